// Copyright (c) 2024, Jay Shah, Ganesh Bikshandi, Ying Zhang, Vijay Thakkar, Pradeep Ramani, Tri Dao.
// Splitting the different template instantiations to different files to speed up compilation.
// This file is auto-generated. See "generate_kernels.py"

#include "flash_fwd_hdim64_256_fp16_sm90.cu"
#include "flash_fwd_hdim64_512_fp16_sm90.cu"
#include "flash_fwd_hdim192_128_fp16_sm90.cu"

// ===== COMPILED SASS (sm_90a) =====

	.target	sm_90a

	.elftype	@"ET_EXEC"


//--------------------- .note.nv.tkinfo           --------------------------
	.section	.note.nv.tkinfo,"",@"SHT_NOTE"
	.sectionflags	@"SHF_NOTE_NV_TKINFO"
	.tkinfo
        /*0018*/ 	.word	0x00000002
        /*0030*/ 	.string	""
        /*0030*/ 	.string	"ptxas"
        /*0030*/ 	.string	"Cuda compilation tools, release 13.0, V13.0.88"
        /*0030*/ 	.string	"Build cuda_13.0.r13.0/compiler.36424714_0"
        /*0030*/ 	.string	"-arch sm_90a -m 64 "



//--------------------- .note.nv.cuinfo           --------------------------
	.section	.note.nv.cuinfo,"",@"SHT_NOTE"
	.sectionflags	@"SHF_NOTE_NV_CUINFO"
        /*0018*/ 	.short	0x0002
        /*001a*/ 	.short	0x005a
        /*001c*/ 	.short	0x0082
	.zero		2


//--------------------- .nv.info                  --------------------------
	.section	.nv.info,"",@"SHT_CUDA_INFO"
	.align	4


	//----- nvinfo : EIATTR_REGCOUNT
	.align		4
        /*0000*/ 	.byte	0x04, 0x2f
        /*0002*/ 	.short	(.L_35 - .L_34)
	.align		4
.L_34:
        /*0004*/ 	.word	index@(_ZN7cutlass13device_kernelIN5flash11enable_sm90INS1_16FlashAttnFwdSm90INS1_25CollectiveMainloopFwdSm90ILi2EN4cute5tupleIJNS5_1CILi1EEES8_S8_EEENS6_IJNS7_ILi128EEENS7_ILi96EEENS7_ILi64EEEEEELi256ENS_6half_tEfNS_4arch4Sm90ELb1ELb0ELb0ELb1ELb0ELb1ELb1ELb1ELb0ELb0ELb0ELb0EEENS1_21CollectiveEpilogueFwdINS6_IJSA_NS7_ILi256EEESB_EEES9_SE_SG_Li256ELb1ELb0ELb0ELb0EEENS1_36VarlenDynamicPersistentTileSchedulerILi128ELi96ELi256ELi32ELb0ELb0ELb1ELb1ELb1ELb1EEEEEEEEEvNT_6ParamsE)
        /*0008*/ 	.word	0x000000a8


	//----- nvinfo : EIATTR_FRAME_SIZE
	.align		4
.L_35:
        /*000c*/ 	.byte	0x04, 0x11
        /*000e*/ 	.short	(.L_37 - .L_36)
	.align		4
.L_36:
        /*0010*/ 	.word	index@(_ZN7cutlass13device_kernelIN5flash11enable_sm90INS1_16FlashAttnFwdSm90INS1_25CollectiveMainloopFwdSm90ILi2EN4cute5tupleIJNS5_1CILi1EEES8_S8_EEENS6_IJNS7_ILi128EEENS7_ILi96EEENS7_ILi64EEEEEELi256ENS_6half_tEfNS_4arch4Sm90ELb1ELb0ELb0ELb1ELb0ELb1ELb1ELb1ELb0ELb0ELb0ELb0EEENS1_21CollectiveEpilogueFwdINS6_IJSA_NS7_ILi256EEESB_EEES9_SE_SG_Li256ELb1ELb0ELb0ELb0EEENS1_36VarlenDynamicPersistentTileSchedulerILi128ELi96ELi256ELi32ELb0ELb0ELb1ELb1ELb1ELb1EEEEEEEEEvNT_6ParamsE)
        /*0014*/ 	.word	0x00000060


	//----- nvinfo : EIATTR_REGCOUNT
	.align		4
.L_37:
        /*0018*/ 	.byte	0x04, 0x2f
        /*001a*/ 	.short	(.L_39 - .L_38)
	.align		4
.L_38:
        /*001c*/ 	.word	index@(_ZN7cutlass13device_kernelIN5flash11enable_sm90INS1_16FlashAttnFwdSm90INS1_25CollectiveMainloopFwdSm90ILi2EN4cute5tupleIJNS5_1CILi1EEES8_S8_EEENS6_IJNS7_ILi128EEENS7_ILi96EEENS7_ILi64EEEEEELi256ENS_6half_tEfNS_4arch4Sm90ELb1ELb0ELb0ELb1ELb0ELb0ELb1ELb1ELb0ELb0ELb0ELb0EEENS1_21CollectiveEpilogueFwdINS6_IJSA_NS7_ILi256EEESB_EEES9_SE_SG_Li256ELb1ELb0ELb0ELb0EEENS1_36VarlenDynamicPersistentTileSchedulerILi128ELi96ELi256ELi32ELb0ELb0ELb1ELb1ELb1ELb1EEEEEEEEEvNT_6ParamsE)
        /*0020*/ 	.word	0x000000a8


	//----- nvinfo : EIATTR_FRAME_SIZE
	.align		4
.L_39:
        /*0024*/ 	.byte	0x04, 0x11
        /*0026*/ 	.short	(.L_41 - .L_40)
	.align		4
.L_40:
        /*0028*/ 	.word	index@(_ZN7cutlass13device_kernelIN5flash11enable_sm90INS1_16FlashAttnFwdSm90INS1_25CollectiveMainloopFwdSm90ILi2EN4cute5tupleIJNS5_1CILi1EEES8_S8_EEENS6_IJNS7_ILi128EEENS7_ILi96EEENS7_ILi64EEEEEELi256ENS_6half_tEfNS_4arch4Sm90ELb1ELb0ELb0ELb1ELb0ELb0ELb1ELb1ELb0ELb0ELb0ELb0EEENS1_21CollectiveEpilogueFwdINS6_IJSA_NS7_ILi256EEESB_EEES9_SE_SG_Li256ELb1ELb0ELb0ELb0EEENS1_36VarlenDynamicPersistentTileSchedulerILi128ELi96ELi256ELi32ELb0ELb0ELb1ELb1ELb1ELb1EEEEEEEEEvNT_6ParamsE)
        /*002c*/ 	.word	0x00000028


	//----- nvinfo : EIATTR_REGCOUNT
	.align		4
.L_41:
        /*0030*/ 	.byte	0x04, 0x2f
        /*0032*/ 	.short	(.L_43 - .L_42)
	.align		4
.L_42:
        /*0034*/ 	.word	index@(_ZN7cutlass13device_kernelIN5flash11enable_sm90INS1_16FlashAttnFwdSm90INS1_25CollectiveMainloopFwdSm90ILi2EN4cute5tupleIJNS5_1CILi1EEES8_S8_EEENS6_IJNS7_ILi128EEENS7_ILi96EEENS7_ILi64EEEEEELi256ENS_6half_tEfNS_4arch4Sm90ELb1ELb0ELb0ELb1ELb0ELb1ELb0ELb1ELb0ELb0ELb0ELb0EEENS1_21CollectiveEpilogueFwdINS6_IJSA_NS7_ILi256EEESB_EEES9_SE_SG_Li256ELb1ELb0ELb0ELb0EEENS1_36VarlenDynamicPersistentTileSchedulerILi128ELi96ELi256ELi32ELb0ELb0ELb1ELb1ELb1ELb1EEEEEEEEEvNT_6ParamsE)
        /*0038*/ 	.word	0x000000a8


	//----- nvinfo : EIATTR_FRAME_SIZE
	.align		4
.L_43:
        /*003c*/ 	.byte	0x04, 0x11
        /*003e*/ 	.short	(.L_45 - .L_44)
	.align		4
.L_44:
        /*0040*/ 	.word	index@(_ZN7cutlass13device_kernelIN5flash11enable_sm90INS1_16FlashAttnFwdSm90INS1_25CollectiveMainloopFwdSm90ILi2EN4cute5tupleIJNS5_1CILi1EEES8_S8_EEENS6_IJNS7_ILi128EEENS7_ILi96EEENS7_ILi64EEEEEELi256ENS_6half_tEfNS_4arch4Sm90ELb1ELb0ELb0ELb1ELb0ELb1ELb0ELb1ELb0ELb0ELb0ELb0EEENS1_21CollectiveEpilogueFwdINS6_IJSA_NS7_ILi256EEESB_EEES9_SE_SG_Li256ELb1ELb0ELb0ELb0EEENS1_36VarlenDynamicPersistentTileSchedulerILi128ELi96ELi256ELi32ELb0ELb0ELb1ELb1ELb1ELb1EEEEEEEEEvNT_6ParamsE)
        /*0044*/ 	.word	0x00000030


	//----- nvinfo : EIATTR_REGCOUNT
	.align		4
.L_45:
        /*0048*/ 	.byte	0x04, 0x2f
        /*004a*/ 	.short	(.L_47 - .L_46)
	.align		4
.L_46:
        /*004c*/ 	.word	index@(_ZN7cutlass13device_kernelIN5flash11enable_sm90INS1_16FlashAttnFwdSm90INS1_25CollectiveMainloopFwdSm90ILi2EN4cute5tupleIJNS5_1CILi1EEES8_S8_EEENS6_IJNS7_ILi128EEENS7_ILi96EEENS7_ILi64EEEEEELi256ENS_6half_tEfNS_4arch4Sm90ELb1ELb0ELb0ELb1ELb0ELb0ELb0ELb1ELb0ELb0ELb0ELb0EEENS1_21CollectiveEpilogueFwdINS6_IJSA_NS7_ILi256EEESB_EEES9_SE_SG_Li256ELb1ELb0ELb0ELb0EEENS1_36VarlenDynamicPersistentTileSchedulerILi128ELi96ELi256ELi32ELb0ELb0ELb1ELb1ELb1ELb1EEEEEEEEEvNT_6ParamsE)
        /*0050*/ 	.word	0x000000a8


	//----- nvinfo : EIATTR_FRAME_SIZE
	.align		4
.L_47:
        /*0054*/ 	.byte	0x04, 0x11
        /*0056*/ 	.short	(.L_49 - .L_48)
	.align		4
.L_48:
        /*0058*/ 	.word	index@(_ZN7cutlass13device_kernelIN5flash11enable_sm90INS1_16FlashAttnFwdSm90INS1_25CollectiveMainloopFwdSm90ILi2EN4cute5tupleIJNS5_1CILi1EEES8_S8_EEENS6_IJNS7_ILi128EEENS7_ILi96EEENS7_ILi64EEEEEELi256ENS_6half_tEfNS_4arch4Sm90ELb1ELb0ELb0ELb1ELb0ELb0ELb0ELb1ELb0ELb0ELb0ELb0EEENS1_21CollectiveEpilogueFwdINS6_IJSA_NS7_ILi256EEESB_EEES9_SE_SG_Li256ELb1ELb0ELb0ELb0EEENS1_36VarlenDynamicPersistentTileSchedulerILi128ELi96ELi256ELi32ELb0ELb0ELb1ELb1ELb1ELb1EEEEEEEEEvNT_6ParamsE)
        /*005c*/ 	.word	0x00000028


	//----- nvinfo : EIATTR_REGCOUNT
	.align		4
.L_49:
        /*0060*/ 	.byte	0x04, 0x2f
        /*0062*/ 	.short	(.L_51 - .L_50)
	.align		4
.L_50:
        /*0064*/ 	.word	index@(_ZN7cutlass13device_kernelIN5flash11enable_sm90INS1_16FlashAttnFwdSm90INS1_25CollectiveMainloopFwdSm90ILi2EN4cute5tupleIJNS5_1CILi1EEES8_S8_EEENS6_IJNS7_ILi128EEENS7_ILi96EEENS7_ILi64EEEEEELi256ENS_6half_tEfNS_4arch4Sm90ELb1ELb0ELb0ELb0ELb0ELb0ELb1ELb1ELb0ELb0ELb0ELb0EEENS1_21CollectiveEpilogueFwdINS6_IJSA_NS7_ILi256EEESB_EEES9_SE_SG_Li256ELb0ELb0ELb0ELb0EEENS1_30DynamicPersistentTileSchedulerILi256ELi32ELb0ELb0ELb1EEEEEEEEEvNT_6ParamsE)
        /*0068*/ 	.word	0x000000a8


	//----- nvinfo : EIATTR_FRAME_SIZE
	.align		4
.L_51:
        /*006c*/ 	.byte	0x04, 0x11
        /*006e*/ 	.short	(.L_53 - .L_52)
	.align		4
.L_52:
        /*0070*/ 	.word	index@(_ZN7cutlass13device_kernelIN5flash11enable_sm90INS1_16FlashAttnFwdSm90INS1_25CollectiveMainloopFwdSm90ILi2EN4cute5tupleIJNS5_1CILi1EEES8_S8_EEENS6_IJNS7_ILi128EEENS7_ILi96EEENS7_ILi64EEEEEELi256ENS_6half_tEfNS_4arch4Sm90ELb1ELb0ELb0ELb0ELb0ELb0ELb1ELb1ELb0ELb0ELb0ELb0EEENS1_21CollectiveEpilogueFwdINS6_IJSA_NS7_ILi256EEESB_EEES9_SE_SG_Li256ELb0ELb0ELb0ELb0EEENS1_30DynamicPersistentTileSchedulerILi256ELi32ELb0ELb0ELb1EEEEEEEEEvNT_6ParamsE)
        /*0074*/ 	.word	0x00000010


	//----- nvinfo : EIATTR_REGCOUNT
	.align		4
.L_53:
        /*0078*/ 	.byte	0x04, 0x2f
        /*007a*/ 	.short	(.L_55 - .L_54)
	.align		4
.L_54:
        /*007c*/ 	.word	index@(_ZN7cutlass13device_kernelIN5flash11enable_sm90INS1_16FlashAttnFwdSm90INS1_25CollectiveMainloopFwdSm90ILi2EN4cute5tupleIJNS5_1CILi1EEES8_S8_EEENS6_IJNS7_ILi128EEENS7_ILi96EEENS7_ILi64EEEEEELi256ENS_6half_tEfNS_4arch4Sm90ELb1ELb0ELb0ELb0ELb0ELb0ELb0ELb1ELb0ELb0ELb0ELb0EEENS1_21CollectiveEpilogueFwdINS6_IJSA_NS7_ILi256EEESB_EEES9_SE_SG_Li256ELb0ELb0ELb0ELb0EEENS1_30DynamicPersistentTileSchedulerILi256ELi32ELb0ELb0ELb1EEEEEEEEEvNT_6ParamsE)
        /*0080*/ 	.word	0x000000a8


	//----- nvinfo : EIATTR_FRAME_SIZE
	.align		4
.L_55:
        /*0084*/ 	.byte	0x04, 0x11
        /*0086*/ 	.short	(.L_57 - .L_56)
	.align		4
.L_56:
        /*0088*/ 	.word	index@(_ZN7cutlass13device_kernelIN5flash11enable_sm90INS1_16FlashAttnFwdSm90INS1_25CollectiveMainloopFwdSm90ILi2EN4cute5tupleIJNS5_1CILi1EEES8_S8_EEENS6_IJNS7_ILi128EEENS7_ILi96EEENS7_ILi64EEEEEELi256ENS_6half_tEfNS_4arch4Sm90ELb1ELb0ELb0ELb0ELb0ELb0ELb0ELb1ELb0ELb0ELb0ELb0EEENS1_21CollectiveEpilogueFwdINS6_IJSA_NS7_ILi256EEESB_EEES9_SE_SG_Li256ELb0ELb0ELb0ELb0EEENS1_30DynamicPersistentTileSchedulerILi256ELi32ELb0ELb0ELb1EEEEEEEEEvNT_6ParamsE)
        /*008c*/ 	.word	0x00000000


	//----- nvinfo : EIATTR_REGCOUNT
	.align		4
.L_57:
        /*0090*/ 	.byte	0x04, 0x2f
        /*0092*/ 	.short	(.L_59 - .L_58)
	.align		4
.L_58:
        /*0094*/ 	.word	index@(_ZN7cutlass13device_kernelIN5flash11enable_sm90INS1_16FlashAttnFwdSm90INS1_25CollectiveMainloopFwdSm90ILi2EN4cute5tupleIJNS5_1CILi1EEES8_S8_EEENS6_IJNS7_ILi128EEENS7_ILi96EEENS7_ILi64EEEEEELi256ENS_6half_tEfNS_4arch4Sm90ELb0ELb1ELb0ELb1ELb0ELb1ELb1ELb1ELb0ELb0ELb0ELb0EEENS1_21CollectiveEpilogueFwdINS6_IJSA_NS7_ILi256EEESB_EEES9_SE_SG_Li256ELb1ELb0ELb0ELb0EEENS1_36VarlenDynamicPersistentTileSchedulerILi128ELi96ELi256ELi32ELb0ELb0ELb1ELb1ELb0ELb1EEEEEEEEEvNT_6ParamsE)
        /*0098*/ 	.word	0x000000a8


	//----- nvinfo : EIATTR_FRAME_SIZE
	.align		4
.L_59:
        /*009c*/ 	.byte	0x04, 0x11
        /*009e*/ 	.short	(.L_61 - .L_60)
	.align		4
.L_60:
        /*00a0*/ 	.word	index@($_ZN7cutlass13device_kernelIN5flash11enable_sm90INS1_16FlashAttnFwdSm90INS1_25CollectiveMainloopFwdSm90ILi2EN4cute5tupleIJNS5_1CILi1EEES8_S8_EEENS6_IJNS7_ILi128EEENS7_ILi96EEENS7_ILi64EEEEEELi256ENS_6half_tEfNS_4arch4Sm90ELb0ELb1ELb0ELb1ELb0ELb1ELb1ELb1ELb0ELb0ELb0ELb0EEENS1_21CollectiveEpilogueFwdINS6_IJSA_NS7_ILi256EEESB_EEES9_SE_SG_Li256ELb1ELb0ELb0ELb0EEENS1_36VarlenDynamicPersistentTileSchedulerILi128ELi96ELi256ELi32ELb0ELb0ELb1ELb1ELb0ELb1EEEEEEEEEvNT_6ParamsE$_ZZN5flash25CollectiveMainloopFwdSm90ILi2EN4cute5tupleIJNS1_1CILi1EEES4_S4_EEENS2_IJNS3_ILi128EEENS3_ILi96EEENS3_ILi64EEEEEELi256EN7cutlass6half_tEfNSA_4arch4Sm90ELb0ELb1ELb0ELb1ELb0ELb1ELb1ELb1ELb0ELb0ELb0ELb0EE3mmaINS_16FlashAttnFwdSm90ISE_NS_21CollectiveEpilogueFwdINS2_IJS6_NS3_ILi256EEES7_EEES5_SB_SD_Li256ELb1ELb0ELb0ELb0EEENS_36VarlenDynamicPersistentTileSchedulerILi128ELi96ELi256ELi32ELb0ELb0ELb1ELb1ELb0ELb1EEEE13SharedStorageENS1_6TensorINS1_11ArrayEngineIfLm128EEENS1_6LayoutINS2_IJNS2_IJNS3_ILi2EEEST_NS3_ILi32EEEEEES4_S4_EEENS2_IJNS2_IJS4_ST_NS3_ILi4EEEEEENS3_ILi0EEESZ_EEEEEEENS_7SoftmaxILi2ELi0EEEEEbRKNSE_6ParamsENSA_25PipelineTmaAsyncNoClusterILi2ENSA_16PipelineTmaAsyncILi2EEEEES1B_RNSA_13PipelineStateILj2EEERT0_RT1_iRiRKNS_16SeqlenInfoQKNewKILb1ELb1EEENS2_IJiiiiEEERT_ENKUliT_T0_T1_E_clIZSF_ISO_S12_S14_EbS17_S1B_S1B_S1E_S1G_S1I_iS1J_S1N_S1O_S1Q_EUlRS1R_iE0_NS3_ILb1EEES1Y_EEDaiS1R_S1S_S1T_)
        /*00a4*/ 	.word	0x00000490


	//----- nvinfo : EIATTR_FRAME_SIZE
	.align		4
.L_61:
        /*00a8*/ 	.byte	0x04, 0x11
        /*00aa*/ 	.short	(.L_63 - .L_62)
	.align		4
.L_62:
        /*00ac*/ 	.word	index@(_ZN7cutlass13device_kernelIN5flash11enable_sm90INS1_16FlashAttnFwdSm90INS1_25CollectiveMainloopFwdSm90ILi2EN4cute5tupleIJNS5_1CILi1EEES8_S8_EEENS6_IJNS7_ILi128EEENS7_ILi96EEENS7_ILi64EEEEEELi256ENS_6half_tEfNS_4arch4Sm90ELb0ELb1ELb0ELb1ELb0ELb1ELb1ELb1ELb0ELb0ELb0ELb0EEENS1_21CollectiveEpilogueFwdINS6_IJSA_NS7_ILi256EEESB_EEES9_SE_SG_Li256ELb1ELb0ELb0ELb0EEENS1_36VarlenDynamicPersistentTileSchedulerILi128ELi96ELi256ELi32ELb0ELb0ELb1ELb1ELb0ELb1EEEEEEEEEvNT_6ParamsE)
        /*00b0*/ 	.word	0x00000490


	//----- nvinfo : EIATTR_REGCOUNT
	.align		4
.L_63:
        /*00b4*/ 	.byte	0x04, 0x2f
        /*00b6*/ 	.short	(.L_65 - .L_64)
	.align		4
.L_64:
        /*00b8*/ 	.word	index@(_ZN7cutlass13device_kernelIN5flash11enable_sm90INS1_16FlashAttnFwdSm90INS1_25CollectiveMainloopFwdSm90ILi2EN4cute5tupleIJNS5_1CILi1EEES8_S8_EEENS6_IJNS7_ILi128EEENS7_ILi96EEENS7_ILi64EEEEEELi256ENS_6half_tEfNS_4arch4Sm90ELb0ELb1ELb0ELb1ELb0ELb0ELb1ELb1ELb0ELb0ELb0ELb0EEENS1_21CollectiveEpilogueFwdINS6_IJSA_NS7_ILi256EEESB_EEES9_SE_SG_Li256ELb1ELb0ELb0ELb0EEENS1_36VarlenDynamicPersistentTileSchedulerILi128ELi96ELi256ELi32ELb0ELb0ELb1ELb1ELb0ELb1EEEEEEEEEvNT_6ParamsE)
        /*00bc*/ 	.word	0x000000a8


	//----- nvinfo : EIATTR_FRAME_SIZE
	.align		4
.L_65:
        /*00c0*/ 	.byte	0x04, 0x11
        /*00c2*/ 	.short	(.L_67 - .L_66)
	.align		4
.L_66:
        /*00c4*/ 	.word	index@($_ZN7cutlass13device_kernelIN5flash11enable_sm90INS1_16FlashAttnFwdSm90INS1_25CollectiveMainloopFwdSm90ILi2EN4cute5tupleIJNS5_1CILi1EEES8_S8_EEENS6_IJNS7_ILi128EEENS7_ILi96EEENS7_ILi64EEEEEELi256ENS_6half_tEfNS_4arch4Sm90ELb0ELb1ELb0ELb1ELb0ELb0ELb1ELb1ELb0ELb0ELb0ELb0EEENS1_21CollectiveEpilogueFwdINS6_IJSA_NS7_ILi256EEESB_EEES9_SE_SG_Li256ELb1ELb0ELb0ELb0EEENS1_36VarlenDynamicPersistentTileSchedulerILi128ELi96ELi256ELi32ELb0ELb0ELb1ELb1ELb0ELb1EEEEEEEEEvNT_6ParamsE$_ZZN5flash25CollectiveMainloopFwdSm90ILi2EN4cute5tupleIJNS1_1CILi1EEES4_S4_EEENS2_IJNS3_ILi128EEENS3_ILi96EEENS3_ILi64EEEEEELi256EN7cutlass6half_tEfNSA_4arch4Sm90ELb0ELb1ELb0ELb1ELb0ELb0ELb1ELb1ELb0ELb0ELb0ELb0EE3mmaINS_16FlashAttnFwdSm90ISE_NS_21CollectiveEpilogueFwdINS2_IJS6_NS3_ILi256EEES7_EEES5_SB_SD_Li256ELb1ELb0ELb0ELb0EEENS_36VarlenDynamicPersistentTileSchedulerILi128ELi96ELi256ELi32ELb0ELb0ELb1ELb1ELb0ELb1EEEE13SharedStorageENS1_6TensorINS1_11ArrayEngineIfLm128EEENS1_6LayoutINS2_IJNS2_IJNS3_ILi2EEEST_NS3_ILi32EEEEEES4_S4_EEENS2_IJNS2_IJS4_ST_NS3_ILi4EEEEEENS3_ILi0EEESZ_EEEEEEENS_7SoftmaxILi2ELi0EEEEEbRKNSE_6ParamsENSA_25PipelineTmaAsyncNoClusterILi2ENSA_16PipelineTmaAsyncILi2EEEEES1B_RNSA_13PipelineStateILj2EEERT0_RT1_iRiRKNS_16SeqlenInfoQKNewKILb1ELb0EEENS2_IJiiiiEEERT_ENKUliT_T0_T1_E_clIZSF_ISO_S12_S14_EbS17_S1B_S1B_S1E_S1G_S1I_iS1J_S1N_S1O_S1Q_EUlRS1R_iE1_NS3_ILb0EEENS3_ILb1EEEEEDaiS1R_S1S_S1T_)
        /*00c8*/ 	.word	0x00000480


	//----- nvinfo : EIATTR_FRAME_SIZE
	.align		4
.L_67:
        /*00cc*/ 	.byte	0x04, 0x11
        /*00ce*/ 	.short	(.L_69 - .L_68)
	.align		4
.L_68:
        /*00d0*/ 	.word	index@(_ZN7cutlass13device_kernelIN5flash11enable_sm90INS1_16FlashAttnFwdSm90INS1_25CollectiveMainloopFwdSm90ILi2EN4cute5tupleIJNS5_1CILi1EEES8_S8_EEENS6_IJNS7_ILi128EEENS7_ILi96EEENS7_ILi64EEEEEELi256ENS_6half_tEfNS_4arch4Sm90ELb0ELb1ELb0ELb1ELb0ELb0ELb1ELb1ELb0ELb0ELb0ELb0EEENS1_21CollectiveEpilogueFwdINS6_IJSA_NS7_ILi256EEESB_EEES9_SE_SG_Li256ELb1ELb0ELb0ELb0EEENS1_36VarlenDynamicPersistentTileSchedulerILi128ELi96ELi256ELi32ELb0ELb0ELb1ELb1ELb0ELb1EEEEEEEEEvNT_6ParamsE)
        /*00d4*/ 	.word	0x00000480


	//----- nvinfo : EIATTR_REGCOUNT
	.align		4
.L_69:
        /*00d8*/ 	.byte	0x04, 0x2f
        /*00da*/ 	.short	(.L_71 - .L_70)
	.align		4
.L_70:
        /*00dc*/ 	.word	index@(_ZN7cutlass13device_kernelIN5flash11enable_sm90INS1_16FlashAttnFwdSm90INS1_25CollectiveMainloopFwdSm90ILi2EN4cute5tupleIJNS5_1CILi1EEES8_S8_EEENS6_IJNS7_ILi128EEENS7_ILi96EEENS7_ILi64EEEEEELi256ENS_6half_tEfNS_4arch4Sm90ELb0ELb1ELb0ELb1ELb0ELb1ELb0ELb1ELb0ELb0ELb0ELb0EEENS1_21CollectiveEpilogueFwdINS6_IJSA_NS7_ILi256EEESB_EEES9_SE_SG_Li256ELb1ELb0ELb0ELb0EEENS1_36VarlenDynamicPersistentTileSchedulerILi128ELi96ELi256ELi32ELb0ELb0ELb1ELb1ELb0ELb1EEEEEEEEEvNT_6ParamsE)
        /*00e0*/ 	.word	0x000000a8


	//----- nvinfo : EIATTR_FRAME_SIZE
	.align		4
.L_71:
        /*00e4*/ 	.byte	0x04, 0x11
        /*00e6*/ 	.short	(.L_73 - .L_72)
	.align		4
.L_72:
        /*00e8*/ 	.word	index@(_ZN7cutlass13device_kernelIN5flash11enable_sm90INS1_16FlashAttnFwdSm90INS1_25CollectiveMainloopFwdSm90ILi2EN4cute5tupleIJNS5_1CILi1EEES8_S8_EEENS6_IJNS7_ILi128EEENS7_ILi96EEENS7_ILi64EEEEEELi256ENS_6half_tEfNS_4arch4Sm90ELb0ELb1ELb0ELb1ELb0ELb1ELb0ELb1ELb0ELb0ELb0ELb0EEENS1_21CollectiveEpilogueFwdINS6_IJSA_NS7_ILi256EEESB_EEES9_SE_SG_Li256ELb1ELb0ELb0ELb0EEENS1_36VarlenDynamicPersistentTileSchedulerILi128ELi96ELi256ELi32ELb0ELb0ELb1ELb1ELb0ELb1EEEEEEEEEvNT_6ParamsE)
        /*00ec*/ 	.word	0x00000030


	//----- nvinfo : EIATTR_REGCOUNT
	.align		4
.L_73:
        /*00f0*/ 	.byte	0x04, 0x2f
        /*00f2*/ 	.short	(.L_75 - .L_74)
	.align		4
.L_74:
        /*00f4*/ 	.word	index@(_ZN7cutlass13device_kernelIN5flash11enable_sm90INS1_16FlashAttnFwdSm90INS1_25CollectiveMainloopFwdSm90ILi2EN4cute5tupleIJNS5_1CILi1EEES8_S8_EEENS6_IJNS7_ILi128EEENS7_ILi96EEENS7_ILi64EEEEEELi256ENS_6half_tEfNS_4arch4Sm90ELb0ELb1ELb0ELb1ELb0ELb0ELb0ELb1ELb0ELb0ELb0ELb0EEENS1_21CollectiveEpilogueFwdINS6_IJSA_NS7_ILi256EEESB_EEES9_SE_SG_Li256ELb1ELb0ELb0ELb0EEENS1_36VarlenDynamicPersistentTileSchedulerILi128ELi96ELi256ELi32ELb0ELb0ELb1ELb1ELb0ELb1EEEEEEEEEvNT_6ParamsE)
        /*00f8*/ 	.word	0x000000a8


	//----- nvinfo : EIATTR_FRAME_SIZE
	.align		4
.L_75:
        /*00fc*/ 	.byte	0x04, 0x11
        /*00fe*/ 	.short	(.L_77 - .L_76)
	.align		4
.L_76:
        /*0100*/ 	.word	index@(_ZN7cutlass13device_kernelIN5flash11enable_sm90INS1_16FlashAttnFwdSm90INS1_25CollectiveMainloopFwdSm90ILi2EN4cute5tupleIJNS5_1CILi1EEES8_S8_EEENS6_IJNS7_ILi128EEENS7_ILi96EEENS7_ILi64EEEEEELi256ENS_6half_tEfNS_4arch4Sm90ELb0ELb1ELb0ELb1ELb0ELb0ELb0ELb1ELb0ELb0ELb0ELb0EEENS1_21CollectiveEpilogueFwdINS6_IJSA_NS7_ILi256EEESB_EEES9_SE_SG_Li256ELb1ELb0ELb0ELb0EEENS1_36VarlenDynamicPersistentTileSchedulerILi128ELi96ELi256ELi32ELb0ELb0ELb1ELb1ELb0ELb1EEEEEEEEEvNT_6ParamsE)
        /*0104*/ 	.word	0x00000020


	//----- nvinfo : EIATTR_REGCOUNT
	.align		4
.L_77:
        /*0108*/ 	.byte	0x04, 0x2f
        /*010a*/ 	.short	(.L_79 - .L_78)
	.align		4
.L_78:
        /*010c*/ 	.word	index@(_ZN7cutlass13device_kernelIN5flash11enable_sm90INS1_16FlashAttnFwdSm90INS1_25CollectiveMainloopFwdSm90ILi2EN4cute5tupleIJNS5_1CILi1EEES8_S8_EEENS6_IJNS7_ILi128EEENS7_ILi96EEENS7_ILi64EEEEEELi256ENS_6half_tEfNS_4arch4Sm90ELb0ELb1ELb0ELb0ELb0ELb0ELb1ELb1ELb0ELb0ELb0ELb0EEENS1_21CollectiveEpilogueFwdINS6_IJSA_NS7_ILi256EEESB_EEES9_SE_SG_Li256ELb0ELb0ELb0ELb0EEENS1_30DynamicPersistentTileSchedulerILi256ELi32ELb0ELb0ELb1EEEEEEEEEvNT_6ParamsE)
        /*0110*/ 	.word	0x000000a8


	//----- nvinfo : EIATTR_FRAME_SIZE
	.align		4
.L_79:
        /*0114*/ 	.byte	0x04, 0x11
        /*0116*/ 	.short	(.L_81 - .L_80)
	.align		4
.L_80:
        /*0118*/ 	.word	index@($_ZN7cutlass13device_kernelIN5flash11enable_sm90INS1_16FlashAttnFwdSm90INS1_25CollectiveMainloopFwdSm90ILi2EN4cute5tupleIJNS5_1CILi1EEES8_S8_EEENS6_IJNS7_ILi128EEENS7_ILi96EEENS7_ILi64EEEEEELi256ENS_6half_tEfNS_4arch4Sm90ELb0ELb1ELb0ELb0ELb0ELb0ELb1ELb1ELb0ELb0ELb0ELb0EEENS1_21CollectiveEpilogueFwdINS6_IJSA_NS7_ILi256EEESB_EEES9_SE_SG_Li256ELb0ELb0ELb0ELb0EEENS1_30DynamicPersistentTileSchedulerILi256ELi32ELb0ELb0ELb1EEEEEEEEEvNT_6ParamsE$_ZZN5flash25CollectiveMainloopFwdSm90ILi2EN4cute5tupleIJNS1_1CILi1EEES4_S4_EEENS2_IJNS3_ILi128EEENS3_ILi96EEENS3_ILi64EEEEEELi256EN7cutlass6half_tEfNSA_4arch4Sm90ELb0ELb1ELb0ELb0ELb0ELb0ELb1ELb1ELb0ELb0ELb0ELb0EE3mmaINS_16FlashAttnFwdSm90ISE_NS_21CollectiveEpilogueFwdINS2_IJS6_NS3_ILi256EEES7_EEES5_SB_SD_Li256ELb0ELb0ELb0ELb0EEENS_30DynamicPersistentTileSchedulerILi256ELi32ELb0ELb0ELb1EEEE13SharedStorageENS1_6TensorINS1_11ArrayEngineIfLm128EEENS1_6LayoutINS2_IJNS2_IJNS3_ILi2EEEST_NS3_ILi32EEEEEES4_S4_EEENS2_IJNS2_IJS4_ST_NS3_ILi4EEEEEENS3_ILi0EEESZ_EEEEEEENS_7SoftmaxILi2ELi0EEEEEbRKNSE_6ParamsENSA_25PipelineTmaAsyncNoClusterILi2ENSA_16PipelineTmaAsyncILi2EEEEES1B_RNSA_13PipelineStateILj2EEERT0_RT1_iRiRKNS_16SeqlenInfoQKNewKILb0ELb0EEENS2_IJiiiiEEERT_ENKUliT_T0_T1_E_clIZSF_ISO_S12_S14_EbS17_S1B_S1B_S1E_S1G_S1I_iS1J_S1N_S1O_S1Q_EUlRS1R_iE1_NS3_ILb0EEENS3_ILb1EEEEEDaiS1R_S1S_S1T_)
        /*011c*/ 	.word	0x00000470


	//----- nvinfo : EIATTR_FRAME_SIZE
	.align		4
.L_81:
        /*0120*/ 	.byte	0x04, 0x11
        /*0122*/ 	.short	(.L_83 - .L_82)
	.align		4
.L_82:
        /*0124*/ 	.word	index@(_ZN7cutlass13device_kernelIN5flash11enable_sm90INS1_16FlashAttnFwdSm90INS1_25CollectiveMainloopFwdSm90ILi2EN4cute5tupleIJNS5_1CILi1EEES8_S8_EEENS6_IJNS7_ILi128EEENS7_ILi96EEENS7_ILi64EEEEEELi256ENS_6half_tEfNS_4arch4Sm90ELb0ELb1ELb0ELb0ELb0ELb0ELb1ELb1ELb0ELb0ELb0ELb0EEENS1_21CollectiveEpilogueFwdINS6_IJSA_NS7_ILi256EEESB_EEES9_SE_SG_Li256ELb0ELb0ELb0ELb0EEENS1_30DynamicPersistentTileSchedulerILi256ELi32ELb0ELb0ELb1EEEEEEEEEvNT_6ParamsE)
        /*0128*/ 	.word	0x00000470


	//----- nvinfo : EIATTR_REGCOUNT
	.align		4
.L_83:
        /*012c*/ 	.byte	0x04, 0x2f
        /*012e*/ 	.short	(.L_85 - .L_84)
	.align		4
.L_84:
        /*0130*/ 	.word	index@(_ZN7cutlass13device_kernelIN5flash11enable_sm90INS1_16FlashAttnFwdSm90INS1_25CollectiveMainloopFwdSm90ILi2EN4cute5tupleIJNS5_1CILi1EEES8_S8_EEENS6_IJNS7_ILi128EEENS7_ILi96EEENS7_ILi64EEEEEELi256ENS_6half_tEfNS_4arch4Sm90ELb0ELb1ELb0ELb0ELb0ELb0ELb0ELb1ELb0ELb0ELb0ELb0EEENS1_21CollectiveEpilogueFwdINS6_IJSA_NS7_ILi256EEESB_EEES9_SE_SG_Li256ELb0ELb0ELb0ELb0EEENS1_30DynamicPersistentTileSchedulerILi256ELi32ELb0ELb0ELb1EEEEEEEEEvNT_6ParamsE)
        /*0134*/ 	.word	0x000000a8


	//----- nvinfo : EIATTR_FRAME_SIZE
	.align		4
.L_85:
        /*0138*/ 	.byte	0x04, 0x11
        /*013a*/ 	.short	(.L_87 - .L_86)
	.align		4
.L_86:
        /*013c*/ 	.word	index@(_ZN7cutlass13device_kernelIN5flash11enable_sm90INS1_16FlashAttnFwdSm90INS1_25CollectiveMainloopFwdSm90ILi2EN4cute5tupleIJNS5_1CILi1EEES8_S8_EEENS6_IJNS7_ILi128EEENS7_ILi96EEENS7_ILi64EEEEEELi256ENS_6half_tEfNS_4arch4Sm90ELb0ELb1ELb0ELb0ELb0ELb0ELb0ELb1ELb0ELb0ELb0ELb0EEENS1_21CollectiveEpilogueFwdINS6_IJSA_NS7_ILi256EEESB_EEES9_SE_SG_Li256ELb0ELb0ELb0ELb0EEENS1_30DynamicPersistentTileSchedulerILi256ELi32ELb0ELb0ELb1EEEEEEEEEvNT_6ParamsE)
        /*0140*/ 	.word	0x00000000


	//----- nvinfo : EIATTR_REGCOUNT
	.align		4
.L_87:
        /*0144*/ 	.byte	0x04, 0x2f
        /*0146*/ 	.short	(.L_89 - .L_88)
	.align		4
.L_88:
        /*0148*/ 	.word	index@(_ZN7cutlass13device_kernelIN5flash11enable_sm90INS1_16FlashAttnFwdSm90INS1_25CollectiveMainloopFwdSm90ILi2EN4cute5tupleIJNS5_1CILi1EEES8_S8_EEENS6_IJNS7_ILi128EEENS7_ILi96EEENS7_ILi64EEEEEELi256ENS_6half_tEfNS_4arch4Sm90ELb0ELb0ELb0ELb1ELb0ELb1ELb1ELb1ELb0ELb0ELb0ELb0EEENS1_21CollectiveEpilogueFwdINS6_IJSA_NS7_ILi256EEESB_EEES9_SE_SG_Li256ELb1ELb0ELb0ELb0EEENS1_36VarlenDynamicPersistentTileSchedulerILi128ELi96ELi256ELi32ELb0ELb0ELb1ELb0ELb1ELb1EEEEEEEEEvNT_6ParamsE)
        /*014c*/ 	.word	0x000000a8


	//----- nvinfo : EIATTR_FRAME_SIZE
	.align		4
.L_89:
        /*0150*/ 	.byte	0x04, 0x11
        /*0152*/ 	.short	(.L_91 - .L_90)
	.align		4
.L_90:
        /*0154*/ 	.word	index@(_ZN7cutlass13device_kernelIN5flash11enable_sm90INS1_16FlashAttnFwdSm90INS1_25CollectiveMainloopFwdSm90ILi2EN4cute5tupleIJNS5_1CILi1EEES8_S8_EEENS6_IJNS7_ILi128EEENS7_ILi96EEENS7_ILi64EEEEEELi256ENS_6half_tEfNS_4arch4Sm90ELb0ELb0ELb0ELb1ELb0ELb1ELb1ELb1ELb0ELb0ELb0ELb0EEENS1_21CollectiveEpilogueFwdINS6_IJSA_NS7_ILi256EEESB_EEES9_SE_SG_Li256ELb1ELb0ELb0ELb0EEENS1_36VarlenDynamicPersistentTileSchedulerILi128ELi96ELi256ELi32ELb0ELb0ELb1ELb0ELb1ELb1EEEEEEEEEvNT_6ParamsE)
        /*0158*/ 	.word	0x00000088


	//----- nvinfo : EIATTR_REGCOUNT
	.align		4
.L_91:
        /*015c*/ 	.byte	0x04, 0x2f
        /*015e*/ 	.short	(.L_93 - .L_92)
	.align		4
.L_92:
        /*0160*/ 	.word	index@(_ZN7cutlass13device_kernelIN5flash11enable_sm90INS1_16FlashAttnFwdSm90INS1_25CollectiveMainloopFwdSm90ILi2EN4cute5tupleIJNS5_1CILi1EEES8_S8_EEENS6_IJNS7_ILi128EEENS7_ILi96EEENS7_ILi64EEEEEELi256ENS_6half_tEfNS_4arch4Sm90ELb0ELb0ELb0ELb1ELb0ELb0ELb1ELb1ELb0ELb0ELb0ELb0EEENS1_21CollectiveEpilogueFwdINS6_IJSA_NS7_ILi256EEESB_EEES9_SE_SG_Li256ELb1ELb0ELb0ELb0EEENS1_36VarlenDynamicPersistentTileSchedulerILi128ELi96ELi256ELi32ELb0ELb0ELb1ELb0ELb1ELb1EEEEEEEEEvNT_6ParamsE)
        /*0164*/ 	.word	0x000000a8


	//----- nvinfo : EIATTR_FRAME_SIZE
	.align		4
.L_93:
        /*0168*/ 	.byte	0x04, 0x11
        /*016a*/ 	.short	(.L_95 - .L_94)
	.align		4
.L_94:
        /*016c*/ 	.word	index@(_ZN7cutlass13device_kernelIN5flash11enable_sm90INS1_16FlashAttnFwdSm90INS1_25CollectiveMainloopFwdSm90ILi2EN4cute5tupleIJNS5_1CILi1EEES8_S8_EEENS6_IJNS7_ILi128EEENS7_ILi96EEENS7_ILi64EEEEEELi256ENS_6half_tEfNS_4arch4Sm90ELb0ELb0ELb0ELb1ELb0ELb0ELb1ELb1ELb0ELb0ELb0ELb0EEENS1_21CollectiveEpilogueFwdINS6_IJSA_NS7_ILi256EEESB_EEES9_SE_SG_Li256ELb1ELb0ELb0ELb0EEENS1_36VarlenDynamicPersistentTileSchedulerILi128ELi96ELi256ELi32ELb0ELb0ELb1ELb0ELb1ELb1EEEEEEEEEvNT_6ParamsE)
        /*0170*/ 	.word	0x00000030


	//----- nvinfo : EIATTR_REGCOUNT
	.align		4
.L_95:
        /*0174*/ 	.byte	0x04, 0x2f
        /*0176*/ 	.short	(.L_97 - .L_96)
	.align		4
.L_96:
        /*0178*/ 	.word	index@(_ZN7cutlass13device_kernelIN5flash11enable_sm90INS1_16FlashAttnFwdSm90INS1_25CollectiveMainloopFwdSm90ILi2EN4cute5tupleIJNS5_1CILi1EEES8_S8_EEENS6_IJNS7_ILi128EEENS7_ILi96EEENS7_ILi64EEEEEELi256ENS_6half_tEfNS_4arch4Sm90ELb0ELb0ELb0ELb1ELb0ELb1ELb0ELb1ELb0ELb0ELb0ELb0EEENS1_21CollectiveEpilogueFwdINS6_IJSA_NS7_ILi256EEESB_EEES9_SE_SG_Li256ELb1ELb0ELb0ELb0EEENS1_36VarlenDynamicPersistentTileSchedulerILi128ELi96ELi256ELi32ELb0ELb0ELb1ELb0ELb1ELb1EEEEEEEEEvNT_6ParamsE)
        /*017c*/ 	.word	0x000000a8


	//----- nvinfo : EIATTR_FRAME_SIZE
	.align		4
.L_97:
        /*0180*/ 	.byte	0x04, 0x11
        /*0182*/ 	.short	(.L_99 - .L_98)
	.align		4
.L_98:
        /*0184*/ 	.word	index@(_ZN7cutlass13device_kernelIN5flash11enable_sm90INS1_16FlashAttnFwdSm90INS1_25CollectiveMainloopFwdSm90ILi2EN4cute5tupleIJNS5_1CILi1EEES8_S8_EEENS6_IJNS7_ILi128EEENS7_ILi96EEENS7_ILi64EEEEEELi256ENS_6half_tEfNS_4arch4Sm90ELb0ELb0ELb0ELb1ELb0ELb1ELb0ELb1ELb0ELb0ELb0ELb0EEENS1_21CollectiveEpilogueFwdINS6_IJSA_NS7_ILi256EEESB_EEES9_SE_SG_Li256ELb1ELb0ELb0ELb0EEENS1_36VarlenDynamicPersistentTileSchedulerILi128ELi96ELi256ELi32ELb0ELb0ELb1ELb0ELb1ELb1EEEEEEEEEvNT_6ParamsE)
        /*0188*/ 	.word	0x00000038


	//----- nvinfo : EIATTR_REGCOUNT
	.align		4
.L_99:
        /*018c*/ 	.byte	0x04, 0x2f
        /*018e*/ 	.short	(.L_101 - .L_100)
	.align		4
.L_100:
        /*0190*/ 	.word	index@(_ZN7cutlass13device_kernelIN5flash11enable_sm90INS1_16FlashAttnFwdSm90INS1_25CollectiveMainloopFwdSm90ILi2EN4cute5tupleIJNS5_1CILi1EEES8_S8_EEENS6_IJNS7_ILi128EEENS7_ILi96EEENS7_ILi64EEEEEELi256ENS_6half_tEfNS_4arch4Sm90ELb0ELb0ELb0ELb1ELb0ELb0ELb0ELb1ELb0ELb0ELb0ELb0EEENS1_21CollectiveEpilogueFwdINS6_IJSA_NS7_ILi256EEESB_EEES9_SE_SG_Li256ELb1ELb0ELb0ELb0EEENS1_36VarlenDynamicPersistentTileSchedulerILi128ELi96ELi256ELi32ELb0ELb0ELb1ELb0ELb1ELb1EEEEEEEEEvNT_6ParamsE)
        /*0194*/ 	.word	0x000000a8


	//----- nvinfo : EIATTR_FRAME_SIZE
	.align		4
.L_101:
        /*0198*/ 	.byte	0x04, 0x11
        /*019a*/ 	.short	(.L_103 - .L_102)
	.align		4
.L_102:
        /*019c*/ 	.word	index@(_ZN7cutlass13device_kernelIN5flash11enable_sm90INS1_16FlashAttnFwdSm90INS1_25CollectiveMainloopFwdSm90ILi2EN4cute5tupleIJNS5_1CILi1EEES8_S8_EEENS6_IJNS7_ILi128EEENS7_ILi96EEENS7_ILi64EEEEEELi256ENS_6half_tEfNS_4arch4Sm90ELb0ELb0ELb0ELb1ELb0ELb0ELb0ELb1ELb0ELb0ELb0ELb0EEENS1_21CollectiveEpilogueFwdINS6_IJSA_NS7_ILi256EEESB_EEES9_SE_SG_Li256ELb1ELb0ELb0ELb0EEENS1_36VarlenDynamicPersistentTileSchedulerILi128ELi96ELi256ELi32ELb0ELb0ELb1ELb0ELb1ELb1EEEEEEEEEvNT_6ParamsE)
        /*01a0*/ 	.word	0x00000030


	//----- nvinfo : EIATTR_REGCOUNT
	.align		4
.L_103:
        /*01a4*/ 	.byte	0x04, 0x2f
        /*01a6*/ 	.short	(.L_105 - .L_104)
	.align		4
.L_104:
        /*01a8*/ 	.word	index@(_ZN7cutlass13device_kernelIN5flash11enable_sm90INS1_16FlashAttnFwdSm90INS1_25CollectiveMainloopFwdSm90ILi2EN4cute5tupleIJNS5_1CILi1EEES8_S8_EEENS6_IJNS7_ILi128EEENS7_ILi96EEENS7_ILi64EEEEEELi256ENS_6half_tEfNS_4arch4Sm90ELb0ELb0ELb0ELb0ELb0ELb0ELb1ELb1ELb0ELb0ELb0ELb0EEENS1_21CollectiveEpilogueFwdINS6_IJSA_NS7_ILi256EEESB_EEES9_SE_SG_Li256ELb0ELb0ELb0ELb0EEENS1_29StaticPersistentTileSchedulerILb0EEEEEEEEEvNT_6ParamsE)
        /*01ac*/ 	.word	0x000000a8


	//----- nvinfo : EIATTR_FRAME_SIZE
	.align		4
.L_105:
        /*01b0*/ 	.byte	0x04, 0x11
        /*01b2*/ 	.short	(.L_107 - .L_106)
	.align		4
.L_106:
        /*01b4*/ 	.word	index@(_ZN7cutlass13device_kernelIN5flash11enable_sm90INS1_16FlashAttnFwdSm90INS1_25CollectiveMainloopFwdSm90ILi2EN4cute5tupleIJNS5_1CILi1EEES8_S8_EEENS6_IJNS7_ILi128EEENS7_ILi96EEENS7_ILi64EEEEEELi256ENS_6half_tEfNS_4arch4Sm90ELb0ELb0ELb0ELb0ELb0ELb0ELb1ELb1ELb0ELb0ELb0ELb0EEENS1_21CollectiveEpilogueFwdINS6_IJSA_NS7_ILi256EEESB_EEES9_SE_SG_Li256ELb0ELb0ELb0ELb0EEENS1_29StaticPersistentTileSchedulerILb0EEEEEEEEEvNT_6ParamsE)
        /*01b8*/ 	.word	0x00000020


	//----- nvinfo : EIATTR_REGCOUNT
	.align		4
.L_107:
        /*01bc*/ 	.byte	0x04, 0x2f
        /*01be*/ 	.short	(.L_109 - .L_108)
	.align		4
.L_108:
        /*01c0*/ 	.word	index@(_ZN7cutlass13device_kernelIN5flash11enable_sm90INS1_16FlashAttnFwdSm90INS1_25CollectiveMainloopFwdSm90ILi2EN4cute5tupleIJNS5_1CILi1EEES8_S8_EEENS6_IJNS7_ILi128EEENS7_ILi96EEENS7_ILi64EEEEEELi256ENS_6half_tEfNS_4arch4Sm90ELb0ELb0ELb0ELb0ELb0ELb0ELb0ELb1ELb0ELb0ELb0ELb0EEENS1_21CollectiveEpilogueFwdINS6_IJSA_NS7_ILi256EEESB_EEES9_SE_SG_Li256ELb0ELb0ELb0ELb0EEENS1_29StaticPersistentTileSchedulerILb0EEEEEEEEEvNT_6ParamsE)
        /*01c4*/ 	.word	0x000000a8


	//----- nvinfo : EIATTR_FRAME_SIZE
	.align		4
.L_109:
        /*01c8*/ 	.byte	0x04, 0x11
        /*01ca*/ 	.short	(.L_111 - .L_110)
	.align		4
.L_110:
        /*01cc*/ 	.word	index@(_ZN7cutlass13device_kernelIN5flash11enable_sm90INS1_16FlashAttnFwdSm90INS1_25CollectiveMainloopFwdSm90ILi2EN4cute5tupleIJNS5_1CILi1EEES8_S8_EEENS6_IJNS7_ILi128EEENS7_ILi96EEENS7_ILi64EEEEEELi256ENS_6half_tEfNS_4arch4Sm90ELb0ELb0ELb0ELb0ELb0ELb0ELb0ELb1ELb0ELb0ELb0ELb0EEENS1_21CollectiveEpilogueFwdINS6_IJSA_NS7_ILi256EEESB_EEES9_SE_SG_Li256ELb0ELb0ELb0ELb0EEENS1_29StaticPersistentTileSchedulerILb0EEEEEEEEEvNT_6ParamsE)
        /*01d0*/ 	.word	0x00000020


	//----- nvinfo : EIATTR_REGCOUNT
	.align		4
.L_111:
        /*01d4*/ 	.byte	0x04, 0x2f
        /*01d6*/ 	.short	(.L_113 - .L_112)
	.align		4
.L_112:
        /*01d8*/ 	.word	index@(_ZN7cutlass13device_kernelIN5flash11enable_sm90INS1_16FlashAttnFwdSm90INS1_25CollectiveMainloopFwdSm90ILi2EN4cute5tupleIJNS5_1CILi1EEES8_S8_EEENS6_IJNS7_ILi64EEESA_SA_EEELi512ENS_6half_tEfNS_4arch4Sm90ELb1ELb0ELb0ELb1ELb0ELb1ELb1ELb0ELb0ELb0ELb0ELb0EEENS1_21CollectiveEpilogueFwdINS6_IJSA_NS7_ILi512EEESA_EEES9_SC_SE_Li256ELb1ELb0ELb0ELb0EEENS1_36VarlenDynamicPersistentTileSchedulerILi64ELi64ELi256ELi32ELb0ELb0ELb1ELb1ELb1ELb1EEEEEEEEEvNT_6ParamsE)
        /*01dc*/ 	.word	0x000000a8


	//----- nvinfo : EIATTR_FRAME_SIZE
	.align		4
.L_113:
        /*01e0*/ 	.byte	0x04, 0x11
        /*01e2*/ 	.short	(.L_115 - .L_114)
	.align		4
.L_114:
        /*01e4*/ 	.word	index@(_ZN7cutlass13device_kernelIN5flash11enable_sm90INS1_16FlashAttnFwdSm90INS1_25CollectiveMainloopFwdSm90ILi2EN4cute5tupleIJNS5_1CILi1EEES8_S8_EEENS6_IJNS7_ILi64EEESA_SA_EEELi512ENS_6half_tEfNS_4arch4Sm90ELb1ELb0ELb0ELb1ELb0ELb1ELb1ELb0ELb0ELb0ELb0ELb0EEENS1_21CollectiveEpilogueFwdINS6_IJSA_NS7_ILi512EEESA_EEES9_SC_SE_Li256ELb1ELb0ELb0ELb0EEENS1_36VarlenDynamicPersistentTileSchedulerILi64ELi64ELi256ELi32ELb0ELb0ELb1ELb1ELb1ELb1EEEEEEEEEvNT_6ParamsE)
        /*01e8*/ 	.word	0x00000038


	//----- nvinfo : EIATTR_REGCOUNT
	.align		4
.L_115:
        /*01ec*/ 	.byte	0x04, 0x2f
        /*01ee*/ 	.short	(.L_117 - .L_116)
	.align		4
.L_116:
        /*01f0*/ 	.word	index@(_ZN7cutlass13device_kernelIN5flash11enable_sm90INS1_16FlashAttnFwdSm90INS1_25CollectiveMainloopFwdSm90ILi2EN4cute5tupleIJNS5_1CILi1EEES8_S8_EEENS6_IJNS7_ILi64EEESA_SA_EEELi512ENS_6half_tEfNS_4arch4Sm90ELb1ELb0ELb0ELb1ELb0ELb0ELb1ELb0ELb0ELb0ELb0ELb0EEENS1_21CollectiveEpilogueFwdINS6_IJSA_NS7_ILi512EEESA_EEES9_SC_SE_Li256ELb1ELb0ELb0ELb0EEENS1_36VarlenDynamicPersistentTileSchedulerILi64ELi64ELi256ELi32ELb0ELb0ELb1ELb1ELb1ELb1EEEEEEEEEvNT_6ParamsE)
        /*01f4*/ 	.word	0x000000a8


	//----- nvinfo : EIATTR_FRAME_SIZE
	.align		4
.L_117:
        /*01f8*/ 	.byte	0x04, 0x11
        /*01fa*/ 	.short	(.L_119 - .L_118)
	.align		4
.L_118:
        /*01fc*/ 	.word	index@(_ZN7cutlass13device_kernelIN5flash11enable_sm90INS1_16FlashAttnFwdSm90INS1_25CollectiveMainloopFwdSm90ILi2EN4cute5tupleIJNS5_1CILi1EEES8_S8_EEENS6_IJNS7_ILi64EEESA_SA_EEELi512ENS_6half_tEfNS_4arch4Sm90ELb1ELb0ELb0ELb1ELb0ELb0ELb1ELb0ELb0ELb0ELb0ELb0EEENS1_21CollectiveEpilogueFwdINS6_IJSA_NS7_ILi512EEESA_EEES9_SC_SE_Li256ELb1ELb0ELb0ELb0EEENS1_36VarlenDynamicPersistentTileSchedulerILi64ELi64ELi256ELi32ELb0ELb0ELb1ELb1ELb1ELb1EEEEEEEEEvNT_6ParamsE)
        /*0200*/ 	.word	0x00000030


	//----- nvinfo : EIATTR_REGCOUNT
	.align		4
.L_119:
        /*0204*/ 	.byte	0x04, 0x2f
        /*0206*/ 	.short	(.L_121 - .L_120)
	.align		4
.L_120:
        /*0208*/ 	.word	index@(_ZN7cutlass13device_kernelIN5flash11enable_sm90INS1_16FlashAttnFwdSm90INS1_25CollectiveMainloopFwdSm90ILi2EN4cute5tupleIJNS5_1CILi1EEES8_S8_EEENS6_IJNS7_ILi64EEESA_SA_EEELi512ENS_6half_tEfNS_4arch4Sm90ELb1ELb0ELb0ELb1ELb0ELb1ELb0ELb0ELb0ELb0ELb0ELb0EEENS1_21CollectiveEpilogueFwdINS6_IJSA_NS7_ILi512EEESA_EEES9_SC_SE_Li256ELb1ELb0ELb0ELb0EEENS1_36VarlenDynamicPersistentTileSchedulerILi64ELi64ELi256ELi32ELb0ELb0ELb1ELb1ELb1ELb1EEEEEEEEEvNT_6ParamsE)
        /*020c*/ 	.word	0x000000a8


	//----- nvinfo : EIATTR_FRAME_SIZE
	.align		4
.L_121:
        /*0210*/ 	.byte	0x04, 0x11
        /*0212*/ 	.short	(.L_123 - .L_122)
	.align		4
.L_122:
        /*0214*/ 	.word	index@(_ZN7cutlass13device_kernelIN5flash11enable_sm90INS1_16FlashAttnFwdSm90INS1_25CollectiveMainloopFwdSm90ILi2EN4cute5tupleIJNS5_1CILi1EEES8_S8_EEENS6_IJNS7_ILi64EEESA_SA_EEELi512ENS_6half_tEfNS_4arch4Sm90ELb1ELb0ELb0ELb1ELb0ELb1ELb0ELb0ELb0ELb0ELb0ELb0EEENS1_21CollectiveEpilogueFwdINS6_IJSA_NS7_ILi512EEESA_EEES9_SC_SE_Li256ELb1ELb0ELb0ELb0EEENS1_36VarlenDynamicPersistentTileSchedulerILi64ELi64ELi256ELi32ELb0ELb0ELb1ELb1ELb1ELb1EEEEEEEEEvNT_6ParamsE)
        /*0218*/ 	.word	0x00000038


	//----- nvinfo : EIATTR_REGCOUNT
	.align		4
.L_123:
        /*021c*/ 	.byte	0x04, 0x2f
        /*021e*/ 	.short	(.L_125 - .L_124)
	.align		4
.L_124:
        /*0220*/ 	.word	index@(_ZN7cutlass13device_kernelIN5flash11enable_sm90INS1_16FlashAttnFwdSm90INS1_25CollectiveMainloopFwdSm90ILi2EN4cute5tupleIJNS5_1CILi1EEES8_S8_EEENS6_IJNS7_ILi64EEESA_SA_EEELi512ENS_6half_tEfNS_4arch4Sm90ELb1ELb0ELb0ELb1ELb0ELb0ELb0ELb0ELb0ELb0ELb0ELb0EEENS1_21CollectiveEpilogueFwdINS6_IJSA_NS7_ILi512EEESA_EEES9_SC_SE_Li256ELb1ELb0ELb0ELb0EEENS1_36VarlenDynamicPersistentTileSchedulerILi64ELi64ELi256ELi32ELb0ELb0ELb1ELb1ELb1ELb1EEEEEEEEEvNT_6ParamsE)
        /*0224*/ 	.word	0x000000a8


	//----- nvinfo : EIATTR_FRAME_SIZE
	.align		4
.L_125:
        /*0228*/ 	.byte	0x04, 0x11
        /*022a*/ 	.short	(.L_127 - .L_126)
	.align		4
.L_126:
        /*022c*/ 	.word	index@(_ZN7cutlass13device_kernelIN5flash11enable_sm90INS1_16FlashAttnFwdSm90INS1_25CollectiveMainloopFwdSm90ILi2EN4cute5tupleIJNS5_1CILi1EEES8_S8_EEENS6_IJNS7_ILi64EEESA_SA_EEELi512ENS_6half_tEfNS_4arch4Sm90ELb1ELb0ELb0ELb1ELb0ELb0ELb0ELb0ELb0ELb0ELb0ELb0EEENS1_21CollectiveEpilogueFwdINS6_IJSA_NS7_ILi512EEESA_EEES9_SC_SE_Li256ELb1ELb0ELb0ELb0EEENS1_36VarlenDynamicPersistentTileSchedulerILi64ELi64ELi256ELi32ELb0ELb0ELb1ELb1ELb1ELb1EEEEEEEEEvNT_6ParamsE)
        /*0230*/ 	.word	0x00000028


	//----- nvinfo : EIATTR_REGCOUNT
	.align		4
.L_127:
        /*0234*/ 	.byte	0x04, 0x2f
        /*0236*/ 	.short	(.L_129 - .L_128)
	.align		4
.L_128:
        /*0238*/ 	.word	index@(_ZN7cutlass13device_kernelIN5flash11enable_sm90INS1_16FlashAttnFwdSm90INS1_25CollectiveMainloopFwdSm90ILi2EN4cute5tupleIJNS5_1CILi1EEES8_S8_EEENS6_IJNS7_ILi64EEESA_SA_EEELi512ENS_6half_tEfNS_4arch4Sm90ELb1ELb0ELb0ELb0ELb0ELb0ELb1ELb0ELb0ELb0ELb0ELb0EEENS1_21CollectiveEpilogueFwdINS6_IJSA_NS7_ILi512EEESA_EEES9_SC_SE_Li256ELb0ELb0ELb0ELb0EEENS1_30DynamicPersistentTileSchedulerILi256ELi32ELb0ELb0ELb1EEEEEEEEEvNT_6ParamsE)
        /*023c*/ 	.word	0x000000a8


	//----- nvinfo : EIATTR_FRAME_SIZE
	.align		4
.L_129:
        /*0240*/ 	.byte	0x04, 0x11
        /*0242*/ 	.short	(.L_131 - .L_130)
	.align		4
.L_130:
        /*0244*/ 	.word	index@(_ZN7cutlass13device_kernelIN5flash11enable_sm90INS1_16FlashAttnFwdSm90INS1_25CollectiveMainloopFwdSm90ILi2EN4cute5tupleIJNS5_1CILi1EEES8_S8_EEENS6_IJNS7_ILi64EEESA_SA_EEELi512ENS_6half_tEfNS_4arch4Sm90ELb1ELb0ELb0ELb0ELb0ELb0ELb1ELb0ELb0ELb0ELb0ELb0EEENS1_21CollectiveEpilogueFwdINS6_IJSA_NS7_ILi512EEESA_EEES9_SC_SE_Li256ELb0ELb0ELb0ELb0EEENS1_30DynamicPersistentTileSchedulerILi256ELi32ELb0ELb0ELb1EEEEEEEEEvNT_6ParamsE)
        /*0248*/ 	.word	0x00000008


	//----- nvinfo : EIATTR_REGCOUNT
	.align		4
.L_131:
        /*024c*/ 	.byte	0x04, 0x2f
        /*024e*/ 	.short	(.L_133 - .L_132)
	.align		4
.L_132:
        /*0250*/ 	.word	index@(_ZN7cutlass13device_kernelIN5flash11enable_sm90INS1_16FlashAttnFwdSm90INS1_25CollectiveMainloopFwdSm90ILi2EN4cute5tupleIJNS5_1CILi1EEES8_S8_EEENS6_IJNS7_ILi64EEESA_SA_EEELi512ENS_6half_tEfNS_4arch4Sm90ELb1ELb0ELb0ELb0ELb0ELb0ELb0ELb0ELb0ELb0ELb0ELb0EEENS1_21CollectiveEpilogueFwdINS6_IJSA_NS7_ILi512EEESA_EEES9_SC_SE_Li256ELb0ELb0ELb0ELb0EEENS1_30DynamicPersistentTileSchedulerILi256ELi32ELb0ELb0ELb1EEEEEEEEEvNT_6ParamsE)
        /*0254*/ 	.word	0x000000a8


	//----- nvinfo : EIATTR_FRAME_SIZE
	.align		4
.L_133:
        /*0258*/ 	.byte	0x04, 0x11
        /*025a*/ 	.short	(.L_135 - .L_134)
	.align		4
.L_134:
        /*025c*/ 	.word	index@(_ZN7cutlass13device_kernelIN5flash11enable_sm90INS1_16FlashAttnFwdSm90INS1_25CollectiveMainloopFwdSm90ILi2EN4cute5tupleIJNS5_1CILi1EEES8_S8_EEENS6_IJNS7_ILi64EEESA_SA_EEELi512ENS_6half_tEfNS_4arch4Sm90ELb1ELb0ELb0ELb0ELb0ELb0ELb0ELb0ELb0ELb0ELb0ELb0EEENS1_21CollectiveEpilogueFwdINS6_IJSA_NS7_ILi512EEESA_EEES9_SC_SE_Li256ELb0ELb0ELb0ELb0EEENS1_30DynamicPersistentTileSchedulerILi256ELi32ELb0ELb0ELb1EEEEEEEEEvNT_6ParamsE)
        /*0260*/ 	.word	0x00000000


	//----- nvinfo : EIATTR_REGCOUNT
	.align		4
.L_135:
        /*0264*/ 	.byte	0x04, 0x2f
        /*0266*/ 	.short	(.L_137 - .L_136)
	.align		4
.L_136:
        /*0268*/ 	.word	index@(_ZN7cutlass13device_kernelIN5flash11enable_sm90INS1_16FlashAttnFwdSm90INS1_25CollectiveMainloopFwdSm90ILi2EN4cute5tupleIJNS5_1CILi1EEES8_S8_EEENS6_IJNS7_ILi64EEESA_SA_EEELi512ENS_6half_tEfNS_4arch4Sm90ELb0ELb1ELb0ELb1ELb0ELb1ELb1ELb0ELb0ELb0ELb0ELb0EEENS1_21CollectiveEpilogueFwdINS6_IJSA_NS7_ILi512EEESA_EEES9_SC_SE_Li256ELb1ELb0ELb0ELb0EEENS1_36VarlenDynamicPersistentTileSchedulerILi64ELi64ELi256ELi32ELb0ELb0ELb1ELb1ELb0ELb1EEEEEEEEEvNT_6ParamsE)
        /*026c*/ 	.word	0x000000a8


	//----- nvinfo : EIATTR_FRAME_SIZE
	.align		4
.L_137:
        /*0270*/ 	.byte	0x04, 0x11
        /*0272*/ 	.short	(.L_139 - .L_138)
	.align		4
.L_138:
        /*0274*/ 	.word	index@(_ZN7cutlass13device_kernelIN5flash11enable_sm90INS1_16FlashAttnFwdSm90INS1_25CollectiveMainloopFwdSm90ILi2EN4cute5tupleIJNS5_1CILi1EEES8_S8_EEENS6_IJNS7_ILi64EEESA_SA_EEELi512ENS_6half_tEfNS_4arch4Sm90ELb0ELb1ELb0ELb1ELb0ELb1ELb1ELb0ELb0ELb0ELb0ELb0EEENS1_21CollectiveEpilogueFwdINS6_IJSA_NS7_ILi512EEESA_EEES9_SC_SE_Li256ELb1ELb0ELb0ELb0EEENS1_36VarlenDynamicPersistentTileSchedulerILi64ELi64ELi256ELi32ELb0ELb0ELb1ELb1ELb0ELb1EEEEEEEEEvNT_6ParamsE)
        /*0278*/ 	.word	0x00000038


	//----- nvinfo : EIATTR_REGCOUNT
	.align		4
.L_139:
        /*027c*/ 	.byte	0x04, 0x2f
        /*027e*/ 	.short	(.L_141 - .L_140)
	.align		4
.L_140:
        /*0280*/ 	.word	index@(_ZN7cutlass13device_kernelIN5flash11enable_sm90INS1_16FlashAttnFwdSm90INS1_25CollectiveMainloopFwdSm90ILi2EN4cute5tupleIJNS5_1CILi1EEES8_S8_EEENS6_IJNS7_ILi64EEESA_SA_EEELi512ENS_6half_tEfNS_4arch4Sm90ELb0ELb1ELb0ELb1ELb0ELb0ELb1ELb0ELb0ELb0ELb0ELb0EEENS1_21CollectiveEpilogueFwdINS6_IJSA_NS7_ILi512EEESA_EEES9_SC_SE_Li256ELb1ELb0ELb0ELb0EEENS1_36VarlenDynamicPersistentTileSchedulerILi64ELi64ELi256ELi32ELb0ELb0ELb1ELb1ELb0ELb1EEEEEEEEEvNT_6ParamsE)
        /*0284*/ 	.word	0x000000a8


	//----- nvinfo : EIATTR_FRAME_SIZE
	.align		4
.L_141:
        /*0288*/ 	.byte	0x04, 0x11
        /*028a*/ 	.short	(.L_143 - .L_142)
	.align		4
.L_142:
        /*028c*/ 	.word	index@(_ZN7cutlass13device_kernelIN5flash11enable_sm90INS1_16FlashAttnFwdSm90INS1_25CollectiveMainloopFwdSm90ILi2EN4cute5tupleIJNS5_1CILi1EEES8_S8_EEENS6_IJNS7_ILi64EEESA_SA_EEELi512ENS_6half_tEfNS_4arch4Sm90ELb0ELb1ELb0ELb1ELb0ELb0ELb1ELb0ELb0ELb0ELb0ELb0EEENS1_21CollectiveEpilogueFwdINS6_IJSA_NS7_ILi512EEESA_EEES9_SC_SE_Li256ELb1ELb0ELb0ELb0EEENS1_36VarlenDynamicPersistentTileSchedulerILi64ELi64ELi256ELi32ELb0ELb0ELb1ELb1ELb0ELb1EEEEEEEEEvNT_6ParamsE)
        /*0290*/ 	.word	0x00000028


	//----- nvinfo : EIATTR_REGCOUNT
	.align		4
.L_143:
        /*0294*/ 	.byte	0x04, 0x2f
        /*0296*/ 	.short	(.L_145 - .L_144)
	.align		4
.L_144:
        /*0298*/ 	.word	index@(_ZN7cutlass13device_kernelIN5flash11enable_sm90INS1_16FlashAttnFwdSm90INS1_25CollectiveMainloopFwdSm90ILi2EN4cute5tupleIJNS5_1CILi1EEES8_S8_EEENS6_IJNS7_ILi64EEESA_SA_EEELi512ENS_6half_tEfNS_4arch4Sm90ELb0ELb1ELb0ELb1ELb0ELb1ELb0ELb0ELb0ELb0ELb0ELb0EEENS1_21CollectiveEpilogueFwdINS6_IJSA_NS7_ILi512EEESA_EEES9_SC_SE_Li256ELb1ELb0ELb0ELb0EEENS1_36VarlenDynamicPersistentTileSchedulerILi64ELi64ELi256ELi32ELb0ELb0ELb1ELb1ELb0ELb1EEEEEEEEEvNT_6ParamsE)
        /*029c*/ 	.word	0x000000a8


	//----- nvinfo : EIATTR_FRAME_SIZE
	.align		4
.L_145:
        /*02a0*/ 	.byte	0x04, 0x11
        /*02a2*/ 	.short	(.L_147 - .L_146)
	.align		4
.L_146:
        /*02a4*/ 	.word	index@(_ZN7cutlass13device_kernelIN5flash11enable_sm90INS1_16FlashAttnFwdSm90INS1_25CollectiveMainloopFwdSm90ILi2EN4cute5tupleIJNS5_1CILi1EEES8_S8_EEENS6_IJNS7_ILi64EEESA_SA_EEELi512ENS_6half_tEfNS_4arch4Sm90ELb0ELb1ELb0ELb1ELb0ELb1ELb0ELb0ELb0ELb0ELb0ELb0EEENS1_21CollectiveEpilogueFwdINS6_IJSA_NS7_ILi512EEESA_EEES9_SC_SE_Li256ELb1ELb0ELb0ELb0EEENS1_36VarlenDynamicPersistentTileSchedulerILi64ELi64ELi256ELi32ELb0ELb0ELb1ELb1ELb0ELb1EEEEEEEEEvNT_6ParamsE)
        /*02a8*/ 	.word	0x00000028


	//----- nvinfo : EIATTR_REGCOUNT
	.align		4
.L_147:
        /*02ac*/ 	.byte	0x04, 0x2f
        /*02ae*/ 	.short	(.L_149 - .L_148)
	.align		4
.L_148:
        /*02b0*/ 	.word	index@(_ZN7cutlass13device_kernelIN5flash11enable_sm90INS1_16FlashAttnFwdSm90INS1_25CollectiveMainloopFwdSm90ILi2EN4cute5tupleIJNS5_1CILi1EEES8_S8_EEENS6_IJNS7_ILi64EEESA_SA_EEELi512ENS_6half_tEfNS_4arch4Sm90ELb0ELb1ELb0ELb1ELb0ELb0ELb0ELb0ELb0ELb0ELb0ELb0EEENS1_21CollectiveEpilogueFwdINS6_IJSA_NS7_ILi512EEESA_EEES9_SC_SE_Li256ELb1ELb0ELb0ELb0EEENS1_36VarlenDynamicPersistentTileSchedulerILi64ELi64ELi256ELi32ELb0ELb0ELb1ELb1ELb0ELb1EEEEEEEEEvNT_6ParamsE)
        /*02b4*/ 	.word	0x000000a8


	//----- nvinfo : EIATTR_FRAME_SIZE
	.align		4
.L_149:
        /*02b8*/ 	.byte	0x04, 0x11
        /*02ba*/ 	.short	(.L_151 - .L_150)
	.align		4
.L_150:
        /*02bc*/ 	.word	index@(_ZN7cutlass13device_kernelIN5flash11enable_sm90INS1_16FlashAttnFwdSm90INS1_25CollectiveMainloopFwdSm90ILi2EN4cute5tupleIJNS5_1CILi1EEES8_S8_EEENS6_IJNS7_ILi64EEESA_SA_EEELi512ENS_6half_tEfNS_4arch4Sm90ELb0ELb1ELb0ELb1ELb0ELb0ELb0ELb0ELb0ELb0ELb0ELb0EEENS1_21CollectiveEpilogueFwdINS6_IJSA_NS7_ILi512EEESA_EEES9_SC_SE_Li256ELb1ELb0ELb0ELb0EEENS1_36VarlenDynamicPersistentTileSchedulerILi64ELi64ELi256ELi32ELb0ELb0ELb1ELb1ELb0ELb1EEEEEEEEEvNT_6ParamsE)
        /*02c0*/ 	.word	0x00000020


	//----- nvinfo : EIATTR_REGCOUNT
	.align		4
.L_151:
        /*02c4*/ 	.byte	0x04, 0x2f
        /*02c6*/ 	.short	(.L_153 - .L_152)
	.align		4
.L_152:
        /*02c8*/ 	.word	index@(_ZN7cutlass13device_kernelIN5flash11enable_sm90INS1_16FlashAttnFwdSm90INS1_25CollectiveMainloopFwdSm90ILi2EN4cute5tupleIJNS5_1CILi1EEES8_S8_EEENS6_IJNS7_ILi64EEESA_SA_EEELi512ENS_6half_tEfNS_4arch4Sm90ELb0ELb1ELb0ELb0ELb0ELb0ELb1ELb0ELb0ELb0ELb0ELb0EEENS1_21CollectiveEpilogueFwdINS6_IJSA_NS7_ILi512EEESA_EEES9_SC_SE_Li256ELb0ELb0ELb0ELb0EEENS1_30DynamicPersistentTileSchedulerILi256ELi32ELb0ELb0ELb1EEEEEEEEEvNT_6ParamsE)
        /*02cc*/ 	.word	0x000000a8


	//----- nvinfo : EIATTR_FRAME_SIZE
	.align		4
.L_153:
        /*02d0*/ 	.byte	0x04, 0x11
        /*02d2*/ 	.short	(.L_155 - .L_154)
	.align		4
.L_154:
        /*02d4*/ 	.word	index@(_ZN7cutlass13device_kernelIN5flash11enable_sm90INS1_16FlashAttnFwdSm90INS1_25CollectiveMainloopFwdSm90ILi2EN4cute5tupleIJNS5_1CILi1EEES8_S8_EEENS6_IJNS7_ILi64EEESA_SA_EEELi512ENS_6half_tEfNS_4arch4Sm90ELb0ELb1ELb0ELb0ELb0ELb0ELb1ELb0ELb0ELb0ELb0ELb0EEENS1_21CollectiveEpilogueFwdINS6_IJSA_NS7_ILi512EEESA_EEES9_SC_SE_Li256ELb0ELb0ELb0ELb0EEENS1_30DynamicPersistentTileSchedulerILi256ELi32ELb0ELb0ELb1EEEEEEEEEvNT_6ParamsE)
        /*02d8*/ 	.word	0x00000008


	//----- nvinfo : EIATTR_REGCOUNT
	.align		4
.L_155:
        /*02dc*/ 	.byte	0x04, 0x2f
        /*02de*/ 	.short	(.L_157 - .L_156)
	.align		4
.L_156:
        /*02e0*/ 	.word	index@(_ZN7cutlass13device_kernelIN5flash11enable_sm90INS1_16FlashAttnFwdSm90INS1_25CollectiveMainloopFwdSm90ILi2EN4cute5tupleIJNS5_1CILi1EEES8_S8_EEENS6_IJNS7_ILi64EEESA_SA_EEELi512ENS_6half_tEfNS_4arch4Sm90ELb0ELb1ELb0ELb0ELb0ELb0ELb0ELb0ELb0ELb0ELb0ELb0EEENS1_21CollectiveEpilogueFwdINS6_IJSA_NS7_ILi512EEESA_EEES9_SC_SE_Li256ELb0ELb0ELb0ELb0EEENS1_30DynamicPersistentTileSchedulerILi256ELi32ELb0ELb0ELb1EEEEEEEEEvNT_6ParamsE)
        /*02e4*/ 	.word	0x000000a8


	//----- nvinfo : EIATTR_FRAME_SIZE
	.align		4
.L_157:
        /*02e8*/ 	.byte	0x04, 0x11
        /*02ea*/ 	.short	(.L_159 - .L_158)
	.align		4
.L_158:
        /*02ec*/ 	.word	index@(_ZN7cutlass13device_kernelIN5flash11enable_sm90INS1_16FlashAttnFwdSm90INS1_25CollectiveMainloopFwdSm90ILi2EN4cute5tupleIJNS5_1CILi1EEES8_S8_EEENS6_IJNS7_ILi64EEESA_SA_EEELi512ENS_6half_tEfNS_4arch4Sm90ELb0ELb1ELb0ELb0ELb0ELb0ELb0ELb0ELb0ELb0ELb0ELb0EEENS1_21CollectiveEpilogueFwdINS6_IJSA_NS7_ILi512EEESA_EEES9_SC_SE_Li256ELb0ELb0ELb0ELb0EEENS1_30DynamicPersistentTileSchedulerILi256ELi32ELb0ELb0ELb1EEEEEEEEEvNT_6ParamsE)
        /*02f0*/ 	.word	0x00000000


	//----- nvinfo : EIATTR_REGCOUNT
	.align		4
.L_159:
        /*02f4*/ 	.byte	0x04, 0x2f
        /*02f6*/ 	.short	(.L_161 - .L_160)
	.align		4
.L_160:
        /*02f8*/ 	.word	index@(_ZN7cutlass13device_kernelIN5flash11enable_sm90INS1_16FlashAttnFwdSm90INS1_25CollectiveMainloopFwdSm90ILi2EN4cute5tupleIJNS5_1CILi1EEES8_S8_EEENS6_IJNS7_ILi64EEESA_SA_EEELi512ENS_6half_tEfNS_4arch4Sm90ELb0ELb0ELb0ELb1ELb0ELb1ELb1ELb0ELb0ELb0ELb0ELb0EEENS1_21CollectiveEpilogueFwdINS6_IJSA_NS7_ILi512EEESA_EEES9_SC_SE_Li256ELb1ELb0ELb0ELb0EEENS1_36VarlenDynamicPersistentTileSchedulerILi64ELi64ELi256ELi32ELb0ELb0ELb1ELb0ELb1ELb1EEEEEEEEEvNT_6ParamsE)
        /*02fc*/ 	.word	0x000000a8


	//----- nvinfo : EIATTR_FRAME_SIZE
	.align		4
.L_161:
        /*0300*/ 	.byte	0x04, 0x11
        /*0302*/ 	.short	(.L_163 - .L_162)
	.align		4
.L_162:
        /*0304*/ 	.word	index@(_ZN7cutlass13device_kernelIN5flash11enable_sm90INS1_16FlashAttnFwdSm90INS1_25CollectiveMainloopFwdSm90ILi2EN4cute5tupleIJNS5_1CILi1EEES8_S8_EEENS6_IJNS7_ILi64EEESA_SA_EEELi512ENS_6half_tEfNS_4arch4Sm90ELb0ELb0ELb0ELb1ELb0ELb1ELb1ELb0ELb0ELb0ELb0ELb0EEENS1_21CollectiveEpilogueFwdINS6_IJSA_NS7_ILi512EEESA_EEES9_SC_SE_Li256ELb1ELb0ELb0ELb0EEENS1_36VarlenDynamicPersistentTileSchedulerILi64ELi64ELi256ELi32ELb0ELb0ELb1ELb0ELb1ELb1EEEEEEEEEvNT_6ParamsE)
        /*0308*/ 	.word	0x00000040


	//----- nvinfo : EIATTR_REGCOUNT
	.align		4
.L_163:
        /*030c*/ 	.byte	0x04, 0x2f
        /*030e*/ 	.short	(.L_165 - .L_164)
	.align		4
.L_164:
        /*0310*/ 	.word	index@(_ZN7cutlass13device_kernelIN5flash11enable_sm90INS1_16FlashAttnFwdSm90INS1_25CollectiveMainloopFwdSm90ILi2EN4cute5tupleIJNS5_1CILi1EEES8_S8_EEENS6_IJNS7_ILi64EEESA_SA_EEELi512ENS_6half_tEfNS_4arch4Sm90ELb0ELb0ELb0ELb1ELb0ELb0ELb1ELb0ELb0ELb0ELb0ELb0EEENS1_21CollectiveEpilogueFwdINS6_IJSA_NS7_ILi512EEESA_EEES9_SC_SE_Li256ELb1ELb0ELb0ELb0EEENS1_36VarlenDynamicPersistentTileSchedulerILi64ELi64ELi256ELi32ELb0ELb0ELb1ELb0ELb1ELb1EEEEEEEEEvNT_6ParamsE)
        /*0314*/ 	.word	0x000000a8


	//----- nvinfo : EIATTR_FRAME_SIZE
	.align		4
.L_165:
        /*0318*/ 	.byte	0x04, 0x11
        /*031a*/ 	.short	(.L_167 - .L_166)
	.align		4
.L_166:
        /*031c*/ 	.word	index@(_ZN7cutlass13device_kernelIN5flash11enable_sm90INS1_16FlashAttnFwdSm90INS1_25CollectiveMainloopFwdSm90ILi2EN4cute5tupleIJNS5_1CILi1EEES8_S8_EEENS6_IJNS7_ILi64EEESA_SA_EEELi512ENS_6half_tEfNS_4arch4Sm90ELb0ELb0ELb0ELb1ELb0ELb0ELb1ELb0ELb0ELb0ELb0ELb0EEENS1_21CollectiveEpilogueFwdINS6_IJSA_NS7_ILi512EEESA_EEES9_SC_SE_Li256ELb1ELb0ELb0ELb0EEENS1_36VarlenDynamicPersistentTileSchedulerILi64ELi64ELi256ELi32ELb0ELb0ELb1ELb0ELb1ELb1EEEEEEEEEvNT_6ParamsE)
        /*0320*/ 	.word	0x00000038


	//----- nvinfo : EIATTR_REGCOUNT
	.align		4
.L_167:
        /*0324*/ 	.byte	0x04, 0x2f
        /*0326*/ 	.short	(.L_169 - .L_168)
	.align		4
.L_168:
        /*0328*/ 	.word	index@(_ZN7cutlass13device_kernelIN5flash11enable_sm90INS1_16FlashAttnFwdSm90INS1_25CollectiveMainloopFwdSm90ILi2EN4cute5tupleIJNS5_1CILi1EEES8_S8_EEENS6_IJNS7_ILi64EEESA_SA_EEELi512ENS_6half_tEfNS_4arch4Sm90ELb0ELb0ELb0ELb1ELb0ELb1ELb0ELb0ELb0ELb0ELb0ELb0EEENS1_21CollectiveEpilogueFwdINS6_IJSA_NS7_ILi512EEESA_EEES9_SC_SE_Li256ELb1ELb0ELb0ELb0EEENS1_36VarlenDynamicPersistentTileSchedulerILi64ELi64ELi256ELi32ELb0ELb0ELb1ELb0ELb1ELb1EEEEEEEEEvNT_6ParamsE)
        /*032c*/ 	.word	0x000000a8


	//----- nvinfo : EIATTR_FRAME_SIZE
	.align		4
.L_169:
        /*0330*/ 	.byte	0x04, 0x11
        /*0332*/ 	.short	(.L_171 - .L_170)
	.align		4
.L_170:
        /*0334*/ 	.word	index@(_ZN7cutlass13device_kernelIN5flash11enable_sm90INS1_16FlashAttnFwdSm90INS1_25CollectiveMainloopFwdSm90ILi2EN4cute5tupleIJNS5_1CILi1EEES8_S8_EEENS6_IJNS7_ILi64EEESA_SA_EEELi512ENS_6half_tEfNS_4arch4Sm90ELb0ELb0ELb0ELb1ELb0ELb1ELb0ELb0ELb0ELb0ELb0ELb0EEENS1_21CollectiveEpilogueFwdINS6_IJSA_NS7_ILi512EEESA_EEES9_SC_SE_Li256ELb1ELb0ELb0ELb0EEENS1_36VarlenDynamicPersistentTileSchedulerILi64ELi64ELi256ELi32ELb0ELb0ELb1ELb0ELb1ELb1EEEEEEEEEvNT_6ParamsE)
        /*0338*/ 	.word	0x00000040


	//----- nvinfo : EIATTR_REGCOUNT
	.align		4
.L_171:
        /*033c*/ 	.byte	0x04, 0x2f
        /*033e*/ 	.short	(.L_173 - .L_172)
	.align		4
.L_172:
        /*0340*/ 	.word	index@(_ZN7cutlass13device_kernelIN5flash11enable_sm90INS1_16FlashAttnFwdSm90INS1_25CollectiveMainloopFwdSm90ILi2EN4cute5tupleIJNS5_1CILi1EEES8_S8_EEENS6_IJNS7_ILi64EEESA_SA_EEELi512ENS_6half_tEfNS_4arch4Sm90ELb0ELb0ELb0ELb1ELb0ELb0ELb0ELb0ELb0ELb0ELb0ELb0EEENS1_21CollectiveEpilogueFwdINS6_IJSA_NS7_ILi512EEESA_EEES9_SC_SE_Li256ELb1ELb0ELb0ELb0EEENS1_36VarlenDynamicPersistentTileSchedulerILi64ELi64ELi256ELi32ELb0ELb0ELb1ELb0ELb1ELb1EEEEEEEEEvNT_6ParamsE)
        /*0344*/ 	.word	0x000000a8


	//----- nvinfo : EIATTR_FRAME_SIZE
	.align		4
.L_173:
        /*0348*/ 	.byte	0x04, 0x11
        /*034a*/ 	.short	(.L_175 - .L_174)
	.align		4
.L_174:
        /*034c*/ 	.word	index@(_ZN7cutlass13device_kernelIN5flash11enable_sm90INS1_16FlashAttnFwdSm90INS1_25CollectiveMainloopFwdSm90ILi2EN4cute5tupleIJNS5_1CILi1EEES8_S8_EEENS6_IJNS7_ILi64EEESA_SA_EEELi512ENS_6half_tEfNS_4arch4Sm90ELb0ELb0ELb0ELb1ELb0ELb0ELb0ELb0ELb0ELb0ELb0ELb0EEENS1_21CollectiveEpilogueFwdINS6_IJSA_NS7_ILi512EEESA_EEES9_SC_SE_Li256ELb1ELb0ELb0ELb0EEENS1_36VarlenDynamicPersistentTileSchedulerILi64ELi64ELi256ELi32ELb0ELb0ELb1ELb0ELb1ELb1EEEEEEEEEvNT_6ParamsE)
        /*0350*/ 	.word	0x00000030


	//----- nvinfo : EIATTR_REGCOUNT
	.align		4
.L_175:
        /*0354*/ 	.byte	0x04, 0x2f
        /*0356*/ 	.short	(.L_177 - .L_176)
	.align		4
.L_176:
        /*0358*/ 	.word	index@(_ZN7cutlass13device_kernelIN5flash11enable_sm90INS1_16FlashAttnFwdSm90INS1_25CollectiveMainloopFwdSm90ILi2EN4cute5tupleIJNS5_1CILi1EEES8_S8_EEENS6_IJNS7_ILi64EEESA_SA_EEELi512ENS_6half_tEfNS_4arch4Sm90ELb0ELb0ELb0ELb0ELb0ELb0ELb1ELb0ELb0ELb0ELb0ELb0EEENS1_21CollectiveEpilogueFwdINS6_IJSA_NS7_ILi512EEESA_EEES9_SC_SE_Li256ELb0ELb0ELb0ELb0EEENS1_29StaticPersistentTileSchedulerILb0EEEEEEEEEvNT_6ParamsE)
        /*035c*/ 	.word	0x000000a8


	//----- nvinfo : EIATTR_FRAME_SIZE
	.align		4
.L_177:
        /*0360*/ 	.byte	0x04, 0x11
        /*0362*/ 	.short	(.L_179 - .L_178)
	.align		4
.L_178:
        /*0364*/ 	.word	index@(_ZN7cutlass13device_kernelIN5flash11enable_sm90INS1_16FlashAttnFwdSm90INS1_25CollectiveMainloopFwdSm90ILi2EN4cute5tupleIJNS5_1CILi1EEES8_S8_EEENS6_IJNS7_ILi64EEESA_SA_EEELi512ENS_6half_tEfNS_4arch4Sm90ELb0ELb0ELb0ELb0ELb0ELb0ELb1ELb0ELb0ELb0ELb0ELb0EEENS1_21CollectiveEpilogueFwdINS6_IJSA_NS7_ILi512EEESA_EEES9_SC_SE_Li256ELb0ELb0ELb0ELb0EEENS1_29StaticPersistentTileSchedulerILb0EEEEEEEEEvNT_6ParamsE)
        /*0368*/ 	.word	0x00000020


	//----- nvinfo : EIATTR_REGCOUNT
	.align		4
.L_179:
        /*036c*/ 	.byte	0x04, 0x2f
        /*036e*/ 	.short	(.L_181 - .L_180)
	.align		4
.L_180:
        /*0370*/ 	.word	index@(_ZN7cutlass13device_kernelIN5flash11enable_sm90INS1_16FlashAttnFwdSm90INS1_25CollectiveMainloopFwdSm90ILi2EN4cute5tupleIJNS5_1CILi1EEES8_S8_EEENS6_IJNS7_ILi64EEESA_SA_EEELi512ENS_6half_tEfNS_4arch4Sm90ELb0ELb0ELb0ELb0ELb0ELb0ELb0ELb0ELb0ELb0ELb0ELb0EEENS1_21CollectiveEpilogueFwdINS6_IJSA_NS7_ILi512EEESA_EEES9_SC_SE_Li256ELb0ELb0ELb0ELb0EEENS1_29StaticPersistentTileSchedulerILb0EEEEEEEEEvNT_6ParamsE)
        /*0374*/ 	.word	0x000000a8


	//----- nvinfo : EIATTR_FRAME_SIZE
	.align		4
.L_181:
        /*0378*/ 	.byte	0x04, 0x11
        /*037a*/ 	.short	(.L_183 - .L_182)
	.align		4
.L_182:
        /*037c*/ 	.word	index@(_ZN7cutlass13device_kernelIN5flash11enable_sm90INS1_16FlashAttnFwdSm90INS1_25CollectiveMainloopFwdSm90ILi2EN4cute5tupleIJNS5_1CILi1EEES8_S8_EEENS6_IJNS7_ILi64EEESA_SA_EEELi512ENS_6half_tEfNS_4arch4Sm90ELb0ELb0ELb0ELb0ELb0ELb0ELb0ELb0ELb0ELb0ELb0ELb0EEENS1_21CollectiveEpilogueFwdINS6_IJSA_NS7_ILi512EEESA_EEES9_SC_SE_Li256ELb0ELb0ELb0ELb0EEENS1_29StaticPersistentTileSchedulerILb0EEEEEEEEEvNT_6ParamsE)
        /*0380*/ 	.word	0x00000020


	//----- nvinfo : EIATTR_REGCOUNT
	.align		4
.L_183:
        /*0384*/ 	.byte	0x04, 0x2f
        /*0386*/ 	.short	(.L_185 - .L_184)
	.align		4
.L_184:
        /*0388*/ 	.word	index@(_ZN7cutlass13device_kernelIN5flash11enable_sm90INS1_16FlashAttnFwdSm90INS1_25CollectiveMainloopFwdSm90ILi2EN4cute5tupleIJNS5_1CILi1EEES8_S8_EEENS6_IJNS7_ILi128EEESA_NS7_ILi192EEEEEELi128ENS_6half_tEfNS_4arch4Sm90ELb1ELb0ELb0ELb1ELb0ELb1ELb0ELb1ELb1ELb0ELb0ELb0EEENS1_21CollectiveEpilogueFwdINS6_IJSA_SA_SA_EEES9_SD_SF_Li256ELb1ELb0ELb0ELb0EEENS1_36VarlenDynamicPersistentTileSchedulerILi128ELi128ELi256ELi32ELb0ELb0ELb1ELb1ELb1ELb1EEEEEEEEEvNT_6ParamsE)
        /*038c*/ 	.word	0x000000a8


	//----- nvinfo : EIATTR_FRAME_SIZE
	.align		4
.L_185:
        /*0390*/ 	.byte	0x04, 0x11
        /*0392*/ 	.short	(.L_187 - .L_186)
	.align		4
.L_186:
        /*0394*/ 	.word	index@(_ZN7cutlass13device_kernelIN5flash11enable_sm90INS1_16FlashAttnFwdSm90INS1_25CollectiveMainloopFwdSm90ILi2EN4cute5tupleIJNS5_1CILi1EEES8_S8_EEENS6_IJNS7_ILi128EEESA_NS7_ILi192EEEEEELi128ENS_6half_tEfNS_4arch4Sm90ELb1ELb0ELb0ELb1ELb0ELb1ELb0ELb1ELb1ELb0ELb0ELb0EEENS1_21CollectiveEpilogueFwdINS6_IJSA_SA_SA_EEES9_SD_SF_Li256ELb1ELb0ELb0ELb0EEENS1_36VarlenDynamicPersistentTileSchedulerILi128ELi128ELi256ELi32ELb0ELb0ELb1ELb1ELb1ELb1EEEEEEEEEvNT_6ParamsE)
        /*0398*/ 	.word	0x00000048


	//----- nvinfo : EIATTR_REGCOUNT
	.align		4
.L_187:
        /*039c*/ 	.byte	0x04, 0x2f
        /*039e*/ 	.short	(.L_189 - .L_188)
	.align		4
.L_188:
        /*03a0*/ 	.word	index@(_ZN7cutlass13device_kernelIN5flash11enable_sm90INS1_16FlashAttnFwdSm90INS1_25CollectiveMainloopFwdSm90ILi2EN4cute5tupleIJNS5_1CILi1EEES8_S8_EEENS6_IJNS7_ILi128EEESA_NS7_ILi192EEEEEELi128ENS_6half_tEfNS_4arch4Sm90ELb1ELb0ELb0ELb1ELb0ELb0ELb0ELb1ELb1ELb0ELb0ELb0EEENS1_21CollectiveEpilogueFwdINS6_IJSA_SA_SA_EEES9_SD_SF_Li256ELb1ELb0ELb0ELb0EEENS1_36VarlenDynamicPersistentTileSchedulerILi128ELi128ELi256ELi32ELb0ELb0ELb1ELb1ELb1ELb1EEEEEEEEEvNT_6ParamsE)
        /*03a4*/ 	.word	0x000000a8


	//----- nvinfo : EIATTR_FRAME_SIZE
	.align		4
.L_189:
        /*03a8*/ 	.byte	0x04, 0x11
        /*03aa*/ 	.short	(.L_191 - .L_190)
	.align		4
.L_190:
        /*03ac*/ 	.word	index@(_ZN7cutlass13device_kernelIN5flash11enable_sm90INS1_16FlashAttnFwdSm90INS1_25CollectiveMainloopFwdSm90ILi2EN4cute5tupleIJNS5_1CILi1EEES8_S8_EEENS6_IJNS7_ILi128EEESA_NS7_ILi192EEEEEELi128ENS_6half_tEfNS_4arch4Sm90ELb1ELb0ELb0ELb1ELb0ELb0ELb0ELb1ELb1ELb0ELb0ELb0EEENS1_21CollectiveEpilogueFwdINS6_IJSA_SA_SA_EEES9_SD_SF_Li256ELb1ELb0ELb0ELb0EEENS1_36VarlenDynamicPersistentTileSchedulerILi128ELi128ELi256ELi32ELb0ELb0ELb1ELb1ELb1ELb1EEEEEEEEEvNT_6ParamsE)
        /*03b0*/ 	.word	0x00000030


	//----- nvinfo : EIATTR_REGCOUNT
	.align		4
.L_191:
        /*03b4*/ 	.byte	0x04, 0x2f
        /*03b6*/ 	.short	(.L_193 - .L_192)
	.align		4
.L_192:
        /*03b8*/ 	.word	index@(_ZN7cutlass13device_kernelIN5flash11enable_sm90INS1_16FlashAttnFwdSm90INS1_25CollectiveMainloopFwdSm90ILi2EN4cute5tupleIJNS5_1CILi1EEES8_S8_EEENS6_IJNS7_ILi128EEESA_NS7_ILi192EEEEEELi128ENS_6half_tEfNS_4arch4Sm90ELb1ELb0ELb0ELb0ELb0ELb0ELb0ELb1ELb1ELb0ELb0ELb0EEENS1_21CollectiveEpilogueFwdINS6_IJSA_SA_SA_EEES9_SD_SF_Li256ELb0ELb0ELb0ELb0EEENS1_30DynamicPersistentTileSchedulerILi256ELi32ELb0ELb0ELb1EEEEEEEEEvNT_6ParamsE)
        /*03bc*/ 	.word	0x000000a8


	//----- nvinfo : EIATTR_FRAME_SIZE
	.align		4
.L_193:
        /*03c0*/ 	.byte	0x04, 0x11
        /*03c2*/ 	.short	(.L_195 - .L_194)
	.align		4
.L_194:
        /*03c4*/ 	.word	index@(_ZN7cutlass13device_kernelIN5flash11enable_sm90INS1_16FlashAttnFwdSm90INS1_25CollectiveMainloopFwdSm90ILi2EN4cute5tupleIJNS5_1CILi1EEES8_S8_EEENS6_IJNS7_ILi128EEESA_NS7_ILi192EEEEEELi128ENS_6half_tEfNS_4arch4Sm90ELb1ELb0ELb0ELb0ELb0ELb0ELb0ELb1ELb1ELb0ELb0ELb0EEENS1_21CollectiveEpilogueFwdINS6_IJSA_SA_SA_EEES9_SD_SF_Li256ELb0ELb0ELb0ELb0EEENS1_30DynamicPersistentTileSchedulerILi256ELi32ELb0ELb0ELb1EEEEEEEEEvNT_6ParamsE)
        /*03c8*/ 	.word	0x00000008


	//----- nvinfo : EIATTR_REGCOUNT
	.align		4
.L_195:
        /*03cc*/ 	.byte	0x04, 0x2f
        /*03ce*/ 	.short	(.L_197 - .L_196)
	.align		4
.L_196:
        /*03d0*/ 	.word	index@(_ZN7cutlass13device_kernelIN5flash11enable_sm90INS1_16FlashAttnFwdSm90INS1_25CollectiveMainloopFwdSm90ILi2EN4cute5tupleIJNS5_1CILi1EEES8_S8_EEENS6_IJNS7_ILi128EEENS7_ILi96EEENS7_ILi192EEEEEELi128ENS_6half_tEfNS_4arch4Sm90ELb0ELb1ELb0ELb1ELb0ELb1ELb0ELb1ELb1ELb0ELb0ELb0EEENS1_21CollectiveEpilogueFwdINS6_IJSA_SA_SB_EEES9_SE_SG_Li256ELb1ELb0ELb0ELb0EEENS1_36VarlenDynamicPersistentTileSchedulerILi128ELi96ELi256ELi32ELb0ELb0ELb1ELb1ELb0ELb1EEEEEEEEEvNT_6ParamsE)
        /*03d4*/ 	.word	0x000000a8


	//----- nvinfo : EIATTR_FRAME_SIZE
	.align		4
.L_197:
        /*03d8*/ 	.byte	0x04, 0x11
        /*03da*/ 	.short	(.L_199 - .L_198)
	.align		4
.L_198:
        /*03dc*/ 	.word	index@(_ZN7cutlass13device_kernelIN5flash11enable_sm90INS1_16FlashAttnFwdSm90INS1_25CollectiveMainloopFwdSm90ILi2EN4cute5tupleIJNS5_1CILi1EEES8_S8_EEENS6_IJNS7_ILi128EEENS7_ILi96EEENS7_ILi192EEEEEELi128ENS_6half_tEfNS_4arch4Sm90ELb0ELb1ELb0ELb1ELb0ELb1ELb0ELb1ELb1ELb0ELb0ELb0EEENS1_21CollectiveEpilogueFwdINS6_IJSA_SA_SB_EEES9_SE_SG_Li256ELb1ELb0ELb0ELb0EEENS1_36VarlenDynamicPersistentTileSchedulerILi128ELi96ELi256ELi32ELb0ELb0ELb1ELb1ELb0ELb1EEEEEEEEEvNT_6ParamsE)
        /*03e0*/ 	.word	0x00000040


	//----- nvinfo : EIATTR_REGCOUNT
	.align		4
.L_199:
        /*03e4*/ 	.byte	0x04, 0x2f
        /*03e6*/ 	.short	(.L_201 - .L_200)
	.align		4
.L_200:
        /*03e8*/ 	.word	index@(_ZN7cutlass13device_kernelIN5flash11enable_sm90INS1_16FlashAttnFwdSm90INS1_25CollectiveMainloopFwdSm90ILi2EN4cute5tupleIJNS5_1CILi1EEES8_S8_EEENS6_IJNS7_ILi128EEENS7_ILi96EEENS7_ILi192EEEEEELi128ENS_6half_tEfNS_4arch4Sm90ELb0ELb1ELb0ELb1ELb0ELb0ELb0ELb1ELb1ELb0ELb0ELb0EEENS1_21CollectiveEpilogueFwdINS6_IJSA_SA_SB_EEES9_SE_SG_Li256ELb1ELb0ELb0ELb0EEENS1_36VarlenDynamicPersistentTileSchedulerILi128ELi96ELi256ELi32ELb0ELb0ELb1ELb1ELb0ELb1EEEEEEEEEvNT_6ParamsE)
        /*03ec*/ 	.word	0x000000a8


	//----- nvinfo : EIATTR_FRAME_SIZE
	.align		4
.L_201:
        /*03f0*/ 	.byte	0x04, 0x11
        /*03f2*/ 	.short	(.L_203 - .L_202)
	.align		4
.L_202:
        /*03f4*/ 	.word	index@(_ZN7cutlass13device_kernelIN5flash11enable_sm90INS1_16FlashAttnFwdSm90INS1_25CollectiveMainloopFwdSm90ILi2EN4cute5tupleIJNS5_1CILi1EEES8_S8_EEENS6_IJNS7_ILi128EEENS7_ILi96EEENS7_ILi192EEEEEELi128ENS_6half_tEfNS_4arch4Sm90ELb0ELb1ELb0ELb1ELb0ELb0ELb0ELb1ELb1ELb0ELb0ELb0EEENS1_21CollectiveEpilogueFwdINS6_IJSA_SA_SB_EEES9_SE_SG_Li256ELb1ELb0ELb0ELb0EEENS1_36VarlenDynamicPersistentTileSchedulerILi128ELi96ELi256ELi32ELb0ELb0ELb1ELb1ELb0ELb1EEEEEEEEEvNT_6ParamsE)
        /*03f8*/ 	.word	0x00000028


	//----- nvinfo : EIATTR_REGCOUNT
	.align		4
.L_203:
        /*03fc*/ 	.byte	0x04, 0x2f
        /*03fe*/ 	.short	(.L_205 - .L_204)
	.align		4
.L_204:
        /*0400*/ 	.word	index@(_ZN7cutlass13device_kernelIN5flash11enable_sm90INS1_16FlashAttnFwdSm90INS1_25CollectiveMainloopFwdSm90ILi2EN4cute5tupleIJNS5_1CILi1EEES8_S8_EEENS6_IJNS7_ILi128EEENS7_ILi96EEENS7_ILi192EEEEEELi128ENS_6half_tEfNS_4arch4Sm90ELb0ELb1ELb0ELb0ELb0ELb0ELb0ELb1ELb1ELb0ELb0ELb0EEENS1_21CollectiveEpilogueFwdINS6_IJSA_SA_SB_EEES9_SE_SG_Li256ELb0ELb0ELb0ELb0EEENS1_30DynamicPersistentTileSchedulerILi256ELi32ELb0ELb0ELb1EEEEEEEEEvNT_6ParamsE)
        /*0404*/ 	.word	0x000000a8


	//----- nvinfo : EIATTR_FRAME_SIZE
	.align		4
.L_205:
        /*0408*/ 	.byte	0x04, 0x11
        /*040a*/ 	.short	(.L_207 - .L_206)
	.align		4
.L_206:
        /*040c*/ 	.word	index@(_ZN7cutlass13device_kernelIN5flash11enable_sm90INS1_16FlashAttnFwdSm90INS1_25CollectiveMainloopFwdSm90ILi2EN4cute5tupleIJNS5_1CILi1EEES8_S8_EEENS6_IJNS7_ILi128EEENS7_ILi96EEENS7_ILi192EEEEEELi128ENS_6half_tEfNS_4arch4Sm90ELb0ELb1ELb0ELb0ELb0ELb0ELb0ELb1ELb1ELb0ELb0ELb0EEENS1_21CollectiveEpilogueFwdINS6_IJSA_SA_SB_EEES9_SE_SG_Li256ELb0ELb0ELb0ELb0EEENS1_30DynamicPersistentTileSchedulerILi256ELi32ELb0ELb0ELb1EEEEEEEEEvNT_6ParamsE)
        /*0410*/ 	.word	0x00000008


	//----- nvinfo : EIATTR_REGCOUNT
	.align		4
.L_207:
        /*0414*/ 	.byte	0x04, 0x2f
        /*0416*/ 	.short	(.L_209 - .L_208)
	.align		4
.L_208:
        /*0418*/ 	.word	index@(_ZN7cutlass13device_kernelIN5flash11enable_sm90INS1_16FlashAttnFwdSm90INS1_25CollectiveMainloopFwdSm90ILi2EN4cute5tupleIJNS5_1CILi1EEES8_S8_EEENS6_IJNS7_ILi128EEESA_NS7_ILi192EEEEEELi128ENS_6half_tEfNS_4arch4Sm90ELb0ELb0ELb0ELb1ELb0ELb1ELb0ELb1ELb1ELb0ELb0ELb0EEENS1_21CollectiveEpilogueFwdINS6_IJSA_SA_SA_EEES9_SD_SF_Li256ELb1ELb0ELb0ELb0EEENS1_36VarlenDynamicPersistentTileSchedulerILi128ELi128ELi256ELi32ELb0ELb0ELb1ELb0ELb1ELb1EEEEEEEEEvNT_6ParamsE)
        /*041c*/ 	.word	0x000000a8


	//----- nvinfo : EIATTR_FRAME_SIZE
	.align		4
.L_209:
        /*0420*/ 	.byte	0x04, 0x11
        /*0422*/ 	.short	(.L_211 - .L_210)
	.align		4
.L_210:
        /*0424*/ 	.word	index@(_ZN7cutlass13device_kernelIN5flash11enable_sm90INS1_16FlashAttnFwdSm90INS1_25CollectiveMainloopFwdSm90ILi2EN4cute5tupleIJNS5_1CILi1EEES8_S8_EEENS6_IJNS7_ILi128EEESA_NS7_ILi192EEEEEELi128ENS_6half_tEfNS_4arch4Sm90ELb0ELb0ELb0ELb1ELb0ELb1ELb0ELb1ELb1ELb0ELb0ELb0EEENS1_21CollectiveEpilogueFwdINS6_IJSA_SA_SA_EEES9_SD_SF_Li256ELb1ELb0ELb0ELb0EEENS1_36VarlenDynamicPersistentTileSchedulerILi128ELi128ELi256ELi32ELb0ELb0ELb1ELb0ELb1ELb1EEEEEEEEEvNT_6ParamsE)
        /*0428*/ 	.word	0x00000048


	//----- nvinfo : EIATTR_REGCOUNT
	.align		4
.L_211:
        /*042c*/ 	.byte	0x04, 0x2f
        /*042e*/ 	.short	(.L_213 - .L_212)
	.align		4
.L_212:
        /*0430*/ 	.word	index@(_ZN7cutlass13device_kernelIN5flash11enable_sm90INS1_16FlashAttnFwdSm90INS1_25CollectiveMainloopFwdSm90ILi2EN4cute5tupleIJNS5_1CILi1EEES8_S8_EEENS6_IJNS7_ILi128EEESA_NS7_ILi192EEEEEELi128ENS_6half_tEfNS_4arch4Sm90ELb0ELb0ELb0ELb1ELb0ELb0ELb0ELb1ELb1ELb0ELb0ELb0EEENS1_21CollectiveEpilogueFwdINS6_IJSA_SA_SA_EEES9_SD_SF_Li256ELb1ELb0ELb0ELb0EEENS1_36VarlenDynamicPersistentTileSchedulerILi128ELi128ELi256ELi32ELb0ELb0ELb1ELb0ELb1ELb1EEEEEEEEEvNT_6ParamsE)
        /*0434*/ 	.word	0x000000a8


	//----- nvinfo : EIATTR_FRAME_SIZE
	.align		4
.L_213:
        /*0438*/ 	.byte	0x04, 0x11
        /*043a*/ 	.short	(.L_215 - .L_214)
	.align		4
.L_214:
        /*043c*/ 	.word	index@(_ZN7cutlass13device_kernelIN5flash11enable_sm90INS1_16FlashAttnFwdSm90INS1_25CollectiveMainloopFwdSm90ILi2EN4cute5tupleIJNS5_1CILi1EEES8_S8_EEENS6_IJNS7_ILi128EEESA_NS7_ILi192EEEEEELi128ENS_6half_tEfNS_4arch4Sm90ELb0ELb0ELb0ELb1ELb0ELb0ELb0ELb1ELb1ELb0ELb0ELb0EEENS1_21CollectiveEpilogueFwdINS6_IJSA_SA_SA_EEES9_SD_SF_Li256ELb1ELb0ELb0ELb0EEENS1_36VarlenDynamicPersistentTileSchedulerILi128ELi128ELi256ELi32ELb0ELb0ELb1ELb0ELb1ELb1EEEEEEEEEvNT_6ParamsE)
        /*0440*/ 	.word	0x00000038


	//----- nvinfo : EIATTR_REGCOUNT
	.align		4
.L_215:
        /*0444*/ 	.byte	0x04, 0x2f
        /*0446*/ 	.short	(.L_217 - .L_216)
	.align		4
.L_216:
        /*0448*/ 	.word	index@(_ZN7cutlass13device_kernelIN5flash11enable_sm90INS1_16FlashAttnFwdSm90INS1_25CollectiveMainloopFwdSm90ILi2EN4cute5tupleIJNS5_1CILi2EEENS7_ILi1EEES9_EEENS6_IJNS7_ILi128EEESB_NS7_ILi192EEEEEELi128ENS_6half_tEfNS_4arch4Sm90ELb0ELb0ELb0ELb0ELb0ELb0ELb0ELb1ELb1ELb0ELb0ELb0EEENS1_21CollectiveEpilogueFwdINS6_IJSB_SB_SB_EEESA_SE_SG_Li256ELb0ELb0ELb0ELb0EEENS1_29StaticPersistentTileSchedulerILb0EEEEEEEEEvNT_6ParamsE)
        /*044c*/ 	.word	0x000000a8


	//----- nvinfo : EIATTR_FRAME_SIZE
	.align		4
.L_217:
        /*0450*/ 	.byte	0x04, 0x11
        /*0452*/ 	.short	(.L_219 - .L_218)
	.align		4
.L_218:
        /*0454*/ 	.word	index@(_ZN7cutlass13device_kernelIN5flash11enable_sm90INS1_16FlashAttnFwdSm90INS1_25CollectiveMainloopFwdSm90ILi2EN4cute5tupleIJNS5_1CILi2EEENS7_ILi1EEES9_EEENS6_IJNS7_ILi128EEESB_NS7_ILi192EEEEEELi128ENS_6half_tEfNS_4arch4Sm90ELb0ELb0ELb0ELb0ELb0ELb0ELb0ELb1ELb1ELb0ELb0ELb0EEENS1_21CollectiveEpilogueFwdINS6_IJSB_SB_SB_EEESA_SE_SG_Li256ELb0ELb0ELb0ELb0EEENS1_29StaticPersistentTileSchedulerILb0EEEEEEEEEvNT_6ParamsE)
        /*0458*/ 	.word	0x00000028


	//----- nvinfo : EIATTR_REGCOUNT
	.align		4
.L_219:
        /*045c*/ 	.byte	0x04, 0x2f
        /*045e*/ 	.short	(.L_221 - .L_220)
	.align		4
.L_220:
        /*0460*/ 	.word	index@(_ZN7cutlass13device_kernelIN5flash11enable_sm90INS1_16FlashAttnFwdSm90INS1_25CollectiveMainloopFwdSm90ILi2EN4cute5tupleIJNS5_1CILi1EEES8_S8_EEENS6_IJNS7_ILi128EEESA_NS7_ILi192EEEEEELi128ENS_6half_tEfNS_4arch4Sm90ELb0ELb0ELb0ELb0ELb0ELb0ELb0ELb1ELb1ELb0ELb0ELb0EEENS1_21CollectiveEpilogueFwdINS6_IJSA_SA_SA_EEES9_SD_SF_Li256ELb0ELb0ELb0ELb0EEENS1_29StaticPersistentTileSchedulerILb0EEEEEEEEEvNT_6ParamsE)
        /*0464*/ 	.word	0x000000a8


	//----- nvinfo : EIATTR_FRAME_SIZE
	.align		4
.L_221:
        /*0468*/ 	.byte	0x04, 0x11
        /*046a*/ 	.short	(.L_223 - .L_222)
	.align		4
.L_222:
        /*046c*/ 	.word	index@(_ZN7cutlass13device_kernelIN5flash11enable_sm90INS1_16FlashAttnFwdSm90INS1_25CollectiveMainloopFwdSm90ILi2EN4cute5tupleIJNS5_1CILi1EEES8_S8_EEENS6_IJNS7_ILi128EEESA_NS7_ILi192EEEEEELi128ENS_6half_tEfNS_4arch4Sm90ELb0ELb0ELb0ELb0ELb0ELb0ELb0ELb1ELb1ELb0ELb0ELb0EEENS1_21CollectiveEpilogueFwdINS6_IJSA_SA_SA_EEES9_SD_SF_Li256ELb0ELb0ELb0ELb0EEENS1_29StaticPersistentTileSchedulerILb0EEEEEEEEEvNT_6ParamsE)
        /*0470*/ 	.word	0x00000020


	//----- nvinfo : EIATTR_MIN_STACK_SIZE
	.align		4
.L_223:
        /*0474*/ 	.byte	0x04, 0x12
        /*0476*/ 	.short	(.L_225 - .L_224)
	.align		4
.L_224:
        /*0478*/ 	.word	index@(_ZN7cutlass13device_kernelIN5flash11enable_sm90INS1_16FlashAttnFwdSm90INS1_25CollectiveMainloopFwdSm90ILi2EN4cute5tupleIJNS5_1CILi1EEES8_S8_EEENS6_IJNS7_ILi128EEESA_NS7_ILi192EEEEEELi128ENS_6half_tEfNS_4arch4Sm90ELb0ELb0ELb0ELb0ELb0ELb0ELb0ELb1ELb1ELb0ELb0ELb0EEENS1_21CollectiveEpilogueFwdINS6_IJSA_SA_SA_EEES9_SD_SF_Li256ELb0ELb0ELb0ELb0EEENS1_29StaticPersistentTileSchedulerILb0EEEEEEEEEvNT_6ParamsE)
        /*047c*/ 	.word	0x00000020


	//----- nvinfo : EIATTR_MIN_STACK_SIZE
	.align		4
.L_225:
        /*0480*/ 	.byte	0x04, 0x12
        /*0482*/ 	.short	(.L_227 - .L_226)
	.align		4
.L_226:
        /*0484*/ 	.word	index@(_ZN7cutlass13device_kernelIN5flash11enable_sm90INS1_16FlashAttnFwdSm90INS1_25CollectiveMainloopFwdSm90ILi2EN4cute5tupleIJNS5_1CILi2EEENS7_ILi1EEES9_EEENS6_IJNS7_ILi128EEESB_NS7_ILi192EEEEEELi128ENS_6half_tEfNS_4arch4Sm90ELb0ELb0ELb0ELb0ELb0ELb0ELb0ELb1ELb1ELb0ELb0ELb0EEENS1_21CollectiveEpilogueFwdINS6_IJSB_SB_SB_EEESA_SE_SG_Li256ELb0ELb0ELb0ELb0EEENS1_29StaticPersistentTileSchedulerILb0EEEEEEEEEvNT_6ParamsE)
        /*0488*/ 	.word	0x00000028


	//----- nvinfo : EIATTR_MIN_STACK_SIZE
	.align		4
.L_227:
        /*048c*/ 	.byte	0x04, 0x12
        /*048e*/ 	.short	(.L_229 - .L_228)
	.align		4
.L_228:
        /*0490*/ 	.word	index@(_ZN7cutlass13device_kernelIN5flash11enable_sm90INS1_16FlashAttnFwdSm90INS1_25CollectiveMainloopFwdSm90ILi2EN4cute5tupleIJNS5_1CILi1EEES8_S8_EEENS6_IJNS7_ILi128EEESA_NS7_ILi192EEEEEELi128ENS_6half_tEfNS_4arch4Sm90ELb0ELb0ELb0ELb1ELb0ELb0ELb0ELb1ELb1ELb0ELb0ELb0EEENS1_21CollectiveEpilogueFwdINS6_IJSA_SA_SA_EEES9_SD_SF_Li256ELb1ELb0ELb0ELb0EEENS1_36VarlenDynamicPersistentTileSchedulerILi128ELi128ELi256ELi32ELb0ELb0ELb1ELb0ELb1ELb1EEEEEEEEEvNT_6ParamsE)
        /*0494*/ 	.word	0x00000038


	//----- nvinfo : EIATTR_MIN_STACK_SIZE
	.align		4
.L_229:
        /*0498*/ 	.byte	0x04, 0x12
        /*049a*/ 	.short	(.L_231 - .L_230)
	.align		4
.L_230:
        /*049c*/ 	.word	index@(_ZN7cutlass13device_kernelIN5flash11enable_sm90INS1_16FlashAttnFwdSm90INS1_25CollectiveMainloopFwdSm90ILi2EN4cute5tupleIJNS5_1CILi1EEES8_S8_EEENS6_IJNS7_ILi128EEESA_NS7_ILi192EEEEEELi128ENS_6half_tEfNS_4arch4Sm90ELb0ELb0ELb0ELb1ELb0ELb1ELb0ELb1ELb1ELb0ELb0ELb0EEENS1_21CollectiveEpilogueFwdINS6_IJSA_SA_SA_EEES9_SD_SF_Li256ELb1ELb0ELb0ELb0EEENS1_36VarlenDynamicPersistentTileSchedulerILi128ELi128ELi256ELi32ELb0ELb0ELb1ELb0ELb1ELb1EEEEEEEEEvNT_6ParamsE)
        /*04a0*/ 	.word	0x00000048


	//----- nvinfo : EIATTR_MIN_STACK_SIZE
	.align		4
.L_231:
        /*04a4*/ 	.byte	0x04, 0x12
        /*04a6*/ 	.short	(.L_233 - .L_232)
	.align		4
.L_232:
        /*04a8*/ 	.word	index@(_ZN7cutlass13device_kernelIN5flash11enable_sm90INS1_16FlashAttnFwdSm90INS1_25CollectiveMainloopFwdSm90ILi2EN4cute5tupleIJNS5_1CILi1EEES8_S8_EEENS6_IJNS7_ILi128EEENS7_ILi96EEENS7_ILi192EEEEEELi128ENS_6half_tEfNS_4arch4Sm90ELb0ELb1ELb0ELb0ELb0ELb0ELb0ELb1ELb1ELb0ELb0ELb0EEENS1_21CollectiveEpilogueFwdINS6_IJSA_SA_SB_EEES9_SE_SG_Li256ELb0ELb0ELb0ELb0EEENS1_30DynamicPersistentTileSchedulerILi256ELi32ELb0ELb0ELb1EEEEEEEEEvNT_6ParamsE)
        /*04ac*/ 	.word	0x00000008


	//----- nvinfo : EIATTR_MIN_STACK_SIZE
	.align		4
.L_233:
        /*04b0*/ 	.byte	0x04, 0x12
        /*04b2*/ 	.short	(.L_235 - .L_234)
	.align		4
.L_234:
        /*04b4*/ 	.word	index@(_ZN7cutlass13device_kernelIN5flash11enable_sm90INS1_16FlashAttnFwdSm90INS1_25CollectiveMainloopFwdSm90ILi2EN4cute5tupleIJNS5_1CILi1EEES8_S8_EEENS6_IJNS7_ILi128EEENS7_ILi96EEENS7_ILi192EEEEEELi128ENS_6half_tEfNS_4arch4Sm90ELb0ELb1ELb0ELb1ELb0ELb0ELb0ELb1ELb1ELb0ELb0ELb0EEENS1_21CollectiveEpilogueFwdINS6_IJSA_SA_SB_EEES9_SE_SG_Li256ELb1ELb0ELb0ELb0EEENS1_36VarlenDynamicPersistentTileSchedulerILi128ELi96ELi256ELi32ELb0ELb0ELb1ELb1ELb0ELb1EEEEEEEEEvNT_6ParamsE)
        /*04b8*/ 	.word	0x00000028


	//----- nvinfo : EIATTR_MIN_STACK_SIZE
	.align		4
.L_235:
        /*04bc*/ 	.byte	0x04, 0x12
        /*04be*/ 	.short	(.L_237 - .L_236)
	.align		4
.L_236:
        /*04c0*/ 	.word	index@(_ZN7cutlass13device_kernelIN5flash11enable_sm90INS1_16FlashAttnFwdSm90INS1_25CollectiveMainloopFwdSm90ILi2EN4cute5tupleIJNS5_1CILi1EEES8_S8_EEENS6_IJNS7_ILi128EEENS7_ILi96EEENS7_ILi192EEEEEELi128ENS_6half_tEfNS_4arch4Sm90ELb0ELb1ELb0ELb1ELb0ELb1ELb0ELb1ELb1ELb0ELb0ELb0EEENS1_21CollectiveEpilogueFwdINS6_IJSA_SA_SB_EEES9_SE_SG_Li256ELb1ELb0ELb0ELb0EEENS1_36VarlenDynamicPersistentTileSchedulerILi128ELi96ELi256ELi32ELb0ELb0ELb1ELb1ELb0ELb1EEEEEEEEEvNT_6ParamsE)
        /*04c4*/ 	.word	0x00000040


	//----- nvinfo : EIATTR_MIN_STACK_SIZE
	.align		4
.L_237:
        /*04c8*/ 	.byte	0x04, 0x12
        /*04ca*/ 	.short	(.L_239 - .L_238)
	.align		4
.L_238:
        /*04cc*/ 	.word	index@(_ZN7cutlass13device_kernelIN5flash11enable_sm90INS1_16FlashAttnFwdSm90INS1_25CollectiveMainloopFwdSm90ILi2EN4cute5tupleIJNS5_1CILi1EEES8_S8_EEENS6_IJNS7_ILi128EEESA_NS7_ILi192EEEEEELi128ENS_6half_tEfNS_4arch4Sm90ELb1ELb0ELb0ELb0ELb0ELb0ELb0ELb1ELb1ELb0ELb0ELb0EEENS1_21CollectiveEpilogueFwdINS6_IJSA_SA_SA_EEES9_SD_SF_Li256ELb0ELb0ELb0ELb0EEENS1_30DynamicPersistentTileSchedulerILi256ELi32ELb0ELb0ELb1EEEEEEEEEvNT_6ParamsE)
        /*04d0*/ 	.word	0x00000008


	//----- nvinfo : EIATTR_MIN_STACK_SIZE
	.align		4
.L_239:
        /*04d4*/ 	.byte	0x04, 0x12
        /*04d6*/ 	.short	(.L_241 - .L_240)
	.align		4
.L_240:
        /*04d8*/ 	.word	index@(_ZN7cutlass13device_kernelIN5flash11enable_sm90INS1_16FlashAttnFwdSm90INS1_25CollectiveMainloopFwdSm90ILi2EN4cute5tupleIJNS5_1CILi1EEES8_S8_EEENS6_IJNS7_ILi128EEESA_NS7_ILi192EEEEEELi128ENS_6half_tEfNS_4arch4Sm90ELb1ELb0ELb0ELb1ELb0ELb0ELb0ELb1ELb1ELb0ELb0ELb0EEENS1_21CollectiveEpilogueFwdINS6_IJSA_SA_SA_EEES9_SD_SF_Li256ELb1ELb0ELb0ELb0EEENS1_36VarlenDynamicPersistentTileSchedulerILi128ELi128ELi256ELi32ELb0ELb0ELb1ELb1ELb1ELb1EEEEEEEEEvNT_6ParamsE)
        /*04dc*/ 	.word	0x00000030


	//----- nvinfo : EIATTR_MIN_STACK_SIZE
	.align		4
.L_241:
        /*04e0*/ 	.byte	0x04, 0x12
        /*04e2*/ 	.short	(.L_243 - .L_242)
	.align		4
.L_242:
        /*04e4*/ 	.word	index@(_ZN7cutlass13device_kernelIN5flash11enable_sm90INS1_16FlashAttnFwdSm90INS1_25CollectiveMainloopFwdSm90ILi2EN4cute5tupleIJNS5_1CILi1EEES8_S8_EEENS6_IJNS7_ILi128EEESA_NS7_ILi192EEEEEELi128ENS_6half_tEfNS_4arch4Sm90ELb1ELb0ELb0ELb1ELb0ELb1ELb0ELb1ELb1ELb0ELb0ELb0EEENS1_21CollectiveEpilogueFwdINS6_IJSA_SA_SA_EEES9_SD_SF_Li256ELb1ELb0ELb0ELb0EEENS1_36VarlenDynamicPersistentTileSchedulerILi128ELi128ELi256ELi32ELb0ELb0ELb1ELb1ELb1ELb1EEEEEEEEEvNT_6ParamsE)
        /*04e8*/ 	.word	0x00000048


	//----- nvinfo : EIATTR_MIN_STACK_SIZE
	.align		4
.L_243:
        /*04ec*/ 	.byte	0x04, 0x12
        /*04ee*/ 	.short	(.L_245 - .L_244)
	.align		4
.L_244:
        /*04f0*/ 	.word	index@(_ZN7cutlass13device_kernelIN5flash11enable_sm90INS1_16FlashAttnFwdSm90INS1_25CollectiveMainloopFwdSm90ILi2EN4cute5tupleIJNS5_1CILi1EEES8_S8_EEENS6_IJNS7_ILi64EEESA_SA_EEELi512ENS_6half_tEfNS_4arch4Sm90ELb0ELb0ELb0ELb0ELb0ELb0ELb0ELb0ELb0ELb0ELb0ELb0EEENS1_21CollectiveEpilogueFwdINS6_IJSA_NS7_ILi512EEESA_EEES9_SC_SE_Li256ELb0ELb0ELb0ELb0EEENS1_29StaticPersistentTileSchedulerILb0EEEEEEEEEvNT_6ParamsE)
        /*04f4*/ 	.word	0x00000020


	//----- nvinfo : EIATTR_MIN_STACK_SIZE
	.align		4
.L_245:
        /*04f8*/ 	.byte	0x04, 0x12
        /*04fa*/ 	.short	(.L_247 - .L_246)
	.align		4
.L_246:
        /*04fc*/ 	.word	index@(_ZN7cutlass13device_kernelIN5flash11enable_sm90INS1_16FlashAttnFwdSm90INS1_25CollectiveMainloopFwdSm90ILi2EN4cute5tupleIJNS5_1CILi1EEES8_S8_EEENS6_IJNS7_ILi64EEESA_SA_EEELi512ENS_6half_tEfNS_4arch4Sm90ELb0ELb0ELb0ELb0ELb0ELb0ELb1ELb0ELb0ELb0ELb0ELb0EEENS1_21CollectiveEpilogueFwdINS6_IJSA_NS7_ILi512EEESA_EEES9_SC_SE_Li256ELb0ELb0ELb0ELb0EEENS1_29StaticPersistentTileSchedulerILb0EEEEEEEEEvNT_6ParamsE)
        /*0500*/ 	.word	0x00000020


	//----- nvinfo : EIATTR_MIN_STACK_SIZE
	.align		4
.L_247:
        /*0504*/ 	.byte	0x04, 0x12
        /*0506*/ 	.short	(.L_249 - .L_248)
	.align		4
.L_248:
        /*0508*/ 	.word	index@(_ZN7cutlass13device_kernelIN5flash11enable_sm90INS1_16FlashAttnFwdSm90INS1_25CollectiveMainloopFwdSm90ILi2EN4cute5tupleIJNS5_1CILi1EEES8_S8_EEENS6_IJNS7_ILi64EEESA_SA_EEELi512ENS_6half_tEfNS_4arch4Sm90ELb0ELb0ELb0ELb1ELb0ELb0ELb0ELb0ELb0ELb0ELb0ELb0EEENS1_21CollectiveEpilogueFwdINS6_IJSA_NS7_ILi512EEESA_EEES9_SC_SE_Li256ELb1ELb0ELb0ELb0EEENS1_36VarlenDynamicPersistentTileSchedulerILi64ELi64ELi256ELi32ELb0ELb0ELb1ELb0ELb1ELb1EEEEEEEEEvNT_6ParamsE)
        /*050c*/ 	.word	0x00000030


	//----- nvinfo : EIATTR_MIN_STACK_SIZE
	.align		4
.L_249:
        /*0510*/ 	.byte	0x04, 0x12
        /*0512*/ 	.short	(.L_251 - .L_250)
	.align		4
.L_250:
        /*0514*/ 	.word	index@(_ZN7cutlass13device_kernelIN5flash11enable_sm90INS1_16FlashAttnFwdSm90INS1_25CollectiveMainloopFwdSm90ILi2EN4cute5tupleIJNS5_1CILi1EEES8_S8_EEENS6_IJNS7_ILi64EEESA_SA_EEELi512ENS_6half_tEfNS_4arch4Sm90ELb0ELb0ELb0ELb1ELb0ELb1ELb0ELb0ELb0ELb0ELb0ELb0EEENS1_21CollectiveEpilogueFwdINS6_IJSA_NS7_ILi512EEESA_EEES9_SC_SE_Li256ELb1ELb0ELb0ELb0EEENS1_36VarlenDynamicPersistentTileSchedulerILi64ELi64ELi256ELi32ELb0ELb0ELb1ELb0ELb1ELb1EEEEEEEEEvNT_6ParamsE)
        /*0518*/ 	.word	0x00000040


	//----- nvinfo : EIATTR_MIN_STACK_SIZE
	.align		4
.L_251:
        /*051c*/ 	.byte	0x04, 0x12
        /*051e*/ 	.short	(.L_253 - .L_252)
	.align		4
.L_252:
        /*0520*/ 	.word	index@(_ZN7cutlass13device_kernelIN5flash11enable_sm90INS1_16FlashAttnFwdSm90INS1_25CollectiveMainloopFwdSm90ILi2EN4cute5tupleIJNS5_1CILi1EEES8_S8_EEENS6_IJNS7_ILi64EEESA_SA_EEELi512ENS_6half_tEfNS_4arch4Sm90ELb0ELb0ELb0ELb1ELb0ELb0ELb1ELb0ELb0ELb0ELb0ELb0EEENS1_21CollectiveEpilogueFwdINS6_IJSA_NS7_ILi512EEESA_EEES9_SC_SE_Li256ELb1ELb0ELb0ELb0EEENS1_36VarlenDynamicPersistentTileSchedulerILi64ELi64ELi256ELi32ELb0ELb0ELb1ELb0ELb1ELb1EEEEEEEEEvNT_6ParamsE)
        /*0524*/ 	.word	0x00000038


	//----- nvinfo : EIATTR_MIN_STACK_SIZE
	.align		4
.L_253:
        /*0528*/ 	.byte	0x04, 0x12
        /*052a*/ 	.short	(.L_255 - .L_254)
	.align		4
.L_254:
        /*052c*/ 	.word	index@(_ZN7cutlass13device_kernelIN5flash11enable_sm90INS1_16FlashAttnFwdSm90INS1_25CollectiveMainloopFwdSm90ILi2EN4cute5tupleIJNS5_1CILi1EEES8_S8_EEENS6_IJNS7_ILi64EEESA_SA_EEELi512ENS_6half_tEfNS_4arch4Sm90ELb0ELb0ELb0ELb1ELb0ELb1ELb1ELb0ELb0ELb0ELb0ELb0EEENS1_21CollectiveEpilogueFwdINS6_IJSA_NS7_ILi512EEESA_EEES9_SC_SE_Li256ELb1ELb0ELb0ELb0EEENS1_36VarlenDynamicPersistentTileSchedulerILi64ELi64ELi256ELi32ELb0ELb0ELb1ELb0ELb1ELb1EEEEEEEEEvNT_6ParamsE)
        /*0530*/ 	.word	0x00000040


	//----- nvinfo : EIATTR_MIN_STACK_SIZE
	.align		4
.L_255:
        /*0534*/ 	.byte	0x04, 0x12
        /*0536*/ 	.short	(.L_257 - .L_256)
	.align		4
.L_256:
        /*0538*/ 	.word	index@(_ZN7cutlass13device_kernelIN5flash11enable_sm90INS1_16FlashAttnFwdSm90INS1_25CollectiveMainloopFwdSm90ILi2EN4cute5tupleIJNS5_1CILi1EEES8_S8_EEENS6_IJNS7_ILi64EEESA_SA_EEELi512ENS_6half_tEfNS_4arch4Sm90ELb0ELb1ELb0ELb0ELb0ELb0ELb0ELb0ELb0ELb0ELb0ELb0EEENS1_21CollectiveEpilogueFwdINS6_IJSA_NS7_ILi512EEESA_EEES9_SC_SE_Li256ELb0ELb0ELb0ELb0EEENS1_30DynamicPersistentTileSchedulerILi256ELi32ELb0ELb0ELb1EEEEEEEEEvNT_6ParamsE)
        /*053c*/ 	.word	0x00000000


	//----- nvinfo : EIATTR_MIN_STACK_SIZE
	.align		4
.L_257:
        /*0540*/ 	.byte	0x04, 0x12
        /*0542*/ 	.short	(.L_259 - .L_258)
	.align		4
.L_258:
        /*0544*/ 	.word	index@(_ZN7cutlass13device_kernelIN5flash11enable_sm90INS1_16FlashAttnFwdSm90INS1_25CollectiveMainloopFwdSm90ILi2EN4cute5tupleIJNS5_1CILi1EEES8_S8_EEENS6_IJNS7_ILi64EEESA_SA_EEELi512ENS_6half_tEfNS_4arch4Sm90ELb0ELb1ELb0ELb0ELb0ELb0ELb1ELb0ELb0ELb0ELb0ELb0EEENS1_21CollectiveEpilogueFwdINS6_IJSA_NS7_ILi512EEESA_EEES9_SC_SE_Li256ELb0ELb0ELb0ELb0EEENS1_30DynamicPersistentTileSchedulerILi256ELi32ELb0ELb0ELb1EEEEEEEEEvNT_6ParamsE)
        /*0548*/ 	.word	0x00000008


	//----- nvinfo : EIATTR_MIN_STACK_SIZE
	.align		4
.L_259:
        /*054c*/ 	.byte	0x04, 0x12
        /*054e*/ 	.short	(.L_261 - .L_260)
	.align		4
.L_260:
        /*0550*/ 	.word	index@(_ZN7cutlass13device_kernelIN5flash11enable_sm90INS1_16FlashAttnFwdSm90INS1_25CollectiveMainloopFwdSm90ILi2EN4cute5tupleIJNS5_1CILi1EEES8_S8_EEENS6_IJNS7_ILi64EEESA_SA_EEELi512ENS_6half_tEfNS_4arch4Sm90ELb0ELb1ELb0ELb1ELb0ELb0ELb0ELb0ELb0ELb0ELb0ELb0EEENS1_21CollectiveEpilogueFwdINS6_IJSA_NS7_ILi512EEESA_EEES9_SC_SE_Li256ELb1ELb0ELb0ELb0EEENS1_36VarlenDynamicPersistentTileSchedulerILi64ELi64ELi256ELi32ELb0ELb0ELb1ELb1ELb0ELb1EEEEEEEEEvNT_6ParamsE)
        /*0554*/ 	.word	0x00000020


	//----- nvinfo : EIATTR_MIN_STACK_SIZE
	.align		4
.L_261:
        /*0558*/ 	.byte	0x04, 0x12
        /*055a*/ 	.short	(.L_263 - .L_262)
	.align		4
.L_262:
        /*055c*/ 	.word	index@(_ZN7cutlass13device_kernelIN5flash11enable_sm90INS1_16FlashAttnFwdSm90INS1_25CollectiveMainloopFwdSm90ILi2EN4cute5tupleIJNS5_1CILi1EEES8_S8_EEENS6_IJNS7_ILi64EEESA_SA_EEELi512ENS_6half_tEfNS_4arch4Sm90ELb0ELb1ELb0ELb1ELb0ELb1ELb0ELb0ELb0ELb0ELb0ELb0EEENS1_21CollectiveEpilogueFwdINS6_IJSA_NS7_ILi512EEESA_EEES9_SC_SE_Li256ELb1ELb0ELb0ELb0EEENS1_36VarlenDynamicPersistentTileSchedulerILi64ELi64ELi256ELi32ELb0ELb0ELb1ELb1ELb0ELb1EEEEEEEEEvNT_6ParamsE)
        /*0560*/ 	.word	0x00000028


	//----- nvinfo : EIATTR_MIN_STACK_SIZE
	.align		4
.L_263:
        /*0564*/ 	.byte	0x04, 0x12
        /*0566*/ 	.short	(.L_265 - .L_264)
	.align		4
.L_264:
        /*0568*/ 	.word	index@(_ZN7cutlass13device_kernelIN5flash11enable_sm90INS1_16FlashAttnFwdSm90INS1_25CollectiveMainloopFwdSm90ILi2EN4cute5tupleIJNS5_1CILi1EEES8_S8_EEENS6_IJNS7_ILi64EEESA_SA_EEELi512ENS_6half_tEfNS_4arch4Sm90ELb0ELb1ELb0ELb1ELb0ELb0ELb1ELb0ELb0ELb0ELb0ELb0EEENS1_21CollectiveEpilogueFwdINS6_IJSA_NS7_ILi512EEESA_EEES9_SC_SE_Li256ELb1ELb0ELb0ELb0EEENS1_36VarlenDynamicPersistentTileSchedulerILi64ELi64ELi256ELi32ELb0ELb0ELb1ELb1ELb0ELb1EEEEEEEEEvNT_6ParamsE)
        /*056c*/ 	.word	0x00000028


	//----- nvinfo : EIATTR_MIN_STACK_SIZE
	.align		4
.L_265:
        /*0570*/ 	.byte	0x04, 0x12
        /*0572*/ 	.short	(.L_267 - .L_266)
	.align		4
.L_266:
        /*0574*/ 	.word	index@(_ZN7cutlass13device_kernelIN5flash11enable_sm90INS1_16FlashAttnFwdSm90INS1_25CollectiveMainloopFwdSm90ILi2EN4cute5tupleIJNS5_1CILi1EEES8_S8_EEENS6_IJNS7_ILi64EEESA_SA_EEELi512ENS_6half_tEfNS_4arch4Sm90ELb0ELb1ELb0ELb1ELb0ELb1ELb1ELb0ELb0ELb0ELb0ELb0EEENS1_21CollectiveEpilogueFwdINS6_IJSA_NS7_ILi512EEESA_EEES9_SC_SE_Li256ELb1ELb0ELb0ELb0EEENS1_36VarlenDynamicPersistentTileSchedulerILi64ELi64ELi256ELi32ELb0ELb0ELb1ELb1ELb0ELb1EEEEEEEEEvNT_6ParamsE)
        /*0578*/ 	.word	0x00000038


	//----- nvinfo : EIATTR_MIN_STACK_SIZE
	.align		4
.L_267:
        /*057c*/ 	.byte	0x04, 0x12
        /*057e*/ 	.short	(.L_269 - .L_268)
	.align		4
.L_268:
        /*0580*/ 	.word	index@(_ZN7cutlass13device_kernelIN5flash11enable_sm90INS1_16FlashAttnFwdSm90INS1_25CollectiveMainloopFwdSm90ILi2EN4cute5tupleIJNS5_1CILi1EEES8_S8_EEENS6_IJNS7_ILi64EEESA_SA_EEELi512ENS_6half_tEfNS_4arch4Sm90ELb1ELb0ELb0ELb0ELb0ELb0ELb0ELb0ELb0ELb0ELb0ELb0EEENS1_21CollectiveEpilogueFwdINS6_IJSA_NS7_ILi512EEESA_EEES9_SC_SE_Li256ELb0ELb0ELb0ELb0EEENS1_30DynamicPersistentTileSchedulerILi256ELi32ELb0ELb0ELb1EEEEEEEEEvNT_6ParamsE)
        /*0584*/ 	.word	0x00000000


	//----- nvinfo : EIATTR_MIN_STACK_SIZE
	.align		4
.L_269:
        /*0588*/ 	.byte	0x04, 0x12
        /*058a*/ 	.short	(.L_271 - .L_270)
	.align		4
.L_270:
        /*058c*/ 	.word	index@(_ZN7cutlass13device_kernelIN5flash11enable_sm90INS1_16FlashAttnFwdSm90INS1_25CollectiveMainloopFwdSm90ILi2EN4cute5tupleIJNS5_1CILi1EEES8_S8_EEENS6_IJNS7_ILi64EEESA_SA_EEELi512ENS_6half_tEfNS_4arch4Sm90ELb1ELb0ELb0ELb0ELb0ELb0ELb1ELb0ELb0ELb0ELb0ELb0EEENS1_21CollectiveEpilogueFwdINS6_IJSA_NS7_ILi512EEESA_EEES9_SC_SE_Li256ELb0ELb0ELb0ELb0EEENS1_30DynamicPersistentTileSchedulerILi256ELi32ELb0ELb0ELb1EEEEEEEEEvNT_6ParamsE)
        /*0590*/ 	.word	0x00000008


	//----- nvinfo : EIATTR_MIN_STACK_SIZE
	.align		4
.L_271:
        /*0594*/ 	.byte	0x04, 0x12
        /*0596*/ 	.short	(.L_273 - .L_272)
	.align		4
.L_272:
        /*0598*/ 	.word	index@(_ZN7cutlass13device_kernelIN5flash11enable_sm90INS1_16FlashAttnFwdSm90INS1_25CollectiveMainloopFwdSm90ILi2EN4cute5tupleIJNS5_1CILi1EEES8_S8_EEENS6_IJNS7_ILi64EEESA_SA_EEELi512ENS_6half_tEfNS_4arch4Sm90ELb1ELb0ELb0ELb1ELb0ELb0ELb0ELb0ELb0ELb0ELb0ELb0EEENS1_21CollectiveEpilogueFwdINS6_IJSA_NS7_ILi512EEESA_EEES9_SC_SE_Li256ELb1ELb0ELb0ELb0EEENS1_36VarlenDynamicPersistentTileSchedulerILi64ELi64ELi256ELi32ELb0ELb0ELb1ELb1ELb1ELb1EEEEEEEEEvNT_6ParamsE)
        /*059c*/ 	.word	0x00000028


	//----- nvinfo : EIATTR_MIN_STACK_SIZE
	.align		4
.L_273:
        /*05a0*/ 	.byte	0x04, 0x12
        /*05a2*/ 	.short	(.L_275 - .L_274)
	.align		4
.L_274:
        /*05a4*/ 	.word	index@(_ZN7cutlass13device_kernelIN5flash11enable_sm90INS1_16FlashAttnFwdSm90INS1_25CollectiveMainloopFwdSm90ILi2EN4cute5tupleIJNS5_1CILi1EEES8_S8_EEENS6_IJNS7_ILi64EEESA_SA_EEELi512ENS_6half_tEfNS_4arch4Sm90ELb1ELb0ELb0ELb1ELb0ELb1ELb0ELb0ELb0ELb0ELb0ELb0EEENS1_21CollectiveEpilogueFwdINS6_IJSA_NS7_ILi512EEESA_EEES9_SC_SE_Li256ELb1ELb0ELb0ELb0EEENS1_36VarlenDynamicPersistentTileSchedulerILi64ELi64ELi256ELi32ELb0ELb0ELb1ELb1ELb1ELb1EEEEEEEEEvNT_6ParamsE)
        /*05a8*/ 	.word	0x00000038


	//----- nvinfo : EIATTR_MIN_STACK_SIZE
	.align		4
.L_275:
        /*05ac*/ 	.byte	0x04, 0x12
        /*05ae*/ 	.short	(.L_277 - .L_276)
	.align		4
.L_276:
        /*05b0*/ 	.word	index@(_ZN7cutlass13device_kernelIN5flash11enable_sm90INS1_16FlashAttnFwdSm90INS1_25CollectiveMainloopFwdSm90ILi2EN4cute5tupleIJNS5_1CILi1EEES8_S8_EEENS6_IJNS7_ILi64EEESA_SA_EEELi512ENS_6half_tEfNS_4arch4Sm90ELb1ELb0ELb0ELb1ELb0ELb0ELb1ELb0ELb0ELb0ELb0ELb0EEENS1_21CollectiveEpilogueFwdINS6_IJSA_NS7_ILi512EEESA_EEES9_SC_SE_Li256ELb1ELb0ELb0ELb0EEENS1_36VarlenDynamicPersistentTileSchedulerILi64ELi64ELi256ELi32ELb0ELb0ELb1ELb1ELb1ELb1EEEEEEEEEvNT_6ParamsE)
        /*05b4*/ 	.word	0x00000030


	//----- nvinfo : EIATTR_MIN_STACK_SIZE
	.align		4
.L_277:
        /*05b8*/ 	.byte	0x04, 0x12
        /*05ba*/ 	.short	(.L_279 - .L_278)
	.align		4
.L_278:
        /*05bc*/ 	.word	index@(_ZN7cutlass13device_kernelIN5flash11enable_sm90INS1_16FlashAttnFwdSm90INS1_25CollectiveMainloopFwdSm90ILi2EN4cute5tupleIJNS5_1CILi1EEES8_S8_EEENS6_IJNS7_ILi64EEESA_SA_EEELi512ENS_6half_tEfNS_4arch4Sm90ELb1ELb0ELb0ELb1ELb0ELb1ELb1ELb0ELb0ELb0ELb0ELb0EEENS1_21CollectiveEpilogueFwdINS6_IJSA_NS7_ILi512EEESA_EEES9_SC_SE_Li256ELb1ELb0ELb0ELb0EEENS1_36VarlenDynamicPersistentTileSchedulerILi64ELi64ELi256ELi32ELb0ELb0ELb1ELb1ELb1ELb1EEEEEEEEEvNT_6ParamsE)
        /*05c0*/ 	.word	0x00000038


	//----- nvinfo : EIATTR_MIN_STACK_SIZE
	.align		4
.L_279:
        /*05c4*/ 	.byte	0x04, 0x12
        /*05c6*/ 	.short	(.L_281 - .L_280)
	.align		4
.L_280:
        /*05c8*/ 	.word	index@(_ZN7cutlass13device_kernelIN5flash11enable_sm90INS1_16FlashAttnFwdSm90INS1_25CollectiveMainloopFwdSm90ILi2EN4cute5tupleIJNS5_1CILi1EEES8_S8_EEENS6_IJNS7_ILi128EEENS7_ILi96EEENS7_ILi64EEEEEELi256ENS_6half_tEfNS_4arch4Sm90ELb0ELb0ELb0ELb0ELb0ELb0ELb0ELb1ELb0ELb0ELb0ELb0EEENS1_21CollectiveEpilogueFwdINS6_IJSA_NS7_ILi256EEESB_EEES9_SE_SG_Li256ELb0ELb0ELb0ELb0EEENS1_29StaticPersistentTileSchedulerILb0EEEEEEEEEvNT_6ParamsE)
        /*05cc*/ 	.word	0x00000020


	//----- nvinfo : EIATTR_MIN_STACK_SIZE
	.align		4
.L_281:
        /*05d0*/ 	.byte	0x04, 0x12
        /*05d2*/ 	.short	(.L_283 - .L_282)
	.align		4
.L_282:
        /*05d4*/ 	.word	index@(_ZN7cutlass13device_kernelIN5flash11enable_sm90INS1_16FlashAttnFwdSm90INS1_25CollectiveMainloopFwdSm90ILi2EN4cute5tupleIJNS5_1CILi1EEES8_S8_EEENS6_IJNS7_ILi128EEENS7_ILi96EEENS7_ILi64EEEEEELi256ENS_6half_tEfNS_4arch4Sm90ELb0ELb0ELb0ELb0ELb0ELb0ELb1ELb1ELb0ELb0ELb0ELb0EEENS1_21CollectiveEpilogueFwdINS6_IJSA_NS7_ILi256EEESB_EEES9_SE_SG_Li256ELb0ELb0ELb0ELb0EEENS1_29StaticPersistentTileSchedulerILb0EEEEEEEEEvNT_6ParamsE)
        /*05d8*/ 	.word	0x00000020


	//----- nvinfo : EIATTR_MIN_STACK_SIZE
	.align		4
.L_283:
        /*05dc*/ 	.byte	0x04, 0x12
        /*05de*/ 	.short	(.L_285 - .L_284)
	.align		4
.L_284:
        /*05e0*/ 	.word	index@(_ZN7cutlass13device_kernelIN5flash11enable_sm90INS1_16FlashAttnFwdSm90INS1_25CollectiveMainloopFwdSm90ILi2EN4cute5tupleIJNS5_1CILi1EEES8_S8_EEENS6_IJNS7_ILi128EEENS7_ILi96EEENS7_ILi64EEEEEELi256ENS_6half_tEfNS_4arch4Sm90ELb0ELb0ELb0ELb1ELb0ELb0ELb0ELb1ELb0ELb0ELb0ELb0EEENS1_21CollectiveEpilogueFwdINS6_IJSA_NS7_ILi256EEESB_EEES9_SE_SG_Li256ELb1ELb0ELb0ELb0EEENS1_36VarlenDynamicPersistentTileSchedulerILi128ELi96ELi256ELi32ELb0ELb0ELb1ELb0ELb1ELb1EEEEEEEEEvNT_6ParamsE)
        /*05e4*/ 	.word	0x00000030


	//----- nvinfo : EIATTR_MIN_STACK_SIZE
	.align		4
.L_285:
        /*05e8*/ 	.byte	0x04, 0x12
        /*05ea*/ 	.short	(.L_287 - .L_286)
	.align		4
.L_286:
        /*05ec*/ 	.word	index@(_ZN7cutlass13device_kernelIN5flash11enable_sm90INS1_16FlashAttnFwdSm90INS1_25CollectiveMainloopFwdSm90ILi2EN4cute5tupleIJNS5_1CILi1EEES8_S8_EEENS6_IJNS7_ILi128EEENS7_ILi96EEENS7_ILi64EEEEEELi256ENS_6half_tEfNS_4arch4Sm90ELb0ELb0ELb0ELb1ELb0ELb1ELb0ELb1ELb0ELb0ELb0ELb0EEENS1_21CollectiveEpilogueFwdINS6_IJSA_NS7_ILi256EEESB_EEES9_SE_SG_Li256ELb1ELb0ELb0ELb0EEENS1_36VarlenDynamicPersistentTileSchedulerILi128ELi96ELi256ELi32ELb0ELb0ELb1ELb0ELb1ELb1EEEEEEEEEvNT_6ParamsE)
        /*05f0*/ 	.word	0x00000038


	//----- nvinfo : EIATTR_MIN_STACK_SIZE
	.align		4
.L_287:
        /*05f4*/ 	.byte	0x04, 0x12
        /*05f6*/ 	.short	(.L_289 - .L_288)
	.align		4
.L_288:
        /*05f8*/ 	.word	index@(_ZN7cutlass13device_kernelIN5flash11enable_sm90INS1_16FlashAttnFwdSm90INS1_25CollectiveMainloopFwdSm90ILi2EN4cute5tupleIJNS5_1CILi1EEES8_S8_EEENS6_IJNS7_ILi128EEENS7_ILi96EEENS7_ILi64EEEEEELi256ENS_6half_tEfNS_4arch4Sm90ELb0ELb0ELb0ELb1ELb0ELb0ELb1ELb1ELb0ELb0ELb0ELb0EEENS1_21CollectiveEpilogueFwdINS6_IJSA_NS7_ILi256EEESB_EEES9_SE_SG_Li256ELb1ELb0ELb0ELb0EEENS1_36VarlenDynamicPersistentTileSchedulerILi128ELi96ELi256ELi32ELb0ELb0ELb1ELb0ELb1ELb1EEEEEEEEEvNT_6ParamsE)
        /*05fc*/ 	.word	0x00000030


	//----- nvinfo : EIATTR_MIN_STACK_SIZE
	.align		4
.L_289:
        /*0600*/ 	.byte	0x04, 0x12
        /*0602*/ 	.short	(.L_291 - .L_290)
	.align		4
.L_290:
        /*0604*/ 	.word	index@(_ZN7cutlass13device_kernelIN5flash11enable_sm90INS1_16FlashAttnFwdSm90INS1_25CollectiveMainloopFwdSm90ILi2EN4cute5tupleIJNS5_1CILi1EEES8_S8_EEENS6_IJNS7_ILi128EEENS7_ILi96EEENS7_ILi64EEEEEELi256ENS_6half_tEfNS_4arch4Sm90ELb0ELb0ELb0ELb1ELb0ELb1ELb1ELb1ELb0ELb0ELb0ELb0EEENS1_21CollectiveEpilogueFwdINS6_IJSA_NS7_ILi256EEESB_EEES9_SE_SG_Li256ELb1ELb0ELb0ELb0EEENS1_36VarlenDynamicPersistentTileSchedulerILi128ELi96ELi256ELi32ELb0ELb0ELb1ELb0ELb1ELb1EEEEEEEEEvNT_6ParamsE)
        /*0608*/ 	.word	0x00000088


	//----- nvinfo : EIATTR_MIN_STACK_SIZE
	.align		4
.L_291:
        /*060c*/ 	.byte	0x04, 0x12
        /*060e*/ 	.short	(.L_293 - .L_292)
	.align		4
.L_292:
        /*0610*/ 	.word	index@(_ZN7cutlass13device_kernelIN5flash11enable_sm90INS1_16FlashAttnFwdSm90INS1_25CollectiveMainloopFwdSm90ILi2EN4cute5tupleIJNS5_1CILi1EEES8_S8_EEENS6_IJNS7_ILi128EEENS7_ILi96EEENS7_ILi64EEEEEELi256ENS_6half_tEfNS_4arch4Sm90ELb0ELb1ELb0ELb0ELb0ELb0ELb0ELb1ELb0ELb0ELb0ELb0EEENS1_21CollectiveEpilogueFwdINS6_IJSA_NS7_ILi256EEESB_EEES9_SE_SG_Li256ELb0ELb0ELb0ELb0EEENS1_30DynamicPersistentTileSchedulerILi256ELi32ELb0ELb0ELb1EEEEEEEEEvNT_6ParamsE)
        /*0614*/ 	.word	0x00000000


	//----- nvinfo : EIATTR_MIN_STACK_SIZE
	.align		4
.L_293:
        /*0618*/ 	.byte	0x04, 0x12
        /*061a*/ 	.short	(.L_295 - .L_294)
	.align		4
.L_294:
        /*061c*/ 	.word	index@(_ZN7cutlass13device_kernelIN5flash11enable_sm90INS1_16FlashAttnFwdSm90INS1_25CollectiveMainloopFwdSm90ILi2EN4cute5tupleIJNS5_1CILi1EEES8_S8_EEENS6_IJNS7_ILi128EEENS7_ILi96EEENS7_ILi64EEEEEELi256ENS_6half_tEfNS_4arch4Sm90ELb0ELb1ELb0ELb0ELb0ELb0ELb1ELb1ELb0ELb0ELb0ELb0EEENS1_21CollectiveEpilogueFwdINS6_IJSA_NS7_ILi256EEESB_EEES9_SE_SG_Li256ELb0ELb0ELb0ELb0EEENS1_30DynamicPersistentTileSchedulerILi256ELi32ELb0ELb0ELb1EEEEEEEEEvNT_6ParamsE)
        /*0620*/ 	.word	0x00000470


	//----- nvinfo : EIATTR_MIN_STACK_SIZE
	.align		4
.L_295:
        /*0624*/ 	.byte	0x04, 0x12
        /*0626*/ 	.short	(.L_297 - .L_296)
	.align		4
.L_296:
        /*0628*/ 	.word	index@(_ZN7cutlass13device_kernelIN5flash11enable_sm90INS1_16FlashAttnFwdSm90INS1_25CollectiveMainloopFwdSm90ILi2EN4cute5tupleIJNS5_1CILi1EEES8_S8_EEENS6_IJNS7_ILi128EEENS7_ILi96EEENS7_ILi64EEEEEELi256ENS_6half_tEfNS_4arch4Sm90ELb0ELb1ELb0ELb1ELb0ELb0ELb0ELb1ELb0ELb0ELb0ELb0EEENS1_21CollectiveEpilogueFwdINS6_IJSA_NS7_ILi256EEESB_EEES9_SE_SG_Li256ELb1ELb0ELb0ELb0EEENS1_36VarlenDynamicPersistentTileSchedulerILi128ELi96ELi256ELi32ELb0ELb0ELb1ELb1ELb0ELb1EEEEEEEEEvNT_6ParamsE)
        /*062c*/ 	.word	0x00000020


	//----- nvinfo : EIATTR_MIN_STACK_SIZE
	.align		4
.L_297:
        /*0630*/ 	.byte	0x04, 0x12
        /*0632*/ 	.short	(.L_299 - .L_298)
	.align		4
.L_298:
        /*0634*/ 	.word	index@(_ZN7cutlass13device_kernelIN5flash11enable_sm90INS1_16FlashAttnFwdSm90INS1_25CollectiveMainloopFwdSm90ILi2EN4cute5tupleIJNS5_1CILi1EEES8_S8_EEENS6_IJNS7_ILi128EEENS7_ILi96EEENS7_ILi64EEEEEELi256ENS_6half_tEfNS_4arch4Sm90ELb0ELb1ELb0ELb1ELb0ELb1ELb0ELb1ELb0ELb0ELb0ELb0EEENS1_21CollectiveEpilogueFwdINS6_IJSA_NS7_ILi256EEESB_EEES9_SE_SG_Li256ELb1ELb0ELb0ELb0EEENS1_36VarlenDynamicPersistentTileSchedulerILi128ELi96ELi256ELi32ELb0ELb0ELb1ELb1ELb0ELb1EEEEEEEEEvNT_6ParamsE)
        /*0638*/ 	.word	0x00000030


	//----- nvinfo : EIATTR_MIN_STACK_SIZE
	.align		4
.L_299:
        /*063c*/ 	.byte	0x04, 0x12
        /*063e*/ 	.short	(.L_301 - .L_300)
	.align		4
.L_300:
        /*0640*/ 	.word	index@(_ZN7cutlass13device_kernelIN5flash11enable_sm90INS1_16FlashAttnFwdSm90INS1_25CollectiveMainloopFwdSm90ILi2EN4cute5tupleIJNS5_1CILi1EEES8_S8_EEENS6_IJNS7_ILi128EEENS7_ILi96EEENS7_ILi64EEEEEELi256ENS_6half_tEfNS_4arch4Sm90ELb0ELb1ELb0ELb1ELb0ELb0ELb1ELb1ELb0ELb0ELb0ELb0EEENS1_21CollectiveEpilogueFwdINS6_IJSA_NS7_ILi256EEESB_EEES9_SE_SG_Li256ELb1ELb0ELb0ELb0EEENS1_36VarlenDynamicPersistentTileSchedulerILi128ELi96ELi256ELi32ELb0ELb0ELb1ELb1ELb0ELb1EEEEEEEEEvNT_6ParamsE)
        /*0644*/ 	.word	0x00000480


	//----- nvinfo : EIATTR_MIN_STACK_SIZE
	.align		4
.L_301:
        /*0648*/ 	.byte	0x04, 0x12
        /*064a*/ 	.short	(.L_303 - .L_302)
	.align		4
.L_302:
        /*064c*/ 	.word	index@(_ZN7cutlass13device_kernelIN5flash11enable_sm90INS1_16FlashAttnFwdSm90INS1_25CollectiveMainloopFwdSm90ILi2EN4cute5tupleIJNS5_1CILi1EEES8_S8_EEENS6_IJNS7_ILi128EEENS7_ILi96EEENS7_ILi64EEEEEELi256ENS_6half_tEfNS_4arch4Sm90ELb0ELb1ELb0ELb1ELb0ELb1ELb1ELb1ELb0ELb0ELb0ELb0EEENS1_21CollectiveEpilogueFwdINS6_IJSA_NS7_ILi256EEESB_EEES9_SE_SG_Li256ELb1ELb0ELb0ELb0EEENS1_36VarlenDynamicPersistentTileSchedulerILi128ELi96ELi256ELi32ELb0ELb0ELb1ELb1ELb0ELb1EEEEEEEEEvNT_6ParamsE)
        /*0650*/ 	.word	0x00000490


	//----- nvinfo : EIATTR_MIN_STACK_SIZE
	.align		4
.L_303:
        /*0654*/ 	.byte	0x04, 0x12
        /*0656*/ 	.short	(.L_305 - .L_304)
	.align		4
.L_304:
        /*0658*/ 	.word	index@(_ZN7cutlass13device_kernelIN5flash11enable_sm90INS1_16FlashAttnFwdSm90INS1_25CollectiveMainloopFwdSm90ILi2EN4cute5tupleIJNS5_1CILi1EEES8_S8_EEENS6_IJNS7_ILi128EEENS7_ILi96EEENS7_ILi64EEEEEELi256ENS_6half_tEfNS_4arch4Sm90ELb1ELb0ELb0ELb0ELb0ELb0ELb0ELb1ELb0ELb0ELb0ELb0EEENS1_21CollectiveEpilogueFwdINS6_IJSA_NS7_ILi256EEESB_EEES9_SE_SG_Li256ELb0ELb0ELb0ELb0EEENS1_30DynamicPersistentTileSchedulerILi256ELi32ELb0ELb0ELb1EEEEEEEEEvNT_6ParamsE)
        /*065c*/ 	.word	0x00000000


	//----- nvinfo : EIATTR_MIN_STACK_SIZE
	.align		4
.L_305:
        /*0660*/ 	.byte	0x04, 0x12
        /*0662*/ 	.short	(.L_307 - .L_306)
	.align		4
.L_306:
        /*0664*/ 	.word	index@(_ZN7cutlass13device_kernelIN5flash11enable_sm90INS1_16FlashAttnFwdSm90INS1_25CollectiveMainloopFwdSm90ILi2EN4cute5tupleIJNS5_1CILi1EEES8_S8_EEENS6_IJNS7_ILi128EEENS7_ILi96EEENS7_ILi64EEEEEELi256ENS_6half_tEfNS_4arch4Sm90ELb1ELb0ELb0ELb0ELb0ELb0ELb1ELb1ELb0ELb0ELb0ELb0EEENS1_21CollectiveEpilogueFwdINS6_IJSA_NS7_ILi256EEESB_EEES9_SE_SG_Li256ELb0ELb0ELb0ELb0EEENS1_30DynamicPersistentTileSchedulerILi256ELi32ELb0ELb0ELb1EEEEEEEEEvNT_6ParamsE)
        /*0668*/ 	.word	0x00000010


	//----- nvinfo : EIATTR_MIN_STACK_SIZE
	.align		4
.L_307:
        /*066c*/ 	.byte	0x04, 0x12
        /*066e*/ 	.short	(.L_309 - .L_308)
	.align		4
.L_308:
        /*0670*/ 	.word	index@(_ZN7cutlass13device_kernelIN5flash11enable_sm90INS1_16FlashAttnFwdSm90INS1_25CollectiveMainloopFwdSm90ILi2EN4cute5tupleIJNS5_1CILi1EEES8_S8_EEENS6_IJNS7_ILi128EEENS7_ILi96EEENS7_ILi64EEEEEELi256ENS_6half_tEfNS_4arch4Sm90ELb1ELb0ELb0ELb1ELb0ELb0ELb0ELb1ELb0ELb0ELb0ELb0EEENS1_21CollectiveEpilogueFwdINS6_IJSA_NS7_ILi256EEESB_EEES9_SE_SG_Li256ELb1ELb0ELb0ELb0EEENS1_36VarlenDynamicPersistentTileSchedulerILi128ELi96ELi256ELi32ELb0ELb0ELb1ELb1ELb1ELb1EEEEEEEEEvNT_6ParamsE)
        /*0674*/ 	.word	0x00000028


	//----- nvinfo : EIATTR_MIN_STACK_SIZE
	.align		4
.L_309:
        /*0678*/ 	.byte	0x04, 0x12
        /*067a*/ 	.short	(.L_311 - .L_310)
	.align		4
.L_310:
        /*067c*/ 	.word	index@(_ZN7cutlass13device_kernelIN5flash11enable_sm90INS1_16FlashAttnFwdSm90INS1_25CollectiveMainloopFwdSm90ILi2EN4cute5tupleIJNS5_1CILi1EEES8_S8_EEENS6_IJNS7_ILi128EEENS7_ILi96EEENS7_ILi64EEEEEELi256ENS_6half_tEfNS_4arch4Sm90ELb1ELb0ELb0ELb1ELb0ELb1ELb0ELb1ELb0ELb0ELb0ELb0EEENS1_21CollectiveEpilogueFwdINS6_IJSA_NS7_ILi256EEESB_EEES9_SE_SG_Li256ELb1ELb0ELb0ELb0EEENS1_36VarlenDynamicPersistentTileSchedulerILi128ELi96ELi256ELi32ELb0ELb0ELb1ELb1ELb1ELb1EEEEEEEEEvNT_6ParamsE)
        /*0680*/ 	.word	0x00000030


	//----- nvinfo : EIATTR_MIN_STACK_SIZE
	.align		4
.L_311:
        /*0684*/ 	.byte	0x04, 0x12
        /*0686*/ 	.short	(.L_313 - .L_312)
	.align		4
.L_312:
        /*0688*/ 	.word	index@(_ZN7cutlass13device_kernelIN5flash11enable_sm90INS1_16FlashAttnFwdSm90INS1_25CollectiveMainloopFwdSm90ILi2EN4cute5tupleIJNS5_1CILi1EEES8_S8_EEENS6_IJNS7_ILi128EEENS7_ILi96EEENS7_ILi64EEEEEELi256ENS_6half_tEfNS_4arch4Sm90ELb1ELb0ELb0ELb1ELb0ELb0ELb1ELb1ELb0ELb0ELb0ELb0EEENS1_21CollectiveEpilogueFwdINS6_IJSA_NS7_ILi256EEESB_EEES9_SE_SG_Li256ELb1ELb0ELb0ELb0EEENS1_36VarlenDynamicPersistentTileSchedulerILi128ELi96ELi256ELi32ELb0ELb0ELb1ELb1ELb1ELb1EEEEEEEEEvNT_6ParamsE)
        /*068c*/ 	.word	0x00000028


	//----- nvinfo : EIATTR_MIN_STACK_SIZE
	.align		4
.L_313:
        /*0690*/ 	.byte	0x04, 0x12
        /*0692*/ 	.short	(.L_315 - .L_314)
	.align		4
.L_314:
        /*0694*/ 	.word	index@(_ZN7cutlass13device_kernelIN5flash11enable_sm90INS1_16FlashAttnFwdSm90INS1_25CollectiveMainloopFwdSm90ILi2EN4cute5tupleIJNS5_1CILi1EEES8_S8_EEENS6_IJNS7_ILi128EEENS7_ILi96EEENS7_ILi64EEEEEELi256ENS_6half_tEfNS_4arch4Sm90ELb1ELb0ELb0ELb1ELb0ELb1ELb1ELb1ELb0ELb0ELb0ELb0EEENS1_21CollectiveEpilogueFwdINS6_IJSA_NS7_ILi256EEESB_EEES9_SE_SG_Li256ELb1ELb0ELb0ELb0EEENS1_36VarlenDynamicPersistentTileSchedulerILi128ELi96ELi256ELi32ELb0ELb0ELb1ELb1ELb1ELb1EEEEEEEEEvNT_6ParamsE)
        /*0698*/ 	.word	0x00000060
.L_315:


//--------------------- .nv.compat                --------------------------
	.section	.nv.compat,"",@"SHT_CUDA_COMPAT_INFO"
	.align	4
        /*0000*/ 	.byte	0x02, 0x09, 0x01, 0x00, 0x02, 0x02, 0x04, 0x00, 0x02, 0x05, 0x05, 0x00, 0x03, 0x07, 0x01, 0x01
        /*0010*/ 	.byte	0x02, 0x03, 0x01, 0x00, 0x02, 0x06, 0x01, 0x00, 0x04, 0x0b, 0x08, 0x00, 0x00, 0x00, 0x00, 0x00
        /*0020*/ 	.byte	0x00, 0x00, 0x00, 0x00


//--------------------- .nv.info._ZN7cutlass13device_kernelIN5flash11enable_sm90INS1_16FlashAttnFwdSm90INS1_25CollectiveMainloopFwdSm90ILi2EN4cute5tupleIJNS5_1CILi1EEES8_S8_EEENS6_IJNS7_ILi128EEESA_NS7_ILi192EEEEEELi128ENS_6half_tEfNS_4arch4Sm90ELb0ELb0ELb0ELb0ELb0ELb0ELb0ELb1ELb1ELb0ELb0ELb0EEENS1_21CollectiveEpilogueFwdINS6_IJSA_SA_SA_EEES9_SD_SF_Li256ELb0ELb0ELb0ELb0EEENS1_29StaticPersistentTileSchedulerILb0EEEEEEEEEvNT_6ParamsE --------------------------
	.section	.nv.info._ZN7cutlass13device_kernelIN5flash11enable_sm90INS1_16FlashAttnFwdSm90INS1_25CollectiveMainloopFwdSm90ILi2EN4cute5tupleIJNS5_1CILi1EEES8_S8_EEENS6_IJNS7_ILi128EEESA_NS7_ILi192EEEEEELi128ENS_6half_tEfNS_4arch4Sm90ELb0ELb0ELb0ELb0ELb0ELb0ELb0ELb1ELb1ELb0ELb0ELb0EEENS1_21CollectiveEpilogueFwdINS6_IJSA_SA_SA_EEES9_SD_SF_Li256ELb0ELb0ELb0ELb0EEENS1_29StaticPersistentTileSchedulerILb0EEEEEEEEEvNT_6ParamsE,"",@"SHT_CUDA_INFO"
	.sectionflags	@""
	.align	4


	//----- nvinfo : EIATTR_CUDA_API_VERSION
	.align		4
        /*0000*/ 	.byte	0x04, 0x37
        /*0002*/ 	.short	(.L_317 - .L_316)
.L_316:
        /*0004*/ 	.word	0x00000082


	//----- nvinfo : EIATTR_KPARAM_INFO
	.align		4
.L_317:
        /*0008*/ 	.byte	0x04, 0x17
        /*000a*/ 	.short	(.L_319 - .L_318)
.L_318:
        /*000c*/ 	.word	0x00000000
        /*0010*/ 	.short	0x0000
        /*0012*/ 	.short	0x0070
        /*0014*/ 	.byte	0x00, 0xf0, 0x01, 0x2e


	//----- nvinfo : EIATTR_SPARSE_MMA_MASK
	.align		4
.L_319:
        /*0018*/ 	.byte	0x03, 0x50
        /*001a*/ 	.short	0x0000


	//----- nvinfo : EIATTR_MAXREG_COUNT
	.align		4
        /*001c*/ 	.byte	0x03, 0x1b
        /*001e*/ 	.short	0x00a8


	//----- nvinfo : EIATTR_NUM_BARRIERS
	.align		4
        /*0020*/ 	.byte	0x02, 0x4c
        /*0022*/ 	.byte	0x09
	.zero		1


	//----- nvinfo : EIATTR_EXTERNS
	.align		4
        /*0024*/ 	.byte	0x04, 0x0f
        /*0026*/ 	.short	(.L_321 - .L_320)


	//   ....[0]....
	.align		4
.L_320:
        /*0028*/ 	.word	index@(__assertfail)


	//----- nvinfo : EIATTR_ANNOTATIONS
	.align		4
.L_321:
        /*002c*/ 	.byte	0x04, 0x55
        /*002e*/ 	.short	(.L_323 - .L_322)


	//   ....[0]....
.L_322:
        /*0030*/ 	.word	0x00000001
        /*0034*/ 	.byte	0x40, 0x09, 0x00, 0x00, 0x01, 0x00, 0x00, 0x00, 0x00, 0x0a, 0x00, 0x00, 0x01, 0x00, 0x00, 0x00
        /* <DEDUP_REMOVED lines=12> */
        /*0104*/ 	.byte	0x60, 0x9f, 0x00, 0x00, 0x01, 0x00, 0x00, 0x00, 0x00, 0xa1, 0x00, 0x00


	//----- nvinfo : EIATTR_MERCURY_ISA_VERSION
	.align		4
.L_323:
        /*0110*/ 	.byte	0x03, 0x5f
        /*0112*/ 	.short	0x0101


	//----- nvinfo : EIATTR_INT_WARP_WIDE_INSTR_OFFSETS
	.align		4
        /*0114*/ 	.byte	0x04, 0x31
        /*0116*/ 	.short	(.L_325 - .L_324)


	//   ....[0]....
.L_324:
        /*0118*/ 	.word	0x00000180


	//   ....[1]....
        /*011c*/ 	.word	0x000001b0


	//   ....[2]....
        /*0120*/ 	.word	0x00000240


	//   ....[3]....
        /*0124*/ 	.word	0x00007a10


	//   ....[4]....
        /*0128*/ 	.word	0x00007a40


	//   ....[5]....
        /*012c*/ 	.word	0x00007b10


	//   ....[6]....
        /*0130*/ 	.word	0x00007be0


	//----- nvinfo : EIATTR_COOP_GROUP_MASK_REGIDS
	.align		4
.L_325:
        /*0134*/ 	.byte	0x04, 0x29
        /*0136*/ 	.short	(.L_327 - .L_326)


	//   ....[0]....
.L_326:
        /*0138*/ 	.word	0xffffffff


	//   ....[1]....
        /*013c*/ 	.word	0xffffffff


	//   ....[2]....
        /*0140*/ 	.word	0xffffffff


	//   ....[3]....
        /*0144*/ 	.word	0xffffffff


	//   ....[4]....
        /*0148*/ 	.word	0xffffffff


	//   ....[5]....
        /*014c*/ 	.word	0xffffffff


	//   ....[6]....
        /*0150*/ 	.word	0xffffffff


	//   ....[7]....
        /*0154*/ 	.word	0xffffffff


	//   ....[8]....
        /*0158*/ 	.word	0xffffffff


	//   ....[9]....
        /*015c*/ 	.word	0xffffffff


	//   ....[10]....
        /*0160*/ 	.word	0xffffffff


	//   ....[11]....
        /*0164*/ 	.word	0xffffffff


	//   ....[12]....
        /*0168*/ 	.word	0xffffffff


	//   ....[13]....
        /*016c*/ 	.word	0xffffffff


	//   ....[14]....
        /*0170*/ 	.word	0xffffffff


	//   ....[15]....
        /*0174*/ 	.word	0xffffffff


	//   ....[16]....
        /*0178*/ 	.word	0xffffffff


	//   ....[17]....
        /*017c*/ 	.word	0xffffffff


	//   ....[18]....
        /*0180*/ 	.word	0xffffffff


	//   ....[19]....
        /*0184*/ 	.word	0xffffffff


	//   ....[20]....
        /*0188*/ 	.word	0xffffffff


	//   ....[21]....
        /*018c*/ 	.word	0xffffffff


	//   ....[22]....
        /*0190*/ 	.word	0xffffffff


	//   ....[23]....
        /*0194*/ 	.word	0x0500000f


	//   ....[24]....
        /*0198*/ 	.word	0x0500000f


	//----- nvinfo : EIATTR_COOP_GROUP_INSTR_OFFSETS
	.align		4
.L_327:
        /*019c*/ 	.byte	0x04, 0x28
        /*019e*/ 	.short	(.L_329 - .L_328)


	//   ....[0]....
.L_328:
        /*01a0*/ 	.word	0x00000060


	//   ....[1]....
        /*01a4*/ 	.word	0x00000190


	//   ....[2]....
        /*01a8*/ 	.word	0x00000250


	//   ....[3]....
        /*01ac*/ 	.word	0x000003c0


	//   ....[4]....
        /*01b0*/ 	.word	0x00000520


	//   ....[5]....
        /*01b4*/ 	.word	0x00000640


	//   ....[6]....
        /*01b8*/ 	.word	0x000007a0


	//   ....[7]....
        /*01bc*/ 	.word	0x00000d30


	//   ....[8]....
        /*01c0*/ 	.word	0x00002230


	//   ....[9]....
        /*01c4*/ 	.word	0x00002320


	//   ....[10]....
        /*01c8*/ 	.word	0x00002610


	//   ....[11]....
        /*01cc*/ 	.word	0x000027e0


	//   ....[12]....
        /*01d0*/ 	.word	0x00004510


	//   ....[13]....
        /*01d4*/ 	.word	0x00004530


	//   ....[14]....
        /*01d8*/ 	.word	0x00004a10


	//   ....[15]....
        /*01dc*/ 	.word	0x00004ad0


	//   ....[16]....
        /*01e0*/ 	.word	0x00005df0


	//   ....[17]....
        /*01e4*/ 	.word	0x00005e30


	//   ....[18]....
        /*01e8*/ 	.word	0x00005fd0


	//   ....[19]....
        /*01ec*/ 	.word	0x00006000


	//   ....[20]....
        /*01f0*/ 	.word	0x00006f10


	//   ....[21]....
        /*01f4*/ 	.word	0x000071c0


	//   ....[22]....
        /*01f8*/ 	.word	0x0000a080


	//   ....[23]....
        /*01fc*/ 	.word	0x0000a560


	//   ....[24]....
        /*0200*/ 	.word	0x0000aa00


	//----- nvinfo : EIATTR_REG_RECONFIG
	.align		4
.L_329:
        /*0204*/ 	.byte	0x01, 0x54
	.zero		2


	//----- nvinfo : EIATTR_SYSCALL_OFFSETS
	.align		4
        /*0208*/ 	.byte	0x04, 0x46
        /*020a*/ 	.short	(.L_331 - .L_330)


	//   ....[0]....
.L_330:
        /*020c*/ 	.word	0x00001090


	//   ....[1]....
        /*0210*/ 	.word	0x00007620


	//   ....[2]....
        /*0214*/ 	.word	0x00007760


	//   ....[3]....
        /*0218*/ 	.word	0x00007860


	//----- nvinfo : EIATTR_MBARRIER_INSTR_OFFSETS
	.align		4
.L_331:
        /*021c*/ 	.byte	0x04, 0x39
        /*021e*/ 	.short	(.L_333 - .L_332)


	//   ....[0]....
.L_332:
        /*0220*/ 	.word	0x00000270
        /*0224*/ 	.word	0x000000ff
        /*0228*/ 	.word	0x00034800
        /*022c*/ 	.short	0x0100
        /*022e*/ 	.byte	0x06
	.zero		1


	//   ....[1]....
        /*0230*/ 	.word	0x00000280
        /*0234*/ 	.word	0x000000ff
        /*0238*/ 	.word	0x00034820
        /*023c*/ 	.short	0x0100
        /*023e*/ 	.byte	0x06
	.zero		1


	//   ....[2]....
        /*0240*/ 	.word	0x00000370
        /*0244*/ 	.word	0x000000ff
        /*0248*/ 	.word	0x00034830
        /*024c*/ 	.short	0x0100
        /*024e*/ 	.byte	0x08
	.zero		1


	//   ....[3]....
        /*0250*/ 	.word	0x00000380
        /*0254*/ 	.word	0x000000ff
        /*0258*/ 	.word	0x00034840
        /*025c*/ 	.short	0x0100
        /*025e*/ 	.byte	0x08
	.zero		1


	//   ....[4]....
        /*0260*/ 	.word	0x00000390
        /*0264*/ 	.word	0x000000ff
        /*0268*/ 	.word	0x00034838
        /*026c*/ 	.short	0x0100
        /*026e*/ 	.byte	0x08
	.zero		1


	//   ....[5]....
        /*0270*/ 	.word	0x000003a0
        /*0274*/ 	.word	0x000000ff
        /*0278*/ 	.word	0x00034848
        /*027c*/ 	.short	0x0100
        /*027e*/ 	.byte	0x08
	.zero		1


	//   ....[6]....
        /*0280*/ 	.word	0x000004d0
        /*0284*/ 	.word	0x000000ff
        /*0288*/ 	.word	0x00034850
        /*028c*/ 	.short	0x0100
        /*028e*/ 	.byte	0x08
	.zero		1


	//   ....[7]....
        /*0290*/ 	.word	0x000004e0
        /*0294*/ 	.word	0x000000ff
        /*0298*/ 	.word	0x00034860
        /*029c*/ 	.short	0x0100
        /*029e*/ 	.byte	0x08
	.zero		1


	//   ....[8]....
        /*02a0*/ 	.word	0x000004f0
        /*02a4*/ 	.word	0x000000ff
        /*02a8*/ 	.word	0x00034858
        /*02ac*/ 	.short	0x0100
        /*02ae*/ 	.byte	0x08
	.zero		1


	//   ....[9]....
        /*02b0*/ 	.word	0x00000500
        /*02b4*/ 	.word	0x000000ff
        /*02b8*/ 	.word	0x00034868
        /*02bc*/ 	.short	0x0100
        /*02be*/ 	.byte	0x08
	.zero		1


	//   ....[10]....
        /*02c0*/ 	.word	0x000005f0
        /*02c4*/ 	.word	0x000000ff
        /*02c8*/ 	.word	0x00034870
        /*02cc*/ 	.short	0x0100
        /*02ce*/ 	.byte	0x06
	.zero		1


	//   ....[11]....
        /*02d0*/ 	.word	0x00000600
        /*02d4*/ 	.word	0x000000ff
        /*02d8*/ 	.word	0x00034880
        /*02dc*/ 	.short	0x0100
        /*02de*/ 	.byte	0x06
	.zero		1


	//   ....[12]....
        /*02e0*/ 	.word	0x00000610
        /*02e4*/ 	.word	0x000000ff
        /*02e8*/ 	.word	0x00034878
        /*02ec*/ 	.short	0x0100
        /*02ee*/ 	.byte	0x06
	.zero		1


	//   ....[13]....
        /*02f0*/ 	.word	0x00000620
        /*02f4*/ 	.word	0x000000ff
        /*02f8*/ 	.word	0x00034888
        /*02fc*/ 	.short	0x0100
        /*02fe*/ 	.byte	0x06
	.zero		1


	//   ....[14]....
        /*0300*/ 	.word	0x00000750
        /*0304*/ 	.word	0x000000ff
        /*0308*/ 	.word	0x00034890
        /*030c*/ 	.short	0x0100
        /*030e*/ 	.byte	0x08
	.zero		1


	//   ....[15]....
        /*0310*/ 	.word	0x00000760
        /*0314*/ 	.word	0x000000ff
        /*0318*/ 	.word	0x000348a0
        /*031c*/ 	.short	0x0100
        /*031e*/ 	.byte	0x08
	.zero		1


	//   ....[16]....
        /*0320*/ 	.word	0x00000770
        /*0324*/ 	.word	0x000000ff
        /*0328*/ 	.word	0x00034898
        /*032c*/ 	.short	0x0100
        /*032e*/ 	.byte	0x08
	.zero		1


	//   ....[17]....
        /*0330*/ 	.word	0x00000780
        /*0334*/ 	.word	0x000000ff
        /*0338*/ 	.word	0x000348a8
        /*033c*/ 	.short	0x0100
        /*033e*/ 	.byte	0x08
	.zero		1


	//   ....[18]....
        /*0340*/ 	.word	0x000008b0
        /*0344*/ 	.word	0x000000ff
        /*0348*/ 	.word	0x000348b0
        /*034c*/ 	.short	0x0100
        /*034e*/ 	.byte	0x08
	.zero		1


	//   ....[19]....
        /*0350*/ 	.word	0x000008c0
        /*0354*/ 	.word	0x000000ff
        /*0358*/ 	.word	0x000348c0
        /*035c*/ 	.short	0x0100
        /*035e*/ 	.byte	0x08
	.zero		1


	//   ....[20]....
        /*0360*/ 	.word	0x000008d0
        /*0364*/ 	.word	0x000000ff
        /*0368*/ 	.word	0x000348b8
        /*036c*/ 	.short	0x0100
        /*036e*/ 	.byte	0x08
	.zero		1


	//   ....[21]....
        /*0370*/ 	.word	0x000008e0
        /*0374*/ 	.word	0x000000ff
        /*0378*/ 	.word	0x000348c8
        /*037c*/ 	.short	0x0100
        /*037e*/ 	.byte	0x08
	.zero		1


	//   ....[22]....
        /*0380*/ 	.word	0x000010d0
        /*0384*/ 	.word	0x000000ff
        /*0388*/ 	.word	0x00034800
        /*038c*/ 	.short	0x010a
        /*038e*/ 	.byte	0x3c
	.zero		1


	//   ....[23]....
        /*0390*/ 	.word	0x00001150
        /*0394*/ 	.word	0x00000003
        /*0398*/ 	.word	0x00034830
        /*039c*/ 	.short	0x010a
        /*039e*/ 	.byte	0x3f
	.zero		1


	//   ....[24]....
        /*03a0*/ 	.word	0x000011d0
        /*03a4*/ 	.word	0x00000003
        /*03a8*/ 	.word	0x00034830
        /*03ac*/ 	.short	0x010a
        /*03ae*/ 	.byte	0x3f
	.zero		1


	//   ....[25]....
        /*03b0*/ 	.word	0x00002770
        /*03b4*/ 	.word	0x00000003
        /*03b8*/ 	.word	0x00000000
        /*03bc*/ 	.short	0x0101
        /*03be*/ 	.byte	0x3f
	.zero		1


	//   ....[26]....
        /*03c0*/ 	.word	0x000038c0
        /*03c4*/ 	.word	0x000000ff
        /*03c8*/ 	.word	0x00034830
        /*03cc*/ 	.short	0x010a
        /*03ce*/ 	.byte	0x06
	.zero		1


	//   ....[27]....
        /*03d0*/ 	.word	0x00003900
        /*03d4*/ 	.word	0x000000ff
        /*03d8*/ 	.word	0x00034830
        /*03dc*/ 	.short	0x010a
        /*03de*/ 	.byte	0x06
	.zero		1


	//   ....[28]....
        /*03e0*/ 	.word	0x000041c0
        /*03e4*/ 	.word	0x000000ff
        /*03e8*/ 	.word	0x00034850
        /*03ec*/ 	.short	0x010a
        /*03ee*/ 	.byte	0x07
	.zero		1


	//   ....[29]....
        /*03f0*/ 	.word	0x00004200
        /*03f4*/ 	.word	0x000000ff
        /*03f8*/ 	.word	0x00034850
        /*03fc*/ 	.short	0x010a
        /*03fe*/ 	.byte	0x07
	.zero		1


	//   ....[30]....
        /*0400*/ 	.word	0x00005320
        /*0404*/ 	.word	0x0000001b
        /*0408*/ 	.word	0x00000000
        /*040c*/ 	.short	0x0101
        /*040e*/ 	.byte	0x3f
	.zero		1


	//   ....[31]....
        /*0410*/ 	.word	0x00005390
        /*0414*/ 	.word	0x0000001b
        /*0418*/ 	.word	0x00000000
        /*041c*/ 	.short	0x0101
        /*041e*/ 	.byte	0x3f
	.zero		1


	//   ....[32]....
        /*0420*/ 	.word	0x00005d60
        /*0424*/ 	.word	0x000000ff
        /*0428*/ 	.word	0x00034850
        /*042c*/ 	.short	0x010a
        /*042e*/ 	.byte	0x07
	.zero		1


	//   ....[33]....
        /*0430*/ 	.word	0x00005da0
        /*0434*/ 	.word	0x000000ff
        /*0438*/ 	.word	0x00034850
        /*043c*/ 	.short	0x010a
        /*043e*/ 	.byte	0x07
	.zero		1


	//   ....[34]....
        /*0440*/ 	.word	0x00006750
        /*0444*/ 	.word	0x00000007
        /*0448*/ 	.word	0x00000000
        /*044c*/ 	.short	0x0101
        /*044e*/ 	.byte	0x3f
	.zero		1


	//   ....[35]....
        /*0450*/ 	.word	0x000070c0
        /*0454*/ 	.word	0x000000ff
        /*0458*/ 	.word	0x00000000
        /*045c*/ 	.short	0x0101
        /*045e*/ 	.byte	0x06
	.zero		1


	//   ....[36]....
        /*0460*/ 	.word	0x00007f20
        /*0464*/ 	.word	0x00000006
        /*0468*/ 	.word	0x00034840
        /*046c*/ 	.short	0x010a
        /*046e*/ 	.byte	0x3f
	.zero		1


	//   ....[37]....
        /*0470*/ 	.word	0x00008480
        /*0474*/ 	.word	0x00000009
        /*0478*/ 	.word	0x00034820
        /*047c*/ 	.short	0x010a
        /*047e*/ 	.byte	0x3f
	.zero		1


	//   ....[38]....
        /*0480*/ 	.word	0x00008760
        /*0484*/ 	.word	0x00000002
        /*0488*/ 	.word	0x00034840
        /*048c*/ 	.short	0x010a
        /*048e*/ 	.byte	0x3f
	.zero		1


	//   ....[39]....
        /*0490*/ 	.word	0x00008a20
        /*0494*/ 	.word	0x00000002
        /*0498*/ 	.word	0x00000060
        /*049c*/ 	.short	0x010a
        /*049e*/ 	.byte	0x3f
	.zero		1


	//   ....[40]....
        /*04a0*/ 	.word	0x00008f60
        /*04a4*/ 	.word	0x00000002
        /*04a8*/ 	.word	0x00034840
        /*04ac*/ 	.short	0x010a
        /*04ae*/ 	.byte	0x3f
	.zero		1


	//   ....[41]....
        /*04b0*/ 	.word	0x00009220
        /*04b4*/ 	.word	0x00000002
        /*04b8*/ 	.word	0x00000060
        /*04bc*/ 	.short	0x010a
        /*04be*/ 	.byte	0x3f
	.zero		1


	//   ....[42]....
        /*04c0*/ 	.word	0x00009680
        /*04c4*/ 	.word	0x00000002
        /*04c8*/ 	.word	0x00034840
        /*04cc*/ 	.short	0x010a
        /*04ce*/ 	.byte	0x3f
	.zero		1


	//   ....[43]....
        /*04d0*/ 	.word	0x00009960
        /*04d4*/ 	.word	0x00000002
        /*04d8*/ 	.word	0x00000060
        /*04dc*/ 	.short	0x010a
        /*04de*/ 	.byte	0x3f
	.zero		1


	//   ....[44]....
        /*04e0*/ 	.word	0x00009c90
        /*04e4*/ 	.word	0x00000003
        /*04e8*/ 	.word	0x00034860
        /*04ec*/ 	.short	0x010a
        /*04ee*/ 	.byte	0x3f
	.zero		1


	//   ....[45]....
        /*04f0*/ 	.word	0x0000a000
        /*04f4*/ 	.word	0x00000000
        /*04f8*/ 	.word	0x00034820
        /*04fc*/ 	.short	0x010a
        /*04fe*/ 	.byte	0x3f
	.zero		1


	//   ....[46]....
        /*0500*/ 	.word	0x0000a1a0
        /*0504*/ 	.word	0x00000006
        /*0508*/ 	.word	0x00000000
        /*050c*/ 	.short	0x010a
        /*050e*/ 	.byte	0x3f
	.zero		1


	//   ....[47]....
        /*0510*/ 	.word	0x0000a210
        /*0514*/ 	.word	0x00000003
        /*0518*/ 	.word	0x00000000
        /*051c*/ 	.short	0x010a
        /*051e*/ 	.byte	0x3f
	.zero		1


	//   ....[48]....
        /*0520*/ 	.word	0x0000a270
        /*0524*/ 	.word	0x00000010
        /*0528*/ 	.word	0x00000000
        /*052c*/ 	.short	0x010a
        /*052e*/ 	.byte	0x3f
	.zero		1


	//   ....[49]....
        /*0530*/ 	.word	0x0000a2a0
        /*0534*/ 	.word	0x00000003
        /*0538*/ 	.word	0x00000000
        /*053c*/ 	.short	0x010a
        /*053e*/ 	.byte	0x3f
	.zero		1


	//   ....[50]....
        /*0540*/ 	.word	0x0000a310
        /*0544*/ 	.word	0x00000003
        /*0548*/ 	.word	0x00034800
        /*054c*/ 	.short	0x010a
        /*054e*/ 	.byte	0x3f
	.zero		1


	//   ....[51]....
        /*0550*/ 	.word	0x0000a360
        /*0554*/ 	.word	0x00000003
        /*0558*/ 	.word	0x00034830
        /*055c*/ 	.short	0x010a
        /*055e*/ 	.byte	0x3f
	.zero		1


	//   ....[52]....
        /*0560*/ 	.word	0x0000a3c0
        /*0564*/ 	.word	0x00000009
        /*0568*/ 	.word	0x00034830
        /*056c*/ 	.short	0x010a
        /*056e*/ 	.byte	0x3f
	.zero		1


	//   ....[53]....
        /*0570*/ 	.word	0x0000a420
        /*0574*/ 	.word	0x00000007
        /*0578*/ 	.word	0x00034850
        /*057c*/ 	.short	0x010a
        /*057e*/ 	.byte	0x3f
	.zero		1


	//   ....[54]....
        /*0580*/ 	.word	0x0000a480
        /*0584*/ 	.word	0x00000005
        /*0588*/ 	.word	0x00034850
        /*058c*/ 	.short	0x010a
        /*058e*/ 	.byte	0x3f
	.zero		1


	//   ....[55]....
        /*0590*/ 	.word	0x0000a620
        /*0594*/ 	.word	0x00000006
        /*0598*/ 	.word	0x00034840
        /*059c*/ 	.short	0x010a
        /*059e*/ 	.byte	0x3f
	.zero		1


	//   ....[56]....
        /*05a0*/ 	.word	0x0000a6a0
        /*05a4*/ 	.word	0x00000007
        /*05a8*/ 	.word	0x00034820
        /*05ac*/ 	.short	0x010a
        /*05ae*/ 	.byte	0x3f
	.zero		1


	//   ....[57]....
        /*05b0*/ 	.word	0x0000a6f0
        /*05b4*/ 	.word	0x00000002
        /*05b8*/ 	.word	0x00034840
        /*05bc*/ 	.short	0x010a
        /*05be*/ 	.byte	0x3f
	.zero		1


	//   ....[58]....
        /*05c0*/ 	.word	0x0000a740
        /*05c4*/ 	.word	0x00000002
        /*05c8*/ 	.word	0x00000060
        /*05cc*/ 	.short	0x010a
        /*05ce*/ 	.byte	0x3f
	.zero		1


	//   ....[59]....
        /*05d0*/ 	.word	0x0000a790
        /*05d4*/ 	.word	0x00000002
        /*05d8*/ 	.word	0x00034840
        /*05dc*/ 	.short	0x010a
        /*05de*/ 	.byte	0x3f
	.zero		1


	//   ....[60]....
        /*05e0*/ 	.word	0x0000a7e0
        /*05e4*/ 	.word	0x00000002
        /*05e8*/ 	.word	0x00000060
        /*05ec*/ 	.short	0x010a
        /*05ee*/ 	.byte	0x3f
	.zero		1


	//   ....[61]....
        /*05f0*/ 	.word	0x0000a830
        /*05f4*/ 	.word	0x00000002
        /*05f8*/ 	.word	0x00034840
        /*05fc*/ 	.short	0x010a
        /*05fe*/ 	.byte	0x3f
	.zero		1


	//   ....[62]....
        /*0600*/ 	.word	0x0000a880
        /*0604*/ 	.word	0x00000002
        /*0608*/ 	.word	0x00000060
        /*060c*/ 	.short	0x010a
        /*060e*/ 	.byte	0x3f
	.zero		1


	//   ....[63]....
        /*0610*/ 	.word	0x0000a8d0
        /*0614*/ 	.word	0x00000003
        /*0618*/ 	.word	0x00034860
        /*061c*/ 	.short	0x010a
        /*061e*/ 	.byte	0x3f
	.zero		1


	//   ....[64]....
        /*0620*/ 	.word	0x0000a920
        /*0624*/ 	.word	0x00000000
        /*0628*/ 	.word	0x00034820
        /*062c*/ 	.short	0x010a
        /*062e*/ 	.byte	0x3f
	.zero		1


	//   ....[65]....
        /*0630*/ 	.word	0x0000aac0
        /*0634*/ 	.word	0x00000006
        /*0638*/ 	.word	0x00000000
        /*063c*/ 	.short	0x010a
        /*063e*/ 	.byte	0x3f
	.zero		1


	//   ....[66]....
        /*0640*/ 	.word	0x0000ab10
        /*0644*/ 	.word	0x00000003
        /*0648*/ 	.word	0x00000000
        /*064c*/ 	.short	0x010a
        /*064e*/ 	.byte	0x3f
	.zero		1


	//   ....[67]....
        /*0650*/ 	.word	0x0000ab60
        /*0654*/ 	.word	0x00000010
        /*0658*/ 	.word	0x00000000
        /*065c*/ 	.short	0x010a
        /*065e*/ 	.byte	0x3f
	.zero		1


	//----- nvinfo : EIATTR_NUM_MBARRIERS
	.align		4
.L_333:
        /*0660*/ 	.byte	0x03, 0x38
        /*0662*/ 	.short	0x0016


	//----- nvinfo : EIATTR_EXIT_INSTR_OFFSETS
	.align		4
        /*0664*/ 	.byte	0x04, 0x1c
        /*0666*/ 	.short	(.L_335 - .L_334)


	//   ....[0]....
.L_334:
        /*0668*/ 	.word	0x000009f0


	//   ....[1]....
        /*066c*/ 	.word	0x00007180


	//   ....[2]....
        /*0670*/ 	.word	0x000071e0


	//   ....[3]....
        /*0674*/ 	.word	0x0000a2f0


	//----- nvinfo : EIATTR_MAX_THREADS
	.align		4
.L_335:
        /*0678*/ 	.byte	0x04, 0x05
        /*067a*/ 	.short	(.L_337 - .L_336)
.L_336:
        /*067c*/ 	.word	0x00000180
        /*0680*/ 	.word	0x00000001
        /*0684*/ 	.word	0x00000001


	//----- nvinfo : EIATTR_CRS_STACK_SIZE
	.align		4
.L_337:
        /*0688*/ 	.byte	0x04, 0x1e
        /*068a*/ 	.short	(.L_339 - .L_338)
.L_338:
        /*068c*/ 	.word	0x00000000


	//----- nvinfo : EIATTR_CBANK_PARAM_SIZE
	.align		4
.L_339:
        /*0690*/ 	.byte	0x03, 0x19
        /*0692*/ 	.short	0x0bf0


	//----- nvinfo : EIATTR_PARAM_CBANK
	.align		4
        /*0694*/ 	.byte	0x04, 0x0a
        /*0696*/ 	.short	(.L_341 - .L_340)
	.align		4
.L_340:
        /*0698*/ 	.word	index@(.nv.constant0._ZN7cutlass13device_kernelIN5flash11enable_sm90INS1_16FlashAttnFwdSm90INS1_25CollectiveMainloopFwdSm90ILi2EN4cute5tupleIJNS5_1CILi1EEES8_S8_EEENS6_IJNS7_ILi128EEESA_NS7_ILi192EEEEEELi128ENS_6half_tEfNS_4arch4Sm90ELb0ELb0ELb0ELb0ELb0ELb0ELb0ELb1ELb1ELb0ELb0ELb0EEENS1_21CollectiveEpilogueFwdINS6_IJSA_SA_SA_EEES9_SD_SF_Li256ELb0ELb0ELb0ELb0EEENS1_29StaticPersistentTileSchedulerILb0EEEEEEEEEvNT_6ParamsE)
        /*069c*/ 	.short	0x0210
        /*069e*/ 	.short	0x0bf0


	//----- nvinfo : EIATTR_SW_WAR
	.align		4
.L_341:
        /*06a0*/ 	.byte	0x04, 0x36
        /*06a2*/ 	.short	(.L_343 - .L_342)
.L_342:
        /*06a4*/ 	.word	0x00000008
.L_343:


//--------------------- .nv.info._ZN7cutlass13device_kernelIN5flash11enable_sm90INS1_16FlashAttnFwdSm90INS1_25CollectiveMainloopFwdSm90ILi2EN4cute5tupleIJNS5_1CILi2EEENS7_ILi1EEES9_EEENS6_IJNS7_ILi128EEESB_NS7_ILi192EEEEEELi128ENS_6half_tEfNS_4arch4Sm90ELb0ELb0ELb0ELb0ELb0ELb0ELb0ELb1ELb1ELb0ELb0ELb0EEENS1_21CollectiveEpilogueFwdINS6_IJSB_SB_SB_EEESA_SE_SG_Li256ELb0ELb0ELb0ELb0EEENS1_29StaticPersistentTileSchedulerILb0EEEEEEEEEvNT_6ParamsE --------------------------
	.section	.nv.info._ZN7cutlass13device_kernelIN5flash11enable_sm90INS1_16FlashAttnFwdSm90INS1_25CollectiveMainloopFwdSm90ILi2EN4cute5tupleIJNS5_1CILi2EEENS7_ILi1EEES9_EEENS6_IJNS7_ILi128EEESB_NS7_ILi192EEEEEELi128ENS_6half_tEfNS_4arch4Sm90ELb0ELb0ELb0ELb0ELb0ELb0ELb0ELb1ELb1ELb0ELb0ELb0EEENS1_21CollectiveEpilogueFwdINS6_IJSB_SB_SB_EEESA_SE_SG_Li256ELb0ELb0ELb0ELb0EEENS1_29StaticPersistentTileSchedulerILb0EEEEEEEEEvNT_6ParamsE,"",@"SHT_CUDA_INFO"
	.sectionflags	@""
	.align	4


	//----- nvinfo : EIATTR_CUDA_API_VERSION
	.align		4
        /*0000*/ 	.byte	0x04, 0x37
        /*0002*/ 	.short	(.L_345 - .L_344)
.L_344:
        /*0004*/ 	.word	0x00000082


	//----- nvinfo : EIATTR_KPARAM_INFO
	.align		4
.L_345:
        /*0008*/ 	.byte	0x04, 0x17
        /*000a*/ 	.short	(.L_347 - .L_346)
.L_346:
        /*000c*/ 	.word	0x00000000
        /*0010*/ 	.short	0x0000
        /*0012*/ 	.short	0x0070
        /*0014*/ 	.byte	0x00, 0xf0, 0x01, 0x2e


	//----- nvinfo : EIATTR_SPARSE_MMA_MASK
	.align		4
.L_347:
        /*0018*/ 	.byte	0x03, 0x50
        /*001a*/ 	.short	0x0000


	//----- nvinfo : EIATTR_MAXREG_COUNT
	.align		4
        /*001c*/ 	.byte	0x03, 0x1b
        /*001e*/ 	.short	0x00a8


	//----- nvinfo : EIATTR_NUM_BARRIERS
	.align		4
        /*0020*/ 	.byte	0x02, 0x4c
        /*0022*/ 	.byte	0x09
	.zero		1


	//----- nvinfo : EIATTR_EXTERNS
	.align		4
        /*0024*/ 	.byte	0x04, 0x0f
        /*0026*/ 	.short	(.L_349 - .L_348)


	//   ....[0]....
	.align		4
.L_348:
        /*0028*/ 	.word	index@(__assertfail)


	//----- nvinfo : EIATTR_ANNOTATIONS
	.align		4
.L_349:
        /*002c*/ 	.byte	0x04, 0x55
        /*002e*/ 	.short	(.L_351 - .L_350)


	//   ....[0]....
.L_350:
        /* <DEDUP_REMOVED lines=19> */
        /*0154*/ 	.byte	0x40, 0xa6, 0x00, 0x00


	//----- nvinfo : EIATTR_MERCURY_ISA_VERSION
	.align		4
.L_351:
        /*0158*/ 	.byte	0x03, 0x5f
        /*015a*/ 	.short	0x0101


	//----- nvinfo : EIATTR_INT_WARP_WIDE_INSTR_OFFSETS
	.align		4
        /*015c*/ 	.byte	0x04, 0x31
        /*015e*/ 	.short	(.L_353 - .L_352)


	//   ....[0]....
.L_352:
        /*0160*/ 	.word	0x00000190


	//   ....[1]....
        /*0164*/ 	.word	0x000001d0


	//   ....[2]....
        /*0168*/ 	.word	0x00000240


	//   ....[3]....
        /*016c*/ 	.word	0x00007d00


	//   ....[4]....
        /*0170*/ 	.word	0x00007d50


	//   ....[5]....
        /*0174*/ 	.word	0x00007e30


	//   ....[6]....
        /*0178*/ 	.word	0x00007f10


	//----- nvinfo : EIATTR_COOP_GROUP_MASK_REGIDS
	.align		4
.L_353:
        /*017c*/ 	.byte	0x04, 0x29
        /*017e*/ 	.short	(.L_355 - .L_354)


	//   ....[0]....
.L_354:
        /*0180*/ 	.word	0xffffffff


	//   ....[1]....
        /*0184*/ 	.word	0xffffffff


	//   ....[2]....
        /*0188*/ 	.word	0xffffffff


	//   ....[3]....
        /*018c*/ 	.word	0xffffffff


	//   ....[4]....
        /*0190*/ 	.word	0xffffffff


	//   ....[5]....
        /*0194*/ 	.word	0xffffffff


	//   ....[6]....
        /*0198*/ 	.word	0xffffffff


	//   ....[7]....
        /*019c*/ 	.word	0xffffffff


	//   ....[8]....
        /*01a0*/ 	.word	0xffffffff


	//   ....[9]....
        /*01a4*/ 	.word	0xffffffff


	//   ....[10]....
        /*01a8*/ 	.word	0xffffffff


	//   ....[11]....
        /*01ac*/ 	.word	0xffffffff


	//   ....[12]....
        /*01b0*/ 	.word	0xffffffff


	//   ....[13]....
        /*01b4*/ 	.word	0xffffffff


	//   ....[14]....
        /*01b8*/ 	.word	0xffffffff


	//   ....[15]....
        /*01bc*/ 	.word	0xffffffff


	//   ....[16]....
        /*01c0*/ 	.word	0xffffffff


	//   ....[17]....
        /*01c4*/ 	.word	0xffffffff


	//   ....[18]....
        /*01c8*/ 	.word	0xffffffff


	//   ....[19]....
        /*01cc*/ 	.word	0xffffffff


	//   ....[20]....
        /*01d0*/ 	.word	0xffffffff


	//   ....[21]....
        /*01d4*/ 	.word	0xffffffff


	//   ....[22]....
        /*01d8*/ 	.word	0xffffffff


	//   ....[23]....
        /*01dc*/ 	.word	0xffffffff


	//   ....[24]....
        /*01e0*/ 	.word	0x0500000f


	//   ....[25]....
        /*01e4*/ 	.word	0x0500000f


	//----- nvinfo : EIATTR_COOP_GROUP_INSTR_OFFSETS
	.align		4
.L_355:
        /*01e8*/ 	.byte	0x04, 0x28
        /*01ea*/ 	.short	(.L_357 - .L_356)


	//   ....[0]....
.L_356:
        /*01ec*/ 	.word	0x00000060


	//   ....[1]....
        /*01f0*/ 	.word	0x000001a0


	//   ....[2]....
        /*01f4*/ 	.word	0x000001f0


	//   ....[3]....
        /*01f8*/ 	.word	0x00000430


	//   ....[4]....
        /*01fc*/ 	.word	0x00000660


	//   ....[5]....
        /*0200*/ 	.word	0x00000890


	//   ....[6]....
        /*0204*/ 	.word	0x00000b20


	//   ....[7]....
        /*0208*/ 	.word	0x00000e30


	//   ....[8]....
        /*020c*/ 	.word	0x000012e0


	//   ....[9]....
        /*0210*/ 	.word	0x00002610


	//   ....[10]....
        /*0214*/ 	.word	0x00002710


	//   ....[11]....
        /*0218*/ 	.word	0x00002a50


	//   ....[12]....
        /*021c*/ 	.word	0x00002c20


	//   ....[13]....
        /*0220*/ 	.word	0x00004b10


	//   ....[14]....
        /*0224*/ 	.word	0x00004b30


	//   ....[15]....
        /*0228*/ 	.word	0x00004b60


	//   ....[16]....
        /*022c*/ 	.word	0x00004b70


	//   ....[17]....
        /*0230*/ 	.word	0x00006030


	//   ....[18]....
        /*0234*/ 	.word	0x00006060


	//   ....[19]....
        /*0238*/ 	.word	0x00006110


	//   ....[20]....
        /*023c*/ 	.word	0x00006120


	//   ....[21]....
        /*0240*/ 	.word	0x00007100


	//   ....[22]....
        /*0244*/ 	.word	0x000073f0


	//   ....[23]....
        /*0248*/ 	.word	0x0000a5c0


	//   ....[24]....
        /*024c*/ 	.word	0x0000aac0


	//   ....[25]....
        /*0250*/ 	.word	0x0000af60


	//----- nvinfo : EIATTR_REG_RECONFIG
	.align		4
.L_357:
        /*0254*/ 	.byte	0x01, 0x54
	.zero		2


	//----- nvinfo : EIATTR_SYSCALL_OFFSETS
	.align		4
        /*0258*/ 	.byte	0x04, 0x46
        /*025a*/ 	.short	(.L_359 - .L_358)


	//   ....[0]....
.L_358:
        /*025c*/ 	.word	0x00001640


	//   ....[1]....
        /*0260*/ 	.word	0x00007930


	//   ....[2]....
        /*0264*/ 	.word	0x00007a70


	//   ....[3]....
        /*0268*/ 	.word	0x00007b70


	//----- nvinfo : EIATTR_MBARRIER_INSTR_OFFSETS
	.align		4
.L_359:
        /*026c*/ 	.byte	0x04, 0x39
        /*026e*/ 	.short	(.L_361 - .L_360)


	//   ....[0]....
.L_360:
        /*0270*/ 	.word	0x000002d0
        /*0274*/ 	.word	0x000000ff
        /*0278*/ 	.word	0x00034800
        /*027c*/ 	.short	0x0100
        /*027e*/ 	.byte	0x08
	.zero		1


	//   ....[1]....
        /*0280*/ 	.word	0x000002e0
        /*0284*/ 	.word	0x000000ff
        /*0288*/ 	.word	0x00034820
        /*028c*/ 	.short	0x0100
        /*028e*/ 	.byte	0x08
	.zero		1


	//   ....[2]....
        /*0290*/ 	.word	0x000003d0
        /*0294*/ 	.word	0x000000ff
        /*0298*/ 	.word	0x00034830
        /*029c*/ 	.short	0x0100
        /*029e*/ 	.byte	0x08
	.zero		1


	//   ....[3]....
        /*02a0*/ 	.word	0x000003e0
        /*02a4*/ 	.word	0x000000ff
        /*02a8*/ 	.word	0x00034840
        /*02ac*/ 	.short	0x0100
        /*02ae*/ 	.byte	0x08
	.zero		1


	//   ....[4]....
        /*02b0*/ 	.word	0x000003f0
        /*02b4*/ 	.word	0x000000ff
        /*02b8*/ 	.word	0x00034838
        /*02bc*/ 	.short	0x0100
        /*02be*/ 	.byte	0x08
	.zero		1


	//   ....[5]....
        /*02c0*/ 	.word	0x00000400
        /*02c4*/ 	.word	0x000000ff
        /*02c8*/ 	.word	0x00034848
        /*02cc*/ 	.short	0x0100
        /*02ce*/ 	.byte	0x08
	.zero		1


	//   ....[6]....
        /*02d0*/ 	.word	0x00000610
        /*02d4*/ 	.word	0x000000ff
        /*02d8*/ 	.word	0x00034850
        /*02dc*/ 	.short	0x0100
        /*02de*/ 	.byte	0x08
	.zero		1


	//   ....[7]....
        /*02e0*/ 	.word	0x00000620
        /*02e4*/ 	.word	0x000000ff
        /*02e8*/ 	.word	0x00034860
        /*02ec*/ 	.short	0x0100
        /*02ee*/ 	.byte	0x08
	.zero		1


	//   ....[8]....
        /*02f0*/ 	.word	0x00000630
        /*02f4*/ 	.word	0x000000ff
        /*02f8*/ 	.word	0x00034858
        /*02fc*/ 	.short	0x0100
        /*02fe*/ 	.byte	0x08
	.zero		1


	//   ....[9]....
        /*0300*/ 	.word	0x00000640
        /*0304*/ 	.word	0x000000ff
        /*0308*/ 	.word	0x00034868
        /*030c*/ 	.short	0x0100
        /*030e*/ 	.byte	0x08
	.zero		1


	//   ....[10]....
        /*0310*/ 	.word	0x00000840
        /*0314*/ 	.word	0x000000ff
        /*0318*/ 	.word	0x00034870
        /*031c*/ 	.short	0x0100
        /*031e*/ 	.byte	0x08
	.zero		1


	//   ....[11]....
        /*0320*/ 	.word	0x00000850
        /*0324*/ 	.word	0x000000ff
        /*0328*/ 	.word	0x00034880
        /*032c*/ 	.short	0x0100
        /*032e*/ 	.byte	0x08
	.zero		1


	//   ....[12]....
        /*0330*/ 	.word	0x00000860
        /*0334*/ 	.word	0x000000ff
        /*0338*/ 	.word	0x00034878
        /*033c*/ 	.short	0x0100
        /*033e*/ 	.byte	0x08
	.zero		1


	//   ....[13]....
        /*0340*/ 	.word	0x00000870
        /*0344*/ 	.word	0x000000ff
        /*0348*/ 	.word	0x00034888
        /*034c*/ 	.short	0x0100
        /*034e*/ 	.byte	0x08
	.zero		1


	//   ....[14]....
        /*0350*/ 	.word	0x00000ad0
        /*0354*/ 	.word	0x000000ff
        /*0358*/ 	.word	0x00034890
        /*035c*/ 	.short	0x0100
        /*035e*/ 	.byte	0x08
	.zero		1


	//   ....[15]....
        /*0360*/ 	.word	0x00000ae0
        /*0364*/ 	.word	0x000000ff
        /*0368*/ 	.word	0x000348a0
        /*036c*/ 	.short	0x0100
        /*036e*/ 	.byte	0x08
	.zero		1


	//   ....[16]....
        /*0370*/ 	.word	0x00000af0
        /*0374*/ 	.word	0x000000ff
        /*0378*/ 	.word	0x00034898
        /*037c*/ 	.short	0x0100
        /*037e*/ 	.byte	0x08
	.zero		1


	//   ....[17]....
        /*0380*/ 	.word	0x00000b00
        /*0384*/ 	.word	0x000000ff
        /*0388*/ 	.word	0x000348a8
        /*038c*/ 	.short	0x0100
        /*038e*/ 	.byte	0x08
	.zero		1


	//   ....[18]....
        /*0390*/ 	.word	0x00000d80
        /*0394*/ 	.word	0x000000ff
        /*0398*/ 	.word	0x000348b0
        /*039c*/ 	.short	0x0100
        /*039e*/ 	.byte	0x08
	.zero		1


	//   ....[19]....
        /*03a0*/ 	.word	0x00000d90
        /*03a4*/ 	.word	0x000000ff
        /*03a8*/ 	.word	0x000348c0
        /*03ac*/ 	.short	0x0100
        /*03ae*/ 	.byte	0x08
	.zero		1


	//   ....[20]....
        /*03b0*/ 	.word	0x00000da0
        /*03b4*/ 	.word	0x000000ff
        /*03b8*/ 	.word	0x000348b8
        /*03bc*/ 	.short	0x0100
        /*03be*/ 	.byte	0x08
	.zero		1


	//   ....[21]....
        /*03c0*/ 	.word	0x00000db0
        /*03c4*/ 	.word	0x000000ff
        /*03c8*/ 	.word	0x000348c8
        /*03cc*/ 	.short	0x0100
        /*03ce*/ 	.byte	0x08
	.zero		1


	//   ....[22]....
        /*03d0*/ 	.word	0x00001680
        /*03d4*/ 	.word	0x000000ff
        /*03d8*/ 	.word	0x00034800
        /*03dc*/ 	.short	0x010a
        /*03de*/ 	.byte	0x3c
	.zero		1


	//   ....[23]....
        /*03e0*/ 	.word	0x00001720
        /*03e4*/ 	.word	0x00000003
        /*03e8*/ 	.word	0x00034830
        /*03ec*/ 	.short	0x010a
        /*03ee*/ 	.byte	0x3f
	.zero		1


	//   ....[24]....
        /*03f0*/ 	.word	0x00001760
        /*03f4*/ 	.word	0x00000003
        /*03f8*/ 	.word	0x00034830
        /*03fc*/ 	.short	0x010a
        /*03fe*/ 	.byte	0x3f
	.zero		1


	//   ....[25]....
        /*0400*/ 	.word	0x000031a0
        /*0404*/ 	.word	0x00000006
        /*0408*/ 	.word	0x00000000
        /*040c*/ 	.short	0x0101
        /*040e*/ 	.byte	0x3f
	.zero		1


	//   ....[26]....
        /*0410*/ 	.word	0x00003ab0
        /*0414*/ 	.word	0x000000ff
        /*0418*/ 	.word	0x00034830
        /*041c*/ 	.short	0x010a
        /*041e*/ 	.byte	0x06
	.zero		1


	//   ....[27]....
        /*0420*/ 	.word	0x00003af0
        /*0424*/ 	.word	0x000000ff
        /*0428*/ 	.word	0x00034830
        /*042c*/ 	.short	0x010a
        /*042e*/ 	.byte	0x06
	.zero		1


	//   ....[28]....
        /*0430*/ 	.word	0x000043b0
        /*0434*/ 	.word	0x000000ff
        /*0438*/ 	.word	0x00034850
        /*043c*/ 	.short	0x010a
        /*043e*/ 	.byte	0x07
	.zero		1


	//   ....[29]....
        /*0440*/ 	.word	0x000043f0
        /*0444*/ 	.word	0x000000ff
        /*0448*/ 	.word	0x00034850
        /*044c*/ 	.short	0x010a
        /*044e*/ 	.byte	0x07
	.zero		1


	//   ....[30]....
        /*0450*/ 	.word	0x000056d0
        /*0454*/ 	.word	0x00000006
        /*0458*/ 	.word	0x00000000
        /*045c*/ 	.short	0x0101
        /*045e*/ 	.byte	0x3f
	.zero		1


	//   ....[31]....
        /*0460*/ 	.word	0x00005980
        /*0464*/ 	.word	0x0000001b
        /*0468*/ 	.word	0x00000000
        /*046c*/ 	.short	0x0101
        /*046e*/ 	.byte	0x3f
	.zero		1


	//   ....[32]....
        /*0470*/ 	.word	0x00005fa0
        /*0474*/ 	.word	0x000000ff
        /*0478*/ 	.word	0x00034850
        /*047c*/ 	.short	0x010a
        /*047e*/ 	.byte	0x05
	.zero		1


	//   ....[33]....
        /*0480*/ 	.word	0x00005fe0
        /*0484*/ 	.word	0x000000ff
        /*0488*/ 	.word	0x00034850
        /*048c*/ 	.short	0x010a
        /*048e*/ 	.byte	0x05
	.zero		1


	//   ....[34]....
        /*0490*/ 	.word	0x000065e0
        /*0494*/ 	.word	0x00000005
        /*0498*/ 	.word	0x00000000
        /*049c*/ 	.short	0x0101
        /*049e*/ 	.byte	0x3f
	.zero		1


	//   ....[35]....
        /*04a0*/ 	.word	0x000072e0
        /*04a4*/ 	.word	0x000000ff
        /*04a8*/ 	.word	0x00000000
        /*04ac*/ 	.short	0x0101
        /*04ae*/ 	.byte	0x07
	.zero		1


	//   ....[36]....
        /*04b0*/ 	.word	0x000072f0
        /*04b4*/ 	.word	0x000000ff
        /*04b8*/ 	.word	0x00000000
        /*04bc*/ 	.short	0x0101
        /*04be*/ 	.byte	0x06
	.zero		1


	//   ....[37]....
        /*04c0*/ 	.word	0x000082a0
        /*04c4*/ 	.word	0x00000005
        /*04c8*/ 	.word	0x00034840
        /*04cc*/ 	.short	0x010a
        /*04ce*/ 	.byte	0x3f
	.zero		1


	//   ....[38]....
        /*04d0*/ 	.word	0x00008860
        /*04d4*/ 	.word	0x0000000a
        /*04d8*/ 	.word	0x00034820
        /*04dc*/ 	.short	0x010a
        /*04de*/ 	.byte	0x3f
	.zero		1


	//   ....[39]....
        /*04e0*/ 	.word	0x00008b50
        /*04e4*/ 	.word	0x00000002
        /*04e8*/ 	.word	0x00034840
        /*04ec*/ 	.short	0x010a
        /*04ee*/ 	.byte	0x3f
	.zero		1


	//   ....[40]....
        /*04f0*/ 	.word	0x00008e50
        /*04f4*/ 	.word	0x00000002
        /*04f8*/ 	.word	0x00034860
        /*04fc*/ 	.short	0x010a
        /*04fe*/ 	.byte	0x3f
	.zero		1


	//   ....[41]....
        /*0500*/ 	.word	0x00009380
        /*0504*/ 	.word	0x00000002
        /*0508*/ 	.word	0x00034840
        /*050c*/ 	.short	0x010a
        /*050e*/ 	.byte	0x3f
	.zero		1


	//   ....[42]....
        /*0510*/ 	.word	0x00009680
        /*0514*/ 	.word	0x00000002
        /*0518*/ 	.word	0x00034860
        /*051c*/ 	.short	0x010a
        /*051e*/ 	.byte	0x3f
	.zero		1


	//   ....[43]....
        /*0520*/ 	.word	0x00009b20
        /*0524*/ 	.word	0x00000002
        /*0528*/ 	.word	0x00034840
        /*052c*/ 	.short	0x010a
        /*052e*/ 	.byte	0x3f
	.zero		1


	//   ....[44]....
        /*0530*/ 	.word	0x00009e20
        /*0534*/ 	.word	0x00000002
        /*0538*/ 	.word	0x00034860
        /*053c*/ 	.short	0x010a
        /*053e*/ 	.byte	0x3f
	.zero		1


	//   ....[45]....
        /*0540*/ 	.word	0x0000a160
        /*0544*/ 	.word	0x00000003
        /*0548*/ 	.word	0x00034860
        /*054c*/ 	.short	0x010a
        /*054e*/ 	.byte	0x3f
	.zero		1


	//   ....[46]....
        /*0550*/ 	.word	0x0000a540
        /*0554*/ 	.word	0x00000000
        /*0558*/ 	.word	0x00034820
        /*055c*/ 	.short	0x010a
        /*055e*/ 	.byte	0x3f
	.zero		1


	//   ....[47]....
        /*0560*/ 	.word	0x0000a700
        /*0564*/ 	.word	0x00000006
        /*0568*/ 	.word	0x00000000
        /*056c*/ 	.short	0x010a
        /*056e*/ 	.byte	0x3f
	.zero		1


	//   ....[48]....
        /*0570*/ 	.word	0x0000a770
        /*0574*/ 	.word	0x00000003
        /*0578*/ 	.word	0x00000000
        /*057c*/ 	.short	0x010a
        /*057e*/ 	.byte	0x3f
	.zero		1


	//   ....[49]....
        /*0580*/ 	.word	0x0000a7d0
        /*0584*/ 	.word	0x00000010
        /*0588*/ 	.word	0x00000000
        /*058c*/ 	.short	0x010a
        /*058e*/ 	.byte	0x3f
	.zero		1


	//   ....[50]....
        /*0590*/ 	.word	0x0000a800
        /*0594*/ 	.word	0x00000003
        /*0598*/ 	.word	0x00000000
        /*059c*/ 	.short	0x010a
        /*059e*/ 	.byte	0x3f
	.zero		1


	//   ....[51]....
        /*05a0*/ 	.word	0x0000a870
        /*05a4*/ 	.word	0x00000003
        /*05a8*/ 	.word	0x00034800
        /*05ac*/ 	.short	0x010a
        /*05ae*/ 	.byte	0x3f
	.zero		1


	//   ....[52]....
        /*05b0*/ 	.word	0x0000a8c0
        /*05b4*/ 	.word	0x00000003
        /*05b8*/ 	.word	0x00034830
        /*05bc*/ 	.short	0x010a
        /*05be*/ 	.byte	0x3f
	.zero		1


	//   ....[53]....
        /*05c0*/ 	.word	0x0000a920
        /*05c4*/ 	.word	0x00000007
        /*05c8*/ 	.word	0x00034830
        /*05cc*/ 	.short	0x010a
        /*05ce*/ 	.byte	0x3f
	.zero		1


	//   ....[54]....
        /*05d0*/ 	.word	0x0000a980
        /*05d4*/ 	.word	0x00000007
        /*05d8*/ 	.word	0x00034850
        /*05dc*/ 	.short	0x010a
        /*05de*/ 	.byte	0x3f
	.zero		1


	//   ....[55]....
        /*05e0*/ 	.word	0x0000a9e0
        /*05e4*/ 	.word	0x00000005
        /*05e8*/ 	.word	0x00034850
        /*05ec*/ 	.short	0x010a
        /*05ee*/ 	.byte	0x3f
	.zero		1


	//   ....[56]....
        /*05f0*/ 	.word	0x0000ab80
        /*05f4*/ 	.word	0x00000005
        /*05f8*/ 	.word	0x00034840
        /*05fc*/ 	.short	0x010a
        /*05fe*/ 	.byte	0x3f
	.zero		1


	//   ....[57]....
        /*0600*/ 	.word	0x0000ac00
        /*0604*/ 	.word	0x00000007
        /*0608*/ 	.word	0x00034820
        /*060c*/ 	.short	0x010a
        /*060e*/ 	.byte	0x3f
	.zero		1


	//   ....[58]....
        /*0610*/ 	.word	0x0000ac50
        /*0614*/ 	.word	0x00000002
        /*0618*/ 	.word	0x00034840
        /*061c*/ 	.short	0x010a
        /*061e*/ 	.byte	0x3f
	.zero		1


	//   ....[59]....
        /*0620*/ 	.word	0x0000aca0
        /*0624*/ 	.word	0x00000002
        /*0628*/ 	.word	0x00034860
        /*062c*/ 	.short	0x010a
        /*062e*/ 	.byte	0x3f
	.zero		1


	//   ....[60]....
        /*0630*/ 	.word	0x0000acf0
        /*0634*/ 	.word	0x00000002
        /*0638*/ 	.word	0x00034840
        /*063c*/ 	.short	0x010a
        /*063e*/ 	.byte	0x3f
	.zero		1


	//   ....[61]....
        /*0640*/ 	.word	0x0000ad40
        /*0644*/ 	.word	0x00000002
        /*0648*/ 	.word	0x00034860
        /*064c*/ 	.short	0x010a
        /*064e*/ 	.byte	0x3f
	.zero		1


	//   ....[62]....
        /*0650*/ 	.word	0x0000ad90
        /*0654*/ 	.word	0x00000002
        /*0658*/ 	.word	0x00034840
        /*065c*/ 	.short	0x010a
        /*065e*/ 	.byte	0x3f
	.zero		1


	//   ....[63]....
        /*0660*/ 	.word	0x0000ade0
        /*0664*/ 	.word	0x00000002
        /*0668*/ 	.word	0x00034860
        /*066c*/ 	.short	0x010a
        /*066e*/ 	.byte	0x3f
	.zero		1


	//   ....[64]....
        /*0670*/ 	.word	0x0000ae30
        /*0674*/ 	.word	0x00000003
        /*0678*/ 	.word	0x00034860
        /*067c*/ 	.short	0x010a
        /*067e*/ 	.byte	0x3f
	.zero		1


	//   ....[65]....
        /*0680*/ 	.word	0x0000ae80
        /*0684*/ 	.word	0x00000000
        /*0688*/ 	.word	0x00034820
        /*068c*/ 	.short	0x010a
        /*068e*/ 	.byte	0x3f
	.zero		1


	//   ....[66]....
        /*0690*/ 	.word	0x0000b020
        /*0694*/ 	.word	0x00000006
        /*0698*/ 	.word	0x00000000
        /*069c*/ 	.short	0x010a
        /*069e*/ 	.byte	0x3f
	.zero		1


	//   ....[67]....
        /*06a0*/ 	.word	0x0000b070
        /*06a4*/ 	.word	0x00000003
        /*06a8*/ 	.word	0x00000000
        /*06ac*/ 	.short	0x010a
        /*06ae*/ 	.byte	0x3f
	.zero		1


	//   ....[68]....
        /*06b0*/ 	.word	0x0000b0c0
        /*06b4*/ 	.word	0x00000010
        /*06b8*/ 	.word	0x00000000
        /*06bc*/ 	.short	0x010a
        /*06be*/ 	.byte	0x3f
	.zero		1


	//----- nvinfo : EIATTR_NUM_MBARRIERS
	.align		4
.L_361:
        /*06c0*/ 	.byte	0x03, 0x38
        /*06c2*/ 	.short	0x0016


	//----- nvinfo : EIATTR_EXIT_INSTR_OFFSETS
	.align		4
        /*06c4*/ 	.byte	0x04, 0x1c
        /*06c6*/ 	.short	(.L_363 - .L_362)


	//   ....[0]....
.L_362:
        /*06c8*/ 	.word	0x00000f70


	//   ....[1]....
        /*06cc*/ 	.word	0x000073b0


	//   ....[2]....
        /*06d0*/ 	.word	0x00007410


	//   ....[3]....
        /*06d4*/ 	.word	0x0000a850


	//----- nvinfo : EIATTR_MAX_THREADS
	.align		4
.L_363:
        /*06d8*/ 	.byte	0x04, 0x05
        /*06da*/ 	.short	(.L_365 - .L_364)
.L_364:
        /*06dc*/ 	.word	0x00000180
        /*06e0*/ 	.word	0x00000001
        /*06e4*/ 	.word	0x00000001


	//----- nvinfo : EIATTR_CRS_STACK_SIZE
	.align		4
.L_365:
        /*06e8*/ 	.byte	0x04, 0x1e
        /*06ea*/ 	.short	(.L_367 - .L_366)
.L_366:
        /*06ec*/ 	.word	0x00000000


	//----- nvinfo : EIATTR_CBANK_PARAM_SIZE
	.align		4
.L_367:
        /*06f0*/ 	.byte	0x03, 0x19
        /*06f2*/ 	.short	0x0bf0


	//----- nvinfo : EIATTR_PARAM_CBANK
	.align		4
        /*06f4*/ 	.byte	0x04, 0x0a
        /*06f6*/ 	.short	(.L_369 - .L_368)
	.align		4
.L_368:
        /*06f8*/ 	.word	index@(.nv.constant0._ZN7cutlass13device_kernelIN5flash11enable_sm90INS1_16FlashAttnFwdSm90INS1_25CollectiveMainloopFwdSm90ILi2EN4cute5tupleIJNS5_1CILi2EEENS7_ILi1EEES9_EEENS6_IJNS7_ILi128EEESB_NS7_ILi192EEEEEELi128ENS_6half_tEfNS_4arch4Sm90ELb0ELb0ELb0ELb0ELb0ELb0ELb0ELb1ELb1ELb0ELb0ELb0EEENS1_21CollectiveEpilogueFwdINS6_IJSB_SB_SB_EEESA_SE_SG_Li256ELb0ELb0ELb0ELb0EEENS1_29StaticPersistentTileSchedulerILb0EEEEEEEEEvNT_6ParamsE)
        /*06fc*/ 	.short	0x0210
        /*06fe*/ 	.short	0x0bf0


	//----- nvinfo : EIATTR_SW_WAR
	.align		4
.L_369:
        /*0700*/ 	.byte	0x04, 0x36
        /*0702*/ 	.short	(.L_371 - .L_370)
.L_370:
        /*0704*/ 	.word	0x00000008
.L_371:


//--------------------- .nv.info._ZN7cutlass13device_kernelIN5flash11enable_sm90INS1_16FlashAttnFwdSm90INS1_25CollectiveMainloopFwdSm90ILi2EN4cute5tupleIJNS5_1CILi1EEES8_S8_EEENS6_IJNS7_ILi128EEESA_NS7_ILi192EEEEEELi128ENS_6half_tEfNS_4arch4Sm90ELb0ELb0ELb0ELb1ELb0ELb0ELb0ELb1ELb1ELb0ELb0ELb0EEENS1_21CollectiveEpilogueFwdINS6_IJSA_SA_SA_EEES9_SD_SF_Li256ELb1ELb0ELb0ELb0EEENS1_36VarlenDynamicPersistentTileSchedulerILi128ELi128ELi256ELi32ELb0ELb0ELb1ELb0ELb1ELb1EEEEEEEEEvNT_6ParamsE --------------------------
	.section	.nv.info._ZN7cutlass13device_kernelIN5flash11enable_sm90INS1_16FlashAttnFwdSm90INS1_25CollectiveMainloopFwdSm90ILi2EN4cute5tupleIJNS5_1CILi1EEES8_S8_EEENS6_IJNS7_ILi128EEESA_NS7_ILi192EEEEEELi128ENS_6half_tEfNS_4arch4Sm90ELb0ELb0ELb0ELb1ELb0ELb0ELb0ELb1ELb1ELb0ELb0ELb0EEENS1_21CollectiveEpilogueFwdINS6_IJSA_SA_SA_EEES9_SD_SF_Li256ELb1ELb0ELb0ELb0EEENS1_36VarlenDynamicPersistentTileSchedulerILi128ELi128ELi256ELi32ELb0ELb0ELb1ELb0ELb1ELb1EEEEEEEEEvNT_6ParamsE,"",@"SHT_CUDA_INFO"
	.sectionflags	@""
	.align	4


	//----- nvinfo : EIATTR_CUDA_API_VERSION
	.align		4
        /*0000*/ 	.byte	0x04, 0x37
        /*0002*/ 	.short	(.L_373 - .L_372)
.L_372:
        /*0004*/ 	.word	0x00000082


	//----- nvinfo : EIATTR_KPARAM_INFO
	.align		4
.L_373:
        /*0008*/ 	.byte	0x04, 0x17
        /*000a*/ 	.short	(.L_375 - .L_374)
.L_374:
        /*000c*/ 	.word	0x00000000
        /*0010*/ 	.short	0x0000
        /*0012*/ 	.short	0x0070
        /*0014*/ 	.byte	0x00, 0xf0, 0x01, 0x28


	//----- nvinfo : EIATTR_SPARSE_MMA_MASK
	.align		4
.L_375:
        /*0018*/ 	.byte	0x03, 0x50
        /*001a*/ 	.short	0x0000


	//----- nvinfo : EIATTR_MAXREG_COUNT
	.align		4
        /*001c*/ 	.byte	0x03, 0x1b
        /*001e*/ 	.short	0x00a8


	//----- nvinfo : EIATTR_NUM_BARRIERS
	.align		4
        /*0020*/ 	.byte	0x02, 0x4c
        /*0022*/ 	.byte	0x09
	.zero		1


	//----- nvinfo : EIATTR_EXTERNS
	.align		4
        /*0024*/ 	.byte	0x04, 0x0f
        /*0026*/ 	.short	(.L_377 - .L_376)


	//   ....[0]....
	.align		4
.L_376:
        /*0028*/ 	.word	index@(__assertfail)


	//----- nvinfo : EIATTR_ANNOTATIONS
	.align		4
.L_377:
        /*002c*/ 	.byte	0x04, 0x55
        /*002e*/ 	.short	(.L_379 - .L_378)


	//   ....[0]....
.L_378:
        /* <DEDUP_REMOVED lines=39> */


	//----- nvinfo : EIATTR_MERCURY_ISA_VERSION
	.align		4
.L_379:
        /*0290*/ 	.byte	0x03, 0x5f
        /*0292*/ 	.short	0x0101


	//----- nvinfo : EIATTR_UNUSED_LOAD_BYTE_OFFSET
	.align		4
        /*0294*/ 	.byte	0x04, 0x44
        /*0296*/ 	.short	(.L_381 - .L_380)


	//   ....[0]....
.L_380:
        /*0298*/ 	.word	0x00000a40
        /*029c*/ 	.word	0x0000fff0


	//   ....[1]....
        /*02a0*/ 	.word	0x00006d90
        /*02a4*/ 	.word	0x0000fff0


	//----- nvinfo : EIATTR_INT_WARP_WIDE_INSTR_OFFSETS
	.align		4
.L_381:
        /*02a8*/ 	.byte	0x04, 0x31
        /*02aa*/ 	.short	(.L_383 - .L_382)


	//   ....[0]....
.L_382:
        /*02ac*/ 	.word	0x00000160


	//   ....[1]....
        /*02b0*/ 	.word	0x000001a0


	//   ....[2]....
        /*02b4*/ 	.word	0x00000210


	//   ....[3]....
        /*02b8*/ 	.word	0x00009d20


	//   ....[4]....
        /*02bc*/ 	.word	0x00009dc0


	//   ....[5]....
        /*02c0*/ 	.word	0x0000a250


	//   ....[6]....
        /*02c4*/ 	.word	0x0000a280


	//   ....[7]....
        /*02c8*/ 	.word	0x0000a490


	//   ....[8]....
        /*02cc*/ 	.word	0x0000a580


	//   ....[9]....
        /*02d0*/ 	.word	0x0000c900


	//   ....[10]....
        /*02d4*/ 	.word	0x0000c9a0


	//----- nvinfo : EIATTR_COOP_GROUP_MASK_REGIDS
	.align		4
.L_383:
        /*02d8*/ 	.byte	0x04, 0x29
        /*02da*/ 	.short	(.L_385 - .L_384)


	//   ....[0]....
.L_384:
        /*02dc*/ 	.word	0xffffffff


	//   ....[1]....
        /*02e0*/ 	.word	0xffffffff


	//   ....[2]....
        /*02e4*/ 	.word	0xffffffff


	//   ....[3]....
        /*02e8*/ 	.word	0xffffffff


	//   ....[4]....
        /*02ec*/ 	.word	0xffffffff


	//   ....[5]....
        /*02f0*/ 	.word	0xffffffff


	//   ....[6]....
        /*02f4*/ 	.word	0xffffffff


	//   ....[7]....
        /*02f8*/ 	.word	0xffffffff


	//   ....[8]....
        /*02fc*/ 	.word	0xffffffff


	//   ....[9]....
        /*0300*/ 	.word	0xffffffff


	//   ....[10]....
        /*0304*/ 	.word	0xffffffff


	//   ....[11]....
        /*0308*/ 	.word	0xffffffff


	//   ....[12]....
        /*030c*/ 	.word	0xffffffff


	//   ....[13]....
        /*0310*/ 	.word	0xffffffff


	//   ....[14]....
        /*0314*/ 	.word	0xffffffff


	//   ....[15]....
        /*0318*/ 	.word	0xffffffff


	//   ....[16]....
        /*031c*/ 	.word	0xffffffff


	//   ....[17]....
        /*0320*/ 	.word	0xffffffff


	//   ....[18]....
        /*0324*/ 	.word	0xffffffff


	//   ....[19]....
        /*0328*/ 	.word	0xffffffff


	//   ....[20]....
        /*032c*/ 	.word	0xffffffff


	//   ....[21]....
        /*0330*/ 	.word	0xffffffff


	//   ....[22]....
        /*0334*/ 	.word	0xffffffff


	//   ....[23]....
        /*0338*/ 	.word	0xffffffff


	//   ....[24]....
        /*033c*/ 	.word	0xffffffff


	//   ....[25]....
        /*0340*/ 	.word	0xffffffff


	//   ....[26]....
        /*0344*/ 	.word	0xffffffff


	//   ....[27]....
        /*0348*/ 	.word	0xffffffff


	//   ....[28]....
        /*034c*/ 	.word	0xffffffff


	//   ....[29]....
        /*0350*/ 	.word	0xffffffff


	//   ....[30]....
        /*0354*/ 	.word	0xffffffff


	//   ....[31]....
        /*0358*/ 	.word	0xffffffff


	//   ....[32]....
        /*035c*/ 	.word	0xffffffff


	//   ....[33]....
        /*0360*/ 	.word	0xffffffff


	//   ....[34]....
        /*0364*/ 	.word	0xffffffff


	//   ....[35]....
        /*0368*/ 	.word	0xffffffff


	//   ....[36]....
        /*036c*/ 	.word	0xffffffff


	//   ....[37]....
        /*0370*/ 	.word	0xffffffff


	//   ....[38]....
        /*0374*/ 	.word	0xffffffff


	//   ....[39]....
        /*0378*/ 	.word	0xffffffff


	//   ....[40]....
        /*037c*/ 	.word	0xffffffff


	//   ....[41]....
        /*0380*/ 	.word	0xffffffff


	//   ....[42]....
        /*0384*/ 	.word	0xffffffff


	//   ....[43]....
        /*0388*/ 	.word	0xffffffff


	//   ....[44]....
        /*038c*/ 	.word	0xffffffff


	//   ....[45]....
        /*0390*/ 	.word	0xffffffff


	//   ....[46]....
        /*0394*/ 	.word	0xffffffff


	//   ....[47]....
        /*0398*/ 	.word	0xffffffff


	//   ....[48]....
        /*039c*/ 	.word	0xffffffff


	//   ....[49]....
        /*03a0*/ 	.word	0xffffffff


	//   ....[50]....
        /*03a4*/ 	.word	0xffffffff


	//   ....[51]....
        /*03a8*/ 	.word	0xffffffff


	//   ....[52]....
        /*03ac*/ 	.word	0xffffffff


	//   ....[53]....
        /*03b0*/ 	.word	0xffffffff


	//   ....[54]....
        /*03b4*/ 	.word	0x0500000f


	//   ....[55]....
        /*03b8*/ 	.word	0x0500000f


	//   ....[56]....
        /*03bc*/ 	.word	0x0500000f


	//   ....[57]....
        /*03c0*/ 	.word	0x0500000f


	//   ....[58]....
        /*03c4*/ 	.word	0x0500000f


	//   ....[59]....
        /*03c8*/ 	.word	0x0500000f


	//   ....[60]....
        /*03cc*/ 	.word	0x0500000f


	//   ....[61]....
        /*03d0*/ 	.word	0x0500000f


	//   ....[62]....
        /*03d4*/ 	.word	0x0500000f


	//   ....[63]....
        /*03d8*/ 	.word	0x0500000f


	//   ....[64]....
        /*03dc*/ 	.word	0x0500000f


	//   ....[65]....
        /*03e0*/ 	.word	0x0500000f


	//   ....[66]....
        /*03e4*/ 	.word	0x0500000f


	//   ....[67]....
        /*03e8*/ 	.word	0x0500000f


	//   ....[68]....
        /*03ec*/ 	.word	0x0500000f


	//   ....[69]....
        /*03f0*/ 	.word	0x0500000f


	//   ....[70]....
        /*03f4*/ 	.word	0x0500000f


	//   ....[71]....
        /*03f8*/ 	.word	0x0500000f


	//   ....[72]....
        /*03fc*/ 	.word	0x0500000f


	//----- nvinfo : EIATTR_COOP_GROUP_INSTR_OFFSETS
	.align		4
.L_385:
        /*0400*/ 	.byte	0x04, 0x28
        /*0402*/ 	.short	(.L_387 - .L_386)


	//   ....[0]....
.L_386:
        /*0404*/ 	.word	0x00000060


	//   ....[1]....
        /*0408*/ 	.word	0x00000170


	//   ....[2]....
        /*040c*/ 	.word	0x000001c0


	//   ....[3]....
        /*0410*/ 	.word	0x000003f0


	//   ....[4]....
        /*0414*/ 	.word	0x00000550


	//   ....[5]....
        /*0418*/ 	.word	0x00000670


	//   ....[6]....
        /*041c*/ 	.word	0x000007d0


	//   ....[7]....
        /*0420*/ 	.word	0x000013b0


	//   ....[8]....
        /*0424*/ 	.word	0x000027c0


	//   ....[9]....
        /*0428*/ 	.word	0x000028c0


	//   ....[10]....
        /*042c*/ 	.word	0x00002be0


	//   ....[11]....
        /*0430*/ 	.word	0x00002d90


	//   ....[12]....
        /*0434*/ 	.word	0x00004ab0


	//   ....[13]....
        /*0438*/ 	.word	0x00004ae0


	//   ....[14]....
        /*043c*/ 	.word	0x00004fb0


	//   ....[15]....
        /*0440*/ 	.word	0x00005080


	//   ....[16]....
        /*0444*/ 	.word	0x00006390


	//   ....[17]....
        /*0448*/ 	.word	0x000063f0


	//   ....[18]....
        /*044c*/ 	.word	0x000064d0


	//   ....[19]....
        /*0450*/ 	.word	0x00006820


	//   ....[20]....
        /*0454*/ 	.word	0x00008e40


	//   ....[21]....
        /*0458*/ 	.word	0x00008fe0


	//   ....[22]....
        /*045c*/ 	.word	0x00009010


	//   ....[23]....
        /*0460*/ 	.word	0x00009050


	//   ....[24]....
        /*0464*/ 	.word	0x000090b0


	//   ....[25]....
        /*0468*/ 	.word	0x00009110


	//   ....[26]....
        /*046c*/ 	.word	0x00009150


	//   ....[27]....
        /*0470*/ 	.word	0x00009310


	//   ....[28]....
        /*0474*/ 	.word	0x00009370


	//   ....[29]....
        /*0478*/ 	.word	0x000093b0


	//   ....[30]....
        /*047c*/ 	.word	0x000093f0


	//   ....[31]....
        /*0480*/ 	.word	0x00009420


	//   ....[32]....
        /*0484*/ 	.word	0x00009450


	//   ....[33]....
        /*0488*/ 	.word	0x000094e0


	//   ....[34]....
        /*048c*/ 	.word	0x00009510


	//   ....[35]....
        /*0490*/ 	.word	0x000095a0


	//   ....[36]....
        /*0494*/ 	.word	0x0000cdc0


	//   ....[37]....
        /*0498*/ 	.word	0x0000cdd0


	//   ....[38]....
        /*049c*/ 	.word	0x0000cef0


	//   ....[39]....
        /*04a0*/ 	.word	0x0000cf50


	//   ....[40]....
        /*04a4*/ 	.word	0x0000cf90


	//   ....[41]....
        /*04a8*/ 	.word	0x0000cfd0


	//   ....[42]....
        /*04ac*/ 	.word	0x0000d000


	//   ....[43]....
        /*04b0*/ 	.word	0x0000d030


	//   ....[44]....
        /*04b4*/ 	.word	0x0000d1d0


	//   ....[45]....
        /*04b8*/ 	.word	0x0000d230


	//   ....[46]....
        /*04bc*/ 	.word	0x0000d270


	//   ....[47]....
        /*04c0*/ 	.word	0x0000d2b0


	//   ....[48]....
        /*04c4*/ 	.word	0x0000d2e0


	//   ....[49]....
        /*04c8*/ 	.word	0x0000d310


	//   ....[50]....
        /*04cc*/ 	.word	0x0000d3d0


	//   ....[51]....
        /*04d0*/ 	.word	0x0000d3f0


	//   ....[52]....
        /*04d4*/ 	.word	0x0000d460


	//   ....[53]....
        /*04d8*/ 	.word	0x0000d8b0


	//   ....[54]....
        /*04dc*/ 	.word	0x0000ddb0


	//   ....[55]....
        /*04e0*/ 	.word	0x0000e1d0


	//   ....[56]....
        /*04e4*/ 	.word	0x0000e260


	//   ....[57]....
        /*04e8*/ 	.word	0x0000e300


	//   ....[58]....
        /*04ec*/ 	.word	0x0000e3b0


	//   ....[59]....
        /*04f0*/ 	.word	0x0000e430


	//   ....[60]....
        /*04f4*/ 	.word	0x0000e4b0


	//   ....[61]....
        /*04f8*/ 	.word	0x0000e530


	//   ....[62]....
        /*04fc*/ 	.word	0x0000e5b0


	//   ....[63]....
        /*0500*/ 	.word	0x0000e640


	//   ....[64]....
        /*0504*/ 	.word	0x0000e6f0


	//   ....[65]....
        /*0508*/ 	.word	0x0000e770


	//   ....[66]....
        /*050c*/ 	.word	0x0000e7f0


	//   ....[67]....
        /*0510*/ 	.word	0x0000e870


	//   ....[68]....
        /*0514*/ 	.word	0x0000e8f0


	//   ....[69]....
        /*0518*/ 	.word	0x0000e960


	//   ....[70]....
        /*051c*/ 	.word	0x0000ea00


	//   ....[71]....
        /*0520*/ 	.word	0x0000ea90


	//   ....[72]....
        /*0524*/ 	.word	0x0000ebb0


	//----- nvinfo : EIATTR_REG_RECONFIG
	.align		4
.L_387:
        /*0528*/ 	.byte	0x01, 0x54
	.zero		2


	//----- nvinfo : EIATTR_SYSCALL_OFFSETS
	.align		4
        /*052c*/ 	.byte	0x04, 0x46
        /*052e*/ 	.short	(.L_389 - .L_388)


	//   ....[0]....
.L_388:
        /*0530*/ 	.word	0x000015a0


	//   ....[1]....
        /*0534*/ 	.word	0x00009f50


	//   ....[2]....
        /*0538*/ 	.word	0x0000a090


	//   ....[3]....
        /*053c*/ 	.word	0x0000a190


	//----- nvinfo : EIATTR_MBARRIER_INSTR_OFFSETS
	.align		4
.L_389:
        /*0540*/ 	.byte	0x04, 0x39
        /*0542*/ 	.short	(.L_391 - .L_390)


	//   ....[0]....
.L_390:
        /*0544*/ 	.word	0x000002a0
        /*0548*/ 	.word	0x000000ff
        /*054c*/ 	.word	0x00034800
        /*0550*/ 	.short	0x0100
        /*0552*/ 	.byte	0x08
	.zero		1


	//   ....[1]....
        /*0554*/ 	.word	0x000002b0
        /*0558*/ 	.word	0x000000ff
        /*055c*/ 	.word	0x00034820
        /*0560*/ 	.short	0x0100
        /*0562*/ 	.byte	0x08
	.zero		1


	//   ....[2]....
        /*0564*/ 	.word	0x000003a0
        /*0568*/ 	.word	0x000000ff
        /*056c*/ 	.word	0x00034830
        /*0570*/ 	.short	0x0100
        /*0572*/ 	.byte	0x08
	.zero		1


	//   ....[3]....
        /*0574*/ 	.word	0x000003b0
        /*0578*/ 	.word	0x000000ff
        /*057c*/ 	.word	0x00034840
        /*0580*/ 	.short	0x0100
        /*0582*/ 	.byte	0x08
	.zero		1


	//   ....[4]....
        /*0584*/ 	.word	0x000003c0
        /*0588*/ 	.word	0x000000ff
        /*058c*/ 	.word	0x00034838
        /*0590*/ 	.short	0x0100
        /*0592*/ 	.byte	0x08
	.zero		1


	//   ....[5]....
        /*0594*/ 	.word	0x000003d0
        /*0598*/ 	.word	0x000000ff
        /*059c*/ 	.word	0x00034848
        /*05a0*/ 	.short	0x0100
        /*05a2*/ 	.byte	0x08
	.zero		1


	//   ....[6]....
        /*05a4*/ 	.word	0x00000500
        /*05a8*/ 	.word	0x000000ff
        /*05ac*/ 	.word	0x00034850
        /*05b0*/ 	.short	0x0100
        /*05b2*/ 	.byte	0x08
	.zero		1


	//   ....[7]....
        /*05b4*/ 	.word	0x00000510
        /*05b8*/ 	.word	0x000000ff
        /*05bc*/ 	.word	0x00034860
        /*05c0*/ 	.short	0x0100
        /*05c2*/ 	.byte	0x08
	.zero		1


	//   ....[8]....
        /*05c4*/ 	.word	0x00000520
        /*05c8*/ 	.word	0x000000ff
        /*05cc*/ 	.word	0x00034858
        /*05d0*/ 	.short	0x0100
        /*05d2*/ 	.byte	0x08
	.zero		1


	//   ....[9]....
        /*05d4*/ 	.word	0x00000530
        /*05d8*/ 	.word	0x000000ff
        /*05dc*/ 	.word	0x00034868
        /*05e0*/ 	.short	0x0100
        /*05e2*/ 	.byte	0x08
	.zero		1


	//   ....[10]....
        /*05e4*/ 	.word	0x00000620
        /*05e8*/ 	.word	0x000000ff
        /*05ec*/ 	.word	0x00034870
        /*05f0*/ 	.short	0x0100
        /*05f2*/ 	.byte	0x06
	.zero		1


	//   ....[11]....
        /*05f4*/ 	.word	0x00000630
        /*05f8*/ 	.word	0x000000ff
        /*05fc*/ 	.word	0x00034880
        /*0600*/ 	.short	0x0100
        /*0602*/ 	.byte	0x06
	.zero		1


	//   ....[12]....
        /*0604*/ 	.word	0x00000640
        /*0608*/ 	.word	0x000000ff
        /*060c*/ 	.word	0x00034878
        /*0610*/ 	.short	0x0100
        /*0612*/ 	.byte	0x06
	.zero		1


	//   ....[13]....
        /*0614*/ 	.word	0x00000650
        /*0618*/ 	.word	0x000000ff
        /*061c*/ 	.word	0x00034888
        /*0620*/ 	.short	0x0100
        /*0622*/ 	.byte	0x06
	.zero		1


	//   ....[14]....
        /*0624*/ 	.word	0x00000780
        /*0628*/ 	.word	0x000000ff
        /*062c*/ 	.word	0x00034890
        /*0630*/ 	.short	0x0100
        /*0632*/ 	.byte	0x08
	.zero		1


	//   ....[15]....
        /*0634*/ 	.word	0x00000790
        /*0638*/ 	.word	0x000000ff
        /*063c*/ 	.word	0x000348a0
        /*0640*/ 	.short	0x0100
        /*0642*/ 	.byte	0x08
	.zero		1


	//   ....[16]....
        /*0644*/ 	.word	0x000007a0
        /*0648*/ 	.word	0x000000ff
        /*064c*/ 	.word	0x00034898
        /*0650*/ 	.short	0x0100
        /*0652*/ 	.byte	0x08
	.zero		1


	//   ....[17]....
        /*0654*/ 	.word	0x000007b0
        /*0658*/ 	.word	0x000000ff
        /*065c*/ 	.word	0x000348a8
        /*0660*/ 	.short	0x0100
        /*0662*/ 	.byte	0x08
	.zero		1


	//   ....[18]....
        /*0664*/ 	.word	0x000008e0
        /*0668*/ 	.word	0x000000ff
        /*066c*/ 	.word	0x000348b0
        /*0670*/ 	.short	0x0100
        /*0672*/ 	.byte	0x08
	.zero		1


	//   ....[19]....
        /*0674*/ 	.word	0x000008f0
        /*0678*/ 	.word	0x000000ff
        /*067c*/ 	.word	0x000348c0
        /*0680*/ 	.short	0x0100
        /*0682*/ 	.byte	0x08
	.zero		1


	//   ....[20]....
        /*0684*/ 	.word	0x00000900
        /*0688*/ 	.word	0x000000ff
        /*068c*/ 	.word	0x000348b8
        /*0690*/ 	.short	0x0100
        /*0692*/ 	.byte	0x08
	.zero		1


	//   ....[21]....
        /*0694*/ 	.word	0x00000910
        /*0698*/ 	.word	0x000000ff
        /*069c*/ 	.word	0x000348c8
        /*06a0*/ 	.short	0x0100
        /*06a2*/ 	.byte	0x08
	.zero		1


	//   ....[22]....
        /*06a4*/ 	.word	0x00001670
        /*06a8*/ 	.word	0x00000000
        /*06ac*/ 	.word	0x00034800
        /*06b0*/ 	.short	0x010a
        /*06b2*/ 	.byte	0x3f
	.zero		1


	//   ....[23]....
        /*06b4*/ 	.word	0x000016e0
        /*06b8*/ 	.word	0x00000005
        /*06bc*/ 	.word	0x00034830
        /*06c0*/ 	.short	0x010a
        /*06c2*/ 	.byte	0x3f
	.zero		1


	//   ....[24]....
        /*06c4*/ 	.word	0x00001750
        /*06c8*/ 	.word	0x00000005
        /*06cc*/ 	.word	0x00034830
        /*06d0*/ 	.short	0x010a
        /*06d2*/ 	.byte	0x3f
	.zero		1


	//   ....[25]....
        /*06d4*/ 	.word	0x00002980
        /*06d8*/ 	.word	0x00000005
        /*06dc*/ 	.word	0x00000000
        /*06e0*/ 	.short	0x0101
        /*06e2*/ 	.byte	0x3f
	.zero		1


	//   ....[26]....
        /*06e4*/ 	.word	0x00003e90
        /*06e8*/ 	.word	0x000000ff
        /*06ec*/ 	.word	0x00034830
        /*06f0*/ 	.short	0x010a
        /*06f2*/ 	.byte	0x06
	.zero		1


	//   ....[27]....
        /*06f4*/ 	.word	0x00003ed0
        /*06f8*/ 	.word	0x000000ff
        /*06fc*/ 	.word	0x00034830
        /*0700*/ 	.short	0x010a
        /*0702*/ 	.byte	0x06
	.zero		1


	//   ....[28]....
        /*0704*/ 	.word	0x00004760
        /*0708*/ 	.word	0x00000008
        /*070c*/ 	.word	0x00034850
        /*0710*/ 	.short	0x010a
        /*0712*/ 	.byte	0x3f
	.zero		1


	//   ....[29]....
        /*0714*/ 	.word	0x000047a0
        /*0718*/ 	.word	0x00000008
        /*071c*/ 	.word	0x00034850
        /*0720*/ 	.short	0x010a
        /*0722*/ 	.byte	0x3f
	.zero		1


	//   ....[30]....
        /*0724*/ 	.word	0x00005830
        /*0728*/ 	.word	0x0000001b
        /*072c*/ 	.word	0x00000000
        /*0730*/ 	.short	0x0101
        /*0732*/ 	.byte	0x3f
	.zero		1


	//   ....[31]....
        /*0734*/ 	.word	0x00005900
        /*0738*/ 	.word	0x0000001b
        /*073c*/ 	.word	0x00000000
        /*0740*/ 	.short	0x0101
        /*0742*/ 	.byte	0x3f
	.zero		1


	//   ....[32]....
        /*0744*/ 	.word	0x000062f0
        /*0748*/ 	.word	0x0000000e
        /*074c*/ 	.word	0x00034850
        /*0750*/ 	.short	0x010a
        /*0752*/ 	.byte	0x3f
	.zero		1


	//   ....[33]....
        /*0754*/ 	.word	0x00006330
        /*0758*/ 	.word	0x0000000e
        /*075c*/ 	.word	0x00034850
        /*0760*/ 	.short	0x010a
        /*0762*/ 	.byte	0x3f
	.zero		1


	//   ....[34]....
        /*0764*/ 	.word	0x00006940
        /*0768*/ 	.word	0x00000007
        /*076c*/ 	.word	0x00000000
        /*0770*/ 	.short	0x0101
        /*0772*/ 	.byte	0x3f
	.zero		1


	//   ....[35]....
        /*0774*/ 	.word	0x00007cb0
        /*0778*/ 	.word	0x00000003
        /*077c*/ 	.word	0x00000000
        /*0780*/ 	.short	0x0101
        /*0782*/ 	.byte	0x3f
	.zero		1


	//   ....[36]....
        /*0784*/ 	.word	0x0000a8f0
        /*0788*/ 	.word	0x00000008
        /*078c*/ 	.word	0x00034840
        /*0790*/ 	.short	0x010a
        /*0792*/ 	.byte	0x3f
	.zero		1


	//   ....[37]....
        /*0794*/ 	.word	0x0000aeb0
        /*0798*/ 	.word	0x00000009
        /*079c*/ 	.word	0x00034820
        /*07a0*/ 	.short	0x010a
        /*07a2*/ 	.byte	0x3f
	.zero		1


	//   ....[38]....
        /*07a4*/ 	.word	0x0000b200
        /*07a8*/ 	.word	0x00000002
        /*07ac*/ 	.word	0x00034840
        /*07b0*/ 	.short	0x010a
        /*07b2*/ 	.byte	0x3f
	.zero		1


	//   ....[39]....
        /*07b4*/ 	.word	0x0000b500
        /*07b8*/ 	.word	0x00000003
        /*07bc*/ 	.word	0x00000060
        /*07c0*/ 	.short	0x010a
        /*07c2*/ 	.byte	0x3f
	.zero		1


	//   ....[40]....
        /*07c4*/ 	.word	0x0000bae0
        /*07c8*/ 	.word	0x00000002
        /*07cc*/ 	.word	0x00034840
        /*07d0*/ 	.short	0x010a
        /*07d2*/ 	.byte	0x3f
	.zero		1


	//   ....[41]....
        /*07d4*/ 	.word	0x0000bde0
        /*07d8*/ 	.word	0x00000002
        /*07dc*/ 	.word	0x00000060
        /*07e0*/ 	.short	0x010a
        /*07e2*/ 	.byte	0x3f
	.zero		1


	//   ....[42]....
        /*07e4*/ 	.word	0x0000c2c0
        /*07e8*/ 	.word	0x00000002
        /*07ec*/ 	.word	0x00034840
        /*07f0*/ 	.short	0x010a
        /*07f2*/ 	.byte	0x3f
	.zero		1


	//   ....[43]....
        /*07f4*/ 	.word	0x0000c5d0
        /*07f8*/ 	.word	0x00000002
        /*07fc*/ 	.word	0x00000060
        /*0800*/ 	.short	0x010a
        /*0802*/ 	.byte	0x3f
	.zero		1


	//   ....[44]....
        /*0804*/ 	.word	0x0000ca60
        /*0808*/ 	.word	0x00000003
        /*080c*/ 	.word	0x00034860
        /*0810*/ 	.short	0x010a
        /*0812*/ 	.byte	0x3f
	.zero		1


	//   ....[45]....
        /*0814*/ 	.word	0x0000d830
        /*0818*/ 	.word	0x00000000
        /*081c*/ 	.word	0x00034820
        /*0820*/ 	.short	0x010a
        /*0822*/ 	.byte	0x3f
	.zero		1


	//   ....[46]....
        /*0824*/ 	.word	0x0000da10
        /*0828*/ 	.word	0x00000006
        /*082c*/ 	.word	0x00000000
        /*0830*/ 	.short	0x010a
        /*0832*/ 	.byte	0x3f
	.zero		1


	//   ....[47]....
        /*0834*/ 	.word	0x0000da80
        /*0838*/ 	.word	0x00000007
        /*083c*/ 	.word	0x00000000
        /*0840*/ 	.short	0x010a
        /*0842*/ 	.byte	0x3f
	.zero		1


	//   ....[48]....
        /*0844*/ 	.word	0x0000daf0
        /*0848*/ 	.word	0x00000004
        /*084c*/ 	.word	0x00000000
        /*0850*/ 	.short	0x010a
        /*0852*/ 	.byte	0x3f
	.zero		1


	//   ....[49]....
        /*0854*/ 	.word	0x0000db20
        /*0858*/ 	.word	0x00000003
        /*085c*/ 	.word	0x00000000
        /*0860*/ 	.short	0x010a
        /*0862*/ 	.byte	0x3f
	.zero		1


	//   ....[50]....
        /*0864*/ 	.word	0x0000db80
        /*0868*/ 	.word	0x00000000
        /*086c*/ 	.word	0x00034800
        /*0870*/ 	.short	0x010a
        /*0872*/ 	.byte	0x3f
	.zero		1


	//   ....[51]....
        /*0874*/ 	.word	0x0000dbd0
        /*0878*/ 	.word	0x00000005
        /*087c*/ 	.word	0x00034830
        /*0880*/ 	.short	0x010a
        /*0882*/ 	.byte	0x3f
	.zero		1


	//   ....[52]....
        /*0884*/ 	.word	0x0000dc30
        /*0888*/ 	.word	0x00000004
        /*088c*/ 	.word	0x00034830
        /*0890*/ 	.short	0x010a
        /*0892*/ 	.byte	0x3f
	.zero		1


	//   ....[53]....
        /*0894*/ 	.word	0x0000dc80
        /*0898*/ 	.word	0x00000008
        /*089c*/ 	.word	0x00034850
        /*08a0*/ 	.short	0x010a
        /*08a2*/ 	.byte	0x3f
	.zero		1


	//   ....[54]....
        /*08a4*/ 	.word	0x0000dcd0
        /*08a8*/ 	.word	0x0000000e
        /*08ac*/ 	.word	0x00034850
        /*08b0*/ 	.short	0x010a
        /*08b2*/ 	.byte	0x3f
	.zero		1


	//   ....[55]....
        /*08b4*/ 	.word	0x0000de70
        /*08b8*/ 	.word	0x00000008
        /*08bc*/ 	.word	0x00034840
        /*08c0*/ 	.short	0x010a
        /*08c2*/ 	.byte	0x3f
	.zero		1


	//   ....[56]....
        /*08c4*/ 	.word	0x0000def0
        /*08c8*/ 	.word	0x00000008
        /*08cc*/ 	.word	0x00034820
        /*08d0*/ 	.short	0x010a
        /*08d2*/ 	.byte	0x3f
	.zero		1


	//   ....[57]....
        /*08d4*/ 	.word	0x0000df40
        /*08d8*/ 	.word	0x00000002
        /*08dc*/ 	.word	0x00034840
        /*08e0*/ 	.short	0x010a
        /*08e2*/ 	.byte	0x3f
	.zero		1


	//   ....[58]....
        /*08e4*/ 	.word	0x0000df90
        /*08e8*/ 	.word	0x00000003
        /*08ec*/ 	.word	0x00000060
        /*08f0*/ 	.short	0x010a
        /*08f2*/ 	.byte	0x3f
	.zero		1


	//   ....[59]....
        /*08f4*/ 	.word	0x0000dfe0
        /*08f8*/ 	.word	0x00000002
        /*08fc*/ 	.word	0x00034840
        /*0900*/ 	.short	0x010a
        /*0902*/ 	.byte	0x3f
	.zero		1


	//   ....[60]....
        /*0904*/ 	.word	0x0000e030
        /*0908*/ 	.word	0x00000002
        /*090c*/ 	.word	0x00000060
        /*0910*/ 	.short	0x010a
        /*0912*/ 	.byte	0x3f
	.zero		1


	//   ....[61]....
        /*0914*/ 	.word	0x0000e080
        /*0918*/ 	.word	0x00000002
        /*091c*/ 	.word	0x00034840
        /*0920*/ 	.short	0x010a
        /*0922*/ 	.byte	0x3f
	.zero		1


	//   ....[62]....
        /*0924*/ 	.word	0x0000e0d0
        /*0928*/ 	.word	0x00000002
        /*092c*/ 	.word	0x00000060
        /*0930*/ 	.short	0x010a
        /*0932*/ 	.byte	0x3f
	.zero		1


	//   ....[63]....
        /*0934*/ 	.word	0x0000e120
        /*0938*/ 	.word	0x00000003
        /*093c*/ 	.word	0x00034860
        /*0940*/ 	.short	0x010a
        /*0942*/ 	.byte	0x3f
	.zero		1


	//   ....[64]....
        /*0944*/ 	.word	0x0000ead0
        /*0948*/ 	.word	0x00000000
        /*094c*/ 	.word	0x00034820
        /*0950*/ 	.short	0x010a
        /*0952*/ 	.byte	0x3f
	.zero		1


	//   ....[65]....
        /*0954*/ 	.word	0x0000ec70
        /*0958*/ 	.word	0x00000006
        /*095c*/ 	.word	0x00000000
        /*0960*/ 	.short	0x010a
        /*0962*/ 	.byte	0x3f
	.zero		1


	//   ....[66]....
        /*0964*/ 	.word	0x0000ecc0
        /*0968*/ 	.word	0x00000007
        /*096c*/ 	.word	0x00000000
        /*0970*/ 	.short	0x010a
        /*0972*/ 	.byte	0x3f
	.zero		1


	//   ....[67]....
        /*0974*/ 	.word	0x0000ed10
        /*0978*/ 	.word	0x00000004
        /*097c*/ 	.word	0x00000000
        /*0980*/ 	.short	0x010a
        /*0982*/ 	.byte	0x3f
	.zero		1


	//----- nvinfo : EIATTR_NUM_MBARRIERS
	.align		4
.L_391:
        /*0984*/ 	.byte	0x03, 0x38
        /*0986*/ 	.short	0x0016


	//----- nvinfo : EIATTR_EXIT_INSTR_OFFSETS
	.align		4
        /*0988*/ 	.byte	0x04, 0x1c
        /*098a*/ 	.short	(.L_393 - .L_392)


	//   ....[0]....
.L_392:
        /*098c*/ 	.word	0x00000a80


	//   ....[1]....
        /*0990*/ 	.word	0x00008e00


	//   ....[2]....
        /*0994*/ 	.word	0x00008e60


	//   ....[3]....
        /*0998*/ 	.word	0x0000db70


	//----- nvinfo : EIATTR_MAX_THREADS
	.align		4
.L_393:
        /*099c*/ 	.byte	0x04, 0x05
        /*099e*/ 	.short	(.L_395 - .L_394)
.L_394:
        /*09a0*/ 	.word	0x00000180
        /*09a4*/ 	.word	0x00000001
        /*09a8*/ 	.word	0x00000001


	//----- nvinfo : EIATTR_CRS_STACK_SIZE
	.align		4
.L_395:
        /*09ac*/ 	.byte	0x04, 0x1e
        /*09ae*/ 	.short	(.L_397 - .L_396)
.L_396:
        /*09b0*/ 	.word	0x00000000


	//----- nvinfo : EIATTR_CBANK_PARAM_SIZE
	.align		4
.L_397:
        /*09b4*/ 	.byte	0x03, 0x19
        /*09b6*/ 	.short	0x0a70


	//----- nvinfo : EIATTR_PARAM_CBANK
	.align		4
        /*09b8*/ 	.byte	0x04, 0x0a
        /*09ba*/ 	.short	(.L_399 - .L_398)
	.align		4
.L_398:
        /*09bc*/ 	.word	index@(.nv.constant0._ZN7cutlass13device_kernelIN5flash11enable_sm90INS1_16FlashAttnFwdSm90INS1_25CollectiveMainloopFwdSm90ILi2EN4cute5tupleIJNS5_1CILi1EEES8_S8_EEENS6_IJNS7_ILi128EEESA_NS7_ILi192EEEEEELi128ENS_6half_tEfNS_4arch4Sm90ELb0ELb0ELb0ELb1ELb0ELb0ELb0ELb1ELb1ELb0ELb0ELb0EEENS1_21CollectiveEpilogueFwdINS6_IJSA_SA_SA_EEES9_SD_SF_Li256ELb1ELb0ELb0ELb0EEENS1_36VarlenDynamicPersistentTileSchedulerILi128ELi128ELi256ELi32ELb0ELb0ELb1ELb0ELb1ELb1EEEEEEEEEvNT_6ParamsE)
        /*09c0*/ 	.short	0x0210
        /*09c2*/ 	.short	0x0a70


	//----- nvinfo : EIATTR_SW_WAR
	.align		4
.L_399:
        /*09c4*/ 	.byte	0x04, 0x36
        /*09c6*/ 	.short	(.L_401 - .L_400)
.L_400:
        /*09c8*/ 	.word	0x00000008
.L_401:


//--------------------- .nv.info._ZN7cutlass13device_kernelIN5flash11enable_sm90INS1_16FlashAttnFwdSm90INS1_25CollectiveMainloopFwdSm90ILi2EN4cute5tupleIJNS5_1CILi1EEES8_S8_EEENS6_IJNS7_ILi128EEESA_NS7_ILi192EEEEEELi128ENS_6half_tEfNS_4arch4Sm90ELb0ELb0ELb0ELb1ELb0ELb1ELb0ELb1ELb1ELb0ELb0ELb0EEENS1_21CollectiveEpilogueFwdINS6_IJSA_SA_SA_EEES9_SD_SF_Li256ELb1ELb0ELb0ELb0EEENS1_36VarlenDynamicPersistentTileSchedulerILi128ELi128ELi256ELi32ELb0ELb0ELb1ELb0ELb1ELb1EEEEEEEEEvNT_6ParamsE --------------------------
	.section	.nv.info._ZN7cutlass13device_kernelIN5flash11enable_sm90INS1_16FlashAttnFwdSm90INS1_25CollectiveMainloopFwdSm90ILi2EN4cute5tupleIJNS5_1CILi1EEES8_S8_EEENS6_IJNS7_ILi128EEESA_NS7_ILi192EEEEEELi128ENS_6half_tEfNS_4arch4Sm90ELb0ELb0ELb0ELb1ELb0ELb1ELb0ELb1ELb1ELb0ELb0ELb0EEENS1_21CollectiveEpilogueFwdINS6_IJSA_SA_SA_EEES9_SD_SF_Li256ELb1ELb0ELb0ELb0EEENS1_36VarlenDynamicPersistentTileSchedulerILi128ELi128ELi256ELi32ELb0ELb0ELb1ELb0ELb1ELb1EEEEEEEEEvNT_6ParamsE,"",@"SHT_CUDA_INFO"
	.sectionflags	@""
	.align	4


	//----- nvinfo : EIATTR_CUDA_API_VERSION
	.align		4
        /*0000*/ 	.byte	0x04, 0x37
        /*0002*/ 	.short	(.L_403 - .L_402)
.L_402:
        /*0004*/ 	.word	0x00000082


	//----- nvinfo : EIATTR_KPARAM_INFO
	.align		4
.L_403:
        /*0008*/ 	.byte	0x04, 0x17
        /*000a*/ 	.short	(.L_405 - .L_404)
.L_404:
        /*000c*/ 	.word	0x00000000
        /*0010*/ 	.short	0x0000
        /*0012*/ 	.short	0x0070
        /*0014*/ 	.byte	0x00, 0xf0, 0x01, 0x28


	//----- nvinfo : EIATTR_SPARSE_MMA_MASK
	.align		4
.L_405:
        /*0018*/ 	.byte	0x03, 0x50
        /*001a*/ 	.short	0x0000


	//----- nvinfo : EIATTR_MAXREG_COUNT
	.align		4
        /*001c*/ 	.byte	0x03, 0x1b
        /*001e*/ 	.short	0x00a8


	//----- nvinfo : EIATTR_NUM_BARRIERS
	.align		4
        /*0020*/ 	.byte	0x02, 0x4c
        /*0022*/ 	.byte	0x10
	.zero		1


	//----- nvinfo : EIATTR_EXTERNS
	.align		4
        /*0024*/ 	.byte	0x04, 0x0f
        /*0026*/ 	.short	(.L_407 - .L_406)


	//   ....[0]....
	.align		4
.L_406:
        /*0028*/ 	.word	index@(__assertfail)


	//----- nvinfo : EIATTR_ANNOTATIONS
	.align		4
.L_407:
        /*002c*/ 	.byte	0x04, 0x55
        /*002e*/ 	.short	(.L_409 - .L_408)


	//   ....[0]....
.L_408:
        /* <DEDUP_REMOVED lines=63> */


	//----- nvinfo : EIATTR_MERCURY_ISA_VERSION
	.align		4
.L_409:
        /*0410*/ 	.byte	0x03, 0x5f
        /*0412*/ 	.short	0x0101


	//----- nvinfo : EIATTR_UNUSED_LOAD_BYTE_OFFSET
	.align		4
        /*0414*/ 	.byte	0x04, 0x44
        /*0416*/ 	.short	(.L_411 - .L_410)


	//   ....[0]....
.L_410:
        /*0418*/ 	.word	0x00000ab0
        /*041c*/ 	.word	0x0000fff0


	//   ....[1]....
        /*0420*/ 	.word	0x00015c30
        /*0424*/ 	.word	0x0000fff0


	//----- nvinfo : EIATTR_INT_WARP_WIDE_INSTR_OFFSETS
	.align		4
.L_411:
        /*0428*/ 	.byte	0x04, 0x31
        /*042a*/ 	.short	(.L_413 - .L_412)


	//   ....[0]....
.L_412:
        /*042c*/ 	.word	0x000001b0


	//   ....[1]....
        /*0430*/ 	.word	0x000001f0


	//   ....[2]....
        /*0434*/ 	.word	0x000002b0


	//   ....[3]....
        /*0438*/ 	.word	0x00019950


	//   ....[4]....
        /*043c*/ 	.word	0x000199e0


	//   ....[5]....
        /*0440*/ 	.word	0x00019e60


	//   ....[6]....
        /*0444*/ 	.word	0x00019e90


	//   ....[7]....
        /*0448*/ 	.word	0x0001a0a0


	//   ....[8]....
        /*044c*/ 	.word	0x0001a190


	//   ....[9]....
        /*0450*/ 	.word	0x0001c570


	//   ....[10]....
        /*0454*/ 	.word	0x0001c600


	//----- nvinfo : EIATTR_COOP_GROUP_MASK_REGIDS
	.align		4
.L_413:
        /*0458*/ 	.byte	0x04, 0x29
        /*045a*/ 	.short	(.L_415 - .L_414)


	//   ....[0]....
.L_414:
        /*045c*/ 	.word	0xffffffff


	//   ....[1]....
        /*0460*/ 	.word	0xffffffff


	//   ....[2]....
        /*0464*/ 	.word	0xffffffff


	//   ....[3]....
        /*0468*/ 	.word	0xffffffff


	//   ....[4]....
        /*046c*/ 	.word	0xffffffff


	//   ....[5]....
        /*0470*/ 	.word	0xffffffff


	//   ....[6]....
        /*0474*/ 	.word	0xffffffff


	//   ....[7]....
        /*0478*/ 	.word	0xffffffff


	//   ....[8]....
        /*047c*/ 	.word	0xffffffff


	//   ....[9]....
        /*0480*/ 	.word	0xffffffff


	//   ....[10]....
        /*0484*/ 	.word	0xffffffff


	//   ....[11]....
        /*0488*/ 	.word	0xffffffff


	//   ....[12]....
        /*048c*/ 	.word	0xffffffff


	//   ....[13]....
        /*0490*/ 	.word	0xffffffff


	//   ....[14]....
        /*0494*/ 	.word	0xffffffff


	//   ....[15]....
        /*0498*/ 	.word	0xffffffff


	//   ....[16]....
        /*049c*/ 	.word	0xffffffff


	//   ....[17]....
        /*04a0*/ 	.word	0xffffffff


	//   ....[18]....
        /*04a4*/ 	.word	0xffffffff


	//   ....[19]....
        /*04a8*/ 	.word	0xffffffff


	//   ....[20]....
        /*04ac*/ 	.word	0xffffffff


	//   ....[21]....
        /*04b0*/ 	.word	0xffffffff


	//   ....[22]....
        /*04b4*/ 	.word	0xffffffff


	//   ....[23]....
        /*04b8*/ 	.word	0xffffffff


	//   ....[24]....
        /*04bc*/ 	.word	0xffffffff


	//   ....[25]....
        /*04c0*/ 	.word	0xffffffff


	//   ....[26]....
        /*04c4*/ 	.word	0xffffffff


	//   ....[27]....
        /*04c8*/ 	.word	0xffffffff


	//   ....[28]....
        /*04cc*/ 	.word	0xffffffff


	//   ....[29]....
        /*04d0*/ 	.word	0xffffffff


	//   ....[30]....
        /*04d4*/ 	.word	0xffffffff


	//   ....[31]....
        /*04d8*/ 	.word	0xffffffff


	//   ....[32]....
        /*04dc*/ 	.word	0xffffffff


	//   ....[33]....
        /*04e0*/ 	.word	0xffffffff


	//   ....[34]....
        /*04e4*/ 	.word	0xffffffff


	//   ....[35]....
        /*04e8*/ 	.word	0xffffffff


	//   ....[36]....
        /*04ec*/ 	.word	0xffffffff


	//   ....[37]....
        /*04f0*/ 	.word	0xffffffff


	//   ....[38]....
        /*04f4*/ 	.word	0xffffffff


	//   ....[39]....
        /*04f8*/ 	.word	0xffffffff


	//   ....[40]....
        /*04fc*/ 	.word	0xffffffff


	//   ....[41]....
        /*0500*/ 	.word	0xffffffff


	//   ....[42]....
        /*0504*/ 	.word	0xffffffff


	//   ....[43]....
        /*0508*/ 	.word	0xffffffff


	//   ....[44]....
        /*050c*/ 	.word	0xffffffff


	//   ....[45]....
        /*0510*/ 	.word	0xffffffff


	//   ....[46]....
        /*0514*/ 	.word	0xffffffff


	//   ....[47]....
        /*0518*/ 	.word	0xffffffff


	//   ....[48]....
        /*051c*/ 	.word	0xffffffff


	//   ....[49]....
        /*0520*/ 	.word	0xffffffff


	//   ....[50]....
        /*0524*/ 	.word	0xffffffff


	//   ....[51]....
        /*0528*/ 	.word	0xffffffff


	//   ....[52]....
        /*052c*/ 	.word	0xffffffff


	//   ....[53]....
        /*0530*/ 	.word	0xffffffff


	//   ....[54]....
        /*0534*/ 	.word	0x0500000f


	//   ....[55]....
        /*0538*/ 	.word	0x0500000f


	//   ....[56]....
        /*053c*/ 	.word	0x0500000f


	//   ....[57]....
        /*0540*/ 	.word	0x0500000f


	//   ....[58]....
        /*0544*/ 	.word	0x0500000f


	//   ....[59]....
        /*0548*/ 	.word	0x0500000f


	//   ....[60]....
        /*054c*/ 	.word	0x0500000f


	//   ....[61]....
        /*0550*/ 	.word	0x0500000f


	//   ....[62]....
        /*0554*/ 	.word	0x0500000f


	//   ....[63]....
        /*0558*/ 	.word	0x0500000f


	//   ....[64]....
        /*055c*/ 	.word	0x0500000f


	//   ....[65]....
        /*0560*/ 	.word	0x0500000f


	//   ....[66]....
        /*0564*/ 	.word	0x0500000f


	//   ....[67]....
        /*0568*/ 	.word	0x0500000f


	//   ....[68]....
        /*056c*/ 	.word	0x0500000f


	//   ....[69]....
        /*0570*/ 	.word	0x0500000f


	//   ....[70]....
        /*0574*/ 	.word	0x0500000f


	//   ....[71]....
        /*0578*/ 	.word	0x0500000f


	//   ....[72]....
        /*057c*/ 	.word	0x0500000f


	//   ....[73]....
        /*0580*/ 	.word	0x0500000f


	//   ....[74]....
        /*0584*/ 	.word	0x0500000f


	//   ....[75]....
        /*0588*/ 	.word	0x0500000f


	//   ....[76]....
        /*058c*/ 	.word	0x0500000f


	//   ....[77]....
        /*0590*/ 	.word	0x0500000f


	//   ....[78]....
        /*0594*/ 	.word	0x0500000f


	//   ....[79]....
        /*0598*/ 	.word	0x0500000f


	//   ....[80]....
        /*059c*/ 	.word	0x0500000f


	//   ....[81]....
        /*05a0*/ 	.word	0x0500000f


	//----- nvinfo : EIATTR_COOP_GROUP_INSTR_OFFSETS
	.align		4
.L_415:
        /*05a4*/ 	.byte	0x04, 0x28
        /*05a6*/ 	.short	(.L_417 - .L_416)


	//   ....[0]....
.L_416:
        /*05a8*/ 	.word	0x00000060


	//   ....[1]....
        /*05ac*/ 	.word	0x000001c0


	//   ....[2]....
        /*05b0*/ 	.word	0x000002c0


	//   ....[3]....
        /*05b4*/ 	.word	0x00000430


	//   ....[4]....
        /*05b8*/ 	.word	0x00000590


	//   ....[5]....
        /*05bc*/ 	.word	0x000006b0


	//   ....[6]....
        /*05c0*/ 	.word	0x00000810


	//   ....[7]....
        /*05c4*/ 	.word	0x0000a340


	//   ....[8]....
        /*05c8*/ 	.word	0x00011250


	//   ....[9]....
        /*05cc*/ 	.word	0x00011340


	//   ....[10]....
        /*05d0*/ 	.word	0x000118e0


	//   ....[11]....
        /*05d4*/ 	.word	0x000119b0


	//   ....[12]....
        /*05d8*/ 	.word	0x00013910


	//   ....[13]....
        /*05dc*/ 	.word	0x00013a00


	//   ....[14]....
        /*05e0*/ 	.word	0x00014070


	//   ....[15]....
        /*05e4*/ 	.word	0x00014090


	//   ....[16]....
        /*05e8*/ 	.word	0x00015290


	//   ....[17]....
        /*05ec*/ 	.word	0x000152d0


	//   ....[18]....
        /*05f0*/ 	.word	0x000153b0


	//   ....[19]....
        /*05f4*/ 	.word	0x000153d0


	//   ....[20]....
        /*05f8*/ 	.word	0x000179e0


	//   ....[21]....
        /*05fc*/ 	.word	0x00017b70


	//   ....[22]....
        /*0600*/ 	.word	0x00017ba0


	//   ....[23]....
        /*0604*/ 	.word	0x00017be0


	//   ....[24]....
        /*0608*/ 	.word	0x00017c40


	//   ....[25]....
        /*060c*/ 	.word	0x00017ca0


	//   ....[26]....
        /*0610*/ 	.word	0x00017cf0


	//   ....[27]....
        /*0614*/ 	.word	0x00017ea0


	//   ....[28]....
        /*0618*/ 	.word	0x00017f00


	//   ....[29]....
        /*061c*/ 	.word	0x00017f40


	//   ....[30]....
        /*0620*/ 	.word	0x00017f80


	//   ....[31]....
        /*0624*/ 	.word	0x00017fb0


	//   ....[32]....
        /*0628*/ 	.word	0x00017fe0


	//   ....[33]....
        /*062c*/ 	.word	0x00018080


	//   ....[34]....
        /*0630*/ 	.word	0x000180b0


	//   ....[35]....
        /*0634*/ 	.word	0x00018140


	//   ....[36]....
        /*0638*/ 	.word	0x0001ca50


	//   ....[37]....
        /*063c*/ 	.word	0x0001ca60


	//   ....[38]....
        /*0640*/ 	.word	0x0001cb70


	//   ....[39]....
        /*0644*/ 	.word	0x0001cbd0


	//   ....[40]....
        /*0648*/ 	.word	0x0001cc10


	//   ....[41]....
        /*064c*/ 	.word	0x0001cc50


	//   ....[42]....
        /*0650*/ 	.word	0x0001cc80


	//   ....[43]....
        /*0654*/ 	.word	0x0001ccb0


	//   ....[44]....
        /*0658*/ 	.word	0x0001ce40


	//   ....[45]....
        /*065c*/ 	.word	0x0001cea0


	//   ....[46]....
        /*0660*/ 	.word	0x0001cee0


	//   ....[47]....
        /*0664*/ 	.word	0x0001cf20


	//   ....[48]....
        /*0668*/ 	.word	0x0001cf50


	//   ....[49]....
        /*066c*/ 	.word	0x0001cf80


	//   ....[50]....
        /*0670*/ 	.word	0x0001d040


	//   ....[51]....
        /*0674*/ 	.word	0x0001d060


	//   ....[52]....
        /*0678*/ 	.word	0x0001d0d0


	//   ....[53]....
        /*067c*/ 	.word	0x0001d520


	//   ....[54]....
        /*0680*/ 	.word	0x0001d960


	//   ....[55]....
        /*0684*/ 	.word	0x0001da00


	//   ....[56]....
        /*0688*/ 	.word	0x0001daa0


	//   ....[57]....
        /*068c*/ 	.word	0x0001db40


	//   ....[58]....
        /*0690*/ 	.word	0x0001dc30


	//   ....[59]....
        /*0694*/ 	.word	0x0001dcd0


	//   ....[60]....
        /*0698*/ 	.word	0x0001dd70


	//   ....[61]....
        /*069c*/ 	.word	0x0001de10


	//   ....[62]....
        /*06a0*/ 	.word	0x0001e070


	//   ....[63]....
        /*06a4*/ 	.word	0x0001e350


	//   ....[64]....
        /*06a8*/ 	.word	0x0001e770


	//   ....[65]....
        /*06ac*/ 	.word	0x0001e800


	//   ....[66]....
        /*06b0*/ 	.word	0x0001e8a0


	//   ....[67]....
        /*06b4*/ 	.word	0x0001e960


	//   ....[68]....
        /*06b8*/ 	.word	0x0001e9e0


	//   ....[69]....
        /*06bc*/ 	.word	0x0001ea60


	//   ....[70]....
        /*06c0*/ 	.word	0x0001eae0


	//   ....[71]....
        /*06c4*/ 	.word	0x0001eb60


	//   ....[72]....
        /*06c8*/ 	.word	0x0001ebf0


	//   ....[73]....
        /*06cc*/ 	.word	0x0001ecb0


	//   ....[74]....
        /*06d0*/ 	.word	0x0001ed30


	//   ....[75]....
        /*06d4*/ 	.word	0x0001edb0


	//   ....[76]....
        /*06d8*/ 	.word	0x0001ee30


	//   ....[77]....
        /*06dc*/ 	.word	0x0001eeb0


	//   ....[78]....
        /*06e0*/ 	.word	0x0001ef20


	//   ....[79]....
        /*06e4*/ 	.word	0x0001efc0


	//   ....[80]....
        /*06e8*/ 	.word	0x0001f050


	//   ....[81]....
        /*06ec*/ 	.word	0x0001f170


	//----- nvinfo : EIATTR_REG_RECONFIG
	.align		4
.L_417:
        /*06f0*/ 	.byte	0x01, 0x54
	.zero		2


	//----- nvinfo : EIATTR_SYSCALL_OFFSETS
	.align		4
        /*06f4*/ 	.byte	0x04, 0x46
        /*06f6*/ 	.short	(.L_419 - .L_418)


	//   ....[0]....
.L_418:
        /*06f8*/ 	.word	0x000018d0


	//   ....[1]....
        /*06fc*/ 	.word	0x00001a20


	//   ....[2]....
        /*0700*/ 	.word	0x0000a4d0


	//   ....[3]....
        /*0704*/ 	.word	0x0000a940


	//   ....[4]....
        /*0708*/ 	.word	0x00019b70


	//   ....[5]....
        /*070c*/ 	.word	0x00019cb0


	//   ....[6]....
        /*0710*/ 	.word	0x00019db0


	//----- nvinfo : EIATTR_MBARRIER_INSTR_OFFSETS
	.align		4
.L_419:
        /*0714*/ 	.byte	0x04, 0x39
        /*0716*/ 	.short	(.L_421 - .L_420)


	//   ....[0]....
.L_420:
        /*0718*/ 	.word	0x000002e0
        /*071c*/ 	.word	0x000000ff
        /*0720*/ 	.word	0x00034800
        /*0724*/ 	.short	0x0100
        /*0726*/ 	.byte	0x08
	.zero		1


	//   ....[1]....
        /*0728*/ 	.word	0x000002f0
        /*072c*/ 	.word	0x000000ff
        /*0730*/ 	.word	0x00034820
        /*0734*/ 	.short	0x0100
        /*0736*/ 	.byte	0x08
	.zero		1


	//   ....[2]....
        /*0738*/ 	.word	0x000003e0
        /*073c*/ 	.word	0x000000ff
        /*0740*/ 	.word	0x00034830
        /*0744*/ 	.short	0x0100
        /*0746*/ 	.byte	0x08
	.zero		1


	//   ....[3]....
        /*0748*/ 	.word	0x000003f0
        /*074c*/ 	.word	0x000000ff
        /*0750*/ 	.word	0x00034840
        /*0754*/ 	.short	0x0100
        /*0756*/ 	.byte	0x08
	.zero		1


	//   ....[4]....
        /*0758*/ 	.word	0x00000400
        /*075c*/ 	.word	0x000000ff
        /*0760*/ 	.word	0x00034838
        /*0764*/ 	.short	0x0100
        /*0766*/ 	.byte	0x08
	.zero		1


	//   ....[5]....
        /*0768*/ 	.word	0x00000410
        /*076c*/ 	.word	0x000000ff
        /*0770*/ 	.word	0x00034848
        /*0774*/ 	.short	0x0100
        /*0776*/ 	.byte	0x08
	.zero		1


	//   ....[6]....
        /*0778*/ 	.word	0x00000540
        /*077c*/ 	.word	0x000000ff
        /*0780*/ 	.word	0x00034850
        /*0784*/ 	.short	0x0100
        /*0786*/ 	.byte	0x08
	.zero		1


	//   ....[7]....
        /*0788*/ 	.word	0x00000550
        /*078c*/ 	.word	0x000000ff
        /*0790*/ 	.word	0x00034860
        /*0794*/ 	.short	0x0100
        /*0796*/ 	.byte	0x08
	.zero		1


	//   ....[8]....
        /*0798*/ 	.word	0x00000560
        /*079c*/ 	.word	0x000000ff
        /*07a0*/ 	.word	0x00034858
        /*07a4*/ 	.short	0x0100
        /*07a6*/ 	.byte	0x08
	.zero		1


	//   ....[9]....
        /*07a8*/ 	.word	0x00000570
        /*07ac*/ 	.word	0x000000ff
        /*07b0*/ 	.word	0x00034868
        /*07b4*/ 	.short	0x0100
        /*07b6*/ 	.byte	0x08
	.zero		1


	//   ....[10]....
        /*07b8*/ 	.word	0x00000660
        /*07bc*/ 	.word	0x000000ff
        /*07c0*/ 	.word	0x00034870
        /*07c4*/ 	.short	0x0100
        /*07c6*/ 	.byte	0x06
	.zero		1


	//   ....[11]....
        /*07c8*/ 	.word	0x00000670
        /*07cc*/ 	.word	0x000000ff
        /*07d0*/ 	.word	0x00034880
        /*07d4*/ 	.short	0x0100
        /*07d6*/ 	.byte	0x06
	.zero		1


	//   ....[12]....
        /*07d8*/ 	.word	0x00000680
        /*07dc*/ 	.word	0x000000ff
        /*07e0*/ 	.word	0x00034878
        /*07e4*/ 	.short	0x0100
        /*07e6*/ 	.byte	0x06
	.zero		1


	//   ....[13]....
        /*07e8*/ 	.word	0x00000690
        /*07ec*/ 	.word	0x000000ff
        /*07f0*/ 	.word	0x00034888
        /*07f4*/ 	.short	0x0100
        /*07f6*/ 	.byte	0x06
	.zero		1


	//   ....[14]....
        /*07f8*/ 	.word	0x000007c0
        /*07fc*/ 	.word	0x000000ff
        /*0800*/ 	.word	0x00034890
        /*0804*/ 	.short	0x0100
        /*0806*/ 	.byte	0x08
	.zero		1


	//   ....[15]....
        /*0808*/ 	.word	0x000007d0
        /*080c*/ 	.word	0x000000ff
        /*0810*/ 	.word	0x000348a0
        /*0814*/ 	.short	0x0100
        /*0816*/ 	.byte	0x08
	.zero		1


	//   ....[16]....
        /*0818*/ 	.word	0x000007e0
        /*081c*/ 	.word	0x000000ff
        /*0820*/ 	.word	0x00034898
        /*0824*/ 	.short	0x0100
        /*0826*/ 	.byte	0x08
	.zero		1


	//   ....[17]....
        /*0828*/ 	.word	0x000007f0
        /*082c*/ 	.word	0x000000ff
        /*0830*/ 	.word	0x000348a8
        /*0834*/ 	.short	0x0100
        /*0836*/ 	.byte	0x08
	.zero		1


	//   ....[18]....
        /*0838*/ 	.word	0x00000920
        /*083c*/ 	.word	0x000000ff
        /*0840*/ 	.word	0x000348b0
        /*0844*/ 	.short	0x0100
        /*0846*/ 	.byte	0x08
	.zero		1


	//   ....[19]....
        /*0848*/ 	.word	0x00000930
        /*084c*/ 	.word	0x000000ff
        /*0850*/ 	.word	0x000348c0
        /*0854*/ 	.short	0x0100
        /*0856*/ 	.byte	0x08
	.zero		1


	//   ....[20]....
        /*0858*/ 	.word	0x00000940
        /*085c*/ 	.word	0x000000ff
        /*0860*/ 	.word	0x000348b8
        /*0864*/ 	.short	0x0100
        /*0866*/ 	.byte	0x08
	.zero		1


	//   ....[21]....
        /*0868*/ 	.word	0x00000950
        /*086c*/ 	.word	0x000000ff
        /*0870*/ 	.word	0x000348c8
        /*0874*/ 	.short	0x0100
        /*0876*/ 	.byte	0x08
	.zero		1


	//   ....[22]....
        /*0878*/ 	.word	0x00003510
        /*087c*/ 	.word	0x00000003
        /*0880*/ 	.word	0x00034890
        /*0884*/ 	.short	0x010a
        /*0886*/ 	.byte	0x3f
	.zero		1


	//   ....[23]....
        /*0888*/ 	.word	0x00006770
        /*088c*/ 	.word	0x00000003
        /*0890*/ 	.word	0x00034890
        /*0894*/ 	.short	0x010a
        /*0896*/ 	.byte	0x3f
	.zero		1


	//   ....[24]....
        /*0898*/ 	.word	0x00009730
        /*089c*/ 	.word	0x00000003
        /*08a0*/ 	.word	0x00034890
        /*08a4*/ 	.short	0x010a
        /*08a6*/ 	.byte	0x3f
	.zero		1


	//   ....[25]....
        /*08a8*/ 	.word	0x00009b00
        /*08ac*/ 	.word	0x0000002c
        /*08b0*/ 	.word	0x00000000
        /*08b4*/ 	.short	0x0101
        /*08b6*/ 	.byte	0x3f
	.zero		1


	//   ....[26]....
        /*08b8*/ 	.word	0x00009b40
        /*08bc*/ 	.word	0x00000003
        /*08c0*/ 	.word	0x000348b0
        /*08c4*/ 	.short	0x010a
        /*08c6*/ 	.byte	0x3f
	.zero		1


	//   ....[27]....
        /*08c8*/ 	.word	0x00009ff0
        /*08cc*/ 	.word	0x00000003
        /*08d0*/ 	.word	0x00000000
        /*08d4*/ 	.short	0x0101
        /*08d6*/ 	.byte	0x3f
	.zero		1


	//   ....[28]....
        /*08d8*/ 	.word	0x0000a550
        /*08dc*/ 	.word	0x00000002
        /*08e0*/ 	.word	0x00034800
        /*08e4*/ 	.short	0x010a
        /*08e6*/ 	.byte	0x3f
	.zero		1


	//   ....[29]....
        /*08e8*/ 	.word	0x0000a5a0
        /*08ec*/ 	.word	0x00000002
        /*08f0*/ 	.word	0x00034800
        /*08f4*/ 	.short	0x010a
        /*08f6*/ 	.byte	0x3f
	.zero		1


	//   ....[30]....
        /*08f8*/ 	.word	0x0000b190
        /*08fc*/ 	.word	0x00000002
        /*0900*/ 	.word	0x00034800
        /*0904*/ 	.short	0x010a
        /*0906*/ 	.byte	0x3f
	.zero		1


	//   ....[31]....
        /*0908*/ 	.word	0x0000d9d0
        /*090c*/ 	.word	0x00000002
        /*0910*/ 	.word	0x00034800
        /*0914*/ 	.short	0x010a
        /*0916*/ 	.byte	0x3f
	.zero		1


	//   ....[32]....
        /*0918*/ 	.word	0x0000fe70
        /*091c*/ 	.word	0x00000004
        /*0920*/ 	.word	0x00034830
        /*0924*/ 	.short	0x010a
        /*0926*/ 	.byte	0x3f
	.zero		1


	//   ....[33]....
        /*0928*/ 	.word	0x0000fef0
        /*092c*/ 	.word	0x00000004
        /*0930*/ 	.word	0x00034830
        /*0934*/ 	.short	0x010a
        /*0936*/ 	.byte	0x3f
	.zero		1


	//   ....[34]....
        /*0938*/ 	.word	0x000113b0
        /*093c*/ 	.word	0x00000004
        /*0940*/ 	.word	0x00000000
        /*0944*/ 	.short	0x0101
        /*0946*/ 	.byte	0x3f
	.zero		1


	//   ....[35]....
        /*0948*/ 	.word	0x00012900
        /*094c*/ 	.word	0x00000015
        /*0950*/ 	.word	0x00034830
        /*0954*/ 	.short	0x010a
        /*0956*/ 	.byte	0x3f
	.zero		1


	//   ....[36]....
        /*0958*/ 	.word	0x00012970
        /*095c*/ 	.word	0x00000015
        /*0960*/ 	.word	0x00034830
        /*0964*/ 	.short	0x010a
        /*0966*/ 	.byte	0x3f
	.zero		1


	//   ....[37]....
        /*0968*/ 	.word	0x000134f0
        /*096c*/ 	.word	0x000000ca
        /*0970*/ 	.word	0x00034850
        /*0974*/ 	.short	0x010a
        /*0976*/ 	.byte	0x3f
	.zero		1


	//   ....[38]....
        /*0978*/ 	.word	0x00013540
        /*097c*/ 	.word	0x000000ca
        /*0980*/ 	.word	0x00034850
        /*0984*/ 	.short	0x010a
        /*0986*/ 	.byte	0x3f
	.zero		1


	//   ....[39]....
        /*0988*/ 	.word	0x00014c70
        /*098c*/ 	.word	0x00000015
        /*0990*/ 	.word	0x00000000
        /*0994*/ 	.short	0x0101
        /*0996*/ 	.byte	0x3f
	.zero		1


	//   ....[40]....
        /*0998*/ 	.word	0x00014cd0
        /*099c*/ 	.word	0x000000ca
        /*09a0*/ 	.word	0x00000000
        /*09a4*/ 	.short	0x0101
        /*09a6*/ 	.byte	0x3f
	.zero		1


	//   ....[41]....
        /*09a8*/ 	.word	0x00015170
        /*09ac*/ 	.word	0x0000000d
        /*09b0*/ 	.word	0x00034850
        /*09b4*/ 	.short	0x010a
        /*09b6*/ 	.byte	0x3f
	.zero		1


	//   ....[42]....
        /*09b8*/ 	.word	0x00015210
        /*09bc*/ 	.word	0x0000000d
        /*09c0*/ 	.word	0x00034850
        /*09c4*/ 	.short	0x010a
        /*09c6*/ 	.byte	0x3f
	.zero		1


	//   ....[43]....
        /*09c8*/ 	.word	0x000157b0
        /*09cc*/ 	.word	0x0000000a
        /*09d0*/ 	.word	0x00000000
        /*09d4*/ 	.short	0x0101
        /*09d6*/ 	.byte	0x3f
	.zero		1


	//   ....[44]....
        /*09d8*/ 	.word	0x00016a20
        /*09dc*/ 	.word	0x00000000
        /*09e0*/ 	.word	0x00000000
        /*09e4*/ 	.short	0x0101
        /*09e6*/ 	.byte	0x3f
	.zero		1


	//   ....[45]....
        /*09e8*/ 	.word	0x00018c60
        /*09ec*/ 	.word	0x00000009
        /*09f0*/ 	.word	0x00034820
        /*09f4*/ 	.short	0x010a
        /*09f6*/ 	.byte	0x3f
	.zero		1


	//   ....[46]....
        /*09f8*/ 	.word	0x00018cf0
        /*09fc*/ 	.word	0x00000005
        /*0a00*/ 	.word	0x000348a0
        /*0a04*/ 	.short	0x010a
        /*0a06*/ 	.byte	0x3f
	.zero		1


	//   ....[47]....
        /*0a08*/ 	.word	0x00018f80
        /*0a0c*/ 	.word	0x00000005
        /*0a10*/ 	.word	0x000348c0
        /*0a14*/ 	.short	0x010a
        /*0a16*/ 	.byte	0x3f
	.zero		1


	//   ....[48]....
        /*0a18*/ 	.word	0x00019340
        /*0a1c*/ 	.word	0x00000006
        /*0a20*/ 	.word	0x000348a0
        /*0a24*/ 	.short	0x010a
        /*0a26*/ 	.byte	0x3f
	.zero		1


	//   ....[49]....
        /*0a28*/ 	.word	0x000195b0
        /*0a2c*/ 	.word	0x00000006
        /*0a30*/ 	.word	0x000348c0
        /*0a34*/ 	.short	0x010a
        /*0a36*/ 	.byte	0x3f
	.zero		1


	//   ....[50]....
        /*0a38*/ 	.word	0x0001a4f0
        /*0a3c*/ 	.word	0x00000006
        /*0a40*/ 	.word	0x00034840
        /*0a44*/ 	.short	0x010a
        /*0a46*/ 	.byte	0x3f
	.zero		1


	//   ....[51]....
        /*0a48*/ 	.word	0x0001aab0
        /*0a4c*/ 	.word	0x00000007
        /*0a50*/ 	.word	0x00034820
        /*0a54*/ 	.short	0x010a
        /*0a56*/ 	.byte	0x3f
	.zero		1


	//   ....[52]....
        /*0a58*/ 	.word	0x0001ae00
        /*0a5c*/ 	.word	0x00000007
        /*0a60*/ 	.word	0x00034840
        /*0a64*/ 	.short	0x010a
        /*0a66*/ 	.byte	0x3f
	.zero		1


	//   ....[53]....
        /*0a68*/ 	.word	0x0001b100
        /*0a6c*/ 	.word	0x00000007
        /*0a70*/ 	.word	0x00034860
        /*0a74*/ 	.short	0x010a
        /*0a76*/ 	.byte	0x3f
	.zero		1


	//   ....[54]....
        /*0a78*/ 	.word	0x0001b6d0
        /*0a7c*/ 	.word	0x00000002
        /*0a80*/ 	.word	0x00034840
        /*0a84*/ 	.short	0x010a
        /*0a86*/ 	.byte	0x3f
	.zero		1


	//   ....[55]....
        /*0a88*/ 	.word	0x0001b9d0
        /*0a8c*/ 	.word	0x00000002
        /*0a90*/ 	.word	0x00034860
        /*0a94*/ 	.short	0x010a
        /*0a96*/ 	.byte	0x3f
	.zero		1


	//   ....[56]....
        /*0a98*/ 	.word	0x0001bf00
        /*0a9c*/ 	.word	0x00000002
        /*0aa0*/ 	.word	0x00034840
        /*0aa4*/ 	.short	0x010a
        /*0aa6*/ 	.byte	0x3f
	.zero		1


	//   ....[57]....
        /*0aa8*/ 	.word	0x0001c1f0
        /*0aac*/ 	.word	0x00000002
        /*0ab0*/ 	.word	0x00034860
        /*0ab4*/ 	.short	0x010a
        /*0ab6*/ 	.byte	0x3f
	.zero		1


	//   ....[58]....
        /*0ab8*/ 	.word	0x0001c6c0
        /*0abc*/ 	.word	0x00000000
        /*0ac0*/ 	.word	0x00034860
        /*0ac4*/ 	.short	0x010a
        /*0ac6*/ 	.byte	0x3f
	.zero		1


	//   ....[59]....
        /*0ac8*/ 	.word	0x0001d4a0
        /*0acc*/ 	.word	0x00000000
        /*0ad0*/ 	.word	0x00034820
        /*0ad4*/ 	.short	0x010a
        /*0ad6*/ 	.byte	0x3f
	.zero		1


	//   ....[60]....
        /*0ad8*/ 	.word	0x0001d650
        /*0adc*/ 	.word	0x00000006
        /*0ae0*/ 	.word	0x00000000
        /*0ae4*/ 	.short	0x010a
        /*0ae6*/ 	.byte	0x3f
	.zero		1


	//   ....[61]....
        /*0ae8*/ 	.word	0x0001d6c0
        /*0aec*/ 	.word	0x00000007
        /*0af0*/ 	.word	0x00000000
        /*0af4*/ 	.short	0x010a
        /*0af6*/ 	.byte	0x3f
	.zero		1


	//   ....[62]....
        /*0af8*/ 	.word	0x0001d730
        /*0afc*/ 	.word	0x00000004
        /*0b00*/ 	.word	0x00000000
        /*0b04*/ 	.short	0x010a
        /*0b06*/ 	.byte	0x3f
	.zero		1


	//   ....[63]....
        /*0b08*/ 	.word	0x0001d760
        /*0b0c*/ 	.word	0x00000003
        /*0b10*/ 	.word	0x00000000
        /*0b14*/ 	.short	0x010a
        /*0b16*/ 	.byte	0x3f
	.zero		1


	//   ....[64]....
        /*0b18*/ 	.word	0x0001d7c0
        /*0b1c*/ 	.word	0x00000003
        /*0b20*/ 	.word	0x00034890
        /*0b24*/ 	.short	0x010a
        /*0b26*/ 	.byte	0x3f
	.zero		1


	//   ....[65]....
        /*0b28*/ 	.word	0x0001d810
        /*0b2c*/ 	.word	0x00000003
        /*0b30*/ 	.word	0x00034890
        /*0b34*/ 	.short	0x010a
        /*0b36*/ 	.byte	0x3f
	.zero		1


	//   ....[66]....
        /*0b38*/ 	.word	0x0001d860
        /*0b3c*/ 	.word	0x00000003
        /*0b40*/ 	.word	0x00034890
        /*0b44*/ 	.short	0x010a
        /*0b46*/ 	.byte	0x3f
	.zero		1


	//   ....[67]....
        /*0b48*/ 	.word	0x0001d8b0
        /*0b4c*/ 	.word	0x00000003
        /*0b50*/ 	.word	0x000348b0
        /*0b54*/ 	.short	0x010a
        /*0b56*/ 	.byte	0x3f
	.zero		1


	//   ....[68]....
        /*0b58*/ 	.word	0x0001db80
        /*0b5c*/ 	.word	0x00000002
        /*0b60*/ 	.word	0x00034800
        /*0b64*/ 	.short	0x010a
        /*0b66*/ 	.byte	0x3f
	.zero		1


	//   ....[69]....
        /*0b68*/ 	.word	0x0001de50
        /*0b6c*/ 	.word	0x00000002
        /*0b70*/ 	.word	0x00034800
        /*0b74*/ 	.short	0x010a
        /*0b76*/ 	.byte	0x3f
	.zero		1


	//   ....[70]....
        /*0b78*/ 	.word	0x0001dea0
        /*0b7c*/ 	.word	0x00000004
        /*0b80*/ 	.word	0x00034830
        /*0b84*/ 	.short	0x010a
        /*0b86*/ 	.byte	0x3f
	.zero		1


	//   ....[71]....
        /*0b88*/ 	.word	0x0001def0
        /*0b8c*/ 	.word	0x00000015
        /*0b90*/ 	.word	0x00034830
        /*0b94*/ 	.short	0x010a
        /*0b96*/ 	.byte	0x3f
	.zero		1


	//   ....[72]....
        /*0b98*/ 	.word	0x0001df40
        /*0b9c*/ 	.word	0x000000ca
        /*0ba0*/ 	.word	0x00034850
        /*0ba4*/ 	.short	0x010a
        /*0ba6*/ 	.byte	0x3f
	.zero		1


	//   ....[73]....
        /*0ba8*/ 	.word	0x0001df90
        /*0bac*/ 	.word	0x0000000d
        /*0bb0*/ 	.word	0x00034850
        /*0bb4*/ 	.short	0x010a
        /*0bb6*/ 	.byte	0x3f
	.zero		1


	//   ....[74]....
        /*0bb8*/ 	.word	0x0001e130
        /*0bbc*/ 	.word	0x00000009
        /*0bc0*/ 	.word	0x00034820
        /*0bc4*/ 	.short	0x010a
        /*0bc6*/ 	.byte	0x3f
	.zero		1


	//   ....[75]....
        /*0bc8*/ 	.word	0x0001e180
        /*0bcc*/ 	.word	0x00000005
        /*0bd0*/ 	.word	0x000348a0
        /*0bd4*/ 	.short	0x010a
        /*0bd6*/ 	.byte	0x3f
	.zero		1


	//   ....[76]....
        /*0bd8*/ 	.word	0x0001e1d0
        /*0bdc*/ 	.word	0x00000005
        /*0be0*/ 	.word	0x000348c0
        /*0be4*/ 	.short	0x010a
        /*0be6*/ 	.byte	0x3f
	.zero		1


	//   ....[77]....
        /*0be8*/ 	.word	0x0001e220
        /*0bec*/ 	.word	0x00000006
        /*0bf0*/ 	.word	0x000348a0
        /*0bf4*/ 	.short	0x010a
        /*0bf6*/ 	.byte	0x3f
	.zero		1


	//   ....[78]....
        /*0bf8*/ 	.word	0x0001e270
        /*0bfc*/ 	.word	0x00000006
        /*0c00*/ 	.word	0x000348c0
        /*0c04*/ 	.short	0x010a
        /*0c06*/ 	.byte	0x3f
	.zero		1


	//   ....[79]....
        /*0c08*/ 	.word	0x0001e410
        /*0c0c*/ 	.word	0x00000006
        /*0c10*/ 	.word	0x00034840
        /*0c14*/ 	.short	0x010a
        /*0c16*/ 	.byte	0x3f
	.zero		1


	//   ....[80]....
        /*0c18*/ 	.word	0x0001e490
        /*0c1c*/ 	.word	0x00000006
        /*0c20*/ 	.word	0x00034820
        /*0c24*/ 	.short	0x010a
        /*0c26*/ 	.byte	0x3f
	.zero		1


	//   ....[81]....
        /*0c28*/ 	.word	0x0001e4e0
        /*0c2c*/ 	.word	0x00000007
        /*0c30*/ 	.word	0x00034840
        /*0c34*/ 	.short	0x010a
        /*0c36*/ 	.byte	0x3f
	.zero		1


	//   ....[82]....
        /*0c38*/ 	.word	0x0001e530
        /*0c3c*/ 	.word	0x00000007
        /*0c40*/ 	.word	0x00034860
        /*0c44*/ 	.short	0x010a
        /*0c46*/ 	.byte	0x3f
	.zero		1


	//   ....[83]....
        /*0c48*/ 	.word	0x0001e580
        /*0c4c*/ 	.word	0x00000002
        /*0c50*/ 	.word	0x00034840
        /*0c54*/ 	.short	0x010a
        /*0c56*/ 	.byte	0x3f
	.zero		1


	//   ....[84]....
        /*0c58*/ 	.word	0x0001e5d0
        /*0c5c*/ 	.word	0x00000002
        /*0c60*/ 	.word	0x00034860
        /*0c64*/ 	.short	0x010a
        /*0c66*/ 	.byte	0x3f
	.zero		1


	//   ....[85]....
        /*0c68*/ 	.word	0x0001e620
        /*0c6c*/ 	.word	0x00000002
        /*0c70*/ 	.word	0x00034840
        /*0c74*/ 	.short	0x010a
        /*0c76*/ 	.byte	0x3f
	.zero		1


	//   ....[86]....
        /*0c78*/ 	.word	0x0001e670
        /*0c7c*/ 	.word	0x00000002
        /*0c80*/ 	.word	0x00034860
        /*0c84*/ 	.short	0x010a
        /*0c86*/ 	.byte	0x3f
	.zero		1


	//   ....[87]....
        /*0c88*/ 	.word	0x0001e6c0
        /*0c8c*/ 	.word	0x00000000
        /*0c90*/ 	.word	0x00034860
        /*0c94*/ 	.short	0x010a
        /*0c96*/ 	.byte	0x3f
	.zero		1


	//   ....[88]....
        /*0c98*/ 	.word	0x0001f090
        /*0c9c*/ 	.word	0x00000000
        /*0ca0*/ 	.word	0x00034820
        /*0ca4*/ 	.short	0x010a
        /*0ca6*/ 	.byte	0x3f
	.zero		1


	//   ....[89]....
        /*0ca8*/ 	.word	0x0001f230
        /*0cac*/ 	.word	0x00000006
        /*0cb0*/ 	.word	0x00000000
        /*0cb4*/ 	.short	0x010a
        /*0cb6*/ 	.byte	0x3f
	.zero		1


	//   ....[90]....
        /*0cb8*/ 	.word	0x0001f280
        /*0cbc*/ 	.word	0x00000007
        /*0cc0*/ 	.word	0x00000000
        /*0cc4*/ 	.short	0x010a
        /*0cc6*/ 	.byte	0x3f
	.zero		1


	//   ....[91]....
        /*0cc8*/ 	.word	0x0001f2d0
        /*0ccc*/ 	.word	0x00000004
        /*0cd0*/ 	.word	0x00000000
        /*0cd4*/ 	.short	0x010a
        /*0cd6*/ 	.byte	0x3f
	.zero		1


	//----- nvinfo : EIATTR_NUM_MBARRIERS
	.align		4
.L_421:
        /*0cd8*/ 	.byte	0x03, 0x38
        /*0cda*/ 	.short	0x0016


	//----- nvinfo : EIATTR_EXIT_INSTR_OFFSETS
	.align		4
        /*0cdc*/ 	.byte	0x04, 0x1c
        /*0cde*/ 	.short	(.L_423 - .L_422)


	//   ....[0]....
.L_422:
        /*0ce0*/ 	.word	0x0001d7b0


	//----- nvinfo : EIATTR_MAX_THREADS
	.align		4
.L_423:
        /*0ce4*/ 	.byte	0x04, 0x05
        /*0ce6*/ 	.short	(.L_425 - .L_424)
.L_424:
        /*0ce8*/ 	.word	0x00000180
        /*0cec*/ 	.word	0x00000001
        /*0cf0*/ 	.word	0x00000001


	//----- nvinfo : EIATTR_CRS_STACK_SIZE
	.align		4
.L_425:
        /*0cf4*/ 	.byte	0x04, 0x1e
        /*0cf6*/ 	.short	(.L_427 - .L_426)
.L_426:
        /*0cf8*/ 	.word	0x00000000


	//----- nvinfo : EIATTR_CBANK_PARAM_SIZE
	.align		4
.L_427:
        /*0cfc*/ 	.byte	0x03, 0x19
        /*0cfe*/ 	.short	0x0a70


	//----- nvinfo : EIATTR_PARAM_CBANK
	.align		4
        /*0d00*/ 	.byte	0x04, 0x0a
        /*0d02*/ 	.short	(.L_429 - .L_428)
	.align		4
.L_428:
        /*0d04*/ 	.word	index@(.nv.constant0._ZN7cutlass13device_kernelIN5flash11enable_sm90INS1_16FlashAttnFwdSm90INS1_25CollectiveMainloopFwdSm90ILi2EN4cute5tupleIJNS5_1CILi1EEES8_S8_EEENS6_IJNS7_ILi128EEESA_NS7_ILi192EEEEEELi128ENS_6half_tEfNS_4arch4Sm90ELb0ELb0ELb0ELb1ELb0ELb1ELb0ELb1ELb1ELb0ELb0ELb0EEENS1_21CollectiveEpilogueFwdINS6_IJSA_SA_SA_EEES9_SD_SF_Li256ELb1ELb0ELb0ELb0EEENS1_36VarlenDynamicPersistentTileSchedulerILi128ELi128ELi256ELi32ELb0ELb0ELb1ELb0ELb1ELb1EEEEEEEEEvNT_6ParamsE)
        /*0d08*/ 	.short	0x0210
        /*0d0a*/ 	.short	0x0a70


	//----- nvinfo : EIATTR_SW_WAR
	.align		4
.L_429:
        /*0d0c*/ 	.byte	0x04, 0x36
        /*0d0e*/ 	.short	(.L_431 - .L_430)
.L_430:
        /*0d10*/ 	.word	0x00000008
.L_431:


//--------------------- .nv.info._ZN7cutlass13device_kernelIN5flash11enable_sm90INS1_16FlashAttnFwdSm90INS1_25CollectiveMainloopFwdSm90ILi2EN4cute5tupleIJNS5_1CILi1EEES8_S8_EEENS6_IJNS7_ILi128EEENS7_ILi96EEENS7_ILi192EEEEEELi128ENS_6half_tEfNS_4arch4Sm90ELb0ELb1ELb0ELb0ELb0ELb0ELb0ELb1ELb1ELb0ELb0ELb0EEENS1_21CollectiveEpilogueFwdINS6_IJSA_SA_SB_EEES9_SE_SG_Li256ELb0ELb0ELb0ELb0EEENS1_30DynamicPersistentTileSchedulerILi256ELi32ELb0ELb0ELb1EEEEEEEEEvNT_6ParamsE --------------------------
	.section	.nv.info._ZN7cutlass13device_kernelIN5flash11enable_sm90INS1_16FlashAttnFwdSm90INS1_25CollectiveMainloopFwdSm90ILi2EN4cute5tupleIJNS5_1CILi1EEES8_S8_EEENS6_IJNS7_ILi128EEENS7_ILi96EEENS7_ILi192EEEEEELi128ENS_6half_tEfNS_4arch4Sm90ELb0ELb1ELb0ELb0ELb0ELb0ELb0ELb1ELb1ELb0ELb0ELb0EEENS1_21CollectiveEpilogueFwdINS6_IJSA_SA_SB_EEES9_SE_SG_Li256ELb0ELb0ELb0ELb0EEENS1_30DynamicPersistentTileSchedulerILi256ELi32ELb0ELb0ELb1EEEEEEEEEvNT_6ParamsE,"",@"SHT_CUDA_INFO"
	.sectionflags	@""
	.align	4


	//----- nvinfo : EIATTR_CUDA_API_VERSION
	.align		4
        /*0000*/ 	.byte	0x04, 0x37
        /*0002*/ 	.short	(.L_433 - .L_432)
.L_432:
        /*0004*/ 	.word	0x00000082


	//----- nvinfo : EIATTR_KPARAM_INFO
	.align		4
.L_433:
        /*0008*/ 	.byte	0x04, 0x17
        /*000a*/ 	.short	(.L_435 - .L_434)
.L_434:
        /*000c*/ 	.word	0x00000000
        /*0010*/ 	.short	0x0000
        /*0012*/ 	.short	0x0070
        /*0014*/ 	.byte	0x00, 0xf0, 0x01, 0x2e


	//----- nvinfo : EIATTR_SPARSE_MMA_MASK
	.align		4
.L_435:
        /*0018*/ 	.byte	0x03, 0x50
        /*001a*/ 	.short	0x0000


	//----- nvinfo : EIATTR_MAXREG_COUNT
	.align		4
        /*001c*/ 	.byte	0x03, 0x1b
        /*001e*/ 	.short	0x00a8


	//----- nvinfo : EIATTR_NUM_BARRIERS
	.align		4
        /*0020*/ 	.byte	0x02, 0x4c
        /*0022*/ 	.byte	0x09
	.zero		1


	//----- nvinfo : EIATTR_EXTERNS
	.align		4
        /*0024*/ 	.byte	0x04, 0x0f
        /*0026*/ 	.short	(.L_437 - .L_436)


	//   ....[0]....
	.align		4
.L_436:
        /*0028*/ 	.word	index@(__assertfail)


	//----- nvinfo : EIATTR_ANNOTATIONS
	.align		4
.L_437:
        /*002c*/ 	.byte	0x04, 0x55
        /*002e*/ 	.short	(.L_439 - .L_438)


	//   ....[0]....
.L_438:
        /*0030*/ 	.word	0x00000001
        /*0034*/ 	.byte	0x80, 0x09, 0x00, 0x00, 0x01, 0x00, 0x00, 0x00, 0x50, 0x0a, 0x00, 0x00, 0x01, 0x00, 0x00, 0x00
        /*0044*/ 	.byte	0x20, 0x0e, 0x01, 0x00


	//----- nvinfo : EIATTR_MERCURY_ISA_VERSION
	.align		4
.L_439:
        /*0048*/ 	.byte	0x03, 0x5f
        /*004a*/ 	.short	0x0101


	//----- nvinfo : EIATTR_INT_WARP_WIDE_INSTR_OFFSETS
	.align		4
        /*004c*/ 	.byte	0x04, 0x31
        /*004e*/ 	.short	(.L_441 - .L_440)


	//   ....[0]....
.L_440:
        /*0050*/ 	.word	0x00000190


	//   ....[1]....
        /*0054*/ 	.word	0x000001c0


	//   ....[2]....
        /*0058*/ 	.word	0x000001d0


	//   ....[3]....
        /*005c*/ 	.word	0x0000e520


	//   ....[4]....
        /*0060*/ 	.word	0x0000e5b0


	//   ....[5]....
        /*0064*/ 	.word	0x0000eb20


	//   ....[6]....
        /*0068*/ 	.word	0x00010830


	//   ....[7]....
        /*006c*/ 	.word	0x000108c0


	//----- nvinfo : EIATTR_COOP_GROUP_MASK_REGIDS
	.align		4
.L_441:
        /*0070*/ 	.byte	0x04, 0x29
        /*0072*/ 	.short	(.L_443 - .L_442)


	//   ....[0]....
.L_442:
        /*0074*/ 	.word	0xffffffff


	//   ....[1]....
        /*0078*/ 	.word	0xffffffff


	//   ....[2]....
        /*007c*/ 	.word	0xffffffff


	//   ....[3]....
        /*0080*/ 	.word	0xffffffff


	//   ....[4]....
        /*0084*/ 	.word	0xffffffff


	//   ....[5]....
        /*0088*/ 	.word	0xffffffff


	//   ....[6]....
        /*008c*/ 	.word	0xffffffff


	//   ....[7]....
        /*0090*/ 	.word	0xffffffff


	//   ....[8]....
        /*0094*/ 	.word	0xffffffff


	//   ....[9]....
        /*0098*/ 	.word	0xffffffff


	//   ....[10]....
        /*009c*/ 	.word	0xffffffff


	//   ....[11]....
        /*00a0*/ 	.word	0xffffffff


	//   ....[12]....
        /*00a4*/ 	.word	0xffffffff


	//   ....[13]....
        /*00a8*/ 	.word	0xffffffff


	//   ....[14]....
        /*00ac*/ 	.word	0xffffffff


	//   ....[15]....
        /*00b0*/ 	.word	0xffffffff


	//   ....[16]....
        /*00b4*/ 	.word	0xffffffff


	//   ....[17]....
        /*00b8*/ 	.word	0xffffffff


	//   ....[18]....
        /*00bc*/ 	.word	0xffffffff


	//   ....[19]....
        /*00c0*/ 	.word	0xffffffff


	//   ....[20]....
        /*00c4*/ 	.word	0xffffffff


	//   ....[21]....
        /*00c8*/ 	.word	0xffffffff


	//   ....[22]....
        /*00cc*/ 	.word	0xffffffff


	//   ....[23]....
        /*00d0*/ 	.word	0xffffffff


	//   ....[24]....
        /*00d4*/ 	.word	0xffffffff


	//   ....[25]....
        /*00d8*/ 	.word	0xffffffff


	//   ....[26]....
        /*00dc*/ 	.word	0xffffffff


	//   ....[27]....
        /*00e0*/ 	.word	0xffffffff


	//   ....[28]....
        /*00e4*/ 	.word	0xffffffff


	//   ....[29]....
        /*00e8*/ 	.word	0xffffffff


	//   ....[30]....
        /*00ec*/ 	.word	0xffffffff


	//   ....[31]....
        /*00f0*/ 	.word	0xffffffff


	//   ....[32]....
        /*00f4*/ 	.word	0x0500000f


	//   ....[33]....
        /*00f8*/ 	.word	0x0500000f


	//----- nvinfo : EIATTR_COOP_GROUP_INSTR_OFFSETS
	.align		4
.L_443:
        /*00fc*/ 	.byte	0x04, 0x28
        /*00fe*/ 	.short	(.L_445 - .L_444)


	//   ....[0]....
.L_444:
        /*0100*/ 	.word	0x00000060


	//   ....[1]....
        /*0104*/ 	.word	0x000001a0


	//   ....[2]....
        /*0108*/ 	.word	0x000001f0


	//   ....[3]....
        /*010c*/ 	.word	0x000003e0


	//   ....[4]....
        /*0110*/ 	.word	0x00000540


	//   ....[5]....
        /*0114*/ 	.word	0x00000660


	//   ....[6]....
        /*0118*/ 	.word	0x000007c0


	//   ....[7]....
        /*011c*/ 	.word	0x000016f0


	//   ....[8]....
        /*0120*/ 	.word	0x00003080


	//   ....[9]....
        /*0124*/ 	.word	0x00003190


	//   ....[10]....
        /*0128*/ 	.word	0x000036d0


	//   ....[11]....
        /*012c*/ 	.word	0x00003790


	//   ....[12]....
        /*0130*/ 	.word	0x00006260


	//   ....[13]....
        /*0134*/ 	.word	0x00006300


	//   ....[14]....
        /*0138*/ 	.word	0x00006740


	//   ....[15]....
        /*013c*/ 	.word	0x000067a0


	//   ....[16]....
        /*0140*/ 	.word	0x00007fa0


	//   ....[17]....
        /*0144*/ 	.word	0x00007fc0


	//   ....[18]....
        /*0148*/ 	.word	0x000085c0


	//   ....[19]....
        /*014c*/ 	.word	0x00008630


	//   ....[20]....
        /*0150*/ 	.word	0x0000abe0


	//   ....[21]....
        /*0154*/ 	.word	0x0000ae30


	//   ....[22]....
        /*0158*/ 	.word	0x0000b300


	//   ....[23]....
        /*015c*/ 	.word	0x0000b390


	//   ....[24]....
        /*0160*/ 	.word	0x0000c180


	//   ....[25]....
        /*0164*/ 	.word	0x0000c1b0


	//   ....[26]....
        /*0168*/ 	.word	0x0000c2b0


	//   ....[27]....
        /*016c*/ 	.word	0x0000c2d0


	//   ....[28]....
        /*0170*/ 	.word	0x0000d0a0


	//   ....[29]....
        /*0174*/ 	.word	0x0000dc70


	//   ....[30]....
        /*0178*/ 	.word	0x00010bf0


	//   ....[31]....
        /*017c*/ 	.word	0x00010dc0


	//   ....[32]....
        /*0180*/ 	.word	0x00011410


	//   ....[33]....
        /*0184*/ 	.word	0x000117f0


	//----- nvinfo : EIATTR_REG_RECONFIG
	.align		4
.L_445:
        /*0188*/ 	.byte	0x01, 0x54
	.zero		2


	//----- nvinfo : EIATTR_SYSCALL_OFFSETS
	.align		4
        /*018c*/ 	.byte	0x04, 0x46
        /*018e*/ 	.short	(.L_447 - .L_446)


	//   ....[0]....
.L_446:
        /*0190*/ 	.word	0x000018a0


	//   ....[1]....
        /*0194*/ 	.word	0x0000e740


	//   ....[2]....
        /*0198*/ 	.word	0x0000e880


	//   ....[3]....
        /*019c*/ 	.word	0x0000e970


	//----- nvinfo : EIATTR_MBARRIER_INSTR_OFFSETS
	.align		4
.L_447:
        /*01a0*/ 	.byte	0x04, 0x39
        /*01a2*/ 	.short	(.L_449 - .L_448)


	//   ....[0]....
.L_448:
        /*01a4*/ 	.word	0x00000290
        /*01a8*/ 	.word	0x000000ff
        /*01ac*/ 	.word	0x0002a800
        /*01b0*/ 	.short	0x0100
        /*01b2*/ 	.byte	0x06
	.zero		1


	//   ....[1]....
        /*01b4*/ 	.word	0x000002a0
        /*01b8*/ 	.word	0x000000ff
        /*01bc*/ 	.word	0x0002a820
        /*01c0*/ 	.short	0x0100
        /*01c2*/ 	.byte	0x06
	.zero		1


	//   ....[2]....
        /*01c4*/ 	.word	0x00000390
        /*01c8*/ 	.word	0x000000ff
        /*01cc*/ 	.word	0x0002a830
        /*01d0*/ 	.short	0x0100
        /*01d2*/ 	.byte	0x08
	.zero		1


	//   ....[3]....
        /*01d4*/ 	.word	0x000003a0
        /*01d8*/ 	.word	0x000000ff
        /*01dc*/ 	.word	0x0002a840
        /*01e0*/ 	.short	0x0100
        /*01e2*/ 	.byte	0x08
	.zero		1


	//   ....[4]....
        /*01e4*/ 	.word	0x000003b0
        /*01e8*/ 	.word	0x000000ff
        /*01ec*/ 	.word	0x0002a838
        /*01f0*/ 	.short	0x0100
        /*01f2*/ 	.byte	0x08
	.zero		1


	//   ....[5]....
        /*01f4*/ 	.word	0x000003c0
        /*01f8*/ 	.word	0x000000ff
        /*01fc*/ 	.word	0x0002a848
        /*0200*/ 	.short	0x0100
        /*0202*/ 	.byte	0x08
	.zero		1


	//   ....[6]....
        /*0204*/ 	.word	0x000004f0
        /*0208*/ 	.word	0x000000ff
        /*020c*/ 	.word	0x0002a850
        /*0210*/ 	.short	0x0100
        /*0212*/ 	.byte	0x08
	.zero		1


	//   ....[7]....
        /*0214*/ 	.word	0x00000500
        /*0218*/ 	.word	0x000000ff
        /*021c*/ 	.word	0x0002a860
        /*0220*/ 	.short	0x0100
        /*0222*/ 	.byte	0x08
	.zero		1


	//   ....[8]....
        /*0224*/ 	.word	0x00000510
        /*0228*/ 	.word	0x000000ff
        /*022c*/ 	.word	0x0002a858
        /*0230*/ 	.short	0x0100
        /*0232*/ 	.byte	0x08
	.zero		1


	//   ....[9]....
        /*0234*/ 	.word	0x00000520
        /*0238*/ 	.word	0x000000ff
        /*023c*/ 	.word	0x0002a868
        /*0240*/ 	.short	0x0100
        /*0242*/ 	.byte	0x08
	.zero		1


	//   ....[10]....
        /*0244*/ 	.word	0x00000610
        /*0248*/ 	.word	0x000000ff
        /*024c*/ 	.word	0x0002a870
        /*0250*/ 	.short	0x0100
        /*0252*/ 	.byte	0x06
	.zero		1


	//   ....[11]....
        /*0254*/ 	.word	0x00000620
        /*0258*/ 	.word	0x000000ff
        /*025c*/ 	.word	0x0002a880
        /*0260*/ 	.short	0x0100
        /*0262*/ 	.byte	0x06
	.zero		1


	//   ....[12]....
        /*0264*/ 	.word	0x00000630
        /*0268*/ 	.word	0x000000ff
        /*026c*/ 	.word	0x0002a878
        /*0270*/ 	.short	0x0100
        /*0272*/ 	.byte	0x06
	.zero		1


	//   ....[13]....
        /*0274*/ 	.word	0x00000640
        /*0278*/ 	.word	0x000000ff
        /*027c*/ 	.word	0x0002a888
        /*0280*/ 	.short	0x0100
        /*0282*/ 	.byte	0x06
	.zero		1


	//   ....[14]....
        /*0284*/ 	.word	0x00000770
        /*0288*/ 	.word	0x000000ff
        /*028c*/ 	.word	0x0002a890
        /*0290*/ 	.short	0x0100
        /*0292*/ 	.byte	0x08
	.zero		1


	//   ....[15]....
        /*0294*/ 	.word	0x00000780
        /*0298*/ 	.word	0x000000ff
        /*029c*/ 	.word	0x0002a8a0
        /*02a0*/ 	.short	0x0100
        /*02a2*/ 	.byte	0x08
	.zero		1


	//   ....[16]....
        /*02a4*/ 	.word	0x00000790
        /*02a8*/ 	.word	0x000000ff
        /*02ac*/ 	.word	0x0002a898
        /*02b0*/ 	.short	0x0100
        /*02b2*/ 	.byte	0x08
	.zero		1


	//   ....[17]....
        /*02b4*/ 	.word	0x000007a0
        /*02b8*/ 	.word	0x000000ff
        /*02bc*/ 	.word	0x0002a8a8
        /*02c0*/ 	.short	0x0100
        /*02c2*/ 	.byte	0x08
	.zero		1


	//   ....[18]....
        /*02c4*/ 	.word	0x000008d0
        /*02c8*/ 	.word	0x000000ff
        /*02cc*/ 	.word	0x0002a8b0
        /*02d0*/ 	.short	0x0100
        /*02d2*/ 	.byte	0x08
	.zero		1


	//   ....[19]....
        /*02d4*/ 	.word	0x000008e0
        /*02d8*/ 	.word	0x000000ff
        /*02dc*/ 	.word	0x0002a8c0
        /*02e0*/ 	.short	0x0100
        /*02e2*/ 	.byte	0x08
	.zero		1


	//   ....[20]....
        /*02e4*/ 	.word	0x000008f0
        /*02e8*/ 	.word	0x000000ff
        /*02ec*/ 	.word	0x0002a8b8
        /*02f0*/ 	.short	0x0100
        /*02f2*/ 	.byte	0x08
	.zero		1


	//   ....[21]....
        /*02f4*/ 	.word	0x00000900
        /*02f8*/ 	.word	0x000000ff
        /*02fc*/ 	.word	0x0002a8c8
        /*0300*/ 	.short	0x0100
        /*0302*/ 	.byte	0x08
	.zero		1


	//   ....[22]....
        /*0304*/ 	.word	0x00001910
        /*0308*/ 	.word	0x000000ff
        /*030c*/ 	.word	0x0002a800
        /*0310*/ 	.short	0x010a
        /*0312*/ 	.byte	0x25
	.zero		1


	//   ....[23]....
        /*0314*/ 	.word	0x000019a0
        /*0318*/ 	.word	0x00000003
        /*031c*/ 	.word	0x0002a830
        /*0320*/ 	.short	0x010a
        /*0322*/ 	.byte	0x3f
	.zero		1


	//   ....[24]....
        /*0324*/ 	.word	0x00001a20
        /*0328*/ 	.word	0x00000003
        /*032c*/ 	.word	0x0002a830
        /*0330*/ 	.short	0x010a
        /*0332*/ 	.byte	0x3f
	.zero		1


	//   ....[25]....
        /*0334*/ 	.word	0x000021b0
        /*0338*/ 	.word	0x00000002
        /*033c*/ 	.word	0x00000000
        /*0340*/ 	.short	0x0101
        /*0342*/ 	.byte	0x3f
	.zero		1


	//   ....[26]....
        /*0344*/ 	.word	0x000044c0
        /*0348*/ 	.word	0x000000ff
        /*034c*/ 	.word	0x0002a830
        /*0350*/ 	.short	0x010a
        /*0352*/ 	.byte	0x26
	.zero		1


	//   ....[27]....
        /*0354*/ 	.word	0x00004500
        /*0358*/ 	.word	0x000000ff
        /*035c*/ 	.word	0x0002a830
        /*0360*/ 	.short	0x010a
        /*0362*/ 	.byte	0x26
	.zero		1


	//   ....[28]....
        /*0364*/ 	.word	0x00004da0
        /*0368*/ 	.word	0x000000ff
        /*036c*/ 	.word	0x0002a850
        /*0370*/ 	.short	0x010a
        /*0372*/ 	.byte	0x06
	.zero		1


	//   ....[29]....
        /*0374*/ 	.word	0x00004de0
        /*0378*/ 	.word	0x000000ff
        /*037c*/ 	.word	0x0002a850
        /*0380*/ 	.short	0x010a
        /*0382*/ 	.byte	0x06
	.zero		1


	//   ....[30]....
        /*0384*/ 	.word	0x00005100
        /*0388*/ 	.word	0x00000000
        /*038c*/ 	.word	0x00000000
        /*0390*/ 	.short	0x0101
        /*0392*/ 	.byte	0x3f
	.zero		1


	//   ....[31]....
        /*0394*/ 	.word	0x00006cd0
        /*0398*/ 	.word	0x0000005b
        /*039c*/ 	.word	0x00000000
        /*03a0*/ 	.short	0x0101
        /*03a2*/ 	.byte	0x3f
	.zero		1


	//   ....[32]....
        /*03a4*/ 	.word	0x000073c0
        /*03a8*/ 	.word	0x000000ff
        /*03ac*/ 	.word	0x0002a830
        /*03b0*/ 	.short	0x010a
        /*03b2*/ 	.byte	0x06
	.zero		1


	//   ....[33]....
        /*03b4*/ 	.word	0x00007400
        /*03b8*/ 	.word	0x000000ff
        /*03bc*/ 	.word	0x0002a830
        /*03c0*/ 	.short	0x010a
        /*03c2*/ 	.byte	0x06
	.zero		1


	//   ....[34]....
        /*03c4*/ 	.word	0x00007ca0
        /*03c8*/ 	.word	0x000000ff
        /*03cc*/ 	.word	0x0002a850
        /*03d0*/ 	.short	0x010a
        /*03d2*/ 	.byte	0x0b
	.zero		1


	//   ....[35]....
        /*03d4*/ 	.word	0x00007ce0
        /*03d8*/ 	.word	0x000000ff
        /*03dc*/ 	.word	0x0002a850
        /*03e0*/ 	.short	0x010a
        /*03e2*/ 	.byte	0x0b
	.zero		1


	//   ....[36]....
        /*03e4*/ 	.word	0x00008b60
        /*03e8*/ 	.word	0x0000005a
        /*03ec*/ 	.word	0x00000000
        /*03f0*/ 	.short	0x0101
        /*03f2*/ 	.byte	0x3f
	.zero		1


	//   ....[37]....
        /*03f4*/ 	.word	0x00008c20
        /*03f8*/ 	.word	0x0000005a
        /*03fc*/ 	.word	0x00000000
        /*0400*/ 	.short	0x0101
        /*0402*/ 	.byte	0x3f
	.zero		1


	//   ....[38]....
        /*0404*/ 	.word	0x00009050
        /*0408*/ 	.word	0x000000ff
        /*040c*/ 	.word	0x0002a830
        /*0410*/ 	.short	0x010a
        /*0412*/ 	.byte	0x06
	.zero		1


	//   ....[39]....
        /*0414*/ 	.word	0x00009090
        /*0418*/ 	.word	0x000000ff
        /*041c*/ 	.word	0x0002a830
        /*0420*/ 	.short	0x010a
        /*0422*/ 	.byte	0x06
	.zero		1


	//   ....[40]....
        /*0424*/ 	.word	0x00009930
        /*0428*/ 	.word	0x000000ff
        /*042c*/ 	.word	0x0002a850
        /*0430*/ 	.short	0x010a
        /*0432*/ 	.byte	0x0a
	.zero		1


	//   ....[41]....
        /*0434*/ 	.word	0x00009970
        /*0438*/ 	.word	0x000000ff
        /*043c*/ 	.word	0x0002a850
        /*0440*/ 	.short	0x010a
        /*0442*/ 	.byte	0x0a
	.zero		1


	//   ....[42]....
        /*0444*/ 	.word	0x00009ca0
        /*0448*/ 	.word	0x00000000
        /*044c*/ 	.word	0x00000000
        /*0450*/ 	.short	0x0101
        /*0452*/ 	.byte	0x3f
	.zero		1


	//   ....[43]....
        /*0454*/ 	.word	0x0000b8f0
        /*0458*/ 	.word	0x0000005b
        /*045c*/ 	.word	0x00000000
        /*0460*/ 	.short	0x0101
        /*0462*/ 	.byte	0x3f
	.zero		1


	//   ....[44]....
        /*0464*/ 	.word	0x0000c0f0
        /*0468*/ 	.word	0x000000ff
        /*046c*/ 	.word	0x0002a850
        /*0470*/ 	.short	0x010a
        /*0472*/ 	.byte	0x05
	.zero		1


	//   ....[45]....
        /*0474*/ 	.word	0x0000c130
        /*0478*/ 	.word	0x000000ff
        /*047c*/ 	.word	0x0002a850
        /*0480*/ 	.short	0x010a
        /*0482*/ 	.byte	0x05
	.zero		1


	//   ....[46]....
        /*0484*/ 	.word	0x0000c5f0
        /*0488*/ 	.word	0x00000008
        /*048c*/ 	.word	0x00000000
        /*0490*/ 	.short	0x0101
        /*0492*/ 	.byte	0x3f
	.zero		1


	//   ....[47]....
        /*0494*/ 	.word	0x0000d370
        /*0498*/ 	.word	0x000000ff
        /*049c*/ 	.word	0x00000000
        /*04a0*/ 	.short	0x0101
        /*04a2*/ 	.byte	0x05
	.zero		1


	//   ....[48]....
        /*04a4*/ 	.word	0x0000edf0
        /*04a8*/ 	.word	0x00000008
        /*04ac*/ 	.word	0x0002a840
        /*04b0*/ 	.short	0x010a
        /*04b2*/ 	.byte	0x3f
	.zero		1


	//   ....[49]....
        /*04b4*/ 	.word	0x0000f280
        /*04b8*/ 	.word	0x000000ff
        /*04bc*/ 	.word	0x0002a820
        /*04c0*/ 	.short	0x010a
        /*04c2*/ 	.byte	0x26
	.zero		1


	//   ....[50]....
        /*04c4*/ 	.word	0x0000f560
        /*04c8*/ 	.word	0x00000003
        /*04cc*/ 	.word	0x0002a840
        /*04d0*/ 	.short	0x010a
        /*04d2*/ 	.byte	0x3f
	.zero		1


	//   ....[51]....
        /*04d4*/ 	.word	0x0000f7d0
        /*04d8*/ 	.word	0x00000002
        /*04dc*/ 	.word	0x00000060
        /*04e0*/ 	.short	0x010a
        /*04e2*/ 	.byte	0x3f
	.zero		1


	//   ....[52]....
        /*04e4*/ 	.word	0x0000fca0
        /*04e8*/ 	.word	0x00000003
        /*04ec*/ 	.word	0x0002a840
        /*04f0*/ 	.short	0x010a
        /*04f2*/ 	.byte	0x3f
	.zero		1


	//   ....[53]....
        /*04f4*/ 	.word	0x0000ff10
        /*04f8*/ 	.word	0x00000002
        /*04fc*/ 	.word	0x00000060
        /*0500*/ 	.short	0x010a
        /*0502*/ 	.byte	0x3f
	.zero		1


	//   ....[54]....
        /*0504*/ 	.word	0x00010300
        /*0508*/ 	.word	0x00000002
        /*050c*/ 	.word	0x0002a840
        /*0510*/ 	.short	0x010a
        /*0512*/ 	.byte	0x3f
	.zero		1


	//   ....[55]....
        /*0514*/ 	.word	0x000105a0
        /*0518*/ 	.word	0x00000002
        /*051c*/ 	.word	0x00000060
        /*0520*/ 	.short	0x010a
        /*0522*/ 	.byte	0x3f
	.zero		1


	//   ....[56]....
        /*0524*/ 	.word	0x00010960
        /*0528*/ 	.word	0x00000003
        /*052c*/ 	.word	0x0002a860
        /*0530*/ 	.short	0x010a
        /*0532*/ 	.byte	0x3f
	.zero		1


	//   ....[57]....
        /*0534*/ 	.word	0x00010d70
        /*0538*/ 	.word	0x00000007
        /*053c*/ 	.word	0x0002a820
        /*0540*/ 	.short	0x010a
        /*0542*/ 	.byte	0x3f
	.zero		1


	//   ....[58]....
        /*0544*/ 	.word	0x00010ee0
        /*0548*/ 	.word	0x00000005
        /*054c*/ 	.word	0x00000000
        /*0550*/ 	.short	0x010a
        /*0552*/ 	.byte	0x3f
	.zero		1


	//   ....[59]....
        /*0554*/ 	.word	0x00010f50
        /*0558*/ 	.word	0x00000003
        /*055c*/ 	.word	0x00000000
        /*0560*/ 	.short	0x010a
        /*0562*/ 	.byte	0x3f
	.zero		1


	//   ....[60]....
        /*0564*/ 	.word	0x00010fb0
        /*0568*/ 	.word	0x00000005
        /*056c*/ 	.word	0x00000000
        /*0570*/ 	.short	0x010a
        /*0572*/ 	.byte	0x3f
	.zero		1


	//   ....[61]....
        /*0574*/ 	.word	0x00010fe0
        /*0578*/ 	.word	0x00000003
        /*057c*/ 	.word	0x00000000
        /*0580*/ 	.short	0x010a
        /*0582*/ 	.byte	0x3f
	.zero		1


	//   ....[62]....
        /*0584*/ 	.word	0x00011050
        /*0588*/ 	.word	0x00000003
        /*058c*/ 	.word	0x0002a800
        /*0590*/ 	.short	0x010a
        /*0592*/ 	.byte	0x3f
	.zero		1


	//   ....[63]....
        /*0594*/ 	.word	0x000110a0
        /*0598*/ 	.word	0x00000003
        /*059c*/ 	.word	0x0002a830
        /*05a0*/ 	.short	0x010a
        /*05a2*/ 	.byte	0x3f
	.zero		1


	//   ....[64]....
        /*05a4*/ 	.word	0x00011100
        /*05a8*/ 	.word	0x00000059
        /*05ac*/ 	.word	0x0002a830
        /*05b0*/ 	.short	0x010a
        /*05b2*/ 	.byte	0x3f
	.zero		1


	//   ....[65]....
        /*05b4*/ 	.word	0x00011160
        /*05b8*/ 	.word	0x000000af
        /*05bc*/ 	.word	0x0002a850
        /*05c0*/ 	.short	0x010a
        /*05c2*/ 	.byte	0x3f
	.zero		1


	//   ....[66]....
        /*05c4*/ 	.word	0x000111c0
        /*05c8*/ 	.word	0x0000000c
        /*05cc*/ 	.word	0x0002a830
        /*05d0*/ 	.short	0x010a
        /*05d2*/ 	.byte	0x3f
	.zero		1


	//   ....[67]....
        /*05d4*/ 	.word	0x00011220
        /*05d8*/ 	.word	0x00000003
        /*05dc*/ 	.word	0x0002a850
        /*05e0*/ 	.short	0x010a
        /*05e2*/ 	.byte	0x3f
	.zero		1


	//   ....[68]....
        /*05e4*/ 	.word	0x00011280
        /*05e8*/ 	.word	0x0000000c
        /*05ec*/ 	.word	0x0002a830
        /*05f0*/ 	.short	0x010a
        /*05f2*/ 	.byte	0x3f
	.zero		1


	//   ....[69]....
        /*05f4*/ 	.word	0x000112e0
        /*05f8*/ 	.word	0x00000003
        /*05fc*/ 	.word	0x0002a850
        /*0600*/ 	.short	0x010a
        /*0602*/ 	.byte	0x3f
	.zero		1


	//   ....[70]....
        /*0604*/ 	.word	0x00011340
        /*0608*/ 	.word	0x00000005
        /*060c*/ 	.word	0x0002a850
        /*0610*/ 	.short	0x010a
        /*0612*/ 	.byte	0x3f
	.zero		1


	//   ....[71]....
        /*0614*/ 	.word	0x000114c0
        /*0618*/ 	.word	0x00000008
        /*061c*/ 	.word	0x0002a840
        /*0620*/ 	.short	0x010a
        /*0622*/ 	.byte	0x3f
	.zero		1


	//   ....[72]....
        /*0624*/ 	.word	0x00011520
        /*0628*/ 	.word	0x00000008
        /*062c*/ 	.word	0x0002a820
        /*0630*/ 	.short	0x010a
        /*0632*/ 	.byte	0x3f
	.zero		1


	//   ....[73]....
        /*0634*/ 	.word	0x00011570
        /*0638*/ 	.word	0x00000003
        /*063c*/ 	.word	0x0002a840
        /*0640*/ 	.short	0x010a
        /*0642*/ 	.byte	0x3f
	.zero		1


	//   ....[74]....
        /*0644*/ 	.word	0x000115c0
        /*0648*/ 	.word	0x00000002
        /*064c*/ 	.word	0x00000060
        /*0650*/ 	.short	0x010a
        /*0652*/ 	.byte	0x3f
	.zero		1


	//   ....[75]....
        /*0654*/ 	.word	0x00011610
        /*0658*/ 	.word	0x00000003
        /*065c*/ 	.word	0x0002a840
        /*0660*/ 	.short	0x010a
        /*0662*/ 	.byte	0x3f
	.zero		1


	//   ....[76]....
        /*0664*/ 	.word	0x00011660
        /*0668*/ 	.word	0x00000002
        /*066c*/ 	.word	0x00000060
        /*0670*/ 	.short	0x010a
        /*0672*/ 	.byte	0x3f
	.zero		1


	//   ....[77]....
        /*0674*/ 	.word	0x000116b0
        /*0678*/ 	.word	0x00000002
        /*067c*/ 	.word	0x0002a840
        /*0680*/ 	.short	0x010a
        /*0682*/ 	.byte	0x3f
	.zero		1


	//   ....[78]....
        /*0684*/ 	.word	0x00011700
        /*0688*/ 	.word	0x00000002
        /*068c*/ 	.word	0x00000060
        /*0690*/ 	.short	0x010a
        /*0692*/ 	.byte	0x3f
	.zero		1


	//   ....[79]....
        /*0694*/ 	.word	0x00011750
        /*0698*/ 	.word	0x00000003
        /*069c*/ 	.word	0x0002a860
        /*06a0*/ 	.short	0x010a
        /*06a2*/ 	.byte	0x3f
	.zero		1


	//   ....[80]....
        /*06a4*/ 	.word	0x00011830
        /*06a8*/ 	.word	0x00000007
        /*06ac*/ 	.word	0x0002a820
        /*06b0*/ 	.short	0x010a
        /*06b2*/ 	.byte	0x3f
	.zero		1


	//   ....[81]....
        /*06b4*/ 	.word	0x00011880
        /*06b8*/ 	.word	0x00000005
        /*06bc*/ 	.word	0x00000000
        /*06c0*/ 	.short	0x010a
        /*06c2*/ 	.byte	0x3f
	.zero		1


	//   ....[82]....
        /*06c4*/ 	.word	0x000118d0
        /*06c8*/ 	.word	0x00000003
        /*06cc*/ 	.word	0x00000000
        /*06d0*/ 	.short	0x010a
        /*06d2*/ 	.byte	0x3f
	.zero		1


	//   ....[83]....
        /*06d4*/ 	.word	0x00011920
        /*06d8*/ 	.word	0x00000005
        /*06dc*/ 	.word	0x00000000
        /*06e0*/ 	.short	0x010a
        /*06e2*/ 	.byte	0x3f
	.zero		1


	//----- nvinfo : EIATTR_NUM_MBARRIERS
	.align		4
.L_449:
        /*06e4*/ 	.byte	0x03, 0x38
        /*06e6*/ 	.short	0x0016


	//----- nvinfo : EIATTR_EXIT_INSTR_OFFSETS
	.align		4
        /*06e8*/ 	.byte	0x04, 0x1c
        /*06ea*/ 	.short	(.L_451 - .L_450)


	//   ....[0]....
.L_450:
        /*06ec*/ 	.word	0x00000a40


	//   ....[1]....
        /*06f0*/ 	.word	0x0000dc30


	//   ....[2]....
        /*06f4*/ 	.word	0x0000dc90


	//   ....[3]....
        /*06f8*/ 	.word	0x00010de0


	//   ....[4]....
        /*06fc*/ 	.word	0x00011030


	//----- nvinfo : EIATTR_MAX_THREADS
	.align		4
.L_451:
        /*0700*/ 	.byte	0x04, 0x05
        /*0702*/ 	.short	(.L_453 - .L_452)
.L_452:
        /*0704*/ 	.word	0x00000180
        /*0708*/ 	.word	0x00000001
        /*070c*/ 	.word	0x00000001


	//----- nvinfo : EIATTR_CRS_STACK_SIZE
	.align		4
.L_453:
        /*0710*/ 	.byte	0x04, 0x1e
        /*0712*/ 	.short	(.L_455 - .L_454)
.L_454:
        /*0714*/ 	.word	0x00000000


	//----- nvinfo : EIATTR_CBANK_PARAM_SIZE
	.align		4
.L_455:
        /*0718*/ 	.byte	0x03, 0x19
        /*071a*/ 	.short	0x0bf0


	//----- nvinfo : EIATTR_PARAM_CBANK
	.align		4
        /*071c*/ 	.byte	0x04, 0x0a
        /*071e*/ 	.short	(.L_457 - .L_456)
	.align		4
.L_456:
        /*0720*/ 	.word	index@(.nv.constant0._ZN7cutlass13device_kernelIN5flash11enable_sm90INS1_16FlashAttnFwdSm90INS1_25CollectiveMainloopFwdSm90ILi2EN4cute5tupleIJNS5_1CILi1EEES8_S8_EEENS6_IJNS7_ILi128EEENS7_ILi96EEENS7_ILi192EEEEEELi128ENS_6half_tEfNS_4arch4Sm90ELb0ELb1ELb0ELb0ELb0ELb0ELb0ELb1ELb1ELb0ELb0ELb0EEENS1_21CollectiveEpilogueFwdINS6_IJSA_SA_SB_EEES9_SE_SG_Li256ELb0ELb0ELb0ELb0EEENS1_30DynamicPersistentTileSchedulerILi256ELi32ELb0ELb0ELb1EEEEEEEEEvNT_6ParamsE)
        /*0724*/ 	.short	0x0210
        /*0726*/ 	.short	0x0bf0


	//----- nvinfo : EIATTR_SW_WAR
	.align		4
.L_457:
        /*0728*/ 	.byte	0x04, 0x36
        /*072a*/ 	.short	(.L_459 - .L_458)
.L_458:
        /*072c*/ 	.word	0x00000008
.L_459:


//--------------------- .nv.info._ZN7cutlass13device_kernelIN5flash11enable_sm90INS1_16FlashAttnFwdSm90INS1_25CollectiveMainloopFwdSm90ILi2EN4cute5tupleIJNS5_1CILi1EEES8_S8_EEENS6_IJNS7_ILi128EEENS7_ILi96EEENS7_ILi192EEEEEELi128ENS_6half_tEfNS_4arch4Sm90ELb0ELb1ELb0ELb1ELb0ELb0ELb0ELb1ELb1ELb0ELb0ELb0EEENS1_21CollectiveEpilogueFwdINS6_IJSA_SA_SB_EEES9_SE_SG_Li256ELb1ELb0ELb0ELb0EEENS1_36VarlenDynamicPersistentTileSchedulerILi128ELi96ELi256ELi32ELb0ELb0ELb1ELb1ELb0ELb1EEEEEEEEEvNT_6ParamsE --------------------------
	.section	.nv.info._ZN7cutlass13device_kernelIN5flash11enable_sm90INS1_16FlashAttnFwdSm90INS1_25CollectiveMainloopFwdSm90ILi2EN4cute5tupleIJNS5_1CILi1EEES8_S8_EEENS6_IJNS7_ILi128EEENS7_ILi96EEENS7_ILi192EEEEEELi128ENS_6half_tEfNS_4arch4Sm90ELb0ELb1ELb0ELb1ELb0ELb0ELb0ELb1ELb1ELb0ELb0ELb0EEENS1_21CollectiveEpilogueFwdINS6_IJSA_SA_SB_EEES9_SE_SG_Li256ELb1ELb0ELb0ELb0EEENS1_36VarlenDynamicPersistentTileSchedulerILi128ELi96ELi256ELi32ELb0ELb0ELb1ELb1ELb0ELb1EEEEEEEEEvNT_6ParamsE,"",@"SHT_CUDA_INFO"
	.sectionflags	@""
	.align	4


	//----- nvinfo : EIATTR_CUDA_API_VERSION
	.align		4
        /*0000*/ 	.byte	0x04, 0x37
        /*0002*/ 	.short	(.L_461 - .L_460)
.L_460:
        /*0004*/ 	.word	0x00000082


	//----- nvinfo : EIATTR_KPARAM_INFO
	.align		4
.L_461:
        /*0008*/ 	.byte	0x04, 0x17
        /*000a*/ 	.short	(.L_463 - .L_462)
.L_462:
        /*000c*/ 	.word	0x00000000
        /*0010*/ 	.short	0x0000
        /*0012*/ 	.short	0x0070
        /*0014*/ 	.byte	0x00, 0xf0, 0x01, 0x28


	//----- nvinfo : EIATTR_SPARSE_MMA_MASK
	.align		4
.L_463:
        /*0018*/ 	.byte	0x03, 0x50
        /*001a*/ 	.short	0x0000


	//----- nvinfo : EIATTR_MAXREG_COUNT
	.align		4
        /*001c*/ 	.byte	0x03, 0x1b
        /*001e*/ 	.short	0x00a8


	//----- nvinfo : EIATTR_NUM_BARRIERS
	.align		4
        /*0020*/ 	.byte	0x02, 0x4c
        /*0022*/ 	.byte	0x09
	.zero		1


	//----- nvinfo : EIATTR_EXTERNS
	.align		4
        /*0024*/ 	.byte	0x04, 0x0f
        /*0026*/ 	.short	(.L_465 - .L_464)


	//   ....[0]....
	.align		4
.L_464:
        /*0028*/ 	.word	index@(__assertfail)


	//----- nvinfo : EIATTR_ANNOTATIONS
	.align		4
.L_465:
        /*002c*/ 	.byte	0x04, 0x55
        /*002e*/ 	.short	(.L_467 - .L_466)


	//   ....[0]....
.L_466:
        /* <DEDUP_REMOVED lines=34> */


	//----- nvinfo : EIATTR_MERCURY_ISA_VERSION
	.align		4
.L_467:
        /*0240*/ 	.byte	0x03, 0x5f
        /*0242*/ 	.short	0x0101


	//----- nvinfo : EIATTR_UNUSED_LOAD_BYTE_OFFSET
	.align		4
        /*0244*/ 	.byte	0x04, 0x44
        /*0246*/ 	.short	(.L_469 - .L_468)


	//   ....[0]....
.L_468:
        /*0248*/ 	.word	0x00000a20
        /*024c*/ 	.word	0x0000fff0


	//   ....[1]....
        /*0250*/ 	.word	0x0000c930
        /*0254*/ 	.word	0x0000fff0


	//----- nvinfo : EIATTR_INT_WARP_WIDE_INSTR_OFFSETS
	.align		4
.L_469:
        /*0258*/ 	.byte	0x04, 0x31
        /*025a*/ 	.short	(.L_471 - .L_470)


	//   ....[0]....
.L_470:
        /*025c*/ 	.word	0x00000150


	//   ....[1]....
        /*0260*/ 	.word	0x00000190


	//   ....[2]....
        /*0264*/ 	.word	0x00000250


	//   ....[3]....
        /*0268*/ 	.word	0x0000fb30


	//   ....[4]....
        /*026c*/ 	.word	0x0000fbc0


	//   ....[5]....
        /*0270*/ 	.word	0x000100c0


	//   ....[6]....
        /*0274*/ 	.word	0x00010140


	//   ....[7]....
        /*0278*/ 	.word	0x00010250


	//   ....[8]....
        /*027c*/ 	.word	0x00010340


	//   ....[9]....
        /*0280*/ 	.word	0x00012660


	//   ....[10]....
        /*0284*/ 	.word	0x000126f0


	//----- nvinfo : EIATTR_COOP_GROUP_MASK_REGIDS
	.align		4
.L_471:
        /*0288*/ 	.byte	0x04, 0x29
        /*028a*/ 	.short	(.L_473 - .L_472)


	//   ....[0]....
.L_472:
        /*028c*/ 	.word	0xffffffff


	//   ....[1]....
        /*0290*/ 	.word	0xffffffff


	//   ....[2]....
        /*0294*/ 	.word	0xffffffff


	//   ....[3]....
        /*0298*/ 	.word	0xffffffff


	//   ....[4]....
        /*029c*/ 	.word	0xffffffff


	//   ....[5]....
        /*02a0*/ 	.word	0xffffffff


	//   ....[6]....
        /*02a4*/ 	.word	0xffffffff


	//   ....[7]....
        /*02a8*/ 	.word	0xffffffff


	//   ....[8]....
        /*02ac*/ 	.word	0xffffffff


	//   ....[9]....
        /*02b0*/ 	.word	0xffffffff


	//   ....[10]....
        /*02b4*/ 	.word	0xffffffff


	//   ....[11]....
        /*02b8*/ 	.word	0xffffffff


	//   ....[12]....
        /*02bc*/ 	.word	0xffffffff


	//   ....[13]....
        /*02c0*/ 	.word	0xffffffff


	//   ....[14]....
        /*02c4*/ 	.word	0xffffffff


	//   ....[15]....
        /*02c8*/ 	.word	0xffffffff


	//   ....[16]....
        /*02cc*/ 	.word	0xffffffff


	//   ....[17]....
        /*02d0*/ 	.word	0xffffffff


	//   ....[18]....
        /*02d4*/ 	.word	0xffffffff


	//   ....[19]....
        /*02d8*/ 	.word	0xffffffff


	//   ....[20]....
        /*02dc*/ 	.word	0xffffffff


	//   ....[21]....
        /*02e0*/ 	.word	0xffffffff


	//   ....[22]....
        /*02e4*/ 	.word	0xffffffff


	//   ....[23]....
        /*02e8*/ 	.word	0xffffffff


	//   ....[24]....
        /*02ec*/ 	.word	0xffffffff


	//   ....[25]....
        /*02f0*/ 	.word	0xffffffff


	//   ....[26]....
        /*02f4*/ 	.word	0xffffffff


	//   ....[27]....
        /*02f8*/ 	.word	0xffffffff


	//   ....[28]....
        /*02fc*/ 	.word	0xffffffff


	//   ....[29]....
        /*0300*/ 	.word	0xffffffff


	//   ....[30]....
        /*0304*/ 	.word	0xffffffff


	//   ....[31]....
        /*0308*/ 	.word	0xffffffff


	//   ....[32]....
        /*030c*/ 	.word	0xffffffff


	//   ....[33]....
        /*0310*/ 	.word	0xffffffff


	//   ....[34]....
        /*0314*/ 	.word	0xffffffff


	//   ....[35]....
        /*0318*/ 	.word	0xffffffff


	//   ....[36]....
        /*031c*/ 	.word	0xffffffff


	//   ....[37]....
        /*0320*/ 	.word	0xffffffff


	//   ....[38]....
        /*0324*/ 	.word	0xffffffff


	//   ....[39]....
        /*0328*/ 	.word	0xffffffff


	//   ....[40]....
        /*032c*/ 	.word	0xffffffff


	//   ....[41]....
        /*0330*/ 	.word	0xffffffff


	//   ....[42]....
        /*0334*/ 	.word	0xffffffff


	//   ....[43]....
        /*0338*/ 	.word	0xffffffff


	//   ....[44]....
        /*033c*/ 	.word	0xffffffff


	//   ....[45]....
        /*0340*/ 	.word	0xffffffff


	//   ....[46]....
        /*0344*/ 	.word	0xffffffff


	//   ....[47]....
        /*0348*/ 	.word	0xffffffff


	//   ....[48]....
        /*034c*/ 	.word	0xffffffff


	//   ....[49]....
        /*0350*/ 	.word	0xffffffff


	//   ....[50]....
        /*0354*/ 	.word	0xffffffff


	//   ....[51]....
        /*0358*/ 	.word	0xffffffff


	//   ....[52]....
        /*035c*/ 	.word	0xffffffff


	//   ....[53]....
        /*0360*/ 	.word	0xffffffff


	//   ....[54]....
        /*0364*/ 	.word	0xffffffff


	//   ....[55]....
        /*0368*/ 	.word	0xffffffff


	//   ....[56]....
        /*036c*/ 	.word	0xffffffff


	//   ....[57]....
        /*0370*/ 	.word	0xffffffff


	//   ....[58]....
        /*0374*/ 	.word	0xffffffff


	//   ....[59]....
        /*0378*/ 	.word	0xffffffff


	//   ....[60]....
        /*037c*/ 	.word	0xffffffff


	//   ....[61]....
        /*0380*/ 	.word	0xffffffff


	//   ....[62]....
        /*0384*/ 	.word	0x0500000f


	//   ....[63]....
        /*0388*/ 	.word	0x0500000f


	//   ....[64]....
        /*038c*/ 	.word	0x0500000f


	//   ....[65]....
        /*0390*/ 	.word	0x0500000f


	//   ....[66]....
        /*0394*/ 	.word	0x0500000f


	//   ....[67]....
        /*0398*/ 	.word	0x0500000f


	//   ....[68]....
        /*039c*/ 	.word	0x0500000f


	//   ....[69]....
        /*03a0*/ 	.word	0x0500000f


	//   ....[70]....
        /*03a4*/ 	.word	0x0500000f


	//   ....[71]....
        /*03a8*/ 	.word	0x0500000f


	//   ....[72]....
        /*03ac*/ 	.word	0x0500000f


	//   ....[73]....
        /*03b0*/ 	.word	0x0500000f


	//   ....[74]....
        /*03b4*/ 	.word	0x0500000f


	//   ....[75]....
        /*03b8*/ 	.word	0x0500000f


	//   ....[76]....
        /*03bc*/ 	.word	0x0500000f


	//   ....[77]....
        /*03c0*/ 	.word	0x0500000f


	//   ....[78]....
        /*03c4*/ 	.word	0x0500000f


	//   ....[79]....
        /*03c8*/ 	.word	0x0500000f


	//   ....[80]....
        /*03cc*/ 	.word	0x0500000f


	//----- nvinfo : EIATTR_COOP_GROUP_INSTR_OFFSETS
	.align		4
.L_473:
        /*03d0*/ 	.byte	0x04, 0x28
        /*03d2*/ 	.short	(.L_475 - .L_474)


	//   ....[0]....
.L_474:
        /*03d4*/ 	.word	0x00000060


	//   ....[1]....
        /*03d8*/ 	.word	0x00000160


	//   ....[2]....
        /*03dc*/ 	.word	0x00000260


	//   ....[3]....
        /*03e0*/ 	.word	0x000003d0


	//   ....[4]....
        /*03e4*/ 	.word	0x00000530


	//   ....[5]....
        /*03e8*/ 	.word	0x00000650


	//   ....[6]....
        /*03ec*/ 	.word	0x000007b0


	//   ....[7]....
        /*03f0*/ 	.word	0x00001670


	//   ....[8]....
        /*03f4*/ 	.word	0x00002f80


	//   ....[9]....
        /*03f8*/ 	.word	0x00003090


	//   ....[10]....
        /*03fc*/ 	.word	0x000035e0


	//   ....[11]....
        /*0400*/ 	.word	0x00003680


	//   ....[12]....
        /*0404*/ 	.word	0x000061c0


	//   ....[13]....
        /*0408*/ 	.word	0x00006260


	//   ....[14]....
        /*040c*/ 	.word	0x00006640


	//   ....[15]....
        /*0410*/ 	.word	0x000066a0


	//   ....[16]....
        /*0414*/ 	.word	0x00007ec0


	//   ....[17]....
        /*0418*/ 	.word	0x00007ee0


	//   ....[18]....
        /*041c*/ 	.word	0x000080f0


	//   ....[19]....
        /*0420*/ 	.word	0x00008110


	//   ....[20]....
        /*0424*/ 	.word	0x0000aaf0


	//   ....[21]....
        /*0428*/ 	.word	0x0000ac10


	//   ....[22]....
        /*042c*/ 	.word	0x0000b1e0


	//   ....[23]....
        /*0430*/ 	.word	0x0000b240


	//   ....[24]....
        /*0434*/ 	.word	0x0000c090


	//   ....[25]....
        /*0438*/ 	.word	0x0000c0c0


	//   ....[26]....
        /*043c*/ 	.word	0x0000c1b0


	//   ....[27]....
        /*0440*/ 	.word	0x0000c1c0


	//   ....[28]....
        /*0444*/ 	.word	0x0000e6b0


	//   ....[29]....
        /*0448*/ 	.word	0x0000e840


	//   ....[30]....
        /*044c*/ 	.word	0x0000e870


	//   ....[31]....
        /*0450*/ 	.word	0x0000e8a0


	//   ....[32]....
        /*0454*/ 	.word	0x0000e8e0


	//   ....[33]....
        /*0458*/ 	.word	0x0000e930


	//   ....[34]....
        /*045c*/ 	.word	0x0000e990


	//   ....[35]....
        /*0460*/ 	.word	0x0000eb70


	//   ....[36]....
        /*0464*/ 	.word	0x0000ebd0


	//   ....[37]....
        /*0468*/ 	.word	0x0000ec10


	//   ....[38]....
        /*046c*/ 	.word	0x0000ec50


	//   ....[39]....
        /*0470*/ 	.word	0x0000ec80


	//   ....[40]....
        /*0474*/ 	.word	0x0000ecb0


	//   ....[41]....
        /*0478*/ 	.word	0x0000ed40


	//   ....[42]....
        /*047c*/ 	.word	0x0000eda0


	//   ....[43]....
        /*0480*/ 	.word	0x0000ee30


	//   ....[44]....
        /*0484*/ 	.word	0x00012b00


	//   ....[45]....
        /*0488*/ 	.word	0x00012b10


	//   ....[46]....
        /*048c*/ 	.word	0x00012c20


	//   ....[47]....
        /*0490*/ 	.word	0x00012c80


	//   ....[48]....
        /*0494*/ 	.word	0x00012cc0


	//   ....[49]....
        /*0498*/ 	.word	0x00012d00


	//   ....[50]....
        /*049c*/ 	.word	0x00012d30


	//   ....[51]....
        /*04a0*/ 	.word	0x00012d60


	//   ....[52]....
        /*04a4*/ 	.word	0x00012ef0


	//   ....[53]....
        /*04a8*/ 	.word	0x00012f50


	//   ....[54]....
        /*04ac*/ 	.word	0x00012f90


	//   ....[55]....
        /*04b0*/ 	.word	0x00012fd0


	//   ....[56]....
        /*04b4*/ 	.word	0x00013000


	//   ....[57]....
        /*04b8*/ 	.word	0x00013030


	//   ....[58]....
        /*04bc*/ 	.word	0x000130f0


	//   ....[59]....
        /*04c0*/ 	.word	0x00013110


	//   ....[60]....
        /*04c4*/ 	.word	0x00013180


	//   ....[61]....
        /*04c8*/ 	.word	0x00013810


	//   ....[62]....
        /*04cc*/ 	.word	0x00013ea0


	//   ....[63]....
        /*04d0*/ 	.word	0x000142c0


	//   ....[64]....
        /*04d4*/ 	.word	0x00014350


	//   ....[65]....
        /*04d8*/ 	.word	0x000143f0


	//   ....[66]....
        /*04dc*/ 	.word	0x000144a0


	//   ....[67]....
        /*04e0*/ 	.word	0x00014520


	//   ....[68]....
        /*04e4*/ 	.word	0x000145a0


	//   ....[69]....
        /*04e8*/ 	.word	0x00014620


	//   ....[70]....
        /*04ec*/ 	.word	0x000146a0


	//   ....[71]....
        /*04f0*/ 	.word	0x00014730


	//   ....[72]....
        /*04f4*/ 	.word	0x000147e0


	//   ....[73]....
        /*04f8*/ 	.word	0x00014860


	//   ....[74]....
        /*04fc*/ 	.word	0x000148e0


	//   ....[75]....
        /*0500*/ 	.word	0x00014960


	//   ....[76]....
        /*0504*/ 	.word	0x000149e0


	//   ....[77]....
        /*0508*/ 	.word	0x00014a50


	//   ....[78]....
        /*050c*/ 	.word	0x00014af0


	//   ....[79]....
        /*0510*/ 	.word	0x00014b80


	//   ....[80]....
        /*0514*/ 	.word	0x00014cb0


	//----- nvinfo : EIATTR_REG_RECONFIG
	.align		4
.L_475:
        /*0518*/ 	.byte	0x01, 0x54
	.zero		2


	//----- nvinfo : EIATTR_SYSCALL_OFFSETS
	.align		4
        /*051c*/ 	.byte	0x04, 0x46
        /*051e*/ 	.short	(.L_477 - .L_476)


	//   ....[0]....
.L_476:
        /*0520*/ 	.word	0x00001850


	//   ....[1]....
        /*0524*/ 	.word	0x0000fd50


	//   ....[2]....
        /*0528*/ 	.word	0x0000fe90


	//   ....[3]....
        /*052c*/ 	.word	0x0000ff90


	//----- nvinfo : EIATTR_MBARRIER_INSTR_OFFSETS
	.align		4
.L_477:
        /*0530*/ 	.byte	0x04, 0x39
        /*0532*/ 	.short	(.L_479 - .L_478)


	//   ....[0]....
.L_478:
        /*0534*/ 	.word	0x00000280
        /*0538*/ 	.word	0x000000ff
        /*053c*/ 	.word	0x0002a800
        /*0540*/ 	.short	0x0100
        /*0542*/ 	.byte	0x08
	.zero		1


	//   ....[1]....
        /*0544*/ 	.word	0x00000290
        /*0548*/ 	.word	0x000000ff
        /*054c*/ 	.word	0x0002a820
        /*0550*/ 	.short	0x0100
        /*0552*/ 	.byte	0x08
	.zero		1


	//   ....[2]....
        /*0554*/ 	.word	0x00000380
        /*0558*/ 	.word	0x000000ff
        /*055c*/ 	.word	0x0002a830
        /*0560*/ 	.short	0x0100
        /*0562*/ 	.byte	0x08
	.zero		1


	//   ....[3]....
        /*0564*/ 	.word	0x00000390
        /*0568*/ 	.word	0x000000ff
        /*056c*/ 	.word	0x0002a840
        /*0570*/ 	.short	0x0100
        /*0572*/ 	.byte	0x08
	.zero		1


	//   ....[4]....
        /*0574*/ 	.word	0x000003a0
        /*0578*/ 	.word	0x000000ff
        /*057c*/ 	.word	0x0002a838
        /*0580*/ 	.short	0x0100
        /*0582*/ 	.byte	0x08
	.zero		1


	//   ....[5]....
        /*0584*/ 	.word	0x000003b0
        /*0588*/ 	.word	0x000000ff
        /*058c*/ 	.word	0x0002a848
        /*0590*/ 	.short	0x0100
        /*0592*/ 	.byte	0x08
	.zero		1


	//   ....[6]....
        /*0594*/ 	.word	0x000004e0
        /*0598*/ 	.word	0x000000ff
        /*059c*/ 	.word	0x0002a850
        /*05a0*/ 	.short	0x0100
        /*05a2*/ 	.byte	0x08
	.zero		1


	//   ....[7]....
        /*05a4*/ 	.word	0x000004f0
        /*05a8*/ 	.word	0x000000ff
        /*05ac*/ 	.word	0x0002a860
        /*05b0*/ 	.short	0x0100
        /*05b2*/ 	.byte	0x08
	.zero		1


	//   ....[8]....
        /*05b4*/ 	.word	0x00000500
        /*05b8*/ 	.word	0x000000ff
        /*05bc*/ 	.word	0x0002a858
        /*05c0*/ 	.short	0x0100
        /*05c2*/ 	.byte	0x08
	.zero		1


	//   ....[9]....
        /*05c4*/ 	.word	0x00000510
        /*05c8*/ 	.word	0x000000ff
        /*05cc*/ 	.word	0x0002a868
        /*05d0*/ 	.short	0x0100
        /*05d2*/ 	.byte	0x08
	.zero		1


	//   ....[10]....
        /*05d4*/ 	.word	0x00000600
        /*05d8*/ 	.word	0x000000ff
        /*05dc*/ 	.word	0x0002a870
        /*05e0*/ 	.short	0x0100
        /*05e2*/ 	.byte	0x06
	.zero		1


	//   ....[11]....
        /*05e4*/ 	.word	0x00000610
        /*05e8*/ 	.word	0x000000ff
        /*05ec*/ 	.word	0x0002a880
        /*05f0*/ 	.short	0x0100
        /*05f2*/ 	.byte	0x06
	.zero		1


	//   ....[12]....
        /*05f4*/ 	.word	0x00000620
        /*05f8*/ 	.word	0x000000ff
        /*05fc*/ 	.word	0x0002a878
        /*0600*/ 	.short	0x0100
        /*0602*/ 	.byte	0x06
	.zero		1


	//   ....[13]....
        /*0604*/ 	.word	0x00000630
        /*0608*/ 	.word	0x000000ff
        /*060c*/ 	.word	0x0002a888
        /*0610*/ 	.short	0x0100
        /*0612*/ 	.byte	0x06
	.zero		1


	//   ....[14]....
        /*0614*/ 	.word	0x00000760
        /*0618*/ 	.word	0x000000ff
        /*061c*/ 	.word	0x0002a890
        /*0620*/ 	.short	0x0100
        /*0622*/ 	.byte	0x08
	.zero		1


	//   ....[15]....
        /*0624*/ 	.word	0x00000770
        /*0628*/ 	.word	0x000000ff
        /*062c*/ 	.word	0x0002a8a0
        /*0630*/ 	.short	0x0100
        /*0632*/ 	.byte	0x08
	.zero		1


	//   ....[16]....
        /*0634*/ 	.word	0x00000780
        /*0638*/ 	.word	0x000000ff
        /*063c*/ 	.word	0x0002a898
        /*0640*/ 	.short	0x0100
        /*0642*/ 	.byte	0x08
	.zero		1


	//   ....[17]....
        /*0644*/ 	.word	0x00000790
        /*0648*/ 	.word	0x000000ff
        /*064c*/ 	.word	0x0002a8a8
        /*0650*/ 	.short	0x0100
        /*0652*/ 	.byte	0x08
	.zero		1


	//   ....[18]....
        /*0654*/ 	.word	0x000008c0
        /*0658*/ 	.word	0x000000ff
        /*065c*/ 	.word	0x0002a8b0
        /*0660*/ 	.short	0x0100
        /*0662*/ 	.byte	0x08
	.zero		1


	//   ....[19]....
        /*0664*/ 	.word	0x000008d0
        /*0668*/ 	.word	0x000000ff
        /*066c*/ 	.word	0x0002a8c0
        /*0670*/ 	.short	0x0100
        /*0672*/ 	.byte	0x08
	.zero		1


	//   ....[20]....
        /*0674*/ 	.word	0x000008e0
        /*0678*/ 	.word	0x000000ff
        /*067c*/ 	.word	0x0002a8b8
        /*0680*/ 	.short	0x0100
        /*0682*/ 	.byte	0x08
	.zero		1


	//   ....[21]....
        /*0684*/ 	.word	0x000008f0
        /*0688*/ 	.word	0x000000ff
        /*068c*/ 	.word	0x0002a8c8
        /*0690*/ 	.short	0x0100
        /*0692*/ 	.byte	0x08
	.zero		1


	//   ....[22]....
        /*0694*/ 	.word	0x000018b0
        /*0698*/ 	.word	0x000000ff
        /*069c*/ 	.word	0x0002a800
        /*06a0*/ 	.short	0x010a
        /*06a2*/ 	.byte	0x26
	.zero		1


	//   ....[23]....
        /*06a4*/ 	.word	0x00001930
        /*06a8*/ 	.word	0x00000003
        /*06ac*/ 	.word	0x0002a830
        /*06b0*/ 	.short	0x010a
        /*06b2*/ 	.byte	0x3f
	.zero		1


	//   ....[24]....
        /*06b4*/ 	.word	0x000019d0
        /*06b8*/ 	.word	0x00000003
        /*06bc*/ 	.word	0x0002a830
        /*06c0*/ 	.short	0x010a
        /*06c2*/ 	.byte	0x3f
	.zero		1


	//   ....[25]....
        /*06c4*/ 	.word	0x000020e0
        /*06c8*/ 	.word	0x00000000
        /*06cc*/ 	.word	0x00000000
        /*06d0*/ 	.short	0x0101
        /*06d2*/ 	.byte	0x3f
	.zero		1


	//   ....[26]....
        /*06d4*/ 	.word	0x00004400
        /*06d8*/ 	.word	0x000000ff
        /*06dc*/ 	.word	0x0002a830
        /*06e0*/ 	.short	0x010a
        /*06e2*/ 	.byte	0x05
	.zero		1


	//   ....[27]....
        /*06e4*/ 	.word	0x00004440
        /*06e8*/ 	.word	0x000000ff
        /*06ec*/ 	.word	0x0002a830
        /*06f0*/ 	.short	0x010a
        /*06f2*/ 	.byte	0x05
	.zero		1


	//   ....[28]....
        /*06f4*/ 	.word	0x00004cc0
        /*06f8*/ 	.word	0x000000ff
        /*06fc*/ 	.word	0x0002a850
        /*0700*/ 	.short	0x010a
        /*0702*/ 	.byte	0x0b
	.zero		1


	//   ....[29]....
        /*0704*/ 	.word	0x00004d00
        /*0708*/ 	.word	0x000000ff
        /*070c*/ 	.word	0x0002a850
        /*0710*/ 	.short	0x010a
        /*0712*/ 	.byte	0x0b
	.zero		1


	//   ....[30]....
        /*0714*/ 	.word	0x00005060
        /*0718*/ 	.word	0x00000000
        /*071c*/ 	.word	0x00000000
        /*0720*/ 	.short	0x0101
        /*0722*/ 	.byte	0x3f
	.zero		1


	//   ....[31]....
        /*0724*/ 	.word	0x00006c80
        /*0728*/ 	.word	0x0000005b
        /*072c*/ 	.word	0x00000000
        /*0730*/ 	.short	0x0101
        /*0732*/ 	.byte	0x3f
	.zero		1


	//   ....[32]....
        /*0734*/ 	.word	0x00007330
        /*0738*/ 	.word	0x000000ff
        /*073c*/ 	.word	0x0002a830
        /*0740*/ 	.short	0x010a
        /*0742*/ 	.byte	0x05
	.zero		1


	//   ....[33]....
        /*0744*/ 	.word	0x00007370
        /*0748*/ 	.word	0x000000ff
        /*074c*/ 	.word	0x0002a830
        /*0750*/ 	.short	0x010a
        /*0752*/ 	.byte	0x05
	.zero		1


	//   ....[34]....
        /*0754*/ 	.word	0x00007bf0
        /*0758*/ 	.word	0x000000ff
        /*075c*/ 	.word	0x0002a850
        /*0760*/ 	.short	0x010a
        /*0762*/ 	.byte	0x0a
	.zero		1


	//   ....[35]....
        /*0764*/ 	.word	0x00007c30
        /*0768*/ 	.word	0x000000ff
        /*076c*/ 	.word	0x0002a850
        /*0770*/ 	.short	0x010a
        /*0772*/ 	.byte	0x0a
	.zero		1


	//   ....[36]....
        /*0774*/ 	.word	0x00008d70
        /*0778*/ 	.word	0x0000000e
        /*077c*/ 	.word	0x00000000
        /*0780*/ 	.short	0x0101
        /*0782*/ 	.byte	0x3f
	.zero		1


	//   ....[37]....
        /*0784*/ 	.word	0x00008de0
        /*0788*/ 	.word	0x0000000e
        /*078c*/ 	.word	0x00000000
        /*0790*/ 	.short	0x0101
        /*0792*/ 	.byte	0x3f
	.zero		1


	//   ....[38]....
        /*0794*/ 	.word	0x00008f90
        /*0798*/ 	.word	0x000000ff
        /*079c*/ 	.word	0x0002a830
        /*07a0*/ 	.short	0x010a
        /*07a2*/ 	.byte	0x05
	.zero		1


	//   ....[39]....
        /*07a4*/ 	.word	0x00008fd0
        /*07a8*/ 	.word	0x000000ff
        /*07ac*/ 	.word	0x0002a830
        /*07b0*/ 	.short	0x010a
        /*07b2*/ 	.byte	0x05
	.zero		1


	//   ....[40]....
        /*07b4*/ 	.word	0x00009850
        /*07b8*/ 	.word	0x000000ff
        /*07bc*/ 	.word	0x0002a850
        /*07c0*/ 	.short	0x010a
        /*07c2*/ 	.byte	0x0a
	.zero		1


	//   ....[41]....
        /*07c4*/ 	.word	0x00009890
        /*07c8*/ 	.word	0x000000ff
        /*07cc*/ 	.word	0x0002a850
        /*07d0*/ 	.short	0x010a
        /*07d2*/ 	.byte	0x0a
	.zero		1


	//   ....[42]....
        /*07d4*/ 	.word	0x00009be0
        /*07d8*/ 	.word	0x00000000
        /*07dc*/ 	.word	0x00000000
        /*07e0*/ 	.short	0x0101
        /*07e2*/ 	.byte	0x3f
	.zero		1


	//   ....[43]....
        /*07e4*/ 	.word	0x0000b690
        /*07e8*/ 	.word	0x0000005b
        /*07ec*/ 	.word	0x00000000
        /*07f0*/ 	.short	0x0101
        /*07f2*/ 	.byte	0x3f
	.zero		1


	//   ....[44]....
        /*07f4*/ 	.word	0x0000c000
        /*07f8*/ 	.word	0x000000ff
        /*07fc*/ 	.word	0x0002a850
        /*0800*/ 	.short	0x010a
        /*0802*/ 	.byte	0x05
	.zero		1


	//   ....[45]....
        /*0804*/ 	.word	0x0000c040
        /*0808*/ 	.word	0x000000ff
        /*080c*/ 	.word	0x0002a850
        /*0810*/ 	.short	0x010a
        /*0812*/ 	.byte	0x05
	.zero		1


	//   ....[46]....
        /*0814*/ 	.word	0x0000c4f0
        /*0818*/ 	.word	0x00000007
        /*081c*/ 	.word	0x00000000
        /*0820*/ 	.short	0x0101
        /*0822*/ 	.byte	0x3f
	.zero		1


	//   ....[47]....
        /*0824*/ 	.word	0x0000d6f0
        /*0828*/ 	.word	0x00000003
        /*082c*/ 	.word	0x00000000
        /*0830*/ 	.short	0x0101
        /*0832*/ 	.byte	0x3f
	.zero		1


	//   ....[48]....
        /*0834*/ 	.word	0x00010680
        /*0838*/ 	.word	0x00000009
        /*083c*/ 	.word	0x0002a840
        /*0840*/ 	.short	0x010a
        /*0842*/ 	.byte	0x3f
	.zero		1


	//   ....[49]....
        /*0844*/ 	.word	0x00010c30
        /*0848*/ 	.word	0x0000000a
        /*084c*/ 	.word	0x0002a820
        /*0850*/ 	.short	0x010a
        /*0852*/ 	.byte	0x3f
	.zero		1


	//   ....[50]....
        /*0854*/ 	.word	0x00010f70
        /*0858*/ 	.word	0x00000002
        /*085c*/ 	.word	0x0002a840
        /*0860*/ 	.short	0x010a
        /*0862*/ 	.byte	0x3f
	.zero		1


	//   ....[51]....
        /*0864*/ 	.word	0x00011270
        /*0868*/ 	.word	0x00000003
        /*086c*/ 	.word	0x00000060
        /*0870*/ 	.short	0x010a
        /*0872*/ 	.byte	0x3f
	.zero		1


	//   ....[52]....
        /*0874*/ 	.word	0x00011860
        /*0878*/ 	.word	0x00000002
        /*087c*/ 	.word	0x0002a840
        /*0880*/ 	.short	0x010a
        /*0882*/ 	.byte	0x3f
	.zero		1


	//   ....[53]....
        /*0884*/ 	.word	0x00011b60
        /*0888*/ 	.word	0x00000003
        /*088c*/ 	.word	0x00000060
        /*0890*/ 	.short	0x010a
        /*0892*/ 	.byte	0x3f
	.zero		1


	//   ....[54]....
        /*0894*/ 	.word	0x00012030
        /*0898*/ 	.word	0x00000002
        /*089c*/ 	.word	0x0002a840
        /*08a0*/ 	.short	0x010a
        /*08a2*/ 	.byte	0x3f
	.zero		1


	//   ....[55]....
        /*08a4*/ 	.word	0x00012340
        /*08a8*/ 	.word	0x00000002
        /*08ac*/ 	.word	0x00000060
        /*08b0*/ 	.short	0x010a
        /*08b2*/ 	.byte	0x3f
	.zero		1


	//   ....[56]....
        /*08b4*/ 	.word	0x000127b0
        /*08b8*/ 	.word	0x00000003
        /*08bc*/ 	.word	0x0002a860
        /*08c0*/ 	.short	0x010a
        /*08c2*/ 	.byte	0x3f
	.zero		1


	//   ....[57]....
        /*08c4*/ 	.word	0x00013790
        /*08c8*/ 	.word	0x00000000
        /*08cc*/ 	.word	0x0002a820
        /*08d0*/ 	.short	0x010a
        /*08d2*/ 	.byte	0x3f
	.zero		1


	//   ....[58]....
        /*08d4*/ 	.word	0x00013950
        /*08d8*/ 	.word	0x00000006
        /*08dc*/ 	.word	0x00000000
        /*08e0*/ 	.short	0x010a
        /*08e2*/ 	.byte	0x3f
	.zero		1


	//   ....[59]....
        /*08e4*/ 	.word	0x000139c0
        /*08e8*/ 	.word	0x00000007
        /*08ec*/ 	.word	0x00000000
        /*08f0*/ 	.short	0x010a
        /*08f2*/ 	.byte	0x3f
	.zero		1


	//   ....[60]....
        /*08f4*/ 	.word	0x00013a30
        /*08f8*/ 	.word	0x00000004
        /*08fc*/ 	.word	0x00000000
        /*0900*/ 	.short	0x010a
        /*0902*/ 	.byte	0x3f
	.zero		1


	//   ....[61]....
        /*0904*/ 	.word	0x00013a60
        /*0908*/ 	.word	0x00000003
        /*090c*/ 	.word	0x00000000
        /*0910*/ 	.short	0x010a
        /*0912*/ 	.byte	0x3f
	.zero		1


	//   ....[62]....
        /*0914*/ 	.word	0x00013ad0
        /*0918*/ 	.word	0x00000003
        /*091c*/ 	.word	0x0002a800
        /*0920*/ 	.short	0x010a
        /*0922*/ 	.byte	0x3f
	.zero		1


	//   ....[63]....
        /*0924*/ 	.word	0x00013b20
        /*0928*/ 	.word	0x00000003
        /*092c*/ 	.word	0x0002a830
        /*0930*/ 	.short	0x010a
        /*0932*/ 	.byte	0x3f
	.zero		1


	//   ....[64]....
        /*0934*/ 	.word	0x00013b80
        /*0938*/ 	.word	0x00000059
        /*093c*/ 	.word	0x0002a830
        /*0940*/ 	.short	0x010a
        /*0942*/ 	.byte	0x3f
	.zero		1


	//   ....[65]....
        /*0944*/ 	.word	0x00013be0
        /*0948*/ 	.word	0x000000af
        /*094c*/ 	.word	0x0002a850
        /*0950*/ 	.short	0x010a
        /*0952*/ 	.byte	0x3f
	.zero		1


	//   ....[66]....
        /*0954*/ 	.word	0x00013c40
        /*0958*/ 	.word	0x0000000a
        /*095c*/ 	.word	0x0002a830
        /*0960*/ 	.short	0x010a
        /*0962*/ 	.byte	0x3f
	.zero		1


	//   ....[67]....
        /*0964*/ 	.word	0x00013ca0
        /*0968*/ 	.word	0x00000003
        /*096c*/ 	.word	0x0002a850
        /*0970*/ 	.short	0x010a
        /*0972*/ 	.byte	0x3f
	.zero		1


	//   ....[68]....
        /*0974*/ 	.word	0x00013d00
        /*0978*/ 	.word	0x0000000a
        /*097c*/ 	.word	0x0002a830
        /*0980*/ 	.short	0x010a
        /*0982*/ 	.byte	0x3f
	.zero		1


	//   ....[69]....
        /*0984*/ 	.word	0x00013d60
        /*0988*/ 	.word	0x00000003
        /*098c*/ 	.word	0x0002a850
        /*0990*/ 	.short	0x010a
        /*0992*/ 	.byte	0x3f
	.zero		1


	//   ....[70]....
        /*0994*/ 	.word	0x00013dc0
        /*0998*/ 	.word	0x00000007
        /*099c*/ 	.word	0x0002a850
        /*09a0*/ 	.short	0x010a
        /*09a2*/ 	.byte	0x3f
	.zero		1


	//   ....[71]....
        /*09a4*/ 	.word	0x00013f60
        /*09a8*/ 	.word	0x00000009
        /*09ac*/ 	.word	0x0002a840
        /*09b0*/ 	.short	0x010a
        /*09b2*/ 	.byte	0x3f
	.zero		1


	//   ....[72]....
        /*09b4*/ 	.word	0x00013fe0
        /*09b8*/ 	.word	0x00000008
        /*09bc*/ 	.word	0x0002a820
        /*09c0*/ 	.short	0x010a
        /*09c2*/ 	.byte	0x3f
	.zero		1


	//   ....[73]....
        /*09c4*/ 	.word	0x00014030
        /*09c8*/ 	.word	0x00000002
        /*09cc*/ 	.word	0x0002a840
        /*09d0*/ 	.short	0x010a
        /*09d2*/ 	.byte	0x3f
	.zero		1


	//   ....[74]....
        /*09d4*/ 	.word	0x00014080
        /*09d8*/ 	.word	0x00000003
        /*09dc*/ 	.word	0x00000060
        /*09e0*/ 	.short	0x010a
        /*09e2*/ 	.byte	0x3f
	.zero		1


	//   ....[75]....
        /*09e4*/ 	.word	0x000140d0
        /*09e8*/ 	.word	0x00000002
        /*09ec*/ 	.word	0x0002a840
        /*09f0*/ 	.short	0x010a
        /*09f2*/ 	.byte	0x3f
	.zero		1


	//   ....[76]....
        /*09f4*/ 	.word	0x00014120
        /*09f8*/ 	.word	0x00000003
        /*09fc*/ 	.word	0x00000060
        /*0a00*/ 	.short	0x010a
        /*0a02*/ 	.byte	0x3f
	.zero		1


	//   ....[77]....
        /*0a04*/ 	.word	0x00014170
        /*0a08*/ 	.word	0x00000002
        /*0a0c*/ 	.word	0x0002a840
        /*0a10*/ 	.short	0x010a
        /*0a12*/ 	.byte	0x3f
	.zero		1


	//   ....[78]....
        /*0a14*/ 	.word	0x000141c0
        /*0a18*/ 	.word	0x00000002
        /*0a1c*/ 	.word	0x00000060
        /*0a20*/ 	.short	0x010a
        /*0a22*/ 	.byte	0x3f
	.zero		1


	//   ....[79]....
        /*0a24*/ 	.word	0x00014210
        /*0a28*/ 	.word	0x00000003
        /*0a2c*/ 	.word	0x0002a860
        /*0a30*/ 	.short	0x010a
        /*0a32*/ 	.byte	0x3f
	.zero		1


	//   ....[80]....
        /*0a34*/ 	.word	0x00014bd0
        /*0a38*/ 	.word	0x00000000
        /*0a3c*/ 	.word	0x0002a820
        /*0a40*/ 	.short	0x010a
        /*0a42*/ 	.byte	0x3f
	.zero		1


	//   ....[81]....
        /*0a44*/ 	.word	0x00014d70
        /*0a48*/ 	.word	0x00000006
        /*0a4c*/ 	.word	0x00000000
        /*0a50*/ 	.short	0x010a
        /*0a52*/ 	.byte	0x3f
	.zero		1


	//   ....[82]....
        /*0a54*/ 	.word	0x00014dc0
        /*0a58*/ 	.word	0x00000007
        /*0a5c*/ 	.word	0x00000000
        /*0a60*/ 	.short	0x010a
        /*0a62*/ 	.byte	0x3f
	.zero		1


	//   ....[83]....
        /*0a64*/ 	.word	0x00014e10
        /*0a68*/ 	.word	0x00000004
        /*0a6c*/ 	.word	0x00000000
        /*0a70*/ 	.short	0x010a
        /*0a72*/ 	.byte	0x3f
	.zero		1


	//----- nvinfo : EIATTR_NUM_MBARRIERS
	.align		4
.L_479:
        /*0a74*/ 	.byte	0x03, 0x38
        /*0a76*/ 	.short	0x0016


	//----- nvinfo : EIATTR_EXIT_INSTR_OFFSETS
	.align		4
        /*0a78*/ 	.byte	0x04, 0x1c
        /*0a7a*/ 	.short	(.L_481 - .L_480)


	//   ....[0]....
.L_480:
        /*0a7c*/ 	.word	0x00000a60


	//   ....[1]....
        /*0a80*/ 	.word	0x0000e670


	//   ....[2]....
        /*0a84*/ 	.word	0x0000e6d0


	//   ....[3]....
        /*0a88*/ 	.word	0x00013ab0


	//----- nvinfo : EIATTR_MAX_THREADS
	.align		4
.L_481:
        /*0a8c*/ 	.byte	0x04, 0x05
        /*0a8e*/ 	.short	(.L_483 - .L_482)
.L_482:
        /*0a90*/ 	.word	0x00000180
        /*0a94*/ 	.word	0x00000001
        /*0a98*/ 	.word	0x00000001


	//----- nvinfo : EIATTR_CRS_STACK_SIZE
	.align		4
.L_483:
        /*0a9c*/ 	.byte	0x04, 0x1e
        /*0a9e*/ 	.short	(.L_485 - .L_484)
.L_484:
        /*0aa0*/ 	.word	0x00000000


	//----- nvinfo : EIATTR_CBANK_PARAM_SIZE
	.align		4
.L_485:
        /*0aa4*/ 	.byte	0x03, 0x19
        /*0aa6*/ 	.short	0x0a70


	//----- nvinfo : EIATTR_PARAM_CBANK
	.align		4
        /*0aa8*/ 	.byte	0x04, 0x0a
        /*0aaa*/ 	.short	(.L_487 - .L_486)
	.align		4
.L_486:
        /*0aac*/ 	.word	index@(.nv.constant0._ZN7cutlass13device_kernelIN5flash11enable_sm90INS1_16FlashAttnFwdSm90INS1_25CollectiveMainloopFwdSm90ILi2EN4cute5tupleIJNS5_1CILi1EEES8_S8_EEENS6_IJNS7_ILi128EEENS7_ILi96EEENS7_ILi192EEEEEELi128ENS_6half_tEfNS_4arch4Sm90ELb0ELb1ELb0ELb1ELb0ELb0ELb0ELb1ELb1ELb0ELb0ELb0EEENS1_21CollectiveEpilogueFwdINS6_IJSA_SA_SB_EEES9_SE_SG_Li256ELb1ELb0ELb0ELb0EEENS1_36VarlenDynamicPersistentTileSchedulerILi128ELi96ELi256ELi32ELb0ELb0ELb1ELb1ELb0ELb1EEEEEEEEEvNT_6ParamsE)
        /*0ab0*/ 	.short	0x0210
        /*0ab2*/ 	.short	0x0a70


	//----- nvinfo : EIATTR_SW_WAR
	.align		4
.L_487:
        /*0ab4*/ 	.byte	0x04, 0x36
        /*0ab6*/ 	.short	(.L_489 - .L_488)
.L_488:
        /*0ab8*/ 	.word	0x00000008
.L_489:


//--------------------- .nv.info._ZN7cutlass13device_kernelIN5flash11enable_sm90INS1_16FlashAttnFwdSm90INS1_25CollectiveMainloopFwdSm90ILi2EN4cute5tupleIJNS5_1CILi1EEES8_S8_EEENS6_IJNS7_ILi128EEENS7_ILi96EEENS7_ILi192EEEEEELi128ENS_6half_tEfNS_4arch4Sm90ELb0ELb1ELb0ELb1ELb0ELb1ELb0ELb1ELb1ELb0ELb0ELb0EEENS1_21CollectiveEpilogueFwdINS6_IJSA_SA_SB_EEES9_SE_SG_Li256ELb1ELb0ELb0ELb0EEENS1_36VarlenDynamicPersistentTileSchedulerILi128ELi96ELi256ELi32ELb0ELb0ELb1ELb1ELb0ELb1EEEEEEEEEvNT_6ParamsE --------------------------
	.section	.nv.info._ZN7cutlass13device_kernelIN5flash11enable_sm90INS1_16FlashAttnFwdSm90INS1_25CollectiveMainloopFwdSm90ILi2EN4cute5tupleIJNS5_1CILi1EEES8_S8_EEENS6_IJNS7_ILi128EEENS7_ILi96EEENS7_ILi192EEEEEELi128ENS_6half_tEfNS_4arch4Sm90ELb0ELb1ELb0ELb1ELb0ELb1ELb0ELb1ELb1ELb0ELb0ELb0EEENS1_21CollectiveEpilogueFwdINS6_IJSA_SA_SB_EEES9_SE_SG_Li256ELb1ELb0ELb0ELb0EEENS1_36VarlenDynamicPersistentTileSchedulerILi128ELi96ELi256ELi32ELb0ELb0ELb1ELb1ELb0ELb1EEEEEEEEEvNT_6ParamsE,"",@"SHT_CUDA_INFO"
	.sectionflags	@""
	.align	4


	//----- nvinfo : EIATTR_CUDA_API_VERSION
	.align		4
        /*0000*/ 	.byte	0x04, 0x37
        /*0002*/ 	.short	(.L_491 - .L_490)
.L_490:
        /*0004*/ 	.word	0x00000082


	//----- nvinfo : EIATTR_KPARAM_INFO
	.align		4
.L_491:
        /*0008*/ 	.byte	0x04, 0x17
        /*000a*/ 	.short	(.L_493 - .L_492)
.L_492:
        /*000c*/ 	.word	0x00000000
        /*0010*/ 	.short	0x0000
        /*0012*/ 	.short	0x0070
        /*0014*/ 	.byte	0x00, 0xf0, 0x01, 0x28


	//----- nvinfo : EIATTR_SPARSE_MMA_MASK
	.align		4
.L_493:
        /*0018*/ 	.byte	0x03, 0x50
        /*001a*/ 	.short	0x0000


	//----- nvinfo : EIATTR_MAXREG_COUNT
	.align		4
        /*001c*/ 	.byte	0x03, 0x1b
        /*001e*/ 	.short	0x00a8


	//----- nvinfo : EIATTR_NUM_BARRIERS
	.align		4
        /*0020*/ 	.byte	0x02, 0x4c
        /*0022*/ 	.byte	0x10
	.zero		1


	//----- nvinfo : EIATTR_EXTERNS
	.align		4
        /*0024*/ 	.byte	0x04, 0x0f
        /*0026*/ 	.short	(.L_495 - .L_494)


	//   ....[0]....
	.align		4
.L_494:
        /*0028*/ 	.word	index@(__assertfail)


	//----- nvinfo : EIATTR_ANNOTATIONS
	.align		4
.L_495:
        /*002c*/ 	.byte	0x04, 0x55
        /*002e*/ 	.short	(.L_497 - .L_496)


	//   ....[0]....
.L_496:
        /* <DEDUP_REMOVED lines=65> */


	//----- nvinfo : EIATTR_MERCURY_ISA_VERSION
	.align		4
.L_497:
        /*0428*/ 	.byte	0x03, 0x5f
        /*042a*/ 	.short	0x0101


	//----- nvinfo : EIATTR_UNUSED_LOAD_BYTE_OFFSET
	.align		4
        /*042c*/ 	.byte	0x04, 0x44
        /*042e*/ 	.short	(.L_499 - .L_498)


	//   ....[0]....
.L_498:
        /*0430*/ 	.word	0x00000ab0
        /*0434*/ 	.word	0x0000fff0


	//   ....[1]....
        /*0438*/ 	.word	0x0001dd80
        /*043c*/ 	.word	0x0000fff0


	//----- nvinfo : EIATTR_INT_WARP_WIDE_INSTR_OFFSETS
	.align		4
.L_499:
        /*0440*/ 	.byte	0x04, 0x31
        /*0442*/ 	.short	(.L_501 - .L_500)


	//   ....[0]....
.L_500:
        /*0444*/ 	.word	0x000001c0


	//   ....[1]....
        /*0448*/ 	.word	0x00000200


	//   ....[2]....
        /*044c*/ 	.word	0x00000270


	//   ....[3]....
        /*0450*/ 	.word	0x000224b0


	//   ....[4]....
        /*0454*/ 	.word	0x00022550


	//   ....[5]....
        /*0458*/ 	.word	0x00022a50


	//   ....[6]....
        /*045c*/ 	.word	0x00022a90


	//   ....[7]....
        /*0460*/ 	.word	0x00022bf0


	//   ....[8]....
        /*0464*/ 	.word	0x00022ce0


	//   ....[9]....
        /*0468*/ 	.word	0x000250c0


	//   ....[10]....
        /*046c*/ 	.word	0x00025160


	//----- nvinfo : EIATTR_COOP_GROUP_MASK_REGIDS
	.align		4
.L_501:
        /*0470*/ 	.byte	0x04, 0x29
        /*0472*/ 	.short	(.L_503 - .L_502)


	//   ....[0]....
.L_502:
        /*0474*/ 	.word	0xffffffff


	//   ....[1]....
        /*0478*/ 	.word	0xffffffff


	//   ....[2]....
        /*047c*/ 	.word	0xffffffff


	//   ....[3]....
        /*0480*/ 	.word	0xffffffff


	//   ....[4]....
        /*0484*/ 	.word	0xffffffff


	//   ....[5]....
        /*0488*/ 	.word	0xffffffff


	//   ....[6]....
        /*048c*/ 	.word	0xffffffff


	//   ....[7]....
        /*0490*/ 	.word	0xffffffff


	//   ....[8]....
        /*0494*/ 	.word	0xffffffff


	//   ....[9]....
        /*0498*/ 	.word	0xffffffff


	//   ....[10]....
        /*049c*/ 	.word	0xffffffff


	//   ....[11]....
        /*04a0*/ 	.word	0xffffffff


	//   ....[12]....
        /*04a4*/ 	.word	0xffffffff


	//   ....[13]....
        /*04a8*/ 	.word	0xffffffff


	//   ....[14]....
        /*04ac*/ 	.word	0xffffffff


	//   ....[15]....
        /*04b0*/ 	.word	0xffffffff


	//   ....[16]....
        /*04b4*/ 	.word	0xffffffff


	//   ....[17]....
        /*04b8*/ 	.word	0xffffffff


	//   ....[18]....
        /*04bc*/ 	.word	0xffffffff


	//   ....[19]....
        /*04c0*/ 	.word	0xffffffff


	//   ....[20]....
        /*04c4*/ 	.word	0xffffffff


	//   ....[21]....
        /*04c8*/ 	.word	0xffffffff


	//   ....[22]....
        /*04cc*/ 	.word	0xffffffff


	//   ....[23]....
        /*04d0*/ 	.word	0xffffffff


	//   ....[24]....
        /*04d4*/ 	.word	0xffffffff


	//   ....[25]....
        /*04d8*/ 	.word	0xffffffff


	//   ....[26]....
        /*04dc*/ 	.word	0xffffffff


	//   ....[27]....
        /*04e0*/ 	.word	0xffffffff


	//   ....[28]....
        /*04e4*/ 	.word	0xffffffff


	//   ....[29]....
        /*04e8*/ 	.word	0xffffffff


	//   ....[30]....
        /*04ec*/ 	.word	0xffffffff


	//   ....[31]....
        /*04f0*/ 	.word	0xffffffff


	//   ....[32]....
        /*04f4*/ 	.word	0xffffffff


	//   ....[33]....
        /*04f8*/ 	.word	0xffffffff


	//   ....[34]....
        /*04fc*/ 	.word	0xffffffff


	//   ....[35]....
        /*0500*/ 	.word	0xffffffff


	//   ....[36]....
        /*0504*/ 	.word	0xffffffff


	//   ....[37]....
        /*0508*/ 	.word	0xffffffff


	//   ....[38]....
        /*050c*/ 	.word	0xffffffff


	//   ....[39]....
        /*0510*/ 	.word	0xffffffff


	//   ....[40]....
        /*0514*/ 	.word	0xffffffff


	//   ....[41]....
        /*0518*/ 	.word	0xffffffff


	//   ....[42]....
        /*051c*/ 	.word	0xffffffff


	//   ....[43]....
        /*0520*/ 	.word	0xffffffff


	//   ....[44]....
        /*0524*/ 	.word	0xffffffff


	//   ....[45]....
        /*0528*/ 	.word	0xffffffff


	//   ....[46]....
        /*052c*/ 	.word	0xffffffff


	//   ....[47]....
        /*0530*/ 	.word	0xffffffff


	//   ....[48]....
        /*0534*/ 	.word	0xffffffff


	//   ....[49]....
        /*0538*/ 	.word	0xffffffff


	//   ....[50]....
        /*053c*/ 	.word	0xffffffff


	//   ....[51]....
        /*0540*/ 	.word	0xffffffff


	//   ....[52]....
        /*0544*/ 	.word	0xffffffff


	//   ....[53]....
        /*0548*/ 	.word	0xffffffff


	//   ....[54]....
        /*054c*/ 	.word	0xffffffff


	//   ....[55]....
        /*0550*/ 	.word	0xffffffff


	//   ....[56]....
        /*0554*/ 	.word	0xffffffff


	//   ....[57]....
        /*0558*/ 	.word	0xffffffff


	//   ....[58]....
        /*055c*/ 	.word	0xffffffff


	//   ....[59]....
        /*0560*/ 	.word	0xffffffff


	//   ....[60]....
        /*0564*/ 	.word	0xffffffff


	//   ....[61]....
        /*0568*/ 	.word	0xffffffff


	//   ....[62]....
        /*056c*/ 	.word	0x0500000f


	//   ....[63]....
        /*0570*/ 	.word	0x0500000f


	//   ....[64]....
        /*0574*/ 	.word	0x0500000f


	//   ....[65]....
        /*0578*/ 	.word	0x0500000f


	//   ....[66]....
        /*057c*/ 	.word	0x0500000f


	//   ....[67]....
        /*0580*/ 	.word	0x0500000f


	//   ....[68]....
        /*0584*/ 	.word	0x0500000f


	//   ....[69]....
        /*0588*/ 	.word	0x0500000f


	//   ....[70]....
        /*058c*/ 	.word	0x0500000f


	//   ....[71]....
        /*0590*/ 	.word	0x0500000f


	//   ....[72]....
        /*0594*/ 	.word	0x0500000f


	//   ....[73]....
        /*0598*/ 	.word	0x0500000f


	//   ....[74]....
        /*059c*/ 	.word	0x0500000f


	//   ....[75]....
        /*05a0*/ 	.word	0x0500000f


	//   ....[76]....
        /*05a4*/ 	.word	0x0500000f


	//   ....[77]....
        /*05a8*/ 	.word	0x0500000f


	//   ....[78]....
        /*05ac*/ 	.word	0x0500000f


	//   ....[79]....
        /*05b0*/ 	.word	0x0500000f


	//   ....[80]....
        /*05b4*/ 	.word	0x0500000f


	//   ....[81]....
        /*05b8*/ 	.word	0x0500000f


	//   ....[82]....
        /*05bc*/ 	.word	0x0500000f


	//   ....[83]....
        /*05c0*/ 	.word	0x0500000f


	//   ....[84]....
        /*05c4*/ 	.word	0x0500000f


	//   ....[85]....
        /*05c8*/ 	.word	0x0500000f


	//   ....[86]....
        /*05cc*/ 	.word	0x0500000f


	//   ....[87]....
        /*05d0*/ 	.word	0x0500000f


	//   ....[88]....
        /*05d4*/ 	.word	0x0500000f


	//   ....[89]....
        /*05d8*/ 	.word	0x0500000f


	//   ....[90]....
        /*05dc*/ 	.word	0x0500000f


	//   ....[91]....
        /*05e0*/ 	.word	0x0500000f


	//   ....[92]....
        /*05e4*/ 	.word	0x0500000f


	//   ....[93]....
        /*05e8*/ 	.word	0x0500000f


	//   ....[94]....
        /*05ec*/ 	.word	0x0500000f


	//   ....[95]....
        /*05f0*/ 	.word	0x0500000f


	//   ....[96]....
        /*05f4*/ 	.word	0x0500000f


	//   ....[97]....
        /*05f8*/ 	.word	0x0500000f


	//----- nvinfo : EIATTR_COOP_GROUP_INSTR_OFFSETS
	.align		4
.L_503:
        /*05fc*/ 	.byte	0x04, 0x28
        /*05fe*/ 	.short	(.L_505 - .L_504)


	//   ....[0]....
.L_504:
        /*0600*/ 	.word	0x00000060


	//   ....[1]....
        /*0604*/ 	.word	0x000001d0


	//   ....[2]....
        /*0608*/ 	.word	0x00000220


	//   ....[3]....
        /*060c*/ 	.word	0x00000450


	//   ....[4]....
        /*0610*/ 	.word	0x000005b0


	//   ....[5]....
        /*0614*/ 	.word	0x000006d0


	//   ....[6]....
        /*0618*/ 	.word	0x00000830


	//   ....[7]....
        /*061c*/ 	.word	0x0000add0


	//   ....[8]....
        /*0620*/ 	.word	0x000136b0


	//   ....[9]....
        /*0624*/ 	.word	0x000137b0


	//   ....[10]....
        /*0628*/ 	.word	0x00013dc0


	//   ....[11]....
        /*062c*/ 	.word	0x00013e20


	//   ....[12]....
        /*0630*/ 	.word	0x00016b20


	//   ....[13]....
        /*0634*/ 	.word	0x00016c40


	//   ....[14]....
        /*0638*/ 	.word	0x00017240


	//   ....[15]....
        /*063c*/ 	.word	0x000172d0


	//   ....[16]....
        /*0640*/ 	.word	0x00018e90


	//   ....[17]....
        /*0644*/ 	.word	0x00018f10


	//   ....[18]....
        /*0648*/ 	.word	0x00019230


	//   ....[19]....
        /*064c*/ 	.word	0x00019320


	//   ....[20]....
        /*0650*/ 	.word	0x0001be70


	//   ....[21]....
        /*0654*/ 	.word	0x0001bf80


	//   ....[22]....
        /*0658*/ 	.word	0x0001c560


	//   ....[23]....
        /*065c*/ 	.word	0x0001c5f0


	//   ....[24]....
        /*0660*/ 	.word	0x0001d4c0


	//   ....[25]....
        /*0664*/ 	.word	0x0001d6f0


	//   ....[26]....
        /*0668*/ 	.word	0x0001d7c0


	//   ....[27]....
        /*066c*/ 	.word	0x0001d7f0


	//   ....[28]....
        /*0670*/ 	.word	0x0001fc50


	//   ....[29]....
        /*0674*/ 	.word	0x0001fde0


	//   ....[30]....
        /*0678*/ 	.word	0x0001fe10


	//   ....[31]....
        /*067c*/ 	.word	0x0001fe50


	//   ....[32]....
        /*0680*/ 	.word	0x0001feb0


	//   ....[33]....
        /*0684*/ 	.word	0x0001ff10


	//   ....[34]....
        /*0688*/ 	.word	0x0001ff60


	//   ....[35]....
        /*068c*/ 	.word	0x00020120


	//   ....[36]....
        /*0690*/ 	.word	0x00020180


	//   ....[37]....
        /*0694*/ 	.word	0x000201c0


	//   ....[38]....
        /*0698*/ 	.word	0x00020200


	//   ....[39]....
        /*069c*/ 	.word	0x00020230


	//   ....[40]....
        /*06a0*/ 	.word	0x00020260


	//   ....[41]....
        /*06a4*/ 	.word	0x00020300


	//   ....[42]....
        /*06a8*/ 	.word	0x00020360


	//   ....[43]....
        /*06ac*/ 	.word	0x000203f0


	//   ....[44]....
        /*06b0*/ 	.word	0x000255a0


	//   ....[45]....
        /*06b4*/ 	.word	0x000255b0


	//   ....[46]....
        /*06b8*/ 	.word	0x000256d0


	//   ....[47]....
        /*06bc*/ 	.word	0x00025730


	//   ....[48]....
        /*06c0*/ 	.word	0x00025770


	//   ....[49]....
        /*06c4*/ 	.word	0x000257b0


	//   ....[50]....
        /*06c8*/ 	.word	0x000257e0


	//   ....[51]....
        /*06cc*/ 	.word	0x00025810


	//   ....[52]....
        /*06d0*/ 	.word	0x000259b0


	//   ....[53]....
        /*06d4*/ 	.word	0x00025a10


	//   ....[54]....
        /*06d8*/ 	.word	0x00025a50


	//   ....[55]....
        /*06dc*/ 	.word	0x00025a90


	//   ....[56]....
        /*06e0*/ 	.word	0x00025ac0


	//   ....[57]....
        /*06e4*/ 	.word	0x00025af0


	//   ....[58]....
        /*06e8*/ 	.word	0x00025bb0


	//   ....[59]....
        /*06ec*/ 	.word	0x00025bd0


	//   ....[60]....
        /*06f0*/ 	.word	0x00025c40


	//   ....[61]....
        /*06f4*/ 	.word	0x000262e0


	//   ....[62]....
        /*06f8*/ 	.word	0x00026720


	//   ....[63]....
        /*06fc*/ 	.word	0x000267c0


	//   ....[64]....
        /*0700*/ 	.word	0x00026860


	//   ....[65]....
        /*0704*/ 	.word	0x00026900


	//   ....[66]....
        /*0708*/ 	.word	0x000269a0


	//   ....[67]....
        /*070c*/ 	.word	0x00026a40


	//   ....[68]....
        /*0710*/ 	.word	0x00026ae0


	//   ....[69]....
        /*0714*/ 	.word	0x00026b80


	//   ....[70]....
        /*0718*/ 	.word	0x00026c70


	//   ....[71]....
        /*071c*/ 	.word	0x00026d10


	//   ....[72]....
        /*0720*/ 	.word	0x00026db0


	//   ....[73]....
        /*0724*/ 	.word	0x00026e50


	//   ....[74]....
        /*0728*/ 	.word	0x00026ef0


	//   ....[75]....
        /*072c*/ 	.word	0x00026f90


	//   ....[76]....
        /*0730*/ 	.word	0x00027030


	//   ....[77]....
        /*0734*/ 	.word	0x000270d0


	//   ....[78]....
        /*0738*/ 	.word	0x00027470


	//   ....[79]....
        /*073c*/ 	.word	0x00027750


	//   ....[80]....
        /*0740*/ 	.word	0x00027b70


	//   ....[81]....
        /*0744*/ 	.word	0x00027c00


	//   ....[82]....
        /*0748*/ 	.word	0x00027ca0


	//   ....[83]....
        /*074c*/ 	.word	0x00027d50


	//   ....[84]....
        /*0750*/ 	.word	0x00027dd0


	//   ....[85]....
        /*0754*/ 	.word	0x00027e50


	//   ....[86]....
        /*0758*/ 	.word	0x00027ed0


	//   ....[87]....
        /*075c*/ 	.word	0x00027f50


	//   ....[88]....
        /*0760*/ 	.word	0x00027fe0


	//   ....[89]....
        /*0764*/ 	.word	0x00028090


	//   ....[90]....
        /*0768*/ 	.word	0x00028110


	//   ....[91]....
        /*076c*/ 	.word	0x00028190


	//   ....[92]....
        /*0770*/ 	.word	0x00028210


	//   ....[93]....
        /*0774*/ 	.word	0x00028290


	//   ....[94]....
        /*0778*/ 	.word	0x00028300


	//   ....[95]....
        /*077c*/ 	.word	0x000283a0


	//   ....[96]....
        /*0780*/ 	.word	0x00028430


	//   ....[97]....
        /*0784*/ 	.word	0x00028560


	//----- nvinfo : EIATTR_REG_RECONFIG
	.align		4
.L_505:
        /*0788*/ 	.byte	0x01, 0x54
	.zero		2


	//----- nvinfo : EIATTR_SYSCALL_OFFSETS
	.align		4
        /*078c*/ 	.byte	0x04, 0x46
        /*078e*/ 	.short	(.L_507 - .L_506)


	//   ....[0]....
.L_506:
        /*0790*/ 	.word	0x00001c50


	//   ....[1]....
        /*0794*/ 	.word	0x00001da0


	//   ....[2]....
        /*0798*/ 	.word	0x0000af70


	//   ....[3]....
        /*079c*/ 	.word	0x0000b410


	//   ....[4]....
        /*07a0*/ 	.word	0x000226e0


	//   ....[5]....
        /*07a4*/ 	.word	0x00022820


	//   ....[6]....
        /*07a8*/ 	.word	0x00022920


	//----- nvinfo : EIATTR_MBARRIER_INSTR_OFFSETS
	.align		4
.L_507:
        /*07ac*/ 	.byte	0x04, 0x39
        /*07ae*/ 	.short	(.L_509 - .L_508)


	//   ....[0]....
.L_508:
        /*07b0*/ 	.word	0x00000300
        /*07b4*/ 	.word	0x000000ff
        /*07b8*/ 	.word	0x0002a800
        /*07bc*/ 	.short	0x0100
        /*07be*/ 	.byte	0x08
	.zero		1


	//   ....[1]....
        /*07c0*/ 	.word	0x00000310
        /*07c4*/ 	.word	0x000000ff
        /*07c8*/ 	.word	0x0002a820
        /*07cc*/ 	.short	0x0100
        /*07ce*/ 	.byte	0x08
	.zero		1


	//   ....[2]....
        /*07d0*/ 	.word	0x00000400
        /*07d4*/ 	.word	0x000000ff
        /*07d8*/ 	.word	0x0002a830
        /*07dc*/ 	.short	0x0100
        /*07de*/ 	.byte	0x08
	.zero		1


	//   ....[3]....
        /*07e0*/ 	.word	0x00000410
        /*07e4*/ 	.word	0x000000ff
        /*07e8*/ 	.word	0x0002a840
        /*07ec*/ 	.short	0x0100
        /*07ee*/ 	.byte	0x08
	.zero		1


	//   ....[4]....
        /*07f0*/ 	.word	0x00000420
        /*07f4*/ 	.word	0x000000ff
        /*07f8*/ 	.word	0x0002a838
        /*07fc*/ 	.short	0x0100
        /*07fe*/ 	.byte	0x08
	.zero		1


	//   ....[5]....
        /*0800*/ 	.word	0x00000430
        /*0804*/ 	.word	0x000000ff
        /*0808*/ 	.word	0x0002a848
        /*080c*/ 	.short	0x0100
        /*080e*/ 	.byte	0x08
	.zero		1


	//   ....[6]....
        /*0810*/ 	.word	0x00000560
        /*0814*/ 	.word	0x000000ff
        /*0818*/ 	.word	0x0002a850
        /*081c*/ 	.short	0x0100
        /*081e*/ 	.byte	0x08
	.zero		1


	//   ....[7]....
        /*0820*/ 	.word	0x00000570
        /*0824*/ 	.word	0x000000ff
        /*0828*/ 	.word	0x0002a860
        /*082c*/ 	.short	0x0100
        /*082e*/ 	.byte	0x08
	.zero		1


	//   ....[8]....
        /*0830*/ 	.word	0x00000580
        /*0834*/ 	.word	0x000000ff
        /*0838*/ 	.word	0x0002a858
        /*083c*/ 	.short	0x0100
        /*083e*/ 	.byte	0x08
	.zero		1


	//   ....[9]....
        /*0840*/ 	.word	0x00000590
        /*0844*/ 	.word	0x000000ff
        /*0848*/ 	.word	0x0002a868
        /*084c*/ 	.short	0x0100
        /*084e*/ 	.byte	0x08
	.zero		1


	//   ....[10]....
        /*0850*/ 	.word	0x00000680
        /*0854*/ 	.word	0x000000ff
        /*0858*/ 	.word	0x0002a870
        /*085c*/ 	.short	0x0100
        /*085e*/ 	.byte	0x06
	.zero		1


	//   ....[11]....
        /*0860*/ 	.word	0x00000690
        /*0864*/ 	.word	0x000000ff
        /*0868*/ 	.word	0x0002a880
        /*086c*/ 	.short	0x0100
        /*086e*/ 	.byte	0x06
	.zero		1


	//   ....[12]....
        /*0870*/ 	.word	0x000006a0
        /*0874*/ 	.word	0x000000ff
        /*0878*/ 	.word	0x0002a878
        /*087c*/ 	.short	0x0100
        /*087e*/ 	.byte	0x06
	.zero		1


	//   ....[13]....
        /*0880*/ 	.word	0x000006b0
        /*0884*/ 	.word	0x000000ff
        /*0888*/ 	.word	0x0002a888
        /*088c*/ 	.short	0x0100
        /*088e*/ 	.byte	0x06
	.zero		1


	//   ....[14]....
        /*0890*/ 	.word	0x000007e0
        /*0894*/ 	.word	0x000000ff
        /*0898*/ 	.word	0x0002a890
        /*089c*/ 	.short	0x0100
        /*089e*/ 	.byte	0x08
	.zero		1


	//   ....[15]....
        /*08a0*/ 	.word	0x000007f0
        /*08a4*/ 	.word	0x000000ff
        /*08a8*/ 	.word	0x0002a8a0
        /*08ac*/ 	.short	0x0100
        /*08ae*/ 	.byte	0x08
	.zero		1


	//   ....[16]....
        /*08b0*/ 	.word	0x00000800
        /*08b4*/ 	.word	0x000000ff
        /*08b8*/ 	.word	0x0002a898
        /*08bc*/ 	.short	0x0100
        /*08be*/ 	.byte	0x08
	.zero		1


	//   ....[17]....
        /*08c0*/ 	.word	0x00000810
        /*08c4*/ 	.word	0x000000ff
        /*08c8*/ 	.word	0x0002a8a8
        /*08cc*/ 	.short	0x0100
        /*08ce*/ 	.byte	0x08
	.zero		1


	//   ....[18]....
        /*08d0*/ 	.word	0x00000940
        /*08d4*/ 	.word	0x000000ff
        /*08d8*/ 	.word	0x0002a8b0
        /*08dc*/ 	.short	0x0100
        /*08de*/ 	.byte	0x08
	.zero		1


	//   ....[19]....
        /*08e0*/ 	.word	0x00000950
        /*08e4*/ 	.word	0x000000ff
        /*08e8*/ 	.word	0x0002a8c0
        /*08ec*/ 	.short	0x0100
        /*08ee*/ 	.byte	0x08
	.zero		1


	//   ....[20]....
        /*08f0*/ 	.word	0x00000960
        /*08f4*/ 	.word	0x000000ff
        /*08f8*/ 	.word	0x0002a8b8
        /*08fc*/ 	.short	0x0100
        /*08fe*/ 	.byte	0x08
	.zero		1


	//   ....[21]....
        /*0900*/ 	.word	0x00000970
        /*0904*/ 	.word	0x000000ff
        /*0908*/ 	.word	0x0002a8c8
        /*090c*/ 	.short	0x0100
        /*090e*/ 	.byte	0x08
	.zero		1


	//   ....[22]....
        /*0910*/ 	.word	0x00003a00
        /*0914*/ 	.word	0x00000004
        /*0918*/ 	.word	0x0002a890
        /*091c*/ 	.short	0x010a
        /*091e*/ 	.byte	0x3f
	.zero		1


	//   ....[23]....
        /*0920*/ 	.word	0x00006de0
        /*0924*/ 	.word	0x00000004
        /*0928*/ 	.word	0x0002a890
        /*092c*/ 	.short	0x010a
        /*092e*/ 	.byte	0x3f
	.zero		1


	//   ....[24]....
        /*0930*/ 	.word	0x00009e50
        /*0934*/ 	.word	0x00000004
        /*0938*/ 	.word	0x0002a890
        /*093c*/ 	.short	0x010a
        /*093e*/ 	.byte	0x3f
	.zero		1


	//   ....[25]....
        /*0940*/ 	.word	0x0000a240
        /*0944*/ 	.word	0x00000020
        /*0948*/ 	.word	0x00000000
        /*094c*/ 	.short	0x0101
        /*094e*/ 	.byte	0x3f
	.zero		1


	//   ....[26]....
        /*0950*/ 	.word	0x0000a280
        /*0954*/ 	.word	0x00000004
        /*0958*/ 	.word	0x0002a8b0
        /*095c*/ 	.short	0x010a
        /*095e*/ 	.byte	0x3f
	.zero		1


	//   ....[27]....
        /*0960*/ 	.word	0x0000a750
        /*0964*/ 	.word	0x00000004
        /*0968*/ 	.word	0x00000000
        /*096c*/ 	.short	0x0101
        /*096e*/ 	.byte	0x3f
	.zero		1


	//   ....[28]....
        /*0970*/ 	.word	0x0000aff0
        /*0974*/ 	.word	0x00000012
        /*0978*/ 	.word	0x0002a800
        /*097c*/ 	.short	0x010a
        /*097e*/ 	.byte	0x3f
	.zero		1


	//   ....[29]....
        /*0980*/ 	.word	0x0000b040
        /*0984*/ 	.word	0x00000012
        /*0988*/ 	.word	0x0002a800
        /*098c*/ 	.short	0x010a
        /*098e*/ 	.byte	0x3f
	.zero		1


	//   ....[30]....
        /*0990*/ 	.word	0x0000c3f0
        /*0994*/ 	.word	0x00000012
        /*0998*/ 	.word	0x0002a800
        /*099c*/ 	.short	0x010a
        /*099e*/ 	.byte	0x3f
	.zero		1


	//   ....[31]....
        /*09a0*/ 	.word	0x0000f580
        /*09a4*/ 	.word	0x00000012
        /*09a8*/ 	.word	0x0002a800
        /*09ac*/ 	.short	0x010a
        /*09ae*/ 	.byte	0x3f
	.zero		1


	//   ....[32]....
        /*09b0*/ 	.word	0x00011d90
        /*09b4*/ 	.word	0x00000003
        /*09b8*/ 	.word	0x0002a830
        /*09bc*/ 	.short	0x010a
        /*09be*/ 	.byte	0x3f
	.zero		1


	//   ....[33]....
        /*09c0*/ 	.word	0x00011e00
        /*09c4*/ 	.word	0x00000003
        /*09c8*/ 	.word	0x0002a830
        /*09cc*/ 	.short	0x010a
        /*09ce*/ 	.byte	0x3f
	.zero		1


	//   ....[34]....
        /*09d0*/ 	.word	0x00012800
        /*09d4*/ 	.word	0x00000000
        /*09d8*/ 	.word	0x00000000
        /*09dc*/ 	.short	0x0101
        /*09de*/ 	.byte	0x3f
	.zero		1


	//   ....[35]....
        /*09e0*/ 	.word	0x00014c10
        /*09e4*/ 	.word	0x00000007
        /*09e8*/ 	.word	0x0002a830
        /*09ec*/ 	.short	0x010a
        /*09ee*/ 	.byte	0x3f
	.zero		1


	//   ....[36]....
        /*09f0*/ 	.word	0x00014c80
        /*09f4*/ 	.word	0x00000007
        /*09f8*/ 	.word	0x0002a830
        /*09fc*/ 	.short	0x010a
        /*09fe*/ 	.byte	0x3f
	.zero		1


	//   ....[37]....
        /*0a00*/ 	.word	0x00015800
        /*0a04*/ 	.word	0x0000000e
        /*0a08*/ 	.word	0x0002a850
        /*0a0c*/ 	.short	0x010a
        /*0a0e*/ 	.byte	0x3f
	.zero		1


	//   ....[38]....
        /*0a10*/ 	.word	0x000158a0
        /*0a14*/ 	.word	0x0000000e
        /*0a18*/ 	.word	0x0002a850
        /*0a1c*/ 	.short	0x010a
        /*0a1e*/ 	.byte	0x3f
	.zero		1


	//   ....[39]....
        /*0a20*/ 	.word	0x00015c30
        /*0a24*/ 	.word	0x00000007
        /*0a28*/ 	.word	0x00000000
        /*0a2c*/ 	.short	0x0101
        /*0a2e*/ 	.byte	0x3f
	.zero		1


	//   ....[40]....
        /*0a30*/ 	.word	0x00017300
        /*0a34*/ 	.word	0x00000063
        /*0a38*/ 	.word	0x00000000
        /*0a3c*/ 	.short	0x0101
        /*0a3e*/ 	.byte	0x3f
	.zero		1


	//   ....[41]....
        /*0a40*/ 	.word	0x00017f30
        /*0a44*/ 	.word	0x00000003
        /*0a48*/ 	.word	0x0002a830
        /*0a4c*/ 	.short	0x010a
        /*0a4e*/ 	.byte	0x3f
	.zero		1


	//   ....[42]....
        /*0a50*/ 	.word	0x00017fa0
        /*0a54*/ 	.word	0x00000003
        /*0a58*/ 	.word	0x0002a830
        /*0a5c*/ 	.short	0x010a
        /*0a5e*/ 	.byte	0x3f
	.zero		1


	//   ....[43]....
        /*0a60*/ 	.word	0x00018b20
        /*0a64*/ 	.word	0x000000aa
        /*0a68*/ 	.word	0x0002a850
        /*0a6c*/ 	.short	0x010a
        /*0a6e*/ 	.byte	0x3f
	.zero		1


	//   ....[44]....
        /*0a70*/ 	.word	0x00018b70
        /*0a74*/ 	.word	0x000000aa
        /*0a78*/ 	.word	0x0002a850
        /*0a7c*/ 	.short	0x010a
        /*0a7e*/ 	.byte	0x3f
	.zero		1


	//   ....[45]....
        /*0a80*/ 	.word	0x000199e0
        /*0a84*/ 	.word	0x0000005b
        /*0a88*/ 	.word	0x00000000
        /*0a8c*/ 	.short	0x0101
        /*0a8e*/ 	.byte	0x3f
	.zero		1


	//   ....[46]....
        /*0a90*/ 	.word	0x00019a50
        /*0a94*/ 	.word	0x000000aa
        /*0a98*/ 	.word	0x00000000
        /*0a9c*/ 	.short	0x0101
        /*0a9e*/ 	.byte	0x3f
	.zero		1


	//   ....[47]....
        /*0aa0*/ 	.word	0x00019f40
        /*0aa4*/ 	.word	0x00000004
        /*0aa8*/ 	.word	0x0002a830
        /*0aac*/ 	.short	0x010a
        /*0aae*/ 	.byte	0x3f
	.zero		1


	//   ....[48]....
        /*0ab0*/ 	.word	0x00019fb0
        /*0ab4*/ 	.word	0x00000004
        /*0ab8*/ 	.word	0x0002a830
        /*0abc*/ 	.short	0x010a
        /*0abe*/ 	.byte	0x3f
	.zero		1


	//   ....[49]....
        /*0ac0*/ 	.word	0x0001ab30
        /*0ac4*/ 	.word	0x0000000c
        /*0ac8*/ 	.word	0x0002a850
        /*0acc*/ 	.short	0x010a
        /*0ace*/ 	.byte	0x3f
	.zero		1


	//   ....[50]....
        /*0ad0*/ 	.word	0x0001abd0
        /*0ad4*/ 	.word	0x0000000c
        /*0ad8*/ 	.word	0x0002a850
        /*0adc*/ 	.short	0x010a
        /*0ade*/ 	.byte	0x3f
	.zero		1


	//   ....[51]....
        /*0ae0*/ 	.word	0x0001af70
        /*0ae4*/ 	.word	0x00000004
        /*0ae8*/ 	.word	0x00000000
        /*0aec*/ 	.short	0x0101
        /*0aee*/ 	.byte	0x3f
	.zero		1


	//   ....[52]....
        /*0af0*/ 	.word	0x0001c630
        /*0af4*/ 	.word	0x0000006f
        /*0af8*/ 	.word	0x00000000
        /*0afc*/ 	.short	0x0101
        /*0afe*/ 	.byte	0x3f
	.zero		1


	//   ....[53]....
        /*0b00*/ 	.word	0x0001d3a0
        /*0b04*/ 	.word	0x0000000d
        /*0b08*/ 	.word	0x0002a850
        /*0b0c*/ 	.short	0x010a
        /*0b0e*/ 	.byte	0x3f
	.zero		1


	//   ....[54]....
        /*0b10*/ 	.word	0x0001d440
        /*0b14*/ 	.word	0x0000000d
        /*0b18*/ 	.word	0x0002a850
        /*0b1c*/ 	.short	0x010a
        /*0b1e*/ 	.byte	0x3f
	.zero		1


	//   ....[55]....
        /*0b20*/ 	.word	0x0001d910
        /*0b24*/ 	.word	0x0000000b
        /*0b28*/ 	.word	0x00000000
        /*0b2c*/ 	.short	0x0101
        /*0b2e*/ 	.byte	0x3f
	.zero		1


	//   ....[56]....
        /*0b30*/ 	.word	0x0001eba0
        /*0b34*/ 	.word	0x00000000
        /*0b38*/ 	.word	0x00000000
        /*0b3c*/ 	.short	0x0101
        /*0b3e*/ 	.byte	0x3f
	.zero		1


	//   ....[57]....
        /*0b40*/ 	.word	0x00021510
        /*0b44*/ 	.word	0x0000000b
        /*0b48*/ 	.word	0x0002a820
        /*0b4c*/ 	.short	0x010a
        /*0b4e*/ 	.byte	0x3f
	.zero		1


	//   ....[58]....
        /*0b50*/ 	.word	0x000215a0
        /*0b54*/ 	.word	0x00000008
        /*0b58*/ 	.word	0x0002a8a0
        /*0b5c*/ 	.short	0x010a
        /*0b5e*/ 	.byte	0x3f
	.zero		1


	//   ....[59]....
        /*0b60*/ 	.word	0x00021830
        /*0b64*/ 	.word	0x00000008
        /*0b68*/ 	.word	0x0002a8c0
        /*0b6c*/ 	.short	0x010a
        /*0b6e*/ 	.byte	0x3f
	.zero		1


	//   ....[60]....
        /*0b70*/ 	.word	0x00021b70
        /*0b74*/ 	.word	0x00000008
        /*0b78*/ 	.word	0x0002a8a0
        /*0b7c*/ 	.short	0x010a
        /*0b7e*/ 	.byte	0x3f
	.zero		1


	//   ....[61]....
        /*0b80*/ 	.word	0x00021df0
        /*0b84*/ 	.word	0x00000008
        /*0b88*/ 	.word	0x0002a8c0
        /*0b8c*/ 	.short	0x010a
        /*0b8e*/ 	.byte	0x3f
	.zero		1


	//   ....[62]....
        /*0b90*/ 	.word	0x00023020
        /*0b94*/ 	.word	0x00000007
        /*0b98*/ 	.word	0x0002a840
        /*0b9c*/ 	.short	0x010a
        /*0b9e*/ 	.byte	0x3f
	.zero		1


	//   ....[63]....
        /*0ba0*/ 	.word	0x000235d0
        /*0ba4*/ 	.word	0x0000000a
        /*0ba8*/ 	.word	0x0002a820
        /*0bac*/ 	.short	0x010a
        /*0bae*/ 	.byte	0x3f
	.zero		1


	//   ....[64]....
        /*0bb0*/ 	.word	0x00023920
        /*0bb4*/ 	.word	0x00000003
        /*0bb8*/ 	.word	0x0002a840
        /*0bbc*/ 	.short	0x010a
        /*0bbe*/ 	.byte	0x3f
	.zero		1


	//   ....[65]....
        /*0bc0*/ 	.word	0x00023c20
        /*0bc4*/ 	.word	0x00000003
        /*0bc8*/ 	.word	0x0002a860
        /*0bcc*/ 	.short	0x010a
        /*0bce*/ 	.byte	0x3f
	.zero		1


	//   ....[66]....
        /*0bd0*/ 	.word	0x00024210
        /*0bd4*/ 	.word	0x00000002
        /*0bd8*/ 	.word	0x0002a840
        /*0bdc*/ 	.short	0x010a
        /*0bde*/ 	.byte	0x3f
	.zero		1


	//   ....[67]....
        /*0be0*/ 	.word	0x00024510
        /*0be4*/ 	.word	0x00000002
        /*0be8*/ 	.word	0x0002a860
        /*0bec*/ 	.short	0x010a
        /*0bee*/ 	.byte	0x3f
	.zero		1


	//   ....[68]....
        /*0bf0*/ 	.word	0x00024a50
        /*0bf4*/ 	.word	0x00000002
        /*0bf8*/ 	.word	0x0002a840
        /*0bfc*/ 	.short	0x010a
        /*0bfe*/ 	.byte	0x3f
	.zero		1


	//   ....[69]....
        /*0c00*/ 	.word	0x00024d40
        /*0c04*/ 	.word	0x00000002
        /*0c08*/ 	.word	0x0002a860
        /*0c0c*/ 	.short	0x010a
        /*0c0e*/ 	.byte	0x3f
	.zero		1


	//   ....[70]....
        /*0c10*/ 	.word	0x00025220
        /*0c14*/ 	.word	0x00000003
        /*0c18*/ 	.word	0x0002a860
        /*0c1c*/ 	.short	0x010a
        /*0c1e*/ 	.byte	0x3f
	.zero		1


	//   ....[71]....
        /*0c20*/ 	.word	0x00026260
        /*0c24*/ 	.word	0x00000000
        /*0c28*/ 	.word	0x0002a820
        /*0c2c*/ 	.short	0x010a
        /*0c2e*/ 	.byte	0x3f
	.zero		1


	//   ....[72]....
        /*0c30*/ 	.word	0x00026410
        /*0c34*/ 	.word	0x00000006
        /*0c38*/ 	.word	0x00000000
        /*0c3c*/ 	.short	0x010a
        /*0c3e*/ 	.byte	0x3f
	.zero		1


	//   ....[73]....
        /*0c40*/ 	.word	0x00026480
        /*0c44*/ 	.word	0x00000007
        /*0c48*/ 	.word	0x00000000
        /*0c4c*/ 	.short	0x010a
        /*0c4e*/ 	.byte	0x3f
	.zero		1


	//   ....[74]....
        /*0c50*/ 	.word	0x000264f0
        /*0c54*/ 	.word	0x00000004
        /*0c58*/ 	.word	0x00000000
        /*0c5c*/ 	.short	0x010a
        /*0c5e*/ 	.byte	0x3f
	.zero		1


	//   ....[75]....
        /*0c60*/ 	.word	0x00026520
        /*0c64*/ 	.word	0x00000003
        /*0c68*/ 	.word	0x00000000
        /*0c6c*/ 	.short	0x010a
        /*0c6e*/ 	.byte	0x3f
	.zero		1


	//   ....[76]....
        /*0c70*/ 	.word	0x00026580
        /*0c74*/ 	.word	0x00000004
        /*0c78*/ 	.word	0x0002a890
        /*0c7c*/ 	.short	0x010a
        /*0c7e*/ 	.byte	0x3f
	.zero		1


	//   ....[77]....
        /*0c80*/ 	.word	0x000265d0
        /*0c84*/ 	.word	0x00000004
        /*0c88*/ 	.word	0x0002a890
        /*0c8c*/ 	.short	0x010a
        /*0c8e*/ 	.byte	0x3f
	.zero		1


	//   ....[78]....
        /*0c90*/ 	.word	0x00026620
        /*0c94*/ 	.word	0x00000004
        /*0c98*/ 	.word	0x0002a890
        /*0c9c*/ 	.short	0x010a
        /*0c9e*/ 	.byte	0x3f
	.zero		1


	//   ....[79]....
        /*0ca0*/ 	.word	0x00026670
        /*0ca4*/ 	.word	0x00000004
        /*0ca8*/ 	.word	0x0002a8b0
        /*0cac*/ 	.short	0x010a
        /*0cae*/ 	.byte	0x3f
	.zero		1


	//   ....[80]....
        /*0cb0*/ 	.word	0x00026bc0
        /*0cb4*/ 	.word	0x00000012
        /*0cb8*/ 	.word	0x0002a800
        /*0cbc*/ 	.short	0x010a
        /*0cbe*/ 	.byte	0x3f
	.zero		1


	//   ....[81]....
        /*0cc0*/ 	.word	0x00027110
        /*0cc4*/ 	.word	0x00000012
        /*0cc8*/ 	.word	0x0002a800
        /*0ccc*/ 	.short	0x010a
        /*0cce*/ 	.byte	0x3f
	.zero		1


	//   ....[82]....
        /*0cd0*/ 	.word	0x00027160
        /*0cd4*/ 	.word	0x00000003
        /*0cd8*/ 	.word	0x0002a830
        /*0cdc*/ 	.short	0x010a
        /*0cde*/ 	.byte	0x3f
	.zero		1


	//   ....[83]....
        /*0ce0*/ 	.word	0x000271b0
        /*0ce4*/ 	.word	0x00000007
        /*0ce8*/ 	.word	0x0002a830
        /*0cec*/ 	.short	0x010a
        /*0cee*/ 	.byte	0x3f
	.zero		1


	//   ....[84]....
        /*0cf0*/ 	.word	0x00027200
        /*0cf4*/ 	.word	0x0000000e
        /*0cf8*/ 	.word	0x0002a850
        /*0cfc*/ 	.short	0x010a
        /*0cfe*/ 	.byte	0x3f
	.zero		1


	//   ....[85]....
        /*0d00*/ 	.word	0x00027250
        /*0d04*/ 	.word	0x00000003
        /*0d08*/ 	.word	0x0002a830
        /*0d0c*/ 	.short	0x010a
        /*0d0e*/ 	.byte	0x3f
	.zero		1


	//   ....[86]....
        /*0d10*/ 	.word	0x000272a0
        /*0d14*/ 	.word	0x000000aa
        /*0d18*/ 	.word	0x0002a850
        /*0d1c*/ 	.short	0x010a
        /*0d1e*/ 	.byte	0x3f
	.zero		1


	//   ....[87]....
        /*0d20*/ 	.word	0x000272f0
        /*0d24*/ 	.word	0x00000004
        /*0d28*/ 	.word	0x0002a830
        /*0d2c*/ 	.short	0x010a
        /*0d2e*/ 	.byte	0x3f
	.zero		1


	//   ....[88]....
        /*0d30*/ 	.word	0x00027340
        /*0d34*/ 	.word	0x0000000c
        /*0d38*/ 	.word	0x0002a850
        /*0d3c*/ 	.short	0x010a
        /*0d3e*/ 	.byte	0x3f
	.zero		1


	//   ....[89]....
        /*0d40*/ 	.word	0x00027390
        /*0d44*/ 	.word	0x0000000d
        /*0d48*/ 	.word	0x0002a850
        /*0d4c*/ 	.short	0x010a
        /*0d4e*/ 	.byte	0x3f
	.zero		1


	//   ....[90]....
        /*0d50*/ 	.word	0x00027530
        /*0d54*/ 	.word	0x0000000b
        /*0d58*/ 	.word	0x0002a820
        /*0d5c*/ 	.short	0x010a
        /*0d5e*/ 	.byte	0x3f
	.zero		1


	//   ....[91]....
        /*0d60*/ 	.word	0x00027580
        /*0d64*/ 	.word	0x00000008
        /*0d68*/ 	.word	0x0002a8a0
        /*0d6c*/ 	.short	0x010a
        /*0d6e*/ 	.byte	0x3f
	.zero		1


	//   ....[92]....
        /*0d70*/ 	.word	0x000275d0
        /*0d74*/ 	.word	0x00000008
        /*0d78*/ 	.word	0x0002a8c0
        /*0d7c*/ 	.short	0x010a
        /*0d7e*/ 	.byte	0x3f
	.zero		1


	//   ....[93]....
        /*0d80*/ 	.word	0x00027620
        /*0d84*/ 	.word	0x00000008
        /*0d88*/ 	.word	0x0002a8a0
        /*0d8c*/ 	.short	0x010a
        /*0d8e*/ 	.byte	0x3f
	.zero		1


	//   ....[94]....
        /*0d90*/ 	.word	0x00027670
        /*0d94*/ 	.word	0x00000008
        /*0d98*/ 	.word	0x0002a8c0
        /*0d9c*/ 	.short	0x010a
        /*0d9e*/ 	.byte	0x3f
	.zero		1


	//   ....[95]....
        /*0da0*/ 	.word	0x00027810
        /*0da4*/ 	.word	0x00000007
        /*0da8*/ 	.word	0x0002a840
        /*0dac*/ 	.short	0x010a
        /*0dae*/ 	.byte	0x3f
	.zero		1


	//   ....[96]....
        /*0db0*/ 	.word	0x00027890
        /*0db4*/ 	.word	0x00000003
        /*0db8*/ 	.word	0x0002a820
        /*0dbc*/ 	.short	0x010a
        /*0dbe*/ 	.byte	0x3f
	.zero		1


	//   ....[97]....
        /*0dc0*/ 	.word	0x000278e0
        /*0dc4*/ 	.word	0x00000003
        /*0dc8*/ 	.word	0x0002a840
        /*0dcc*/ 	.short	0x010a
        /*0dce*/ 	.byte	0x3f
	.zero		1


	//   ....[98]....
        /*0dd0*/ 	.word	0x00027930
        /*0dd4*/ 	.word	0x00000003
        /*0dd8*/ 	.word	0x0002a860
        /*0ddc*/ 	.short	0x010a
        /*0dde*/ 	.byte	0x3f
	.zero		1


	//   ....[99]....
        /*0de0*/ 	.word	0x00027980
        /*0de4*/ 	.word	0x00000002
        /*0de8*/ 	.word	0x0002a840
        /*0dec*/ 	.short	0x010a
        /*0dee*/ 	.byte	0x3f
	.zero		1


	//   ....[100]....
        /*0df0*/ 	.word	0x000279d0
        /*0df4*/ 	.word	0x00000002
        /*0df8*/ 	.word	0x0002a860
        /*0dfc*/ 	.short	0x010a
        /*0dfe*/ 	.byte	0x3f
	.zero		1


	//   ....[101]....
        /*0e00*/ 	.word	0x00027a20
        /*0e04*/ 	.word	0x00000002
        /*0e08*/ 	.word	0x0002a840
        /*0e0c*/ 	.short	0x010a
        /*0e0e*/ 	.byte	0x3f
	.zero		1


	//   ....[102]....
        /*0e10*/ 	.word	0x00027a70
        /*0e14*/ 	.word	0x00000002
        /*0e18*/ 	.word	0x0002a860
        /*0e1c*/ 	.short	0x010a
        /*0e1e*/ 	.byte	0x3f
	.zero		1


	//   ....[103]....
        /*0e20*/ 	.word	0x00027ac0
        /*0e24*/ 	.word	0x00000003
        /*0e28*/ 	.word	0x0002a860
        /*0e2c*/ 	.short	0x010a
        /*0e2e*/ 	.byte	0x3f
	.zero		1


	//   ....[104]....
        /*0e30*/ 	.word	0x00028480
        /*0e34*/ 	.word	0x00000000
        /*0e38*/ 	.word	0x0002a820
        /*0e3c*/ 	.short	0x010a
        /*0e3e*/ 	.byte	0x3f
	.zero		1


	//   ....[105]....
        /*0e40*/ 	.word	0x00028620
        /*0e44*/ 	.word	0x00000006
        /*0e48*/ 	.word	0x00000000
        /*0e4c*/ 	.short	0x010a
        /*0e4e*/ 	.byte	0x3f
	.zero		1


	//   ....[106]....
        /*0e50*/ 	.word	0x00028670
        /*0e54*/ 	.word	0x00000007
        /*0e58*/ 	.word	0x00000000
        /*0e5c*/ 	.short	0x010a
        /*0e5e*/ 	.byte	0x3f
	.zero		1


	//   ....[107]....
        /*0e60*/ 	.word	0x000286c0
        /*0e64*/ 	.word	0x00000004
        /*0e68*/ 	.word	0x00000000
        /*0e6c*/ 	.short	0x010a
        /*0e6e*/ 	.byte	0x3f
	.zero		1


	//----- nvinfo : EIATTR_NUM_MBARRIERS
	.align		4
.L_509:
        /*0e70*/ 	.byte	0x03, 0x38
        /*0e72*/ 	.short	0x0016


	//----- nvinfo : EIATTR_EXIT_INSTR_OFFSETS
	.align		4
        /*0e74*/ 	.byte	0x04, 0x1c
        /*0e76*/ 	.short	(.L_511 - .L_510)


	//   ....[0]....
.L_510:
        /*0e78*/ 	.word	0x00026570


	//----- nvinfo : EIATTR_MAX_THREADS
	.align		4
.L_511:
        /*0e7c*/ 	.byte	0x04, 0x05
        /*0e7e*/ 	.short	(.L_513 - .L_512)
.L_512:
        /*0e80*/ 	.word	0x00000180
        /*0e84*/ 	.word	0x00000001
        /*0e88*/ 	.word	0x00000001


	//----- nvinfo : EIATTR_CRS_STACK_SIZE
	.align		4
.L_513:
        /*0e8c*/ 	.byte	0x04, 0x1e
        /*0e8e*/ 	.short	(.L_515 - .L_514)
.L_514:
        /*0e90*/ 	.word	0x00000000


	//----- nvinfo : EIATTR_CBANK_PARAM_SIZE
	.align		4
.L_515:
        /*0e94*/ 	.byte	0x03, 0x19
        /*0e96*/ 	.short	0x0a70


	//----- nvinfo : EIATTR_PARAM_CBANK
	.align		4
        /*0e98*/ 	.byte	0x04, 0x0a
        /*0e9a*/ 	.short	(.L_517 - .L_516)
	.align		4
.L_516:
        /*0e9c*/ 	.word	index@(.nv.constant0._ZN7cutlass13device_kernelIN5flash11enable_sm90INS1_16FlashAttnFwdSm90INS1_25CollectiveMainloopFwdSm90ILi2EN4cute5tupleIJNS5_1CILi1EEES8_S8_EEENS6_IJNS7_ILi128EEENS7_ILi96EEENS7_ILi192EEEEEELi128ENS_6half_tEfNS_4arch4Sm90ELb0ELb1ELb0ELb1ELb0ELb1ELb0ELb1ELb1ELb0ELb0ELb0EEENS1_21CollectiveEpilogueFwdINS6_IJSA_SA_SB_EEES9_SE_SG_Li256ELb1ELb0ELb0ELb0EEENS1_36VarlenDynamicPersistentTileSchedulerILi128ELi96ELi256ELi32ELb0ELb0ELb1ELb1ELb0ELb1EEEEEEEEEvNT_6ParamsE)
        /*0ea0*/ 	.short	0x0210
        /*0ea2*/ 	.short	0x0a70


	//----- nvinfo : EIATTR_SW_WAR
	.align		4
.L_517:
        /*0ea4*/ 	.byte	0x04, 0x36
        /*0ea6*/ 	.short	(.L_519 - .L_518)
.L_518:
        /*0ea8*/ 	.word	0x00000008
.L_519:


//--------------------- .nv.info._ZN7cutlass13device_kernelIN5flash11enable_sm90INS1_16FlashAttnFwdSm90INS1_25CollectiveMainloopFwdSm90ILi2EN4cute5tupleIJNS5_1CILi1EEES8_S8_EEENS6_IJNS7_ILi128EEESA_NS7_ILi192EEEEEELi128ENS_6half_tEfNS_4arch4Sm90ELb1ELb0ELb0ELb0ELb0ELb0ELb0ELb1ELb1ELb0ELb0ELb0EEENS1_21CollectiveEpilogueFwdINS6_IJSA_SA_SA_EEES9_SD_SF_Li256ELb0ELb0ELb0ELb0EEENS1_30DynamicPersistentTileSchedulerILi256ELi32ELb0ELb0ELb1EEEEEEEEEvNT_6ParamsE --------------------------
	.section	.nv.info._ZN7cutlass13device_kernelIN5flash11enable_sm90INS1_16FlashAttnFwdSm90INS1_25CollectiveMainloopFwdSm90ILi2EN4cute5tupleIJNS5_1CILi1EEES8_S8_EEENS6_IJNS7_ILi128EEESA_NS7_ILi192EEEEEELi128ENS_6half_tEfNS_4arch4Sm90ELb1ELb0ELb0ELb0ELb0ELb0ELb0ELb1ELb1ELb0ELb0ELb0EEENS1_21CollectiveEpilogueFwdINS6_IJSA_SA_SA_EEES9_SD_SF_Li256ELb0ELb0ELb0ELb0EEENS1_30DynamicPersistentTileSchedulerILi256ELi32ELb0ELb0ELb1EEEEEEEEEvNT_6ParamsE,"",@"SHT_CUDA_INFO"
	.sectionflags	@""
	.align	4


	//----- nvinfo : EIATTR_CUDA_API_VERSION
	.align		4
        /*0000*/ 	.byte	0x04, 0x37
        /*0002*/ 	.short	(.L_521 - .L_520)
.L_520:
        /*0004*/ 	.word	0x00000082


	//----- nvinfo : EIATTR_KPARAM_INFO
	.align		4
.L_521:
        /*0008*/ 	.byte	0x04, 0x17
        /*000a*/ 	.short	(.L_523 - .L_522)
.L_522:
        /*000c*/ 	.word	0x00000000
        /*0010*/ 	.short	0x0000
        /*0012*/ 	.short	0x0070
        /*0014*/ 	.byte	0x00, 0xf0, 0x01, 0x2e


	//----- nvinfo : EIATTR_SPARSE_MMA_MASK
	.align		4
.L_523:
        /*0018*/ 	.byte	0x03, 0x50
        /*001a*/ 	.short	0x0000


	//----- nvinfo : EIATTR_MAXREG_COUNT
	.align		4
        /*001c*/ 	.byte	0x03, 0x1b
        /*001e*/ 	.short	0x00a8


	//----- nvinfo : EIATTR_NUM_BARRIERS
	.align		4
        /*0020*/ 	.byte	0x02, 0x4c
        /*0022*/ 	.byte	0x09
	.zero		1


	//----- nvinfo : EIATTR_EXTERNS
	.align		4
        /*0024*/ 	.byte	0x04, 0x0f
        /*0026*/ 	.short	(.L_525 - .L_524)


	//   ....[0]....
	.align		4
.L_524:
        /*0028*/ 	.word	index@(__assertfail)


	//----- nvinfo : EIATTR_ANNOTATIONS
	.align		4
.L_525:
        /*002c*/ 	.byte	0x04, 0x55
        /*002e*/ 	.short	(.L_527 - .L_526)


	//   ....[0]....
.L_526:
        /*0030*/ 	.word	0x00000001
        /*0034*/ 	.byte	0x80, 0x09, 0x00, 0x00, 0x01, 0x00, 0x00, 0x00, 0x50, 0x0a, 0x00, 0x00, 0x01, 0x00, 0x00, 0x00
        /*0044*/ 	.byte	0xe0, 0xd9, 0x00, 0x00


	//----- nvinfo : EIATTR_MERCURY_ISA_VERSION
	.align		4
.L_527:
        /*0048*/ 	.byte	0x03, 0x5f
        /*004a*/ 	.short	0x0101


	//----- nvinfo : EIATTR_INT_WARP_WIDE_INSTR_OFFSETS
	.align		4
        /*004c*/ 	.byte	0x04, 0x31
        /*004e*/ 	.short	(.L_529 - .L_528)


	//   ....[0]....
.L_528:
        /*0050*/ 	.word	0x00000190


	//   ....[1]....
        /*0054*/ 	.word	0x000001c0


	//   ....[2]....
        /*0058*/ 	.word	0x000001d0


	//   ....[3]....
        /*005c*/ 	.word	0x0000b230


	//   ....[4]....
        /*0060*/ 	.word	0x0000b2c0


	//   ....[5]....
        /*0064*/ 	.word	0x0000b810


	//   ....[6]....
        /*0068*/ 	.word	0x0000d430


	//   ....[7]....
        /*006c*/ 	.word	0x0000d4c0


	//----- nvinfo : EIATTR_COOP_GROUP_MASK_REGIDS
	.align		4
.L_529:
        /*0070*/ 	.byte	0x04, 0x29
        /*0072*/ 	.short	(.L_531 - .L_530)


	//   ....[0]....
.L_530:
        /*0074*/ 	.word	0xffffffff


	//   ....[1]....
        /*0078*/ 	.word	0xffffffff


	//   ....[2]....
        /*007c*/ 	.word	0xffffffff


	//   ....[3]....
        /*0080*/ 	.word	0xffffffff


	//   ....[4]....
        /*0084*/ 	.word	0xffffffff


	//   ....[5]....
        /*0088*/ 	.word	0xffffffff


	//   ....[6]....
        /*008c*/ 	.word	0xffffffff


	//   ....[7]....
        /*0090*/ 	.word	0xffffffff


	//   ....[8]....
        /*0094*/ 	.word	0xffffffff


	//   ....[9]....
        /*0098*/ 	.word	0xffffffff


	//   ....[10]....
        /*009c*/ 	.word	0xffffffff


	//   ....[11]....
        /*00a0*/ 	.word	0xffffffff


	//   ....[12]....
        /*00a4*/ 	.word	0xffffffff


	//   ....[13]....
        /*00a8*/ 	.word	0xffffffff


	//   ....[14]....
        /*00ac*/ 	.word	0xffffffff


	//   ....[15]....
        /*00b0*/ 	.word	0xffffffff


	//   ....[16]....
        /*00b4*/ 	.word	0xffffffff


	//   ....[17]....
        /*00b8*/ 	.word	0xffffffff


	//   ....[18]....
        /*00bc*/ 	.word	0xffffffff


	//   ....[19]....
        /*00c0*/ 	.word	0xffffffff


	//   ....[20]....
        /*00c4*/ 	.word	0xffffffff


	//   ....[21]....
        /*00c8*/ 	.word	0xffffffff


	//   ....[22]....
        /*00cc*/ 	.word	0xffffffff


	//   ....[23]....
        /*00d0*/ 	.word	0xffffffff


	//   ....[24]....
        /*00d4*/ 	.word	0xffffffff


	//   ....[25]....
        /*00d8*/ 	.word	0xffffffff


	//   ....[26]....
        /*00dc*/ 	.word	0xffffffff


	//   ....[27]....
        /*00e0*/ 	.word	0xffffffff


	//   ....[28]....
        /*00e4*/ 	.word	0x0500000f


	//   ....[29]....
        /*00e8*/ 	.word	0x0500000f


	//----- nvinfo : EIATTR_COOP_GROUP_INSTR_OFFSETS
	.align		4
.L_531:
        /*00ec*/ 	.byte	0x04, 0x28
        /*00ee*/ 	.short	(.L_533 - .L_532)


	//   ....[0]....
.L_532:
        /*00f0*/ 	.word	0x00000060


	//   ....[1]....
        /*00f4*/ 	.word	0x000001a0


	//   ....[2]....
        /*00f8*/ 	.word	0x000001f0


	//   ....[3]....
        /*00fc*/ 	.word	0x000003e0


	//   ....[4]....
        /*0100*/ 	.word	0x00000540


	//   ....[5]....
        /*0104*/ 	.word	0x00000660


	//   ....[6]....
        /*0108*/ 	.word	0x000007c0


	//   ....[7]....
        /*010c*/ 	.word	0x00001430


	//   ....[8]....
        /*0110*/ 	.word	0x00002830


	//   ....[9]....
        /*0114*/ 	.word	0x00002880


	//   ....[10]....
        /*0118*/ 	.word	0x00003320


	//   ....[11]....
        /*011c*/ 	.word	0x00003380


	//   ....[12]....
        /*0120*/ 	.word	0x000053a0


	//   ....[13]....
        /*0124*/ 	.word	0x00005420


	//   ....[14]....
        /*0128*/ 	.word	0x00005eb0


	//   ....[15]....
        /*012c*/ 	.word	0x00005f10


	//   ....[16]....
        /*0130*/ 	.word	0x00007800


	//   ....[17]....
        /*0134*/ 	.word	0x00007830


	//   ....[18]....
        /*0138*/ 	.word	0x00007ac0


	//   ....[19]....
        /*013c*/ 	.word	0x00007c20


	//   ....[20]....
        /*0140*/ 	.word	0x00009110


	//   ....[21]....
        /*0144*/ 	.word	0x00009150


	//   ....[22]....
        /*0148*/ 	.word	0x00009240


	//   ....[23]....
        /*014c*/ 	.word	0x00009260


	//   ....[24]....
        /*0150*/ 	.word	0x0000a210


	//   ....[25]....
        /*0154*/ 	.word	0x0000acc0


	//   ....[26]....
        /*0158*/ 	.word	0x0000d7d0


	//   ....[27]....
        /*015c*/ 	.word	0x0000d980


	//   ....[28]....
        /*0160*/ 	.word	0x0000df10


	//   ....[29]....
        /*0164*/ 	.word	0x0000e2f0


	//----- nvinfo : EIATTR_REG_RECONFIG
	.align		4
.L_533:
        /*0168*/ 	.byte	0x01, 0x54
	.zero		2


	//----- nvinfo : EIATTR_SYSCALL_OFFSETS
	.align		4
        /*016c*/ 	.byte	0x04, 0x46
        /*016e*/ 	.short	(.L_535 - .L_534)


	//   ....[0]....
.L_534:
        /*0170*/ 	.word	0x000015e0


	//   ....[1]....
        /*0174*/ 	.word	0x0000b450


	//   ....[2]....
        /*0178*/ 	.word	0x0000b590


	//   ....[3]....
        /*017c*/ 	.word	0x0000b690


	//----- nvinfo : EIATTR_MBARRIER_INSTR_OFFSETS
	.align		4
.L_535:
        /*0180*/ 	.byte	0x04, 0x39
        /*0182*/ 	.short	(.L_537 - .L_536)


	//   ....[0]....
.L_536:
        /*0184*/ 	.word	0x00000290
        /*0188*/ 	.word	0x000000ff
        /*018c*/ 	.word	0x00034800
        /*0190*/ 	.short	0x0100
        /*0192*/ 	.byte	0x06
	.zero		1


	//   ....[1]....
        /*0194*/ 	.word	0x000002a0
        /*0198*/ 	.word	0x000000ff
        /*019c*/ 	.word	0x00034820
        /*01a0*/ 	.short	0x0100
        /*01a2*/ 	.byte	0x06
	.zero		1


	//   ....[2]....
        /*01a4*/ 	.word	0x00000390
        /*01a8*/ 	.word	0x000000ff
        /*01ac*/ 	.word	0x00034830
        /*01b0*/ 	.short	0x0100
        /*01b2*/ 	.byte	0x08
	.zero		1


	//   ....[3]....
        /*01b4*/ 	.word	0x000003a0
        /*01b8*/ 	.word	0x000000ff
        /*01bc*/ 	.word	0x00034840
        /*01c0*/ 	.short	0x0100
        /*01c2*/ 	.byte	0x08
	.zero		1


	//   ....[4]....
        /*01c4*/ 	.word	0x000003b0
        /*01c8*/ 	.word	0x000000ff
        /*01cc*/ 	.word	0x00034838
        /*01d0*/ 	.short	0x0100
        /*01d2*/ 	.byte	0x08
	.zero		1


	//   ....[5]....
        /*01d4*/ 	.word	0x000003c0
        /*01d8*/ 	.word	0x000000ff
        /*01dc*/ 	.word	0x00034848
        /*01e0*/ 	.short	0x0100
        /*01e2*/ 	.byte	0x08
	.zero		1


	//   ....[6]....
        /*01e4*/ 	.word	0x000004f0
        /*01e8*/ 	.word	0x000000ff
        /*01ec*/ 	.word	0x00034850
        /*01f0*/ 	.short	0x0100
        /*01f2*/ 	.byte	0x08
	.zero		1


	//   ....[7]....
        /*01f4*/ 	.word	0x00000500
        /*01f8*/ 	.word	0x000000ff
        /*01fc*/ 	.word	0x00034860
        /*0200*/ 	.short	0x0100
        /*0202*/ 	.byte	0x08
	.zero		1


	//   ....[8]....
        /*0204*/ 	.word	0x00000510
        /*0208*/ 	.word	0x000000ff
        /*020c*/ 	.word	0x00034858
        /*0210*/ 	.short	0x0100
        /*0212*/ 	.byte	0x08
	.zero		1


	//   ....[9]....
        /*0214*/ 	.word	0x00000520
        /*0218*/ 	.word	0x000000ff
        /*021c*/ 	.word	0x00034868
        /*0220*/ 	.short	0x0100
        /*0222*/ 	.byte	0x08
	.zero		1


	//   ....[10]....
        /*0224*/ 	.word	0x00000610
        /*0228*/ 	.word	0x000000ff
        /*022c*/ 	.word	0x00034870
        /*0230*/ 	.short	0x0100
        /*0232*/ 	.byte	0x06
	.zero		1


	//   ....[11]....
        /*0234*/ 	.word	0x00000620
        /*0238*/ 	.word	0x000000ff
        /*023c*/ 	.word	0x00034880
        /*0240*/ 	.short	0x0100
        /*0242*/ 	.byte	0x06
	.zero		1


	//   ....[12]....
        /*0244*/ 	.word	0x00000630
        /*0248*/ 	.word	0x000000ff
        /*024c*/ 	.word	0x00034878
        /*0250*/ 	.short	0x0100
        /*0252*/ 	.byte	0x06
	.zero		1


	//   ....[13]....
        /*0254*/ 	.word	0x00000640
        /*0258*/ 	.word	0x000000ff
        /*025c*/ 	.word	0x00034888
        /*0260*/ 	.short	0x0100
        /*0262*/ 	.byte	0x06
	.zero		1


	//   ....[14]....
        /*0264*/ 	.word	0x00000770
        /*0268*/ 	.word	0x000000ff
        /*026c*/ 	.word	0x00034890
        /*0270*/ 	.short	0x0100
        /*0272*/ 	.byte	0x08
	.zero		1


	//   ....[15]....
        /*0274*/ 	.word	0x00000780
        /*0278*/ 	.word	0x000000ff
        /*027c*/ 	.word	0x000348a0
        /*0280*/ 	.short	0x0100
        /*0282*/ 	.byte	0x08
	.zero		1


	//   ....[16]....
        /*0284*/ 	.word	0x00000790
        /*0288*/ 	.word	0x000000ff
        /*028c*/ 	.word	0x00034898
        /*0290*/ 	.short	0x0100
        /*0292*/ 	.byte	0x08
	.zero		1


	//   ....[17]....
        /*0294*/ 	.word	0x000007a0
        /*0298*/ 	.word	0x000000ff
        /*029c*/ 	.word	0x000348a8
        /*02a0*/ 	.short	0x0100
        /*02a2*/ 	.byte	0x08
	.zero		1


	//   ....[18]....
        /*02a4*/ 	.word	0x000008d0
        /*02a8*/ 	.word	0x000000ff
        /*02ac*/ 	.word	0x000348b0
        /*02b0*/ 	.short	0x0100
        /*02b2*/ 	.byte	0x08
	.zero		1


	//   ....[19]....
        /*02b4*/ 	.word	0x000008e0
        /*02b8*/ 	.word	0x000000ff
        /*02bc*/ 	.word	0x000348c0
        /*02c0*/ 	.short	0x0100
        /*02c2*/ 	.byte	0x08
	.zero		1


	//   ....[20]....
        /*02c4*/ 	.word	0x000008f0
        /*02c8*/ 	.word	0x000000ff
        /*02cc*/ 	.word	0x000348b8
        /*02d0*/ 	.short	0x0100
        /*02d2*/ 	.byte	0x08
	.zero		1


	//   ....[21]....
        /*02d4*/ 	.word	0x00000900
        /*02d8*/ 	.word	0x000000ff
        /*02dc*/ 	.word	0x000348c8
        /*02e0*/ 	.short	0x0100
        /*02e2*/ 	.byte	0x08
	.zero		1


	//   ....[22]....
        /*02e4*/ 	.word	0x00001680
        /*02e8*/ 	.word	0x000000ff
        /*02ec*/ 	.word	0x00034800
        /*02f0*/ 	.short	0x010a
        /*02f2*/ 	.byte	0x25
	.zero		1


	//   ....[23]....
        /*02f4*/ 	.word	0x00001700
        /*02f8*/ 	.word	0x00000002
        /*02fc*/ 	.word	0x00034830
        /*0300*/ 	.short	0x010a
        /*0302*/ 	.byte	0x3f
	.zero		1


	//   ....[24]....
        /*0304*/ 	.word	0x00001770
        /*0308*/ 	.word	0x00000002
        /*030c*/ 	.word	0x00034830
        /*0310*/ 	.short	0x010a
        /*0312*/ 	.byte	0x3f
	.zero		1


	//   ....[25]....
        /*0314*/ 	.word	0x000021f0
        /*0318*/ 	.word	0x00000002
        /*031c*/ 	.word	0x00000000
        /*0320*/ 	.short	0x0101
        /*0322*/ 	.byte	0x3f
	.zero		1


	//   ....[26]....
        /*0324*/ 	.word	0x00004170
        /*0328*/ 	.word	0x000000ff
        /*032c*/ 	.word	0x00034830
        /*0330*/ 	.short	0x010a
        /*0332*/ 	.byte	0x07
	.zero		1


	//   ....[27]....
        /*0334*/ 	.word	0x000041b0
        /*0338*/ 	.word	0x000000ff
        /*033c*/ 	.word	0x00034830
        /*0340*/ 	.short	0x010a
        /*0342*/ 	.byte	0x07
	.zero		1


	//   ....[28]....
        /*0344*/ 	.word	0x00004a50
        /*0348*/ 	.word	0x000000ff
        /*034c*/ 	.word	0x00034850
        /*0350*/ 	.short	0x010a
        /*0352*/ 	.byte	0x05
	.zero		1


	//   ....[29]....
        /*0354*/ 	.word	0x00004a90
        /*0358*/ 	.word	0x000000ff
        /*035c*/ 	.word	0x00034850
        /*0360*/ 	.short	0x010a
        /*0362*/ 	.byte	0x05
	.zero		1


	//   ....[30]....
        /*0364*/ 	.word	0x00006880
        /*0368*/ 	.word	0x00000005
        /*036c*/ 	.word	0x00000000
        /*0370*/ 	.short	0x0101
        /*0372*/ 	.byte	0x3f
	.zero		1


	//   ....[31]....
        /*0374*/ 	.word	0x000068d0
        /*0378*/ 	.word	0x00000036
        /*037c*/ 	.word	0x00000000
        /*0380*/ 	.short	0x0101
        /*0382*/ 	.byte	0x3f
	.zero		1


	//   ....[32]....
        /*0384*/ 	.word	0x00006be0
        /*0388*/ 	.word	0x000000ff
        /*038c*/ 	.word	0x00034830
        /*0390*/ 	.short	0x010a
        /*0392*/ 	.byte	0x05
	.zero		1


	//   ....[33]....
        /*0394*/ 	.word	0x00006c20
        /*0398*/ 	.word	0x000000ff
        /*039c*/ 	.word	0x00034830
        /*03a0*/ 	.short	0x010a
        /*03a2*/ 	.byte	0x05
	.zero		1


	//   ....[34]....
        /*03a4*/ 	.word	0x000074c0
        /*03a8*/ 	.word	0x000000ff
        /*03ac*/ 	.word	0x00034850
        /*03b0*/ 	.short	0x010a
        /*03b2*/ 	.byte	0x05
	.zero		1


	//   ....[35]....
        /*03b4*/ 	.word	0x00007500
        /*03b8*/ 	.word	0x000000ff
        /*03bc*/ 	.word	0x00034850
        /*03c0*/ 	.short	0x010a
        /*03c2*/ 	.byte	0x05
	.zero		1


	//   ....[36]....
        /*03c4*/ 	.word	0x000087b0
        /*03c8*/ 	.word	0x0000001b
        /*03cc*/ 	.word	0x00000000
        /*03d0*/ 	.short	0x0101
        /*03d2*/ 	.byte	0x3f
	.zero		1


	//   ....[37]....
        /*03d4*/ 	.word	0x00008840
        /*03d8*/ 	.word	0x0000001f
        /*03dc*/ 	.word	0x00000000
        /*03e0*/ 	.short	0x0101
        /*03e2*/ 	.byte	0x3f
	.zero		1


	//   ....[38]....
        /*03e4*/ 	.word	0x00009080
        /*03e8*/ 	.word	0x000000ff
        /*03ec*/ 	.word	0x00034850
        /*03f0*/ 	.short	0x010a
        /*03f2*/ 	.byte	0x05
	.zero		1


	//   ....[39]....
        /*03f4*/ 	.word	0x000090c0
        /*03f8*/ 	.word	0x000000ff
        /*03fc*/ 	.word	0x00034850
        /*0400*/ 	.short	0x010a
        /*0402*/ 	.byte	0x05
	.zero		1


	//   ....[40]....
        /*0404*/ 	.word	0x00009600
        /*0408*/ 	.word	0x00000000
        /*040c*/ 	.word	0x00000000
        /*0410*/ 	.short	0x0101
        /*0412*/ 	.byte	0x3f
	.zero		1


	//   ....[41]....
        /*0414*/ 	.word	0x0000a3b0
        /*0418*/ 	.word	0x000000ff
        /*041c*/ 	.word	0x00000000
        /*0420*/ 	.short	0x0101
        /*0422*/ 	.byte	0x05
	.zero		1


	//   ....[42]....
        /*0424*/ 	.word	0x0000baf0
        /*0428*/ 	.word	0x00000008
        /*042c*/ 	.word	0x00034840
        /*0430*/ 	.short	0x010a
        /*0432*/ 	.byte	0x3f
	.zero		1


	//   ....[43]....
        /*0434*/ 	.word	0x0000bf60
        /*0438*/ 	.word	0x000000ff
        /*043c*/ 	.word	0x00034820
        /*0440*/ 	.short	0x010a
        /*0442*/ 	.byte	0x26
	.zero		1


	//   ....[44]....
        /*0444*/ 	.word	0x0000c250
        /*0448*/ 	.word	0x00000003
        /*044c*/ 	.word	0x00034840
        /*0450*/ 	.short	0x010a
        /*0452*/ 	.byte	0x3f
	.zero		1


	//   ....[45]....
        /*0454*/ 	.word	0x0000c4a0
        /*0458*/ 	.word	0x00000002
        /*045c*/ 	.word	0x00000060
        /*0460*/ 	.short	0x010a
        /*0462*/ 	.byte	0x3f
	.zero		1


	//   ....[46]....
        /*0464*/ 	.word	0x0000c930
        /*0468*/ 	.word	0x00000003
        /*046c*/ 	.word	0x00034840
        /*0470*/ 	.short	0x010a
        /*0472*/ 	.byte	0x3f
	.zero		1


	//   ....[47]....
        /*0474*/ 	.word	0x0000cb80
        /*0478*/ 	.word	0x00000002
        /*047c*/ 	.word	0x00000060
        /*0480*/ 	.short	0x010a
        /*0482*/ 	.byte	0x3f
	.zero		1


	//   ....[48]....
        /*0484*/ 	.word	0x0000cf70
        /*0488*/ 	.word	0x00000002
        /*048c*/ 	.word	0x00034840
        /*0490*/ 	.short	0x010a
        /*0492*/ 	.byte	0x3f
	.zero		1


	//   ....[49]....
        /*0494*/ 	.word	0x0000d1c0
        /*0498*/ 	.word	0x00000002
        /*049c*/ 	.word	0x00000060
        /*04a0*/ 	.short	0x010a
        /*04a2*/ 	.byte	0x3f
	.zero		1


	//   ....[50]....
        /*04a4*/ 	.word	0x0000d560
        /*04a8*/ 	.word	0x00000003
        /*04ac*/ 	.word	0x00034860
        /*04b0*/ 	.short	0x010a
        /*04b2*/ 	.byte	0x3f
	.zero		1


	//   ....[51]....
        /*04b4*/ 	.word	0x0000d930
        /*04b8*/ 	.word	0x00000007
        /*04bc*/ 	.word	0x00034820
        /*04c0*/ 	.short	0x010a
        /*04c2*/ 	.byte	0x3f
	.zero		1


	//   ....[52]....
        /*04c4*/ 	.word	0x0000daa0
        /*04c8*/ 	.word	0x00000005
        /*04cc*/ 	.word	0x00000000
        /*04d0*/ 	.short	0x010a
        /*04d2*/ 	.byte	0x3f
	.zero		1


	//   ....[53]....
        /*04d4*/ 	.word	0x0000db10
        /*04d8*/ 	.word	0x00000003
        /*04dc*/ 	.word	0x00000000
        /*04e0*/ 	.short	0x010a
        /*04e2*/ 	.byte	0x3f
	.zero		1


	//   ....[54]....
        /*04e4*/ 	.word	0x0000db70
        /*04e8*/ 	.word	0x00000005
        /*04ec*/ 	.word	0x00000000
        /*04f0*/ 	.short	0x010a
        /*04f2*/ 	.byte	0x3f
	.zero		1


	//   ....[55]....
        /*04f4*/ 	.word	0x0000dba0
        /*04f8*/ 	.word	0x00000003
        /*04fc*/ 	.word	0x00000000
        /*0500*/ 	.short	0x010a
        /*0502*/ 	.byte	0x3f
	.zero		1


	//   ....[56]....
        /*0504*/ 	.word	0x0000dc10
        /*0508*/ 	.word	0x00000003
        /*050c*/ 	.word	0x00034800
        /*0510*/ 	.short	0x010a
        /*0512*/ 	.byte	0x3f
	.zero		1


	//   ....[57]....
        /*0514*/ 	.word	0x0000dc60
        /*0518*/ 	.word	0x00000002
        /*051c*/ 	.word	0x00034830
        /*0520*/ 	.short	0x010a
        /*0522*/ 	.byte	0x3f
	.zero		1


	//   ....[58]....
        /*0524*/ 	.word	0x0000dcc0
        /*0528*/ 	.word	0x00000007
        /*052c*/ 	.word	0x00034830
        /*0530*/ 	.short	0x010a
        /*0532*/ 	.byte	0x3f
	.zero		1


	//   ....[59]....
        /*0534*/ 	.word	0x0000dd20
        /*0538*/ 	.word	0x00000003
        /*053c*/ 	.word	0x00034850
        /*0540*/ 	.short	0x010a
        /*0542*/ 	.byte	0x3f
	.zero		1


	//   ....[60]....
        /*0544*/ 	.word	0x0000dd80
        /*0548*/ 	.word	0x00000007
        /*054c*/ 	.word	0x00034830
        /*0550*/ 	.short	0x010a
        /*0552*/ 	.byte	0x3f
	.zero		1


	//   ....[61]....
        /*0554*/ 	.word	0x0000dde0
        /*0558*/ 	.word	0x00000003
        /*055c*/ 	.word	0x00034850
        /*0560*/ 	.short	0x010a
        /*0562*/ 	.byte	0x3f
	.zero		1


	//   ....[62]....
        /*0564*/ 	.word	0x0000de40
        /*0568*/ 	.word	0x00000003
        /*056c*/ 	.word	0x00034850
        /*0570*/ 	.short	0x010a
        /*0572*/ 	.byte	0x3f
	.zero		1


	//   ....[63]....
        /*0574*/ 	.word	0x0000dfc0
        /*0578*/ 	.word	0x00000008
        /*057c*/ 	.word	0x00034840
        /*0580*/ 	.short	0x010a
        /*0582*/ 	.byte	0x3f
	.zero		1


	//   ....[64]....
        /*0584*/ 	.word	0x0000e020
        /*0588*/ 	.word	0x00000008
        /*058c*/ 	.word	0x00034820
        /*0590*/ 	.short	0x010a
        /*0592*/ 	.byte	0x3f
	.zero		1


	//   ....[65]....
        /*0594*/ 	.word	0x0000e070
        /*0598*/ 	.word	0x00000003
        /*059c*/ 	.word	0x00034840
        /*05a0*/ 	.short	0x010a
        /*05a2*/ 	.byte	0x3f
	.zero		1


	//   ....[66]....
        /*05a4*/ 	.word	0x0000e0c0
        /*05a8*/ 	.word	0x00000002
        /*05ac*/ 	.word	0x00000060
        /*05b0*/ 	.short	0x010a
        /*05b2*/ 	.byte	0x3f
	.zero		1


	//   ....[67]....
        /*05b4*/ 	.word	0x0000e110
        /*05b8*/ 	.word	0x00000003
        /*05bc*/ 	.word	0x00034840
        /*05c0*/ 	.short	0x010a
        /*05c2*/ 	.byte	0x3f
	.zero		1


	//   ....[68]....
        /*05c4*/ 	.word	0x0000e160
        /*05c8*/ 	.word	0x00000002
        /*05cc*/ 	.word	0x00000060
        /*05d0*/ 	.short	0x010a
        /*05d2*/ 	.byte	0x3f
	.zero		1


	//   ....[69]....
        /*05d4*/ 	.word	0x0000e1b0
        /*05d8*/ 	.word	0x00000002
        /*05dc*/ 	.word	0x00034840
        /*05e0*/ 	.short	0x010a
        /*05e2*/ 	.byte	0x3f
	.zero		1


	//   ....[70]....
        /*05e4*/ 	.word	0x0000e200
        /*05e8*/ 	.word	0x00000002
        /*05ec*/ 	.word	0x00000060
        /*05f0*/ 	.short	0x010a
        /*05f2*/ 	.byte	0x3f
	.zero		1


	//   ....[71]....
        /*05f4*/ 	.word	0x0000e250
        /*05f8*/ 	.word	0x00000003
        /*05fc*/ 	.word	0x00034860
        /*0600*/ 	.short	0x010a
        /*0602*/ 	.byte	0x3f
	.zero		1


	//   ....[72]....
        /*0604*/ 	.word	0x0000e330
        /*0608*/ 	.word	0x00000007
        /*060c*/ 	.word	0x00034820
        /*0610*/ 	.short	0x010a
        /*0612*/ 	.byte	0x3f
	.zero		1


	//   ....[73]....
        /*0614*/ 	.word	0x0000e380
        /*0618*/ 	.word	0x00000005
        /*061c*/ 	.word	0x00000000
        /*0620*/ 	.short	0x010a
        /*0622*/ 	.byte	0x3f
	.zero		1


	//   ....[74]....
        /*0624*/ 	.word	0x0000e3d0
        /*0628*/ 	.word	0x00000003
        /*062c*/ 	.word	0x00000000
        /*0630*/ 	.short	0x010a
        /*0632*/ 	.byte	0x3f
	.zero		1


	//   ....[75]....
        /*0634*/ 	.word	0x0000e420
        /*0638*/ 	.word	0x00000005
        /*063c*/ 	.word	0x00000000
        /*0640*/ 	.short	0x010a
        /*0642*/ 	.byte	0x3f
	.zero		1


	//----- nvinfo : EIATTR_NUM_MBARRIERS
	.align		4
.L_537:
        /*0644*/ 	.byte	0x03, 0x38
        /*0646*/ 	.short	0x0016


	//----- nvinfo : EIATTR_EXIT_INSTR_OFFSETS
	.align		4
        /*0648*/ 	.byte	0x04, 0x1c
        /*064a*/ 	.short	(.L_539 - .L_538)


	//   ....[0]....
.L_538:
        /*064c*/ 	.word	0x00000a40


	//   ....[1]....
        /*0650*/ 	.word	0x0000ac80


	//   ....[2]....
        /*0654*/ 	.word	0x0000ace0


	//   ....[3]....
        /*0658*/ 	.word	0x0000d9a0


	//   ....[4]....
        /*065c*/ 	.word	0x0000dbf0


	//----- nvinfo : EIATTR_MAX_THREADS
	.align		4
.L_539:
        /*0660*/ 	.byte	0x04, 0x05
        /*0662*/ 	.short	(.L_541 - .L_540)
.L_540:
        /*0664*/ 	.word	0x00000180
        /*0668*/ 	.word	0x00000001
        /*066c*/ 	.word	0x00000001


	//----- nvinfo : EIATTR_CRS_STACK_SIZE
	.align		4
.L_541:
        /*0670*/ 	.byte	0x04, 0x1e
        /*0672*/ 	.short	(.L_543 - .L_542)
.L_542:
        /*0674*/ 	.word	0x00000000


	//----- nvinfo : EIATTR_CBANK_PARAM_SIZE
	.align		4
.L_543:
        /*0678*/ 	.byte	0x03, 0x19
        /*067a*/ 	.short	0x0bf0


	//----- nvinfo : EIATTR_PARAM_CBANK
	.align		4
        /*067c*/ 	.byte	0x04, 0x0a
        /*067e*/ 	.short	(.L_545 - .L_544)
	.align		4
.L_544:
        /*0680*/ 	.word	index@(.nv.constant0._ZN7cutlass13device_kernelIN5flash11enable_sm90INS1_16FlashAttnFwdSm90INS1_25CollectiveMainloopFwdSm90ILi2EN4cute5tupleIJNS5_1CILi1EEES8_S8_EEENS6_IJNS7_ILi128EEESA_NS7_ILi192EEEEEELi128ENS_6half_tEfNS_4arch4Sm90ELb1ELb0ELb0ELb0ELb0ELb0ELb0ELb1ELb1ELb0ELb0ELb0EEENS1_21CollectiveEpilogueFwdINS6_IJSA_SA_SA_EEES9_SD_SF_Li256ELb0ELb0ELb0ELb0EEENS1_30DynamicPersistentTileSchedulerILi256ELi32ELb0ELb0ELb1EEEEEEEEEvNT_6ParamsE)
        /*0684*/ 	.short	0x0210
        /*0686*/ 	.short	0x0bf0


	//----- nvinfo : EIATTR_SW_WAR
	.align		4
.L_545:
        /*0688*/ 	.byte	0x04, 0x36
        /*068a*/ 	.short	(.L_547 - .L_546)
.L_546:
        /*068c*/ 	.word	0x00000008
.L_547:


//--------------------- .nv.info._ZN7cutlass13device_kernelIN5flash11enable_sm90INS1_16FlashAttnFwdSm90INS1_25CollectiveMainloopFwdSm90ILi2EN4cute5tupleIJNS5_1CILi1EEES8_S8_EEENS6_IJNS7_ILi128EEESA_NS7_ILi192EEEEEELi128ENS_6half_tEfNS_4arch4Sm90ELb1ELb0ELb0ELb1ELb0ELb0ELb0ELb1ELb1ELb0ELb0ELb0EEENS1_21CollectiveEpilogueFwdINS6_IJSA_SA_SA_EEES9_SD_SF_Li256ELb1ELb0ELb0ELb0EEENS1_36VarlenDynamicPersistentTileSchedulerILi128ELi128ELi256ELi32ELb0ELb0ELb1ELb1ELb1ELb1EEEEEEEEEvNT_6ParamsE --------------------------
	.section	.nv.info._ZN7cutlass13device_kernelIN5flash11enable_sm90INS1_16FlashAttnFwdSm90INS1_25CollectiveMainloopFwdSm90ILi2EN4cute5tupleIJNS5_1CILi1EEES8_S8_EEENS6_IJNS7_ILi128EEESA_NS7_ILi192EEEEEELi128ENS_6half_tEfNS_4arch4Sm90ELb1ELb0ELb0ELb1ELb0ELb0ELb0ELb1ELb1ELb0ELb0ELb0EEENS1_21CollectiveEpilogueFwdINS6_IJSA_SA_SA_EEES9_SD_SF_Li256ELb1ELb0ELb0ELb0EEENS1_36VarlenDynamicPersistentTileSchedulerILi128ELi128ELi256ELi32ELb0ELb0ELb1ELb1ELb1ELb1EEEEEEEEEvNT_6ParamsE,"",@"SHT_CUDA_INFO"
	.sectionflags	@""
	.align	4


	//----- nvinfo : EIATTR_CUDA_API_VERSION
	.align		4
        /*0000*/ 	.byte	0x04, 0x37
        /*0002*/ 	.short	(.L_549 - .L_548)
.L_548:
        /*0004*/ 	.word	0x00000082


	//----- nvinfo : EIATTR_KPARAM_INFO
	.align		4
.L_549:
        /*0008*/ 	.byte	0x04, 0x17
        /*000a*/ 	.short	(.L_551 - .L_550)
.L_550:
        /*000c*/ 	.word	0x00000000
        /*0010*/ 	.short	0x0000
        /*0012*/ 	.short	0x0070
        /*0014*/ 	.byte	0x00, 0xf0, 0x01, 0x28


	//----- nvinfo : EIATTR_SPARSE_MMA_MASK
	.align		4
.L_551:
        /*0018*/ 	.byte	0x03, 0x50
        /*001a*/ 	.short	0x0000


	//----- nvinfo : EIATTR_MAXREG_COUNT
	.align		4
        /*001c*/ 	.byte	0x03, 0x1b
        /*001e*/ 	.short	0x00a8


	//----- nvinfo : EIATTR_NUM_BARRIERS
	.align		4
        /*0020*/ 	.byte	0x02, 0x4c
        /*0022*/ 	.byte	0x09
	.zero		1


	//----- nvinfo : EIATTR_EXTERNS
	.align		4
        /*0024*/ 	.byte	0x04, 0x0f
        /*0026*/ 	.short	(.L_553 - .L_552)


	//   ....[0]....
	.align		4
.L_552:
        /*0028*/ 	.word	index@(__assertfail)


	//----- nvinfo : EIATTR_ANNOTATIONS
	.align		4
.L_553:
        /*002c*/ 	.byte	0x04, 0x55
        /*002e*/ 	.short	(.L_555 - .L_554)


	//   ....[0]....
.L_554:
        /* <DEDUP_REMOVED lines=33> */


	//----- nvinfo : EIATTR_MERCURY_ISA_VERSION
	.align		4
.L_555:
        /*0230*/ 	.byte	0x03, 0x5f
        /*0232*/ 	.short	0x0101


	//----- nvinfo : EIATTR_UNUSED_LOAD_BYTE_OFFSET
	.align		4
        /*0234*/ 	.byte	0x04, 0x44
        /*0236*/ 	.short	(.L_557 - .L_556)


	//   ....[0]....
.L_556:
        /*0238*/ 	.word	0x00000a40
        /*023c*/ 	.word	0x0000fff0


	//   ....[1]....
        /*0240*/ 	.word	0x00009cf0
        /*0244*/ 	.word	0x0000fff0


	//----- nvinfo : EIATTR_INT_WARP_WIDE_INSTR_OFFSETS
	.align		4
.L_557:
        /*0248*/ 	.byte	0x04, 0x31
        /*024a*/ 	.short	(.L_559 - .L_558)


	//   ....[0]....
.L_558:
        /*024c*/ 	.word	0x00000160


	//   ....[1]....
        /*0250*/ 	.word	0x000001a0


	//   ....[2]....
        /*0254*/ 	.word	0x00000210


	//   ....[3]....
        /*0258*/ 	.word	0x0000d120


	//   ....[4]....
        /*025c*/ 	.word	0x0000d1c0


	//   ....[5]....
        /*0260*/ 	.word	0x0000d650


	//   ....[6]....
        /*0264*/ 	.word	0x0000d680


	//   ....[7]....
        /*0268*/ 	.word	0x0000d890


	//   ....[8]....
        /*026c*/ 	.word	0x0000d980


	//   ....[9]....
        /*0270*/ 	.word	0x0000fc80


	//   ....[10]....
        /*0274*/ 	.word	0x0000fd20


	//----- nvinfo : EIATTR_COOP_GROUP_MASK_REGIDS
	.align		4
.L_559:
        /*0278*/ 	.byte	0x04, 0x29
        /*027a*/ 	.short	(.L_561 - .L_560)


	//   ....[0]....
.L_560:
        /*027c*/ 	.word	0xffffffff


	//   ....[1]....
        /*0280*/ 	.word	0xffffffff


	//   ....[2]....
        /*0284*/ 	.word	0xffffffff


	//   ....[3]....
        /*0288*/ 	.word	0xffffffff


	//   ....[4]....
        /*028c*/ 	.word	0xffffffff


	//   ....[5]....
        /*0290*/ 	.word	0xffffffff


	//   ....[6]....
        /*0294*/ 	.word	0xffffffff


	//   ....[7]....
        /*0298*/ 	.word	0xffffffff


	//   ....[8]....
        /*029c*/ 	.word	0xffffffff


	//   ....[9]....
        /*02a0*/ 	.word	0xffffffff


	//   ....[10]....
        /*02a4*/ 	.word	0xffffffff


	//   ....[11]....
        /*02a8*/ 	.word	0xffffffff


	//   ....[12]....
        /*02ac*/ 	.word	0xffffffff


	//   ....[13]....
        /*02b0*/ 	.word	0xffffffff


	//   ....[14]....
        /*02b4*/ 	.word	0xffffffff


	//   ....[15]....
        /*02b8*/ 	.word	0xffffffff


	//   ....[16]....
        /*02bc*/ 	.word	0xffffffff


	//   ....[17]....
        /*02c0*/ 	.word	0xffffffff


	//   ....[18]....
        /*02c4*/ 	.word	0xffffffff


	//   ....[19]....
        /*02c8*/ 	.word	0xffffffff


	//   ....[20]....
        /*02cc*/ 	.word	0xffffffff


	//   ....[21]....
        /*02d0*/ 	.word	0xffffffff


	//   ....[22]....
        /*02d4*/ 	.word	0xffffffff


	//   ....[23]....
        /*02d8*/ 	.word	0xffffffff


	//   ....[24]....
        /*02dc*/ 	.word	0xffffffff


	//   ....[25]....
        /*02e0*/ 	.word	0xffffffff


	//   ....[26]....
        /*02e4*/ 	.word	0xffffffff


	//   ....[27]....
        /*02e8*/ 	.word	0xffffffff


	//   ....[28]....
        /*02ec*/ 	.word	0xffffffff


	//   ....[29]....
        /*02f0*/ 	.word	0xffffffff


	//   ....[30]....
        /*02f4*/ 	.word	0xffffffff


	//   ....[31]....
        /*02f8*/ 	.word	0xffffffff


	//   ....[32]....
        /*02fc*/ 	.word	0xffffffff


	//   ....[33]....
        /*0300*/ 	.word	0xffffffff


	//   ....[34]....
        /*0304*/ 	.word	0xffffffff


	//   ....[35]....
        /*0308*/ 	.word	0xffffffff


	//   ....[36]....
        /*030c*/ 	.word	0xffffffff


	//   ....[37]....
        /*0310*/ 	.word	0xffffffff


	//   ....[38]....
        /*0314*/ 	.word	0xffffffff


	//   ....[39]....
        /*0318*/ 	.word	0xffffffff


	//   ....[40]....
        /*031c*/ 	.word	0xffffffff


	//   ....[41]....
        /*0320*/ 	.word	0xffffffff


	//   ....[42]....
        /*0324*/ 	.word	0xffffffff


	//   ....[43]....
        /*0328*/ 	.word	0xffffffff


	//   ....[44]....
        /*032c*/ 	.word	0xffffffff


	//   ....[45]....
        /*0330*/ 	.word	0xffffffff


	//   ....[46]....
        /*0334*/ 	.word	0xffffffff


	//   ....[47]....
        /*0338*/ 	.word	0xffffffff


	//   ....[48]....
        /*033c*/ 	.word	0xffffffff


	//   ....[49]....
        /*0340*/ 	.word	0xffffffff


	//   ....[50]....
        /*0344*/ 	.word	0xffffffff


	//   ....[51]....
        /*0348*/ 	.word	0xffffffff


	//   ....[52]....
        /*034c*/ 	.word	0xffffffff


	//   ....[53]....
        /*0350*/ 	.word	0xffffffff


	//   ....[54]....
        /*0354*/ 	.word	0xffffffff


	//   ....[55]....
        /*0358*/ 	.word	0xffffffff


	//   ....[56]....
        /*035c*/ 	.word	0xffffffff


	//   ....[57]....
        /*0360*/ 	.word	0xffffffff


	//   ....[58]....
        /*0364*/ 	.word	0x0500000f


	//   ....[59]....
        /*0368*/ 	.word	0x0500000f


	//   ....[60]....
        /*036c*/ 	.word	0x0500000f


	//   ....[61]....
        /*0370*/ 	.word	0x0500000f


	//   ....[62]....
        /*0374*/ 	.word	0x0500000f


	//   ....[63]....
        /*0378*/ 	.word	0x0500000f


	//   ....[64]....
        /*037c*/ 	.word	0x0500000f


	//   ....[65]....
        /*0380*/ 	.word	0x0500000f


	//   ....[66]....
        /*0384*/ 	.word	0x0500000f


	//   ....[67]....
        /*0388*/ 	.word	0x0500000f


	//   ....[68]....
        /*038c*/ 	.word	0x0500000f


	//   ....[69]....
        /*0390*/ 	.word	0x0500000f


	//   ....[70]....
        /*0394*/ 	.word	0x0500000f


	//   ....[71]....
        /*0398*/ 	.word	0x0500000f


	//   ....[72]....
        /*039c*/ 	.word	0x0500000f


	//   ....[73]....
        /*03a0*/ 	.word	0x0500000f


	//   ....[74]....
        /*03a4*/ 	.word	0x0500000f


	//   ....[75]....
        /*03a8*/ 	.word	0x0500000f


	//   ....[76]....
        /*03ac*/ 	.word	0x0500000f


	//----- nvinfo : EIATTR_COOP_GROUP_INSTR_OFFSETS
	.align		4
.L_561:
        /*03b0*/ 	.byte	0x04, 0x28
        /*03b2*/ 	.short	(.L_563 - .L_562)


	//   ....[0]....
.L_562:
        /*03b4*/ 	.word	0x00000060


	//   ....[1]....
        /*03b8*/ 	.word	0x00000170


	//   ....[2]....
        /*03bc*/ 	.word	0x000001c0


	//   ....[3]....
        /*03c0*/ 	.word	0x000003f0


	//   ....[4]....
        /*03c4*/ 	.word	0x00000550


	//   ....[5]....
        /*03c8*/ 	.word	0x00000670


	//   ....[6]....
        /*03cc*/ 	.word	0x000007d0


	//   ....[7]....
        /*03d0*/ 	.word	0x00001670


	//   ....[8]....
        /*03d4*/ 	.word	0x00002aa0


	//   ....[9]....
        /*03d8*/ 	.word	0x00002ad0


	//   ....[10]....
        /*03dc*/ 	.word	0x00003500


	//   ....[11]....
        /*03e0*/ 	.word	0x00003560


	//   ....[12]....
        /*03e4*/ 	.word	0x000055b0


	//   ....[13]....
        /*03e8*/ 	.word	0x00005650


	//   ....[14]....
        /*03ec*/ 	.word	0x000060b0


	//   ....[15]....
        /*03f0*/ 	.word	0x00006120


	//   ....[16]....
        /*03f4*/ 	.word	0x00007a90


	//   ....[17]....
        /*03f8*/ 	.word	0x00007ac0


	//   ....[18]....
        /*03fc*/ 	.word	0x00007d50


	//   ....[19]....
        /*0400*/ 	.word	0x00007eb0


	//   ....[20]....
        /*0404*/ 	.word	0x000093a0


	//   ....[21]....
        /*0408*/ 	.word	0x000093e0


	//   ....[22]....
        /*040c*/ 	.word	0x000094d0


	//   ....[23]....
        /*0410*/ 	.word	0x000094f0


	//   ....[24]....
        /*0414*/ 	.word	0x0000bec0


	//   ....[25]....
        /*0418*/ 	.word	0x0000c050


	//   ....[26]....
        /*041c*/ 	.word	0x0000c080


	//   ....[27]....
        /*0420*/ 	.word	0x0000c0c0


	//   ....[28]....
        /*0424*/ 	.word	0x0000c130


	//   ....[29]....
        /*0428*/ 	.word	0x0000c190


	//   ....[30]....
        /*042c*/ 	.word	0x0000c1d0


	//   ....[31]....
        /*0430*/ 	.word	0x0000c380


	//   ....[32]....
        /*0434*/ 	.word	0x0000c3e0


	//   ....[33]....
        /*0438*/ 	.word	0x0000c420


	//   ....[34]....
        /*043c*/ 	.word	0x0000c460


	//   ....[35]....
        /*0440*/ 	.word	0x0000c490


	//   ....[36]....
        /*0444*/ 	.word	0x0000c4c0


	//   ....[37]....
        /*0448*/ 	.word	0x0000c560


	//   ....[38]....
        /*044c*/ 	.word	0x0000c5c0


	//   ....[39]....
        /*0450*/ 	.word	0x0000c650


	//   ....[40]....
        /*0454*/ 	.word	0x00010130


	//   ....[41]....
        /*0458*/ 	.word	0x00010140


	//   ....[42]....
        /*045c*/ 	.word	0x00010260


	//   ....[43]....
        /*0460*/ 	.word	0x000102c0


	//   ....[44]....
        /*0464*/ 	.word	0x00010300


	//   ....[45]....
        /*0468*/ 	.word	0x00010340


	//   ....[46]....
        /*046c*/ 	.word	0x00010370


	//   ....[47]....
        /*0470*/ 	.word	0x000103a0


	//   ....[48]....
        /*0474*/ 	.word	0x00010540


	//   ....[49]....
        /*0478*/ 	.word	0x000105a0


	//   ....[50]....
        /*047c*/ 	.word	0x000105e0


	//   ....[51]....
        /*0480*/ 	.word	0x00010620


	//   ....[52]....
        /*0484*/ 	.word	0x00010650


	//   ....[53]....
        /*0488*/ 	.word	0x00010680


	//   ....[54]....
        /*048c*/ 	.word	0x00010740


	//   ....[55]....
        /*0490*/ 	.word	0x00010760


	//   ....[56]....
        /*0494*/ 	.word	0x000107d0


	//   ....[57]....
        /*0498*/ 	.word	0x00010e70


	//   ....[58]....
        /*049c*/ 	.word	0x00011460


	//   ....[59]....
        /*04a0*/ 	.word	0x00011880


	//   ....[60]....
        /*04a4*/ 	.word	0x00011910


	//   ....[61]....
        /*04a8*/ 	.word	0x000119b0


	//   ....[62]....
        /*04ac*/ 	.word	0x00011a60


	//   ....[63]....
        /*04b0*/ 	.word	0x00011ae0


	//   ....[64]....
        /*04b4*/ 	.word	0x00011b60


	//   ....[65]....
        /*04b8*/ 	.word	0x00011be0


	//   ....[66]....
        /*04bc*/ 	.word	0x00011c60


	//   ....[67]....
        /*04c0*/ 	.word	0x00011cf0


	//   ....[68]....
        /*04c4*/ 	.word	0x00011da0


	//   ....[69]....
        /*04c8*/ 	.word	0x00011e20


	//   ....[70]....
        /*04cc*/ 	.word	0x00011ea0


	//   ....[71]....
        /*04d0*/ 	.word	0x00011f20


	//   ....[72]....
        /*04d4*/ 	.word	0x00011fa0


	//   ....[73]....
        /*04d8*/ 	.word	0x00012010


	//   ....[74]....
        /*04dc*/ 	.word	0x000120b0


	//   ....[75]....
        /*04e0*/ 	.word	0x00012140


	//   ....[76]....
        /*04e4*/ 	.word	0x00012270


	//----- nvinfo : EIATTR_REG_RECONFIG
	.align		4
.L_563:
        /*04e8*/ 	.byte	0x01, 0x54
	.zero		2


	//----- nvinfo : EIATTR_SYSCALL_OFFSETS
	.align		4
        /*04ec*/ 	.byte	0x04, 0x46
        /*04ee*/ 	.short	(.L_565 - .L_564)


	//   ....[0]....
.L_564:
        /*04f0*/ 	.word	0x00001850


	//   ....[1]....
        /*04f4*/ 	.word	0x0000d350


	//   ....[2]....
        /*04f8*/ 	.word	0x0000d490


	//   ....[3]....
        /*04fc*/ 	.word	0x0000d590


	//----- nvinfo : EIATTR_MBARRIER_INSTR_OFFSETS
	.align		4
.L_565:
        /*0500*/ 	.byte	0x04, 0x39
        /*0502*/ 	.short	(.L_567 - .L_566)


	//   ....[0]....
.L_566:
        /*0504*/ 	.word	0x000002a0
        /*0508*/ 	.word	0x000000ff
        /*050c*/ 	.word	0x00034800
        /*0510*/ 	.short	0x0100
        /*0512*/ 	.byte	0x08
	.zero		1


	//   ....[1]....
        /*0514*/ 	.word	0x000002b0
        /*0518*/ 	.word	0x000000ff
        /*051c*/ 	.word	0x00034820
        /*0520*/ 	.short	0x0100
        /*0522*/ 	.byte	0x08
	.zero		1


	//   ....[2]....
        /*0524*/ 	.word	0x000003a0
        /*0528*/ 	.word	0x000000ff
        /*052c*/ 	.word	0x00034830
        /*0530*/ 	.short	0x0100
        /*0532*/ 	.byte	0x08
	.zero		1


	//   ....[3]....
        /*0534*/ 	.word	0x000003b0
        /*0538*/ 	.word	0x000000ff
        /*053c*/ 	.word	0x00034840
        /*0540*/ 	.short	0x0100
        /*0542*/ 	.byte	0x08
	.zero		1


	//   ....[4]....
        /*0544*/ 	.word	0x000003c0
        /*0548*/ 	.word	0x000000ff
        /*054c*/ 	.word	0x00034838
        /*0550*/ 	.short	0x0100
        /*0552*/ 	.byte	0x08
	.zero		1


	//   ....[5]....
        /*0554*/ 	.word	0x000003d0
        /*0558*/ 	.word	0x000000ff
        /*055c*/ 	.word	0x00034848
        /*0560*/ 	.short	0x0100
        /*0562*/ 	.byte	0x08
	.zero		1


	//   ....[6]....
        /*0564*/ 	.word	0x00000500
        /*0568*/ 	.word	0x000000ff
        /*056c*/ 	.word	0x00034850
        /*0570*/ 	.short	0x0100
        /*0572*/ 	.byte	0x08
	.zero		1


	//   ....[7]....
        /*0574*/ 	.word	0x00000510
        /*0578*/ 	.word	0x000000ff
        /*057c*/ 	.word	0x00034860
        /*0580*/ 	.short	0x0100
        /*0582*/ 	.byte	0x08
	.zero		1


	//   ....[8]....
        /*0584*/ 	.word	0x00000520
        /*0588*/ 	.word	0x000000ff
        /*058c*/ 	.word	0x00034858
        /*0590*/ 	.short	0x0100
        /*0592*/ 	.byte	0x08
	.zero		1


	//   ....[9]....
        /*0594*/ 	.word	0x00000530
        /*0598*/ 	.word	0x000000ff
        /*059c*/ 	.word	0x00034868
        /*05a0*/ 	.short	0x0100
        /*05a2*/ 	.byte	0x08
	.zero		1


	//   ....[10]....
        /*05a4*/ 	.word	0x00000620
        /*05a8*/ 	.word	0x000000ff
        /*05ac*/ 	.word	0x00034870
        /*05b0*/ 	.short	0x0100
        /*05b2*/ 	.byte	0x06
	.zero		1


	//   ....[11]....
        /*05b4*/ 	.word	0x00000630
        /*05b8*/ 	.word	0x000000ff
        /*05bc*/ 	.word	0x00034880
        /*05c0*/ 	.short	0x0100
        /*05c2*/ 	.byte	0x06
	.zero		1


	//   ....[12]....
        /*05c4*/ 	.word	0x00000640
        /*05c8*/ 	.word	0x000000ff
        /*05cc*/ 	.word	0x00034878
        /*05d0*/ 	.short	0x0100
        /*05d2*/ 	.byte	0x06
	.zero		1


	//   ....[13]....
        /*05d4*/ 	.word	0x00000650
        /*05d8*/ 	.word	0x000000ff
        /*05dc*/ 	.word	0x00034888
        /*05e0*/ 	.short	0x0100
        /*05e2*/ 	.byte	0x06
	.zero		1


	//   ....[14]....
        /*05e4*/ 	.word	0x00000780
        /*05e8*/ 	.word	0x000000ff
        /*05ec*/ 	.word	0x00034890
        /*05f0*/ 	.short	0x0100
        /*05f2*/ 	.byte	0x08
	.zero		1


	//   ....[15]....
        /*05f4*/ 	.word	0x00000790
        /*05f8*/ 	.word	0x000000ff
        /*05fc*/ 	.word	0x000348a0
        /*0600*/ 	.short	0x0100
        /*0602*/ 	.byte	0x08
	.zero		1


	//   ....[16]....
        /*0604*/ 	.word	0x000007a0
        /*0608*/ 	.word	0x000000ff
        /*060c*/ 	.word	0x00034898
        /*0610*/ 	.short	0x0100
        /*0612*/ 	.byte	0x08
	.zero		1


	//   ....[17]....
        /*0614*/ 	.word	0x000007b0
        /*0618*/ 	.word	0x000000ff
        /*061c*/ 	.word	0x000348a8
        /*0620*/ 	.short	0x0100
        /*0622*/ 	.byte	0x08
	.zero		1


	//   ....[18]....
        /*0624*/ 	.word	0x000008e0
        /*0628*/ 	.word	0x000000ff
        /*062c*/ 	.word	0x000348b0
        /*0630*/ 	.short	0x0100
        /*0632*/ 	.byte	0x08
	.zero		1


	//   ....[19]....
        /*0634*/ 	.word	0x000008f0
        /*0638*/ 	.word	0x000000ff
        /*063c*/ 	.word	0x000348c0
        /*0640*/ 	.short	0x0100
        /*0642*/ 	.byte	0x08
	.zero		1


	//   ....[20]....
        /*0644*/ 	.word	0x00000900
        /*0648*/ 	.word	0x000000ff
        /*064c*/ 	.word	0x000348b8
        /*0650*/ 	.short	0x0100
        /*0652*/ 	.byte	0x08
	.zero		1


	//   ....[21]....
        /*0654*/ 	.word	0x00000910
        /*0658*/ 	.word	0x000000ff
        /*065c*/ 	.word	0x000348c8
        /*0660*/ 	.short	0x0100
        /*0662*/ 	.byte	0x08
	.zero		1


	//   ....[22]....
        /*0664*/ 	.word	0x000018f0
        /*0668*/ 	.word	0x000000ff
        /*066c*/ 	.word	0x00034800
        /*0670*/ 	.short	0x010a
        /*0672*/ 	.byte	0x26
	.zero		1


	//   ....[23]....
        /*0674*/ 	.word	0x00001970
        /*0678*/ 	.word	0x00000002
        /*067c*/ 	.word	0x00034830
        /*0680*/ 	.short	0x010a
        /*0682*/ 	.byte	0x3f
	.zero		1


	//   ....[24]....
        /*0684*/ 	.word	0x000019e0
        /*0688*/ 	.word	0x00000002
        /*068c*/ 	.word	0x00034830
        /*0690*/ 	.short	0x010a
        /*0692*/ 	.byte	0x3f
	.zero		1


	//   ....[25]....
        /*0694*/ 	.word	0x00002480
        /*0698*/ 	.word	0x00000002
        /*069c*/ 	.word	0x00000000
        /*06a0*/ 	.short	0x0101
        /*06a2*/ 	.byte	0x3f
	.zero		1


	//   ....[26]....
        /*06a4*/ 	.word	0x00004360
        /*06a8*/ 	.word	0x000000ff
        /*06ac*/ 	.word	0x00034830
        /*06b0*/ 	.short	0x010a
        /*06b2*/ 	.byte	0x07
	.zero		1


	//   ....[27]....
        /*06b4*/ 	.word	0x000043a0
        /*06b8*/ 	.word	0x000000ff
        /*06bc*/ 	.word	0x00034830
        /*06c0*/ 	.short	0x010a
        /*06c2*/ 	.byte	0x07
	.zero		1


	//   ....[28]....
        /*06c4*/ 	.word	0x00004cc0
        /*06c8*/ 	.word	0x000000ff
        /*06cc*/ 	.word	0x00034850
        /*06d0*/ 	.short	0x010a
        /*06d2*/ 	.byte	0x0a
	.zero		1


	//   ....[29]....
        /*06d4*/ 	.word	0x00004d00
        /*06d8*/ 	.word	0x000000ff
        /*06dc*/ 	.word	0x00034850
        /*06e0*/ 	.short	0x010a
        /*06e2*/ 	.byte	0x0a
	.zero		1


	//   ....[30]....
        /*06e4*/ 	.word	0x00006a70
        /*06e8*/ 	.word	0x00000005
        /*06ec*/ 	.word	0x00000000
        /*06f0*/ 	.short	0x0101
        /*06f2*/ 	.byte	0x3f
	.zero		1


	//   ....[31]....
        /*06f4*/ 	.word	0x00006ad0
        /*06f8*/ 	.word	0x00000032
        /*06fc*/ 	.word	0x00000000
        /*0700*/ 	.short	0x0101
        /*0702*/ 	.byte	0x3f
	.zero		1


	//   ....[32]....
        /*0704*/ 	.word	0x00006e00
        /*0708*/ 	.word	0x000000ff
        /*070c*/ 	.word	0x00034830
        /*0710*/ 	.short	0x010a
        /*0712*/ 	.byte	0x07
	.zero		1


	//   ....[33]....
        /*0714*/ 	.word	0x00006e40
        /*0718*/ 	.word	0x000000ff
        /*071c*/ 	.word	0x00034830
        /*0720*/ 	.short	0x010a
        /*0722*/ 	.byte	0x07
	.zero		1


	//   ....[34]....
        /*0724*/ 	.word	0x00007760
        /*0728*/ 	.word	0x000000ff
        /*072c*/ 	.word	0x00034850
        /*0730*/ 	.short	0x010a
        /*0732*/ 	.byte	0x0b
	.zero		1


	//   ....[35]....
        /*0734*/ 	.word	0x000077a0
        /*0738*/ 	.word	0x000000ff
        /*073c*/ 	.word	0x00034850
        /*0740*/ 	.short	0x010a
        /*0742*/ 	.byte	0x0b
	.zero		1


	//   ....[36]....
        /*0744*/ 	.word	0x00008870
        /*0748*/ 	.word	0x0000001b
        /*074c*/ 	.word	0x00000000
        /*0750*/ 	.short	0x0101
        /*0752*/ 	.byte	0x3f
	.zero		1


	//   ....[37]....
        /*0754*/ 	.word	0x00008900
        /*0758*/ 	.word	0x0000001f
        /*075c*/ 	.word	0x00000000
        /*0760*/ 	.short	0x0101
        /*0762*/ 	.byte	0x3f
	.zero		1


	//   ....[38]....
        /*0764*/ 	.word	0x00009310
        /*0768*/ 	.word	0x000000ff
        /*076c*/ 	.word	0x00034850
        /*0770*/ 	.short	0x010a
        /*0772*/ 	.byte	0x05
	.zero		1


	//   ....[39]....
        /*0774*/ 	.word	0x00009350
        /*0778*/ 	.word	0x000000ff
        /*077c*/ 	.word	0x00034850
        /*0780*/ 	.short	0x010a
        /*0782*/ 	.byte	0x05
	.zero		1


	//   ....[40]....
        /*0784*/ 	.word	0x00009890
        /*0788*/ 	.word	0x00000000
        /*078c*/ 	.word	0x00000000
        /*0790*/ 	.short	0x0101
        /*0792*/ 	.byte	0x3f
	.zero		1


	//   ....[41]....
        /*0794*/ 	.word	0x0000acb0
        /*0798*/ 	.word	0x00000000
        /*079c*/ 	.word	0x00000000
        /*07a0*/ 	.short	0x0101
        /*07a2*/ 	.byte	0x3f
	.zero		1


	//   ....[42]....
        /*07a4*/ 	.word	0x0000dcd0
        /*07a8*/ 	.word	0x00000008
        /*07ac*/ 	.word	0x00034840
        /*07b0*/ 	.short	0x010a
        /*07b2*/ 	.byte	0x3f
	.zero		1


	//   ....[43]....
        /*07b4*/ 	.word	0x0000e280
        /*07b8*/ 	.word	0x00000009
        /*07bc*/ 	.word	0x00034820
        /*07c0*/ 	.short	0x010a
        /*07c2*/ 	.byte	0x3f
	.zero		1


	//   ....[44]....
        /*07c4*/ 	.word	0x0000e5b0
        /*07c8*/ 	.word	0x00000002
        /*07cc*/ 	.word	0x00034840
        /*07d0*/ 	.short	0x010a
        /*07d2*/ 	.byte	0x3f
	.zero		1


	//   ....[45]....
        /*07d4*/ 	.word	0x0000e8b0
        /*07d8*/ 	.word	0x00000003
        /*07dc*/ 	.word	0x00000060
        /*07e0*/ 	.short	0x010a
        /*07e2*/ 	.byte	0x3f
	.zero		1


	//   ....[46]....
        /*07e4*/ 	.word	0x0000ee80
        /*07e8*/ 	.word	0x00000002
        /*07ec*/ 	.word	0x00034840
        /*07f0*/ 	.short	0x010a
        /*07f2*/ 	.byte	0x3f
	.zero		1


	//   ....[47]....
        /*07f4*/ 	.word	0x0000f180
        /*07f8*/ 	.word	0x00000003
        /*07fc*/ 	.word	0x00000060
        /*0800*/ 	.short	0x010a
        /*0802*/ 	.byte	0x3f
	.zero		1


	//   ....[48]....
        /*0804*/ 	.word	0x0000f650
        /*0808*/ 	.word	0x00000002
        /*080c*/ 	.word	0x00034840
        /*0810*/ 	.short	0x010a
        /*0812*/ 	.byte	0x3f
	.zero		1


	//   ....[49]....
        /*0814*/ 	.word	0x0000f960
        /*0818*/ 	.word	0x00000002
        /*081c*/ 	.word	0x00000060
        /*0820*/ 	.short	0x010a
        /*0822*/ 	.byte	0x3f
	.zero		1


	//   ....[50]....
        /*0824*/ 	.word	0x0000fde0
        /*0828*/ 	.word	0x00000003
        /*082c*/ 	.word	0x00034860
        /*0830*/ 	.short	0x010a
        /*0832*/ 	.byte	0x3f
	.zero		1


	//   ....[51]....
        /*0834*/ 	.word	0x00010df0
        /*0838*/ 	.word	0x00000000
        /*083c*/ 	.word	0x00034820
        /*0840*/ 	.short	0x010a
        /*0842*/ 	.byte	0x3f
	.zero		1


	//   ....[52]....
        /*0844*/ 	.word	0x00010fd0
        /*0848*/ 	.word	0x00000006
        /*084c*/ 	.word	0x00000000
        /*0850*/ 	.short	0x010a
        /*0852*/ 	.byte	0x3f
	.zero		1


	//   ....[53]....
        /*0854*/ 	.word	0x00011040
        /*0858*/ 	.word	0x00000007
        /*085c*/ 	.word	0x00000000
        /*0860*/ 	.short	0x010a
        /*0862*/ 	.byte	0x3f
	.zero		1


	//   ....[54]....
        /*0864*/ 	.word	0x000110b0
        /*0868*/ 	.word	0x00000004
        /*086c*/ 	.word	0x00000000
        /*0870*/ 	.short	0x010a
        /*0872*/ 	.byte	0x3f
	.zero		1


	//   ....[55]....
        /*0874*/ 	.word	0x000110e0
        /*0878*/ 	.word	0x00000003
        /*087c*/ 	.word	0x00000000
        /*0880*/ 	.short	0x010a
        /*0882*/ 	.byte	0x3f
	.zero		1


	//   ....[56]....
        /*0884*/ 	.word	0x00011150
        /*0888*/ 	.word	0x00000003
        /*088c*/ 	.word	0x00034800
        /*0890*/ 	.short	0x010a
        /*0892*/ 	.byte	0x3f
	.zero		1


	//   ....[57]....
        /*0894*/ 	.word	0x000111a0
        /*0898*/ 	.word	0x00000002
        /*089c*/ 	.word	0x00034830
        /*08a0*/ 	.short	0x010a
        /*08a2*/ 	.byte	0x3f
	.zero		1


	//   ....[58]....
        /*08a4*/ 	.word	0x00011200
        /*08a8*/ 	.word	0x00000007
        /*08ac*/ 	.word	0x00034830
        /*08b0*/ 	.short	0x010a
        /*08b2*/ 	.byte	0x3f
	.zero		1


	//   ....[59]....
        /*08b4*/ 	.word	0x00011260
        /*08b8*/ 	.word	0x00000003
        /*08bc*/ 	.word	0x00034850
        /*08c0*/ 	.short	0x010a
        /*08c2*/ 	.byte	0x3f
	.zero		1


	//   ....[60]....
        /*08c4*/ 	.word	0x000112c0
        /*08c8*/ 	.word	0x00000007
        /*08cc*/ 	.word	0x00034830
        /*08d0*/ 	.short	0x010a
        /*08d2*/ 	.byte	0x3f
	.zero		1


	//   ....[61]....
        /*08d4*/ 	.word	0x00011320
        /*08d8*/ 	.word	0x00000003
        /*08dc*/ 	.word	0x00034850
        /*08e0*/ 	.short	0x010a
        /*08e2*/ 	.byte	0x3f
	.zero		1


	//   ....[62]....
        /*08e4*/ 	.word	0x00011380
        /*08e8*/ 	.word	0x00000003
        /*08ec*/ 	.word	0x00034850
        /*08f0*/ 	.short	0x010a
        /*08f2*/ 	.byte	0x3f
	.zero		1


	//   ....[63]....
        /*08f4*/ 	.word	0x00011520
        /*08f8*/ 	.word	0x00000008
        /*08fc*/ 	.word	0x00034840
        /*0900*/ 	.short	0x010a
        /*0902*/ 	.byte	0x3f
	.zero		1


	//   ....[64]....
        /*0904*/ 	.word	0x000115a0
        /*0908*/ 	.word	0x00000008
        /*090c*/ 	.word	0x00034820
        /*0910*/ 	.short	0x010a
        /*0912*/ 	.byte	0x3f
	.zero		1


	//   ....[65]....
        /*0914*/ 	.word	0x000115f0
        /*0918*/ 	.word	0x00000002
        /*091c*/ 	.word	0x00034840
        /*0920*/ 	.short	0x010a
        /*0922*/ 	.byte	0x3f
	.zero		1


	//   ....[66]....
        /*0924*/ 	.word	0x00011640
        /*0928*/ 	.word	0x00000003
        /*092c*/ 	.word	0x00000060
        /*0930*/ 	.short	0x010a
        /*0932*/ 	.byte	0x3f
	.zero		1


	//   ....[67]....
        /*0934*/ 	.word	0x00011690
        /*0938*/ 	.word	0x00000002
        /*093c*/ 	.word	0x00034840
        /*0940*/ 	.short	0x010a
        /*0942*/ 	.byte	0x3f
	.zero		1


	//   ....[68]....
        /*0944*/ 	.word	0x000116e0
        /*0948*/ 	.word	0x00000003
        /*094c*/ 	.word	0x00000060
        /*0950*/ 	.short	0x010a
        /*0952*/ 	.byte	0x3f
	.zero		1


	//   ....[69]....
        /*0954*/ 	.word	0x00011730
        /*0958*/ 	.word	0x00000002
        /*095c*/ 	.word	0x00034840
        /*0960*/ 	.short	0x010a
        /*0962*/ 	.byte	0x3f
	.zero		1


	//   ....[70]....
        /*0964*/ 	.word	0x00011780
        /*0968*/ 	.word	0x00000002
        /*096c*/ 	.word	0x00000060
        /*0970*/ 	.short	0x010a
        /*0972*/ 	.byte	0x3f
	.zero		1


	//   ....[71]....
        /*0974*/ 	.word	0x000117d0
        /*0978*/ 	.word	0x00000003
        /*097c*/ 	.word	0x00034860
        /*0980*/ 	.short	0x010a
        /*0982*/ 	.byte	0x3f
	.zero		1


	//   ....[72]....
        /*0984*/ 	.word	0x00012190
        /*0988*/ 	.word	0x00000000
        /*098c*/ 	.word	0x00034820
        /*0990*/ 	.short	0x010a
        /*0992*/ 	.byte	0x3f
	.zero		1


	//   ....[73]....
        /*0994*/ 	.word	0x00012330
        /*0998*/ 	.word	0x00000006
        /*099c*/ 	.word	0x00000000
        /*09a0*/ 	.short	0x010a
        /*09a2*/ 	.byte	0x3f
	.zero		1


	//   ....[74]....
        /*09a4*/ 	.word	0x00012380
        /*09a8*/ 	.word	0x00000007
        /*09ac*/ 	.word	0x00000000
        /*09b0*/ 	.short	0x010a
        /*09b2*/ 	.byte	0x3f
	.zero		1


	//   ....[75]....
        /*09b4*/ 	.word	0x000123d0
        /*09b8*/ 	.word	0x00000004
        /*09bc*/ 	.word	0x00000000
        /*09c0*/ 	.short	0x010a
        /*09c2*/ 	.byte	0x3f
	.zero		1


	//----- nvinfo : EIATTR_NUM_MBARRIERS
	.align		4
.L_567:
        /*09c4*/ 	.byte	0x03, 0x38
        /*09c6*/ 	.short	0x0016


	//----- nvinfo : EIATTR_EXIT_INSTR_OFFSETS
	.align		4
        /*09c8*/ 	.byte	0x04, 0x1c
        /*09ca*/ 	.short	(.L_569 - .L_568)


	//   ....[0]....
.L_568:
        /*09cc*/ 	.word	0x00000a80


	//   ....[1]....
        /*09d0*/ 	.word	0x0000be80


	//   ....[2]....
        /*09d4*/ 	.word	0x0000bee0


	//   ....[3]....
        /*09d8*/ 	.word	0x00011130


	//----- nvinfo : EIATTR_MAX_THREADS
	.align		4
.L_569:
        /*09dc*/ 	.byte	0x04, 0x05
        /*09de*/ 	.short	(.L_571 - .L_570)
.L_570:
        /*09e0*/ 	.word	0x00000180
        /*09e4*/ 	.word	0x00000001
        /*09e8*/ 	.word	0x00000001


	//----- nvinfo : EIATTR_CRS_STACK_SIZE
	.align		4
.L_571:
        /*09ec*/ 	.byte	0x04, 0x1e
        /*09ee*/ 	.short	(.L_573 - .L_572)
.L_572:
        /*09f0*/ 	.word	0x00000000


	//----- nvinfo : EIATTR_CBANK_PARAM_SIZE
	.align		4
.L_573:
        /*09f4*/ 	.byte	0x03, 0x19
        /*09f6*/ 	.short	0x0a70


	//----- nvinfo : EIATTR_PARAM_CBANK
	.align		4
        /*09f8*/ 	.byte	0x04, 0x0a
        /*09fa*/ 	.short	(.L_575 - .L_574)
	.align		4
.L_574:
        /*09fc*/ 	.word	index@(.nv.constant0._ZN7cutlass13device_kernelIN5flash11enable_sm90INS1_16FlashAttnFwdSm90INS1_25CollectiveMainloopFwdSm90ILi2EN4cute5tupleIJNS5_1CILi1EEES8_S8_EEENS6_IJNS7_ILi128EEESA_NS7_ILi192EEEEEELi128ENS_6half_tEfNS_4arch4Sm90ELb1ELb0ELb0ELb1ELb0ELb0ELb0ELb1ELb1ELb0ELb0ELb0EEENS1_21CollectiveEpilogueFwdINS6_IJSA_SA_SA_EEES9_SD_SF_Li256ELb1ELb0ELb0ELb0EEENS1_36VarlenDynamicPersistentTileSchedulerILi128ELi128ELi256ELi32ELb0ELb0ELb1ELb1ELb1ELb1EEEEEEEEEvNT_6ParamsE)
        /*0a00*/ 	.short	0x0210
        /*0a02*/ 	.short	0x0a70


	//----- nvinfo : EIATTR_SW_WAR
	.align		4
.L_575:
        /*0a04*/ 	.byte	0x04, 0x36
        /*0a06*/ 	.short	(.L_577 - .L_576)
.L_576:
        /*0a08*/ 	.word	0x00000008
.L_577:


//--------------------- .nv.info._ZN7cutlass13device_kernelIN5flash11enable_sm90INS1_16FlashAttnFwdSm90INS1_25CollectiveMainloopFwdSm90ILi2EN4cute5tupleIJNS5_1CILi1EEES8_S8_EEENS6_IJNS7_ILi128EEESA_NS7_ILi192EEEEEELi128ENS_6half_tEfNS_4arch4Sm90ELb1ELb0ELb0ELb1ELb0ELb1ELb0ELb1ELb1ELb0ELb0ELb0EEENS1_21CollectiveEpilogueFwdINS6_IJSA_SA_SA_EEES9_SD_SF_Li256ELb1ELb0ELb0ELb0EEENS1_36VarlenDynamicPersistentTileSchedulerILi128ELi128ELi256ELi32ELb0ELb0ELb1ELb1ELb1ELb1EEEEEEEEEvNT_6ParamsE --------------------------
	.section	.nv.info._ZN7cutlass13device_kernelIN5flash11enable_sm90INS1_16FlashAttnFwdSm90INS1_25CollectiveMainloopFwdSm90ILi2EN4cute5tupleIJNS5_1CILi1EEES8_S8_EEENS6_IJNS7_ILi128EEESA_NS7_ILi192EEEEEELi128ENS_6half_tEfNS_4arch4Sm90ELb1ELb0ELb0ELb1ELb0ELb1ELb0ELb1ELb1ELb0ELb0ELb0EEENS1_21CollectiveEpilogueFwdINS6_IJSA_SA_SA_EEES9_SD_SF_Li256ELb1ELb0ELb0ELb0EEENS1_36VarlenDynamicPersistentTileSchedulerILi128ELi128ELi256ELi32ELb0ELb0ELb1ELb1ELb1ELb1EEEEEEEEEvNT_6ParamsE,"",@"SHT_CUDA_INFO"
	.sectionflags	@""
	.align	4


	//----- nvinfo : EIATTR_CUDA_API_VERSION
	.align		4
        /*0000*/ 	.byte	0x04, 0x37
        /*0002*/ 	.short	(.L_579 - .L_578)
.L_578:
        /*0004*/ 	.word	0x00000082


	//----- nvinfo : EIATTR_KPARAM_INFO
	.align		4
.L_579:
        /*0008*/ 	.byte	0x04, 0x17
        /*000a*/ 	.short	(.L_581 - .L_580)
.L_580:
        /*000c*/ 	.word	0x00000000
        /*0010*/ 	.short	0x0000
        /*0012*/ 	.short	0x0070
        /*0014*/ 	.byte	0x00, 0xf0, 0x01, 0x28


	//----- nvinfo : EIATTR_SPARSE_MMA_MASK
	.align		4
.L_581:
        /*0018*/ 	.byte	0x03, 0x50
        /*001a*/ 	.short	0x0000


	//----- nvinfo : EIATTR_MAXREG_COUNT
	.align		4
        /*001c*/ 	.byte	0x03, 0x1b
        /*001e*/ 	.short	0x00a8


	//----- nvinfo : EIATTR_NUM_BARRIERS
	.align		4
        /*0020*/ 	.byte	0x02, 0x4c
        /*0022*/ 	.byte	0x10
	.zero		1


	//----- nvinfo : EIATTR_EXTERNS
	.align		4
        /*0024*/ 	.byte	0x04, 0x0f
        /*0026*/ 	.short	(.L_583 - .L_582)


	//   ....[0]....
	.align		4
.L_582:
        /*0028*/ 	.word	index@(__assertfail)


	//----- nvinfo : EIATTR_ANNOTATIONS
	.align		4
.L_583:
        /*002c*/ 	.byte	0x04, 0x55
        /*002e*/ 	.short	(.L_585 - .L_584)


	//   ....[0]....
.L_584:
        /* <DEDUP_REMOVED lines=62> */


	//----- nvinfo : EIATTR_MERCURY_ISA_VERSION
	.align		4
.L_585:
        /*03f8*/ 	.byte	0x03, 0x5f
        /*03fa*/ 	.short	0x0101


	//----- nvinfo : EIATTR_UNUSED_LOAD_BYTE_OFFSET
	.align		4
        /*03fc*/ 	.byte	0x04, 0x44
        /*03fe*/ 	.short	(.L_587 - .L_586)


	//   ....[0]....
.L_586:
        /*0400*/ 	.word	0x00000ae0
        /*0404*/ 	.word	0x0000fff0


	//   ....[1]....
        /*0408*/ 	.word	0x0001a380
        /*040c*/ 	.word	0x0000fff0


	//----- nvinfo : EIATTR_INT_WARP_WIDE_INSTR_OFFSETS
	.align		4
.L_587:
        /*0410*/ 	.byte	0x04, 0x31
        /*0412*/ 	.short	(.L_589 - .L_588)


	//   ....[0]....
.L_588:
        /*0414*/ 	.word	0x000001c0


	//   ....[1]....
        /*0418*/ 	.word	0x00000200


	//   ....[2]....
        /*041c*/ 	.word	0x00000270


	//   ....[3]....
        /*0420*/ 	.word	0x0001e3e0


	//   ....[4]....
        /*0424*/ 	.word	0x0001e470


	//   ....[5]....
        /*0428*/ 	.word	0x0001e8f0


	//   ....[6]....
        /*042c*/ 	.word	0x0001e920


	//   ....[7]....
        /*0430*/ 	.word	0x0001eb30


	//   ....[8]....
        /*0434*/ 	.word	0x0001ec20


	//   ....[9]....
        /*0438*/ 	.word	0x00020f50


	//   ....[10]....
        /*043c*/ 	.word	0x00020fe0


	//----- nvinfo : EIATTR_COOP_GROUP_MASK_REGIDS
	.align		4
.L_589:
        /*0440*/ 	.byte	0x04, 0x29
        /*0442*/ 	.short	(.L_591 - .L_590)


	//   ....[0]....
.L_590:
        /*0444*/ 	.word	0xffffffff


	//   ....[1]....
        /*0448*/ 	.word	0xffffffff


	//   ....[2]....
        /*044c*/ 	.word	0xffffffff


	//   ....[3]....
        /*0450*/ 	.word	0xffffffff


	//   ....[4]....
        /*0454*/ 	.word	0xffffffff


	//   ....[5]....
        /*0458*/ 	.word	0xffffffff


	//   ....[6]....
        /*045c*/ 	.word	0xffffffff


	//   ....[7]....
        /*0460*/ 	.word	0xffffffff


	//   ....[8]....
        /*0464*/ 	.word	0xffffffff


	//   ....[9]....
        /*0468*/ 	.word	0xffffffff


	//   ....[10]....
        /*046c*/ 	.word	0xffffffff


	//   ....[11]....
        /*0470*/ 	.word	0xffffffff


	//   ....[12]....
        /*0474*/ 	.word	0xffffffff


	//   ....[13]....
        /*0478*/ 	.word	0xffffffff


	//   ....[14]....
        /*047c*/ 	.word	0xffffffff


	//   ....[15]....
        /*0480*/ 	.word	0xffffffff


	//   ....[16]....
        /*0484*/ 	.word	0xffffffff


	//   ....[17]....
        /*0488*/ 	.word	0xffffffff


	//   ....[18]....
        /*048c*/ 	.word	0xffffffff


	//   ....[19]....
        /*0490*/ 	.word	0xffffffff


	//   ....[20]....
        /*0494*/ 	.word	0xffffffff


	//   ....[21]....
        /*0498*/ 	.word	0xffffffff


	//   ....[22]....
        /*049c*/ 	.word	0xffffffff


	//   ....[23]....
        /*04a0*/ 	.word	0xffffffff


	//   ....[24]....
        /*04a4*/ 	.word	0xffffffff


	//   ....[25]....
        /*04a8*/ 	.word	0xffffffff


	//   ....[26]....
        /*04ac*/ 	.word	0xffffffff


	//   ....[27]....
        /*04b0*/ 	.word	0xffffffff


	//   ....[28]....
        /*04b4*/ 	.word	0xffffffff


	//   ....[29]....
        /*04b8*/ 	.word	0xffffffff


	//   ....[30]....
        /*04bc*/ 	.word	0xffffffff


	//   ....[31]....
        /*04c0*/ 	.word	0xffffffff


	//   ....[32]....
        /*04c4*/ 	.word	0xffffffff


	//   ....[33]....
        /*04c8*/ 	.word	0xffffffff


	//   ....[34]....
        /*04cc*/ 	.word	0xffffffff


	//   ....[35]....
        /*04d0*/ 	.word	0xffffffff


	//   ....[36]....
        /*04d4*/ 	.word	0xffffffff


	//   ....[37]....
        /*04d8*/ 	.word	0xffffffff


	//   ....[38]....
        /*04dc*/ 	.word	0xffffffff


	//   ....[39]....
        /*04e0*/ 	.word	0xffffffff


	//   ....[40]....
        /*04e4*/ 	.word	0xffffffff


	//   ....[41]....
        /*04e8*/ 	.word	0xffffffff


	//   ....[42]....
        /*04ec*/ 	.word	0xffffffff


	//   ....[43]....
        /*04f0*/ 	.word	0xffffffff


	//   ....[44]....
        /*04f4*/ 	.word	0xffffffff


	//   ....[45]....
        /*04f8*/ 	.word	0xffffffff


	//   ....[46]....
        /*04fc*/ 	.word	0xffffffff


	//   ....[47]....
        /*0500*/ 	.word	0xffffffff


	//   ....[48]....
        /*0504*/ 	.word	0xffffffff


	//   ....[49]....
        /*0508*/ 	.word	0xffffffff


	//   ....[50]....
        /*050c*/ 	.word	0xffffffff


	//   ....[51]....
        /*0510*/ 	.word	0xffffffff


	//   ....[52]....
        /*0514*/ 	.word	0xffffffff


	//   ....[53]....
        /*0518*/ 	.word	0xffffffff


	//   ....[54]....
        /*051c*/ 	.word	0xffffffff


	//   ....[55]....
        /*0520*/ 	.word	0xffffffff


	//   ....[56]....
        /*0524*/ 	.word	0xffffffff


	//   ....[57]....
        /*0528*/ 	.word	0xffffffff


	//   ....[58]....
        /*052c*/ 	.word	0x0500000f


	//   ....[59]....
        /*0530*/ 	.word	0x0500000f


	//   ....[60]....
        /*0534*/ 	.word	0x0500000f


	//   ....[61]....
        /*0538*/ 	.word	0x0500000f


	//   ....[62]....
        /*053c*/ 	.word	0x0500000f


	//   ....[63]....
        /*0540*/ 	.word	0x0500000f


	//   ....[64]....
        /*0544*/ 	.word	0x0500000f


	//   ....[65]....
        /*0548*/ 	.word	0x0500000f


	//   ....[66]....
        /*054c*/ 	.word	0x0500000f


	//   ....[67]....
        /*0550*/ 	.word	0x0500000f


	//   ....[68]....
        /*0554*/ 	.word	0x0500000f


	//   ....[69]....
        /*0558*/ 	.word	0x0500000f


	//   ....[70]....
        /*055c*/ 	.word	0x0500000f


	//   ....[71]....
        /*0560*/ 	.word	0x0500000f


	//   ....[72]....
        /*0564*/ 	.word	0x0500000f


	//   ....[73]....
        /*0568*/ 	.word	0x0500000f


	//   ....[74]....
        /*056c*/ 	.word	0x0500000f


	//   ....[75]....
        /*0570*/ 	.word	0x0500000f


	//   ....[76]....
        /*0574*/ 	.word	0x0500000f


	//   ....[77]....
        /*0578*/ 	.word	0x0500000f


	//   ....[78]....
        /*057c*/ 	.word	0x0500000f


	//   ....[79]....
        /*0580*/ 	.word	0x0500000f


	//   ....[80]....
        /*0584*/ 	.word	0x0500000f


	//   ....[81]....
        /*0588*/ 	.word	0x0500000f


	//   ....[82]....
        /*058c*/ 	.word	0x0500000f


	//   ....[83]....
        /*0590*/ 	.word	0x0500000f


	//   ....[84]....
        /*0594*/ 	.word	0x0500000f


	//   ....[85]....
        /*0598*/ 	.word	0x0500000f


	//   ....[86]....
        /*059c*/ 	.word	0x0500000f


	//   ....[87]....
        /*05a0*/ 	.word	0x0500000f


	//   ....[88]....
        /*05a4*/ 	.word	0x0500000f


	//   ....[89]....
        /*05a8*/ 	.word	0x0500000f


	//   ....[90]....
        /*05ac*/ 	.word	0x0500000f


	//   ....[91]....
        /*05b0*/ 	.word	0x0500000f


	//   ....[92]....
        /*05b4*/ 	.word	0x0500000f


	//   ....[93]....
        /*05b8*/ 	.word	0x0500000f


	//----- nvinfo : EIATTR_COOP_GROUP_INSTR_OFFSETS
	.align		4
.L_591:
        /*05bc*/ 	.byte	0x04, 0x28
        /*05be*/ 	.short	(.L_593 - .L_592)


	//   ....[0]....
.L_592:
        /*05c0*/ 	.word	0x00000060


	//   ....[1]....
        /*05c4*/ 	.word	0x000001d0


	//   ....[2]....
        /*05c8*/ 	.word	0x00000220


	//   ....[3]....
        /*05cc*/ 	.word	0x00000450


	//   ....[4]....
        /*05d0*/ 	.word	0x000005b0


	//   ....[5]....
        /*05d4*/ 	.word	0x000006d0


	//   ....[6]....
        /*05d8*/ 	.word	0x00000830


	//   ....[7]....
        /*05dc*/ 	.word	0x0000a5b0


	//   ....[8]....
        /*05e0*/ 	.word	0x00012940


	//   ....[9]....
        /*05e4*/ 	.word	0x000129c0


	//   ....[10]....
        /*05e8*/ 	.word	0x00013310


	//   ....[11]....
        /*05ec*/ 	.word	0x00013370


	//   ....[12]....
        /*05f0*/ 	.word	0x00015910


	//   ....[13]....
        /*05f4*/ 	.word	0x00015970


	//   ....[14]....
        /*05f8*/ 	.word	0x00016240


	//   ....[15]....
        /*05fc*/ 	.word	0x00016290


	//   ....[16]....
        /*0600*/ 	.word	0x000180e0


	//   ....[17]....
        /*0604*/ 	.word	0x00018110


	//   ....[18]....
        /*0608*/ 	.word	0x00018640


	//   ....[19]....
        /*060c*/ 	.word	0x000186a0


	//   ....[20]....
        /*0610*/ 	.word	0x00019d20


	//   ....[21]....
        /*0614*/ 	.word	0x00019d30


	//   ....[22]....
        /*0618*/ 	.word	0x00019d70


	//   ....[23]....
        /*061c*/ 	.word	0x00019d80


	//   ....[24]....
        /*0620*/ 	.word	0x0001c140


	//   ....[25]....
        /*0624*/ 	.word	0x0001c2c0


	//   ....[26]....
        /*0628*/ 	.word	0x0001c2f0


	//   ....[27]....
        /*062c*/ 	.word	0x0001c330


	//   ....[28]....
        /*0630*/ 	.word	0x0001c390


	//   ....[29]....
        /*0634*/ 	.word	0x0001c3f0


	//   ....[30]....
        /*0638*/ 	.word	0x0001c440


	//   ....[31]....
        /*063c*/ 	.word	0x0001c5f0


	//   ....[32]....
        /*0640*/ 	.word	0x0001c650


	//   ....[33]....
        /*0644*/ 	.word	0x0001c690


	//   ....[34]....
        /*0648*/ 	.word	0x0001c6d0


	//   ....[35]....
        /*064c*/ 	.word	0x0001c700


	//   ....[36]....
        /*0650*/ 	.word	0x0001c730


	//   ....[37]....
        /*0654*/ 	.word	0x0001c7c0


	//   ....[38]....
        /*0658*/ 	.word	0x0001c820


	//   ....[39]....
        /*065c*/ 	.word	0x0001c8b0


	//   ....[40]....
        /*0660*/ 	.word	0x00021420


	//   ....[41]....
        /*0664*/ 	.word	0x00021430


	//   ....[42]....
        /*0668*/ 	.word	0x00021540


	//   ....[43]....
        /*066c*/ 	.word	0x000215a0


	//   ....[44]....
        /*0670*/ 	.word	0x000215e0


	//   ....[45]....
        /*0674*/ 	.word	0x00021620


	//   ....[46]....
        /*0678*/ 	.word	0x00021650


	//   ....[47]....
        /*067c*/ 	.word	0x00021680


	//   ....[48]....
        /*0680*/ 	.word	0x00021810


	//   ....[49]....
        /*0684*/ 	.word	0x00021870


	//   ....[50]....
        /*0688*/ 	.word	0x000218b0


	//   ....[51]....
        /*068c*/ 	.word	0x000218f0


	//   ....[52]....
        /*0690*/ 	.word	0x00021920


	//   ....[53]....
        /*0694*/ 	.word	0x00021950


	//   ....[54]....
        /*0698*/ 	.word	0x00021a10


	//   ....[55]....
        /*069c*/ 	.word	0x00021a30


	//   ....[56]....
        /*06a0*/ 	.word	0x00021aa0


	//   ....[57]....
        /*06a4*/ 	.word	0x00022130


	//   ....[58]....
        /*06a8*/ 	.word	0x00022590


	//   ....[59]....
        /*06ac*/ 	.word	0x00022630


	//   ....[60]....
        /*06b0*/ 	.word	0x000226d0


	//   ....[61]....
        /*06b4*/ 	.word	0x00022770


	//   ....[62]....
        /*06b8*/ 	.word	0x00022810


	//   ....[63]....
        /*06bc*/ 	.word	0x000228b0


	//   ....[64]....
        /*06c0*/ 	.word	0x00022950


	//   ....[65]....
        /*06c4*/ 	.word	0x000229f0


	//   ....[66]....
        /*06c8*/ 	.word	0x00022ae0


	//   ....[67]....
        /*06cc*/ 	.word	0x00022b80


	//   ....[68]....
        /*06d0*/ 	.word	0x00022c20


	//   ....[69]....
        /*06d4*/ 	.word	0x00022cc0


	//   ....[70]....
        /*06d8*/ 	.word	0x00022d60


	//   ....[71]....
        /*06dc*/ 	.word	0x00022e00


	//   ....[72]....
        /*06e0*/ 	.word	0x00022ea0


	//   ....[73]....
        /*06e4*/ 	.word	0x00022f40


	//   ....[74]....
        /*06e8*/ 	.word	0x00023240


	//   ....[75]....
        /*06ec*/ 	.word	0x00023520


	//   ....[76]....
        /*06f0*/ 	.word	0x00023940


	//   ....[77]....
        /*06f4*/ 	.word	0x000239d0


	//   ....[78]....
        /*06f8*/ 	.word	0x00023a70


	//   ....[79]....
        /*06fc*/ 	.word	0x00023b20


	//   ....[80]....
        /*0700*/ 	.word	0x00023ba0


	//   ....[81]....
        /*0704*/ 	.word	0x00023c20


	//   ....[82]....
        /*0708*/ 	.word	0x00023ca0


	//   ....[83]....
        /*070c*/ 	.word	0x00023d20


	//   ....[84]....
        /*0710*/ 	.word	0x00023db0


	//   ....[85]....
        /*0714*/ 	.word	0x00023e60


	//   ....[86]....
        /*0718*/ 	.word	0x00023ee0


	//   ....[87]....
        /*071c*/ 	.word	0x00023f60


	//   ....[88]....
        /*0720*/ 	.word	0x00023fe0


	//   ....[89]....
        /*0724*/ 	.word	0x00024060


	//   ....[90]....
        /*0728*/ 	.word	0x000240d0


	//   ....[91]....
        /*072c*/ 	.word	0x00024170


	//   ....[92]....
        /*0730*/ 	.word	0x00024200


	//   ....[93]....
        /*0734*/ 	.word	0x00024330


	//----- nvinfo : EIATTR_REG_RECONFIG
	.align		4
.L_593:
        /*0738*/ 	.byte	0x01, 0x54
	.zero		2


	//----- nvinfo : EIATTR_SYSCALL_OFFSETS
	.align		4
        /*073c*/ 	.byte	0x04, 0x46
        /*073e*/ 	.short	(.L_595 - .L_594)


	//   ....[0]....
.L_594:
        /*0740*/ 	.word	0x000019a0


	//   ....[1]....
        /*0744*/ 	.word	0x00001af0


	//   ....[2]....
        /*0748*/ 	.word	0x0000a760


	//   ....[3]....
        /*074c*/ 	.word	0x0000abd0


	//   ....[4]....
        /*0750*/ 	.word	0x0001e600


	//   ....[5]....
        /*0754*/ 	.word	0x0001e740


	//   ....[6]....
        /*0758*/ 	.word	0x0001e840


	//----- nvinfo : EIATTR_MBARRIER_INSTR_OFFSETS
	.align		4
.L_595:
        /*075c*/ 	.byte	0x04, 0x39
        /*075e*/ 	.short	(.L_597 - .L_596)


	//   ....[0]....
.L_596:
        /*0760*/ 	.word	0x00000300
        /*0764*/ 	.word	0x000000ff
        /*0768*/ 	.word	0x00034800
        /*076c*/ 	.short	0x0100
        /*076e*/ 	.byte	0x08
	.zero		1


	//   ....[1]....
        /*0770*/ 	.word	0x00000310
        /*0774*/ 	.word	0x000000ff
        /*0778*/ 	.word	0x00034820
        /*077c*/ 	.short	0x0100
        /*077e*/ 	.byte	0x08
	.zero		1


	//   ....[2]....
        /*0780*/ 	.word	0x00000400
        /*0784*/ 	.word	0x000000ff
        /*0788*/ 	.word	0x00034830
        /*078c*/ 	.short	0x0100
        /*078e*/ 	.byte	0x08
	.zero		1


	//   ....[3]....
        /*0790*/ 	.word	0x00000410
        /*0794*/ 	.word	0x000000ff
        /*0798*/ 	.word	0x00034840
        /*079c*/ 	.short	0x0100
        /*079e*/ 	.byte	0x08
	.zero		1


	//   ....[4]....
        /*07a0*/ 	.word	0x00000420
        /*07a4*/ 	.word	0x000000ff
        /*07a8*/ 	.word	0x00034838
        /*07ac*/ 	.short	0x0100
        /*07ae*/ 	.byte	0x08
	.zero		1


	//   ....[5]....
        /*07b0*/ 	.word	0x00000430
        /*07b4*/ 	.word	0x000000ff
        /*07b8*/ 	.word	0x00034848
        /*07bc*/ 	.short	0x0100
        /*07be*/ 	.byte	0x08
	.zero		1


	//   ....[6]....
        /*07c0*/ 	.word	0x00000560
        /*07c4*/ 	.word	0x000000ff
        /*07c8*/ 	.word	0x00034850
        /*07cc*/ 	.short	0x0100
        /*07ce*/ 	.byte	0x08
	.zero		1


	//   ....[7]....
        /*07d0*/ 	.word	0x00000570
        /*07d4*/ 	.word	0x000000ff
        /*07d8*/ 	.word	0x00034860
        /*07dc*/ 	.short	0x0100
        /*07de*/ 	.byte	0x08
	.zero		1


	//   ....[8]....
        /*07e0*/ 	.word	0x00000580
        /*07e4*/ 	.word	0x000000ff
        /*07e8*/ 	.word	0x00034858
        /*07ec*/ 	.short	0x0100
        /*07ee*/ 	.byte	0x08
	.zero		1


	//   ....[9]....
        /*07f0*/ 	.word	0x00000590
        /*07f4*/ 	.word	0x000000ff
        /*07f8*/ 	.word	0x00034868
        /*07fc*/ 	.short	0x0100
        /*07fe*/ 	.byte	0x08
	.zero		1


	//   ....[10]....
        /*0800*/ 	.word	0x00000680
        /*0804*/ 	.word	0x000000ff
        /*0808*/ 	.word	0x00034870
        /*080c*/ 	.short	0x0100
        /*080e*/ 	.byte	0x06
	.zero		1


	//   ....[11]....
        /*0810*/ 	.word	0x00000690
        /*0814*/ 	.word	0x000000ff
        /*0818*/ 	.word	0x00034880
        /*081c*/ 	.short	0x0100
        /*081e*/ 	.byte	0x06
	.zero		1


	//   ....[12]....
        /*0820*/ 	.word	0x000006a0
        /*0824*/ 	.word	0x000000ff
        /*0828*/ 	.word	0x00034878
        /*082c*/ 	.short	0x0100
        /*082e*/ 	.byte	0x06
	.zero		1


	//   ....[13]....
        /*0830*/ 	.word	0x000006b0
        /*0834*/ 	.word	0x000000ff
        /*0838*/ 	.word	0x00034888
        /*083c*/ 	.short	0x0100
        /*083e*/ 	.byte	0x06
	.zero		1


	//   ....[14]....
        /*0840*/ 	.word	0x000007e0
        /*0844*/ 	.word	0x000000ff
        /*0848*/ 	.word	0x00034890
        /*084c*/ 	.short	0x0100
        /*084e*/ 	.byte	0x08
	.zero		1


	//   ....[15]....
        /*0850*/ 	.word	0x000007f0
        /*0854*/ 	.word	0x000000ff
        /*0858*/ 	.word	0x000348a0
        /*085c*/ 	.short	0x0100
        /*085e*/ 	.byte	0x08
	.zero		1


	//   ....[16]....
        /*0860*/ 	.word	0x00000800
        /*0864*/ 	.word	0x000000ff
        /*0868*/ 	.word	0x00034898
        /*086c*/ 	.short	0x0100
        /*086e*/ 	.byte	0x08
	.zero		1


	//   ....[17]....
        /*0870*/ 	.word	0x00000810
        /*0874*/ 	.word	0x000000ff
        /*0878*/ 	.word	0x000348a8
        /*087c*/ 	.short	0x0100
        /*087e*/ 	.byte	0x08
	.zero		1


	//   ....[18]....
        /*0880*/ 	.word	0x00000940
        /*0884*/ 	.word	0x000000ff
        /*0888*/ 	.word	0x000348b0
        /*088c*/ 	.short	0x0100
        /*088e*/ 	.byte	0x08
	.zero		1


	//   ....[19]....
        /*0890*/ 	.word	0x00000950
        /*0894*/ 	.word	0x000000ff
        /*0898*/ 	.word	0x000348c0
        /*089c*/ 	.short	0x0100
        /*089e*/ 	.byte	0x08
	.zero		1


	//   ....[20]....
        /*08a0*/ 	.word	0x00000960
        /*08a4*/ 	.word	0x000000ff
        /*08a8*/ 	.word	0x000348b8
        /*08ac*/ 	.short	0x0100
        /*08ae*/ 	.byte	0x08
	.zero		1


	//   ....[21]....
        /*08b0*/ 	.word	0x00000970
        /*08b4*/ 	.word	0x000000ff
        /*08b8*/ 	.word	0x000348c8
        /*08bc*/ 	.short	0x0100
        /*08be*/ 	.byte	0x08
	.zero		1


	//   ....[22]....
        /*08c0*/ 	.word	0x000036c0
        /*08c4*/ 	.word	0x00000003
        /*08c8*/ 	.word	0x00034890
        /*08cc*/ 	.short	0x010a
        /*08ce*/ 	.byte	0x3f
	.zero		1


	//   ....[23]....
        /*08d0*/ 	.word	0x000069b0
        /*08d4*/ 	.word	0x00000003
        /*08d8*/ 	.word	0x00034890
        /*08dc*/ 	.short	0x010a
        /*08de*/ 	.byte	0x3f
	.zero		1


	//   ....[24]....
        /*08e0*/ 	.word	0x000099a0
        /*08e4*/ 	.word	0x00000003
        /*08e8*/ 	.word	0x00034890
        /*08ec*/ 	.short	0x010a
        /*08ee*/ 	.byte	0x3f
	.zero		1


	//   ....[25]....
        /*08f0*/ 	.word	0x00009d70
        /*08f4*/ 	.word	0x00000024
        /*08f8*/ 	.word	0x00000000
        /*08fc*/ 	.short	0x0101
        /*08fe*/ 	.byte	0x3f
	.zero		1


	//   ....[26]....
        /*0900*/ 	.word	0x00009db0
        /*0904*/ 	.word	0x00000003
        /*0908*/ 	.word	0x000348b0
        /*090c*/ 	.short	0x010a
        /*090e*/ 	.byte	0x3f
	.zero		1


	//   ....[27]....
        /*0910*/ 	.word	0x0000a280
        /*0914*/ 	.word	0x00000003
        /*0918*/ 	.word	0x00000000
        /*091c*/ 	.short	0x0101
        /*091e*/ 	.byte	0x3f
	.zero		1


	//   ....[28]....
        /*0920*/ 	.word	0x0000a7e0
        /*0924*/ 	.word	0x00000012
        /*0928*/ 	.word	0x00034800
        /*092c*/ 	.short	0x010a
        /*092e*/ 	.byte	0x3f
	.zero		1


	//   ....[29]....
        /*0930*/ 	.word	0x0000a830
        /*0934*/ 	.word	0x00000012
        /*0938*/ 	.word	0x00034800
        /*093c*/ 	.short	0x010a
        /*093e*/ 	.byte	0x3f
	.zero		1


	//   ....[30]....
        /*0940*/ 	.word	0x0000bba0
        /*0944*/ 	.word	0x00000012
        /*0948*/ 	.word	0x00034800
        /*094c*/ 	.short	0x010a
        /*094e*/ 	.byte	0x3f
	.zero		1


	//   ....[31]....
        /*0950*/ 	.word	0x0000ed10
        /*0954*/ 	.word	0x00000012
        /*0958*/ 	.word	0x00034800
        /*095c*/ 	.short	0x010a
        /*095e*/ 	.byte	0x3f
	.zero		1


	//   ....[32]....
        /*0960*/ 	.word	0x00011560
        /*0964*/ 	.word	0x00000003
        /*0968*/ 	.word	0x00034830
        /*096c*/ 	.short	0x010a
        /*096e*/ 	.byte	0x3f
	.zero		1


	//   ....[33]....
        /*0970*/ 	.word	0x000115e0
        /*0974*/ 	.word	0x00000003
        /*0978*/ 	.word	0x00034830
        /*097c*/ 	.short	0x010a
        /*097e*/ 	.byte	0x3f
	.zero		1


	//   ....[34]....
        /*0980*/ 	.word	0x00012340
        /*0984*/ 	.word	0x00000003
        /*0988*/ 	.word	0x00000000
        /*098c*/ 	.short	0x0101
        /*098e*/ 	.byte	0x3f
	.zero		1


	//   ....[35]....
        /*0990*/ 	.word	0x00014230
        /*0994*/ 	.word	0x0000000f
        /*0998*/ 	.word	0x00034830
        /*099c*/ 	.short	0x010a
        /*099e*/ 	.byte	0x3f
	.zero		1


	//   ....[36]....
        /*09a0*/ 	.word	0x000142a0
        /*09a4*/ 	.word	0x0000000f
        /*09a8*/ 	.word	0x00034830
        /*09ac*/ 	.short	0x010a
        /*09ae*/ 	.byte	0x3f
	.zero		1


	//   ....[37]....
        /*09b0*/ 	.word	0x00014e20
        /*09b4*/ 	.word	0x00000014
        /*09b8*/ 	.word	0x00034850
        /*09bc*/ 	.short	0x010a
        /*09be*/ 	.byte	0x3f
	.zero		1


	//   ....[38]....
        /*09c0*/ 	.word	0x00014e70
        /*09c4*/ 	.word	0x00000014
        /*09c8*/ 	.word	0x00034850
        /*09cc*/ 	.short	0x010a
        /*09ce*/ 	.byte	0x3f
	.zero		1


	//   ....[39]....
        /*09d0*/ 	.word	0x00016ad0
        /*09d4*/ 	.word	0x0000000f
        /*09d8*/ 	.word	0x00000000
        /*09dc*/ 	.short	0x0101
        /*09de*/ 	.byte	0x3f
	.zero		1


	//   ....[40]....
        /*09e0*/ 	.word	0x00016b20
        /*09e4*/ 	.word	0x00000027
        /*09e8*/ 	.word	0x00000000
        /*09ec*/ 	.short	0x0101
        /*09ee*/ 	.byte	0x3f
	.zero		1


	//   ....[41]....
        /*09f0*/ 	.word	0x00017040
        /*09f4*/ 	.word	0x00000000
        /*09f8*/ 	.word	0x00034830
        /*09fc*/ 	.short	0x010a
        /*09fe*/ 	.byte	0x3f
	.zero		1


	//   ....[42]....
        /*0a00*/ 	.word	0x000170b0
        /*0a04*/ 	.word	0x00000000
        /*0a08*/ 	.word	0x00034830
        /*0a0c*/ 	.short	0x010a
        /*0a0e*/ 	.byte	0x3f
	.zero		1


	//   ....[43]....
        /*0a10*/ 	.word	0x00017c30
        /*0a14*/ 	.word	0x0000000f
        /*0a18*/ 	.word	0x00034850
        /*0a1c*/ 	.short	0x010a
        /*0a1e*/ 	.byte	0x3f
	.zero		1


	//   ....[44]....
        /*0a20*/ 	.word	0x00017c80
        /*0a24*/ 	.word	0x0000000f
        /*0a28*/ 	.word	0x00034850
        /*0a2c*/ 	.short	0x010a
        /*0a2e*/ 	.byte	0x3f
	.zero		1


	//   ....[45]....
        /*0a30*/ 	.word	0x00018de0
        /*0a34*/ 	.word	0x0000000b
        /*0a38*/ 	.word	0x00000000
        /*0a3c*/ 	.short	0x0101
        /*0a3e*/ 	.byte	0x3f
	.zero		1


	//   ....[46]....
        /*0a40*/ 	.word	0x00018e70
        /*0a44*/ 	.word	0x0000000f
        /*0a48*/ 	.word	0x00000000
        /*0a4c*/ 	.short	0x0101
        /*0a4e*/ 	.byte	0x3f
	.zero		1


	//   ....[47]....
        /*0a50*/ 	.word	0x000198c0
        /*0a54*/ 	.word	0x0000000c
        /*0a58*/ 	.word	0x00034850
        /*0a5c*/ 	.short	0x010a
        /*0a5e*/ 	.byte	0x3f
	.zero		1


	//   ....[48]....
        /*0a60*/ 	.word	0x00019960
        /*0a64*/ 	.word	0x0000000c
        /*0a68*/ 	.word	0x00034850
        /*0a6c*/ 	.short	0x010a
        /*0a6e*/ 	.byte	0x3f
	.zero		1


	//   ....[49]....
        /*0a70*/ 	.word	0x00019f20
        /*0a74*/ 	.word	0x0000000b
        /*0a78*/ 	.word	0x00000000
        /*0a7c*/ 	.short	0x0101
        /*0a7e*/ 	.byte	0x3f
	.zero		1


	//   ....[50]....
        /*0a80*/ 	.word	0x0001b180
        /*0a84*/ 	.word	0x00000000
        /*0a88*/ 	.word	0x00000000
        /*0a8c*/ 	.short	0x0101
        /*0a8e*/ 	.byte	0x3f
	.zero		1


	//   ....[51]....
        /*0a90*/ 	.word	0x0001d6f0
        /*0a94*/ 	.word	0x00000004
        /*0a98*/ 	.word	0x00034820
        /*0a9c*/ 	.short	0x010a
        /*0a9e*/ 	.byte	0x3f
	.zero		1


	//   ....[52]....
        /*0aa0*/ 	.word	0x0001d780
        /*0aa4*/ 	.word	0x00000006
        /*0aa8*/ 	.word	0x000348a0
        /*0aac*/ 	.short	0x010a
        /*0aae*/ 	.byte	0x3f
	.zero		1


	//   ....[53]....
        /*0ab0*/ 	.word	0x0001da10
        /*0ab4*/ 	.word	0x00000006
        /*0ab8*/ 	.word	0x000348c0
        /*0abc*/ 	.short	0x010a
        /*0abe*/ 	.byte	0x3f
	.zero		1


	//   ....[54]....
        /*0ac0*/ 	.word	0x0001ddd0
        /*0ac4*/ 	.word	0x00000007
        /*0ac8*/ 	.word	0x000348a0
        /*0acc*/ 	.short	0x010a
        /*0ace*/ 	.byte	0x3f
	.zero		1


	//   ....[55]....
        /*0ad0*/ 	.word	0x0001e040
        /*0ad4*/ 	.word	0x00000007
        /*0ad8*/ 	.word	0x000348c0
        /*0adc*/ 	.short	0x010a
        /*0ade*/ 	.byte	0x3f
	.zero		1


	//   ....[56]....
        /*0ae0*/ 	.word	0x0001ef50
        /*0ae4*/ 	.word	0x00000007
        /*0ae8*/ 	.word	0x00034840
        /*0aec*/ 	.short	0x010a
        /*0aee*/ 	.byte	0x3f
	.zero		1


	//   ....[57]....
        /*0af0*/ 	.word	0x0001f500
        /*0af4*/ 	.word	0x0000000a
        /*0af8*/ 	.word	0x00034820
        /*0afc*/ 	.short	0x010a
        /*0afe*/ 	.byte	0x3f
	.zero		1


	//   ....[58]....
        /*0b00*/ 	.word	0x0001f820
        /*0b04*/ 	.word	0x00000008
        /*0b08*/ 	.word	0x00034840
        /*0b0c*/ 	.short	0x010a
        /*0b0e*/ 	.byte	0x3f
	.zero		1


	//   ....[59]....
        /*0b10*/ 	.word	0x0001fb20
        /*0b14*/ 	.word	0x00000008
        /*0b18*/ 	.word	0x00034860
        /*0b1c*/ 	.short	0x010a
        /*0b1e*/ 	.byte	0x3f
	.zero		1


	//   ....[60]....
        /*0b20*/ 	.word	0x000200d0
        /*0b24*/ 	.word	0x00000002
        /*0b28*/ 	.word	0x00034840
        /*0b2c*/ 	.short	0x010a
        /*0b2e*/ 	.byte	0x3f
	.zero		1


	//   ....[61]....
        /*0b30*/ 	.word	0x000203d0
        /*0b34*/ 	.word	0x00000002
        /*0b38*/ 	.word	0x00034860
        /*0b3c*/ 	.short	0x010a
        /*0b3e*/ 	.byte	0x3f
	.zero		1


	//   ....[62]....
        /*0b40*/ 	.word	0x000208f0
        /*0b44*/ 	.word	0x00000002
        /*0b48*/ 	.word	0x00034840
        /*0b4c*/ 	.short	0x010a
        /*0b4e*/ 	.byte	0x3f
	.zero		1


	//   ....[63]....
        /*0b50*/ 	.word	0x00020be0
        /*0b54*/ 	.word	0x00000002
        /*0b58*/ 	.word	0x00034860
        /*0b5c*/ 	.short	0x010a
        /*0b5e*/ 	.byte	0x3f
	.zero		1


	//   ....[64]....
        /*0b60*/ 	.word	0x000210a0
        /*0b64*/ 	.word	0x00000003
        /*0b68*/ 	.word	0x00034860
        /*0b6c*/ 	.short	0x010a
        /*0b6e*/ 	.byte	0x3f
	.zero		1


	//   ....[65]....
        /*0b70*/ 	.word	0x000220b0
        /*0b74*/ 	.word	0x00000000
        /*0b78*/ 	.word	0x00034820
        /*0b7c*/ 	.short	0x010a
        /*0b7e*/ 	.byte	0x3f
	.zero		1


	//   ....[66]....
        /*0b80*/ 	.word	0x00022280
        /*0b84*/ 	.word	0x00000006
        /*0b88*/ 	.word	0x00000000
        /*0b8c*/ 	.short	0x010a
        /*0b8e*/ 	.byte	0x3f
	.zero		1


	//   ....[67]....
        /*0b90*/ 	.word	0x000222f0
        /*0b94*/ 	.word	0x00000007
        /*0b98*/ 	.word	0x00000000
        /*0b9c*/ 	.short	0x010a
        /*0b9e*/ 	.byte	0x3f
	.zero		1


	//   ....[68]....
        /*0ba0*/ 	.word	0x00022360
        /*0ba4*/ 	.word	0x00000004
        /*0ba8*/ 	.word	0x00000000
        /*0bac*/ 	.short	0x010a
        /*0bae*/ 	.byte	0x3f
	.zero		1


	//   ....[69]....
        /*0bb0*/ 	.word	0x00022390
        /*0bb4*/ 	.word	0x00000003
        /*0bb8*/ 	.word	0x00000000
        /*0bbc*/ 	.short	0x010a
        /*0bbe*/ 	.byte	0x3f
	.zero		1


	//   ....[70]....
        /*0bc0*/ 	.word	0x000223f0
        /*0bc4*/ 	.word	0x00000003
        /*0bc8*/ 	.word	0x00034890
        /*0bcc*/ 	.short	0x010a
        /*0bce*/ 	.byte	0x3f
	.zero		1


	//   ....[71]....
        /*0bd0*/ 	.word	0x00022440
        /*0bd4*/ 	.word	0x00000003
        /*0bd8*/ 	.word	0x00034890
        /*0bdc*/ 	.short	0x010a
        /*0bde*/ 	.byte	0x3f
	.zero		1


	//   ....[72]....
        /*0be0*/ 	.word	0x00022490
        /*0be4*/ 	.word	0x00000003
        /*0be8*/ 	.word	0x00034890
        /*0bec*/ 	.short	0x010a
        /*0bee*/ 	.byte	0x3f
	.zero		1


	//   ....[73]....
        /*0bf0*/ 	.word	0x000224e0
        /*0bf4*/ 	.word	0x00000003
        /*0bf8*/ 	.word	0x000348b0
        /*0bfc*/ 	.short	0x010a
        /*0bfe*/ 	.byte	0x3f
	.zero		1


	//   ....[74]....
        /*0c00*/ 	.word	0x00022a30
        /*0c04*/ 	.word	0x00000012
        /*0c08*/ 	.word	0x00034800
        /*0c0c*/ 	.short	0x010a
        /*0c0e*/ 	.byte	0x3f
	.zero		1


	//   ....[75]....
        /*0c10*/ 	.word	0x00022f80
        /*0c14*/ 	.word	0x00000012
        /*0c18*/ 	.word	0x00034800
        /*0c1c*/ 	.short	0x010a
        /*0c1e*/ 	.byte	0x3f
	.zero		1


	//   ....[76]....
        /*0c20*/ 	.word	0x00022fd0
        /*0c24*/ 	.word	0x00000003
        /*0c28*/ 	.word	0x00034830
        /*0c2c*/ 	.short	0x010a
        /*0c2e*/ 	.byte	0x3f
	.zero		1


	//   ....[77]....
        /*0c30*/ 	.word	0x00023020
        /*0c34*/ 	.word	0x0000000f
        /*0c38*/ 	.word	0x00034830
        /*0c3c*/ 	.short	0x010a
        /*0c3e*/ 	.byte	0x3f
	.zero		1


	//   ....[78]....
        /*0c40*/ 	.word	0x00023070
        /*0c44*/ 	.word	0x00000014
        /*0c48*/ 	.word	0x00034850
        /*0c4c*/ 	.short	0x010a
        /*0c4e*/ 	.byte	0x3f
	.zero		1


	//   ....[79]....
        /*0c50*/ 	.word	0x000230c0
        /*0c54*/ 	.word	0x00000000
        /*0c58*/ 	.word	0x00034830
        /*0c5c*/ 	.short	0x010a
        /*0c5e*/ 	.byte	0x3f
	.zero		1


	//   ....[80]....
        /*0c60*/ 	.word	0x00023110
        /*0c64*/ 	.word	0x0000000f
        /*0c68*/ 	.word	0x00034850
        /*0c6c*/ 	.short	0x010a
        /*0c6e*/ 	.byte	0x3f
	.zero		1


	//   ....[81]....
        /*0c70*/ 	.word	0x00023160
        /*0c74*/ 	.word	0x0000000c
        /*0c78*/ 	.word	0x00034850
        /*0c7c*/ 	.short	0x010a
        /*0c7e*/ 	.byte	0x3f
	.zero		1


	//   ....[82]....
        /*0c80*/ 	.word	0x00023300
        /*0c84*/ 	.word	0x00000004
        /*0c88*/ 	.word	0x00034820
        /*0c8c*/ 	.short	0x010a
        /*0c8e*/ 	.byte	0x3f
	.zero		1


	//   ....[83]....
        /*0c90*/ 	.word	0x00023350
        /*0c94*/ 	.word	0x00000006
        /*0c98*/ 	.word	0x000348a0
        /*0c9c*/ 	.short	0x010a
        /*0c9e*/ 	.byte	0x3f
	.zero		1


	//   ....[84]....
        /*0ca0*/ 	.word	0x000233a0
        /*0ca4*/ 	.word	0x00000006
        /*0ca8*/ 	.word	0x000348c0
        /*0cac*/ 	.short	0x010a
        /*0cae*/ 	.byte	0x3f
	.zero		1


	//   ....[85]....
        /*0cb0*/ 	.word	0x000233f0
        /*0cb4*/ 	.word	0x00000007
        /*0cb8*/ 	.word	0x000348a0
        /*0cbc*/ 	.short	0x010a
        /*0cbe*/ 	.byte	0x3f
	.zero		1


	//   ....[86]....
        /*0cc0*/ 	.word	0x00023440
        /*0cc4*/ 	.word	0x00000007
        /*0cc8*/ 	.word	0x000348c0
        /*0ccc*/ 	.short	0x010a
        /*0cce*/ 	.byte	0x3f
	.zero		1


	//   ....[87]....
        /*0cd0*/ 	.word	0x000235e0
        /*0cd4*/ 	.word	0x00000007
        /*0cd8*/ 	.word	0x00034840
        /*0cdc*/ 	.short	0x010a
        /*0cde*/ 	.byte	0x3f
	.zero		1


	//   ....[88]....
        /*0ce0*/ 	.word	0x00023660
        /*0ce4*/ 	.word	0x00000003
        /*0ce8*/ 	.word	0x00034820
        /*0cec*/ 	.short	0x010a
        /*0cee*/ 	.byte	0x3f
	.zero		1


	//   ....[89]....
        /*0cf0*/ 	.word	0x000236b0
        /*0cf4*/ 	.word	0x00000008
        /*0cf8*/ 	.word	0x00034840
        /*0cfc*/ 	.short	0x010a
        /*0cfe*/ 	.byte	0x3f
	.zero		1


	//   ....[90]....
        /*0d00*/ 	.word	0x00023700
        /*0d04*/ 	.word	0x00000008
        /*0d08*/ 	.word	0x00034860
        /*0d0c*/ 	.short	0x010a
        /*0d0e*/ 	.byte	0x3f
	.zero		1


	//   ....[91]....
        /*0d10*/ 	.word	0x00023750
        /*0d14*/ 	.word	0x00000002
        /*0d18*/ 	.word	0x00034840
        /*0d1c*/ 	.short	0x010a
        /*0d1e*/ 	.byte	0x3f
	.zero		1


	//   ....[92]....
        /*0d20*/ 	.word	0x000237a0
        /*0d24*/ 	.word	0x00000002
        /*0d28*/ 	.word	0x00034860
        /*0d2c*/ 	.short	0x010a
        /*0d2e*/ 	.byte	0x3f
	.zero		1


	//   ....[93]....
        /*0d30*/ 	.word	0x000237f0
        /*0d34*/ 	.word	0x00000002
        /*0d38*/ 	.word	0x00034840
        /*0d3c*/ 	.short	0x010a
        /*0d3e*/ 	.byte	0x3f
	.zero		1


	//   ....[94]....
        /*0d40*/ 	.word	0x00023840
        /*0d44*/ 	.word	0x00000002
        /*0d48*/ 	.word	0x00034860
        /*0d4c*/ 	.short	0x010a
        /*0d4e*/ 	.byte	0x3f
	.zero		1


	//   ....[95]....
        /*0d50*/ 	.word	0x00023890
        /*0d54*/ 	.word	0x00000003
        /*0d58*/ 	.word	0x00034860
        /*0d5c*/ 	.short	0x010a
        /*0d5e*/ 	.byte	0x3f
	.zero		1


	//   ....[96]....
        /*0d60*/ 	.word	0x00024250
        /*0d64*/ 	.word	0x00000000
        /*0d68*/ 	.word	0x00034820
        /*0d6c*/ 	.short	0x010a
        /*0d6e*/ 	.byte	0x3f
	.zero		1


	//   ....[97]....
        /*0d70*/ 	.word	0x000243f0
        /*0d74*/ 	.word	0x00000006
        /*0d78*/ 	.word	0x00000000
        /*0d7c*/ 	.short	0x010a
        /*0d7e*/ 	.byte	0x3f
	.zero		1


	//   ....[98]....
        /*0d80*/ 	.word	0x00024440
        /*0d84*/ 	.word	0x00000007
        /*0d88*/ 	.word	0x00000000
        /*0d8c*/ 	.short	0x010a
        /*0d8e*/ 	.byte	0x3f
	.zero		1


	//   ....[99]....
        /*0d90*/ 	.word	0x00024490
        /*0d94*/ 	.word	0x00000004
        /*0d98*/ 	.word	0x00000000
        /*0d9c*/ 	.short	0x010a
        /*0d9e*/ 	.byte	0x3f
	.zero		1


	//----- nvinfo : EIATTR_NUM_MBARRIERS
	.align		4
.L_597:
        /*0da0*/ 	.byte	0x03, 0x38
        /*0da2*/ 	.short	0x0016


	//----- nvinfo : EIATTR_EXIT_INSTR_OFFSETS
	.align		4
        /*0da4*/ 	.byte	0x04, 0x1c
        /*0da6*/ 	.short	(.L_599 - .L_598)


	//   ....[0]....
.L_598:
        /*0da8*/ 	.word	0x000223e0


	//----- nvinfo : EIATTR_MAX_THREADS
	.align		4
.L_599:
        /*0dac*/ 	.byte	0x04, 0x05
        /*0dae*/ 	.short	(.L_601 - .L_600)
.L_600:
        /*0db0*/ 	.word	0x00000180
        /*0db4*/ 	.word	0x00000001
        /*0db8*/ 	.word	0x00000001


	//----- nvinfo : EIATTR_CRS_STACK_SIZE
	.align		4
.L_601:
        /*0dbc*/ 	.byte	0x04, 0x1e
        /*0dbe*/ 	.short	(.L_603 - .L_602)
.L_602:
        /*0dc0*/ 	.word	0x00000000


	//----- nvinfo : EIATTR_CBANK_PARAM_SIZE
	.align		4
.L_603:
        /*0dc4*/ 	.byte	0x03, 0x19
        /*0dc6*/ 	.short	0x0a70


	//----- nvinfo : EIATTR_PARAM_CBANK
	.align		4
        /*0dc8*/ 	.byte	0x04, 0x0a
        /*0dca*/ 	.short	(.L_605 - .L_604)
	.align		4
.L_604:
        /*0dcc*/ 	.word	index@(.nv.constant0._ZN7cutlass13device_kernelIN5flash11enable_sm90INS1_16FlashAttnFwdSm90INS1_25CollectiveMainloopFwdSm90ILi2EN4cute5tupleIJNS5_1CILi1EEES8_S8_EEENS6_IJNS7_ILi128EEESA_NS7_ILi192EEEEEELi128ENS_6half_tEfNS_4arch4Sm90ELb1ELb0ELb0ELb1ELb0ELb1ELb0ELb1ELb1ELb0ELb0ELb0EEENS1_21CollectiveEpilogueFwdINS6_IJSA_SA_SA_EEES9_SD_SF_Li256ELb1ELb0ELb0ELb0EEENS1_36VarlenDynamicPersistentTileSchedulerILi128ELi128ELi256ELi32ELb0ELb0ELb1ELb1ELb1ELb1EEEEEEEEEvNT_6ParamsE)
        /*0dd0*/ 	.short	0x0210
        /*0dd2*/ 	.short	0x0a70


	//----- nvinfo : EIATTR_SW_WAR
	.align		4
.L_605:
        /*0dd4*/ 	.byte	0x04, 0x36
        /*0dd6*/ 	.short	(.L_607 - .L_606)
.L_606:
        /*0dd8*/ 	.word	0x00000008
.L_607:


//--------------------- .nv.info._ZN7cutlass13device_kernelIN5flash11enable_sm90INS1_16FlashAttnFwdSm90INS1_25CollectiveMainloopFwdSm90ILi2EN4cute5tupleIJNS5_1CILi1EEES8_S8_EEENS6_IJNS7_ILi64EEESA_SA_EEELi512ENS_6half_tEfNS_4arch4Sm90ELb0ELb0ELb0ELb0ELb0ELb0ELb0ELb0ELb0ELb0ELb0ELb0EEENS1_21CollectiveEpilogueFwdINS6_IJSA_NS7_ILi512EEESA_EEES9_SC_SE_Li256ELb0ELb0ELb0ELb0EEENS1_29StaticPersistentTileSchedulerILb0EEEEEEEEEvNT_6ParamsE --------------------------
	.section	.nv.info._ZN7cutlass13device_kernelIN5flash11enable_sm90INS1_16FlashAttnFwdSm90INS1_25CollectiveMainloopFwdSm90ILi2EN4cute5tupleIJNS5_1CILi1EEES8_S8_EEENS6_IJNS7_ILi64EEESA_SA_EEELi512ENS_6half_tEfNS_4arch4Sm90ELb0ELb0ELb0ELb0ELb0ELb0ELb0ELb0ELb0ELb0ELb0ELb0EEENS1_21CollectiveEpilogueFwdINS6_IJSA_NS7_ILi512EEESA_EEES9_SC_SE_Li256ELb0ELb0ELb0ELb0EEENS1_29StaticPersistentTileSchedulerILb0EEEEEEEEEvNT_6ParamsE,"",@"SHT_CUDA_INFO"
	.sectionflags	@""
	.align	4


	//----- nvinfo : EIATTR_CUDA_API_VERSION
	.align		4
        /*0000*/ 	.byte	0x04, 0x37
        /*0002*/ 	.short	(.L_609 - .L_608)
.L_608:
        /*0004*/ 	.word	0x00000082


	//----- nvinfo : EIATTR_KPARAM_INFO
	.align		4
.L_609:
        /*0008*/ 	.byte	0x04, 0x17
        /*000a*/ 	.short	(.L_611 - .L_610)
.L_610:
        /*000c*/ 	.word	0x00000000
        /*0010*/ 	.short	0x0000
        /*0012*/ 	.short	0x0070
        /*0014*/ 	.byte	0x00, 0xf0, 0x01, 0x2e


	//----- nvinfo : EIATTR_SPARSE_MMA_MASK
	.align		4
.L_611:
        /*0018*/ 	.byte	0x03, 0x50
        /*001a*/ 	.short	0x0000


	//----- nvinfo : EIATTR_MAXREG_COUNT
	.align		4
        /*001c*/ 	.byte	0x03, 0x1b
        /*001e*/ 	.short	0x00a8


	//----- nvinfo : EIATTR_NUM_BARRIERS
	.align		4
        /*0020*/ 	.byte	0x02, 0x4c
        /*0022*/ 	.byte	0x10
	.zero		1


	//----- nvinfo : EIATTR_EXTERNS
	.align		4
        /*0024*/ 	.byte	0x04, 0x0f
        /*0026*/ 	.short	(.L_613 - .L_612)


	//   ....[0]....
	.align		4
.L_612:
        /*0028*/ 	.word	index@(__assertfail)


	//----- nvinfo : EIATTR_ANNOTATIONS
	.align		4
.L_613:
        /*002c*/ 	.byte	0x04, 0x55
        /*002e*/ 	.short	(.L_615 - .L_614)


	//   ....[0]....
.L_614:
        /* <DEDUP_REMOVED lines=13> */


	//----- nvinfo : EIATTR_MERCURY_ISA_VERSION
	.align		4
.L_615:
        /*00e8*/ 	.byte	0x03, 0x5f
        /*00ea*/ 	.short	0x0101


	//----- nvinfo : EIATTR_INT_WARP_WIDE_INSTR_OFFSETS
	.align		4
        /*00ec*/ 	.byte	0x04, 0x31
        /*00ee*/ 	.short	(.L_617 - .L_616)


	//   ....[0]....
.L_616:
        /*00f0*/ 	.word	0x00000190


	//   ....[1]....
        /*00f4*/ 	.word	0x000001c0


	//   ....[2]....
        /*00f8*/ 	.word	0x000001d0


	//   ....[3]....
        /*00fc*/ 	.word	0x00007d70


	//   ....[4]....
        /*0100*/ 	.word	0x00007dd0


	//----- nvinfo : EIATTR_COOP_GROUP_MASK_REGIDS
	.align		4
.L_617:
        /*0104*/ 	.byte	0x04, 0x29
        /*0106*/ 	.short	(.L_619 - .L_618)


	//   ....[0]....
.L_618:
        /*0108*/ 	.word	0xffffffff


	//   ....[1]....
        /*010c*/ 	.word	0xffffffff


	//   ....[2]....
        /*0110*/ 	.word	0xffffffff


	//   ....[3]....
        /*0114*/ 	.word	0xffffffff


	//   ....[4]....
        /*0118*/ 	.word	0xffffffff


	//   ....[5]....
        /*011c*/ 	.word	0xffffffff


	//   ....[6]....
        /*0120*/ 	.word	0xffffffff


	//   ....[7]....
        /*0124*/ 	.word	0xffffffff


	//   ....[8]....
        /*0128*/ 	.word	0xffffffff


	//   ....[9]....
        /*012c*/ 	.word	0xffffffff


	//   ....[10]....
        /*0130*/ 	.word	0xffffffff


	//   ....[11]....
        /*0134*/ 	.word	0xffffffff


	//   ....[12]....
        /*0138*/ 	.word	0xffffffff


	//   ....[13]....
        /*013c*/ 	.word	0xffffffff


	//   ....[14]....
        /*0140*/ 	.word	0xffffffff


	//   ....[15]....
        /*0144*/ 	.word	0xffffffff


	//   ....[16]....
        /*0148*/ 	.word	0xffffffff


	//   ....[17]....
        /*014c*/ 	.word	0xffffffff


	//   ....[18]....
        /*0150*/ 	.word	0xffffffff


	//   ....[19]....
        /*0154*/ 	.word	0xffffffff


	//   ....[20]....
        /*0158*/ 	.word	0xffffffff


	//   ....[21]....
        /*015c*/ 	.word	0xffffffff


	//   ....[22]....
        /*0160*/ 	.word	0xffffffff


	//   ....[23]....
        /*0164*/ 	.word	0xffffffff


	//   ....[24]....
        /*0168*/ 	.word	0xffffffff


	//   ....[25]....
        /*016c*/ 	.word	0xffffffff


	//   ....[26]....
        /*0170*/ 	.word	0xffffffff


	//   ....[27]....
        /*0174*/ 	.word	0x0500000f


	//   ....[28]....
        /*0178*/ 	.word	0x0500000f


	//----- nvinfo : EIATTR_COOP_GROUP_INSTR_OFFSETS
	.align		4
.L_619:
        /*017c*/ 	.byte	0x04, 0x28
        /*017e*/ 	.short	(.L_621 - .L_620)


	//   ....[0]....
.L_620:
        /*0180*/ 	.word	0x00000060


	//   ....[1]....
        /*0184*/ 	.word	0x000001a0


	//   ....[2]....
        /*0188*/ 	.word	0x000001f0


	//   ....[3]....
        /*018c*/ 	.word	0x000003a0


	//   ....[4]....
        /*0190*/ 	.word	0x00000500


	//   ....[5]....
        /*0194*/ 	.word	0x00000620


	//   ....[6]....
        /*0198*/ 	.word	0x00000780


	//   ....[7]....
        /*019c*/ 	.word	0x00001040


	//   ....[8]....
        /*01a0*/ 	.word	0x00002950


	//   ....[9]....
        /*01a4*/ 	.word	0x00003330


	//   ....[10]....
        /*01a8*/ 	.word	0x00003390


	//   ....[11]....
        /*01ac*/ 	.word	0x00003560


	//   ....[12]....
        /*01b0*/ 	.word	0x00003630


	//   ....[13]....
        /*01b4*/ 	.word	0x00003f30


	//   ....[14]....
        /*01b8*/ 	.word	0x00004390


	//   ....[15]....
        /*01bc*/ 	.word	0x000043c0


	//   ....[16]....
        /*01c0*/ 	.word	0x000045f0


	//   ....[17]....
        /*01c4*/ 	.word	0x000047c0


	//   ....[18]....
        /*01c8*/ 	.word	0x00005840


	//   ....[19]....
        /*01cc*/ 	.word	0x00005880


	//   ....[20]....
        /*01d0*/ 	.word	0x000058c0


	//   ....[21]....
        /*01d4*/ 	.word	0x00005950


	//   ....[22]....
        /*01d8*/ 	.word	0x00005980


	//   ....[23]....
        /*01dc*/ 	.word	0x00006330


	//   ....[24]....
        /*01e0*/ 	.word	0x00007140


	//   ....[25]....
        /*01e4*/ 	.word	0x000075a0


	//   ....[26]....
        /*01e8*/ 	.word	0x0000a480


	//   ....[27]....
        /*01ec*/ 	.word	0x0000aa00


	//   ....[28]....
        /*01f0*/ 	.word	0x0000aea0


	//----- nvinfo : EIATTR_REG_RECONFIG
	.align		4
.L_621:
        /*01f4*/ 	.byte	0x01, 0x54
	.zero		2


	//----- nvinfo : EIATTR_SYSCALL_OFFSETS
	.align		4
        /*01f8*/ 	.byte	0x04, 0x46
        /*01fa*/ 	.short	(.L_623 - .L_622)


	//   ....[0]....
.L_622:
        /*01fc*/ 	.word	0x00002b10


	//   ....[1]....
        /*0200*/ 	.word	0x000079f0


	//   ....[2]....
        /*0204*/ 	.word	0x00007b30


	//   ....[3]....
        /*0208*/ 	.word	0x00007c30


	//----- nvinfo : EIATTR_MBARRIER_INSTR_OFFSETS
	.align		4
.L_623:
        /*020c*/ 	.byte	0x04, 0x39
        /*020e*/ 	.short	(.L_625 - .L_624)


	//   ....[0]....
.L_624:
        /*0210*/ 	.word	0x00000290
        /*0214*/ 	.word	0x000000ff
        /*0218*/ 	.word	0x00028c00
        /*021c*/ 	.short	0x0100
        /*021e*/ 	.byte	0x06
	.zero		1


	//   ....[1]....
        /*0220*/ 	.word	0x000002a0
        /*0224*/ 	.word	0x000000ff
        /*0228*/ 	.word	0x00028c20
        /*022c*/ 	.short	0x0100
        /*022e*/ 	.byte	0x06
	.zero		1


	//   ....[2]....
        /*0230*/ 	.word	0x00000350
        /*0234*/ 	.word	0x000000ff
        /*0238*/ 	.word	0x00028c30
        /*023c*/ 	.short	0x0100
        /*023e*/ 	.byte	0x06
	.zero		1


	//   ....[3]....
        /*0240*/ 	.word	0x00000360
        /*0244*/ 	.word	0x000000ff
        /*0248*/ 	.word	0x00028c40
        /*024c*/ 	.short	0x0100
        /*024e*/ 	.byte	0x06
	.zero		1


	//   ....[4]....
        /*0250*/ 	.word	0x00000370
        /*0254*/ 	.word	0x000000ff
        /*0258*/ 	.word	0x00028c38
        /*025c*/ 	.short	0x0100
        /*025e*/ 	.byte	0x06
	.zero		1


	//   ....[5]....
        /*0260*/ 	.word	0x00000380
        /*0264*/ 	.word	0x000000ff
        /*0268*/ 	.word	0x00028c48
        /*026c*/ 	.short	0x0100
        /*026e*/ 	.byte	0x06
	.zero		1


	//   ....[6]....
        /*0270*/ 	.word	0x000004b0
        /*0274*/ 	.word	0x000000ff
        /*0278*/ 	.word	0x00028c50
        /*027c*/ 	.short	0x0100
        /*027e*/ 	.byte	0x08
	.zero		1


	//   ....[7]....
        /*0280*/ 	.word	0x000004c0
        /*0284*/ 	.word	0x000000ff
        /*0288*/ 	.word	0x00028c60
        /*028c*/ 	.short	0x0100
        /*028e*/ 	.byte	0x08
	.zero		1


	//   ....[8]....
        /*0290*/ 	.word	0x000004d0
        /*0294*/ 	.word	0x000000ff
        /*0298*/ 	.word	0x00028c58
        /*029c*/ 	.short	0x0100
        /*029e*/ 	.byte	0x08
	.zero		1


	//   ....[9]....
        /*02a0*/ 	.word	0x000004e0
        /*02a4*/ 	.word	0x000000ff
        /*02a8*/ 	.word	0x00028c68
        /*02ac*/ 	.short	0x0100
        /*02ae*/ 	.byte	0x08
	.zero		1


	//   ....[10]....
        /*02b0*/ 	.word	0x000005d0
        /*02b4*/ 	.word	0x000000ff
        /*02b8*/ 	.word	0x00028c70
        /*02bc*/ 	.short	0x0100
        /*02be*/ 	.byte	0x06
	.zero		1


	//   ....[11]....
        /*02c0*/ 	.word	0x000005e0
        /*02c4*/ 	.word	0x000000ff
        /*02c8*/ 	.word	0x00028c80
        /*02cc*/ 	.short	0x0100
        /*02ce*/ 	.byte	0x06
	.zero		1


	//   ....[12]....
        /*02d0*/ 	.word	0x000005f0
        /*02d4*/ 	.word	0x000000ff
        /*02d8*/ 	.word	0x00028c78
        /*02dc*/ 	.short	0x0100
        /*02de*/ 	.byte	0x06
	.zero		1


	//   ....[13]....
        /*02e0*/ 	.word	0x00000600
        /*02e4*/ 	.word	0x000000ff
        /*02e8*/ 	.word	0x00028c88
        /*02ec*/ 	.short	0x0100
        /*02ee*/ 	.byte	0x06
	.zero		1


	//   ....[14]....
        /*02f0*/ 	.word	0x00000730
        /*02f4*/ 	.word	0x000000ff
        /*02f8*/ 	.word	0x00028c90
        /*02fc*/ 	.short	0x0100
        /*02fe*/ 	.byte	0x08
	.zero		1


	//   ....[15]....
        /*0300*/ 	.word	0x00000740
        /*0304*/ 	.word	0x000000ff
        /*0308*/ 	.word	0x00028ca0
        /*030c*/ 	.short	0x0100
        /*030e*/ 	.byte	0x08
	.zero		1


	//   ....[16]....
        /*0310*/ 	.word	0x00000750
        /*0314*/ 	.word	0x000000ff
        /*0318*/ 	.word	0x00028c98
        /*031c*/ 	.short	0x0100
        /*031e*/ 	.byte	0x08
	.zero		1


	//   ....[17]....
        /*0320*/ 	.word	0x00000760
        /*0324*/ 	.word	0x000000ff
        /*0328*/ 	.word	0x00028ca8
        /*032c*/ 	.short	0x0100
        /*032e*/ 	.byte	0x08
	.zero		1


	//   ....[18]....
        /*0330*/ 	.word	0x00000890
        /*0334*/ 	.word	0x000000ff
        /*0338*/ 	.word	0x00028cb0
        /*033c*/ 	.short	0x0100
        /*033e*/ 	.byte	0x08
	.zero		1


	//   ....[19]....
        /*0340*/ 	.word	0x000008a0
        /*0344*/ 	.word	0x000000ff
        /*0348*/ 	.word	0x00028cc0
        /*034c*/ 	.short	0x0100
        /*034e*/ 	.byte	0x08
	.zero		1


	//   ....[20]....
        /*0350*/ 	.word	0x000008b0
        /*0354*/ 	.word	0x000000ff
        /*0358*/ 	.word	0x00028cb8
        /*035c*/ 	.short	0x0100
        /*035e*/ 	.byte	0x08
	.zero		1


	//   ....[21]....
        /*0360*/ 	.word	0x000008c0
        /*0364*/ 	.word	0x000000ff
        /*0368*/ 	.word	0x00028cc8
        /*036c*/ 	.short	0x0100
        /*036e*/ 	.byte	0x08
	.zero		1


	//   ....[22]....
        /*0370*/ 	.word	0x00001150
        /*0374*/ 	.word	0x000000ff
        /*0378*/ 	.word	0x00028c50
        /*037c*/ 	.short	0x010a
        /*037e*/ 	.byte	0x10
	.zero		1


	//   ....[23]....
        /*0380*/ 	.word	0x00001430
        /*0384*/ 	.word	0x00000000
        /*0388*/ 	.word	0x00000000
        /*038c*/ 	.short	0x0101
        /*038e*/ 	.byte	0x3f
	.zero		1


	//   ....[24]....
        /*0390*/ 	.word	0x00001dc0
        /*0394*/ 	.word	0x000000ff
        /*0398*/ 	.word	0x00028c50
        /*039c*/ 	.short	0x010a
        /*039e*/ 	.byte	0x06
	.zero		1


	//   ....[25]....
        /*03a0*/ 	.word	0x00001e00
        /*03a4*/ 	.word	0x000000ff
        /*03a8*/ 	.word	0x00028c50
        /*03ac*/ 	.short	0x010a
        /*03ae*/ 	.byte	0x06
	.zero		1


	//   ....[26]....
        /*03b0*/ 	.word	0x00002050
        /*03b4*/ 	.word	0x00000003
        /*03b8*/ 	.word	0x00000000
        /*03bc*/ 	.short	0x0101
        /*03be*/ 	.byte	0x3f
	.zero		1


	//   ....[27]....
        /*03c0*/ 	.word	0x00002b90
        /*03c4*/ 	.word	0x000000ff
        /*03c8*/ 	.word	0x00028c00
        /*03cc*/ 	.short	0x010a
        /*03ce*/ 	.byte	0x2e
	.zero		1


	//   ....[28]....
        /*03d0*/ 	.word	0x00002c10
        /*03d4*/ 	.word	0x00000007
        /*03d8*/ 	.word	0x00028c30
        /*03dc*/ 	.short	0x010a
        /*03de*/ 	.byte	0x3f
	.zero		1


	//   ....[29]....
        /*03e0*/ 	.word	0x00002c50
        /*03e4*/ 	.word	0x00000007
        /*03e8*/ 	.word	0x00028c30
        /*03ec*/ 	.short	0x010a
        /*03ee*/ 	.byte	0x3f
	.zero		1


	//   ....[30]....
        /*03f0*/ 	.word	0x00003820
        /*03f4*/ 	.word	0x00000005
        /*03f8*/ 	.word	0x00000000
        /*03fc*/ 	.short	0x0101
        /*03fe*/ 	.byte	0x3f
	.zero		1


	//   ....[31]....
        /*0400*/ 	.word	0x00003ca0
        /*0404*/ 	.word	0x00000007
        /*0408*/ 	.word	0x00028c50
        /*040c*/ 	.short	0x010a
        /*040e*/ 	.byte	0x3f
	.zero		1


	//   ....[32]....
        /*0410*/ 	.word	0x00003cf0
        /*0414*/ 	.word	0x00000007
        /*0418*/ 	.word	0x00028c50
        /*041c*/ 	.short	0x010a
        /*041e*/ 	.byte	0x3f
	.zero		1


	//   ....[33]....
        /*0420*/ 	.word	0x00003f50
        /*0424*/ 	.word	0x00000007
        /*0428*/ 	.word	0x00000000
        /*042c*/ 	.short	0x0101
        /*042e*/ 	.byte	0x3f
	.zero		1


	//   ....[34]....
        /*0430*/ 	.word	0x00004090
        /*0434*/ 	.word	0x000000ff
        /*0438*/ 	.word	0x00028c30
        /*043c*/ 	.short	0x010a
        /*043e*/ 	.byte	0x16
	.zero		1


	//   ....[35]....
        /*0440*/ 	.word	0x000040d0
        /*0444*/ 	.word	0x000000ff
        /*0448*/ 	.word	0x00028c30
        /*044c*/ 	.short	0x010a
        /*044e*/ 	.byte	0x16
	.zero		1


	//   ....[36]....
        /*0450*/ 	.word	0x00004b50
        /*0454*/ 	.word	0x0000009a
        /*0458*/ 	.word	0x00000000
        /*045c*/ 	.short	0x0101
        /*045e*/ 	.byte	0x3f
	.zero		1


	//   ....[37]....
        /*0460*/ 	.word	0x000055b0
        /*0464*/ 	.word	0x000000ff
        /*0468*/ 	.word	0x00028c50
        /*046c*/ 	.short	0x010a
        /*046e*/ 	.byte	0x16
	.zero		1


	//   ....[38]....
        /*0470*/ 	.word	0x000055f0
        /*0474*/ 	.word	0x000000ff
        /*0478*/ 	.word	0x00028c50
        /*047c*/ 	.short	0x010a
        /*047e*/ 	.byte	0x16
	.zero		1


	//   ....[39]....
        /*0480*/ 	.word	0x00005860
        /*0484*/ 	.word	0x000000aa
        /*0488*/ 	.word	0x00000000
        /*048c*/ 	.short	0x0101
        /*048e*/ 	.byte	0x3f
	.zero		1


	//   ....[40]....
        /*0490*/ 	.word	0x00007510
        /*0494*/ 	.word	0x000000ff
        /*0498*/ 	.word	0x00000000
        /*049c*/ 	.short	0x0101
        /*049e*/ 	.byte	0x06
	.zero		1


	//   ....[41]....
        /*04a0*/ 	.word	0x00008130
        /*04a4*/ 	.word	0x00000005
        /*04a8*/ 	.word	0x00028c40
        /*04ac*/ 	.short	0x010a
        /*04ae*/ 	.byte	0x3f
	.zero		1


	//   ....[42]....
        /*04b0*/ 	.word	0x000084c0
        /*04b4*/ 	.word	0x0000000a
        /*04b8*/ 	.word	0x00028c20
        /*04bc*/ 	.short	0x010a
        /*04be*/ 	.byte	0x3f
	.zero		1


	//   ....[43]....
        /*04c0*/ 	.word	0x00008580
        /*04c4*/ 	.word	0x00000008
        /*04c8*/ 	.word	0x00028c60
        /*04cc*/ 	.short	0x010a
        /*04ce*/ 	.byte	0x3f
	.zero		1


	//   ....[44]....
        /*04d0*/ 	.word	0x00008c70
        /*04d4*/ 	.word	0x00000002
        /*04d8*/ 	.word	0x00028c40
        /*04dc*/ 	.short	0x010a
        /*04de*/ 	.byte	0x3f
	.zero		1


	//   ....[45]....
        /*04e0*/ 	.word	0x00008e40
        /*04e4*/ 	.word	0x00000002
        /*04e8*/ 	.word	0x00028c60
        /*04ec*/ 	.short	0x010a
        /*04ee*/ 	.byte	0x3f
	.zero		1


	//   ....[46]....
        /*04f0*/ 	.word	0x000094c0
        /*04f4*/ 	.word	0x00000003
        /*04f8*/ 	.word	0x00028c40
        /*04fc*/ 	.short	0x010a
        /*04fe*/ 	.byte	0x3f
	.zero		1


	//   ....[47]....
        /*0500*/ 	.word	0x00009690
        /*0504*/ 	.word	0x00000003
        /*0508*/ 	.word	0x00028c60
        /*050c*/ 	.short	0x010a
        /*050e*/ 	.byte	0x3f
	.zero		1


	//   ....[48]....
        /*0510*/ 	.word	0x00009cb0
        /*0514*/ 	.word	0x00000003
        /*0518*/ 	.word	0x00028c40
        /*051c*/ 	.short	0x010a
        /*051e*/ 	.byte	0x3f
	.zero		1


	//   ....[49]....
        /*0520*/ 	.word	0x00009e80
        /*0524*/ 	.word	0x00000003
        /*0528*/ 	.word	0x00028c60
        /*052c*/ 	.short	0x010a
        /*052e*/ 	.byte	0x3f
	.zero		1


	//   ....[50]....
        /*0530*/ 	.word	0x0000a400
        /*0534*/ 	.word	0x00000000
        /*0538*/ 	.word	0x00028c20
        /*053c*/ 	.short	0x010a
        /*053e*/ 	.byte	0x3f
	.zero		1


	//   ....[51]....
        /*0540*/ 	.word	0x0000a5a0
        /*0544*/ 	.word	0x00000006
        /*0548*/ 	.word	0x00000000
        /*054c*/ 	.short	0x010a
        /*054e*/ 	.byte	0x3f
	.zero		1


	//   ....[52]....
        /*0550*/ 	.word	0x0000a610
        /*0554*/ 	.word	0x00000003
        /*0558*/ 	.word	0x00000000
        /*055c*/ 	.short	0x010a
        /*055e*/ 	.byte	0x3f
	.zero		1


	//   ....[53]....
        /*0560*/ 	.word	0x0000a670
        /*0564*/ 	.word	0x00000010
        /*0568*/ 	.word	0x00000000
        /*056c*/ 	.short	0x010a
        /*056e*/ 	.byte	0x3f
	.zero		1


	//   ....[54]....
        /*0570*/ 	.word	0x0000a6a0
        /*0574*/ 	.word	0x00000003
        /*0578*/ 	.word	0x00000000
        /*057c*/ 	.short	0x010a
        /*057e*/ 	.byte	0x3f
	.zero		1


	//   ....[55]....
        /*0580*/ 	.word	0x0000a710
        /*0584*/ 	.word	0x00000003
        /*0588*/ 	.word	0x00028c50
        /*058c*/ 	.short	0x010a
        /*058e*/ 	.byte	0x3f
	.zero		1


	//   ....[56]....
        /*0590*/ 	.word	0x0000a770
        /*0594*/ 	.word	0x00000004
        /*0598*/ 	.word	0x00028c50
        /*059c*/ 	.short	0x010a
        /*059e*/ 	.byte	0x3f
	.zero		1


	//   ....[57]....
        /*05a0*/ 	.word	0x0000a7d0
        /*05a4*/ 	.word	0x00000003
        /*05a8*/ 	.word	0x00028c00
        /*05ac*/ 	.short	0x010a
        /*05ae*/ 	.byte	0x3f
	.zero		1


	//   ....[58]....
        /*05b0*/ 	.word	0x0000a820
        /*05b4*/ 	.word	0x00000007
        /*05b8*/ 	.word	0x00028c30
        /*05bc*/ 	.short	0x010a
        /*05be*/ 	.byte	0x3f
	.zero		1


	//   ....[59]....
        /*05c0*/ 	.word	0x0000a870
        /*05c4*/ 	.word	0x00000007
        /*05c8*/ 	.word	0x00028c50
        /*05cc*/ 	.short	0x010a
        /*05ce*/ 	.byte	0x3f
	.zero		1


	//   ....[60]....
        /*05d0*/ 	.word	0x0000a8d0
        /*05d4*/ 	.word	0x00000000
        /*05d8*/ 	.word	0x00028c30
        /*05dc*/ 	.short	0x010a
        /*05de*/ 	.byte	0x3f
	.zero		1


	//   ....[61]....
        /*05e0*/ 	.word	0x0000a920
        /*05e4*/ 	.word	0x000000aa
        /*05e8*/ 	.word	0x00028c50
        /*05ec*/ 	.short	0x010a
        /*05ee*/ 	.byte	0x3f
	.zero		1


	//   ....[62]....
        /*05f0*/ 	.word	0x0000aac0
        /*05f4*/ 	.word	0x00000005
        /*05f8*/ 	.word	0x00028c40
        /*05fc*/ 	.short	0x010a
        /*05fe*/ 	.byte	0x3f
	.zero		1


	//   ....[63]....
        /*0600*/ 	.word	0x0000ab40
        /*0604*/ 	.word	0x00000008
        /*0608*/ 	.word	0x00028c20
        /*060c*/ 	.short	0x010a
        /*060e*/ 	.byte	0x3f
	.zero		1


	//   ....[64]....
        /*0610*/ 	.word	0x0000ab90
        /*0614*/ 	.word	0x00000008
        /*0618*/ 	.word	0x00028c60
        /*061c*/ 	.short	0x010a
        /*061e*/ 	.byte	0x3f
	.zero		1


	//   ....[65]....
        /*0620*/ 	.word	0x0000abe0
        /*0624*/ 	.word	0x00000002
        /*0628*/ 	.word	0x00028c40
        /*062c*/ 	.short	0x010a
        /*062e*/ 	.byte	0x3f
	.zero		1


	//   ....[66]....
        /*0630*/ 	.word	0x0000ac30
        /*0634*/ 	.word	0x00000002
        /*0638*/ 	.word	0x00028c60
        /*063c*/ 	.short	0x010a
        /*063e*/ 	.byte	0x3f
	.zero		1


	//   ....[67]....
        /*0640*/ 	.word	0x0000ac80
        /*0644*/ 	.word	0x00000003
        /*0648*/ 	.word	0x00028c40
        /*064c*/ 	.short	0x010a
        /*064e*/ 	.byte	0x3f
	.zero		1


	//   ....[68]....
        /*0650*/ 	.word	0x0000acd0
        /*0654*/ 	.word	0x00000003
        /*0658*/ 	.word	0x00028c60
        /*065c*/ 	.short	0x010a
        /*065e*/ 	.byte	0x3f
	.zero		1


	//   ....[69]....
        /*0660*/ 	.word	0x0000ad20
        /*0664*/ 	.word	0x00000003
        /*0668*/ 	.word	0x00028c40
        /*066c*/ 	.short	0x010a
        /*066e*/ 	.byte	0x3f
	.zero		1


	//   ....[70]....
        /*0670*/ 	.word	0x0000ad70
        /*0674*/ 	.word	0x00000003
        /*0678*/ 	.word	0x00028c60
        /*067c*/ 	.short	0x010a
        /*067e*/ 	.byte	0x3f
	.zero		1


	//   ....[71]....
        /*0680*/ 	.word	0x0000adc0
        /*0684*/ 	.word	0x00000000
        /*0688*/ 	.word	0x00028c20
        /*068c*/ 	.short	0x010a
        /*068e*/ 	.byte	0x3f
	.zero		1


	//   ....[72]....
        /*0690*/ 	.word	0x0000af60
        /*0694*/ 	.word	0x00000006
        /*0698*/ 	.word	0x00000000
        /*069c*/ 	.short	0x010a
        /*069e*/ 	.byte	0x3f
	.zero		1


	//   ....[73]....
        /*06a0*/ 	.word	0x0000afb0
        /*06a4*/ 	.word	0x00000003
        /*06a8*/ 	.word	0x00000000
        /*06ac*/ 	.short	0x010a
        /*06ae*/ 	.byte	0x3f
	.zero		1


	//   ....[74]....
        /*06b0*/ 	.word	0x0000b000
        /*06b4*/ 	.word	0x00000010
        /*06b8*/ 	.word	0x00000000
        /*06bc*/ 	.short	0x010a
        /*06be*/ 	.byte	0x3f
	.zero		1


	//----- nvinfo : EIATTR_NUM_MBARRIERS
	.align		4
.L_625:
        /*06c0*/ 	.byte	0x03, 0x38
        /*06c2*/ 	.short	0x0016


	//----- nvinfo : EIATTR_EXIT_INSTR_OFFSETS
	.align		4
        /*06c4*/ 	.byte	0x04, 0x1c
        /*06c6*/ 	.short	(.L_627 - .L_626)


	//   ....[0]....
.L_626:
        /*06c8*/ 	.word	0x00000a10


	//   ....[1]....
        /*06cc*/ 	.word	0x00007560


	//   ....[2]....
        /*06d0*/ 	.word	0x000075c0


	//   ....[3]....
        /*06d4*/ 	.word	0x0000a6f0


	//----- nvinfo : EIATTR_MAX_THREADS
	.align		4
.L_627:
        /*06d8*/ 	.byte	0x04, 0x05
        /*06da*/ 	.short	(.L_629 - .L_628)
.L_628:
        /*06dc*/ 	.word	0x00000180
        /*06e0*/ 	.word	0x00000001
        /*06e4*/ 	.word	0x00000001


	//----- nvinfo : EIATTR_CRS_STACK_SIZE
	.align		4
.L_629:
        /*06e8*/ 	.byte	0x04, 0x1e
        /*06ea*/ 	.short	(.L_631 - .L_630)
.L_630:
        /*06ec*/ 	.word	0x00000000


	//----- nvinfo : EIATTR_CBANK_PARAM_SIZE
	.align		4
.L_631:
        /*06f0*/ 	.byte	0x03, 0x19
        /*06f2*/ 	.short	0x0bf0


	//----- nvinfo : EIATTR_PARAM_CBANK
	.align		4
        /*06f4*/ 	.byte	0x04, 0x0a
        /*06f6*/ 	.short	(.L_633 - .L_632)
	.align		4
.L_632:
        /*06f8*/ 	.word	index@(.nv.constant0._ZN7cutlass13device_kernelIN5flash11enable_sm90INS1_16FlashAttnFwdSm90INS1_25CollectiveMainloopFwdSm90ILi2EN4cute5tupleIJNS5_1CILi1EEES8_S8_EEENS6_IJNS7_ILi64EEESA_SA_EEELi512ENS_6half_tEfNS_4arch4Sm90ELb0ELb0ELb0ELb0ELb0ELb0ELb0ELb0ELb0ELb0ELb0ELb0EEENS1_21CollectiveEpilogueFwdINS6_IJSA_NS7_ILi512EEESA_EEES9_SC_SE_Li256ELb0ELb0ELb0ELb0EEENS1_29StaticPersistentTileSchedulerILb0EEEEEEEEEvNT_6ParamsE)
        /*06fc*/ 	.short	0x0210
        /*06fe*/ 	.short	0x0bf0


	//----- nvinfo : EIATTR_SW_WAR
	.align		4
.L_633:
        /*0700*/ 	.byte	0x04, 0x36
        /*0702*/ 	.short	(.L_635 - .L_634)
.L_634:
        /*0704*/ 	.word	0x00000008
.L_635:


//--------------------- .nv.info._ZN7cutlass13device_kernelIN5flash11enable_sm90INS1_16FlashAttnFwdSm90INS1_25CollectiveMainloopFwdSm90ILi2EN4cute5tupleIJNS5_1CILi1EEES8_S8_EEENS6_IJNS7_ILi64EEESA_SA_EEELi512ENS_6half_tEfNS_4arch4Sm90ELb0ELb0ELb0ELb0ELb0ELb0ELb1ELb0ELb0ELb0ELb0ELb0EEENS1_21CollectiveEpilogueFwdINS6_IJSA_NS7_ILi512EEESA_EEES9_SC_SE_Li256ELb0ELb0ELb0ELb0EEENS1_29StaticPersistentTileSchedulerILb0EEEEEEEEEvNT_6ParamsE --------------------------
	.section	.nv.info._ZN7cutlass13device_kernelIN5flash11enable_sm90INS1_16FlashAttnFwdSm90INS1_25CollectiveMainloopFwdSm90ILi2EN4cute5tupleIJNS5_1CILi1EEES8_S8_EEENS6_IJNS7_ILi64EEESA_SA_EEELi512ENS_6half_tEfNS_4arch4Sm90ELb0ELb0ELb0ELb0ELb0ELb0ELb1ELb0ELb0ELb0ELb0ELb0EEENS1_21CollectiveEpilogueFwdINS6_IJSA_NS7_ILi512EEESA_EEES9_SC_SE_Li256ELb0ELb0ELb0ELb0EEENS1_29StaticPersistentTileSchedulerILb0EEEEEEEEEvNT_6ParamsE,"",@"SHT_CUDA_INFO"
	.sectionflags	@""
	.align	4


	//----- nvinfo : EIATTR_CUDA_API_VERSION
	.align		4
        /*0000*/ 	.byte	0x04, 0x37
        /*0002*/ 	.short	(.L_637 - .L_636)
.L_636:
        /*0004*/ 	.word	0x00000082


	//----- nvinfo : EIATTR_KPARAM_INFO
	.align		4
.L_637:
        /*0008*/ 	.byte	0x04, 0x17
        /*000a*/ 	.short	(.L_639 - .L_638)
.L_638:
        /*000c*/ 	.word	0x00000000
        /*0010*/ 	.short	0x0000
        /*0012*/ 	.short	0x0070
        /*0014*/ 	.byte	0x00, 0xf0, 0x01, 0x32


	//----- nvinfo : EIATTR_SPARSE_MMA_MASK
	.align		4
.L_639:
        /*0018*/ 	.byte	0x03, 0x50
        /*001a*/ 	.short	0x0000


	//----- nvinfo : EIATTR_MAXREG_COUNT
	.align		4
        /*001c*/ 	.byte	0x03, 0x1b
        /*001e*/ 	.short	0x00a8


	//----- nvinfo : EIATTR_NUM_BARRIERS
	.align		4
        /*0020*/ 	.byte	0x02, 0x4c
        /*0022*/ 	.byte	0x10
	.zero		1


	//----- nvinfo : EIATTR_EXTERNS
	.align		4
        /*0024*/ 	.byte	0x04, 0x0f
        /*0026*/ 	.short	(.L_641 - .L_640)


	//   ....[0]....
	.align		4
.L_640:
        /*0028*/ 	.word	index@(__assertfail)


	//----- nvinfo : EIATTR_ANNOTATIONS
	.align		4
.L_641:
        /*002c*/ 	.byte	0x04, 0x55
        /*002e*/ 	.short	(.L_643 - .L_642)


	//   ....[0]....
.L_642:
        /* <DEDUP_REMOVED lines=14> */


	//----- nvinfo : EIATTR_MERCURY_ISA_VERSION
	.align		4
.L_643:
        /*00f8*/ 	.byte	0x03, 0x5f
        /*00fa*/ 	.short	0x0101


	//----- nvinfo : EIATTR_INT_WARP_WIDE_INSTR_OFFSETS
	.align		4
        /*00fc*/ 	.byte	0x04, 0x31
        /*00fe*/ 	.short	(.L_645 - .L_644)


	//   ....[0]....
.L_644:
        /*0100*/ 	.word	0x000001b0


	//   ....[1]....
        /*0104*/ 	.word	0x000001e0


	//   ....[2]....
        /*0108*/ 	.word	0x00000250


	//   ....[3]....
        /*010c*/ 	.word	0x00000290


	//   ....[4]....
        /*0110*/ 	.word	0x0000a650


	//   ....[5]....
        /*0114*/ 	.word	0x0000a6b0


	//----- nvinfo : EIATTR_COOP_GROUP_MASK_REGIDS
	.align		4
.L_645:
        /*0118*/ 	.byte	0x04, 0x29
        /*011a*/ 	.short	(.L_647 - .L_646)


	//   ....[0]....
.L_646:
        /*011c*/ 	.word	0xffffffff


	//   ....[1]....
        /*0120*/ 	.word	0xffffffff


	//   ....[2]....
        /*0124*/ 	.word	0xffffffff


	//   ....[3]....
        /*0128*/ 	.word	0xffffffff


	//   ....[4]....
        /*012c*/ 	.word	0xffffffff


	//   ....[5]....
        /*0130*/ 	.word	0xffffffff


	//   ....[6]....
        /*0134*/ 	.word	0xffffffff


	//   ....[7]....
        /*0138*/ 	.word	0xffffffff


	//   ....[8]....
        /*013c*/ 	.word	0xffffffff


	//   ....[9]....
        /*0140*/ 	.word	0xffffffff


	//   ....[10]....
        /*0144*/ 	.word	0xffffffff


	//   ....[11]....
        /*0148*/ 	.word	0xffffffff


	//   ....[12]....
        /*014c*/ 	.word	0xffffffff


	//   ....[13]....
        /*0150*/ 	.word	0xffffffff


	//   ....[14]....
        /*0154*/ 	.word	0xffffffff


	//   ....[15]....
        /*0158*/ 	.word	0xffffffff


	//   ....[16]....
        /*015c*/ 	.word	0xffffffff


	//   ....[17]....
        /*0160*/ 	.word	0xffffffff


	//   ....[18]....
        /*0164*/ 	.word	0xffffffff


	//   ....[19]....
        /*0168*/ 	.word	0xffffffff


	//   ....[20]....
        /*016c*/ 	.word	0xffffffff


	//   ....[21]....
        /*0170*/ 	.word	0xffffffff


	//   ....[22]....
        /*0174*/ 	.word	0xffffffff


	//   ....[23]....
        /*0178*/ 	.word	0xffffffff


	//   ....[24]....
        /*017c*/ 	.word	0xffffffff


	//   ....[25]....
        /*0180*/ 	.word	0xffffffff


	//   ....[26]....
        /*0184*/ 	.word	0xffffffff


	//   ....[27]....
        /*0188*/ 	.word	0xffffffff


	//   ....[28]....
        /*018c*/ 	.word	0xffffffff


	//   ....[29]....
        /*0190*/ 	.word	0x0500000f


	//   ....[30]....
        /*0194*/ 	.word	0x0500000f


	//----- nvinfo : EIATTR_COOP_GROUP_INSTR_OFFSETS
	.align		4
.L_647:
        /*0198*/ 	.byte	0x04, 0x28
        /*019a*/ 	.short	(.L_649 - .L_648)


	//   ....[0]....
.L_648:
        /*019c*/ 	.word	0x00000060


	//   ....[1]....
        /*01a0*/ 	.word	0x000001c0


	//   ....[2]....
        /*01a4*/ 	.word	0x00000270


	//   ....[3]....
        /*01a8*/ 	.word	0x000003d0


	//   ....[4]....
        /*01ac*/ 	.word	0x00000530


	//   ....[5]....
        /*01b0*/ 	.word	0x00000650


	//   ....[6]....
        /*01b4*/ 	.word	0x000007b0


	//   ....[7]....
        /*01b8*/ 	.word	0x00001010


	//   ....[8]....
        /*01bc*/ 	.word	0x00002790


	//   ....[9]....
        /*01c0*/ 	.word	0x00003760


	//   ....[10]....
        /*01c4*/ 	.word	0x000046f0


	//   ....[11]....
        /*01c8*/ 	.word	0x00004770


	//   ....[12]....
        /*01cc*/ 	.word	0x00004940


	//   ....[13]....
        /*01d0*/ 	.word	0x00004a50


	//   ....[14]....
        /*01d4*/ 	.word	0x000052c0


	//   ....[15]....
        /*01d8*/ 	.word	0x00006020


	//   ....[16]....
        /*01dc*/ 	.word	0x00006ce0


	//   ....[17]....
        /*01e0*/ 	.word	0x00006d10


	//   ....[18]....
        /*01e4*/ 	.word	0x00006f50


	//   ....[19]....
        /*01e8*/ 	.word	0x00007120


	//   ....[20]....
        /*01ec*/ 	.word	0x00008110


	//   ....[21]....
        /*01f0*/ 	.word	0x00008150


	//   ....[22]....
        /*01f4*/ 	.word	0x00008190


	//   ....[23]....
        /*01f8*/ 	.word	0x00008220


	//   ....[24]....
        /*01fc*/ 	.word	0x00008230


	//   ....[25]....
        /*0200*/ 	.word	0x00008bf0


	//   ....[26]....
        /*0204*/ 	.word	0x00009a00


	//   ....[27]....
        /*0208*/ 	.word	0x00009e60


	//   ....[28]....
        /*020c*/ 	.word	0x0000d150


	//   ....[29]....
        /*0210*/ 	.word	0x0000d5f0


	//   ....[30]....
        /*0214*/ 	.word	0x0000da90


	//----- nvinfo : EIATTR_REG_RECONFIG
	.align		4
.L_649:
        /*0218*/ 	.byte	0x01, 0x54
	.zero		2


	//----- nvinfo : EIATTR_SYSCALL_OFFSETS
	.align		4
        /*021c*/ 	.byte	0x04, 0x46
        /*021e*/ 	.short	(.L_651 - .L_650)


	//   ....[0]....
.L_650:
        /*0220*/ 	.word	0x00002980


	//   ....[1]....
        /*0224*/ 	.word	0x0000a2d0


	//   ....[2]....
        /*0228*/ 	.word	0x0000a410


	//   ....[3]....
        /*022c*/ 	.word	0x0000a510


	//----- nvinfo : EIATTR_MBARRIER_INSTR_OFFSETS
	.align		4
.L_651:
        /*0230*/ 	.byte	0x04, 0x39
        /*0232*/ 	.short	(.L_653 - .L_652)


	//   ....[0]....
.L_652:
        /*0234*/ 	.word	0x000002b0
        /*0238*/ 	.word	0x000000ff
        /*023c*/ 	.word	0x00038800
        /*0240*/ 	.short	0x0100
        /*0242*/ 	.byte	0x06
	.zero		1


	//   ....[1]....
        /*0244*/ 	.word	0x000002c0
        /*0248*/ 	.word	0x000000ff
        /*024c*/ 	.word	0x00038810
        /*0250*/ 	.short	0x0100
        /*0252*/ 	.byte	0x06
	.zero		1


	//   ....[2]....
        /*0254*/ 	.word	0x000002d0
        /*0258*/ 	.word	0x000000ff
        /*025c*/ 	.word	0x00038820
        /*0260*/ 	.short	0x0100
        /*0262*/ 	.byte	0x06
	.zero		1


	//   ....[3]....
        /*0264*/ 	.word	0x00000380
        /*0268*/ 	.word	0x000000ff
        /*026c*/ 	.word	0x00038830
        /*0270*/ 	.short	0x0100
        /*0272*/ 	.byte	0x06
	.zero		1


	//   ....[4]....
        /*0274*/ 	.word	0x00000390
        /*0278*/ 	.word	0x000000ff
        /*027c*/ 	.word	0x00038840
        /*0280*/ 	.short	0x0100
        /*0282*/ 	.byte	0x06
	.zero		1


	//   ....[5]....
        /*0284*/ 	.word	0x000003a0
        /*0288*/ 	.word	0x000000ff
        /*028c*/ 	.word	0x00038838
        /*0290*/ 	.short	0x0100
        /*0292*/ 	.byte	0x06
	.zero		1


	//   ....[6]....
        /*0294*/ 	.word	0x000003b0
        /*0298*/ 	.word	0x000000ff
        /*029c*/ 	.word	0x00038848
        /*02a0*/ 	.short	0x0100
        /*02a2*/ 	.byte	0x06
	.zero		1


	//   ....[7]....
        /*02a4*/ 	.word	0x000004e0
        /*02a8*/ 	.word	0x000000ff
        /*02ac*/ 	.word	0x00038850
        /*02b0*/ 	.short	0x0100
        /*02b2*/ 	.byte	0x08
	.zero		1


	//   ....[8]....
        /*02b4*/ 	.word	0x000004f0
        /*02b8*/ 	.word	0x000000ff
        /*02bc*/ 	.word	0x00038860
        /*02c0*/ 	.short	0x0100
        /*02c2*/ 	.byte	0x08
	.zero		1


	//   ....[9]....
        /*02c4*/ 	.word	0x00000500
        /*02c8*/ 	.word	0x000000ff
        /*02cc*/ 	.word	0x00038858
        /*02d0*/ 	.short	0x0100
        /*02d2*/ 	.byte	0x08
	.zero		1


	//   ....[10]....
        /*02d4*/ 	.word	0x00000510
        /*02d8*/ 	.word	0x000000ff
        /*02dc*/ 	.word	0x00038868
        /*02e0*/ 	.short	0x0100
        /*02e2*/ 	.byte	0x08
	.zero		1


	//   ....[11]....
        /*02e4*/ 	.word	0x00000600
        /*02e8*/ 	.word	0x000000ff
        /*02ec*/ 	.word	0x00038870
        /*02f0*/ 	.short	0x0100
        /*02f2*/ 	.byte	0x06
	.zero		1


	//   ....[12]....
        /*02f4*/ 	.word	0x00000610
        /*02f8*/ 	.word	0x000000ff
        /*02fc*/ 	.word	0x00038880
        /*0300*/ 	.short	0x0100
        /*0302*/ 	.byte	0x06
	.zero		1


	//   ....[13]....
        /*0304*/ 	.word	0x00000620
        /*0308*/ 	.word	0x000000ff
        /*030c*/ 	.word	0x00038878
        /*0310*/ 	.short	0x0100
        /*0312*/ 	.byte	0x06
	.zero		1


	//   ....[14]....
        /*0314*/ 	.word	0x00000630
        /*0318*/ 	.word	0x000000ff
        /*031c*/ 	.word	0x00038888
        /*0320*/ 	.short	0x0100
        /*0322*/ 	.byte	0x06
	.zero		1


	//   ....[15]....
        /*0324*/ 	.word	0x00000760
        /*0328*/ 	.word	0x000000ff
        /*032c*/ 	.word	0x00038890
        /*0330*/ 	.short	0x0100
        /*0332*/ 	.byte	0x08
	.zero		1


	//   ....[16]....
        /*0334*/ 	.word	0x00000770
        /*0338*/ 	.word	0x000000ff
        /*033c*/ 	.word	0x000388a0
        /*0340*/ 	.short	0x0100
        /*0342*/ 	.byte	0x08
	.zero		1


	//   ....[17]....
        /*0344*/ 	.word	0x00000780
        /*0348*/ 	.word	0x000000ff
        /*034c*/ 	.word	0x00038898
        /*0350*/ 	.short	0x0100
        /*0352*/ 	.byte	0x08
	.zero		1


	//   ....[18]....
        /*0354*/ 	.word	0x00000790
        /*0358*/ 	.word	0x000000ff
        /*035c*/ 	.word	0x000388a8
        /*0360*/ 	.short	0x0100
        /*0362*/ 	.byte	0x08
	.zero		1


	//   ....[19]....
        /*0364*/ 	.word	0x000008d0
        /*0368*/ 	.word	0x000000ff
        /*036c*/ 	.word	0x000388b0
        /*0370*/ 	.short	0x0100
        /*0372*/ 	.byte	0x08
	.zero		1


	//   ....[20]....
        /*0374*/ 	.word	0x000008e0
        /*0378*/ 	.word	0x000000ff
        /*037c*/ 	.word	0x000388c0
        /*0380*/ 	.short	0x0100
        /*0382*/ 	.byte	0x08
	.zero		1


	//   ....[21]....
        /*0384*/ 	.word	0x000008f0
        /*0388*/ 	.word	0x000000ff
        /*038c*/ 	.word	0x000388b8
        /*0390*/ 	.short	0x0100
        /*0392*/ 	.byte	0x08
	.zero		1


	//   ....[22]....
        /*0394*/ 	.word	0x00000900
        /*0398*/ 	.word	0x000000ff
        /*039c*/ 	.word	0x000388c8
        /*03a0*/ 	.short	0x0100
        /*03a2*/ 	.byte	0x08
	.zero		1


	//   ....[23]....
        /*03a4*/ 	.word	0x00001390
        /*03a8*/ 	.word	0x00000000
        /*03ac*/ 	.word	0x00000000
        /*03b0*/ 	.short	0x0101
        /*03b2*/ 	.byte	0x3f
	.zero		1


	//   ....[24]....
        /*03b4*/ 	.word	0x00001e80
        /*03b8*/ 	.word	0x00000003
        /*03bc*/ 	.word	0x00000000
        /*03c0*/ 	.short	0x0101
        /*03c2*/ 	.byte	0x3f
	.zero		1


	//   ....[25]....
        /*03c4*/ 	.word	0x000029f0
        /*03c8*/ 	.word	0x000000ff
        /*03cc*/ 	.word	0x00038800
        /*03d0*/ 	.short	0x010a
        /*03d2*/ 	.byte	0x2a
	.zero		1


	//   ....[26]....
        /*03d4*/ 	.word	0x00002a50
        /*03d8*/ 	.word	0x00000008
        /*03dc*/ 	.word	0x00038830
        /*03e0*/ 	.short	0x010a
        /*03e2*/ 	.byte	0x3f
	.zero		1


	//   ....[27]....
        /*03e4*/ 	.word	0x00002a90
        /*03e8*/ 	.word	0x00000008
        /*03ec*/ 	.word	0x00038830
        /*03f0*/ 	.short	0x010a
        /*03f2*/ 	.byte	0x3f
	.zero		1


	//   ....[28]....
        /*03f4*/ 	.word	0x00002d10
        /*03f8*/ 	.word	0x000000ff
        /*03fc*/ 	.word	0x00038810
        /*0400*/ 	.short	0x010a
        /*0402*/ 	.byte	0x2a
	.zero		1


	//   ....[29]....
        /*0404*/ 	.word	0x00002d50
        /*0408*/ 	.word	0x00000008
        /*040c*/ 	.word	0x00038850
        /*0410*/ 	.short	0x010a
        /*0412*/ 	.byte	0x3f
	.zero		1


	//   ....[30]....
        /*0414*/ 	.word	0x00002e30
        /*0418*/ 	.word	0x00000008
        /*041c*/ 	.word	0x00038850
        /*0420*/ 	.short	0x010a
        /*0422*/ 	.byte	0x3f
	.zero		1


	//   ....[31]....
        /*0424*/ 	.word	0x00004cd0
        /*0428*/ 	.word	0x00000018
        /*042c*/ 	.word	0x00000000
        /*0430*/ 	.short	0x0101
        /*0432*/ 	.byte	0x3f
	.zero		1


	//   ....[32]....
        /*0434*/ 	.word	0x000052e0
        /*0438*/ 	.word	0x00000008
        /*043c*/ 	.word	0x00000000
        /*0440*/ 	.short	0x0101
        /*0442*/ 	.byte	0x3f
	.zero		1


	//   ....[33]....
        /*0444*/ 	.word	0x00005430
        /*0448*/ 	.word	0x0000000b
        /*044c*/ 	.word	0x00038830
        /*0450*/ 	.short	0x010a
        /*0452*/ 	.byte	0x3f
	.zero		1


	//   ....[34]....
        /*0454*/ 	.word	0x00005480
        /*0458*/ 	.word	0x0000000b
        /*045c*/ 	.word	0x00038830
        /*0460*/ 	.short	0x010a
        /*0462*/ 	.byte	0x3f
	.zero		1


	//   ....[35]....
        /*0464*/ 	.word	0x00005680
        /*0468*/ 	.word	0x0000000b
        /*046c*/ 	.word	0x00038850
        /*0470*/ 	.short	0x010a
        /*0472*/ 	.byte	0x3f
	.zero		1


	//   ....[36]....
        /*0474*/ 	.word	0x000056c0
        /*0478*/ 	.word	0x0000000b
        /*047c*/ 	.word	0x00038850
        /*0480*/ 	.short	0x010a
        /*0482*/ 	.byte	0x3f
	.zero		1


	//   ....[37]....
        /*0484*/ 	.word	0x00007500
        /*0488*/ 	.word	0x00000098
        /*048c*/ 	.word	0x00000000
        /*0490*/ 	.short	0x0101
        /*0492*/ 	.byte	0x3f
	.zero		1


	//   ....[38]....
        /*0494*/ 	.word	0x00008130
        /*0498*/ 	.word	0x0000000b
        /*049c*/ 	.word	0x00000000
        /*04a0*/ 	.short	0x0101
        /*04a2*/ 	.byte	0x3f
	.zero		1


	//   ....[39]....
        /*04a4*/ 	.word	0x00009dd0
        /*04a8*/ 	.word	0x000000ff
        /*04ac*/ 	.word	0x00000000
        /*04b0*/ 	.short	0x0101
        /*04b2*/ 	.byte	0x06
	.zero		1


	//   ....[40]....
        /*04b4*/ 	.word	0x0000aa10
        /*04b8*/ 	.word	0x0000000a
        /*04bc*/ 	.word	0x00038840
        /*04c0*/ 	.short	0x010a
        /*04c2*/ 	.byte	0x3f
	.zero		1


	//   ....[41]....
        /*04c4*/ 	.word	0x0000b190
        /*04c8*/ 	.word	0x0000000b
        /*04cc*/ 	.word	0x00038820
        /*04d0*/ 	.short	0x010a
        /*04d2*/ 	.byte	0x3f
	.zero		1


	//   ....[42]....
        /*04d4*/ 	.word	0x0000b260
        /*04d8*/ 	.word	0x00000005
        /*04dc*/ 	.word	0x00038860
        /*04e0*/ 	.short	0x010a
        /*04e2*/ 	.byte	0x3f
	.zero		1


	//   ....[43]....
        /*04e4*/ 	.word	0x0000b940
        /*04e8*/ 	.word	0x00000002
        /*04ec*/ 	.word	0x00038840
        /*04f0*/ 	.short	0x010a
        /*04f2*/ 	.byte	0x3f
	.zero		1


	//   ....[44]....
        /*04f4*/ 	.word	0x0000bb10
        /*04f8*/ 	.word	0x00000002
        /*04fc*/ 	.word	0x00038860
        /*0500*/ 	.short	0x010a
        /*0502*/ 	.byte	0x3f
	.zero		1


	//   ....[45]....
        /*0504*/ 	.word	0x0000c190
        /*0508*/ 	.word	0x00000002
        /*050c*/ 	.word	0x00038840
        /*0510*/ 	.short	0x010a
        /*0512*/ 	.byte	0x3f
	.zero		1


	//   ....[46]....
        /*0514*/ 	.word	0x0000c350
        /*0518*/ 	.word	0x00000002
        /*051c*/ 	.word	0x00038860
        /*0520*/ 	.short	0x010a
        /*0522*/ 	.byte	0x3f
	.zero		1


	//   ....[47]....
        /*0524*/ 	.word	0x0000c960
        /*0528*/ 	.word	0x00000002
        /*052c*/ 	.word	0x00038840
        /*0530*/ 	.short	0x010a
        /*0532*/ 	.byte	0x3f
	.zero		1


	//   ....[48]....
        /*0534*/ 	.word	0x0000cb30
        /*0538*/ 	.word	0x00000002
        /*053c*/ 	.word	0x00038860
        /*0540*/ 	.short	0x010a
        /*0542*/ 	.byte	0x3f
	.zero		1


	//   ....[49]....
        /*0544*/ 	.word	0x0000d0d0
        /*0548*/ 	.word	0x00000000
        /*054c*/ 	.word	0x00038820
        /*0550*/ 	.short	0x010a
        /*0552*/ 	.byte	0x3f
	.zero		1


	//   ....[50]....
        /*0554*/ 	.word	0x0000d220
        /*0558*/ 	.word	0x00000006
        /*055c*/ 	.word	0x00000000
        /*0560*/ 	.short	0x010a
        /*0562*/ 	.byte	0x3f
	.zero		1


	//   ....[51]....
        /*0564*/ 	.word	0x0000d290
        /*0568*/ 	.word	0x00000007
        /*056c*/ 	.word	0x00000000
        /*0570*/ 	.short	0x010a
        /*0572*/ 	.byte	0x3f
	.zero		1


	//   ....[52]....
        /*0574*/ 	.word	0x0000d2d0
        /*0578*/ 	.word	0x00000010
        /*057c*/ 	.word	0x00000000
        /*0580*/ 	.short	0x010a
        /*0582*/ 	.byte	0x3f
	.zero		1


	//   ....[53]....
        /*0584*/ 	.word	0x0000d300
        /*0588*/ 	.word	0x00000003
        /*058c*/ 	.word	0x00000000
        /*0590*/ 	.short	0x010a
        /*0592*/ 	.byte	0x3f
	.zero		1


	//   ....[54]....
        /*0594*/ 	.word	0x0000d370
        /*0598*/ 	.word	0x00000003
        /*059c*/ 	.word	0x00038800
        /*05a0*/ 	.short	0x010a
        /*05a2*/ 	.byte	0x3f
	.zero		1


	//   ....[55]....
        /*05a4*/ 	.word	0x0000d3c0
        /*05a8*/ 	.word	0x00000008
        /*05ac*/ 	.word	0x00038830
        /*05b0*/ 	.short	0x010a
        /*05b2*/ 	.byte	0x3f
	.zero		1


	//   ....[56]....
        /*05b4*/ 	.word	0x0000d420
        /*05b8*/ 	.word	0x00000003
        /*05bc*/ 	.word	0x00038810
        /*05c0*/ 	.short	0x010a
        /*05c2*/ 	.byte	0x3f
	.zero		1


	//   ....[57]....
        /*05c4*/ 	.word	0x0000d470
        /*05c8*/ 	.word	0x00000008
        /*05cc*/ 	.word	0x00038850
        /*05d0*/ 	.short	0x010a
        /*05d2*/ 	.byte	0x3f
	.zero		1


	//   ....[58]....
        /*05d4*/ 	.word	0x0000d4c0
        /*05d8*/ 	.word	0x0000000b
        /*05dc*/ 	.word	0x00038830
        /*05e0*/ 	.short	0x010a
        /*05e2*/ 	.byte	0x3f
	.zero		1


	//   ....[59]....
        /*05e4*/ 	.word	0x0000d510
        /*05e8*/ 	.word	0x0000000b
        /*05ec*/ 	.word	0x00038850
        /*05f0*/ 	.short	0x010a
        /*05f2*/ 	.byte	0x3f
	.zero		1


	//   ....[60]....
        /*05f4*/ 	.word	0x0000d6b0
        /*05f8*/ 	.word	0x0000000a
        /*05fc*/ 	.word	0x00038840
        /*0600*/ 	.short	0x010a
        /*0602*/ 	.byte	0x3f
	.zero		1


	//   ....[61]....
        /*0604*/ 	.word	0x0000d730
        /*0608*/ 	.word	0x00000008
        /*060c*/ 	.word	0x00038820
        /*0610*/ 	.short	0x010a
        /*0612*/ 	.byte	0x3f
	.zero		1


	//   ....[62]....
        /*0614*/ 	.word	0x0000d780
        /*0618*/ 	.word	0x00000005
        /*061c*/ 	.word	0x00038860
        /*0620*/ 	.short	0x010a
        /*0622*/ 	.byte	0x3f
	.zero		1


	//   ....[63]....
        /*0624*/ 	.word	0x0000d7d0
        /*0628*/ 	.word	0x00000002
        /*062c*/ 	.word	0x00038840
        /*0630*/ 	.short	0x010a
        /*0632*/ 	.byte	0x3f
	.zero		1


	//   ....[64]....
        /*0634*/ 	.word	0x0000d820
        /*0638*/ 	.word	0x00000002
        /*063c*/ 	.word	0x00038860
        /*0640*/ 	.short	0x010a
        /*0642*/ 	.byte	0x3f
	.zero		1


	//   ....[65]....
        /*0644*/ 	.word	0x0000d870
        /*0648*/ 	.word	0x00000002
        /*064c*/ 	.word	0x00038840
        /*0650*/ 	.short	0x010a
        /*0652*/ 	.byte	0x3f
	.zero		1


	//   ....[66]....
        /*0654*/ 	.word	0x0000d8c0
        /*0658*/ 	.word	0x00000002
        /*065c*/ 	.word	0x00038860
        /*0660*/ 	.short	0x010a
        /*0662*/ 	.byte	0x3f
	.zero		1


	//   ....[67]....
        /*0664*/ 	.word	0x0000d910
        /*0668*/ 	.word	0x00000002
        /*066c*/ 	.word	0x00038840
        /*0670*/ 	.short	0x010a
        /*0672*/ 	.byte	0x3f
	.zero		1


	//   ....[68]....
        /*0674*/ 	.word	0x0000d960
        /*0678*/ 	.word	0x00000002
        /*067c*/ 	.word	0x00038860
        /*0680*/ 	.short	0x010a
        /*0682*/ 	.byte	0x3f
	.zero		1


	//   ....[69]....
        /*0684*/ 	.word	0x0000d9b0
        /*0688*/ 	.word	0x00000000
        /*068c*/ 	.word	0x00038820
        /*0690*/ 	.short	0x010a
        /*0692*/ 	.byte	0x3f
	.zero		1


	//   ....[70]....
        /*0694*/ 	.word	0x0000db50
        /*0698*/ 	.word	0x00000006
        /*069c*/ 	.word	0x00000000
        /*06a0*/ 	.short	0x010a
        /*06a2*/ 	.byte	0x3f
	.zero		1


	//   ....[71]....
        /*06a4*/ 	.word	0x0000dba0
        /*06a8*/ 	.word	0x00000007
        /*06ac*/ 	.word	0x00000000
        /*06b0*/ 	.short	0x010a
        /*06b2*/ 	.byte	0x3f
	.zero		1


	//   ....[72]....
        /*06b4*/ 	.word	0x0000dbf0
        /*06b8*/ 	.word	0x00000010
        /*06bc*/ 	.word	0x00000000
        /*06c0*/ 	.short	0x010a
        /*06c2*/ 	.byte	0x3f
	.zero		1


	//----- nvinfo : EIATTR_NUM_MBARRIERS
	.align		4
.L_653:
        /*06c4*/ 	.byte	0x03, 0x38
        /*06c6*/ 	.short	0x0017


	//----- nvinfo : EIATTR_EXIT_INSTR_OFFSETS
	.align		4
        /*06c8*/ 	.byte	0x04, 0x1c
        /*06ca*/ 	.short	(.L_655 - .L_654)


	//   ....[0]....
.L_654:
        /*06cc*/ 	.word	0x00000a30


	//   ....[1]....
        /*06d0*/ 	.word	0x00009e20


	//   ....[2]....
        /*06d4*/ 	.word	0x00009e80


	//   ....[3]....
        /*06d8*/ 	.word	0x0000d350


	//----- nvinfo : EIATTR_MAX_THREADS
	.align		4
.L_655:
        /*06dc*/ 	.byte	0x04, 0x05
        /*06de*/ 	.short	(.L_657 - .L_656)
.L_656:
        /*06e0*/ 	.word	0x00000180
        /*06e4*/ 	.word	0x00000001
        /*06e8*/ 	.word	0x00000001


	//----- nvinfo : EIATTR_CRS_STACK_SIZE
	.align		4
.L_657:
        /*06ec*/ 	.byte	0x04, 0x1e
        /*06ee*/ 	.short	(.L_659 - .L_658)
.L_658:
        /*06f0*/ 	.word	0x00000000


	//----- nvinfo : EIATTR_CBANK_PARAM_SIZE
	.align		4
.L_659:
        /*06f4*/ 	.byte	0x03, 0x19
        /*06f6*/ 	.short	0x0cf0


	//----- nvinfo : EIATTR_PARAM_CBANK
	.align		4
        /*06f8*/ 	.byte	0x04, 0x0a
        /*06fa*/ 	.short	(.L_661 - .L_660)
	.align		4
.L_660:
        /*06fc*/ 	.word	index@(.nv.constant0._ZN7cutlass13device_kernelIN5flash11enable_sm90INS1_16FlashAttnFwdSm90INS1_25CollectiveMainloopFwdSm90ILi2EN4cute5tupleIJNS5_1CILi1EEES8_S8_EEENS6_IJNS7_ILi64EEESA_SA_EEELi512ENS_6half_tEfNS_4arch4Sm90ELb0ELb0ELb0ELb0ELb0ELb0ELb1ELb0ELb0ELb0ELb0ELb0EEENS1_21CollectiveEpilogueFwdINS6_IJSA_NS7_ILi512EEESA_EEES9_SC_SE_Li256ELb0ELb0ELb0ELb0EEENS1_29StaticPersistentTileSchedulerILb0EEEEEEEEEvNT_6ParamsE)
        /*0700*/ 	.short	0x0210
        /*0702*/ 	.short	0x0cf0


	//----- nvinfo : EIATTR_SW_WAR
	.align		4
.L_661:
        /*0704*/ 	.byte	0x04, 0x36
        /*0706*/ 	.short	(.L_663 - .L_662)
.L_662:
        /*0708*/ 	.word	0x00000008
.L_663:


//--------------------- .nv.info._ZN7cutlass13device_kernelIN5flash11enable_sm90INS1_16FlashAttnFwdSm90INS1_25CollectiveMainloopFwdSm90ILi2EN4cute5tupleIJNS5_1CILi1EEES8_S8_EEENS6_IJNS7_ILi64EEESA_SA_EEELi512ENS_6half_tEfNS_4arch4Sm90ELb0ELb0ELb0ELb1ELb0ELb0ELb0ELb0ELb0ELb0ELb0ELb0EEENS1_21CollectiveEpilogueFwdINS6_IJSA_NS7_ILi512EEESA_EEES9_SC_SE_Li256ELb1ELb0ELb0ELb0EEENS1_36VarlenDynamicPersistentTileSchedulerILi64ELi64ELi256ELi32ELb0ELb0ELb1ELb0ELb1ELb1EEEEEEEEEvNT_6ParamsE --------------------------
	.section	.nv.info._ZN7cutlass13device_kernelIN5flash11enable_sm90INS1_16FlashAttnFwdSm90INS1_25CollectiveMainloopFwdSm90ILi2EN4cute5tupleIJNS5_1CILi1EEES8_S8_EEENS6_IJNS7_ILi64EEESA_SA_EEELi512ENS_6half_tEfNS_4arch4Sm90ELb0ELb0ELb0ELb1ELb0ELb0ELb0ELb0ELb0ELb0ELb0ELb0EEENS1_21CollectiveEpilogueFwdINS6_IJSA_NS7_ILi512EEESA_EEES9_SC_SE_Li256ELb1ELb0ELb0ELb0EEENS1_36VarlenDynamicPersistentTileSchedulerILi64ELi64ELi256ELi32ELb0ELb0ELb1ELb0ELb1ELb1EEEEEEEEEvNT_6ParamsE,"",@"SHT_CUDA_INFO"
	.sectionflags	@""
	.align	4


	//----- nvinfo : EIATTR_CUDA_API_VERSION
	.align		4
        /*0000*/ 	.byte	0x04, 0x37
        /*0002*/ 	.short	(.L_665 - .L_664)
.L_664:
        /*0004*/ 	.word	0x00000082


	//----- nvinfo : EIATTR_KPARAM_INFO
	.align		4
.L_665:
        /*0008*/ 	.byte	0x04, 0x17
        /*000a*/ 	.short	(.L_667 - .L_666)
.L_666:
        /*000c*/ 	.word	0x00000000
        /*0010*/ 	.short	0x0000
        /*0012*/ 	.short	0x0070
        /*0014*/ 	.byte	0x00, 0xf0, 0x01, 0x28


	//----- nvinfo : EIATTR_SPARSE_MMA_MASK
	.align		4
.L_667:
        /*0018*/ 	.byte	0x03, 0x50
        /*001a*/ 	.short	0x0000


	//----- nvinfo : EIATTR_MAXREG_COUNT
	.align		4
        /*001c*/ 	.byte	0x03, 0x1b
        /*001e*/ 	.short	0x00a8


	//----- nvinfo : EIATTR_NUM_BARRIERS
	.align		4
        /*0020*/ 	.byte	0x02, 0x4c
        /*0022*/ 	.byte	0x10
	.zero		1


	//----- nvinfo : EIATTR_EXTERNS
	.align		4
        /*0024*/ 	.byte	0x04, 0x0f
        /*0026*/ 	.short	(.L_669 - .L_668)


	//   ....[0]....
	.align		4
.L_668:
        /*0028*/ 	.word	index@(__assertfail)


	//----- nvinfo : EIATTR_ANNOTATIONS
	.align		4
.L_669:
        /*002c*/ 	.byte	0x04, 0x55
        /*002e*/ 	.short	(.L_671 - .L_670)


	//   ....[0]....
.L_670:
        /* <DEDUP_REMOVED lines=31> */


	//----- nvinfo : EIATTR_MERCURY_ISA_VERSION
	.align		4
.L_671:
        /*0210*/ 	.byte	0x03, 0x5f
        /*0212*/ 	.short	0x0101


	//----- nvinfo : EIATTR_UNUSED_LOAD_BYTE_OFFSET
	.align		4
        /*0214*/ 	.byte	0x04, 0x44
        /*0216*/ 	.short	(.L_673 - .L_672)


	//   ....[0]....
.L_672:
        /*0218*/ 	.word	0x00000a50
        /*021c*/ 	.word	0x0000fff0


	//   ....[1]....
        /*0220*/ 	.word	0x00006a20
        /*0224*/ 	.word	0x0000fff0


	//----- nvinfo : EIATTR_INT_WARP_WIDE_INSTR_OFFSETS
	.align		4
.L_673:
        /*0228*/ 	.byte	0x04, 0x31
        /*022a*/ 	.short	(.L_675 - .L_674)


	//   ....[0]....
.L_674:
        /*022c*/ 	.word	0x00000160


	//   ....[1]....
        /*0230*/ 	.word	0x000001a0


	//   ....[2]....
        /*0234*/ 	.word	0x00000210


	//   ....[3]....
        /*0238*/ 	.word	0x0000a150


	//   ....[4]....
        /*023c*/ 	.word	0x0000a1e0


	//   ....[5]....
        /*0240*/ 	.word	0x0000a660


	//   ....[6]....
        /*0244*/ 	.word	0x0000a690


	//   ....[7]....
        /*0248*/ 	.word	0x0000cfc0


	//   ....[8]....
        /*024c*/ 	.word	0x0000d050


	//----- nvinfo : EIATTR_COOP_GROUP_MASK_REGIDS
	.align		4
.L_675:
        /*0250*/ 	.byte	0x04, 0x29
        /*0252*/ 	.short	(.L_677 - .L_676)


	//   ....[0]....
.L_676:
        /*0254*/ 	.word	0xffffffff


	//   ....[1]....
        /*0258*/ 	.word	0xffffffff


	//   ....[2]....
        /*025c*/ 	.word	0xffffffff


	//   ....[3]....
        /*0260*/ 	.word	0xffffffff


	//   ....[4]....
        /*0264*/ 	.word	0xffffffff


	//   ....[5]....
        /*0268*/ 	.word	0xffffffff


	//   ....[6]....
        /*026c*/ 	.word	0xffffffff


	//   ....[7]....
        /*0270*/ 	.word	0xffffffff


	//   ....[8]....
        /*0274*/ 	.word	0xffffffff


	//   ....[9]....
        /*0278*/ 	.word	0xffffffff


	//   ....[10]....
        /*027c*/ 	.word	0xffffffff


	//   ....[11]....
        /*0280*/ 	.word	0xffffffff


	//   ....[12]....
        /*0284*/ 	.word	0xffffffff


	//   ....[13]....
        /*0288*/ 	.word	0xffffffff


	//   ....[14]....
        /*028c*/ 	.word	0xffffffff


	//   ....[15]....
        /*0290*/ 	.word	0xffffffff


	//   ....[16]....
        /*0294*/ 	.word	0xffffffff


	//   ....[17]....
        /*0298*/ 	.word	0xffffffff


	//   ....[18]....
        /*029c*/ 	.word	0xffffffff


	//   ....[19]....
        /*02a0*/ 	.word	0xffffffff


	//   ....[20]....
        /*02a4*/ 	.word	0xffffffff


	//   ....[21]....
        /*02a8*/ 	.word	0xffffffff


	//   ....[22]....
        /*02ac*/ 	.word	0xffffffff


	//   ....[23]....
        /*02b0*/ 	.word	0xffffffff


	//   ....[24]....
        /*02b4*/ 	.word	0xffffffff


	//   ....[25]....
        /*02b8*/ 	.word	0xffffffff


	//   ....[26]....
        /*02bc*/ 	.word	0xffffffff


	//   ....[27]....
        /*02c0*/ 	.word	0xffffffff


	//   ....[28]....
        /*02c4*/ 	.word	0xffffffff


	//   ....[29]....
        /*02c8*/ 	.word	0xffffffff


	//   ....[30]....
        /*02cc*/ 	.word	0xffffffff


	//   ....[31]....
        /*02d0*/ 	.word	0xffffffff


	//   ....[32]....
        /*02d4*/ 	.word	0xffffffff


	//   ....[33]....
        /*02d8*/ 	.word	0xffffffff


	//   ....[34]....
        /*02dc*/ 	.word	0xffffffff


	//   ....[35]....
        /*02e0*/ 	.word	0xffffffff


	//   ....[36]....
        /*02e4*/ 	.word	0xffffffff


	//   ....[37]....
        /*02e8*/ 	.word	0xffffffff


	//   ....[38]....
        /*02ec*/ 	.word	0xffffffff


	//   ....[39]....
        /*02f0*/ 	.word	0xffffffff


	//   ....[40]....
        /*02f4*/ 	.word	0xffffffff


	//   ....[41]....
        /*02f8*/ 	.word	0xffffffff


	//   ....[42]....
        /*02fc*/ 	.word	0xffffffff


	//   ....[43]....
        /*0300*/ 	.word	0xffffffff


	//   ....[44]....
        /*0304*/ 	.word	0xffffffff


	//   ....[45]....
        /*0308*/ 	.word	0xffffffff


	//   ....[46]....
        /*030c*/ 	.word	0xffffffff


	//   ....[47]....
        /*0310*/ 	.word	0xffffffff


	//   ....[48]....
        /*0314*/ 	.word	0xffffffff


	//   ....[49]....
        /*0318*/ 	.word	0xffffffff


	//   ....[50]....
        /*031c*/ 	.word	0xffffffff


	//   ....[51]....
        /*0320*/ 	.word	0xffffffff


	//   ....[52]....
        /*0324*/ 	.word	0xffffffff


	//   ....[53]....
        /*0328*/ 	.word	0xffffffff


	//   ....[54]....
        /*032c*/ 	.word	0xffffffff


	//   ....[55]....
        /*0330*/ 	.word	0xffffffff


	//   ....[56]....
        /*0334*/ 	.word	0xffffffff


	//   ....[57]....
        /*0338*/ 	.word	0xffffffff


	//   ....[58]....
        /*033c*/ 	.word	0x0500000f


	//   ....[59]....
        /*0340*/ 	.word	0x0500000f


	//   ....[60]....
        /*0344*/ 	.word	0x0500000f


	//   ....[61]....
        /*0348*/ 	.word	0x0500000f


	//   ....[62]....
        /*034c*/ 	.word	0x0500000f


	//   ....[63]....
        /*0350*/ 	.word	0x0500000f


	//   ....[64]....
        /*0354*/ 	.word	0x0500000f


	//   ....[65]....
        /*0358*/ 	.word	0x0500000f


	//   ....[66]....
        /*035c*/ 	.word	0x0500000f


	//   ....[67]....
        /*0360*/ 	.word	0x0500000f


	//   ....[68]....
        /*0364*/ 	.word	0x0500000f


	//   ....[69]....
        /*0368*/ 	.word	0x0500000f


	//   ....[70]....
        /*036c*/ 	.word	0x0500000f


	//   ....[71]....
        /*0370*/ 	.word	0x0500000f


	//   ....[72]....
        /*0374*/ 	.word	0x0500000f


	//   ....[73]....
        /*0378*/ 	.word	0x0500000f


	//   ....[74]....
        /*037c*/ 	.word	0x0500000f


	//   ....[75]....
        /*0380*/ 	.word	0x0500000f


	//   ....[76]....
        /*0384*/ 	.word	0x0500000f


	//----- nvinfo : EIATTR_COOP_GROUP_INSTR_OFFSETS
	.align		4
.L_677:
        /*0388*/ 	.byte	0x04, 0x28
        /*038a*/ 	.short	(.L_679 - .L_678)


	//   ....[0]....
.L_678:
        /*038c*/ 	.word	0x00000060


	//   ....[1]....
        /*0390*/ 	.word	0x00000170


	//   ....[2]....
        /*0394*/ 	.word	0x000001c0


	//   ....[3]....
        /*0398*/ 	.word	0x000003b0


	//   ....[4]....
        /*039c*/ 	.word	0x00000510


	//   ....[5]....
        /*03a0*/ 	.word	0x00000630


	//   ....[6]....
        /*03a4*/ 	.word	0x00000790


	//   ....[7]....
        /*03a8*/ 	.word	0x000016f0


	//   ....[8]....
        /*03ac*/ 	.word	0x00003030


	//   ....[9]....
        /*03b0*/ 	.word	0x00003a00


	//   ....[10]....
        /*03b4*/ 	.word	0x00003a60


	//   ....[11]....
        /*03b8*/ 	.word	0x00003c30


	//   ....[12]....
        /*03bc*/ 	.word	0x00003d00


	//   ....[13]....
        /*03c0*/ 	.word	0x000045e0


	//   ....[14]....
        /*03c4*/ 	.word	0x00004a40


	//   ....[15]....
        /*03c8*/ 	.word	0x00004a70


	//   ....[16]....
        /*03cc*/ 	.word	0x00004c90


	//   ....[17]....
        /*03d0*/ 	.word	0x00004e60


	//   ....[18]....
        /*03d4*/ 	.word	0x00005ee0


	//   ....[19]....
        /*03d8*/ 	.word	0x00005f20


	//   ....[20]....
        /*03dc*/ 	.word	0x00005f60


	//   ....[21]....
        /*03e0*/ 	.word	0x00005fe0


	//   ....[22]....
        /*03e4*/ 	.word	0x00006010


	//   ....[23]....
        /*03e8*/ 	.word	0x00007930


	//   ....[24]....
        /*03ec*/ 	.word	0x000092c0


	//   ....[25]....
        /*03f0*/ 	.word	0x00009450


	//   ....[26]....
        /*03f4*/ 	.word	0x00009480


	//   ....[27]....
        /*03f8*/ 	.word	0x000094c0


	//   ....[28]....
        /*03fc*/ 	.word	0x00009520


	//   ....[29]....
        /*0400*/ 	.word	0x00009580


	//   ....[30]....
        /*0404*/ 	.word	0x000095c0


	//   ....[31]....
        /*0408*/ 	.word	0x00009770


	//   ....[32]....
        /*040c*/ 	.word	0x000097d0


	//   ....[33]....
        /*0410*/ 	.word	0x00009810


	//   ....[34]....
        /*0414*/ 	.word	0x00009850


	//   ....[35]....
        /*0418*/ 	.word	0x00009880


	//   ....[36]....
        /*041c*/ 	.word	0x000098b0


	//   ....[37]....
        /*0420*/ 	.word	0x00009940


	//   ....[38]....
        /*0424*/ 	.word	0x00009970


	//   ....[39]....
        /*0428*/ 	.word	0x00009a00


	//   ....[40]....
        /*042c*/ 	.word	0x0000d0e0


	//   ....[41]....
        /*0430*/ 	.word	0x0000d0f0


	//   ....[42]....
        /*0434*/ 	.word	0x0000d200


	//   ....[43]....
        /*0438*/ 	.word	0x0000d260


	//   ....[44]....
        /*043c*/ 	.word	0x0000d2a0


	//   ....[45]....
        /*0440*/ 	.word	0x0000d2e0


	//   ....[46]....
        /*0444*/ 	.word	0x0000d310


	//   ....[47]....
        /*0448*/ 	.word	0x0000d340


	//   ....[48]....
        /*044c*/ 	.word	0x0000d4d0


	//   ....[49]....
        /*0450*/ 	.word	0x0000d530


	//   ....[50]....
        /*0454*/ 	.word	0x0000d570


	//   ....[51]....
        /*0458*/ 	.word	0x0000d5b0


	//   ....[52]....
        /*045c*/ 	.word	0x0000d5e0


	//   ....[53]....
        /*0460*/ 	.word	0x0000d610


	//   ....[54]....
        /*0464*/ 	.word	0x0000d6d0


	//   ....[55]....
        /*0468*/ 	.word	0x0000d6f0


	//   ....[56]....
        /*046c*/ 	.word	0x0000d760


	//   ....[57]....
        /*0470*/ 	.word	0x0000dbb0


	//   ....[58]....
        /*0474*/ 	.word	0x0000e160


	//   ....[59]....
        /*0478*/ 	.word	0x0000e580


	//   ....[60]....
        /*047c*/ 	.word	0x0000e610


	//   ....[61]....
        /*0480*/ 	.word	0x0000e6b0


	//   ....[62]....
        /*0484*/ 	.word	0x0000e760


	//   ....[63]....
        /*0488*/ 	.word	0x0000e7e0


	//   ....[64]....
        /*048c*/ 	.word	0x0000e860


	//   ....[65]....
        /*0490*/ 	.word	0x0000e8e0


	//   ....[66]....
        /*0494*/ 	.word	0x0000e960


	//   ....[67]....
        /*0498*/ 	.word	0x0000e9f0


	//   ....[68]....
        /*049c*/ 	.word	0x0000eaa0


	//   ....[69]....
        /*04a0*/ 	.word	0x0000eb20


	//   ....[70]....
        /*04a4*/ 	.word	0x0000eba0


	//   ....[71]....
        /*04a8*/ 	.word	0x0000ec20


	//   ....[72]....
        /*04ac*/ 	.word	0x0000eca0


	//   ....[73]....
        /*04b0*/ 	.word	0x0000ed10


	//   ....[74]....
        /*04b4*/ 	.word	0x0000edb0


	//   ....[75]....
        /*04b8*/ 	.word	0x0000ee40


	//   ....[76]....
        /*04bc*/ 	.word	0x0000ef60


	//----- nvinfo : EIATTR_REG_RECONFIG
	.align		4
.L_679:
        /*04c0*/ 	.byte	0x01, 0x54
	.zero		2


	//----- nvinfo : EIATTR_SYSCALL_OFFSETS
	.align		4
        /*04c4*/ 	.byte	0x04, 0x46
        /*04c6*/ 	.short	(.L_681 - .L_680)


	//   ....[0]....
.L_680:
        /*04c8*/ 	.word	0x000031f0


	//   ....[1]....
        /*04cc*/ 	.word	0x0000a370


	//   ....[2]....
        /*04d0*/ 	.word	0x0000a4b0


	//   ....[3]....
        /*04d4*/ 	.word	0x0000a5b0


	//----- nvinfo : EIATTR_MBARRIER_INSTR_OFFSETS
	.align		4
.L_681:
        /*04d8*/ 	.byte	0x04, 0x39
        /*04da*/ 	.short	(.L_683 - .L_682)


	//   ....[0]....
.L_682:
        /*04dc*/ 	.word	0x000002a0
        /*04e0*/ 	.word	0x000000ff
        /*04e4*/ 	.word	0x00028c00
        /*04e8*/ 	.short	0x0100
        /*04ea*/ 	.byte	0x08
	.zero		1


	//   ....[1]....
        /*04ec*/ 	.word	0x000002b0
        /*04f0*/ 	.word	0x000000ff
        /*04f4*/ 	.word	0x00028c20
        /*04f8*/ 	.short	0x0100
        /*04fa*/ 	.byte	0x08
	.zero		1


	//   ....[2]....
        /*04fc*/ 	.word	0x00000360
        /*0500*/ 	.word	0x000000ff
        /*0504*/ 	.word	0x00028c30
        /*0508*/ 	.short	0x0100
        /*050a*/ 	.byte	0x06
	.zero		1


	//   ....[3]....
        /*050c*/ 	.word	0x00000370
        /*0510*/ 	.word	0x000000ff
        /*0514*/ 	.word	0x00028c40
        /*0518*/ 	.short	0x0100
        /*051a*/ 	.byte	0x06
	.zero		1


	//   ....[4]....
        /*051c*/ 	.word	0x00000380
        /*0520*/ 	.word	0x000000ff
        /*0524*/ 	.word	0x00028c38
        /*0528*/ 	.short	0x0100
        /*052a*/ 	.byte	0x06
	.zero		1


	//   ....[5]....
        /*052c*/ 	.word	0x00000390
        /*0530*/ 	.word	0x000000ff
        /*0534*/ 	.word	0x00028c48
        /*0538*/ 	.short	0x0100
        /*053a*/ 	.byte	0x06
	.zero		1


	//   ....[6]....
        /*053c*/ 	.word	0x000004c0
        /*0540*/ 	.word	0x000000ff
        /*0544*/ 	.word	0x00028c50
        /*0548*/ 	.short	0x0100
        /*054a*/ 	.byte	0x08
	.zero		1


	//   ....[7]....
        /*054c*/ 	.word	0x000004d0
        /*0550*/ 	.word	0x000000ff
        /*0554*/ 	.word	0x00028c60
        /*0558*/ 	.short	0x0100
        /*055a*/ 	.byte	0x08
	.zero		1


	//   ....[8]....
        /*055c*/ 	.word	0x000004e0
        /*0560*/ 	.word	0x000000ff
        /*0564*/ 	.word	0x00028c58
        /*0568*/ 	.short	0x0100
        /*056a*/ 	.byte	0x08
	.zero		1


	//   ....[9]....
        /*056c*/ 	.word	0x000004f0
        /*0570*/ 	.word	0x000000ff
        /*0574*/ 	.word	0x00028c68
        /*0578*/ 	.short	0x0100
        /*057a*/ 	.byte	0x08
	.zero		1


	//   ....[10]....
        /*057c*/ 	.word	0x000005e0
        /*0580*/ 	.word	0x000000ff
        /*0584*/ 	.word	0x00028c70
        /*0588*/ 	.short	0x0100
        /*058a*/ 	.byte	0x06
	.zero		1


	//   ....[11]....
        /*058c*/ 	.word	0x000005f0
        /*0590*/ 	.word	0x000000ff
        /*0594*/ 	.word	0x00028c80
        /*0598*/ 	.short	0x0100
        /*059a*/ 	.byte	0x06
	.zero		1


	//   ....[12]....
        /*059c*/ 	.word	0x00000600
        /*05a0*/ 	.word	0x000000ff
        /*05a4*/ 	.word	0x00028c78
        /*05a8*/ 	.short	0x0100
        /*05aa*/ 	.byte	0x06
	.zero		1


	//   ....[13]....
        /*05ac*/ 	.word	0x00000610
        /*05b0*/ 	.word	0x000000ff
        /*05b4*/ 	.word	0x00028c88
        /*05b8*/ 	.short	0x0100
        /*05ba*/ 	.byte	0x06
	.zero		1


	//   ....[14]....
        /*05bc*/ 	.word	0x00000740
        /*05c0*/ 	.word	0x000000ff
        /*05c4*/ 	.word	0x00028c90
        /*05c8*/ 	.short	0x0100
        /*05ca*/ 	.byte	0x08
	.zero		1


	//   ....[15]....
        /*05cc*/ 	.word	0x00000750
        /*05d0*/ 	.word	0x000000ff
        /*05d4*/ 	.word	0x00028ca0
        /*05d8*/ 	.short	0x0100
        /*05da*/ 	.byte	0x08
	.zero		1


	//   ....[16]....
        /*05dc*/ 	.word	0x00000760
        /*05e0*/ 	.word	0x000000ff
        /*05e4*/ 	.word	0x00028c98
        /*05e8*/ 	.short	0x0100
        /*05ea*/ 	.byte	0x08
	.zero		1


	//   ....[17]....
        /*05ec*/ 	.word	0x00000770
        /*05f0*/ 	.word	0x000000ff
        /*05f4*/ 	.word	0x00028ca8
        /*05f8*/ 	.short	0x0100
        /*05fa*/ 	.byte	0x08
	.zero		1


	//   ....[18]....
        /*05fc*/ 	.word	0x000008a0
        /*0600*/ 	.word	0x000000ff
        /*0604*/ 	.word	0x00028cb0
        /*0608*/ 	.short	0x0100
        /*060a*/ 	.byte	0x08
	.zero		1


	//   ....[19]....
        /*060c*/ 	.word	0x000008b0
        /*0610*/ 	.word	0x000000ff
        /*0614*/ 	.word	0x00028cc0
        /*0618*/ 	.short	0x0100
        /*061a*/ 	.byte	0x08
	.zero		1


	//   ....[20]....
        /*061c*/ 	.word	0x000008c0
        /*0620*/ 	.word	0x000000ff
        /*0624*/ 	.word	0x00028cb8
        /*0628*/ 	.short	0x0100
        /*062a*/ 	.byte	0x08
	.zero		1


	//   ....[21]....
        /*062c*/ 	.word	0x000008d0
        /*0630*/ 	.word	0x000000ff
        /*0634*/ 	.word	0x00028cc8
        /*0638*/ 	.short	0x0100
        /*063a*/ 	.byte	0x08
	.zero		1


	//   ....[22]....
        /*063c*/ 	.word	0x00001800
        /*0640*/ 	.word	0x000000ff
        /*0644*/ 	.word	0x00028c50
        /*0648*/ 	.short	0x010a
        /*064a*/ 	.byte	0x10
	.zero		1


	//   ....[23]....
        /*064c*/ 	.word	0x00001ad0
        /*0650*/ 	.word	0x00000000
        /*0654*/ 	.word	0x00000000
        /*0658*/ 	.short	0x0101
        /*065a*/ 	.byte	0x3f
	.zero		1


	//   ....[24]....
        /*065c*/ 	.word	0x00002450
        /*0660*/ 	.word	0x000000ff
        /*0664*/ 	.word	0x00028c50
        /*0668*/ 	.short	0x010a
        /*066a*/ 	.byte	0x06
	.zero		1


	//   ....[25]....
        /*066c*/ 	.word	0x00002490
        /*0670*/ 	.word	0x000000ff
        /*0674*/ 	.word	0x00028c50
        /*0678*/ 	.short	0x010a
        /*067a*/ 	.byte	0x06
	.zero		1


	//   ....[26]....
        /*067c*/ 	.word	0x000026e0
        /*0680*/ 	.word	0x00000000
        /*0684*/ 	.word	0x00000000
        /*0688*/ 	.short	0x0101
        /*068a*/ 	.byte	0x3f
	.zero		1


	//   ....[27]....
        /*068c*/ 	.word	0x00003270
        /*0690*/ 	.word	0x000000ff
        /*0694*/ 	.word	0x00028c00
        /*0698*/ 	.short	0x010a
        /*069a*/ 	.byte	0x2a
	.zero		1


	//   ....[28]....
        /*069c*/ 	.word	0x000032f0
        /*06a0*/ 	.word	0x00000007
        /*06a4*/ 	.word	0x00028c30
        /*06a8*/ 	.short	0x010a
        /*06aa*/ 	.byte	0x3f
	.zero		1


	//   ....[29]....
        /*06ac*/ 	.word	0x00003330
        /*06b0*/ 	.word	0x00000007
        /*06b4*/ 	.word	0x00028c30
        /*06b8*/ 	.short	0x010a
        /*06ba*/ 	.byte	0x3f
	.zero		1


	//   ....[30]....
        /*06bc*/ 	.word	0x00003f00
        /*06c0*/ 	.word	0x00000005
        /*06c4*/ 	.word	0x00000000
        /*06c8*/ 	.short	0x0101
        /*06ca*/ 	.byte	0x3f
	.zero		1


	//   ....[31]....
        /*06cc*/ 	.word	0x00004370
        /*06d0*/ 	.word	0x00000007
        /*06d4*/ 	.word	0x00028c50
        /*06d8*/ 	.short	0x010a
        /*06da*/ 	.byte	0x3f
	.zero		1


	//   ....[32]....
        /*06dc*/ 	.word	0x000043c0
        /*06e0*/ 	.word	0x00000007
        /*06e4*/ 	.word	0x00028c50
        /*06e8*/ 	.short	0x010a
        /*06ea*/ 	.byte	0x3f
	.zero		1


	//   ....[33]....
        /*06ec*/ 	.word	0x00004600
        /*06f0*/ 	.word	0x00000007
        /*06f4*/ 	.word	0x00000000
        /*06f8*/ 	.short	0x0101
        /*06fa*/ 	.byte	0x3f
	.zero		1


	//   ....[34]....
        /*06fc*/ 	.word	0x00004730
        /*0700*/ 	.word	0x000000ff
        /*0704*/ 	.word	0x00028c30
        /*0708*/ 	.short	0x010a
        /*070a*/ 	.byte	0x16
	.zero		1


	//   ....[35]....
        /*070c*/ 	.word	0x00004770
        /*0710*/ 	.word	0x000000ff
        /*0714*/ 	.word	0x00028c30
        /*0718*/ 	.short	0x010a
        /*071a*/ 	.byte	0x16
	.zero		1


	//   ....[36]....
        /*071c*/ 	.word	0x000051e0
        /*0720*/ 	.word	0x0000009a
        /*0724*/ 	.word	0x00000000
        /*0728*/ 	.short	0x0101
        /*072a*/ 	.byte	0x3f
	.zero		1


	//   ....[37]....
        /*072c*/ 	.word	0x00005c50
        /*0730*/ 	.word	0x000000ff
        /*0734*/ 	.word	0x00028c50
        /*0738*/ 	.short	0x010a
        /*073a*/ 	.byte	0x16
	.zero		1


	//   ....[38]....
        /*073c*/ 	.word	0x00005c90
        /*0740*/ 	.word	0x000000ff
        /*0744*/ 	.word	0x00028c50
        /*0748*/ 	.short	0x010a
        /*074a*/ 	.byte	0x16
	.zero		1


	//   ....[39]....
        /*074c*/ 	.word	0x00005f00
        /*0750*/ 	.word	0x000000ab
        /*0754*/ 	.word	0x00000000
        /*0758*/ 	.short	0x0101
        /*075a*/ 	.byte	0x3f
	.zero		1


	//   ....[40]....
        /*075c*/ 	.word	0x00008390
        /*0760*/ 	.word	0x000000ff
        /*0764*/ 	.word	0x00000000
        /*0768*/ 	.short	0x0101
        /*076a*/ 	.byte	0x04
	.zero		1


	//   ....[41]....
        /*076c*/ 	.word	0x0000ab10
        /*0770*/ 	.word	0x00000008
        /*0774*/ 	.word	0x00028c40
        /*0778*/ 	.short	0x010a
        /*077a*/ 	.byte	0x3f
	.zero		1


	//   ....[42]....
        /*077c*/ 	.word	0x0000af10
        /*0780*/ 	.word	0x0000000a
        /*0784*/ 	.word	0x00028c20
        /*0788*/ 	.short	0x010a
        /*078a*/ 	.byte	0x3f
	.zero		1


	//   ....[43]....
        /*078c*/ 	.word	0x0000afd0
        /*0790*/ 	.word	0x00000008
        /*0794*/ 	.word	0x00028c60
        /*0798*/ 	.short	0x010a
        /*079a*/ 	.byte	0x3f
	.zero		1


	//   ....[44]....
        /*079c*/ 	.word	0x0000b780
        /*07a0*/ 	.word	0x00000003
        /*07a4*/ 	.word	0x00028c40
        /*07a8*/ 	.short	0x010a
        /*07aa*/ 	.byte	0x3f
	.zero		1


	//   ....[45]....
        /*07ac*/ 	.word	0x0000b990
        /*07b0*/ 	.word	0x00000003
        /*07b4*/ 	.word	0x00028c60
        /*07b8*/ 	.short	0x010a
        /*07ba*/ 	.byte	0x3f
	.zero		1


	//   ....[46]....
        /*07bc*/ 	.word	0x0000c050
        /*07c0*/ 	.word	0x00000002
        /*07c4*/ 	.word	0x00028c40
        /*07c8*/ 	.short	0x010a
        /*07ca*/ 	.byte	0x3f
	.zero		1


	//   ....[47]....
        /*07cc*/ 	.word	0x0000c250
        /*07d0*/ 	.word	0x00000002
        /*07d4*/ 	.word	0x00028c60
        /*07d8*/ 	.short	0x010a
        /*07da*/ 	.byte	0x3f
	.zero		1


	//   ....[48]....
        /*07dc*/ 	.word	0x0000c890
        /*07e0*/ 	.word	0x00000002
        /*07e4*/ 	.word	0x00028c40
        /*07e8*/ 	.short	0x010a
        /*07ea*/ 	.byte	0x3f
	.zero		1


	//   ....[49]....
        /*07ec*/ 	.word	0x0000caa0
        /*07f0*/ 	.word	0x00000002
        /*07f4*/ 	.word	0x00028c60
        /*07f8*/ 	.short	0x010a
        /*07fa*/ 	.byte	0x3f
	.zero		1


	//   ....[50]....
        /*07fc*/ 	.word	0x0000db30
        /*0800*/ 	.word	0x00000000
        /*0804*/ 	.word	0x00028c20
        /*0808*/ 	.short	0x010a
        /*080a*/ 	.byte	0x3f
	.zero		1


	//   ....[51]....
        /*080c*/ 	.word	0x0000dcf0
        /*0810*/ 	.word	0x00000006
        /*0814*/ 	.word	0x00000000
        /*0818*/ 	.short	0x010a
        /*081a*/ 	.byte	0x3f
	.zero		1


	//   ....[52]....
        /*081c*/ 	.word	0x0000dd60
        /*0820*/ 	.word	0x00000007
        /*0824*/ 	.word	0x00000000
        /*0828*/ 	.short	0x010a
        /*082a*/ 	.byte	0x3f
	.zero		1


	//   ....[53]....
        /*082c*/ 	.word	0x0000ddd0
        /*0830*/ 	.word	0x00000004
        /*0834*/ 	.word	0x00000000
        /*0838*/ 	.short	0x010a
        /*083a*/ 	.byte	0x3f
	.zero		1


	//   ....[54]....
        /*083c*/ 	.word	0x0000de00
        /*0840*/ 	.word	0x00000003
        /*0844*/ 	.word	0x00000000
        /*0848*/ 	.short	0x010a
        /*084a*/ 	.byte	0x3f
	.zero		1


	//   ....[55]....
        /*084c*/ 	.word	0x0000de70
        /*0850*/ 	.word	0x00000003
        /*0854*/ 	.word	0x00028c50
        /*0858*/ 	.short	0x010a
        /*085a*/ 	.byte	0x3f
	.zero		1


	//   ....[56]....
        /*085c*/ 	.word	0x0000ded0
        /*0860*/ 	.word	0x00000003
        /*0864*/ 	.word	0x00028c50
        /*0868*/ 	.short	0x010a
        /*086a*/ 	.byte	0x3f
	.zero		1


	//   ....[57]....
        /*086c*/ 	.word	0x0000df30
        /*0870*/ 	.word	0x00000003
        /*0874*/ 	.word	0x00028c00
        /*0878*/ 	.short	0x010a
        /*087a*/ 	.byte	0x3f
	.zero		1


	//   ....[58]....
        /*087c*/ 	.word	0x0000df80
        /*0880*/ 	.word	0x00000007
        /*0884*/ 	.word	0x00028c30
        /*0888*/ 	.short	0x010a
        /*088a*/ 	.byte	0x3f
	.zero		1


	//   ....[59]....
        /*088c*/ 	.word	0x0000dfd0
        /*0890*/ 	.word	0x00000007
        /*0894*/ 	.word	0x00028c50
        /*0898*/ 	.short	0x010a
        /*089a*/ 	.byte	0x3f
	.zero		1


	//   ....[60]....
        /*089c*/ 	.word	0x0000e030
        /*08a0*/ 	.word	0x00000003
        /*08a4*/ 	.word	0x00028c30
        /*08a8*/ 	.short	0x010a
        /*08aa*/ 	.byte	0x3f
	.zero		1


	//   ....[61]....
        /*08ac*/ 	.word	0x0000e080
        /*08b0*/ 	.word	0x000000ab
        /*08b4*/ 	.word	0x00028c50
        /*08b8*/ 	.short	0x010a
        /*08ba*/ 	.byte	0x3f
	.zero		1


	//   ....[62]....
        /*08bc*/ 	.word	0x0000e220
        /*08c0*/ 	.word	0x00000008
        /*08c4*/ 	.word	0x00028c40
        /*08c8*/ 	.short	0x010a
        /*08ca*/ 	.byte	0x3f
	.zero		1


	//   ....[63]....
        /*08cc*/ 	.word	0x0000e2a0
        /*08d0*/ 	.word	0x00000008
        /*08d4*/ 	.word	0x00028c20
        /*08d8*/ 	.short	0x010a
        /*08da*/ 	.byte	0x3f
	.zero		1


	//   ....[64]....
        /*08dc*/ 	.word	0x0000e2f0
        /*08e0*/ 	.word	0x00000008
        /*08e4*/ 	.word	0x00028c60
        /*08e8*/ 	.short	0x010a
        /*08ea*/ 	.byte	0x3f
	.zero		1


	//   ....[65]....
        /*08ec*/ 	.word	0x0000e340
        /*08f0*/ 	.word	0x00000003
        /*08f4*/ 	.word	0x00028c40
        /*08f8*/ 	.short	0x010a
        /*08fa*/ 	.byte	0x3f
	.zero		1


	//   ....[66]....
        /*08fc*/ 	.word	0x0000e390
        /*0900*/ 	.word	0x00000003
        /*0904*/ 	.word	0x00028c60
        /*0908*/ 	.short	0x010a
        /*090a*/ 	.byte	0x3f
	.zero		1


	//   ....[67]....
        /*090c*/ 	.word	0x0000e3e0
        /*0910*/ 	.word	0x00000002
        /*0914*/ 	.word	0x00028c40
        /*0918*/ 	.short	0x010a
        /*091a*/ 	.byte	0x3f
	.zero		1


	//   ....[68]....
        /*091c*/ 	.word	0x0000e430
        /*0920*/ 	.word	0x00000002
        /*0924*/ 	.word	0x00028c60
        /*0928*/ 	.short	0x010a
        /*092a*/ 	.byte	0x3f
	.zero		1


	//   ....[69]....
        /*092c*/ 	.word	0x0000e480
        /*0930*/ 	.word	0x00000002
        /*0934*/ 	.word	0x00028c40
        /*0938*/ 	.short	0x010a
        /*093a*/ 	.byte	0x3f
	.zero		1


	//   ....[70]....
        /*093c*/ 	.word	0x0000e4d0
        /*0940*/ 	.word	0x00000002
        /*0944*/ 	.word	0x00028c60
        /*0948*/ 	.short	0x010a
        /*094a*/ 	.byte	0x3f
	.zero		1


	//   ....[71]....
        /*094c*/ 	.word	0x0000ee80
        /*0950*/ 	.word	0x00000000
        /*0954*/ 	.word	0x00028c20
        /*0958*/ 	.short	0x010a
        /*095a*/ 	.byte	0x3f
	.zero		1


	//   ....[72]....
        /*095c*/ 	.word	0x0000f020
        /*0960*/ 	.word	0x00000006
        /*0964*/ 	.word	0x00000000
        /*0968*/ 	.short	0x010a
        /*096a*/ 	.byte	0x3f
	.zero		1


	//   ....[73]....
        /*096c*/ 	.word	0x0000f070
        /*0970*/ 	.word	0x00000007
        /*0974*/ 	.word	0x00000000
        /*0978*/ 	.short	0x010a
        /*097a*/ 	.byte	0x3f
	.zero		1


	//   ....[74]....
        /*097c*/ 	.word	0x0000f0c0
        /*0980*/ 	.word	0x00000004
        /*0984*/ 	.word	0x00000000
        /*0988*/ 	.short	0x010a
        /*098a*/ 	.byte	0x3f
	.zero		1


	//----- nvinfo : EIATTR_NUM_MBARRIERS
	.align		4
.L_683:
        /*098c*/ 	.byte	0x03, 0x38
        /*098e*/ 	.short	0x0016


	//----- nvinfo : EIATTR_EXIT_INSTR_OFFSETS
	.align		4
        /*0990*/ 	.byte	0x04, 0x1c
        /*0992*/ 	.short	(.L_685 - .L_684)


	//   ....[0]....
.L_684:
        /*0994*/ 	.word	0x00000a80


	//   ....[1]....
        /*0998*/ 	.word	0x00009280


	//   ....[2]....
        /*099c*/ 	.word	0x000092e0


	//   ....[3]....
        /*09a0*/ 	.word	0x0000de50


	//----- nvinfo : EIATTR_MAX_THREADS
	.align		4
.L_685:
        /*09a4*/ 	.byte	0x04, 0x05
        /*09a6*/ 	.short	(.L_687 - .L_686)
.L_686:
        /*09a8*/ 	.word	0x00000180
        /*09ac*/ 	.word	0x00000001
        /*09b0*/ 	.word	0x00000001


	//----- nvinfo : EIATTR_CRS_STACK_SIZE
	.align		4
.L_687:
        /*09b4*/ 	.byte	0x04, 0x1e
        /*09b6*/ 	.short	(.L_689 - .L_688)
.L_688:
        /*09b8*/ 	.word	0x00000000


	//----- nvinfo : EIATTR_CBANK_PARAM_SIZE
	.align		4
.L_689:
        /*09bc*/ 	.byte	0x03, 0x19
        /*09be*/ 	.short	0x0a70


	//----- nvinfo : EIATTR_PARAM_CBANK
	.align		4
        /*09c0*/ 	.byte	0x04, 0x0a
        /*09c2*/ 	.short	(.L_691 - .L_690)
	.align		4
.L_690:
        /*09c4*/ 	.word	index@(.nv.constant0._ZN7cutlass13device_kernelIN5flash11enable_sm90INS1_16FlashAttnFwdSm90INS1_25CollectiveMainloopFwdSm90ILi2EN4cute5tupleIJNS5_1CILi1EEES8_S8_EEENS6_IJNS7_ILi64EEESA_SA_EEELi512ENS_6half_tEfNS_4arch4Sm90ELb0ELb0ELb0ELb1ELb0ELb0ELb0ELb0ELb0ELb0ELb0ELb0EEENS1_21CollectiveEpilogueFwdINS6_IJSA_NS7_ILi512EEESA_EEES9_SC_SE_Li256ELb1ELb0ELb0ELb0EEENS1_36VarlenDynamicPersistentTileSchedulerILi64ELi64ELi256ELi32ELb0ELb0ELb1ELb0ELb1ELb1EEEEEEEEEvNT_6ParamsE)
        /*09c8*/ 	.short	0x0210
        /*09ca*/ 	.short	0x0a70


	//----- nvinfo : EIATTR_SW_WAR
	.align		4
.L_691:
        /*09cc*/ 	.byte	0x04, 0x36
        /*09ce*/ 	.short	(.L_693 - .L_692)
.L_692:
        /*09d0*/ 	.word	0x00000008
.L_693:


//--------------------- .nv.info._ZN7cutlass13device_kernelIN5flash11enable_sm90INS1_16FlashAttnFwdSm90INS1_25CollectiveMainloopFwdSm90ILi2EN4cute5tupleIJNS5_1CILi1EEES8_S8_EEENS6_IJNS7_ILi64EEESA_SA_EEELi512ENS_6half_tEfNS_4arch4Sm90ELb0ELb0ELb0ELb1ELb0ELb1ELb0ELb0ELb0ELb0ELb0ELb0EEENS1_21CollectiveEpilogueFwdINS6_IJSA_NS7_ILi512EEESA_EEES9_SC_SE_Li256ELb1ELb0ELb0ELb0EEENS1_36VarlenDynamicPersistentTileSchedulerILi64ELi64ELi256ELi32ELb0ELb0ELb1ELb0ELb1ELb1EEEEEEEEEvNT_6ParamsE --------------------------
	.section	.nv.info._ZN7cutlass13device_kernelIN5flash11enable_sm90INS1_16FlashAttnFwdSm90INS1_25CollectiveMainloopFwdSm90ILi2EN4cute5tupleIJNS5_1CILi1EEES8_S8_EEENS6_IJNS7_ILi64EEESA_SA_EEELi512ENS_6half_tEfNS_4arch4Sm90ELb0ELb0ELb0ELb1ELb0ELb1ELb0ELb0ELb0ELb0ELb0ELb0EEENS1_21CollectiveEpilogueFwdINS6_IJSA_NS7_ILi512EEESA_EEES9_SC_SE_Li256ELb1ELb0ELb0ELb0EEENS1_36VarlenDynamicPersistentTileSchedulerILi64ELi64ELi256ELi32ELb0ELb0ELb1ELb0ELb1ELb1EEEEEEEEEvNT_6ParamsE,"",@"SHT_CUDA_INFO"
	.sectionflags	@""
	.align	4


	//----- nvinfo : EIATTR_CUDA_API_VERSION
	.align		4
        /*0000*/ 	.byte	0x04, 0x37
        /*0002*/ 	.short	(.L_695 - .L_694)
.L_694:
        /*0004*/ 	.word	0x00000082


	//----- nvinfo : EIATTR_KPARAM_INFO
	.align		4
.L_695:
        /*0008*/ 	.byte	0x04, 0x17
        /*000a*/ 	.short	(.L_697 - .L_696)
.L_696:
        /*000c*/ 	.word	0x00000000
        /*0010*/ 	.short	0x0000
        /*0012*/ 	.short	0x0070
        /*0014*/ 	.byte	0x00, 0xf0, 0x01, 0x28


	//----- nvinfo : EIATTR_SPARSE_MMA_MASK
	.align		4
.L_697:
        /*0018*/ 	.byte	0x03, 0x50
        /*001a*/ 	.short	0x0000


	//----- nvinfo : EIATTR_MAXREG_COUNT
	.align		4
        /*001c*/ 	.byte	0x03, 0x1b
        /*001e*/ 	.short	0x00a8


	//----- nvinfo : EIATTR_NUM_BARRIERS
	.align		4
        /*0020*/ 	.byte	0x02, 0x4c
        /*0022*/ 	.byte	0x10
	.zero		1


	//----- nvinfo : EIATTR_EXTERNS
	.align		4
        /*0024*/ 	.byte	0x04, 0x0f
        /*0026*/ 	.short	(.L_699 - .L_698)


	//   ....[0]....
	.align		4
.L_698:
        /*0028*/ 	.word	index@(__assertfail)


	//----- nvinfo : EIATTR_ANNOTATIONS
	.align		4
.L_699:
        /*002c*/ 	.byte	0x04, 0x55
        /*002e*/ 	.short	(.L_701 - .L_700)


	//   ....[0]....
.L_700:
        /* <DEDUP_REMOVED lines=44> */


	//----- nvinfo : EIATTR_MERCURY_ISA_VERSION
	.align		4
.L_701:
        /*02d8*/ 	.byte	0x03, 0x5f
        /*02da*/ 	.short	0x0101


	//----- nvinfo : EIATTR_UNUSED_LOAD_BYTE_OFFSET
	.align		4
        /*02dc*/ 	.byte	0x04, 0x44
        /*02de*/ 	.short	(.L_703 - .L_702)


	//   ....[0]....
.L_702:
        /*02e0*/ 	.word	0x00000ae0
        /*02e4*/ 	.word	0x0000fff0


	//   ....[1]....
        /*02e8*/ 	.word	0x0000bfa0
        /*02ec*/ 	.word	0x0000fff0


	//----- nvinfo : EIATTR_INT_WARP_WIDE_INSTR_OFFSETS
	.align		4
.L_703:
        /*02f0*/ 	.byte	0x04, 0x31
        /*02f2*/ 	.short	(.L_705 - .L_704)


	//   ....[0]....
.L_704:
        /*02f4*/ 	.word	0x000001c0


	//   ....[1]....
        /*02f8*/ 	.word	0x00000200


	//   ....[2]....
        /*02fc*/ 	.word	0x000002d0


	//   ....[3]....
        /*0300*/ 	.word	0x00010720


	//   ....[4]....
        /*0304*/ 	.word	0x000107b0


	//   ....[5]....
        /*0308*/ 	.word	0x00010c30


	//   ....[6]....
        /*030c*/ 	.word	0x00010c60


	//   ....[7]....
        /*0310*/ 	.word	0x00013580


	//   ....[8]....
        /*0314*/ 	.word	0x00013610


	//----- nvinfo : EIATTR_COOP_GROUP_MASK_REGIDS
	.align		4
.L_705:
        /*0318*/ 	.byte	0x04, 0x29
        /*031a*/ 	.short	(.L_707 - .L_706)


	//   ....[0]....
.L_706:
        /*031c*/ 	.word	0xffffffff


	//   ....[1]....
        /*0320*/ 	.word	0xffffffff


	//   ....[2]....
        /*0324*/ 	.word	0xffffffff


	//   ....[3]....
        /*0328*/ 	.word	0xffffffff


	//   ....[4]....
        /*032c*/ 	.word	0xffffffff


	//   ....[5]....
        /*0330*/ 	.word	0xffffffff


	//   ....[6]....
        /*0334*/ 	.word	0xffffffff


	//   ....[7]....
        /*0338*/ 	.word	0xffffffff


	//   ....[8]....
        /*033c*/ 	.word	0xffffffff


	//   ....[9]....
        /*0340*/ 	.word	0xffffffff


	//   ....[10]....
        /*0344*/ 	.word	0xffffffff


	//   ....[11]....
        /*0348*/ 	.word	0xffffffff


	//   ....[12]....
        /*034c*/ 	.word	0xffffffff


	//   ....[13]....
        /*0350*/ 	.word	0xffffffff


	//   ....[14]....
        /*0354*/ 	.word	0xffffffff


	//   ....[15]....
        /*0358*/ 	.word	0xffffffff


	//   ....[16]....
        /*035c*/ 	.word	0xffffffff


	//   ....[17]....
        /*0360*/ 	.word	0xffffffff


	//   ....[18]....
        /*0364*/ 	.word	0xffffffff


	//   ....[19]....
        /*0368*/ 	.word	0xffffffff


	//   ....[20]....
        /*036c*/ 	.word	0xffffffff


	//   ....[21]....
        /*0370*/ 	.word	0xffffffff


	//   ....[22]....
        /*0374*/ 	.word	0xffffffff


	//   ....[23]....
        /*0378*/ 	.word	0xffffffff


	//   ....[24]....
        /*037c*/ 	.word	0xffffffff


	//   ....[25]....
        /*0380*/ 	.word	0xffffffff


	//   ....[26]....
        /*0384*/ 	.word	0xffffffff


	//   ....[27]....
        /*0388*/ 	.word	0xffffffff


	//   ....[28]....
        /*038c*/ 	.word	0xffffffff


	//   ....[29]....
        /*0390*/ 	.word	0xffffffff


	//   ....[30]....
        /*0394*/ 	.word	0xffffffff


	//   ....[31]....
        /*0398*/ 	.word	0xffffffff


	//   ....[32]....
        /*039c*/ 	.word	0xffffffff


	//   ....[33]....
        /*03a0*/ 	.word	0xffffffff


	//   ....[34]....
        /*03a4*/ 	.word	0xffffffff


	//   ....[35]....
        /*03a8*/ 	.word	0xffffffff


	//   ....[36]....
        /*03ac*/ 	.word	0xffffffff


	//   ....[37]....
        /*03b0*/ 	.word	0xffffffff


	//   ....[38]....
        /*03b4*/ 	.word	0xffffffff


	//   ....[39]....
        /*03b8*/ 	.word	0xffffffff


	//   ....[40]....
        /*03bc*/ 	.word	0xffffffff


	//   ....[41]....
        /*03c0*/ 	.word	0xffffffff


	//   ....[42]....
        /*03c4*/ 	.word	0xffffffff


	//   ....[43]....
        /*03c8*/ 	.word	0xffffffff


	//   ....[44]....
        /*03cc*/ 	.word	0xffffffff


	//   ....[45]....
        /*03d0*/ 	.word	0xffffffff


	//   ....[46]....
        /*03d4*/ 	.word	0xffffffff


	//   ....[47]....
        /*03d8*/ 	.word	0xffffffff


	//   ....[48]....
        /*03dc*/ 	.word	0xffffffff


	//   ....[49]....
        /*03e0*/ 	.word	0xffffffff


	//   ....[50]....
        /*03e4*/ 	.word	0xffffffff


	//   ....[51]....
        /*03e8*/ 	.word	0xffffffff


	//   ....[52]....
        /*03ec*/ 	.word	0xffffffff


	//   ....[53]....
        /*03f0*/ 	.word	0xffffffff


	//   ....[54]....
        /*03f4*/ 	.word	0xffffffff


	//   ....[55]....
        /*03f8*/ 	.word	0xffffffff


	//   ....[56]....
        /*03fc*/ 	.word	0xffffffff


	//   ....[57]....
        /*0400*/ 	.word	0xffffffff


	//   ....[58]....
        /*0404*/ 	.word	0x0500000f


	//   ....[59]....
        /*0408*/ 	.word	0x0500000f


	//   ....[60]....
        /*040c*/ 	.word	0x0500000f


	//   ....[61]....
        /*0410*/ 	.word	0x0500000f


	//   ....[62]....
        /*0414*/ 	.word	0x0500000f


	//   ....[63]....
        /*0418*/ 	.word	0x0500000f


	//   ....[64]....
        /*041c*/ 	.word	0x0500000f


	//   ....[65]....
        /*0420*/ 	.word	0x0500000f


	//   ....[66]....
        /*0424*/ 	.word	0x0500000f


	//   ....[67]....
        /*0428*/ 	.word	0x0500000f


	//   ....[68]....
        /*042c*/ 	.word	0x0500000f


	//   ....[69]....
        /*0430*/ 	.word	0x0500000f


	//   ....[70]....
        /*0434*/ 	.word	0x0500000f


	//   ....[71]....
        /*0438*/ 	.word	0x0500000f


	//   ....[72]....
        /*043c*/ 	.word	0x0500000f


	//   ....[73]....
        /*0440*/ 	.word	0x0500000f


	//   ....[74]....
        /*0444*/ 	.word	0x0500000f


	//   ....[75]....
        /*0448*/ 	.word	0x0500000f


	//   ....[76]....
        /*044c*/ 	.word	0x0500000f


	//   ....[77]....
        /*0450*/ 	.word	0x0500000f


	//   ....[78]....
        /*0454*/ 	.word	0x0500000f


	//   ....[79]....
        /*0458*/ 	.word	0x0500000f


	//   ....[80]....
        /*045c*/ 	.word	0x0500000f


	//   ....[81]....
        /*0460*/ 	.word	0x0500000f


	//   ....[82]....
        /*0464*/ 	.word	0x0500000f


	//   ....[83]....
        /*0468*/ 	.word	0x0500000f


	//   ....[84]....
        /*046c*/ 	.word	0x0500000f


	//   ....[85]....
        /*0470*/ 	.word	0x0500000f


	//----- nvinfo : EIATTR_COOP_GROUP_INSTR_OFFSETS
	.align		4
.L_707:
        /*0474*/ 	.byte	0x04, 0x28
        /*0476*/ 	.short	(.L_709 - .L_708)


	//   ....[0]....
.L_708:
        /*0478*/ 	.word	0x00000060


	//   ....[1]....
        /*047c*/ 	.word	0x000001d0


	//   ....[2]....
        /*0480*/ 	.word	0x00000210


	//   ....[3]....
        /*0484*/ 	.word	0x00000400


	//   ....[4]....
        /*0488*/ 	.word	0x00000560


	//   ....[5]....
        /*048c*/ 	.word	0x00000680


	//   ....[6]....
        /*0490*/ 	.word	0x000007e0


	//   ....[7]....
        /*0494*/ 	.word	0x000045c0


	//   ....[8]....
        /*0498*/ 	.word	0x000060a0


	//   ....[9]....
        /*049c*/ 	.word	0x00008d40


	//   ....[10]....
        /*04a0*/ 	.word	0x00008e20


	//   ....[11]....
        /*04a4*/ 	.word	0x00008fb0


	//   ....[12]....
        /*04a8*/ 	.word	0x00009050


	//   ....[13]....
        /*04ac*/ 	.word	0x00009a00


	//   ....[14]....
        /*04b0*/ 	.word	0x00009f80


	//   ....[15]....
        /*04b4*/ 	.word	0x00009fb0


	//   ....[16]....
        /*04b8*/ 	.word	0x0000a210


	//   ....[17]....
        /*04bc*/ 	.word	0x0000a330


	//   ....[18]....
        /*04c0*/ 	.word	0x0000b460


	//   ....[19]....
        /*04c4*/ 	.word	0x0000b4b0


	//   ....[20]....
        /*04c8*/ 	.word	0x0000b4f0


	//   ....[21]....
        /*04cc*/ 	.word	0x0000b550


	//   ....[22]....
        /*04d0*/ 	.word	0x0000b560


	//   ....[23]....
        /*04d4*/ 	.word	0x0000cf40


	//   ....[24]....
        /*04d8*/ 	.word	0x0000e6d0


	//   ....[25]....
        /*04dc*/ 	.word	0x0000e860


	//   ....[26]....
        /*04e0*/ 	.word	0x0000e890


	//   ....[27]....
        /*04e4*/ 	.word	0x0000e8d0


	//   ....[28]....
        /*04e8*/ 	.word	0x0000e930


	//   ....[29]....
        /*04ec*/ 	.word	0x0000e990


	//   ....[30]....
        /*04f0*/ 	.word	0x0000e9d0


	//   ....[31]....
        /*04f4*/ 	.word	0x0000eb80


	//   ....[32]....
        /*04f8*/ 	.word	0x0000ebe0


	//   ....[33]....
        /*04fc*/ 	.word	0x0000ec20


	//   ....[34]....
        /*0500*/ 	.word	0x0000ec60


	//   ....[35]....
        /*0504*/ 	.word	0x0000ec90


	//   ....[36]....
        /*0508*/ 	.word	0x0000ecc0


	//   ....[37]....
        /*050c*/ 	.word	0x0000ed50


	//   ....[38]....
        /*0510*/ 	.word	0x0000ed80


	//   ....[39]....
        /*0514*/ 	.word	0x0000ee10


	//   ....[40]....
        /*0518*/ 	.word	0x000136a0


	//   ....[41]....
        /*051c*/ 	.word	0x000136b0


	//   ....[42]....
        /*0520*/ 	.word	0x000137c0


	//   ....[43]....
        /*0524*/ 	.word	0x00013820


	//   ....[44]....
        /*0528*/ 	.word	0x00013860


	//   ....[45]....
        /*052c*/ 	.word	0x000138a0


	//   ....[46]....
        /*0530*/ 	.word	0x000138d0


	//   ....[47]....
        /*0534*/ 	.word	0x00013900


	//   ....[48]....
        /*0538*/ 	.word	0x00013a90


	//   ....[49]....
        /*053c*/ 	.word	0x00013af0


	//   ....[50]....
        /*0540*/ 	.word	0x00013b30


	//   ....[51]....
        /*0544*/ 	.word	0x00013b70


	//   ....[52]....
        /*0548*/ 	.word	0x00013ba0


	//   ....[53]....
        /*054c*/ 	.word	0x00013bd0


	//   ....[54]....
        /*0550*/ 	.word	0x00013c90


	//   ....[55]....
        /*0554*/ 	.word	0x00013cb0


	//   ....[56]....
        /*0558*/ 	.word	0x00013d20


	//   ....[57]....
        /*055c*/ 	.word	0x00014170


	//   ....[58]....
        /*0560*/ 	.word	0x00014650


	//   ....[59]....
        /*0564*/ 	.word	0x000146f0


	//   ....[60]....
        /*0568*/ 	.word	0x00014790


	//   ....[61]....
        /*056c*/ 	.word	0x00014830


	//   ....[62]....
        /*0570*/ 	.word	0x00014920


	//   ....[63]....
        /*0574*/ 	.word	0x000149c0


	//   ....[64]....
        /*0578*/ 	.word	0x00014a60


	//   ....[65]....
        /*057c*/ 	.word	0x00014b00


	//   ....[66]....
        /*0580*/ 	.word	0x00014d60


	//   ....[67]....
        /*0584*/ 	.word	0x00015040


	//   ....[68]....
        /*0588*/ 	.word	0x00015460


	//   ....[69]....
        /*058c*/ 	.word	0x000154f0


	//   ....[70]....
        /*0590*/ 	.word	0x00015590


	//   ....[71]....
        /*0594*/ 	.word	0x00015640


	//   ....[72]....
        /*0598*/ 	.word	0x000156c0


	//   ....[73]....
        /*059c*/ 	.word	0x00015740


	//   ....[74]....
        /*05a0*/ 	.word	0x000157c0


	//   ....[75]....
        /*05a4*/ 	.word	0x00015840


	//   ....[76]....
        /*05a8*/ 	.word	0x000158d0


	//   ....[77]....
        /*05ac*/ 	.word	0x00015980


	//   ....[78]....
        /*05b0*/ 	.word	0x00015a00


	//   ....[79]....
        /*05b4*/ 	.word	0x00015a80


	//   ....[80]....
        /*05b8*/ 	.word	0x00015b00


	//   ....[81]....
        /*05bc*/ 	.word	0x00015b80


	//   ....[82]....
        /*05c0*/ 	.word	0x00015bf0


	//   ....[83]....
        /*05c4*/ 	.word	0x00015c90


	//   ....[84]....
        /*05c8*/ 	.word	0x00015d20


	//   ....[85]....
        /*05cc*/ 	.word	0x00015e40


	//----- nvinfo : EIATTR_REG_RECONFIG
	.align		4
.L_709:
        /*05d0*/ 	.byte	0x01, 0x54
	.zero		2


	//----- nvinfo : EIATTR_SYSCALL_OFFSETS
	.align		4
        /*05d4*/ 	.byte	0x04, 0x46
        /*05d6*/ 	.short	(.L_711 - .L_710)


	//   ....[0]....
.L_710:
        /*05d8*/ 	.word	0x00001850


	//   ....[1]....
        /*05dc*/ 	.word	0x000019a0


	//   ....[2]....
        /*05e0*/ 	.word	0x00006250


	//   ....[3]....
        /*05e4*/ 	.word	0x00006700


	//   ....[4]....
        /*05e8*/ 	.word	0x00010940


	//   ....[5]....
        /*05ec*/ 	.word	0x00010a80


	//   ....[6]....
        /*05f0*/ 	.word	0x00010b80


	//----- nvinfo : EIATTR_MBARRIER_INSTR_OFFSETS
	.align		4
.L_711:
        /*05f4*/ 	.byte	0x04, 0x39
        /*05f6*/ 	.short	(.L_713 - .L_712)


	//   ....[0]....
.L_712:
        /*05f8*/ 	.word	0x000002f0
        /*05fc*/ 	.word	0x000000ff
        /*0600*/ 	.word	0x00028c00
        /*0604*/ 	.short	0x0100
        /*0606*/ 	.byte	0x08
	.zero		1


	//   ....[1]....
        /*0608*/ 	.word	0x00000300
        /*060c*/ 	.word	0x000000ff
        /*0610*/ 	.word	0x00028c20
        /*0614*/ 	.short	0x0100
        /*0616*/ 	.byte	0x08
	.zero		1


	//   ....[2]....
        /*0618*/ 	.word	0x000003b0
        /*061c*/ 	.word	0x000000ff
        /*0620*/ 	.word	0x00028c30
        /*0624*/ 	.short	0x0100
        /*0626*/ 	.byte	0x06
	.zero		1


	//   ....[3]....
        /*0628*/ 	.word	0x000003c0
        /*062c*/ 	.word	0x000000ff
        /*0630*/ 	.word	0x00028c40
        /*0634*/ 	.short	0x0100
        /*0636*/ 	.byte	0x06
	.zero		1


	//   ....[4]....
        /*0638*/ 	.word	0x000003d0
        /*063c*/ 	.word	0x000000ff
        /*0640*/ 	.word	0x00028c38
        /*0644*/ 	.short	0x0100
        /*0646*/ 	.byte	0x06
	.zero		1


	//   ....[5]....
        /*0648*/ 	.word	0x000003e0
        /*064c*/ 	.word	0x000000ff
        /*0650*/ 	.word	0x00028c48
        /*0654*/ 	.short	0x0100
        /*0656*/ 	.byte	0x06
	.zero		1


	//   ....[6]....
        /*0658*/ 	.word	0x00000510
        /*065c*/ 	.word	0x000000ff
        /*0660*/ 	.word	0x00028c50
        /*0664*/ 	.short	0x0100
        /*0666*/ 	.byte	0x08
	.zero		1


	//   ....[7]....
        /*0668*/ 	.word	0x00000520
        /*066c*/ 	.word	0x000000ff
        /*0670*/ 	.word	0x00028c60
        /*0674*/ 	.short	0x0100
        /*0676*/ 	.byte	0x08
	.zero		1


	//   ....[8]....
        /*0678*/ 	.word	0x00000530
        /*067c*/ 	.word	0x000000ff
        /*0680*/ 	.word	0x00028c58
        /*0684*/ 	.short	0x0100
        /*0686*/ 	.byte	0x08
	.zero		1


	//   ....[9]....
        /*0688*/ 	.word	0x00000540
        /*068c*/ 	.word	0x000000ff
        /*0690*/ 	.word	0x00028c68
        /*0694*/ 	.short	0x0100
        /*0696*/ 	.byte	0x08
	.zero		1


	//   ....[10]....
        /*0698*/ 	.word	0x00000630
        /*069c*/ 	.word	0x000000ff
        /*06a0*/ 	.word	0x00028c70
        /*06a4*/ 	.short	0x0100
        /*06a6*/ 	.byte	0x06
	.zero		1


	//   ....[11]....
        /*06a8*/ 	.word	0x00000640
        /*06ac*/ 	.word	0x000000ff
        /*06b0*/ 	.word	0x00028c80
        /*06b4*/ 	.short	0x0100
        /*06b6*/ 	.byte	0x06
	.zero		1


	//   ....[12]....
        /*06b8*/ 	.word	0x00000650
        /*06bc*/ 	.word	0x000000ff
        /*06c0*/ 	.word	0x00028c78
        /*06c4*/ 	.short	0x0100
        /*06c6*/ 	.byte	0x06
	.zero		1


	//   ....[13]....
        /*06c8*/ 	.word	0x00000660
        /*06cc*/ 	.word	0x000000ff
        /*06d0*/ 	.word	0x00028c88
        /*06d4*/ 	.short	0x0100
        /*06d6*/ 	.byte	0x06
	.zero		1


	//   ....[14]....
        /*06d8*/ 	.word	0x00000790
        /*06dc*/ 	.word	0x000000ff
        /*06e0*/ 	.word	0x00028c90
        /*06e4*/ 	.short	0x0100
        /*06e6*/ 	.byte	0x08
	.zero		1


	//   ....[15]....
        /*06e8*/ 	.word	0x000007a0
        /*06ec*/ 	.word	0x000000ff
        /*06f0*/ 	.word	0x00028ca0
        /*06f4*/ 	.short	0x0100
        /*06f6*/ 	.byte	0x08
	.zero		1


	//   ....[16]....
        /*06f8*/ 	.word	0x000007b0
        /*06fc*/ 	.word	0x000000ff
        /*0700*/ 	.word	0x00028c98
        /*0704*/ 	.short	0x0100
        /*0706*/ 	.byte	0x08
	.zero		1


	//   ....[17]....
        /*0708*/ 	.word	0x000007c0
        /*070c*/ 	.word	0x000000ff
        /*0710*/ 	.word	0x00028ca8
        /*0714*/ 	.short	0x0100
        /*0716*/ 	.byte	0x08
	.zero		1


	//   ....[18]....
        /*0718*/ 	.word	0x000008f0
        /*071c*/ 	.word	0x000000ff
        /*0720*/ 	.word	0x00028cb0
        /*0724*/ 	.short	0x0100
        /*0726*/ 	.byte	0x08
	.zero		1


	//   ....[19]....
        /*0728*/ 	.word	0x00000900
        /*072c*/ 	.word	0x000000ff
        /*0730*/ 	.word	0x00028cc0
        /*0734*/ 	.short	0x0100
        /*0736*/ 	.byte	0x08
	.zero		1


	//   ....[20]....
        /*0738*/ 	.word	0x00000910
        /*073c*/ 	.word	0x000000ff
        /*0740*/ 	.word	0x00028cb8
        /*0744*/ 	.short	0x0100
        /*0746*/ 	.byte	0x08
	.zero		1


	//   ....[21]....
        /*0748*/ 	.word	0x00000920
        /*074c*/ 	.word	0x000000ff
        /*0750*/ 	.word	0x00028cc8
        /*0754*/ 	.short	0x0100
        /*0756*/ 	.byte	0x08
	.zero		1


	//   ....[22]....
        /*0758*/ 	.word	0x000025d0
        /*075c*/ 	.word	0x00000048
        /*0760*/ 	.word	0x00028c90
        /*0764*/ 	.short	0x010a
        /*0766*/ 	.byte	0x3f
	.zero		1


	//   ....[23]....
        /*0768*/ 	.word	0x00002f80
        /*076c*/ 	.word	0x00000048
        /*0770*/ 	.word	0x00028c90
        /*0774*/ 	.short	0x010a
        /*0776*/ 	.byte	0x3f
	.zero		1


	//   ....[24]....
        /*0778*/ 	.word	0x000037f0
        /*077c*/ 	.word	0x00000048
        /*0780*/ 	.word	0x00028c90
        /*0784*/ 	.short	0x010a
        /*0786*/ 	.byte	0x3f
	.zero		1


	//   ....[25]....
        /*0788*/ 	.word	0x000039f0
        /*078c*/ 	.word	0x00000004
        /*0790*/ 	.word	0x00000000
        /*0794*/ 	.short	0x0101
        /*0796*/ 	.byte	0x3f
	.zero		1


	//   ....[26]....
        /*0798*/ 	.word	0x00003a30
        /*079c*/ 	.word	0x00000048
        /*07a0*/ 	.word	0x00028cb0
        /*07a4*/ 	.short	0x010a
        /*07a6*/ 	.byte	0x3f
	.zero		1


	//   ....[27]....
        /*07a8*/ 	.word	0x00004080
        /*07ac*/ 	.word	0x00000048
        /*07b0*/ 	.word	0x00000000
        /*07b4*/ 	.short	0x0101
        /*07b6*/ 	.byte	0x3f
	.zero		1


	//   ....[28]....
        /*07b8*/ 	.word	0x000046d0
        /*07bc*/ 	.word	0x00000008
        /*07c0*/ 	.word	0x00028c50
        /*07c4*/ 	.short	0x010a
        /*07c6*/ 	.byte	0x3f
	.zero		1


	//   ....[29]....
        /*07c8*/ 	.word	0x00004a70
        /*07cc*/ 	.word	0x00000000
        /*07d0*/ 	.word	0x00000000
        /*07d4*/ 	.short	0x0101
        /*07d6*/ 	.byte	0x3f
	.zero		1


	//   ....[30]....
        /*07d8*/ 	.word	0x000053c0
        /*07dc*/ 	.word	0x00000000
        /*07e0*/ 	.word	0x00028c50
        /*07e4*/ 	.short	0x010a
        /*07e6*/ 	.byte	0x3f
	.zero		1


	//   ....[31]....
        /*07e8*/ 	.word	0x00005410
        /*07ec*/ 	.word	0x00000000
        /*07f0*/ 	.word	0x00028c50
        /*07f4*/ 	.short	0x010a
        /*07f6*/ 	.byte	0x3f
	.zero		1


	//   ....[32]....
        /*07f8*/ 	.word	0x00005760
        /*07fc*/ 	.word	0x00000000
        /*0800*/ 	.word	0x00000000
        /*0804*/ 	.short	0x0101
        /*0806*/ 	.byte	0x3f
	.zero		1


	//   ....[33]....
        /*0808*/ 	.word	0x000062e0
        /*080c*/ 	.word	0x00000002
        /*0810*/ 	.word	0x00028c00
        /*0814*/ 	.short	0x010a
        /*0816*/ 	.byte	0x3f
	.zero		1


	//   ....[34]....
        /*0818*/ 	.word	0x00006330
        /*081c*/ 	.word	0x00000002
        /*0820*/ 	.word	0x00028c00
        /*0824*/ 	.short	0x010a
        /*0826*/ 	.byte	0x3f
	.zero		1


	//   ....[35]....
        /*0828*/ 	.word	0x000069b0
        /*082c*/ 	.word	0x00000002
        /*0830*/ 	.word	0x00028c00
        /*0834*/ 	.short	0x010a
        /*0836*/ 	.byte	0x3f
	.zero		1


	//   ....[36]....
        /*0838*/ 	.word	0x00007820
        /*083c*/ 	.word	0x00000002
        /*0840*/ 	.word	0x00028c00
        /*0844*/ 	.short	0x010a
        /*0846*/ 	.byte	0x3f
	.zero		1


	//   ....[37]....
        /*0848*/ 	.word	0x00008590
        /*084c*/ 	.word	0x0000000f
        /*0850*/ 	.word	0x00028c30
        /*0854*/ 	.short	0x010a
        /*0856*/ 	.byte	0x3f
	.zero		1


	//   ....[38]....
        /*0858*/ 	.word	0x00008640
        /*085c*/ 	.word	0x0000000f
        /*0860*/ 	.word	0x00028c30
        /*0864*/ 	.short	0x010a
        /*0866*/ 	.byte	0x3f
	.zero		1


	//   ....[39]....
        /*0868*/ 	.word	0x000092c0
        /*086c*/ 	.word	0x0000000c
        /*0870*/ 	.word	0x00000000
        /*0874*/ 	.short	0x0101
        /*0876*/ 	.byte	0x3f
	.zero		1


	//   ....[40]....
        /*0878*/ 	.word	0x000096e0
        /*087c*/ 	.word	0x0000000f
        /*0880*/ 	.word	0x00028c50
        /*0884*/ 	.short	0x010a
        /*0886*/ 	.byte	0x3f
	.zero		1


	//   ....[41]....
        /*0888*/ 	.word	0x00009770
        /*088c*/ 	.word	0x0000000f
        /*0890*/ 	.word	0x00028c50
        /*0894*/ 	.short	0x010a
        /*0896*/ 	.byte	0x3f
	.zero		1


	//   ....[42]....
        /*0898*/ 	.word	0x00009a20
        /*089c*/ 	.word	0x0000000f
        /*08a0*/ 	.word	0x00000000
        /*08a4*/ 	.short	0x0101
        /*08a6*/ 	.byte	0x3f
	.zero		1


	//   ....[43]....
        /*08a8*/ 	.word	0x00009b30
        /*08ac*/ 	.word	0x0000000f
        /*08b0*/ 	.word	0x00028c30
        /*08b4*/ 	.short	0x010a
        /*08b6*/ 	.byte	0x3f
	.zero		1


	//   ....[44]....
        /*08b8*/ 	.word	0x00009be0
        /*08bc*/ 	.word	0x0000000f
        /*08c0*/ 	.word	0x00028c30
        /*08c4*/ 	.short	0x010a
        /*08c6*/ 	.byte	0x3f
	.zero		1


	//   ....[45]....
        /*08c8*/ 	.word	0x0000a6f0
        /*08cc*/ 	.word	0x0000009a
        /*08d0*/ 	.word	0x00000000
        /*08d4*/ 	.short	0x0101
        /*08d6*/ 	.byte	0x3f
	.zero		1


	//   ....[46]....
        /*08d8*/ 	.word	0x0000b150
        /*08dc*/ 	.word	0x0000000f
        /*08e0*/ 	.word	0x00028c50
        /*08e4*/ 	.short	0x010a
        /*08e6*/ 	.byte	0x3f
	.zero		1


	//   ....[47]....
        /*08e8*/ 	.word	0x0000b1a0
        /*08ec*/ 	.word	0x0000000f
        /*08f0*/ 	.word	0x00028c50
        /*08f4*/ 	.short	0x010a
        /*08f6*/ 	.byte	0x3f
	.zero		1


	//   ....[48]....
        /*08f8*/ 	.word	0x0000b480
        /*08fc*/ 	.word	0x0000000f
        /*0900*/ 	.word	0x00000000
        /*0904*/ 	.short	0x0101
        /*0906*/ 	.byte	0x3f
	.zero		1


	//   ....[49]....
        /*0908*/ 	.word	0x0000d7c0
        /*090c*/ 	.word	0x00000000
        /*0910*/ 	.word	0x00000000
        /*0914*/ 	.short	0x0101
        /*0916*/ 	.byte	0x3f
	.zero		1


	//   ....[50]....
        /*0918*/ 	.word	0x0000f830
        /*091c*/ 	.word	0x00000005
        /*0920*/ 	.word	0x00028c20
        /*0924*/ 	.short	0x010a
        /*0926*/ 	.byte	0x3f
	.zero		1


	//   ....[51]....
        /*0928*/ 	.word	0x0000f8c0
        /*092c*/ 	.word	0x00000006
        /*0930*/ 	.word	0x00028ca0
        /*0934*/ 	.short	0x010a
        /*0936*/ 	.byte	0x3f
	.zero		1


	//   ....[52]....
        /*0938*/ 	.word	0x0000faa0
        /*093c*/ 	.word	0x00000006
        /*0940*/ 	.word	0x00028cc0
        /*0944*/ 	.short	0x010a
        /*0946*/ 	.byte	0x3f
	.zero		1


	//   ....[53]....
        /*0948*/ 	.word	0x0000fff0
        /*094c*/ 	.word	0x00000007
        /*0950*/ 	.word	0x00028ca0
        /*0954*/ 	.short	0x010a
        /*0956*/ 	.byte	0x3f
	.zero		1


	//   ....[54]....
        /*0958*/ 	.word	0x000101b0
        /*095c*/ 	.word	0x00000007
        /*0960*/ 	.word	0x00028cc0
        /*0964*/ 	.short	0x010a
        /*0966*/ 	.byte	0x3f
	.zero		1


	//   ....[55]....
        /*0968*/ 	.word	0x000110e0
        /*096c*/ 	.word	0x00000005
        /*0970*/ 	.word	0x00028c40
        /*0974*/ 	.short	0x010a
        /*0976*/ 	.byte	0x3f
	.zero		1


	//   ....[56]....
        /*0978*/ 	.word	0x000114e0
        /*097c*/ 	.word	0x00000007
        /*0980*/ 	.word	0x00028c20
        /*0984*/ 	.short	0x010a
        /*0986*/ 	.byte	0x3f
	.zero		1


	//   ....[57]....
        /*0988*/ 	.word	0x000115a0
        /*098c*/ 	.word	0x00000002
        /*0990*/ 	.word	0x00028c60
        /*0994*/ 	.short	0x010a
        /*0996*/ 	.byte	0x3f
	.zero		1


	//   ....[58]....
        /*0998*/ 	.word	0x00011d50
        /*099c*/ 	.word	0x00000002
        /*09a0*/ 	.word	0x00028c40
        /*09a4*/ 	.short	0x010a
        /*09a6*/ 	.byte	0x3f
	.zero		1


	//   ....[59]....
        /*09a8*/ 	.word	0x00011f60
        /*09ac*/ 	.word	0x00000002
        /*09b0*/ 	.word	0x00028c60
        /*09b4*/ 	.short	0x010a
        /*09b6*/ 	.byte	0x3f
	.zero		1


	//   ....[60]....
        /*09b8*/ 	.word	0x00012620
        /*09bc*/ 	.word	0x00000002
        /*09c0*/ 	.word	0x00028c40
        /*09c4*/ 	.short	0x010a
        /*09c6*/ 	.byte	0x3f
	.zero		1


	//   ....[61]....
        /*09c8*/ 	.word	0x00012820
        /*09cc*/ 	.word	0x00000002
        /*09d0*/ 	.word	0x00028c60
        /*09d4*/ 	.short	0x010a
        /*09d6*/ 	.byte	0x3f
	.zero		1


	//   ....[62]....
        /*09d8*/ 	.word	0x00012e60
        /*09dc*/ 	.word	0x00000002
        /*09e0*/ 	.word	0x00028c40
        /*09e4*/ 	.short	0x010a
        /*09e6*/ 	.byte	0x3f
	.zero		1


	//   ....[63]....
        /*09e8*/ 	.word	0x00013070
        /*09ec*/ 	.word	0x00000002
        /*09f0*/ 	.word	0x00028c60
        /*09f4*/ 	.short	0x010a
        /*09f6*/ 	.byte	0x3f
	.zero		1


	//   ....[64]....
        /*09f8*/ 	.word	0x000140f0
        /*09fc*/ 	.word	0x00000000
        /*0a00*/ 	.word	0x00028c20
        /*0a04*/ 	.short	0x010a
        /*0a06*/ 	.byte	0x3f
	.zero		1


	//   ....[65]....
        /*0a08*/ 	.word	0x000142a0
        /*0a0c*/ 	.word	0x00000006
        /*0a10*/ 	.word	0x00000000
        /*0a14*/ 	.short	0x010a
        /*0a16*/ 	.byte	0x3f
	.zero		1


	//   ....[66]....
        /*0a18*/ 	.word	0x00014310
        /*0a1c*/ 	.word	0x00000007
        /*0a20*/ 	.word	0x00000000
        /*0a24*/ 	.short	0x010a
        /*0a26*/ 	.byte	0x3f
	.zero		1


	//   ....[67]....
        /*0a28*/ 	.word	0x00014380
        /*0a2c*/ 	.word	0x00000004
        /*0a30*/ 	.word	0x00000000
        /*0a34*/ 	.short	0x010a
        /*0a36*/ 	.byte	0x3f
	.zero		1


	//   ....[68]....
        /*0a38*/ 	.word	0x000143b0
        /*0a3c*/ 	.word	0x00000003
        /*0a40*/ 	.word	0x00000000
        /*0a44*/ 	.short	0x010a
        /*0a46*/ 	.byte	0x3f
	.zero		1


	//   ....[69]....
        /*0a48*/ 	.word	0x00014410
        /*0a4c*/ 	.word	0x00000048
        /*0a50*/ 	.word	0x00028c90
        /*0a54*/ 	.short	0x010a
        /*0a56*/ 	.byte	0x3f
	.zero		1


	//   ....[70]....
        /*0a58*/ 	.word	0x00014460
        /*0a5c*/ 	.word	0x00000048
        /*0a60*/ 	.word	0x00028c90
        /*0a64*/ 	.short	0x010a
        /*0a66*/ 	.byte	0x3f
	.zero		1


	//   ....[71]....
        /*0a68*/ 	.word	0x000144b0
        /*0a6c*/ 	.word	0x00000048
        /*0a70*/ 	.word	0x00028c90
        /*0a74*/ 	.short	0x010a
        /*0a76*/ 	.byte	0x3f
	.zero		1


	//   ....[72]....
        /*0a78*/ 	.word	0x00014500
        /*0a7c*/ 	.word	0x00000048
        /*0a80*/ 	.word	0x00028cb0
        /*0a84*/ 	.short	0x010a
        /*0a86*/ 	.byte	0x3f
	.zero		1


	//   ....[73]....
        /*0a88*/ 	.word	0x00014550
        /*0a8c*/ 	.word	0x00000008
        /*0a90*/ 	.word	0x00028c50
        /*0a94*/ 	.short	0x010a
        /*0a96*/ 	.byte	0x3f
	.zero		1


	//   ....[74]....
        /*0a98*/ 	.word	0x000145a0
        /*0a9c*/ 	.word	0x00000000
        /*0aa0*/ 	.word	0x00028c50
        /*0aa4*/ 	.short	0x010a
        /*0aa6*/ 	.byte	0x3f
	.zero		1


	//   ....[75]....
        /*0aa8*/ 	.word	0x00014870
        /*0aac*/ 	.word	0x00000002
        /*0ab0*/ 	.word	0x00028c00
        /*0ab4*/ 	.short	0x010a
        /*0ab6*/ 	.byte	0x3f
	.zero		1


	//   ....[76]....
        /*0ab8*/ 	.word	0x00014b40
        /*0abc*/ 	.word	0x00000002
        /*0ac0*/ 	.word	0x00028c00
        /*0ac4*/ 	.short	0x010a
        /*0ac6*/ 	.byte	0x3f
	.zero		1


	//   ....[77]....
        /*0ac8*/ 	.word	0x00014b90
        /*0acc*/ 	.word	0x0000000f
        /*0ad0*/ 	.word	0x00028c30
        /*0ad4*/ 	.short	0x010a
        /*0ad6*/ 	.byte	0x3f
	.zero		1


	//   ....[78]....
        /*0ad8*/ 	.word	0x00014be0
        /*0adc*/ 	.word	0x0000000f
        /*0ae0*/ 	.word	0x00028c50
        /*0ae4*/ 	.short	0x010a
        /*0ae6*/ 	.byte	0x3f
	.zero		1


	//   ....[79]....
        /*0ae8*/ 	.word	0x00014c30
        /*0aec*/ 	.word	0x0000000f
        /*0af0*/ 	.word	0x00028c30
        /*0af4*/ 	.short	0x010a
        /*0af6*/ 	.byte	0x3f
	.zero		1


	//   ....[80]....
        /*0af8*/ 	.word	0x00014c80
        /*0afc*/ 	.word	0x0000000f
        /*0b00*/ 	.word	0x00028c50
        /*0b04*/ 	.short	0x010a
        /*0b06*/ 	.byte	0x3f
	.zero		1


	//   ....[81]....
        /*0b08*/ 	.word	0x00014e20
        /*0b0c*/ 	.word	0x00000005
        /*0b10*/ 	.word	0x00028c20
        /*0b14*/ 	.short	0x010a
        /*0b16*/ 	.byte	0x3f
	.zero		1


	//   ....[82]....
        /*0b18*/ 	.word	0x00014e70
        /*0b1c*/ 	.word	0x00000006
        /*0b20*/ 	.word	0x00028ca0
        /*0b24*/ 	.short	0x010a
        /*0b26*/ 	.byte	0x3f
	.zero		1


	//   ....[83]....
        /*0b28*/ 	.word	0x00014ec0
        /*0b2c*/ 	.word	0x00000006
        /*0b30*/ 	.word	0x00028cc0
        /*0b34*/ 	.short	0x010a
        /*0b36*/ 	.byte	0x3f
	.zero		1


	//   ....[84]....
        /*0b38*/ 	.word	0x00014f10
        /*0b3c*/ 	.word	0x00000007
        /*0b40*/ 	.word	0x00028ca0
        /*0b44*/ 	.short	0x010a
        /*0b46*/ 	.byte	0x3f
	.zero		1


	//   ....[85]....
        /*0b48*/ 	.word	0x00014f60
        /*0b4c*/ 	.word	0x00000007
        /*0b50*/ 	.word	0x00028cc0
        /*0b54*/ 	.short	0x010a
        /*0b56*/ 	.byte	0x3f
	.zero		1


	//   ....[86]....
        /*0b58*/ 	.word	0x00015100
        /*0b5c*/ 	.word	0x00000005
        /*0b60*/ 	.word	0x00028c40
        /*0b64*/ 	.short	0x010a
        /*0b66*/ 	.byte	0x3f
	.zero		1


	//   ....[87]....
        /*0b68*/ 	.word	0x00015180
        /*0b6c*/ 	.word	0x00000005
        /*0b70*/ 	.word	0x00028c20
        /*0b74*/ 	.short	0x010a
        /*0b76*/ 	.byte	0x3f
	.zero		1


	//   ....[88]....
        /*0b78*/ 	.word	0x000151d0
        /*0b7c*/ 	.word	0x00000002
        /*0b80*/ 	.word	0x00028c60
        /*0b84*/ 	.short	0x010a
        /*0b86*/ 	.byte	0x3f
	.zero		1


	//   ....[89]....
        /*0b88*/ 	.word	0x00015220
        /*0b8c*/ 	.word	0x00000002
        /*0b90*/ 	.word	0x00028c40
        /*0b94*/ 	.short	0x010a
        /*0b96*/ 	.byte	0x3f
	.zero		1


	//   ....[90]....
        /*0b98*/ 	.word	0x00015270
        /*0b9c*/ 	.word	0x00000002
        /*0ba0*/ 	.word	0x00028c60
        /*0ba4*/ 	.short	0x010a
        /*0ba6*/ 	.byte	0x3f
	.zero		1


	//   ....[91]....
        /*0ba8*/ 	.word	0x000152c0
        /*0bac*/ 	.word	0x00000002
        /*0bb0*/ 	.word	0x00028c40
        /*0bb4*/ 	.short	0x010a
        /*0bb6*/ 	.byte	0x3f
	.zero		1


	//   ....[92]....
        /*0bb8*/ 	.word	0x00015310
        /*0bbc*/ 	.word	0x00000002
        /*0bc0*/ 	.word	0x00028c60
        /*0bc4*/ 	.short	0x010a
        /*0bc6*/ 	.byte	0x3f
	.zero		1


	//   ....[93]....
        /*0bc8*/ 	.word	0x00015360
        /*0bcc*/ 	.word	0x00000002
        /*0bd0*/ 	.word	0x00028c40
        /*0bd4*/ 	.short	0x010a
        /*0bd6*/ 	.byte	0x3f
	.zero		1


	//   ....[94]....
        /*0bd8*/ 	.word	0x000153b0
        /*0bdc*/ 	.word	0x00000002
        /*0be0*/ 	.word	0x00028c60
        /*0be4*/ 	.short	0x010a
        /*0be6*/ 	.byte	0x3f
	.zero		1


	//   ....[95]....
        /*0be8*/ 	.word	0x00015d60
        /*0bec*/ 	.word	0x00000000
        /*0bf0*/ 	.word	0x00028c20
        /*0bf4*/ 	.short	0x010a
        /*0bf6*/ 	.byte	0x3f
	.zero		1


	//   ....[96]....
        /*0bf8*/ 	.word	0x00015f00
        /*0bfc*/ 	.word	0x00000006
        /*0c00*/ 	.word	0x00000000
        /*0c04*/ 	.short	0x010a
        /*0c06*/ 	.byte	0x3f
	.zero		1


	//   ....[97]....
        /*0c08*/ 	.word	0x00015f50
        /*0c0c*/ 	.word	0x00000007
        /*0c10*/ 	.word	0x00000000
        /*0c14*/ 	.short	0x010a
        /*0c16*/ 	.byte	0x3f
	.zero		1


	//   ....[98]....
        /*0c18*/ 	.word	0x00015fa0
        /*0c1c*/ 	.word	0x00000004
        /*0c20*/ 	.word	0x00000000
        /*0c24*/ 	.short	0x010a
        /*0c26*/ 	.byte	0x3f
	.zero		1


	//----- nvinfo : EIATTR_NUM_MBARRIERS
	.align		4
.L_713:
        /*0c28*/ 	.byte	0x03, 0x38
        /*0c2a*/ 	.short	0x0016


	//----- nvinfo : EIATTR_EXIT_INSTR_OFFSETS
	.align		4
        /*0c2c*/ 	.byte	0x04, 0x1c
        /*0c2e*/ 	.short	(.L_715 - .L_714)


	//   ....[0]....
.L_714:
        /*0c30*/ 	.word	0x00014400


	//----- nvinfo : EIATTR_MAX_THREADS
	.align		4
.L_715:
        /*0c34*/ 	.byte	0x04, 0x05
        /*0c36*/ 	.short	(.L_717 - .L_716)
.L_716:
        /*0c38*/ 	.word	0x00000180
        /*0c3c*/ 	.word	0x00000001
        /*0c40*/ 	.word	0x00000001


	//----- nvinfo : EIATTR_CRS_STACK_SIZE
	.align		4
.L_717:
        /*0c44*/ 	.byte	0x04, 0x1e
        /*0c46*/ 	.short	(.L_719 - .L_718)
.L_718:
        /*0c48*/ 	.word	0x00000000


	//----- nvinfo : EIATTR_CBANK_PARAM_SIZE
	.align		4
.L_719:
        /*0c4c*/ 	.byte	0x03, 0x19
        /*0c4e*/ 	.short	0x0a70


	//----- nvinfo : EIATTR_PARAM_CBANK
	.align		4
        /*0c50*/ 	.byte	0x04, 0x0a
        /*0c52*/ 	.short	(.L_721 - .L_720)
	.align		4
.L_720:
        /*0c54*/ 	.word	index@(.nv.constant0._ZN7cutlass13device_kernelIN5flash11enable_sm90INS1_16FlashAttnFwdSm90INS1_25CollectiveMainloopFwdSm90ILi2EN4cute5tupleIJNS5_1CILi1EEES8_S8_EEENS6_IJNS7_ILi64EEESA_SA_EEELi512ENS_6half_tEfNS_4arch4Sm90ELb0ELb0ELb0ELb1ELb0ELb1ELb0ELb0ELb0ELb0ELb0ELb0EEENS1_21CollectiveEpilogueFwdINS6_IJSA_NS7_ILi512EEESA_EEES9_SC_SE_Li256ELb1ELb0ELb0ELb0EEENS1_36VarlenDynamicPersistentTileSchedulerILi64ELi64ELi256ELi32ELb0ELb0ELb1ELb0ELb1ELb1EEEEEEEEEvNT_6ParamsE)
        /*0c58*/ 	.short	0x0210
        /*0c5a*/ 	.short	0x0a70


	//----- nvinfo : EIATTR_SW_WAR
	.align		4
.L_721:
        /*0c5c*/ 	.byte	0x04, 0x36
        /*0c5e*/ 	.short	(.L_723 - .L_722)
.L_722:
        /*0c60*/ 	.word	0x00000008
.L_723:


//--------------------- .nv.info._ZN7cutlass13device_kernelIN5flash11enable_sm90INS1_16FlashAttnFwdSm90INS1_25CollectiveMainloopFwdSm90ILi2EN4cute5tupleIJNS5_1CILi1EEES8_S8_EEENS6_IJNS7_ILi64EEESA_SA_EEELi512ENS_6half_tEfNS_4arch4Sm90ELb0ELb0ELb0ELb1ELb0ELb0ELb1ELb0ELb0ELb0ELb0ELb0EEENS1_21CollectiveEpilogueFwdINS6_IJSA_NS7_ILi512EEESA_EEES9_SC_SE_Li256ELb1ELb0ELb0ELb0EEENS1_36VarlenDynamicPersistentTileSchedulerILi64ELi64ELi256ELi32ELb0ELb0ELb1ELb0ELb1ELb1EEEEEEEEEvNT_6ParamsE --------------------------
	.section	.nv.info._ZN7cutlass13device_kernelIN5flash11enable_sm90INS1_16FlashAttnFwdSm90INS1_25CollectiveMainloopFwdSm90ILi2EN4cute5tupleIJNS5_1CILi1EEES8_S8_EEENS6_IJNS7_ILi64EEESA_SA_EEELi512ENS_6half_tEfNS_4arch4Sm90ELb0ELb0ELb0ELb1ELb0ELb0ELb1ELb0ELb0ELb0ELb0ELb0EEENS1_21CollectiveEpilogueFwdINS6_IJSA_NS7_ILi512EEESA_EEES9_SC_SE_Li256ELb1ELb0ELb0ELb0EEENS1_36VarlenDynamicPersistentTileSchedulerILi64ELi64ELi256ELi32ELb0ELb0ELb1ELb0ELb1ELb1EEEEEEEEEvNT_6ParamsE,"",@"SHT_CUDA_INFO"
	.sectionflags	@""
	.align	4


	//----- nvinfo : EIATTR_CUDA_API_VERSION
	.align		4
        /*0000*/ 	.byte	0x04, 0x37
        /*0002*/ 	.short	(.L_725 - .L_724)
.L_724:
        /*0004*/ 	.word	0x00000082


	//----- nvinfo : EIATTR_KPARAM_INFO
	.align		4
.L_725:
        /*0008*/ 	.byte	0x04, 0x17
        /*000a*/ 	.short	(.L_727 - .L_726)
.L_726:
        /*000c*/ 	.word	0x00000000
        /*0010*/ 	.short	0x0000
        /*0012*/ 	.short	0x0070
        /*0014*/ 	.byte	0x00, 0xf0, 0x01, 0x2c


	//----- nvinfo : EIATTR_SPARSE_MMA_MASK
	.align		4
.L_727:
        /*0018*/ 	.byte	0x03, 0x50
        /*001a*/ 	.short	0x0000


	//----- nvinfo : EIATTR_MAXREG_COUNT
	.align		4
        /*001c*/ 	.byte	0x03, 0x1b
        /*001e*/ 	.short	0x00a8


	//----- nvinfo : EIATTR_NUM_BARRIERS
	.align		4
        /*0020*/ 	.byte	0x02, 0x4c
        /*0022*/ 	.byte	0x10
	.zero		1


	//----- nvinfo : EIATTR_EXTERNS
	.align		4
        /*0024*/ 	.byte	0x04, 0x0f
        /*0026*/ 	.short	(.L_729 - .L_728)


	//   ....[0]....
	.align		4
.L_728:
        /*0028*/ 	.word	index@(__assertfail)


	//----- nvinfo : EIATTR_ANNOTATIONS
	.align		4
.L_729:
        /*002c*/ 	.byte	0x04, 0x55
        /*002e*/ 	.short	(.L_731 - .L_730)


	//   ....[0]....
.L_730:
        /* <DEDUP_REMOVED lines=34> */


	//----- nvinfo : EIATTR_MERCURY_ISA_VERSION
	.align		4
.L_731:
        /*0240*/ 	.byte	0x03, 0x5f
        /*0242*/ 	.short	0x0101


	//----- nvinfo : EIATTR_UNUSED_LOAD_BYTE_OFFSET
	.align		4
        /*0244*/ 	.byte	0x04, 0x44
        /*0246*/ 	.short	(.L_733 - .L_732)


	//   ....[0]....
.L_732:
        /*0248*/ 	.word	0x00000a60
        /*024c*/ 	.word	0x0000fff0


	//   ....[1]....
        /*0250*/ 	.word	0x00008b30
        /*0254*/ 	.word	0x0000fff0


	//----- nvinfo : EIATTR_INT_WARP_WIDE_INSTR_OFFSETS
	.align		4
.L_733:
        /*0258*/ 	.byte	0x04, 0x31
        /*025a*/ 	.short	(.L_735 - .L_734)


	//   ....[0]....
.L_734:
        /*025c*/ 	.word	0x00000190


	//   ....[1]....
        /*0260*/ 	.word	0x000001d0


	//   ....[2]....
        /*0264*/ 	.word	0x00000240


	//   ....[3]....
        /*0268*/ 	.word	0x000002b0


	//   ....[4]....
        /*026c*/ 	.word	0x0000c3f0


	//   ....[5]....
        /*0270*/ 	.word	0x0000c4b0


	//   ....[6]....
        /*0274*/ 	.word	0x0000c950


	//   ....[7]....
        /*0278*/ 	.word	0x0000c980


	//   ....[8]....
        /*027c*/ 	.word	0x0000f6c0


	//   ....[9]....
        /*0280*/ 	.word	0x0000f780


	//----- nvinfo : EIATTR_COOP_GROUP_MASK_REGIDS
	.align		4
.L_735:
        /*0284*/ 	.byte	0x04, 0x29
        /*0286*/ 	.short	(.L_737 - .L_736)


	//   ....[0]....
.L_736:
        /*0288*/ 	.word	0xffffffff


	//   ....[1]....
        /*028c*/ 	.word	0xffffffff


	//   ....[2]....
        /*0290*/ 	.word	0xffffffff


	//   ....[3]....
        /*0294*/ 	.word	0xffffffff


	//   ....[4]....
        /*0298*/ 	.word	0xffffffff


	//   ....[5]....
        /*029c*/ 	.word	0xffffffff


	//   ....[6]....
        /*02a0*/ 	.word	0xffffffff


	//   ....[7]....
        /*02a4*/ 	.word	0xffffffff


	//   ....[8]....
        /*02a8*/ 	.word	0xffffffff


	//   ....[9]....
        /*02ac*/ 	.word	0xffffffff


	//   ....[10]....
        /*02b0*/ 	.word	0xffffffff


	//   ....[11]....
        /*02b4*/ 	.word	0xffffffff


	//   ....[12]....
        /*02b8*/ 	.word	0xffffffff


	//   ....[13]....
        /*02bc*/ 	.word	0xffffffff


	//   ....[14]....
        /*02c0*/ 	.word	0xffffffff


	//   ....[15]....
        /*02c4*/ 	.word	0xffffffff


	//   ....[16]....
        /*02c8*/ 	.word	0xffffffff


	//   ....[17]....
        /*02cc*/ 	.word	0xffffffff


	//   ....[18]....
        /*02d0*/ 	.word	0xffffffff


	//   ....[19]....
        /*02d4*/ 	.word	0xffffffff


	//   ....[20]....
        /*02d8*/ 	.word	0xffffffff


	//   ....[21]....
        /*02dc*/ 	.word	0xffffffff


	//   ....[22]....
        /*02e0*/ 	.word	0xffffffff


	//   ....[23]....
        /*02e4*/ 	.word	0xffffffff


	//   ....[24]....
        /*02e8*/ 	.word	0xffffffff


	//   ....[25]....
        /*02ec*/ 	.word	0xffffffff


	//   ....[26]....
        /*02f0*/ 	.word	0xffffffff


	//   ....[27]....
        /*02f4*/ 	.word	0xffffffff


	//   ....[28]....
        /*02f8*/ 	.word	0xffffffff


	//   ....[29]....
        /*02fc*/ 	.word	0xffffffff


	//   ....[30]....
        /*0300*/ 	.word	0xffffffff


	//   ....[31]....
        /*0304*/ 	.word	0xffffffff


	//   ....[32]....
        /*0308*/ 	.word	0xffffffff


	//   ....[33]....
        /*030c*/ 	.word	0xffffffff


	//   ....[34]....
        /*0310*/ 	.word	0xffffffff


	//   ....[35]....
        /*0314*/ 	.word	0xffffffff


	//   ....[36]....
        /*0318*/ 	.word	0xffffffff


	//   ....[37]....
        /*031c*/ 	.word	0xffffffff


	//   ....[38]....
        /*0320*/ 	.word	0xffffffff


	//   ....[39]....
        /*0324*/ 	.word	0xffffffff


	//   ....[40]....
        /*0328*/ 	.word	0xffffffff


	//   ....[41]....
        /*032c*/ 	.word	0xffffffff


	//   ....[42]....
        /*0330*/ 	.word	0xffffffff


	//   ....[43]....
        /*0334*/ 	.word	0xffffffff


	//   ....[44]....
        /*0338*/ 	.word	0xffffffff


	//   ....[45]....
        /*033c*/ 	.word	0xffffffff


	//   ....[46]....
        /*0340*/ 	.word	0xffffffff


	//   ....[47]....
        /*0344*/ 	.word	0xffffffff


	//   ....[48]....
        /*0348*/ 	.word	0xffffffff


	//   ....[49]....
        /*034c*/ 	.word	0xffffffff


	//   ....[50]....
        /*0350*/ 	.word	0xffffffff


	//   ....[51]....
        /*0354*/ 	.word	0xffffffff


	//   ....[52]....
        /*0358*/ 	.word	0xffffffff


	//   ....[53]....
        /*035c*/ 	.word	0xffffffff


	//   ....[54]....
        /*0360*/ 	.word	0xffffffff


	//   ....[55]....
        /*0364*/ 	.word	0xffffffff


	//   ....[56]....
        /*0368*/ 	.word	0xffffffff


	//   ....[57]....
        /*036c*/ 	.word	0xffffffff


	//   ....[58]....
        /*0370*/ 	.word	0xffffffff


	//   ....[59]....
        /*0374*/ 	.word	0xffffffff


	//   ....[60]....
        /*0378*/ 	.word	0x0500000f


	//   ....[61]....
        /*037c*/ 	.word	0x0500000f


	//   ....[62]....
        /*0380*/ 	.word	0x0500000f


	//   ....[63]....
        /*0384*/ 	.word	0x0500000f


	//   ....[64]....
        /*0388*/ 	.word	0x0500000f


	//   ....[65]....
        /*038c*/ 	.word	0x0500000f


	//   ....[66]....
        /*0390*/ 	.word	0x0500000f


	//   ....[67]....
        /*0394*/ 	.word	0x0500000f


	//   ....[68]....
        /*0398*/ 	.word	0x0500000f


	//   ....[69]....
        /*039c*/ 	.word	0x0500000f


	//   ....[70]....
        /*03a0*/ 	.word	0x0500000f


	//   ....[71]....
        /*03a4*/ 	.word	0x0500000f


	//   ....[72]....
        /*03a8*/ 	.word	0x0500000f


	//   ....[73]....
        /*03ac*/ 	.word	0x0500000f


	//   ....[74]....
        /*03b0*/ 	.word	0x0500000f


	//   ....[75]....
        /*03b4*/ 	.word	0x0500000f


	//   ....[76]....
        /*03b8*/ 	.word	0x0500000f


	//   ....[77]....
        /*03bc*/ 	.word	0x0500000f


	//   ....[78]....
        /*03c0*/ 	.word	0x0500000f


	//----- nvinfo : EIATTR_COOP_GROUP_INSTR_OFFSETS
	.align		4
.L_737:
        /*03c4*/ 	.byte	0x04, 0x28
        /*03c6*/ 	.short	(.L_739 - .L_738)


	//   ....[0]....
.L_738:
        /*03c8*/ 	.word	0x00000060


	//   ....[1]....
        /*03cc*/ 	.word	0x000001a0


	//   ....[2]....
        /*03d0*/ 	.word	0x000001e0


	//   ....[3]....
        /*03d4*/ 	.word	0x000003f0


	//   ....[4]....
        /*03d8*/ 	.word	0x00000550


	//   ....[5]....
        /*03dc*/ 	.word	0x00000670


	//   ....[6]....
        /*03e0*/ 	.word	0x000007d0


	//   ....[7]....
        /*03e4*/ 	.word	0x00001720


	//   ....[8]....
        /*03e8*/ 	.word	0x00002e70


	//   ....[9]....
        /*03ec*/ 	.word	0x000036b0


	//   ....[10]....
        /*03f0*/ 	.word	0x00004a40


	//   ....[11]....
        /*03f4*/ 	.word	0x00004ac0


	//   ....[12]....
        /*03f8*/ 	.word	0x00004c90


	//   ....[13]....
        /*03fc*/ 	.word	0x00004d60


	//   ....[14]....
        /*0400*/ 	.word	0x00005550


	//   ....[15]....
        /*0404*/ 	.word	0x00005b20


	//   ....[16]....
        /*0408*/ 	.word	0x00006c40


	//   ....[17]....
        /*040c*/ 	.word	0x00006c70


	//   ....[18]....
        /*0410*/ 	.word	0x00006ed0


	//   ....[19]....
        /*0414*/ 	.word	0x000070a0


	//   ....[20]....
        /*0418*/ 	.word	0x00007fe0


	//   ....[21]....
        /*041c*/ 	.word	0x00008040


	//   ....[22]....
        /*0420*/ 	.word	0x00008070


	//   ....[23]....
        /*0424*/ 	.word	0x000080d0


	//   ....[24]....
        /*0428*/ 	.word	0x000080e0


	//   ....[25]....
        /*042c*/ 	.word	0x00009a60


	//   ....[26]....
        /*0430*/ 	.word	0x0000b4b0


	//   ....[27]....
        /*0434*/ 	.word	0x0000b650


	//   ....[28]....
        /*0438*/ 	.word	0x0000b680


	//   ....[29]....
        /*043c*/ 	.word	0x0000b6c0


	//   ....[30]....
        /*0440*/ 	.word	0x0000b720


	//   ....[31]....
        /*0444*/ 	.word	0x0000b780


	//   ....[32]....
        /*0448*/ 	.word	0x0000b7c0


	//   ....[33]....
        /*044c*/ 	.word	0x0000b980


	//   ....[34]....
        /*0450*/ 	.word	0x0000b9e0


	//   ....[35]....
        /*0454*/ 	.word	0x0000ba20


	//   ....[36]....
        /*0458*/ 	.word	0x0000ba60


	//   ....[37]....
        /*045c*/ 	.word	0x0000ba90


	//   ....[38]....
        /*0460*/ 	.word	0x0000bac0


	//   ....[39]....
        /*0464*/ 	.word	0x0000bb50


	//   ....[40]....
        /*0468*/ 	.word	0x0000bb80


	//   ....[41]....
        /*046c*/ 	.word	0x0000bc10


	//   ....[42]....
        /*0470*/ 	.word	0x0000f810


	//   ....[43]....
        /*0474*/ 	.word	0x0000f820


	//   ....[44]....
        /*0478*/ 	.word	0x0000f940


	//   ....[45]....
        /*047c*/ 	.word	0x0000f9a0


	//   ....[46]....
        /*0480*/ 	.word	0x0000f9e0


	//   ....[47]....
        /*0484*/ 	.word	0x0000fa20


	//   ....[48]....
        /*0488*/ 	.word	0x0000fa50


	//   ....[49]....
        /*048c*/ 	.word	0x0000fa80


	//   ....[50]....
        /*0490*/ 	.word	0x0000fc20


	//   ....[51]....
        /*0494*/ 	.word	0x0000fc80


	//   ....[52]....
        /*0498*/ 	.word	0x0000fcc0


	//   ....[53]....
        /*049c*/ 	.word	0x0000fd00


	//   ....[54]....
        /*04a0*/ 	.word	0x0000fd30


	//   ....[55]....
        /*04a4*/ 	.word	0x0000fd60


	//   ....[56]....
        /*04a8*/ 	.word	0x0000fe20


	//   ....[57]....
        /*04ac*/ 	.word	0x0000fe40


	//   ....[58]....
        /*04b0*/ 	.word	0x0000feb0


	//   ....[59]....
        /*04b4*/ 	.word	0x00010300


	//   ....[60]....
        /*04b8*/ 	.word	0x000107f0


	//   ....[61]....
        /*04bc*/ 	.word	0x00010c10


	//   ....[62]....
        /*04c0*/ 	.word	0x00010ca0


	//   ....[63]....
        /*04c4*/ 	.word	0x00010d40


	//   ....[64]....
        /*04c8*/ 	.word	0x00010df0


	//   ....[65]....
        /*04cc*/ 	.word	0x00010e70


	//   ....[66]....
        /*04d0*/ 	.word	0x00010ef0


	//   ....[67]....
        /*04d4*/ 	.word	0x00010f70


	//   ....[68]....
        /*04d8*/ 	.word	0x00010ff0


	//   ....[69]....
        /*04dc*/ 	.word	0x00011080


	//   ....[70]....
        /*04e0*/ 	.word	0x00011130


	//   ....[71]....
        /*04e4*/ 	.word	0x000111b0


	//   ....[72]....
        /*04e8*/ 	.word	0x00011230


	//   ....[73]....
        /*04ec*/ 	.word	0x000112b0


	//   ....[74]....
        /*04f0*/ 	.word	0x00011330


	//   ....[75]....
        /*04f4*/ 	.word	0x000113a0


	//   ....[76]....
        /*04f8*/ 	.word	0x00011440


	//   ....[77]....
        /*04fc*/ 	.word	0x000114d0


	//   ....[78]....
        /*0500*/ 	.word	0x000115f0


	//----- nvinfo : EIATTR_REG_RECONFIG
	.align		4
.L_739:
        /*0504*/ 	.byte	0x01, 0x54
	.zero		2


	//----- nvinfo : EIATTR_SYSCALL_OFFSETS
	.align		4
        /*0508*/ 	.byte	0x04, 0x46
        /*050a*/ 	.short	(.L_741 - .L_740)


	//   ....[0]....
.L_740:
        /*050c*/ 	.word	0x00003030


	//   ....[1]....
        /*0510*/ 	.word	0x0000c640


	//   ....[2]....
        /*0514*/ 	.word	0x0000c780


	//   ....[3]....
        /*0518*/ 	.word	0x0000c880


	//----- nvinfo : EIATTR_MBARRIER_INSTR_OFFSETS
	.align		4
.L_741:
        /*051c*/ 	.byte	0x04, 0x39
        /*051e*/ 	.short	(.L_743 - .L_742)


	//   ....[0]....
.L_742:
        /*0520*/ 	.word	0x000002d0
        /*0524*/ 	.word	0x000000ff
        /*0528*/ 	.word	0x00038800
        /*052c*/ 	.short	0x0100
        /*052e*/ 	.byte	0x08
	.zero		1


	//   ....[1]....
        /*0530*/ 	.word	0x000002e0
        /*0534*/ 	.word	0x000000ff
        /*0538*/ 	.word	0x00038810
        /*053c*/ 	.short	0x0100
        /*053e*/ 	.byte	0x08
	.zero		1


	//   ....[2]....
        /*0540*/ 	.word	0x000002f0
        /*0544*/ 	.word	0x000000ff
        /*0548*/ 	.word	0x00038820
        /*054c*/ 	.short	0x0100
        /*054e*/ 	.byte	0x08
	.zero		1


	//   ....[3]....
        /*0550*/ 	.word	0x000003a0
        /*0554*/ 	.word	0x000000ff
        /*0558*/ 	.word	0x00038830
        /*055c*/ 	.short	0x0100
        /*055e*/ 	.byte	0x06
	.zero		1


	//   ....[4]....
        /*0560*/ 	.word	0x000003b0
        /*0564*/ 	.word	0x000000ff
        /*0568*/ 	.word	0x00038840
        /*056c*/ 	.short	0x0100
        /*056e*/ 	.byte	0x06
	.zero		1


	//   ....[5]....
        /*0570*/ 	.word	0x000003c0
        /*0574*/ 	.word	0x000000ff
        /*0578*/ 	.word	0x00038838
        /*057c*/ 	.short	0x0100
        /*057e*/ 	.byte	0x06
	.zero		1


	//   ....[6]....
        /*0580*/ 	.word	0x000003d0
        /*0584*/ 	.word	0x000000ff
        /*0588*/ 	.word	0x00038848
        /*058c*/ 	.short	0x0100
        /*058e*/ 	.byte	0x06
	.zero		1


	//   ....[7]....
        /*0590*/ 	.word	0x00000500
        /*0594*/ 	.word	0x000000ff
        /*0598*/ 	.word	0x00038850
        /*059c*/ 	.short	0x0100
        /*059e*/ 	.byte	0x08
	.zero		1


	//   ....[8]....
        /*05a0*/ 	.word	0x00000510
        /*05a4*/ 	.word	0x000000ff
        /*05a8*/ 	.word	0x00038860
        /*05ac*/ 	.short	0x0100
        /*05ae*/ 	.byte	0x08
	.zero		1


	//   ....[9]....
        /*05b0*/ 	.word	0x00000520
        /*05b4*/ 	.word	0x000000ff
        /*05b8*/ 	.word	0x00038858
        /*05bc*/ 	.short	0x0100
        /*05be*/ 	.byte	0x08
	.zero		1


	//   ....[10]....
        /*05c0*/ 	.word	0x00000530
        /*05c4*/ 	.word	0x000000ff
        /*05c8*/ 	.word	0x00038868
        /*05cc*/ 	.short	0x0100
        /*05ce*/ 	.byte	0x08
	.zero		1


	//   ....[11]....
        /*05d0*/ 	.word	0x00000620
        /*05d4*/ 	.word	0x000000ff
        /*05d8*/ 	.word	0x00038870
        /*05dc*/ 	.short	0x0100
        /*05de*/ 	.byte	0x06
	.zero		1


	//   ....[12]....
        /*05e0*/ 	.word	0x00000630
        /*05e4*/ 	.word	0x000000ff
        /*05e8*/ 	.word	0x00038880
        /*05ec*/ 	.short	0x0100
        /*05ee*/ 	.byte	0x06
	.zero		1


	//   ....[13]....
        /*05f0*/ 	.word	0x00000640
        /*05f4*/ 	.word	0x000000ff
        /*05f8*/ 	.word	0x00038878
        /*05fc*/ 	.short	0x0100
        /*05fe*/ 	.byte	0x06
	.zero		1


	//   ....[14]....
        /*0600*/ 	.word	0x00000650
        /*0604*/ 	.word	0x000000ff
        /*0608*/ 	.word	0x00038888
        /*060c*/ 	.short	0x0100
        /*060e*/ 	.byte	0x06
	.zero		1


	//   ....[15]....
        /*0610*/ 	.word	0x00000780
        /*0614*/ 	.word	0x000000ff
        /*0618*/ 	.word	0x00038890
        /*061c*/ 	.short	0x0100
        /*061e*/ 	.byte	0x08
	.zero		1


	//   ....[16]....
        /*0620*/ 	.word	0x00000790
        /*0624*/ 	.word	0x000000ff
        /*0628*/ 	.word	0x000388a0
        /*062c*/ 	.short	0x0100
        /*062e*/ 	.byte	0x08
	.zero		1


	//   ....[17]....
        /*0630*/ 	.word	0x000007a0
        /*0634*/ 	.word	0x000000ff
        /*0638*/ 	.word	0x00038898
        /*063c*/ 	.short	0x0100
        /*063e*/ 	.byte	0x08
	.zero		1


	//   ....[18]....
        /*0640*/ 	.word	0x000007b0
        /*0644*/ 	.word	0x000000ff
        /*0648*/ 	.word	0x000388a8
        /*064c*/ 	.short	0x0100
        /*064e*/ 	.byte	0x08
	.zero		1


	//   ....[19]....
        /*0650*/ 	.word	0x000008e0
        /*0654*/ 	.word	0x000000ff
        /*0658*/ 	.word	0x000388b0
        /*065c*/ 	.short	0x0100
        /*065e*/ 	.byte	0x08
	.zero		1


	//   ....[20]....
        /*0660*/ 	.word	0x000008f0
        /*0664*/ 	.word	0x000000ff
        /*0668*/ 	.word	0x000388c0
        /*066c*/ 	.short	0x0100
        /*066e*/ 	.byte	0x08
	.zero		1


	//   ....[21]....
        /*0670*/ 	.word	0x00000900
        /*0674*/ 	.word	0x000000ff
        /*0678*/ 	.word	0x000388b8
        /*067c*/ 	.short	0x0100
        /*067e*/ 	.byte	0x08
	.zero		1


	//   ....[22]....
        /*0680*/ 	.word	0x00000910
        /*0684*/ 	.word	0x000000ff
        /*0688*/ 	.word	0x000388c8
        /*068c*/ 	.short	0x0100
        /*068e*/ 	.byte	0x08
	.zero		1


	//   ....[23]....
        /*0690*/ 	.word	0x00001a80
        /*0694*/ 	.word	0x00000004
        /*0698*/ 	.word	0x00000000
        /*069c*/ 	.short	0x0101
        /*069e*/ 	.byte	0x3f
	.zero		1


	//   ....[24]....
        /*06a0*/ 	.word	0x00002540
        /*06a4*/ 	.word	0x00000004
        /*06a8*/ 	.word	0x00000000
        /*06ac*/ 	.short	0x0101
        /*06ae*/ 	.byte	0x3f
	.zero		1


	//   ....[25]....
        /*06b0*/ 	.word	0x000030a0
        /*06b4*/ 	.word	0x000000ff
        /*06b8*/ 	.word	0x00038800
        /*06bc*/ 	.short	0x010a
        /*06be*/ 	.byte	0x25
	.zero		1


	//   ....[26]....
        /*06c0*/ 	.word	0x00003120
        /*06c4*/ 	.word	0x00000003
        /*06c8*/ 	.word	0x00038830
        /*06cc*/ 	.short	0x010a
        /*06ce*/ 	.byte	0x3f
	.zero		1


	//   ....[27]....
        /*06d0*/ 	.word	0x00003160
        /*06d4*/ 	.word	0x00000003
        /*06d8*/ 	.word	0x00038830
        /*06dc*/ 	.short	0x010a
        /*06de*/ 	.byte	0x3f
	.zero		1


	//   ....[28]....
        /*06e0*/ 	.word	0x000033e0
        /*06e4*/ 	.word	0x000000ff
        /*06e8*/ 	.word	0x00038810
        /*06ec*/ 	.short	0x010a
        /*06ee*/ 	.byte	0x25
	.zero		1


	//   ....[29]....
        /*06f0*/ 	.word	0x00003420
        /*06f4*/ 	.word	0x00000003
        /*06f8*/ 	.word	0x00038850
        /*06fc*/ 	.short	0x010a
        /*06fe*/ 	.byte	0x3f
	.zero		1


	//   ....[30]....
        /*0700*/ 	.word	0x00003460
        /*0704*/ 	.word	0x00000003
        /*0708*/ 	.word	0x00038850
        /*070c*/ 	.short	0x010a
        /*070e*/ 	.byte	0x3f
	.zero		1


	//   ....[31]....
        /*0710*/ 	.word	0x00004f90
        /*0714*/ 	.word	0x00000018
        /*0718*/ 	.word	0x00000000
        /*071c*/ 	.short	0x0101
        /*071e*/ 	.byte	0x3f
	.zero		1


	//   ....[32]....
        /*0720*/ 	.word	0x00005570
        /*0724*/ 	.word	0x00000003
        /*0728*/ 	.word	0x00000000
        /*072c*/ 	.short	0x0101
        /*072e*/ 	.byte	0x3f
	.zero		1


	//   ....[33]....
        /*0730*/ 	.word	0x000056b0
        /*0734*/ 	.word	0x000000ff
        /*0738*/ 	.word	0x00038830
        /*073c*/ 	.short	0x010a
        /*073e*/ 	.byte	0x06
	.zero		1


	//   ....[34]....
        /*0740*/ 	.word	0x000056f0
        /*0744*/ 	.word	0x000000ff
        /*0748*/ 	.word	0x00038830
        /*074c*/ 	.short	0x010a
        /*074e*/ 	.byte	0x06
	.zero		1


	//   ....[35]....
        /*0750*/ 	.word	0x00005940
        /*0754*/ 	.word	0x000000ff
        /*0758*/ 	.word	0x00038850
        /*075c*/ 	.short	0x010a
        /*075e*/ 	.byte	0x06
	.zero		1


	//   ....[36]....
        /*0760*/ 	.word	0x00005980
        /*0764*/ 	.word	0x000000ff
        /*0768*/ 	.word	0x00038850
        /*076c*/ 	.short	0x010a
        /*076e*/ 	.byte	0x06
	.zero		1


	//   ....[37]....
        /*0770*/ 	.word	0x00007440
        /*0774*/ 	.word	0x00000098
        /*0778*/ 	.word	0x00000000
        /*077c*/ 	.short	0x0101
        /*077e*/ 	.byte	0x3f
	.zero		1


	//   ....[38]....
        /*0780*/ 	.word	0x00008000
        /*0784*/ 	.word	0x00000003
        /*0788*/ 	.word	0x00000000
        /*078c*/ 	.short	0x0101
        /*078e*/ 	.byte	0x3f
	.zero		1


	//   ....[39]....
        /*0790*/ 	.word	0x0000a4d0
        /*0794*/ 	.word	0x000000ff
        /*0798*/ 	.word	0x00000000
        /*079c*/ 	.short	0x0101
        /*079e*/ 	.byte	0x04
	.zero		1


	//   ....[40]....
        /*07a0*/ 	.word	0x0000ce00
        /*07a4*/ 	.word	0x00000008
        /*07a8*/ 	.word	0x00038840
        /*07ac*/ 	.short	0x010a
        /*07ae*/ 	.byte	0x3f
	.zero		1


	//   ....[41]....
        /*07b0*/ 	.word	0x0000d600
        /*07b4*/ 	.word	0x0000000b
        /*07b8*/ 	.word	0x00038820
        /*07bc*/ 	.short	0x010a
        /*07be*/ 	.byte	0x3f
	.zero		1


	//   ....[42]....
        /*07c0*/ 	.word	0x0000d6d0
        /*07c4*/ 	.word	0x00000006
        /*07c8*/ 	.word	0x00038860
        /*07cc*/ 	.short	0x010a
        /*07ce*/ 	.byte	0x3f
	.zero		1


	//   ....[43]....
        /*07d0*/ 	.word	0x0000de90
        /*07d4*/ 	.word	0x00000002
        /*07d8*/ 	.word	0x00038840
        /*07dc*/ 	.short	0x010a
        /*07de*/ 	.byte	0x3f
	.zero		1


	//   ....[44]....
        /*07e0*/ 	.word	0x0000e0a0
        /*07e4*/ 	.word	0x00000002
        /*07e8*/ 	.word	0x00038860
        /*07ec*/ 	.short	0x010a
        /*07ee*/ 	.byte	0x3f
	.zero		1


	//   ....[45]....
        /*07f0*/ 	.word	0x0000e760
        /*07f4*/ 	.word	0x00000002
        /*07f8*/ 	.word	0x00038840
        /*07fc*/ 	.short	0x010a
        /*07fe*/ 	.byte	0x3f
	.zero		1


	//   ....[46]....
        /*0800*/ 	.word	0x0000e960
        /*0804*/ 	.word	0x00000002
        /*0808*/ 	.word	0x00038860
        /*080c*/ 	.short	0x010a
        /*080e*/ 	.byte	0x3f
	.zero		1


	//   ....[47]....
        /*0810*/ 	.word	0x0000ef90
        /*0814*/ 	.word	0x00000002
        /*0818*/ 	.word	0x00038840
        /*081c*/ 	.short	0x010a
        /*081e*/ 	.byte	0x3f
	.zero		1


	//   ....[48]....
        /*0820*/ 	.word	0x0000f1a0
        /*0824*/ 	.word	0x00000002
        /*0828*/ 	.word	0x00038860
        /*082c*/ 	.short	0x010a
        /*082e*/ 	.byte	0x3f
	.zero		1


	//   ....[49]....
        /*0830*/ 	.word	0x00010290
        /*0834*/ 	.word	0x00000000
        /*0838*/ 	.word	0x00038820
        /*083c*/ 	.short	0x010a
        /*083e*/ 	.byte	0x3f
	.zero		1


	//   ....[50]....
        /*0840*/ 	.word	0x000103f0
        /*0844*/ 	.word	0x00000006
        /*0848*/ 	.word	0x00000000
        /*084c*/ 	.short	0x010a
        /*084e*/ 	.byte	0x3f
	.zero		1


	//   ....[51]....
        /*0850*/ 	.word	0x00010470
        /*0854*/ 	.word	0x00000007
        /*0858*/ 	.word	0x00000000
        /*085c*/ 	.short	0x010a
        /*085e*/ 	.byte	0x3f
	.zero		1


	//   ....[52]....
        /*0860*/ 	.word	0x000104b0
        /*0864*/ 	.word	0x00000004
        /*0868*/ 	.word	0x00000000
        /*086c*/ 	.short	0x010a
        /*086e*/ 	.byte	0x3f
	.zero		1


	//   ....[53]....
        /*0870*/ 	.word	0x000104e0
        /*0874*/ 	.word	0x00000003
        /*0878*/ 	.word	0x00000000
        /*087c*/ 	.short	0x010a
        /*087e*/ 	.byte	0x3f
	.zero		1


	//   ....[54]....
        /*0880*/ 	.word	0x00010550
        /*0884*/ 	.word	0x00000003
        /*0888*/ 	.word	0x00038800
        /*088c*/ 	.short	0x010a
        /*088e*/ 	.byte	0x3f
	.zero		1


	//   ....[55]....
        /*0890*/ 	.word	0x000105a0
        /*0894*/ 	.word	0x00000003
        /*0898*/ 	.word	0x00038830
        /*089c*/ 	.short	0x010a
        /*089e*/ 	.byte	0x3f
	.zero		1


	//   ....[56]....
        /*08a0*/ 	.word	0x00010600
        /*08a4*/ 	.word	0x00000005
        /*08a8*/ 	.word	0x00038810
        /*08ac*/ 	.short	0x010a
        /*08ae*/ 	.byte	0x3f
	.zero		1


	//   ....[57]....
        /*08b0*/ 	.word	0x00010650
        /*08b4*/ 	.word	0x00000003
        /*08b8*/ 	.word	0x00038850
        /*08bc*/ 	.short	0x010a
        /*08be*/ 	.byte	0x3f
	.zero		1


	//   ....[58]....
        /*08c0*/ 	.word	0x000106b0
        /*08c4*/ 	.word	0x00000005
        /*08c8*/ 	.word	0x00038830
        /*08cc*/ 	.short	0x010a
        /*08ce*/ 	.byte	0x3f
	.zero		1


	//   ....[59]....
        /*08d0*/ 	.word	0x00010710
        /*08d4*/ 	.word	0x00000005
        /*08d8*/ 	.word	0x00038850
        /*08dc*/ 	.short	0x010a
        /*08de*/ 	.byte	0x3f
	.zero		1


	//   ....[60]....
        /*08e0*/ 	.word	0x000108b0
        /*08e4*/ 	.word	0x00000008
        /*08e8*/ 	.word	0x00038840
        /*08ec*/ 	.short	0x010a
        /*08ee*/ 	.byte	0x3f
	.zero		1


	//   ....[61]....
        /*08f0*/ 	.word	0x00010930
        /*08f4*/ 	.word	0x00000008
        /*08f8*/ 	.word	0x00038820
        /*08fc*/ 	.short	0x010a
        /*08fe*/ 	.byte	0x3f
	.zero		1


	//   ....[62]....
        /*0900*/ 	.word	0x00010980
        /*0904*/ 	.word	0x00000006
        /*0908*/ 	.word	0x00038860
        /*090c*/ 	.short	0x010a
        /*090e*/ 	.byte	0x3f
	.zero		1


	//   ....[63]....
        /*0910*/ 	.word	0x000109d0
        /*0914*/ 	.word	0x00000002
        /*0918*/ 	.word	0x00038840
        /*091c*/ 	.short	0x010a
        /*091e*/ 	.byte	0x3f
	.zero		1


	//   ....[64]....
        /*0920*/ 	.word	0x00010a20
        /*0924*/ 	.word	0x00000002
        /*0928*/ 	.word	0x00038860
        /*092c*/ 	.short	0x010a
        /*092e*/ 	.byte	0x3f
	.zero		1


	//   ....[65]....
        /*0930*/ 	.word	0x00010a70
        /*0934*/ 	.word	0x00000002
        /*0938*/ 	.word	0x00038840
        /*093c*/ 	.short	0x010a
        /*093e*/ 	.byte	0x3f
	.zero		1


	//   ....[66]....
        /*0940*/ 	.word	0x00010ac0
        /*0944*/ 	.word	0x00000002
        /*0948*/ 	.word	0x00038860
        /*094c*/ 	.short	0x010a
        /*094e*/ 	.byte	0x3f
	.zero		1


	//   ....[67]....
        /*0950*/ 	.word	0x00010b10
        /*0954*/ 	.word	0x00000002
        /*0958*/ 	.word	0x00038840
        /*095c*/ 	.short	0x010a
        /*095e*/ 	.byte	0x3f
	.zero		1


	//   ....[68]....
        /*0960*/ 	.word	0x00010b60
        /*0964*/ 	.word	0x00000002
        /*0968*/ 	.word	0x00038860
        /*096c*/ 	.short	0x010a
        /*096e*/ 	.byte	0x3f
	.zero		1


	//   ....[69]....
        /*0970*/ 	.word	0x00011510
        /*0974*/ 	.word	0x00000000
        /*0978*/ 	.word	0x00038820
        /*097c*/ 	.short	0x010a
        /*097e*/ 	.byte	0x3f
	.zero		1


	//   ....[70]....
        /*0980*/ 	.word	0x000116b0
        /*0984*/ 	.word	0x00000006
        /*0988*/ 	.word	0x00000000
        /*098c*/ 	.short	0x010a
        /*098e*/ 	.byte	0x3f
	.zero		1


	//   ....[71]....
        /*0990*/ 	.word	0x00011700
        /*0994*/ 	.word	0x00000007
        /*0998*/ 	.word	0x00000000
        /*099c*/ 	.short	0x010a
        /*099e*/ 	.byte	0x3f
	.zero		1


	//   ....[72]....
        /*09a0*/ 	.word	0x00011750
        /*09a4*/ 	.word	0x00000004
        /*09a8*/ 	.word	0x00000000
        /*09ac*/ 	.short	0x010a
        /*09ae*/ 	.byte	0x3f
	.zero		1


	//----- nvinfo : EIATTR_NUM_MBARRIERS
	.align		4
.L_743:
        /*09b0*/ 	.byte	0x03, 0x38
        /*09b2*/ 	.short	0x0017


	//----- nvinfo : EIATTR_EXIT_INSTR_OFFSETS
	.align		4
        /*09b4*/ 	.byte	0x04, 0x1c
        /*09b6*/ 	.short	(.L_745 - .L_744)


	//   ....[0]....
.L_744:
        /*09b8*/ 	.word	0x00000a90


	//   ....[1]....
        /*09bc*/ 	.word	0x0000b470


	//   ....[2]....
        /*09c0*/ 	.word	0x0000b4d0


	//   ....[3]....
        /*09c4*/ 	.word	0x00010530


	//----- nvinfo : EIATTR_MAX_THREADS
	.align		4
.L_745:
        /*09c8*/ 	.byte	0x04, 0x05
        /*09ca*/ 	.short	(.L_747 - .L_746)
.L_746:
        /*09cc*/ 	.word	0x00000180
        /*09d0*/ 	.word	0x00000001
        /*09d4*/ 	.word	0x00000001


	//----- nvinfo : EIATTR_CRS_STACK_SIZE
	.align		4
.L_747:
        /*09d8*/ 	.byte	0x04, 0x1e
        /*09da*/ 	.short	(.L_749 - .L_748)
.L_748:
        /*09dc*/ 	.word	0x00000000


	//----- nvinfo : EIATTR_CBANK_PARAM_SIZE
	.align		4
.L_749:
        /*09e0*/ 	.byte	0x03, 0x19
        /*09e2*/ 	.short	0x0b70


	//----- nvinfo : EIATTR_PARAM_CBANK
	.align		4
        /*09e4*/ 	.byte	0x04, 0x0a
        /*09e6*/ 	.short	(.L_751 - .L_750)
	.align		4
.L_750:
        /*09e8*/ 	.word	index@(.nv.constant0._ZN7cutlass13device_kernelIN5flash11enable_sm90INS1_16FlashAttnFwdSm90INS1_25CollectiveMainloopFwdSm90ILi2EN4cute5tupleIJNS5_1CILi1EEES8_S8_EEENS6_IJNS7_ILi64EEESA_SA_EEELi512ENS_6half_tEfNS_4arch4Sm90ELb0ELb0ELb0ELb1ELb0ELb0ELb1ELb0ELb0ELb0ELb0ELb0EEENS1_21CollectiveEpilogueFwdINS6_IJSA_NS7_ILi512EEESA_EEES9_SC_SE_Li256ELb1ELb0ELb0ELb0EEENS1_36VarlenDynamicPersistentTileSchedulerILi64ELi64ELi256ELi32ELb0ELb0ELb1ELb0ELb1ELb1EEEEEEEEEvNT_6ParamsE)
        /*09ec*/ 	.short	0x0210
        /*09ee*/ 	.short	0x0b70


	//----- nvinfo : EIATTR_SW_WAR
	.align		4
.L_751:
        /*09f0*/ 	.byte	0x04, 0x36
        /*09f2*/ 	.short	(.L_753 - .L_752)
.L_752:
        /*09f4*/ 	.word	0x00000008
.L_753:


//--------------------- .nv.info._ZN7cutlass13device_kernelIN5flash11enable_sm90INS1_16FlashAttnFwdSm90INS1_25CollectiveMainloopFwdSm90ILi2EN4cute5tupleIJNS5_1CILi1EEES8_S8_EEENS6_IJNS7_ILi64EEESA_SA_EEELi512ENS_6half_tEfNS_4arch4Sm90ELb0ELb0ELb0ELb1ELb0ELb1ELb1ELb0ELb0ELb0ELb0ELb0EEENS1_21CollectiveEpilogueFwdINS6_IJSA_NS7_ILi512EEESA_EEES9_SC_SE_Li256ELb1ELb0ELb0ELb0EEENS1_36VarlenDynamicPersistentTileSchedulerILi64ELi64ELi256ELi32ELb0ELb0ELb1ELb0ELb1ELb1EEEEEEEEEvNT_6ParamsE --------------------------
	.section	.nv.info._ZN7cutlass13device_kernelIN5flash11enable_sm90INS1_16FlashAttnFwdSm90INS1_25CollectiveMainloopFwdSm90ILi2EN4cute5tupleIJNS5_1CILi1EEES8_S8_EEENS6_IJNS7_ILi64EEESA_SA_EEELi512ENS_6half_tEfNS_4arch4Sm90ELb0ELb0ELb0ELb1ELb0ELb1ELb1ELb0ELb0ELb0ELb0ELb0EEENS1_21CollectiveEpilogueFwdINS6_IJSA_NS7_ILi512EEESA_EEES9_SC_SE_Li256ELb1ELb0ELb0ELb0EEENS1_36VarlenDynamicPersistentTileSchedulerILi64ELi64ELi256ELi32ELb0ELb0ELb1ELb0ELb1ELb1EEEEEEEEEvNT_6ParamsE,"",@"SHT_CUDA_INFO"
	.sectionflags	@""
	.align	4


	//----- nvinfo : EIATTR_CUDA_API_VERSION
	.align		4
        /*0000*/ 	.byte	0x04, 0x37
        /*0002*/ 	.short	(.L_755 - .L_754)
.L_754:
        /*0004*/ 	.word	0x00000082


	//----- nvinfo : EIATTR_KPARAM_INFO
	.align		4
.L_755:
        /*0008*/ 	.byte	0x04, 0x17
        /*000a*/ 	.short	(.L_757 - .L_756)
.L_756:
        /*000c*/ 	.word	0x00000000
        /*0010*/ 	.short	0x0000
        /*0012*/ 	.short	0x0070
        /*0014*/ 	.byte	0x00, 0xf0, 0x01, 0x2c


	//----- nvinfo : EIATTR_SPARSE_MMA_MASK
	.align		4
.L_757:
        /*0018*/ 	.byte	0x03, 0x50
        /*001a*/ 	.short	0x0000


	//----- nvinfo : EIATTR_MAXREG_COUNT
	.align		4
        /*001c*/ 	.byte	0x03, 0x1b
        /*001e*/ 	.short	0x00a8


	//----- nvinfo : EIATTR_NUM_BARRIERS
	.align		4
        /*0020*/ 	.byte	0x02, 0x4c
        /*0022*/ 	.byte	0x10
	.zero		1


	//----- nvinfo : EIATTR_EXTERNS
	.align		4
        /*0024*/ 	.byte	0x04, 0x0f
        /*0026*/ 	.short	(.L_759 - .L_758)


	//   ....[0]....
	.align		4
.L_758:
        /*0028*/ 	.word	index@(__assertfail)


	//----- nvinfo : EIATTR_ANNOTATIONS
	.align		4
.L_759:
        /*002c*/ 	.byte	0x04, 0x55
        /*002e*/ 	.short	(.L_761 - .L_760)


	//   ....[0]....
.L_760:
        /* <DEDUP_REMOVED lines=45> */


	//----- nvinfo : EIATTR_MERCURY_ISA_VERSION
	.align		4
.L_761:
        /*02f0*/ 	.byte	0x03, 0x5f
        /*02f2*/ 	.short	0x0101


	//----- nvinfo : EIATTR_UNUSED_LOAD_BYTE_OFFSET
	.align		4
        /*02f4*/ 	.byte	0x04, 0x44
        /*02f6*/ 	.short	(.L_763 - .L_762)


	//   ....[0]....
.L_762:
        /*02f8*/ 	.word	0x00000b30
        /*02fc*/ 	.word	0x0000fff0


	//   ....[1]....
        /*0300*/ 	.word	0x0000f060
        /*0304*/ 	.word	0x0000fff0


	//----- nvinfo : EIATTR_INT_WARP_WIDE_INSTR_OFFSETS
	.align		4
.L_763:
        /*0308*/ 	.byte	0x04, 0x31
        /*030a*/ 	.short	(.L_765 - .L_764)


	//   ....[0]....
.L_764:
        /*030c*/ 	.word	0x000001f0


	//   ....[1]....
        /*0310*/ 	.word	0x00000230


	//   ....[2]....
        /*0314*/ 	.word	0x000002a0


	//   ....[3]....
        /*0318*/ 	.word	0x00000310


	//   ....[4]....
        /*031c*/ 	.word	0x00013810


	//   ....[5]....
        /*0320*/ 	.word	0x000138c0


	//   ....[6]....
        /*0324*/ 	.word	0x00013d50


	//   ....[7]....
        /*0328*/ 	.word	0x00013d80


	//   ....[8]....
        /*032c*/ 	.word	0x00016ad0


	//   ....[9]....
        /*0330*/ 	.word	0x00016b80


	//----- nvinfo : EIATTR_COOP_GROUP_MASK_REGIDS
	.align		4
.L_765:
        /*0334*/ 	.byte	0x04, 0x29
        /*0336*/ 	.short	(.L_767 - .L_766)


	//   ....[0]....
.L_766:
        /*0338*/ 	.word	0xffffffff


	//   ....[1]....
        /*033c*/ 	.word	0xffffffff


	//   ....[2]....
        /*0340*/ 	.word	0xffffffff


	//   ....[3]....
        /*0344*/ 	.word	0xffffffff


	//   ....[4]....
        /*0348*/ 	.word	0xffffffff


	//   ....[5]....
        /*034c*/ 	.word	0xffffffff


	//   ....[6]....
        /*0350*/ 	.word	0xffffffff


	//   ....[7]....
        /*0354*/ 	.word	0xffffffff


	//   ....[8]....
        /*0358*/ 	.word	0xffffffff


	//   ....[9]....
        /*035c*/ 	.word	0xffffffff


	//   ....[10]....
        /*0360*/ 	.word	0xffffffff


	//   ....[11]....
        /*0364*/ 	.word	0xffffffff


	//   ....[12]....
        /*0368*/ 	.word	0xffffffff


	//   ....[13]....
        /*036c*/ 	.word	0xffffffff


	//   ....[14]....
        /*0370*/ 	.word	0xffffffff


	//   ....[15]....
        /*0374*/ 	.word	0xffffffff


	//   ....[16]....
        /*0378*/ 	.word	0xffffffff


	//   ....[17]....
        /*037c*/ 	.word	0xffffffff


	//   ....[18]....
        /*0380*/ 	.word	0xffffffff


	//   ....[19]....
        /*0384*/ 	.word	0xffffffff


	//   ....[20]....
        /*0388*/ 	.word	0xffffffff


	//   ....[21]....
        /*038c*/ 	.word	0xffffffff


	//   ....[22]....
        /*0390*/ 	.word	0xffffffff


	//   ....[23]....
        /*0394*/ 	.word	0xffffffff


	//   ....[24]....
        /*0398*/ 	.word	0xffffffff


	//   ....[25]....
        /*039c*/ 	.word	0xffffffff


	//   ....[26]....
        /*03a0*/ 	.word	0xffffffff


	//   ....[27]....
        /*03a4*/ 	.word	0xffffffff


	//   ....[28]....
        /*03a8*/ 	.word	0xffffffff


	//   ....[29]....
        /*03ac*/ 	.word	0xffffffff


	//   ....[30]....
        /*03b0*/ 	.word	0xffffffff


	//   ....[31]....
        /*03b4*/ 	.word	0xffffffff


	//   ....[32]....
        /*03b8*/ 	.word	0xffffffff


	//   ....[33]....
        /*03bc*/ 	.word	0xffffffff


	//   ....[34]....
        /*03c0*/ 	.word	0xffffffff


	//   ....[35]....
        /*03c4*/ 	.word	0xffffffff


	//   ....[36]....
        /*03c8*/ 	.word	0xffffffff


	//   ....[37]....
        /*03cc*/ 	.word	0xffffffff


	//   ....[38]....
        /*03d0*/ 	.word	0xffffffff


	//   ....[39]....
        /*03d4*/ 	.word	0xffffffff


	//   ....[40]....
        /*03d8*/ 	.word	0xffffffff


	//   ....[41]....
        /*03dc*/ 	.word	0xffffffff


	//   ....[42]....
        /*03e0*/ 	.word	0xffffffff


	//   ....[43]....
        /*03e4*/ 	.word	0xffffffff


	//   ....[44]....
        /*03e8*/ 	.word	0xffffffff


	//   ....[45]....
        /*03ec*/ 	.word	0xffffffff


	//   ....[46]....
        /*03f0*/ 	.word	0xffffffff


	//   ....[47]....
        /*03f4*/ 	.word	0xffffffff


	//   ....[48]....
        /*03f8*/ 	.word	0xffffffff


	//   ....[49]....
        /*03fc*/ 	.word	0xffffffff


	//   ....[50]....
        /*0400*/ 	.word	0xffffffff


	//   ....[51]....
        /*0404*/ 	.word	0xffffffff


	//   ....[52]....
        /*0408*/ 	.word	0xffffffff


	//   ....[53]....
        /*040c*/ 	.word	0xffffffff


	//   ....[54]....
        /*0410*/ 	.word	0xffffffff


	//   ....[55]....
        /*0414*/ 	.word	0xffffffff


	//   ....[56]....
        /*0418*/ 	.word	0xffffffff


	//   ....[57]....
        /*041c*/ 	.word	0xffffffff


	//   ....[58]....
        /*0420*/ 	.word	0xffffffff


	//   ....[59]....
        /*0424*/ 	.word	0xffffffff


	//   ....[60]....
        /*0428*/ 	.word	0x0500000f


	//   ....[61]....
        /*042c*/ 	.word	0x0500000f


	//   ....[62]....
        /*0430*/ 	.word	0x0500000f


	//   ....[63]....
        /*0434*/ 	.word	0x0500000f


	//   ....[64]....
        /*0438*/ 	.word	0x0500000f


	//   ....[65]....
        /*043c*/ 	.word	0x0500000f


	//   ....[66]....
        /*0440*/ 	.word	0x0500000f


	//   ....[67]....
        /*0444*/ 	.word	0x0500000f


	//   ....[68]....
        /*0448*/ 	.word	0x0500000f


	//   ....[69]....
        /*044c*/ 	.word	0x0500000f


	//   ....[70]....
        /*0450*/ 	.word	0x0500000f


	//   ....[71]....
        /*0454*/ 	.word	0x0500000f


	//   ....[72]....
        /*0458*/ 	.word	0x0500000f


	//   ....[73]....
        /*045c*/ 	.word	0x0500000f


	//   ....[74]....
        /*0460*/ 	.word	0x0500000f


	//   ....[75]....
        /*0464*/ 	.word	0x0500000f


	//   ....[76]....
        /*0468*/ 	.word	0x0500000f


	//   ....[77]....
        /*046c*/ 	.word	0x0500000f


	//   ....[78]....
        /*0470*/ 	.word	0x0500000f


	//   ....[79]....
        /*0474*/ 	.word	0x0500000f


	//   ....[80]....
        /*0478*/ 	.word	0x0500000f


	//   ....[81]....
        /*047c*/ 	.word	0x0500000f


	//   ....[82]....
        /*0480*/ 	.word	0x0500000f


	//   ....[83]....
        /*0484*/ 	.word	0x0500000f


	//   ....[84]....
        /*0488*/ 	.word	0x0500000f


	//   ....[85]....
        /*048c*/ 	.word	0x0500000f


	//   ....[86]....
        /*0490*/ 	.word	0x0500000f


	//   ....[87]....
        /*0494*/ 	.word	0x0500000f


	//----- nvinfo : EIATTR_COOP_GROUP_INSTR_OFFSETS
	.align		4
.L_767:
        /*0498*/ 	.byte	0x04, 0x28
        /*049a*/ 	.short	(.L_769 - .L_768)


	//   ....[0]....
.L_768:
        /*049c*/ 	.word	0x00000060


	//   ....[1]....
        /*04a0*/ 	.word	0x00000200


	//   ....[2]....
        /*04a4*/ 	.word	0x00000240


	//   ....[3]....
        /*04a8*/ 	.word	0x00000450


	//   ....[4]....
        /*04ac*/ 	.word	0x000005b0


	//   ....[5]....
        /*04b0*/ 	.word	0x000006d0


	//   ....[6]....
        /*04b4*/ 	.word	0x00000830


	//   ....[7]....
        /*04b8*/ 	.word	0x00004620


	//   ....[8]....
        /*04bc*/ 	.word	0x00005f40


	//   ....[9]....
        /*04c0*/ 	.word	0x00008b40


	//   ....[10]....
        /*04c4*/ 	.word	0x0000a5f0


	//   ....[11]....
        /*04c8*/ 	.word	0x0000a6e0


	//   ....[12]....
        /*04cc*/ 	.word	0x0000a880


	//   ....[13]....
        /*04d0*/ 	.word	0x0000a910


	//   ....[14]....
        /*04d4*/ 	.word	0x0000b1f0


	//   ....[15]....
        /*04d8*/ 	.word	0x0000b8c0


	//   ....[16]....
        /*04dc*/ 	.word	0x0000d0f0


	//   ....[17]....
        /*04e0*/ 	.word	0x0000d120


	//   ....[18]....
        /*04e4*/ 	.word	0x0000d390


	//   ....[19]....
        /*04e8*/ 	.word	0x0000d570


	//   ....[20]....
        /*04ec*/ 	.word	0x0000e520


	//   ....[21]....
        /*04f0*/ 	.word	0x0000e570


	//   ....[22]....
        /*04f4*/ 	.word	0x0000e5a0


	//   ....[23]....
        /*04f8*/ 	.word	0x0000e610


	//   ....[24]....
        /*04fc*/ 	.word	0x0000e620


	//   ....[25]....
        /*0500*/ 	.word	0x00010000


	//   ....[26]....
        /*0504*/ 	.word	0x00011780


	//   ....[27]....
        /*0508*/ 	.word	0x00011910


	//   ....[28]....
        /*050c*/ 	.word	0x00011940


	//   ....[29]....
        /*0510*/ 	.word	0x00011980


	//   ....[30]....
        /*0514*/ 	.word	0x000119e0


	//   ....[31]....
        /*0518*/ 	.word	0x00011a40


	//   ....[32]....
        /*051c*/ 	.word	0x00011a80


	//   ....[33]....
        /*0520*/ 	.word	0x00011c30


	//   ....[34]....
        /*0524*/ 	.word	0x00011c90


	//   ....[35]....
        /*0528*/ 	.word	0x00011cd0


	//   ....[36]....
        /*052c*/ 	.word	0x00011d10


	//   ....[37]....
        /*0530*/ 	.word	0x00011d40


	//   ....[38]....
        /*0534*/ 	.word	0x00011d70


	//   ....[39]....
        /*0538*/ 	.word	0x00011e00


	//   ....[40]....
        /*053c*/ 	.word	0x00011e30


	//   ....[41]....
        /*0540*/ 	.word	0x00011ec0


	//   ....[42]....
        /*0544*/ 	.word	0x00016c10


	//   ....[43]....
        /*0548*/ 	.word	0x00016c20


	//   ....[44]....
        /*054c*/ 	.word	0x00016d30


	//   ....[45]....
        /*0550*/ 	.word	0x00016d90


	//   ....[46]....
        /*0554*/ 	.word	0x00016dd0


	//   ....[47]....
        /*0558*/ 	.word	0x00016e10


	//   ....[48]....
        /*055c*/ 	.word	0x00016e40


	//   ....[49]....
        /*0560*/ 	.word	0x00016e70


	//   ....[50]....
        /*0564*/ 	.word	0x00017000


	//   ....[51]....
        /*0568*/ 	.word	0x00017060


	//   ....[52]....
        /*056c*/ 	.word	0x000170a0


	//   ....[53]....
        /*0570*/ 	.word	0x000170e0


	//   ....[54]....
        /*0574*/ 	.word	0x00017110


	//   ....[55]....
        /*0578*/ 	.word	0x00017140


	//   ....[56]....
        /*057c*/ 	.word	0x00017200


	//   ....[57]....
        /*0580*/ 	.word	0x00017220


	//   ....[58]....
        /*0584*/ 	.word	0x00017290


	//   ....[59]....
        /*0588*/ 	.word	0x000176c0


	//   ....[60]....
        /*058c*/ 	.word	0x00017b00


	//   ....[61]....
        /*0590*/ 	.word	0x00017ba0


	//   ....[62]....
        /*0594*/ 	.word	0x00017c40


	//   ....[63]....
        /*0598*/ 	.word	0x00017ce0


	//   ....[64]....
        /*059c*/ 	.word	0x00017dd0


	//   ....[65]....
        /*05a0*/ 	.word	0x00017e70


	//   ....[66]....
        /*05a4*/ 	.word	0x00017f10


	//   ....[67]....
        /*05a8*/ 	.word	0x00017fb0


	//   ....[68]....
        /*05ac*/ 	.word	0x00018260


	//   ....[69]....
        /*05b0*/ 	.word	0x00018540


	//   ....[70]....
        /*05b4*/ 	.word	0x00018960


	//   ....[71]....
        /*05b8*/ 	.word	0x000189f0


	//   ....[72]....
        /*05bc*/ 	.word	0x00018a90


	//   ....[73]....
        /*05c0*/ 	.word	0x00018b40


	//   ....[74]....
        /*05c4*/ 	.word	0x00018bc0


	//   ....[75]....
        /*05c8*/ 	.word	0x00018c40


	//   ....[76]....
        /*05cc*/ 	.word	0x00018cc0


	//   ....[77]....
        /*05d0*/ 	.word	0x00018d40


	//   ....[78]....
        /*05d4*/ 	.word	0x00018dd0


	//   ....[79]....
        /*05d8*/ 	.word	0x00018e90


	//   ....[80]....
        /*05dc*/ 	.word	0x00018f10


	//   ....[81]....
        /*05e0*/ 	.word	0x00018f90


	//   ....[82]....
        /*05e4*/ 	.word	0x00019010


	//   ....[83]....
        /*05e8*/ 	.word	0x00019090


	//   ....[84]....
        /*05ec*/ 	.word	0x00019100


	//   ....[85]....
        /*05f0*/ 	.word	0x000191a0


	//   ....[86]....
        /*05f4*/ 	.word	0x00019230


	//   ....[87]....
        /*05f8*/ 	.word	0x00019350


	//----- nvinfo : EIATTR_REG_RECONFIG
	.align		4
.L_769:
        /*05fc*/ 	.byte	0x01, 0x54
	.zero		2


	//----- nvinfo : EIATTR_SYSCALL_OFFSETS
	.align		4
        /*0600*/ 	.byte	0x04, 0x46
        /*0602*/ 	.short	(.L_771 - .L_770)


	//   ....[0]....
.L_770:
        /*0604*/ 	.word	0x000018a0


	//   ....[1]....
        /*0608*/ 	.word	0x000019f0


	//   ....[2]....
        /*060c*/ 	.word	0x000060f0


	//   ....[3]....
        /*0610*/ 	.word	0x000065a0


	//   ....[4]....
        /*0614*/ 	.word	0x00013a50


	//   ....[5]....
        /*0618*/ 	.word	0x00013b90


	//   ....[6]....
        /*061c*/ 	.word	0x00013c90


	//----- nvinfo : EIATTR_MBARRIER_INSTR_OFFSETS
	.align		4
.L_771:
        /*0620*/ 	.byte	0x04, 0x39
        /*0622*/ 	.short	(.L_773 - .L_772)


	//   ....[0]....
.L_772:
        /*0624*/ 	.word	0x00000330
        /*0628*/ 	.word	0x000000ff
        /*062c*/ 	.word	0x00038800
        /*0630*/ 	.short	0x0100
        /*0632*/ 	.byte	0x08
	.zero		1


	//   ....[1]....
        /*0634*/ 	.word	0x00000340
        /*0638*/ 	.word	0x000000ff
        /*063c*/ 	.word	0x00038810
        /*0640*/ 	.short	0x0100
        /*0642*/ 	.byte	0x08
	.zero		1


	//   ....[2]....
        /*0644*/ 	.word	0x00000350
        /*0648*/ 	.word	0x000000ff
        /*064c*/ 	.word	0x00038820
        /*0650*/ 	.short	0x0100
        /*0652*/ 	.byte	0x08
	.zero		1


	//   ....[3]....
        /*0654*/ 	.word	0x00000400
        /*0658*/ 	.word	0x000000ff
        /*065c*/ 	.word	0x00038830
        /*0660*/ 	.short	0x0100
        /*0662*/ 	.byte	0x06
	.zero		1


	//   ....[4]....
        /*0664*/ 	.word	0x00000410
        /*0668*/ 	.word	0x000000ff
        /*066c*/ 	.word	0x00038840
        /*0670*/ 	.short	0x0100
        /*0672*/ 	.byte	0x06
	.zero		1


	//   ....[5]....
        /*0674*/ 	.word	0x00000420
        /*0678*/ 	.word	0x000000ff
        /*067c*/ 	.word	0x00038838
        /*0680*/ 	.short	0x0100
        /*0682*/ 	.byte	0x06
	.zero		1


	//   ....[6]....
        /*0684*/ 	.word	0x00000430
        /*0688*/ 	.word	0x000000ff
        /*068c*/ 	.word	0x00038848
        /*0690*/ 	.short	0x0100
        /*0692*/ 	.byte	0x06
	.zero		1


	//   ....[7]....
        /*0694*/ 	.word	0x00000560
        /*0698*/ 	.word	0x000000ff
        /*069c*/ 	.word	0x00038850
        /*06a0*/ 	.short	0x0100
        /*06a2*/ 	.byte	0x08
	.zero		1


	//   ....[8]....
        /*06a4*/ 	.word	0x00000570
        /*06a8*/ 	.word	0x000000ff
        /*06ac*/ 	.word	0x00038860
        /*06b0*/ 	.short	0x0100
        /*06b2*/ 	.byte	0x08
	.zero		1


	//   ....[9]....
        /*06b4*/ 	.word	0x00000580
        /*06b8*/ 	.word	0x000000ff
        /*06bc*/ 	.word	0x00038858
        /*06c0*/ 	.short	0x0100
        /*06c2*/ 	.byte	0x08
	.zero		1


	//   ....[10]....
        /*06c4*/ 	.word	0x00000590
        /*06c8*/ 	.word	0x000000ff
        /*06cc*/ 	.word	0x00038868
        /*06d0*/ 	.short	0x0100
        /*06d2*/ 	.byte	0x08
	.zero		1


	//   ....[11]....
        /*06d4*/ 	.word	0x00000680
        /*06d8*/ 	.word	0x000000ff
        /*06dc*/ 	.word	0x00038870
        /*06e0*/ 	.short	0x0100
        /*06e2*/ 	.byte	0x06
	.zero		1


	//   ....[12]....
        /*06e4*/ 	.word	0x00000690
        /*06e8*/ 	.word	0x000000ff
        /*06ec*/ 	.word	0x00038880
        /*06f0*/ 	.short	0x0100
        /*06f2*/ 	.byte	0x06
	.zero		1


	//   ....[13]....
        /*06f4*/ 	.word	0x000006a0
        /*06f8*/ 	.word	0x000000ff
        /*06fc*/ 	.word	0x00038878
        /*0700*/ 	.short	0x0100
        /*0702*/ 	.byte	0x06
	.zero		1


	//   ....[14]....
        /*0704*/ 	.word	0x000006b0
        /*0708*/ 	.word	0x000000ff
        /*070c*/ 	.word	0x00038888
        /*0710*/ 	.short	0x0100
        /*0712*/ 	.byte	0x06
	.zero		1


	//   ....[15]....
        /*0714*/ 	.word	0x000007e0
        /*0718*/ 	.word	0x000000ff
        /*071c*/ 	.word	0x00038890
        /*0720*/ 	.short	0x0100
        /*0722*/ 	.byte	0x08
	.zero		1


	//   ....[16]....
        /*0724*/ 	.word	0x000007f0
        /*0728*/ 	.word	0x000000ff
        /*072c*/ 	.word	0x000388a0
        /*0730*/ 	.short	0x0100
        /*0732*/ 	.byte	0x08
	.zero		1


	//   ....[17]....
        /*0734*/ 	.word	0x00000800
        /*0738*/ 	.word	0x000000ff
        /*073c*/ 	.word	0x00038898
        /*0740*/ 	.short	0x0100
        /*0742*/ 	.byte	0x08
	.zero		1


	//   ....[18]....
        /*0744*/ 	.word	0x00000810
        /*0748*/ 	.word	0x000000ff
        /*074c*/ 	.word	0x000388a8
        /*0750*/ 	.short	0x0100
        /*0752*/ 	.byte	0x08
	.zero		1


	//   ....[19]....
        /*0754*/ 	.word	0x00000940
        /*0758*/ 	.word	0x000000ff
        /*075c*/ 	.word	0x000388b0
        /*0760*/ 	.short	0x0100
        /*0762*/ 	.byte	0x08
	.zero		1


	//   ....[20]....
        /*0764*/ 	.word	0x00000950
        /*0768*/ 	.word	0x000000ff
        /*076c*/ 	.word	0x000388c0
        /*0770*/ 	.short	0x0100
        /*0772*/ 	.byte	0x08
	.zero		1


	//   ....[21]....
        /*0774*/ 	.word	0x00000960
        /*0778*/ 	.word	0x000000ff
        /*077c*/ 	.word	0x000388b8
        /*0780*/ 	.short	0x0100
        /*0782*/ 	.byte	0x08
	.zero		1


	//   ....[22]....
        /*0784*/ 	.word	0x00000970
        /*0788*/ 	.word	0x000000ff
        /*078c*/ 	.word	0x000388c8
        /*0790*/ 	.short	0x0100
        /*0792*/ 	.byte	0x08
	.zero		1


	//   ....[23]....
        /*0794*/ 	.word	0x00002620
        /*0798*/ 	.word	0x00000048
        /*079c*/ 	.word	0x00038890
        /*07a0*/ 	.short	0x010a
        /*07a2*/ 	.byte	0x3f
	.zero		1


	//   ....[24]....
        /*07a4*/ 	.word	0x00002fd0
        /*07a8*/ 	.word	0x00000048
        /*07ac*/ 	.word	0x00038890
        /*07b0*/ 	.short	0x010a
        /*07b2*/ 	.byte	0x3f
	.zero		1


	//   ....[25]....
        /*07b4*/ 	.word	0x00003840
        /*07b8*/ 	.word	0x00000048
        /*07bc*/ 	.word	0x00038890
        /*07c0*/ 	.short	0x010a
        /*07c2*/ 	.byte	0x3f
	.zero		1


	//   ....[26]....
        /*07c4*/ 	.word	0x00003a40
        /*07c8*/ 	.word	0x00000004
        /*07cc*/ 	.word	0x00000000
        /*07d0*/ 	.short	0x0101
        /*07d2*/ 	.byte	0x3f
	.zero		1


	//   ....[27]....
        /*07d4*/ 	.word	0x00003a80
        /*07d8*/ 	.word	0x00000048
        /*07dc*/ 	.word	0x000388b0
        /*07e0*/ 	.short	0x010a
        /*07e2*/ 	.byte	0x3f
	.zero		1


	//   ....[28]....
        /*07e4*/ 	.word	0x000040d0
        /*07e8*/ 	.word	0x00000048
        /*07ec*/ 	.word	0x00000000
        /*07f0*/ 	.short	0x0101
        /*07f2*/ 	.byte	0x3f
	.zero		1


	//   ....[29]....
        /*07f4*/ 	.word	0x00004a70
        /*07f8*/ 	.word	0x00000000
        /*07fc*/ 	.word	0x00000000
        /*0800*/ 	.short	0x0101
        /*0802*/ 	.byte	0x3f
	.zero		1


	//   ....[30]....
        /*0804*/ 	.word	0x000055f0
        /*0808*/ 	.word	0x00000000
        /*080c*/ 	.word	0x00000000
        /*0810*/ 	.short	0x0101
        /*0812*/ 	.byte	0x3f
	.zero		1


	//   ....[31]....
        /*0814*/ 	.word	0x00006180
        /*0818*/ 	.word	0x00000002
        /*081c*/ 	.word	0x00038800
        /*0820*/ 	.short	0x010a
        /*0822*/ 	.byte	0x3f
	.zero		1


	//   ....[32]....
        /*0824*/ 	.word	0x000061d0
        /*0828*/ 	.word	0x00000002
        /*082c*/ 	.word	0x00038800
        /*0830*/ 	.short	0x010a
        /*0832*/ 	.byte	0x3f
	.zero		1


	//   ....[33]....
        /*0834*/ 	.word	0x00006850
        /*0838*/ 	.word	0x00000002
        /*083c*/ 	.word	0x00038800
        /*0840*/ 	.short	0x010a
        /*0842*/ 	.byte	0x3f
	.zero		1


	//   ....[34]....
        /*0844*/ 	.word	0x000076c0
        /*0848*/ 	.word	0x00000002
        /*084c*/ 	.word	0x00038800
        /*0850*/ 	.short	0x010a
        /*0852*/ 	.byte	0x3f
	.zero		1


	//   ....[35]....
        /*0854*/ 	.word	0x00008430
        /*0858*/ 	.word	0x00000014
        /*085c*/ 	.word	0x00038830
        /*0860*/ 	.short	0x010a
        /*0862*/ 	.byte	0x3f
	.zero		1


	//   ....[36]....
        /*0864*/ 	.word	0x000084e0
        /*0868*/ 	.word	0x00000014
        /*086c*/ 	.word	0x00038830
        /*0870*/ 	.short	0x010a
        /*0872*/ 	.byte	0x3f
	.zero		1


	//   ....[37]....
        /*0874*/ 	.word	0x000087f0
        /*0878*/ 	.word	0x00000002
        /*087c*/ 	.word	0x00038810
        /*0880*/ 	.short	0x010a
        /*0882*/ 	.byte	0x3f
	.zero		1


	//   ....[38]....
        /*0884*/ 	.word	0x00008840
        /*0888*/ 	.word	0x00000014
        /*088c*/ 	.word	0x00038850
        /*0890*/ 	.short	0x010a
        /*0892*/ 	.byte	0x3f
	.zero		1


	//   ....[39]....
        /*0894*/ 	.word	0x00008900
        /*0898*/ 	.word	0x00000014
        /*089c*/ 	.word	0x00038850
        /*08a0*/ 	.short	0x010a
        /*08a2*/ 	.byte	0x3f
	.zero		1


	//   ....[40]....
        /*08a4*/ 	.word	0x0000ab60
        /*08a8*/ 	.word	0x0000000f
        /*08ac*/ 	.word	0x00000000
        /*08b0*/ 	.short	0x0101
        /*08b2*/ 	.byte	0x3f
	.zero		1


	//   ....[41]....
        /*08b4*/ 	.word	0x0000b210
        /*08b8*/ 	.word	0x00000014
        /*08bc*/ 	.word	0x00000000
        /*08c0*/ 	.short	0x0101
        /*08c2*/ 	.byte	0x3f
	.zero		1


	//   ....[42]....
        /*08c4*/ 	.word	0x0000b320
        /*08c8*/ 	.word	0x0000000e
        /*08cc*/ 	.word	0x00038830
        /*08d0*/ 	.short	0x010a
        /*08d2*/ 	.byte	0x3f
	.zero		1


	//   ....[43]....
        /*08d4*/ 	.word	0x0000b3d0
        /*08d8*/ 	.word	0x0000000e
        /*08dc*/ 	.word	0x00038830
        /*08e0*/ 	.short	0x010a
        /*08e2*/ 	.byte	0x3f
	.zero		1


	//   ....[44]....
        /*08e4*/ 	.word	0x0000b650
        /*08e8*/ 	.word	0x0000000e
        /*08ec*/ 	.word	0x00038850
        /*08f0*/ 	.short	0x010a
        /*08f2*/ 	.byte	0x3f
	.zero		1


	//   ....[45]....
        /*08f4*/ 	.word	0x0000b6a0
        /*08f8*/ 	.word	0x0000000e
        /*08fc*/ 	.word	0x00038850
        /*0900*/ 	.short	0x010a
        /*0902*/ 	.byte	0x3f
	.zero		1


	//   ....[46]....
        /*0904*/ 	.word	0x0000d8c0
        /*0908*/ 	.word	0x0000009a
        /*090c*/ 	.word	0x00000000
        /*0910*/ 	.short	0x0101
        /*0912*/ 	.byte	0x3f
	.zero		1


	//   ....[47]....
        /*0914*/ 	.word	0x0000e540
        /*0918*/ 	.word	0x0000000e
        /*091c*/ 	.word	0x00000000
        /*0920*/ 	.short	0x0101
        /*0922*/ 	.byte	0x3f
	.zero		1


	//   ....[48]....
        /*0924*/ 	.word	0x00010870
        /*0928*/ 	.word	0x00000000
        /*092c*/ 	.word	0x00000000
        /*0930*/ 	.short	0x0101
        /*0932*/ 	.byte	0x3f
	.zero		1


	//   ....[49]....
        /*0934*/ 	.word	0x000128f0
        /*0938*/ 	.word	0x00000005
        /*093c*/ 	.word	0x00038820
        /*0940*/ 	.short	0x010a
        /*0942*/ 	.byte	0x3f
	.zero		1


	//   ....[50]....
        /*0944*/ 	.word	0x00012970
        /*0948*/ 	.word	0x00000006
        /*094c*/ 	.word	0x000388a0
        /*0950*/ 	.short	0x010a
        /*0952*/ 	.byte	0x3f
	.zero		1


	//   ....[51]....
        /*0954*/ 	.word	0x00012b60
        /*0958*/ 	.word	0x00000006
        /*095c*/ 	.word	0x000388c0
        /*0960*/ 	.short	0x010a
        /*0962*/ 	.byte	0x3f
	.zero		1


	//   ....[52]....
        /*0964*/ 	.word	0x000130c0
        /*0968*/ 	.word	0x00000007
        /*096c*/ 	.word	0x000388a0
        /*0970*/ 	.short	0x010a
        /*0972*/ 	.byte	0x3f
	.zero		1


	//   ....[53]....
        /*0974*/ 	.word	0x00013290
        /*0978*/ 	.word	0x00000007
        /*097c*/ 	.word	0x000388c0
        /*0980*/ 	.short	0x010a
        /*0982*/ 	.byte	0x3f
	.zero		1


	//   ....[54]....
        /*0984*/ 	.word	0x00014200
        /*0988*/ 	.word	0x00000009
        /*098c*/ 	.word	0x00038840
        /*0990*/ 	.short	0x010a
        /*0992*/ 	.byte	0x3f
	.zero		1


	//   ....[55]....
        /*0994*/ 	.word	0x000149f0
        /*0998*/ 	.word	0x0000000b
        /*099c*/ 	.word	0x00038820
        /*09a0*/ 	.short	0x010a
        /*09a2*/ 	.byte	0x3f
	.zero		1


	//   ....[56]....
        /*09a4*/ 	.word	0x00014ac0
        /*09a8*/ 	.word	0x00000005
        /*09ac*/ 	.word	0x00038860
        /*09b0*/ 	.short	0x010a
        /*09b2*/ 	.byte	0x3f
	.zero		1


	//   ....[57]....
        /*09b4*/ 	.word	0x00015280
        /*09b8*/ 	.word	0x00000002
        /*09bc*/ 	.word	0x00038840
        /*09c0*/ 	.short	0x010a
        /*09c2*/ 	.byte	0x3f
	.zero		1


	//   ....[58]....
        /*09c4*/ 	.word	0x000154a0
        /*09c8*/ 	.word	0x00000002
        /*09cc*/ 	.word	0x00038860
        /*09d0*/ 	.short	0x010a
        /*09d2*/ 	.byte	0x3f
	.zero		1


	//   ....[59]....
        /*09d4*/ 	.word	0x00015b50
        /*09d8*/ 	.word	0x00000002
        /*09dc*/ 	.word	0x00038840
        /*09e0*/ 	.short	0x010a
        /*09e2*/ 	.byte	0x3f
	.zero		1


	//   ....[60]....
        /*09e4*/ 	.word	0x00015d60
        /*09e8*/ 	.word	0x00000002
        /*09ec*/ 	.word	0x00038860
        /*09f0*/ 	.short	0x010a
        /*09f2*/ 	.byte	0x3f
	.zero		1


	//   ....[61]....
        /*09f4*/ 	.word	0x00016390
        /*09f8*/ 	.word	0x00000002
        /*09fc*/ 	.word	0x00038840
        /*0a00*/ 	.short	0x010a
        /*0a02*/ 	.byte	0x3f
	.zero		1


	//   ....[62]....
        /*0a04*/ 	.word	0x000165b0
        /*0a08*/ 	.word	0x00000002
        /*0a0c*/ 	.word	0x00038860
        /*0a10*/ 	.short	0x010a
        /*0a12*/ 	.byte	0x3f
	.zero		1


	//   ....[63]....
        /*0a14*/ 	.word	0x00017650
        /*0a18*/ 	.word	0x00000000
        /*0a1c*/ 	.word	0x00038820
        /*0a20*/ 	.short	0x010a
        /*0a22*/ 	.byte	0x3f
	.zero		1


	//   ....[64]....
        /*0a24*/ 	.word	0x000177f0
        /*0a28*/ 	.word	0x00000006
        /*0a2c*/ 	.word	0x00000000
        /*0a30*/ 	.short	0x010a
        /*0a32*/ 	.byte	0x3f
	.zero		1


	//   ....[65]....
        /*0a34*/ 	.word	0x00017860
        /*0a38*/ 	.word	0x00000007
        /*0a3c*/ 	.word	0x00000000
        /*0a40*/ 	.short	0x010a
        /*0a42*/ 	.byte	0x3f
	.zero		1


	//   ....[66]....
        /*0a44*/ 	.word	0x000178d0
        /*0a48*/ 	.word	0x00000004
        /*0a4c*/ 	.word	0x00000000
        /*0a50*/ 	.short	0x010a
        /*0a52*/ 	.byte	0x3f
	.zero		1


	//   ....[67]....
        /*0a54*/ 	.word	0x00017900
        /*0a58*/ 	.word	0x00000003
        /*0a5c*/ 	.word	0x00000000
        /*0a60*/ 	.short	0x010a
        /*0a62*/ 	.byte	0x3f
	.zero		1


	//   ....[68]....
        /*0a64*/ 	.word	0x00017960
        /*0a68*/ 	.word	0x00000048
        /*0a6c*/ 	.word	0x00038890
        /*0a70*/ 	.short	0x010a
        /*0a72*/ 	.byte	0x3f
	.zero		1


	//   ....[69]....
        /*0a74*/ 	.word	0x000179b0
        /*0a78*/ 	.word	0x00000048
        /*0a7c*/ 	.word	0x00038890
        /*0a80*/ 	.short	0x010a
        /*0a82*/ 	.byte	0x3f
	.zero		1


	//   ....[70]....
        /*0a84*/ 	.word	0x00017a00
        /*0a88*/ 	.word	0x00000048
        /*0a8c*/ 	.word	0x00038890
        /*0a90*/ 	.short	0x010a
        /*0a92*/ 	.byte	0x3f
	.zero		1


	//   ....[71]....
        /*0a94*/ 	.word	0x00017a50
        /*0a98*/ 	.word	0x00000048
        /*0a9c*/ 	.word	0x000388b0
        /*0aa0*/ 	.short	0x010a
        /*0aa2*/ 	.byte	0x3f
	.zero		1


	//   ....[72]....
        /*0aa4*/ 	.word	0x00017d20
        /*0aa8*/ 	.word	0x00000002
        /*0aac*/ 	.word	0x00038800
        /*0ab0*/ 	.short	0x010a
        /*0ab2*/ 	.byte	0x3f
	.zero		1


	//   ....[73]....
        /*0ab4*/ 	.word	0x00017ff0
        /*0ab8*/ 	.word	0x00000002
        /*0abc*/ 	.word	0x00038800
        /*0ac0*/ 	.short	0x010a
        /*0ac2*/ 	.byte	0x3f
	.zero		1


	//   ....[74]....
        /*0ac4*/ 	.word	0x00018040
        /*0ac8*/ 	.word	0x00000014
        /*0acc*/ 	.word	0x00038830
        /*0ad0*/ 	.short	0x010a
        /*0ad2*/ 	.byte	0x3f
	.zero		1


	//   ....[75]....
        /*0ad4*/ 	.word	0x00018090
        /*0ad8*/ 	.word	0x00000002
        /*0adc*/ 	.word	0x00038810
        /*0ae0*/ 	.short	0x010a
        /*0ae2*/ 	.byte	0x3f
	.zero		1


	//   ....[76]....
        /*0ae4*/ 	.word	0x000180e0
        /*0ae8*/ 	.word	0x00000014
        /*0aec*/ 	.word	0x00038850
        /*0af0*/ 	.short	0x010a
        /*0af2*/ 	.byte	0x3f
	.zero		1


	//   ....[77]....
        /*0af4*/ 	.word	0x00018130
        /*0af8*/ 	.word	0x0000000e
        /*0afc*/ 	.word	0x00038830
        /*0b00*/ 	.short	0x010a
        /*0b02*/ 	.byte	0x3f
	.zero		1


	//   ....[78]....
        /*0b04*/ 	.word	0x00018180
        /*0b08*/ 	.word	0x0000000e
        /*0b0c*/ 	.word	0x00038850
        /*0b10*/ 	.short	0x010a
        /*0b12*/ 	.byte	0x3f
	.zero		1


	//   ....[79]....
        /*0b14*/ 	.word	0x00018320
        /*0b18*/ 	.word	0x00000005
        /*0b1c*/ 	.word	0x00038820
        /*0b20*/ 	.short	0x010a
        /*0b22*/ 	.byte	0x3f
	.zero		1


	//   ....[80]....
        /*0b24*/ 	.word	0x00018370
        /*0b28*/ 	.word	0x00000006
        /*0b2c*/ 	.word	0x000388a0
        /*0b30*/ 	.short	0x010a
        /*0b32*/ 	.byte	0x3f
	.zero		1


	//   ....[81]....
        /*0b34*/ 	.word	0x000183c0
        /*0b38*/ 	.word	0x00000006
        /*0b3c*/ 	.word	0x000388c0
        /*0b40*/ 	.short	0x010a
        /*0b42*/ 	.byte	0x3f
	.zero		1


	//   ....[82]....
        /*0b44*/ 	.word	0x00018410
        /*0b48*/ 	.word	0x00000007
        /*0b4c*/ 	.word	0x000388a0
        /*0b50*/ 	.short	0x010a
        /*0b52*/ 	.byte	0x3f
	.zero		1


	//   ....[83]....
        /*0b54*/ 	.word	0x00018460
        /*0b58*/ 	.word	0x00000007
        /*0b5c*/ 	.word	0x000388c0
        /*0b60*/ 	.short	0x010a
        /*0b62*/ 	.byte	0x3f
	.zero		1


	//   ....[84]....
        /*0b64*/ 	.word	0x00018600
        /*0b68*/ 	.word	0x00000009
        /*0b6c*/ 	.word	0x00038840
        /*0b70*/ 	.short	0x010a
        /*0b72*/ 	.byte	0x3f
	.zero		1


	//   ....[85]....
        /*0b74*/ 	.word	0x00018680
        /*0b78*/ 	.word	0x00000009
        /*0b7c*/ 	.word	0x00038820
        /*0b80*/ 	.short	0x010a
        /*0b82*/ 	.byte	0x3f
	.zero		1


	//   ....[86]....
        /*0b84*/ 	.word	0x000186d0
        /*0b88*/ 	.word	0x00000005
        /*0b8c*/ 	.word	0x00038860
        /*0b90*/ 	.short	0x010a
        /*0b92*/ 	.byte	0x3f
	.zero		1


	//   ....[87]....
        /*0b94*/ 	.word	0x00018720
        /*0b98*/ 	.word	0x00000002
        /*0b9c*/ 	.word	0x00038840
        /*0ba0*/ 	.short	0x010a
        /*0ba2*/ 	.byte	0x3f
	.zero		1


	//   ....[88]....
        /*0ba4*/ 	.word	0x00018770
        /*0ba8*/ 	.word	0x00000002
        /*0bac*/ 	.word	0x00038860
        /*0bb0*/ 	.short	0x010a
        /*0bb2*/ 	.byte	0x3f
	.zero		1


	//   ....[89]....
        /*0bb4*/ 	.word	0x000187c0
        /*0bb8*/ 	.word	0x00000002
        /*0bbc*/ 	.word	0x00038840
        /*0bc0*/ 	.short	0x010a
        /*0bc2*/ 	.byte	0x3f
	.zero		1


	//   ....[90]....
        /*0bc4*/ 	.word	0x00018810
        /*0bc8*/ 	.word	0x00000002
        /*0bcc*/ 	.word	0x00038860
        /*0bd0*/ 	.short	0x010a
        /*0bd2*/ 	.byte	0x3f
	.zero		1


	//   ....[91]....
        /*0bd4*/ 	.word	0x00018860
        /*0bd8*/ 	.word	0x00000002
        /*0bdc*/ 	.word	0x00038840
        /*0be0*/ 	.short	0x010a
        /*0be2*/ 	.byte	0x3f
	.zero		1


	//   ....[92]....
        /*0be4*/ 	.word	0x000188b0
        /*0be8*/ 	.word	0x00000002
        /*0bec*/ 	.word	0x00038860
        /*0bf0*/ 	.short	0x010a
        /*0bf2*/ 	.byte	0x3f
	.zero		1


	//   ....[93]....
        /*0bf4*/ 	.word	0x00019270
        /*0bf8*/ 	.word	0x00000000
        /*0bfc*/ 	.word	0x00038820
        /*0c00*/ 	.short	0x010a
        /*0c02*/ 	.byte	0x3f
	.zero		1


	//   ....[94]....
        /*0c04*/ 	.word	0x00019410
        /*0c08*/ 	.word	0x00000006
        /*0c0c*/ 	.word	0x00000000
        /*0c10*/ 	.short	0x010a
        /*0c12*/ 	.byte	0x3f
	.zero		1


	//   ....[95]....
        /*0c14*/ 	.word	0x00019460
        /*0c18*/ 	.word	0x00000007
        /*0c1c*/ 	.word	0x00000000
        /*0c20*/ 	.short	0x010a
        /*0c22*/ 	.byte	0x3f
	.zero		1


	//   ....[96]....
        /*0c24*/ 	.word	0x000194b0
        /*0c28*/ 	.word	0x00000004
        /*0c2c*/ 	.word	0x00000000
        /*0c30*/ 	.short	0x010a
        /*0c32*/ 	.byte	0x3f
	.zero		1


	//----- nvinfo : EIATTR_NUM_MBARRIERS
	.align		4
.L_773:
        /*0c34*/ 	.byte	0x03, 0x38
        /*0c36*/ 	.short	0x0017


	//----- nvinfo : EIATTR_EXIT_INSTR_OFFSETS
	.align		4
        /*0c38*/ 	.byte	0x04, 0x1c
        /*0c3a*/ 	.short	(.L_775 - .L_774)


	//   ....[0]....
.L_774:
        /*0c3c*/ 	.word	0x00017950


	//----- nvinfo : EIATTR_MAX_THREADS
	.align		4
.L_775:
        /*0c40*/ 	.byte	0x04, 0x05
        /*0c42*/ 	.short	(.L_777 - .L_776)
.L_776:
        /*0c44*/ 	.word	0x00000180
        /*0c48*/ 	.word	0x00000001
        /*0c4c*/ 	.word	0x00000001


	//----- nvinfo : EIATTR_CRS_STACK_SIZE
	.align		4
.L_777:
        /*0c50*/ 	.byte	0x04, 0x1e
        /*0c52*/ 	.short	(.L_779 - .L_778)
.L_778:
        /*0c54*/ 	.word	0x00000000


	//----- nvinfo : EIATTR_CBANK_PARAM_SIZE
	.align		4
.L_779:
        /*0c58*/ 	.byte	0x03, 0x19
        /*0c5a*/ 	.short	0x0b70


	//----- nvinfo : EIATTR_PARAM_CBANK
	.align		4
        /*0c5c*/ 	.byte	0x04, 0x0a
        /*0c5e*/ 	.short	(.L_781 - .L_780)
	.align		4
.L_780:
        /*0c60*/ 	.word	index@(.nv.constant0._ZN7cutlass13device_kernelIN5flash11enable_sm90INS1_16FlashAttnFwdSm90INS1_25CollectiveMainloopFwdSm90ILi2EN4cute5tupleIJNS5_1CILi1EEES8_S8_EEENS6_IJNS7_ILi64EEESA_SA_EEELi512ENS_6half_tEfNS_4arch4Sm90ELb0ELb0ELb0ELb1ELb0ELb1ELb1ELb0ELb0ELb0ELb0ELb0EEENS1_21CollectiveEpilogueFwdINS6_IJSA_NS7_ILi512EEESA_EEES9_SC_SE_Li256ELb1ELb0ELb0ELb0EEENS1_36VarlenDynamicPersistentTileSchedulerILi64ELi64ELi256ELi32ELb0ELb0ELb1ELb0ELb1ELb1EEEEEEEEEvNT_6ParamsE)
        /*0c64*/ 	.short	0x0210
        /*0c66*/ 	.short	0x0b70


	//----- nvinfo : EIATTR_SW_WAR
	.align		4
.L_781:
        /*0c68*/ 	.byte	0x04, 0x36
        /*0c6a*/ 	.short	(.L_783 - .L_782)
.L_782:
        /*0c6c*/ 	.word	0x00000008
.L_783:


//--------------------- .nv.info._ZN7cutlass13device_kernelIN5flash11enable_sm90INS1_16FlashAttnFwdSm90INS1_25CollectiveMainloopFwdSm90ILi2EN4cute5tupleIJNS5_1CILi1EEES8_S8_EEENS6_IJNS7_ILi64EEESA_SA_EEELi512ENS_6half_tEfNS_4arch4Sm90ELb0ELb1ELb0ELb0ELb0ELb0ELb0ELb0ELb0ELb0ELb0ELb0EEENS1_21CollectiveEpilogueFwdINS6_IJSA_NS7_ILi512EEESA_EEES9_SC_SE_Li256ELb0ELb0ELb0ELb0EEENS1_30DynamicPersistentTileSchedulerILi256ELi32ELb0ELb0ELb1EEEEEEEEEvNT_6ParamsE --------------------------
	.section	.nv.info._ZN7cutlass13device_kernelIN5flash11enable_sm90INS1_16FlashAttnFwdSm90INS1_25CollectiveMainloopFwdSm90ILi2EN4cute5tupleIJNS5_1CILi1EEES8_S8_EEENS6_IJNS7_ILi64EEESA_SA_EEELi512ENS_6half_tEfNS_4arch4Sm90ELb0ELb1ELb0ELb0ELb0ELb0ELb0ELb0ELb0ELb0ELb0ELb0EEENS1_21CollectiveEpilogueFwdINS6_IJSA_NS7_ILi512EEESA_EEES9_SC_SE_Li256ELb0ELb0ELb0ELb0EEENS1_30DynamicPersistentTileSchedulerILi256ELi32ELb0ELb0ELb1EEEEEEEEEvNT_6ParamsE,"",@"SHT_CUDA_INFO"
	.sectionflags	@""
	.align	4


	//----- nvinfo : EIATTR_CUDA_API_VERSION
	.align		4
        /*0000*/ 	.byte	0x04, 0x37
        /*0002*/ 	.short	(.L_785 - .L_784)
.L_784:
        /*0004*/ 	.word	0x00000082


	//----- nvinfo : EIATTR_KPARAM_INFO
	.align		4
.L_785:
        /*0008*/ 	.byte	0x04, 0x17
        /*000a*/ 	.short	(.L_787 - .L_786)
.L_786:
        /*000c*/ 	.word	0x00000000
        /*0010*/ 	.short	0x0000
        /*0012*/ 	.short	0x0070
        /*0014*/ 	.byte	0x00, 0xf0, 0x01, 0x2e


	//----- nvinfo : EIATTR_SPARSE_MMA_MASK
	.align		4
.L_787:
        /*0018*/ 	.byte	0x03, 0x50
        /*001a*/ 	.short	0x0000


	//----- nvinfo : EIATTR_MAXREG_COUNT
	.align		4
        /*001c*/ 	.byte	0x03, 0x1b
        /*001e*/ 	.short	0x00a8


	//----- nvinfo : EIATTR_NUM_BARRIERS
	.align		4
        /*0020*/ 	.byte	0x02, 0x4c
        /*0022*/ 	.byte	0x10
	.zero		1


	//----- nvinfo : EIATTR_EXTERNS
	.align		4
        /*0024*/ 	.byte	0x04, 0x0f
        /*0026*/ 	.short	(.L_789 - .L_788)


	//   ....[0]....
	.align		4
.L_788:
        /*0028*/ 	.word	index@(__assertfail)


	//----- nvinfo : EIATTR_MERCURY_ISA_VERSION
	.align		4
.L_789:
        /*002c*/ 	.byte	0x03, 0x5f
        /*002e*/ 	.short	0x0101


	//----- nvinfo : EIATTR_INT_WARP_WIDE_INSTR_OFFSETS
	.align		4
        /*0030*/ 	.byte	0x04, 0x31
        /*0032*/ 	.short	(.L_791 - .L_790)


	//   ....[0]....
.L_790:
        /*0034*/ 	.word	0x00000180


	//   ....[1]....
        /*0038*/ 	.word	0x000001b0


	//   ....[2]....
        /*003c*/ 	.word	0x000001c0


	//   ....[3]....
        /*0040*/ 	.word	0x0000ea40


	//   ....[4]....
        /*0044*/ 	.word	0x0000ead0


	//   ....[5]....
        /*0048*/ 	.word	0x0000efc0


	//   ....[6]....
        /*004c*/ 	.word	0x000110e0


	//   ....[7]....
        /*0050*/ 	.word	0x00011170


	//----- nvinfo : EIATTR_COOP_GROUP_MASK_REGIDS
	.align		4
.L_791:
        /*0054*/ 	.byte	0x04, 0x29
        /*0056*/ 	.short	(.L_793 - .L_792)


	//   ....[0]....
.L_792:
        /*0058*/ 	.word	0xffffffff


	//   ....[1]....
        /*005c*/ 	.word	0xffffffff


	//   ....[2]....
        /*0060*/ 	.word	0xffffffff


	//   ....[3]....
        /*0064*/ 	.word	0xffffffff


	//   ....[4]....
        /*0068*/ 	.word	0xffffffff


	//   ....[5]....
        /*006c*/ 	.word	0xffffffff


	//   ....[6]....
        /*0070*/ 	.word	0xffffffff


	//   ....[7]....
        /*0074*/ 	.word	0xffffffff


	//   ....[8]....
        /*0078*/ 	.word	0xffffffff


	//   ....[9]....
        /*007c*/ 	.word	0xffffffff


	//   ....[10]....
        /*0080*/ 	.word	0xffffffff


	//   ....[11]....
        /*0084*/ 	.word	0xffffffff


	//   ....[12]....
        /*0088*/ 	.word	0xffffffff


	//   ....[13]....
        /*008c*/ 	.word	0xffffffff


	//   ....[14]....
        /*0090*/ 	.word	0xffffffff


	//   ....[15]....
        /*0094*/ 	.word	0xffffffff


	//   ....[16]....
        /*0098*/ 	.word	0xffffffff


	//   ....[17]....
        /*009c*/ 	.word	0xffffffff


	//   ....[18]....
        /*00a0*/ 	.word	0xffffffff


	//   ....[19]....
        /*00a4*/ 	.word	0xffffffff


	//   ....[20]....
        /*00a8*/ 	.word	0xffffffff


	//   ....[21]....
        /*00ac*/ 	.word	0xffffffff


	//   ....[22]....
        /*00b0*/ 	.word	0xffffffff


	//   ....[23]....
        /*00b4*/ 	.word	0xffffffff


	//   ....[24]....
        /*00b8*/ 	.word	0xffffffff


	//   ....[25]....
        /*00bc*/ 	.word	0xffffffff


	//   ....[26]....
        /*00c0*/ 	.word	0xffffffff


	//   ....[27]....
        /*00c4*/ 	.word	0xffffffff


	//   ....[28]....
        /*00c8*/ 	.word	0xffffffff


	//   ....[29]....
        /*00cc*/ 	.word	0xffffffff


	//   ....[30]....
        /*00d0*/ 	.word	0xffffffff


	//   ....[31]....
        /*00d4*/ 	.word	0xffffffff


	//   ....[32]....
        /*00d8*/ 	.word	0xffffffff


	//   ....[33]....
        /*00dc*/ 	.word	0xffffffff


	//   ....[34]....
        /*00e0*/ 	.word	0xffffffff


	//   ....[35]....
        /*00e4*/ 	.word	0xffffffff


	//   ....[36]....
        /*00e8*/ 	.word	0xffffffff


	//   ....[37]....
        /*00ec*/ 	.word	0xffffffff


	//   ....[38]....
        /*00f0*/ 	.word	0x0500000f


	//   ....[39]....
        /*00f4*/ 	.word	0x0500000f


	//----- nvinfo : EIATTR_COOP_GROUP_INSTR_OFFSETS
	.align		4
.L_793:
        /*00f8*/ 	.byte	0x04, 0x28
        /*00fa*/ 	.short	(.L_795 - .L_794)


	//   ....[0]....
.L_794:
        /*00fc*/ 	.word	0x00000050


	//   ....[1]....
        /*0100*/ 	.word	0x00000190


	//   ....[2]....
        /*0104*/ 	.word	0x000001e0


	//   ....[3]....
        /*0108*/ 	.word	0x00000390


	//   ....[4]....
        /*010c*/ 	.word	0x000004f0


	//   ....[5]....
        /*0110*/ 	.word	0x00000610


	//   ....[6]....
        /*0114*/ 	.word	0x00000770


	//   ....[7]....
        /*0118*/ 	.word	0x00001a40


	//   ....[8]....
        /*011c*/ 	.word	0x00003a30


	//   ....[9]....
        /*0120*/ 	.word	0x00004b80


	//   ....[10]....
        /*0124*/ 	.word	0x00004c90


	//   ....[11]....
        /*0128*/ 	.word	0x00005070


	//   ....[12]....
        /*012c*/ 	.word	0x00005110


	//   ....[13]....
        /*0130*/ 	.word	0x00005960


	//   ....[14]....
        /*0134*/ 	.word	0x00006710


	//   ....[15]....
        /*0138*/ 	.word	0x000067d0


	//   ....[16]....
        /*013c*/ 	.word	0x00006b70


	//   ....[17]....
        /*0140*/ 	.word	0x00006c50


	//   ....[18]....
        /*0144*/ 	.word	0x00007df0


	//   ....[19]....
        /*0148*/ 	.word	0x00008420


	//   ....[20]....
        /*014c*/ 	.word	0x00008450


	//   ....[21]....
        /*0150*/ 	.word	0x000086a0


	//   ....[22]....
        /*0154*/ 	.word	0x00008870


	//   ....[23]....
        /*0158*/ 	.word	0x000098c0


	//   ....[24]....
        /*015c*/ 	.word	0x0000a520


	//   ....[25]....
        /*0160*/ 	.word	0x0000a5e0


	//   ....[26]....
        /*0164*/ 	.word	0x0000a9a0


	//   ....[27]....
        /*0168*/ 	.word	0x0000aa80


	//   ....[28]....
        /*016c*/ 	.word	0x0000bc00


	//   ....[29]....
        /*0170*/ 	.word	0x0000bc40


	//   ....[30]....
        /*0174*/ 	.word	0x0000bc80


	//   ....[31]....
        /*0178*/ 	.word	0x0000bcd0


	//   ....[32]....
        /*017c*/ 	.word	0x0000bcf0


	//   ....[33]....
        /*0180*/ 	.word	0x0000c780


	//   ....[34]....
        /*0184*/ 	.word	0x0000d530


	//   ....[35]....
        /*0188*/ 	.word	0x0000e1b0


	//   ....[36]....
        /*018c*/ 	.word	0x000111f0


	//   ....[37]....
        /*0190*/ 	.word	0x000113a0


	//   ....[38]....
        /*0194*/ 	.word	0x00011a50


	//   ....[39]....
        /*0198*/ 	.word	0x00011e30


	//----- nvinfo : EIATTR_REG_RECONFIG
	.align		4
.L_795:
        /*019c*/ 	.byte	0x01, 0x54
	.zero		2


	//----- nvinfo : EIATTR_SYSCALL_OFFSETS
	.align		4
        /*01a0*/ 	.byte	0x04, 0x46
        /*01a2*/ 	.short	(.L_797 - .L_796)


	//   ....[0]....
.L_796:
        /*01a4*/ 	.word	0x00003c00


	//   ....[1]....
        /*01a8*/ 	.word	0x0000ec60


	//   ....[2]....
        /*01ac*/ 	.word	0x0000eda0


	//   ....[3]....
        /*01b0*/ 	.word	0x0000eea0


	//----- nvinfo : EIATTR_MBARRIER_INSTR_OFFSETS
	.align		4
.L_797:
        /*01b4*/ 	.byte	0x04, 0x39
        /*01b6*/ 	.short	(.L_799 - .L_798)


	//   ....[0]....
.L_798:
        /*01b8*/ 	.word	0x00000280
        /*01bc*/ 	.word	0x000000ff
        /*01c0*/ 	.word	0x00028c00
        /*01c4*/ 	.short	0x0100
        /*01c6*/ 	.byte	0x06
	.zero		1


	//   ....[1]....
        /*01c8*/ 	.word	0x00000290
        /*01cc*/ 	.word	0x000000ff
        /*01d0*/ 	.word	0x00028c20
        /*01d4*/ 	.short	0x0100
        /*01d6*/ 	.byte	0x06
	.zero		1


	//   ....[2]....
        /*01d8*/ 	.word	0x00000340
        /*01dc*/ 	.word	0x000000ff
        /*01e0*/ 	.word	0x00028c30
        /*01e4*/ 	.short	0x0100
        /*01e6*/ 	.byte	0x06
	.zero		1


	//   ....[3]....
        /*01e8*/ 	.word	0x00000350
        /*01ec*/ 	.word	0x000000ff
        /*01f0*/ 	.word	0x00028c40
        /*01f4*/ 	.short	0x0100
        /*01f6*/ 	.byte	0x06
	.zero		1


	//   ....[4]....
        /*01f8*/ 	.word	0x00000360
        /*01fc*/ 	.word	0x000000ff
        /*0200*/ 	.word	0x00028c38
        /*0204*/ 	.short	0x0100
        /*0206*/ 	.byte	0x06
	.zero		1


	//   ....[5]....
        /*0208*/ 	.word	0x00000370
        /*020c*/ 	.word	0x000000ff
        /*0210*/ 	.word	0x00028c48
        /*0214*/ 	.short	0x0100
        /*0216*/ 	.byte	0x06
	.zero		1


	//   ....[6]....
        /*0218*/ 	.word	0x000004a0
        /*021c*/ 	.word	0x000000ff
        /*0220*/ 	.word	0x00028c50
        /*0224*/ 	.short	0x0100
        /*0226*/ 	.byte	0x08
	.zero		1


	//   ....[7]....
        /*0228*/ 	.word	0x000004b0
        /*022c*/ 	.word	0x000000ff
        /*0230*/ 	.word	0x00028c60
        /*0234*/ 	.short	0x0100
        /*0236*/ 	.byte	0x08
	.zero		1


	//   ....[8]....
        /*0238*/ 	.word	0x000004c0
        /*023c*/ 	.word	0x000000ff
        /*0240*/ 	.word	0x00028c58
        /*0244*/ 	.short	0x0100
        /*0246*/ 	.byte	0x08
	.zero		1


	//   ....[9]....
        /*0248*/ 	.word	0x000004d0
        /*024c*/ 	.word	0x000000ff
        /*0250*/ 	.word	0x00028c68
        /*0254*/ 	.short	0x0100
        /*0256*/ 	.byte	0x08
	.zero		1


	//   ....[10]....
        /*0258*/ 	.word	0x000005c0
        /*025c*/ 	.word	0x000000ff
        /*0260*/ 	.word	0x00028c70
        /*0264*/ 	.short	0x0100
        /*0266*/ 	.byte	0x06
	.zero		1


	//   ....[11]....
        /*0268*/ 	.word	0x000005d0
        /*026c*/ 	.word	0x000000ff
        /*0270*/ 	.word	0x00028c80
        /*0274*/ 	.short	0x0100
        /*0276*/ 	.byte	0x06
	.zero		1


	//   ....[12]....
        /*0278*/ 	.word	0x000005e0
        /*027c*/ 	.word	0x000000ff
        /*0280*/ 	.word	0x00028c78
        /*0284*/ 	.short	0x0100
        /*0286*/ 	.byte	0x06
	.zero		1


	//   ....[13]....
        /*0288*/ 	.word	0x000005f0
        /*028c*/ 	.word	0x000000ff
        /*0290*/ 	.word	0x00028c88
        /*0294*/ 	.short	0x0100
        /*0296*/ 	.byte	0x06
	.zero		1


	//   ....[14]....
        /*0298*/ 	.word	0x00000720
        /*029c*/ 	.word	0x000000ff
        /*02a0*/ 	.word	0x00028c90
        /*02a4*/ 	.short	0x0100
        /*02a6*/ 	.byte	0x08
	.zero		1


	//   ....[15]....
        /*02a8*/ 	.word	0x00000730
        /*02ac*/ 	.word	0x000000ff
        /*02b0*/ 	.word	0x00028ca0
        /*02b4*/ 	.short	0x0100
        /*02b6*/ 	.byte	0x08
	.zero		1


	//   ....[16]....
        /*02b8*/ 	.word	0x00000740
        /*02bc*/ 	.word	0x000000ff
        /*02c0*/ 	.word	0x00028c98
        /*02c4*/ 	.short	0x0100
        /*02c6*/ 	.byte	0x08
	.zero		1


	//   ....[17]....
        /*02c8*/ 	.word	0x00000750
        /*02cc*/ 	.word	0x000000ff
        /*02d0*/ 	.word	0x00028ca8
        /*02d4*/ 	.short	0x0100
        /*02d6*/ 	.byte	0x08
	.zero		1


	//   ....[18]....
        /*02d8*/ 	.word	0x00000880
        /*02dc*/ 	.word	0x000000ff
        /*02e0*/ 	.word	0x00028cb0
        /*02e4*/ 	.short	0x0100
        /*02e6*/ 	.byte	0x08
	.zero		1


	//   ....[19]....
        /*02e8*/ 	.word	0x00000890
        /*02ec*/ 	.word	0x000000ff
        /*02f0*/ 	.word	0x00028cc0
        /*02f4*/ 	.short	0x0100
        /*02f6*/ 	.byte	0x08
	.zero		1


	//   ....[20]....
        /*02f8*/ 	.word	0x000008a0
        /*02fc*/ 	.word	0x000000ff
        /*0300*/ 	.word	0x00028cb8
        /*0304*/ 	.short	0x0100
        /*0306*/ 	.byte	0x08
	.zero		1


	//   ....[21]....
        /*0308*/ 	.word	0x000008b0
        /*030c*/ 	.word	0x000000ff
        /*0310*/ 	.word	0x00028cc8
        /*0314*/ 	.short	0x0100
        /*0316*/ 	.byte	0x08
	.zero		1


	//   ....[22]....
        /*0318*/ 	.word	0x00001b50
        /*031c*/ 	.word	0x000000ff
        /*0320*/ 	.word	0x00028c50
        /*0324*/ 	.short	0x010a
        /*0326*/ 	.byte	0x15
	.zero		1


	//   ....[23]....
        /*0328*/ 	.word	0x00001e00
        /*032c*/ 	.word	0x00000003
        /*0330*/ 	.word	0x00000000
        /*0334*/ 	.short	0x0101
        /*0336*/ 	.byte	0x3f
	.zero		1


	//   ....[24]....
        /*0338*/ 	.word	0x00002760
        /*033c*/ 	.word	0x000000ff
        /*0340*/ 	.word	0x00028c50
        /*0344*/ 	.short	0x010a
        /*0346*/ 	.byte	0x15
	.zero		1


	//   ....[25]....
        /*0348*/ 	.word	0x000027a0
        /*034c*/ 	.word	0x000000ff
        /*0350*/ 	.word	0x00028c50
        /*0354*/ 	.short	0x010a
        /*0356*/ 	.byte	0x15
	.zero		1


	//   ....[26]....
        /*0358*/ 	.word	0x00002970
        /*035c*/ 	.word	0x00000004
        /*0360*/ 	.word	0x00000000
        /*0364*/ 	.short	0x0101
        /*0366*/ 	.byte	0x3f
	.zero		1


	//   ....[27]....
        /*0368*/ 	.word	0x00003c80
        /*036c*/ 	.word	0x000000ff
        /*0370*/ 	.word	0x00028c00
        /*0374*/ 	.short	0x010a
        /*0376*/ 	.byte	0x30
	.zero		1


	//   ....[28]....
        /*0378*/ 	.word	0x00003d00
        /*037c*/ 	.word	0x00000006
        /*0380*/ 	.word	0x00028c30
        /*0384*/ 	.short	0x010a
        /*0386*/ 	.byte	0x3f
	.zero		1


	//   ....[29]....
        /*0388*/ 	.word	0x00003d40
        /*038c*/ 	.word	0x00000006
        /*0390*/ 	.word	0x00028c30
        /*0394*/ 	.short	0x010a
        /*0396*/ 	.byte	0x3f
	.zero		1


	//   ....[30]....
        /*0398*/ 	.word	0x00004110
        /*039c*/ 	.word	0x00000000
        /*03a0*/ 	.word	0x00000000
        /*03a4*/ 	.short	0x0101
        /*03a6*/ 	.byte	0x3f
	.zero		1


	//   ....[31]....
        /*03a8*/ 	.word	0x00005700
        /*03ac*/ 	.word	0x00000006
        /*03b0*/ 	.word	0x00028c50
        /*03b4*/ 	.short	0x010a
        /*03b6*/ 	.byte	0x3f
	.zero		1


	//   ....[32]....
        /*03b8*/ 	.word	0x00005740
        /*03bc*/ 	.word	0x00000006
        /*03c0*/ 	.word	0x00028c50
        /*03c4*/ 	.short	0x010a
        /*03c6*/ 	.byte	0x3f
	.zero		1


	//   ....[33]....
        /*03c8*/ 	.word	0x00005980
        /*03cc*/ 	.word	0x00000006
        /*03d0*/ 	.word	0x00000000
        /*03d4*/ 	.short	0x0101
        /*03d6*/ 	.byte	0x3f
	.zero		1


	//   ....[34]....
        /*03d8*/ 	.word	0x00005c30
        /*03dc*/ 	.word	0x000000ff
        /*03e0*/ 	.word	0x00028c30
        /*03e4*/ 	.short	0x010a
        /*03e6*/ 	.byte	0x1a
	.zero		1


	//   ....[35]....
        /*03e8*/ 	.word	0x00005c70
        /*03ec*/ 	.word	0x000000ff
        /*03f0*/ 	.word	0x00028c30
        /*03f4*/ 	.short	0x010a
        /*03f6*/ 	.byte	0x1a
	.zero		1


	//   ....[36]....
        /*03f8*/ 	.word	0x00005e50
        /*03fc*/ 	.word	0x0000000e
        /*0400*/ 	.word	0x00000000
        /*0404*/ 	.short	0x0101
        /*0406*/ 	.byte	0x3f
	.zero		1


	//   ....[37]....
        /*0408*/ 	.word	0x00007b40
        /*040c*/ 	.word	0x000000ff
        /*0410*/ 	.word	0x00028c50
        /*0414*/ 	.short	0x010a
        /*0416*/ 	.byte	0x1a
	.zero		1


	//   ....[38]....
        /*0418*/ 	.word	0x00007b80
        /*041c*/ 	.word	0x000000ff
        /*0420*/ 	.word	0x00028c50
        /*0424*/ 	.short	0x010a
        /*0426*/ 	.byte	0x1a
	.zero		1


	//   ....[39]....
        /*0428*/ 	.word	0x00007e10
        /*042c*/ 	.word	0x0000000c
        /*0430*/ 	.word	0x00000000
        /*0434*/ 	.short	0x0101
        /*0436*/ 	.byte	0x3f
	.zero		1


	//   ....[40]....
        /*0438*/ 	.word	0x00008150
        /*043c*/ 	.word	0x000000ff
        /*0440*/ 	.word	0x00028c30
        /*0444*/ 	.short	0x010a
        /*0446*/ 	.byte	0x17
	.zero		1


	//   ....[41]....
        /*0448*/ 	.word	0x00008190
        /*044c*/ 	.word	0x000000ff
        /*0450*/ 	.word	0x00028c30
        /*0454*/ 	.short	0x010a
        /*0456*/ 	.byte	0x17
	.zero		1


	//   ....[42]....
        /*0458*/ 	.word	0x00008bc0
        /*045c*/ 	.word	0x0000009a
        /*0460*/ 	.word	0x00000000
        /*0464*/ 	.short	0x0101
        /*0466*/ 	.byte	0x3f
	.zero		1


	//   ....[43]....
        /*0468*/ 	.word	0x00009630
        /*046c*/ 	.word	0x000000ff
        /*0470*/ 	.word	0x00028c50
        /*0474*/ 	.short	0x010a
        /*0476*/ 	.byte	0x17
	.zero		1


	//   ....[44]....
        /*0478*/ 	.word	0x00009670
        /*047c*/ 	.word	0x000000ff
        /*0480*/ 	.word	0x00028c50
        /*0484*/ 	.short	0x010a
        /*0486*/ 	.byte	0x17
	.zero		1


	//   ....[45]....
        /*0488*/ 	.word	0x000098e0
        /*048c*/ 	.word	0x000000aa
        /*0490*/ 	.word	0x00000000
        /*0494*/ 	.short	0x0101
        /*0496*/ 	.byte	0x3f
	.zero		1


	//   ....[46]....
        /*0498*/ 	.word	0x00009a50
        /*049c*/ 	.word	0x000000ff
        /*04a0*/ 	.word	0x00028c30
        /*04a4*/ 	.short	0x010a
        /*04a6*/ 	.byte	0x1a
	.zero		1


	//   ....[47]....
        /*04a8*/ 	.word	0x00009a90
        /*04ac*/ 	.word	0x000000ff
        /*04b0*/ 	.word	0x00028c30
        /*04b4*/ 	.short	0x010a
        /*04b6*/ 	.byte	0x1a
	.zero		1


	//   ....[48]....
        /*04b8*/ 	.word	0x00009c60
        /*04bc*/ 	.word	0x00000008
        /*04c0*/ 	.word	0x00000000
        /*04c4*/ 	.short	0x0101
        /*04c6*/ 	.byte	0x3f
	.zero		1


	//   ....[49]....
        /*04c8*/ 	.word	0x0000b950
        /*04cc*/ 	.word	0x000000ff
        /*04d0*/ 	.word	0x00028c50
        /*04d4*/ 	.short	0x010a
        /*04d6*/ 	.byte	0x1a
	.zero		1


	//   ....[50]....
        /*04d8*/ 	.word	0x0000b990
        /*04dc*/ 	.word	0x000000ff
        /*04e0*/ 	.word	0x00028c50
        /*04e4*/ 	.short	0x010a
        /*04e6*/ 	.byte	0x1a
	.zero		1


	//   ....[51]....
        /*04e8*/ 	.word	0x0000bc20
        /*04ec*/ 	.word	0x0000000b
        /*04f0*/ 	.word	0x00000000
        /*04f4*/ 	.short	0x0101
        /*04f6*/ 	.byte	0x3f
	.zero		1


	//   ....[52]....
        /*04f8*/ 	.word	0x0000d870
        /*04fc*/ 	.word	0x000000ff
        /*0500*/ 	.word	0x00000000
        /*0504*/ 	.short	0x0101
        /*0506*/ 	.byte	0x05
	.zero		1


	//   ....[53]....
        /*0508*/ 	.word	0x0000f240
        /*050c*/ 	.word	0x00000008
        /*0510*/ 	.word	0x00028c40
        /*0514*/ 	.short	0x010a
        /*0516*/ 	.byte	0x3f
	.zero		1


	//   ....[54]....
        /*0518*/ 	.word	0x0000f540
        /*051c*/ 	.word	0x000000ff
        /*0520*/ 	.word	0x00028c20
        /*0524*/ 	.short	0x010a
        /*0526*/ 	.byte	0x25
	.zero		1


	//   ....[55]....
        /*0528*/ 	.word	0x0000f5c0
        /*052c*/ 	.word	0x00000008
        /*0530*/ 	.word	0x00028c60
        /*0534*/ 	.short	0x010a
        /*0536*/ 	.byte	0x3f
	.zero		1


	//   ....[56]....
        /*0538*/ 	.word	0x0000fc30
        /*053c*/ 	.word	0x00000002
        /*0540*/ 	.word	0x00028c40
        /*0544*/ 	.short	0x010a
        /*0546*/ 	.byte	0x3f
	.zero		1


	//   ....[57]....
        /*0548*/ 	.word	0x0000fdc0
        /*054c*/ 	.word	0x00000002
        /*0550*/ 	.word	0x00028c60
        /*0554*/ 	.short	0x010a
        /*0556*/ 	.byte	0x3f
	.zero		1


	//   ....[58]....
        /*0558*/ 	.word	0x000103d0
        /*055c*/ 	.word	0x00000003
        /*0560*/ 	.word	0x00028c40
        /*0564*/ 	.short	0x010a
        /*0566*/ 	.byte	0x3f
	.zero		1


	//   ....[59]....
        /*0568*/ 	.word	0x00010560
        /*056c*/ 	.word	0x00000003
        /*0570*/ 	.word	0x00028c60
        /*0574*/ 	.short	0x010a
        /*0576*/ 	.byte	0x3f
	.zero		1


	//   ....[60]....
        /*0578*/ 	.word	0x00010af0
        /*057c*/ 	.word	0x00000002
        /*0580*/ 	.word	0x00028c40
        /*0584*/ 	.short	0x010a
        /*0586*/ 	.byte	0x3f
	.zero		1


	//   ....[61]....
        /*0588*/ 	.word	0x00010c80
        /*058c*/ 	.word	0x00000002
        /*0590*/ 	.word	0x00028c60
        /*0594*/ 	.short	0x010a
        /*0596*/ 	.byte	0x3f
	.zero		1


	//   ....[62]....
        /*0598*/ 	.word	0x00011350
        /*059c*/ 	.word	0x00000007
        /*05a0*/ 	.word	0x00028c20
        /*05a4*/ 	.short	0x010a
        /*05a6*/ 	.byte	0x3f
	.zero		1


	//   ....[63]....
        /*05a8*/ 	.word	0x000114a0
        /*05ac*/ 	.word	0x00000005
        /*05b0*/ 	.word	0x00000000
        /*05b4*/ 	.short	0x010a
        /*05b6*/ 	.byte	0x3f
	.zero		1


	//   ....[64]....
        /*05b8*/ 	.word	0x00011510
        /*05bc*/ 	.word	0x00000003
        /*05c0*/ 	.word	0x00000000
        /*05c4*/ 	.short	0x010a
        /*05c6*/ 	.byte	0x3f
	.zero		1


	//   ....[65]....
        /*05c8*/ 	.word	0x00011570
        /*05cc*/ 	.word	0x00000005
        /*05d0*/ 	.word	0x00000000
        /*05d4*/ 	.short	0x010a
        /*05d6*/ 	.byte	0x3f
	.zero		1


	//   ....[66]....
        /*05d8*/ 	.word	0x000115a0
        /*05dc*/ 	.word	0x00000003
        /*05e0*/ 	.word	0x00000000
        /*05e4*/ 	.short	0x010a
        /*05e6*/ 	.byte	0x3f
	.zero		1


	//   ....[67]....
        /*05e8*/ 	.word	0x00011610
        /*05ec*/ 	.word	0x00000006
        /*05f0*/ 	.word	0x00028c50
        /*05f4*/ 	.short	0x010a
        /*05f6*/ 	.byte	0x3f
	.zero		1


	//   ....[68]....
        /*05f8*/ 	.word	0x00011670
        /*05fc*/ 	.word	0x00000005
        /*0600*/ 	.word	0x00028c50
        /*0604*/ 	.short	0x010a
        /*0606*/ 	.byte	0x3f
	.zero		1


	//   ....[69]....
        /*0608*/ 	.word	0x000116d0
        /*060c*/ 	.word	0x00000003
        /*0610*/ 	.word	0x00028c00
        /*0614*/ 	.short	0x010a
        /*0616*/ 	.byte	0x3f
	.zero		1


	//   ....[70]....
        /*0618*/ 	.word	0x00011720
        /*061c*/ 	.word	0x00000006
        /*0620*/ 	.word	0x00028c30
        /*0624*/ 	.short	0x010a
        /*0626*/ 	.byte	0x3f
	.zero		1


	//   ....[71]....
        /*0628*/ 	.word	0x00011770
        /*062c*/ 	.word	0x00000006
        /*0630*/ 	.word	0x00028c50
        /*0634*/ 	.short	0x010a
        /*0636*/ 	.byte	0x3f
	.zero		1


	//   ....[72]....
        /*0638*/ 	.word	0x000117d0
        /*063c*/ 	.word	0x0000000c
        /*0640*/ 	.word	0x00028c30
        /*0644*/ 	.short	0x010a
        /*0646*/ 	.byte	0x3f
	.zero		1


	//   ....[73]....
        /*0648*/ 	.word	0x00011820
        /*064c*/ 	.word	0x0000000c
        /*0650*/ 	.word	0x00028c50
        /*0654*/ 	.short	0x010a
        /*0656*/ 	.byte	0x3f
	.zero		1


	//   ....[74]....
        /*0658*/ 	.word	0x00011880
        /*065c*/ 	.word	0x00000008
        /*0660*/ 	.word	0x00028c30
        /*0664*/ 	.short	0x010a
        /*0666*/ 	.byte	0x3f
	.zero		1


	//   ....[75]....
        /*0668*/ 	.word	0x000118d0
        /*066c*/ 	.word	0x000000aa
        /*0670*/ 	.word	0x00028c50
        /*0674*/ 	.short	0x010a
        /*0676*/ 	.byte	0x3f
	.zero		1


	//   ....[76]....
        /*0678*/ 	.word	0x00011930
        /*067c*/ 	.word	0x00000007
        /*0680*/ 	.word	0x00028c30
        /*0684*/ 	.short	0x010a
        /*0686*/ 	.byte	0x3f
	.zero		1


	//   ....[77]....
        /*0688*/ 	.word	0x00011980
        /*068c*/ 	.word	0x0000000b
        /*0690*/ 	.word	0x00028c50
        /*0694*/ 	.short	0x010a
        /*0696*/ 	.byte	0x3f
	.zero		1


	//   ....[78]....
        /*0698*/ 	.word	0x00011b00
        /*069c*/ 	.word	0x00000008
        /*06a0*/ 	.word	0x00028c40
        /*06a4*/ 	.short	0x010a
        /*06a6*/ 	.byte	0x3f
	.zero		1


	//   ....[79]....
        /*06a8*/ 	.word	0x00011b60
        /*06ac*/ 	.word	0x00000008
        /*06b0*/ 	.word	0x00028c20
        /*06b4*/ 	.short	0x010a
        /*06b6*/ 	.byte	0x3f
	.zero		1


	//   ....[80]....
        /*06b8*/ 	.word	0x00011bb0
        /*06bc*/ 	.word	0x00000008
        /*06c0*/ 	.word	0x00028c60
        /*06c4*/ 	.short	0x010a
        /*06c6*/ 	.byte	0x3f
	.zero		1


	//   ....[81]....
        /*06c8*/ 	.word	0x00011c00
        /*06cc*/ 	.word	0x00000002
        /*06d0*/ 	.word	0x00028c40
        /*06d4*/ 	.short	0x010a
        /*06d6*/ 	.byte	0x3f
	.zero		1


	//   ....[82]....
        /*06d8*/ 	.word	0x00011c50
        /*06dc*/ 	.word	0x00000002
        /*06e0*/ 	.word	0x00028c60
        /*06e4*/ 	.short	0x010a
        /*06e6*/ 	.byte	0x3f
	.zero		1


	//   ....[83]....
        /*06e8*/ 	.word	0x00011ca0
        /*06ec*/ 	.word	0x00000003
        /*06f0*/ 	.word	0x00028c40
        /*06f4*/ 	.short	0x010a
        /*06f6*/ 	.byte	0x3f
	.zero		1


	//   ....[84]....
        /*06f8*/ 	.word	0x00011cf0
        /*06fc*/ 	.word	0x00000003
        /*0700*/ 	.word	0x00028c60
        /*0704*/ 	.short	0x010a
        /*0706*/ 	.byte	0x3f
	.zero		1


	//   ....[85]....
        /*0708*/ 	.word	0x00011d40
        /*070c*/ 	.word	0x00000002
        /*0710*/ 	.word	0x00028c40
        /*0714*/ 	.short	0x010a
        /*0716*/ 	.byte	0x3f
	.zero		1


	//   ....[86]....
        /*0718*/ 	.word	0x00011d90
        /*071c*/ 	.word	0x00000002
        /*0720*/ 	.word	0x00028c60
        /*0724*/ 	.short	0x010a
        /*0726*/ 	.byte	0x3f
	.zero		1


	//   ....[87]....
        /*0728*/ 	.word	0x00011e70
        /*072c*/ 	.word	0x00000007
        /*0730*/ 	.word	0x00028c20
        /*0734*/ 	.short	0x010a
        /*0736*/ 	.byte	0x3f
	.zero		1


	//   ....[88]....
        /*0738*/ 	.word	0x00011ec0
        /*073c*/ 	.word	0x00000005
        /*0740*/ 	.word	0x00000000
        /*0744*/ 	.short	0x010a
        /*0746*/ 	.byte	0x3f
	.zero		1


	//   ....[89]....
        /*0748*/ 	.word	0x00011f10
        /*074c*/ 	.word	0x00000003
        /*0750*/ 	.word	0x00000000
        /*0754*/ 	.short	0x010a
        /*0756*/ 	.byte	0x3f
	.zero		1


	//   ....[90]....
        /*0758*/ 	.word	0x00011f60
        /*075c*/ 	.word	0x00000005
        /*0760*/ 	.word	0x00000000
        /*0764*/ 	.short	0x010a
        /*0766*/ 	.byte	0x3f
	.zero		1


	//----- nvinfo : EIATTR_NUM_MBARRIERS
	.align		4
.L_799:
        /*0768*/ 	.byte	0x03, 0x38
        /*076a*/ 	.short	0x0016


	//----- nvinfo : EIATTR_EXIT_INSTR_OFFSETS
	.align		4
        /*076c*/ 	.byte	0x04, 0x1c
        /*076e*/ 	.short	(.L_801 - .L_800)


	//   ....[0]....
.L_800:
        /*0770*/ 	.word	0x00000a10


	//   ....[1]....
        /*0774*/ 	.word	0x0000e170


	//   ....[2]....
        /*0778*/ 	.word	0x0000e1d0


	//   ....[3]....
        /*077c*/ 	.word	0x000113c0


	//   ....[4]....
        /*0780*/ 	.word	0x000115f0


	//----- nvinfo : EIATTR_MAX_THREADS
	.align		4
.L_801:
        /*0784*/ 	.byte	0x04, 0x05
        /*0786*/ 	.short	(.L_803 - .L_802)
.L_802:
        /*0788*/ 	.word	0x00000180
        /*078c*/ 	.word	0x00000001
        /*0790*/ 	.word	0x00000001


	//----- nvinfo : EIATTR_CRS_STACK_SIZE
	.align		4
.L_803:
        /*0794*/ 	.byte	0x04, 0x1e
        /*0796*/ 	.short	(.L_805 - .L_804)
.L_804:
        /*0798*/ 	.word	0x00000000


	//----- nvinfo : EIATTR_CBANK_PARAM_SIZE
	.align		4
.L_805:
        /*079c*/ 	.byte	0x03, 0x19
        /*079e*/ 	.short	0x0bf0


	//----- nvinfo : EIATTR_PARAM_CBANK
	.align		4
        /*07a0*/ 	.byte	0x04, 0x0a
        /*07a2*/ 	.short	(.L_807 - .L_806)
	.align		4
.L_806:
        /*07a4*/ 	.word	index@(.nv.constant0._ZN7cutlass13device_kernelIN5flash11enable_sm90INS1_16FlashAttnFwdSm90INS1_25CollectiveMainloopFwdSm90ILi2EN4cute5tupleIJNS5_1CILi1EEES8_S8_EEENS6_IJNS7_ILi64EEESA_SA_EEELi512ENS_6half_tEfNS_4arch4Sm90ELb0ELb1ELb0ELb0ELb0ELb0ELb0ELb0ELb0ELb0ELb0ELb0EEENS1_21CollectiveEpilogueFwdINS6_IJSA_NS7_ILi512EEESA_EEES9_SC_SE_Li256ELb0ELb0ELb0ELb0EEENS1_30DynamicPersistentTileSchedulerILi256ELi32ELb0ELb0ELb1EEEEEEEEEvNT_6ParamsE)
        /*07a8*/ 	.short	0x0210
        /*07aa*/ 	.short	0x0bf0


	//----- nvinfo : EIATTR_SW_WAR
	.align		4
.L_807:
        /*07ac*/ 	.byte	0x04, 0x36
        /*07ae*/ 	.short	(.L_809 - .L_808)
.L_808:
        /*07b0*/ 	.word	0x00000008
.L_809:


//--------------------- .nv.info._ZN7cutlass13device_kernelIN5flash11enable_sm90INS1_16FlashAttnFwdSm90INS1_25CollectiveMainloopFwdSm90ILi2EN4cute5tupleIJNS5_1CILi1EEES8_S8_EEENS6_IJNS7_ILi64EEESA_SA_EEELi512ENS_6half_tEfNS_4arch4Sm90ELb0ELb1ELb0ELb0ELb0ELb0ELb1ELb0ELb0ELb0ELb0ELb0EEENS1_21CollectiveEpilogueFwdINS6_IJSA_NS7_ILi512EEESA_EEES9_SC_SE_Li256ELb0ELb0ELb0ELb0EEENS1_30DynamicPersistentTileSchedulerILi256ELi32ELb0ELb0ELb1EEEEEEEEEvNT_6ParamsE --------------------------
	.section	.nv.info._ZN7cutlass13device_kernelIN5flash11enable_sm90INS1_16FlashAttnFwdSm90INS1_25CollectiveMainloopFwdSm90ILi2EN4cute5tupleIJNS5_1CILi1EEES8_S8_EEENS6_IJNS7_ILi64EEESA_SA_EEELi512ENS_6half_tEfNS_4arch4Sm90ELb0ELb1ELb0ELb0ELb0ELb0ELb1ELb0ELb0ELb0ELb0ELb0EEENS1_21CollectiveEpilogueFwdINS6_IJSA_NS7_ILi512EEESA_EEES9_SC_SE_Li256ELb0ELb0ELb0ELb0EEENS1_30DynamicPersistentTileSchedulerILi256ELi32ELb0ELb0ELb1EEEEEEEEEvNT_6ParamsE,"",@"SHT_CUDA_INFO"
	.sectionflags	@""
	.align	4


	//----- nvinfo : EIATTR_CUDA_API_VERSION
	.align		4
        /*0000*/ 	.byte	0x04, 0x37
        /*0002*/ 	.short	(.L_811 - .L_810)
.L_810:
        /*0004*/ 	.word	0x00000082


	//----- nvinfo : EIATTR_KPARAM_INFO
	.align		4
.L_811:
        /*0008*/ 	.byte	0x04, 0x17
        /*000a*/ 	.short	(.L_813 - .L_812)
.L_812:
        /*000c*/ 	.word	0x00000000
        /*0010*/ 	.short	0x0000
        /*0012*/ 	.short	0x0070
        /*0014*/ 	.byte	0x00, 0xf0, 0x01, 0x32


	//----- nvinfo : EIATTR_SPARSE_MMA_MASK
	.align		4
.L_813:
        /*0018*/ 	.byte	0x03, 0x50
        /*001a*/ 	.short	0x0000


	//----- nvinfo : EIATTR_MAXREG_COUNT
	.align		4
        /*001c*/ 	.byte	0x03, 0x1b
        /*001e*/ 	.short	0x00a8


	//----- nvinfo : EIATTR_NUM_BARRIERS
	.align		4
        /*0020*/ 	.byte	0x02, 0x4c
        /*0022*/ 	.byte	0x10
	.zero		1


	//----- nvinfo : EIATTR_EXTERNS
	.align		4
        /*0024*/ 	.byte	0x04, 0x0f
        /*0026*/ 	.short	(.L_815 - .L_814)


	//   ....[0]....
	.align		4
.L_814:
        /*0028*/ 	.word	index@(__assertfail)


	//----- nvinfo : EIATTR_ANNOTATIONS
	.align		4
.L_815:
        /*002c*/ 	.byte	0x04, 0x55
        /*002e*/ 	.short	(.L_817 - .L_816)


	//   ....[0]....
.L_816:
        /*0030*/ 	.word	0x00000001
        /*0034*/ 	.byte	0x90, 0x09, 0x00, 0x00, 0x01, 0x00, 0x00, 0x00, 0xa0, 0x0a, 0x00, 0x00, 0x01, 0x00, 0x00, 0x00
        /*0044*/ 	.byte	0x10, 0x35, 0x01, 0x00, 0x01, 0x00, 0x00, 0x00, 0xa0, 0x3c, 0x01, 0x00, 0x01, 0x00, 0x00, 0x00
        /*0054*/ 	.byte	0xb0, 0x66, 0x01, 0x00, 0x01, 0x00, 0x00, 0x00, 0x00, 0x6a, 0x01, 0x00


	//----- nvinfo : EIATTR_MERCURY_ISA_VERSION
	.align		4
.L_817:
        /*0060*/ 	.byte	0x03, 0x5f
        /*0062*/ 	.short	0x0101


	//----- nvinfo : EIATTR_INT_WARP_WIDE_INSTR_OFFSETS
	.align		4
        /*0064*/ 	.byte	0x04, 0x31
        /*0066*/ 	.short	(.L_819 - .L_818)


	//   ....[0]....
.L_818:
        /*0068*/ 	.word	0x000001c0


	//   ....[1]....
        /*006c*/ 	.word	0x000001f0


	//   ....[2]....
        /*0070*/ 	.word	0x00000200


	//   ....[3]....
        /*0074*/ 	.word	0x00000270


	//   ....[4]....
        /*0078*/ 	.word	0x00013cb0


	//   ....[5]....
        /*007c*/ 	.word	0x00013d60


	//   ....[6]....
        /*0080*/ 	.word	0x00014250


	//   ....[7]....
        /*0084*/ 	.word	0x000166c0


	//   ....[8]....
        /*0088*/ 	.word	0x00016770


	//----- nvinfo : EIATTR_COOP_GROUP_MASK_REGIDS
	.align		4
.L_819:
        /*008c*/ 	.byte	0x04, 0x29
        /*008e*/ 	.short	(.L_821 - .L_820)


	//   ....[0]....
.L_820:
        /*0090*/ 	.word	0xffffffff


	//   ....[1]....
        /*0094*/ 	.word	0xffffffff


	//   ....[2]....
        /*0098*/ 	.word	0xffffffff


	//   ....[3]....
        /*009c*/ 	.word	0xffffffff


	//   ....[4]....
        /*00a0*/ 	.word	0xffffffff


	//   ....[5]....
        /*00a4*/ 	.word	0xffffffff


	//   ....[6]....
        /*00a8*/ 	.word	0xffffffff


	//   ....[7]....
        /*00ac*/ 	.word	0xffffffff


	//   ....[8]....
        /*00b0*/ 	.word	0xffffffff


	//   ....[9]....
        /*00b4*/ 	.word	0xffffffff


	//   ....[10]....
        /*00b8*/ 	.word	0xffffffff


	//   ....[11]....
        /*00bc*/ 	.word	0xffffffff


	//   ....[12]....
        /*00c0*/ 	.word	0xffffffff


	//   ....[13]....
        /*00c4*/ 	.word	0xffffffff


	//   ....[14]....
        /*00c8*/ 	.word	0xffffffff


	//   ....[15]....
        /*00cc*/ 	.word	0xffffffff


	//   ....[16]....
        /*00d0*/ 	.word	0xffffffff


	//   ....[17]....
        /*00d4*/ 	.word	0xffffffff


	//   ....[18]....
        /*00d8*/ 	.word	0xffffffff


	//   ....[19]....
        /*00dc*/ 	.word	0xffffffff


	//   ....[20]....
        /*00e0*/ 	.word	0xffffffff


	//   ....[21]....
        /*00e4*/ 	.word	0xffffffff


	//   ....[22]....
        /*00e8*/ 	.word	0xffffffff


	//   ....[23]....
        /*00ec*/ 	.word	0xffffffff


	//   ....[24]....
        /*00f0*/ 	.word	0xffffffff


	//   ....[25]....
        /*00f4*/ 	.word	0xffffffff


	//   ....[26]....
        /*00f8*/ 	.word	0xffffffff


	//   ....[27]....
        /*00fc*/ 	.word	0xffffffff


	//   ....[28]....
        /*0100*/ 	.word	0xffffffff


	//   ....[29]....
        /*0104*/ 	.word	0xffffffff


	//   ....[30]....
        /*0108*/ 	.word	0xffffffff


	//   ....[31]....
        /*010c*/ 	.word	0xffffffff


	//   ....[32]....
        /*0110*/ 	.word	0xffffffff


	//   ....[33]....
        /*0114*/ 	.word	0xffffffff


	//   ....[34]....
        /*0118*/ 	.word	0xffffffff


	//   ....[35]....
        /*011c*/ 	.word	0xffffffff


	//   ....[36]....
        /*0120*/ 	.word	0xffffffff


	//   ....[37]....
        /*0124*/ 	.word	0xffffffff


	//   ....[38]....
        /*0128*/ 	.word	0xffffffff


	//   ....[39]....
        /*012c*/ 	.word	0xffffffff


	//   ....[40]....
        /*0130*/ 	.word	0xffffffff


	//   ....[41]....
        /*0134*/ 	.word	0xffffffff


	//   ....[42]....
        /*0138*/ 	.word	0x0500000f


	//   ....[43]....
        /*013c*/ 	.word	0x0500000f


	//----- nvinfo : EIATTR_COOP_GROUP_INSTR_OFFSETS
	.align		4
.L_821:
        /*0140*/ 	.byte	0x04, 0x28
        /*0142*/ 	.short	(.L_823 - .L_822)


	//   ....[0]....
.L_822:
        /*0144*/ 	.word	0x00000070


	//   ....[1]....
        /*0148*/ 	.word	0x000001d0


	//   ....[2]....
        /*014c*/ 	.word	0x00000220


	//   ....[3]....
        /*0150*/ 	.word	0x000003f0


	//   ....[4]....
        /*0154*/ 	.word	0x00000550


	//   ....[5]....
        /*0158*/ 	.word	0x00000670


	//   ....[6]....
        /*015c*/ 	.word	0x000007d0


	//   ....[7]....
        /*0160*/ 	.word	0x00001ac0


	//   ....[8]....
        /*0164*/ 	.word	0x000039a0


	//   ....[9]....
        /*0168*/ 	.word	0x00004940


	//   ....[10]....
        /*016c*/ 	.word	0x000060c0


	//   ....[11]....
        /*0170*/ 	.word	0x000061d0


	//   ....[12]....
        /*0174*/ 	.word	0x000065f0


	//   ....[13]....
        /*0178*/ 	.word	0x000066b0


	//   ....[14]....
        /*017c*/ 	.word	0x00006dd0


	//   ....[15]....
        /*0180*/ 	.word	0x00007bd0


	//   ....[16]....
        /*0184*/ 	.word	0x000090d0


	//   ....[17]....
        /*0188*/ 	.word	0x000091d0


	//   ....[18]....
        /*018c*/ 	.word	0x000095b0


	//   ....[19]....
        /*0190*/ 	.word	0x00009680


	//   ....[20]....
        /*0194*/ 	.word	0x0000a720


	//   ....[21]....
        /*0198*/ 	.word	0x0000b5e0


	//   ....[22]....
        /*019c*/ 	.word	0x0000c270


	//   ....[23]....
        /*01a0*/ 	.word	0x0000c2a0


	//   ....[24]....
        /*01a4*/ 	.word	0x0000c4f0


	//   ....[25]....
        /*01a8*/ 	.word	0x0000c6c0


	//   ....[26]....
        /*01ac*/ 	.word	0x0000d6a0


	//   ....[27]....
        /*01b0*/ 	.word	0x0000e310


	//   ....[28]....
        /*01b4*/ 	.word	0x0000f7e0


	//   ....[29]....
        /*01b8*/ 	.word	0x0000f8e0


	//   ....[30]....
        /*01bc*/ 	.word	0x0000fcc0


	//   ....[31]....
        /*01c0*/ 	.word	0x0000fd50


	//   ....[32]....
        /*01c4*/ 	.word	0x00010e40


	//   ....[33]....
        /*01c8*/ 	.word	0x00010ea0


	//   ....[34]....
        /*01cc*/ 	.word	0x00010ee0


	//   ....[35]....
        /*01d0*/ 	.word	0x00010f50


	//   ....[36]....
        /*01d4*/ 	.word	0x00010f70


	//   ....[37]....
        /*01d8*/ 	.word	0x000119d0


	//   ....[38]....
        /*01dc*/ 	.word	0x00012780


	//   ....[39]....
        /*01e0*/ 	.word	0x00013400


	//   ....[40]....
        /*01e4*/ 	.word	0x000167f0


	//   ....[41]....
        /*01e8*/ 	.word	0x000169a0


	//   ....[42]....
        /*01ec*/ 	.word	0x00016fe0


	//   ....[43]....
        /*01f0*/ 	.word	0x000173c0


	//----- nvinfo : EIATTR_REG_RECONFIG
	.align		4
.L_823:
        /*01f4*/ 	.byte	0x01, 0x54
	.zero		2


	//----- nvinfo : EIATTR_SYSCALL_OFFSETS
	.align		4
        /*01f8*/ 	.byte	0x04, 0x46
        /*01fa*/ 	.short	(.L_825 - .L_824)


	//   ....[0]....
.L_824:
        /*01fc*/ 	.word	0x00003b60


	//   ....[1]....
        /*0200*/ 	.word	0x00013ef0


	//   ....[2]....
        /*0204*/ 	.word	0x00014030


	//   ....[3]....
        /*0208*/ 	.word	0x00014130


	//----- nvinfo : EIATTR_MBARRIER_INSTR_OFFSETS
	.align		4
.L_825:
        /*020c*/ 	.byte	0x04, 0x39
        /*020e*/ 	.short	(.L_827 - .L_826)


	//   ....[0]....
.L_826:
        /*0210*/ 	.word	0x000002d0
        /*0214*/ 	.word	0x000000ff
        /*0218*/ 	.word	0x00038800
        /*021c*/ 	.short	0x0100
        /*021e*/ 	.byte	0x06
	.zero		1


	//   ....[1]....
        /*0220*/ 	.word	0x000002e0
        /*0224*/ 	.word	0x000000ff
        /*0228*/ 	.word	0x00038810
        /*022c*/ 	.short	0x0100
        /*022e*/ 	.byte	0x06
	.zero		1


	//   ....[2]....
        /*0230*/ 	.word	0x000002f0
        /*0234*/ 	.word	0x000000ff
        /*0238*/ 	.word	0x00038820
        /*023c*/ 	.short	0x0100
        /*023e*/ 	.byte	0x06
	.zero		1


	//   ....[3]....
        /*0240*/ 	.word	0x000003a0
        /*0244*/ 	.word	0x000000ff
        /*0248*/ 	.word	0x00038830
        /*024c*/ 	.short	0x0100
        /*024e*/ 	.byte	0x06
	.zero		1


	//   ....[4]....
        /*0250*/ 	.word	0x000003b0
        /*0254*/ 	.word	0x000000ff
        /*0258*/ 	.word	0x00038840
        /*025c*/ 	.short	0x0100
        /*025e*/ 	.byte	0x06
	.zero		1


	//   ....[5]....
        /*0260*/ 	.word	0x000003c0
        /*0264*/ 	.word	0x000000ff
        /*0268*/ 	.word	0x00038838
        /*026c*/ 	.short	0x0100
        /*026e*/ 	.byte	0x06
	.zero		1


	//   ....[6]....
        /*0270*/ 	.word	0x000003d0
        /*0274*/ 	.word	0x000000ff
        /*0278*/ 	.word	0x00038848
        /*027c*/ 	.short	0x0100
        /*027e*/ 	.byte	0x06
	.zero		1


	//   ....[7]....
        /*0280*/ 	.word	0x00000500
        /*0284*/ 	.word	0x000000ff
        /*0288*/ 	.word	0x00038850
        /*028c*/ 	.short	0x0100
        /*028e*/ 	.byte	0x08
	.zero		1


	//   ....[8]....
        /*0290*/ 	.word	0x00000510
        /*0294*/ 	.word	0x000000ff
        /*0298*/ 	.word	0x00038860
        /*029c*/ 	.short	0x0100
        /*029e*/ 	.byte	0x08
	.zero		1


	//   ....[9]....
        /*02a0*/ 	.word	0x00000520
        /*02a4*/ 	.word	0x000000ff
        /*02a8*/ 	.word	0x00038858
        /*02ac*/ 	.short	0x0100
        /*02ae*/ 	.byte	0x08
	.zero		1


	//   ....[10]....
        /*02b0*/ 	.word	0x00000530
        /*02b4*/ 	.word	0x000000ff
        /*02b8*/ 	.word	0x00038868
        /*02bc*/ 	.short	0x0100
        /*02be*/ 	.byte	0x08
	.zero		1


	//   ....[11]....
        /*02c0*/ 	.word	0x00000620
        /*02c4*/ 	.word	0x000000ff
        /*02c8*/ 	.word	0x00038870
        /*02cc*/ 	.short	0x0100
        /*02ce*/ 	.byte	0x06
	.zero		1


	//   ....[12]....
        /*02d0*/ 	.word	0x00000630
        /*02d4*/ 	.word	0x000000ff
        /*02d8*/ 	.word	0x00038880
        /*02dc*/ 	.short	0x0100
        /*02de*/ 	.byte	0x06
	.zero		1


	//   ....[13]....
        /*02e0*/ 	.word	0x00000640
        /*02e4*/ 	.word	0x000000ff
        /*02e8*/ 	.word	0x00038878
        /*02ec*/ 	.short	0x0100
        /*02ee*/ 	.byte	0x06
	.zero		1


	//   ....[14]....
        /*02f0*/ 	.word	0x00000650
        /*02f4*/ 	.word	0x000000ff
        /*02f8*/ 	.word	0x00038888
        /*02fc*/ 	.short	0x0100
        /*02fe*/ 	.byte	0x06
	.zero		1


	//   ....[15]....
        /*0300*/ 	.word	0x00000780
        /*0304*/ 	.word	0x000000ff
        /*0308*/ 	.word	0x00038890
        /*030c*/ 	.short	0x0100
        /*030e*/ 	.byte	0x08
	.zero		1


	//   ....[16]....
        /*0310*/ 	.word	0x00000790
        /*0314*/ 	.word	0x000000ff
        /*0318*/ 	.word	0x000388a0
        /*031c*/ 	.short	0x0100
        /*031e*/ 	.byte	0x08
	.zero		1


	//   ....[17]....
        /*0320*/ 	.word	0x000007a0
        /*0324*/ 	.word	0x000000ff
        /*0328*/ 	.word	0x00038898
        /*032c*/ 	.short	0x0100
        /*032e*/ 	.byte	0x08
	.zero		1


	//   ....[18]....
        /*0330*/ 	.word	0x000007b0
        /*0334*/ 	.word	0x000000ff
        /*0338*/ 	.word	0x000388a8
        /*033c*/ 	.short	0x0100
        /*033e*/ 	.byte	0x08
	.zero		1


	//   ....[19]....
        /*0340*/ 	.word	0x000008e0
        /*0344*/ 	.word	0x000000ff
        /*0348*/ 	.word	0x000388b0
        /*034c*/ 	.short	0x0100
        /*034e*/ 	.byte	0x08
	.zero		1


	//   ....[20]....
        /*0350*/ 	.word	0x000008f0
        /*0354*/ 	.word	0x000000ff
        /*0358*/ 	.word	0x000388c0
        /*035c*/ 	.short	0x0100
        /*035e*/ 	.byte	0x08
	.zero		1


	//   ....[21]....
        /*0360*/ 	.word	0x00000900
        /*0364*/ 	.word	0x000000ff
        /*0368*/ 	.word	0x000388b8
        /*036c*/ 	.short	0x0100
        /*036e*/ 	.byte	0x08
	.zero		1


	//   ....[22]....
        /*0370*/ 	.word	0x00000910
        /*0374*/ 	.word	0x000000ff
        /*0378*/ 	.word	0x000388c8
        /*037c*/ 	.short	0x0100
        /*037e*/ 	.byte	0x08
	.zero		1


	//   ....[23]....
        /*0380*/ 	.word	0x00001e40
        /*0384*/ 	.word	0x00000003
        /*0388*/ 	.word	0x00000000
        /*038c*/ 	.short	0x0101
        /*038e*/ 	.byte	0x3f
	.zero		1


	//   ....[24]....
        /*0390*/ 	.word	0x000028e0
        /*0394*/ 	.word	0x00000000
        /*0398*/ 	.word	0x00000000
        /*039c*/ 	.short	0x0101
        /*039e*/ 	.byte	0x3f
	.zero		1


	//   ....[25]....
        /*03a0*/ 	.word	0x00003be0
        /*03a4*/ 	.word	0x000000ff
        /*03a8*/ 	.word	0x00038800
        /*03ac*/ 	.short	0x010a
        /*03ae*/ 	.byte	0x24
	.zero		1


	//   ....[26]....
        /*03b0*/ 	.word	0x00003c40
        /*03b4*/ 	.word	0x00000005
        /*03b8*/ 	.word	0x00038830
        /*03bc*/ 	.short	0x010a
        /*03be*/ 	.byte	0x3f
	.zero		1


	//   ....[27]....
        /*03c0*/ 	.word	0x00003c80
        /*03c4*/ 	.word	0x00000005
        /*03c8*/ 	.word	0x00038830
        /*03cc*/ 	.short	0x010a
        /*03ce*/ 	.byte	0x3f
	.zero		1


	//   ....[28]....
        /*03d0*/ 	.word	0x00003f00
        /*03d4*/ 	.word	0x000000ff
        /*03d8*/ 	.word	0x00038810
        /*03dc*/ 	.short	0x010a
        /*03de*/ 	.byte	0x24
	.zero		1


	//   ....[29]....
        /*03e0*/ 	.word	0x00003f40
        /*03e4*/ 	.word	0x00000005
        /*03e8*/ 	.word	0x00038850
        /*03ec*/ 	.short	0x010a
        /*03ee*/ 	.byte	0x3f
	.zero		1


	//   ....[30]....
        /*03f0*/ 	.word	0x00004020
        /*03f4*/ 	.word	0x00000005
        /*03f8*/ 	.word	0x00038850
        /*03fc*/ 	.short	0x010a
        /*03fe*/ 	.byte	0x3f
	.zero		1


	//   ....[31]....
        /*0400*/ 	.word	0x000055b0
        /*0404*/ 	.word	0x00000002
        /*0408*/ 	.word	0x00000000
        /*040c*/ 	.short	0x0101
        /*040e*/ 	.byte	0x3f
	.zero		1


	//   ....[32]....
        /*0410*/ 	.word	0x00006df0
        /*0414*/ 	.word	0x00000005
        /*0418*/ 	.word	0x00000000
        /*041c*/ 	.short	0x0101
        /*041e*/ 	.byte	0x3f
	.zero		1


	//   ....[33]....
        /*0420*/ 	.word	0x00007020
        /*0424*/ 	.word	0x0000000b
        /*0428*/ 	.word	0x00038830
        /*042c*/ 	.short	0x010a
        /*042e*/ 	.byte	0x3f
	.zero		1


	//   ....[34]....
        /*0430*/ 	.word	0x00007070
        /*0434*/ 	.word	0x0000000b
        /*0438*/ 	.word	0x00038830
        /*043c*/ 	.short	0x010a
        /*043e*/ 	.byte	0x3f
	.zero		1


	//   ....[35]....
        /*0440*/ 	.word	0x00007280
        /*0444*/ 	.word	0x0000000b
        /*0448*/ 	.word	0x00038850
        /*044c*/ 	.short	0x010a
        /*044e*/ 	.byte	0x3f
	.zero		1


	//   ....[36]....
        /*0450*/ 	.word	0x000072d0
        /*0454*/ 	.word	0x0000000b
        /*0458*/ 	.word	0x00038850
        /*045c*/ 	.short	0x010a
        /*045e*/ 	.byte	0x3f
	.zero		1


	//   ....[37]....
        /*0460*/ 	.word	0x000087d0
        /*0464*/ 	.word	0x0000000f
        /*0468*/ 	.word	0x00000000
        /*046c*/ 	.short	0x0101
        /*046e*/ 	.byte	0x3f
	.zero		1


	//   ....[38]....
        /*0470*/ 	.word	0x0000a740
        /*0474*/ 	.word	0x0000000b
        /*0478*/ 	.word	0x00000000
        /*047c*/ 	.short	0x0101
        /*047e*/ 	.byte	0x3f
	.zero		1


	//   ....[39]....
        /*0480*/ 	.word	0x0000aa90
        /*0484*/ 	.word	0x00000009
        /*0488*/ 	.word	0x00038830
        /*048c*/ 	.short	0x010a
        /*048e*/ 	.byte	0x3f
	.zero		1


	//   ....[40]....
        /*0490*/ 	.word	0x0000aae0
        /*0494*/ 	.word	0x00000009
        /*0498*/ 	.word	0x00038830
        /*049c*/ 	.short	0x010a
        /*049e*/ 	.byte	0x3f
	.zero		1


	//   ....[41]....
        /*04a0*/ 	.word	0x0000ac60
        /*04a4*/ 	.word	0x00000009
        /*04a8*/ 	.word	0x00038850
        /*04ac*/ 	.short	0x010a
        /*04ae*/ 	.byte	0x3f
	.zero		1


	//   ....[42]....
        /*04b0*/ 	.word	0x0000aca0
        /*04b4*/ 	.word	0x00000009
        /*04b8*/ 	.word	0x00038850
        /*04bc*/ 	.short	0x010a
        /*04be*/ 	.byte	0x3f
	.zero		1


	//   ....[43]....
        /*04c0*/ 	.word	0x0000ca80
        /*04c4*/ 	.word	0x00000098
        /*04c8*/ 	.word	0x00000000
        /*04cc*/ 	.short	0x0101
        /*04ce*/ 	.byte	0x3f
	.zero		1


	//   ....[44]....
        /*04d0*/ 	.word	0x0000d6c0
        /*04d4*/ 	.word	0x00000009
        /*04d8*/ 	.word	0x00000000
        /*04dc*/ 	.short	0x0101
        /*04de*/ 	.byte	0x3f
	.zero		1


	//   ....[45]....
        /*04e0*/ 	.word	0x0000d7e0
        /*04e4*/ 	.word	0x0000000b
        /*04e8*/ 	.word	0x00038830
        /*04ec*/ 	.short	0x010a
        /*04ee*/ 	.byte	0x3f
	.zero		1


	//   ....[46]....
        /*04f0*/ 	.word	0x0000d830
        /*04f4*/ 	.word	0x0000000b
        /*04f8*/ 	.word	0x00038830
        /*04fc*/ 	.short	0x010a
        /*04fe*/ 	.byte	0x3f
	.zero		1


	//   ....[47]....
        /*0500*/ 	.word	0x0000d9b0
        /*0504*/ 	.word	0x0000000b
        /*0508*/ 	.word	0x00038850
        /*050c*/ 	.short	0x010a
        /*050e*/ 	.byte	0x3f
	.zero		1


	//   ....[48]....
        /*0510*/ 	.word	0x0000da00
        /*0514*/ 	.word	0x0000000b
        /*0518*/ 	.word	0x00038850
        /*051c*/ 	.short	0x010a
        /*051e*/ 	.byte	0x3f
	.zero		1


	//   ....[49]....
        /*0520*/ 	.word	0x0000ef50
        /*0524*/ 	.word	0x00000008
        /*0528*/ 	.word	0x00000000
        /*052c*/ 	.short	0x0101
        /*052e*/ 	.byte	0x3f
	.zero		1


	//   ....[50]....
        /*0530*/ 	.word	0x00010e60
        /*0534*/ 	.word	0x0000000b
        /*0538*/ 	.word	0x00000000
        /*053c*/ 	.short	0x0101
        /*053e*/ 	.byte	0x3f
	.zero		1


	//   ....[51]....
        /*0540*/ 	.word	0x00012ac0
        /*0544*/ 	.word	0x000000ff
        /*0548*/ 	.word	0x00000000
        /*054c*/ 	.short	0x0101
        /*054e*/ 	.byte	0x05
	.zero		1


	//   ....[52]....
        /*0550*/ 	.word	0x000144d0
        /*0554*/ 	.word	0x00000008
        /*0558*/ 	.word	0x00038840
        /*055c*/ 	.short	0x010a
        /*055e*/ 	.byte	0x3f
	.zero		1


	//   ....[53]....
        /*0560*/ 	.word	0x00014b20
        /*0564*/ 	.word	0x000000ff
        /*0568*/ 	.word	0x00038820
        /*056c*/ 	.short	0x010a
        /*056e*/ 	.byte	0x26
	.zero		1


	//   ....[54]....
        /*0570*/ 	.word	0x00014ba0
        /*0574*/ 	.word	0x00000005
        /*0578*/ 	.word	0x00038860
        /*057c*/ 	.short	0x010a
        /*057e*/ 	.byte	0x3f
	.zero		1


	//   ....[55]....
        /*0580*/ 	.word	0x00015210
        /*0584*/ 	.word	0x00000002
        /*0588*/ 	.word	0x00038840
        /*058c*/ 	.short	0x010a
        /*058e*/ 	.byte	0x3f
	.zero		1


	//   ....[56]....
        /*0590*/ 	.word	0x000153a0
        /*0594*/ 	.word	0x00000002
        /*0598*/ 	.word	0x00038860
        /*059c*/ 	.short	0x010a
        /*059e*/ 	.byte	0x3f
	.zero		1


	//   ....[57]....
        /*05a0*/ 	.word	0x000159b0
        /*05a4*/ 	.word	0x00000003
        /*05a8*/ 	.word	0x00038840
        /*05ac*/ 	.short	0x010a
        /*05ae*/ 	.byte	0x3f
	.zero		1


	//   ....[58]....
        /*05b0*/ 	.word	0x00015b40
        /*05b4*/ 	.word	0x00000003
        /*05b8*/ 	.word	0x00038860
        /*05bc*/ 	.short	0x010a
        /*05be*/ 	.byte	0x3f
	.zero		1


	//   ....[59]....
        /*05c0*/ 	.word	0x000160d0
        /*05c4*/ 	.word	0x00000002
        /*05c8*/ 	.word	0x00038840
        /*05cc*/ 	.short	0x010a
        /*05ce*/ 	.byte	0x3f
	.zero		1


	//   ....[60]....
        /*05d0*/ 	.word	0x00016260
        /*05d4*/ 	.word	0x00000002
        /*05d8*/ 	.word	0x00038860
        /*05dc*/ 	.short	0x010a
        /*05de*/ 	.byte	0x3f
	.zero		1


	//   ....[61]....
        /*05e0*/ 	.word	0x00016950
        /*05e4*/ 	.word	0x00000007
        /*05e8*/ 	.word	0x00038820
        /*05ec*/ 	.short	0x010a
        /*05ee*/ 	.byte	0x3f
	.zero		1


	//   ....[62]....
        /*05f0*/ 	.word	0x00016ac0
        /*05f4*/ 	.word	0x00000005
        /*05f8*/ 	.word	0x00000000
        /*05fc*/ 	.short	0x010a
        /*05fe*/ 	.byte	0x3f
	.zero		1


	//   ....[63]....
        /*0600*/ 	.word	0x00016b30
        /*0604*/ 	.word	0x00000003
        /*0608*/ 	.word	0x00000000
        /*060c*/ 	.short	0x010a
        /*060e*/ 	.byte	0x3f
	.zero		1


	//   ....[64]....
        /*0610*/ 	.word	0x00016b90
        /*0614*/ 	.word	0x00000005
        /*0618*/ 	.word	0x00000000
        /*061c*/ 	.short	0x010a
        /*061e*/ 	.byte	0x3f
	.zero		1


	//   ....[65]....
        /*0620*/ 	.word	0x00016bc0
        /*0624*/ 	.word	0x00000003
        /*0628*/ 	.word	0x00000000
        /*062c*/ 	.short	0x010a
        /*062e*/ 	.byte	0x3f
	.zero		1


	//   ....[66]....
        /*0630*/ 	.word	0x00016c30
        /*0634*/ 	.word	0x00000003
        /*0638*/ 	.word	0x00038800
        /*063c*/ 	.short	0x010a
        /*063e*/ 	.byte	0x3f
	.zero		1


	//   ....[67]....
        /*0640*/ 	.word	0x00016c80
        /*0644*/ 	.word	0x00000005
        /*0648*/ 	.word	0x00038830
        /*064c*/ 	.short	0x010a
        /*064e*/ 	.byte	0x3f
	.zero		1


	//   ....[68]....
        /*0650*/ 	.word	0x00016ce0
        /*0654*/ 	.word	0x00000003
        /*0658*/ 	.word	0x00038810
        /*065c*/ 	.short	0x010a
        /*065e*/ 	.byte	0x3f
	.zero		1


	//   ....[69]....
        /*0660*/ 	.word	0x00016d30
        /*0664*/ 	.word	0x00000005
        /*0668*/ 	.word	0x00038850
        /*066c*/ 	.short	0x010a
        /*066e*/ 	.byte	0x3f
	.zero		1


	//   ....[70]....
        /*0670*/ 	.word	0x00016d80
        /*0674*/ 	.word	0x0000000b
        /*0678*/ 	.word	0x00038830
        /*067c*/ 	.short	0x010a
        /*067e*/ 	.byte	0x3f
	.zero		1


	//   ....[71]....
        /*0680*/ 	.word	0x00016dd0
        /*0684*/ 	.word	0x0000000b
        /*0688*/ 	.word	0x00038850
        /*068c*/ 	.short	0x010a
        /*068e*/ 	.byte	0x3f
	.zero		1


	//   ....[72]....
        /*0690*/ 	.word	0x00016e20
        /*0694*/ 	.word	0x00000009
        /*0698*/ 	.word	0x00038830
        /*069c*/ 	.short	0x010a
        /*069e*/ 	.byte	0x3f
	.zero		1


	//   ....[73]....
        /*06a0*/ 	.word	0x00016e70
        /*06a4*/ 	.word	0x00000009
        /*06a8*/ 	.word	0x00038850
        /*06ac*/ 	.short	0x010a
        /*06ae*/ 	.byte	0x3f
	.zero		1


	//   ....[74]....
        /*06b0*/ 	.word	0x00016ec0
        /*06b4*/ 	.word	0x0000000b
        /*06b8*/ 	.word	0x00038830
        /*06bc*/ 	.short	0x010a
        /*06be*/ 	.byte	0x3f
	.zero		1


	//   ....[75]....
        /*06c0*/ 	.word	0x00016f10
        /*06c4*/ 	.word	0x0000000b
        /*06c8*/ 	.word	0x00038850
        /*06cc*/ 	.short	0x010a
        /*06ce*/ 	.byte	0x3f
	.zero		1


	//   ....[76]....
        /*06d0*/ 	.word	0x00017090
        /*06d4*/ 	.word	0x00000008
        /*06d8*/ 	.word	0x00038840
        /*06dc*/ 	.short	0x010a
        /*06de*/ 	.byte	0x3f
	.zero		1


	//   ....[77]....
        /*06e0*/ 	.word	0x000170f0
        /*06e4*/ 	.word	0x00000008
        /*06e8*/ 	.word	0x00038820
        /*06ec*/ 	.short	0x010a
        /*06ee*/ 	.byte	0x3f
	.zero		1


	//   ....[78]....
        /*06f0*/ 	.word	0x00017140
        /*06f4*/ 	.word	0x00000005
        /*06f8*/ 	.word	0x00038860
        /*06fc*/ 	.short	0x010a
        /*06fe*/ 	.byte	0x3f
	.zero		1


	//   ....[79]....
        /*0700*/ 	.word	0x00017190
        /*0704*/ 	.word	0x00000002
        /*0708*/ 	.word	0x00038840
        /*070c*/ 	.short	0x010a
        /*070e*/ 	.byte	0x3f
	.zero		1


	//   ....[80]....
        /*0710*/ 	.word	0x000171e0
        /*0714*/ 	.word	0x00000002
        /*0718*/ 	.word	0x00038860
        /*071c*/ 	.short	0x010a
        /*071e*/ 	.byte	0x3f
	.zero		1


	//   ....[81]....
        /*0720*/ 	.word	0x00017230
        /*0724*/ 	.word	0x00000003
        /*0728*/ 	.word	0x00038840
        /*072c*/ 	.short	0x010a
        /*072e*/ 	.byte	0x3f
	.zero		1


	//   ....[82]....
        /*0730*/ 	.word	0x00017280
        /*0734*/ 	.word	0x00000003
        /*0738*/ 	.word	0x00038860
        /*073c*/ 	.short	0x010a
        /*073e*/ 	.byte	0x3f
	.zero		1


	//   ....[83]....
        /*0740*/ 	.word	0x000172d0
        /*0744*/ 	.word	0x00000002
        /*0748*/ 	.word	0x00038840
        /*074c*/ 	.short	0x010a
        /*074e*/ 	.byte	0x3f
	.zero		1


	//   ....[84]....
        /*0750*/ 	.word	0x00017320
        /*0754*/ 	.word	0x00000002
        /*0758*/ 	.word	0x00038860
        /*075c*/ 	.short	0x010a
        /*075e*/ 	.byte	0x3f
	.zero		1


	//   ....[85]....
        /*0760*/ 	.word	0x00017400
        /*0764*/ 	.word	0x00000007
        /*0768*/ 	.word	0x00038820
        /*076c*/ 	.short	0x010a
        /*076e*/ 	.byte	0x3f
	.zero		1


	//   ....[86]....
        /*0770*/ 	.word	0x00017450
        /*0774*/ 	.word	0x00000005
        /*0778*/ 	.word	0x00000000
        /*077c*/ 	.short	0x010a
        /*077e*/ 	.byte	0x3f
	.zero		1


	//   ....[87]....
        /*0780*/ 	.word	0x000174a0
        /*0784*/ 	.word	0x00000003
        /*0788*/ 	.word	0x00000000
        /*078c*/ 	.short	0x010a
        /*078e*/ 	.byte	0x3f
	.zero		1


	//   ....[88]....
        /*0790*/ 	.word	0x000174f0
        /*0794*/ 	.word	0x00000005
        /*0798*/ 	.word	0x00000000
        /*079c*/ 	.short	0x010a
        /*079e*/ 	.byte	0x3f
	.zero		1


	//----- nvinfo : EIATTR_NUM_MBARRIERS
	.align		4
.L_827:
        /*07a0*/ 	.byte	0x03, 0x38
        /*07a2*/ 	.short	0x0017


	//----- nvinfo : EIATTR_EXIT_INSTR_OFFSETS
	.align		4
        /*07a4*/ 	.byte	0x04, 0x1c
        /*07a6*/ 	.short	(.L_829 - .L_828)


	//   ....[0]....
.L_828:
        /*07a8*/ 	.word	0x00000a90


	//   ....[1]....
        /*07ac*/ 	.word	0x000133c0


	//   ....[2]....
        /*07b0*/ 	.word	0x00013420


	//   ....[3]....
        /*07b4*/ 	.word	0x000169c0


	//   ....[4]....
        /*07b8*/ 	.word	0x00016c10


	//----- nvinfo : EIATTR_MAX_THREADS
	.align		4
.L_829:
        /*07bc*/ 	.byte	0x04, 0x05
        /*07be*/ 	.short	(.L_831 - .L_830)
.L_830:
        /*07c0*/ 	.word	0x00000180
        /*07c4*/ 	.word	0x00000001
        /*07c8*/ 	.word	0x00000001


	//----- nvinfo : EIATTR_CRS_STACK_SIZE
	.align		4
.L_831:
        /*07cc*/ 	.byte	0x04, 0x1e
        /*07ce*/ 	.short	(.L_833 - .L_832)
.L_832:
        /*07d0*/ 	.word	0x00000000


	//----- nvinfo : EIATTR_CBANK_PARAM_SIZE
	.align		4
.L_833:
        /*07d4*/ 	.byte	0x03, 0x19
        /*07d6*/ 	.short	0x0cf0


	//----- nvinfo : EIATTR_PARAM_CBANK
	.align		4
        /*07d8*/ 	.byte	0x04, 0x0a
        /*07da*/ 	.short	(.L_835 - .L_834)
	.align		4
.L_834:
        /*07dc*/ 	.word	index@(.nv.constant0._ZN7cutlass13device_kernelIN5flash11enable_sm90INS1_16FlashAttnFwdSm90INS1_25CollectiveMainloopFwdSm90ILi2EN4cute5tupleIJNS5_1CILi1EEES8_S8_EEENS6_IJNS7_ILi64EEESA_SA_EEELi512ENS_6half_tEfNS_4arch4Sm90ELb0ELb1ELb0ELb0ELb0ELb0ELb1ELb0ELb0ELb0ELb0ELb0EEENS1_21CollectiveEpilogueFwdINS6_IJSA_NS7_ILi512EEESA_EEES9_SC_SE_Li256ELb0ELb0ELb0ELb0EEENS1_30DynamicPersistentTileSchedulerILi256ELi32ELb0ELb0ELb1EEEEEEEEEvNT_6ParamsE)
        /*07e0*/ 	.short	0x0210
        /*07e2*/ 	.short	0x0cf0


	//----- nvinfo : EIATTR_SW_WAR
	.align		4
.L_835:
        /*07e4*/ 	.byte	0x04, 0x36
        /*07e6*/ 	.short	(.L_837 - .L_836)
.L_836:
        /*07e8*/ 	.word	0x00000008
.L_837:


//--------------------- .nv.info._ZN7cutlass13device_kernelIN5flash11enable_sm90INS1_16FlashAttnFwdSm90INS1_25CollectiveMainloopFwdSm90ILi2EN4cute5tupleIJNS5_1CILi1EEES8_S8_EEENS6_IJNS7_ILi64EEESA_SA_EEELi512ENS_6half_tEfNS_4arch4Sm90ELb0ELb1ELb0ELb1ELb0ELb0ELb0ELb0ELb0ELb0ELb0ELb0EEENS1_21CollectiveEpilogueFwdINS6_IJSA_NS7_ILi512EEESA_EEES9_SC_SE_Li256ELb1ELb0ELb0ELb0EEENS1_36VarlenDynamicPersistentTileSchedulerILi64ELi64ELi256ELi32ELb0ELb0ELb1ELb1ELb0ELb1EEEEEEEEEvNT_6ParamsE --------------------------
	.section	.nv.info._ZN7cutlass13device_kernelIN5flash11enable_sm90INS1_16FlashAttnFwdSm90INS1_25CollectiveMainloopFwdSm90ILi2EN4cute5tupleIJNS5_1CILi1EEES8_S8_EEENS6_IJNS7_ILi64EEESA_SA_EEELi512ENS_6half_tEfNS_4arch4Sm90ELb0ELb1ELb0ELb1ELb0ELb0ELb0ELb0ELb0ELb0ELb0ELb0EEENS1_21CollectiveEpilogueFwdINS6_IJSA_NS7_ILi512EEESA_EEES9_SC_SE_Li256ELb1ELb0ELb0ELb0EEENS1_36VarlenDynamicPersistentTileSchedulerILi64ELi64ELi256ELi32ELb0ELb0ELb1ELb1ELb0ELb1EEEEEEEEEvNT_6ParamsE,"",@"SHT_CUDA_INFO"
	.sectionflags	@""
	.align	4


	//----- nvinfo : EIATTR_CUDA_API_VERSION
	.align		4
        /*0000*/ 	.byte	0x04, 0x37
        /*0002*/ 	.short	(.L_839 - .L_838)
.L_838:
        /*0004*/ 	.word	0x00000082


	//----- nvinfo : EIATTR_KPARAM_INFO
	.align		4
.L_839:
        /*0008*/ 	.byte	0x04, 0x17
        /*000a*/ 	.short	(.L_841 - .L_840)
.L_840:
        /*000c*/ 	.word	0x00000000
        /*0010*/ 	.short	0x0000
        /*0012*/ 	.short	0x0070
        /*0014*/ 	.byte	0x00, 0xf0, 0x01, 0x28


	//----- nvinfo : EIATTR_SPARSE_MMA_MASK
	.align		4
.L_841:
        /*0018*/ 	.byte	0x03, 0x50
        /*001a*/ 	.short	0x0000


	//----- nvinfo : EIATTR_MAXREG_COUNT
	.align		4
        /*001c*/ 	.byte	0x03, 0x1b
        /*001e*/ 	.short	0x00a8


	//----- nvinfo : EIATTR_NUM_BARRIERS
	.align		4
        /*0020*/ 	.byte	0x02, 0x4c
        /*0022*/ 	.byte	0x10
	.zero		1


	//----- nvinfo : EIATTR_EXTERNS
	.align		4
        /*0024*/ 	.byte	0x04, 0x0f
        /*0026*/ 	.short	(.L_843 - .L_842)


	//   ....[0]....
	.align		4
.L_842:
        /*0028*/ 	.word	index@(__assertfail)


	//----- nvinfo : EIATTR_ANNOTATIONS
	.align		4
.L_843:
        /*002c*/ 	.byte	0x04, 0x55
        /*002e*/ 	.short	(.L_845 - .L_844)


	//   ....[0]....
.L_844:
        /* <DEDUP_REMOVED lines=27> */


	//----- nvinfo : EIATTR_MERCURY_ISA_VERSION
	.align		4
.L_845:
        /*01d0*/ 	.byte	0x03, 0x5f
        /*01d2*/ 	.short	0x0101


	//----- nvinfo : EIATTR_UNUSED_LOAD_BYTE_OFFSET
	.align		4
        /*01d4*/ 	.byte	0x04, 0x44
        /*01d6*/ 	.short	(.L_847 - .L_846)


	//   ....[0]....
.L_846:
        /*01d8*/ 	.word	0x00000a40
        /*01dc*/ 	.word	0x0000fff0


	//   ....[1]....
        /*01e0*/ 	.word	0x0000cb20
        /*01e4*/ 	.word	0x0000fff0


	//----- nvinfo : EIATTR_INT_WARP_WIDE_INSTR_OFFSETS
	.align		4
.L_847:
        /*01e8*/ 	.byte	0x04, 0x31
        /*01ea*/ 	.short	(.L_849 - .L_848)


	//   ....[0]....
.L_848:
        /*01ec*/ 	.word	0x00000160


	//   ....[1]....
        /*01f0*/ 	.word	0x000001a0


	//   ....[2]....
        /*01f4*/ 	.word	0x00000210


	//   ....[3]....
        /*01f8*/ 	.word	0x000108e0


	//   ....[4]....
        /*01fc*/ 	.word	0x00010970


	//   ....[5]....
        /*0200*/ 	.word	0x00010e70


	//   ....[6]....
        /*0204*/ 	.word	0x00010ef0


	//   ....[7]....
        /*0208*/ 	.word	0x00013710


	//   ....[8]....
        /*020c*/ 	.word	0x000137a0


	//----- nvinfo : EIATTR_COOP_GROUP_MASK_REGIDS
	.align		4
.L_849:
        /*0210*/ 	.byte	0x04, 0x29
        /*0212*/ 	.short	(.L_851 - .L_850)


	//   ....[0]....
.L_850:
        /*0214*/ 	.word	0xffffffff


	//   ....[1]....
        /*0218*/ 	.word	0xffffffff


	//   ....[2]....
        /*021c*/ 	.word	0xffffffff


	//   ....[3]....
        /*0220*/ 	.word	0xffffffff


	//   ....[4]....
        /*0224*/ 	.word	0xffffffff


	//   ....[5]....
        /*0228*/ 	.word	0xffffffff


	//   ....[6]....
        /*022c*/ 	.word	0xffffffff


	//   ....[7]....
        /*0230*/ 	.word	0xffffffff


	//   ....[8]....
        /*0234*/ 	.word	0xffffffff


	//   ....[9]....
        /*0238*/ 	.word	0xffffffff


	//   ....[10]....
        /*023c*/ 	.word	0xffffffff


	//   ....[11]....
        /*0240*/ 	.word	0xffffffff


	//   ....[12]....
        /*0244*/ 	.word	0xffffffff


	//   ....[13]....
        /*0248*/ 	.word	0xffffffff


	//   ....[14]....
        /*024c*/ 	.word	0xffffffff


	//   ....[15]....
        /*0250*/ 	.word	0xffffffff


	//   ....[16]....
        /*0254*/ 	.word	0xffffffff


	//   ....[17]....
        /*0258*/ 	.word	0xffffffff


	//   ....[18]....
        /*025c*/ 	.word	0xffffffff


	//   ....[19]....
        /*0260*/ 	.word	0xffffffff


	//   ....[20]....
        /*0264*/ 	.word	0xffffffff


	//   ....[21]....
        /*0268*/ 	.word	0xffffffff


	//   ....[22]....
        /*026c*/ 	.word	0xffffffff


	//   ....[23]....
        /*0270*/ 	.word	0xffffffff


	//   ....[24]....
        /*0274*/ 	.word	0xffffffff


	//   ....[25]....
        /*0278*/ 	.word	0xffffffff


	//   ....[26]....
        /*027c*/ 	.word	0xffffffff


	//   ....[27]....
        /*0280*/ 	.word	0xffffffff


	//   ....[28]....
        /*0284*/ 	.word	0xffffffff


	//   ....[29]....
        /*0288*/ 	.word	0xffffffff


	//   ....[30]....
        /*028c*/ 	.word	0xffffffff


	//   ....[31]....
        /*0290*/ 	.word	0xffffffff


	//   ....[32]....
        /*0294*/ 	.word	0xffffffff


	//   ....[33]....
        /*0298*/ 	.word	0xffffffff


	//   ....[34]....
        /*029c*/ 	.word	0xffffffff


	//   ....[35]....
        /*02a0*/ 	.word	0xffffffff


	//   ....[36]....
        /*02a4*/ 	.word	0xffffffff


	//   ....[37]....
        /*02a8*/ 	.word	0xffffffff


	//   ....[38]....
        /*02ac*/ 	.word	0xffffffff


	//   ....[39]....
        /*02b0*/ 	.word	0xffffffff


	//   ....[40]....
        /*02b4*/ 	.word	0xffffffff


	//   ....[41]....
        /*02b8*/ 	.word	0xffffffff


	//   ....[42]....
        /*02bc*/ 	.word	0xffffffff


	//   ....[43]....
        /*02c0*/ 	.word	0xffffffff


	//   ....[44]....
        /*02c4*/ 	.word	0xffffffff


	//   ....[45]....
        /*02c8*/ 	.word	0xffffffff


	//   ....[46]....
        /*02cc*/ 	.word	0xffffffff


	//   ....[47]....
        /*02d0*/ 	.word	0xffffffff


	//   ....[48]....
        /*02d4*/ 	.word	0xffffffff


	//   ....[49]....
        /*02d8*/ 	.word	0xffffffff


	//   ....[50]....
        /*02dc*/ 	.word	0xffffffff


	//   ....[51]....
        /*02e0*/ 	.word	0xffffffff


	//   ....[52]....
        /*02e4*/ 	.word	0xffffffff


	//   ....[53]....
        /*02e8*/ 	.word	0xffffffff


	//   ....[54]....
        /*02ec*/ 	.word	0xffffffff


	//   ....[55]....
        /*02f0*/ 	.word	0xffffffff


	//   ....[56]....
        /*02f4*/ 	.word	0xffffffff


	//   ....[57]....
        /*02f8*/ 	.word	0xffffffff


	//   ....[58]....
        /*02fc*/ 	.word	0xffffffff


	//   ....[59]....
        /*0300*/ 	.word	0xffffffff


	//   ....[60]....
        /*0304*/ 	.word	0xffffffff


	//   ....[61]....
        /*0308*/ 	.word	0xffffffff


	//   ....[62]....
        /*030c*/ 	.word	0xffffffff


	//   ....[63]....
        /*0310*/ 	.word	0xffffffff


	//   ....[64]....
        /*0314*/ 	.word	0xffffffff


	//   ....[65]....
        /*0318*/ 	.word	0xffffffff


	//   ....[66]....
        /*031c*/ 	.word	0xffffffff


	//   ....[67]....
        /*0320*/ 	.word	0xffffffff


	//   ....[68]....
        /*0324*/ 	.word	0x0500000f


	//   ....[69]....
        /*0328*/ 	.word	0x0500000f


	//   ....[70]....
        /*032c*/ 	.word	0x0500000f


	//   ....[71]....
        /*0330*/ 	.word	0x0500000f


	//   ....[72]....
        /*0334*/ 	.word	0x0500000f


	//   ....[73]....
        /*0338*/ 	.word	0x0500000f


	//   ....[74]....
        /*033c*/ 	.word	0x0500000f


	//   ....[75]....
        /*0340*/ 	.word	0x0500000f


	//   ....[76]....
        /*0344*/ 	.word	0x0500000f


	//   ....[77]....
        /*0348*/ 	.word	0x0500000f


	//   ....[78]....
        /*034c*/ 	.word	0x0500000f


	//   ....[79]....
        /*0350*/ 	.word	0x0500000f


	//   ....[80]....
        /*0354*/ 	.word	0x0500000f


	//   ....[81]....
        /*0358*/ 	.word	0x0500000f


	//   ....[82]....
        /*035c*/ 	.word	0x0500000f


	//   ....[83]....
        /*0360*/ 	.word	0x0500000f


	//   ....[84]....
        /*0364*/ 	.word	0x0500000f


	//   ....[85]....
        /*0368*/ 	.word	0x0500000f


	//   ....[86]....
        /*036c*/ 	.word	0x0500000f


	//----- nvinfo : EIATTR_COOP_GROUP_INSTR_OFFSETS
	.align		4
.L_851:
        /*0370*/ 	.byte	0x04, 0x28
        /*0372*/ 	.short	(.L_853 - .L_852)


	//   ....[0]....
.L_852:
        /*0374*/ 	.word	0x00000060


	//   ....[1]....
        /*0378*/ 	.word	0x00000170


	//   ....[2]....
        /*037c*/ 	.word	0x000001c0


	//   ....[3]....
        /*0380*/ 	.word	0x000003b0


	//   ....[4]....
        /*0384*/ 	.word	0x00000510


	//   ....[5]....
        /*0388*/ 	.word	0x00000630


	//   ....[6]....
        /*038c*/ 	.word	0x00000790


	//   ....[7]....
        /*0390*/ 	.word	0x00001bf0


	//   ....[8]....
        /*0394*/ 	.word	0x00003be0


	//   ....[9]....
        /*0398*/ 	.word	0x00004e40


	//   ....[10]....
        /*039c*/ 	.word	0x00004f60


	//   ....[11]....
        /*03a0*/ 	.word	0x00005470


	//   ....[12]....
        /*03a4*/ 	.word	0x00005500


	//   ....[13]....
        /*03a8*/ 	.word	0x00005d50


	//   ....[14]....
        /*03ac*/ 	.word	0x00006ad0


	//   ....[15]....
        /*03b0*/ 	.word	0x00006bd0


	//   ....[16]....
        /*03b4*/ 	.word	0x00006f80


	//   ....[17]....
        /*03b8*/ 	.word	0x00007030


	//   ....[18]....
        /*03bc*/ 	.word	0x000081b0


	//   ....[19]....
        /*03c0*/ 	.word	0x000087c0


	//   ....[20]....
        /*03c4*/ 	.word	0x000087f0


	//   ....[21]....
        /*03c8*/ 	.word	0x00008a50


	//   ....[22]....
        /*03cc*/ 	.word	0x00008c20


	//   ....[23]....
        /*03d0*/ 	.word	0x00009c70


	//   ....[24]....
        /*03d4*/ 	.word	0x0000a910


	//   ....[25]....
        /*03d8*/ 	.word	0x0000a9d0


	//   ....[26]....
        /*03dc*/ 	.word	0x0000adb0


	//   ....[27]....
        /*03e0*/ 	.word	0x0000ae60


	//   ....[28]....
        /*03e4*/ 	.word	0x0000bfe0


	//   ....[29]....
        /*03e8*/ 	.word	0x0000c020


	//   ....[30]....
        /*03ec*/ 	.word	0x0000c050


	//   ....[31]....
        /*03f0*/ 	.word	0x0000c0c0


	//   ....[32]....
        /*03f4*/ 	.word	0x0000c0d0


	//   ....[33]....
        /*03f8*/ 	.word	0x0000da60


	//   ....[34]....
        /*03fc*/ 	.word	0x0000f490


	//   ....[35]....
        /*0400*/ 	.word	0x0000f600


	//   ....[36]....
        /*0404*/ 	.word	0x0000f630


	//   ....[37]....
        /*0408*/ 	.word	0x0000f670


	//   ....[38]....
        /*040c*/ 	.word	0x0000f6e0


	//   ....[39]....
        /*0410*/ 	.word	0x0000f740


	//   ....[40]....
        /*0414*/ 	.word	0x0000f780


	//   ....[41]....
        /*0418*/ 	.word	0x0000f920


	//   ....[42]....
        /*041c*/ 	.word	0x0000f980


	//   ....[43]....
        /*0420*/ 	.word	0x0000f9c0


	//   ....[44]....
        /*0424*/ 	.word	0x0000fa00


	//   ....[45]....
        /*0428*/ 	.word	0x0000fa30


	//   ....[46]....
        /*042c*/ 	.word	0x0000fa60


	//   ....[47]....
        /*0430*/ 	.word	0x0000faf0


	//   ....[48]....
        /*0434*/ 	.word	0x0000fb50


	//   ....[49]....
        /*0438*/ 	.word	0x0000fbe0


	//   ....[50]....
        /*043c*/ 	.word	0x00013830


	//   ....[51]....
        /*0440*/ 	.word	0x00013840


	//   ....[52]....
        /*0444*/ 	.word	0x00013950


	//   ....[53]....
        /*0448*/ 	.word	0x000139b0


	//   ....[54]....
        /*044c*/ 	.word	0x000139f0


	//   ....[55]....
        /*0450*/ 	.word	0x00013a30


	//   ....[56]....
        /*0454*/ 	.word	0x00013a60


	//   ....[57]....
        /*0458*/ 	.word	0x00013a90


	//   ....[58]....
        /*045c*/ 	.word	0x00013c20


	//   ....[59]....
        /*0460*/ 	.word	0x00013c80


	//   ....[60]....
        /*0464*/ 	.word	0x00013cc0


	//   ....[61]....
        /*0468*/ 	.word	0x00013d00


	//   ....[62]....
        /*046c*/ 	.word	0x00013d30


	//   ....[63]....
        /*0470*/ 	.word	0x00013d60


	//   ....[64]....
        /*0474*/ 	.word	0x00013e20


	//   ....[65]....
        /*0478*/ 	.word	0x00013e40


	//   ....[66]....
        /*047c*/ 	.word	0x00013eb0


	//   ....[67]....
        /*0480*/ 	.word	0x00014540


	//   ....[68]....
        /*0484*/ 	.word	0x00014c50


	//   ....[69]....
        /*0488*/ 	.word	0x00015070


	//   ....[70]....
        /*048c*/ 	.word	0x00015100


	//   ....[71]....
        /*0490*/ 	.word	0x000151a0


	//   ....[72]....
        /*0494*/ 	.word	0x00015250


	//   ....[73]....
        /*0498*/ 	.word	0x000152d0


	//   ....[74]....
        /*049c*/ 	.word	0x00015350


	//   ....[75]....
        /*04a0*/ 	.word	0x000153d0


	//   ....[76]....
        /*04a4*/ 	.word	0x00015450


	//   ....[77]....
        /*04a8*/ 	.word	0x000154e0


	//   ....[78]....
        /*04ac*/ 	.word	0x00015590


	//   ....[79]....
        /*04b0*/ 	.word	0x00015610


	//   ....[80]....
        /*04b4*/ 	.word	0x00015690


	//   ....[81]....
        /*04b8*/ 	.word	0x00015710


	//   ....[82]....
        /*04bc*/ 	.word	0x00015790


	//   ....[83]....
        /*04c0*/ 	.word	0x00015800


	//   ....[84]....
        /*04c4*/ 	.word	0x000158a0


	//   ....[85]....
        /*04c8*/ 	.word	0x00015930


	//   ....[86]....
        /*04cc*/ 	.word	0x00015a60


	//----- nvinfo : EIATTR_REG_RECONFIG
	.align		4
.L_853:
        /*04d0*/ 	.byte	0x01, 0x54
	.zero		2


	//----- nvinfo : EIATTR_SYSCALL_OFFSETS
	.align		4
        /*04d4*/ 	.byte	0x04, 0x46
        /*04d6*/ 	.short	(.L_855 - .L_854)


	//   ....[0]....
.L_854:
        /*04d8*/ 	.word	0x00003db0


	//   ....[1]....
        /*04dc*/ 	.word	0x00010b00


	//   ....[2]....
        /*04e0*/ 	.word	0x00010c40


	//   ....[3]....
        /*04e4*/ 	.word	0x00010d40


	//----- nvinfo : EIATTR_MBARRIER_INSTR_OFFSETS
	.align		4
.L_855:
        /*04e8*/ 	.byte	0x04, 0x39
        /*04ea*/ 	.short	(.L_857 - .L_856)


	//   ....[0]....
.L_856:
        /*04ec*/ 	.word	0x000002a0
        /*04f0*/ 	.word	0x000000ff
        /*04f4*/ 	.word	0x00028c00
        /*04f8*/ 	.short	0x0100
        /*04fa*/ 	.byte	0x08
	.zero		1


	//   ....[1]....
        /*04fc*/ 	.word	0x000002b0
        /*0500*/ 	.word	0x000000ff
        /*0504*/ 	.word	0x00028c20
        /*0508*/ 	.short	0x0100
        /*050a*/ 	.byte	0x08
	.zero		1


	//   ....[2]....
        /*050c*/ 	.word	0x00000360
        /*0510*/ 	.word	0x000000ff
        /*0514*/ 	.word	0x00028c30
        /*0518*/ 	.short	0x0100
        /*051a*/ 	.byte	0x06
	.zero		1


	//   ....[3]....
        /*051c*/ 	.word	0x00000370
        /*0520*/ 	.word	0x000000ff
        /*0524*/ 	.word	0x00028c40
        /*0528*/ 	.short	0x0100
        /*052a*/ 	.byte	0x06
	.zero		1


	//   ....[4]....
        /*052c*/ 	.word	0x00000380
        /*0530*/ 	.word	0x000000ff
        /*0534*/ 	.word	0x00028c38
        /*0538*/ 	.short	0x0100
        /*053a*/ 	.byte	0x06
	.zero		1


	//   ....[5]....
        /*053c*/ 	.word	0x00000390
        /*0540*/ 	.word	0x000000ff
        /*0544*/ 	.word	0x00028c48
        /*0548*/ 	.short	0x0100
        /*054a*/ 	.byte	0x06
	.zero		1


	//   ....[6]....
        /*054c*/ 	.word	0x000004c0
        /*0550*/ 	.word	0x000000ff
        /*0554*/ 	.word	0x00028c50
        /*0558*/ 	.short	0x0100
        /*055a*/ 	.byte	0x08
	.zero		1


	//   ....[7]....
        /*055c*/ 	.word	0x000004d0
        /*0560*/ 	.word	0x000000ff
        /*0564*/ 	.word	0x00028c60
        /*0568*/ 	.short	0x0100
        /*056a*/ 	.byte	0x08
	.zero		1


	//   ....[8]....
        /*056c*/ 	.word	0x000004e0
        /*0570*/ 	.word	0x000000ff
        /*0574*/ 	.word	0x00028c58
        /*0578*/ 	.short	0x0100
        /*057a*/ 	.byte	0x08
	.zero		1


	//   ....[9]....
        /*057c*/ 	.word	0x000004f0
        /*0580*/ 	.word	0x000000ff
        /*0584*/ 	.word	0x00028c68
        /*0588*/ 	.short	0x0100
        /*058a*/ 	.byte	0x08
	.zero		1


	//   ....[10]....
        /*058c*/ 	.word	0x000005e0
        /*0590*/ 	.word	0x000000ff
        /*0594*/ 	.word	0x00028c70
        /*0598*/ 	.short	0x0100
        /*059a*/ 	.byte	0x06
	.zero		1


	//   ....[11]....
        /*059c*/ 	.word	0x000005f0
        /*05a0*/ 	.word	0x000000ff
        /*05a4*/ 	.word	0x00028c80
        /*05a8*/ 	.short	0x0100
        /*05aa*/ 	.byte	0x06
	.zero		1


	//   ....[12]....
        /*05ac*/ 	.word	0x00000600
        /*05b0*/ 	.word	0x000000ff
        /*05b4*/ 	.word	0x00028c78
        /*05b8*/ 	.short	0x0100
        /*05ba*/ 	.byte	0x06
	.zero		1


	//   ....[13]....
        /*05bc*/ 	.word	0x00000610
        /*05c0*/ 	.word	0x000000ff
        /*05c4*/ 	.word	0x00028c88
        /*05c8*/ 	.short	0x0100
        /*05ca*/ 	.byte	0x06
	.zero		1


	//   ....[14]....
        /*05cc*/ 	.word	0x00000740
        /*05d0*/ 	.word	0x000000ff
        /*05d4*/ 	.word	0x00028c90
        /*05d8*/ 	.short	0x0100
        /*05da*/ 	.byte	0x08
	.zero		1


	//   ....[15]....
        /*05dc*/ 	.word	0x00000750
        /*05e0*/ 	.word	0x000000ff
        /*05e4*/ 	.word	0x00028ca0
        /*05e8*/ 	.short	0x0100
        /*05ea*/ 	.byte	0x08
	.zero		1


	//   ....[16]....
        /*05ec*/ 	.word	0x00000760
        /*05f0*/ 	.word	0x000000ff
        /*05f4*/ 	.word	0x00028c98
        /*05f8*/ 	.short	0x0100
        /*05fa*/ 	.byte	0x08
	.zero		1


	//   ....[17]....
        /*05fc*/ 	.word	0x00000770
        /*0600*/ 	.word	0x000000ff
        /*0604*/ 	.word	0x00028ca8
        /*0608*/ 	.short	0x0100
        /*060a*/ 	.byte	0x08
	.zero		1


	//   ....[18]....
        /*060c*/ 	.word	0x000008a0
        /*0610*/ 	.word	0x000000ff
        /*0614*/ 	.word	0x00028cb0
        /*0618*/ 	.short	0x0100
        /*061a*/ 	.byte	0x08
	.zero		1


	//   ....[19]....
        /*061c*/ 	.word	0x000008b0
        /*0620*/ 	.word	0x000000ff
        /*0624*/ 	.word	0x00028cc0
        /*0628*/ 	.short	0x0100
        /*062a*/ 	.byte	0x08
	.zero		1


	//   ....[20]....
        /*062c*/ 	.word	0x000008c0
        /*0630*/ 	.word	0x000000ff
        /*0634*/ 	.word	0x00028cb8
        /*0638*/ 	.short	0x0100
        /*063a*/ 	.byte	0x08
	.zero		1


	//   ....[21]....
        /*063c*/ 	.word	0x000008d0
        /*0640*/ 	.word	0x000000ff
        /*0644*/ 	.word	0x00028cc8
        /*0648*/ 	.short	0x0100
        /*064a*/ 	.byte	0x08
	.zero		1


	//   ....[22]....
        /*064c*/ 	.word	0x00001cf0
        /*0650*/ 	.word	0x000000ff
        /*0654*/ 	.word	0x00028c50
        /*0658*/ 	.short	0x010a
        /*065a*/ 	.byte	0x16
	.zero		1


	//   ....[23]....
        /*065c*/ 	.word	0x00001fc0
        /*0660*/ 	.word	0x00000000
        /*0664*/ 	.word	0x00000000
        /*0668*/ 	.short	0x0101
        /*066a*/ 	.byte	0x3f
	.zero		1


	//   ....[24]....
        /*066c*/ 	.word	0x00002900
        /*0670*/ 	.word	0x000000ff
        /*0674*/ 	.word	0x00028c50
        /*0678*/ 	.short	0x010a
        /*067a*/ 	.byte	0x14
	.zero		1


	//   ....[25]....
        /*067c*/ 	.word	0x00002940
        /*0680*/ 	.word	0x000000ff
        /*0684*/ 	.word	0x00028c50
        /*0688*/ 	.short	0x010a
        /*068a*/ 	.byte	0x14
	.zero		1


	//   ....[26]....
        /*068c*/ 	.word	0x00002b10
        /*0690*/ 	.word	0x00000003
        /*0694*/ 	.word	0x00000000
        /*0698*/ 	.short	0x0101
        /*069a*/ 	.byte	0x3f
	.zero		1


	//   ....[27]....
        /*069c*/ 	.word	0x00003e20
        /*06a0*/ 	.word	0x000000ff
        /*06a4*/ 	.word	0x00028c00
        /*06a8*/ 	.short	0x010a
        /*06aa*/ 	.byte	0x26
	.zero		1


	//   ....[28]....
        /*06ac*/ 	.word	0x00003e90
        /*06b0*/ 	.word	0x0000000a
        /*06b4*/ 	.word	0x00028c30
        /*06b8*/ 	.short	0x010a
        /*06ba*/ 	.byte	0x3f
	.zero		1


	//   ....[29]....
        /*06bc*/ 	.word	0x00003ed0
        /*06c0*/ 	.word	0x0000000a
        /*06c4*/ 	.word	0x00028c30
        /*06c8*/ 	.short	0x010a
        /*06ca*/ 	.byte	0x3f
	.zero		1


	//   ....[30]....
        /*06cc*/ 	.word	0x00004280
        /*06d0*/ 	.word	0x00000000
        /*06d4*/ 	.word	0x00000000
        /*06d8*/ 	.short	0x0101
        /*06da*/ 	.byte	0x3f
	.zero		1


	//   ....[31]....
        /*06dc*/ 	.word	0x00005ab0
        /*06e0*/ 	.word	0x0000000a
        /*06e4*/ 	.word	0x00028c50
        /*06e8*/ 	.short	0x010a
        /*06ea*/ 	.byte	0x3f
	.zero		1


	//   ....[32]....
        /*06ec*/ 	.word	0x00005af0
        /*06f0*/ 	.word	0x0000000a
        /*06f4*/ 	.word	0x00028c50
        /*06f8*/ 	.short	0x010a
        /*06fa*/ 	.byte	0x3f
	.zero		1


	//   ....[33]....
        /*06fc*/ 	.word	0x00005d70
        /*0700*/ 	.word	0x0000000a
        /*0704*/ 	.word	0x00000000
        /*0708*/ 	.short	0x0101
        /*070a*/ 	.byte	0x3f
	.zero		1


	//   ....[34]....
        /*070c*/ 	.word	0x00006000
        /*0710*/ 	.word	0x000000ff
        /*0714*/ 	.word	0x00028c30
        /*0718*/ 	.short	0x010a
        /*071a*/ 	.byte	0x1a
	.zero		1


	//   ....[35]....
        /*071c*/ 	.word	0x00006040
        /*0720*/ 	.word	0x000000ff
        /*0724*/ 	.word	0x00028c30
        /*0728*/ 	.short	0x010a
        /*072a*/ 	.byte	0x1a
	.zero		1


	//   ....[36]....
        /*072c*/ 	.word	0x00006220
        /*0730*/ 	.word	0x00000008
        /*0734*/ 	.word	0x00000000
        /*0738*/ 	.short	0x0101
        /*073a*/ 	.byte	0x3f
	.zero		1


	//   ....[37]....
        /*073c*/ 	.word	0x00007f00
        /*0740*/ 	.word	0x000000ff
        /*0744*/ 	.word	0x00028c50
        /*0748*/ 	.short	0x010a
        /*074a*/ 	.byte	0x1a
	.zero		1


	//   ....[38]....
        /*074c*/ 	.word	0x00007f40
        /*0750*/ 	.word	0x000000ff
        /*0754*/ 	.word	0x00028c50
        /*0758*/ 	.short	0x010a
        /*075a*/ 	.byte	0x1a
	.zero		1


	//   ....[39]....
        /*075c*/ 	.word	0x000081d0
        /*0760*/ 	.word	0x00000015
        /*0764*/ 	.word	0x00000000
        /*0768*/ 	.short	0x0101
        /*076a*/ 	.byte	0x3f
	.zero		1


	//   ....[40]....
        /*076c*/ 	.word	0x00008500
        /*0770*/ 	.word	0x000000ff
        /*0774*/ 	.word	0x00028c30
        /*0778*/ 	.short	0x010a
        /*077a*/ 	.byte	0x16
	.zero		1


	//   ....[41]....
        /*077c*/ 	.word	0x00008540
        /*0780*/ 	.word	0x000000ff
        /*0784*/ 	.word	0x00028c30
        /*0788*/ 	.short	0x010a
        /*078a*/ 	.byte	0x16
	.zero		1


	//   ....[42]....
        /*078c*/ 	.word	0x00008f60
        /*0790*/ 	.word	0x0000009a
        /*0794*/ 	.word	0x00000000
        /*0798*/ 	.short	0x0101
        /*079a*/ 	.byte	0x3f
	.zero		1


	//   ....[43]....
        /*079c*/ 	.word	0x000099e0
        /*07a0*/ 	.word	0x000000ff
        /*07a4*/ 	.word	0x00028c50
        /*07a8*/ 	.short	0x010a
        /*07aa*/ 	.byte	0x16
	.zero		1


	//   ....[44]....
        /*07ac*/ 	.word	0x00009a20
        /*07b0*/ 	.word	0x000000ff
        /*07b4*/ 	.word	0x00028c50
        /*07b8*/ 	.short	0x010a
        /*07ba*/ 	.byte	0x16
	.zero		1


	//   ....[45]....
        /*07bc*/ 	.word	0x00009c90
        /*07c0*/ 	.word	0x000000aa
        /*07c4*/ 	.word	0x00000000
        /*07c8*/ 	.short	0x0101
        /*07ca*/ 	.byte	0x3f
	.zero		1


	//   ....[46]....
        /*07cc*/ 	.word	0x00009e20
        /*07d0*/ 	.word	0x000000ff
        /*07d4*/ 	.word	0x00028c30
        /*07d8*/ 	.short	0x010a
        /*07da*/ 	.byte	0x19
	.zero		1


	//   ....[47]....
        /*07dc*/ 	.word	0x00009e60
        /*07e0*/ 	.word	0x000000ff
        /*07e4*/ 	.word	0x00028c30
        /*07e8*/ 	.short	0x010a
        /*07ea*/ 	.byte	0x19
	.zero		1


	//   ....[48]....
        /*07ec*/ 	.word	0x0000a040
        /*07f0*/ 	.word	0x00000004
        /*07f4*/ 	.word	0x00000000
        /*07f8*/ 	.short	0x0101
        /*07fa*/ 	.byte	0x3f
	.zero		1


	//   ....[49]....
        /*07fc*/ 	.word	0x0000bd30
        /*0800*/ 	.word	0x000000ff
        /*0804*/ 	.word	0x00028c50
        /*0808*/ 	.short	0x010a
        /*080a*/ 	.byte	0x19
	.zero		1


	//   ....[50]....
        /*080c*/ 	.word	0x0000bd70
        /*0810*/ 	.word	0x000000ff
        /*0814*/ 	.word	0x00028c50
        /*0818*/ 	.short	0x010a
        /*081a*/ 	.byte	0x19
	.zero		1


	//   ....[51]....
        /*081c*/ 	.word	0x0000c000
        /*0820*/ 	.word	0x0000000f
        /*0824*/ 	.word	0x00000000
        /*0828*/ 	.short	0x0101
        /*082a*/ 	.byte	0x3f
	.zero		1


	//   ....[52]....
        /*082c*/ 	.word	0x0000e4c0
        /*0830*/ 	.word	0x000000ff
        /*0834*/ 	.word	0x00000000
        /*0838*/ 	.short	0x0101
        /*083a*/ 	.byte	0x04
	.zero		1


	//   ....[53]....
        /*083c*/ 	.word	0x00011250
        /*0840*/ 	.word	0x00000009
        /*0844*/ 	.word	0x00028c40
        /*0848*/ 	.short	0x010a
        /*084a*/ 	.byte	0x3f
	.zero		1


	//   ....[54]....
        /*084c*/ 	.word	0x00011640
        /*0850*/ 	.word	0x0000000a
        /*0854*/ 	.word	0x00028c20
        /*0858*/ 	.short	0x010a
        /*085a*/ 	.byte	0x3f
	.zero		1


	//   ....[55]....
        /*085c*/ 	.word	0x00011700
        /*0860*/ 	.word	0x00000006
        /*0864*/ 	.word	0x00028c60
        /*0868*/ 	.short	0x010a
        /*086a*/ 	.byte	0x3f
	.zero		1


	//   ....[56]....
        /*086c*/ 	.word	0x00011ea0
        /*0870*/ 	.word	0x00000002
        /*0874*/ 	.word	0x00028c40
        /*0878*/ 	.short	0x010a
        /*087a*/ 	.byte	0x3f
	.zero		1


	//   ....[57]....
        /*087c*/ 	.word	0x000120b0
        /*0880*/ 	.word	0x00000002
        /*0884*/ 	.word	0x00028c60
        /*0888*/ 	.short	0x010a
        /*088a*/ 	.byte	0x3f
	.zero		1


	//   ....[58]....
        /*088c*/ 	.word	0x00012790
        /*0890*/ 	.word	0x00000002
        /*0894*/ 	.word	0x00028c40
        /*0898*/ 	.short	0x010a
        /*089a*/ 	.byte	0x3f
	.zero		1


	//   ....[59]....
        /*089c*/ 	.word	0x00012990
        /*08a0*/ 	.word	0x00000002
        /*08a4*/ 	.word	0x00028c60
        /*08a8*/ 	.short	0x010a
        /*08aa*/ 	.byte	0x3f
	.zero		1


	//   ....[60]....
        /*08ac*/ 	.word	0x00012fe0
        /*08b0*/ 	.word	0x00000002
        /*08b4*/ 	.word	0x00028c40
        /*08b8*/ 	.short	0x010a
        /*08ba*/ 	.byte	0x3f
	.zero		1


	//   ....[61]....
        /*08bc*/ 	.word	0x000131f0
        /*08c0*/ 	.word	0x00000002
        /*08c4*/ 	.word	0x00028c60
        /*08c8*/ 	.short	0x010a
        /*08ca*/ 	.byte	0x3f
	.zero		1


	//   ....[62]....
        /*08cc*/ 	.word	0x000144c0
        /*08d0*/ 	.word	0x00000000
        /*08d4*/ 	.word	0x00028c20
        /*08d8*/ 	.short	0x010a
        /*08da*/ 	.byte	0x3f
	.zero		1


	//   ....[63]....
        /*08dc*/ 	.word	0x00014680
        /*08e0*/ 	.word	0x00000006
        /*08e4*/ 	.word	0x00000000
        /*08e8*/ 	.short	0x010a
        /*08ea*/ 	.byte	0x3f
	.zero		1


	//   ....[64]....
        /*08ec*/ 	.word	0x000146f0
        /*08f0*/ 	.word	0x00000007
        /*08f4*/ 	.word	0x00000000
        /*08f8*/ 	.short	0x010a
        /*08fa*/ 	.byte	0x3f
	.zero		1


	//   ....[65]....
        /*08fc*/ 	.word	0x00014760
        /*0900*/ 	.word	0x00000004
        /*0904*/ 	.word	0x00000000
        /*0908*/ 	.short	0x010a
        /*090a*/ 	.byte	0x3f
	.zero		1


	//   ....[66]....
        /*090c*/ 	.word	0x00014790
        /*0910*/ 	.word	0x00000003
        /*0914*/ 	.word	0x00000000
        /*0918*/ 	.short	0x010a
        /*091a*/ 	.byte	0x3f
	.zero		1


	//   ....[67]....
        /*091c*/ 	.word	0x00014800
        /*0920*/ 	.word	0x00000003
        /*0924*/ 	.word	0x00028c50
        /*0928*/ 	.short	0x010a
        /*092a*/ 	.byte	0x3f
	.zero		1


	//   ....[68]....
        /*092c*/ 	.word	0x00014860
        /*0930*/ 	.word	0x00000006
        /*0934*/ 	.word	0x00028c50
        /*0938*/ 	.short	0x010a
        /*093a*/ 	.byte	0x3f
	.zero		1


	//   ....[69]....
        /*093c*/ 	.word	0x000148c0
        /*0940*/ 	.word	0x00000003
        /*0944*/ 	.word	0x00028c00
        /*0948*/ 	.short	0x010a
        /*094a*/ 	.byte	0x3f
	.zero		1


	//   ....[70]....
        /*094c*/ 	.word	0x00014910
        /*0950*/ 	.word	0x0000000a
        /*0954*/ 	.word	0x00028c30
        /*0958*/ 	.short	0x010a
        /*095a*/ 	.byte	0x3f
	.zero		1


	//   ....[71]....
        /*095c*/ 	.word	0x00014960
        /*0960*/ 	.word	0x0000000a
        /*0964*/ 	.word	0x00028c50
        /*0968*/ 	.short	0x010a
        /*096a*/ 	.byte	0x3f
	.zero		1


	//   ....[72]....
        /*096c*/ 	.word	0x000149c0
        /*0970*/ 	.word	0x00000009
        /*0974*/ 	.word	0x00028c30
        /*0978*/ 	.short	0x010a
        /*097a*/ 	.byte	0x3f
	.zero		1


	//   ....[73]....
        /*097c*/ 	.word	0x00014a10
        /*0980*/ 	.word	0x00000015
        /*0984*/ 	.word	0x00028c50
        /*0988*/ 	.short	0x010a
        /*098a*/ 	.byte	0x3f
	.zero		1


	//   ....[74]....
        /*098c*/ 	.word	0x00014a70
        /*0990*/ 	.word	0x00000004
        /*0994*/ 	.word	0x00028c30
        /*0998*/ 	.short	0x010a
        /*099a*/ 	.byte	0x3f
	.zero		1


	//   ....[75]....
        /*099c*/ 	.word	0x00014ac0
        /*09a0*/ 	.word	0x000000aa
        /*09a4*/ 	.word	0x00028c50
        /*09a8*/ 	.short	0x010a
        /*09aa*/ 	.byte	0x3f
	.zero		1


	//   ....[76]....
        /*09ac*/ 	.word	0x00014b20
        /*09b0*/ 	.word	0x00000007
        /*09b4*/ 	.word	0x00028c30
        /*09b8*/ 	.short	0x010a
        /*09ba*/ 	.byte	0x3f
	.zero		1


	//   ....[77]....
        /*09bc*/ 	.word	0x00014b70
        /*09c0*/ 	.word	0x0000000f
        /*09c4*/ 	.word	0x00028c50
        /*09c8*/ 	.short	0x010a
        /*09ca*/ 	.byte	0x3f
	.zero		1


	//   ....[78]....
        /*09cc*/ 	.word	0x00014d10
        /*09d0*/ 	.word	0x00000009
        /*09d4*/ 	.word	0x00028c40
        /*09d8*/ 	.short	0x010a
        /*09da*/ 	.byte	0x3f
	.zero		1


	//   ....[79]....
        /*09dc*/ 	.word	0x00014d90
        /*09e0*/ 	.word	0x00000009
        /*09e4*/ 	.word	0x00028c20
        /*09e8*/ 	.short	0x010a
        /*09ea*/ 	.byte	0x3f
	.zero		1


	//   ....[80]....
        /*09ec*/ 	.word	0x00014de0
        /*09f0*/ 	.word	0x00000006
        /*09f4*/ 	.word	0x00028c60
        /*09f8*/ 	.short	0x010a
        /*09fa*/ 	.byte	0x3f
	.zero		1


	//   ....[81]....
        /*09fc*/ 	.word	0x00014e30
        /*0a00*/ 	.word	0x00000002
        /*0a04*/ 	.word	0x00028c40
        /*0a08*/ 	.short	0x010a
        /*0a0a*/ 	.byte	0x3f
	.zero		1


	//   ....[82]....
        /*0a0c*/ 	.word	0x00014e80
        /*0a10*/ 	.word	0x00000002
        /*0a14*/ 	.word	0x00028c60
        /*0a18*/ 	.short	0x010a
        /*0a1a*/ 	.byte	0x3f
	.zero		1


	//   ....[83]....
        /*0a1c*/ 	.word	0x00014ed0
        /*0a20*/ 	.word	0x00000002
        /*0a24*/ 	.word	0x00028c40
        /*0a28*/ 	.short	0x010a
        /*0a2a*/ 	.byte	0x3f
	.zero		1


	//   ....[84]....
        /*0a2c*/ 	.word	0x00014f20
        /*0a30*/ 	.word	0x00000002
        /*0a34*/ 	.word	0x00028c60
        /*0a38*/ 	.short	0x010a
        /*0a3a*/ 	.byte	0x3f
	.zero		1


	//   ....[85]....
        /*0a3c*/ 	.word	0x00014f70
        /*0a40*/ 	.word	0x00000002
        /*0a44*/ 	.word	0x00028c40
        /*0a48*/ 	.short	0x010a
        /*0a4a*/ 	.byte	0x3f
	.zero		1


	//   ....[86]....
        /*0a4c*/ 	.word	0x00014fc0
        /*0a50*/ 	.word	0x00000002
        /*0a54*/ 	.word	0x00028c60
        /*0a58*/ 	.short	0x010a
        /*0a5a*/ 	.byte	0x3f
	.zero		1


	//   ....[87]....
        /*0a5c*/ 	.word	0x00015980
        /*0a60*/ 	.word	0x00000000
        /*0a64*/ 	.word	0x00028c20
        /*0a68*/ 	.short	0x010a
        /*0a6a*/ 	.byte	0x3f
	.zero		1


	//   ....[88]....
        /*0a6c*/ 	.word	0x00015b20
        /*0a70*/ 	.word	0x00000006
        /*0a74*/ 	.word	0x00000000
        /*0a78*/ 	.short	0x010a
        /*0a7a*/ 	.byte	0x3f
	.zero		1


	//   ....[89]....
        /*0a7c*/ 	.word	0x00015b70
        /*0a80*/ 	.word	0x00000007
        /*0a84*/ 	.word	0x00000000
        /*0a88*/ 	.short	0x010a
        /*0a8a*/ 	.byte	0x3f
	.zero		1


	//   ....[90]....
        /*0a8c*/ 	.word	0x00015bc0
        /*0a90*/ 	.word	0x00000004
        /*0a94*/ 	.word	0x00000000
        /*0a98*/ 	.short	0x010a
        /*0a9a*/ 	.byte	0x3f
	.zero		1


	//----- nvinfo : EIATTR_NUM_MBARRIERS
	.align		4
.L_857:
        /*0a9c*/ 	.byte	0x03, 0x38
        /*0a9e*/ 	.short	0x0016


	//----- nvinfo : EIATTR_EXIT_INSTR_OFFSETS
	.align		4
        /*0aa0*/ 	.byte	0x04, 0x1c
        /*0aa2*/ 	.short	(.L_859 - .L_858)


	//   ....[0]....
.L_858:
        /*0aa4*/ 	.word	0x00000a70


	//   ....[1]....
        /*0aa8*/ 	.word	0x0000f450


	//   ....[2]....
        /*0aac*/ 	.word	0x0000f4b0


	//   ....[3]....
        /*0ab0*/ 	.word	0x000147e0


	//----- nvinfo : EIATTR_MAX_THREADS
	.align		4
.L_859:
        /*0ab4*/ 	.byte	0x04, 0x05
        /*0ab6*/ 	.short	(.L_861 - .L_860)
.L_860:
        /*0ab8*/ 	.word	0x00000180
        /*0abc*/ 	.word	0x00000001
        /*0ac0*/ 	.word	0x00000001


	//----- nvinfo : EIATTR_CRS_STACK_SIZE
	.align		4
.L_861:
        /*0ac4*/ 	.byte	0x04, 0x1e
        /*0ac6*/ 	.short	(.L_863 - .L_862)
.L_862:
        /*0ac8*/ 	.word	0x00000000


	//----- nvinfo : EIATTR_CBANK_PARAM_SIZE
	.align		4
.L_863:
        /*0acc*/ 	.byte	0x03, 0x19
        /*0ace*/ 	.short	0x0a70


	//----- nvinfo : EIATTR_PARAM_CBANK
	.align		4
        /*0ad0*/ 	.byte	0x04, 0x0a
        /*0ad2*/ 	.short	(.L_865 - .L_864)
	.align		4
.L_864:
        /*0ad4*/ 	.word	index@(.nv.constant0._ZN7cutlass13device_kernelIN5flash11enable_sm90INS1_16FlashAttnFwdSm90INS1_25CollectiveMainloopFwdSm90ILi2EN4cute5tupleIJNS5_1CILi1EEES8_S8_EEENS6_IJNS7_ILi64EEESA_SA_EEELi512ENS_6half_tEfNS_4arch4Sm90ELb0ELb1ELb0ELb1ELb0ELb0ELb0ELb0ELb0ELb0ELb0ELb0EEENS1_21CollectiveEpilogueFwdINS6_IJSA_NS7_ILi512EEESA_EEES9_SC_SE_Li256ELb1ELb0ELb0ELb0EEENS1_36VarlenDynamicPersistentTileSchedulerILi64ELi64ELi256ELi32ELb0ELb0ELb1ELb1ELb0ELb1EEEEEEEEEvNT_6ParamsE)
        /*0ad8*/ 	.short	0x0210
        /*0ada*/ 	.short	0x0a70


	//----- nvinfo : EIATTR_SW_WAR
	.align		4
.L_865:
        /*0adc*/ 	.byte	0x04, 0x36
        /*0ade*/ 	.short	(.L_867 - .L_866)
.L_866:
        /*0ae0*/ 	.word	0x00000008
.L_867:


//--------------------- .nv.info._ZN7cutlass13device_kernelIN5flash11enable_sm90INS1_16FlashAttnFwdSm90INS1_25CollectiveMainloopFwdSm90ILi2EN4cute5tupleIJNS5_1CILi1EEES8_S8_EEENS6_IJNS7_ILi64EEESA_SA_EEELi512ENS_6half_tEfNS_4arch4Sm90ELb0ELb1ELb0ELb1ELb0ELb1ELb0ELb0ELb0ELb0ELb0ELb0EEENS1_21CollectiveEpilogueFwdINS6_IJSA_NS7_ILi512EEESA_EEES9_SC_SE_Li256ELb1ELb0ELb0ELb0EEENS1_36VarlenDynamicPersistentTileSchedulerILi64ELi64ELi256ELi32ELb0ELb0ELb1ELb1ELb0ELb1EEEEEEEEEvNT_6ParamsE --------------------------
	.section	.nv.info._ZN7cutlass13device_kernelIN5flash11enable_sm90INS1_16FlashAttnFwdSm90INS1_25CollectiveMainloopFwdSm90ILi2EN4cute5tupleIJNS5_1CILi1EEES8_S8_EEENS6_IJNS7_ILi64EEESA_SA_EEELi512ENS_6half_tEfNS_4arch4Sm90ELb0ELb1ELb0ELb1ELb0ELb1ELb0ELb0ELb0ELb0ELb0ELb0EEENS1_21CollectiveEpilogueFwdINS6_IJSA_NS7_ILi512EEESA_EEES9_SC_SE_Li256ELb1ELb0ELb0ELb0EEENS1_36VarlenDynamicPersistentTileSchedulerILi64ELi64ELi256ELi32ELb0ELb0ELb1ELb1ELb0ELb1EEEEEEEEEvNT_6ParamsE,"",@"SHT_CUDA_INFO"
	.sectionflags	@""
	.align	4


	//----- nvinfo : EIATTR_CUDA_API_VERSION
	.align		4
        /*0000*/ 	.byte	0x04, 0x37
        /*0002*/ 	.short	(.L_869 - .L_868)
.L_868:
        /*0004*/ 	.word	0x00000082


	//----- nvinfo : EIATTR_KPARAM_INFO
	.align		4
.L_869:
        /*0008*/ 	.byte	0x04, 0x17
        /*000a*/ 	.short	(.L_871 - .L_870)
.L_870:
        /*000c*/ 	.word	0x00000000
        /*0010*/ 	.short	0x0000
        /*0012*/ 	.short	0x0070
        /*0014*/ 	.byte	0x00, 0xf0, 0x01, 0x28


	//----- nvinfo : EIATTR_SPARSE_MMA_MASK
	.align		4
.L_871:
        /*0018*/ 	.byte	0x03, 0x50
        /*001a*/ 	.short	0x0000


	//----- nvinfo : EIATTR_MAXREG_COUNT
	.align		4
        /*001c*/ 	.byte	0x03, 0x1b
        /*001e*/ 	.short	0x00a8


	//----- nvinfo : EIATTR_NUM_BARRIERS
	.align		4
        /*0020*/ 	.byte	0x02, 0x4c
        /*0022*/ 	.byte	0x10
	.zero		1


	//----- nvinfo : EIATTR_EXTERNS
	.align		4
        /*0024*/ 	.byte	0x04, 0x0f
        /*0026*/ 	.short	(.L_873 - .L_872)


	//   ....[0]....
	.align		4
.L_872:
        /*0028*/ 	.word	index@(__assertfail)


	//----- nvinfo : EIATTR_ANNOTATIONS
	.align		4
.L_873:
        /*002c*/ 	.byte	0x04, 0x55
        /*002e*/ 	.short	(.L_875 - .L_874)


	//   ....[0]....
.L_874:
        /* <DEDUP_REMOVED lines=37> */


	//----- nvinfo : EIATTR_MERCURY_ISA_VERSION
	.align		4
.L_875:
        /*0268*/ 	.byte	0x03, 0x5f
        /*026a*/ 	.short	0x0101


	//----- nvinfo : EIATTR_UNUSED_LOAD_BYTE_OFFSET
	.align		4
        /*026c*/ 	.byte	0x04, 0x44
        /*026e*/ 	.short	(.L_877 - .L_876)


	//   ....[0]....
.L_876:
        /*0270*/ 	.word	0x00000ab0
        /*0274*/ 	.word	0x0000fff0


	//   ....[1]....
        /*0278*/ 	.word	0x00013010
        /*027c*/ 	.word	0x0000fff0


	//----- nvinfo : EIATTR_INT_WARP_WIDE_INSTR_OFFSETS
	.align		4
.L_877:
        /*0280*/ 	.byte	0x04, 0x31
        /*0282*/ 	.short	(.L_879 - .L_878)


	//   ....[0]....
.L_878:
        /*0284*/ 	.word	0x000001c0


	//   ....[1]....
        /*0288*/ 	.word	0x00000200


	//   ....[2]....
        /*028c*/ 	.word	0x00000270


	//   ....[3]....
        /*0290*/ 	.word	0x00018070


	//   ....[4]....
        /*0294*/ 	.word	0x00018100


	//   ....[5]....
        /*0298*/ 	.word	0x000185f0


	//   ....[6]....
        /*029c*/ 	.word	0x00018630


	//   ....[7]....
        /*02a0*/ 	.word	0x0001ae90


	//   ....[8]....
        /*02a4*/ 	.word	0x0001af20


	//----- nvinfo : EIATTR_COOP_GROUP_MASK_REGIDS
	.align		4
.L_879:
        /*02a8*/ 	.byte	0x04, 0x29
        /*02aa*/ 	.short	(.L_881 - .L_880)


	//   ....[0]....
.L_880:
        /*02ac*/ 	.word	0xffffffff


	//   ....[1]....
        /*02b0*/ 	.word	0xffffffff


	//   ....[2]....
        /*02b4*/ 	.word	0xffffffff


	//   ....[3]....
        /*02b8*/ 	.word	0xffffffff


	//   ....[4]....
        /*02bc*/ 	.word	0xffffffff


	//   ....[5]....
        /*02c0*/ 	.word	0xffffffff


	//   ....[6]....
        /*02c4*/ 	.word	0xffffffff


	//   ....[7]....
        /*02c8*/ 	.word	0xffffffff


	//   ....[8]....
        /*02cc*/ 	.word	0xffffffff


	//   ....[9]....
        /*02d0*/ 	.word	0xffffffff


	//   ....[10]....
        /*02d4*/ 	.word	0xffffffff


	//   ....[11]....
        /*02d8*/ 	.word	0xffffffff


	//   ....[12]....
        /*02dc*/ 	.word	0xffffffff


	//   ....[13]....
        /*02e0*/ 	.word	0xffffffff


	//   ....[14]....
        /*02e4*/ 	.word	0xffffffff


	//   ....[15]....
        /*02e8*/ 	.word	0xffffffff


	//   ....[16]....
        /*02ec*/ 	.word	0xffffffff


	//   ....[17]....
        /*02f0*/ 	.word	0xffffffff


	//   ....[18]....
        /*02f4*/ 	.word	0xffffffff


	//   ....[19]....
        /*02f8*/ 	.word	0xffffffff


	//   ....[20]....
        /*02fc*/ 	.word	0xffffffff


	//   ....[21]....
        /*0300*/ 	.word	0xffffffff


	//   ....[22]....
        /*0304*/ 	.word	0xffffffff


	//   ....[23]....
        /*0308*/ 	.word	0xffffffff


	//   ....[24]....
        /*030c*/ 	.word	0xffffffff


	//   ....[25]....
        /*0310*/ 	.word	0xffffffff


	//   ....[26]....
        /*0314*/ 	.word	0xffffffff


	//   ....[27]....
        /*0318*/ 	.word	0xffffffff


	//   ....[28]....
        /*031c*/ 	.word	0xffffffff


	//   ....[29]....
        /*0320*/ 	.word	0xffffffff


	//   ....[30]....
        /*0324*/ 	.word	0xffffffff


	//   ....[31]....
        /*0328*/ 	.word	0xffffffff


	//   ....[32]....
        /*032c*/ 	.word	0xffffffff


	//   ....[33]....
        /*0330*/ 	.word	0xffffffff


	//   ....[34]....
        /*0334*/ 	.word	0xffffffff


	//   ....[35]....
        /*0338*/ 	.word	0xffffffff


	//   ....[36]....
        /*033c*/ 	.word	0xffffffff


	//   ....[37]....
        /*0340*/ 	.word	0xffffffff


	//   ....[38]....
        /*0344*/ 	.word	0xffffffff


	//   ....[39]....
        /*0348*/ 	.word	0xffffffff


	//   ....[40]....
        /*034c*/ 	.word	0xffffffff


	//   ....[41]....
        /*0350*/ 	.word	0xffffffff


	//   ....[42]....
        /*0354*/ 	.word	0xffffffff


	//   ....[43]....
        /*0358*/ 	.word	0xffffffff


	//   ....[44]....
        /*035c*/ 	.word	0xffffffff


	//   ....[45]....
        /*0360*/ 	.word	0xffffffff


	//   ....[46]....
        /*0364*/ 	.word	0xffffffff


	//   ....[47]....
        /*0368*/ 	.word	0xffffffff


	//   ....[48]....
        /*036c*/ 	.word	0xffffffff


	//   ....[49]....
        /*0370*/ 	.word	0xffffffff


	//   ....[50]....
        /*0374*/ 	.word	0xffffffff


	//   ....[51]....
        /*0378*/ 	.word	0xffffffff


	//   ....[52]....
        /*037c*/ 	.word	0xffffffff


	//   ....[53]....
        /*0380*/ 	.word	0xffffffff


	//   ....[54]....
        /*0384*/ 	.word	0xffffffff


	//   ....[55]....
        /*0388*/ 	.word	0xffffffff


	//   ....[56]....
        /*038c*/ 	.word	0xffffffff


	//   ....[57]....
        /*0390*/ 	.word	0xffffffff


	//   ....[58]....
        /*0394*/ 	.word	0xffffffff


	//   ....[59]....
        /*0398*/ 	.word	0xffffffff


	//   ....[60]....
        /*039c*/ 	.word	0xffffffff


	//   ....[61]....
        /*03a0*/ 	.word	0xffffffff


	//   ....[62]....
        /*03a4*/ 	.word	0xffffffff


	//   ....[63]....
        /*03a8*/ 	.word	0xffffffff


	//   ....[64]....
        /*03ac*/ 	.word	0xffffffff


	//   ....[65]....
        /*03b0*/ 	.word	0xffffffff


	//   ....[66]....
        /*03b4*/ 	.word	0xffffffff


	//   ....[67]....
        /*03b8*/ 	.word	0xffffffff


	//   ....[68]....
        /*03bc*/ 	.word	0x0500000f


	//   ....[69]....
        /*03c0*/ 	.word	0x0500000f


	//   ....[70]....
        /*03c4*/ 	.word	0x0500000f


	//   ....[71]....
        /*03c8*/ 	.word	0x0500000f


	//   ....[72]....
        /*03cc*/ 	.word	0x0500000f


	//   ....[73]....
        /*03d0*/ 	.word	0x0500000f


	//   ....[74]....
        /*03d4*/ 	.word	0x0500000f


	//   ....[75]....
        /*03d8*/ 	.word	0x0500000f


	//   ....[76]....
        /*03dc*/ 	.word	0x0500000f


	//   ....[77]....
        /*03e0*/ 	.word	0x0500000f


	//   ....[78]....
        /*03e4*/ 	.word	0x0500000f


	//   ....[79]....
        /*03e8*/ 	.word	0x0500000f


	//   ....[80]....
        /*03ec*/ 	.word	0x0500000f


	//   ....[81]....
        /*03f0*/ 	.word	0x0500000f


	//   ....[82]....
        /*03f4*/ 	.word	0x0500000f


	//   ....[83]....
        /*03f8*/ 	.word	0x0500000f


	//   ....[84]....
        /*03fc*/ 	.word	0x0500000f


	//   ....[85]....
        /*0400*/ 	.word	0x0500000f


	//   ....[86]....
        /*0404*/ 	.word	0x0500000f


	//   ....[87]....
        /*0408*/ 	.word	0x0500000f


	//   ....[88]....
        /*040c*/ 	.word	0x0500000f


	//   ....[89]....
        /*0410*/ 	.word	0x0500000f


	//   ....[90]....
        /*0414*/ 	.word	0x0500000f


	//   ....[91]....
        /*0418*/ 	.word	0x0500000f


	//   ....[92]....
        /*041c*/ 	.word	0x0500000f


	//   ....[93]....
        /*0420*/ 	.word	0x0500000f


	//   ....[94]....
        /*0424*/ 	.word	0x0500000f


	//   ....[95]....
        /*0428*/ 	.word	0x0500000f


	//   ....[96]....
        /*042c*/ 	.word	0x0500000f


	//   ....[97]....
        /*0430*/ 	.word	0x0500000f


	//   ....[98]....
        /*0434*/ 	.word	0x0500000f


	//   ....[99]....
        /*0438*/ 	.word	0x0500000f


	//   ....[100]....
        /*043c*/ 	.word	0x0500000f


	//   ....[101]....
        /*0440*/ 	.word	0x0500000f


	//   ....[102]....
        /*0444*/ 	.word	0x0500000f


	//   ....[103]....
        /*0448*/ 	.word	0x0500000f


	//----- nvinfo : EIATTR_COOP_GROUP_INSTR_OFFSETS
	.align		4
.L_881:
        /*044c*/ 	.byte	0x04, 0x28
        /*044e*/ 	.short	(.L_883 - .L_882)


	//   ....[0]....
.L_882:
        /*0450*/ 	.word	0x00000060


	//   ....[1]....
        /*0454*/ 	.word	0x000001d0


	//   ....[2]....
        /*0458*/ 	.word	0x00000220


	//   ....[3]....
        /*045c*/ 	.word	0x00000410


	//   ....[4]....
        /*0460*/ 	.word	0x00000570


	//   ....[5]....
        /*0464*/ 	.word	0x00000690


	//   ....[6]....
        /*0468*/ 	.word	0x000007f0


	//   ....[7]....
        /*046c*/ 	.word	0x00004bf0


	//   ....[8]....
        /*0470*/ 	.word	0x00006dc0


	//   ....[9]....
        /*0474*/ 	.word	0x0000ae50


	//   ....[10]....
        /*0478*/ 	.word	0x0000af70


	//   ....[11]....
        /*047c*/ 	.word	0x0000b2c0


	//   ....[12]....
        /*0480*/ 	.word	0x0000b350


	//   ....[13]....
        /*0484*/ 	.word	0x0000bd10


	//   ....[14]....
        /*0488*/ 	.word	0x0000cbe0


	//   ....[15]....
        /*048c*/ 	.word	0x0000ccc0


	//   ....[16]....
        /*0490*/ 	.word	0x0000d040


	//   ....[17]....
        /*0494*/ 	.word	0x0000d110


	//   ....[18]....
        /*0498*/ 	.word	0x0000e340


	//   ....[19]....
        /*049c*/ 	.word	0x0000eab0


	//   ....[20]....
        /*04a0*/ 	.word	0x0000eaf0


	//   ....[21]....
        /*04a4*/ 	.word	0x0000edd0


	//   ....[22]....
        /*04a8*/ 	.word	0x0000efa0


	//   ....[23]....
        /*04ac*/ 	.word	0x0000ffd0


	//   ....[24]....
        /*04b0*/ 	.word	0x00010d70


	//   ....[25]....
        /*04b4*/ 	.word	0x00010e70


	//   ....[26]....
        /*04b8*/ 	.word	0x00011230


	//   ....[27]....
        /*04bc*/ 	.word	0x000112c0


	//   ....[28]....
        /*04c0*/ 	.word	0x000124d0


	//   ....[29]....
        /*04c4*/ 	.word	0x00012520


	//   ....[30]....
        /*04c8*/ 	.word	0x00012550


	//   ....[31]....
        /*04cc*/ 	.word	0x000125b0


	//   ....[32]....
        /*04d0*/ 	.word	0x000125e0


	//   ....[33]....
        /*04d4*/ 	.word	0x00013fa0


	//   ....[34]....
        /*04d8*/ 	.word	0x00015730


	//   ....[35]....
        /*04dc*/ 	.word	0x000158a0


	//   ....[36]....
        /*04e0*/ 	.word	0x000158d0


	//   ....[37]....
        /*04e4*/ 	.word	0x00015910


	//   ....[38]....
        /*04e8*/ 	.word	0x00015980


	//   ....[39]....
        /*04ec*/ 	.word	0x000159e0


	//   ....[40]....
        /*04f0*/ 	.word	0x00015a20


	//   ....[41]....
        /*04f4*/ 	.word	0x00015bc0


	//   ....[42]....
        /*04f8*/ 	.word	0x00015c20


	//   ....[43]....
        /*04fc*/ 	.word	0x00015c60


	//   ....[44]....
        /*0500*/ 	.word	0x00015ca0


	//   ....[45]....
        /*0504*/ 	.word	0x00015cd0


	//   ....[46]....
        /*0508*/ 	.word	0x00015d00


	//   ....[47]....
        /*050c*/ 	.word	0x00015d90


	//   ....[48]....
        /*0510*/ 	.word	0x00015df0


	//   ....[49]....
        /*0514*/ 	.word	0x00015e80


	//   ....[50]....
        /*0518*/ 	.word	0x0001afb0


	//   ....[51]....
        /*051c*/ 	.word	0x0001afc0


	//   ....[52]....
        /*0520*/ 	.word	0x0001b0d0


	//   ....[53]....
        /*0524*/ 	.word	0x0001b130


	//   ....[54]....
        /*0528*/ 	.word	0x0001b170


	//   ....[55]....
        /*052c*/ 	.word	0x0001b1b0


	//   ....[56]....
        /*0530*/ 	.word	0x0001b1e0


	//   ....[57]....
        /*0534*/ 	.word	0x0001b210


	//   ....[58]....
        /*0538*/ 	.word	0x0001b3a0


	//   ....[59]....
        /*053c*/ 	.word	0x0001b400


	//   ....[60]....
        /*0540*/ 	.word	0x0001b440


	//   ....[61]....
        /*0544*/ 	.word	0x0001b480


	//   ....[62]....
        /*0548*/ 	.word	0x0001b4b0


	//   ....[63]....
        /*054c*/ 	.word	0x0001b4e0


	//   ....[64]....
        /*0550*/ 	.word	0x0001b5a0


	//   ....[65]....
        /*0554*/ 	.word	0x0001b5c0


	//   ....[66]....
        /*0558*/ 	.word	0x0001b630


	//   ....[67]....
        /*055c*/ 	.word	0x0001bcc0


	//   ....[68]....
        /*0560*/ 	.word	0x0001c1a0


	//   ....[69]....
        /*0564*/ 	.word	0x0001c240


	//   ....[70]....
        /*0568*/ 	.word	0x0001c2e0


	//   ....[71]....
        /*056c*/ 	.word	0x0001c380


	//   ....[72]....
        /*0570*/ 	.word	0x0001c420


	//   ....[73]....
        /*0574*/ 	.word	0x0001c4c0


	//   ....[74]....
        /*0578*/ 	.word	0x0001c560


	//   ....[75]....
        /*057c*/ 	.word	0x0001c600


	//   ....[76]....
        /*0580*/ 	.word	0x0001c6f0


	//   ....[77]....
        /*0584*/ 	.word	0x0001c790


	//   ....[78]....
        /*0588*/ 	.word	0x0001c830


	//   ....[79]....
        /*058c*/ 	.word	0x0001c8d0


	//   ....[80]....
        /*0590*/ 	.word	0x0001c970


	//   ....[81]....
        /*0594*/ 	.word	0x0001ca10


	//   ....[82]....
        /*0598*/ 	.word	0x0001cab0


	//   ....[83]....
        /*059c*/ 	.word	0x0001cb50


	//   ....[84]....
        /*05a0*/ 	.word	0x0001cef0


	//   ....[85]....
        /*05a4*/ 	.word	0x0001d1d0


	//   ....[86]....
        /*05a8*/ 	.word	0x0001d5f0


	//   ....[87]....
        /*05ac*/ 	.word	0x0001d680


	//   ....[88]....
        /*05b0*/ 	.word	0x0001d720


	//   ....[89]....
        /*05b4*/ 	.word	0x0001d7d0


	//   ....[90]....
        /*05b8*/ 	.word	0x0001d850


	//   ....[91]....
        /*05bc*/ 	.word	0x0001d8d0


	//   ....[92]....
        /*05c0*/ 	.word	0x0001d950


	//   ....[93]....
        /*05c4*/ 	.word	0x0001d9d0


	//   ....[94]....
        /*05c8*/ 	.word	0x0001da60


	//   ....[95]....
        /*05cc*/ 	.word	0x0001db10


	//   ....[96]....
        /*05d0*/ 	.word	0x0001db90


	//   ....[97]....
        /*05d4*/ 	.word	0x0001dc10


	//   ....[98]....
        /*05d8*/ 	.word	0x0001dc90


	//   ....[99]....
        /*05dc*/ 	.word	0x0001dd10


	//   ....[100]....
        /*05e0*/ 	.word	0x0001dd80


	//   ....[101]....
        /*05e4*/ 	.word	0x0001de20


	//   ....[102]....
        /*05e8*/ 	.word	0x0001deb0


	//   ....[103]....
        /*05ec*/ 	.word	0x0001dfe0


	//----- nvinfo : EIATTR_REG_RECONFIG
	.align		4
.L_883:
        /*05f0*/ 	.byte	0x01, 0x54
	.zero		2


	//----- nvinfo : EIATTR_SYSCALL_OFFSETS
	.align		4
        /*05f4*/ 	.byte	0x04, 0x46
        /*05f6*/ 	.short	(.L_885 - .L_884)


	//   ....[0]....
.L_884:
        /*05f8*/ 	.word	0x00001b30


	//   ....[1]....
        /*05fc*/ 	.word	0x00001c80


	//   ....[2]....
        /*0600*/ 	.word	0x00006f80


	//   ....[3]....
        /*0604*/ 	.word	0x00007420


	//   ....[4]....
        /*0608*/ 	.word	0x00018290


	//   ....[5]....
        /*060c*/ 	.word	0x000183d0


	//   ....[6]....
        /*0610*/ 	.word	0x000184d0


	//----- nvinfo : EIATTR_MBARRIER_INSTR_OFFSETS
	.align		4
.L_885:
        /*0614*/ 	.byte	0x04, 0x39
        /*0616*/ 	.short	(.L_887 - .L_886)


	//   ....[0]....
.L_886:
        /*0618*/ 	.word	0x00000300
        /*061c*/ 	.word	0x000000ff
        /*0620*/ 	.word	0x00028c00
        /*0624*/ 	.short	0x0100
        /*0626*/ 	.byte	0x08
	.zero		1


	//   ....[1]....
        /*0628*/ 	.word	0x00000310
        /*062c*/ 	.word	0x000000ff
        /*0630*/ 	.word	0x00028c20
        /*0634*/ 	.short	0x0100
        /*0636*/ 	.byte	0x08
	.zero		1


	//   ....[2]....
        /*0638*/ 	.word	0x000003c0
        /*063c*/ 	.word	0x000000ff
        /*0640*/ 	.word	0x00028c30
        /*0644*/ 	.short	0x0100
        /*0646*/ 	.byte	0x06
	.zero		1


	//   ....[3]....
        /*0648*/ 	.word	0x000003d0
        /*064c*/ 	.word	0x000000ff
        /*0650*/ 	.word	0x00028c40
        /*0654*/ 	.short	0x0100
        /*0656*/ 	.byte	0x06
	.zero		1


	//   ....[4]....
        /*0658*/ 	.word	0x000003e0
        /*065c*/ 	.word	0x000000ff
        /*0660*/ 	.word	0x00028c38
        /*0664*/ 	.short	0x0100
        /*0666*/ 	.byte	0x06
	.zero		1


	//   ....[5]....
        /*0668*/ 	.word	0x000003f0
        /*066c*/ 	.word	0x000000ff
        /*0670*/ 	.word	0x00028c48
        /*0674*/ 	.short	0x0100
        /*0676*/ 	.byte	0x06
	.zero		1


	//   ....[6]....
        /*0678*/ 	.word	0x00000520
        /*067c*/ 	.word	0x000000ff
        /*0680*/ 	.word	0x00028c50
        /*0684*/ 	.short	0x0100
        /*0686*/ 	.byte	0x08
	.zero		1


	//   ....[7]....
        /*0688*/ 	.word	0x00000530
        /*068c*/ 	.word	0x000000ff
        /*0690*/ 	.word	0x00028c60
        /*0694*/ 	.short	0x0100
        /*0696*/ 	.byte	0x08
	.zero		1


	//   ....[8]....
        /*0698*/ 	.word	0x00000540
        /*069c*/ 	.word	0x000000ff
        /*06a0*/ 	.word	0x00028c58
        /*06a4*/ 	.short	0x0100
        /*06a6*/ 	.byte	0x08
	.zero		1


	//   ....[9]....
        /*06a8*/ 	.word	0x00000550
        /*06ac*/ 	.word	0x000000ff
        /*06b0*/ 	.word	0x00028c68
        /*06b4*/ 	.short	0x0100
        /*06b6*/ 	.byte	0x08
	.zero		1


	//   ....[10]....
        /*06b8*/ 	.word	0x00000640
        /*06bc*/ 	.word	0x000000ff
        /*06c0*/ 	.word	0x00028c70
        /*06c4*/ 	.short	0x0100
        /*06c6*/ 	.byte	0x06
	.zero		1


	//   ....[11]....
        /*06c8*/ 	.word	0x00000650
        /*06cc*/ 	.word	0x000000ff
        /*06d0*/ 	.word	0x00028c80
        /*06d4*/ 	.short	0x0100
        /*06d6*/ 	.byte	0x06
	.zero		1


	//   ....[12]....
        /*06d8*/ 	.word	0x00000660
        /*06dc*/ 	.word	0x000000ff
        /*06e0*/ 	.word	0x00028c78
        /*06e4*/ 	.short	0x0100
        /*06e6*/ 	.byte	0x06
	.zero		1


	//   ....[13]....
        /*06e8*/ 	.word	0x00000670
        /*06ec*/ 	.word	0x000000ff
        /*06f0*/ 	.word	0x00028c88
        /*06f4*/ 	.short	0x0100
        /*06f6*/ 	.byte	0x06
	.zero		1


	//   ....[14]....
        /*06f8*/ 	.word	0x000007a0
        /*06fc*/ 	.word	0x000000ff
        /*0700*/ 	.word	0x00028c90
        /*0704*/ 	.short	0x0100
        /*0706*/ 	.byte	0x08
	.zero		1


	//   ....[15]....
        /*0708*/ 	.word	0x000007b0
        /*070c*/ 	.word	0x000000ff
        /*0710*/ 	.word	0x00028ca0
        /*0714*/ 	.short	0x0100
        /*0716*/ 	.byte	0x08
	.zero		1


	//   ....[16]....
        /*0718*/ 	.word	0x000007c0
        /*071c*/ 	.word	0x000000ff
        /*0720*/ 	.word	0x00028c98
        /*0724*/ 	.short	0x0100
        /*0726*/ 	.byte	0x08
	.zero		1


	//   ....[17]....
        /*0728*/ 	.word	0x000007d0
        /*072c*/ 	.word	0x000000ff
        /*0730*/ 	.word	0x00028ca8
        /*0734*/ 	.short	0x0100
        /*0736*/ 	.byte	0x08
	.zero		1


	//   ....[18]....
        /*0738*/ 	.word	0x00000900
        /*073c*/ 	.word	0x000000ff
        /*0740*/ 	.word	0x00028cb0
        /*0744*/ 	.short	0x0100
        /*0746*/ 	.byte	0x08
	.zero		1


	//   ....[19]....
        /*0748*/ 	.word	0x00000910
        /*074c*/ 	.word	0x000000ff
        /*0750*/ 	.word	0x00028cc0
        /*0754*/ 	.short	0x0100
        /*0756*/ 	.byte	0x08
	.zero		1


	//   ....[20]....
        /*0758*/ 	.word	0x00000920
        /*075c*/ 	.word	0x000000ff
        /*0760*/ 	.word	0x00028cb8
        /*0764*/ 	.short	0x0100
        /*0766*/ 	.byte	0x08
	.zero		1


	//   ....[21]....
        /*0768*/ 	.word	0x00000930
        /*076c*/ 	.word	0x000000ff
        /*0770*/ 	.word	0x00028cc8
        /*0774*/ 	.short	0x0100
        /*0776*/ 	.byte	0x08
	.zero		1


	//   ....[22]....
        /*0778*/ 	.word	0x000028c0
        /*077c*/ 	.word	0x00000046
        /*0780*/ 	.word	0x00028c90
        /*0784*/ 	.short	0x010a
        /*0786*/ 	.byte	0x3f
	.zero		1


	//   ....[23]....
        /*0788*/ 	.word	0x00003280
        /*078c*/ 	.word	0x00000046
        /*0790*/ 	.word	0x00028c90
        /*0794*/ 	.short	0x010a
        /*0796*/ 	.byte	0x3f
	.zero		1


	//   ....[24]....
        /*0798*/ 	.word	0x00003b00
        /*079c*/ 	.word	0x00000046
        /*07a0*/ 	.word	0x00028c90
        /*07a4*/ 	.short	0x010a
        /*07a6*/ 	.byte	0x3f
	.zero		1


	//   ....[25]....
        /*07a8*/ 	.word	0x00003d00
        /*07ac*/ 	.word	0x00000004
        /*07b0*/ 	.word	0x00000000
        /*07b4*/ 	.short	0x0101
        /*07b6*/ 	.byte	0x3f
	.zero		1


	//   ....[26]....
        /*07b8*/ 	.word	0x00003d40
        /*07bc*/ 	.word	0x00000046
        /*07c0*/ 	.word	0x00028cb0
        /*07c4*/ 	.short	0x010a
        /*07c6*/ 	.byte	0x3f
	.zero		1


	//   ....[27]....
        /*07c8*/ 	.word	0x00004390
        /*07cc*/ 	.word	0x00000046
        /*07d0*/ 	.word	0x00000000
        /*07d4*/ 	.short	0x0101
        /*07d6*/ 	.byte	0x3f
	.zero		1


	//   ....[28]....
        /*07d8*/ 	.word	0x00004d10
        /*07dc*/ 	.word	0x00000098
        /*07e0*/ 	.word	0x00028c50
        /*07e4*/ 	.short	0x010a
        /*07e6*/ 	.byte	0x3f
	.zero		1


	//   ....[29]....
        /*07e8*/ 	.word	0x000050d0
        /*07ec*/ 	.word	0x00000000
        /*07f0*/ 	.word	0x00000000
        /*07f4*/ 	.short	0x0101
        /*07f6*/ 	.byte	0x3f
	.zero		1


	//   ....[30]....
        /*07f8*/ 	.word	0x000059f0
        /*07fc*/ 	.word	0x00000000
        /*0800*/ 	.word	0x00028c50
        /*0804*/ 	.short	0x010a
        /*0806*/ 	.byte	0x3f
	.zero		1


	//   ....[31]....
        /*0808*/ 	.word	0x00005a40
        /*080c*/ 	.word	0x00000000
        /*0810*/ 	.word	0x00028c50
        /*0814*/ 	.short	0x010a
        /*0816*/ 	.byte	0x3f
	.zero		1


	//   ....[32]....
        /*0818*/ 	.word	0x00005d10
        /*081c*/ 	.word	0x00000000
        /*0820*/ 	.word	0x00000000
        /*0824*/ 	.short	0x0101
        /*0826*/ 	.byte	0x3f
	.zero		1


	//   ....[33]....
        /*0828*/ 	.word	0x00007010
        /*082c*/ 	.word	0x00000002
        /*0830*/ 	.word	0x00028c00
        /*0834*/ 	.short	0x010a
        /*0836*/ 	.byte	0x3f
	.zero		1


	//   ....[34]....
        /*0838*/ 	.word	0x00007060
        /*083c*/ 	.word	0x00000002
        /*0840*/ 	.word	0x00028c00
        /*0844*/ 	.short	0x010a
        /*0846*/ 	.byte	0x3f
	.zero		1


	//   ....[35]....
        /*0848*/ 	.word	0x00007c90
        /*084c*/ 	.word	0x00000002
        /*0850*/ 	.word	0x00028c00
        /*0854*/ 	.short	0x010a
        /*0856*/ 	.byte	0x3f
	.zero		1


	//   ....[36]....
        /*0858*/ 	.word	0x00008fc0
        /*085c*/ 	.word	0x00000002
        /*0860*/ 	.word	0x00028c00
        /*0864*/ 	.short	0x010a
        /*0866*/ 	.byte	0x3f
	.zero		1


	//   ....[37]....
        /*0868*/ 	.word	0x00009e50
        /*086c*/ 	.word	0x0000000e
        /*0870*/ 	.word	0x00028c30
        /*0874*/ 	.short	0x010a
        /*0876*/ 	.byte	0x3f
	.zero		1


	//   ....[38]....
        /*0878*/ 	.word	0x00009ee0
        /*087c*/ 	.word	0x0000000e
        /*0880*/ 	.word	0x00028c30
        /*0884*/ 	.short	0x010a
        /*0886*/ 	.byte	0x3f
	.zero		1


	//   ....[39]....
        /*0888*/ 	.word	0x0000a340
        /*088c*/ 	.word	0x00000000
        /*0890*/ 	.word	0x00000000
        /*0894*/ 	.short	0x0101
        /*0896*/ 	.byte	0x3f
	.zero		1


	//   ....[40]....
        /*0898*/ 	.word	0x0000b990
        /*089c*/ 	.word	0x0000000e
        /*08a0*/ 	.word	0x00028c50
        /*08a4*/ 	.short	0x010a
        /*08a6*/ 	.byte	0x3f
	.zero		1


	//   ....[41]....
        /*08a8*/ 	.word	0x0000ba40
        /*08ac*/ 	.word	0x0000000e
        /*08b0*/ 	.word	0x00028c50
        /*08b4*/ 	.short	0x010a
        /*08b6*/ 	.byte	0x3f
	.zero		1


	//   ....[42]....
        /*08b8*/ 	.word	0x0000bd30
        /*08bc*/ 	.word	0x0000000e
        /*08c0*/ 	.word	0x00000000
        /*08c4*/ 	.short	0x0101
        /*08c6*/ 	.byte	0x3f
	.zero		1


	//   ....[43]....
        /*08c8*/ 	.word	0x0000bfe0
        /*08cc*/ 	.word	0x000000d4
        /*08d0*/ 	.word	0x00028c30
        /*08d4*/ 	.short	0x010a
        /*08d6*/ 	.byte	0x3f
	.zero		1


	//   ....[44]....
        /*08d8*/ 	.word	0x0000c050
        /*08dc*/ 	.word	0x000000d4
        /*08e0*/ 	.word	0x00028c30
        /*08e4*/ 	.short	0x010a
        /*08e6*/ 	.byte	0x3f
	.zero		1


	//   ....[45]....
        /*08e8*/ 	.word	0x0000c300
        /*08ec*/ 	.word	0x0000000f
        /*08f0*/ 	.word	0x00000000
        /*08f4*/ 	.short	0x0101
        /*08f6*/ 	.byte	0x3f
	.zero		1


	//   ....[46]....
        /*08f8*/ 	.word	0x0000e010
        /*08fc*/ 	.word	0x000000d4
        /*0900*/ 	.word	0x00028c50
        /*0904*/ 	.short	0x010a
        /*0906*/ 	.byte	0x3f
	.zero		1


	//   ....[47]....
        /*0908*/ 	.word	0x0000e060
        /*090c*/ 	.word	0x000000d4
        /*0910*/ 	.word	0x00028c50
        /*0914*/ 	.short	0x010a
        /*0916*/ 	.byte	0x3f
	.zero		1


	//   ....[48]....
        /*0918*/ 	.word	0x0000e360
        /*091c*/ 	.word	0x000000d4
        /*0920*/ 	.word	0x00000000
        /*0924*/ 	.short	0x0101
        /*0926*/ 	.byte	0x3f
	.zero		1


	//   ....[49]....
        /*0928*/ 	.word	0x0000e6e0
        /*092c*/ 	.word	0x000000cc
        /*0930*/ 	.word	0x00028c30
        /*0934*/ 	.short	0x010a
        /*0936*/ 	.byte	0x3f
	.zero		1


	//   ....[50]....
        /*0938*/ 	.word	0x0000e750
        /*093c*/ 	.word	0x000000cc
        /*0940*/ 	.word	0x00028c30
        /*0944*/ 	.short	0x010a
        /*0946*/ 	.byte	0x3f
	.zero		1


	//   ....[51]....
        /*0948*/ 	.word	0x0000f2a0
        /*094c*/ 	.word	0x0000009a
        /*0950*/ 	.word	0x00000000
        /*0954*/ 	.short	0x0101
        /*0956*/ 	.byte	0x3f
	.zero		1


	//   ....[52]....
        /*0958*/ 	.word	0x0000fcc0
        /*095c*/ 	.word	0x000000cc
        /*0960*/ 	.word	0x00028c50
        /*0964*/ 	.short	0x010a
        /*0966*/ 	.byte	0x3f
	.zero		1


	//   ....[53]....
        /*0968*/ 	.word	0x0000fd10
        /*096c*/ 	.word	0x000000cc
        /*0970*/ 	.word	0x00028c50
        /*0974*/ 	.short	0x010a
        /*0976*/ 	.byte	0x3f
	.zero		1


	//   ....[54]....
        /*0978*/ 	.word	0x0000fff0
        /*097c*/ 	.word	0x000000cc
        /*0980*/ 	.word	0x00000000
        /*0984*/ 	.short	0x0101
        /*0986*/ 	.byte	0x3f
	.zero		1


	//   ....[55]....
        /*0988*/ 	.word	0x00010150
        /*098c*/ 	.word	0x000000ce
        /*0990*/ 	.word	0x00028c30
        /*0994*/ 	.short	0x010a
        /*0996*/ 	.byte	0x3f
	.zero		1


	//   ....[56]....
        /*0998*/ 	.word	0x000101c0
        /*099c*/ 	.word	0x000000ce
        /*09a0*/ 	.word	0x00028c30
        /*09a4*/ 	.short	0x010a
        /*09a6*/ 	.byte	0x3f
	.zero		1


	//   ....[57]....
        /*09a8*/ 	.word	0x00010470
        /*09ac*/ 	.word	0x0000000f
        /*09b0*/ 	.word	0x00000000
        /*09b4*/ 	.short	0x0101
        /*09b6*/ 	.byte	0x3f
	.zero		1


	//   ....[58]....
        /*09b8*/ 	.word	0x000121a0
        /*09bc*/ 	.word	0x000000ce
        /*09c0*/ 	.word	0x00028c50
        /*09c4*/ 	.short	0x010a
        /*09c6*/ 	.byte	0x3f
	.zero		1


	//   ....[59]....
        /*09c8*/ 	.word	0x000121f0
        /*09cc*/ 	.word	0x000000ce
        /*09d0*/ 	.word	0x00028c50
        /*09d4*/ 	.short	0x010a
        /*09d6*/ 	.byte	0x3f
	.zero		1


	//   ....[60]....
        /*09d8*/ 	.word	0x000124f0
        /*09dc*/ 	.word	0x000000ce
        /*09e0*/ 	.word	0x00000000
        /*09e4*/ 	.short	0x0101
        /*09e6*/ 	.byte	0x3f
	.zero		1


	//   ....[61]....
        /*09e8*/ 	.word	0x00014810
        /*09ec*/ 	.word	0x00000000
        /*09f0*/ 	.word	0x00000000
        /*09f4*/ 	.short	0x0101
        /*09f6*/ 	.byte	0x3f
	.zero		1


	//   ....[62]....
        /*09f8*/ 	.word	0x00016e40
        /*09fc*/ 	.word	0x00000007
        /*0a00*/ 	.word	0x00028c20
        /*0a04*/ 	.short	0x010a
        /*0a06*/ 	.byte	0x3f
	.zero		1


	//   ....[63]....
        /*0a08*/ 	.word	0x00016ed0
        /*0a0c*/ 	.word	0x00000008
        /*0a10*/ 	.word	0x00028ca0
        /*0a14*/ 	.short	0x010a
        /*0a16*/ 	.byte	0x3f
	.zero		1


	//   ....[64]....
        /*0a18*/ 	.word	0x000170b0
        /*0a1c*/ 	.word	0x00000008
        /*0a20*/ 	.word	0x00028cc0
        /*0a24*/ 	.short	0x010a
        /*0a26*/ 	.byte	0x3f
	.zero		1


	//   ....[65]....
        /*0a28*/ 	.word	0x00017600
        /*0a2c*/ 	.word	0x00000009
        /*0a30*/ 	.word	0x00028ca0
        /*0a34*/ 	.short	0x010a
        /*0a36*/ 	.byte	0x3f
	.zero		1


	//   ....[66]....
        /*0a38*/ 	.word	0x000177c0
        /*0a3c*/ 	.word	0x00000009
        /*0a40*/ 	.word	0x00028cc0
        /*0a44*/ 	.short	0x010a
        /*0a46*/ 	.byte	0x3f
	.zero		1


	//   ....[67]....
        /*0a48*/ 	.word	0x000189e0
        /*0a4c*/ 	.word	0x00000005
        /*0a50*/ 	.word	0x00028c40
        /*0a54*/ 	.short	0x010a
        /*0a56*/ 	.byte	0x3f
	.zero		1


	//   ....[68]....
        /*0a58*/ 	.word	0x00018dd0
        /*0a5c*/ 	.word	0x00000007
        /*0a60*/ 	.word	0x00028c20
        /*0a64*/ 	.short	0x010a
        /*0a66*/ 	.byte	0x3f
	.zero		1


	//   ....[69]....
        /*0a68*/ 	.word	0x00018e90
        /*0a6c*/ 	.word	0x00000002
        /*0a70*/ 	.word	0x00028c60
        /*0a74*/ 	.short	0x010a
        /*0a76*/ 	.byte	0x3f
	.zero		1


	//   ....[70]....
        /*0a78*/ 	.word	0x00019620
        /*0a7c*/ 	.word	0x00000002
        /*0a80*/ 	.word	0x00028c40
        /*0a84*/ 	.short	0x010a
        /*0a86*/ 	.byte	0x3f
	.zero		1


	//   ....[71]....
        /*0a88*/ 	.word	0x00019830
        /*0a8c*/ 	.word	0x00000002
        /*0a90*/ 	.word	0x00028c60
        /*0a94*/ 	.short	0x010a
        /*0a96*/ 	.byte	0x3f
	.zero		1


	//   ....[72]....
        /*0a98*/ 	.word	0x00019f10
        /*0a9c*/ 	.word	0x00000002
        /*0aa0*/ 	.word	0x00028c40
        /*0aa4*/ 	.short	0x010a
        /*0aa6*/ 	.byte	0x3f
	.zero		1


	//   ....[73]....
        /*0aa8*/ 	.word	0x0001a110
        /*0aac*/ 	.word	0x00000002
        /*0ab0*/ 	.word	0x00028c60
        /*0ab4*/ 	.short	0x010a
        /*0ab6*/ 	.byte	0x3f
	.zero		1


	//   ....[74]....
        /*0ab8*/ 	.word	0x0001a760
        /*0abc*/ 	.word	0x00000002
        /*0ac0*/ 	.word	0x00028c40
        /*0ac4*/ 	.short	0x010a
        /*0ac6*/ 	.byte	0x3f
	.zero		1


	//   ....[75]....
        /*0ac8*/ 	.word	0x0001a970
        /*0acc*/ 	.word	0x00000002
        /*0ad0*/ 	.word	0x00028c60
        /*0ad4*/ 	.short	0x010a
        /*0ad6*/ 	.byte	0x3f
	.zero		1


	//   ....[76]....
        /*0ad8*/ 	.word	0x0001bc40
        /*0adc*/ 	.word	0x00000000
        /*0ae0*/ 	.word	0x00028c20
        /*0ae4*/ 	.short	0x010a
        /*0ae6*/ 	.byte	0x3f
	.zero		1


	//   ....[77]....
        /*0ae8*/ 	.word	0x0001bdf0
        /*0aec*/ 	.word	0x00000006
        /*0af0*/ 	.word	0x00000000
        /*0af4*/ 	.short	0x010a
        /*0af6*/ 	.byte	0x3f
	.zero		1


	//   ....[78]....
        /*0af8*/ 	.word	0x0001be60
        /*0afc*/ 	.word	0x00000007
        /*0b00*/ 	.word	0x00000000
        /*0b04*/ 	.short	0x010a
        /*0b06*/ 	.byte	0x3f
	.zero		1


	//   ....[79]....
        /*0b08*/ 	.word	0x0001bed0
        /*0b0c*/ 	.word	0x00000004
        /*0b10*/ 	.word	0x00000000
        /*0b14*/ 	.short	0x010a
        /*0b16*/ 	.byte	0x3f
	.zero		1


	//   ....[80]....
        /*0b18*/ 	.word	0x0001bf00
        /*0b1c*/ 	.word	0x00000003
        /*0b20*/ 	.word	0x00000000
        /*0b24*/ 	.short	0x010a
        /*0b26*/ 	.byte	0x3f
	.zero		1


	//   ....[81]....
        /*0b28*/ 	.word	0x0001bf60
        /*0b2c*/ 	.word	0x00000046
        /*0b30*/ 	.word	0x00028c90
        /*0b34*/ 	.short	0x010a
        /*0b36*/ 	.byte	0x3f
	.zero		1


	//   ....[82]....
        /*0b38*/ 	.word	0x0001bfb0
        /*0b3c*/ 	.word	0x00000046
        /*0b40*/ 	.word	0x00028c90
        /*0b44*/ 	.short	0x010a
        /*0b46*/ 	.byte	0x3f
	.zero		1


	//   ....[83]....
        /*0b48*/ 	.word	0x0001c000
        /*0b4c*/ 	.word	0x00000046
        /*0b50*/ 	.word	0x00028c90
        /*0b54*/ 	.short	0x010a
        /*0b56*/ 	.byte	0x3f
	.zero		1


	//   ....[84]....
        /*0b58*/ 	.word	0x0001c050
        /*0b5c*/ 	.word	0x00000046
        /*0b60*/ 	.word	0x00028cb0
        /*0b64*/ 	.short	0x010a
        /*0b66*/ 	.byte	0x3f
	.zero		1


	//   ....[85]....
        /*0b68*/ 	.word	0x0001c0a0
        /*0b6c*/ 	.word	0x00000098
        /*0b70*/ 	.word	0x00028c50
        /*0b74*/ 	.short	0x010a
        /*0b76*/ 	.byte	0x3f
	.zero		1


	//   ....[86]....
        /*0b78*/ 	.word	0x0001c0f0
        /*0b7c*/ 	.word	0x00000000
        /*0b80*/ 	.word	0x00028c50
        /*0b84*/ 	.short	0x010a
        /*0b86*/ 	.byte	0x3f
	.zero		1


	//   ....[87]....
        /*0b88*/ 	.word	0x0001c640
        /*0b8c*/ 	.word	0x00000002
        /*0b90*/ 	.word	0x00028c00
        /*0b94*/ 	.short	0x010a
        /*0b96*/ 	.byte	0x3f
	.zero		1


	//   ....[88]....
        /*0b98*/ 	.word	0x0001cb90
        /*0b9c*/ 	.word	0x00000002
        /*0ba0*/ 	.word	0x00028c00
        /*0ba4*/ 	.short	0x010a
        /*0ba6*/ 	.byte	0x3f
	.zero		1


	//   ....[89]....
        /*0ba8*/ 	.word	0x0001cbe0
        /*0bac*/ 	.word	0x0000000e
        /*0bb0*/ 	.word	0x00028c30
        /*0bb4*/ 	.short	0x010a
        /*0bb6*/ 	.byte	0x3f
	.zero		1


	//   ....[90]....
        /*0bb8*/ 	.word	0x0001cc30
        /*0bbc*/ 	.word	0x0000000e
        /*0bc0*/ 	.word	0x00028c50
        /*0bc4*/ 	.short	0x010a
        /*0bc6*/ 	.byte	0x3f
	.zero		1


	//   ....[91]....
        /*0bc8*/ 	.word	0x0001cc80
        /*0bcc*/ 	.word	0x000000d4
        /*0bd0*/ 	.word	0x00028c30
        /*0bd4*/ 	.short	0x010a
        /*0bd6*/ 	.byte	0x3f
	.zero		1


	//   ....[92]....
        /*0bd8*/ 	.word	0x0001ccd0
        /*0bdc*/ 	.word	0x000000d4
        /*0be0*/ 	.word	0x00028c50
        /*0be4*/ 	.short	0x010a
        /*0be6*/ 	.byte	0x3f
	.zero		1


	//   ....[93]....
        /*0be8*/ 	.word	0x0001cd20
        /*0bec*/ 	.word	0x000000cc
        /*0bf0*/ 	.word	0x00028c30
        /*0bf4*/ 	.short	0x010a
        /*0bf6*/ 	.byte	0x3f
	.zero		1


	//   ....[94]....
        /*0bf8*/ 	.word	0x0001cd70
        /*0bfc*/ 	.word	0x000000cc
        /*0c00*/ 	.word	0x00028c50
        /*0c04*/ 	.short	0x010a
        /*0c06*/ 	.byte	0x3f
	.zero		1


	//   ....[95]....
        /*0c08*/ 	.word	0x0001cdc0
        /*0c0c*/ 	.word	0x000000ce
        /*0c10*/ 	.word	0x00028c30
        /*0c14*/ 	.short	0x010a
        /*0c16*/ 	.byte	0x3f
	.zero		1


	//   ....[96]....
        /*0c18*/ 	.word	0x0001ce10
        /*0c1c*/ 	.word	0x000000ce
        /*0c20*/ 	.word	0x00028c50
        /*0c24*/ 	.short	0x010a
        /*0c26*/ 	.byte	0x3f
	.zero		1


	//   ....[97]....
        /*0c28*/ 	.word	0x0001cfb0
        /*0c2c*/ 	.word	0x00000007
        /*0c30*/ 	.word	0x00028c20
        /*0c34*/ 	.short	0x010a
        /*0c36*/ 	.byte	0x3f
	.zero		1


	//   ....[98]....
        /*0c38*/ 	.word	0x0001d000
        /*0c3c*/ 	.word	0x00000008
        /*0c40*/ 	.word	0x00028ca0
        /*0c44*/ 	.short	0x010a
        /*0c46*/ 	.byte	0x3f
	.zero		1


	//   ....[99]....
        /*0c48*/ 	.word	0x0001d050
        /*0c4c*/ 	.word	0x00000008
        /*0c50*/ 	.word	0x00028cc0
        /*0c54*/ 	.short	0x010a
        /*0c56*/ 	.byte	0x3f
	.zero		1


	//   ....[100]....
        /*0c58*/ 	.word	0x0001d0a0
        /*0c5c*/ 	.word	0x00000009
        /*0c60*/ 	.word	0x00028ca0
        /*0c64*/ 	.short	0x010a
        /*0c66*/ 	.byte	0x3f
	.zero		1


	//   ....[101]....
        /*0c68*/ 	.word	0x0001d0f0
        /*0c6c*/ 	.word	0x00000009
        /*0c70*/ 	.word	0x00028cc0
        /*0c74*/ 	.short	0x010a
        /*0c76*/ 	.byte	0x3f
	.zero		1


	//   ....[102]....
        /*0c78*/ 	.word	0x0001d290
        /*0c7c*/ 	.word	0x00000005
        /*0c80*/ 	.word	0x00028c40
        /*0c84*/ 	.short	0x010a
        /*0c86*/ 	.byte	0x3f
	.zero		1


	//   ....[103]....
        /*0c88*/ 	.word	0x0001d310
        /*0c8c*/ 	.word	0x00000005
        /*0c90*/ 	.word	0x00028c20
        /*0c94*/ 	.short	0x010a
        /*0c96*/ 	.byte	0x3f
	.zero		1


	//   ....[104]....
        /*0c98*/ 	.word	0x0001d360
        /*0c9c*/ 	.word	0x00000002
        /*0ca0*/ 	.word	0x00028c60
        /*0ca4*/ 	.short	0x010a
        /*0ca6*/ 	.byte	0x3f
	.zero		1


	//   ....[105]....
        /*0ca8*/ 	.word	0x0001d3b0
        /*0cac*/ 	.word	0x00000002
        /*0cb0*/ 	.word	0x00028c40
        /*0cb4*/ 	.short	0x010a
        /*0cb6*/ 	.byte	0x3f
	.zero		1


	//   ....[106]....
        /*0cb8*/ 	.word	0x0001d400
        /*0cbc*/ 	.word	0x00000002
        /*0cc0*/ 	.word	0x00028c60
        /*0cc4*/ 	.short	0x010a
        /*0cc6*/ 	.byte	0x3f
	.zero		1


	//   ....[107]....
        /*0cc8*/ 	.word	0x0001d450
        /*0ccc*/ 	.word	0x00000002
        /*0cd0*/ 	.word	0x00028c40
        /*0cd4*/ 	.short	0x010a
        /*0cd6*/ 	.byte	0x3f
	.zero		1


	//   ....[108]....
        /*0cd8*/ 	.word	0x0001d4a0
        /*0cdc*/ 	.word	0x00000002
        /*0ce0*/ 	.word	0x00028c60
        /*0ce4*/ 	.short	0x010a
        /*0ce6*/ 	.byte	0x3f
	.zero		1


	//   ....[109]....
        /*0ce8*/ 	.word	0x0001d4f0
        /*0cec*/ 	.word	0x00000002
        /*0cf0*/ 	.word	0x00028c40
        /*0cf4*/ 	.short	0x010a
        /*0cf6*/ 	.byte	0x3f
	.zero		1


	//   ....[110]....
        /*0cf8*/ 	.word	0x0001d540
        /*0cfc*/ 	.word	0x00000002
        /*0d00*/ 	.word	0x00028c60
        /*0d04*/ 	.short	0x010a
        /*0d06*/ 	.byte	0x3f
	.zero		1


	//   ....[111]....
        /*0d08*/ 	.word	0x0001df00
        /*0d0c*/ 	.word	0x00000000
        /*0d10*/ 	.word	0x00028c20
        /*0d14*/ 	.short	0x010a
        /*0d16*/ 	.byte	0x3f
	.zero		1


	//   ....[112]....
        /*0d18*/ 	.word	0x0001e0a0
        /*0d1c*/ 	.word	0x00000006
        /*0d20*/ 	.word	0x00000000
        /*0d24*/ 	.short	0x010a
        /*0d26*/ 	.byte	0x3f
	.zero		1


	//   ....[113]....
        /*0d28*/ 	.word	0x0001e0f0
        /*0d2c*/ 	.word	0x00000007
        /*0d30*/ 	.word	0x00000000
        /*0d34*/ 	.short	0x010a
        /*0d36*/ 	.byte	0x3f
	.zero		1


	//   ....[114]....
        /*0d38*/ 	.word	0x0001e140
        /*0d3c*/ 	.word	0x00000004
        /*0d40*/ 	.word	0x00000000
        /*0d44*/ 	.short	0x010a
        /*0d46*/ 	.byte	0x3f
	.zero		1


	//----- nvinfo : EIATTR_NUM_MBARRIERS
	.align		4
.L_887:
        /*0d48*/ 	.byte	0x03, 0x38
        /*0d4a*/ 	.short	0x0016


	//----- nvinfo : EIATTR_EXIT_INSTR_OFFSETS
	.align		4
        /*0d4c*/ 	.byte	0x04, 0x1c
        /*0d4e*/ 	.short	(.L_889 - .L_888)


	//   ....[0]....
.L_888:
        /*0d50*/ 	.word	0x0001bf50


	//----- nvinfo : EIATTR_MAX_THREADS
	.align		4
.L_889:
        /*0d54*/ 	.byte	0x04, 0x05
        /*0d56*/ 	.short	(.L_891 - .L_890)
.L_890:
        /*0d58*/ 	.word	0x00000180
        /*0d5c*/ 	.word	0x00000001
        /*0d60*/ 	.word	0x00000001


	//----- nvinfo : EIATTR_CRS_STACK_SIZE
	.align		4
.L_891:
        /*0d64*/ 	.byte	0x04, 0x1e
        /*0d66*/ 	.short	(.L_893 - .L_892)
.L_892:
        /*0d68*/ 	.word	0x00000000


	//----- nvinfo : EIATTR_CBANK_PARAM_SIZE
	.align		4
.L_893:
        /*0d6c*/ 	.byte	0x03, 0x19
        /*0d6e*/ 	.short	0x0a70


	//----- nvinfo : EIATTR_PARAM_CBANK
	.align		4
        /*0d70*/ 	.byte	0x04, 0x0a
        /*0d72*/ 	.short	(.L_895 - .L_894)
	.align		4
.L_894:
        /*0d74*/ 	.word	index@(.nv.constant0._ZN7cutlass13device_kernelIN5flash11enable_sm90INS1_16FlashAttnFwdSm90INS1_25CollectiveMainloopFwdSm90ILi2EN4cute5tupleIJNS5_1CILi1EEES8_S8_EEENS6_IJNS7_ILi64EEESA_SA_EEELi512ENS_6half_tEfNS_4arch4Sm90ELb0ELb1ELb0ELb1ELb0ELb1ELb0ELb0ELb0ELb0ELb0ELb0EEENS1_21CollectiveEpilogueFwdINS6_IJSA_NS7_ILi512EEESA_EEES9_SC_SE_Li256ELb1ELb0ELb0ELb0EEENS1_36VarlenDynamicPersistentTileSchedulerILi64ELi64ELi256ELi32ELb0ELb0ELb1ELb1ELb0ELb1EEEEEEEEEvNT_6ParamsE)
        /*0d78*/ 	.short	0x0210
        /*0d7a*/ 	.short	0x0a70


	//----- nvinfo : EIATTR_SW_WAR
	.align		4
.L_895:
        /*0d7c*/ 	.byte	0x04, 0x36
        /*0d7e*/ 	.short	(.L_897 - .L_896)
.L_896:
        /*0d80*/ 	.word	0x00000008
.L_897:


//--------------------- .nv.info._ZN7cutlass13device_kernelIN5flash11enable_sm90INS1_16FlashAttnFwdSm90INS1_25CollectiveMainloopFwdSm90ILi2EN4cute5tupleIJNS5_1CILi1EEES8_S8_EEENS6_IJNS7_ILi64EEESA_SA_EEELi512ENS_6half_tEfNS_4arch4Sm90ELb0ELb1ELb0ELb1ELb0ELb0ELb1ELb0ELb0ELb0ELb0ELb0EEENS1_21CollectiveEpilogueFwdINS6_IJSA_NS7_ILi512EEESA_EEES9_SC_SE_Li256ELb1ELb0ELb0ELb0EEENS1_36VarlenDynamicPersistentTileSchedulerILi64ELi64ELi256ELi32ELb0ELb0ELb1ELb1ELb0ELb1EEEEEEEEEvNT_6ParamsE --------------------------
	.section	.nv.info._ZN7cutlass13device_kernelIN5flash11enable_sm90INS1_16FlashAttnFwdSm90INS1_25CollectiveMainloopFwdSm90ILi2EN4cute5tupleIJNS5_1CILi1EEES8_S8_EEENS6_IJNS7_ILi64EEESA_SA_EEELi512ENS_6half_tEfNS_4arch4Sm90ELb0ELb1ELb0ELb1ELb0ELb0ELb1ELb0ELb0ELb0ELb0ELb0EEENS1_21CollectiveEpilogueFwdINS6_IJSA_NS7_ILi512EEESA_EEES9_SC_SE_Li256ELb1ELb0ELb0ELb0EEENS1_36VarlenDynamicPersistentTileSchedulerILi64ELi64ELi256ELi32ELb0ELb0ELb1ELb1ELb0ELb1EEEEEEEEEvNT_6ParamsE,"",@"SHT_CUDA_INFO"
	.sectionflags	@""
	.align	4


	//----- nvinfo : EIATTR_CUDA_API_VERSION
	.align		4
        /*0000*/ 	.byte	0x04, 0x37
        /*0002*/ 	.short	(.L_899 - .L_898)
.L_898:
        /*0004*/ 	.word	0x00000082


	//----- nvinfo : EIATTR_KPARAM_INFO
	.align		4
.L_899:
        /*0008*/ 	.byte	0x04, 0x17
        /*000a*/ 	.short	(.L_901 - .L_900)
.L_900:
        /*000c*/ 	.word	0x00000000
        /*0010*/ 	.short	0x0000
        /*0012*/ 	.short	0x0070
        /*0014*/ 	.byte	0x00, 0xf0, 0x01, 0x2c


	//----- nvinfo : EIATTR_SPARSE_MMA_MASK
	.align		4
.L_901:
        /*0018*/ 	.byte	0x03, 0x50
        /*001a*/ 	.short	0x0000


	//----- nvinfo : EIATTR_MAXREG_COUNT
	.align		4
        /*001c*/ 	.byte	0x03, 0x1b
        /*001e*/ 	.short	0x00a8


	//----- nvinfo : EIATTR_NUM_BARRIERS
	.align		4
        /*0020*/ 	.byte	0x02, 0x4c
        /*0022*/ 	.byte	0x10
	.zero		1


	//----- nvinfo : EIATTR_EXTERNS
	.align		4
        /*0024*/ 	.byte	0x04, 0x0f
        /*0026*/ 	.short	(.L_903 - .L_902)


	//   ....[0]....
	.align		4
.L_902:
        /*0028*/ 	.word	index@(__assertfail)


	//----- nvinfo : EIATTR_ANNOTATIONS
	.align		4
.L_903:
        /*002c*/ 	.byte	0x04, 0x55
        /*002e*/ 	.short	(.L_905 - .L_904)


	//   ....[0]....
.L_904:
        /* <DEDUP_REMOVED lines=31> */


	//----- nvinfo : EIATTR_MERCURY_ISA_VERSION
	.align		4
.L_905:
        /*0210*/ 	.byte	0x03, 0x5f
        /*0212*/ 	.short	0x0101


	//----- nvinfo : EIATTR_UNUSED_LOAD_BYTE_OFFSET
	.align		4
        /*0214*/ 	.byte	0x04, 0x44
        /*0216*/ 	.short	(.L_907 - .L_906)


	//   ....[0]....
.L_906:
        /*0218*/ 	.word	0x00000a90
        /*021c*/ 	.word	0x0000fff0


	//   ....[1]....
        /*0220*/ 	.word	0x00010be0
        /*0224*/ 	.word	0x0000fff0


	//----- nvinfo : EIATTR_INT_WARP_WIDE_INSTR_OFFSETS
	.align		4
.L_907:
        /*0228*/ 	.byte	0x04, 0x31
        /*022a*/ 	.short	(.L_909 - .L_908)


	//   ....[0]....
.L_908:
        /*022c*/ 	.word	0x00000190


	//   ....[1]....
        /*0230*/ 	.word	0x000001d0


	//   ....[2]....
        /*0234*/ 	.word	0x00000240


	//   ....[3]....
        /*0238*/ 	.word	0x000002b0


	//   ....[4]....
        /*023c*/ 	.word	0x000149c0


	//   ....[5]....
        /*0240*/ 	.word	0x00014a80


	//   ....[6]....
        /*0244*/ 	.word	0x00014f90


	//   ....[7]....
        /*0248*/ 	.word	0x00015010


	//   ....[8]....
        /*024c*/ 	.word	0x00017c40


	//   ....[9]....
        /*0250*/ 	.word	0x00017d00


	//----- nvinfo : EIATTR_COOP_GROUP_MASK_REGIDS
	.align		4
.L_909:
        /*0254*/ 	.byte	0x04, 0x29
        /*0256*/ 	.short	(.L_911 - .L_910)


	//   ....[0]....
.L_910:
        /*0258*/ 	.word	0xffffffff


	//   ....[1]....
        /*025c*/ 	.word	0xffffffff


	//   ....[2]....
        /*0260*/ 	.word	0xffffffff


	//   ....[3]....
        /*0264*/ 	.word	0xffffffff


	//   ....[4]....
        /*0268*/ 	.word	0xffffffff


	//   ....[5]....
        /*026c*/ 	.word	0xffffffff


	//   ....[6]....
        /*0270*/ 	.word	0xffffffff


	//   ....[7]....
        /*0274*/ 	.word	0xffffffff


	//   ....[8]....
        /*0278*/ 	.word	0xffffffff


	//   ....[9]....
        /*027c*/ 	.word	0xffffffff


	//   ....[10]....
        /*0280*/ 	.word	0xffffffff


	//   ....[11]....
        /*0284*/ 	.word	0xffffffff


	//   ....[12]....
        /*0288*/ 	.word	0xffffffff


	//   ....[13]....
        /*028c*/ 	.word	0xffffffff


	//   ....[14]....
        /*0290*/ 	.word	0xffffffff


	//   ....[15]....
        /*0294*/ 	.word	0xffffffff


	//   ....[16]....
        /*0298*/ 	.word	0xffffffff


	//   ....[17]....
        /*029c*/ 	.word	0xffffffff


	//   ....[18]....
        /*02a0*/ 	.word	0xffffffff


	//   ....[19]....
        /*02a4*/ 	.word	0xffffffff


	//   ....[20]....
        /*02a8*/ 	.word	0xffffffff


	//   ....[21]....
        /*02ac*/ 	.word	0xffffffff


	//   ....[22]....
        /*02b0*/ 	.word	0xffffffff


	//   ....[23]....
        /*02b4*/ 	.word	0xffffffff


	//   ....[24]....
        /*02b8*/ 	.word	0xffffffff


	//   ....[25]....
        /*02bc*/ 	.word	0xffffffff


	//   ....[26]....
        /*02c0*/ 	.word	0xffffffff


	//   ....[27]....
        /*02c4*/ 	.word	0xffffffff


	//   ....[28]....
        /*02c8*/ 	.word	0xffffffff


	//   ....[29]....
        /*02cc*/ 	.word	0xffffffff


	//   ....[30]....
        /*02d0*/ 	.word	0xffffffff


	//   ....[31]....
        /*02d4*/ 	.word	0xffffffff


	//   ....[32]....
        /*02d8*/ 	.word	0xffffffff


	//   ....[33]....
        /*02dc*/ 	.word	0xffffffff


	//   ....[34]....
        /*02e0*/ 	.word	0xffffffff


	//   ....[35]....
        /*02e4*/ 	.word	0xffffffff


	//   ....[36]....
        /*02e8*/ 	.word	0xffffffff


	//   ....[37]....
        /*02ec*/ 	.word	0xffffffff


	//   ....[38]....
        /*02f0*/ 	.word	0xffffffff


	//   ....[39]....
        /*02f4*/ 	.word	0xffffffff


	//   ....[40]....
        /*02f8*/ 	.word	0xffffffff


	//   ....[41]....
        /*02fc*/ 	.word	0xffffffff


	//   ....[42]....
        /*0300*/ 	.word	0xffffffff


	//   ....[43]....
        /*0304*/ 	.word	0xffffffff


	//   ....[44]....
        /*0308*/ 	.word	0xffffffff


	//   ....[45]....
        /*030c*/ 	.word	0xffffffff


	//   ....[46]....
        /*0310*/ 	.word	0xffffffff


	//   ....[47]....
        /*0314*/ 	.word	0xffffffff


	//   ....[48]....
        /*0318*/ 	.word	0xffffffff


	//   ....[49]....
        /*031c*/ 	.word	0xffffffff


	//   ....[50]....
        /*0320*/ 	.word	0xffffffff


	//   ....[51]....
        /*0324*/ 	.word	0xffffffff


	//   ....[52]....
        /*0328*/ 	.word	0xffffffff


	//   ....[53]....
        /*032c*/ 	.word	0xffffffff


	//   ....[54]....
        /*0330*/ 	.word	0xffffffff


	//   ....[55]....
        /*0334*/ 	.word	0xffffffff


	//   ....[56]....
        /*0338*/ 	.word	0xffffffff


	//   ....[57]....
        /*033c*/ 	.word	0xffffffff


	//   ....[58]....
        /*0340*/ 	.word	0xffffffff


	//   ....[59]....
        /*0344*/ 	.word	0xffffffff


	//   ....[60]....
        /*0348*/ 	.word	0xffffffff


	//   ....[61]....
        /*034c*/ 	.word	0xffffffff


	//   ....[62]....
        /*0350*/ 	.word	0xffffffff


	//   ....[63]....
        /*0354*/ 	.word	0xffffffff


	//   ....[64]....
        /*0358*/ 	.word	0xffffffff


	//   ....[65]....
        /*035c*/ 	.word	0xffffffff


	//   ....[66]....
        /*0360*/ 	.word	0xffffffff


	//   ....[67]....
        /*0364*/ 	.word	0xffffffff


	//   ....[68]....
        /*0368*/ 	.word	0xffffffff


	//   ....[69]....
        /*036c*/ 	.word	0xffffffff


	//   ....[70]....
        /*0370*/ 	.word	0xffffffff


	//   ....[71]....
        /*0374*/ 	.word	0xffffffff


	//   ....[72]....
        /*0378*/ 	.word	0x0500000f


	//   ....[73]....
        /*037c*/ 	.word	0x0500000f


	//   ....[74]....
        /*0380*/ 	.word	0x0500000f


	//   ....[75]....
        /*0384*/ 	.word	0x0500000f


	//   ....[76]....
        /*0388*/ 	.word	0x0500000f


	//   ....[77]....
        /*038c*/ 	.word	0x0500000f


	//   ....[78]....
        /*0390*/ 	.word	0x0500000f


	//   ....[79]....
        /*0394*/ 	.word	0x0500000f


	//   ....[80]....
        /*0398*/ 	.word	0x0500000f


	//   ....[81]....
        /*039c*/ 	.word	0x0500000f


	//   ....[82]....
        /*03a0*/ 	.word	0x0500000f


	//   ....[83]....
        /*03a4*/ 	.word	0x0500000f


	//   ....[84]....
        /*03a8*/ 	.word	0x0500000f


	//   ....[85]....
        /*03ac*/ 	.word	0x0500000f


	//   ....[86]....
        /*03b0*/ 	.word	0x0500000f


	//   ....[87]....
        /*03b4*/ 	.word	0x0500000f


	//   ....[88]....
        /*03b8*/ 	.word	0x0500000f


	//   ....[89]....
        /*03bc*/ 	.word	0x0500000f


	//   ....[90]....
        /*03c0*/ 	.word	0x0500000f


	//----- nvinfo : EIATTR_COOP_GROUP_INSTR_OFFSETS
	.align		4
.L_911:
        /*03c4*/ 	.byte	0x04, 0x28
        /*03c6*/ 	.short	(.L_913 - .L_912)


	//   ....[0]....
.L_912:
        /*03c8*/ 	.word	0x00000060


	//   ....[1]....
        /*03cc*/ 	.word	0x000001a0


	//   ....[2]....
        /*03d0*/ 	.word	0x000001e0


	//   ....[3]....
        /*03d4*/ 	.word	0x000003f0


	//   ....[4]....
        /*03d8*/ 	.word	0x00000550


	//   ....[5]....
        /*03dc*/ 	.word	0x00000670


	//   ....[6]....
        /*03e0*/ 	.word	0x000007d0


	//   ....[7]....
        /*03e4*/ 	.word	0x00001b10


	//   ....[8]....
        /*03e8*/ 	.word	0x000039e0


	//   ....[9]....
        /*03ec*/ 	.word	0x000041c0


	//   ....[10]....
        /*03f0*/ 	.word	0x00005da0


	//   ....[11]....
        /*03f4*/ 	.word	0x00005f30


	//   ....[12]....
        /*03f8*/ 	.word	0x000061f0


	//   ....[13]....
        /*03fc*/ 	.word	0x00006290


	//   ....[14]....
        /*0400*/ 	.word	0x00006a90


	//   ....[15]....
        /*0404*/ 	.word	0x000070f0


	//   ....[16]....
        /*0408*/ 	.word	0x00008a30


	//   ....[17]....
        /*040c*/ 	.word	0x00008b30


	//   ....[18]....
        /*0410*/ 	.word	0x00008eb0


	//   ....[19]....
        /*0414*/ 	.word	0x00008f40


	//   ....[20]....
        /*0418*/ 	.word	0x0000a060


	//   ....[21]....
        /*041c*/ 	.word	0x0000a740


	//   ....[22]....
        /*0420*/ 	.word	0x0000b820


	//   ....[23]....
        /*0424*/ 	.word	0x0000b850


	//   ....[24]....
        /*0428*/ 	.word	0x0000bb40


	//   ....[25]....
        /*042c*/ 	.word	0x0000bd10


	//   ....[26]....
        /*0430*/ 	.word	0x0000cc40


	//   ....[27]....
        /*0434*/ 	.word	0x0000d190


	//   ....[28]....
        /*0438*/ 	.word	0x0000ea70


	//   ....[29]....
        /*043c*/ 	.word	0x0000eb70


	//   ....[30]....
        /*0440*/ 	.word	0x0000ef20


	//   ....[31]....
        /*0444*/ 	.word	0x0000ef90


	//   ....[32]....
        /*0448*/ 	.word	0x000100a0


	//   ....[33]....
        /*044c*/ 	.word	0x000100e0


	//   ....[34]....
        /*0450*/ 	.word	0x00010110


	//   ....[35]....
        /*0454*/ 	.word	0x000101a0


	//   ....[36]....
        /*0458*/ 	.word	0x000101b0


	//   ....[37]....
        /*045c*/ 	.word	0x00011bc0


	//   ....[38]....
        /*0460*/ 	.word	0x00013470


	//   ....[39]....
        /*0464*/ 	.word	0x00013600


	//   ....[40]....
        /*0468*/ 	.word	0x00013630


	//   ....[41]....
        /*046c*/ 	.word	0x00013670


	//   ....[42]....
        /*0470*/ 	.word	0x000136e0


	//   ....[43]....
        /*0474*/ 	.word	0x00013740


	//   ....[44]....
        /*0478*/ 	.word	0x00013780


	//   ....[45]....
        /*047c*/ 	.word	0x00013930


	//   ....[46]....
        /*0480*/ 	.word	0x00013990


	//   ....[47]....
        /*0484*/ 	.word	0x000139d0


	//   ....[48]....
        /*0488*/ 	.word	0x00013a10


	//   ....[49]....
        /*048c*/ 	.word	0x00013a40


	//   ....[50]....
        /*0490*/ 	.word	0x00013a70


	//   ....[51]....
        /*0494*/ 	.word	0x00013b10


	//   ....[52]....
        /*0498*/ 	.word	0x00013b70


	//   ....[53]....
        /*049c*/ 	.word	0x00013c00


	//   ....[54]....
        /*04a0*/ 	.word	0x00017d90


	//   ....[55]....
        /*04a4*/ 	.word	0x00017da0


	//   ....[56]....
        /*04a8*/ 	.word	0x00017ec0


	//   ....[57]....
        /*04ac*/ 	.word	0x00017f20


	//   ....[58]....
        /*04b0*/ 	.word	0x00017f60


	//   ....[59]....
        /*04b4*/ 	.word	0x00017fa0


	//   ....[60]....
        /*04b8*/ 	.word	0x00017fd0


	//   ....[61]....
        /*04bc*/ 	.word	0x00018000


	//   ....[62]....
        /*04c0*/ 	.word	0x000181a0


	//   ....[63]....
        /*04c4*/ 	.word	0x00018200


	//   ....[64]....
        /*04c8*/ 	.word	0x00018240


	//   ....[65]....
        /*04cc*/ 	.word	0x00018280


	//   ....[66]....
        /*04d0*/ 	.word	0x000182b0


	//   ....[67]....
        /*04d4*/ 	.word	0x000182e0


	//   ....[68]....
        /*04d8*/ 	.word	0x000183a0


	//   ....[69]....
        /*04dc*/ 	.word	0x000183c0


	//   ....[70]....
        /*04e0*/ 	.word	0x00018430


	//   ....[71]....
        /*04e4*/ 	.word	0x00018ad0


	//   ....[72]....
        /*04e8*/ 	.word	0x000191b0


	//   ....[73]....
        /*04ec*/ 	.word	0x000195d0


	//   ....[74]....
        /*04f0*/ 	.word	0x00019660


	//   ....[75]....
        /*04f4*/ 	.word	0x00019700


	//   ....[76]....
        /*04f8*/ 	.word	0x000197b0


	//   ....[77]....
        /*04fc*/ 	.word	0x00019830


	//   ....[78]....
        /*0500*/ 	.word	0x000198b0


	//   ....[79]....
        /*0504*/ 	.word	0x00019930


	//   ....[80]....
        /*0508*/ 	.word	0x000199b0


	//   ....[81]....
        /*050c*/ 	.word	0x00019a40


	//   ....[82]....
        /*0510*/ 	.word	0x00019af0


	//   ....[83]....
        /*0514*/ 	.word	0x00019b70


	//   ....[84]....
        /*0518*/ 	.word	0x00019bf0


	//   ....[85]....
        /*051c*/ 	.word	0x00019c70


	//   ....[86]....
        /*0520*/ 	.word	0x00019cf0


	//   ....[87]....
        /*0524*/ 	.word	0x00019d60


	//   ....[88]....
        /*0528*/ 	.word	0x00019e00


	//   ....[89]....
        /*052c*/ 	.word	0x00019e90


	//   ....[90]....
        /*0530*/ 	.word	0x00019fc0


	//----- nvinfo : EIATTR_REG_RECONFIG
	.align		4
.L_913:
        /*0534*/ 	.byte	0x01, 0x54
	.zero		2


	//----- nvinfo : EIATTR_SYSCALL_OFFSETS
	.align		4
        /*0538*/ 	.byte	0x04, 0x46
        /*053a*/ 	.short	(.L_915 - .L_914)


	//   ....[0]....
.L_914:
        /*053c*/ 	.word	0x00003bb0


	//   ....[1]....
        /*0540*/ 	.word	0x00014c10


	//   ....[2]....
        /*0544*/ 	.word	0x00014d50


	//   ....[3]....
        /*0548*/ 	.word	0x00014e50


	//----- nvinfo : EIATTR_MBARRIER_INSTR_OFFSETS
	.align		4
.L_915:
        /*054c*/ 	.byte	0x04, 0x39
        /*054e*/ 	.short	(.L_917 - .L_916)


	//   ....[0]....
.L_916:
        /*0550*/ 	.word	0x000002d0
        /*0554*/ 	.word	0x000000ff
        /*0558*/ 	.word	0x00038800
        /*055c*/ 	.short	0x0100
        /*055e*/ 	.byte	0x08
	.zero		1


	//   ....[1]....
        /*0560*/ 	.word	0x000002e0
        /*0564*/ 	.word	0x000000ff
        /*0568*/ 	.word	0x00038810
        /*056c*/ 	.short	0x0100
        /*056e*/ 	.byte	0x08
	.zero		1


	//   ....[2]....
        /*0570*/ 	.word	0x000002f0
        /*0574*/ 	.word	0x000000ff
        /*0578*/ 	.word	0x00038820
        /*057c*/ 	.short	0x0100
        /*057e*/ 	.byte	0x08
	.zero		1


	//   ....[3]....
        /*0580*/ 	.word	0x000003a0
        /*0584*/ 	.word	0x000000ff
        /*0588*/ 	.word	0x00038830
        /*058c*/ 	.short	0x0100
        /*058e*/ 	.byte	0x06
	.zero		1


	//   ....[4]....
        /*0590*/ 	.word	0x000003b0
        /*0594*/ 	.word	0x000000ff
        /*0598*/ 	.word	0x00038840
        /*059c*/ 	.short	0x0100
        /*059e*/ 	.byte	0x06
	.zero		1


	//   ....[5]....
        /*05a0*/ 	.word	0x000003c0
        /*05a4*/ 	.word	0x000000ff
        /*05a8*/ 	.word	0x00038838
        /*05ac*/ 	.short	0x0100
        /*05ae*/ 	.byte	0x06
	.zero		1


	//   ....[6]....
        /*05b0*/ 	.word	0x000003d0
        /*05b4*/ 	.word	0x000000ff
        /*05b8*/ 	.word	0x00038848
        /*05bc*/ 	.short	0x0100
        /*05be*/ 	.byte	0x06
	.zero		1


	//   ....[7]....
        /*05c0*/ 	.word	0x00000500
        /*05c4*/ 	.word	0x000000ff
        /*05c8*/ 	.word	0x00038850
        /*05cc*/ 	.short	0x0100
        /*05ce*/ 	.byte	0x08
	.zero		1


	//   ....[8]....
        /*05d0*/ 	.word	0x00000510
        /*05d4*/ 	.word	0x000000ff
        /*05d8*/ 	.word	0x00038860
        /*05dc*/ 	.short	0x0100
        /*05de*/ 	.byte	0x08
	.zero		1


	//   ....[9]....
        /*05e0*/ 	.word	0x00000520
        /*05e4*/ 	.word	0x000000ff
        /*05e8*/ 	.word	0x00038858
        /*05ec*/ 	.short	0x0100
        /*05ee*/ 	.byte	0x08
	.zero		1


	//   ....[10]....
        /*05f0*/ 	.word	0x00000530
        /*05f4*/ 	.word	0x000000ff
        /*05f8*/ 	.word	0x00038868
        /*05fc*/ 	.short	0x0100
        /*05fe*/ 	.byte	0x08
	.zero		1


	//   ....[11]....
        /*0600*/ 	.word	0x00000620
        /*0604*/ 	.word	0x000000ff
        /*0608*/ 	.word	0x00038870
        /*060c*/ 	.short	0x0100
        /*060e*/ 	.byte	0x06
	.zero		1


	//   ....[12]....
        /*0610*/ 	.word	0x00000630
        /*0614*/ 	.word	0x000000ff
        /*0618*/ 	.word	0x00038880
        /*061c*/ 	.short	0x0100
        /*061e*/ 	.byte	0x06
	.zero		1


	//   ....[13]....
        /*0620*/ 	.word	0x00000640
        /*0624*/ 	.word	0x000000ff
        /*0628*/ 	.word	0x00038878
        /*062c*/ 	.short	0x0100
        /*062e*/ 	.byte	0x06
	.zero		1


	//   ....[14]....
        /*0630*/ 	.word	0x00000650
        /*0634*/ 	.word	0x000000ff
        /*0638*/ 	.word	0x00038888
        /*063c*/ 	.short	0x0100
        /*063e*/ 	.byte	0x06
	.zero		1


	//   ....[15]....
        /*0640*/ 	.word	0x00000780
        /*0644*/ 	.word	0x000000ff
        /*0648*/ 	.word	0x00038890
        /*064c*/ 	.short	0x0100
        /*064e*/ 	.byte	0x08
	.zero		1


	//   ....[16]....
        /*0650*/ 	.word	0x00000790
        /*0654*/ 	.word	0x000000ff
        /*0658*/ 	.word	0x000388a0
        /*065c*/ 	.short	0x0100
        /*065e*/ 	.byte	0x08
	.zero		1


	//   ....[17]....
        /*0660*/ 	.word	0x000007a0
        /*0664*/ 	.word	0x000000ff
        /*0668*/ 	.word	0x00038898
        /*066c*/ 	.short	0x0100
        /*066e*/ 	.byte	0x08
	.zero		1


	//   ....[18]....
        /*0670*/ 	.word	0x000007b0
        /*0674*/ 	.word	0x000000ff
        /*0678*/ 	.word	0x000388a8
        /*067c*/ 	.short	0x0100
        /*067e*/ 	.byte	0x08
	.zero		1


	//   ....[19]....
        /*0680*/ 	.word	0x000008e0
        /*0684*/ 	.word	0x000000ff
        /*0688*/ 	.word	0x000388b0
        /*068c*/ 	.short	0x0100
        /*068e*/ 	.byte	0x08
	.zero		1


	//   ....[20]....
        /*0690*/ 	.word	0x000008f0
        /*0694*/ 	.word	0x000000ff
        /*0698*/ 	.word	0x000388c0
        /*069c*/ 	.short	0x0100
        /*069e*/ 	.byte	0x08
	.zero		1


	//   ....[21]....
        /*06a0*/ 	.word	0x00000900
        /*06a4*/ 	.word	0x000000ff
        /*06a8*/ 	.word	0x000388b8
        /*06ac*/ 	.short	0x0100
        /*06ae*/ 	.byte	0x08
	.zero		1


	//   ....[22]....
        /*06b0*/ 	.word	0x00000910
        /*06b4*/ 	.word	0x000000ff
        /*06b8*/ 	.word	0x000388c8
        /*06bc*/ 	.short	0x0100
        /*06be*/ 	.byte	0x08
	.zero		1


	//   ....[23]....
        /*06c0*/ 	.word	0x00001e80
        /*06c4*/ 	.word	0x00000000
        /*06c8*/ 	.word	0x00000000
        /*06cc*/ 	.short	0x0101
        /*06ce*/ 	.byte	0x3f
	.zero		1


	//   ....[24]....
        /*06d0*/ 	.word	0x00002930
        /*06d4*/ 	.word	0x00000000
        /*06d8*/ 	.word	0x00000000
        /*06dc*/ 	.short	0x0101
        /*06de*/ 	.byte	0x3f
	.zero		1


	//   ....[25]....
        /*06e0*/ 	.word	0x00003c10
        /*06e4*/ 	.word	0x000000ff
        /*06e8*/ 	.word	0x00038800
        /*06ec*/ 	.short	0x010a
        /*06ee*/ 	.byte	0x25
	.zero		1


	//   ....[26]....
        /*06f0*/ 	.word	0x00003c80
        /*06f4*/ 	.word	0x00000004
        /*06f8*/ 	.word	0x00038830
        /*06fc*/ 	.short	0x010a
        /*06fe*/ 	.byte	0x3f
	.zero		1


	//   ....[27]....
        /*0700*/ 	.word	0x00003cc0
        /*0704*/ 	.word	0x00000004
        /*0708*/ 	.word	0x00038830
        /*070c*/ 	.short	0x010a
        /*070e*/ 	.byte	0x3f
	.zero		1


	//   ....[28]....
        /*0710*/ 	.word	0x00003f40
        /*0714*/ 	.word	0x000000ff
        /*0718*/ 	.word	0x00038810
        /*071c*/ 	.short	0x010a
        /*071e*/ 	.byte	0x25
	.zero		1


	//   ....[29]....
        /*0720*/ 	.word	0x00003f80
        /*0724*/ 	.word	0x00000004
        /*0728*/ 	.word	0x00038850
        /*072c*/ 	.short	0x010a
        /*072e*/ 	.byte	0x3f
	.zero		1


	//   ....[30]....
        /*0730*/ 	.word	0x00003fc0
        /*0734*/ 	.word	0x00000004
        /*0738*/ 	.word	0x00038850
        /*073c*/ 	.short	0x010a
        /*073e*/ 	.byte	0x3f
	.zero		1


	//   ....[31]....
        /*0740*/ 	.word	0x00005250
        /*0744*/ 	.word	0x00000000
        /*0748*/ 	.word	0x00000000
        /*074c*/ 	.short	0x0101
        /*074e*/ 	.byte	0x3f
	.zero		1


	//   ....[32]....
        /*0750*/ 	.word	0x00006ab0
        /*0754*/ 	.word	0x00000004
        /*0758*/ 	.word	0x00000000
        /*075c*/ 	.short	0x0101
        /*075e*/ 	.byte	0x3f
	.zero		1


	//   ....[33]....
        /*0760*/ 	.word	0x00006d40
        /*0764*/ 	.word	0x000000ff
        /*0768*/ 	.word	0x00038830
        /*076c*/ 	.short	0x010a
        /*076e*/ 	.byte	0x07
	.zero		1


	//   ....[34]....
        /*0770*/ 	.word	0x00006d80
        /*0774*/ 	.word	0x000000ff
        /*0778*/ 	.word	0x00038830
        /*077c*/ 	.short	0x010a
        /*077e*/ 	.byte	0x07
	.zero		1


	//   ....[35]....
        /*0780*/ 	.word	0x00006fa0
        /*0784*/ 	.word	0x000000ff
        /*0788*/ 	.word	0x00038850
        /*078c*/ 	.short	0x010a
        /*078e*/ 	.byte	0x07
	.zero		1


	//   ....[36]....
        /*0790*/ 	.word	0x00006fe0
        /*0794*/ 	.word	0x000000ff
        /*0798*/ 	.word	0x00038850
        /*079c*/ 	.short	0x010a
        /*079e*/ 	.byte	0x07
	.zero		1


	//   ....[37]....
        /*07a0*/ 	.word	0x00008180
        /*07a4*/ 	.word	0x0000000c
        /*07a8*/ 	.word	0x00000000
        /*07ac*/ 	.short	0x0101
        /*07ae*/ 	.byte	0x3f
	.zero		1


	//   ....[38]....
        /*07b0*/ 	.word	0x0000a080
        /*07b4*/ 	.word	0x00000009
        /*07b8*/ 	.word	0x00000000
        /*07bc*/ 	.short	0x0101
        /*07be*/ 	.byte	0x3f
	.zero		1


	//   ....[39]....
        /*07c0*/ 	.word	0x0000a3a0
        /*07c4*/ 	.word	0x000000ff
        /*07c8*/ 	.word	0x00038830
        /*07cc*/ 	.short	0x010a
        /*07ce*/ 	.byte	0x06
	.zero		1


	//   ....[40]....
        /*07d0*/ 	.word	0x0000a3e0
        /*07d4*/ 	.word	0x000000ff
        /*07d8*/ 	.word	0x00038830
        /*07dc*/ 	.short	0x010a
        /*07de*/ 	.byte	0x06
	.zero		1


	//   ....[41]....
        /*07e0*/ 	.word	0x0000a600
        /*07e4*/ 	.word	0x000000ff
        /*07e8*/ 	.word	0x00038850
        /*07ec*/ 	.short	0x010a
        /*07ee*/ 	.byte	0x06
	.zero		1


	//   ....[42]....
        /*07f0*/ 	.word	0x0000a640
        /*07f4*/ 	.word	0x000000ff
        /*07f8*/ 	.word	0x00038850
        /*07fc*/ 	.short	0x010a
        /*07fe*/ 	.byte	0x06
	.zero		1


	//   ....[43]....
        /*0800*/ 	.word	0x0000c080
        /*0804*/ 	.word	0x00000098
        /*0808*/ 	.word	0x00000000
        /*080c*/ 	.short	0x0101
        /*080e*/ 	.byte	0x3f
	.zero		1


	//   ....[44]....
        /*0810*/ 	.word	0x0000cc60
        /*0814*/ 	.word	0x000000b3
        /*0818*/ 	.word	0x00000000
        /*081c*/ 	.short	0x0101
        /*081e*/ 	.byte	0x3f
	.zero		1


	//   ....[45]....
        /*0820*/ 	.word	0x0000cdc0
        /*0824*/ 	.word	0x000000ff
        /*0828*/ 	.word	0x00038830
        /*082c*/ 	.short	0x010a
        /*082e*/ 	.byte	0x07
	.zero		1


	//   ....[46]....
        /*0830*/ 	.word	0x0000ce00
        /*0834*/ 	.word	0x000000ff
        /*0838*/ 	.word	0x00038830
        /*083c*/ 	.short	0x010a
        /*083e*/ 	.byte	0x07
	.zero		1


	//   ....[47]....
        /*0840*/ 	.word	0x0000d020
        /*0844*/ 	.word	0x000000ff
        /*0848*/ 	.word	0x00038850
        /*084c*/ 	.short	0x010a
        /*084e*/ 	.byte	0x07
	.zero		1


	//   ....[48]....
        /*0850*/ 	.word	0x0000d060
        /*0854*/ 	.word	0x000000ff
        /*0858*/ 	.word	0x00038850
        /*085c*/ 	.short	0x010a
        /*085e*/ 	.byte	0x07
	.zero		1


	//   ....[49]....
        /*0860*/ 	.word	0x0000e1f0
        /*0864*/ 	.word	0x00000008
        /*0868*/ 	.word	0x00000000
        /*086c*/ 	.short	0x0101
        /*086e*/ 	.byte	0x3f
	.zero		1


	//   ....[50]....
        /*0870*/ 	.word	0x000100c0
        /*0874*/ 	.word	0x0000000a
        /*0878*/ 	.word	0x00000000
        /*087c*/ 	.short	0x0101
        /*087e*/ 	.byte	0x3f
	.zero		1


	//   ....[51]....
        /*0880*/ 	.word	0x00012530
        /*0884*/ 	.word	0x000000ff
        /*0888*/ 	.word	0x00000000
        /*088c*/ 	.short	0x0101
        /*088e*/ 	.byte	0x04
	.zero		1


	//   ....[52]....
        /*0890*/ 	.word	0x00015380
        /*0894*/ 	.word	0x00000009
        /*0898*/ 	.word	0x00038840
        /*089c*/ 	.short	0x010a
        /*089e*/ 	.byte	0x3f
	.zero		1


	//   ....[53]....
        /*08a0*/ 	.word	0x00015b70
        /*08a4*/ 	.word	0x0000000b
        /*08a8*/ 	.word	0x00038820
        /*08ac*/ 	.short	0x010a
        /*08ae*/ 	.byte	0x3f
	.zero		1


	//   ....[54]....
        /*08b0*/ 	.word	0x00015c40
        /*08b4*/ 	.word	0x00000006
        /*08b8*/ 	.word	0x00038860
        /*08bc*/ 	.short	0x010a
        /*08be*/ 	.byte	0x3f
	.zero		1


	//   ....[55]....
        /*08c0*/ 	.word	0x000163f0
        /*08c4*/ 	.word	0x00000002
        /*08c8*/ 	.word	0x00038840
        /*08cc*/ 	.short	0x010a
        /*08ce*/ 	.byte	0x3f
	.zero		1


	//   ....[56]....
        /*08d0*/ 	.word	0x00016600
        /*08d4*/ 	.word	0x00000002
        /*08d8*/ 	.word	0x00038860
        /*08dc*/ 	.short	0x010a
        /*08de*/ 	.byte	0x3f
	.zero		1


	//   ....[57]....
        /*08e0*/ 	.word	0x00016cd0
        /*08e4*/ 	.word	0x00000002
        /*08e8*/ 	.word	0x00038840
        /*08ec*/ 	.short	0x010a
        /*08ee*/ 	.byte	0x3f
	.zero		1


	//   ....[58]....
        /*08f0*/ 	.word	0x00016ed0
        /*08f4*/ 	.word	0x00000002
        /*08f8*/ 	.word	0x00038860
        /*08fc*/ 	.short	0x010a
        /*08fe*/ 	.byte	0x3f
	.zero		1


	//   ....[59]....
        /*0900*/ 	.word	0x00017510
        /*0904*/ 	.word	0x00000002
        /*0908*/ 	.word	0x00038840
        /*090c*/ 	.short	0x010a
        /*090e*/ 	.byte	0x3f
	.zero		1


	//   ....[60]....
        /*0910*/ 	.word	0x00017720
        /*0914*/ 	.word	0x00000002
        /*0918*/ 	.word	0x00038860
        /*091c*/ 	.short	0x010a
        /*091e*/ 	.byte	0x3f
	.zero		1


	//   ....[61]....
        /*0920*/ 	.word	0x00018a60
        /*0924*/ 	.word	0x00000000
        /*0928*/ 	.word	0x00038820
        /*092c*/ 	.short	0x010a
        /*092e*/ 	.byte	0x3f
	.zero		1


	//   ....[62]....
        /*0930*/ 	.word	0x00018c10
        /*0934*/ 	.word	0x00000006
        /*0938*/ 	.word	0x00000000
        /*093c*/ 	.short	0x010a
        /*093e*/ 	.byte	0x3f
	.zero		1


	//   ....[63]....
        /*0940*/ 	.word	0x00018c80
        /*0944*/ 	.word	0x00000007
        /*0948*/ 	.word	0x00000000
        /*094c*/ 	.short	0x010a
        /*094e*/ 	.byte	0x3f
	.zero		1


	//   ....[64]....
        /*0950*/ 	.word	0x00018cf0
        /*0954*/ 	.word	0x00000004
        /*0958*/ 	.word	0x00000000
        /*095c*/ 	.short	0x010a
        /*095e*/ 	.byte	0x3f
	.zero		1


	//   ....[65]....
        /*0960*/ 	.word	0x00018d20
        /*0964*/ 	.word	0x00000003
        /*0968*/ 	.word	0x00000000
        /*096c*/ 	.short	0x010a
        /*096e*/ 	.byte	0x3f
	.zero		1


	//   ....[66]....
        /*0970*/ 	.word	0x00018d90
        /*0974*/ 	.word	0x00000003
        /*0978*/ 	.word	0x00038800
        /*097c*/ 	.short	0x010a
        /*097e*/ 	.byte	0x3f
	.zero		1


	//   ....[67]....
        /*0980*/ 	.word	0x00018de0
        /*0984*/ 	.word	0x00000004
        /*0988*/ 	.word	0x00038830
        /*098c*/ 	.short	0x010a
        /*098e*/ 	.byte	0x3f
	.zero		1


	//   ....[68]....
        /*0990*/ 	.word	0x00018e40
        /*0994*/ 	.word	0x00000007
        /*0998*/ 	.word	0x00038810
        /*099c*/ 	.short	0x010a
        /*099e*/ 	.byte	0x3f
	.zero		1


	//   ....[69]....
        /*09a0*/ 	.word	0x00018e90
        /*09a4*/ 	.word	0x00000004
        /*09a8*/ 	.word	0x00038850
        /*09ac*/ 	.short	0x010a
        /*09ae*/ 	.byte	0x3f
	.zero		1


	//   ....[70]....
        /*09b0*/ 	.word	0x00018ef0
        /*09b4*/ 	.word	0x0000000a
        /*09b8*/ 	.word	0x00038830
        /*09bc*/ 	.short	0x010a
        /*09be*/ 	.byte	0x3f
	.zero		1


	//   ....[71]....
        /*09c0*/ 	.word	0x00018f50
        /*09c4*/ 	.word	0x0000000a
        /*09c8*/ 	.word	0x00038850
        /*09cc*/ 	.short	0x010a
        /*09ce*/ 	.byte	0x3f
	.zero		1


	//   ....[72]....
        /*09d0*/ 	.word	0x00018fb0
        /*09d4*/ 	.word	0x00000007
        /*09d8*/ 	.word	0x00038830
        /*09dc*/ 	.short	0x010a
        /*09de*/ 	.byte	0x3f
	.zero		1


	//   ....[73]....
        /*09e0*/ 	.word	0x00019010
        /*09e4*/ 	.word	0x00000007
        /*09e8*/ 	.word	0x00038850
        /*09ec*/ 	.short	0x010a
        /*09ee*/ 	.byte	0x3f
	.zero		1


	//   ....[74]....
        /*09f0*/ 	.word	0x00019070
        /*09f4*/ 	.word	0x0000000f
        /*09f8*/ 	.word	0x00038830
        /*09fc*/ 	.short	0x010a
        /*09fe*/ 	.byte	0x3f
	.zero		1


	//   ....[75]....
        /*0a00*/ 	.word	0x000190d0
        /*0a04*/ 	.word	0x0000000f
        /*0a08*/ 	.word	0x00038850
        /*0a0c*/ 	.short	0x010a
        /*0a0e*/ 	.byte	0x3f
	.zero		1


	//   ....[76]....
        /*0a10*/ 	.word	0x00019270
        /*0a14*/ 	.word	0x00000009
        /*0a18*/ 	.word	0x00038840
        /*0a1c*/ 	.short	0x010a
        /*0a1e*/ 	.byte	0x3f
	.zero		1


	//   ....[77]....
        /*0a20*/ 	.word	0x000192f0
        /*0a24*/ 	.word	0x00000009
        /*0a28*/ 	.word	0x00038820
        /*0a2c*/ 	.short	0x010a
        /*0a2e*/ 	.byte	0x3f
	.zero		1


	//   ....[78]....
        /*0a30*/ 	.word	0x00019340
        /*0a34*/ 	.word	0x00000006
        /*0a38*/ 	.word	0x00038860
        /*0a3c*/ 	.short	0x010a
        /*0a3e*/ 	.byte	0x3f
	.zero		1


	//   ....[79]....
        /*0a40*/ 	.word	0x00019390
        /*0a44*/ 	.word	0x00000002
        /*0a48*/ 	.word	0x00038840
        /*0a4c*/ 	.short	0x010a
        /*0a4e*/ 	.byte	0x3f
	.zero		1


	//   ....[80]....
        /*0a50*/ 	.word	0x000193e0
        /*0a54*/ 	.word	0x00000002
        /*0a58*/ 	.word	0x00038860
        /*0a5c*/ 	.short	0x010a
        /*0a5e*/ 	.byte	0x3f
	.zero		1


	//   ....[81]....
        /*0a60*/ 	.word	0x00019430
        /*0a64*/ 	.word	0x00000002
        /*0a68*/ 	.word	0x00038840
        /*0a6c*/ 	.short	0x010a
        /*0a6e*/ 	.byte	0x3f
	.zero		1


	//   ....[82]....
        /*0a70*/ 	.word	0x00019480
        /*0a74*/ 	.word	0x00000002
        /*0a78*/ 	.word	0x00038860
        /*0a7c*/ 	.short	0x010a
        /*0a7e*/ 	.byte	0x3f
	.zero		1


	//   ....[83]....
        /*0a80*/ 	.word	0x000194d0
        /*0a84*/ 	.word	0x00000002
        /*0a88*/ 	.word	0x00038840
        /*0a8c*/ 	.short	0x010a
        /*0a8e*/ 	.byte	0x3f
	.zero		1


	//   ....[84]....
        /*0a90*/ 	.word	0x00019520
        /*0a94*/ 	.word	0x00000002
        /*0a98*/ 	.word	0x00038860
        /*0a9c*/ 	.short	0x010a
        /*0a9e*/ 	.byte	0x3f
	.zero		1


	//   ....[85]....
        /*0aa0*/ 	.word	0x00019ee0
        /*0aa4*/ 	.word	0x00000000
        /*0aa8*/ 	.word	0x00038820
        /*0aac*/ 	.short	0x010a
        /*0aae*/ 	.byte	0x3f
	.zero		1


	//   ....[86]....
        /*0ab0*/ 	.word	0x0001a080
        /*0ab4*/ 	.word	0x00000006
        /*0ab8*/ 	.word	0x00000000
        /*0abc*/ 	.short	0x010a
        /*0abe*/ 	.byte	0x3f
	.zero		1


	//   ....[87]....
        /*0ac0*/ 	.word	0x0001a0d0
        /*0ac4*/ 	.word	0x00000007
        /*0ac8*/ 	.word	0x00000000
        /*0acc*/ 	.short	0x010a
        /*0ace*/ 	.byte	0x3f
	.zero		1


	//   ....[88]....
        /*0ad0*/ 	.word	0x0001a120
        /*0ad4*/ 	.word	0x00000004
        /*0ad8*/ 	.word	0x00000000
        /*0adc*/ 	.short	0x010a
        /*0ade*/ 	.byte	0x3f
	.zero		1


	//----- nvinfo : EIATTR_NUM_MBARRIERS
	.align		4
.L_917:
        /*0ae0*/ 	.byte	0x03, 0x38
        /*0ae2*/ 	.short	0x0017


	//----- nvinfo : EIATTR_EXIT_INSTR_OFFSETS
	.align		4
        /*0ae4*/ 	.byte	0x04, 0x1c
        /*0ae6*/ 	.short	(.L_919 - .L_918)


	//   ....[0]....
.L_918:
        /*0ae8*/ 	.word	0x00000ac0


	//   ....[1]....
        /*0aec*/ 	.word	0x00013430


	//   ....[2]....
        /*0af0*/ 	.word	0x00013490


	//   ....[3]....
        /*0af4*/ 	.word	0x00018d70


	//----- nvinfo : EIATTR_MAX_THREADS
	.align		4
.L_919:
        /*0af8*/ 	.byte	0x04, 0x05
        /*0afa*/ 	.short	(.L_921 - .L_920)
.L_920:
        /*0afc*/ 	.word	0x00000180
        /*0b00*/ 	.word	0x00000001
        /*0b04*/ 	.word	0x00000001


	//----- nvinfo : EIATTR_CRS_STACK_SIZE
	.align		4
.L_921:
        /*0b08*/ 	.byte	0x04, 0x1e
        /*0b0a*/ 	.short	(.L_923 - .L_922)
.L_922:
        /*0b0c*/ 	.word	0x00000000


	//----- nvinfo : EIATTR_CBANK_PARAM_SIZE
	.align		4
.L_923:
        /*0b10*/ 	.byte	0x03, 0x19
        /*0b12*/ 	.short	0x0b70


	//----- nvinfo : EIATTR_PARAM_CBANK
	.align		4
        /*0b14*/ 	.byte	0x04, 0x0a
        /*0b16*/ 	.short	(.L_925 - .L_924)
	.align		4
.L_924:
        /*0b18*/ 	.word	index@(.nv.constant0._ZN7cutlass13device_kernelIN5flash11enable_sm90INS1_16FlashAttnFwdSm90INS1_25CollectiveMainloopFwdSm90ILi2EN4cute5tupleIJNS5_1CILi1EEES8_S8_EEENS6_IJNS7_ILi64EEESA_SA_EEELi512ENS_6half_tEfNS_4arch4Sm90ELb0ELb1ELb0ELb1ELb0ELb0ELb1ELb0ELb0ELb0ELb0ELb0EEENS1_21CollectiveEpilogueFwdINS6_IJSA_NS7_ILi512EEESA_EEES9_SC_SE_Li256ELb1ELb0ELb0ELb0EEENS1_36VarlenDynamicPersistentTileSchedulerILi64ELi64ELi256ELi32ELb0ELb0ELb1ELb1ELb0ELb1EEEEEEEEEvNT_6ParamsE)
        /*0b1c*/ 	.short	0x0210
        /*0b1e*/ 	.short	0x0b70


	//----- nvinfo : EIATTR_SW_WAR
	.align		4
.L_925:
        /*0b20*/ 	.byte	0x04, 0x36
        /*0b22*/ 	.short	(.L_927 - .L_926)
.L_926:
        /*0b24*/ 	.word	0x00000008
.L_927:


//--------------------- .nv.info._ZN7cutlass13device_kernelIN5flash11enable_sm90INS1_16FlashAttnFwdSm90INS1_25CollectiveMainloopFwdSm90ILi2EN4cute5tupleIJNS5_1CILi1EEES8_S8_EEENS6_IJNS7_ILi64EEESA_SA_EEELi512ENS_6half_tEfNS_4arch4Sm90ELb0ELb1ELb0ELb1ELb0ELb1ELb1ELb0ELb0ELb0ELb0ELb0EEENS1_21CollectiveEpilogueFwdINS6_IJSA_NS7_ILi512EEESA_EEES9_SC_SE_Li256ELb1ELb0ELb0ELb0EEENS1_36VarlenDynamicPersistentTileSchedulerILi64ELi64ELi256ELi32ELb0ELb0ELb1ELb1ELb0ELb1EEEEEEEEEvNT_6ParamsE --------------------------
	.section	.nv.info._ZN7cutlass13device_kernelIN5flash11enable_sm90INS1_16FlashAttnFwdSm90INS1_25CollectiveMainloopFwdSm90ILi2EN4cute5tupleIJNS5_1CILi1EEES8_S8_EEENS6_IJNS7_ILi64EEESA_SA_EEELi512ENS_6half_tEfNS_4arch4Sm90ELb0ELb1ELb0ELb1ELb0ELb1ELb1ELb0ELb0ELb0ELb0ELb0EEENS1_21CollectiveEpilogueFwdINS6_IJSA_NS7_ILi512EEESA_EEES9_SC_SE_Li256ELb1ELb0ELb0ELb0EEENS1_36VarlenDynamicPersistentTileSchedulerILi64ELi64ELi256ELi32ELb0ELb0ELb1ELb1ELb0ELb1EEEEEEEEEvNT_6ParamsE,"",@"SHT_CUDA_INFO"
	.sectionflags	@""
	.align	4


	//----- nvinfo : EIATTR_CUDA_API_VERSION
	.align		4
        /*0000*/ 	.byte	0x04, 0x37
        /*0002*/ 	.short	(.L_929 - .L_928)
.L_928:
        /*0004*/ 	.word	0x00000082


	//----- nvinfo : EIATTR_KPARAM_INFO
	.align		4
.L_929:
        /*0008*/ 	.byte	0x04, 0x17
        /*000a*/ 	.short	(.L_931 - .L_930)
.L_930:
        /*000c*/ 	.word	0x00000000
        /*0010*/ 	.short	0x0000
        /*0012*/ 	.short	0x0070
        /*0014*/ 	.byte	0x00, 0xf0, 0x01, 0x2c


	//----- nvinfo : EIATTR_SPARSE_MMA_MASK
	.align		4
.L_931:
        /*0018*/ 	.byte	0x03, 0x50
        /*001a*/ 	.short	0x0000


	//----- nvinfo : EIATTR_MAXREG_COUNT
	.align		4
        /*001c*/ 	.byte	0x03, 0x1b
        /*001e*/ 	.short	0x00a8


	//----- nvinfo : EIATTR_NUM_BARRIERS
	.align		4
        /*0020*/ 	.byte	0x02, 0x4c
        /*0022*/ 	.byte	0x10
	.zero		1


	//----- nvinfo : EIATTR_EXTERNS
	.align		4
        /*0024*/ 	.byte	0x04, 0x0f
        /*0026*/ 	.short	(.L_933 - .L_932)


	//   ....[0]....
	.align		4
.L_932:
        /*0028*/ 	.word	index@(__assertfail)


	//----- nvinfo : EIATTR_ANNOTATIONS
	.align		4
.L_933:
        /*002c*/ 	.byte	0x04, 0x55
        /*002e*/ 	.short	(.L_935 - .L_934)


	//   ....[0]....
.L_934:
        /* <DEDUP_REMOVED lines=41> */


	//----- nvinfo : EIATTR_MERCURY_ISA_VERSION
	.align		4
.L_935:
        /*02a8*/ 	.byte	0x03, 0x5f
        /*02aa*/ 	.short	0x0101


	//----- nvinfo : EIATTR_UNUSED_LOAD_BYTE_OFFSET
	.align		4
        /*02ac*/ 	.byte	0x04, 0x44
        /*02ae*/ 	.short	(.L_937 - .L_936)


	//   ....[0]....
.L_936:
        /*02b0*/ 	.word	0x00000b50
        /*02b4*/ 	.word	0x0000fff0


	//   ....[1]....
        /*02b8*/ 	.word	0x000191f0
        /*02bc*/ 	.word	0x0000fff0


	//----- nvinfo : EIATTR_INT_WARP_WIDE_INSTR_OFFSETS
	.align		4
.L_937:
        /*02c0*/ 	.byte	0x04, 0x31
        /*02c2*/ 	.short	(.L_939 - .L_938)


	//   ....[0]....
.L_938:
        /*02c4*/ 	.word	0x00000200


	//   ....[1]....
        /*02c8*/ 	.word	0x00000240


	//   ....[2]....
        /*02cc*/ 	.word	0x000002a0


	//   ....[3]....
        /*02d0*/ 	.word	0x000002b0


	//   ....[4]....
        /*02d4*/ 	.word	0x0001e320


	//   ....[5]....
        /*02d8*/ 	.word	0x0001e3d0


	//   ....[6]....
        /*02dc*/ 	.word	0x0001e8e0


	//   ....[7]....
        /*02e0*/ 	.word	0x0001e950


	//   ....[8]....
        /*02e4*/ 	.word	0x000215d0


	//   ....[9]....
        /*02e8*/ 	.word	0x00021680


	//----- nvinfo : EIATTR_COOP_GROUP_MASK_REGIDS
	.align		4
.L_939:
        /*02ec*/ 	.byte	0x04, 0x29
        /*02ee*/ 	.short	(.L_941 - .L_940)


	//   ....[0]....
.L_940:
        /*02f0*/ 	.word	0xffffffff


	//   ....[1]....
        /*02f4*/ 	.word	0xffffffff


	//   ....[2]....
        /*02f8*/ 	.word	0xffffffff


	//   ....[3]....
        /*02fc*/ 	.word	0xffffffff


	//   ....[4]....
        /*0300*/ 	.word	0xffffffff


	//   ....[5]....
        /*0304*/ 	.word	0xffffffff


	//   ....[6]....
        /*0308*/ 	.word	0xffffffff


	//   ....[7]....
        /*030c*/ 	.word	0xffffffff


	//   ....[8]....
        /*0310*/ 	.word	0xffffffff


	//   ....[9]....
        /*0314*/ 	.word	0xffffffff


	//   ....[10]....
        /*0318*/ 	.word	0xffffffff


	//   ....[11]....
        /*031c*/ 	.word	0xffffffff


	//   ....[12]....
        /*0320*/ 	.word	0xffffffff


	//   ....[13]....
        /*0324*/ 	.word	0xffffffff


	//   ....[14]....
        /*0328*/ 	.word	0xffffffff


	//   ....[15]....
        /*032c*/ 	.word	0xffffffff


	//   ....[16]....
        /*0330*/ 	.word	0xffffffff


	//   ....[17]....
        /*0334*/ 	.word	0xffffffff


	//   ....[18]....
        /*0338*/ 	.word	0xffffffff


	//   ....[19]....
        /*033c*/ 	.word	0xffffffff


	//   ....[20]....
        /*0340*/ 	.word	0xffffffff


	//   ....[21]....
        /*0344*/ 	.word	0xffffffff


	//   ....[22]....
        /*0348*/ 	.word	0xffffffff


	//   ....[23]....
        /*034c*/ 	.word	0xffffffff


	//   ....[24]....
        /*0350*/ 	.word	0xffffffff


	//   ....[25]....
        /*0354*/ 	.word	0xffffffff


	//   ....[26]....
        /*0358*/ 	.word	0xffffffff


	//   ....[27]....
        /*035c*/ 	.word	0xffffffff


	//   ....[28]....
        /*0360*/ 	.word	0xffffffff


	//   ....[29]....
        /*0364*/ 	.word	0xffffffff


	//   ....[30]....
        /*0368*/ 	.word	0xffffffff


	//   ....[31]....
        /*036c*/ 	.word	0xffffffff


	//   ....[32]....
        /*0370*/ 	.word	0xffffffff


	//   ....[33]....
        /*0374*/ 	.word	0xffffffff


	//   ....[34]....
        /*0378*/ 	.word	0xffffffff


	//   ....[35]....
        /*037c*/ 	.word	0xffffffff


	//   ....[36]....
        /*0380*/ 	.word	0xffffffff


	//   ....[37]....
        /*0384*/ 	.word	0xffffffff


	//   ....[38]....
        /*0388*/ 	.word	0xffffffff


	//   ....[39]....
        /*038c*/ 	.word	0xffffffff


	//   ....[40]....
        /*0390*/ 	.word	0xffffffff


	//   ....[41]....
        /*0394*/ 	.word	0xffffffff


	//   ....[42]....
        /*0398*/ 	.word	0xffffffff


	//   ....[43]....
        /*039c*/ 	.word	0xffffffff


	//   ....[44]....
        /*03a0*/ 	.word	0xffffffff


	//   ....[45]....
        /*03a4*/ 	.word	0xffffffff


	//   ....[46]....
        /*03a8*/ 	.word	0xffffffff


	//   ....[47]....
        /*03ac*/ 	.word	0xffffffff


	//   ....[48]....
        /*03b0*/ 	.word	0xffffffff


	//   ....[49]....
        /*03b4*/ 	.word	0xffffffff


	//   ....[50]....
        /*03b8*/ 	.word	0xffffffff


	//   ....[51]....
        /*03bc*/ 	.word	0xffffffff


	//   ....[52]....
        /*03c0*/ 	.word	0xffffffff


	//   ....[53]....
        /*03c4*/ 	.word	0xffffffff


	//   ....[54]....
        /*03c8*/ 	.word	0xffffffff


	//   ....[55]....
        /*03cc*/ 	.word	0xffffffff


	//   ....[56]....
        /*03d0*/ 	.word	0xffffffff


	//   ....[57]....
        /*03d4*/ 	.word	0xffffffff


	//   ....[58]....
        /*03d8*/ 	.word	0xffffffff


	//   ....[59]....
        /*03dc*/ 	.word	0xffffffff


	//   ....[60]....
        /*03e0*/ 	.word	0xffffffff


	//   ....[61]....
        /*03e4*/ 	.word	0xffffffff


	//   ....[62]....
        /*03e8*/ 	.word	0xffffffff


	//   ....[63]....
        /*03ec*/ 	.word	0xffffffff


	//   ....[64]....
        /*03f0*/ 	.word	0xffffffff


	//   ....[65]....
        /*03f4*/ 	.word	0xffffffff


	//   ....[66]....
        /*03f8*/ 	.word	0xffffffff


	//   ....[67]....
        /*03fc*/ 	.word	0xffffffff


	//   ....[68]....
        /*0400*/ 	.word	0xffffffff


	//   ....[69]....
        /*0404*/ 	.word	0xffffffff


	//   ....[70]....
        /*0408*/ 	.word	0xffffffff


	//   ....[71]....
        /*040c*/ 	.word	0xffffffff


	//   ....[72]....
        /*0410*/ 	.word	0x0500000f


	//   ....[73]....
        /*0414*/ 	.word	0x0500000f


	//   ....[74]....
        /*0418*/ 	.word	0x0500000f


	//   ....[75]....
        /*041c*/ 	.word	0x0500000f


	//   ....[76]....
        /*0420*/ 	.word	0x0500000f


	//   ....[77]....
        /*0424*/ 	.word	0x0500000f


	//   ....[78]....
        /*0428*/ 	.word	0x0500000f


	//   ....[79]....
        /*042c*/ 	.word	0x0500000f


	//   ....[80]....
        /*0430*/ 	.word	0x0500000f


	//   ....[81]....
        /*0434*/ 	.word	0x0500000f


	//   ....[82]....
        /*0438*/ 	.word	0x0500000f


	//   ....[83]....
        /*043c*/ 	.word	0x0500000f


	//   ....[84]....
        /*0440*/ 	.word	0x0500000f


	//   ....[85]....
        /*0444*/ 	.word	0x0500000f


	//   ....[86]....
        /*0448*/ 	.word	0x0500000f


	//   ....[87]....
        /*044c*/ 	.word	0x0500000f


	//   ....[88]....
        /*0450*/ 	.word	0x0500000f


	//   ....[89]....
        /*0454*/ 	.word	0x0500000f


	//   ....[90]....
        /*0458*/ 	.word	0x0500000f


	//   ....[91]....
        /*045c*/ 	.word	0x0500000f


	//   ....[92]....
        /*0460*/ 	.word	0x0500000f


	//   ....[93]....
        /*0464*/ 	.word	0x0500000f


	//   ....[94]....
        /*0468*/ 	.word	0x0500000f


	//   ....[95]....
        /*046c*/ 	.word	0x0500000f


	//   ....[96]....
        /*0470*/ 	.word	0x0500000f


	//   ....[97]....
        /*0474*/ 	.word	0x0500000f


	//   ....[98]....
        /*0478*/ 	.word	0x0500000f


	//   ....[99]....
        /*047c*/ 	.word	0x0500000f


	//   ....[100]....
        /*0480*/ 	.word	0x0500000f


	//   ....[101]....
        /*0484*/ 	.word	0x0500000f


	//   ....[102]....
        /*0488*/ 	.word	0x0500000f


	//   ....[103]....
        /*048c*/ 	.word	0x0500000f


	//   ....[104]....
        /*0490*/ 	.word	0x0500000f


	//   ....[105]....
        /*0494*/ 	.word	0x0500000f


	//   ....[106]....
        /*0498*/ 	.word	0x0500000f


	//   ....[107]....
        /*049c*/ 	.word	0x0500000f


	//----- nvinfo : EIATTR_COOP_GROUP_INSTR_OFFSETS
	.align		4
.L_941:
        /*04a0*/ 	.byte	0x04, 0x28
        /*04a2*/ 	.short	(.L_943 - .L_942)


	//   ....[0]....
.L_942:
        /*04a4*/ 	.word	0x00000070


	//   ....[1]....
        /*04a8*/ 	.word	0x000001f0


	//   ....[2]....
        /*04ac*/ 	.word	0x00000230


	//   ....[3]....
        /*04b0*/ 	.word	0x00000480


	//   ....[4]....
        /*04b4*/ 	.word	0x000005e0


	//   ....[5]....
        /*04b8*/ 	.word	0x00000700


	//   ....[6]....
        /*04bc*/ 	.word	0x00000860


	//   ....[7]....
        /*04c0*/ 	.word	0x00004d00


	//   ....[8]....
        /*04c4*/ 	.word	0x00006d70


	//   ....[9]....
        /*04c8*/ 	.word	0x0000a4e0


	//   ....[10]....
        /*04cc*/ 	.word	0x0000c830


	//   ....[11]....
        /*04d0*/ 	.word	0x0000c960


	//   ....[12]....
        /*04d4*/ 	.word	0x0000cc60


	//   ....[13]....
        /*04d8*/ 	.word	0x0000cd10


	//   ....[14]....
        /*04dc*/ 	.word	0x0000d570


	//   ....[15]....
        /*04e0*/ 	.word	0x0000ddb0


	//   ....[16]....
        /*04e4*/ 	.word	0x0000fdf0


	//   ....[17]....
        /*04e8*/ 	.word	0x0000fef0


	//   ....[18]....
        /*04ec*/ 	.word	0x00010180


	//   ....[19]....
        /*04f0*/ 	.word	0x000102f0


	//   ....[20]....
        /*04f4*/ 	.word	0x000114a0


	//   ....[21]....
        /*04f8*/ 	.word	0x000126b0


	//   ....[22]....
        /*04fc*/ 	.word	0x00013560


	//   ....[23]....
        /*0500*/ 	.word	0x00013590


	//   ....[24]....
        /*0504*/ 	.word	0x000137f0


	//   ....[25]....
        /*0508*/ 	.word	0x000139c0


	//   ....[26]....
        /*050c*/ 	.word	0x00014990


	//   ....[27]....
        /*0510*/ 	.word	0x00015970


	//   ....[28]....
        /*0514*/ 	.word	0x00017010


	//   ....[29]....
        /*0518*/ 	.word	0x00017110


	//   ....[30]....
        /*051c*/ 	.word	0x00017500


	//   ....[31]....
        /*0520*/ 	.word	0x00017570


	//   ....[32]....
        /*0524*/ 	.word	0x000186b0


	//   ....[33]....
        /*0528*/ 	.word	0x00018700


	//   ....[34]....
        /*052c*/ 	.word	0x00018740


	//   ....[35]....
        /*0530*/ 	.word	0x000187a0


	//   ....[36]....
        /*0534*/ 	.word	0x000187b0


	//   ....[37]....
        /*0538*/ 	.word	0x0001a180


	//   ....[38]....
        /*053c*/ 	.word	0x0001b910


	//   ....[39]....
        /*0540*/ 	.word	0x0001ba90


	//   ....[40]....
        /*0544*/ 	.word	0x0001bac0


	//   ....[41]....
        /*0548*/ 	.word	0x0001bb00


	//   ....[42]....
        /*054c*/ 	.word	0x0001bb60


	//   ....[43]....
        /*0550*/ 	.word	0x0001bbc0


	//   ....[44]....
        /*0554*/ 	.word	0x0001bc00


	//   ....[45]....
        /*0558*/ 	.word	0x0001bdb0


	//   ....[46]....
        /*055c*/ 	.word	0x0001be10


	//   ....[47]....
        /*0560*/ 	.word	0x0001be50


	//   ....[48]....
        /*0564*/ 	.word	0x0001be90


	//   ....[49]....
        /*0568*/ 	.word	0x0001bec0


	//   ....[50]....
        /*056c*/ 	.word	0x0001bef0


	//   ....[51]....
        /*0570*/ 	.word	0x0001bf90


	//   ....[52]....
        /*0574*/ 	.word	0x0001bff0


	//   ....[53]....
        /*0578*/ 	.word	0x0001c080


	//   ....[54]....
        /*057c*/ 	.word	0x00021710


	//   ....[55]....
        /*0580*/ 	.word	0x00021720


	//   ....[56]....
        /*0584*/ 	.word	0x00021830


	//   ....[57]....
        /*0588*/ 	.word	0x00021890


	//   ....[58]....
        /*058c*/ 	.word	0x000218d0


	//   ....[59]....
        /*0590*/ 	.word	0x00021910


	//   ....[60]....
        /*0594*/ 	.word	0x00021940


	//   ....[61]....
        /*0598*/ 	.word	0x00021970


	//   ....[62]....
        /*059c*/ 	.word	0x00021b00


	//   ....[63]....
        /*05a0*/ 	.word	0x00021b60


	//   ....[64]....
        /*05a4*/ 	.word	0x00021ba0


	//   ....[65]....
        /*05a8*/ 	.word	0x00021be0


	//   ....[66]....
        /*05ac*/ 	.word	0x00021c10


	//   ....[67]....
        /*05b0*/ 	.word	0x00021c40


	//   ....[68]....
        /*05b4*/ 	.word	0x00021d00


	//   ....[69]....
        /*05b8*/ 	.word	0x00021d20


	//   ....[70]....
        /*05bc*/ 	.word	0x00021d90


	//   ....[71]....
        /*05c0*/ 	.word	0x00022420


	//   ....[72]....
        /*05c4*/ 	.word	0x00022880


	//   ....[73]....
        /*05c8*/ 	.word	0x00022920


	//   ....[74]....
        /*05cc*/ 	.word	0x000229c0


	//   ....[75]....
        /*05d0*/ 	.word	0x00022a60


	//   ....[76]....
        /*05d4*/ 	.word	0x00022b00


	//   ....[77]....
        /*05d8*/ 	.word	0x00022ba0


	//   ....[78]....
        /*05dc*/ 	.word	0x00022c40


	//   ....[79]....
        /*05e0*/ 	.word	0x00022ce0


	//   ....[80]....
        /*05e4*/ 	.word	0x00022dd0


	//   ....[81]....
        /*05e8*/ 	.word	0x00022e70


	//   ....[82]....
        /*05ec*/ 	.word	0x00022f10


	//   ....[83]....
        /*05f0*/ 	.word	0x00022fb0


	//   ....[84]....
        /*05f4*/ 	.word	0x00023050


	//   ....[85]....
        /*05f8*/ 	.word	0x000230f0


	//   ....[86]....
        /*05fc*/ 	.word	0x00023190


	//   ....[87]....
        /*0600*/ 	.word	0x00023230


	//   ....[88]....
        /*0604*/ 	.word	0x00023620


	//   ....[89]....
        /*0608*/ 	.word	0x00023900


	//   ....[90]....
        /*060c*/ 	.word	0x00023d20


	//   ....[91]....
        /*0610*/ 	.word	0x00023db0


	//   ....[92]....
        /*0614*/ 	.word	0x00023e50


	//   ....[93]....
        /*0618*/ 	.word	0x00023f00


	//   ....[94]....
        /*061c*/ 	.word	0x00023f80


	//   ....[95]....
        /*0620*/ 	.word	0x00024000


	//   ....[96]....
        /*0624*/ 	.word	0x00024080


	//   ....[97]....
        /*0628*/ 	.word	0x00024100


	//   ....[98]....
        /*062c*/ 	.word	0x00024190


	//   ....[99]....
        /*0630*/ 	.word	0x00024250


	//   ....[100]....
        /*0634*/ 	.word	0x000242d0


	//   ....[101]....
        /*0638*/ 	.word	0x00024350


	//   ....[102]....
        /*063c*/ 	.word	0x000243d0


	//   ....[103]....
        /*0640*/ 	.word	0x00024450


	//   ....[104]....
        /*0644*/ 	.word	0x000244c0


	//   ....[105]....
        /*0648*/ 	.word	0x00024560


	//   ....[106]....
        /*064c*/ 	.word	0x000245f0


	//   ....[107]....
        /*0650*/ 	.word	0x00024720


	//----- nvinfo : EIATTR_REG_RECONFIG
	.align		4
.L_943:
        /*0654*/ 	.byte	0x01, 0x54
	.zero		2


	//----- nvinfo : EIATTR_SYSCALL_OFFSETS
	.align		4
        /*0658*/ 	.byte	0x04, 0x46
        /*065a*/ 	.short	(.L_945 - .L_944)


	//   ....[0]....
.L_944:
        /*065c*/ 	.word	0x00001c00


	//   ....[1]....
        /*0660*/ 	.word	0x00001d50


	//   ....[2]....
        /*0664*/ 	.word	0x00006f30


	//   ....[3]....
        /*0668*/ 	.word	0x000073d0


	//   ....[4]....
        /*066c*/ 	.word	0x0001e560


	//   ....[5]....
        /*0670*/ 	.word	0x0001e6a0


	//   ....[6]....
        /*0674*/ 	.word	0x0001e7a0


	//----- nvinfo : EIATTR_MBARRIER_INSTR_OFFSETS
	.align		4
.L_945:
        /*0678*/ 	.byte	0x04, 0x39
        /*067a*/ 	.short	(.L_947 - .L_946)


	//   ....[0]....
.L_946:
        /*067c*/ 	.word	0x00000360
        /*0680*/ 	.word	0x000000ff
        /*0684*/ 	.word	0x00038800
        /*0688*/ 	.short	0x0100
        /*068a*/ 	.byte	0x08
	.zero		1


	//   ....[1]....
        /*068c*/ 	.word	0x00000370
        /*0690*/ 	.word	0x000000ff
        /*0694*/ 	.word	0x00038810
        /*0698*/ 	.short	0x0100
        /*069a*/ 	.byte	0x08
	.zero		1


	//   ....[2]....
        /*069c*/ 	.word	0x00000380
        /*06a0*/ 	.word	0x000000ff
        /*06a4*/ 	.word	0x00038820
        /*06a8*/ 	.short	0x0100
        /*06aa*/ 	.byte	0x08
	.zero		1


	//   ....[3]....
        /*06ac*/ 	.word	0x00000430
        /*06b0*/ 	.word	0x000000ff
        /*06b4*/ 	.word	0x00038830
        /*06b8*/ 	.short	0x0100
        /*06ba*/ 	.byte	0x06
	.zero		1


	//   ....[4]....
        /*06bc*/ 	.word	0x00000440
        /*06c0*/ 	.word	0x000000ff
        /*06c4*/ 	.word	0x00038840
        /*06c8*/ 	.short	0x0100
        /*06ca*/ 	.byte	0x06
	.zero		1


	//   ....[5]....
        /*06cc*/ 	.word	0x00000450
        /*06d0*/ 	.word	0x000000ff
        /*06d4*/ 	.word	0x00038838
        /*06d8*/ 	.short	0x0100
        /*06da*/ 	.byte	0x06
	.zero		1


	//   ....[6]....
        /*06dc*/ 	.word	0x00000460
        /*06e0*/ 	.word	0x000000ff
        /*06e4*/ 	.word	0x00038848
        /*06e8*/ 	.short	0x0100
        /*06ea*/ 	.byte	0x06
	.zero		1


	//   ....[7]....
        /*06ec*/ 	.word	0x00000590
        /*06f0*/ 	.word	0x000000ff
        /*06f4*/ 	.word	0x00038850
        /*06f8*/ 	.short	0x0100
        /*06fa*/ 	.byte	0x08
	.zero		1


	//   ....[8]....
        /*06fc*/ 	.word	0x000005a0
        /*0700*/ 	.word	0x000000ff
        /*0704*/ 	.word	0x00038860
        /*0708*/ 	.short	0x0100
        /*070a*/ 	.byte	0x08
	.zero		1


	//   ....[9]....
        /*070c*/ 	.word	0x000005b0
        /*0710*/ 	.word	0x000000ff
        /*0714*/ 	.word	0x00038858
        /*0718*/ 	.short	0x0100
        /*071a*/ 	.byte	0x08
	.zero		1


	//   ....[10]....
        /*071c*/ 	.word	0x000005c0
        /*0720*/ 	.word	0x000000ff
        /*0724*/ 	.word	0x00038868
        /*0728*/ 	.short	0x0100
        /*072a*/ 	.byte	0x08
	.zero		1


	//   ....[11]....
        /*072c*/ 	.word	0x000006b0
        /*0730*/ 	.word	0x000000ff
        /*0734*/ 	.word	0x00038870
        /*0738*/ 	.short	0x0100
        /*073a*/ 	.byte	0x06
	.zero		1


	//   ....[12]....
        /*073c*/ 	.word	0x000006c0
        /*0740*/ 	.word	0x000000ff
        /*0744*/ 	.word	0x00038880
        /*0748*/ 	.short	0x0100
        /*074a*/ 	.byte	0x06
	.zero		1


	//   ....[13]....
        /*074c*/ 	.word	0x000006d0
        /*0750*/ 	.word	0x000000ff
        /*0754*/ 	.word	0x00038878
        /*0758*/ 	.short	0x0100
        /*075a*/ 	.byte	0x06
	.zero		1


	//   ....[14]....
        /*075c*/ 	.word	0x000006e0
        /*0760*/ 	.word	0x000000ff
        /*0764*/ 	.word	0x00038888
        /*0768*/ 	.short	0x0100
        /*076a*/ 	.byte	0x06
	.zero		1


	//   ....[15]....
        /*076c*/ 	.word	0x00000810
        /*0770*/ 	.word	0x000000ff
        /*0774*/ 	.word	0x00038890
        /*0778*/ 	.short	0x0100
        /*077a*/ 	.byte	0x08
	.zero		1


	//   ....[16]....
        /*077c*/ 	.word	0x00000820
        /*0780*/ 	.word	0x000000ff
        /*0784*/ 	.word	0x000388a0
        /*0788*/ 	.short	0x0100
        /*078a*/ 	.byte	0x08
	.zero		1


	//   ....[17]....
        /*078c*/ 	.word	0x00000830
        /*0790*/ 	.word	0x000000ff
        /*0794*/ 	.word	0x00038898
        /*0798*/ 	.short	0x0100
        /*079a*/ 	.byte	0x08
	.zero		1


	//   ....[18]....
        /*079c*/ 	.word	0x00000840
        /*07a0*/ 	.word	0x000000ff
        /*07a4*/ 	.word	0x000388a8
        /*07a8*/ 	.short	0x0100
        /*07aa*/ 	.byte	0x08
	.zero		1


	//   ....[19]....
        /*07ac*/ 	.word	0x00000970
        /*07b0*/ 	.word	0x000000ff
        /*07b4*/ 	.word	0x000388b0
        /*07b8*/ 	.short	0x0100
        /*07ba*/ 	.byte	0x08
	.zero		1


	//   ....[20]....
        /*07bc*/ 	.word	0x00000980
        /*07c0*/ 	.word	0x000000ff
        /*07c4*/ 	.word	0x000388c0
        /*07c8*/ 	.short	0x0100
        /*07ca*/ 	.byte	0x08
	.zero		1


	//   ....[21]....
        /*07cc*/ 	.word	0x00000990
        /*07d0*/ 	.word	0x000000ff
        /*07d4*/ 	.word	0x000388b8
        /*07d8*/ 	.short	0x0100
        /*07da*/ 	.byte	0x08
	.zero		1


	//   ....[22]....
        /*07dc*/ 	.word	0x000009a0
        /*07e0*/ 	.word	0x000000ff
        /*07e4*/ 	.word	0x000388c8
        /*07e8*/ 	.short	0x0100
        /*07ea*/ 	.byte	0x08
	.zero		1


	//   ....[23]....
        /*07ec*/ 	.word	0x000029a0
        /*07f0*/ 	.word	0x00000046
        /*07f4*/ 	.word	0x00038890
        /*07f8*/ 	.short	0x010a
        /*07fa*/ 	.byte	0x3f
	.zero		1


	//   ....[24]....
        /*07fc*/ 	.word	0x00003360
        /*0800*/ 	.word	0x00000046
        /*0804*/ 	.word	0x00038890
        /*0808*/ 	.short	0x010a
        /*080a*/ 	.byte	0x3f
	.zero		1


	//   ....[25]....
        /*080c*/ 	.word	0x00003be0
        /*0810*/ 	.word	0x00000046
        /*0814*/ 	.word	0x00038890
        /*0818*/ 	.short	0x010a
        /*081a*/ 	.byte	0x3f
	.zero		1


	//   ....[26]....
        /*081c*/ 	.word	0x00003de0
        /*0820*/ 	.word	0x00000004
        /*0824*/ 	.word	0x00000000
        /*0828*/ 	.short	0x0101
        /*082a*/ 	.byte	0x3f
	.zero		1


	//   ....[27]....
        /*082c*/ 	.word	0x00003e20
        /*0830*/ 	.word	0x00000046
        /*0834*/ 	.word	0x000388b0
        /*0838*/ 	.short	0x010a
        /*083a*/ 	.byte	0x3f
	.zero		1


	//   ....[28]....
        /*083c*/ 	.word	0x00004480
        /*0840*/ 	.word	0x00000046
        /*0844*/ 	.word	0x00000000
        /*0848*/ 	.short	0x0101
        /*084a*/ 	.byte	0x3f
	.zero		1


	//   ....[29]....
        /*084c*/ 	.word	0x00005150
        /*0850*/ 	.word	0x00000000
        /*0854*/ 	.word	0x00000000
        /*0858*/ 	.short	0x0101
        /*085a*/ 	.byte	0x3f
	.zero		1


	//   ....[30]....
        /*085c*/ 	.word	0x00005cc0
        /*0860*/ 	.word	0x00000000
        /*0864*/ 	.word	0x00000000
        /*0868*/ 	.short	0x0101
        /*086a*/ 	.byte	0x3f
	.zero		1


	//   ....[31]....
        /*086c*/ 	.word	0x00006fc0
        /*0870*/ 	.word	0x00000012
        /*0874*/ 	.word	0x00038800
        /*0878*/ 	.short	0x010a
        /*087a*/ 	.byte	0x3f
	.zero		1


	//   ....[32]....
        /*087c*/ 	.word	0x00007010
        /*0880*/ 	.word	0x00000012
        /*0884*/ 	.word	0x00038800
        /*0888*/ 	.short	0x010a
        /*088a*/ 	.byte	0x3f
	.zero		1


	//   ....[33]....
        /*088c*/ 	.word	0x00007c40
        /*0890*/ 	.word	0x00000012
        /*0894*/ 	.word	0x00038800
        /*0898*/ 	.short	0x010a
        /*089a*/ 	.byte	0x3f
	.zero		1


	//   ....[34]....
        /*089c*/ 	.word	0x00008f70
        /*08a0*/ 	.word	0x00000012
        /*08a4*/ 	.word	0x00038800
        /*08a8*/ 	.short	0x010a
        /*08aa*/ 	.byte	0x3f
	.zero		1


	//   ....[35]....
        /*08ac*/ 	.word	0x00009e00
        /*08b0*/ 	.word	0x00000014
        /*08b4*/ 	.word	0x00038830
        /*08b8*/ 	.short	0x010a
        /*08ba*/ 	.byte	0x3f
	.zero		1


	//   ....[36]....
        /*08bc*/ 	.word	0x00009eb0
        /*08c0*/ 	.word	0x00000014
        /*08c4*/ 	.word	0x00038830
        /*08c8*/ 	.short	0x010a
        /*08ca*/ 	.byte	0x3f
	.zero		1


	//   ....[37]....
        /*08cc*/ 	.word	0x0000a1c0
        /*08d0*/ 	.word	0x00000012
        /*08d4*/ 	.word	0x00038810
        /*08d8*/ 	.short	0x010a
        /*08da*/ 	.byte	0x3f
	.zero		1


	//   ....[38]....
        /*08dc*/ 	.word	0x0000a210
        /*08e0*/ 	.word	0x00000014
        /*08e4*/ 	.word	0x00038850
        /*08e8*/ 	.short	0x010a
        /*08ea*/ 	.byte	0x3f
	.zero		1


	//   ....[39]....
        /*08ec*/ 	.word	0x0000a2a0
        /*08f0*/ 	.word	0x00000014
        /*08f4*/ 	.word	0x00038850
        /*08f8*/ 	.short	0x010a
        /*08fa*/ 	.byte	0x3f
	.zero		1


	//   ....[40]....
        /*08fc*/ 	.word	0x0000bcc0
        /*0900*/ 	.word	0x00000000
        /*0904*/ 	.word	0x00000000
        /*0908*/ 	.short	0x0101
        /*090a*/ 	.byte	0x3f
	.zero		1


	//   ....[41]....
        /*090c*/ 	.word	0x0000d590
        /*0910*/ 	.word	0x00000014
        /*0914*/ 	.word	0x00000000
        /*0918*/ 	.short	0x0101
        /*091a*/ 	.byte	0x3f
	.zero		1


	//   ....[42]....
        /*091c*/ 	.word	0x0000d8d0
        /*0920*/ 	.word	0x000000c7
        /*0924*/ 	.word	0x00038830
        /*0928*/ 	.short	0x010a
        /*092a*/ 	.byte	0x3f
	.zero		1


	//   ....[43]....
        /*092c*/ 	.word	0x0000d940
        /*0930*/ 	.word	0x000000c7
        /*0934*/ 	.word	0x00038830
        /*0938*/ 	.short	0x010a
        /*093a*/ 	.byte	0x3f
	.zero		1


	//   ....[44]....
        /*093c*/ 	.word	0x0000dbb0
        /*0940*/ 	.word	0x000000c7
        /*0944*/ 	.word	0x00038850
        /*0948*/ 	.short	0x010a
        /*094a*/ 	.byte	0x3f
	.zero		1


	//   ....[45]....
        /*094c*/ 	.word	0x0000dc00
        /*0950*/ 	.word	0x000000c7
        /*0954*/ 	.word	0x00038850
        /*0958*/ 	.short	0x010a
        /*095a*/ 	.byte	0x3f
	.zero		1


	//   ....[46]....
        /*095c*/ 	.word	0x0000f4f0
        /*0960*/ 	.word	0x00000015
        /*0964*/ 	.word	0x00000000
        /*0968*/ 	.short	0x0101
        /*096a*/ 	.byte	0x3f
	.zero		1


	//   ....[47]....
        /*096c*/ 	.word	0x000114c0
        /*0970*/ 	.word	0x000000c7
        /*0974*/ 	.word	0x00000000
        /*0978*/ 	.short	0x0101
        /*097a*/ 	.byte	0x3f
	.zero		1


	//   ....[48]....
        /*097c*/ 	.word	0x00011840
        /*0980*/ 	.word	0x000000bc
        /*0984*/ 	.word	0x00038830
        /*0988*/ 	.short	0x010a
        /*098a*/ 	.byte	0x3f
	.zero		1


	//   ....[49]....
        /*098c*/ 	.word	0x000118b0
        /*0990*/ 	.word	0x000000bc
        /*0994*/ 	.word	0x00038830
        /*0998*/ 	.short	0x010a
        /*099a*/ 	.byte	0x3f
	.zero		1


	//   ....[50]....
        /*099c*/ 	.word	0x00011b20
        /*09a0*/ 	.word	0x000000bc
        /*09a4*/ 	.word	0x00038850
        /*09a8*/ 	.short	0x010a
        /*09aa*/ 	.byte	0x3f
	.zero		1


	//   ....[51]....
        /*09ac*/ 	.word	0x00011b70
        /*09b0*/ 	.word	0x000000bc
        /*09b4*/ 	.word	0x00038850
        /*09b8*/ 	.short	0x010a
        /*09ba*/ 	.byte	0x3f
	.zero		1


	//   ....[52]....
        /*09bc*/ 	.word	0x00013d40
        /*09c0*/ 	.word	0x0000009e
        /*09c4*/ 	.word	0x00000000
        /*09c8*/ 	.short	0x0101
        /*09ca*/ 	.byte	0x3f
	.zero		1


	//   ....[53]....
        /*09cc*/ 	.word	0x000149b0
        /*09d0*/ 	.word	0x000000bc
        /*09d4*/ 	.word	0x00000000
        /*09d8*/ 	.short	0x0101
        /*09da*/ 	.byte	0x3f
	.zero		1


	//   ....[54]....
        /*09dc*/ 	.word	0x00014b10
        /*09e0*/ 	.word	0x000000bd
        /*09e4*/ 	.word	0x00038830
        /*09e8*/ 	.short	0x010a
        /*09ea*/ 	.byte	0x3f
	.zero		1


	//   ....[55]....
        /*09ec*/ 	.word	0x00014b80
        /*09f0*/ 	.word	0x000000bd
        /*09f4*/ 	.word	0x00038830
        /*09f8*/ 	.short	0x010a
        /*09fa*/ 	.byte	0x3f
	.zero		1


	//   ....[56]....
        /*09fc*/ 	.word	0x00014df0
        /*0a00*/ 	.word	0x000000bd
        /*0a04*/ 	.word	0x00038850
        /*0a08*/ 	.short	0x010a
        /*0a0a*/ 	.byte	0x3f
	.zero		1


	//   ....[57]....
        /*0a0c*/ 	.word	0x00014e40
        /*0a10*/ 	.word	0x000000bd
        /*0a14*/ 	.word	0x00038850
        /*0a18*/ 	.short	0x010a
        /*0a1a*/ 	.byte	0x3f
	.zero		1


	//   ....[58]....
        /*0a1c*/ 	.word	0x00016710
        /*0a20*/ 	.word	0x0000000e
        /*0a24*/ 	.word	0x00000000
        /*0a28*/ 	.short	0x0101
        /*0a2a*/ 	.byte	0x3f
	.zero		1


	//   ....[59]....
        /*0a2c*/ 	.word	0x000186d0
        /*0a30*/ 	.word	0x000000bd
        /*0a34*/ 	.word	0x00000000
        /*0a38*/ 	.short	0x0101
        /*0a3a*/ 	.byte	0x3f
	.zero		1


	//   ....[60]....
        /*0a3c*/ 	.word	0x0001a9f0
        /*0a40*/ 	.word	0x00000000
        /*0a44*/ 	.word	0x00000000
        /*0a48*/ 	.short	0x0101
        /*0a4a*/ 	.byte	0x3f
	.zero		1


	//   ....[61]....
        /*0a4c*/ 	.word	0x0001d0c0
        /*0a50*/ 	.word	0x00000007
        /*0a54*/ 	.word	0x00038820
        /*0a58*/ 	.short	0x010a
        /*0a5a*/ 	.byte	0x3f
	.zero		1


	//   ....[62]....
        /*0a5c*/ 	.word	0x0001d140
        /*0a60*/ 	.word	0x00000008
        /*0a64*/ 	.word	0x000388a0
        /*0a68*/ 	.short	0x010a
        /*0a6a*/ 	.byte	0x3f
	.zero		1


	//   ....[63]....
        /*0a6c*/ 	.word	0x0001d330
        /*0a70*/ 	.word	0x00000008
        /*0a74*/ 	.word	0x000388c0
        /*0a78*/ 	.short	0x010a
        /*0a7a*/ 	.byte	0x3f
	.zero		1


	//   ....[64]....
        /*0a7c*/ 	.word	0x0001d890
        /*0a80*/ 	.word	0x00000009
        /*0a84*/ 	.word	0x000388a0
        /*0a88*/ 	.short	0x010a
        /*0a8a*/ 	.byte	0x3f
	.zero		1


	//   ....[65]....
        /*0a8c*/ 	.word	0x0001da60
        /*0a90*/ 	.word	0x00000009
        /*0a94*/ 	.word	0x000388c0
        /*0a98*/ 	.short	0x010a
        /*0a9a*/ 	.byte	0x3f
	.zero		1


	//   ....[66]....
        /*0a9c*/ 	.word	0x0001ecc0
        /*0aa0*/ 	.word	0x00000005
        /*0aa4*/ 	.word	0x00038840
        /*0aa8*/ 	.short	0x010a
        /*0aaa*/ 	.byte	0x3f
	.zero		1


	//   ....[67]....
        /*0aac*/ 	.word	0x0001f4d0
        /*0ab0*/ 	.word	0x00000009
        /*0ab4*/ 	.word	0x00038820
        /*0ab8*/ 	.short	0x010a
        /*0aba*/ 	.byte	0x3f
	.zero		1


	//   ....[68]....
        /*0abc*/ 	.word	0x0001f5a0
        /*0ac0*/ 	.word	0x00000002
        /*0ac4*/ 	.word	0x00038860
        /*0ac8*/ 	.short	0x010a
        /*0aca*/ 	.byte	0x3f
	.zero		1


	//   ....[69]....
        /*0acc*/ 	.word	0x0001fd40
        /*0ad0*/ 	.word	0x00000002
        /*0ad4*/ 	.word	0x00038840
        /*0ad8*/ 	.short	0x010a
        /*0ada*/ 	.byte	0x3f
	.zero		1


	//   ....[70]....
        /*0adc*/ 	.word	0x0001ff60
        /*0ae0*/ 	.word	0x00000002
        /*0ae4*/ 	.word	0x00038860
        /*0ae8*/ 	.short	0x010a
        /*0aea*/ 	.byte	0x3f
	.zero		1


	//   ....[71]....
        /*0aec*/ 	.word	0x00020630
        /*0af0*/ 	.word	0x00000002
        /*0af4*/ 	.word	0x00038840
        /*0af8*/ 	.short	0x010a
        /*0afa*/ 	.byte	0x3f
	.zero		1


	//   ....[72]....
        /*0afc*/ 	.word	0x00020840
        /*0b00*/ 	.word	0x00000002
        /*0b04*/ 	.word	0x00038860
        /*0b08*/ 	.short	0x010a
        /*0b0a*/ 	.byte	0x3f
	.zero		1


	//   ....[73]....
        /*0b0c*/ 	.word	0x00020e80
        /*0b10*/ 	.word	0x00000002
        /*0b14*/ 	.word	0x00038840
        /*0b18*/ 	.short	0x010a
        /*0b1a*/ 	.byte	0x3f
	.zero		1


	//   ....[74]....
        /*0b1c*/ 	.word	0x000210a0
        /*0b20*/ 	.word	0x00000002
        /*0b24*/ 	.word	0x00038860
        /*0b28*/ 	.short	0x010a
        /*0b2a*/ 	.byte	0x3f
	.zero		1


	//   ....[75]....
        /*0b2c*/ 	.word	0x000223b0
        /*0b30*/ 	.word	0x00000000
        /*0b34*/ 	.word	0x00038820
        /*0b38*/ 	.short	0x010a
        /*0b3a*/ 	.byte	0x3f
	.zero		1


	//   ....[76]....
        /*0b3c*/ 	.word	0x00022570
        /*0b40*/ 	.word	0x00000006
        /*0b44*/ 	.word	0x00000000
        /*0b48*/ 	.short	0x010a
        /*0b4a*/ 	.byte	0x3f
	.zero		1


	//   ....[77]....
        /*0b4c*/ 	.word	0x000225e0
        /*0b50*/ 	.word	0x00000007
        /*0b54*/ 	.word	0x00000000
        /*0b58*/ 	.short	0x010a
        /*0b5a*/ 	.byte	0x3f
	.zero		1


	//   ....[78]....
        /*0b5c*/ 	.word	0x00022650
        /*0b60*/ 	.word	0x00000004
        /*0b64*/ 	.word	0x00000000
        /*0b68*/ 	.short	0x010a
        /*0b6a*/ 	.byte	0x3f
	.zero		1


	//   ....[79]....
        /*0b6c*/ 	.word	0x00022680
        /*0b70*/ 	.word	0x00000003
        /*0b74*/ 	.word	0x00000000
        /*0b78*/ 	.short	0x010a
        /*0b7a*/ 	.byte	0x3f
	.zero		1


	//   ....[80]....
        /*0b7c*/ 	.word	0x000226e0
        /*0b80*/ 	.word	0x00000046
        /*0b84*/ 	.word	0x00038890
        /*0b88*/ 	.short	0x010a
        /*0b8a*/ 	.byte	0x3f
	.zero		1


	//   ....[81]....
        /*0b8c*/ 	.word	0x00022730
        /*0b90*/ 	.word	0x00000046
        /*0b94*/ 	.word	0x00038890
        /*0b98*/ 	.short	0x010a
        /*0b9a*/ 	.byte	0x3f
	.zero		1


	//   ....[82]....
        /*0b9c*/ 	.word	0x00022780
        /*0ba0*/ 	.word	0x00000046
        /*0ba4*/ 	.word	0x00038890
        /*0ba8*/ 	.short	0x010a
        /*0baa*/ 	.byte	0x3f
	.zero		1


	//   ....[83]....
        /*0bac*/ 	.word	0x000227d0
        /*0bb0*/ 	.word	0x00000046
        /*0bb4*/ 	.word	0x000388b0
        /*0bb8*/ 	.short	0x010a
        /*0bba*/ 	.byte	0x3f
	.zero		1


	//   ....[84]....
        /*0bbc*/ 	.word	0x00022d20
        /*0bc0*/ 	.word	0x00000012
        /*0bc4*/ 	.word	0x00038800
        /*0bc8*/ 	.short	0x010a
        /*0bca*/ 	.byte	0x3f
	.zero		1


	//   ....[85]....
        /*0bcc*/ 	.word	0x00023270
        /*0bd0*/ 	.word	0x00000012
        /*0bd4*/ 	.word	0x00038800
        /*0bd8*/ 	.short	0x010a
        /*0bda*/ 	.byte	0x3f
	.zero		1


	//   ....[86]....
        /*0bdc*/ 	.word	0x000232c0
        /*0be0*/ 	.word	0x00000014
        /*0be4*/ 	.word	0x00038830
        /*0be8*/ 	.short	0x010a
        /*0bea*/ 	.byte	0x3f
	.zero		1


	//   ....[87]....
        /*0bec*/ 	.word	0x00023310
        /*0bf0*/ 	.word	0x00000012
        /*0bf4*/ 	.word	0x00038810
        /*0bf8*/ 	.short	0x010a
        /*0bfa*/ 	.byte	0x3f
	.zero		1


	//   ....[88]....
        /*0bfc*/ 	.word	0x00023360
        /*0c00*/ 	.word	0x00000014
        /*0c04*/ 	.word	0x00038850
        /*0c08*/ 	.short	0x010a
        /*0c0a*/ 	.byte	0x3f
	.zero		1


	//   ....[89]....
        /*0c0c*/ 	.word	0x000233b0
        /*0c10*/ 	.word	0x000000c7
        /*0c14*/ 	.word	0x00038830
        /*0c18*/ 	.short	0x010a
        /*0c1a*/ 	.byte	0x3f
	.zero		1


	//   ....[90]....
        /*0c1c*/ 	.word	0x00023400
        /*0c20*/ 	.word	0x000000c7
        /*0c24*/ 	.word	0x00038850
        /*0c28*/ 	.short	0x010a
        /*0c2a*/ 	.byte	0x3f
	.zero		1


	//   ....[91]....
        /*0c2c*/ 	.word	0x00023450
        /*0c30*/ 	.word	0x000000bc
        /*0c34*/ 	.word	0x00038830
        /*0c38*/ 	.short	0x010a
        /*0c3a*/ 	.byte	0x3f
	.zero		1


	//   ....[92]....
        /*0c3c*/ 	.word	0x000234a0
        /*0c40*/ 	.word	0x000000bc
        /*0c44*/ 	.word	0x00038850
        /*0c48*/ 	.short	0x010a
        /*0c4a*/ 	.byte	0x3f
	.zero		1


	//   ....[93]....
        /*0c4c*/ 	.word	0x000234f0
        /*0c50*/ 	.word	0x000000bd
        /*0c54*/ 	.word	0x00038830
        /*0c58*/ 	.short	0x010a
        /*0c5a*/ 	.byte	0x3f
	.zero		1


	//   ....[94]....
        /*0c5c*/ 	.word	0x00023540
        /*0c60*/ 	.word	0x000000bd
        /*0c64*/ 	.word	0x00038850
        /*0c68*/ 	.short	0x010a
        /*0c6a*/ 	.byte	0x3f
	.zero		1


	//   ....[95]....
        /*0c6c*/ 	.word	0x000236e0
        /*0c70*/ 	.word	0x00000007
        /*0c74*/ 	.word	0x00038820
        /*0c78*/ 	.short	0x010a
        /*0c7a*/ 	.byte	0x3f
	.zero		1


	//   ....[96]....
        /*0c7c*/ 	.word	0x00023730
        /*0c80*/ 	.word	0x00000008
        /*0c84*/ 	.word	0x000388a0
        /*0c88*/ 	.short	0x010a
        /*0c8a*/ 	.byte	0x3f
	.zero		1


	//   ....[97]....
        /*0c8c*/ 	.word	0x00023780
        /*0c90*/ 	.word	0x00000008
        /*0c94*/ 	.word	0x000388c0
        /*0c98*/ 	.short	0x010a
        /*0c9a*/ 	.byte	0x3f
	.zero		1


	//   ....[98]....
        /*0c9c*/ 	.word	0x000237d0
        /*0ca0*/ 	.word	0x00000009
        /*0ca4*/ 	.word	0x000388a0
        /*0ca8*/ 	.short	0x010a
        /*0caa*/ 	.byte	0x3f
	.zero		1


	//   ....[99]....
        /*0cac*/ 	.word	0x00023820
        /*0cb0*/ 	.word	0x00000009
        /*0cb4*/ 	.word	0x000388c0
        /*0cb8*/ 	.short	0x010a
        /*0cba*/ 	.byte	0x3f
	.zero		1


	//   ....[100]....
        /*0cbc*/ 	.word	0x000239c0
        /*0cc0*/ 	.word	0x00000005
        /*0cc4*/ 	.word	0x00038840
        /*0cc8*/ 	.short	0x010a
        /*0cca*/ 	.byte	0x3f
	.zero		1


	//   ....[101]....
        /*0ccc*/ 	.word	0x00023a40
        /*0cd0*/ 	.word	0x00000005
        /*0cd4*/ 	.word	0x00038820
        /*0cd8*/ 	.short	0x010a
        /*0cda*/ 	.byte	0x3f
	.zero		1


	//   ....[102]....
        /*0cdc*/ 	.word	0x00023a90
        /*0ce0*/ 	.word	0x00000002
        /*0ce4*/ 	.word	0x00038860
        /*0ce8*/ 	.short	0x010a
        /*0cea*/ 	.byte	0x3f
	.zero		1


	//   ....[103]....
        /*0cec*/ 	.word	0x00023ae0
        /*0cf0*/ 	.word	0x00000002
        /*0cf4*/ 	.word	0x00038840
        /*0cf8*/ 	.short	0x010a
        /*0cfa*/ 	.byte	0x3f
	.zero		1


	//   ....[104]....
        /*0cfc*/ 	.word	0x00023b30
        /*0d00*/ 	.word	0x00000002
        /*0d04*/ 	.word	0x00038860
        /*0d08*/ 	.short	0x010a
        /*0d0a*/ 	.byte	0x3f
	.zero		1


	//   ....[105]....
        /*0d0c*/ 	.word	0x00023b80
        /*0d10*/ 	.word	0x00000002
        /*0d14*/ 	.word	0x00038840
        /*0d18*/ 	.short	0x010a
        /*0d1a*/ 	.byte	0x3f
	.zero		1


	//   ....[106]....
        /*0d1c*/ 	.word	0x00023bd0
        /*0d20*/ 	.word	0x00000002
        /*0d24*/ 	.word	0x00038860
        /*0d28*/ 	.short	0x010a
        /*0d2a*/ 	.byte	0x3f
	.zero		1


	//   ....[107]....
        /*0d2c*/ 	.word	0x00023c20
        /*0d30*/ 	.word	0x00000002
        /*0d34*/ 	.word	0x00038840
        /*0d38*/ 	.short	0x010a
        /*0d3a*/ 	.byte	0x3f
	.zero		1


	//   ....[108]....
        /*0d3c*/ 	.word	0x00023c70
        /*0d40*/ 	.word	0x00000002
        /*0d44*/ 	.word	0x00038860
        /*0d48*/ 	.short	0x010a
        /*0d4a*/ 	.byte	0x3f
	.zero		1


	//   ....[109]....
        /*0d4c*/ 	.word	0x00024640
        /*0d50*/ 	.word	0x00000000
        /*0d54*/ 	.word	0x00038820
        /*0d58*/ 	.short	0x010a
        /*0d5a*/ 	.byte	0x3f
	.zero		1


	//   ....[110]....
        /*0d5c*/ 	.word	0x000247e0
        /*0d60*/ 	.word	0x00000006
        /*0d64*/ 	.word	0x00000000
        /*0d68*/ 	.short	0x010a
        /*0d6a*/ 	.byte	0x3f
	.zero		1


	//   ....[111]....
        /*0d6c*/ 	.word	0x00024830
        /*0d70*/ 	.word	0x00000007
        /*0d74*/ 	.word	0x00000000
        /*0d78*/ 	.short	0x010a
        /*0d7a*/ 	.byte	0x3f
	.zero		1


	//   ....[112]....
        /*0d7c*/ 	.word	0x00024880
        /*0d80*/ 	.word	0x00000004
        /*0d84*/ 	.word	0x00000000
        /*0d88*/ 	.short	0x010a
        /*0d8a*/ 	.byte	0x3f
	.zero		1


	//----- nvinfo : EIATTR_NUM_MBARRIERS
	.align		4
.L_947:
        /*0d8c*/ 	.byte	0x03, 0x38
        /*0d8e*/ 	.short	0x0017


	//----- nvinfo : EIATTR_EXIT_INSTR_OFFSETS
	.align		4
        /*0d90*/ 	.byte	0x04, 0x1c
        /*0d92*/ 	.short	(.L_949 - .L_948)


	//   ....[0]....
.L_948:
        /*0d94*/ 	.word	0x000226d0


	//----- nvinfo : EIATTR_MAX_THREADS
	.align		4
.L_949:
        /*0d98*/ 	.byte	0x04, 0x05
        /*0d9a*/ 	.short	(.L_951 - .L_950)
.L_950:
        /*0d9c*/ 	.word	0x00000180
        /*0da0*/ 	.word	0x00000001
        /*0da4*/ 	.word	0x00000001


	//----- nvinfo : EIATTR_CRS_STACK_SIZE
	.align		4
.L_951:
        /*0da8*/ 	.byte	0x04, 0x1e
        /*0daa*/ 	.short	(.L_953 - .L_952)
.L_952:
        /*0dac*/ 	.word	0x00000000


	//----- nvinfo : EIATTR_CBANK_PARAM_SIZE
	.align		4
.L_953:
        /*0db0*/ 	.byte	0x03, 0x19
        /*0db2*/ 	.short	0x0b70


	//----- nvinfo : EIATTR_PARAM_CBANK
	.align		4
        /*0db4*/ 	.byte	0x04, 0x0a
        /*0db6*/ 	.short	(.L_955 - .L_954)
	.align		4
.L_954:
        /*0db8*/ 	.word	index@(.nv.constant0._ZN7cutlass13device_kernelIN5flash11enable_sm90INS1_16FlashAttnFwdSm90INS1_25CollectiveMainloopFwdSm90ILi2EN4cute5tupleIJNS5_1CILi1EEES8_S8_EEENS6_IJNS7_ILi64EEESA_SA_EEELi512ENS_6half_tEfNS_4arch4Sm90ELb0ELb1ELb0ELb1ELb0ELb1ELb1ELb0ELb0ELb0ELb0ELb0EEENS1_21CollectiveEpilogueFwdINS6_IJSA_NS7_ILi512EEESA_EEES9_SC_SE_Li256ELb1ELb0ELb0ELb0EEENS1_36VarlenDynamicPersistentTileSchedulerILi64ELi64ELi256ELi32ELb0ELb0ELb1ELb1ELb0ELb1EEEEEEEEEvNT_6ParamsE)
        /*0dbc*/ 	.short	0x0210
        /*0dbe*/ 	.short	0x0b70


	//----- nvinfo : EIATTR_SW_WAR
	.align		4
.L_955:
        /*0dc0*/ 	.byte	0x04, 0x36
        /*0dc2*/ 	.short	(.L_957 - .L_956)
.L_956:
        /*0dc4*/ 	.word	0x00000008
.L_957:


//--------------------- .nv.info._ZN7cutlass13device_kernelIN5flash11enable_sm90INS1_16FlashAttnFwdSm90INS1_25CollectiveMainloopFwdSm90ILi2EN4cute5tupleIJNS5_1CILi1EEES8_S8_EEENS6_IJNS7_ILi64EEESA_SA_EEELi512ENS_6half_tEfNS_4arch4Sm90ELb1ELb0ELb0ELb0ELb0ELb0ELb0ELb0ELb0ELb0ELb0ELb0EEENS1_21CollectiveEpilogueFwdINS6_IJSA_NS7_ILi512EEESA_EEES9_SC_SE_Li256ELb0ELb0ELb0ELb0EEENS1_30DynamicPersistentTileSchedulerILi256ELi32ELb0ELb0ELb1EEEEEEEEEvNT_6ParamsE --------------------------
	.section	.nv.info._ZN7cutlass13device_kernelIN5flash11enable_sm90INS1_16FlashAttnFwdSm90INS1_25CollectiveMainloopFwdSm90ILi2EN4cute5tupleIJNS5_1CILi1EEES8_S8_EEENS6_IJNS7_ILi64EEESA_SA_EEELi512ENS_6half_tEfNS_4arch4Sm90ELb1ELb0ELb0ELb0ELb0ELb0ELb0ELb0ELb0ELb0ELb0ELb0EEENS1_21CollectiveEpilogueFwdINS6_IJSA_NS7_ILi512EEESA_EEES9_SC_SE_Li256ELb0ELb0ELb0ELb0EEENS1_30DynamicPersistentTileSchedulerILi256ELi32ELb0ELb0ELb1EEEEEEEEEvNT_6ParamsE,"",@"SHT_CUDA_INFO"
	.sectionflags	@""
	.align	4


	//----- nvinfo : EIATTR_CUDA_API_VERSION
	.align		4
        /*0000*/ 	.byte	0x04, 0x37
        /*0002*/ 	.short	(.L_959 - .L_958)
.L_958:
        /*0004*/ 	.word	0x00000082


	//----- nvinfo : EIATTR_KPARAM_INFO
	.align		4
.L_959:
        /*0008*/ 	.byte	0x04, 0x17
        /*000a*/ 	.short	(.L_961 - .L_960)
.L_960:
        /*000c*/ 	.word	0x00000000
        /*0010*/ 	.short	0x0000
        /*0012*/ 	.short	0x0070
        /*0014*/ 	.byte	0x00, 0xf0, 0x01, 0x2e


	//----- nvinfo : EIATTR_SPARSE_MMA_MASK
	.align		4
.L_961:
        /*0018*/ 	.byte	0x03, 0x50
        /*001a*/ 	.short	0x0000


	//----- nvinfo : EIATTR_MAXREG_COUNT
	.align		4
        /*001c*/ 	.byte	0x03, 0x1b
        /*001e*/ 	.short	0x00a8


	//----- nvinfo : EIATTR_NUM_BARRIERS
	.align		4
        /*0020*/ 	.byte	0x02, 0x4c
        /*0022*/ 	.byte	0x10
	.zero		1


	//----- nvinfo : EIATTR_EXTERNS
	.align		4
        /*0024*/ 	.byte	0x04, 0x0f
        /*0026*/ 	.short	(.L_963 - .L_962)


	//   ....[0]....
	.align		4
.L_962:
        /*0028*/ 	.word	index@(__assertfail)


	//----- nvinfo : EIATTR_MERCURY_ISA_VERSION
	.align		4
.L_963:
        /*002c*/ 	.byte	0x03, 0x5f
        /*002e*/ 	.short	0x0101


	//----- nvinfo : EIATTR_INT_WARP_WIDE_INSTR_OFFSETS
	.align		4
        /*0030*/ 	.byte	0x04, 0x31
        /*0032*/ 	.short	(.L_965 - .L_964)


	//   ....[0]....
.L_964:
        /*0034*/ 	.word	0x00000180


	//   ....[1]....
        /*0038*/ 	.word	0x000001b0


	//   ....[2]....
        /*003c*/ 	.word	0x000001c0


	//   ....[3]....
        /*0040*/ 	.word	0x0000aa90


	//   ....[4]....
        /*0044*/ 	.word	0x0000ab20


	//   ....[5]....
        /*0048*/ 	.word	0x0000b010


	//   ....[6]....
        /*004c*/ 	.word	0x0000d100


	//   ....[7]....
        /*0050*/ 	.word	0x0000d190


	//----- nvinfo : EIATTR_COOP_GROUP_MASK_REGIDS
	.align		4
.L_965:
        /*0054*/ 	.byte	0x04, 0x29
        /*0056*/ 	.short	(.L_967 - .L_966)


	//   ....[0]....
.L_966:
        /*0058*/ 	.word	0xffffffff


	//   ....[1]....
        /*005c*/ 	.word	0xffffffff


	//   ....[2]....
        /*0060*/ 	.word	0xffffffff


	//   ....[3]....
        /*0064*/ 	.word	0xffffffff


	//   ....[4]....
        /*0068*/ 	.word	0xffffffff


	//   ....[5]....
        /*006c*/ 	.word	0xffffffff


	//   ....[6]....
        /*0070*/ 	.word	0xffffffff


	//   ....[7]....
        /*0074*/ 	.word	0xffffffff


	//   ....[8]....
        /*0078*/ 	.word	0xffffffff


	//   ....[9]....
        /*007c*/ 	.word	0xffffffff


	//   ....[10]....
        /*0080*/ 	.word	0xffffffff


	//   ....[11]....
        /*0084*/ 	.word	0xffffffff


	//   ....[12]....
        /*0088*/ 	.word	0xffffffff


	//   ....[13]....
        /*008c*/ 	.word	0xffffffff


	//   ....[14]....
        /*0090*/ 	.word	0xffffffff


	//   ....[15]....
        /*0094*/ 	.word	0xffffffff


	//   ....[16]....
        /*0098*/ 	.word	0xffffffff


	//   ....[17]....
        /*009c*/ 	.word	0xffffffff


	//   ....[18]....
        /*00a0*/ 	.word	0xffffffff


	//   ....[19]....
        /*00a4*/ 	.word	0xffffffff


	//   ....[20]....
        /*00a8*/ 	.word	0xffffffff


	//   ....[21]....
        /*00ac*/ 	.word	0xffffffff


	//   ....[22]....
        /*00b0*/ 	.word	0xffffffff


	//   ....[23]....
        /*00b4*/ 	.word	0xffffffff


	//   ....[24]....
        /*00b8*/ 	.word	0xffffffff


	//   ....[25]....
        /*00bc*/ 	.word	0xffffffff


	//   ....[26]....
        /*00c0*/ 	.word	0xffffffff


	//   ....[27]....
        /*00c4*/ 	.word	0xffffffff


	//   ....[28]....
        /*00c8*/ 	.word	0xffffffff


	//   ....[29]....
        /*00cc*/ 	.word	0xffffffff


	//   ....[30]....
        /*00d0*/ 	.word	0xffffffff


	//   ....[31]....
        /*00d4*/ 	.word	0xffffffff


	//   ....[32]....
        /*00d8*/ 	.word	0xffffffff


	//   ....[33]....
        /*00dc*/ 	.word	0x0500000f


	//   ....[34]....
        /*00e0*/ 	.word	0x0500000f


	//----- nvinfo : EIATTR_COOP_GROUP_INSTR_OFFSETS
	.align		4
.L_967:
        /*00e4*/ 	.byte	0x04, 0x28
        /*00e6*/ 	.short	(.L_969 - .L_968)


	//   ....[0]....
.L_968:
        /*00e8*/ 	.word	0x00000050


	//   ....[1]....
        /*00ec*/ 	.word	0x00000190


	//   ....[2]....
        /*00f0*/ 	.word	0x000001e0


	//   ....[3]....
        /*00f4*/ 	.word	0x00000390


	//   ....[4]....
        /*00f8*/ 	.word	0x000004f0


	//   ....[5]....
        /*00fc*/ 	.word	0x00000610


	//   ....[6]....
        /*0100*/ 	.word	0x00000770


	//   ....[7]....
        /*0104*/ 	.word	0x00001730


	//   ....[8]....
        /*0108*/ 	.word	0x000030a0


	//   ....[9]....
        /*010c*/ 	.word	0x00003a70


	//   ....[10]....
        /*0110*/ 	.word	0x00003bc0


	//   ....[11]....
        /*0114*/ 	.word	0x00003d90


	//   ....[12]....
        /*0118*/ 	.word	0x00003ee0


	//   ....[13]....
        /*011c*/ 	.word	0x00004890


	//   ....[14]....
        /*0120*/ 	.word	0x00004f60


	//   ....[15]....
        /*0124*/ 	.word	0x00005060


	//   ....[16]....
        /*0128*/ 	.word	0x00005300


	//   ....[17]....
        /*012c*/ 	.word	0x00005440


	//   ....[18]....
        /*0130*/ 	.word	0x000066a0


	//   ....[19]....
        /*0134*/ 	.word	0x00006ab0


	//   ....[20]....
        /*0138*/ 	.word	0x00006ae0


	//   ....[21]....
        /*013c*/ 	.word	0x00006da0


	//   ....[22]....
        /*0140*/ 	.word	0x00006f70


	//   ....[23]....
        /*0144*/ 	.word	0x00007f70


	//   ....[24]....
        /*0148*/ 	.word	0x00007fb0


	//   ....[25]....
        /*014c*/ 	.word	0x00007ff0


	//   ....[26]....
        /*0150*/ 	.word	0x00008070


	//   ....[27]....
        /*0154*/ 	.word	0x00008090


	//   ....[28]....
        /*0158*/ 	.word	0x00008af0


	//   ....[29]....
        /*015c*/ 	.word	0x000098a0


	//   ....[30]....
        /*0160*/ 	.word	0x0000a520


	//   ....[31]....
        /*0164*/ 	.word	0x0000d210


	//   ....[32]....
        /*0168*/ 	.word	0x0000d3c0


	//   ....[33]....
        /*016c*/ 	.word	0x0000d9c0


	//   ....[34]....
        /*0170*/ 	.word	0x0000dda0


	//----- nvinfo : EIATTR_REG_RECONFIG
	.align		4
.L_969:
        /*0174*/ 	.byte	0x01, 0x54
	.zero		2


	//----- nvinfo : EIATTR_SYSCALL_OFFSETS
	.align		4
        /*0178*/ 	.byte	0x04, 0x46
        /*017a*/ 	.short	(.L_971 - .L_970)


	//   ....[0]....
.L_970:
        /*017c*/ 	.word	0x00003270


	//   ....[1]....
        /*0180*/ 	.word	0x0000acb0


	//   ....[2]....
        /*0184*/ 	.word	0x0000adf0


	//   ....[3]....
        /*0188*/ 	.word	0x0000aef0


	//----- nvinfo : EIATTR_MBARRIER_INSTR_OFFSETS
	.align		4
.L_971:
        /*018c*/ 	.byte	0x04, 0x39
        /*018e*/ 	.short	(.L_973 - .L_972)


	//   ....[0]....
.L_972:
        /*0190*/ 	.word	0x00000280
        /*0194*/ 	.word	0x000000ff
        /*0198*/ 	.word	0x00028c00
        /*019c*/ 	.short	0x0100
        /*019e*/ 	.byte	0x06
	.zero		1


	//   ....[1]....
        /*01a0*/ 	.word	0x00000290
        /*01a4*/ 	.word	0x000000ff
        /*01a8*/ 	.word	0x00028c20
        /*01ac*/ 	.short	0x0100
        /*01ae*/ 	.byte	0x06
	.zero		1


	//   ....[2]....
        /*01b0*/ 	.word	0x00000340
        /*01b4*/ 	.word	0x000000ff
        /*01b8*/ 	.word	0x00028c30
        /*01bc*/ 	.short	0x0100
        /*01be*/ 	.byte	0x06
	.zero		1


	//   ....[3]....
        /*01c0*/ 	.word	0x00000350
        /*01c4*/ 	.word	0x000000ff
        /*01c8*/ 	.word	0x00028c40
        /*01cc*/ 	.short	0x0100
        /*01ce*/ 	.byte	0x06
	.zero		1


	//   ....[4]....
        /*01d0*/ 	.word	0x00000360
        /*01d4*/ 	.word	0x000000ff
        /*01d8*/ 	.word	0x00028c38
        /*01dc*/ 	.short	0x0100
        /*01de*/ 	.byte	0x06
	.zero		1


	//   ....[5]....
        /*01e0*/ 	.word	0x00000370
        /*01e4*/ 	.word	0x000000ff
        /*01e8*/ 	.word	0x00028c48
        /*01ec*/ 	.short	0x0100
        /*01ee*/ 	.byte	0x06
	.zero		1


	//   ....[6]....
        /*01f0*/ 	.word	0x000004a0
        /*01f4*/ 	.word	0x000000ff
        /*01f8*/ 	.word	0x00028c50
        /*01fc*/ 	.short	0x0100
        /*01fe*/ 	.byte	0x08
	.zero		1


	//   ....[7]....
        /*0200*/ 	.word	0x000004b0
        /*0204*/ 	.word	0x000000ff
        /*0208*/ 	.word	0x00028c60
        /*020c*/ 	.short	0x0100
        /*020e*/ 	.byte	0x08
	.zero		1


	//   ....[8]....
        /*0210*/ 	.word	0x000004c0
        /*0214*/ 	.word	0x000000ff
        /*0218*/ 	.word	0x00028c58
        /*021c*/ 	.short	0x0100
        /*021e*/ 	.byte	0x08
	.zero		1


	//   ....[9]....
        /*0220*/ 	.word	0x000004d0
        /*0224*/ 	.word	0x000000ff
        /*0228*/ 	.word	0x00028c68
        /*022c*/ 	.short	0x0100
        /*022e*/ 	.byte	0x08
	.zero		1


	//   ....[10]....
        /*0230*/ 	.word	0x000005c0
        /*0234*/ 	.word	0x000000ff
        /*0238*/ 	.word	0x00028c70
        /*023c*/ 	.short	0x0100
        /*023e*/ 	.byte	0x06
	.zero		1


	//   ....[11]....
        /*0240*/ 	.word	0x000005d0
        /*0244*/ 	.word	0x000000ff
        /*0248*/ 	.word	0x00028c80
        /*024c*/ 	.short	0x0100
        /*024e*/ 	.byte	0x06
	.zero		1


	//   ....[12]....
        /*0250*/ 	.word	0x000005e0
        /*0254*/ 	.word	0x000000ff
        /*0258*/ 	.word	0x00028c78
        /*025c*/ 	.short	0x0100
        /*025e*/ 	.byte	0x06
	.zero		1


	//   ....[13]....
        /*0260*/ 	.word	0x000005f0
        /*0264*/ 	.word	0x000000ff
        /*0268*/ 	.word	0x00028c88
        /*026c*/ 	.short	0x0100
        /*026e*/ 	.byte	0x06
	.zero		1


	//   ....[14]....
        /*0270*/ 	.word	0x00000720
        /*0274*/ 	.word	0x000000ff
        /*0278*/ 	.word	0x00028c90
        /*027c*/ 	.short	0x0100
        /*027e*/ 	.byte	0x08
	.zero		1


	//   ....[15]....
        /*0280*/ 	.word	0x00000730
        /*0284*/ 	.word	0x000000ff
        /*0288*/ 	.word	0x00028ca0
        /*028c*/ 	.short	0x0100
        /*028e*/ 	.byte	0x08
	.zero		1


	//   ....[16]....
        /*0290*/ 	.word	0x00000740
        /*0294*/ 	.word	0x000000ff
        /*0298*/ 	.word	0x00028c98
        /*029c*/ 	.short	0x0100
        /*029e*/ 	.byte	0x08
	.zero		1


	//   ....[17]....
        /*02a0*/ 	.word	0x00000750
        /*02a4*/ 	.word	0x000000ff
        /*02a8*/ 	.word	0x00028ca8
        /*02ac*/ 	.short	0x0100
        /*02ae*/ 	.byte	0x08
	.zero		1


	//   ....[18]....
        /*02b0*/ 	.word	0x00000880
        /*02b4*/ 	.word	0x000000ff
        /*02b8*/ 	.word	0x00028cb0
        /*02bc*/ 	.short	0x0100
        /*02be*/ 	.byte	0x08
	.zero		1


	//   ....[19]....
        /*02c0*/ 	.word	0x00000890
        /*02c4*/ 	.word	0x000000ff
        /*02c8*/ 	.word	0x00028cc0
        /*02cc*/ 	.short	0x0100
        /*02ce*/ 	.byte	0x08
	.zero		1


	//   ....[20]....
        /*02d0*/ 	.word	0x000008a0
        /*02d4*/ 	.word	0x000000ff
        /*02d8*/ 	.word	0x00028cb8
        /*02dc*/ 	.short	0x0100
        /*02de*/ 	.byte	0x08
	.zero		1


	//   ....[21]....
        /*02e0*/ 	.word	0x000008b0
        /*02e4*/ 	.word	0x000000ff
        /*02e8*/ 	.word	0x00028cc8
        /*02ec*/ 	.short	0x0100
        /*02ee*/ 	.byte	0x08
	.zero		1


	//   ....[22]....
        /*02f0*/ 	.word	0x00001840
        /*02f4*/ 	.word	0x000000ff
        /*02f8*/ 	.word	0x00028c50
        /*02fc*/ 	.short	0x010a
        /*02fe*/ 	.byte	0x10
	.zero		1


	//   ....[23]....
        /*0300*/ 	.word	0x00001b20
        /*0304*/ 	.word	0x00000000
        /*0308*/ 	.word	0x00000000
        /*030c*/ 	.short	0x0101
        /*030e*/ 	.byte	0x3f
	.zero		1


	//   ....[24]....
        /*0310*/ 	.word	0x000024b0
        /*0314*/ 	.word	0x000000ff
        /*0318*/ 	.word	0x00028c50
        /*031c*/ 	.short	0x010a
        /*031e*/ 	.byte	0x06
	.zero		1


	//   ....[25]....
        /*0320*/ 	.word	0x000024f0
        /*0324*/ 	.word	0x000000ff
        /*0328*/ 	.word	0x00028c50
        /*032c*/ 	.short	0x010a
        /*032e*/ 	.byte	0x06
	.zero		1


	//   ....[26]....
        /*0330*/ 	.word	0x00002740
        /*0334*/ 	.word	0x00000003
        /*0338*/ 	.word	0x00000000
        /*033c*/ 	.short	0x0101
        /*033e*/ 	.byte	0x3f
	.zero		1


	//   ....[27]....
        /*0340*/ 	.word	0x000032f0
        /*0344*/ 	.word	0x000000ff
        /*0348*/ 	.word	0x00028c00
        /*034c*/ 	.short	0x010a
        /*034e*/ 	.byte	0x30
	.zero		1


	//   ....[28]....
        /*0350*/ 	.word	0x00003370
        /*0354*/ 	.word	0x00000007
        /*0358*/ 	.word	0x00028c30
        /*035c*/ 	.short	0x010a
        /*035e*/ 	.byte	0x3f
	.zero		1


	//   ....[29]....
        /*0360*/ 	.word	0x000033b0
        /*0364*/ 	.word	0x00000007
        /*0368*/ 	.word	0x00028c30
        /*036c*/ 	.short	0x010a
        /*036e*/ 	.byte	0x3f
	.zero		1


	//   ....[30]....
        /*0370*/ 	.word	0x000040c0
        /*0374*/ 	.word	0x00000005
        /*0378*/ 	.word	0x00000000
        /*037c*/ 	.short	0x0101
        /*037e*/ 	.byte	0x3f
	.zero		1


	//   ....[31]....
        /*0380*/ 	.word	0x00004590
        /*0384*/ 	.word	0x00000007
        /*0388*/ 	.word	0x00028c50
        /*038c*/ 	.short	0x010a
        /*038e*/ 	.byte	0x3f
	.zero		1


	//   ....[32]....
        /*0390*/ 	.word	0x000045d0
        /*0394*/ 	.word	0x00000007
        /*0398*/ 	.word	0x00028c50
        /*039c*/ 	.short	0x010a
        /*039e*/ 	.byte	0x3f
	.zero		1


	//   ....[33]....
        /*03a0*/ 	.word	0x000048b0
        /*03a4*/ 	.word	0x00000007
        /*03a8*/ 	.word	0x00000000
        /*03ac*/ 	.short	0x0101
        /*03ae*/ 	.byte	0x3f
	.zero		1


	//   ....[34]....
        /*03b0*/ 	.word	0x000049f0
        /*03b4*/ 	.word	0x000000ff
        /*03b8*/ 	.word	0x00028c30
        /*03bc*/ 	.short	0x010a
        /*03be*/ 	.byte	0x1d
	.zero		1


	//   ....[35]....
        /*03c0*/ 	.word	0x00004a30
        /*03c4*/ 	.word	0x000000ff
        /*03c8*/ 	.word	0x00028c30
        /*03cc*/ 	.short	0x010a
        /*03ce*/ 	.byte	0x1d
	.zero		1


	//   ....[36]....
        /*03d0*/ 	.word	0x00005810
        /*03d4*/ 	.word	0x00000005
        /*03d8*/ 	.word	0x00000000
        /*03dc*/ 	.short	0x0101
        /*03de*/ 	.byte	0x3f
	.zero		1


	//   ....[37]....
        /*03e0*/ 	.word	0x000063e0
        /*03e4*/ 	.word	0x000000ff
        /*03e8*/ 	.word	0x00028c50
        /*03ec*/ 	.short	0x010a
        /*03ee*/ 	.byte	0x1d
	.zero		1


	//   ....[38]....
        /*03f0*/ 	.word	0x00006420
        /*03f4*/ 	.word	0x000000ff
        /*03f8*/ 	.word	0x00028c50
        /*03fc*/ 	.short	0x010a
        /*03fe*/ 	.byte	0x1d
	.zero		1


	//   ....[39]....
        /*0400*/ 	.word	0x000066c0
        /*0404*/ 	.word	0x000000aa
        /*0408*/ 	.word	0x00000000
        /*040c*/ 	.short	0x0101
        /*040e*/ 	.byte	0x3f
	.zero		1


	//   ....[40]....
        /*0410*/ 	.word	0x000067e0
        /*0414*/ 	.word	0x000000ff
        /*0418*/ 	.word	0x00028c30
        /*041c*/ 	.short	0x010a
        /*041e*/ 	.byte	0x16
	.zero		1


	//   ....[41]....
        /*0420*/ 	.word	0x00006820
        /*0424*/ 	.word	0x000000ff
        /*0428*/ 	.word	0x00028c30
        /*042c*/ 	.short	0x010a
        /*042e*/ 	.byte	0x16
	.zero		1


	//   ....[42]....
        /*0430*/ 	.word	0x000072d0
        /*0434*/ 	.word	0x0000009a
        /*0438*/ 	.word	0x00000000
        /*043c*/ 	.short	0x0101
        /*043e*/ 	.byte	0x3f
	.zero		1


	//   ....[43]....
        /*0440*/ 	.word	0x00007cc0
        /*0444*/ 	.word	0x000000ff
        /*0448*/ 	.word	0x00028c50
        /*044c*/ 	.short	0x010a
        /*044e*/ 	.byte	0x16
	.zero		1


	//   ....[44]....
        /*0450*/ 	.word	0x00007d00
        /*0454*/ 	.word	0x000000ff
        /*0458*/ 	.word	0x00028c50
        /*045c*/ 	.short	0x010a
        /*045e*/ 	.byte	0x16
	.zero		1


	//   ....[45]....
        /*0460*/ 	.word	0x00007f90
        /*0464*/ 	.word	0x000000aa
        /*0468*/ 	.word	0x00000000
        /*046c*/ 	.short	0x0101
        /*046e*/ 	.byte	0x3f
	.zero		1


	//   ....[46]....
        /*0470*/ 	.word	0x00009be0
        /*0474*/ 	.word	0x000000ff
        /*0478*/ 	.word	0x00000000
        /*047c*/ 	.short	0x0101
        /*047e*/ 	.byte	0x05
	.zero		1


	//   ....[47]....
        /*0480*/ 	.word	0x0000b2b0
        /*0484*/ 	.word	0x00000008
        /*0488*/ 	.word	0x00028c40
        /*048c*/ 	.short	0x010a
        /*048e*/ 	.byte	0x3f
	.zero		1


	//   ....[48]....
        /*0490*/ 	.word	0x0000b590
        /*0494*/ 	.word	0x000000ff
        /*0498*/ 	.word	0x00028c20
        /*049c*/ 	.short	0x010a
        /*049e*/ 	.byte	0x25
	.zero		1


	//   ....[49]....
        /*04a0*/ 	.word	0x0000b630
        /*04a4*/ 	.word	0x00000008
        /*04a8*/ 	.word	0x00028c60
        /*04ac*/ 	.short	0x010a
        /*04ae*/ 	.byte	0x3f
	.zero		1


	//   ....[50]....
        /*04b0*/ 	.word	0x0000bc90
        /*04b4*/ 	.word	0x00000002
        /*04b8*/ 	.word	0x00028c40
        /*04bc*/ 	.short	0x010a
        /*04be*/ 	.byte	0x3f
	.zero		1


	//   ....[51]....
        /*04c0*/ 	.word	0x0000be00
        /*04c4*/ 	.word	0x00000002
        /*04c8*/ 	.word	0x00028c60
        /*04cc*/ 	.short	0x010a
        /*04ce*/ 	.byte	0x3f
	.zero		1


	//   ....[52]....
        /*04d0*/ 	.word	0x0000c410
        /*04d4*/ 	.word	0x00000003
        /*04d8*/ 	.word	0x00028c40
        /*04dc*/ 	.short	0x010a
        /*04de*/ 	.byte	0x3f
	.zero		1


	//   ....[53]....
        /*04e0*/ 	.word	0x0000c580
        /*04e4*/ 	.word	0x00000003
        /*04e8*/ 	.word	0x00028c60
        /*04ec*/ 	.short	0x010a
        /*04ee*/ 	.byte	0x3f
	.zero		1


	//   ....[54]....
        /*04f0*/ 	.word	0x0000cb30
        /*04f4*/ 	.word	0x00000002
        /*04f8*/ 	.word	0x00028c40
        /*04fc*/ 	.short	0x010a
        /*04fe*/ 	.byte	0x3f
	.zero		1


	//   ....[55]....
        /*0500*/ 	.word	0x0000cca0
        /*0504*/ 	.word	0x00000002
        /*0508*/ 	.word	0x00028c60
        /*050c*/ 	.short	0x010a
        /*050e*/ 	.byte	0x3f
	.zero		1


	//   ....[56]....
        /*0510*/ 	.word	0x0000d370
        /*0514*/ 	.word	0x00000007
        /*0518*/ 	.word	0x00028c20
        /*051c*/ 	.short	0x010a
        /*051e*/ 	.byte	0x3f
	.zero		1


	//   ....[57]....
        /*0520*/ 	.word	0x0000d4c0
        /*0524*/ 	.word	0x00000005
        /*0528*/ 	.word	0x00000000
        /*052c*/ 	.short	0x010a
        /*052e*/ 	.byte	0x3f
	.zero		1


	//   ....[58]....
        /*0530*/ 	.word	0x0000d530
        /*0534*/ 	.word	0x00000003
        /*0538*/ 	.word	0x00000000
        /*053c*/ 	.short	0x010a
        /*053e*/ 	.byte	0x3f
	.zero		1


	//   ....[59]....
        /*0540*/ 	.word	0x0000d590
        /*0544*/ 	.word	0x00000005
        /*0548*/ 	.word	0x00000000
        /*054c*/ 	.short	0x010a
        /*054e*/ 	.byte	0x3f
	.zero		1


	//   ....[60]....
        /*0550*/ 	.word	0x0000d5c0
        /*0554*/ 	.word	0x00000003
        /*0558*/ 	.word	0x00000000
        /*055c*/ 	.short	0x010a
        /*055e*/ 	.byte	0x3f
	.zero		1


	//   ....[61]....
        /*0560*/ 	.word	0x0000d630
        /*0564*/ 	.word	0x00000003
        /*0568*/ 	.word	0x00028c50
        /*056c*/ 	.short	0x010a
        /*056e*/ 	.byte	0x3f
	.zero		1


	//   ....[62]....
        /*0570*/ 	.word	0x0000d690
        /*0574*/ 	.word	0x00000004
        /*0578*/ 	.word	0x00028c50
        /*057c*/ 	.short	0x010a
        /*057e*/ 	.byte	0x3f
	.zero		1


	//   ....[63]....
        /*0580*/ 	.word	0x0000d6f0
        /*0584*/ 	.word	0x00000003
        /*0588*/ 	.word	0x00028c00
        /*058c*/ 	.short	0x010a
        /*058e*/ 	.byte	0x3f
	.zero		1


	//   ....[64]....
        /*0590*/ 	.word	0x0000d740
        /*0594*/ 	.word	0x00000007
        /*0598*/ 	.word	0x00028c30
        /*059c*/ 	.short	0x010a
        /*059e*/ 	.byte	0x3f
	.zero		1


	//   ....[65]....
        /*05a0*/ 	.word	0x0000d790
        /*05a4*/ 	.word	0x00000007
        /*05a8*/ 	.word	0x00028c50
        /*05ac*/ 	.short	0x010a
        /*05ae*/ 	.byte	0x3f
	.zero		1


	//   ....[66]....
        /*05b0*/ 	.word	0x0000d7f0
        /*05b4*/ 	.word	0x00000004
        /*05b8*/ 	.word	0x00028c30
        /*05bc*/ 	.short	0x010a
        /*05be*/ 	.byte	0x3f
	.zero		1


	//   ....[67]....
        /*05c0*/ 	.word	0x0000d840
        /*05c4*/ 	.word	0x000000aa
        /*05c8*/ 	.word	0x00028c50
        /*05cc*/ 	.short	0x010a
        /*05ce*/ 	.byte	0x3f
	.zero		1


	//   ....[68]....
        /*05d0*/ 	.word	0x0000d8a0
        /*05d4*/ 	.word	0x00000004
        /*05d8*/ 	.word	0x00028c30
        /*05dc*/ 	.short	0x010a
        /*05de*/ 	.byte	0x3f
	.zero		1


	//   ....[69]....
        /*05e0*/ 	.word	0x0000d8f0
        /*05e4*/ 	.word	0x000000aa
        /*05e8*/ 	.word	0x00028c50
        /*05ec*/ 	.short	0x010a
        /*05ee*/ 	.byte	0x3f
	.zero		1


	//   ....[70]....
        /*05f0*/ 	.word	0x0000da70
        /*05f4*/ 	.word	0x00000008
        /*05f8*/ 	.word	0x00028c40
        /*05fc*/ 	.short	0x010a
        /*05fe*/ 	.byte	0x3f
	.zero		1


	//   ....[71]....
        /*0600*/ 	.word	0x0000dad0
        /*0604*/ 	.word	0x00000008
        /*0608*/ 	.word	0x00028c20
        /*060c*/ 	.short	0x010a
        /*060e*/ 	.byte	0x3f
	.zero		1


	//   ....[72]....
        /*0610*/ 	.word	0x0000db20
        /*0614*/ 	.word	0x00000008
        /*0618*/ 	.word	0x00028c60
        /*061c*/ 	.short	0x010a
        /*061e*/ 	.byte	0x3f
	.zero		1


	//   ....[73]....
        /*0620*/ 	.word	0x0000db70
        /*0624*/ 	.word	0x00000002
        /*0628*/ 	.word	0x00028c40
        /*062c*/ 	.short	0x010a
        /*062e*/ 	.byte	0x3f
	.zero		1


	//   ....[74]....
        /*0630*/ 	.word	0x0000dbc0
        /*0634*/ 	.word	0x00000002
        /*0638*/ 	.word	0x00028c60
        /*063c*/ 	.short	0x010a
        /*063e*/ 	.byte	0x3f
	.zero		1


	//   ....[75]....
        /*0640*/ 	.word	0x0000dc10
        /*0644*/ 	.word	0x00000003
        /*0648*/ 	.word	0x00028c40
        /*064c*/ 	.short	0x010a
        /*064e*/ 	.byte	0x3f
	.zero		1


	//   ....[76]....
        /*0650*/ 	.word	0x0000dc60
        /*0654*/ 	.word	0x00000003
        /*0658*/ 	.word	0x00028c60
        /*065c*/ 	.short	0x010a
        /*065e*/ 	.byte	0x3f
	.zero		1


	//   ....[77]....
        /*0660*/ 	.word	0x0000dcb0
        /*0664*/ 	.word	0x00000002
        /*0668*/ 	.word	0x00028c40
        /*066c*/ 	.short	0x010a
        /*066e*/ 	.byte	0x3f
	.zero		1


	//   ....[78]....
        /*0670*/ 	.word	0x0000dd00
        /*0674*/ 	.word	0x00000002
        /*0678*/ 	.word	0x00028c60
        /*067c*/ 	.short	0x010a
        /*067e*/ 	.byte	0x3f
	.zero		1


	//   ....[79]....
        /*0680*/ 	.word	0x0000dde0
        /*0684*/ 	.word	0x00000007
        /*0688*/ 	.word	0x00028c20
        /*068c*/ 	.short	0x010a
        /*068e*/ 	.byte	0x3f
	.zero		1


	//   ....[80]....
        /*0690*/ 	.word	0x0000de30
        /*0694*/ 	.word	0x00000005
        /*0698*/ 	.word	0x00000000
        /*069c*/ 	.short	0x010a
        /*069e*/ 	.byte	0x3f
	.zero		1


	//   ....[81]....
        /*06a0*/ 	.word	0x0000de80
        /*06a4*/ 	.word	0x00000003
        /*06a8*/ 	.word	0x00000000
        /*06ac*/ 	.short	0x010a
        /*06ae*/ 	.byte	0x3f
	.zero		1


	//   ....[82]....
        /*06b0*/ 	.word	0x0000ded0
        /*06b4*/ 	.word	0x00000005
        /*06b8*/ 	.word	0x00000000
        /*06bc*/ 	.short	0x010a
        /*06be*/ 	.byte	0x3f
	.zero		1


	//----- nvinfo : EIATTR_NUM_MBARRIERS
	.align		4
.L_973:
        /*06c0*/ 	.byte	0x03, 0x38
        /*06c2*/ 	.short	0x0016


	//----- nvinfo : EIATTR_EXIT_INSTR_OFFSETS
	.align		4
        /*06c4*/ 	.byte	0x04, 0x1c
        /*06c6*/ 	.short	(.L_975 - .L_974)


	//   ....[0]....
.L_974:
        /*06c8*/ 	.word	0x00000a20


	//   ....[1]....
        /*06cc*/ 	.word	0x0000a4e0


	//   ....[2]....
        /*06d0*/ 	.word	0x0000a540


	//   ....[3]....
        /*06d4*/ 	.word	0x0000d3e0


	//   ....[4]....
        /*06d8*/ 	.word	0x0000d610


	//----- nvinfo : EIATTR_MAX_THREADS
	.align		4
.L_975:
        /*06dc*/ 	.byte	0x04, 0x05
        /*06de*/ 	.short	(.L_977 - .L_976)
.L_976:
        /*06e0*/ 	.word	0x00000180
        /*06e4*/ 	.word	0x00000001
        /*06e8*/ 	.word	0x00000001


	//----- nvinfo : EIATTR_CRS_STACK_SIZE
	.align		4
.L_977:
        /*06ec*/ 	.byte	0x04, 0x1e
        /*06ee*/ 	.short	(.L_979 - .L_978)
.L_978:
        /*06f0*/ 	.word	0x00000000


	//----- nvinfo : EIATTR_CBANK_PARAM_SIZE
	.align		4
.L_979:
        /*06f4*/ 	.byte	0x03, 0x19
        /*06f6*/ 	.short	0x0bf0


	//----- nvinfo : EIATTR_PARAM_CBANK
	.align		4
        /*06f8*/ 	.byte	0x04, 0x0a
        /*06fa*/ 	.short	(.L_981 - .L_980)
	.align		4
.L_980:
        /*06fc*/ 	.word	index@(.nv.constant0._ZN7cutlass13device_kernelIN5flash11enable_sm90INS1_16FlashAttnFwdSm90INS1_25CollectiveMainloopFwdSm90ILi2EN4cute5tupleIJNS5_1CILi1EEES8_S8_EEENS6_IJNS7_ILi64EEESA_SA_EEELi512ENS_6half_tEfNS_4arch4Sm90ELb1ELb0ELb0ELb0ELb0ELb0ELb0ELb0ELb0ELb0ELb0ELb0EEENS1_21CollectiveEpilogueFwdINS6_IJSA_NS7_ILi512EEESA_EEES9_SC_SE_Li256ELb0ELb0ELb0ELb0EEENS1_30DynamicPersistentTileSchedulerILi256ELi32ELb0ELb0ELb1EEEEEEEEEvNT_6ParamsE)
        /*0700*/ 	.short	0x0210
        /*0702*/ 	.short	0x0bf0


	//----- nvinfo : EIATTR_SW_WAR
	.align		4
.L_981:
        /*0704*/ 	.byte	0x04, 0x36
        /*0706*/ 	.short	(.L_983 - .L_982)
.L_982:
        /*0708*/ 	.word	0x00000008
.L_983:


//--------------------- .nv.info._ZN7cutlass13device_kernelIN5flash11enable_sm90INS1_16FlashAttnFwdSm90INS1_25CollectiveMainloopFwdSm90ILi2EN4cute5tupleIJNS5_1CILi1EEES8_S8_EEENS6_IJNS7_ILi64EEESA_SA_EEELi512ENS_6half_tEfNS_4arch4Sm90ELb1ELb0ELb0ELb0ELb0ELb0ELb1ELb0ELb0ELb0ELb0ELb0EEENS1_21CollectiveEpilogueFwdINS6_IJSA_NS7_ILi512EEESA_EEES9_SC_SE_Li256ELb0ELb0ELb0ELb0EEENS1_30DynamicPersistentTileSchedulerILi256ELi32ELb0ELb0ELb1EEEEEEEEEvNT_6ParamsE --------------------------
	.section	.nv.info._ZN7cutlass13device_kernelIN5flash11enable_sm90INS1_16FlashAttnFwdSm90INS1_25CollectiveMainloopFwdSm90ILi2EN4cute5tupleIJNS5_1CILi1EEES8_S8_EEENS6_IJNS7_ILi64EEESA_SA_EEELi512ENS_6half_tEfNS_4arch4Sm90ELb1ELb0ELb0ELb0ELb0ELb0ELb1ELb0ELb0ELb0ELb0ELb0EEENS1_21CollectiveEpilogueFwdINS6_IJSA_NS7_ILi512EEESA_EEES9_SC_SE_Li256ELb0ELb0ELb0ELb0EEENS1_30DynamicPersistentTileSchedulerILi256ELi32ELb0ELb0ELb1EEEEEEEEEvNT_6ParamsE,"",@"SHT_CUDA_INFO"
	.sectionflags	@""
	.align	4


	//----- nvinfo : EIATTR_CUDA_API_VERSION
	.align		4
        /*0000*/ 	.byte	0x04, 0x37
        /*0002*/ 	.short	(.L_985 - .L_984)
.L_984:
        /*0004*/ 	.word	0x00000082


	//----- nvinfo : EIATTR_KPARAM_INFO
	.align		4
.L_985:
        /*0008*/ 	.byte	0x04, 0x17
        /*000a*/ 	.short	(.L_987 - .L_986)
.L_986:
        /*000c*/ 	.word	0x00000000
        /*0010*/ 	.short	0x0000
        /*0012*/ 	.short	0x0070
        /*0014*/ 	.byte	0x00, 0xf0, 0x01, 0x32


	//----- nvinfo : EIATTR_SPARSE_MMA_MASK
	.align		4
.L_987:
        /*0018*/ 	.byte	0x03, 0x50
        /*001a*/ 	.short	0x0000


	//----- nvinfo : EIATTR_MAXREG_COUNT
	.align		4
        /*001c*/ 	.byte	0x03, 0x1b
        /*001e*/ 	.short	0x00a8


	//----- nvinfo : EIATTR_NUM_BARRIERS
	.align		4
        /*0020*/ 	.byte	0x02, 0x4c
        /*0022*/ 	.byte	0x10
	.zero		1


	//----- nvinfo : EIATTR_EXTERNS
	.align		4
        /*0024*/ 	.byte	0x04, 0x0f
        /*0026*/ 	.short	(.L_989 - .L_988)


	//   ....[0]....
	.align		4
.L_988:
        /*0028*/ 	.word	index@(__assertfail)


	//----- nvinfo : EIATTR_ANNOTATIONS
	.align		4
.L_989:
        /*002c*/ 	.byte	0x04, 0x55
        /*002e*/ 	.short	(.L_991 - .L_990)


	//   ....[0]....
.L_990:
        /*0030*/ 	.word	0x00000001
        /*0034*/ 	.byte	0x90, 0x09, 0x00, 0x00, 0x01, 0x00, 0x00, 0x00, 0xb0, 0x0a, 0x00, 0x00, 0x01, 0x00, 0x00, 0x00
        /*0044*/ 	.byte	0xa0, 0x13, 0x01, 0x00


	//----- nvinfo : EIATTR_MERCURY_ISA_VERSION
	.align		4
.L_991:
        /*0048*/ 	.byte	0x03, 0x5f
        /*004a*/ 	.short	0x0101


	//----- nvinfo : EIATTR_INT_WARP_WIDE_INSTR_OFFSETS
	.align		4
        /*004c*/ 	.byte	0x04, 0x31
        /*004e*/ 	.short	(.L_993 - .L_992)


	//   ....[0]....
.L_992:
        /*0050*/ 	.word	0x000001c0


	//   ....[1]....
        /*0054*/ 	.word	0x000001f0


	//   ....[2]....
        /*0058*/ 	.word	0x00000200


	//   ....[3]....
        /*005c*/ 	.word	0x00000270


	//   ....[4]....
        /*0060*/ 	.word	0x0000e6c0


	//   ....[5]....
        /*0064*/ 	.word	0x0000e750


	//   ....[6]....
        /*0068*/ 	.word	0x0000ec40


	//   ....[7]....
        /*006c*/ 	.word	0x00011080


	//   ....[8]....
        /*0070*/ 	.word	0x00011110


	//----- nvinfo : EIATTR_COOP_GROUP_MASK_REGIDS
	.align		4
.L_993:
        /*0074*/ 	.byte	0x04, 0x29
        /*0076*/ 	.short	(.L_995 - .L_994)


	//   ....[0]....
.L_994:
        /*0078*/ 	.word	0xffffffff


	//   ....[1]....
        /*007c*/ 	.word	0xffffffff


	//   ....[2]....
        /*0080*/ 	.word	0xffffffff


	//   ....[3]....
        /*0084*/ 	.word	0xffffffff


	//   ....[4]....
        /*0088*/ 	.word	0xffffffff


	//   ....[5]....
        /*008c*/ 	.word	0xffffffff


	//   ....[6]....
        /*0090*/ 	.word	0xffffffff


	//   ....[7]....
        /*0094*/ 	.word	0xffffffff


	//   ....[8]....
        /*0098*/ 	.word	0xffffffff


	//   ....[9]....
        /*009c*/ 	.word	0xffffffff


	//   ....[10]....
        /*00a0*/ 	.word	0xffffffff


	//   ....[11]....
        /*00a4*/ 	.word	0xffffffff


	//   ....[12]....
        /*00a8*/ 	.word	0xffffffff


	//   ....[13]....
        /*00ac*/ 	.word	0xffffffff


	//   ....[14]....
        /*00b0*/ 	.word	0xffffffff


	//   ....[15]....
        /*00b4*/ 	.word	0xffffffff


	//   ....[16]....
        /*00b8*/ 	.word	0xffffffff


	//   ....[17]....
        /*00bc*/ 	.word	0xffffffff


	//   ....[18]....
        /*00c0*/ 	.word	0xffffffff


	//   ....[19]....
        /*00c4*/ 	.word	0xffffffff


	//   ....[20]....
        /*00c8*/ 	.word	0xffffffff


	//   ....[21]....
        /*00cc*/ 	.word	0xffffffff


	//   ....[22]....
        /*00d0*/ 	.word	0xffffffff


	//   ....[23]....
        /*00d4*/ 	.word	0xffffffff


	//   ....[24]....
        /*00d8*/ 	.word	0xffffffff


	//   ....[25]....
        /*00dc*/ 	.word	0xffffffff


	//   ....[26]....
        /*00e0*/ 	.word	0xffffffff


	//   ....[27]....
        /*00e4*/ 	.word	0xffffffff


	//   ....[28]....
        /*00e8*/ 	.word	0xffffffff


	//   ....[29]....
        /*00ec*/ 	.word	0xffffffff


	//   ....[30]....
        /*00f0*/ 	.word	0xffffffff


	//   ....[31]....
        /*00f4*/ 	.word	0xffffffff


	//   ....[32]....
        /*00f8*/ 	.word	0xffffffff


	//   ....[33]....
        /*00fc*/ 	.word	0xffffffff


	//   ....[34]....
        /*0100*/ 	.word	0xffffffff


	//   ....[35]....
        /*0104*/ 	.word	0xffffffff


	//   ....[36]....
        /*0108*/ 	.word	0x0500000f


	//   ....[37]....
        /*010c*/ 	.word	0x0500000f


	//----- nvinfo : EIATTR_COOP_GROUP_INSTR_OFFSETS
	.align		4
.L_995:
        /*0110*/ 	.byte	0x04, 0x28
        /*0112*/ 	.short	(.L_997 - .L_996)


	//   ....[0]....
.L_996:
        /*0114*/ 	.word	0x00000070


	//   ....[1]....
        /*0118*/ 	.word	0x000001d0


	//   ....[2]....
        /*011c*/ 	.word	0x00000220


	//   ....[3]....
        /*0120*/ 	.word	0x000003f0


	//   ....[4]....
        /*0124*/ 	.word	0x00000550


	//   ....[5]....
        /*0128*/ 	.word	0x00000670


	//   ....[6]....
        /*012c*/ 	.word	0x000007d0


	//   ....[7]....
        /*0130*/ 	.word	0x000017e0


	//   ....[8]....
        /*0134*/ 	.word	0x00002f40


	//   ....[9]....
        /*0138*/ 	.word	0x00003ef0


	//   ....[10]....
        /*013c*/ 	.word	0x00004f30


	//   ....[11]....
        /*0140*/ 	.word	0x00005030


	//   ....[12]....
        /*0144*/ 	.word	0x00005330


	//   ....[13]....
        /*0148*/ 	.word	0x000053e0


	//   ....[14]....
        /*014c*/ 	.word	0x00005c40


	//   ....[15]....
        /*0150*/ 	.word	0x000068e0


	//   ....[16]....
        /*0154*/ 	.word	0x00007810


	//   ....[17]....
        /*0158*/ 	.word	0x00007910


	//   ....[18]....
        /*015c*/ 	.word	0x00007c30


	//   ....[19]....
        /*0160*/ 	.word	0x00007cc0


	//   ....[20]....
        /*0164*/ 	.word	0x00008e60


	//   ....[21]....
        /*0168*/ 	.word	0x00009b00


	//   ....[22]....
        /*016c*/ 	.word	0x0000a780


	//   ....[23]....
        /*0170*/ 	.word	0x0000a7b0


	//   ....[24]....
        /*0174*/ 	.word	0x0000aaa0


	//   ....[25]....
        /*0178*/ 	.word	0x0000ac70


	//   ....[26]....
        /*017c*/ 	.word	0x0000bba0


	//   ....[27]....
        /*0180*/ 	.word	0x0000bc00


	//   ....[28]....
        /*0184*/ 	.word	0x0000bc40


	//   ....[29]....
        /*0188*/ 	.word	0x0000bcb0


	//   ....[30]....
        /*018c*/ 	.word	0x0000bcd0


	//   ....[31]....
        /*0190*/ 	.word	0x0000c730


	//   ....[32]....
        /*0194*/ 	.word	0x0000d4e0


	//   ....[33]....
        /*0198*/ 	.word	0x0000e150


	//   ....[34]....
        /*019c*/ 	.word	0x00011190


	//   ....[35]....
        /*01a0*/ 	.word	0x00011340


	//   ....[36]....
        /*01a4*/ 	.word	0x000118e0


	//   ....[37]....
        /*01a8*/ 	.word	0x00011cc0


	//----- nvinfo : EIATTR_REG_RECONFIG
	.align		4
.L_997:
        /*01ac*/ 	.byte	0x01, 0x54
	.zero		2


	//----- nvinfo : EIATTR_SYSCALL_OFFSETS
	.align		4
        /*01b0*/ 	.byte	0x04, 0x46
        /*01b2*/ 	.short	(.L_999 - .L_998)


	//   ....[0]....
.L_998:
        /*01b4*/ 	.word	0x00003100


	//   ....[1]....
        /*01b8*/ 	.word	0x0000e8e0


	//   ....[2]....
        /*01bc*/ 	.word	0x0000ea20


	//   ....[3]....
        /*01c0*/ 	.word	0x0000eb20


	//----- nvinfo : EIATTR_MBARRIER_INSTR_OFFSETS
	.align		4
.L_999:
        /*01c4*/ 	.byte	0x04, 0x39
        /*01c6*/ 	.short	(.L_1001 - .L_1000)


	//   ....[0]....
.L_1000:
        /*01c8*/ 	.word	0x000002d0
        /*01cc*/ 	.word	0x000000ff
        /*01d0*/ 	.word	0x00038800
        /*01d4*/ 	.short	0x0100
        /*01d6*/ 	.byte	0x06
	.zero		1


	//   ....[1]....
        /*01d8*/ 	.word	0x000002e0
        /*01dc*/ 	.word	0x000000ff
        /*01e0*/ 	.word	0x00038810
        /*01e4*/ 	.short	0x0100
        /*01e6*/ 	.byte	0x06
	.zero		1


	//   ....[2]....
        /*01e8*/ 	.word	0x000002f0
        /*01ec*/ 	.word	0x000000ff
        /*01f0*/ 	.word	0x00038820
        /*01f4*/ 	.short	0x0100
        /*01f6*/ 	.byte	0x06
	.zero		1


	//   ....[3]....
        /*01f8*/ 	.word	0x000003a0
        /*01fc*/ 	.word	0x000000ff
        /*0200*/ 	.word	0x00038830
        /*0204*/ 	.short	0x0100
        /*0206*/ 	.byte	0x06
	.zero		1


	//   ....[4]....
        /*0208*/ 	.word	0x000003b0
        /*020c*/ 	.word	0x000000ff
        /*0210*/ 	.word	0x00038840
        /*0214*/ 	.short	0x0100
        /*0216*/ 	.byte	0x06
	.zero		1


	//   ....[5]....
        /*0218*/ 	.word	0x000003c0
        /*021c*/ 	.word	0x000000ff
        /*0220*/ 	.word	0x00038838
        /*0224*/ 	.short	0x0100
        /*0226*/ 	.byte	0x06
	.zero		1


	//   ....[6]....
        /*0228*/ 	.word	0x000003d0
        /*022c*/ 	.word	0x000000ff
        /*0230*/ 	.word	0x00038848
        /*0234*/ 	.short	0x0100
        /*0236*/ 	.byte	0x06
	.zero		1


	//   ....[7]....
        /*0238*/ 	.word	0x00000500
        /*023c*/ 	.word	0x000000ff
        /*0240*/ 	.word	0x00038850
        /*0244*/ 	.short	0x0100
        /*0246*/ 	.byte	0x08
	.zero		1


	//   ....[8]....
        /*0248*/ 	.word	0x00000510
        /*024c*/ 	.word	0x000000ff
        /*0250*/ 	.word	0x00038860
        /*0254*/ 	.short	0x0100
        /*0256*/ 	.byte	0x08
	.zero		1


	//   ....[9]....
        /*0258*/ 	.word	0x00000520
        /*025c*/ 	.word	0x000000ff
        /*0260*/ 	.word	0x00038858
        /*0264*/ 	.short	0x0100
        /*0266*/ 	.byte	0x08
	.zero		1


	//   ....[10]....
        /*0268*/ 	.word	0x00000530
        /*026c*/ 	.word	0x000000ff
        /*0270*/ 	.word	0x00038868
        /*0274*/ 	.short	0x0100
        /*0276*/ 	.byte	0x08
	.zero		1


	//   ....[11]....
        /*0278*/ 	.word	0x00000620
        /*027c*/ 	.word	0x000000ff
        /*0280*/ 	.word	0x00038870
        /*0284*/ 	.short	0x0100
        /*0286*/ 	.byte	0x06
	.zero		1


	//   ....[12]....
        /*0288*/ 	.word	0x00000630
        /*028c*/ 	.word	0x000000ff
        /*0290*/ 	.word	0x00038880
        /*0294*/ 	.short	0x0100
        /*0296*/ 	.byte	0x06
	.zero		1


	//   ....[13]....
        /*0298*/ 	.word	0x00000640
        /*029c*/ 	.word	0x000000ff
        /*02a0*/ 	.word	0x00038878
        /*02a4*/ 	.short	0x0100
        /*02a6*/ 	.byte	0x06
	.zero		1


	//   ....[14]....
        /*02a8*/ 	.word	0x00000650
        /*02ac*/ 	.word	0x000000ff
        /*02b0*/ 	.word	0x00038888
        /*02b4*/ 	.short	0x0100
        /*02b6*/ 	.byte	0x06
	.zero		1


	//   ....[15]....
        /*02b8*/ 	.word	0x00000780
        /*02bc*/ 	.word	0x000000ff
        /*02c0*/ 	.word	0x00038890
        /*02c4*/ 	.short	0x0100
        /*02c6*/ 	.byte	0x08
	.zero		1


	//   ....[16]....
        /*02c8*/ 	.word	0x00000790
        /*02cc*/ 	.word	0x000000ff
        /*02d0*/ 	.word	0x000388a0
        /*02d4*/ 	.short	0x0100
        /*02d6*/ 	.byte	0x08
	.zero		1


	//   ....[17]....
        /*02d8*/ 	.word	0x000007a0
        /*02dc*/ 	.word	0x000000ff
        /*02e0*/ 	.word	0x00038898
        /*02e4*/ 	.short	0x0100
        /*02e6*/ 	.byte	0x08
	.zero		1


	//   ....[18]....
        /*02e8*/ 	.word	0x000007b0
        /*02ec*/ 	.word	0x000000ff
        /*02f0*/ 	.word	0x000388a8
        /*02f4*/ 	.short	0x0100
        /*02f6*/ 	.byte	0x08
	.zero		1


	//   ....[19]....
        /*02f8*/ 	.word	0x000008e0
        /*02fc*/ 	.word	0x000000ff
        /*0300*/ 	.word	0x000388b0
        /*0304*/ 	.short	0x0100
        /*0306*/ 	.byte	0x08
	.zero		1


	//   ....[20]....
        /*0308*/ 	.word	0x000008f0
        /*030c*/ 	.word	0x000000ff
        /*0310*/ 	.word	0x000388c0
        /*0314*/ 	.short	0x0100
        /*0316*/ 	.byte	0x08
	.zero		1


	//   ....[21]....
        /*0318*/ 	.word	0x00000900
        /*031c*/ 	.word	0x000000ff
        /*0320*/ 	.word	0x000388b8
        /*0324*/ 	.short	0x0100
        /*0326*/ 	.byte	0x08
	.zero		1


	//   ....[22]....
        /*0328*/ 	.word	0x00000910
        /*032c*/ 	.word	0x000000ff
        /*0330*/ 	.word	0x000388c8
        /*0334*/ 	.short	0x0100
        /*0336*/ 	.byte	0x08
	.zero		1


	//   ....[23]....
        /*0338*/ 	.word	0x00001b50
        /*033c*/ 	.word	0x00000004
        /*0340*/ 	.word	0x00000000
        /*0344*/ 	.short	0x0101
        /*0346*/ 	.byte	0x3f
	.zero		1


	//   ....[24]....
        /*0348*/ 	.word	0x00002620
        /*034c*/ 	.word	0x00000004
        /*0350*/ 	.word	0x00000000
        /*0354*/ 	.short	0x0101
        /*0356*/ 	.byte	0x3f
	.zero		1


	//   ....[25]....
        /*0358*/ 	.word	0x00003180
        /*035c*/ 	.word	0x000000ff
        /*0360*/ 	.word	0x00038800
        /*0364*/ 	.short	0x010a
        /*0366*/ 	.byte	0x25
	.zero		1


	//   ....[26]....
        /*0368*/ 	.word	0x000031e0
        /*036c*/ 	.word	0x00000005
        /*0370*/ 	.word	0x00038830
        /*0374*/ 	.short	0x010a
        /*0376*/ 	.byte	0x3f
	.zero		1


	//   ....[27]....
        /*0378*/ 	.word	0x00003220
        /*037c*/ 	.word	0x00000005
        /*0380*/ 	.word	0x00038830
        /*0384*/ 	.short	0x010a
        /*0386*/ 	.byte	0x3f
	.zero		1


	//   ....[28]....
        /*0388*/ 	.word	0x000034a0
        /*038c*/ 	.word	0x000000ff
        /*0390*/ 	.word	0x00038810
        /*0394*/ 	.short	0x010a
        /*0396*/ 	.byte	0x25
	.zero		1


	//   ....[29]....
        /*0398*/ 	.word	0x000034e0
        /*039c*/ 	.word	0x00000005
        /*03a0*/ 	.word	0x00038850
        /*03a4*/ 	.short	0x010a
        /*03a6*/ 	.byte	0x3f
	.zero		1


	//   ....[30]....
        /*03a8*/ 	.word	0x000035c0
        /*03ac*/ 	.word	0x00000005
        /*03b0*/ 	.word	0x00038850
        /*03b4*/ 	.short	0x010a
        /*03b6*/ 	.byte	0x3f
	.zero		1


	//   ....[31]....
        /*03b8*/ 	.word	0x00005630
        /*03bc*/ 	.word	0x00000018
        /*03c0*/ 	.word	0x00000000
        /*03c4*/ 	.short	0x0101
        /*03c6*/ 	.byte	0x3f
	.zero		1


	//   ....[32]....
        /*03c8*/ 	.word	0x00005c60
        /*03cc*/ 	.word	0x00000005
        /*03d0*/ 	.word	0x00000000
        /*03d4*/ 	.short	0x0101
        /*03d6*/ 	.byte	0x3f
	.zero		1


	//   ....[33]....
        /*03d8*/ 	.word	0x00005d70
        /*03dc*/ 	.word	0x0000000a
        /*03e0*/ 	.word	0x00038830
        /*03e4*/ 	.short	0x010a
        /*03e6*/ 	.byte	0x3f
	.zero		1


	//   ....[34]....
        /*03e8*/ 	.word	0x00005dc0
        /*03ec*/ 	.word	0x0000000a
        /*03f0*/ 	.word	0x00038830
        /*03f4*/ 	.short	0x010a
        /*03f6*/ 	.byte	0x3f
	.zero		1


	//   ....[35]....
        /*03f8*/ 	.word	0x00005f40
        /*03fc*/ 	.word	0x0000000a
        /*0400*/ 	.word	0x00038850
        /*0404*/ 	.short	0x010a
        /*0406*/ 	.byte	0x3f
	.zero		1


	//   ....[36]....
        /*0408*/ 	.word	0x00005f80
        /*040c*/ 	.word	0x0000000a
        /*0410*/ 	.word	0x00038850
        /*0414*/ 	.short	0x010a
        /*0416*/ 	.byte	0x3f
	.zero		1


	//   ....[37]....
        /*0418*/ 	.word	0x00007f30
        /*041c*/ 	.word	0x0000000e
        /*0420*/ 	.word	0x00000000
        /*0424*/ 	.short	0x0101
        /*0426*/ 	.byte	0x3f
	.zero		1


	//   ....[38]....
        /*0428*/ 	.word	0x00008e80
        /*042c*/ 	.word	0x0000000a
        /*0430*/ 	.word	0x00000000
        /*0434*/ 	.short	0x0101
        /*0436*/ 	.byte	0x3f
	.zero		1


	//   ....[39]....
        /*0438*/ 	.word	0x00008fc0
        /*043c*/ 	.word	0x00000009
        /*0440*/ 	.word	0x00038830
        /*0444*/ 	.short	0x010a
        /*0446*/ 	.byte	0x3f
	.zero		1


	//   ....[40]....
        /*0448*/ 	.word	0x00009010
        /*044c*/ 	.word	0x00000009
        /*0450*/ 	.word	0x00038830
        /*0454*/ 	.short	0x010a
        /*0456*/ 	.byte	0x3f
	.zero		1


	//   ....[41]....
        /*0458*/ 	.word	0x00009190
        /*045c*/ 	.word	0x00000009
        /*0460*/ 	.word	0x00038850
        /*0464*/ 	.short	0x010a
        /*0466*/ 	.byte	0x3f
	.zero		1


	//   ....[42]....
        /*0468*/ 	.word	0x000091d0
        /*046c*/ 	.word	0x00000009
        /*0470*/ 	.word	0x00038850
        /*0474*/ 	.short	0x010a
        /*0476*/ 	.byte	0x3f
	.zero		1


	//   ....[43]....
        /*0478*/ 	.word	0x0000afe0
        /*047c*/ 	.word	0x00000098
        /*0480*/ 	.word	0x00000000
        /*0484*/ 	.short	0x0101
        /*0486*/ 	.byte	0x3f
	.zero		1


	//   ....[44]....
        /*0488*/ 	.word	0x0000bbc0
        /*048c*/ 	.word	0x00000009
        /*0490*/ 	.word	0x00000000
        /*0494*/ 	.short	0x0101
        /*0496*/ 	.byte	0x3f
	.zero		1


	//   ....[45]....
        /*0498*/ 	.word	0x0000d820
        /*049c*/ 	.word	0x000000ff
        /*04a0*/ 	.word	0x00000000
        /*04a4*/ 	.short	0x0101
        /*04a6*/ 	.byte	0x05
	.zero		1


	//   ....[46]....
        /*04a8*/ 	.word	0x0000eee0
        /*04ac*/ 	.word	0x00000008
        /*04b0*/ 	.word	0x00038840
        /*04b4*/ 	.short	0x010a
        /*04b6*/ 	.byte	0x3f
	.zero		1


	//   ....[47]....
        /*04b8*/ 	.word	0x0000f510
        /*04bc*/ 	.word	0x000000ff
        /*04c0*/ 	.word	0x00038820
        /*04c4*/ 	.short	0x010a
        /*04c6*/ 	.byte	0x26
	.zero		1


	//   ....[48]....
        /*04c8*/ 	.word	0x0000f5b0
        /*04cc*/ 	.word	0x00000005
        /*04d0*/ 	.word	0x00038860
        /*04d4*/ 	.short	0x010a
        /*04d6*/ 	.byte	0x3f
	.zero		1


	//   ....[49]....
        /*04d8*/ 	.word	0x0000fc10
        /*04dc*/ 	.word	0x00000002
        /*04e0*/ 	.word	0x00038840
        /*04e4*/ 	.short	0x010a
        /*04e6*/ 	.byte	0x3f
	.zero		1


	//   ....[50]....
        /*04e8*/ 	.word	0x0000fd80
        /*04ec*/ 	.word	0x00000002
        /*04f0*/ 	.word	0x00038860
        /*04f4*/ 	.short	0x010a
        /*04f6*/ 	.byte	0x3f
	.zero		1


	//   ....[51]....
        /*04f8*/ 	.word	0x00010390
        /*04fc*/ 	.word	0x00000003
        /*0500*/ 	.word	0x00038840
        /*0504*/ 	.short	0x010a
        /*0506*/ 	.byte	0x3f
	.zero		1


	//   ....[52]....
        /*0508*/ 	.word	0x00010500
        /*050c*/ 	.word	0x00000003
        /*0510*/ 	.word	0x00038860
        /*0514*/ 	.short	0x010a
        /*0516*/ 	.byte	0x3f
	.zero		1


	//   ....[53]....
        /*0518*/ 	.word	0x00010ab0
        /*051c*/ 	.word	0x00000002
        /*0520*/ 	.word	0x00038840
        /*0524*/ 	.short	0x010a
        /*0526*/ 	.byte	0x3f
	.zero		1


	//   ....[54]....
        /*0528*/ 	.word	0x00010c20
        /*052c*/ 	.word	0x00000002
        /*0530*/ 	.word	0x00038860
        /*0534*/ 	.short	0x010a
        /*0536*/ 	.byte	0x3f
	.zero		1


	//   ....[55]....
        /*0538*/ 	.word	0x000112f0
        /*053c*/ 	.word	0x00000007
        /*0540*/ 	.word	0x00038820
        /*0544*/ 	.short	0x010a
        /*0546*/ 	.byte	0x3f
	.zero		1


	//   ....[56]....
        /*0548*/ 	.word	0x00011460
        /*054c*/ 	.word	0x00000005
        /*0550*/ 	.word	0x00000000
        /*0554*/ 	.short	0x010a
        /*0556*/ 	.byte	0x3f
	.zero		1


	//   ....[57]....
        /*0558*/ 	.word	0x000114d0
        /*055c*/ 	.word	0x00000003
        /*0560*/ 	.word	0x00000000
        /*0564*/ 	.short	0x010a
        /*0566*/ 	.byte	0x3f
	.zero		1


	//   ....[58]....
        /*0568*/ 	.word	0x00011530
        /*056c*/ 	.word	0x00000005
        /*0570*/ 	.word	0x00000000
        /*0574*/ 	.short	0x010a
        /*0576*/ 	.byte	0x3f
	.zero		1


	//   ....[59]....
        /*0578*/ 	.word	0x00011560
        /*057c*/ 	.word	0x00000003
        /*0580*/ 	.word	0x00000000
        /*0584*/ 	.short	0x010a
        /*0586*/ 	.byte	0x3f
	.zero		1


	//   ....[60]....
        /*0588*/ 	.word	0x000115d0
        /*058c*/ 	.word	0x00000000
        /*0590*/ 	.word	0x00038800
        /*0594*/ 	.short	0x010a
        /*0596*/ 	.byte	0x3f
	.zero		1


	//   ....[61]....
        /*0598*/ 	.word	0x00011620
        /*059c*/ 	.word	0x00000005
        /*05a0*/ 	.word	0x00038830
        /*05a4*/ 	.short	0x010a
        /*05a6*/ 	.byte	0x3f
	.zero		1


	//   ....[62]....
        /*05a8*/ 	.word	0x00011680
        /*05ac*/ 	.word	0x00000004
        /*05b0*/ 	.word	0x00038810
        /*05b4*/ 	.short	0x010a
        /*05b6*/ 	.byte	0x3f
	.zero		1


	//   ....[63]....
        /*05b8*/ 	.word	0x000116d0
        /*05bc*/ 	.word	0x00000005
        /*05c0*/ 	.word	0x00038850
        /*05c4*/ 	.short	0x010a
        /*05c6*/ 	.byte	0x3f
	.zero		1


	//   ....[64]....
        /*05c8*/ 	.word	0x00011720
        /*05cc*/ 	.word	0x0000000a
        /*05d0*/ 	.word	0x00038830
        /*05d4*/ 	.short	0x010a
        /*05d6*/ 	.byte	0x3f
	.zero		1


	//   ....[65]....
        /*05d8*/ 	.word	0x00011770
        /*05dc*/ 	.word	0x0000000a
        /*05e0*/ 	.word	0x00038850
        /*05e4*/ 	.short	0x010a
        /*05e6*/ 	.byte	0x3f
	.zero		1


	//   ....[66]....
        /*05e8*/ 	.word	0x000117c0
        /*05ec*/ 	.word	0x00000009
        /*05f0*/ 	.word	0x00038830
        /*05f4*/ 	.short	0x010a
        /*05f6*/ 	.byte	0x3f
	.zero		1


	//   ....[67]....
        /*05f8*/ 	.word	0x00011810
        /*05fc*/ 	.word	0x00000009
        /*0600*/ 	.word	0x00038850
        /*0604*/ 	.short	0x010a
        /*0606*/ 	.byte	0x3f
	.zero		1


	//   ....[68]....
        /*0608*/ 	.word	0x00011990
        /*060c*/ 	.word	0x00000008
        /*0610*/ 	.word	0x00038840
        /*0614*/ 	.short	0x010a
        /*0616*/ 	.byte	0x3f
	.zero		1


	//   ....[69]....
        /*0618*/ 	.word	0x000119f0
        /*061c*/ 	.word	0x00000008
        /*0620*/ 	.word	0x00038820
        /*0624*/ 	.short	0x010a
        /*0626*/ 	.byte	0x3f
	.zero		1


	//   ....[70]....
        /*0628*/ 	.word	0x00011a40
        /*062c*/ 	.word	0x00000005
        /*0630*/ 	.word	0x00038860
        /*0634*/ 	.short	0x010a
        /*0636*/ 	.byte	0x3f
	.zero		1


	//   ....[71]....
        /*0638*/ 	.word	0x00011a90
        /*063c*/ 	.word	0x00000002
        /*0640*/ 	.word	0x00038840
        /*0644*/ 	.short	0x010a
        /*0646*/ 	.byte	0x3f
	.zero		1


	//   ....[72]....
        /*0648*/ 	.word	0x00011ae0
        /*064c*/ 	.word	0x00000002
        /*0650*/ 	.word	0x00038860
        /*0654*/ 	.short	0x010a
        /*0656*/ 	.byte	0x3f
	.zero		1


	//   ....[73]....
        /*0658*/ 	.word	0x00011b30
        /*065c*/ 	.word	0x00000003
        /*0660*/ 	.word	0x00038840
        /*0664*/ 	.short	0x010a
        /*0666*/ 	.byte	0x3f
	.zero		1


	//   ....[74]....
        /*0668*/ 	.word	0x00011b80
        /*066c*/ 	.word	0x00000003
        /*0670*/ 	.word	0x00038860
        /*0674*/ 	.short	0x010a
        /*0676*/ 	.byte	0x3f
	.zero		1


	//   ....[75]....
        /*0678*/ 	.word	0x00011bd0
        /*067c*/ 	.word	0x00000002
        /*0680*/ 	.word	0x00038840
        /*0684*/ 	.short	0x010a
        /*0686*/ 	.byte	0x3f
	.zero		1


	//   ....[76]....
        /*0688*/ 	.word	0x00011c20
        /*068c*/ 	.word	0x00000002
        /*0690*/ 	.word	0x00038860
        /*0694*/ 	.short	0x010a
        /*0696*/ 	.byte	0x3f
	.zero		1


	//   ....[77]....
        /*0698*/ 	.word	0x00011d00
        /*069c*/ 	.word	0x00000007
        /*06a0*/ 	.word	0x00038820
        /*06a4*/ 	.short	0x010a
        /*06a6*/ 	.byte	0x3f
	.zero		1


	//   ....[78]....
        /*06a8*/ 	.word	0x00011d50
        /*06ac*/ 	.word	0x00000005
        /*06b0*/ 	.word	0x00000000
        /*06b4*/ 	.short	0x010a
        /*06b6*/ 	.byte	0x3f
	.zero		1


	//   ....[79]....
        /*06b8*/ 	.word	0x00011da0
        /*06bc*/ 	.word	0x00000003
        /*06c0*/ 	.word	0x00000000
        /*06c4*/ 	.short	0x010a
        /*06c6*/ 	.byte	0x3f
	.zero		1


	//   ....[80]....
        /*06c8*/ 	.word	0x00011df0
        /*06cc*/ 	.word	0x00000005
        /*06d0*/ 	.word	0x00000000
        /*06d4*/ 	.short	0x010a
        /*06d6*/ 	.byte	0x3f
	.zero		1


	//----- nvinfo : EIATTR_NUM_MBARRIERS
	.align		4
.L_1001:
        /*06d8*/ 	.byte	0x03, 0x38
        /*06da*/ 	.short	0x0017


	//----- nvinfo : EIATTR_EXIT_INSTR_OFFSETS
	.align		4
        /*06dc*/ 	.byte	0x04, 0x1c
        /*06de*/ 	.short	(.L_1003 - .L_1002)


	//   ....[0]....
.L_1002:
        /*06e0*/ 	.word	0x00000aa0


	//   ....[1]....
        /*06e4*/ 	.word	0x0000e110


	//   ....[2]....
        /*06e8*/ 	.word	0x0000e170


	//   ....[3]....
        /*06ec*/ 	.word	0x00011360


	//   ....[4]....
        /*06f0*/ 	.word	0x000115b0


	//----- nvinfo : EIATTR_MAX_THREADS
	.align		4
.L_1003:
        /*06f4*/ 	.byte	0x04, 0x05
        /*06f6*/ 	.short	(.L_1005 - .L_1004)
.L_1004:
        /*06f8*/ 	.word	0x00000180
        /*06fc*/ 	.word	0x00000001
        /*0700*/ 	.word	0x00000001


	//----- nvinfo : EIATTR_CRS_STACK_SIZE
	.align		4
.L_1005:
        /*0704*/ 	.byte	0x04, 0x1e
        /*0706*/ 	.short	(.L_1007 - .L_1006)
.L_1006:
        /*0708*/ 	.word	0x00000000


	//----- nvinfo : EIATTR_CBANK_PARAM_SIZE
	.align		4
.L_1007:
        /*070c*/ 	.byte	0x03, 0x19
        /*070e*/ 	.short	0x0cf0


	//----- nvinfo : EIATTR_PARAM_CBANK
	.align		4
        /*0710*/ 	.byte	0x04, 0x0a
        /*0712*/ 	.short	(.L_1009 - .L_1008)
	.align		4
.L_1008:
        /*0714*/ 	.word	index@(.nv.constant0._ZN7cutlass13device_kernelIN5flash11enable_sm90INS1_16FlashAttnFwdSm90INS1_25CollectiveMainloopFwdSm90ILi2EN4cute5tupleIJNS5_1CILi1EEES8_S8_EEENS6_IJNS7_ILi64EEESA_SA_EEELi512ENS_6half_tEfNS_4arch4Sm90ELb1ELb0ELb0ELb0ELb0ELb0ELb1ELb0ELb0ELb0ELb0ELb0EEENS1_21CollectiveEpilogueFwdINS6_IJSA_NS7_ILi512EEESA_EEES9_SC_SE_Li256ELb0ELb0ELb0ELb0EEENS1_30DynamicPersistentTileSchedulerILi256ELi32ELb0ELb0ELb1EEEEEEEEEvNT_6ParamsE)
        /*0718*/ 	.short	0x0210
        /*071a*/ 	.short	0x0cf0


	//----- nvinfo : EIATTR_SW_WAR
	.align		4
.L_1009:
        /*071c*/ 	.byte	0x04, 0x36
        /*071e*/ 	.short	(.L_1011 - .L_1010)
.L_1010:
        /*0720*/ 	.word	0x00000008
.L_1011:


//--------------------- .nv.info._ZN7cutlass13device_kernelIN5flash11enable_sm90INS1_16FlashAttnFwdSm90INS1_25CollectiveMainloopFwdSm90ILi2EN4cute5tupleIJNS5_1CILi1EEES8_S8_EEENS6_IJNS7_ILi64EEESA_SA_EEELi512ENS_6half_tEfNS_4arch4Sm90ELb1ELb0ELb0ELb1ELb0ELb0ELb0ELb0ELb0ELb0ELb0ELb0EEENS1_21CollectiveEpilogueFwdINS6_IJSA_NS7_ILi512EEESA_EEES9_SC_SE_Li256ELb1ELb0ELb0ELb0EEENS1_36VarlenDynamicPersistentTileSchedulerILi64ELi64ELi256ELi32ELb0ELb0ELb1ELb1ELb1ELb1EEEEEEEEEvNT_6ParamsE --------------------------
	.section	.nv.info._ZN7cutlass13device_kernelIN5flash11enable_sm90INS1_16FlashAttnFwdSm90INS1_25CollectiveMainloopFwdSm90ILi2EN4cute5tupleIJNS5_1CILi1EEES8_S8_EEENS6_IJNS7_ILi64EEESA_SA_EEELi512ENS_6half_tEfNS_4arch4Sm90ELb1ELb0ELb0ELb1ELb0ELb0ELb0ELb0ELb0ELb0ELb0ELb0EEENS1_21CollectiveEpilogueFwdINS6_IJSA_NS7_ILi512EEESA_EEES9_SC_SE_Li256ELb1ELb0ELb0ELb0EEENS1_36VarlenDynamicPersistentTileSchedulerILi64ELi64ELi256ELi32ELb0ELb0ELb1ELb1ELb1ELb1EEEEEEEEEvNT_6ParamsE,"",@"SHT_CUDA_INFO"
	.sectionflags	@""
	.align	4


	//----- nvinfo : EIATTR_CUDA_API_VERSION
	.align		4
        /*0000*/ 	.byte	0x04, 0x37
        /*0002*/ 	.short	(.L_1013 - .L_1012)
.L_1012:
        /*0004*/ 	.word	0x00000082


	//----- nvinfo : EIATTR_KPARAM_INFO
	.align		4
.L_1013:
        /*0008*/ 	.byte	0x04, 0x17
        /*000a*/ 	.short	(.L_1015 - .L_1014)
.L_1014:
        /*000c*/ 	.word	0x00000000
        /*0010*/ 	.short	0x0000
        /*0012*/ 	.short	0x0070
        /*0014*/ 	.byte	0x00, 0xf0, 0x01, 0x28


	//----- nvinfo : EIATTR_SPARSE_MMA_MASK
	.align		4
.L_1015:
        /*0018*/ 	.byte	0x03, 0x50
        /*001a*/ 	.short	0x0000


	//----- nvinfo : EIATTR_MAXREG_COUNT
	.align		4
        /*001c*/ 	.byte	0x03, 0x1b
        /*001e*/ 	.short	0x00a8


	//----- nvinfo : EIATTR_NUM_BARRIERS
	.align		4
        /*0020*/ 	.byte	0x02, 0x4c
        /*0022*/ 	.byte	0x10
	.zero		1


	//----- nvinfo : EIATTR_EXTERNS
	.align		4
        /*0024*/ 	.byte	0x04, 0x0f
        /*0026*/ 	.short	(.L_1017 - .L_1016)


	//   ....[0]....
	.align		4
.L_1016:
        /*0028*/ 	.word	index@(__assertfail)


	//----- nvinfo : EIATTR_ANNOTATIONS
	.align		4
.L_1017:
        /*002c*/ 	.byte	0x04, 0x55
        /*002e*/ 	.short	(.L_1019 - .L_1018)


	//   ....[0]....
.L_1018:
        /* <DEDUP_REMOVED lines=28> */


	//----- nvinfo : EIATTR_MERCURY_ISA_VERSION
	.align		4
.L_1019:
        /*01e0*/ 	.byte	0x03, 0x5f
        /*01e2*/ 	.short	0x0101


	//----- nvinfo : EIATTR_UNUSED_LOAD_BYTE_OFFSET
	.align		4
        /*01e4*/ 	.byte	0x04, 0x44
        /*01e6*/ 	.short	(.L_1021 - .L_1020)


	//   ....[0]....
.L_1020:
        /*01e8*/ 	.word	0x00000a50
        /*01ec*/ 	.word	0x0000fff0


	//   ....[1]....
        /*01f0*/ 	.word	0x00008b00
        /*01f4*/ 	.word	0x0000fff0


	//----- nvinfo : EIATTR_INT_WARP_WIDE_INSTR_OFFSETS
	.align		4
.L_1021:
        /*01f8*/ 	.byte	0x04, 0x31
        /*01fa*/ 	.short	(.L_1023 - .L_1022)


	//   ....[0]....
.L_1022:
        /*01fc*/ 	.word	0x00000160


	//   ....[1]....
        /*0200*/ 	.word	0x000001a0


	//   ....[2]....
        /*0204*/ 	.word	0x00000210


	//   ....[3]....
        /*0208*/ 	.word	0x0000c640


	//   ....[4]....
        /*020c*/ 	.word	0x0000c6d0


	//   ....[5]....
        /*0210*/ 	.word	0x0000cb60


	//   ....[6]....
        /*0214*/ 	.word	0x0000cb90


	//   ....[7]....
        /*0218*/ 	.word	0x0000f430


	//   ....[8]....
        /*021c*/ 	.word	0x0000f4c0


	//----- nvinfo : EIATTR_COOP_GROUP_MASK_REGIDS
	.align		4
.L_1023:
        /*0220*/ 	.byte	0x04, 0x29
        /*0222*/ 	.short	(.L_1025 - .L_1024)


	//   ....[0]....
.L_1024:
        /*0224*/ 	.word	0xffffffff


	//   ....[1]....
        /*0228*/ 	.word	0xffffffff


	//   ....[2]....
        /*022c*/ 	.word	0xffffffff


	//   ....[3]....
        /*0230*/ 	.word	0xffffffff


	//   ....[4]....
        /*0234*/ 	.word	0xffffffff


	//   ....[5]....
        /*0238*/ 	.word	0xffffffff


	//   ....[6]....
        /*023c*/ 	.word	0xffffffff


	//   ....[7]....
        /*0240*/ 	.word	0xffffffff


	//   ....[8]....
        /*0244*/ 	.word	0xffffffff


	//   ....[9]....
        /*0248*/ 	.word	0xffffffff


	//   ....[10]....
        /*024c*/ 	.word	0xffffffff


	//   ....[11]....
        /*0250*/ 	.word	0xffffffff


	//   ....[12]....
        /*0254*/ 	.word	0xffffffff


	//   ....[13]....
        /*0258*/ 	.word	0xffffffff


	//   ....[14]....
        /*025c*/ 	.word	0xffffffff


	//   ....[15]....
        /*0260*/ 	.word	0xffffffff


	//   ....[16]....
        /*0264*/ 	.word	0xffffffff


	//   ....[17]....
        /*0268*/ 	.word	0xffffffff


	//   ....[18]....
        /*026c*/ 	.word	0xffffffff


	//   ....[19]....
        /*0270*/ 	.word	0xffffffff


	//   ....[20]....
        /*0274*/ 	.word	0xffffffff


	//   ....[21]....
        /*0278*/ 	.word	0xffffffff


	//   ....[22]....
        /*027c*/ 	.word	0xffffffff


	//   ....[23]....
        /*0280*/ 	.word	0xffffffff


	//   ....[24]....
        /*0284*/ 	.word	0xffffffff


	//   ....[25]....
        /*0288*/ 	.word	0xffffffff


	//   ....[26]....
        /*028c*/ 	.word	0xffffffff


	//   ....[27]....
        /*0290*/ 	.word	0xffffffff


	//   ....[28]....
        /*0294*/ 	.word	0xffffffff


	//   ....[29]....
        /*0298*/ 	.word	0xffffffff


	//   ....[30]....
        /*029c*/ 	.word	0xffffffff


	//   ....[31]....
        /*02a0*/ 	.word	0xffffffff


	//   ....[32]....
        /*02a4*/ 	.word	0xffffffff


	//   ....[33]....
        /*02a8*/ 	.word	0xffffffff


	//   ....[34]....
        /*02ac*/ 	.word	0xffffffff


	//   ....[35]....
        /*02b0*/ 	.word	0xffffffff


	//   ....[36]....
        /*02b4*/ 	.word	0xffffffff


	//   ....[37]....
        /*02b8*/ 	.word	0xffffffff


	//   ....[38]....
        /*02bc*/ 	.word	0xffffffff


	//   ....[39]....
        /*02c0*/ 	.word	0xffffffff


	//   ....[40]....
        /*02c4*/ 	.word	0xffffffff


	//   ....[41]....
        /*02c8*/ 	.word	0xffffffff


	//   ....[42]....
        /*02cc*/ 	.word	0xffffffff


	//   ....[43]....
        /*02d0*/ 	.word	0xffffffff


	//   ....[44]....
        /*02d4*/ 	.word	0xffffffff


	//   ....[45]....
        /*02d8*/ 	.word	0xffffffff


	//   ....[46]....
        /*02dc*/ 	.word	0xffffffff


	//   ....[47]....
        /*02e0*/ 	.word	0xffffffff


	//   ....[48]....
        /*02e4*/ 	.word	0xffffffff


	//   ....[49]....
        /*02e8*/ 	.word	0xffffffff


	//   ....[50]....
        /*02ec*/ 	.word	0xffffffff


	//   ....[51]....
        /*02f0*/ 	.word	0xffffffff


	//   ....[52]....
        /*02f4*/ 	.word	0xffffffff


	//   ....[53]....
        /*02f8*/ 	.word	0xffffffff


	//   ....[54]....
        /*02fc*/ 	.word	0xffffffff


	//   ....[55]....
        /*0300*/ 	.word	0xffffffff


	//   ....[56]....
        /*0304*/ 	.word	0xffffffff


	//   ....[57]....
        /*0308*/ 	.word	0xffffffff


	//   ....[58]....
        /*030c*/ 	.word	0xffffffff


	//   ....[59]....
        /*0310*/ 	.word	0xffffffff


	//   ....[60]....
        /*0314*/ 	.word	0xffffffff


	//   ....[61]....
        /*0318*/ 	.word	0xffffffff


	//   ....[62]....
        /*031c*/ 	.word	0xffffffff


	//   ....[63]....
        /*0320*/ 	.word	0x0500000f


	//   ....[64]....
        /*0324*/ 	.word	0x0500000f


	//   ....[65]....
        /*0328*/ 	.word	0x0500000f


	//   ....[66]....
        /*032c*/ 	.word	0x0500000f


	//   ....[67]....
        /*0330*/ 	.word	0x0500000f


	//   ....[68]....
        /*0334*/ 	.word	0x0500000f


	//   ....[69]....
        /*0338*/ 	.word	0x0500000f


	//   ....[70]....
        /*033c*/ 	.word	0x0500000f


	//   ....[71]....
        /*0340*/ 	.word	0x0500000f


	//   ....[72]....
        /*0344*/ 	.word	0x0500000f


	//   ....[73]....
        /*0348*/ 	.word	0x0500000f


	//   ....[74]....
        /*034c*/ 	.word	0x0500000f


	//   ....[75]....
        /*0350*/ 	.word	0x0500000f


	//   ....[76]....
        /*0354*/ 	.word	0x0500000f


	//   ....[77]....
        /*0358*/ 	.word	0x0500000f


	//   ....[78]....
        /*035c*/ 	.word	0x0500000f


	//   ....[79]....
        /*0360*/ 	.word	0x0500000f


	//   ....[80]....
        /*0364*/ 	.word	0x0500000f


	//   ....[81]....
        /*0368*/ 	.word	0x0500000f


	//----- nvinfo : EIATTR_COOP_GROUP_INSTR_OFFSETS
	.align		4
.L_1025:
        /*036c*/ 	.byte	0x04, 0x28
        /*036e*/ 	.short	(.L_1027 - .L_1026)


	//   ....[0]....
.L_1026:
        /*0370*/ 	.word	0x00000060


	//   ....[1]....
        /*0374*/ 	.word	0x00000170


	//   ....[2]....
        /*0378*/ 	.word	0x000001c0


	//   ....[3]....
        /*037c*/ 	.word	0x000003b0


	//   ....[4]....
        /*0380*/ 	.word	0x00000510


	//   ....[5]....
        /*0384*/ 	.word	0x00000630


	//   ....[6]....
        /*0388*/ 	.word	0x00000790


	//   ....[7]....
        /*038c*/ 	.word	0x00001920


	//   ....[8]....
        /*0390*/ 	.word	0x000031b0


	//   ....[9]....
        /*0394*/ 	.word	0x00003b60


	//   ....[10]....
        /*0398*/ 	.word	0x00003c80


	//   ....[11]....
        /*039c*/ 	.word	0x00003e80


	//   ....[12]....
        /*03a0*/ 	.word	0x00003fc0


	//   ....[13]....
        /*03a4*/ 	.word	0x00004980


	//   ....[14]....
        /*03a8*/ 	.word	0x00004fe0


	//   ....[15]....
        /*03ac*/ 	.word	0x000050e0


	//   ....[16]....
        /*03b0*/ 	.word	0x00005330


	//   ....[17]....
        /*03b4*/ 	.word	0x000054a0


	//   ....[18]....
        /*03b8*/ 	.word	0x00006700


	//   ....[19]....
        /*03bc*/ 	.word	0x00006b00


	//   ....[20]....
        /*03c0*/ 	.word	0x00006b30


	//   ....[21]....
        /*03c4*/ 	.word	0x00006da0


	//   ....[22]....
        /*03c8*/ 	.word	0x00006f70


	//   ....[23]....
        /*03cc*/ 	.word	0x00007fd0


	//   ....[24]....
        /*03d0*/ 	.word	0x00008010


	//   ....[25]....
        /*03d4*/ 	.word	0x00008050


	//   ....[26]....
        /*03d8*/ 	.word	0x000080c0


	//   ....[27]....
        /*03dc*/ 	.word	0x000080e0


	//   ....[28]....
        /*03e0*/ 	.word	0x00009a50


	//   ....[29]....
        /*03e4*/ 	.word	0x0000b470


	//   ....[30]....
        /*03e8*/ 	.word	0x0000b5f0


	//   ....[31]....
        /*03ec*/ 	.word	0x0000b620


	//   ....[32]....
        /*03f0*/ 	.word	0x0000b660


	//   ....[33]....
        /*03f4*/ 	.word	0x0000b6d0


	//   ....[34]....
        /*03f8*/ 	.word	0x0000b730


	//   ....[35]....
        /*03fc*/ 	.word	0x0000b770


	//   ....[36]....
        /*0400*/ 	.word	0x0000b910


	//   ....[37]....
        /*0404*/ 	.word	0x0000b970


	//   ....[38]....
        /*0408*/ 	.word	0x0000b9b0


	//   ....[39]....
        /*040c*/ 	.word	0x0000b9f0


	//   ....[40]....
        /*0410*/ 	.word	0x0000ba20


	//   ....[41]....
        /*0414*/ 	.word	0x0000ba50


	//   ....[42]....
        /*0418*/ 	.word	0x0000bae0


	//   ....[43]....
        /*041c*/ 	.word	0x0000bb40


	//   ....[44]....
        /*0420*/ 	.word	0x0000bbd0


	//   ....[45]....
        /*0424*/ 	.word	0x0000f550


	//   ....[46]....
        /*0428*/ 	.word	0x0000f560


	//   ....[47]....
        /*042c*/ 	.word	0x0000f670


	//   ....[48]....
        /*0430*/ 	.word	0x0000f6d0


	//   ....[49]....
        /*0434*/ 	.word	0x0000f710


	//   ....[50]....
        /*0438*/ 	.word	0x0000f750


	//   ....[51]....
        /*043c*/ 	.word	0x0000f780


	//   ....[52]....
        /*0440*/ 	.word	0x0000f7b0


	//   ....[53]....
        /*0444*/ 	.word	0x0000f940


	//   ....[54]....
        /*0448*/ 	.word	0x0000f9a0


	//   ....[55]....
        /*044c*/ 	.word	0x0000f9e0


	//   ....[56]....
        /*0450*/ 	.word	0x0000fa20


	//   ....[57]....
        /*0454*/ 	.word	0x0000fa50


	//   ....[58]....
        /*0458*/ 	.word	0x0000fa80


	//   ....[59]....
        /*045c*/ 	.word	0x0000fb40


	//   ....[60]....
        /*0460*/ 	.word	0x0000fb60


	//   ....[61]....
        /*0464*/ 	.word	0x0000fbd0


	//   ....[62]....
        /*0468*/ 	.word	0x00010260


	//   ....[63]....
        /*046c*/ 	.word	0x000108c0


	//   ....[64]....
        /*0470*/ 	.word	0x00010ce0


	//   ....[65]....
        /*0474*/ 	.word	0x00010d70


	//   ....[66]....
        /*0478*/ 	.word	0x00010e10


	//   ....[67]....
        /*047c*/ 	.word	0x00010ec0


	//   ....[68]....
        /*0480*/ 	.word	0x00010f40


	//   ....[69]....
        /*0484*/ 	.word	0x00010fc0


	//   ....[70]....
        /*0488*/ 	.word	0x00011040


	//   ....[71]....
        /*048c*/ 	.word	0x000110c0


	//   ....[72]....
        /*0490*/ 	.word	0x00011150


	//   ....[73]....
        /*0494*/ 	.word	0x00011200


	//   ....[74]....
        /*0498*/ 	.word	0x00011280


	//   ....[75]....
        /*049c*/ 	.word	0x00011300


	//   ....[76]....
        /*04a0*/ 	.word	0x00011380


	//   ....[77]....
        /*04a4*/ 	.word	0x00011400


	//   ....[78]....
        /*04a8*/ 	.word	0x00011470


	//   ....[79]....
        /*04ac*/ 	.word	0x00011510


	//   ....[80]....
        /*04b0*/ 	.word	0x000115a0


	//   ....[81]....
        /*04b4*/ 	.word	0x000116d0


	//----- nvinfo : EIATTR_REG_RECONFIG
	.align		4
.L_1027:
        /*04b8*/ 	.byte	0x01, 0x54
	.zero		2


	//----- nvinfo : EIATTR_SYSCALL_OFFSETS
	.align		4
        /*04bc*/ 	.byte	0x04, 0x46
        /*04be*/ 	.short	(.L_1029 - .L_1028)


	//   ....[0]....
.L_1028:
        /*04c0*/ 	.word	0x00003380


	//   ....[1]....
        /*04c4*/ 	.word	0x0000c860


	//   ....[2]....
        /*04c8*/ 	.word	0x0000c9a0


	//   ....[3]....
        /*04cc*/ 	.word	0x0000caa0


	//----- nvinfo : EIATTR_MBARRIER_INSTR_OFFSETS
	.align		4
.L_1029:
        /*04d0*/ 	.byte	0x04, 0x39
        /*04d2*/ 	.short	(.L_1031 - .L_1030)


	//   ....[0]....
.L_1030:
        /*04d4*/ 	.word	0x000002a0
        /*04d8*/ 	.word	0x000000ff
        /*04dc*/ 	.word	0x00028c00
        /*04e0*/ 	.short	0x0100
        /*04e2*/ 	.byte	0x08
	.zero		1


	//   ....[1]....
        /*04e4*/ 	.word	0x000002b0
        /*04e8*/ 	.word	0x000000ff
        /*04ec*/ 	.word	0x00028c20
        /*04f0*/ 	.short	0x0100
        /*04f2*/ 	.byte	0x08
	.zero		1


	//   ....[2]....
        /*04f4*/ 	.word	0x00000360
        /*04f8*/ 	.word	0x000000ff
        /*04fc*/ 	.word	0x00028c30
        /*0500*/ 	.short	0x0100
        /*0502*/ 	.byte	0x06
	.zero		1


	//   ....[3]....
        /*0504*/ 	.word	0x00000370
        /*0508*/ 	.word	0x000000ff
        /*050c*/ 	.word	0x00028c40
        /*0510*/ 	.short	0x0100
        /*0512*/ 	.byte	0x06
	.zero		1


	//   ....[4]....
        /*0514*/ 	.word	0x00000380
        /*0518*/ 	.word	0x000000ff
        /*051c*/ 	.word	0x00028c38
        /*0520*/ 	.short	0x0100
        /*0522*/ 	.byte	0x06
	.zero		1


	//   ....[5]....
        /*0524*/ 	.word	0x00000390
        /*0528*/ 	.word	0x000000ff
        /*052c*/ 	.word	0x00028c48
        /*0530*/ 	.short	0x0100
        /*0532*/ 	.byte	0x06
	.zero		1


	//   ....[6]....
        /*0534*/ 	.word	0x000004c0
        /*0538*/ 	.word	0x000000ff
        /*053c*/ 	.word	0x00028c50
        /*0540*/ 	.short	0x0100
        /*0542*/ 	.byte	0x08
	.zero		1


	//   ....[7]....
        /*0544*/ 	.word	0x000004d0
        /*0548*/ 	.word	0x000000ff
        /*054c*/ 	.word	0x00028c60
        /*0550*/ 	.short	0x0100
        /*0552*/ 	.byte	0x08
	.zero		1


	//   ....[8]....
        /*0554*/ 	.word	0x000004e0
        /*0558*/ 	.word	0x000000ff
        /*055c*/ 	.word	0x00028c58
        /*0560*/ 	.short	0x0100
        /*0562*/ 	.byte	0x08
	.zero		1


	//   ....[9]....
        /*0564*/ 	.word	0x000004f0
        /*0568*/ 	.word	0x000000ff
        /*056c*/ 	.word	0x00028c68
        /*0570*/ 	.short	0x0100
        /*0572*/ 	.byte	0x08
	.zero		1


	//   ....[10]....
        /*0574*/ 	.word	0x000005e0
        /*0578*/ 	.word	0x000000ff
        /*057c*/ 	.word	0x00028c70
        /*0580*/ 	.short	0x0100
        /*0582*/ 	.byte	0x06
	.zero		1


	//   ....[11]....
        /*0584*/ 	.word	0x000005f0
        /*0588*/ 	.word	0x000000ff
        /*058c*/ 	.word	0x00028c80
        /*0590*/ 	.short	0x0100
        /*0592*/ 	.byte	0x06
	.zero		1


	//   ....[12]....
        /*0594*/ 	.word	0x00000600
        /*0598*/ 	.word	0x000000ff
        /*059c*/ 	.word	0x00028c78
        /*05a0*/ 	.short	0x0100
        /*05a2*/ 	.byte	0x06
	.zero		1


	//   ....[13]....
        /*05a4*/ 	.word	0x00000610
        /*05a8*/ 	.word	0x000000ff
        /*05ac*/ 	.word	0x00028c88
        /*05b0*/ 	.short	0x0100
        /*05b2*/ 	.byte	0x06
	.zero		1


	//   ....[14]....
        /*05b4*/ 	.word	0x00000740
        /*05b8*/ 	.word	0x000000ff
        /*05bc*/ 	.word	0x00028c90
        /*05c0*/ 	.short	0x0100
        /*05c2*/ 	.byte	0x08
	.zero		1


	//   ....[15]....
        /*05c4*/ 	.word	0x00000750
        /*05c8*/ 	.word	0x000000ff
        /*05cc*/ 	.word	0x00028ca0
        /*05d0*/ 	.short	0x0100
        /*05d2*/ 	.byte	0x08
	.zero		1


	//   ....[16]....
        /*05d4*/ 	.word	0x00000760
        /*05d8*/ 	.word	0x000000ff
        /*05dc*/ 	.word	0x00028c98
        /*05e0*/ 	.short	0x0100
        /*05e2*/ 	.byte	0x08
	.zero		1


	//   ....[17]....
        /*05e4*/ 	.word	0x00000770
        /*05e8*/ 	.word	0x000000ff
        /*05ec*/ 	.word	0x00028ca8
        /*05f0*/ 	.short	0x0100
        /*05f2*/ 	.byte	0x08
	.zero		1


	//   ....[18]....
        /*05f4*/ 	.word	0x000008a0
        /*05f8*/ 	.word	0x000000ff
        /*05fc*/ 	.word	0x00028cb0
        /*0600*/ 	.short	0x0100
        /*0602*/ 	.byte	0x08
	.zero		1


	//   ....[19]....
        /*0604*/ 	.word	0x000008b0
        /*0608*/ 	.word	0x000000ff
        /*060c*/ 	.word	0x00028cc0
        /*0610*/ 	.short	0x0100
        /*0612*/ 	.byte	0x08
	.zero		1


	//   ....[20]....
        /*0614*/ 	.word	0x000008c0
        /*0618*/ 	.word	0x000000ff
        /*061c*/ 	.word	0x00028cb8
        /*0620*/ 	.short	0x0100
        /*0622*/ 	.byte	0x08
	.zero		1


	//   ....[21]....
        /*0624*/ 	.word	0x000008d0
        /*0628*/ 	.word	0x000000ff
        /*062c*/ 	.word	0x00028cc8
        /*0630*/ 	.short	0x0100
        /*0632*/ 	.byte	0x08
	.zero		1


	//   ....[22]....
        /*0634*/ 	.word	0x00001a30
        /*0638*/ 	.word	0x000000ff
        /*063c*/ 	.word	0x00028c50
        /*0640*/ 	.short	0x010a
        /*0642*/ 	.byte	0x15
	.zero		1


	//   ....[23]....
        /*0644*/ 	.word	0x00001d00
        /*0648*/ 	.word	0x00000004
        /*064c*/ 	.word	0x00000000
        /*0650*/ 	.short	0x0101
        /*0652*/ 	.byte	0x3f
	.zero		1


	//   ....[24]....
        /*0654*/ 	.word	0x00002660
        /*0658*/ 	.word	0x000000ff
        /*065c*/ 	.word	0x00028c50
        /*0660*/ 	.short	0x010a
        /*0662*/ 	.byte	0x15
	.zero		1


	//   ....[25]....
        /*0664*/ 	.word	0x000026a0
        /*0668*/ 	.word	0x000000ff
        /*066c*/ 	.word	0x00028c50
        /*0670*/ 	.short	0x010a
        /*0672*/ 	.byte	0x15
	.zero		1


	//   ....[26]....
        /*0674*/ 	.word	0x00002870
        /*0678*/ 	.word	0x00000005
        /*067c*/ 	.word	0x00000000
        /*0680*/ 	.short	0x0101
        /*0682*/ 	.byte	0x3f
	.zero		1


	//   ....[27]....
        /*0684*/ 	.word	0x00003400
        /*0688*/ 	.word	0x000000ff
        /*068c*/ 	.word	0x00028c00
        /*0690*/ 	.short	0x010a
        /*0692*/ 	.byte	0x28
	.zero		1


	//   ....[28]....
        /*0694*/ 	.word	0x00003480
        /*0698*/ 	.word	0x00000007
        /*069c*/ 	.word	0x00028c30
        /*06a0*/ 	.short	0x010a
        /*06a2*/ 	.byte	0x3f
	.zero		1


	//   ....[29]....
        /*06a4*/ 	.word	0x000034c0
        /*06a8*/ 	.word	0x00000007
        /*06ac*/ 	.word	0x00028c30
        /*06b0*/ 	.short	0x010a
        /*06b2*/ 	.byte	0x3f
	.zero		1


	//   ....[30]....
        /*06b4*/ 	.word	0x000041b0
        /*06b8*/ 	.word	0x00000003
        /*06bc*/ 	.word	0x00000000
        /*06c0*/ 	.short	0x0101
        /*06c2*/ 	.byte	0x3f
	.zero		1


	//   ....[31]....
        /*06c4*/ 	.word	0x00004680
        /*06c8*/ 	.word	0x00000007
        /*06cc*/ 	.word	0x00028c50
        /*06d0*/ 	.short	0x010a
        /*06d2*/ 	.byte	0x3f
	.zero		1


	//   ....[32]....
        /*06d4*/ 	.word	0x000046c0
        /*06d8*/ 	.word	0x00000007
        /*06dc*/ 	.word	0x00028c50
        /*06e0*/ 	.short	0x010a
        /*06e2*/ 	.byte	0x3f
	.zero		1


	//   ....[33]....
        /*06e4*/ 	.word	0x000049a0
        /*06e8*/ 	.word	0x00000007
        /*06ec*/ 	.word	0x00000000
        /*06f0*/ 	.short	0x0101
        /*06f2*/ 	.byte	0x3f
	.zero		1


	//   ....[34]....
        /*06f4*/ 	.word	0x00004aa0
        /*06f8*/ 	.word	0x000000ff
        /*06fc*/ 	.word	0x00028c30
        /*0700*/ 	.short	0x010a
        /*0702*/ 	.byte	0x18
	.zero		1


	//   ....[35]....
        /*0704*/ 	.word	0x00004ae0
        /*0708*/ 	.word	0x000000ff
        /*070c*/ 	.word	0x00028c30
        /*0710*/ 	.short	0x010a
        /*0712*/ 	.byte	0x18
	.zero		1


	//   ....[36]....
        /*0714*/ 	.word	0x000057e0
        /*0718*/ 	.word	0x000000a3
        /*071c*/ 	.word	0x00000000
        /*0720*/ 	.short	0x0101
        /*0722*/ 	.byte	0x3f
	.zero		1


	//   ....[37]....
        /*0724*/ 	.word	0x00006440
        /*0728*/ 	.word	0x000000ff
        /*072c*/ 	.word	0x00028c50
        /*0730*/ 	.short	0x010a
        /*0732*/ 	.byte	0x18
	.zero		1


	//   ....[38]....
        /*0734*/ 	.word	0x00006480
        /*0738*/ 	.word	0x000000ff
        /*073c*/ 	.word	0x00028c50
        /*0740*/ 	.short	0x010a
        /*0742*/ 	.byte	0x18
	.zero		1


	//   ....[39]....
        /*0744*/ 	.word	0x00006720
        /*0748*/ 	.word	0x000000a8
        /*074c*/ 	.word	0x00000000
        /*0750*/ 	.short	0x0101
        /*0752*/ 	.byte	0x3f
	.zero		1


	//   ....[40]....
        /*0754*/ 	.word	0x00006840
        /*0758*/ 	.word	0x000000ff
        /*075c*/ 	.word	0x00028c30
        /*0760*/ 	.short	0x010a
        /*0762*/ 	.byte	0x17
	.zero		1


	//   ....[41]....
        /*0764*/ 	.word	0x00006880
        /*0768*/ 	.word	0x000000ff
        /*076c*/ 	.word	0x00028c30
        /*0770*/ 	.short	0x010a
        /*0772*/ 	.byte	0x17
	.zero		1


	//   ....[42]....
        /*0774*/ 	.word	0x00007340
        /*0778*/ 	.word	0x0000009a
        /*077c*/ 	.word	0x00000000
        /*0780*/ 	.short	0x0101
        /*0782*/ 	.byte	0x3f
	.zero		1


	//   ....[43]....
        /*0784*/ 	.word	0x00007d20
        /*0788*/ 	.word	0x000000ff
        /*078c*/ 	.word	0x00028c50
        /*0790*/ 	.short	0x010a
        /*0792*/ 	.byte	0x17
	.zero		1


	//   ....[44]....
        /*0794*/ 	.word	0x00007d60
        /*0798*/ 	.word	0x000000ff
        /*079c*/ 	.word	0x00028c50
        /*07a0*/ 	.short	0x010a
        /*07a2*/ 	.byte	0x17
	.zero		1


	//   ....[45]....
        /*07a4*/ 	.word	0x00007ff0
        /*07a8*/ 	.word	0x000000aa
        /*07ac*/ 	.word	0x00000000
        /*07b0*/ 	.short	0x0101
        /*07b2*/ 	.byte	0x3f
	.zero		1


	//   ....[46]....
        /*07b4*/ 	.word	0x0000a470
        /*07b8*/ 	.word	0x000000ff
        /*07bc*/ 	.word	0x00000000
        /*07c0*/ 	.short	0x0101
        /*07c2*/ 	.byte	0x04
	.zero		1


	//   ....[47]....
        /*07c4*/ 	.word	0x0000cfd0
        /*07c8*/ 	.word	0x00000008
        /*07cc*/ 	.word	0x00028c40
        /*07d0*/ 	.short	0x010a
        /*07d2*/ 	.byte	0x3f
	.zero		1


	//   ....[48]....
        /*07d4*/ 	.word	0x0000d3c0
        /*07d8*/ 	.word	0x0000000a
        /*07dc*/ 	.word	0x00028c20
        /*07e0*/ 	.short	0x010a
        /*07e2*/ 	.byte	0x3f
	.zero		1


	//   ....[49]....
        /*07e4*/ 	.word	0x0000d480
        /*07e8*/ 	.word	0x0000000b
        /*07ec*/ 	.word	0x00028c60
        /*07f0*/ 	.short	0x010a
        /*07f2*/ 	.byte	0x3f
	.zero		1


	//   ....[50]....
        /*07f4*/ 	.word	0x0000dbf0
        /*07f8*/ 	.word	0x00000002
        /*07fc*/ 	.word	0x00028c40
        /*0800*/ 	.short	0x010a
        /*0802*/ 	.byte	0x3f
	.zero		1


	//   ....[51]....
        /*0804*/ 	.word	0x0000de00
        /*0808*/ 	.word	0x00000002
        /*080c*/ 	.word	0x00028c60
        /*0810*/ 	.short	0x010a
        /*0812*/ 	.byte	0x3f
	.zero		1


	//   ....[52]....
        /*0814*/ 	.word	0x0000e4c0
        /*0818*/ 	.word	0x00000002
        /*081c*/ 	.word	0x00028c40
        /*0820*/ 	.short	0x010a
        /*0822*/ 	.byte	0x3f
	.zero		1


	//   ....[53]....
        /*0824*/ 	.word	0x0000e6c0
        /*0828*/ 	.word	0x00000002
        /*082c*/ 	.word	0x00028c60
        /*0830*/ 	.short	0x010a
        /*0832*/ 	.byte	0x3f
	.zero		1


	//   ....[54]....
        /*0834*/ 	.word	0x0000ed00
        /*0838*/ 	.word	0x00000002
        /*083c*/ 	.word	0x00028c40
        /*0840*/ 	.short	0x010a
        /*0842*/ 	.byte	0x3f
	.zero		1


	//   ....[55]....
        /*0844*/ 	.word	0x0000ef10
        /*0848*/ 	.word	0x00000002
        /*084c*/ 	.word	0x00028c60
        /*0850*/ 	.short	0x010a
        /*0852*/ 	.byte	0x3f
	.zero		1


	//   ....[56]....
        /*0854*/ 	.word	0x000101e0
        /*0858*/ 	.word	0x00000000
        /*085c*/ 	.word	0x00028c20
        /*0860*/ 	.short	0x010a
        /*0862*/ 	.byte	0x3f
	.zero		1


	//   ....[57]....
        /*0864*/ 	.word	0x000103a0
        /*0868*/ 	.word	0x00000006
        /*086c*/ 	.word	0x00000000
        /*0870*/ 	.short	0x010a
        /*0872*/ 	.byte	0x3f
	.zero		1


	//   ....[58]....
        /*0874*/ 	.word	0x00010410
        /*0878*/ 	.word	0x00000007
        /*087c*/ 	.word	0x00000000
        /*0880*/ 	.short	0x010a
        /*0882*/ 	.byte	0x3f
	.zero		1


	//   ....[59]....
        /*0884*/ 	.word	0x00010480
        /*0888*/ 	.word	0x00000004
        /*088c*/ 	.word	0x00000000
        /*0890*/ 	.short	0x010a
        /*0892*/ 	.byte	0x3f
	.zero		1


	//   ....[60]....
        /*0894*/ 	.word	0x000104b0
        /*0898*/ 	.word	0x00000003
        /*089c*/ 	.word	0x00000000
        /*08a0*/ 	.short	0x010a
        /*08a2*/ 	.byte	0x3f
	.zero		1


	//   ....[61]....
        /*08a4*/ 	.word	0x00010520
        /*08a8*/ 	.word	0x00000005
        /*08ac*/ 	.word	0x00028c50
        /*08b0*/ 	.short	0x010a
        /*08b2*/ 	.byte	0x3f
	.zero		1


	//   ....[62]....
        /*08b4*/ 	.word	0x00010580
        /*08b8*/ 	.word	0x00000006
        /*08bc*/ 	.word	0x00028c50
        /*08c0*/ 	.short	0x010a
        /*08c2*/ 	.byte	0x3f
	.zero		1


	//   ....[63]....
        /*08c4*/ 	.word	0x000105e0
        /*08c8*/ 	.word	0x00000003
        /*08cc*/ 	.word	0x00028c00
        /*08d0*/ 	.short	0x010a
        /*08d2*/ 	.byte	0x3f
	.zero		1


	//   ....[64]....
        /*08d4*/ 	.word	0x00010630
        /*08d8*/ 	.word	0x00000007
        /*08dc*/ 	.word	0x00028c30
        /*08e0*/ 	.short	0x010a
        /*08e2*/ 	.byte	0x3f
	.zero		1


	//   ....[65]....
        /*08e4*/ 	.word	0x00010680
        /*08e8*/ 	.word	0x00000007
        /*08ec*/ 	.word	0x00028c50
        /*08f0*/ 	.short	0x010a
        /*08f2*/ 	.byte	0x3f
	.zero		1


	//   ....[66]....
        /*08f4*/ 	.word	0x000106e0
        /*08f8*/ 	.word	0x00000004
        /*08fc*/ 	.word	0x00028c30
        /*0900*/ 	.short	0x010a
        /*0902*/ 	.byte	0x3f
	.zero		1


	//   ....[67]....
        /*0904*/ 	.word	0x00010730
        /*0908*/ 	.word	0x000000a8
        /*090c*/ 	.word	0x00028c50
        /*0910*/ 	.short	0x010a
        /*0912*/ 	.byte	0x3f
	.zero		1


	//   ....[68]....
        /*0914*/ 	.word	0x00010790
        /*0918*/ 	.word	0x00000004
        /*091c*/ 	.word	0x00028c30
        /*0920*/ 	.short	0x010a
        /*0922*/ 	.byte	0x3f
	.zero		1


	//   ....[69]....
        /*0924*/ 	.word	0x000107e0
        /*0928*/ 	.word	0x000000aa
        /*092c*/ 	.word	0x00028c50
        /*0930*/ 	.short	0x010a
        /*0932*/ 	.byte	0x3f
	.zero		1


	//   ....[70]....
        /*0934*/ 	.word	0x00010980
        /*0938*/ 	.word	0x00000008
        /*093c*/ 	.word	0x00028c40
        /*0940*/ 	.short	0x010a
        /*0942*/ 	.byte	0x3f
	.zero		1


	//   ....[71]....
        /*0944*/ 	.word	0x00010a00
        /*0948*/ 	.word	0x00000008
        /*094c*/ 	.word	0x00028c20
        /*0950*/ 	.short	0x010a
        /*0952*/ 	.byte	0x3f
	.zero		1


	//   ....[72]....
        /*0954*/ 	.word	0x00010a50
        /*0958*/ 	.word	0x0000000b
        /*095c*/ 	.word	0x00028c60
        /*0960*/ 	.short	0x010a
        /*0962*/ 	.byte	0x3f
	.zero		1


	//   ....[73]....
        /*0964*/ 	.word	0x00010aa0
        /*0968*/ 	.word	0x00000002
        /*096c*/ 	.word	0x00028c40
        /*0970*/ 	.short	0x010a
        /*0972*/ 	.byte	0x3f
	.zero		1


	//   ....[74]....
        /*0974*/ 	.word	0x00010af0
        /*0978*/ 	.word	0x00000002
        /*097c*/ 	.word	0x00028c60
        /*0980*/ 	.short	0x010a
        /*0982*/ 	.byte	0x3f
	.zero		1


	//   ....[75]....
        /*0984*/ 	.word	0x00010b40
        /*0988*/ 	.word	0x00000002
        /*098c*/ 	.word	0x00028c40
        /*0990*/ 	.short	0x010a
        /*0992*/ 	.byte	0x3f
	.zero		1


	//   ....[76]....
        /*0994*/ 	.word	0x00010b90
        /*0998*/ 	.word	0x00000002
        /*099c*/ 	.word	0x00028c60
        /*09a0*/ 	.short	0x010a
        /*09a2*/ 	.byte	0x3f
	.zero		1


	//   ....[77]....
        /*09a4*/ 	.word	0x00010be0
        /*09a8*/ 	.word	0x00000002
        /*09ac*/ 	.word	0x00028c40
        /*09b0*/ 	.short	0x010a
        /*09b2*/ 	.byte	0x3f
	.zero		1


	//   ....[78]....
        /*09b4*/ 	.word	0x00010c30
        /*09b8*/ 	.word	0x00000002
        /*09bc*/ 	.word	0x00028c60
        /*09c0*/ 	.short	0x010a
        /*09c2*/ 	.byte	0x3f
	.zero		1


	//   ....[79]....
        /*09c4*/ 	.word	0x000115f0
        /*09c8*/ 	.word	0x00000000
        /*09cc*/ 	.word	0x00028c20
        /*09d0*/ 	.short	0x010a
        /*09d2*/ 	.byte	0x3f
	.zero		1


	//   ....[80]....
        /*09d4*/ 	.word	0x00011790
        /*09d8*/ 	.word	0x00000006
        /*09dc*/ 	.word	0x00000000
        /*09e0*/ 	.short	0x010a
        /*09e2*/ 	.byte	0x3f
	.zero		1


	//   ....[81]....
        /*09e4*/ 	.word	0x000117e0
        /*09e8*/ 	.word	0x00000007
        /*09ec*/ 	.word	0x00000000
        /*09f0*/ 	.short	0x010a
        /*09f2*/ 	.byte	0x3f
	.zero		1


	//   ....[82]....
        /*09f4*/ 	.word	0x00011830
        /*09f8*/ 	.word	0x00000004
        /*09fc*/ 	.word	0x00000000
        /*0a00*/ 	.short	0x010a
        /*0a02*/ 	.byte	0x3f
	.zero		1


	//----- nvinfo : EIATTR_NUM_MBARRIERS
	.align		4
.L_1031:
        /*0a04*/ 	.byte	0x03, 0x38
        /*0a06*/ 	.short	0x0016


	//----- nvinfo : EIATTR_EXIT_INSTR_OFFSETS
	.align		4
        /*0a08*/ 	.byte	0x04, 0x1c
        /*0a0a*/ 	.short	(.L_1033 - .L_1032)


	//   ....[0]....
.L_1032:
        /*0a0c*/ 	.word	0x00000a80


	//   ....[1]....
        /*0a10*/ 	.word	0x0000b430


	//   ....[2]....
        /*0a14*/ 	.word	0x0000b490


	//   ....[3]....
        /*0a18*/ 	.word	0x00010500


	//----- nvinfo : EIATTR_MAX_THREADS
	.align		4
.L_1033:
        /*0a1c*/ 	.byte	0x04, 0x05
        /*0a1e*/ 	.short	(.L_1035 - .L_1034)
.L_1034:
        /*0a20*/ 	.word	0x00000180
        /*0a24*/ 	.word	0x00000001
        /*0a28*/ 	.word	0x00000001


	//----- nvinfo : EIATTR_CRS_STACK_SIZE
	.align		4
.L_1035:
        /*0a2c*/ 	.byte	0x04, 0x1e
        /*0a2e*/ 	.short	(.L_1037 - .L_1036)
.L_1036:
        /*0a30*/ 	.word	0x00000000


	//----- nvinfo : EIATTR_CBANK_PARAM_SIZE
	.align		4
.L_1037:
        /*0a34*/ 	.byte	0x03, 0x19
        /*0a36*/ 	.short	0x0a70


	//----- nvinfo : EIATTR_PARAM_CBANK
	.align		4
        /*0a38*/ 	.byte	0x04, 0x0a
        /*0a3a*/ 	.short	(.L_1039 - .L_1038)
	.align		4
.L_1038:
        /*0a3c*/ 	.word	index@(.nv.constant0._ZN7cutlass13device_kernelIN5flash11enable_sm90INS1_16FlashAttnFwdSm90INS1_25CollectiveMainloopFwdSm90ILi2EN4cute5tupleIJNS5_1CILi1EEES8_S8_EEENS6_IJNS7_ILi64EEESA_SA_EEELi512ENS_6half_tEfNS_4arch4Sm90ELb1ELb0ELb0ELb1ELb0ELb0ELb0ELb0ELb0ELb0ELb0ELb0EEENS1_21CollectiveEpilogueFwdINS6_IJSA_NS7_ILi512EEESA_EEES9_SC_SE_Li256ELb1ELb0ELb0ELb0EEENS1_36VarlenDynamicPersistentTileSchedulerILi64ELi64ELi256ELi32ELb0ELb0ELb1ELb1ELb1ELb1EEEEEEEEEvNT_6ParamsE)
        /*0a40*/ 	.short	0x0210
        /*0a42*/ 	.short	0x0a70


	//----- nvinfo : EIATTR_SW_WAR
	.align		4
.L_1039:
        /*0a44*/ 	.byte	0x04, 0x36
        /*0a46*/ 	.short	(.L_1041 - .L_1040)
.L_1040:
        /*0a48*/ 	.word	0x00000008
.L_1041:


//--------------------- .nv.info._ZN7cutlass13device_kernelIN5flash11enable_sm90INS1_16FlashAttnFwdSm90INS1_25CollectiveMainloopFwdSm90ILi2EN4cute5tupleIJNS5_1CILi1EEES8_S8_EEENS6_IJNS7_ILi64EEESA_SA_EEELi512ENS_6half_tEfNS_4arch4Sm90ELb1ELb0ELb0ELb1ELb0ELb1ELb0ELb0ELb0ELb0ELb0ELb0EEENS1_21CollectiveEpilogueFwdINS6_IJSA_NS7_ILi512EEESA_EEES9_SC_SE_Li256ELb1ELb0ELb0ELb0EEENS1_36VarlenDynamicPersistentTileSchedulerILi64ELi64ELi256ELi32ELb0ELb0ELb1ELb1ELb1ELb1EEEEEEEEEvNT_6ParamsE --------------------------
	.section	.nv.info._ZN7cutlass13device_kernelIN5flash11enable_sm90INS1_16FlashAttnFwdSm90INS1_25CollectiveMainloopFwdSm90ILi2EN4cute5tupleIJNS5_1CILi1EEES8_S8_EEENS6_IJNS7_ILi64EEESA_SA_EEELi512ENS_6half_tEfNS_4arch4Sm90ELb1ELb0ELb0ELb1ELb0ELb1ELb0ELb0ELb0ELb0ELb0ELb0EEENS1_21CollectiveEpilogueFwdINS6_IJSA_NS7_ILi512EEESA_EEES9_SC_SE_Li256ELb1ELb0ELb0ELb0EEENS1_36VarlenDynamicPersistentTileSchedulerILi64ELi64ELi256ELi32ELb0ELb0ELb1ELb1ELb1ELb1EEEEEEEEEvNT_6ParamsE,"",@"SHT_CUDA_INFO"
	.sectionflags	@""
	.align	4


	//----- nvinfo : EIATTR_CUDA_API_VERSION
	.align		4
        /*0000*/ 	.byte	0x04, 0x37
        /*0002*/ 	.short	(.L_1043 - .L_1042)
.L_1042:
        /*0004*/ 	.word	0x00000082


	//----- nvinfo : EIATTR_KPARAM_INFO
	.align		4
.L_1043:
        /*0008*/ 	.byte	0x04, 0x17
        /*000a*/ 	.short	(.L_1045 - .L_1044)
.L_1044:
        /*000c*/ 	.word	0x00000000
        /*0010*/ 	.short	0x0000
        /*0012*/ 	.short	0x0070
        /*0014*/ 	.byte	0x00, 0xf0, 0x01, 0x28


	//----- nvinfo : EIATTR_SPARSE_MMA_MASK
	.align		4
.L_1045:
        /*0018*/ 	.byte	0x03, 0x50
        /*001a*/ 	.short	0x0000


	//----- nvinfo : EIATTR_MAXREG_COUNT
	.align		4
        /*001c*/ 	.byte	0x03, 0x1b
        /*001e*/ 	.short	0x00a8


	//----- nvinfo : EIATTR_NUM_BARRIERS
	.align		4
        /*0020*/ 	.byte	0x02, 0x4c
        /*0022*/ 	.byte	0x10
	.zero		1


	//----- nvinfo : EIATTR_EXTERNS
	.align		4
        /*0024*/ 	.byte	0x04, 0x0f
        /*0026*/ 	.short	(.L_1047 - .L_1046)


	//   ....[0]....
	.align		4
.L_1046:
        /*0028*/ 	.word	index@(__assertfail)


	//----- nvinfo : EIATTR_ANNOTATIONS
	.align		4
.L_1047:
        /*002c*/ 	.byte	0x04, 0x55
        /*002e*/ 	.short	(.L_1049 - .L_1048)


	//   ....[0]....
.L_1048:
        /* <DEDUP_REMOVED lines=41> */


	//----- nvinfo : EIATTR_MERCURY_ISA_VERSION
	.align		4
.L_1049:
        /*02a8*/ 	.byte	0x03, 0x5f
        /*02aa*/ 	.short	0x0101


	//----- nvinfo : EIATTR_UNUSED_LOAD_BYTE_OFFSET
	.align		4
        /*02ac*/ 	.byte	0x04, 0x44
        /*02ae*/ 	.short	(.L_1051 - .L_1050)


	//   ....[0]....
.L_1050:
        /*02b0*/ 	.word	0x00000ae0
        /*02b4*/ 	.word	0x0000fff0


	//   ....[1]....
        /*02b8*/ 	.word	0x0000eb90
        /*02bc*/ 	.word	0x0000fff0


	//----- nvinfo : EIATTR_INT_WARP_WIDE_INSTR_OFFSETS
	.align		4
.L_1051:
        /*02c0*/ 	.byte	0x04, 0x31
        /*02c2*/ 	.short	(.L_1053 - .L_1052)


	//   ....[0]....
.L_1052:
        /*02c4*/ 	.word	0x000001c0


	//   ....[1]....
        /*02c8*/ 	.word	0x00000200


	//   ....[2]....
        /*02cc*/ 	.word	0x000002d0


	//   ....[3]....
        /*02d0*/ 	.word	0x00013630


	//   ....[4]....
        /*02d4*/ 	.word	0x000136c0


	//   ....[5]....
        /*02d8*/ 	.word	0x00013b40


	//   ....[6]....
        /*02dc*/ 	.word	0x00013b70


	//   ....[7]....
        /*02e0*/ 	.word	0x00016400


	//   ....[8]....
        /*02e4*/ 	.word	0x00016490


	//----- nvinfo : EIATTR_COOP_GROUP_MASK_REGIDS
	.align		4
.L_1053:
        /*02e8*/ 	.byte	0x04, 0x29
        /*02ea*/ 	.short	(.L_1055 - .L_1054)


	//   ....[0]....
.L_1054:
        /*02ec*/ 	.word	0xffffffff


	//   ....[1]....
        /*02f0*/ 	.word	0xffffffff


	//   ....[2]....
        /*02f4*/ 	.word	0xffffffff


	//   ....[3]....
        /*02f8*/ 	.word	0xffffffff


	//   ....[4]....
        /*02fc*/ 	.word	0xffffffff


	//   ....[5]....
        /*0300*/ 	.word	0xffffffff


	//   ....[6]....
        /*0304*/ 	.word	0xffffffff


	//   ....[7]....
        /*0308*/ 	.word	0xffffffff


	//   ....[8]....
        /*030c*/ 	.word	0xffffffff


	//   ....[9]....
        /*0310*/ 	.word	0xffffffff


	//   ....[10]....
        /*0314*/ 	.word	0xffffffff


	//   ....[11]....
        /*0318*/ 	.word	0xffffffff


	//   ....[12]....
        /*031c*/ 	.word	0xffffffff


	//   ....[13]....
        /*0320*/ 	.word	0xffffffff


	//   ....[14]....
        /*0324*/ 	.word	0xffffffff


	//   ....[15]....
        /*0328*/ 	.word	0xffffffff


	//   ....[16]....
        /*032c*/ 	.word	0xffffffff


	//   ....[17]....
        /*0330*/ 	.word	0xffffffff


	//   ....[18]....
        /*0334*/ 	.word	0xffffffff


	//   ....[19]....
        /*0338*/ 	.word	0xffffffff


	//   ....[20]....
        /*033c*/ 	.word	0xffffffff


	//   ....[21]....
        /*0340*/ 	.word	0xffffffff


	//   ....[22]....
        /*0344*/ 	.word	0xffffffff


	//   ....[23]....
        /*0348*/ 	.word	0xffffffff


	//   ....[24]....
        /*034c*/ 	.word	0xffffffff


	//   ....[25]....
        /*0350*/ 	.word	0xffffffff


	//   ....[26]....
        /*0354*/ 	.word	0xffffffff


	//   ....[27]....
        /*0358*/ 	.word	0xffffffff


	//   ....[28]....
        /*035c*/ 	.word	0xffffffff


	//   ....[29]....
        /*0360*/ 	.word	0xffffffff


	//   ....[30]....
        /*0364*/ 	.word	0xffffffff


	//   ....[31]....
        /*0368*/ 	.word	0xffffffff


	//   ....[32]....
        /*036c*/ 	.word	0xffffffff


	//   ....[33]....
        /*0370*/ 	.word	0xffffffff


	//   ....[34]....
        /*0374*/ 	.word	0xffffffff


	//   ....[35]....
        /*0378*/ 	.word	0xffffffff


	//   ....[36]....
        /*037c*/ 	.word	0xffffffff


	//   ....[37]....
        /*0380*/ 	.word	0xffffffff


	//   ....[38]....
        /*0384*/ 	.word	0xffffffff


	//   ....[39]....
        /*0388*/ 	.word	0xffffffff


	//   ....[40]....
        /*038c*/ 	.word	0xffffffff


	//   ....[41]....
        /*0390*/ 	.word	0xffffffff


	//   ....[42]....
        /*0394*/ 	.word	0xffffffff


	//   ....[43]....
        /*0398*/ 	.word	0xffffffff


	//   ....[44]....
        /*039c*/ 	.word	0xffffffff


	//   ....[45]....
        /*03a0*/ 	.word	0xffffffff


	//   ....[46]....
        /*03a4*/ 	.word	0xffffffff


	//   ....[47]....
        /*03a8*/ 	.word	0xffffffff


	//   ....[48]....
        /*03ac*/ 	.word	0xffffffff


	//   ....[49]....
        /*03b0*/ 	.word	0xffffffff


	//   ....[50]....
        /*03b4*/ 	.word	0xffffffff


	//   ....[51]....
        /*03b8*/ 	.word	0xffffffff


	//   ....[52]....
        /*03bc*/ 	.word	0xffffffff


	//   ....[53]....
        /*03c0*/ 	.word	0xffffffff


	//   ....[54]....
        /*03c4*/ 	.word	0xffffffff


	//   ....[55]....
        /*03c8*/ 	.word	0xffffffff


	//   ....[56]....
        /*03cc*/ 	.word	0xffffffff


	//   ....[57]....
        /*03d0*/ 	.word	0xffffffff


	//   ....[58]....
        /*03d4*/ 	.word	0xffffffff


	//   ....[59]....
        /*03d8*/ 	.word	0xffffffff


	//   ....[60]....
        /*03dc*/ 	.word	0xffffffff


	//   ....[61]....
        /*03e0*/ 	.word	0xffffffff


	//   ....[62]....
        /*03e4*/ 	.word	0xffffffff


	//   ....[63]....
        /*03e8*/ 	.word	0x0500000f


	//   ....[64]....
        /*03ec*/ 	.word	0x0500000f


	//   ....[65]....
        /*03f0*/ 	.word	0x0500000f


	//   ....[66]....
        /*03f4*/ 	.word	0x0500000f


	//   ....[67]....
        /*03f8*/ 	.word	0x0500000f


	//   ....[68]....
        /*03fc*/ 	.word	0x0500000f


	//   ....[69]....
        /*0400*/ 	.word	0x0500000f


	//   ....[70]....
        /*0404*/ 	.word	0x0500000f


	//   ....[71]....
        /*0408*/ 	.word	0x0500000f


	//   ....[72]....
        /*040c*/ 	.word	0x0500000f


	//   ....[73]....
        /*0410*/ 	.word	0x0500000f


	//   ....[74]....
        /*0414*/ 	.word	0x0500000f


	//   ....[75]....
        /*0418*/ 	.word	0x0500000f


	//   ....[76]....
        /*041c*/ 	.word	0x0500000f


	//   ....[77]....
        /*0420*/ 	.word	0x0500000f


	//   ....[78]....
        /*0424*/ 	.word	0x0500000f


	//   ....[79]....
        /*0428*/ 	.word	0x0500000f


	//   ....[80]....
        /*042c*/ 	.word	0x0500000f


	//   ....[81]....
        /*0430*/ 	.word	0x0500000f


	//   ....[82]....
        /*0434*/ 	.word	0x0500000f


	//   ....[83]....
        /*0438*/ 	.word	0x0500000f


	//   ....[84]....
        /*043c*/ 	.word	0x0500000f


	//   ....[85]....
        /*0440*/ 	.word	0x0500000f


	//   ....[86]....
        /*0444*/ 	.word	0x0500000f


	//   ....[87]....
        /*0448*/ 	.word	0x0500000f


	//   ....[88]....
        /*044c*/ 	.word	0x0500000f


	//   ....[89]....
        /*0450*/ 	.word	0x0500000f


	//   ....[90]....
        /*0454*/ 	.word	0x0500000f


	//   ....[91]....
        /*0458*/ 	.word	0x0500000f


	//   ....[92]....
        /*045c*/ 	.word	0x0500000f


	//   ....[93]....
        /*0460*/ 	.word	0x0500000f


	//   ....[94]....
        /*0464*/ 	.word	0x0500000f


	//   ....[95]....
        /*0468*/ 	.word	0x0500000f


	//   ....[96]....
        /*046c*/ 	.word	0x0500000f


	//   ....[97]....
        /*0470*/ 	.word	0x0500000f


	//   ....[98]....
        /*0474*/ 	.word	0x0500000f


	//----- nvinfo : EIATTR_COOP_GROUP_INSTR_OFFSETS
	.align		4
.L_1055:
        /*0478*/ 	.byte	0x04, 0x28
        /*047a*/ 	.short	(.L_1057 - .L_1056)


	//   ....[0]....
.L_1056:
        /*047c*/ 	.word	0x00000060


	//   ....[1]....
        /*0480*/ 	.word	0x000001d0


	//   ....[2]....
        /*0484*/ 	.word	0x00000210


	//   ....[3]....
        /*0488*/ 	.word	0x00000400


	//   ....[4]....
        /*048c*/ 	.word	0x00000560


	//   ....[5]....
        /*0490*/ 	.word	0x00000680


	//   ....[6]....
        /*0494*/ 	.word	0x000007e0


	//   ....[7]....
        /*0498*/ 	.word	0x00004630


	//   ....[8]....
        /*049c*/ 	.word	0x00006070


	//   ....[9]....
        /*04a0*/ 	.word	0x00009860


	//   ....[10]....
        /*04a4*/ 	.word	0x00009950


	//   ....[11]....
        /*04a8*/ 	.word	0x00009c60


	//   ....[12]....
        /*04ac*/ 	.word	0x00009d10


	//   ....[13]....
        /*04b0*/ 	.word	0x0000a730


	//   ....[14]....
        /*04b4*/ 	.word	0x0000ae90


	//   ....[15]....
        /*04b8*/ 	.word	0x0000af90


	//   ....[16]....
        /*04bc*/ 	.word	0x0000b200


	//   ....[17]....
        /*04c0*/ 	.word	0x0000b320


	//   ....[18]....
        /*04c4*/ 	.word	0x0000c600


	//   ....[19]....
        /*04c8*/ 	.word	0x0000cb20


	//   ....[20]....
        /*04cc*/ 	.word	0x0000cb50


	//   ....[21]....
        /*04d0*/ 	.word	0x0000cda0


	//   ....[22]....
        /*04d4*/ 	.word	0x0000cf00


	//   ....[23]....
        /*04d8*/ 	.word	0x0000e050


	//   ....[24]....
        /*04dc*/ 	.word	0x0000e0a0


	//   ....[25]....
        /*04e0*/ 	.word	0x0000e0d0


	//   ....[26]....
        /*04e4*/ 	.word	0x0000e150


	//   ....[27]....
        /*04e8*/ 	.word	0x0000e170


	//   ....[28]....
        /*04ec*/ 	.word	0x0000fb30


	//   ....[29]....
        /*04f0*/ 	.word	0x000112b0


	//   ....[30]....
        /*04f4*/ 	.word	0x00011430


	//   ....[31]....
        /*04f8*/ 	.word	0x00011460


	//   ....[32]....
        /*04fc*/ 	.word	0x000114a0


	//   ....[33]....
        /*0500*/ 	.word	0x00011510


	//   ....[34]....
        /*0504*/ 	.word	0x00011570


	//   ....[35]....
        /*0508*/ 	.word	0x000115b0


	//   ....[36]....
        /*050c*/ 	.word	0x00011750


	//   ....[37]....
        /*0510*/ 	.word	0x000117b0


	//   ....[38]....
        /*0514*/ 	.word	0x000117f0


	//   ....[39]....
        /*0518*/ 	.word	0x00011830


	//   ....[40]....
        /*051c*/ 	.word	0x00011860


	//   ....[41]....
        /*0520*/ 	.word	0x00011890


	//   ....[42]....
        /*0524*/ 	.word	0x00011920


	//   ....[43]....
        /*0528*/ 	.word	0x00011980


	//   ....[44]....
        /*052c*/ 	.word	0x00011a10


	//   ....[45]....
        /*0530*/ 	.word	0x00016520


	//   ....[46]....
        /*0534*/ 	.word	0x00016530


	//   ....[47]....
        /*0538*/ 	.word	0x00016640


	//   ....[48]....
        /*053c*/ 	.word	0x000166a0


	//   ....[49]....
        /*0540*/ 	.word	0x000166e0


	//   ....[50]....
        /*0544*/ 	.word	0x00016720


	//   ....[51]....
        /*0548*/ 	.word	0x00016750


	//   ....[52]....
        /*054c*/ 	.word	0x00016780


	//   ....[53]....
        /*0550*/ 	.word	0x00016910


	//   ....[54]....
        /*0554*/ 	.word	0x00016970


	//   ....[55]....
        /*0558*/ 	.word	0x000169b0


	//   ....[56]....
        /*055c*/ 	.word	0x000169f0


	//   ....[57]....
        /*0560*/ 	.word	0x00016a20


	//   ....[58]....
        /*0564*/ 	.word	0x00016a50


	//   ....[59]....
        /*0568*/ 	.word	0x00016b10


	//   ....[60]....
        /*056c*/ 	.word	0x00016b30


	//   ....[61]....
        /*0570*/ 	.word	0x00016ba0


	//   ....[62]....
        /*0574*/ 	.word	0x00017230


	//   ....[63]....
        /*0578*/ 	.word	0x00017710


	//   ....[64]....
        /*057c*/ 	.word	0x000177b0


	//   ....[65]....
        /*0580*/ 	.word	0x00017850


	//   ....[66]....
        /*0584*/ 	.word	0x000178f0


	//   ....[67]....
        /*0588*/ 	.word	0x00017990


	//   ....[68]....
        /*058c*/ 	.word	0x00017a30


	//   ....[69]....
        /*0590*/ 	.word	0x00017ad0


	//   ....[70]....
        /*0594*/ 	.word	0x00017b70


	//   ....[71]....
        /*0598*/ 	.word	0x00017c60


	//   ....[72]....
        /*059c*/ 	.word	0x00017d00


	//   ....[73]....
        /*05a0*/ 	.word	0x00017da0


	//   ....[74]....
        /*05a4*/ 	.word	0x00017e40


	//   ....[75]....
        /*05a8*/ 	.word	0x00017ee0


	//   ....[76]....
        /*05ac*/ 	.word	0x00017f80


	//   ....[77]....
        /*05b0*/ 	.word	0x00018020


	//   ....[78]....
        /*05b4*/ 	.word	0x000180c0


	//   ....[79]....
        /*05b8*/ 	.word	0x000183c0


	//   ....[80]....
        /*05bc*/ 	.word	0x000186a0


	//   ....[81]....
        /*05c0*/ 	.word	0x00018ac0


	//   ....[82]....
        /*05c4*/ 	.word	0x00018b50


	//   ....[83]....
        /*05c8*/ 	.word	0x00018bf0


	//   ....[84]....
        /*05cc*/ 	.word	0x00018ca0


	//   ....[85]....
        /*05d0*/ 	.word	0x00018d20


	//   ....[86]....
        /*05d4*/ 	.word	0x00018da0


	//   ....[87]....
        /*05d8*/ 	.word	0x00018e20


	//   ....[88]....
        /*05dc*/ 	.word	0x00018ea0


	//   ....[89]....
        /*05e0*/ 	.word	0x00018f30


	//   ....[90]....
        /*05e4*/ 	.word	0x00018fe0


	//   ....[91]....
        /*05e8*/ 	.word	0x00019060


	//   ....[92]....
        /*05ec*/ 	.word	0x000190e0


	//   ....[93]....
        /*05f0*/ 	.word	0x00019160


	//   ....[94]....
        /*05f4*/ 	.word	0x000191e0


	//   ....[95]....
        /*05f8*/ 	.word	0x00019250


	//   ....[96]....
        /*05fc*/ 	.word	0x000192f0


	//   ....[97]....
        /*0600*/ 	.word	0x00019380


	//   ....[98]....
        /*0604*/ 	.word	0x000194b0


	//----- nvinfo : EIATTR_REG_RECONFIG
	.align		4
.L_1057:
        /*0608*/ 	.byte	0x01, 0x54
	.zero		2


	//----- nvinfo : EIATTR_SYSCALL_OFFSETS
	.align		4
        /*060c*/ 	.byte	0x04, 0x46
        /*060e*/ 	.short	(.L_1059 - .L_1058)


	//   ....[0]....
.L_1058:
        /*0610*/ 	.word	0x000018b0


	//   ....[1]....
        /*0614*/ 	.word	0x00001a00


	//   ....[2]....
        /*0618*/ 	.word	0x00006220


	//   ....[3]....
        /*061c*/ 	.word	0x000066c0


	//   ....[4]....
        /*0620*/ 	.word	0x00013850


	//   ....[5]....
        /*0624*/ 	.word	0x00013990


	//   ....[6]....
        /*0628*/ 	.word	0x00013a90


	//----- nvinfo : EIATTR_MBARRIER_INSTR_OFFSETS
	.align		4
.L_1059:
        /*062c*/ 	.byte	0x04, 0x39
        /*062e*/ 	.short	(.L_1061 - .L_1060)


	//   ....[0]....
.L_1060:
        /*0630*/ 	.word	0x000002f0
        /*0634*/ 	.word	0x000000ff
        /*0638*/ 	.word	0x00028c00
        /*063c*/ 	.short	0x0100
        /*063e*/ 	.byte	0x08
	.zero		1


	//   ....[1]....
        /*0640*/ 	.word	0x00000300
        /*0644*/ 	.word	0x000000ff
        /*0648*/ 	.word	0x00028c20
        /*064c*/ 	.short	0x0100
        /*064e*/ 	.byte	0x08
	.zero		1


	//   ....[2]....
        /*0650*/ 	.word	0x000003b0
        /*0654*/ 	.word	0x000000ff
        /*0658*/ 	.word	0x00028c30
        /*065c*/ 	.short	0x0100
        /*065e*/ 	.byte	0x06
	.zero		1


	//   ....[3]....
        /*0660*/ 	.word	0x000003c0
        /*0664*/ 	.word	0x000000ff
        /*0668*/ 	.word	0x00028c40
        /*066c*/ 	.short	0x0100
        /*066e*/ 	.byte	0x06
	.zero		1


	//   ....[4]....
        /*0670*/ 	.word	0x000003d0
        /*0674*/ 	.word	0x000000ff
        /*0678*/ 	.word	0x00028c38
        /*067c*/ 	.short	0x0100
        /*067e*/ 	.byte	0x06
	.zero		1


	//   ....[5]....
        /*0680*/ 	.word	0x000003e0
        /*0684*/ 	.word	0x000000ff
        /*0688*/ 	.word	0x00028c48
        /*068c*/ 	.short	0x0100
        /*068e*/ 	.byte	0x06
	.zero		1


	//   ....[6]....
        /*0690*/ 	.word	0x00000510
        /*0694*/ 	.word	0x000000ff
        /*0698*/ 	.word	0x00028c50
        /*069c*/ 	.short	0x0100
        /*069e*/ 	.byte	0x08
	.zero		1


	//   ....[7]....
        /*06a0*/ 	.word	0x00000520
        /*06a4*/ 	.word	0x000000ff
        /*06a8*/ 	.word	0x00028c60
        /*06ac*/ 	.short	0x0100
        /*06ae*/ 	.byte	0x08
	.zero		1


	//   ....[8]....
        /*06b0*/ 	.word	0x00000530
        /*06b4*/ 	.word	0x000000ff
        /*06b8*/ 	.word	0x00028c58
        /*06bc*/ 	.short	0x0100
        /*06be*/ 	.byte	0x08
	.zero		1


	//   ....[9]....
        /*06c0*/ 	.word	0x00000540
        /*06c4*/ 	.word	0x000000ff
        /*06c8*/ 	.word	0x00028c68
        /*06cc*/ 	.short	0x0100
        /*06ce*/ 	.byte	0x08
	.zero		1


	//   ....[10]....
        /*06d0*/ 	.word	0x00000630
        /*06d4*/ 	.word	0x000000ff
        /*06d8*/ 	.word	0x00028c70
        /*06dc*/ 	.short	0x0100
        /*06de*/ 	.byte	0x06
	.zero		1


	//   ....[11]....
        /*06e0*/ 	.word	0x00000640
        /*06e4*/ 	.word	0x000000ff
        /*06e8*/ 	.word	0x00028c80
        /*06ec*/ 	.short	0x0100
        /*06ee*/ 	.byte	0x06
	.zero		1


	//   ....[12]....
        /*06f0*/ 	.word	0x00000650
        /*06f4*/ 	.word	0x000000ff
        /*06f8*/ 	.word	0x00028c78
        /*06fc*/ 	.short	0x0100
        /*06fe*/ 	.byte	0x06
	.zero		1


	//   ....[13]....
        /*0700*/ 	.word	0x00000660
        /*0704*/ 	.word	0x000000ff
        /*0708*/ 	.word	0x00028c88
        /*070c*/ 	.short	0x0100
        /*070e*/ 	.byte	0x06
	.zero		1


	//   ....[14]....
        /*0710*/ 	.word	0x00000790
        /*0714*/ 	.word	0x000000ff
        /*0718*/ 	.word	0x00028c90
        /*071c*/ 	.short	0x0100
        /*071e*/ 	.byte	0x08
	.zero		1


	//   ....[15]....
        /*0720*/ 	.word	0x000007a0
        /*0724*/ 	.word	0x000000ff
        /*0728*/ 	.word	0x00028ca0
        /*072c*/ 	.short	0x0100
        /*072e*/ 	.byte	0x08
	.zero		1


	//   ....[16]....
        /*0730*/ 	.word	0x000007b0
        /*0734*/ 	.word	0x000000ff
        /*0738*/ 	.word	0x00028c98
        /*073c*/ 	.short	0x0100
        /*073e*/ 	.byte	0x08
	.zero		1


	//   ....[17]....
        /*0740*/ 	.word	0x000007c0
        /*0744*/ 	.word	0x000000ff
        /*0748*/ 	.word	0x00028ca8
        /*074c*/ 	.short	0x0100
        /*074e*/ 	.byte	0x08
	.zero		1


	//   ....[18]....
        /*0750*/ 	.word	0x000008f0
        /*0754*/ 	.word	0x000000ff
        /*0758*/ 	.word	0x00028cb0
        /*075c*/ 	.short	0x0100
        /*075e*/ 	.byte	0x08
	.zero		1


	//   ....[19]....
        /*0760*/ 	.word	0x00000900
        /*0764*/ 	.word	0x000000ff
        /*0768*/ 	.word	0x00028cc0
        /*076c*/ 	.short	0x0100
        /*076e*/ 	.byte	0x08
	.zero		1


	//   ....[20]....
        /*0770*/ 	.word	0x00000910
        /*0774*/ 	.word	0x000000ff
        /*0778*/ 	.word	0x00028cb8
        /*077c*/ 	.short	0x0100
        /*077e*/ 	.byte	0x08
	.zero		1


	//   ....[21]....
        /*0780*/ 	.word	0x00000920
        /*0784*/ 	.word	0x000000ff
        /*0788*/ 	.word	0x00028cc8
        /*078c*/ 	.short	0x0100
        /*078e*/ 	.byte	0x08
	.zero		1


	//   ....[22]....
        /*0790*/ 	.word	0x00002630
        /*0794*/ 	.word	0x00000046
        /*0798*/ 	.word	0x00028c90
        /*079c*/ 	.short	0x010a
        /*079e*/ 	.byte	0x3f
	.zero		1


	//   ....[23]....
        /*07a0*/ 	.word	0x00002fe0
        /*07a4*/ 	.word	0x00000046
        /*07a8*/ 	.word	0x00028c90
        /*07ac*/ 	.short	0x010a
        /*07ae*/ 	.byte	0x3f
	.zero		1


	//   ....[24]....
        /*07b0*/ 	.word	0x00003850
        /*07b4*/ 	.word	0x00000046
        /*07b8*/ 	.word	0x00028c90
        /*07bc*/ 	.short	0x010a
        /*07be*/ 	.byte	0x3f
	.zero		1


	//   ....[25]....
        /*07c0*/ 	.word	0x00003a50
        /*07c4*/ 	.word	0x00000004
        /*07c8*/ 	.word	0x00000000
        /*07cc*/ 	.short	0x0101
        /*07ce*/ 	.byte	0x3f
	.zero		1


	//   ....[26]....
        /*07d0*/ 	.word	0x00003a90
        /*07d4*/ 	.word	0x00000046
        /*07d8*/ 	.word	0x00028cb0
        /*07dc*/ 	.short	0x010a
        /*07de*/ 	.byte	0x3f
	.zero		1


	//   ....[27]....
        /*07e0*/ 	.word	0x000040e0
        /*07e4*/ 	.word	0x00000046
        /*07e8*/ 	.word	0x00000000
        /*07ec*/ 	.short	0x0101
        /*07ee*/ 	.byte	0x3f
	.zero		1


	//   ....[28]....
        /*07f0*/ 	.word	0x00004740
        /*07f4*/ 	.word	0x0000000e
        /*07f8*/ 	.word	0x00028c50
        /*07fc*/ 	.short	0x010a
        /*07fe*/ 	.byte	0x3f
	.zero		1


	//   ....[29]....
        /*0800*/ 	.word	0x00004af0
        /*0804*/ 	.word	0x00000000
        /*0808*/ 	.word	0x00000000
        /*080c*/ 	.short	0x0101
        /*080e*/ 	.byte	0x3f
	.zero		1


	//   ....[30]....
        /*0810*/ 	.word	0x00005420
        /*0814*/ 	.word	0x00000000
        /*0818*/ 	.word	0x00028c50
        /*081c*/ 	.short	0x010a
        /*081e*/ 	.byte	0x3f
	.zero		1


	//   ....[31]....
        /*0820*/ 	.word	0x00005470
        /*0824*/ 	.word	0x00000000
        /*0828*/ 	.word	0x00028c50
        /*082c*/ 	.short	0x010a
        /*082e*/ 	.byte	0x3f
	.zero		1


	//   ....[32]....
        /*0830*/ 	.word	0x00005740
        /*0834*/ 	.word	0x00000000
        /*0838*/ 	.word	0x00000000
        /*083c*/ 	.short	0x0101
        /*083e*/ 	.byte	0x3f
	.zero		1


	//   ....[33]....
        /*0840*/ 	.word	0x000062b0
        /*0844*/ 	.word	0x00000002
        /*0848*/ 	.word	0x00028c00
        /*084c*/ 	.short	0x010a
        /*084e*/ 	.byte	0x3f
	.zero		1


	//   ....[34]....
        /*0850*/ 	.word	0x00006300
        /*0854*/ 	.word	0x00000002
        /*0858*/ 	.word	0x00028c00
        /*085c*/ 	.short	0x010a
        /*085e*/ 	.byte	0x3f
	.zero		1


	//   ....[35]....
        /*0860*/ 	.word	0x00006f30
        /*0864*/ 	.word	0x00000002
        /*0868*/ 	.word	0x00028c00
        /*086c*/ 	.short	0x010a
        /*086e*/ 	.byte	0x3f
	.zero		1


	//   ....[36]....
        /*0870*/ 	.word	0x00008260
        /*0874*/ 	.word	0x00000002
        /*0878*/ 	.word	0x00028c00
        /*087c*/ 	.short	0x010a
        /*087e*/ 	.byte	0x3f
	.zero		1


	//   ....[37]....
        /*0880*/ 	.word	0x000090e0
        /*0884*/ 	.word	0x00000015
        /*0888*/ 	.word	0x00028c30
        /*088c*/ 	.short	0x010a
        /*088e*/ 	.byte	0x3f
	.zero		1


	//   ....[38]....
        /*0890*/ 	.word	0x00009190
        /*0894*/ 	.word	0x00000015
        /*0898*/ 	.word	0x00028c30
        /*089c*/ 	.short	0x010a
        /*089e*/ 	.byte	0x3f
	.zero		1


	//   ....[39]....
        /*08a0*/ 	.word	0x0000a010
        /*08a4*/ 	.word	0x00000000
        /*08a8*/ 	.word	0x00000000
        /*08ac*/ 	.short	0x0101
        /*08ae*/ 	.byte	0x3f
	.zero		1


	//   ....[40]....
        /*08b0*/ 	.word	0x0000a3a0
        /*08b4*/ 	.word	0x00000015
        /*08b8*/ 	.word	0x00028c50
        /*08bc*/ 	.short	0x010a
        /*08be*/ 	.byte	0x3f
	.zero		1


	//   ....[41]....
        /*08c0*/ 	.word	0x0000a440
        /*08c4*/ 	.word	0x00000015
        /*08c8*/ 	.word	0x00028c50
        /*08cc*/ 	.short	0x010a
        /*08ce*/ 	.byte	0x3f
	.zero		1


	//   ....[42]....
        /*08d0*/ 	.word	0x0000a750
        /*08d4*/ 	.word	0x00000015
        /*08d8*/ 	.word	0x00000000
        /*08dc*/ 	.short	0x0101
        /*08de*/ 	.byte	0x3f
	.zero		1


	//   ....[43]....
        /*08e0*/ 	.word	0x0000a840
        /*08e4*/ 	.word	0x000000d6
        /*08e8*/ 	.word	0x00028c30
        /*08ec*/ 	.short	0x010a
        /*08ee*/ 	.byte	0x3f
	.zero		1


	//   ....[44]....
        /*08f0*/ 	.word	0x0000a8b0
        /*08f4*/ 	.word	0x000000d6
        /*08f8*/ 	.word	0x00028c30
        /*08fc*/ 	.short	0x010a
        /*08fe*/ 	.byte	0x3f
	.zero		1


	//   ....[45]....
        /*0900*/ 	.word	0x0000b4f0
        /*0904*/ 	.word	0x0000009a
        /*0908*/ 	.word	0x00000000
        /*090c*/ 	.short	0x0101
        /*090e*/ 	.byte	0x3f
	.zero		1


	//   ....[46]....
        /*0910*/ 	.word	0x0000c2d0
        /*0914*/ 	.word	0x000000d6
        /*0918*/ 	.word	0x00028c50
        /*091c*/ 	.short	0x010a
        /*091e*/ 	.byte	0x3f
	.zero		1


	//   ....[47]....
        /*0920*/ 	.word	0x0000c320
        /*0924*/ 	.word	0x000000d6
        /*0928*/ 	.word	0x00028c50
        /*092c*/ 	.short	0x010a
        /*092e*/ 	.byte	0x3f
	.zero		1


	//   ....[48]....
        /*0930*/ 	.word	0x0000c620
        /*0934*/ 	.word	0x000000d6
        /*0938*/ 	.word	0x00000000
        /*093c*/ 	.short	0x0101
        /*093e*/ 	.byte	0x3f
	.zero		1


	//   ....[49]....
        /*0940*/ 	.word	0x0000c750
        /*0944*/ 	.word	0x000000ba
        /*0948*/ 	.word	0x00028c30
        /*094c*/ 	.short	0x010a
        /*094e*/ 	.byte	0x3f
	.zero		1


	//   ....[50]....
        /*0950*/ 	.word	0x0000c7c0
        /*0954*/ 	.word	0x000000ba
        /*0958*/ 	.word	0x00028c30
        /*095c*/ 	.short	0x010a
        /*095e*/ 	.byte	0x3f
	.zero		1


	//   ....[51]....
        /*0960*/ 	.word	0x0000d250
        /*0964*/ 	.word	0x0000009a
        /*0968*/ 	.word	0x00000000
        /*096c*/ 	.short	0x0101
        /*096e*/ 	.byte	0x3f
	.zero		1


	//   ....[52]....
        /*0970*/ 	.word	0x0000dd20
        /*0974*/ 	.word	0x000000ba
        /*0978*/ 	.word	0x00028c50
        /*097c*/ 	.short	0x010a
        /*097e*/ 	.byte	0x3f
	.zero		1


	//   ....[53]....
        /*0980*/ 	.word	0x0000dd70
        /*0984*/ 	.word	0x000000ba
        /*0988*/ 	.word	0x00028c50
        /*098c*/ 	.short	0x010a
        /*098e*/ 	.byte	0x3f
	.zero		1


	//   ....[54]....
        /*0990*/ 	.word	0x0000e070
        /*0994*/ 	.word	0x000000ba
        /*0998*/ 	.word	0x00000000
        /*099c*/ 	.short	0x0101
        /*099e*/ 	.byte	0x3f
	.zero		1


	//   ....[55]....
        /*09a0*/ 	.word	0x00010390
        /*09a4*/ 	.word	0x00000000
        /*09a8*/ 	.word	0x00000000
        /*09ac*/ 	.short	0x0101
        /*09ae*/ 	.byte	0x3f
	.zero		1


	//   ....[56]....
        /*09b0*/ 	.word	0x00012740
        /*09b4*/ 	.word	0x00000009
        /*09b8*/ 	.word	0x00028c20
        /*09bc*/ 	.short	0x010a
        /*09be*/ 	.byte	0x3f
	.zero		1


	//   ....[57]....
        /*09c0*/ 	.word	0x000127d0
        /*09c4*/ 	.word	0x00000005
        /*09c8*/ 	.word	0x00028ca0
        /*09cc*/ 	.short	0x010a
        /*09ce*/ 	.byte	0x3f
	.zero		1


	//   ....[58]....
        /*09d0*/ 	.word	0x000129b0
        /*09d4*/ 	.word	0x00000005
        /*09d8*/ 	.word	0x00028cc0
        /*09dc*/ 	.short	0x010a
        /*09de*/ 	.byte	0x3f
	.zero		1


	//   ....[59]....
        /*09e0*/ 	.word	0x00012f00
        /*09e4*/ 	.word	0x00000006
        /*09e8*/ 	.word	0x00028ca0
        /*09ec*/ 	.short	0x010a
        /*09ee*/ 	.byte	0x3f
	.zero		1


	//   ....[60]....
        /*09f0*/ 	.word	0x000130c0
        /*09f4*/ 	.word	0x00000006
        /*09f8*/ 	.word	0x00028cc0
        /*09fc*/ 	.short	0x010a
        /*09fe*/ 	.byte	0x3f
	.zero		1


	//   ....[61]....
        /*0a00*/ 	.word	0x00013fd0
        /*0a04*/ 	.word	0x00000005
        /*0a08*/ 	.word	0x00028c40
        /*0a0c*/ 	.short	0x010a
        /*0a0e*/ 	.byte	0x3f
	.zero		1


	//   ....[62]....
        /*0a10*/ 	.word	0x000143c0
        /*0a14*/ 	.word	0x00000007
        /*0a18*/ 	.word	0x00028c20
        /*0a1c*/ 	.short	0x010a
        /*0a1e*/ 	.byte	0x3f
	.zero		1


	//   ....[63]....
        /*0a20*/ 	.word	0x00014480
        /*0a24*/ 	.word	0x00000002
        /*0a28*/ 	.word	0x00028c60
        /*0a2c*/ 	.short	0x010a
        /*0a2e*/ 	.byte	0x3f
	.zero		1


	//   ....[64]....
        /*0a30*/ 	.word	0x00014be0
        /*0a34*/ 	.word	0x00000003
        /*0a38*/ 	.word	0x00028c40
        /*0a3c*/ 	.short	0x010a
        /*0a3e*/ 	.byte	0x3f
	.zero		1


	//   ....[65]....
        /*0a40*/ 	.word	0x00014df0
        /*0a44*/ 	.word	0x00000003
        /*0a48*/ 	.word	0x00028c60
        /*0a4c*/ 	.short	0x010a
        /*0a4e*/ 	.byte	0x3f
	.zero		1


	//   ....[66]....
        /*0a50*/ 	.word	0x000154a0
        /*0a54*/ 	.word	0x00000002
        /*0a58*/ 	.word	0x00028c40
        /*0a5c*/ 	.short	0x010a
        /*0a5e*/ 	.byte	0x3f
	.zero		1


	//   ....[67]....
        /*0a60*/ 	.word	0x000156a0
        /*0a64*/ 	.word	0x00000002
        /*0a68*/ 	.word	0x00028c60
        /*0a6c*/ 	.short	0x010a
        /*0a6e*/ 	.byte	0x3f
	.zero		1


	//   ....[68]....
        /*0a70*/ 	.word	0x00015ce0
        /*0a74*/ 	.word	0x00000002
        /*0a78*/ 	.word	0x00028c40
        /*0a7c*/ 	.short	0x010a
        /*0a7e*/ 	.byte	0x3f
	.zero		1


	//   ....[69]....
        /*0a80*/ 	.word	0x00015ef0
        /*0a84*/ 	.word	0x00000002
        /*0a88*/ 	.word	0x00028c60
        /*0a8c*/ 	.short	0x010a
        /*0a8e*/ 	.byte	0x3f
	.zero		1


	//   ....[70]....
        /*0a90*/ 	.word	0x000171b0
        /*0a94*/ 	.word	0x00000000
        /*0a98*/ 	.word	0x00028c20
        /*0a9c*/ 	.short	0x010a
        /*0a9e*/ 	.byte	0x3f
	.zero		1


	//   ....[71]....
        /*0aa0*/ 	.word	0x00017360
        /*0aa4*/ 	.word	0x00000006
        /*0aa8*/ 	.word	0x00000000
        /*0aac*/ 	.short	0x010a
        /*0aae*/ 	.byte	0x3f
	.zero		1


	//   ....[72]....
        /*0ab0*/ 	.word	0x000173d0
        /*0ab4*/ 	.word	0x00000007
        /*0ab8*/ 	.word	0x00000000
        /*0abc*/ 	.short	0x010a
        /*0abe*/ 	.byte	0x3f
	.zero		1


	//   ....[73]....
        /*0ac0*/ 	.word	0x00017440
        /*0ac4*/ 	.word	0x00000004
        /*0ac8*/ 	.word	0x00000000
        /*0acc*/ 	.short	0x010a
        /*0ace*/ 	.byte	0x3f
	.zero		1


	//   ....[74]....
        /*0ad0*/ 	.word	0x00017470
        /*0ad4*/ 	.word	0x00000003
        /*0ad8*/ 	.word	0x00000000
        /*0adc*/ 	.short	0x010a
        /*0ade*/ 	.byte	0x3f
	.zero		1


	//   ....[75]....
        /*0ae0*/ 	.word	0x000174d0
        /*0ae4*/ 	.word	0x00000046
        /*0ae8*/ 	.word	0x00028c90
        /*0aec*/ 	.short	0x010a
        /*0aee*/ 	.byte	0x3f
	.zero		1


	//   ....[76]....
        /*0af0*/ 	.word	0x00017520
        /*0af4*/ 	.word	0x00000046
        /*0af8*/ 	.word	0x00028c90
        /*0afc*/ 	.short	0x010a
        /*0afe*/ 	.byte	0x3f
	.zero		1


	//   ....[77]....
        /*0b00*/ 	.word	0x00017570
        /*0b04*/ 	.word	0x00000046
        /*0b08*/ 	.word	0x00028c90
        /*0b0c*/ 	.short	0x010a
        /*0b0e*/ 	.byte	0x3f
	.zero		1


	//   ....[78]....
        /*0b10*/ 	.word	0x000175c0
        /*0b14*/ 	.word	0x00000046
        /*0b18*/ 	.word	0x00028cb0
        /*0b1c*/ 	.short	0x010a
        /*0b1e*/ 	.byte	0x3f
	.zero		1


	//   ....[79]....
        /*0b20*/ 	.word	0x00017610
        /*0b24*/ 	.word	0x0000000e
        /*0b28*/ 	.word	0x00028c50
        /*0b2c*/ 	.short	0x010a
        /*0b2e*/ 	.byte	0x3f
	.zero		1


	//   ....[80]....
        /*0b30*/ 	.word	0x00017660
        /*0b34*/ 	.word	0x00000000
        /*0b38*/ 	.word	0x00028c50
        /*0b3c*/ 	.short	0x010a
        /*0b3e*/ 	.byte	0x3f
	.zero		1


	//   ....[81]....
        /*0b40*/ 	.word	0x00017bb0
        /*0b44*/ 	.word	0x00000002
        /*0b48*/ 	.word	0x00028c00
        /*0b4c*/ 	.short	0x010a
        /*0b4e*/ 	.byte	0x3f
	.zero		1


	//   ....[82]....
        /*0b50*/ 	.word	0x00018100
        /*0b54*/ 	.word	0x00000002
        /*0b58*/ 	.word	0x00028c00
        /*0b5c*/ 	.short	0x010a
        /*0b5e*/ 	.byte	0x3f
	.zero		1


	//   ....[83]....
        /*0b60*/ 	.word	0x00018150
        /*0b64*/ 	.word	0x00000015
        /*0b68*/ 	.word	0x00028c30
        /*0b6c*/ 	.short	0x010a
        /*0b6e*/ 	.byte	0x3f
	.zero		1


	//   ....[84]....
        /*0b70*/ 	.word	0x000181a0
        /*0b74*/ 	.word	0x00000015
        /*0b78*/ 	.word	0x00028c50
        /*0b7c*/ 	.short	0x010a
        /*0b7e*/ 	.byte	0x3f
	.zero		1


	//   ....[85]....
        /*0b80*/ 	.word	0x000181f0
        /*0b84*/ 	.word	0x000000d6
        /*0b88*/ 	.word	0x00028c30
        /*0b8c*/ 	.short	0x010a
        /*0b8e*/ 	.byte	0x3f
	.zero		1


	//   ....[86]....
        /*0b90*/ 	.word	0x00018240
        /*0b94*/ 	.word	0x000000d6
        /*0b98*/ 	.word	0x00028c50
        /*0b9c*/ 	.short	0x010a
        /*0b9e*/ 	.byte	0x3f
	.zero		1


	//   ....[87]....
        /*0ba0*/ 	.word	0x00018290
        /*0ba4*/ 	.word	0x000000ba
        /*0ba8*/ 	.word	0x00028c30
        /*0bac*/ 	.short	0x010a
        /*0bae*/ 	.byte	0x3f
	.zero		1


	//   ....[88]....
        /*0bb0*/ 	.word	0x000182e0
        /*0bb4*/ 	.word	0x000000ba
        /*0bb8*/ 	.word	0x00028c50
        /*0bbc*/ 	.short	0x010a
        /*0bbe*/ 	.byte	0x3f
	.zero		1


	//   ....[89]....
        /*0bc0*/ 	.word	0x00018480
        /*0bc4*/ 	.word	0x00000009
        /*0bc8*/ 	.word	0x00028c20
        /*0bcc*/ 	.short	0x010a
        /*0bce*/ 	.byte	0x3f
	.zero		1


	//   ....[90]....
        /*0bd0*/ 	.word	0x000184d0
        /*0bd4*/ 	.word	0x00000005
        /*0bd8*/ 	.word	0x00028ca0
        /*0bdc*/ 	.short	0x010a
        /*0bde*/ 	.byte	0x3f
	.zero		1


	//   ....[91]....
        /*0be0*/ 	.word	0x00018520
        /*0be4*/ 	.word	0x00000005
        /*0be8*/ 	.word	0x00028cc0
        /*0bec*/ 	.short	0x010a
        /*0bee*/ 	.byte	0x3f
	.zero		1


	//   ....[92]....
        /*0bf0*/ 	.word	0x00018570
        /*0bf4*/ 	.word	0x00000006
        /*0bf8*/ 	.word	0x00028ca0
        /*0bfc*/ 	.short	0x010a
        /*0bfe*/ 	.byte	0x3f
	.zero		1


	//   ....[93]....
        /*0c00*/ 	.word	0x000185c0
        /*0c04*/ 	.word	0x00000006
        /*0c08*/ 	.word	0x00028cc0
        /*0c0c*/ 	.short	0x010a
        /*0c0e*/ 	.byte	0x3f
	.zero		1


	//   ....[94]....
        /*0c10*/ 	.word	0x00018760
        /*0c14*/ 	.word	0x00000005
        /*0c18*/ 	.word	0x00028c40
        /*0c1c*/ 	.short	0x010a
        /*0c1e*/ 	.byte	0x3f
	.zero		1


	//   ....[95]....
        /*0c20*/ 	.word	0x000187e0
        /*0c24*/ 	.word	0x00000005
        /*0c28*/ 	.word	0x00028c20
        /*0c2c*/ 	.short	0x010a
        /*0c2e*/ 	.byte	0x3f
	.zero		1


	//   ....[96]....
        /*0c30*/ 	.word	0x00018830
        /*0c34*/ 	.word	0x00000002
        /*0c38*/ 	.word	0x00028c60
        /*0c3c*/ 	.short	0x010a
        /*0c3e*/ 	.byte	0x3f
	.zero		1


	//   ....[97]....
        /*0c40*/ 	.word	0x00018880
        /*0c44*/ 	.word	0x00000003
        /*0c48*/ 	.word	0x00028c40
        /*0c4c*/ 	.short	0x010a
        /*0c4e*/ 	.byte	0x3f
	.zero		1


	//   ....[98]....
        /*0c50*/ 	.word	0x000188d0
        /*0c54*/ 	.word	0x00000003
        /*0c58*/ 	.word	0x00028c60
        /*0c5c*/ 	.short	0x010a
        /*0c5e*/ 	.byte	0x3f
	.zero		1


	//   ....[99]....
        /*0c60*/ 	.word	0x00018920
        /*0c64*/ 	.word	0x00000002
        /*0c68*/ 	.word	0x00028c40
        /*0c6c*/ 	.short	0x010a
        /*0c6e*/ 	.byte	0x3f
	.zero		1


	//   ....[100]....
        /*0c70*/ 	.word	0x00018970
        /*0c74*/ 	.word	0x00000002
        /*0c78*/ 	.word	0x00028c60
        /*0c7c*/ 	.short	0x010a
        /*0c7e*/ 	.byte	0x3f
	.zero		1


	//   ....[101]....
        /*0c80*/ 	.word	0x000189c0
        /*0c84*/ 	.word	0x00000002
        /*0c88*/ 	.word	0x00028c40
        /*0c8c*/ 	.short	0x010a
        /*0c8e*/ 	.byte	0x3f
	.zero		1


	//   ....[102]....
        /*0c90*/ 	.word	0x00018a10
        /*0c94*/ 	.word	0x00000002
        /*0c98*/ 	.word	0x00028c60
        /*0c9c*/ 	.short	0x010a
        /*0c9e*/ 	.byte	0x3f
	.zero		1


	//   ....[103]....
        /*0ca0*/ 	.word	0x000193d0
        /*0ca4*/ 	.word	0x00000000
        /*0ca8*/ 	.word	0x00028c20
        /*0cac*/ 	.short	0x010a
        /*0cae*/ 	.byte	0x3f
	.zero		1


	//   ....[104]....
        /*0cb0*/ 	.word	0x00019570
        /*0cb4*/ 	.word	0x00000006
        /*0cb8*/ 	.word	0x00000000
        /*0cbc*/ 	.short	0x010a
        /*0cbe*/ 	.byte	0x3f
	.zero		1


	//   ....[105]....
        /*0cc0*/ 	.word	0x000195c0
        /*0cc4*/ 	.word	0x00000007
        /*0cc8*/ 	.word	0x00000000
        /*0ccc*/ 	.short	0x010a
        /*0cce*/ 	.byte	0x3f
	.zero		1


	//   ....[106]....
        /*0cd0*/ 	.word	0x00019610
        /*0cd4*/ 	.word	0x00000004
        /*0cd8*/ 	.word	0x00000000
        /*0cdc*/ 	.short	0x010a
        /*0cde*/ 	.byte	0x3f
	.zero		1


	//----- nvinfo : EIATTR_NUM_MBARRIERS
	.align		4
.L_1061:
        /*0ce0*/ 	.byte	0x03, 0x38
        /*0ce2*/ 	.short	0x0016


	//----- nvinfo : EIATTR_EXIT_INSTR_OFFSETS
	.align		4
        /*0ce4*/ 	.byte	0x04, 0x1c
        /*0ce6*/ 	.short	(.L_1063 - .L_1062)


	//   ....[0]....
.L_1062:
        /*0ce8*/ 	.word	0x000174c0


	//----- nvinfo : EIATTR_MAX_THREADS
	.align		4
.L_1063:
        /*0cec*/ 	.byte	0x04, 0x05
        /*0cee*/ 	.short	(.L_1065 - .L_1064)
.L_1064:
        /*0cf0*/ 	.word	0x00000180
        /*0cf4*/ 	.word	0x00000001
        /*0cf8*/ 	.word	0x00000001


	//----- nvinfo : EIATTR_CRS_STACK_SIZE
	.align		4
.L_1065:
        /*0cfc*/ 	.byte	0x04, 0x1e
        /*0cfe*/ 	.short	(.L_1067 - .L_1066)
.L_1066:
        /*0d00*/ 	.word	0x00000000


	//----- nvinfo : EIATTR_CBANK_PARAM_SIZE
	.align		4
.L_1067:
        /*0d04*/ 	.byte	0x03, 0x19
        /*0d06*/ 	.short	0x0a70


	//----- nvinfo : EIATTR_PARAM_CBANK
	.align		4
        /*0d08*/ 	.byte	0x04, 0x0a
        /*0d0a*/ 	.short	(.L_1069 - .L_1068)
	.align		4
.L_1068:
        /*0d0c*/ 	.word	index@(.nv.constant0._ZN7cutlass13device_kernelIN5flash11enable_sm90INS1_16FlashAttnFwdSm90INS1_25CollectiveMainloopFwdSm90ILi2EN4cute5tupleIJNS5_1CILi1EEES8_S8_EEENS6_IJNS7_ILi64EEESA_SA_EEELi512ENS_6half_tEfNS_4arch4Sm90ELb1ELb0ELb0ELb1ELb0ELb1ELb0ELb0ELb0ELb0ELb0ELb0EEENS1_21CollectiveEpilogueFwdINS6_IJSA_NS7_ILi512EEESA_EEES9_SC_SE_Li256ELb1ELb0ELb0ELb0EEENS1_36VarlenDynamicPersistentTileSchedulerILi64ELi64ELi256ELi32ELb0ELb0ELb1ELb1ELb1ELb1EEEEEEEEEvNT_6ParamsE)
        /*0d10*/ 	.short	0x0210
        /*0d12*/ 	.short	0x0a70


	//----- nvinfo : EIATTR_SW_WAR
	.align		4
.L_1069:
        /*0d14*/ 	.byte	0x04, 0x36
        /*0d16*/ 	.short	(.L_1071 - .L_1070)
.L_1070:
        /*0d18*/ 	.word	0x00000008
.L_1071:


//--------------------- .nv.info._ZN7cutlass13device_kernelIN5flash11enable_sm90INS1_16FlashAttnFwdSm90INS1_25CollectiveMainloopFwdSm90ILi2EN4cute5tupleIJNS5_1CILi1EEES8_S8_EEENS6_IJNS7_ILi64EEESA_SA_EEELi512ENS_6half_tEfNS_4arch4Sm90ELb1ELb0ELb0ELb1ELb0ELb0ELb1ELb0ELb0ELb0ELb0ELb0EEENS1_21CollectiveEpilogueFwdINS6_IJSA_NS7_ILi512EEESA_EEES9_SC_SE_Li256ELb1ELb0ELb0ELb0EEENS1_36VarlenDynamicPersistentTileSchedulerILi64ELi64ELi256ELi32ELb0ELb0ELb1ELb1ELb1ELb1EEEEEEEEEvNT_6ParamsE --------------------------
	.section	.nv.info._ZN7cutlass13device_kernelIN5flash11enable_sm90INS1_16FlashAttnFwdSm90INS1_25CollectiveMainloopFwdSm90ILi2EN4cute5tupleIJNS5_1CILi1EEES8_S8_EEENS6_IJNS7_ILi64EEESA_SA_EEELi512ENS_6half_tEfNS_4arch4Sm90ELb1ELb0ELb0ELb1ELb0ELb0ELb1ELb0ELb0ELb0ELb0ELb0EEENS1_21CollectiveEpilogueFwdINS6_IJSA_NS7_ILi512EEESA_EEES9_SC_SE_Li256ELb1ELb0ELb0ELb0EEENS1_36VarlenDynamicPersistentTileSchedulerILi64ELi64ELi256ELi32ELb0ELb0ELb1ELb1ELb1ELb1EEEEEEEEEvNT_6ParamsE,"",@"SHT_CUDA_INFO"
	.sectionflags	@""
	.align	4


	//----- nvinfo : EIATTR_CUDA_API_VERSION
	.align		4
        /*0000*/ 	.byte	0x04, 0x37
        /*0002*/ 	.short	(.L_1073 - .L_1072)
.L_1072:
        /*0004*/ 	.word	0x00000082


	//----- nvinfo : EIATTR_KPARAM_INFO
	.align		4
.L_1073:
        /*0008*/ 	.byte	0x04, 0x17
        /*000a*/ 	.short	(.L_1075 - .L_1074)
.L_1074:
        /*000c*/ 	.word	0x00000000
        /*0010*/ 	.short	0x0000
        /*0012*/ 	.short	0x0070
        /*0014*/ 	.byte	0x00, 0xf0, 0x01, 0x2c


	//----- nvinfo : EIATTR_SPARSE_MMA_MASK
	.align		4
.L_1075:
        /*0018*/ 	.byte	0x03, 0x50
        /*001a*/ 	.short	0x0000


	//----- nvinfo : EIATTR_MAXREG_COUNT
	.align		4
        /*001c*/ 	.byte	0x03, 0x1b
        /*001e*/ 	.short	0x00a8


	//----- nvinfo : EIATTR_NUM_BARRIERS
	.align		4
        /*0020*/ 	.byte	0x02, 0x4c
        /*0022*/ 	.byte	0x10
	.zero		1


	//----- nvinfo : EIATTR_EXTERNS
	.align		4
        /*0024*/ 	.byte	0x04, 0x0f
        /*0026*/ 	.short	(.L_1077 - .L_1076)


	//   ....[0]....
	.align		4
.L_1076:
        /*0028*/ 	.word	index@(__assertfail)


	//----- nvinfo : EIATTR_ANNOTATIONS
	.align		4
.L_1077:
        /*002c*/ 	.byte	0x04, 0x55
        /*002e*/ 	.short	(.L_1079 - .L_1078)


	//   ....[0]....
.L_1078:
        /* <DEDUP_REMOVED lines=31> */


	//----- nvinfo : EIATTR_MERCURY_ISA_VERSION
	.align		4
.L_1079:
        /*0210*/ 	.byte	0x03, 0x5f
        /*0212*/ 	.short	0x0101


	//----- nvinfo : EIATTR_UNUSED_LOAD_BYTE_OFFSET
	.align		4
        /*0214*/ 	.byte	0x04, 0x44
        /*0216*/ 	.short	(.L_1081 - .L_1080)


	//   ....[0]....
.L_1080:
        /*0218*/ 	.word	0x00000ac0
        /*021c*/ 	.word	0x0000fff0


	//   ....[1]....
        /*0220*/ 	.word	0x0000c8c0
        /*0224*/ 	.word	0x0000fff0


	//----- nvinfo : EIATTR_INT_WARP_WIDE_INSTR_OFFSETS
	.align		4
.L_1081:
        /*0228*/ 	.byte	0x04, 0x31
        /*022a*/ 	.short	(.L_1083 - .L_1082)


	//   ....[0]....
.L_1082:
        /*022c*/ 	.word	0x00000190


	//   ....[1]....
        /*0230*/ 	.word	0x000001d0


	//   ....[2]....
        /*0234*/ 	.word	0x00000240


	//   ....[3]....
        /*0238*/ 	.word	0x00000250


	//   ....[4]....
        /*023c*/ 	.word	0x000104e0


	//   ....[5]....
        /*0240*/ 	.word	0x000105a0


	//   ....[6]....
        /*0244*/ 	.word	0x00010a40


	//   ....[7]....
        /*0248*/ 	.word	0x00010a70


	//   ....[8]....
        /*024c*/ 	.word	0x00013730


	//   ....[9]....
        /*0250*/ 	.word	0x000137f0


	//----- nvinfo : EIATTR_COOP_GROUP_MASK_REGIDS
	.align		4
.L_1083:
        /*0254*/ 	.byte	0x04, 0x29
        /*0256*/ 	.short	(.L_1085 - .L_1084)


	//   ....[0]....
.L_1084:
        /*0258*/ 	.word	0xffffffff


	//   ....[1]....
        /*025c*/ 	.word	0xffffffff


	//   ....[2]....
        /*0260*/ 	.word	0xffffffff


	//   ....[3]....
        /*0264*/ 	.word	0xffffffff


	//   ....[4]....
        /*0268*/ 	.word	0xffffffff


	//   ....[5]....
        /*026c*/ 	.word	0xffffffff


	//   ....[6]....
        /*0270*/ 	.word	0xffffffff


	//   ....[7]....
        /*0274*/ 	.word	0xffffffff


	//   ....[8]....
        /*0278*/ 	.word	0xffffffff


	//   ....[9]....
        /*027c*/ 	.word	0xffffffff


	//   ....[10]....
        /*0280*/ 	.word	0xffffffff


	//   ....[11]....
        /*0284*/ 	.word	0xffffffff


	//   ....[12]....
        /*0288*/ 	.word	0xffffffff


	//   ....[13]....
        /*028c*/ 	.word	0xffffffff


	//   ....[14]....
        /*0290*/ 	.word	0xffffffff


	//   ....[15]....
        /*0294*/ 	.word	0xffffffff


	//   ....[16]....
        /*0298*/ 	.word	0xffffffff


	//   ....[17]....
        /*029c*/ 	.word	0xffffffff


	//   ....[18]....
        /*02a0*/ 	.word	0xffffffff


	//   ....[19]....
        /*02a4*/ 	.word	0xffffffff


	//   ....[20]....
        /*02a8*/ 	.word	0xffffffff


	//   ....[21]....
        /*02ac*/ 	.word	0xffffffff


	//   ....[22]....
        /*02b0*/ 	.word	0xffffffff


	//   ....[23]....
        /*02b4*/ 	.word	0xffffffff


	//   ....[24]....
        /*02b8*/ 	.word	0xffffffff


	//   ....[25]....
        /*02bc*/ 	.word	0xffffffff


	//   ....[26]....
        /*02c0*/ 	.word	0xffffffff


	//   ....[27]....
        /*02c4*/ 	.word	0xffffffff


	//   ....[28]....
        /*02c8*/ 	.word	0xffffffff


	//   ....[29]....
        /*02cc*/ 	.word	0xffffffff


	//   ....[30]....
        /*02d0*/ 	.word	0xffffffff


	//   ....[31]....
        /*02d4*/ 	.word	0xffffffff


	//   ....[32]....
        /*02d8*/ 	.word	0xffffffff


	//   ....[33]....
        /*02dc*/ 	.word	0xffffffff


	//   ....[34]....
        /*02e0*/ 	.word	0xffffffff


	//   ....[35]....
        /*02e4*/ 	.word	0xffffffff


	//   ....[36]....
        /*02e8*/ 	.word	0xffffffff


	//   ....[37]....
        /*02ec*/ 	.word	0xffffffff


	//   ....[38]....
        /*02f0*/ 	.word	0xffffffff


	//   ....[39]....
        /*02f4*/ 	.word	0xffffffff


	//   ....[40]....
        /*02f8*/ 	.word	0xffffffff


	//   ....[41]....
        /*02fc*/ 	.word	0xffffffff


	//   ....[42]....
        /*0300*/ 	.word	0xffffffff


	//   ....[43]....
        /*0304*/ 	.word	0xffffffff


	//   ....[44]....
        /*0308*/ 	.word	0xffffffff


	//   ....[45]....
        /*030c*/ 	.word	0xffffffff


	//   ....[46]....
        /*0310*/ 	.word	0xffffffff


	//   ....[47]....
        /*0314*/ 	.word	0xffffffff


	//   ....[48]....
        /*0318*/ 	.word	0xffffffff


	//   ....[49]....
        /*031c*/ 	.word	0xffffffff


	//   ....[50]....
        /*0320*/ 	.word	0xffffffff


	//   ....[51]....
        /*0324*/ 	.word	0xffffffff


	//   ....[52]....
        /*0328*/ 	.word	0xffffffff


	//   ....[53]....
        /*032c*/ 	.word	0xffffffff


	//   ....[54]....
        /*0330*/ 	.word	0xffffffff


	//   ....[55]....
        /*0334*/ 	.word	0xffffffff


	//   ....[56]....
        /*0338*/ 	.word	0xffffffff


	//   ....[57]....
        /*033c*/ 	.word	0xffffffff


	//   ....[58]....
        /*0340*/ 	.word	0xffffffff


	//   ....[59]....
        /*0344*/ 	.word	0xffffffff


	//   ....[60]....
        /*0348*/ 	.word	0xffffffff


	//   ....[61]....
        /*034c*/ 	.word	0xffffffff


	//   ....[62]....
        /*0350*/ 	.word	0xffffffff


	//   ....[63]....
        /*0354*/ 	.word	0xffffffff


	//   ....[64]....
        /*0358*/ 	.word	0xffffffff


	//   ....[65]....
        /*035c*/ 	.word	0xffffffff


	//   ....[66]....
        /*0360*/ 	.word	0x0500000f


	//   ....[67]....
        /*0364*/ 	.word	0x0500000f


	//   ....[68]....
        /*0368*/ 	.word	0x0500000f


	//   ....[69]....
        /*036c*/ 	.word	0x0500000f


	//   ....[70]....
        /*0370*/ 	.word	0x0500000f


	//   ....[71]....
        /*0374*/ 	.word	0x0500000f


	//   ....[72]....
        /*0378*/ 	.word	0x0500000f


	//   ....[73]....
        /*037c*/ 	.word	0x0500000f


	//   ....[74]....
        /*0380*/ 	.word	0x0500000f


	//   ....[75]....
        /*0384*/ 	.word	0x0500000f


	//   ....[76]....
        /*0388*/ 	.word	0x0500000f


	//   ....[77]....
        /*038c*/ 	.word	0x0500000f


	//   ....[78]....
        /*0390*/ 	.word	0x0500000f


	//   ....[79]....
        /*0394*/ 	.word	0x0500000f


	//   ....[80]....
        /*0398*/ 	.word	0x0500000f


	//   ....[81]....
        /*039c*/ 	.word	0x0500000f


	//   ....[82]....
        /*03a0*/ 	.word	0x0500000f


	//   ....[83]....
        /*03a4*/ 	.word	0x0500000f


	//   ....[84]....
        /*03a8*/ 	.word	0x0500000f


	//----- nvinfo : EIATTR_COOP_GROUP_INSTR_OFFSETS
	.align		4
.L_1085:
        /*03ac*/ 	.byte	0x04, 0x28
        /*03ae*/ 	.short	(.L_1087 - .L_1086)


	//   ....[0]....
.L_1086:
        /*03b0*/ 	.word	0x00000070


	//   ....[1]....
        /*03b4*/ 	.word	0x000001a0


	//   ....[2]....
        /*03b8*/ 	.word	0x000001f0


	//   ....[3]....
        /*03bc*/ 	.word	0x00000400


	//   ....[4]....
        /*03c0*/ 	.word	0x00000560


	//   ....[5]....
        /*03c4*/ 	.word	0x00000680


	//   ....[6]....
        /*03c8*/ 	.word	0x000007e0


	//   ....[7]....
        /*03cc*/ 	.word	0x00001970


	//   ....[8]....
        /*03d0*/ 	.word	0x00003110


	//   ....[9]....
        /*03d4*/ 	.word	0x000040e0


	//   ....[10]....
        /*03d8*/ 	.word	0x00005070


	//   ....[11]....
        /*03dc*/ 	.word	0x00005170


	//   ....[12]....
        /*03e0*/ 	.word	0x000054a0


	//   ....[13]....
        /*03e4*/ 	.word	0x00005530


	//   ....[14]....
        /*03e8*/ 	.word	0x00005de0


	//   ....[15]....
        /*03ec*/ 	.word	0x00006a30


	//   ....[16]....
        /*03f0*/ 	.word	0x00007940


	//   ....[17]....
        /*03f4*/ 	.word	0x00007a40


	//   ....[18]....
        /*03f8*/ 	.word	0x00007d80


	//   ....[19]....
        /*03fc*/ 	.word	0x00007e10


	//   ....[20]....
        /*0400*/ 	.word	0x00008fe0


	//   ....[21]....
        /*0404*/ 	.word	0x00009c70


	//   ....[22]....
        /*0408*/ 	.word	0x0000a920


	//   ....[23]....
        /*040c*/ 	.word	0x0000a950


	//   ....[24]....
        /*0410*/ 	.word	0x0000abb0


	//   ....[25]....
        /*0414*/ 	.word	0x0000ad80


	//   ....[26]....
        /*0418*/ 	.word	0x0000bd70


	//   ....[27]....
        /*041c*/ 	.word	0x0000bdd0


	//   ....[28]....
        /*0420*/ 	.word	0x0000be00


	//   ....[29]....
        /*0424*/ 	.word	0x0000be70


	//   ....[30]....
        /*0428*/ 	.word	0x0000be80


	//   ....[31]....
        /*042c*/ 	.word	0x0000d7d0


	//   ....[32]....
        /*0430*/ 	.word	0x0000f220


	//   ....[33]....
        /*0434*/ 	.word	0x0000f3b0


	//   ....[34]....
        /*0438*/ 	.word	0x0000f3e0


	//   ....[35]....
        /*043c*/ 	.word	0x0000f420


	//   ....[36]....
        /*0440*/ 	.word	0x0000f490


	//   ....[37]....
        /*0444*/ 	.word	0x0000f4f0


	//   ....[38]....
        /*0448*/ 	.word	0x0000f530


	//   ....[39]....
        /*044c*/ 	.word	0x0000f6e0


	//   ....[40]....
        /*0450*/ 	.word	0x0000f740


	//   ....[41]....
        /*0454*/ 	.word	0x0000f780


	//   ....[42]....
        /*0458*/ 	.word	0x0000f7c0


	//   ....[43]....
        /*045c*/ 	.word	0x0000f7f0


	//   ....[44]....
        /*0460*/ 	.word	0x0000f820


	//   ....[45]....
        /*0464*/ 	.word	0x0000f8c0


	//   ....[46]....
        /*0468*/ 	.word	0x0000f920


	//   ....[47]....
        /*046c*/ 	.word	0x0000f9b0


	//   ....[48]....
        /*0470*/ 	.word	0x00013880


	//   ....[49]....
        /*0474*/ 	.word	0x00013890


	//   ....[50]....
        /*0478*/ 	.word	0x000139b0


	//   ....[51]....
        /*047c*/ 	.word	0x00013a10


	//   ....[52]....
        /*0480*/ 	.word	0x00013a50


	//   ....[53]....
        /*0484*/ 	.word	0x00013a90


	//   ....[54]....
        /*0488*/ 	.word	0x00013ac0


	//   ....[55]....
        /*048c*/ 	.word	0x00013af0


	//   ....[56]....
        /*0490*/ 	.word	0x00013c90


	//   ....[57]....
        /*0494*/ 	.word	0x00013cf0


	//   ....[58]....
        /*0498*/ 	.word	0x00013d30


	//   ....[59]....
        /*049c*/ 	.word	0x00013d70


	//   ....[60]....
        /*04a0*/ 	.word	0x00013da0


	//   ....[61]....
        /*04a4*/ 	.word	0x00013dd0


	//   ....[62]....
        /*04a8*/ 	.word	0x00013e90


	//   ....[63]....
        /*04ac*/ 	.word	0x00013eb0


	//   ....[64]....
        /*04b0*/ 	.word	0x00013f20


	//   ....[65]....
        /*04b4*/ 	.word	0x000145b0


	//   ....[66]....
        /*04b8*/ 	.word	0x00014b90


	//   ....[67]....
        /*04bc*/ 	.word	0x00014fb0


	//   ....[68]....
        /*04c0*/ 	.word	0x00015040


	//   ....[69]....
        /*04c4*/ 	.word	0x000150e0


	//   ....[70]....
        /*04c8*/ 	.word	0x00015190


	//   ....[71]....
        /*04cc*/ 	.word	0x00015210


	//   ....[72]....
        /*04d0*/ 	.word	0x00015290


	//   ....[73]....
        /*04d4*/ 	.word	0x00015310


	//   ....[74]....
        /*04d8*/ 	.word	0x00015390


	//   ....[75]....
        /*04dc*/ 	.word	0x00015420


	//   ....[76]....
        /*04e0*/ 	.word	0x000154d0


	//   ....[77]....
        /*04e4*/ 	.word	0x00015550


	//   ....[78]....
        /*04e8*/ 	.word	0x000155d0


	//   ....[79]....
        /*04ec*/ 	.word	0x00015650


	//   ....[80]....
        /*04f0*/ 	.word	0x000156d0


	//   ....[81]....
        /*04f4*/ 	.word	0x00015740


	//   ....[82]....
        /*04f8*/ 	.word	0x000157e0


	//   ....[83]....
        /*04fc*/ 	.word	0x00015870


	//   ....[84]....
        /*0500*/ 	.word	0x000159a0


	//----- nvinfo : EIATTR_REG_RECONFIG
	.align		4
.L_1087:
        /*0504*/ 	.byte	0x01, 0x54
	.zero		2


	//----- nvinfo : EIATTR_SYSCALL_OFFSETS
	.align		4
        /*0508*/ 	.byte	0x04, 0x46
        /*050a*/ 	.short	(.L_1089 - .L_1088)


	//   ....[0]....
.L_1088:
        /*050c*/ 	.word	0x000032c0


	//   ....[1]....
        /*0510*/ 	.word	0x00010730


	//   ....[2]....
        /*0514*/ 	.word	0x00010870


	//   ....[3]....
        /*0518*/ 	.word	0x00010970


	//----- nvinfo : EIATTR_MBARRIER_INSTR_OFFSETS
	.align		4
.L_1089:
        /*051c*/ 	.byte	0x04, 0x39
        /*051e*/ 	.short	(.L_1091 - .L_1090)


	//   ....[0]....
.L_1090:
        /*0520*/ 	.word	0x000002e0
        /*0524*/ 	.word	0x000000ff
        /*0528*/ 	.word	0x00038800
        /*052c*/ 	.short	0x0100
        /*052e*/ 	.byte	0x08
	.zero		1


	//   ....[1]....
        /*0530*/ 	.word	0x000002f0
        /*0534*/ 	.word	0x000000ff
        /*0538*/ 	.word	0x00038810
        /*053c*/ 	.short	0x0100
        /*053e*/ 	.byte	0x08
	.zero		1


	//   ....[2]....
        /*0540*/ 	.word	0x00000300
        /*0544*/ 	.word	0x000000ff
        /*0548*/ 	.word	0x00038820
        /*054c*/ 	.short	0x0100
        /*054e*/ 	.byte	0x08
	.zero		1


	//   ....[3]....
        /*0550*/ 	.word	0x000003b0
        /*0554*/ 	.word	0x000000ff
        /*0558*/ 	.word	0x00038830
        /*055c*/ 	.short	0x0100
        /*055e*/ 	.byte	0x06
	.zero		1


	//   ....[4]....
        /*0560*/ 	.word	0x000003c0
        /*0564*/ 	.word	0x000000ff
        /*0568*/ 	.word	0x00038840
        /*056c*/ 	.short	0x0100
        /*056e*/ 	.byte	0x06
	.zero		1


	//   ....[5]....
        /*0570*/ 	.word	0x000003d0
        /*0574*/ 	.word	0x000000ff
        /*0578*/ 	.word	0x00038838
        /*057c*/ 	.short	0x0100
        /*057e*/ 	.byte	0x06
	.zero		1


	//   ....[6]....
        /*0580*/ 	.word	0x000003e0
        /*0584*/ 	.word	0x000000ff
        /*0588*/ 	.word	0x00038848
        /*058c*/ 	.short	0x0100
        /*058e*/ 	.byte	0x06
	.zero		1


	//   ....[7]....
        /*0590*/ 	.word	0x00000510
        /*0594*/ 	.word	0x000000ff
        /*0598*/ 	.word	0x00038850
        /*059c*/ 	.short	0x0100
        /*059e*/ 	.byte	0x08
	.zero		1


	//   ....[8]....
        /*05a0*/ 	.word	0x00000520
        /*05a4*/ 	.word	0x000000ff
        /*05a8*/ 	.word	0x00038860
        /*05ac*/ 	.short	0x0100
        /*05ae*/ 	.byte	0x08
	.zero		1


	//   ....[9]....
        /*05b0*/ 	.word	0x00000530
        /*05b4*/ 	.word	0x000000ff
        /*05b8*/ 	.word	0x00038858
        /*05bc*/ 	.short	0x0100
        /*05be*/ 	.byte	0x08
	.zero		1


	//   ....[10]....
        /*05c0*/ 	.word	0x00000540
        /*05c4*/ 	.word	0x000000ff
        /*05c8*/ 	.word	0x00038868
        /*05cc*/ 	.short	0x0100
        /*05ce*/ 	.byte	0x08
	.zero		1


	//   ....[11]....
        /*05d0*/ 	.word	0x00000630
        /*05d4*/ 	.word	0x000000ff
        /*05d8*/ 	.word	0x00038870
        /*05dc*/ 	.short	0x0100
        /*05de*/ 	.byte	0x06
	.zero		1


	//   ....[12]....
        /*05e0*/ 	.word	0x00000640
        /*05e4*/ 	.word	0x000000ff
        /*05e8*/ 	.word	0x00038880
        /*05ec*/ 	.short	0x0100
        /*05ee*/ 	.byte	0x06
	.zero		1


	//   ....[13]....
        /*05f0*/ 	.word	0x00000650
        /*05f4*/ 	.word	0x000000ff
        /*05f8*/ 	.word	0x00038878
        /*05fc*/ 	.short	0x0100
        /*05fe*/ 	.byte	0x06
	.zero		1


	//   ....[14]....
        /*0600*/ 	.word	0x00000660
        /*0604*/ 	.word	0x000000ff
        /*0608*/ 	.word	0x00038888
        /*060c*/ 	.short	0x0100
        /*060e*/ 	.byte	0x06
	.zero		1


	//   ....[15]....
        /*0610*/ 	.word	0x00000790
        /*0614*/ 	.word	0x000000ff
        /*0618*/ 	.word	0x00038890
        /*061c*/ 	.short	0x0100
        /*061e*/ 	.byte	0x08
	.zero		1


	//   ....[16]....
        /*0620*/ 	.word	0x000007a0
        /*0624*/ 	.word	0x000000ff
        /*0628*/ 	.word	0x000388a0
        /*062c*/ 	.short	0x0100
        /*062e*/ 	.byte	0x08
	.zero		1


	//   ....[17]....
        /*0630*/ 	.word	0x000007b0
        /*0634*/ 	.word	0x000000ff
        /*0638*/ 	.word	0x00038898
        /*063c*/ 	.short	0x0100
        /*063e*/ 	.byte	0x08
	.zero		1


	//   ....[18]....
        /*0640*/ 	.word	0x000007c0
        /*0644*/ 	.word	0x000000ff
        /*0648*/ 	.word	0x000388a8
        /*064c*/ 	.short	0x0100
        /*064e*/ 	.byte	0x08
	.zero		1


	//   ....[19]....
        /*0650*/ 	.word	0x000008f0
        /*0654*/ 	.word	0x000000ff
        /*0658*/ 	.word	0x000388b0
        /*065c*/ 	.short	0x0100
        /*065e*/ 	.byte	0x08
	.zero		1


	//   ....[20]....
        /*0660*/ 	.word	0x00000900
        /*0664*/ 	.word	0x000000ff
        /*0668*/ 	.word	0x000388c0
        /*066c*/ 	.short	0x0100
        /*066e*/ 	.byte	0x08
	.zero		1


	//   ....[21]....
        /*0670*/ 	.word	0x00000910
        /*0674*/ 	.word	0x000000ff
        /*0678*/ 	.word	0x000388b8
        /*067c*/ 	.short	0x0100
        /*067e*/ 	.byte	0x08
	.zero		1


	//   ....[22]....
        /*0680*/ 	.word	0x00000920
        /*0684*/ 	.word	0x000000ff
        /*0688*/ 	.word	0x000388c8
        /*068c*/ 	.short	0x0100
        /*068e*/ 	.byte	0x08
	.zero		1


	//   ....[23]....
        /*0690*/ 	.word	0x00001d20
        /*0694*/ 	.word	0x00000004
        /*0698*/ 	.word	0x00000000
        /*069c*/ 	.short	0x0101
        /*069e*/ 	.byte	0x3f
	.zero		1


	//   ....[24]....
        /*06a0*/ 	.word	0x000027f0
        /*06a4*/ 	.word	0x00000004
        /*06a8*/ 	.word	0x00000000
        /*06ac*/ 	.short	0x0101
        /*06ae*/ 	.byte	0x3f
	.zero		1


	//   ....[25]....
        /*06b0*/ 	.word	0x00003340
        /*06b4*/ 	.word	0x00000011
        /*06b8*/ 	.word	0x00038800
        /*06bc*/ 	.short	0x010a
        /*06be*/ 	.byte	0x3f
	.zero		1


	//   ....[26]....
        /*06c0*/ 	.word	0x000033a0
        /*06c4*/ 	.word	0x00000006
        /*06c8*/ 	.word	0x00038830
        /*06cc*/ 	.short	0x010a
        /*06ce*/ 	.byte	0x3f
	.zero		1


	//   ....[27]....
        /*06d0*/ 	.word	0x00003410
        /*06d4*/ 	.word	0x00000006
        /*06d8*/ 	.word	0x00038830
        /*06dc*/ 	.short	0x010a
        /*06de*/ 	.byte	0x3f
	.zero		1


	//   ....[28]....
        /*06e0*/ 	.word	0x00003690
        /*06e4*/ 	.word	0x00000011
        /*06e8*/ 	.word	0x00038810
        /*06ec*/ 	.short	0x010a
        /*06ee*/ 	.byte	0x3f
	.zero		1


	//   ....[29]....
        /*06f0*/ 	.word	0x000036d0
        /*06f4*/ 	.word	0x00000006
        /*06f8*/ 	.word	0x00038850
        /*06fc*/ 	.short	0x010a
        /*06fe*/ 	.byte	0x3f
	.zero		1


	//   ....[30]....
        /*0700*/ 	.word	0x000037a0
        /*0704*/ 	.word	0x00000006
        /*0708*/ 	.word	0x00038850
        /*070c*/ 	.short	0x010a
        /*070e*/ 	.byte	0x3f
	.zero		1


	//   ....[31]....
        /*0710*/ 	.word	0x000057d0
        /*0714*/ 	.word	0x00000018
        /*0718*/ 	.word	0x00000000
        /*071c*/ 	.short	0x0101
        /*071e*/ 	.byte	0x3f
	.zero		1


	//   ....[32]....
        /*0720*/ 	.word	0x00005e00
        /*0724*/ 	.word	0x00000006
        /*0728*/ 	.word	0x00000000
        /*072c*/ 	.short	0x0101
        /*072e*/ 	.byte	0x3f
	.zero		1


	//   ....[33]....
        /*0730*/ 	.word	0x00005f00
        /*0734*/ 	.word	0x0000000a
        /*0738*/ 	.word	0x00038830
        /*073c*/ 	.short	0x010a
        /*073e*/ 	.byte	0x3f
	.zero		1


	//   ....[34]....
        /*0740*/ 	.word	0x00005f50
        /*0744*/ 	.word	0x0000000a
        /*0748*/ 	.word	0x00038830
        /*074c*/ 	.short	0x010a
        /*074e*/ 	.byte	0x3f
	.zero		1


	//   ....[35]....
        /*0750*/ 	.word	0x000060f0
        /*0754*/ 	.word	0x0000000a
        /*0758*/ 	.word	0x00038850
        /*075c*/ 	.short	0x010a
        /*075e*/ 	.byte	0x3f
	.zero		1


	//   ....[36]....
        /*0760*/ 	.word	0x00006130
        /*0764*/ 	.word	0x0000000a
        /*0768*/ 	.word	0x00038850
        /*076c*/ 	.short	0x010a
        /*076e*/ 	.byte	0x3f
	.zero		1


	//   ....[37]....
        /*0770*/ 	.word	0x00008060
        /*0774*/ 	.word	0x0000000f
        /*0778*/ 	.word	0x00000000
        /*077c*/ 	.short	0x0101
        /*077e*/ 	.byte	0x3f
	.zero		1


	//   ....[38]....
        /*0780*/ 	.word	0x00009000
        /*0784*/ 	.word	0x0000000a
        /*0788*/ 	.word	0x00000000
        /*078c*/ 	.short	0x0101
        /*078e*/ 	.byte	0x3f
	.zero		1


	//   ....[39]....
        /*0790*/ 	.word	0x00009140
        /*0794*/ 	.word	0x00000009
        /*0798*/ 	.word	0x00038830
        /*079c*/ 	.short	0x010a
        /*079e*/ 	.byte	0x3f
	.zero		1


	//   ....[40]....
        /*07a0*/ 	.word	0x00009190
        /*07a4*/ 	.word	0x00000009
        /*07a8*/ 	.word	0x00038830
        /*07ac*/ 	.short	0x010a
        /*07ae*/ 	.byte	0x3f
	.zero		1


	//   ....[41]....
        /*07b0*/ 	.word	0x00009330
        /*07b4*/ 	.word	0x00000009
        /*07b8*/ 	.word	0x00038850
        /*07bc*/ 	.short	0x010a
        /*07be*/ 	.byte	0x3f
	.zero		1


	//   ....[42]....
        /*07c0*/ 	.word	0x00009370
        /*07c4*/ 	.word	0x00000009
        /*07c8*/ 	.word	0x00038850
        /*07cc*/ 	.short	0x010a
        /*07ce*/ 	.byte	0x3f
	.zero		1


	//   ....[43]....
        /*07d0*/ 	.word	0x0000b0f0
        /*07d4*/ 	.word	0x00000098
        /*07d8*/ 	.word	0x00000000
        /*07dc*/ 	.short	0x0101
        /*07de*/ 	.byte	0x3f
	.zero		1


	//   ....[44]....
        /*07e0*/ 	.word	0x0000bd90
        /*07e4*/ 	.word	0x00000009
        /*07e8*/ 	.word	0x00000000
        /*07ec*/ 	.short	0x0101
        /*07ee*/ 	.byte	0x3f
	.zero		1


	//   ....[45]....
        /*07f0*/ 	.word	0x0000e220
        /*07f4*/ 	.word	0x00000000
        /*07f8*/ 	.word	0x00000000
        /*07fc*/ 	.short	0x0101
        /*07fe*/ 	.byte	0x3f
	.zero		1


	//   ....[46]....
        /*0800*/ 	.word	0x00010ec0
        /*0804*/ 	.word	0x00000008
        /*0808*/ 	.word	0x00038840
        /*080c*/ 	.short	0x010a
        /*080e*/ 	.byte	0x3f
	.zero		1


	//   ....[47]....
        /*0810*/ 	.word	0x000116b0
        /*0814*/ 	.word	0x0000000b
        /*0818*/ 	.word	0x00038820
        /*081c*/ 	.short	0x010a
        /*081e*/ 	.byte	0x3f
	.zero		1


	//   ....[48]....
        /*0820*/ 	.word	0x00011780
        /*0824*/ 	.word	0x00000006
        /*0828*/ 	.word	0x00038860
        /*082c*/ 	.short	0x010a
        /*082e*/ 	.byte	0x3f
	.zero		1


	//   ....[49]....
        /*0830*/ 	.word	0x00011f00
        /*0834*/ 	.word	0x00000002
        /*0838*/ 	.word	0x00038840
        /*083c*/ 	.short	0x010a
        /*083e*/ 	.byte	0x3f
	.zero		1


	//   ....[50]....
        /*0840*/ 	.word	0x00012110
        /*0844*/ 	.word	0x00000002
        /*0848*/ 	.word	0x00038860
        /*084c*/ 	.short	0x010a
        /*084e*/ 	.byte	0x3f
	.zero		1


	//   ....[51]....
        /*0850*/ 	.word	0x000127c0
        /*0854*/ 	.word	0x00000002
        /*0858*/ 	.word	0x00038840
        /*085c*/ 	.short	0x010a
        /*085e*/ 	.byte	0x3f
	.zero		1


	//   ....[52]....
        /*0860*/ 	.word	0x000129c0
        /*0864*/ 	.word	0x00000002
        /*0868*/ 	.word	0x00038860
        /*086c*/ 	.short	0x010a
        /*086e*/ 	.byte	0x3f
	.zero		1


	//   ....[53]....
        /*0870*/ 	.word	0x00013000
        /*0874*/ 	.word	0x00000002
        /*0878*/ 	.word	0x00038840
        /*087c*/ 	.short	0x010a
        /*087e*/ 	.byte	0x3f
	.zero		1


	//   ....[54]....
        /*0880*/ 	.word	0x00013210
        /*0884*/ 	.word	0x00000002
        /*0888*/ 	.word	0x00038860
        /*088c*/ 	.short	0x010a
        /*088e*/ 	.byte	0x3f
	.zero		1


	//   ....[55]....
        /*0890*/ 	.word	0x00014540
        /*0894*/ 	.word	0x00000000
        /*0898*/ 	.word	0x00038820
        /*089c*/ 	.short	0x010a
        /*089e*/ 	.byte	0x3f
	.zero		1


	//   ....[56]....
        /*08a0*/ 	.word	0x00014710
        /*08a4*/ 	.word	0x00000006
        /*08a8*/ 	.word	0x00000000
        /*08ac*/ 	.short	0x010a
        /*08ae*/ 	.byte	0x3f
	.zero		1


	//   ....[57]....
        /*08b0*/ 	.word	0x00014780
        /*08b4*/ 	.word	0x00000007
        /*08b8*/ 	.word	0x00000000
        /*08bc*/ 	.short	0x010a
        /*08be*/ 	.byte	0x3f
	.zero		1


	//   ....[58]....
        /*08c0*/ 	.word	0x000147f0
        /*08c4*/ 	.word	0x00000004
        /*08c8*/ 	.word	0x00000000
        /*08cc*/ 	.short	0x010a
        /*08ce*/ 	.byte	0x3f
	.zero		1


	//   ....[59]....
        /*08d0*/ 	.word	0x00014820
        /*08d4*/ 	.word	0x00000003
        /*08d8*/ 	.word	0x00000000
        /*08dc*/ 	.short	0x010a
        /*08de*/ 	.byte	0x3f
	.zero		1


	//   ....[60]....
        /*08e0*/ 	.word	0x00014880
        /*08e4*/ 	.word	0x00000011
        /*08e8*/ 	.word	0x00038800
        /*08ec*/ 	.short	0x010a
        /*08ee*/ 	.byte	0x3f
	.zero		1


	//   ....[61]....
        /*08f0*/ 	.word	0x000148d0
        /*08f4*/ 	.word	0x00000006
        /*08f8*/ 	.word	0x00038830
        /*08fc*/ 	.short	0x010a
        /*08fe*/ 	.byte	0x3f
	.zero		1


	//   ....[62]....
        /*0900*/ 	.word	0x00014920
        /*0904*/ 	.word	0x00000011
        /*0908*/ 	.word	0x00038810
        /*090c*/ 	.short	0x010a
        /*090e*/ 	.byte	0x3f
	.zero		1


	//   ....[63]....
        /*0910*/ 	.word	0x00014970
        /*0914*/ 	.word	0x00000006
        /*0918*/ 	.word	0x00038850
        /*091c*/ 	.short	0x010a
        /*091e*/ 	.byte	0x3f
	.zero		1


	//   ....[64]....
        /*0920*/ 	.word	0x000149c0
        /*0924*/ 	.word	0x0000000a
        /*0928*/ 	.word	0x00038830
        /*092c*/ 	.short	0x010a
        /*092e*/ 	.byte	0x3f
	.zero		1


	//   ....[65]....
        /*0930*/ 	.word	0x00014a10
        /*0934*/ 	.word	0x0000000a
        /*0938*/ 	.word	0x00038850
        /*093c*/ 	.short	0x010a
        /*093e*/ 	.byte	0x3f
	.zero		1


	//   ....[66]....
        /*0940*/ 	.word	0x00014a60
        /*0944*/ 	.word	0x00000009
        /*0948*/ 	.word	0x00038830
        /*094c*/ 	.short	0x010a
        /*094e*/ 	.byte	0x3f
	.zero		1


	//   ....[67]....
        /*0950*/ 	.word	0x00014ab0
        /*0954*/ 	.word	0x00000009
        /*0958*/ 	.word	0x00038850
        /*095c*/ 	.short	0x010a
        /*095e*/ 	.byte	0x3f
	.zero		1


	//   ....[68]....
        /*0960*/ 	.word	0x00014c50
        /*0964*/ 	.word	0x00000008
        /*0968*/ 	.word	0x00038840
        /*096c*/ 	.short	0x010a
        /*096e*/ 	.byte	0x3f
	.zero		1


	//   ....[69]....
        /*0970*/ 	.word	0x00014cd0
        /*0974*/ 	.word	0x00000008
        /*0978*/ 	.word	0x00038820
        /*097c*/ 	.short	0x010a
        /*097e*/ 	.byte	0x3f
	.zero		1


	//   ....[70]....
        /*0980*/ 	.word	0x00014d20
        /*0984*/ 	.word	0x00000006
        /*0988*/ 	.word	0x00038860
        /*098c*/ 	.short	0x010a
        /*098e*/ 	.byte	0x3f
	.zero		1


	//   ....[71]....
        /*0990*/ 	.word	0x00014d70
        /*0994*/ 	.word	0x00000002
        /*0998*/ 	.word	0x00038840
        /*099c*/ 	.short	0x010a
        /*099e*/ 	.byte	0x3f
	.zero		1


	//   ....[72]....
        /*09a0*/ 	.word	0x00014dc0
        /*09a4*/ 	.word	0x00000002
        /*09a8*/ 	.word	0x00038860
        /*09ac*/ 	.short	0x010a
        /*09ae*/ 	.byte	0x3f
	.zero		1


	//   ....[73]....
        /*09b0*/ 	.word	0x00014e10
        /*09b4*/ 	.word	0x00000002
        /*09b8*/ 	.word	0x00038840
        /*09bc*/ 	.short	0x010a
        /*09be*/ 	.byte	0x3f
	.zero		1


	//   ....[74]....
        /*09c0*/ 	.word	0x00014e60
        /*09c4*/ 	.word	0x00000002
        /*09c8*/ 	.word	0x00038860
        /*09cc*/ 	.short	0x010a
        /*09ce*/ 	.byte	0x3f
	.zero		1


	//   ....[75]....
        /*09d0*/ 	.word	0x00014eb0
        /*09d4*/ 	.word	0x00000002
        /*09d8*/ 	.word	0x00038840
        /*09dc*/ 	.short	0x010a
        /*09de*/ 	.byte	0x3f
	.zero		1


	//   ....[76]....
        /*09e0*/ 	.word	0x00014f00
        /*09e4*/ 	.word	0x00000002
        /*09e8*/ 	.word	0x00038860
        /*09ec*/ 	.short	0x010a
        /*09ee*/ 	.byte	0x3f
	.zero		1


	//   ....[77]....
        /*09f0*/ 	.word	0x000158c0
        /*09f4*/ 	.word	0x00000000
        /*09f8*/ 	.word	0x00038820
        /*09fc*/ 	.short	0x010a
        /*09fe*/ 	.byte	0x3f
	.zero		1


	//   ....[78]....
        /*0a00*/ 	.word	0x00015a60
        /*0a04*/ 	.word	0x00000006
        /*0a08*/ 	.word	0x00000000
        /*0a0c*/ 	.short	0x010a
        /*0a0e*/ 	.byte	0x3f
	.zero		1


	//   ....[79]....
        /*0a10*/ 	.word	0x00015ab0
        /*0a14*/ 	.word	0x00000007
        /*0a18*/ 	.word	0x00000000
        /*0a1c*/ 	.short	0x010a
        /*0a1e*/ 	.byte	0x3f
	.zero		1


	//   ....[80]....
        /*0a20*/ 	.word	0x00015b00
        /*0a24*/ 	.word	0x00000004
        /*0a28*/ 	.word	0x00000000
        /*0a2c*/ 	.short	0x010a
        /*0a2e*/ 	.byte	0x3f
	.zero		1


	//----- nvinfo : EIATTR_NUM_MBARRIERS
	.align		4
.L_1091:
        /*0a30*/ 	.byte	0x03, 0x38
        /*0a32*/ 	.short	0x0017


	//----- nvinfo : EIATTR_EXIT_INSTR_OFFSETS
	.align		4
        /*0a34*/ 	.byte	0x04, 0x1c
        /*0a36*/ 	.short	(.L_1093 - .L_1092)


	//   ....[0]....
.L_1092:
        /*0a38*/ 	.word	0x00000af0


	//   ....[1]....
        /*0a3c*/ 	.word	0x0000f1e0


	//   ....[2]....
        /*0a40*/ 	.word	0x0000f240


	//   ....[3]....
        /*0a44*/ 	.word	0x00014870


	//----- nvinfo : EIATTR_MAX_THREADS
	.align		4
.L_1093:
        /*0a48*/ 	.byte	0x04, 0x05
        /*0a4a*/ 	.short	(.L_1095 - .L_1094)
.L_1094:
        /*0a4c*/ 	.word	0x00000180
        /*0a50*/ 	.word	0x00000001
        /*0a54*/ 	.word	0x00000001


	//----- nvinfo : EIATTR_CRS_STACK_SIZE
	.align		4
.L_1095:
        /*0a58*/ 	.byte	0x04, 0x1e
        /*0a5a*/ 	.short	(.L_1097 - .L_1096)
.L_1096:
        /*0a5c*/ 	.word	0x00000000


	//----- nvinfo : EIATTR_CBANK_PARAM_SIZE
	.align		4
.L_1097:
        /*0a60*/ 	.byte	0x03, 0x19
        /*0a62*/ 	.short	0x0b70


	//----- nvinfo : EIATTR_PARAM_CBANK
	.align		4
        /*0a64*/ 	.byte	0x04, 0x0a
        /*0a66*/ 	.short	(.L_1099 - .L_1098)
	.align		4
.L_1098:
        /*0a68*/ 	.word	index@(.nv.constant0._ZN7cutlass13device_kernelIN5flash11enable_sm90INS1_16FlashAttnFwdSm90INS1_25CollectiveMainloopFwdSm90ILi2EN4cute5tupleIJNS5_1CILi1EEES8_S8_EEENS6_IJNS7_ILi64EEESA_SA_EEELi512ENS_6half_tEfNS_4arch4Sm90ELb1ELb0ELb0ELb1ELb0ELb0ELb1ELb0ELb0ELb0ELb0ELb0EEENS1_21CollectiveEpilogueFwdINS6_IJSA_NS7_ILi512EEESA_EEES9_SC_SE_Li256ELb1ELb0ELb0ELb0EEENS1_36VarlenDynamicPersistentTileSchedulerILi64ELi64ELi256ELi32ELb0ELb0ELb1ELb1ELb1ELb1EEEEEEEEEvNT_6ParamsE)
        /*0a6c*/ 	.short	0x0210
        /*0a6e*/ 	.short	0x0b70


	//----- nvinfo : EIATTR_SW_WAR
	.align		4
.L_1099:
        /*0a70*/ 	.byte	0x04, 0x36
        /*0a72*/ 	.short	(.L_1101 - .L_1100)
.L_1100:
        /*0a74*/ 	.word	0x00000008
.L_1101:


//--------------------- .nv.info._ZN7cutlass13device_kernelIN5flash11enable_sm90INS1_16FlashAttnFwdSm90INS1_25CollectiveMainloopFwdSm90ILi2EN4cute5tupleIJNS5_1CILi1EEES8_S8_EEENS6_IJNS7_ILi64EEESA_SA_EEELi512ENS_6half_tEfNS_4arch4Sm90ELb1ELb0ELb0ELb1ELb0ELb1ELb1ELb0ELb0ELb0ELb0ELb0EEENS1_21CollectiveEpilogueFwdINS6_IJSA_NS7_ILi512EEESA_EEES9_SC_SE_Li256ELb1ELb0ELb0ELb0EEENS1_36VarlenDynamicPersistentTileSchedulerILi64ELi64ELi256ELi32ELb0ELb0ELb1ELb1ELb1ELb1EEEEEEEEEvNT_6ParamsE --------------------------
	.section	.nv.info._ZN7cutlass13device_kernelIN5flash11enable_sm90INS1_16FlashAttnFwdSm90INS1_25CollectiveMainloopFwdSm90ILi2EN4cute5tupleIJNS5_1CILi1EEES8_S8_EEENS6_IJNS7_ILi64EEESA_SA_EEELi512ENS_6half_tEfNS_4arch4Sm90ELb1ELb0ELb0ELb1ELb0ELb1ELb1ELb0ELb0ELb0ELb0ELb0EEENS1_21CollectiveEpilogueFwdINS6_IJSA_NS7_ILi512EEESA_EEES9_SC_SE_Li256ELb1ELb0ELb0ELb0EEENS1_36VarlenDynamicPersistentTileSchedulerILi64ELi64ELi256ELi32ELb0ELb0ELb1ELb1ELb1ELb1EEEEEEEEEvNT_6ParamsE,"",@"SHT_CUDA_INFO"
	.sectionflags	@""
	.align	4


	//----- nvinfo : EIATTR_CUDA_API_VERSION
	.align		4
        /*0000*/ 	.byte	0x04, 0x37
        /*0002*/ 	.short	(.L_1103 - .L_1102)
.L_1102:
        /*0004*/ 	.word	0x00000082


	//----- nvinfo : EIATTR_KPARAM_INFO
	.align		4
.L_1103:
        /*0008*/ 	.byte	0x04, 0x17
        /*000a*/ 	.short	(.L_1105 - .L_1104)
.L_1104:
        /*000c*/ 	.word	0x00000000
        /*0010*/ 	.short	0x0000
        /*0012*/ 	.short	0x0070
        /*0014*/ 	.byte	0x00, 0xf0, 0x01, 0x2c


	//----- nvinfo : EIATTR_SPARSE_MMA_MASK
	.align		4
.L_1105:
        /*0018*/ 	.byte	0x03, 0x50
        /*001a*/ 	.short	0x0000


	//----- nvinfo : EIATTR_MAXREG_COUNT
	.align		4
        /*001c*/ 	.byte	0x03, 0x1b
        /*001e*/ 	.short	0x00a8


	//----- nvinfo : EIATTR_NUM_BARRIERS
	.align		4
        /*0020*/ 	.byte	0x02, 0x4c
        /*0022*/ 	.byte	0x10
	.zero		1


	//----- nvinfo : EIATTR_EXTERNS
	.align		4
        /*0024*/ 	.byte	0x04, 0x0f
        /*0026*/ 	.short	(.L_1107 - .L_1106)


	//   ....[0]....
	.align		4
.L_1106:
        /*0028*/ 	.word	index@(__assertfail)


	//----- nvinfo : EIATTR_ANNOTATIONS
	.align		4
.L_1107:
        /*002c*/ 	.byte	0x04, 0x55
        /*002e*/ 	.short	(.L_1109 - .L_1108)


	//   ....[0]....
.L_1108:
        /* <DEDUP_REMOVED lines=42> */


	//----- nvinfo : EIATTR_MERCURY_ISA_VERSION
	.align		4
.L_1109:
        /*02c0*/ 	.byte	0x03, 0x5f
        /*02c2*/ 	.short	0x0101


	//----- nvinfo : EIATTR_UNUSED_LOAD_BYTE_OFFSET
	.align		4
        /*02c4*/ 	.byte	0x04, 0x44
        /*02c6*/ 	.short	(.L_1111 - .L_1110)


	//   ....[0]....
.L_1110:
        /*02c8*/ 	.word	0x00000b30
        /*02cc*/ 	.word	0x0000fff0


	//   ....[1]....
        /*02d0*/ 	.word	0x000134b0
        /*02d4*/ 	.word	0x0000fff0


	//----- nvinfo : EIATTR_INT_WARP_WIDE_INSTR_OFFSETS
	.align		4
.L_1111:
        /*02d8*/ 	.byte	0x04, 0x31
        /*02da*/ 	.short	(.L_1113 - .L_1112)


	//   ....[0]....
.L_1112:
        /*02dc*/ 	.word	0x000001f0


	//   ....[1]....
        /*02e0*/ 	.word	0x00000230


	//   ....[2]....
        /*02e4*/ 	.word	0x000002a0


	//   ....[3]....
        /*02e8*/ 	.word	0x00000310


	//   ....[4]....
        /*02ec*/ 	.word	0x00017f90


	//   ....[5]....
        /*02f0*/ 	.word	0x00018040


	//   ....[6]....
        /*02f4*/ 	.word	0x000184d0


	//   ....[7]....
        /*02f8*/ 	.word	0x00018500


	//   ....[8]....
        /*02fc*/ 	.word	0x0001b1d0


	//   ....[9]....
        /*0300*/ 	.word	0x0001b280


	//----- nvinfo : EIATTR_COOP_GROUP_MASK_REGIDS
	.align		4
.L_1113:
        /*0304*/ 	.byte	0x04, 0x29
        /*0306*/ 	.short	(.L_1115 - .L_1114)


	//   ....[0]....
.L_1114:
        /*0308*/ 	.word	0xffffffff


	//   ....[1]....
        /*030c*/ 	.word	0xffffffff


	//   ....[2]....
        /*0310*/ 	.word	0xffffffff


	//   ....[3]....
        /*0314*/ 	.word	0xffffffff


	//   ....[4]....
        /*0318*/ 	.word	0xffffffff


	//   ....[5]....
        /*031c*/ 	.word	0xffffffff


	//   ....[6]....
        /*0320*/ 	.word	0xffffffff


	//   ....[7]....
        /*0324*/ 	.word	0xffffffff


	//   ....[8]....
        /*0328*/ 	.word	0xffffffff


	//   ....[9]....
        /*032c*/ 	.word	0xffffffff


	//   ....[10]....
        /*0330*/ 	.word	0xffffffff


	//   ....[11]....
        /*0334*/ 	.word	0xffffffff


	//   ....[12]....
        /*0338*/ 	.word	0xffffffff


	//   ....[13]....
        /*033c*/ 	.word	0xffffffff


	//   ....[14]....
        /*0340*/ 	.word	0xffffffff


	//   ....[15]....
        /*0344*/ 	.word	0xffffffff


	//   ....[16]....
        /*0348*/ 	.word	0xffffffff


	//   ....[17]....
        /*034c*/ 	.word	0xffffffff


	//   ....[18]....
        /*0350*/ 	.word	0xffffffff


	//   ....[19]....
        /*0354*/ 	.word	0xffffffff


	//   ....[20]....
        /*0358*/ 	.word	0xffffffff


	//   ....[21]....
        /*035c*/ 	.word	0xffffffff


	//   ....[22]....
        /*0360*/ 	.word	0xffffffff


	//   ....[23]....
        /*0364*/ 	.word	0xffffffff


	//   ....[24]....
        /*0368*/ 	.word	0xffffffff


	//   ....[25]....
        /*036c*/ 	.word	0xffffffff


	//   ....[26]....
        /*0370*/ 	.word	0xffffffff


	//   ....[27]....
        /*0374*/ 	.word	0xffffffff


	//   ....[28]....
        /*0378*/ 	.word	0xffffffff


	//   ....[29]....
        /*037c*/ 	.word	0xffffffff


	//   ....[30]....
        /*0380*/ 	.word	0xffffffff


	//   ....[31]....
        /*0384*/ 	.word	0xffffffff


	//   ....[32]....
        /*0388*/ 	.word	0xffffffff


	//   ....[33]....
        /*038c*/ 	.word	0xffffffff


	//   ....[34]....
        /*0390*/ 	.word	0xffffffff


	//   ....[35]....
        /*0394*/ 	.word	0xffffffff


	//   ....[36]....
        /*0398*/ 	.word	0xffffffff


	//   ....[37]....
        /*039c*/ 	.word	0xffffffff


	//   ....[38]....
        /*03a0*/ 	.word	0xffffffff


	//   ....[39]....
        /*03a4*/ 	.word	0xffffffff


	//   ....[40]....
        /*03a8*/ 	.word	0xffffffff


	//   ....[41]....
        /*03ac*/ 	.word	0xffffffff


	//   ....[42]....
        /*03b0*/ 	.word	0xffffffff


	//   ....[43]....
        /*03b4*/ 	.word	0xffffffff


	//   ....[44]....
        /*03b8*/ 	.word	0xffffffff


	//   ....[45]....
        /*03bc*/ 	.word	0xffffffff


	//   ....[46]....
        /*03c0*/ 	.word	0xffffffff


	//   ....[47]....
        /*03c4*/ 	.word	0xffffffff


	//   ....[48]....
        /*03c8*/ 	.word	0xffffffff


	//   ....[49]....
        /*03cc*/ 	.word	0xffffffff


	//   ....[50]....
        /*03d0*/ 	.word	0xffffffff


	//   ....[51]....
        /*03d4*/ 	.word	0xffffffff


	//   ....[52]....
        /*03d8*/ 	.word	0xffffffff


	//   ....[53]....
        /*03dc*/ 	.word	0xffffffff


	//   ....[54]....
        /*03e0*/ 	.word	0xffffffff


	//   ....[55]....
        /*03e4*/ 	.word	0xffffffff


	//   ....[56]....
        /*03e8*/ 	.word	0xffffffff


	//   ....[57]....
        /*03ec*/ 	.word	0xffffffff


	//   ....[58]....
        /*03f0*/ 	.word	0xffffffff


	//   ....[59]....
        /*03f4*/ 	.word	0xffffffff


	//   ....[60]....
        /*03f8*/ 	.word	0xffffffff


	//   ....[61]....
        /*03fc*/ 	.word	0xffffffff


	//   ....[62]....
        /*0400*/ 	.word	0xffffffff


	//   ....[63]....
        /*0404*/ 	.word	0xffffffff


	//   ....[64]....
        /*0408*/ 	.word	0xffffffff


	//   ....[65]....
        /*040c*/ 	.word	0xffffffff


	//   ....[66]....
        /*0410*/ 	.word	0x0500000f


	//   ....[67]....
        /*0414*/ 	.word	0x0500000f


	//   ....[68]....
        /*0418*/ 	.word	0x0500000f


	//   ....[69]....
        /*041c*/ 	.word	0x0500000f


	//   ....[70]....
        /*0420*/ 	.word	0x0500000f


	//   ....[71]....
        /*0424*/ 	.word	0x0500000f


	//   ....[72]....
        /*0428*/ 	.word	0x0500000f


	//   ....[73]....
        /*042c*/ 	.word	0x0500000f


	//   ....[74]....
        /*0430*/ 	.word	0x0500000f


	//   ....[75]....
        /*0434*/ 	.word	0x0500000f


	//   ....[76]....
        /*0438*/ 	.word	0x0500000f


	//   ....[77]....
        /*043c*/ 	.word	0x0500000f


	//   ....[78]....
        /*0440*/ 	.word	0x0500000f


	//   ....[79]....
        /*0444*/ 	.word	0x0500000f


	//   ....[80]....
        /*0448*/ 	.word	0x0500000f


	//   ....[81]....
        /*044c*/ 	.word	0x0500000f


	//   ....[82]....
        /*0450*/ 	.word	0x0500000f


	//   ....[83]....
        /*0454*/ 	.word	0x0500000f


	//   ....[84]....
        /*0458*/ 	.word	0x0500000f


	//   ....[85]....
        /*045c*/ 	.word	0x0500000f


	//   ....[86]....
        /*0460*/ 	.word	0x0500000f


	//   ....[87]....
        /*0464*/ 	.word	0x0500000f


	//   ....[88]....
        /*0468*/ 	.word	0x0500000f


	//   ....[89]....
        /*046c*/ 	.word	0x0500000f


	//   ....[90]....
        /*0470*/ 	.word	0x0500000f


	//   ....[91]....
        /*0474*/ 	.word	0x0500000f


	//   ....[92]....
        /*0478*/ 	.word	0x0500000f


	//   ....[93]....
        /*047c*/ 	.word	0x0500000f


	//   ....[94]....
        /*0480*/ 	.word	0x0500000f


	//   ....[95]....
        /*0484*/ 	.word	0x0500000f


	//   ....[96]....
        /*0488*/ 	.word	0x0500000f


	//   ....[97]....
        /*048c*/ 	.word	0x0500000f


	//   ....[98]....
        /*0490*/ 	.word	0x0500000f


	//   ....[99]....
        /*0494*/ 	.word	0x0500000f


	//   ....[100]....
        /*0498*/ 	.word	0x0500000f


	//   ....[101]....
        /*049c*/ 	.word	0x0500000f


	//----- nvinfo : EIATTR_COOP_GROUP_INSTR_OFFSETS
	.align		4
.L_1115:
        /*04a0*/ 	.byte	0x04, 0x28
        /*04a2*/ 	.short	(.L_1117 - .L_1116)


	//   ....[0]....
.L_1116:
        /*04a4*/ 	.word	0x00000060


	//   ....[1]....
        /*04a8*/ 	.word	0x00000200


	//   ....[2]....
        /*04ac*/ 	.word	0x00000240


	//   ....[3]....
        /*04b0*/ 	.word	0x00000450


	//   ....[4]....
        /*04b4*/ 	.word	0x000005b0


	//   ....[5]....
        /*04b8*/ 	.word	0x000006d0


	//   ....[6]....
        /*04bc*/ 	.word	0x00000830


	//   ....[7]....
        /*04c0*/ 	.word	0x00004670


	//   ....[8]....
        /*04c4*/ 	.word	0x00005f70


	//   ....[9]....
        /*04c8*/ 	.word	0x00009700


	//   ....[10]....
        /*04cc*/ 	.word	0x0000b190


	//   ....[11]....
        /*04d0*/ 	.word	0x0000b290


	//   ....[12]....
        /*04d4*/ 	.word	0x0000b5f0


	//   ....[13]....
        /*04d8*/ 	.word	0x0000b660


	//   ....[14]....
        /*04dc*/ 	.word	0x0000bf50


	//   ....[15]....
        /*04e0*/ 	.word	0x0000c550


	//   ....[16]....
        /*04e4*/ 	.word	0x0000dfe0


	//   ....[17]....
        /*04e8*/ 	.word	0x0000e180


	//   ....[18]....
        /*04ec*/ 	.word	0x0000e390


	//   ....[19]....
        /*04f0*/ 	.word	0x0000e500


	//   ....[20]....
        /*04f4*/ 	.word	0x0000f6b0


	//   ....[21]....
        /*04f8*/ 	.word	0x0000fce0


	//   ....[22]....
        /*04fc*/ 	.word	0x00011530


	//   ....[23]....
        /*0500*/ 	.word	0x00011560


	//   ....[24]....
        /*0504*/ 	.word	0x00011860


	//   ....[25]....
        /*0508*/ 	.word	0x00011a30


	//   ....[26]....
        /*050c*/ 	.word	0x00012980


	//   ....[27]....
        /*0510*/ 	.word	0x000129d0


	//   ....[28]....
        /*0514*/ 	.word	0x00012a10


	//   ....[29]....
        /*0518*/ 	.word	0x00012a60


	//   ....[30]....
        /*051c*/ 	.word	0x00012a70


	//   ....[31]....
        /*0520*/ 	.word	0x00014450


	//   ....[32]....
        /*0524*/ 	.word	0x00015bd0


	//   ....[33]....
        /*0528*/ 	.word	0x00015d50


	//   ....[34]....
        /*052c*/ 	.word	0x00015d80


	//   ....[35]....
        /*0530*/ 	.word	0x00015dc0


	//   ....[36]....
        /*0534*/ 	.word	0x00015e30


	//   ....[37]....
        /*0538*/ 	.word	0x00015e90


	//   ....[38]....
        /*053c*/ 	.word	0x00015ed0


	//   ....[39]....
        /*0540*/ 	.word	0x00016070


	//   ....[40]....
        /*0544*/ 	.word	0x000160d0


	//   ....[41]....
        /*0548*/ 	.word	0x00016110


	//   ....[42]....
        /*054c*/ 	.word	0x00016150


	//   ....[43]....
        /*0550*/ 	.word	0x00016180


	//   ....[44]....
        /*0554*/ 	.word	0x000161b0


	//   ....[45]....
        /*0558*/ 	.word	0x00016240


	//   ....[46]....
        /*055c*/ 	.word	0x000162a0


	//   ....[47]....
        /*0560*/ 	.word	0x00016330


	//   ....[48]....
        /*0564*/ 	.word	0x0001b310


	//   ....[49]....
        /*0568*/ 	.word	0x0001b320


	//   ....[50]....
        /*056c*/ 	.word	0x0001b430


	//   ....[51]....
        /*0570*/ 	.word	0x0001b490


	//   ....[52]....
        /*0574*/ 	.word	0x0001b4d0


	//   ....[53]....
        /*0578*/ 	.word	0x0001b510


	//   ....[54]....
        /*057c*/ 	.word	0x0001b540


	//   ....[55]....
        /*0580*/ 	.word	0x0001b570


	//   ....[56]....
        /*0584*/ 	.word	0x0001b700


	//   ....[57]....
        /*0588*/ 	.word	0x0001b760


	//   ....[58]....
        /*058c*/ 	.word	0x0001b7a0


	//   ....[59]....
        /*0590*/ 	.word	0x0001b7e0


	//   ....[60]....
        /*0594*/ 	.word	0x0001b810


	//   ....[61]....
        /*0598*/ 	.word	0x0001b840


	//   ....[62]....
        /*059c*/ 	.word	0x0001b900


	//   ....[63]....
        /*05a0*/ 	.word	0x0001b920


	//   ....[64]....
        /*05a4*/ 	.word	0x0001b990


	//   ....[65]....
        /*05a8*/ 	.word	0x0001c000


	//   ....[66]....
        /*05ac*/ 	.word	0x0001c440


	//   ....[67]....
        /*05b0*/ 	.word	0x0001c4e0


	//   ....[68]....
        /*05b4*/ 	.word	0x0001c580


	//   ....[69]....
        /*05b8*/ 	.word	0x0001c620


	//   ....[70]....
        /*05bc*/ 	.word	0x0001c6c0


	//   ....[71]....
        /*05c0*/ 	.word	0x0001c760


	//   ....[72]....
        /*05c4*/ 	.word	0x0001c800


	//   ....[73]....
        /*05c8*/ 	.word	0x0001c8a0


	//   ....[74]....
        /*05cc*/ 	.word	0x0001c990


	//   ....[75]....
        /*05d0*/ 	.word	0x0001ca30


	//   ....[76]....
        /*05d4*/ 	.word	0x0001cad0


	//   ....[77]....
        /*05d8*/ 	.word	0x0001cb70


	//   ....[78]....
        /*05dc*/ 	.word	0x0001cc10


	//   ....[79]....
        /*05e0*/ 	.word	0x0001ccb0


	//   ....[80]....
        /*05e4*/ 	.word	0x0001cd50


	//   ....[81]....
        /*05e8*/ 	.word	0x0001cdf0


	//   ....[82]....
        /*05ec*/ 	.word	0x0001d140


	//   ....[83]....
        /*05f0*/ 	.word	0x0001d420


	//   ....[84]....
        /*05f4*/ 	.word	0x0001d840


	//   ....[85]....
        /*05f8*/ 	.word	0x0001d8d0


	//   ....[86]....
        /*05fc*/ 	.word	0x0001d970


	//   ....[87]....
        /*0600*/ 	.word	0x0001da20


	//   ....[88]....
        /*0604*/ 	.word	0x0001daa0


	//   ....[89]....
        /*0608*/ 	.word	0x0001db20


	//   ....[90]....
        /*060c*/ 	.word	0x0001dba0


	//   ....[91]....
        /*0610*/ 	.word	0x0001dc20


	//   ....[92]....
        /*0614*/ 	.word	0x0001dcb0


	//   ....[93]....
        /*0618*/ 	.word	0x0001dd60


	//   ....[94]....
        /*061c*/ 	.word	0x0001dde0


	//   ....[95]....
        /*0620*/ 	.word	0x0001de60


	//   ....[96]....
        /*0624*/ 	.word	0x0001dee0


	//   ....[97]....
        /*0628*/ 	.word	0x0001df60


	//   ....[98]....
        /*062c*/ 	.word	0x0001dfd0


	//   ....[99]....
        /*0630*/ 	.word	0x0001e070


	//   ....[100]....
        /*0634*/ 	.word	0x0001e100


	//   ....[101]....
        /*0638*/ 	.word	0x0001e230


	//----- nvinfo : EIATTR_REG_RECONFIG
	.align		4
.L_1117:
        /*063c*/ 	.byte	0x01, 0x54
	.zero		2


	//----- nvinfo : EIATTR_SYSCALL_OFFSETS
	.align		4
        /*0640*/ 	.byte	0x04, 0x46
        /*0642*/ 	.short	(.L_1119 - .L_1118)


	//   ....[0]....
.L_1118:
        /*0644*/ 	.word	0x00001900


	//   ....[1]....
        /*0648*/ 	.word	0x00001a50


	//   ....[2]....
        /*064c*/ 	.word	0x00006120


	//   ....[3]....
        /*0650*/ 	.word	0x000065c0


	//   ....[4]....
        /*0654*/ 	.word	0x000181d0


	//   ....[5]....
        /*0658*/ 	.word	0x00018310


	//   ....[6]....
        /*065c*/ 	.word	0x00018410


	//----- nvinfo : EIATTR_MBARRIER_INSTR_OFFSETS
	.align		4
.L_1119:
        /*0660*/ 	.byte	0x04, 0x39
        /*0662*/ 	.short	(.L_1121 - .L_1120)


	//   ....[0]....
.L_1120:
        /*0664*/ 	.word	0x00000330
        /*0668*/ 	.word	0x000000ff
        /*066c*/ 	.word	0x00038800
        /*0670*/ 	.short	0x0100
        /*0672*/ 	.byte	0x08
	.zero		1


	//   ....[1]....
        /*0674*/ 	.word	0x00000340
        /*0678*/ 	.word	0x000000ff
        /*067c*/ 	.word	0x00038810
        /*0680*/ 	.short	0x0100
        /*0682*/ 	.byte	0x08
	.zero		1


	//   ....[2]....
        /*0684*/ 	.word	0x00000350
        /*0688*/ 	.word	0x000000ff
        /*068c*/ 	.word	0x00038820
        /*0690*/ 	.short	0x0100
        /*0692*/ 	.byte	0x08
	.zero		1


	//   ....[3]....
        /*0694*/ 	.word	0x00000400
        /*0698*/ 	.word	0x000000ff
        /*069c*/ 	.word	0x00038830
        /*06a0*/ 	.short	0x0100
        /*06a2*/ 	.byte	0x06
	.zero		1


	//   ....[4]....
        /*06a4*/ 	.word	0x00000410
        /*06a8*/ 	.word	0x000000ff
        /*06ac*/ 	.word	0x00038840
        /*06b0*/ 	.short	0x0100
        /*06b2*/ 	.byte	0x06
	.zero		1


	//   ....[5]....
        /*06b4*/ 	.word	0x00000420
        /*06b8*/ 	.word	0x000000ff
        /*06bc*/ 	.word	0x00038838
        /*06c0*/ 	.short	0x0100
        /*06c2*/ 	.byte	0x06
	.zero		1


	//   ....[6]....
        /*06c4*/ 	.word	0x00000430
        /*06c8*/ 	.word	0x000000ff
        /*06cc*/ 	.word	0x00038848
        /*06d0*/ 	.short	0x0100
        /*06d2*/ 	.byte	0x06
	.zero		1


	//   ....[7]....
        /*06d4*/ 	.word	0x00000560
        /*06d8*/ 	.word	0x000000ff
        /*06dc*/ 	.word	0x00038850
        /*06e0*/ 	.short	0x0100
        /*06e2*/ 	.byte	0x08
	.zero		1


	//   ....[8]....
        /*06e4*/ 	.word	0x00000570
        /*06e8*/ 	.word	0x000000ff
        /*06ec*/ 	.word	0x00038860
        /*06f0*/ 	.short	0x0100
        /*06f2*/ 	.byte	0x08
	.zero		1


	//   ....[9]....
        /*06f4*/ 	.word	0x00000580
        /*06f8*/ 	.word	0x000000ff
        /*06fc*/ 	.word	0x00038858
        /*0700*/ 	.short	0x0100
        /*0702*/ 	.byte	0x08
	.zero		1


	//   ....[10]....
        /*0704*/ 	.word	0x00000590
        /*0708*/ 	.word	0x000000ff
        /*070c*/ 	.word	0x00038868
        /*0710*/ 	.short	0x0100
        /*0712*/ 	.byte	0x08
	.zero		1


	//   ....[11]....
        /*0714*/ 	.word	0x00000680
        /*0718*/ 	.word	0x000000ff
        /*071c*/ 	.word	0x00038870
        /*0720*/ 	.short	0x0100
        /*0722*/ 	.byte	0x06
	.zero		1


	//   ....[12]....
        /*0724*/ 	.word	0x00000690
        /*0728*/ 	.word	0x000000ff
        /*072c*/ 	.word	0x00038880
        /*0730*/ 	.short	0x0100
        /*0732*/ 	.byte	0x06
	.zero		1


	//   ....[13]....
        /*0734*/ 	.word	0x000006a0
        /*0738*/ 	.word	0x000000ff
        /*073c*/ 	.word	0x00038878
        /*0740*/ 	.short	0x0100
        /*0742*/ 	.byte	0x06
	.zero		1


	//   ....[14]....
        /*0744*/ 	.word	0x000006b0
        /*0748*/ 	.word	0x000000ff
        /*074c*/ 	.word	0x00038888
        /*0750*/ 	.short	0x0100
        /*0752*/ 	.byte	0x06
	.zero		1


	//   ....[15]....
        /*0754*/ 	.word	0x000007e0
        /*0758*/ 	.word	0x000000ff
        /*075c*/ 	.word	0x00038890
        /*0760*/ 	.short	0x0100
        /*0762*/ 	.byte	0x08
	.zero		1


	//   ....[16]....
        /*0764*/ 	.word	0x000007f0
        /*0768*/ 	.word	0x000000ff
        /*076c*/ 	.word	0x000388a0
        /*0770*/ 	.short	0x0100
        /*0772*/ 	.byte	0x08
	.zero		1


	//   ....[17]....
        /*0774*/ 	.word	0x00000800
        /*0778*/ 	.word	0x000000ff
        /*077c*/ 	.word	0x00038898
        /*0780*/ 	.short	0x0100
        /*0782*/ 	.byte	0x08
	.zero		1


	//   ....[18]....
        /*0784*/ 	.word	0x00000810
        /*0788*/ 	.word	0x000000ff
        /*078c*/ 	.word	0x000388a8
        /*0790*/ 	.short	0x0100
        /*0792*/ 	.byte	0x08
	.zero		1


	//   ....[19]....
        /*0794*/ 	.word	0x00000940
        /*0798*/ 	.word	0x000000ff
        /*079c*/ 	.word	0x000388b0
        /*07a0*/ 	.short	0x0100
        /*07a2*/ 	.byte	0x08
	.zero		1


	//   ....[20]....
        /*07a4*/ 	.word	0x00000950
        /*07a8*/ 	.word	0x000000ff
        /*07ac*/ 	.word	0x000388c0
        /*07b0*/ 	.short	0x0100
        /*07b2*/ 	.byte	0x08
	.zero		1


	//   ....[21]....
        /*07b4*/ 	.word	0x00000960
        /*07b8*/ 	.word	0x000000ff
        /*07bc*/ 	.word	0x000388b8
        /*07c0*/ 	.short	0x0100
        /*07c2*/ 	.byte	0x08
	.zero		1


	//   ....[22]....
        /*07c4*/ 	.word	0x00000970
        /*07c8*/ 	.word	0x000000ff
        /*07cc*/ 	.word	0x000388c8
        /*07d0*/ 	.short	0x0100
        /*07d2*/ 	.byte	0x08
	.zero		1


	//   ....[23]....
        /*07d4*/ 	.word	0x00002680
        /*07d8*/ 	.word	0x00000046
        /*07dc*/ 	.word	0x00038890
        /*07e0*/ 	.short	0x010a
        /*07e2*/ 	.byte	0x3f
	.zero		1


	//   ....[24]....
        /*07e4*/ 	.word	0x00003030
        /*07e8*/ 	.word	0x00000046
        /*07ec*/ 	.word	0x00038890
        /*07f0*/ 	.short	0x010a
        /*07f2*/ 	.byte	0x3f
	.zero		1


	//   ....[25]....
        /*07f4*/ 	.word	0x000038a0
        /*07f8*/ 	.word	0x00000046
        /*07fc*/ 	.word	0x00038890
        /*0800*/ 	.short	0x010a
        /*0802*/ 	.byte	0x3f
	.zero		1


	//   ....[26]....
        /*0804*/ 	.word	0x00003aa0
        /*0808*/ 	.word	0x00000004
        /*080c*/ 	.word	0x00000000
        /*0810*/ 	.short	0x0101
        /*0812*/ 	.byte	0x3f
	.zero		1


	//   ....[27]....
        /*0814*/ 	.word	0x00003ae0
        /*0818*/ 	.word	0x00000046
        /*081c*/ 	.word	0x000388b0
        /*0820*/ 	.short	0x010a
        /*0822*/ 	.byte	0x3f
	.zero		1


	//   ....[28]....
        /*0824*/ 	.word	0x00004130
        /*0828*/ 	.word	0x00000046
        /*082c*/ 	.word	0x00000000
        /*0830*/ 	.short	0x0101
        /*0832*/ 	.byte	0x3f
	.zero		1


	//   ....[29]....
        /*0834*/ 	.word	0x00004ab0
        /*0838*/ 	.word	0x00000000
        /*083c*/ 	.word	0x00000000
        /*0840*/ 	.short	0x0101
        /*0842*/ 	.byte	0x3f
	.zero		1


	//   ....[30]....
        /*0844*/ 	.word	0x00005620
        /*0848*/ 	.word	0x00000000
        /*084c*/ 	.word	0x00000000
        /*0850*/ 	.short	0x0101
        /*0852*/ 	.byte	0x3f
	.zero		1


	//   ....[31]....
        /*0854*/ 	.word	0x000061b0
        /*0858*/ 	.word	0x00000002
        /*085c*/ 	.word	0x00038800
        /*0860*/ 	.short	0x010a
        /*0862*/ 	.byte	0x3f
	.zero		1


	//   ....[32]....
        /*0864*/ 	.word	0x00006200
        /*0868*/ 	.word	0x00000002
        /*086c*/ 	.word	0x00038800
        /*0870*/ 	.short	0x010a
        /*0872*/ 	.byte	0x3f
	.zero		1


	//   ....[33]....
        /*0874*/ 	.word	0x00006e30
        /*0878*/ 	.word	0x00000002
        /*087c*/ 	.word	0x00038800
        /*0880*/ 	.short	0x010a
        /*0882*/ 	.byte	0x3f
	.zero		1


	//   ....[34]....
        /*0884*/ 	.word	0x00008160
        /*0888*/ 	.word	0x00000002
        /*088c*/ 	.word	0x00038800
        /*0890*/ 	.short	0x010a
        /*0892*/ 	.byte	0x3f
	.zero		1


	//   ....[35]....
        /*0894*/ 	.word	0x00008fe0
        /*0898*/ 	.word	0x00000015
        /*089c*/ 	.word	0x00038830
        /*08a0*/ 	.short	0x010a
        /*08a2*/ 	.byte	0x3f
	.zero		1


	//   ....[36]....
        /*08a4*/ 	.word	0x00009090
        /*08a8*/ 	.word	0x00000015
        /*08ac*/ 	.word	0x00038830
        /*08b0*/ 	.short	0x010a
        /*08b2*/ 	.byte	0x3f
	.zero		1


	//   ....[37]....
        /*08b4*/ 	.word	0x000093a0
        /*08b8*/ 	.word	0x00000002
        /*08bc*/ 	.word	0x00038810
        /*08c0*/ 	.short	0x010a
        /*08c2*/ 	.byte	0x3f
	.zero		1


	//   ....[38]....
        /*08c4*/ 	.word	0x000093f0
        /*08c8*/ 	.word	0x00000015
        /*08cc*/ 	.word	0x00038850
        /*08d0*/ 	.short	0x010a
        /*08d2*/ 	.byte	0x3f
	.zero		1


	//   ....[39]....
        /*08d4*/ 	.word	0x000094b0
        /*08d8*/ 	.word	0x00000015
        /*08dc*/ 	.word	0x00038850
        /*08e0*/ 	.short	0x010a
        /*08e2*/ 	.byte	0x3f
	.zero		1


	//   ....[40]....
        /*08e4*/ 	.word	0x0000b8b0
        /*08e8*/ 	.word	0x00000019
        /*08ec*/ 	.word	0x00000000
        /*08f0*/ 	.short	0x0101
        /*08f2*/ 	.byte	0x3f
	.zero		1


	//   ....[41]....
        /*08f4*/ 	.word	0x0000bf70
        /*08f8*/ 	.word	0x00000015
        /*08fc*/ 	.word	0x00000000
        /*0900*/ 	.short	0x0101
        /*0902*/ 	.byte	0x3f
	.zero		1


	//   ....[42]....
        /*0904*/ 	.word	0x0000c070
        /*0908*/ 	.word	0x000000c4
        /*090c*/ 	.word	0x00038830
        /*0910*/ 	.short	0x010a
        /*0912*/ 	.byte	0x3f
	.zero		1


	//   ....[43]....
        /*0914*/ 	.word	0x0000c0e0
        /*0918*/ 	.word	0x000000c4
        /*091c*/ 	.word	0x00038830
        /*0920*/ 	.short	0x010a
        /*0922*/ 	.byte	0x3f
	.zero		1


	//   ....[44]....
        /*0924*/ 	.word	0x0000c350
        /*0928*/ 	.word	0x000000c4
        /*092c*/ 	.word	0x00038850
        /*0930*/ 	.short	0x010a
        /*0932*/ 	.byte	0x3f
	.zero		1


	//   ....[45]....
        /*0934*/ 	.word	0x0000c3a0
        /*0938*/ 	.word	0x000000c4
        /*093c*/ 	.word	0x00038850
        /*0940*/ 	.short	0x010a
        /*0942*/ 	.byte	0x3f
	.zero		1


	//   ....[46]....
        /*0944*/ 	.word	0x0000e4b0
        /*0948*/ 	.word	0x000000a4
        /*094c*/ 	.word	0x00000000
        /*0950*/ 	.short	0x0101
        /*0952*/ 	.byte	0x3f
	.zero		1


	//   ....[47]....
        /*0954*/ 	.word	0x0000f6d0
        /*0958*/ 	.word	0x000000c4
        /*095c*/ 	.word	0x00000000
        /*0960*/ 	.short	0x0101
        /*0962*/ 	.byte	0x3f
	.zero		1


	//   ....[48]....
        /*0964*/ 	.word	0x0000f810
        /*0968*/ 	.word	0x000000bb
        /*096c*/ 	.word	0x00038830
        /*0970*/ 	.short	0x010a
        /*0972*/ 	.byte	0x3f
	.zero		1


	//   ....[49]....
        /*0974*/ 	.word	0x0000f880
        /*0978*/ 	.word	0x000000bb
        /*097c*/ 	.word	0x00038830
        /*0980*/ 	.short	0x010a
        /*0982*/ 	.byte	0x3f
	.zero		1


	//   ....[50]....
        /*0984*/ 	.word	0x0000faf0
        /*0988*/ 	.word	0x000000bb
        /*098c*/ 	.word	0x00038850
        /*0990*/ 	.short	0x010a
        /*0992*/ 	.byte	0x3f
	.zero		1


	//   ....[51]....
        /*0994*/ 	.word	0x0000fb40
        /*0998*/ 	.word	0x000000bb
        /*099c*/ 	.word	0x00038850
        /*09a0*/ 	.short	0x010a
        /*09a2*/ 	.byte	0x3f
	.zero		1


	//   ....[52]....
        /*09a4*/ 	.word	0x00011da0
        /*09a8*/ 	.word	0x0000009e
        /*09ac*/ 	.word	0x00000000
        /*09b0*/ 	.short	0x0101
        /*09b2*/ 	.byte	0x3f
	.zero		1


	//   ....[53]....
        /*09b4*/ 	.word	0x000129a0
        /*09b8*/ 	.word	0x000000bb
        /*09bc*/ 	.word	0x00000000
        /*09c0*/ 	.short	0x0101
        /*09c2*/ 	.byte	0x3f
	.zero		1


	//   ....[54]....
        /*09c4*/ 	.word	0x00014cd0
        /*09c8*/ 	.word	0x00000000
        /*09cc*/ 	.word	0x00000000
        /*09d0*/ 	.short	0x0101
        /*09d2*/ 	.byte	0x3f
	.zero		1


	//   ....[55]....
        /*09d4*/ 	.word	0x00017070
        /*09d8*/ 	.word	0x00000009
        /*09dc*/ 	.word	0x00038820
        /*09e0*/ 	.short	0x010a
        /*09e2*/ 	.byte	0x3f
	.zero		1


	//   ....[56]....
        /*09e4*/ 	.word	0x000170f0
        /*09e8*/ 	.word	0x00000005
        /*09ec*/ 	.word	0x000388a0
        /*09f0*/ 	.short	0x010a
        /*09f2*/ 	.byte	0x3f
	.zero		1


	//   ....[57]....
        /*09f4*/ 	.word	0x000172e0
        /*09f8*/ 	.word	0x00000005
        /*09fc*/ 	.word	0x000388c0
        /*0a00*/ 	.short	0x010a
        /*0a02*/ 	.byte	0x3f
	.zero		1


	//   ....[58]....
        /*0a04*/ 	.word	0x00017840
        /*0a08*/ 	.word	0x00000006
        /*0a0c*/ 	.word	0x000388a0
        /*0a10*/ 	.short	0x010a
        /*0a12*/ 	.byte	0x3f
	.zero		1


	//   ....[59]....
        /*0a14*/ 	.word	0x00017a10
        /*0a18*/ 	.word	0x00000006
        /*0a1c*/ 	.word	0x000388c0
        /*0a20*/ 	.short	0x010a
        /*0a22*/ 	.byte	0x3f
	.zero		1


	//   ....[60]....
        /*0a24*/ 	.word	0x00018960
        /*0a28*/ 	.word	0x00000009
        /*0a2c*/ 	.word	0x00038840
        /*0a30*/ 	.short	0x010a
        /*0a32*/ 	.byte	0x3f
	.zero		1


	//   ....[61]....
        /*0a34*/ 	.word	0x00019140
        /*0a38*/ 	.word	0x0000000b
        /*0a3c*/ 	.word	0x00038820
        /*0a40*/ 	.short	0x010a
        /*0a42*/ 	.byte	0x3f
	.zero		1


	//   ....[62]....
        /*0a44*/ 	.word	0x00019210
        /*0a48*/ 	.word	0x00000005
        /*0a4c*/ 	.word	0x00038860
        /*0a50*/ 	.short	0x010a
        /*0a52*/ 	.byte	0x3f
	.zero		1


	//   ....[63]....
        /*0a54*/ 	.word	0x00019990
        /*0a58*/ 	.word	0x00000002
        /*0a5c*/ 	.word	0x00038840
        /*0a60*/ 	.short	0x010a
        /*0a62*/ 	.byte	0x3f
	.zero		1


	//   ....[64]....
        /*0a64*/ 	.word	0x00019bb0
        /*0a68*/ 	.word	0x00000002
        /*0a6c*/ 	.word	0x00038860
        /*0a70*/ 	.short	0x010a
        /*0a72*/ 	.byte	0x3f
	.zero		1


	//   ....[65]....
        /*0a74*/ 	.word	0x0001a250
        /*0a78*/ 	.word	0x00000002
        /*0a7c*/ 	.word	0x00038840
        /*0a80*/ 	.short	0x010a
        /*0a82*/ 	.byte	0x3f
	.zero		1


	//   ....[66]....
        /*0a84*/ 	.word	0x0001a460
        /*0a88*/ 	.word	0x00000002
        /*0a8c*/ 	.word	0x00038860
        /*0a90*/ 	.short	0x010a
        /*0a92*/ 	.byte	0x3f
	.zero		1


	//   ....[67]....
        /*0a94*/ 	.word	0x0001aa90
        /*0a98*/ 	.word	0x00000002
        /*0a9c*/ 	.word	0x00038840
        /*0aa0*/ 	.short	0x010a
        /*0aa2*/ 	.byte	0x3f
	.zero		1


	//   ....[68]....
        /*0aa4*/ 	.word	0x0001acb0
        /*0aa8*/ 	.word	0x00000002
        /*0aac*/ 	.word	0x00038860
        /*0ab0*/ 	.short	0x010a
        /*0ab2*/ 	.byte	0x3f
	.zero		1


	//   ....[69]....
        /*0ab4*/ 	.word	0x0001bf90
        /*0ab8*/ 	.word	0x00000000
        /*0abc*/ 	.word	0x00038820
        /*0ac0*/ 	.short	0x010a
        /*0ac2*/ 	.byte	0x3f
	.zero		1


	//   ....[70]....
        /*0ac4*/ 	.word	0x0001c130
        /*0ac8*/ 	.word	0x00000006
        /*0acc*/ 	.word	0x00000000
        /*0ad0*/ 	.short	0x010a
        /*0ad2*/ 	.byte	0x3f
	.zero		1


	//   ....[71]....
        /*0ad4*/ 	.word	0x0001c1a0
        /*0ad8*/ 	.word	0x00000007
        /*0adc*/ 	.word	0x00000000
        /*0ae0*/ 	.short	0x010a
        /*0ae2*/ 	.byte	0x3f
	.zero		1


	//   ....[72]....
        /*0ae4*/ 	.word	0x0001c210
        /*0ae8*/ 	.word	0x00000004
        /*0aec*/ 	.word	0x00000000
        /*0af0*/ 	.short	0x010a
        /*0af2*/ 	.byte	0x3f
	.zero		1


	//   ....[73]....
        /*0af4*/ 	.word	0x0001c240
        /*0af8*/ 	.word	0x00000003
        /*0afc*/ 	.word	0x00000000
        /*0b00*/ 	.short	0x010a
        /*0b02*/ 	.byte	0x3f
	.zero		1


	//   ....[74]....
        /*0b04*/ 	.word	0x0001c2a0
        /*0b08*/ 	.word	0x00000046
        /*0b0c*/ 	.word	0x00038890
        /*0b10*/ 	.short	0x010a
        /*0b12*/ 	.byte	0x3f
	.zero		1


	//   ....[75]....
        /*0b14*/ 	.word	0x0001c2f0
        /*0b18*/ 	.word	0x00000046
        /*0b1c*/ 	.word	0x00038890
        /*0b20*/ 	.short	0x010a
        /*0b22*/ 	.byte	0x3f
	.zero		1


	//   ....[76]....
        /*0b24*/ 	.word	0x0001c340
        /*0b28*/ 	.word	0x00000046
        /*0b2c*/ 	.word	0x00038890
        /*0b30*/ 	.short	0x010a
        /*0b32*/ 	.byte	0x3f
	.zero		1


	//   ....[77]....
        /*0b34*/ 	.word	0x0001c390
        /*0b38*/ 	.word	0x00000046
        /*0b3c*/ 	.word	0x000388b0
        /*0b40*/ 	.short	0x010a
        /*0b42*/ 	.byte	0x3f
	.zero		1


	//   ....[78]....
        /*0b44*/ 	.word	0x0001c8e0
        /*0b48*/ 	.word	0x00000002
        /*0b4c*/ 	.word	0x00038800
        /*0b50*/ 	.short	0x010a
        /*0b52*/ 	.byte	0x3f
	.zero		1


	//   ....[79]....
        /*0b54*/ 	.word	0x0001ce30
        /*0b58*/ 	.word	0x00000002
        /*0b5c*/ 	.word	0x00038800
        /*0b60*/ 	.short	0x010a
        /*0b62*/ 	.byte	0x3f
	.zero		1


	//   ....[80]....
        /*0b64*/ 	.word	0x0001ce80
        /*0b68*/ 	.word	0x00000015
        /*0b6c*/ 	.word	0x00038830
        /*0b70*/ 	.short	0x010a
        /*0b72*/ 	.byte	0x3f
	.zero		1


	//   ....[81]....
        /*0b74*/ 	.word	0x0001ced0
        /*0b78*/ 	.word	0x00000002
        /*0b7c*/ 	.word	0x00038810
        /*0b80*/ 	.short	0x010a
        /*0b82*/ 	.byte	0x3f
	.zero		1


	//   ....[82]....
        /*0b84*/ 	.word	0x0001cf20
        /*0b88*/ 	.word	0x00000015
        /*0b8c*/ 	.word	0x00038850
        /*0b90*/ 	.short	0x010a
        /*0b92*/ 	.byte	0x3f
	.zero		1


	//   ....[83]....
        /*0b94*/ 	.word	0x0001cf70
        /*0b98*/ 	.word	0x000000c4
        /*0b9c*/ 	.word	0x00038830
        /*0ba0*/ 	.short	0x010a
        /*0ba2*/ 	.byte	0x3f
	.zero		1


	//   ....[84]....
        /*0ba4*/ 	.word	0x0001cfc0
        /*0ba8*/ 	.word	0x000000c4
        /*0bac*/ 	.word	0x00038850
        /*0bb0*/ 	.short	0x010a
        /*0bb2*/ 	.byte	0x3f
	.zero		1


	//   ....[85]....
        /*0bb4*/ 	.word	0x0001d010
        /*0bb8*/ 	.word	0x000000bb
        /*0bbc*/ 	.word	0x00038830
        /*0bc0*/ 	.short	0x010a
        /*0bc2*/ 	.byte	0x3f
	.zero		1


	//   ....[86]....
        /*0bc4*/ 	.word	0x0001d060
        /*0bc8*/ 	.word	0x000000bb
        /*0bcc*/ 	.word	0x00038850
        /*0bd0*/ 	.short	0x010a
        /*0bd2*/ 	.byte	0x3f
	.zero		1


	//   ....[87]....
        /*0bd4*/ 	.word	0x0001d200
        /*0bd8*/ 	.word	0x00000009
        /*0bdc*/ 	.word	0x00038820
        /*0be0*/ 	.short	0x010a
        /*0be2*/ 	.byte	0x3f
	.zero		1


	//   ....[88]....
        /*0be4*/ 	.word	0x0001d250
        /*0be8*/ 	.word	0x00000005
        /*0bec*/ 	.word	0x000388a0
        /*0bf0*/ 	.short	0x010a
        /*0bf2*/ 	.byte	0x3f
	.zero		1


	//   ....[89]....
        /*0bf4*/ 	.word	0x0001d2a0
        /*0bf8*/ 	.word	0x00000005
        /*0bfc*/ 	.word	0x000388c0
        /*0c00*/ 	.short	0x010a
        /*0c02*/ 	.byte	0x3f
	.zero		1


	//   ....[90]....
        /*0c04*/ 	.word	0x0001d2f0
        /*0c08*/ 	.word	0x00000006
        /*0c0c*/ 	.word	0x000388a0
        /*0c10*/ 	.short	0x010a
        /*0c12*/ 	.byte	0x3f
	.zero		1


	//   ....[91]....
        /*0c14*/ 	.word	0x0001d340
        /*0c18*/ 	.word	0x00000006
        /*0c1c*/ 	.word	0x000388c0
        /*0c20*/ 	.short	0x010a
        /*0c22*/ 	.byte	0x3f
	.zero		1


	//   ....[92]....
        /*0c24*/ 	.word	0x0001d4e0
        /*0c28*/ 	.word	0x00000009
        /*0c2c*/ 	.word	0x00038840
        /*0c30*/ 	.short	0x010a
        /*0c32*/ 	.byte	0x3f
	.zero		1


	//   ....[93]....
        /*0c34*/ 	.word	0x0001d560
        /*0c38*/ 	.word	0x00000009
        /*0c3c*/ 	.word	0x00038820
        /*0c40*/ 	.short	0x010a
        /*0c42*/ 	.byte	0x3f
	.zero		1


	//   ....[94]....
        /*0c44*/ 	.word	0x0001d5b0
        /*0c48*/ 	.word	0x00000005
        /*0c4c*/ 	.word	0x00038860
        /*0c50*/ 	.short	0x010a
        /*0c52*/ 	.byte	0x3f
	.zero		1


	//   ....[95]....
        /*0c54*/ 	.word	0x0001d600
        /*0c58*/ 	.word	0x00000002
        /*0c5c*/ 	.word	0x00038840
        /*0c60*/ 	.short	0x010a
        /*0c62*/ 	.byte	0x3f
	.zero		1


	//   ....[96]....
        /*0c64*/ 	.word	0x0001d650
        /*0c68*/ 	.word	0x00000002
        /*0c6c*/ 	.word	0x00038860
        /*0c70*/ 	.short	0x010a
        /*0c72*/ 	.byte	0x3f
	.zero		1


	//   ....[97]....
        /*0c74*/ 	.word	0x0001d6a0
        /*0c78*/ 	.word	0x00000002
        /*0c7c*/ 	.word	0x00038840
        /*0c80*/ 	.short	0x010a
        /*0c82*/ 	.byte	0x3f
	.zero		1


	//   ....[98]....
        /*0c84*/ 	.word	0x0001d6f0
        /*0c88*/ 	.word	0x00000002
        /*0c8c*/ 	.word	0x00038860
        /*0c90*/ 	.short	0x010a
        /*0c92*/ 	.byte	0x3f
	.zero		1


	//   ....[99]....
        /*0c94*/ 	.word	0x0001d740
        /*0c98*/ 	.word	0x00000002
        /*0c9c*/ 	.word	0x00038840
        /*0ca0*/ 	.short	0x010a
        /*0ca2*/ 	.byte	0x3f
	.zero		1


	//   ....[100]....
        /*0ca4*/ 	.word	0x0001d790
        /*0ca8*/ 	.word	0x00000002
        /*0cac*/ 	.word	0x00038860
        /*0cb0*/ 	.short	0x010a
        /*0cb2*/ 	.byte	0x3f
	.zero		1


	//   ....[101]....
        /*0cb4*/ 	.word	0x0001e150
        /*0cb8*/ 	.word	0x00000000
        /*0cbc*/ 	.word	0x00038820
        /*0cc0*/ 	.short	0x010a
        /*0cc2*/ 	.byte	0x3f
	.zero		1


	//   ....[102]....
        /*0cc4*/ 	.word	0x0001e2f0
        /*0cc8*/ 	.word	0x00000006
        /*0ccc*/ 	.word	0x00000000
        /*0cd0*/ 	.short	0x010a
        /*0cd2*/ 	.byte	0x3f
	.zero		1


	//   ....[103]....
        /*0cd4*/ 	.word	0x0001e340
        /*0cd8*/ 	.word	0x00000007
        /*0cdc*/ 	.word	0x00000000
        /*0ce0*/ 	.short	0x010a
        /*0ce2*/ 	.byte	0x3f
	.zero		1


	//   ....[104]....
        /*0ce4*/ 	.word	0x0001e390
        /*0ce8*/ 	.word	0x00000004
        /*0cec*/ 	.word	0x00000000
        /*0cf0*/ 	.short	0x010a
        /*0cf2*/ 	.byte	0x3f
	.zero		1


	//----- nvinfo : EIATTR_NUM_MBARRIERS
	.align		4
.L_1121:
        /*0cf4*/ 	.byte	0x03, 0x38
        /*0cf6*/ 	.short	0x0017


	//----- nvinfo : EIATTR_EXIT_INSTR_OFFSETS
	.align		4
        /*0cf8*/ 	.byte	0x04, 0x1c
        /*0cfa*/ 	.short	(.L_1123 - .L_1122)


	//   ....[0]....
.L_1122:
        /*0cfc*/ 	.word	0x0001c290


	//----- nvinfo : EIATTR_MAX_THREADS
	.align		4
.L_1123:
        /*0d00*/ 	.byte	0x04, 0x05
        /*0d02*/ 	.short	(.L_1125 - .L_1124)
.L_1124:
        /*0d04*/ 	.word	0x00000180
        /*0d08*/ 	.word	0x00000001
        /*0d0c*/ 	.word	0x00000001


	//----- nvinfo : EIATTR_CRS_STACK_SIZE
	.align		4
.L_1125:
        /*0d10*/ 	.byte	0x04, 0x1e
        /*0d12*/ 	.short	(.L_1127 - .L_1126)
.L_1126:
        /*0d14*/ 	.word	0x00000000


	//----- nvinfo : EIATTR_CBANK_PARAM_SIZE
	.align		4
.L_1127:
        /*0d18*/ 	.byte	0x03, 0x19
        /*0d1a*/ 	.short	0x0b70


	//----- nvinfo : EIATTR_PARAM_CBANK
	.align		4
        /*0d1c*/ 	.byte	0x04, 0x0a
        /*0d1e*/ 	.short	(.L_1129 - .L_1128)
	.align		4
.L_1128:
        /*0d20*/ 	.word	index@(.nv.constant0._ZN7cutlass13device_kernelIN5flash11enable_sm90INS1_16FlashAttnFwdSm90INS1_25CollectiveMainloopFwdSm90ILi2EN4cute5tupleIJNS5_1CILi1EEES8_S8_EEENS6_IJNS7_ILi64EEESA_SA_EEELi512ENS_6half_tEfNS_4arch4Sm90ELb1ELb0ELb0ELb1ELb0ELb1ELb1ELb0ELb0ELb0ELb0ELb0EEENS1_21CollectiveEpilogueFwdINS6_IJSA_NS7_ILi512EEESA_EEES9_SC_SE_Li256ELb1ELb0ELb0ELb0EEENS1_36VarlenDynamicPersistentTileSchedulerILi64ELi64ELi256ELi32ELb0ELb0ELb1ELb1ELb1ELb1EEEEEEEEEvNT_6ParamsE)
        /*0d24*/ 	.short	0x0210
        /*0d26*/ 	.short	0x0b70


	//----- nvinfo : EIATTR_SW_WAR
	.align		4
.L_1129:
        /*0d28*/ 	.byte	0x04, 0x36
        /*0d2a*/ 	.short	(.L_1131 - .L_1130)
.L_1130:
        /*0d2c*/ 	.word	0x00000008
.L_1131:


//--------------------- .nv.info._ZN7cutlass13device_kernelIN5flash11enable_sm90INS1_16FlashAttnFwdSm90INS1_25CollectiveMainloopFwdSm90ILi2EN4cute5tupleIJNS5_1CILi1EEES8_S8_EEENS6_IJNS7_ILi128EEENS7_ILi96EEENS7_ILi64EEEEEELi256ENS_6half_tEfNS_4arch4Sm90ELb0ELb0ELb0ELb0ELb0ELb0ELb0ELb1ELb0ELb0ELb0ELb0EEENS1_21CollectiveEpilogueFwdINS6_IJSA_NS7_ILi256EEESB_EEES9_SE_SG_Li256ELb0ELb0ELb0ELb0EEENS1_29StaticPersistentTileSchedulerILb0EEEEEEEEEvNT_6ParamsE --------------------------
	.section	.nv.info._ZN7cutlass13device_kernelIN5flash11enable_sm90INS1_16FlashAttnFwdSm90INS1_25CollectiveMainloopFwdSm90ILi2EN4cute5tupleIJNS5_1CILi1EEES8_S8_EEENS6_IJNS7_ILi128EEENS7_ILi96EEENS7_ILi64EEEEEELi256ENS_6half_tEfNS_4arch4Sm90ELb0ELb0ELb0ELb0ELb0ELb0ELb0ELb1ELb0ELb0ELb0ELb0EEENS1_21CollectiveEpilogueFwdINS6_IJSA_NS7_ILi256EEESB_EEES9_SE_SG_Li256ELb0ELb0ELb0ELb0EEENS1_29StaticPersistentTileSchedulerILb0EEEEEEEEEvNT_6ParamsE,"",@"SHT_CUDA_INFO"
	.sectionflags	@""
	.align	4


	//----- nvinfo : EIATTR_CUDA_API_VERSION
	.align		4
        /*0000*/ 	.byte	0x04, 0x37
        /*0002*/ 	.short	(.L_1133 - .L_1132)
.L_1132:
        /*0004*/ 	.word	0x00000082


	//----- nvinfo : EIATTR_KPARAM_INFO
	.align		4
.L_1133:
        /*0008*/ 	.byte	0x04, 0x17
        /*000a*/ 	.short	(.L_1135 - .L_1134)
.L_1134:
        /*000c*/ 	.word	0x00000000
        /*0010*/ 	.short	0x0000
        /*0012*/ 	.short	0x0070
        /*0014*/ 	.byte	0x00, 0xf0, 0x01, 0x2e


	//----- nvinfo : EIATTR_SPARSE_MMA_MASK
	.align		4
.L_1135:
        /*0018*/ 	.byte	0x03, 0x50
        /*001a*/ 	.short	0x0000


	//----- nvinfo : EIATTR_MAXREG_COUNT
	.align		4
        /*001c*/ 	.byte	0x03, 0x1b
        /*001e*/ 	.short	0x00a8


	//----- nvinfo : EIATTR_NUM_BARRIERS
	.align		4
        /*0020*/ 	.byte	0x02, 0x4c
        /*0022*/ 	.byte	0x10
	.zero		1


	//----- nvinfo : EIATTR_EXTERNS
	.align		4
        /*0024*/ 	.byte	0x04, 0x0f
        /*0026*/ 	.short	(.L_1137 - .L_1136)


	//   ....[0]....
	.align		4
.L_1136:
        /*0028*/ 	.word	index@(__assertfail)


	//----- nvinfo : EIATTR_ANNOTATIONS
	.align		4
.L_1137:
        /*002c*/ 	.byte	0x04, 0x55
        /*002e*/ 	.short	(.L_1139 - .L_1138)


	//   ....[0]....
.L_1138:
        /* <DEDUP_REMOVED lines=13> */


	//----- nvinfo : EIATTR_MERCURY_ISA_VERSION
	.align		4
.L_1139:
        /*00e8*/ 	.byte	0x03, 0x5f
        /*00ea*/ 	.short	0x0101


	//----- nvinfo : EIATTR_INT_WARP_WIDE_INSTR_OFFSETS
	.align		4
        /*00ec*/ 	.byte	0x04, 0x31
        /*00ee*/ 	.short	(.L_1141 - .L_1140)


	//   ....[0]....
.L_1140:
        /*00f0*/ 	.word	0x00000190


	//   ....[1]....
        /*00f4*/ 	.word	0x000001c0


	//   ....[2]....
        /*00f8*/ 	.word	0x000001d0


	//   ....[3]....
        /*00fc*/ 	.word	0x00006a90


	//   ....[4]....
        /*0100*/ 	.word	0x00006ac0


	//----- nvinfo : EIATTR_COOP_GROUP_MASK_REGIDS
	.align		4
.L_1141:
        /*0104*/ 	.byte	0x04, 0x29
        /*0106*/ 	.short	(.L_1143 - .L_1142)


	//   ....[0]....
.L_1142:
        /*0108*/ 	.word	0xffffffff


	//   ....[1]....
        /*010c*/ 	.word	0xffffffff


	//   ....[2]....
        /*0110*/ 	.word	0xffffffff


	//   ....[3]....
        /*0114*/ 	.word	0xffffffff


	//   ....[4]....
        /*0118*/ 	.word	0xffffffff


	//   ....[5]....
        /*011c*/ 	.word	0xffffffff


	//   ....[6]....
        /*0120*/ 	.word	0xffffffff


	//   ....[7]....
        /*0124*/ 	.word	0xffffffff


	//   ....[8]....
        /*0128*/ 	.word	0xffffffff


	//   ....[9]....
        /*012c*/ 	.word	0xffffffff


	//   ....[10]....
        /*0130*/ 	.word	0xffffffff


	//   ....[11]....
        /*0134*/ 	.word	0xffffffff


	//   ....[12]....
        /*0138*/ 	.word	0xffffffff


	//   ....[13]....
        /*013c*/ 	.word	0xffffffff


	//   ....[14]....
        /*0140*/ 	.word	0xffffffff


	//   ....[15]....
        /*0144*/ 	.word	0xffffffff


	//   ....[16]....
        /*0148*/ 	.word	0xffffffff


	//   ....[17]....
        /*014c*/ 	.word	0xffffffff


	//   ....[18]....
        /*0150*/ 	.word	0xffffffff


	//   ....[19]....
        /*0154*/ 	.word	0xffffffff


	//   ....[20]....
        /*0158*/ 	.word	0xffffffff


	//   ....[21]....
        /*015c*/ 	.word	0xffffffff


	//   ....[22]....
        /*0160*/ 	.word	0xffffffff


	//   ....[23]....
        /*0164*/ 	.word	0x0500000f


	//   ....[24]....
        /*0168*/ 	.word	0x0500000f


	//----- nvinfo : EIATTR_COOP_GROUP_INSTR_OFFSETS
	.align		4
.L_1143:
        /*016c*/ 	.byte	0x04, 0x28
        /*016e*/ 	.short	(.L_1145 - .L_1144)


	//   ....[0]....
.L_1144:
        /*0170*/ 	.word	0x00000070


	//   ....[1]....
        /*0174*/ 	.word	0x000001a0


	//   ....[2]....
        /*0178*/ 	.word	0x000001f0


	//   ....[3]....
        /*017c*/ 	.word	0x000003e0


	//   ....[4]....
        /*0180*/ 	.word	0x00000540


	//   ....[5]....
        /*0184*/ 	.word	0x00000660


	//   ....[6]....
        /*0188*/ 	.word	0x000007c0


	//   ....[7]....
        /*018c*/ 	.word	0x00000d40


	//   ....[8]....
        /*0190*/ 	.word	0x00001a10


	//   ....[9]....
        /*0194*/ 	.word	0x00001a60


	//   ....[10]....
        /*0198*/ 	.word	0x00001ec0


	//   ....[11]....
        /*019c*/ 	.word	0x00001f40


	//   ....[12]....
        /*01a0*/ 	.word	0x00002f60


	//   ....[13]....
        /*01a4*/ 	.word	0x00002f90


	//   ....[14]....
        /*01a8*/ 	.word	0x00003320


	//   ....[15]....
        /*01ac*/ 	.word	0x000034f0


	//   ....[16]....
        /*01b0*/ 	.word	0x00004810


	//   ....[17]....
        /*01b4*/ 	.word	0x00004850


	//   ....[18]....
        /*01b8*/ 	.word	0x000049e0


	//   ....[19]....
        /*01bc*/ 	.word	0x00004a20


	//   ....[20]....
        /*01c0*/ 	.word	0x00005f60


	//   ....[21]....
        /*01c4*/ 	.word	0x00006290


	//   ....[22]....
        /*01c8*/ 	.word	0x00008c60


	//   ....[23]....
        /*01cc*/ 	.word	0x00009150


	//   ....[24]....
        /*01d0*/ 	.word	0x000095f0


	//----- nvinfo : EIATTR_REG_RECONFIG
	.align		4
.L_1145:
        /*01d4*/ 	.byte	0x01, 0x54
	.zero		2


	//----- nvinfo : EIATTR_SYSCALL_OFFSETS
	.align		4
        /*01d8*/ 	.byte	0x04, 0x46
        /*01da*/ 	.short	(.L_1147 - .L_1146)


	//   ....[0]....
.L_1146:
        /*01dc*/ 	.word	0x00001070


	//   ....[1]....
        /*01e0*/ 	.word	0x000066f0


	//   ....[2]....
        /*01e4*/ 	.word	0x00006830


	//   ....[3]....
        /*01e8*/ 	.word	0x00006930


	//----- nvinfo : EIATTR_MBARRIER_INSTR_OFFSETS
	.align		4
.L_1147:
        /*01ec*/ 	.byte	0x04, 0x39
        /*01ee*/ 	.short	(.L_1149 - .L_1148)


	//   ....[0]....
.L_1148:
        /*01f0*/ 	.word	0x00000290
        /*01f4*/ 	.word	0x000000ff
        /*01f8*/ 	.word	0x00022800
        /*01fc*/ 	.short	0x0100
        /*01fe*/ 	.byte	0x06
	.zero		1


	//   ....[1]....
        /*0200*/ 	.word	0x000002a0
        /*0204*/ 	.word	0x000000ff
        /*0208*/ 	.word	0x00022820
        /*020c*/ 	.short	0x0100
        /*020e*/ 	.byte	0x06
	.zero		1


	//   ....[2]....
        /*0210*/ 	.word	0x00000390
        /*0214*/ 	.word	0x000000ff
        /*0218*/ 	.word	0x00022830
        /*021c*/ 	.short	0x0100
        /*021e*/ 	.byte	0x08
	.zero		1


	//   ....[3]....
        /*0220*/ 	.word	0x000003a0
        /*0224*/ 	.word	0x000000ff
        /*0228*/ 	.word	0x00022840
        /*022c*/ 	.short	0x0100
        /*022e*/ 	.byte	0x08
	.zero		1


	//   ....[4]....
        /*0230*/ 	.word	0x000003b0
        /*0234*/ 	.word	0x000000ff
        /*0238*/ 	.word	0x00022838
        /*023c*/ 	.short	0x0100
        /*023e*/ 	.byte	0x08
	.zero		1


	//   ....[5]....
        /*0240*/ 	.word	0x000003c0
        /*0244*/ 	.word	0x000000ff
        /*0248*/ 	.word	0x00022848
        /*024c*/ 	.short	0x0100
        /*024e*/ 	.byte	0x08
	.zero		1


	//   ....[6]....
        /*0250*/ 	.word	0x000004f0
        /*0254*/ 	.word	0x000000ff
        /*0258*/ 	.word	0x00022850
        /*025c*/ 	.short	0x0100
        /*025e*/ 	.byte	0x08
	.zero		1


	//   ....[7]....
        /*0260*/ 	.word	0x00000500
        /*0264*/ 	.word	0x000000ff
        /*0268*/ 	.word	0x00022860
        /*026c*/ 	.short	0x0100
        /*026e*/ 	.byte	0x08
	.zero		1


	//   ....[8]....
        /*0270*/ 	.word	0x00000510
        /*0274*/ 	.word	0x000000ff
        /*0278*/ 	.word	0x00022858
        /*027c*/ 	.short	0x0100
        /*027e*/ 	.byte	0x08
	.zero		1


	//   ....[9]....
        /*0280*/ 	.word	0x00000520
        /*0284*/ 	.word	0x000000ff
        /*0288*/ 	.word	0x00022868
        /*028c*/ 	.short	0x0100
        /*028e*/ 	.byte	0x08
	.zero		1


	//   ....[10]....
        /*0290*/ 	.word	0x00000610
        /*0294*/ 	.word	0x000000ff
        /*0298*/ 	.word	0x00022870
        /*029c*/ 	.short	0x0100
        /*029e*/ 	.byte	0x06
	.zero		1


	//   ....[11]....
        /*02a0*/ 	.word	0x00000620
        /*02a4*/ 	.word	0x000000ff
        /*02a8*/ 	.word	0x00022880
        /*02ac*/ 	.short	0x0100
        /*02ae*/ 	.byte	0x06
	.zero		1


	//   ....[12]....
        /*02b0*/ 	.word	0x00000630
        /*02b4*/ 	.word	0x000000ff
        /*02b8*/ 	.word	0x00022878
        /*02bc*/ 	.short	0x0100
        /*02be*/ 	.byte	0x06
	.zero		1


	//   ....[13]....
        /*02c0*/ 	.word	0x00000640
        /*02c4*/ 	.word	0x000000ff
        /*02c8*/ 	.word	0x00022888
        /*02cc*/ 	.short	0x0100
        /*02ce*/ 	.byte	0x06
	.zero		1


	//   ....[14]....
        /*02d0*/ 	.word	0x00000770
        /*02d4*/ 	.word	0x000000ff
        /*02d8*/ 	.word	0x00022890
        /*02dc*/ 	.short	0x0100
        /*02de*/ 	.byte	0x08
	.zero		1


	//   ....[15]....
        /*02e0*/ 	.word	0x00000780
        /*02e4*/ 	.word	0x000000ff
        /*02e8*/ 	.word	0x000228a0
        /*02ec*/ 	.short	0x0100
        /*02ee*/ 	.byte	0x08
	.zero		1


	//   ....[16]....
        /*02f0*/ 	.word	0x00000790
        /*02f4*/ 	.word	0x000000ff
        /*02f8*/ 	.word	0x00022898
        /*02fc*/ 	.short	0x0100
        /*02fe*/ 	.byte	0x08
	.zero		1


	//   ....[17]....
        /*0300*/ 	.word	0x000007a0
        /*0304*/ 	.word	0x000000ff
        /*0308*/ 	.word	0x000228a8
        /*030c*/ 	.short	0x0100
        /*030e*/ 	.byte	0x08
	.zero		1


	//   ....[18]....
        /*0310*/ 	.word	0x000008d0
        /*0314*/ 	.word	0x000000ff
        /*0318*/ 	.word	0x000228b0
        /*031c*/ 	.short	0x0100
        /*031e*/ 	.byte	0x08
	.zero		1


	//   ....[19]....
        /*0320*/ 	.word	0x000008e0
        /*0324*/ 	.word	0x000000ff
        /*0328*/ 	.word	0x000228c0
        /*032c*/ 	.short	0x0100
        /*032e*/ 	.byte	0x08
	.zero		1


	//   ....[20]....
        /*0330*/ 	.word	0x000008f0
        /*0334*/ 	.word	0x000000ff
        /*0338*/ 	.word	0x000228b8
        /*033c*/ 	.short	0x0100
        /*033e*/ 	.byte	0x08
	.zero		1


	//   ....[21]....
        /*0340*/ 	.word	0x00000900
        /*0344*/ 	.word	0x000000ff
        /*0348*/ 	.word	0x000228c8
        /*034c*/ 	.short	0x0100
        /*034e*/ 	.byte	0x08
	.zero		1


	//   ....[22]....
        /*0350*/ 	.word	0x000010c0
        /*0354*/ 	.word	0x000000ff
        /*0358*/ 	.word	0x00022800
        /*035c*/ 	.short	0x010a
        /*035e*/ 	.byte	0x2e
	.zero		1


	//   ....[23]....
        /*0360*/ 	.word	0x00001170
        /*0364*/ 	.word	0x000000ff
        /*0368*/ 	.word	0x00022830
        /*036c*/ 	.short	0x010a
        /*036e*/ 	.byte	0x15
	.zero		1


	//   ....[24]....
        /*0370*/ 	.word	0x000011b0
        /*0374*/ 	.word	0x000000ff
        /*0378*/ 	.word	0x00022830
        /*037c*/ 	.short	0x010a
        /*037e*/ 	.byte	0x15
	.zero		1


	//   ....[25]....
        /*0380*/ 	.word	0x00002360
        /*0384*/ 	.word	0x00000004
        /*0388*/ 	.word	0x00000000
        /*038c*/ 	.short	0x0101
        /*038e*/ 	.byte	0x3f
	.zero		1


	//   ....[26]....
        /*0390*/ 	.word	0x00002790
        /*0394*/ 	.word	0x000000ff
        /*0398*/ 	.word	0x00022850
        /*039c*/ 	.short	0x010a
        /*039e*/ 	.byte	0x15
	.zero		1


	//   ....[27]....
        /*03a0*/ 	.word	0x000027d0
        /*03a4*/ 	.word	0x000000ff
        /*03a8*/ 	.word	0x00022850
        /*03ac*/ 	.short	0x010a
        /*03ae*/ 	.byte	0x15
	.zero		1


	//   ....[28]....
        /*03b0*/ 	.word	0x00002ac0
        /*03b4*/ 	.word	0x00000008
        /*03b8*/ 	.word	0x00000000
        /*03bc*/ 	.short	0x0101
        /*03be*/ 	.byte	0x3f
	.zero		1


	//   ....[29]....
        /*03c0*/ 	.word	0x00002c10
        /*03c4*/ 	.word	0x000000ff
        /*03c8*/ 	.word	0x00022830
        /*03cc*/ 	.short	0x010a
        /*03ce*/ 	.byte	0x17
	.zero		1


	//   ....[30]....
        /*03d0*/ 	.word	0x00002c60
        /*03d4*/ 	.word	0x000000ff
        /*03d8*/ 	.word	0x00022830
        /*03dc*/ 	.short	0x010a
        /*03de*/ 	.byte	0x17
	.zero		1


	//   ....[31]....
        /*03e0*/ 	.word	0x000038a0
        /*03e4*/ 	.word	0x0000009a
        /*03e8*/ 	.word	0x00000000
        /*03ec*/ 	.short	0x0101
        /*03ee*/ 	.byte	0x3f
	.zero		1


	//   ....[32]....
        /*03f0*/ 	.word	0x000044e0
        /*03f4*/ 	.word	0x000000ff
        /*03f8*/ 	.word	0x00022850
        /*03fc*/ 	.short	0x010a
        /*03fe*/ 	.byte	0x17
	.zero		1


	//   ....[33]....
        /*0400*/ 	.word	0x00004530
        /*0404*/ 	.word	0x000000ff
        /*0408*/ 	.word	0x00022850
        /*040c*/ 	.short	0x010a
        /*040e*/ 	.byte	0x17
	.zero		1


	//   ....[34]....
        /*0410*/ 	.word	0x000047f0
        /*0414*/ 	.word	0x000000b7
        /*0418*/ 	.word	0x00000000
        /*041c*/ 	.short	0x0101
        /*041e*/ 	.byte	0x3f
	.zero		1


	//   ....[35]....
        /*0420*/ 	.word	0x000061a0
        /*0424*/ 	.word	0x000000ff
        /*0428*/ 	.word	0x00000000
        /*042c*/ 	.short	0x0101
        /*042e*/ 	.byte	0x06
	.zero		1


	//   ....[36]....
        /*0430*/ 	.word	0x00006e10
        /*0434*/ 	.word	0x00000005
        /*0438*/ 	.word	0x00022840
        /*043c*/ 	.short	0x010a
        /*043e*/ 	.byte	0x3f
	.zero		1


	//   ....[37]....
        /*0440*/ 	.word	0x000071a0
        /*0444*/ 	.word	0x0000000a
        /*0448*/ 	.word	0x00022820
        /*044c*/ 	.short	0x010a
        /*044e*/ 	.byte	0x3f
	.zero		1


	//   ....[38]....
        /*0450*/ 	.word	0x00007270
        /*0454*/ 	.word	0x00000008
        /*0458*/ 	.word	0x00022860
        /*045c*/ 	.short	0x010a
        /*045e*/ 	.byte	0x3f
	.zero		1


	//   ....[39]....
        /*0460*/ 	.word	0x00007820
        /*0464*/ 	.word	0x00000002
        /*0468*/ 	.word	0x00022840
        /*046c*/ 	.short	0x010a
        /*046e*/ 	.byte	0x3f
	.zero		1


	//   ....[40]....
        /*0470*/ 	.word	0x000079e0
        /*0474*/ 	.word	0x00000002
        /*0478*/ 	.word	0x00022860
        /*047c*/ 	.short	0x010a
        /*047e*/ 	.byte	0x3f
	.zero		1


	//   ....[41]....
        /*0480*/ 	.word	0x00007f30
        /*0484*/ 	.word	0x00000003
        /*0488*/ 	.word	0x00022840
        /*048c*/ 	.short	0x010a
        /*048e*/ 	.byte	0x3f
	.zero		1


	//   ....[42]....
        /*0490*/ 	.word	0x000080f0
        /*0494*/ 	.word	0x00000003
        /*0498*/ 	.word	0x00022860
        /*049c*/ 	.short	0x010a
        /*049e*/ 	.byte	0x3f
	.zero		1


	//   ....[43]....
        /*04a0*/ 	.word	0x000085e0
        /*04a4*/ 	.word	0x00000003
        /*04a8*/ 	.word	0x00022840
        /*04ac*/ 	.short	0x010a
        /*04ae*/ 	.byte	0x3f
	.zero		1


	//   ....[44]....
        /*04b0*/ 	.word	0x000087a0
        /*04b4*/ 	.word	0x00000003
        /*04b8*/ 	.word	0x00022860
        /*04bc*/ 	.short	0x010a
        /*04be*/ 	.byte	0x3f
	.zero		1


	//   ....[45]....
        /*04c0*/ 	.word	0x00008be0
        /*04c4*/ 	.word	0x00000000
        /*04c8*/ 	.word	0x00022820
        /*04cc*/ 	.short	0x010a
        /*04ce*/ 	.byte	0x3f
	.zero		1


	//   ....[46]....
        /*04d0*/ 	.word	0x00008d80
        /*04d4*/ 	.word	0x00000006
        /*04d8*/ 	.word	0x00000000
        /*04dc*/ 	.short	0x010a
        /*04de*/ 	.byte	0x3f
	.zero		1


	//   ....[47]....
        /*04e0*/ 	.word	0x00008df0
        /*04e4*/ 	.word	0x00000003
        /*04e8*/ 	.word	0x00000000
        /*04ec*/ 	.short	0x010a
        /*04ee*/ 	.byte	0x3f
	.zero		1


	//   ....[48]....
        /*04f0*/ 	.word	0x00008e50
        /*04f4*/ 	.word	0x00000010
        /*04f8*/ 	.word	0x00000000
        /*04fc*/ 	.short	0x010a
        /*04fe*/ 	.byte	0x3f
	.zero		1


	//   ....[49]....
        /*0500*/ 	.word	0x00008e80
        /*0504*/ 	.word	0x00000003
        /*0508*/ 	.word	0x00000000
        /*050c*/ 	.short	0x010a
        /*050e*/ 	.byte	0x3f
	.zero		1


	//   ....[50]....
        /*0510*/ 	.word	0x00008ef0
        /*0514*/ 	.word	0x00000003
        /*0518*/ 	.word	0x00022800
        /*051c*/ 	.short	0x010a
        /*051e*/ 	.byte	0x3f
	.zero		1


	//   ....[51]....
        /*0520*/ 	.word	0x00008f50
        /*0524*/ 	.word	0x00000000
        /*0528*/ 	.word	0x00022830
        /*052c*/ 	.short	0x010a
        /*052e*/ 	.byte	0x3f
	.zero		1


	//   ....[52]....
        /*0530*/ 	.word	0x00008fa0
        /*0534*/ 	.word	0x00000008
        /*0538*/ 	.word	0x00022850
        /*053c*/ 	.short	0x010a
        /*053e*/ 	.byte	0x3f
	.zero		1


	//   ....[53]....
        /*0540*/ 	.word	0x00009010
        /*0544*/ 	.word	0x00000000
        /*0548*/ 	.word	0x00022830
        /*054c*/ 	.short	0x010a
        /*054e*/ 	.byte	0x3f
	.zero		1


	//   ....[54]....
        /*0550*/ 	.word	0x00009070
        /*0554*/ 	.word	0x000000b7
        /*0558*/ 	.word	0x00022850
        /*055c*/ 	.short	0x010a
        /*055e*/ 	.byte	0x3f
	.zero		1


	//   ....[55]....
        /*0560*/ 	.word	0x00009210
        /*0564*/ 	.word	0x00000005
        /*0568*/ 	.word	0x00022840
        /*056c*/ 	.short	0x010a
        /*056e*/ 	.byte	0x3f
	.zero		1


	//   ....[56]....
        /*0570*/ 	.word	0x00009290
        /*0574*/ 	.word	0x00000008
        /*0578*/ 	.word	0x00022820
        /*057c*/ 	.short	0x010a
        /*057e*/ 	.byte	0x3f
	.zero		1


	//   ....[57]....
        /*0580*/ 	.word	0x000092e0
        /*0584*/ 	.word	0x00000008
        /*0588*/ 	.word	0x00022860
        /*058c*/ 	.short	0x010a
        /*058e*/ 	.byte	0x3f
	.zero		1


	//   ....[58]....
        /*0590*/ 	.word	0x00009330
        /*0594*/ 	.word	0x00000002
        /*0598*/ 	.word	0x00022840
        /*059c*/ 	.short	0x010a
        /*059e*/ 	.byte	0x3f
	.zero		1


	//   ....[59]....
        /*05a0*/ 	.word	0x00009380
        /*05a4*/ 	.word	0x00000002
        /*05a8*/ 	.word	0x00022860
        /*05ac*/ 	.short	0x010a
        /*05ae*/ 	.byte	0x3f
	.zero		1


	//   ....[60]....
        /*05b0*/ 	.word	0x000093d0
        /*05b4*/ 	.word	0x00000003
        /*05b8*/ 	.word	0x00022840
        /*05bc*/ 	.short	0x010a
        /*05be*/ 	.byte	0x3f
	.zero		1


	//   ....[61]....
        /*05c0*/ 	.word	0x00009420
        /*05c4*/ 	.word	0x00000003
        /*05c8*/ 	.word	0x00022860
        /*05cc*/ 	.short	0x010a
        /*05ce*/ 	.byte	0x3f
	.zero		1


	//   ....[62]....
        /*05d0*/ 	.word	0x00009470
        /*05d4*/ 	.word	0x00000003
        /*05d8*/ 	.word	0x00022840
        /*05dc*/ 	.short	0x010a
        /*05de*/ 	.byte	0x3f
	.zero		1


	//   ....[63]....
        /*05e0*/ 	.word	0x000094c0
        /*05e4*/ 	.word	0x00000003
        /*05e8*/ 	.word	0x00022860
        /*05ec*/ 	.short	0x010a
        /*05ee*/ 	.byte	0x3f
	.zero		1


	//   ....[64]....
        /*05f0*/ 	.word	0x00009510
        /*05f4*/ 	.word	0x00000000
        /*05f8*/ 	.word	0x00022820
        /*05fc*/ 	.short	0x010a
        /*05fe*/ 	.byte	0x3f
	.zero		1


	//   ....[65]....
        /*0600*/ 	.word	0x000096b0
        /*0604*/ 	.word	0x00000006
        /*0608*/ 	.word	0x00000000
        /*060c*/ 	.short	0x010a
        /*060e*/ 	.byte	0x3f
	.zero		1


	//   ....[66]....
        /*0610*/ 	.word	0x00009700
        /*0614*/ 	.word	0x00000003
        /*0618*/ 	.word	0x00000000
        /*061c*/ 	.short	0x010a
        /*061e*/ 	.byte	0x3f
	.zero		1


	//   ....[67]....
        /*0620*/ 	.word	0x00009750
        /*0624*/ 	.word	0x00000010
        /*0628*/ 	.word	0x00000000
        /*062c*/ 	.short	0x010a
        /*062e*/ 	.byte	0x3f
	.zero		1


	//----- nvinfo : EIATTR_NUM_MBARRIERS
	.align		4
.L_1149:
        /*0630*/ 	.byte	0x03, 0x38
        /*0632*/ 	.short	0x0016


	//----- nvinfo : EIATTR_EXIT_INSTR_OFFSETS
	.align		4
        /*0634*/ 	.byte	0x04, 0x1c
        /*0636*/ 	.short	(.L_1151 - .L_1150)


	//   ....[0]....
.L_1150:
        /*0638*/ 	.word	0x00000a30


	//   ....[1]....
        /*063c*/ 	.word	0x00006250


	//   ....[2]....
        /*0640*/ 	.word	0x000062b0


	//   ....[3]....
        /*0644*/ 	.word	0x00008ed0


	//----- nvinfo : EIATTR_MAX_THREADS
	.align		4
.L_1151:
        /*0648*/ 	.byte	0x04, 0x05
        /*064a*/ 	.short	(.L_1153 - .L_1152)
.L_1152:
        /*064c*/ 	.word	0x00000180
        /*0650*/ 	.word	0x00000001
        /*0654*/ 	.word	0x00000001


	//----- nvinfo : EIATTR_CRS_STACK_SIZE
	.align		4
.L_1153:
        /*0658*/ 	.byte	0x04, 0x1e
        /*065a*/ 	.short	(.L_1155 - .L_1154)
.L_1154:
        /*065c*/ 	.word	0x00000000


	//----- nvinfo : EIATTR_CBANK_PARAM_SIZE
	.align		4
.L_1155:
        /*0660*/ 	.byte	0x03, 0x19
        /*0662*/ 	.short	0x0bf0


	//----- nvinfo : EIATTR_PARAM_CBANK
	.align		4
        /*0664*/ 	.byte	0x04, 0x0a
        /*0666*/ 	.short	(.L_1157 - .L_1156)
	.align		4
.L_1156:
        /*0668*/ 	.word	index@(.nv.constant0._ZN7cutlass13device_kernelIN5flash11enable_sm90INS1_16FlashAttnFwdSm90INS1_25CollectiveMainloopFwdSm90ILi2EN4cute5tupleIJNS5_1CILi1EEES8_S8_EEENS6_IJNS7_ILi128EEENS7_ILi96EEENS7_ILi64EEEEEELi256ENS_6half_tEfNS_4arch4Sm90ELb0ELb0ELb0ELb0ELb0ELb0ELb0ELb1ELb0ELb0ELb0ELb0EEENS1_21CollectiveEpilogueFwdINS6_IJSA_NS7_ILi256EEESB_EEES9_SE_SG_Li256ELb0ELb0ELb0ELb0EEENS1_29StaticPersistentTileSchedulerILb0EEEEEEEEEvNT_6ParamsE)
        /*066c*/ 	.short	0x0210
        /*066e*/ 	.short	0x0bf0


	//----- nvinfo : EIATTR_SW_WAR
	.align		4
.L_1157:
        /*0670*/ 	.byte	0x04, 0x36
        /*0672*/ 	.short	(.L_1159 - .L_1158)
.L_1158:
        /*0674*/ 	.word	0x00000008
.L_1159:


//--------------------- .nv.info._ZN7cutlass13device_kernelIN5flash11enable_sm90INS1_16FlashAttnFwdSm90INS1_25CollectiveMainloopFwdSm90ILi2EN4cute5tupleIJNS5_1CILi1EEES8_S8_EEENS6_IJNS7_ILi128EEENS7_ILi96EEENS7_ILi64EEEEEELi256ENS_6half_tEfNS_4arch4Sm90ELb0ELb0ELb0ELb0ELb0ELb0ELb1ELb1ELb0ELb0ELb0ELb0EEENS1_21CollectiveEpilogueFwdINS6_IJSA_NS7_ILi256EEESB_EEES9_SE_SG_Li256ELb0ELb0ELb0ELb0EEENS1_29StaticPersistentTileSchedulerILb0EEEEEEEEEvNT_6ParamsE --------------------------
	.section	.nv.info._ZN7cutlass13device_kernelIN5flash11enable_sm90INS1_16FlashAttnFwdSm90INS1_25CollectiveMainloopFwdSm90ILi2EN4cute5tupleIJNS5_1CILi1EEES8_S8_EEENS6_IJNS7_ILi128EEENS7_ILi96EEENS7_ILi64EEEEEELi256ENS_6half_tEfNS_4arch4Sm90ELb0ELb0ELb0ELb0ELb0ELb0ELb1ELb1ELb0ELb0ELb0ELb0EEENS1_21CollectiveEpilogueFwdINS6_IJSA_NS7_ILi256EEESB_EEES9_SE_SG_Li256ELb0ELb0ELb0ELb0EEENS1_29StaticPersistentTileSchedulerILb0EEEEEEEEEvNT_6ParamsE,"",@"SHT_CUDA_INFO"
	.sectionflags	@""
	.align	4


	//----- nvinfo : EIATTR_CUDA_API_VERSION
	.align		4
        /*0000*/ 	.byte	0x04, 0x37
        /*0002*/ 	.short	(.L_1161 - .L_1160)
.L_1160:
        /*0004*/ 	.word	0x00000082


	//----- nvinfo : EIATTR_KPARAM_INFO
	.align		4
.L_1161:
        /*0008*/ 	.byte	0x04, 0x17
        /*000a*/ 	.short	(.L_1163 - .L_1162)
.L_1162:
        /*000c*/ 	.word	0x00000000
        /*0010*/ 	.short	0x0000
        /*0012*/ 	.short	0x0070
        /*0014*/ 	.byte	0x00, 0xf0, 0x01, 0x32


	//----- nvinfo : EIATTR_SPARSE_MMA_MASK
	.align		4
.L_1163:
        /*0018*/ 	.byte	0x03, 0x50
        /*001a*/ 	.short	0x0000


	//----- nvinfo : EIATTR_MAXREG_COUNT
	.align		4
        /*001c*/ 	.byte	0x03, 0x1b
        /*001e*/ 	.short	0x00a8


	//----- nvinfo : EIATTR_NUM_BARRIERS
	.align		4
        /*0020*/ 	.byte	0x02, 0x4c
        /*0022*/ 	.byte	0x10
	.zero		1


	//----- nvinfo : EIATTR_EXTERNS
	.align		4
        /*0024*/ 	.byte	0x04, 0x0f
        /*0026*/ 	.short	(.L_1165 - .L_1164)


	//   ....[0]....
	.align		4
.L_1164:
        /*0028*/ 	.word	index@(__assertfail)


	//----- nvinfo : EIATTR_ANNOTATIONS
	.align		4
.L_1165:
        /*002c*/ 	.byte	0x04, 0x55
        /*002e*/ 	.short	(.L_1167 - .L_1166)


	//   ....[0]....
.L_1166:
        /* <DEDUP_REMOVED lines=13> */


	//----- nvinfo : EIATTR_MERCURY_ISA_VERSION
	.align		4
.L_1167:
        /*00e8*/ 	.byte	0x03, 0x5f
        /*00ea*/ 	.short	0x0101


	//----- nvinfo : EIATTR_INT_WARP_WIDE_INSTR_OFFSETS
	.align		4
        /*00ec*/ 	.byte	0x04, 0x31
        /*00ee*/ 	.short	(.L_1169 - .L_1168)


	//   ....[0]....
.L_1168:
        /*00f0*/ 	.word	0x000001c0


	//   ....[1]....
        /*00f4*/ 	.word	0x000001f0


	//   ....[2]....
        /*00f8*/ 	.word	0x00000200


	//   ....[3]....
        /*00fc*/ 	.word	0x00000270


	//   ....[4]....
        /*0100*/ 	.word	0x000078a0


	//   ....[5]....
        /*0104*/ 	.word	0x00007900


	//----- nvinfo : EIATTR_COOP_GROUP_MASK_REGIDS
	.align		4
.L_1169:
        /*0108*/ 	.byte	0x04, 0x29
        /*010a*/ 	.short	(.L_1171 - .L_1170)


	//   ....[0]....
.L_1170:
        /*010c*/ 	.word	0xffffffff


	//   ....[1]....
        /*0110*/ 	.word	0xffffffff


	//   ....[2]....
        /*0114*/ 	.word	0xffffffff


	//   ....[3]....
        /*0118*/ 	.word	0xffffffff


	//   ....[4]....
        /*011c*/ 	.word	0xffffffff


	//   ....[5]....
        /*0120*/ 	.word	0xffffffff


	//   ....[6]....
        /*0124*/ 	.word	0xffffffff


	//   ....[7]....
        /*0128*/ 	.word	0xffffffff


	//   ....[8]....
        /*012c*/ 	.word	0xffffffff


	//   ....[9]....
        /*0130*/ 	.word	0xffffffff


	//   ....[10]....
        /*0134*/ 	.word	0xffffffff


	//   ....[11]....
        /*0138*/ 	.word	0xffffffff


	//   ....[12]....
        /*013c*/ 	.word	0xffffffff


	//   ....[13]....
        /*0140*/ 	.word	0xffffffff


	//   ....[14]....
        /*0144*/ 	.word	0xffffffff


	//   ....[15]....
        /*0148*/ 	.word	0xffffffff


	//   ....[16]....
        /*014c*/ 	.word	0xffffffff


	//   ....[17]....
        /*0150*/ 	.word	0xffffffff


	//   ....[18]....
        /*0154*/ 	.word	0xffffffff


	//   ....[19]....
        /*0158*/ 	.word	0xffffffff


	//   ....[20]....
        /*015c*/ 	.word	0xffffffff


	//   ....[21]....
        /*0160*/ 	.word	0xffffffff


	//   ....[22]....
        /*0164*/ 	.word	0xffffffff


	//   ....[23]....
        /*0168*/ 	.word	0x0500000f


	//   ....[24]....
        /*016c*/ 	.word	0x0500000f


	//----- nvinfo : EIATTR_COOP_GROUP_INSTR_OFFSETS
	.align		4
.L_1171:
        /*0170*/ 	.byte	0x04, 0x28
        /*0172*/ 	.short	(.L_1173 - .L_1172)


	//   ....[0]....
.L_1172:
        /*0174*/ 	.word	0x00000070


	//   ....[1]....
        /*0178*/ 	.word	0x000001d0


	//   ....[2]....
        /*017c*/ 	.word	0x00000220


	//   ....[3]....
        /*0180*/ 	.word	0x00000430


	//   ....[4]....
        /*0184*/ 	.word	0x00000590


	//   ....[5]....
        /*0188*/ 	.word	0x000006b0


	//   ....[6]....
        /*018c*/ 	.word	0x00000810


	//   ....[7]....
        /*0190*/ 	.word	0x00000d90


	//   ....[8]....
        /*0194*/ 	.word	0x00002490


	//   ....[9]....
        /*0198*/ 	.word	0x000024c0


	//   ....[10]....
        /*019c*/ 	.word	0x000024e0


	//   ....[11]....
        /*01a0*/ 	.word	0x00002500


	//   ....[12]....
        /*01a4*/ 	.word	0x00004010


	//   ....[13]....
        /*01a8*/ 	.word	0x00004070


	//   ....[14]....
        /*01ac*/ 	.word	0x00004090


	//   ....[15]....
        /*01b0*/ 	.word	0x000040b0


	//   ....[16]....
        /*01b4*/ 	.word	0x00005640


	//   ....[17]....
        /*01b8*/ 	.word	0x00005680


	//   ....[18]....
        /*01bc*/ 	.word	0x00005810


	//   ....[19]....
        /*01c0*/ 	.word	0x00005850


	//   ....[20]....
        /*01c4*/ 	.word	0x00006d90


	//   ....[21]....
        /*01c8*/ 	.word	0x000070c0


	//   ....[22]....
        /*01cc*/ 	.word	0x00009ce0


	//   ....[23]....
        /*01d0*/ 	.word	0x0000a230


	//   ....[24]....
        /*01d4*/ 	.word	0x0000a6d0


	//----- nvinfo : EIATTR_REG_RECONFIG
	.align		4
.L_1173:
        /*01d8*/ 	.byte	0x01, 0x54
	.zero		2


	//----- nvinfo : EIATTR_SYSCALL_OFFSETS
	.align		4
        /*01dc*/ 	.byte	0x04, 0x46
        /*01de*/ 	.short	(.L_1175 - .L_1174)


	//   ....[0]....
.L_1174:
        /*01e0*/ 	.word	0x000010d0


	//   ....[1]....
        /*01e4*/ 	.word	0x00007520


	//   ....[2]....
        /*01e8*/ 	.word	0x00007660


	//   ....[3]....
        /*01ec*/ 	.word	0x00007760


	//----- nvinfo : EIATTR_MBARRIER_INSTR_OFFSETS
	.align		4
.L_1175:
        /*01f0*/ 	.byte	0x04, 0x39
        /*01f2*/ 	.short	(.L_1177 - .L_1176)


	//   ....[0]....
.L_1176:
        /*01f4*/ 	.word	0x000002d0
        /*01f8*/ 	.word	0x000000ff
        /*01fc*/ 	.word	0x00032400
        /*0200*/ 	.short	0x0100
        /*0202*/ 	.byte	0x06
	.zero		1


	//   ....[1]....
        /*0204*/ 	.word	0x000002e0
        /*0208*/ 	.word	0x000000ff
        /*020c*/ 	.word	0x00032410
        /*0210*/ 	.short	0x0100
        /*0212*/ 	.byte	0x06
	.zero		1


	//   ....[2]....
        /*0214*/ 	.word	0x000002f0
        /*0218*/ 	.word	0x000000ff
        /*021c*/ 	.word	0x00032420
        /*0220*/ 	.short	0x0100
        /*0222*/ 	.byte	0x06
	.zero		1


	//   ....[3]....
        /*0224*/ 	.word	0x000003e0
        /*0228*/ 	.word	0x000000ff
        /*022c*/ 	.word	0x00032430
        /*0230*/ 	.short	0x0100
        /*0232*/ 	.byte	0x08
	.zero		1


	//   ....[4]....
        /*0234*/ 	.word	0x000003f0
        /*0238*/ 	.word	0x000000ff
        /*023c*/ 	.word	0x00032440
        /*0240*/ 	.short	0x0100
        /*0242*/ 	.byte	0x08
	.zero		1


	//   ....[5]....
        /*0244*/ 	.word	0x00000400
        /*0248*/ 	.word	0x000000ff
        /*024c*/ 	.word	0x00032438
        /*0250*/ 	.short	0x0100
        /*0252*/ 	.byte	0x08
	.zero		1


	//   ....[6]....
        /*0254*/ 	.word	0x00000410
        /*0258*/ 	.word	0x000000ff
        /*025c*/ 	.word	0x00032448
        /*0260*/ 	.short	0x0100
        /*0262*/ 	.byte	0x08
	.zero		1


	//   ....[7]....
        /*0264*/ 	.word	0x00000540
        /*0268*/ 	.word	0x000000ff
        /*026c*/ 	.word	0x00032450
        /*0270*/ 	.short	0x0100
        /*0272*/ 	.byte	0x08
	.zero		1


	//   ....[8]....
        /*0274*/ 	.word	0x00000550
        /*0278*/ 	.word	0x000000ff
        /*027c*/ 	.word	0x00032460
        /*0280*/ 	.short	0x0100
        /*0282*/ 	.byte	0x08
	.zero		1


	//   ....[9]....
        /*0284*/ 	.word	0x00000560
        /*0288*/ 	.word	0x000000ff
        /*028c*/ 	.word	0x00032458
        /*0290*/ 	.short	0x0100
        /*0292*/ 	.byte	0x08
	.zero		1


	//   ....[10]....
        /*0294*/ 	.word	0x00000570
        /*0298*/ 	.word	0x000000ff
        /*029c*/ 	.word	0x00032468
        /*02a0*/ 	.short	0x0100
        /*02a2*/ 	.byte	0x08
	.zero		1


	//   ....[11]....
        /*02a4*/ 	.word	0x00000660
        /*02a8*/ 	.word	0x000000ff
        /*02ac*/ 	.word	0x00032470
        /*02b0*/ 	.short	0x0100
        /*02b2*/ 	.byte	0x06
	.zero		1


	//   ....[12]....
        /*02b4*/ 	.word	0x00000670
        /*02b8*/ 	.word	0x000000ff
        /*02bc*/ 	.word	0x00032480
        /*02c0*/ 	.short	0x0100
        /*02c2*/ 	.byte	0x06
	.zero		1


	//   ....[13]....
        /*02c4*/ 	.word	0x00000680
        /*02c8*/ 	.word	0x000000ff
        /*02cc*/ 	.word	0x00032478
        /*02d0*/ 	.short	0x0100
        /*02d2*/ 	.byte	0x06
	.zero		1


	//   ....[14]....
        /*02d4*/ 	.word	0x00000690
        /*02d8*/ 	.word	0x000000ff
        /*02dc*/ 	.word	0x00032488
        /*02e0*/ 	.short	0x0100
        /*02e2*/ 	.byte	0x06
	.zero		1


	//   ....[15]....
        /*02e4*/ 	.word	0x000007c0
        /*02e8*/ 	.word	0x000000ff
        /*02ec*/ 	.word	0x00032490
        /*02f0*/ 	.short	0x0100
        /*02f2*/ 	.byte	0x08
	.zero		1


	//   ....[16]....
        /*02f4*/ 	.word	0x000007d0
        /*02f8*/ 	.word	0x000000ff
        /*02fc*/ 	.word	0x000324a0
        /*0300*/ 	.short	0x0100
        /*0302*/ 	.byte	0x08
	.zero		1


	//   ....[17]....
        /*0304*/ 	.word	0x000007e0
        /*0308*/ 	.word	0x000000ff
        /*030c*/ 	.word	0x00032498
        /*0310*/ 	.short	0x0100
        /*0312*/ 	.byte	0x08
	.zero		1


	//   ....[18]....
        /*0314*/ 	.word	0x000007f0
        /*0318*/ 	.word	0x000000ff
        /*031c*/ 	.word	0x000324a8
        /*0320*/ 	.short	0x0100
        /*0322*/ 	.byte	0x08
	.zero		1


	//   ....[19]....
        /*0324*/ 	.word	0x00000920
        /*0328*/ 	.word	0x000000ff
        /*032c*/ 	.word	0x000324b0
        /*0330*/ 	.short	0x0100
        /*0332*/ 	.byte	0x08
	.zero		1


	//   ....[20]....
        /*0334*/ 	.word	0x00000930
        /*0338*/ 	.word	0x000000ff
        /*033c*/ 	.word	0x000324c0
        /*0340*/ 	.short	0x0100
        /*0342*/ 	.byte	0x08
	.zero		1


	//   ....[21]....
        /*0344*/ 	.word	0x00000940
        /*0348*/ 	.word	0x000000ff
        /*034c*/ 	.word	0x000324b8
        /*0350*/ 	.short	0x0100
        /*0352*/ 	.byte	0x08
	.zero		1


	//   ....[22]....
        /*0354*/ 	.word	0x00000950
        /*0358*/ 	.word	0x000000ff
        /*035c*/ 	.word	0x000324c8
        /*0360*/ 	.short	0x0100
        /*0362*/ 	.byte	0x08
	.zero		1


	//   ....[23]....
        /*0364*/ 	.word	0x00001120
        /*0368*/ 	.word	0x000000ff
        /*036c*/ 	.word	0x00032400
        /*0370*/ 	.short	0x010a
        /*0372*/ 	.byte	0x29
	.zero		1


	//   ....[24]....
        /*0374*/ 	.word	0x000011d0
        /*0378*/ 	.word	0x000000ff
        /*037c*/ 	.word	0x00032430
        /*0380*/ 	.short	0x010a
        /*0382*/ 	.byte	0x1a
	.zero		1


	//   ....[25]....
        /*0384*/ 	.word	0x00001210
        /*0388*/ 	.word	0x000000ff
        /*038c*/ 	.word	0x00032430
        /*0390*/ 	.short	0x010a
        /*0392*/ 	.byte	0x1a
	.zero		1


	//   ....[26]....
        /*0394*/ 	.word	0x00001470
        /*0398*/ 	.word	0x000000ff
        /*039c*/ 	.word	0x00032410
        /*03a0*/ 	.short	0x010a
        /*03a2*/ 	.byte	0x29
	.zero		1


	//   ....[27]....
        /*03a4*/ 	.word	0x000014b0
        /*03a8*/ 	.word	0x000000ff
        /*03ac*/ 	.word	0x00032450
        /*03b0*/ 	.short	0x010a
        /*03b2*/ 	.byte	0x1a
	.zero		1


	//   ....[28]....
        /*03b4*/ 	.word	0x000014f0
        /*03b8*/ 	.word	0x000000ff
        /*03bc*/ 	.word	0x00032450
        /*03c0*/ 	.short	0x010a
        /*03c2*/ 	.byte	0x1a
	.zero		1


	//   ....[29]....
        /*03c4*/ 	.word	0x00002720
        /*03c8*/ 	.word	0x00000018
        /*03cc*/ 	.word	0x00000000
        /*03d0*/ 	.short	0x0101
        /*03d2*/ 	.byte	0x3f
	.zero		1


	//   ....[30]....
        /*03d4*/ 	.word	0x00003240
        /*03d8*/ 	.word	0x000000ae
        /*03dc*/ 	.word	0x00000000
        /*03e0*/ 	.short	0x0101
        /*03e2*/ 	.byte	0x3f
	.zero		1


	//   ....[31]....
        /*03e4*/ 	.word	0x00003370
        /*03e8*/ 	.word	0x000000ff
        /*03ec*/ 	.word	0x00032430
        /*03f0*/ 	.short	0x010a
        /*03f2*/ 	.byte	0x1c
	.zero		1


	//   ....[32]....
        /*03f4*/ 	.word	0x000033b0
        /*03f8*/ 	.word	0x000000ff
        /*03fc*/ 	.word	0x00032430
        /*0400*/ 	.short	0x010a
        /*0402*/ 	.byte	0x1c
	.zero		1


	//   ....[33]....
        /*0404*/ 	.word	0x00003530
        /*0408*/ 	.word	0x000000ff
        /*040c*/ 	.word	0x00032450
        /*0410*/ 	.short	0x010a
        /*0412*/ 	.byte	0x1c
	.zero		1


	//   ....[34]....
        /*0414*/ 	.word	0x00003570
        /*0418*/ 	.word	0x000000ff
        /*041c*/ 	.word	0x00032450
        /*0420*/ 	.short	0x010a
        /*0422*/ 	.byte	0x1c
	.zero		1


	//   ....[35]....
        /*0424*/ 	.word	0x00004230
        /*0428*/ 	.word	0x00000098
        /*042c*/ 	.word	0x00000000
        /*0430*/ 	.short	0x0101
        /*0432*/ 	.byte	0x3f
	.zero		1


	//   ....[36]....
        /*0434*/ 	.word	0x00005620
        /*0438*/ 	.word	0x00000014
        /*043c*/ 	.word	0x00000000
        /*0440*/ 	.short	0x0101
        /*0442*/ 	.byte	0x3f
	.zero		1


	//   ....[37]....
        /*0444*/ 	.word	0x00006fd0
        /*0448*/ 	.word	0x000000ff
        /*044c*/ 	.word	0x00000000
        /*0450*/ 	.short	0x0101
        /*0452*/ 	.byte	0x06
	.zero		1


	//   ....[38]....
        /*0454*/ 	.word	0x00007c60
        /*0458*/ 	.word	0x00000005
        /*045c*/ 	.word	0x00032440
        /*0460*/ 	.short	0x010a
        /*0462*/ 	.byte	0x3f
	.zero		1


	//   ....[39]....
        /*0464*/ 	.word	0x00008240
        /*0468*/ 	.word	0x0000000a
        /*046c*/ 	.word	0x00032420
        /*0470*/ 	.short	0x010a
        /*0472*/ 	.byte	0x3f
	.zero		1


	//   ....[40]....
        /*0474*/ 	.word	0x00008310
        /*0478*/ 	.word	0x00000008
        /*047c*/ 	.word	0x00032460
        /*0480*/ 	.short	0x010a
        /*0482*/ 	.byte	0x3f
	.zero		1


	//   ....[41]....
        /*0484*/ 	.word	0x000088c0
        /*0488*/ 	.word	0x00000002
        /*048c*/ 	.word	0x00032440
        /*0490*/ 	.short	0x010a
        /*0492*/ 	.byte	0x3f
	.zero		1


	//   ....[42]....
        /*0494*/ 	.word	0x00008a80
        /*0498*/ 	.word	0x00000002
        /*049c*/ 	.word	0x00032460
        /*04a0*/ 	.short	0x010a
        /*04a2*/ 	.byte	0x3f
	.zero		1


	//   ....[43]....
        /*04a4*/ 	.word	0x00008fb0
        /*04a8*/ 	.word	0x00000003
        /*04ac*/ 	.word	0x00032440
        /*04b0*/ 	.short	0x010a
        /*04b2*/ 	.byte	0x3f
	.zero		1


	//   ....[44]....
        /*04b4*/ 	.word	0x00009180
        /*04b8*/ 	.word	0x00000003
        /*04bc*/ 	.word	0x00032460
        /*04c0*/ 	.short	0x010a
        /*04c2*/ 	.byte	0x3f
	.zero		1


	//   ....[45]....
        /*04c4*/ 	.word	0x00009650
        /*04c8*/ 	.word	0x00000003
        /*04cc*/ 	.word	0x00032440
        /*04d0*/ 	.short	0x010a
        /*04d2*/ 	.byte	0x3f
	.zero		1


	//   ....[46]....
        /*04d4*/ 	.word	0x00009820
        /*04d8*/ 	.word	0x00000003
        /*04dc*/ 	.word	0x00032460
        /*04e0*/ 	.short	0x010a
        /*04e2*/ 	.byte	0x3f
	.zero		1


	//   ....[47]....
        /*04e4*/ 	.word	0x00009c60
        /*04e8*/ 	.word	0x00000000
        /*04ec*/ 	.word	0x00032420
        /*04f0*/ 	.short	0x010a
        /*04f2*/ 	.byte	0x3f
	.zero		1


	//   ....[48]....
        /*04f4*/ 	.word	0x00009e00
        /*04f8*/ 	.word	0x00000006
        /*04fc*/ 	.word	0x00000000
        /*0500*/ 	.short	0x010a
        /*0502*/ 	.byte	0x3f
	.zero		1


	//   ....[49]....
        /*0504*/ 	.word	0x00009e70
        /*0508*/ 	.word	0x00000003
        /*050c*/ 	.word	0x00000000
        /*0510*/ 	.short	0x010a
        /*0512*/ 	.byte	0x3f
	.zero		1


	//   ....[50]....
        /*0514*/ 	.word	0x00009ed0
        /*0518*/ 	.word	0x00000010
        /*051c*/ 	.word	0x00000000
        /*0520*/ 	.short	0x010a
        /*0522*/ 	.byte	0x3f
	.zero		1


	//   ....[51]....
        /*0524*/ 	.word	0x00009f00
        /*0528*/ 	.word	0x00000003
        /*052c*/ 	.word	0x00000000
        /*0530*/ 	.short	0x010a
        /*0532*/ 	.byte	0x3f
	.zero		1


	//   ....[52]....
        /*0534*/ 	.word	0x00009f70
        /*0538*/ 	.word	0x00000003
        /*053c*/ 	.word	0x00032400
        /*0540*/ 	.short	0x010a
        /*0542*/ 	.byte	0x3f
	.zero		1


	//   ....[53]....
        /*0544*/ 	.word	0x00009fd0
        /*0548*/ 	.word	0x00000004
        /*054c*/ 	.word	0x00032430
        /*0550*/ 	.short	0x010a
        /*0552*/ 	.byte	0x3f
	.zero		1


	//   ....[54]....
        /*0554*/ 	.word	0x0000a030
        /*0558*/ 	.word	0x00000005
        /*055c*/ 	.word	0x00032410
        /*0560*/ 	.short	0x010a
        /*0562*/ 	.byte	0x3f
	.zero		1


	//   ....[55]....
        /*0564*/ 	.word	0x0000a090
        /*0568*/ 	.word	0x00000000
        /*056c*/ 	.word	0x00032450
        /*0570*/ 	.short	0x010a
        /*0572*/ 	.byte	0x3f
	.zero		1


	//   ....[56]....
        /*0574*/ 	.word	0x0000a0f0
        /*0578*/ 	.word	0x00000003
        /*057c*/ 	.word	0x00032430
        /*0580*/ 	.short	0x010a
        /*0582*/ 	.byte	0x3f
	.zero		1


	//   ....[57]....
        /*0584*/ 	.word	0x0000a150
        /*0588*/ 	.word	0x00000003
        /*058c*/ 	.word	0x00032450
        /*0590*/ 	.short	0x010a
        /*0592*/ 	.byte	0x3f
	.zero		1


	//   ....[58]....
        /*0594*/ 	.word	0x0000a2f0
        /*0598*/ 	.word	0x00000005
        /*059c*/ 	.word	0x00032440
        /*05a0*/ 	.short	0x010a
        /*05a2*/ 	.byte	0x3f
	.zero		1


	//   ....[59]....
        /*05a4*/ 	.word	0x0000a370
        /*05a8*/ 	.word	0x00000008
        /*05ac*/ 	.word	0x00032420
        /*05b0*/ 	.short	0x010a
        /*05b2*/ 	.byte	0x3f
	.zero		1


	//   ....[60]....
        /*05b4*/ 	.word	0x0000a3c0
        /*05b8*/ 	.word	0x00000008
        /*05bc*/ 	.word	0x00032460
        /*05c0*/ 	.short	0x010a
        /*05c2*/ 	.byte	0x3f
	.zero		1


	//   ....[61]....
        /*05c4*/ 	.word	0x0000a410
        /*05c8*/ 	.word	0x00000002
        /*05cc*/ 	.word	0x00032440
        /*05d0*/ 	.short	0x010a
        /*05d2*/ 	.byte	0x3f
	.zero		1


	//   ....[62]....
        /*05d4*/ 	.word	0x0000a460
        /*05d8*/ 	.word	0x00000002
        /*05dc*/ 	.word	0x00032460
        /*05e0*/ 	.short	0x010a
        /*05e2*/ 	.byte	0x3f
	.zero		1


	//   ....[63]....
        /*05e4*/ 	.word	0x0000a4b0
        /*05e8*/ 	.word	0x00000003
        /*05ec*/ 	.word	0x00032440
        /*05f0*/ 	.short	0x010a
        /*05f2*/ 	.byte	0x3f
	.zero		1


	//   ....[64]....
        /*05f4*/ 	.word	0x0000a500
        /*05f8*/ 	.word	0x00000003
        /*05fc*/ 	.word	0x00032460
        /*0600*/ 	.short	0x010a
        /*0602*/ 	.byte	0x3f
	.zero		1


	//   ....[65]....
        /*0604*/ 	.word	0x0000a550
        /*0608*/ 	.word	0x00000003
        /*060c*/ 	.word	0x00032440
        /*0610*/ 	.short	0x010a
        /*0612*/ 	.byte	0x3f
	.zero		1


	//   ....[66]....
        /*0614*/ 	.word	0x0000a5a0
        /*0618*/ 	.word	0x00000003
        /*061c*/ 	.word	0x00032460
        /*0620*/ 	.short	0x010a
        /*0622*/ 	.byte	0x3f
	.zero		1


	//   ....[67]....
        /*0624*/ 	.word	0x0000a5f0
        /*0628*/ 	.word	0x00000000
        /*062c*/ 	.word	0x00032420
        /*0630*/ 	.short	0x010a
        /*0632*/ 	.byte	0x3f
	.zero		1


	//   ....[68]....
        /*0634*/ 	.word	0x0000a790
        /*0638*/ 	.word	0x00000006
        /*063c*/ 	.word	0x00000000
        /*0640*/ 	.short	0x010a
        /*0642*/ 	.byte	0x3f
	.zero		1


	//   ....[69]....
        /*0644*/ 	.word	0x0000a7e0
        /*0648*/ 	.word	0x00000003
        /*064c*/ 	.word	0x00000000
        /*0650*/ 	.short	0x010a
        /*0652*/ 	.byte	0x3f
	.zero		1


	//   ....[70]....
        /*0654*/ 	.word	0x0000a830
        /*0658*/ 	.word	0x00000010
        /*065c*/ 	.word	0x00000000
        /*0660*/ 	.short	0x010a
        /*0662*/ 	.byte	0x3f
	.zero		1


	//----- nvinfo : EIATTR_NUM_MBARRIERS
	.align		4
.L_1177:
        /*0664*/ 	.byte	0x03, 0x38
        /*0666*/ 	.short	0x0017


	//----- nvinfo : EIATTR_EXIT_INSTR_OFFSETS
	.align		4
        /*0668*/ 	.byte	0x04, 0x1c
        /*066a*/ 	.short	(.L_1179 - .L_1178)


	//   ....[0]....
.L_1178:
        /*066c*/ 	.word	0x00000a80


	//   ....[1]....
        /*0670*/ 	.word	0x00007080


	//   ....[2]....
        /*0674*/ 	.word	0x000070e0


	//   ....[3]....
        /*0678*/ 	.word	0x00009f50


	//----- nvinfo : EIATTR_MAX_THREADS
	.align		4
.L_1179:
        /*067c*/ 	.byte	0x04, 0x05
        /*067e*/ 	.short	(.L_1181 - .L_1180)
.L_1180:
        /*0680*/ 	.word	0x00000180
        /*0684*/ 	.word	0x00000001
        /*0688*/ 	.word	0x00000001


	//----- nvinfo : EIATTR_CRS_STACK_SIZE
	.align		4
.L_1181:
        /*068c*/ 	.byte	0x04, 0x1e
        /*068e*/ 	.short	(.L_1183 - .L_1182)
.L_1182:
        /*0690*/ 	.word	0x00000000


	//----- nvinfo : EIATTR_CBANK_PARAM_SIZE
	.align		4
.L_1183:
        /*0694*/ 	.byte	0x03, 0x19
        /*0696*/ 	.short	0x0cf0


	//----- nvinfo : EIATTR_PARAM_CBANK
	.align		4
        /*0698*/ 	.byte	0x04, 0x0a
        /*069a*/ 	.short	(.L_1185 - .L_1184)
	.align		4
.L_1184:
        /*069c*/ 	.word	index@(.nv.constant0._ZN7cutlass13device_kernelIN5flash11enable_sm90INS1_16FlashAttnFwdSm90INS1_25CollectiveMainloopFwdSm90ILi2EN4cute5tupleIJNS5_1CILi1EEES8_S8_EEENS6_IJNS7_ILi128EEENS7_ILi96EEENS7_ILi64EEEEEELi256ENS_6half_tEfNS_4arch4Sm90ELb0ELb0ELb0ELb0ELb0ELb0ELb1ELb1ELb0ELb0ELb0ELb0EEENS1_21CollectiveEpilogueFwdINS6_IJSA_NS7_ILi256EEESB_EEES9_SE_SG_Li256ELb0ELb0ELb0ELb0EEENS1_29StaticPersistentTileSchedulerILb0EEEEEEEEEvNT_6ParamsE)
        /*06a0*/ 	.short	0x0210
        /*06a2*/ 	.short	0x0cf0


	//----- nvinfo : EIATTR_SW_WAR
	.align		4
.L_1185:
        /*06a4*/ 	.byte	0x04, 0x36
        /*06a6*/ 	.short	(.L_1187 - .L_1186)
.L_1186:
        /*06a8*/ 	.word	0x00000008
.L_1187:


//--------------------- .nv.info._ZN7cutlass13device_kernelIN5flash11enable_sm90INS1_16FlashAttnFwdSm90INS1_25CollectiveMainloopFwdSm90ILi2EN4cute5tupleIJNS5_1CILi1EEES8_S8_EEENS6_IJNS7_ILi128EEENS7_ILi96EEENS7_ILi64EEEEEELi256ENS_6half_tEfNS_4arch4Sm90ELb0ELb0ELb0ELb1ELb0ELb0ELb0ELb1ELb0ELb0ELb0ELb0EEENS1_21CollectiveEpilogueFwdINS6_IJSA_NS7_ILi256EEESB_EEES9_SE_SG_Li256ELb1ELb0ELb0ELb0EEENS1_36VarlenDynamicPersistentTileSchedulerILi128ELi96ELi256ELi32ELb0ELb0ELb1ELb0ELb1ELb1EEEEEEEEEvNT_6ParamsE --------------------------
	.section	.nv.info._ZN7cutlass13device_kernelIN5flash11enable_sm90INS1_16FlashAttnFwdSm90INS1_25CollectiveMainloopFwdSm90ILi2EN4cute5tupleIJNS5_1CILi1EEES8_S8_EEENS6_IJNS7_ILi128EEENS7_ILi96EEENS7_ILi64EEEEEELi256ENS_6half_tEfNS_4arch4Sm90ELb0ELb0ELb0ELb1ELb0ELb0ELb0ELb1ELb0ELb0ELb0ELb0EEENS1_21CollectiveEpilogueFwdINS6_IJSA_NS7_ILi256EEESB_EEES9_SE_SG_Li256ELb1ELb0ELb0ELb0EEENS1_36VarlenDynamicPersistentTileSchedulerILi128ELi96ELi256ELi32ELb0ELb0ELb1ELb0ELb1ELb1EEEEEEEEEvNT_6ParamsE,"",@"SHT_CUDA_INFO"
	.sectionflags	@""
	.align	4


	//----- nvinfo : EIATTR_CUDA_API_VERSION
	.align		4
        /*0000*/ 	.byte	0x04, 0x37
        /*0002*/ 	.short	(.L_1189 - .L_1188)
.L_1188:
        /*0004*/ 	.word	0x00000082


	//----- nvinfo : EIATTR_KPARAM_INFO
	.align		4
.L_1189:
        /*0008*/ 	.byte	0x04, 0x17
        /*000a*/ 	.short	(.L_1191 - .L_1190)
.L_1190:
        /*000c*/ 	.word	0x00000000
        /*0010*/ 	.short	0x0000
        /*0012*/ 	.short	0x0070
        /*0014*/ 	.byte	0x00, 0xf0, 0x01, 0x28


	//----- nvinfo : EIATTR_SPARSE_MMA_MASK
	.align		4
.L_1191:
        /*0018*/ 	.byte	0x03, 0x50
        /*001a*/ 	.short	0x0000


	//----- nvinfo : EIATTR_MAXREG_COUNT
	.align		4
        /*001c*/ 	.byte	0x03, 0x1b
        /*001e*/ 	.short	0x00a8


	//----- nvinfo : EIATTR_NUM_BARRIERS
	.align		4
        /*0020*/ 	.byte	0x02, 0x4c
        /*0022*/ 	.byte	0x10
	.zero		1


	//----- nvinfo : EIATTR_EXTERNS
	.align		4
        /*0024*/ 	.byte	0x04, 0x0f
        /*0026*/ 	.short	(.L_1193 - .L_1192)


	//   ....[0]....
	.align		4
.L_1192:
        /*0028*/ 	.word	index@(__assertfail)


	//----- nvinfo : EIATTR_ANNOTATIONS
	.align		4
.L_1193:
        /*002c*/ 	.byte	0x04, 0x55
        /*002e*/ 	.short	(.L_1195 - .L_1194)


	//   ....[0]....
.L_1194:
        /* <DEDUP_REMOVED lines=31> */


	//----- nvinfo : EIATTR_MERCURY_ISA_VERSION
	.align		4
.L_1195:
        /*0210*/ 	.byte	0x03, 0x5f
        /*0212*/ 	.short	0x0101


	//----- nvinfo : EIATTR_UNUSED_LOAD_BYTE_OFFSET
	.align		4
        /*0214*/ 	.byte	0x04, 0x44
        /*0216*/ 	.short	(.L_1197 - .L_1196)


	//   ....[0]....
.L_1196:
        /*0218*/ 	.word	0x00000a50
        /*021c*/ 	.word	0x0000fff0


	//   ....[1]....
        /*0220*/ 	.word	0x00005990
        /*0224*/ 	.word	0x0000fff0


	//----- nvinfo : EIATTR_INT_WARP_WIDE_INSTR_OFFSETS
	.align		4
.L_1197:
        /*0228*/ 	.byte	0x04, 0x31
        /*022a*/ 	.short	(.L_1199 - .L_1198)


	//   ....[0]....
.L_1198:
        /*022c*/ 	.word	0x00000160


	//   ....[1]....
        /*0230*/ 	.word	0x000001a0


	//   ....[2]....
        /*0234*/ 	.word	0x00000210


	//   ....[3]....
        /*0238*/ 	.word	0x000092b0


	//   ....[4]....
        /*023c*/ 	.word	0x00009340


	//   ....[5]....
        /*0240*/ 	.word	0x000097c0


	//   ....[6]....
        /*0244*/ 	.word	0x000097f0


	//   ....[7]....
        /*0248*/ 	.word	0x0000bc20


	//   ....[8]....
        /*024c*/ 	.word	0x0000bcb0


	//----- nvinfo : EIATTR_COOP_GROUP_MASK_REGIDS
	.align		4
.L_1199:
        /*0250*/ 	.byte	0x04, 0x29
        /*0252*/ 	.short	(.L_1201 - .L_1200)


	//   ....[0]....
.L_1200:
        /*0254*/ 	.word	0xffffffff


	//   ....[1]....
        /*0258*/ 	.word	0xffffffff


	//   ....[2]....
        /*025c*/ 	.word	0xffffffff


	//   ....[3]....
        /*0260*/ 	.word	0xffffffff


	//   ....[4]....
        /*0264*/ 	.word	0xffffffff


	//   ....[5]....
        /*0268*/ 	.word	0xffffffff


	//   ....[6]....
        /*026c*/ 	.word	0xffffffff


	//   ....[7]....
        /*0270*/ 	.word	0xffffffff


	//   ....[8]....
        /*0274*/ 	.word	0xffffffff


	//   ....[9]....
        /*0278*/ 	.word	0xffffffff


	//   ....[10]....
        /*027c*/ 	.word	0xffffffff


	//   ....[11]....
        /*0280*/ 	.word	0xffffffff


	//   ....[12]....
        /*0284*/ 	.word	0xffffffff


	//   ....[13]....
        /*0288*/ 	.word	0xffffffff


	//   ....[14]....
        /*028c*/ 	.word	0xffffffff


	//   ....[15]....
        /*0290*/ 	.word	0xffffffff


	//   ....[16]....
        /*0294*/ 	.word	0xffffffff


	//   ....[17]....
        /*0298*/ 	.word	0xffffffff


	//   ....[18]....
        /*029c*/ 	.word	0xffffffff


	//   ....[19]....
        /*02a0*/ 	.word	0xffffffff


	//   ....[20]....
        /*02a4*/ 	.word	0xffffffff


	//   ....[21]....
        /*02a8*/ 	.word	0xffffffff


	//   ....[22]....
        /*02ac*/ 	.word	0xffffffff


	//   ....[23]....
        /*02b0*/ 	.word	0xffffffff


	//   ....[24]....
        /*02b4*/ 	.word	0xffffffff


	//   ....[25]....
        /*02b8*/ 	.word	0xffffffff


	//   ....[26]....
        /*02bc*/ 	.word	0xffffffff


	//   ....[27]....
        /*02c0*/ 	.word	0xffffffff


	//   ....[28]....
        /*02c4*/ 	.word	0xffffffff


	//   ....[29]....
        /*02c8*/ 	.word	0xffffffff


	//   ....[30]....
        /*02cc*/ 	.word	0xffffffff


	//   ....[31]....
        /*02d0*/ 	.word	0xffffffff


	//   ....[32]....
        /*02d4*/ 	.word	0xffffffff


	//   ....[33]....
        /*02d8*/ 	.word	0xffffffff


	//   ....[34]....
        /*02dc*/ 	.word	0xffffffff


	//   ....[35]....
        /*02e0*/ 	.word	0xffffffff


	//   ....[36]....
        /*02e4*/ 	.word	0xffffffff


	//   ....[37]....
        /*02e8*/ 	.word	0xffffffff


	//   ....[38]....
        /*02ec*/ 	.word	0xffffffff


	//   ....[39]....
        /*02f0*/ 	.word	0xffffffff


	//   ....[40]....
        /*02f4*/ 	.word	0xffffffff


	//   ....[41]....
        /*02f8*/ 	.word	0xffffffff


	//   ....[42]....
        /*02fc*/ 	.word	0xffffffff


	//   ....[43]....
        /*0300*/ 	.word	0xffffffff


	//   ....[44]....
        /*0304*/ 	.word	0xffffffff


	//   ....[45]....
        /*0308*/ 	.word	0xffffffff


	//   ....[46]....
        /*030c*/ 	.word	0xffffffff


	//   ....[47]....
        /*0310*/ 	.word	0xffffffff


	//   ....[48]....
        /*0314*/ 	.word	0xffffffff


	//   ....[49]....
        /*0318*/ 	.word	0xffffffff


	//   ....[50]....
        /*031c*/ 	.word	0xffffffff


	//   ....[51]....
        /*0320*/ 	.word	0xffffffff


	//   ....[52]....
        /*0324*/ 	.word	0xffffffff


	//   ....[53]....
        /*0328*/ 	.word	0xffffffff


	//   ....[54]....
        /*032c*/ 	.word	0x0500000f


	//   ....[55]....
        /*0330*/ 	.word	0x0500000f


	//   ....[56]....
        /*0334*/ 	.word	0x0500000f


	//   ....[57]....
        /*0338*/ 	.word	0x0500000f


	//   ....[58]....
        /*033c*/ 	.word	0x0500000f


	//   ....[59]....
        /*0340*/ 	.word	0x0500000f


	//   ....[60]....
        /*0344*/ 	.word	0x0500000f


	//   ....[61]....
        /*0348*/ 	.word	0x0500000f


	//   ....[62]....
        /*034c*/ 	.word	0x0500000f


	//   ....[63]....
        /*0350*/ 	.word	0x0500000f


	//   ....[64]....
        /*0354*/ 	.word	0x0500000f


	//   ....[65]....
        /*0358*/ 	.word	0x0500000f


	//   ....[66]....
        /*035c*/ 	.word	0x0500000f


	//   ....[67]....
        /*0360*/ 	.word	0x0500000f


	//   ....[68]....
        /*0364*/ 	.word	0x0500000f


	//   ....[69]....
        /*0368*/ 	.word	0x0500000f


	//   ....[70]....
        /*036c*/ 	.word	0x0500000f


	//   ....[71]....
        /*0370*/ 	.word	0x0500000f


	//   ....[72]....
        /*0374*/ 	.word	0x0500000f


	//----- nvinfo : EIATTR_COOP_GROUP_INSTR_OFFSETS
	.align		4
.L_1201:
        /*0378*/ 	.byte	0x04, 0x28
        /*037a*/ 	.short	(.L_1203 - .L_1202)


	//   ....[0]....
.L_1202:
        /*037c*/ 	.word	0x00000070


	//   ....[1]....
        /*0380*/ 	.word	0x00000170


	//   ....[2]....
        /*0384*/ 	.word	0x000001c0


	//   ....[3]....
        /*0388*/ 	.word	0x000003f0


	//   ....[4]....
        /*038c*/ 	.word	0x00000550


	//   ....[5]....
        /*0390*/ 	.word	0x00000670


	//   ....[6]....
        /*0394*/ 	.word	0x000007d0


	//   ....[7]....
        /*0398*/ 	.word	0x00001560


	//   ....[8]....
        /*039c*/ 	.word	0x00002150


	//   ....[9]....
        /*03a0*/ 	.word	0x000021a0


	//   ....[10]....
        /*03a4*/ 	.word	0x000025f0


	//   ....[11]....
        /*03a8*/ 	.word	0x00002670


	//   ....[12]....
        /*03ac*/ 	.word	0x00003690


	//   ....[13]....
        /*03b0*/ 	.word	0x000036c0


	//   ....[14]....
        /*03b4*/ 	.word	0x00003be0


	//   ....[15]....
        /*03b8*/ 	.word	0x00003db0


	//   ....[16]....
        /*03bc*/ 	.word	0x00004f20


	//   ....[17]....
        /*03c0*/ 	.word	0x00004fa0


	//   ....[18]....
        /*03c4*/ 	.word	0x00004ff0


	//   ....[19]....
        /*03c8*/ 	.word	0x00005010


	//   ....[20]....
        /*03cc*/ 	.word	0x00008420


	//   ....[21]....
        /*03d0*/ 	.word	0x000085b0


	//   ....[22]....
        /*03d4*/ 	.word	0x000085e0


	//   ....[23]....
        /*03d8*/ 	.word	0x00008620


	//   ....[24]....
        /*03dc*/ 	.word	0x00008680


	//   ....[25]....
        /*03e0*/ 	.word	0x000086e0


	//   ....[26]....
        /*03e4*/ 	.word	0x00008720


	//   ....[27]....
        /*03e8*/ 	.word	0x000088d0


	//   ....[28]....
        /*03ec*/ 	.word	0x00008930


	//   ....[29]....
        /*03f0*/ 	.word	0x00008970


	//   ....[30]....
        /*03f4*/ 	.word	0x000089b0


	//   ....[31]....
        /*03f8*/ 	.word	0x000089e0


	//   ....[32]....
        /*03fc*/ 	.word	0x00008a10


	//   ....[33]....
        /*0400*/ 	.word	0x00008aa0


	//   ....[34]....
        /*0404*/ 	.word	0x00008ad0


	//   ....[35]....
        /*0408*/ 	.word	0x00008b60


	//   ....[36]....
        /*040c*/ 	.word	0x0000bd40


	//   ....[37]....
        /*0410*/ 	.word	0x0000bd50


	//   ....[38]....
        /*0414*/ 	.word	0x0000be60


	//   ....[39]....
        /*0418*/ 	.word	0x0000bec0


	//   ....[40]....
        /*041c*/ 	.word	0x0000bf00


	//   ....[41]....
        /*0420*/ 	.word	0x0000bf40


	//   ....[42]....
        /*0424*/ 	.word	0x0000bf70


	//   ....[43]....
        /*0428*/ 	.word	0x0000bfa0


	//   ....[44]....
        /*042c*/ 	.word	0x0000c130


	//   ....[45]....
        /*0430*/ 	.word	0x0000c190


	//   ....[46]....
        /*0434*/ 	.word	0x0000c1d0


	//   ....[47]....
        /*0438*/ 	.word	0x0000c210


	//   ....[48]....
        /*043c*/ 	.word	0x0000c240


	//   ....[49]....
        /*0440*/ 	.word	0x0000c270


	//   ....[50]....
        /*0444*/ 	.word	0x0000c330


	//   ....[51]....
        /*0448*/ 	.word	0x0000c350


	//   ....[52]....
        /*044c*/ 	.word	0x0000c3c0


	//   ....[53]....
        /*0450*/ 	.word	0x0000c810


	//   ....[54]....
        /*0454*/ 	.word	0x0000ccf0


	//   ....[55]....
        /*0458*/ 	.word	0x0000d110


	//   ....[56]....
        /*045c*/ 	.word	0x0000d1a0


	//   ....[57]....
        /*0460*/ 	.word	0x0000d240


	//   ....[58]....
        /*0464*/ 	.word	0x0000d2f0


	//   ....[59]....
        /*0468*/ 	.word	0x0000d370


	//   ....[60]....
        /*046c*/ 	.word	0x0000d3f0


	//   ....[61]....
        /*0470*/ 	.word	0x0000d470


	//   ....[62]....
        /*0474*/ 	.word	0x0000d4f0


	//   ....[63]....
        /*0478*/ 	.word	0x0000d580


	//   ....[64]....
        /*047c*/ 	.word	0x0000d630


	//   ....[65]....
        /*0480*/ 	.word	0x0000d6b0


	//   ....[66]....
        /*0484*/ 	.word	0x0000d730


	//   ....[67]....
        /*0488*/ 	.word	0x0000d7b0


	//   ....[68]....
        /*048c*/ 	.word	0x0000d830


	//   ....[69]....
        /*0490*/ 	.word	0x0000d8a0


	//   ....[70]....
        /*0494*/ 	.word	0x0000d940


	//   ....[71]....
        /*0498*/ 	.word	0x0000d9d0


	//   ....[72]....
        /*049c*/ 	.word	0x0000daf0


	//----- nvinfo : EIATTR_REG_RECONFIG
	.align		4
.L_1203:
        /*04a0*/ 	.byte	0x01, 0x54
	.zero		2


	//----- nvinfo : EIATTR_SYSCALL_OFFSETS
	.align		4
        /*04a4*/ 	.byte	0x04, 0x46
        /*04a6*/ 	.short	(.L_1205 - .L_1204)


	//   ....[0]....
.L_1204:
        /*04a8*/ 	.word	0x00001740


	//   ....[1]....
        /*04ac*/ 	.word	0x000094d0


	//   ....[2]....
        /*04b0*/ 	.word	0x00009610


	//   ....[3]....
        /*04b4*/ 	.word	0x00009710


	//----- nvinfo : EIATTR_MBARRIER_INSTR_OFFSETS
	.align		4
.L_1205:
        /*04b8*/ 	.byte	0x04, 0x39
        /*04ba*/ 	.short	(.L_1207 - .L_1206)


	//   ....[0]....
.L_1206:
        /*04bc*/ 	.word	0x000002a0
        /*04c0*/ 	.word	0x000000ff
        /*04c4*/ 	.word	0x00022800
        /*04c8*/ 	.short	0x0100
        /*04ca*/ 	.byte	0x08
	.zero		1


	//   ....[1]....
        /*04cc*/ 	.word	0x000002b0
        /*04d0*/ 	.word	0x000000ff
        /*04d4*/ 	.word	0x00022820
        /*04d8*/ 	.short	0x0100
        /*04da*/ 	.byte	0x08
	.zero		1


	//   ....[2]....
        /*04dc*/ 	.word	0x000003a0
        /*04e0*/ 	.word	0x000000ff
        /*04e4*/ 	.word	0x00022830
        /*04e8*/ 	.short	0x0100
        /*04ea*/ 	.byte	0x08
	.zero		1


	//   ....[3]....
        /*04ec*/ 	.word	0x000003b0
        /*04f0*/ 	.word	0x000000ff
        /*04f4*/ 	.word	0x00022840
        /*04f8*/ 	.short	0x0100
        /*04fa*/ 	.byte	0x08
	.zero		1


	//   ....[4]....
        /*04fc*/ 	.word	0x000003c0
        /*0500*/ 	.word	0x000000ff
        /*0504*/ 	.word	0x00022838
        /*0508*/ 	.short	0x0100
        /*050a*/ 	.byte	0x08
	.zero		1


	//   ....[5]....
        /*050c*/ 	.word	0x000003d0
        /*0510*/ 	.word	0x000000ff
        /*0514*/ 	.word	0x00022848
        /*0518*/ 	.short	0x0100
        /*051a*/ 	.byte	0x08
	.zero		1


	//   ....[6]....
        /*051c*/ 	.word	0x00000500
        /*0520*/ 	.word	0x000000ff
        /*0524*/ 	.word	0x00022850
        /*0528*/ 	.short	0x0100
        /*052a*/ 	.byte	0x08
	.zero		1


	//   ....[7]....
        /*052c*/ 	.word	0x00000510
        /*0530*/ 	.word	0x000000ff
        /*0534*/ 	.word	0x00022860
        /*0538*/ 	.short	0x0100
        /*053a*/ 	.byte	0x08
	.zero		1


	//   ....[8]....
        /*053c*/ 	.word	0x00000520
        /*0540*/ 	.word	0x000000ff
        /*0544*/ 	.word	0x00022858
        /*0548*/ 	.short	0x0100
        /*054a*/ 	.byte	0x08
	.zero		1


	//   ....[9]....
        /*054c*/ 	.word	0x00000530
        /*0550*/ 	.word	0x000000ff
        /*0554*/ 	.word	0x00022868
        /*0558*/ 	.short	0x0100
        /*055a*/ 	.byte	0x08
	.zero		1


	//   ....[10]....
        /*055c*/ 	.word	0x00000620
        /*0560*/ 	.word	0x000000ff
        /*0564*/ 	.word	0x00022870
        /*0568*/ 	.short	0x0100
        /*056a*/ 	.byte	0x06
	.zero		1


	//   ....[11]....
        /*056c*/ 	.word	0x00000630
        /*0570*/ 	.word	0x000000ff
        /*0574*/ 	.word	0x00022880
        /*0578*/ 	.short	0x0100
        /*057a*/ 	.byte	0x06
	.zero		1


	//   ....[12]....
        /*057c*/ 	.word	0x00000640
        /*0580*/ 	.word	0x000000ff
        /*0584*/ 	.word	0x00022878
        /*0588*/ 	.short	0x0100
        /*058a*/ 	.byte	0x06
	.zero		1


	//   ....[13]....
        /*058c*/ 	.word	0x00000650
        /*0590*/ 	.word	0x000000ff
        /*0594*/ 	.word	0x00022888
        /*0598*/ 	.short	0x0100
        /*059a*/ 	.byte	0x06
	.zero		1


	//   ....[14]....
        /*059c*/ 	.word	0x00000780
        /*05a0*/ 	.word	0x000000ff
        /*05a4*/ 	.word	0x00022890
        /*05a8*/ 	.short	0x0100
        /*05aa*/ 	.byte	0x08
	.zero		1


	//   ....[15]....
        /*05ac*/ 	.word	0x00000790
        /*05b0*/ 	.word	0x000000ff
        /*05b4*/ 	.word	0x000228a0
        /*05b8*/ 	.short	0x0100
        /*05ba*/ 	.byte	0x08
	.zero		1


	//   ....[16]....
        /*05bc*/ 	.word	0x000007a0
        /*05c0*/ 	.word	0x000000ff
        /*05c4*/ 	.word	0x00022898
        /*05c8*/ 	.short	0x0100
        /*05ca*/ 	.byte	0x08
	.zero		1


	//   ....[17]....
        /*05cc*/ 	.word	0x000007b0
        /*05d0*/ 	.word	0x000000ff
        /*05d4*/ 	.word	0x000228a8
        /*05d8*/ 	.short	0x0100
        /*05da*/ 	.byte	0x08
	.zero		1


	//   ....[18]....
        /*05dc*/ 	.word	0x000008e0
        /*05e0*/ 	.word	0x000000ff
        /*05e4*/ 	.word	0x000228b0
        /*05e8*/ 	.short	0x0100
        /*05ea*/ 	.byte	0x08
	.zero		1


	//   ....[19]....
        /*05ec*/ 	.word	0x000008f0
        /*05f0*/ 	.word	0x000000ff
        /*05f4*/ 	.word	0x000228c0
        /*05f8*/ 	.short	0x0100
        /*05fa*/ 	.byte	0x08
	.zero		1


	//   ....[20]....
        /*05fc*/ 	.word	0x00000900
        /*0600*/ 	.word	0x000000ff
        /*0604*/ 	.word	0x000228b8
        /*0608*/ 	.short	0x0100
        /*060a*/ 	.byte	0x08
	.zero		1


	//   ....[21]....
        /*060c*/ 	.word	0x00000910
        /*0610*/ 	.word	0x000000ff
        /*0614*/ 	.word	0x000228c8
        /*0618*/ 	.short	0x0100
        /*061a*/ 	.byte	0x08
	.zero		1


	//   ....[22]....
        /*061c*/ 	.word	0x000017e0
        /*0620*/ 	.word	0x00000006
        /*0624*/ 	.word	0x00022800
        /*0628*/ 	.short	0x010a
        /*062a*/ 	.byte	0x3f
	.zero		1


	//   ....[23]....
        /*062c*/ 	.word	0x000018a0
        /*0630*/ 	.word	0x00000005
        /*0634*/ 	.word	0x00022830
        /*0638*/ 	.short	0x010a
        /*063a*/ 	.byte	0x3f
	.zero		1


	//   ....[24]....
        /*063c*/ 	.word	0x000018e0
        /*0640*/ 	.word	0x00000005
        /*0644*/ 	.word	0x00022830
        /*0648*/ 	.short	0x010a
        /*064a*/ 	.byte	0x3f
	.zero		1


	//   ....[25]....
        /*064c*/ 	.word	0x00002a50
        /*0650*/ 	.word	0x00000003
        /*0654*/ 	.word	0x00000000
        /*0658*/ 	.short	0x0101
        /*065a*/ 	.byte	0x3f
	.zero		1


	//   ....[26]....
        /*065c*/ 	.word	0x00002eb0
        /*0660*/ 	.word	0x00000005
        /*0664*/ 	.word	0x00022850
        /*0668*/ 	.short	0x010a
        /*066a*/ 	.byte	0x3f
	.zero		1


	//   ....[27]....
        /*066c*/ 	.word	0x00002ef0
        /*0670*/ 	.word	0x00000005
        /*0674*/ 	.word	0x00022850
        /*0678*/ 	.short	0x010a
        /*067a*/ 	.byte	0x3f
	.zero		1


	//   ....[28]....
        /*067c*/ 	.word	0x000031f0
        /*0680*/ 	.word	0x00000005
        /*0684*/ 	.word	0x00000000
        /*0688*/ 	.short	0x0101
        /*068a*/ 	.byte	0x3f
	.zero		1


	//   ....[29]....
        /*068c*/ 	.word	0x00003350
        /*0690*/ 	.word	0x000000ff
        /*0694*/ 	.word	0x00022830
        /*0698*/ 	.short	0x010a
        /*069a*/ 	.byte	0x17
	.zero		1


	//   ....[30]....
        /*069c*/ 	.word	0x00003390
        /*06a0*/ 	.word	0x000000ff
        /*06a4*/ 	.word	0x00022830
        /*06a8*/ 	.short	0x010a
        /*06aa*/ 	.byte	0x17
	.zero		1


	//   ....[31]....
        /*06ac*/ 	.word	0x00004150
        /*06b0*/ 	.word	0x0000009a
        /*06b4*/ 	.word	0x00000000
        /*06b8*/ 	.short	0x0101
        /*06ba*/ 	.byte	0x3f
	.zero		1


	//   ....[32]....
        /*06bc*/ 	.word	0x00004c00
        /*06c0*/ 	.word	0x000000ff
        /*06c4*/ 	.word	0x00022850
        /*06c8*/ 	.short	0x010a
        /*06ca*/ 	.byte	0x17
	.zero		1


	//   ....[33]....
        /*06cc*/ 	.word	0x00004c40
        /*06d0*/ 	.word	0x000000ff
        /*06d4*/ 	.word	0x00022850
        /*06d8*/ 	.short	0x010a
        /*06da*/ 	.byte	0x17
	.zero		1


	//   ....[34]....
        /*06dc*/ 	.word	0x00004f00
        /*06e0*/ 	.word	0x000000ba
        /*06e4*/ 	.word	0x00000000
        /*06e8*/ 	.short	0x0101
        /*06ea*/ 	.byte	0x3f
	.zero		1


	//   ....[35]....
        /*06ec*/ 	.word	0x00007080
        /*06f0*/ 	.word	0x00000000
        /*06f4*/ 	.word	0x00000000
        /*06f8*/ 	.short	0x0101
        /*06fa*/ 	.byte	0x3f
	.zero		1


	//   ....[36]....
        /*06fc*/ 	.word	0x00009c70
        /*0700*/ 	.word	0x00000008
        /*0704*/ 	.word	0x00022840
        /*0708*/ 	.short	0x010a
        /*070a*/ 	.byte	0x3f
	.zero		1


	//   ....[37]....
        /*070c*/ 	.word	0x0000a070
        /*0710*/ 	.word	0x0000000a
        /*0714*/ 	.word	0x00022820
        /*0718*/ 	.short	0x010a
        /*071a*/ 	.byte	0x3f
	.zero		1


	//   ....[38]....
        /*071c*/ 	.word	0x0000a130
        /*0720*/ 	.word	0x00000008
        /*0724*/ 	.word	0x00022860
        /*0728*/ 	.short	0x010a
        /*072a*/ 	.byte	0x3f
	.zero		1


	//   ....[39]....
        /*072c*/ 	.word	0x0000a7a0
        /*0730*/ 	.word	0x00000003
        /*0734*/ 	.word	0x00022840
        /*0738*/ 	.short	0x010a
        /*073a*/ 	.byte	0x3f
	.zero		1


	//   ....[40]....
        /*073c*/ 	.word	0x0000a9b0
        /*0740*/ 	.word	0x00000003
        /*0744*/ 	.word	0x00022860
        /*0748*/ 	.short	0x010a
        /*074a*/ 	.byte	0x3f
	.zero		1


	//   ....[41]....
        /*074c*/ 	.word	0x0000af30
        /*0750*/ 	.word	0x00000002
        /*0754*/ 	.word	0x00022840
        /*0758*/ 	.short	0x010a
        /*075a*/ 	.byte	0x3f
	.zero		1


	//   ....[42]....
        /*075c*/ 	.word	0x0000b130
        /*0760*/ 	.word	0x00000002
        /*0764*/ 	.word	0x00022860
        /*0768*/ 	.short	0x010a
        /*076a*/ 	.byte	0x3f
	.zero		1


	//   ....[43]....
        /*076c*/ 	.word	0x0000b630
        /*0770*/ 	.word	0x00000002
        /*0774*/ 	.word	0x00022840
        /*0778*/ 	.short	0x010a
        /*077a*/ 	.byte	0x3f
	.zero		1


	//   ....[44]....
        /*077c*/ 	.word	0x0000b840
        /*0780*/ 	.word	0x00000002
        /*0784*/ 	.word	0x00022860
        /*0788*/ 	.short	0x010a
        /*078a*/ 	.byte	0x3f
	.zero		1


	//   ....[45]....
        /*078c*/ 	.word	0x0000c790
        /*0790*/ 	.word	0x00000000
        /*0794*/ 	.word	0x00022820
        /*0798*/ 	.short	0x010a
        /*079a*/ 	.byte	0x3f
	.zero		1


	//   ....[46]....
        /*079c*/ 	.word	0x0000c950
        /*07a0*/ 	.word	0x00000006
        /*07a4*/ 	.word	0x00000000
        /*07a8*/ 	.short	0x010a
        /*07aa*/ 	.byte	0x3f
	.zero		1


	//   ....[47]....
        /*07ac*/ 	.word	0x0000c9c0
        /*07b0*/ 	.word	0x00000007
        /*07b4*/ 	.word	0x00000000
        /*07b8*/ 	.short	0x010a
        /*07ba*/ 	.byte	0x3f
	.zero		1


	//   ....[48]....
        /*07bc*/ 	.word	0x0000ca30
        /*07c0*/ 	.word	0x00000004
        /*07c4*/ 	.word	0x00000000
        /*07c8*/ 	.short	0x010a
        /*07ca*/ 	.byte	0x3f
	.zero		1


	//   ....[49]....
        /*07cc*/ 	.word	0x0000ca60
        /*07d0*/ 	.word	0x00000003
        /*07d4*/ 	.word	0x00000000
        /*07d8*/ 	.short	0x010a
        /*07da*/ 	.byte	0x3f
	.zero		1


	//   ....[50]....
        /*07dc*/ 	.word	0x0000cac0
        /*07e0*/ 	.word	0x00000006
        /*07e4*/ 	.word	0x00022800
        /*07e8*/ 	.short	0x010a
        /*07ea*/ 	.byte	0x3f
	.zero		1


	//   ....[51]....
        /*07ec*/ 	.word	0x0000cb10
        /*07f0*/ 	.word	0x00000005
        /*07f4*/ 	.word	0x00022830
        /*07f8*/ 	.short	0x010a
        /*07fa*/ 	.byte	0x3f
	.zero		1


	//   ....[52]....
        /*07fc*/ 	.word	0x0000cb60
        /*0800*/ 	.word	0x00000005
        /*0804*/ 	.word	0x00022850
        /*0808*/ 	.short	0x010a
        /*080a*/ 	.byte	0x3f
	.zero		1


	//   ....[53]....
        /*080c*/ 	.word	0x0000cbc0
        /*0810*/ 	.word	0x00000000
        /*0814*/ 	.word	0x00022830
        /*0818*/ 	.short	0x010a
        /*081a*/ 	.byte	0x3f
	.zero		1


	//   ....[54]....
        /*081c*/ 	.word	0x0000cc10
        /*0820*/ 	.word	0x000000ba
        /*0824*/ 	.word	0x00022850
        /*0828*/ 	.short	0x010a
        /*082a*/ 	.byte	0x3f
	.zero		1


	//   ....[55]....
        /*082c*/ 	.word	0x0000cdb0
        /*0830*/ 	.word	0x00000008
        /*0834*/ 	.word	0x00022840
        /*0838*/ 	.short	0x010a
        /*083a*/ 	.byte	0x3f
	.zero		1


	//   ....[56]....
        /*083c*/ 	.word	0x0000ce30
        /*0840*/ 	.word	0x00000008
        /*0844*/ 	.word	0x00022820
        /*0848*/ 	.short	0x010a
        /*084a*/ 	.byte	0x3f
	.zero		1


	//   ....[57]....
        /*084c*/ 	.word	0x0000ce80
        /*0850*/ 	.word	0x00000008
        /*0854*/ 	.word	0x00022860
        /*0858*/ 	.short	0x010a
        /*085a*/ 	.byte	0x3f
	.zero		1


	//   ....[58]....
        /*085c*/ 	.word	0x0000ced0
        /*0860*/ 	.word	0x00000003
        /*0864*/ 	.word	0x00022840
        /*0868*/ 	.short	0x010a
        /*086a*/ 	.byte	0x3f
	.zero		1


	//   ....[59]....
        /*086c*/ 	.word	0x0000cf20
        /*0870*/ 	.word	0x00000003
        /*0874*/ 	.word	0x00022860
        /*0878*/ 	.short	0x010a
        /*087a*/ 	.byte	0x3f
	.zero		1


	//   ....[60]....
        /*087c*/ 	.word	0x0000cf70
        /*0880*/ 	.word	0x00000002
        /*0884*/ 	.word	0x00022840
        /*0888*/ 	.short	0x010a
        /*088a*/ 	.byte	0x3f
	.zero		1


	//   ....[61]....
        /*088c*/ 	.word	0x0000cfc0
        /*0890*/ 	.word	0x00000002
        /*0894*/ 	.word	0x00022860
        /*0898*/ 	.short	0x010a
        /*089a*/ 	.byte	0x3f
	.zero		1


	//   ....[62]....
        /*089c*/ 	.word	0x0000d010
        /*08a0*/ 	.word	0x00000002
        /*08a4*/ 	.word	0x00022840
        /*08a8*/ 	.short	0x010a
        /*08aa*/ 	.byte	0x3f
	.zero		1


	//   ....[63]....
        /*08ac*/ 	.word	0x0000d060
        /*08b0*/ 	.word	0x00000002
        /*08b4*/ 	.word	0x00022860
        /*08b8*/ 	.short	0x010a
        /*08ba*/ 	.byte	0x3f
	.zero		1


	//   ....[64]....
        /*08bc*/ 	.word	0x0000da10
        /*08c0*/ 	.word	0x00000000
        /*08c4*/ 	.word	0x00022820
        /*08c8*/ 	.short	0x010a
        /*08ca*/ 	.byte	0x3f
	.zero		1


	//   ....[65]....
        /*08cc*/ 	.word	0x0000dbb0
        /*08d0*/ 	.word	0x00000006
        /*08d4*/ 	.word	0x00000000
        /*08d8*/ 	.short	0x010a
        /*08da*/ 	.byte	0x3f
	.zero		1


	//   ....[66]....
        /*08dc*/ 	.word	0x0000dc00
        /*08e0*/ 	.word	0x00000007
        /*08e4*/ 	.word	0x00000000
        /*08e8*/ 	.short	0x010a
        /*08ea*/ 	.byte	0x3f
	.zero		1


	//   ....[67]....
        /*08ec*/ 	.word	0x0000dc50
        /*08f0*/ 	.word	0x00000004
        /*08f4*/ 	.word	0x00000000
        /*08f8*/ 	.short	0x010a
        /*08fa*/ 	.byte	0x3f
	.zero		1


	//----- nvinfo : EIATTR_NUM_MBARRIERS
	.align		4
.L_1207:
        /*08fc*/ 	.byte	0x03, 0x38
        /*08fe*/ 	.short	0x0016


	//----- nvinfo : EIATTR_EXIT_INSTR_OFFSETS
	.align		4
        /*0900*/ 	.byte	0x04, 0x1c
        /*0902*/ 	.short	(.L_1209 - .L_1208)


	//   ....[0]....
.L_1208:
        /*0904*/ 	.word	0x00000a90


	//   ....[1]....
        /*0908*/ 	.word	0x000083e0


	//   ....[2]....
        /*090c*/ 	.word	0x00008440


	//   ....[3]....
        /*0910*/ 	.word	0x0000cab0


	//----- nvinfo : EIATTR_MAX_THREADS
	.align		4
.L_1209:
        /*0914*/ 	.byte	0x04, 0x05
        /*0916*/ 	.short	(.L_1211 - .L_1210)
.L_1210:
        /*0918*/ 	.word	0x00000180
        /*091c*/ 	.word	0x00000001
        /*0920*/ 	.word	0x00000001


	//----- nvinfo : EIATTR_CRS_STACK_SIZE
	.align		4
.L_1211:
        /*0924*/ 	.byte	0x04, 0x1e
        /*0926*/ 	.short	(.L_1213 - .L_1212)
.L_1212:
        /*0928*/ 	.word	0x00000000


	//----- nvinfo : EIATTR_CBANK_PARAM_SIZE
	.align		4
.L_1213:
        /*092c*/ 	.byte	0x03, 0x19
        /*092e*/ 	.short	0x0a70


	//----- nvinfo : EIATTR_PARAM_CBANK
	.align		4
        /*0930*/ 	.byte	0x04, 0x0a
        /*0932*/ 	.short	(.L_1215 - .L_1214)
	.align		4
.L_1214:
        /*0934*/ 	.word	index@(.nv.constant0._ZN7cutlass13device_kernelIN5flash11enable_sm90INS1_16FlashAttnFwdSm90INS1_25CollectiveMainloopFwdSm90ILi2EN4cute5tupleIJNS5_1CILi1EEES8_S8_EEENS6_IJNS7_ILi128EEENS7_ILi96EEENS7_ILi64EEEEEELi256ENS_6half_tEfNS_4arch4Sm90ELb0ELb0ELb0ELb1ELb0ELb0ELb0ELb1ELb0ELb0ELb0ELb0EEENS1_21CollectiveEpilogueFwdINS6_IJSA_NS7_ILi256EEESB_EEES9_SE_SG_Li256ELb1ELb0ELb0ELb0EEENS1_36VarlenDynamicPersistentTileSchedulerILi128ELi96ELi256ELi32ELb0ELb0ELb1ELb0ELb1ELb1EEEEEEEEEvNT_6ParamsE)
        /*0938*/ 	.short	0x0210
        /*093a*/ 	.short	0x0a70


	//----- nvinfo : EIATTR_SW_WAR
	.align		4
.L_1215:
        /*093c*/ 	.byte	0x04, 0x36
        /*093e*/ 	.short	(.L_1217 - .L_1216)
.L_1216:
        /*0940*/ 	.word	0x00000008
.L_1217:


//--------------------- .nv.info._ZN7cutlass13device_kernelIN5flash11enable_sm90INS1_16FlashAttnFwdSm90INS1_25CollectiveMainloopFwdSm90ILi2EN4cute5tupleIJNS5_1CILi1EEES8_S8_EEENS6_IJNS7_ILi128EEENS7_ILi96EEENS7_ILi64EEEEEELi256ENS_6half_tEfNS_4arch4Sm90ELb0ELb0ELb0ELb1ELb0ELb1ELb0ELb1ELb0ELb0ELb0ELb0EEENS1_21CollectiveEpilogueFwdINS6_IJSA_NS7_ILi256EEESB_EEES9_SE_SG_Li256ELb1ELb0ELb0ELb0EEENS1_36VarlenDynamicPersistentTileSchedulerILi128ELi96ELi256ELi32ELb0ELb0ELb1ELb0ELb1ELb1EEEEEEEEEvNT_6ParamsE --------------------------
	.section	.nv.info._ZN7cutlass13device_kernelIN5flash11enable_sm90INS1_16FlashAttnFwdSm90INS1_25CollectiveMainloopFwdSm90ILi2EN4cute5tupleIJNS5_1CILi1EEES8_S8_EEENS6_IJNS7_ILi128EEENS7_ILi96EEENS7_ILi64EEEEEELi256ENS_6half_tEfNS_4arch4Sm90ELb0ELb0ELb0ELb1ELb0ELb1ELb0ELb1ELb0ELb0ELb0ELb0EEENS1_21CollectiveEpilogueFwdINS6_IJSA_NS7_ILi256EEESB_EEES9_SE_SG_Li256ELb1ELb0ELb0ELb0EEENS1_36VarlenDynamicPersistentTileSchedulerILi128ELi96ELi256ELi32ELb0ELb0ELb1ELb0ELb1ELb1EEEEEEEEEvNT_6ParamsE,"",@"SHT_CUDA_INFO"
	.sectionflags	@""
	.align	4


	//----- nvinfo : EIATTR_CUDA_API_VERSION
	.align		4
        /*0000*/ 	.byte	0x04, 0x37
        /*0002*/ 	.short	(.L_1219 - .L_1218)
.L_1218:
        /*0004*/ 	.word	0x00000082


	//----- nvinfo : EIATTR_KPARAM_INFO
	.align		4
.L_1219:
        /*0008*/ 	.byte	0x04, 0x17
        /*000a*/ 	.short	(.L_1221 - .L_1220)
.L_1220:
        /*000c*/ 	.word	0x00000000
        /*0010*/ 	.short	0x0000
        /*0012*/ 	.short	0x0070
        /*0014*/ 	.byte	0x00, 0xf0, 0x01, 0x28


	//----- nvinfo : EIATTR_SPARSE_MMA_MASK
	.align		4
.L_1221:
        /*0018*/ 	.byte	0x03, 0x50
        /*001a*/ 	.short	0x0000


	//----- nvinfo : EIATTR_MAXREG_COUNT
	.align		4
        /*001c*/ 	.byte	0x03, 0x1b
        /*001e*/ 	.short	0x00a8


	//----- nvinfo : EIATTR_NUM_BARRIERS
	.align		4
        /*0020*/ 	.byte	0x02, 0x4c
        /*0022*/ 	.byte	0x10
	.zero		1


	//----- nvinfo : EIATTR_EXTERNS
	.align		4
        /*0024*/ 	.byte	0x04, 0x0f
        /*0026*/ 	.short	(.L_1223 - .L_1222)


	//   ....[0]....
	.align		4
.L_1222:
        /*0028*/ 	.word	index@(__assertfail)


	//----- nvinfo : EIATTR_ANNOTATIONS
	.align		4
.L_1223:
        /*002c*/ 	.byte	0x04, 0x55
        /*002e*/ 	.short	(.L_1225 - .L_1224)


	//   ....[0]....
.L_1224:
        /* <DEDUP_REMOVED lines=41> */


	//----- nvinfo : EIATTR_MERCURY_ISA_VERSION
	.align		4
.L_1225:
        /*02b0*/ 	.byte	0x03, 0x5f
        /*02b2*/ 	.short	0x0101


	//----- nvinfo : EIATTR_UNUSED_LOAD_BYTE_OFFSET
	.align		4
        /*02b4*/ 	.byte	0x04, 0x44
        /*02b6*/ 	.short	(.L_1227 - .L_1226)


	//   ....[0]....
.L_1226:
        /*02b8*/ 	.word	0x00000b00
        /*02bc*/ 	.word	0x0000fff0


	//   ....[1]....
        /*02c0*/ 	.word	0x0000c3e0
        /*02c4*/ 	.word	0x0000fff0


	//----- nvinfo : EIATTR_INT_WARP_WIDE_INSTR_OFFSETS
	.align		4
.L_1227:
        /*02c8*/ 	.byte	0x04, 0x31
        /*02ca*/ 	.short	(.L_1229 - .L_1228)


	//   ....[0]....
.L_1228:
        /*02cc*/ 	.word	0x000001c0


	//   ....[1]....
        /*02d0*/ 	.word	0x00000200


	//   ....[2]....
        /*02d4*/ 	.word	0x00000270


	//   ....[3]....
        /*02d8*/ 	.word	0x00010b00


	//   ....[4]....
        /*02dc*/ 	.word	0x00010b90


	//   ....[5]....
        /*02e0*/ 	.word	0x00011010


	//   ....[6]....
        /*02e4*/ 	.word	0x00011040


	//   ....[7]....
        /*02e8*/ 	.word	0x00013460


	//   ....[8]....
        /*02ec*/ 	.word	0x000134f0


	//----- nvinfo : EIATTR_COOP_GROUP_MASK_REGIDS
	.align		4
.L_1229:
        /*02f0*/ 	.byte	0x04, 0x29
        /*02f2*/ 	.short	(.L_1231 - .L_1230)


	//   ....[0]....
.L_1230:
        /*02f4*/ 	.word	0xffffffff


	//   ....[1]....
        /*02f8*/ 	.word	0xffffffff


	//   ....[2]....
        /*02fc*/ 	.word	0xffffffff


	//   ....[3]....
        /*0300*/ 	.word	0xffffffff


	//   ....[4]....
        /*0304*/ 	.word	0xffffffff


	//   ....[5]....
        /*0308*/ 	.word	0xffffffff


	//   ....[6]....
        /*030c*/ 	.word	0xffffffff


	//   ....[7]....
        /*0310*/ 	.word	0xffffffff


	//   ....[8]....
        /*0314*/ 	.word	0xffffffff


	//   ....[9]....
        /*0318*/ 	.word	0xffffffff


	//   ....[10]....
        /*031c*/ 	.word	0xffffffff


	//   ....[11]....
        /*0320*/ 	.word	0xffffffff


	//   ....[12]....
        /*0324*/ 	.word	0xffffffff


	//   ....[13]....
        /*0328*/ 	.word	0xffffffff


	//   ....[14]....
        /*032c*/ 	.word	0xffffffff


	//   ....[15]....
        /*0330*/ 	.word	0xffffffff


	//   ....[16]....
        /*0334*/ 	.word	0xffffffff


	//   ....[17]....
        /*0338*/ 	.word	0xffffffff


	//   ....[18]....
        /*033c*/ 	.word	0xffffffff


	//   ....[19]....
        /*0340*/ 	.word	0xffffffff


	//   ....[20]....
        /*0344*/ 	.word	0xffffffff


	//   ....[21]....
        /*0348*/ 	.word	0xffffffff


	//   ....[22]....
        /*034c*/ 	.word	0xffffffff


	//   ....[23]....
        /*0350*/ 	.word	0xffffffff


	//   ....[24]....
        /*0354*/ 	.word	0xffffffff


	//   ....[25]....
        /*0358*/ 	.word	0xffffffff


	//   ....[26]....
        /*035c*/ 	.word	0xffffffff


	//   ....[27]....
        /*0360*/ 	.word	0xffffffff


	//   ....[28]....
        /*0364*/ 	.word	0xffffffff


	//   ....[29]....
        /*0368*/ 	.word	0xffffffff


	//   ....[30]....
        /*036c*/ 	.word	0xffffffff


	//   ....[31]....
        /*0370*/ 	.word	0xffffffff


	//   ....[32]....
        /*0374*/ 	.word	0xffffffff


	//   ....[33]....
        /*0378*/ 	.word	0xffffffff


	//   ....[34]....
        /*037c*/ 	.word	0xffffffff


	//   ....[35]....
        /*0380*/ 	.word	0xffffffff


	//   ....[36]....
        /*0384*/ 	.word	0xffffffff


	//   ....[37]....
        /*0388*/ 	.word	0xffffffff


	//   ....[38]....
        /*038c*/ 	.word	0xffffffff


	//   ....[39]....
        /*0390*/ 	.word	0xffffffff


	//   ....[40]....
        /*0394*/ 	.word	0xffffffff


	//   ....[41]....
        /*0398*/ 	.word	0xffffffff


	//   ....[42]....
        /*039c*/ 	.word	0xffffffff


	//   ....[43]....
        /*03a0*/ 	.word	0xffffffff


	//   ....[44]....
        /*03a4*/ 	.word	0xffffffff


	//   ....[45]....
        /*03a8*/ 	.word	0xffffffff


	//   ....[46]....
        /*03ac*/ 	.word	0xffffffff


	//   ....[47]....
        /*03b0*/ 	.word	0xffffffff


	//   ....[48]....
        /*03b4*/ 	.word	0xffffffff


	//   ....[49]....
        /*03b8*/ 	.word	0xffffffff


	//   ....[50]....
        /*03bc*/ 	.word	0xffffffff


	//   ....[51]....
        /*03c0*/ 	.word	0xffffffff


	//   ....[52]....
        /*03c4*/ 	.word	0xffffffff


	//   ....[53]....
        /*03c8*/ 	.word	0xffffffff


	//   ....[54]....
        /*03cc*/ 	.word	0x0500000f


	//   ....[55]....
        /*03d0*/ 	.word	0x0500000f


	//   ....[56]....
        /*03d4*/ 	.word	0x0500000f


	//   ....[57]....
        /*03d8*/ 	.word	0x0500000f


	//   ....[58]....
        /*03dc*/ 	.word	0x0500000f


	//   ....[59]....
        /*03e0*/ 	.word	0x0500000f


	//   ....[60]....
        /*03e4*/ 	.word	0x0500000f


	//   ....[61]....
        /*03e8*/ 	.word	0x0500000f


	//   ....[62]....
        /*03ec*/ 	.word	0x0500000f


	//   ....[63]....
        /*03f0*/ 	.word	0x0500000f


	//   ....[64]....
        /*03f4*/ 	.word	0x0500000f


	//   ....[65]....
        /*03f8*/ 	.word	0x0500000f


	//   ....[66]....
        /*03fc*/ 	.word	0x0500000f


	//   ....[67]....
        /*0400*/ 	.word	0x0500000f


	//   ....[68]....
        /*0404*/ 	.word	0x0500000f


	//   ....[69]....
        /*0408*/ 	.word	0x0500000f


	//   ....[70]....
        /*040c*/ 	.word	0x0500000f


	//   ....[71]....
        /*0410*/ 	.word	0x0500000f


	//   ....[72]....
        /*0414*/ 	.word	0x0500000f


	//   ....[73]....
        /*0418*/ 	.word	0x0500000f


	//   ....[74]....
        /*041c*/ 	.word	0x0500000f


	//   ....[75]....
        /*0420*/ 	.word	0x0500000f


	//   ....[76]....
        /*0424*/ 	.word	0x0500000f


	//   ....[77]....
        /*0428*/ 	.word	0x0500000f


	//   ....[78]....
        /*042c*/ 	.word	0x0500000f


	//   ....[79]....
        /*0430*/ 	.word	0x0500000f


	//   ....[80]....
        /*0434*/ 	.word	0x0500000f


	//   ....[81]....
        /*0438*/ 	.word	0x0500000f


	//   ....[82]....
        /*043c*/ 	.word	0x0500000f


	//----- nvinfo : EIATTR_COOP_GROUP_INSTR_OFFSETS
	.align		4
.L_1231:
        /*0440*/ 	.byte	0x04, 0x28
        /*0442*/ 	.short	(.L_1233 - .L_1232)


	//   ....[0]....
.L_1232:
        /*0444*/ 	.word	0x00000070


	//   ....[1]....
        /*0448*/ 	.word	0x000001d0


	//   ....[2]....
        /*044c*/ 	.word	0x00000220


	//   ....[3]....
        /*0450*/ 	.word	0x00000450


	//   ....[4]....
        /*0454*/ 	.word	0x000005b0


	//   ....[5]....
        /*0458*/ 	.word	0x000006d0


	//   ....[6]....
        /*045c*/ 	.word	0x00000830


	//   ....[7]....
        /*0460*/ 	.word	0x000059d0


	//   ....[8]....
        /*0464*/ 	.word	0x000088c0


	//   ....[9]....
        /*0468*/ 	.word	0x000088f0


	//   ....[10]....
        /*046c*/ 	.word	0x00008d20


	//   ....[11]....
        /*0470*/ 	.word	0x00008d90


	//   ....[12]....
        /*0474*/ 	.word	0x00009fc0


	//   ....[13]....
        /*0478*/ 	.word	0x00009ff0


	//   ....[14]....
        /*047c*/ 	.word	0x0000a3b0


	//   ....[15]....
        /*0480*/ 	.word	0x0000a580


	//   ....[16]....
        /*0484*/ 	.word	0x0000b960


	//   ....[17]....
        /*0488*/ 	.word	0x0000b9a0


	//   ....[18]....
        /*048c*/ 	.word	0x0000ba20


	//   ....[19]....
        /*0490*/ 	.word	0x0000ba50


	//   ....[20]....
        /*0494*/ 	.word	0x0000ed20


	//   ....[21]....
        /*0498*/ 	.word	0x0000eeb0


	//   ....[22]....
        /*049c*/ 	.word	0x0000eee0


	//   ....[23]....
        /*04a0*/ 	.word	0x0000ef20


	//   ....[24]....
        /*04a4*/ 	.word	0x0000ef80


	//   ....[25]....
        /*04a8*/ 	.word	0x0000efe0


	//   ....[26]....
        /*04ac*/ 	.word	0x0000f020


	//   ....[27]....
        /*04b0*/ 	.word	0x0000f1d0


	//   ....[28]....
        /*04b4*/ 	.word	0x0000f230


	//   ....[29]....
        /*04b8*/ 	.word	0x0000f270


	//   ....[30]....
        /*04bc*/ 	.word	0x0000f2b0


	//   ....[31]....
        /*04c0*/ 	.word	0x0000f2e0


	//   ....[32]....
        /*04c4*/ 	.word	0x0000f310


	//   ....[33]....
        /*04c8*/ 	.word	0x0000f3a0


	//   ....[34]....
        /*04cc*/ 	.word	0x0000f3d0


	//   ....[35]....
        /*04d0*/ 	.word	0x0000f460


	//   ....[36]....
        /*04d4*/ 	.word	0x00013580


	//   ....[37]....
        /*04d8*/ 	.word	0x00013590


	//   ....[38]....
        /*04dc*/ 	.word	0x000136a0


	//   ....[39]....
        /*04e0*/ 	.word	0x00013700


	//   ....[40]....
        /*04e4*/ 	.word	0x00013740


	//   ....[41]....
        /*04e8*/ 	.word	0x00013780


	//   ....[42]....
        /*04ec*/ 	.word	0x000137b0


	//   ....[43]....
        /*04f0*/ 	.word	0x000137e0


	//   ....[44]....
        /*04f4*/ 	.word	0x00013970


	//   ....[45]....
        /*04f8*/ 	.word	0x000139d0


	//   ....[46]....
        /*04fc*/ 	.word	0x00013a10


	//   ....[47]....
        /*0500*/ 	.word	0x00013a50


	//   ....[48]....
        /*0504*/ 	.word	0x00013a80


	//   ....[49]....
        /*0508*/ 	.word	0x00013ab0


	//   ....[50]....
        /*050c*/ 	.word	0x00013b70


	//   ....[51]....
        /*0510*/ 	.word	0x00013b90


	//   ....[52]....
        /*0514*/ 	.word	0x00013c00


	//   ....[53]....
        /*0518*/ 	.word	0x00014050


	//   ....[54]....
        /*051c*/ 	.word	0x00014490


	//   ....[55]....
        /*0520*/ 	.word	0x00014530


	//   ....[56]....
        /*0524*/ 	.word	0x000145d0


	//   ....[57]....
        /*0528*/ 	.word	0x00014670


	//   ....[58]....
        /*052c*/ 	.word	0x00014710


	//   ....[59]....
        /*0530*/ 	.word	0x00014800


	//   ....[60]....
        /*0534*/ 	.word	0x000148a0


	//   ....[61]....
        /*0538*/ 	.word	0x00014940


	//   ....[62]....
        /*053c*/ 	.word	0x000149e0


	//   ....[63]....
        /*0540*/ 	.word	0x00014c40


	//   ....[64]....
        /*0544*/ 	.word	0x00014f20


	//   ....[65]....
        /*0548*/ 	.word	0x00015340


	//   ....[66]....
        /*054c*/ 	.word	0x000153d0


	//   ....[67]....
        /*0550*/ 	.word	0x00015470


	//   ....[68]....
        /*0554*/ 	.word	0x00015520


	//   ....[69]....
        /*0558*/ 	.word	0x000155a0


	//   ....[70]....
        /*055c*/ 	.word	0x00015620


	//   ....[71]....
        /*0560*/ 	.word	0x000156a0


	//   ....[72]....
        /*0564*/ 	.word	0x00015720


	//   ....[73]....
        /*0568*/ 	.word	0x000157b0


	//   ....[74]....
        /*056c*/ 	.word	0x00015860


	//   ....[75]....
        /*0570*/ 	.word	0x000158e0


	//   ....[76]....
        /*0574*/ 	.word	0x00015960


	//   ....[77]....
        /*0578*/ 	.word	0x000159e0


	//   ....[78]....
        /*057c*/ 	.word	0x00015a60


	//   ....[79]....
        /*0580*/ 	.word	0x00015ad0


	//   ....[80]....
        /*0584*/ 	.word	0x00015b70


	//   ....[81]....
        /*0588*/ 	.word	0x00015c00


	//   ....[82]....
        /*058c*/ 	.word	0x00015d20


	//----- nvinfo : EIATTR_REG_RECONFIG
	.align		4
.L_1233:
        /*0590*/ 	.byte	0x01, 0x54
	.zero		2


	//----- nvinfo : EIATTR_SYSCALL_OFFSETS
	.align		4
        /*0594*/ 	.byte	0x04, 0x46
        /*0596*/ 	.short	(.L_1235 - .L_1234)


	//   ....[0]....
.L_1234:
        /*0598*/ 	.word	0x000016e0


	//   ....[1]....
        /*059c*/ 	.word	0x00001830


	//   ....[2]....
        /*05a0*/ 	.word	0x00005b70


	//   ....[3]....
        /*05a4*/ 	.word	0x00006000


	//   ....[4]....
        /*05a8*/ 	.word	0x00010d20


	//   ....[5]....
        /*05ac*/ 	.word	0x00010e60


	//   ....[6]....
        /*05b0*/ 	.word	0x00010f60


	//----- nvinfo : EIATTR_MBARRIER_INSTR_OFFSETS
	.align		4
.L_1235:
        /*05b4*/ 	.byte	0x04, 0x39
        /*05b6*/ 	.short	(.L_1237 - .L_1236)


	//   ....[0]....
.L_1236:
        /*05b8*/ 	.word	0x00000300
        /*05bc*/ 	.word	0x000000ff
        /*05c0*/ 	.word	0x00022800
        /*05c4*/ 	.short	0x0100
        /*05c6*/ 	.byte	0x08
	.zero		1


	//   ....[1]....
        /*05c8*/ 	.word	0x00000310
        /*05cc*/ 	.word	0x000000ff
        /*05d0*/ 	.word	0x00022820
        /*05d4*/ 	.short	0x0100
        /*05d6*/ 	.byte	0x08
	.zero		1


	//   ....[2]....
        /*05d8*/ 	.word	0x00000400
        /*05dc*/ 	.word	0x000000ff
        /*05e0*/ 	.word	0x00022830
        /*05e4*/ 	.short	0x0100
        /*05e6*/ 	.byte	0x08
	.zero		1


	//   ....[3]....
        /*05e8*/ 	.word	0x00000410
        /*05ec*/ 	.word	0x000000ff
        /*05f0*/ 	.word	0x00022840
        /*05f4*/ 	.short	0x0100
        /*05f6*/ 	.byte	0x08
	.zero		1


	//   ....[4]....
        /*05f8*/ 	.word	0x00000420
        /*05fc*/ 	.word	0x000000ff
        /*0600*/ 	.word	0x00022838
        /*0604*/ 	.short	0x0100
        /*0606*/ 	.byte	0x08
	.zero		1


	//   ....[5]....
        /*0608*/ 	.word	0x00000430
        /*060c*/ 	.word	0x000000ff
        /*0610*/ 	.word	0x00022848
        /*0614*/ 	.short	0x0100
        /*0616*/ 	.byte	0x08
	.zero		1


	//   ....[6]....
        /*0618*/ 	.word	0x00000560
        /*061c*/ 	.word	0x000000ff
        /*0620*/ 	.word	0x00022850
        /*0624*/ 	.short	0x0100
        /*0626*/ 	.byte	0x08
	.zero		1


	//   ....[7]....
        /*0628*/ 	.word	0x00000570
        /*062c*/ 	.word	0x000000ff
        /*0630*/ 	.word	0x00022860
        /*0634*/ 	.short	0x0100
        /*0636*/ 	.byte	0x08
	.zero		1


	//   ....[8]....
        /*0638*/ 	.word	0x00000580
        /*063c*/ 	.word	0x000000ff
        /*0640*/ 	.word	0x00022858
        /*0644*/ 	.short	0x0100
        /*0646*/ 	.byte	0x08
	.zero		1


	//   ....[9]....
        /*0648*/ 	.word	0x00000590
        /*064c*/ 	.word	0x000000ff
        /*0650*/ 	.word	0x00022868
        /*0654*/ 	.short	0x0100
        /*0656*/ 	.byte	0x08
	.zero		1


	//   ....[10]....
        /*0658*/ 	.word	0x00000680
        /*065c*/ 	.word	0x000000ff
        /*0660*/ 	.word	0x00022870
        /*0664*/ 	.short	0x0100
        /*0666*/ 	.byte	0x06
	.zero		1


	//   ....[11]....
        /*0668*/ 	.word	0x00000690
        /*066c*/ 	.word	0x000000ff
        /*0670*/ 	.word	0x00022880
        /*0674*/ 	.short	0x0100
        /*0676*/ 	.byte	0x06
	.zero		1


	//   ....[12]....
        /*0678*/ 	.word	0x000006a0
        /*067c*/ 	.word	0x000000ff
        /*0680*/ 	.word	0x00022878
        /*0684*/ 	.short	0x0100
        /*0686*/ 	.byte	0x06
	.zero		1


	//   ....[13]....
        /*0688*/ 	.word	0x000006b0
        /*068c*/ 	.word	0x000000ff
        /*0690*/ 	.word	0x00022888
        /*0694*/ 	.short	0x0100
        /*0696*/ 	.byte	0x06
	.zero		1


	//   ....[14]....
        /*0698*/ 	.word	0x000007e0
        /*069c*/ 	.word	0x000000ff
        /*06a0*/ 	.word	0x00022890
        /*06a4*/ 	.short	0x0100
        /*06a6*/ 	.byte	0x08
	.zero		1


	//   ....[15]....
        /*06a8*/ 	.word	0x000007f0
        /*06ac*/ 	.word	0x000000ff
        /*06b0*/ 	.word	0x000228a0
        /*06b4*/ 	.short	0x0100
        /*06b6*/ 	.byte	0x08
	.zero		1


	//   ....[16]....
        /*06b8*/ 	.word	0x00000800
        /*06bc*/ 	.word	0x000000ff
        /*06c0*/ 	.word	0x00022898
        /*06c4*/ 	.short	0x0100
        /*06c6*/ 	.byte	0x08
	.zero		1


	//   ....[17]....
        /*06c8*/ 	.word	0x00000810
        /*06cc*/ 	.word	0x000000ff
        /*06d0*/ 	.word	0x000228a8
        /*06d4*/ 	.short	0x0100
        /*06d6*/ 	.byte	0x08
	.zero		1


	//   ....[18]....
        /*06d8*/ 	.word	0x00000940
        /*06dc*/ 	.word	0x000000ff
        /*06e0*/ 	.word	0x000228b0
        /*06e4*/ 	.short	0x0100
        /*06e6*/ 	.byte	0x08
	.zero		1


	//   ....[19]....
        /*06e8*/ 	.word	0x00000950
        /*06ec*/ 	.word	0x000000ff
        /*06f0*/ 	.word	0x000228c0
        /*06f4*/ 	.short	0x0100
        /*06f6*/ 	.byte	0x08
	.zero		1


	//   ....[20]....
        /*06f8*/ 	.word	0x00000960
        /*06fc*/ 	.word	0x000000ff
        /*0700*/ 	.word	0x000228b8
        /*0704*/ 	.short	0x0100
        /*0706*/ 	.byte	0x08
	.zero		1


	//   ....[21]....
        /*0708*/ 	.word	0x00000970
        /*070c*/ 	.word	0x000000ff
        /*0710*/ 	.word	0x000228c8
        /*0714*/ 	.short	0x0100
        /*0716*/ 	.byte	0x08
	.zero		1


	//   ....[22]....
        /*0718*/ 	.word	0x00002ab0
        /*071c*/ 	.word	0x0000005a
        /*0720*/ 	.word	0x00022890
        /*0724*/ 	.short	0x010a
        /*0726*/ 	.byte	0x3f
	.zero		1


	//   ....[23]....
        /*0728*/ 	.word	0x00003c30
        /*072c*/ 	.word	0x0000005a
        /*0730*/ 	.word	0x00022890
        /*0734*/ 	.short	0x010a
        /*0736*/ 	.byte	0x3f
	.zero		1


	//   ....[24]....
        /*0738*/ 	.word	0x00004c00
        /*073c*/ 	.word	0x0000005a
        /*0740*/ 	.word	0x00022890
        /*0744*/ 	.short	0x010a
        /*0746*/ 	.byte	0x3f
	.zero		1


	//   ....[25]....
        /*0748*/ 	.word	0x00004e10
        /*074c*/ 	.word	0x00000004
        /*0750*/ 	.word	0x00000000
        /*0754*/ 	.short	0x0101
        /*0756*/ 	.byte	0x3f
	.zero		1


	//   ....[26]....
        /*0758*/ 	.word	0x00004e50
        /*075c*/ 	.word	0x0000005a
        /*0760*/ 	.word	0x000228b0
        /*0764*/ 	.short	0x010a
        /*0766*/ 	.byte	0x3f
	.zero		1


	//   ....[27]....
        /*0768*/ 	.word	0x000054a0
        /*076c*/ 	.word	0x0000005a
        /*0770*/ 	.word	0x00000000
        /*0774*/ 	.short	0x0101
        /*0776*/ 	.byte	0x3f
	.zero		1


	//   ....[28]....
        /*0778*/ 	.word	0x00005c00
        /*077c*/ 	.word	0x00000012
        /*0780*/ 	.word	0x00022800
        /*0784*/ 	.short	0x010a
        /*0786*/ 	.byte	0x3f
	.zero		1


	//   ....[29]....
        /*0788*/ 	.word	0x00005c50
        /*078c*/ 	.word	0x00000012
        /*0790*/ 	.word	0x00022800
        /*0794*/ 	.short	0x010a
        /*0796*/ 	.byte	0x3f
	.zero		1


	//   ....[30]....
        /*0798*/ 	.word	0x000062d0
        /*079c*/ 	.word	0x00000012
        /*07a0*/ 	.word	0x00022800
        /*07a4*/ 	.short	0x010a
        /*07a6*/ 	.byte	0x3f
	.zero		1


	//   ....[31]....
        /*07a8*/ 	.word	0x00007140
        /*07ac*/ 	.word	0x00000012
        /*07b0*/ 	.word	0x00022800
        /*07b4*/ 	.short	0x010a
        /*07b6*/ 	.byte	0x3f
	.zero		1


	//   ....[32]....
        /*07b8*/ 	.word	0x00007f10
        /*07bc*/ 	.word	0x0000000d
        /*07c0*/ 	.word	0x00022830
        /*07c4*/ 	.short	0x010a
        /*07c6*/ 	.byte	0x3f
	.zero		1


	//   ....[33]....
        /*07c8*/ 	.word	0x00007fb0
        /*07cc*/ 	.word	0x0000000d
        /*07d0*/ 	.word	0x00022830
        /*07d4*/ 	.short	0x010a
        /*07d6*/ 	.byte	0x3f
	.zero		1


	//   ....[34]....
        /*07d8*/ 	.word	0x000091c0
        /*07dc*/ 	.word	0x00000014
        /*07e0*/ 	.word	0x00000000
        /*07e4*/ 	.short	0x0101
        /*07e6*/ 	.byte	0x3f
	.zero		1


	//   ....[35]....
        /*07e8*/ 	.word	0x00009630
        /*07ec*/ 	.word	0x0000000d
        /*07f0*/ 	.word	0x00022850
        /*07f4*/ 	.short	0x010a
        /*07f6*/ 	.byte	0x3f
	.zero		1


	//   ....[36]....
        /*07f8*/ 	.word	0x00009680
        /*07fc*/ 	.word	0x0000000d
        /*0800*/ 	.word	0x00022850
        /*0804*/ 	.short	0x010a
        /*0806*/ 	.byte	0x3f
	.zero		1


	//   ....[37]....
        /*0808*/ 	.word	0x00009a50
        /*080c*/ 	.word	0x0000000d
        /*0810*/ 	.word	0x00000000
        /*0814*/ 	.short	0x0101
        /*0816*/ 	.byte	0x3f
	.zero		1


	//   ....[38]....
        /*0818*/ 	.word	0x00009b60
        /*081c*/ 	.word	0x0000000e
        /*0820*/ 	.word	0x00022830
        /*0824*/ 	.short	0x010a
        /*0826*/ 	.byte	0x3f
	.zero		1


	//   ....[39]....
        /*0828*/ 	.word	0x00009bc0
        /*082c*/ 	.word	0x0000000e
        /*0830*/ 	.word	0x00022830
        /*0834*/ 	.short	0x010a
        /*0836*/ 	.byte	0x3f
	.zero		1


	//   ....[40]....
        /*0838*/ 	.word	0x0000a950
        /*083c*/ 	.word	0x0000009a
        /*0840*/ 	.word	0x00000000
        /*0844*/ 	.short	0x0101
        /*0846*/ 	.byte	0x3f
	.zero		1


	//   ....[41]....
        /*0848*/ 	.word	0x0000b530
        /*084c*/ 	.word	0x0000000e
        /*0850*/ 	.word	0x00022850
        /*0854*/ 	.short	0x010a
        /*0856*/ 	.byte	0x3f
	.zero		1


	//   ....[42]....
        /*0858*/ 	.word	0x0000b580
        /*085c*/ 	.word	0x0000000e
        /*0860*/ 	.word	0x00022850
        /*0864*/ 	.short	0x010a
        /*0866*/ 	.byte	0x3f
	.zero		1


	//   ....[43]....
        /*0868*/ 	.word	0x0000b930
        /*086c*/ 	.word	0x0000000e
        /*0870*/ 	.word	0x00000000
        /*0874*/ 	.short	0x0101
        /*0876*/ 	.byte	0x3f
	.zero		1


	//   ....[44]....
        /*0878*/ 	.word	0x0000da50
        /*087c*/ 	.word	0x00000000
        /*0880*/ 	.word	0x00000000
        /*0884*/ 	.short	0x0101
        /*0886*/ 	.byte	0x3f
	.zero		1


	//   ....[45]....
        /*0888*/ 	.word	0x0000fe90
        /*088c*/ 	.word	0x00000005
        /*0890*/ 	.word	0x00022820
        /*0894*/ 	.short	0x010a
        /*0896*/ 	.byte	0x3f
	.zero		1


	//   ....[46]....
        /*0898*/ 	.word	0x0000ff20
        /*089c*/ 	.word	0x00000006
        /*08a0*/ 	.word	0x000228a0
        /*08a4*/ 	.short	0x010a
        /*08a6*/ 	.byte	0x3f
	.zero		1


	//   ....[47]....
        /*08a8*/ 	.word	0x00010100
        /*08ac*/ 	.word	0x00000006
        /*08b0*/ 	.word	0x000228c0
        /*08b4*/ 	.short	0x010a
        /*08b6*/ 	.byte	0x3f
	.zero		1


	//   ....[48]....
        /*08b8*/ 	.word	0x00010510
        /*08bc*/ 	.word	0x00000007
        /*08c0*/ 	.word	0x000228a0
        /*08c4*/ 	.short	0x010a
        /*08c6*/ 	.byte	0x3f
	.zero		1


	//   ....[49]....
        /*08c8*/ 	.word	0x000106d0
        /*08cc*/ 	.word	0x00000007
        /*08d0*/ 	.word	0x000228c0
        /*08d4*/ 	.short	0x010a
        /*08d6*/ 	.byte	0x3f
	.zero		1


	//   ....[50]....
        /*08d8*/ 	.word	0x000114c0
        /*08dc*/ 	.word	0x00000005
        /*08e0*/ 	.word	0x00022840
        /*08e4*/ 	.short	0x010a
        /*08e6*/ 	.byte	0x3f
	.zero		1


	//   ....[51]....
        /*08e8*/ 	.word	0x000118c0
        /*08ec*/ 	.word	0x00000007
        /*08f0*/ 	.word	0x00022820
        /*08f4*/ 	.short	0x010a
        /*08f6*/ 	.byte	0x3f
	.zero		1


	//   ....[52]....
        /*08f8*/ 	.word	0x00011980
        /*08fc*/ 	.word	0x00000002
        /*0900*/ 	.word	0x00022860
        /*0904*/ 	.short	0x010a
        /*0906*/ 	.byte	0x3f
	.zero		1


	//   ....[53]....
        /*0908*/ 	.word	0x00011ff0
        /*090c*/ 	.word	0x00000002
        /*0910*/ 	.word	0x00022840
        /*0914*/ 	.short	0x010a
        /*0916*/ 	.byte	0x3f
	.zero		1


	//   ....[54]....
        /*0918*/ 	.word	0x00012200
        /*091c*/ 	.word	0x00000002
        /*0920*/ 	.word	0x00022860
        /*0924*/ 	.short	0x010a
        /*0926*/ 	.byte	0x3f
	.zero		1


	//   ....[55]....
        /*0928*/ 	.word	0x00012780
        /*092c*/ 	.word	0x00000003
        /*0930*/ 	.word	0x00022840
        /*0934*/ 	.short	0x010a
        /*0936*/ 	.byte	0x3f
	.zero		1


	//   ....[56]....
        /*0938*/ 	.word	0x00012980
        /*093c*/ 	.word	0x00000003
        /*0940*/ 	.word	0x00022860
        /*0944*/ 	.short	0x010a
        /*0946*/ 	.byte	0x3f
	.zero		1


	//   ....[57]....
        /*0948*/ 	.word	0x00012e80
        /*094c*/ 	.word	0x00000003
        /*0950*/ 	.word	0x00022840
        /*0954*/ 	.short	0x010a
        /*0956*/ 	.byte	0x3f
	.zero		1


	//   ....[58]....
        /*0958*/ 	.word	0x00013090
        /*095c*/ 	.word	0x00000003
        /*0960*/ 	.word	0x00022860
        /*0964*/ 	.short	0x010a
        /*0966*/ 	.byte	0x3f
	.zero		1


	//   ....[59]....
        /*0968*/ 	.word	0x00013fd0
        /*096c*/ 	.word	0x00000000
        /*0970*/ 	.word	0x00022820
        /*0974*/ 	.short	0x010a
        /*0976*/ 	.byte	0x3f
	.zero		1


	//   ....[60]....
        /*0978*/ 	.word	0x00014180
        /*097c*/ 	.word	0x00000006
        /*0980*/ 	.word	0x00000000
        /*0984*/ 	.short	0x010a
        /*0986*/ 	.byte	0x3f
	.zero		1


	//   ....[61]....
        /*0988*/ 	.word	0x000141f0
        /*098c*/ 	.word	0x00000007
        /*0990*/ 	.word	0x00000000
        /*0994*/ 	.short	0x010a
        /*0996*/ 	.byte	0x3f
	.zero		1


	//   ....[62]....
        /*0998*/ 	.word	0x00014260
        /*099c*/ 	.word	0x00000004
        /*09a0*/ 	.word	0x00000000
        /*09a4*/ 	.short	0x010a
        /*09a6*/ 	.byte	0x3f
	.zero		1


	//   ....[63]....
        /*09a8*/ 	.word	0x00014290
        /*09ac*/ 	.word	0x00000003
        /*09b0*/ 	.word	0x00000000
        /*09b4*/ 	.short	0x010a
        /*09b6*/ 	.byte	0x3f
	.zero		1


	//   ....[64]....
        /*09b8*/ 	.word	0x000142f0
        /*09bc*/ 	.word	0x0000005a
        /*09c0*/ 	.word	0x00022890
        /*09c4*/ 	.short	0x010a
        /*09c6*/ 	.byte	0x3f
	.zero		1


	//   ....[65]....
        /*09c8*/ 	.word	0x00014340
        /*09cc*/ 	.word	0x0000005a
        /*09d0*/ 	.word	0x00022890
        /*09d4*/ 	.short	0x010a
        /*09d6*/ 	.byte	0x3f
	.zero		1


	//   ....[66]....
        /*09d8*/ 	.word	0x00014390
        /*09dc*/ 	.word	0x0000005a
        /*09e0*/ 	.word	0x00022890
        /*09e4*/ 	.short	0x010a
        /*09e6*/ 	.byte	0x3f
	.zero		1


	//   ....[67]....
        /*09e8*/ 	.word	0x000143e0
        /*09ec*/ 	.word	0x0000005a
        /*09f0*/ 	.word	0x000228b0
        /*09f4*/ 	.short	0x010a
        /*09f6*/ 	.byte	0x3f
	.zero		1


	//   ....[68]....
        /*09f8*/ 	.word	0x00014750
        /*09fc*/ 	.word	0x00000012
        /*0a00*/ 	.word	0x00022800
        /*0a04*/ 	.short	0x010a
        /*0a06*/ 	.byte	0x3f
	.zero		1


	//   ....[69]....
        /*0a08*/ 	.word	0x00014a20
        /*0a0c*/ 	.word	0x00000012
        /*0a10*/ 	.word	0x00022800
        /*0a14*/ 	.short	0x010a
        /*0a16*/ 	.byte	0x3f
	.zero		1


	//   ....[70]....
        /*0a18*/ 	.word	0x00014a70
        /*0a1c*/ 	.word	0x0000000d
        /*0a20*/ 	.word	0x00022830
        /*0a24*/ 	.short	0x010a
        /*0a26*/ 	.byte	0x3f
	.zero		1


	//   ....[71]....
        /*0a28*/ 	.word	0x00014ac0
        /*0a2c*/ 	.word	0x0000000d
        /*0a30*/ 	.word	0x00022850
        /*0a34*/ 	.short	0x010a
        /*0a36*/ 	.byte	0x3f
	.zero		1


	//   ....[72]....
        /*0a38*/ 	.word	0x00014b10
        /*0a3c*/ 	.word	0x0000000e
        /*0a40*/ 	.word	0x00022830
        /*0a44*/ 	.short	0x010a
        /*0a46*/ 	.byte	0x3f
	.zero		1


	//   ....[73]....
        /*0a48*/ 	.word	0x00014b60
        /*0a4c*/ 	.word	0x0000000e
        /*0a50*/ 	.word	0x00022850
        /*0a54*/ 	.short	0x010a
        /*0a56*/ 	.byte	0x3f
	.zero		1


	//   ....[74]....
        /*0a58*/ 	.word	0x00014d00
        /*0a5c*/ 	.word	0x00000005
        /*0a60*/ 	.word	0x00022820
        /*0a64*/ 	.short	0x010a
        /*0a66*/ 	.byte	0x3f
	.zero		1


	//   ....[75]....
        /*0a68*/ 	.word	0x00014d50
        /*0a6c*/ 	.word	0x00000006
        /*0a70*/ 	.word	0x000228a0
        /*0a74*/ 	.short	0x010a
        /*0a76*/ 	.byte	0x3f
	.zero		1


	//   ....[76]....
        /*0a78*/ 	.word	0x00014da0
        /*0a7c*/ 	.word	0x00000006
        /*0a80*/ 	.word	0x000228c0
        /*0a84*/ 	.short	0x010a
        /*0a86*/ 	.byte	0x3f
	.zero		1


	//   ....[77]....
        /*0a88*/ 	.word	0x00014df0
        /*0a8c*/ 	.word	0x00000007
        /*0a90*/ 	.word	0x000228a0
        /*0a94*/ 	.short	0x010a
        /*0a96*/ 	.byte	0x3f
	.zero		1


	//   ....[78]....
        /*0a98*/ 	.word	0x00014e40
        /*0a9c*/ 	.word	0x00000007
        /*0aa0*/ 	.word	0x000228c0
        /*0aa4*/ 	.short	0x010a
        /*0aa6*/ 	.byte	0x3f
	.zero		1


	//   ....[79]....
        /*0aa8*/ 	.word	0x00014fe0
        /*0aac*/ 	.word	0x00000005
        /*0ab0*/ 	.word	0x00022840
        /*0ab4*/ 	.short	0x010a
        /*0ab6*/ 	.byte	0x3f
	.zero		1


	//   ....[80]....
        /*0ab8*/ 	.word	0x00015060
        /*0abc*/ 	.word	0x00000005
        /*0ac0*/ 	.word	0x00022820
        /*0ac4*/ 	.short	0x010a
        /*0ac6*/ 	.byte	0x3f
	.zero		1


	//   ....[81]....
        /*0ac8*/ 	.word	0x000150b0
        /*0acc*/ 	.word	0x00000002
        /*0ad0*/ 	.word	0x00022860
        /*0ad4*/ 	.short	0x010a
        /*0ad6*/ 	.byte	0x3f
	.zero		1


	//   ....[82]....
        /*0ad8*/ 	.word	0x00015100
        /*0adc*/ 	.word	0x00000002
        /*0ae0*/ 	.word	0x00022840
        /*0ae4*/ 	.short	0x010a
        /*0ae6*/ 	.byte	0x3f
	.zero		1


	//   ....[83]....
        /*0ae8*/ 	.word	0x00015150
        /*0aec*/ 	.word	0x00000002
        /*0af0*/ 	.word	0x00022860
        /*0af4*/ 	.short	0x010a
        /*0af6*/ 	.byte	0x3f
	.zero		1


	//   ....[84]....
        /*0af8*/ 	.word	0x000151a0
        /*0afc*/ 	.word	0x00000003
        /*0b00*/ 	.word	0x00022840
        /*0b04*/ 	.short	0x010a
        /*0b06*/ 	.byte	0x3f
	.zero		1


	//   ....[85]....
        /*0b08*/ 	.word	0x000151f0
        /*0b0c*/ 	.word	0x00000003
        /*0b10*/ 	.word	0x00022860
        /*0b14*/ 	.short	0x010a
        /*0b16*/ 	.byte	0x3f
	.zero		1


	//   ....[86]....
        /*0b18*/ 	.word	0x00015240
        /*0b1c*/ 	.word	0x00000003
        /*0b20*/ 	.word	0x00022840
        /*0b24*/ 	.short	0x010a
        /*0b26*/ 	.byte	0x3f
	.zero		1


	//   ....[87]....
        /*0b28*/ 	.word	0x00015290
        /*0b2c*/ 	.word	0x00000003
        /*0b30*/ 	.word	0x00022860
        /*0b34*/ 	.short	0x010a
        /*0b36*/ 	.byte	0x3f
	.zero		1


	//   ....[88]....
        /*0b38*/ 	.word	0x00015c40
        /*0b3c*/ 	.word	0x00000000
        /*0b40*/ 	.word	0x00022820
        /*0b44*/ 	.short	0x010a
        /*0b46*/ 	.byte	0x3f
	.zero		1


	//   ....[89]....
        /*0b48*/ 	.word	0x00015de0
        /*0b4c*/ 	.word	0x00000006
        /*0b50*/ 	.word	0x00000000
        /*0b54*/ 	.short	0x010a
        /*0b56*/ 	.byte	0x3f
	.zero		1


	//   ....[90]....
        /*0b58*/ 	.word	0x00015e30
        /*0b5c*/ 	.word	0x00000007
        /*0b60*/ 	.word	0x00000000
        /*0b64*/ 	.short	0x010a
        /*0b66*/ 	.byte	0x3f
	.zero		1


	//   ....[91]....
        /*0b68*/ 	.word	0x00015e80
        /*0b6c*/ 	.word	0x00000004
        /*0b70*/ 	.word	0x00000000
        /*0b74*/ 	.short	0x010a
        /*0b76*/ 	.byte	0x3f
	.zero		1


	//----- nvinfo : EIATTR_NUM_MBARRIERS
	.align		4
.L_1237:
        /*0b78*/ 	.byte	0x03, 0x38
        /*0b7a*/ 	.short	0x0016


	//----- nvinfo : EIATTR_EXIT_INSTR_OFFSETS
	.align		4
        /*0b7c*/ 	.byte	0x04, 0x1c
        /*0b7e*/ 	.short	(.L_1239 - .L_1238)


	//   ....[0]....
.L_1238:
        /*0b80*/ 	.word	0x000142e0


	//----- nvinfo : EIATTR_MAX_THREADS
	.align		4
.L_1239:
        /*0b84*/ 	.byte	0x04, 0x05
        /*0b86*/ 	.short	(.L_1241 - .L_1240)
.L_1240:
        /*0b88*/ 	.word	0x00000180
        /*0b8c*/ 	.word	0x00000001
        /*0b90*/ 	.word	0x00000001


	//----- nvinfo : EIATTR_CRS_STACK_SIZE
	.align		4
.L_1241:
        /*0b94*/ 	.byte	0x04, 0x1e
        /*0b96*/ 	.short	(.L_1243 - .L_1242)
.L_1242:
        /*0b98*/ 	.word	0x00000000


	//----- nvinfo : EIATTR_CBANK_PARAM_SIZE
	.align		4
.L_1243:
        /*0b9c*/ 	.byte	0x03, 0x19
        /*0b9e*/ 	.short	0x0a70


	//----- nvinfo : EIATTR_PARAM_CBANK
	.align		4
        /*0ba0*/ 	.byte	0x04, 0x0a
        /*0ba2*/ 	.short	(.L_1245 - .L_1244)
	.align		4
.L_1244:
        /*0ba4*/ 	.word	index@(.nv.constant0._ZN7cutlass13device_kernelIN5flash11enable_sm90INS1_16FlashAttnFwdSm90INS1_25CollectiveMainloopFwdSm90ILi2EN4cute5tupleIJNS5_1CILi1EEES8_S8_EEENS6_IJNS7_ILi128EEENS7_ILi96EEENS7_ILi64EEEEEELi256ENS_6half_tEfNS_4arch4Sm90ELb0ELb0ELb0ELb1ELb0ELb1ELb0ELb1ELb0ELb0ELb0ELb0EEENS1_21CollectiveEpilogueFwdINS6_IJSA_NS7_ILi256EEESB_EEES9_SE_SG_Li256ELb1ELb0ELb0ELb0EEENS1_36VarlenDynamicPersistentTileSchedulerILi128ELi96ELi256ELi32ELb0ELb0ELb1ELb0ELb1ELb1EEEEEEEEEvNT_6ParamsE)
        /*0ba8*/ 	.short	0x0210
        /*0baa*/ 	.short	0x0a70


	//----- nvinfo : EIATTR_SW_WAR
	.align		4
.L_1245:
        /*0bac*/ 	.byte	0x04, 0x36
        /*0bae*/ 	.short	(.L_1247 - .L_1246)
.L_1246:
        /*0bb0*/ 	.word	0x00000008
.L_1247:


//--------------------- .nv.info._ZN7cutlass13device_kernelIN5flash11enable_sm90INS1_16FlashAttnFwdSm90INS1_25CollectiveMainloopFwdSm90ILi2EN4cute5tupleIJNS5_1CILi1EEES8_S8_EEENS6_IJNS7_ILi128EEENS7_ILi96EEENS7_ILi64EEEEEELi256ENS_6half_tEfNS_4arch4Sm90ELb0ELb0ELb0ELb1ELb0ELb0ELb1ELb1ELb0ELb0ELb0ELb0EEENS1_21CollectiveEpilogueFwdINS6_IJSA_NS7_ILi256EEESB_EEES9_SE_SG_Li256ELb1ELb0ELb0ELb0EEENS1_36VarlenDynamicPersistentTileSchedulerILi128ELi96ELi256ELi32ELb0ELb0ELb1ELb0ELb1ELb1EEEEEEEEEvNT_6ParamsE --------------------------
	.section	.nv.info._ZN7cutlass13device_kernelIN5flash11enable_sm90INS1_16FlashAttnFwdSm90INS1_25CollectiveMainloopFwdSm90ILi2EN4cute5tupleIJNS5_1CILi1EEES8_S8_EEENS6_IJNS7_ILi128EEENS7_ILi96EEENS7_ILi64EEEEEELi256ENS_6half_tEfNS_4arch4Sm90ELb0ELb0ELb0ELb1ELb0ELb0ELb1ELb1ELb0ELb0ELb0ELb0EEENS1_21CollectiveEpilogueFwdINS6_IJSA_NS7_ILi256EEESB_EEES9_SE_SG_Li256ELb1ELb0ELb0ELb0EEENS1_36VarlenDynamicPersistentTileSchedulerILi128ELi96ELi256ELi32ELb0ELb0ELb1ELb0ELb1ELb1EEEEEEEEEvNT_6ParamsE,"",@"SHT_CUDA_INFO"
	.sectionflags	@""
	.align	4


	//----- nvinfo : EIATTR_CUDA_API_VERSION
	.align		4
        /*0000*/ 	.byte	0x04, 0x37
        /*0002*/ 	.short	(.L_1249 - .L_1248)
.L_1248:
        /*0004*/ 	.word	0x00000082


	//----- nvinfo : EIATTR_KPARAM_INFO
	.align		4
.L_1249:
        /*0008*/ 	.byte	0x04, 0x17
        /*000a*/ 	.short	(.L_1251 - .L_1250)
.L_1250:
        /*000c*/ 	.word	0x00000000
        /*0010*/ 	.short	0x0000
        /*0012*/ 	.short	0x0070
        /*0014*/ 	.byte	0x00, 0xf0, 0x01, 0x2c


	//----- nvinfo : EIATTR_SPARSE_MMA_MASK
	.align		4
.L_1251:
        /*0018*/ 	.byte	0x03, 0x50
        /*001a*/ 	.short	0x0000


	//----- nvinfo : EIATTR_MAXREG_COUNT
	.align		4
        /*001c*/ 	.byte	0x03, 0x1b
        /*001e*/ 	.short	0x00a8


	//----- nvinfo : EIATTR_NUM_BARRIERS
	.align		4
        /*0020*/ 	.byte	0x02, 0x4c
        /*0022*/ 	.byte	0x10
	.zero		1


	//----- nvinfo : EIATTR_EXTERNS
	.align		4
        /*0024*/ 	.byte	0x04, 0x0f
        /*0026*/ 	.short	(.L_1253 - .L_1252)


	//   ....[0]....
	.align		4
.L_1252:
        /*0028*/ 	.word	index@(__assertfail)


	//----- nvinfo : EIATTR_ANNOTATIONS
	.align		4
.L_1253:
        /*002c*/ 	.byte	0x04, 0x55
        /*002e*/ 	.short	(.L_1255 - .L_1254)


	//   ....[0]....
.L_1254:
        /* <DEDUP_REMOVED lines=30> */


	//----- nvinfo : EIATTR_MERCURY_ISA_VERSION
	.align		4
.L_1255:
        /*0200*/ 	.byte	0x03, 0x5f
        /*0202*/ 	.short	0x0101


	//----- nvinfo : EIATTR_UNUSED_LOAD_BYTE_OFFSET
	.align		4
        /*0204*/ 	.byte	0x04, 0x44
        /*0206*/ 	.short	(.L_1257 - .L_1256)


	//   ....[0]....
.L_1256:
        /*0208*/ 	.word	0x00000ae0
        /*020c*/ 	.word	0x0000fff0


	//   ....[1]....
        /*0210*/ 	.word	0x00006a80
        /*0214*/ 	.word	0x0000fff0


	//----- nvinfo : EIATTR_INT_WARP_WIDE_INSTR_OFFSETS
	.align		4
.L_1257:
        /*0218*/ 	.byte	0x04, 0x31
        /*021a*/ 	.short	(.L_1259 - .L_1258)


	//   ....[0]....
.L_1258:
        /*021c*/ 	.word	0x00000190


	//   ....[1]....
        /*0220*/ 	.word	0x000001d0


	//   ....[2]....
        /*0224*/ 	.word	0x00000240


	//   ....[3]....
        /*0228*/ 	.word	0x00000250


	//   ....[4]....
        /*022c*/ 	.word	0x0000a460


	//   ....[5]....
        /*0230*/ 	.word	0x0000a4f0


	//   ....[6]....
        /*0234*/ 	.word	0x0000a980


	//   ....[7]....
        /*0238*/ 	.word	0x0000a9b0


	//   ....[8]....
        /*023c*/ 	.word	0x0000cfd0


	//   ....[9]....
        /*0240*/ 	.word	0x0000d060


	//----- nvinfo : EIATTR_COOP_GROUP_MASK_REGIDS
	.align		4
.L_1259:
        /*0244*/ 	.byte	0x04, 0x29
        /*0246*/ 	.short	(.L_1261 - .L_1260)


	//   ....[0]....
.L_1260:
        /*0248*/ 	.word	0xffffffff


	//   ....[1]....
        /*024c*/ 	.word	0xffffffff


	//   ....[2]....
        /*0250*/ 	.word	0xffffffff


	//   ....[3]....
        /*0254*/ 	.word	0xffffffff


	//   ....[4]....
        /*0258*/ 	.word	0xffffffff


	//   ....[5]....
        /*025c*/ 	.word	0xffffffff


	//   ....[6]....
        /*0260*/ 	.word	0xffffffff


	//   ....[7]....
        /*0264*/ 	.word	0xffffffff


	//   ....[8]....
        /*0268*/ 	.word	0xffffffff


	//   ....[9]....
        /*026c*/ 	.word	0xffffffff


	//   ....[10]....
        /*0270*/ 	.word	0xffffffff


	//   ....[11]....
        /*0274*/ 	.word	0xffffffff


	//   ....[12]....
        /*0278*/ 	.word	0xffffffff


	//   ....[13]....
        /*027c*/ 	.word	0xffffffff


	//   ....[14]....
        /*0280*/ 	.word	0xffffffff


	//   ....[15]....
        /*0284*/ 	.word	0xffffffff


	//   ....[16]....
        /*0288*/ 	.word	0xffffffff


	//   ....[17]....
        /*028c*/ 	.word	0xffffffff


	//   ....[18]....
        /*0290*/ 	.word	0xffffffff


	//   ....[19]....
        /*0294*/ 	.word	0xffffffff


	//   ....[20]....
        /*0298*/ 	.word	0xffffffff


	//   ....[21]....
        /*029c*/ 	.word	0xffffffff


	//   ....[22]....
        /*02a0*/ 	.word	0xffffffff


	//   ....[23]....
        /*02a4*/ 	.word	0xffffffff


	//   ....[24]....
        /*02a8*/ 	.word	0xffffffff


	//   ....[25]....
        /*02ac*/ 	.word	0xffffffff


	//   ....[26]....
        /*02b0*/ 	.word	0xffffffff


	//   ....[27]....
        /*02b4*/ 	.word	0xffffffff


	//   ....[28]....
        /*02b8*/ 	.word	0xffffffff


	//   ....[29]....
        /*02bc*/ 	.word	0xffffffff


	//   ....[30]....
        /*02c0*/ 	.word	0xffffffff


	//   ....[31]....
        /*02c4*/ 	.word	0xffffffff


	//   ....[32]....
        /*02c8*/ 	.word	0xffffffff


	//   ....[33]....
        /*02cc*/ 	.word	0xffffffff


	//   ....[34]....
        /*02d0*/ 	.word	0xffffffff


	//   ....[35]....
        /*02d4*/ 	.word	0xffffffff


	//   ....[36]....
        /*02d8*/ 	.word	0xffffffff


	//   ....[37]....
        /*02dc*/ 	.word	0xffffffff


	//   ....[38]....
        /*02e0*/ 	.word	0xffffffff


	//   ....[39]....
        /*02e4*/ 	.word	0xffffffff


	//   ....[40]....
        /*02e8*/ 	.word	0xffffffff


	//   ....[41]....
        /*02ec*/ 	.word	0xffffffff


	//   ....[42]....
        /*02f0*/ 	.word	0xffffffff


	//   ....[43]....
        /*02f4*/ 	.word	0xffffffff


	//   ....[44]....
        /*02f8*/ 	.word	0xffffffff


	//   ....[45]....
        /*02fc*/ 	.word	0xffffffff


	//   ....[46]....
        /*0300*/ 	.word	0xffffffff


	//   ....[47]....
        /*0304*/ 	.word	0xffffffff


	//   ....[48]....
        /*0308*/ 	.word	0xffffffff


	//   ....[49]....
        /*030c*/ 	.word	0xffffffff


	//   ....[50]....
        /*0310*/ 	.word	0xffffffff


	//   ....[51]....
        /*0314*/ 	.word	0xffffffff


	//   ....[52]....
        /*0318*/ 	.word	0xffffffff


	//   ....[53]....
        /*031c*/ 	.word	0xffffffff


	//   ....[54]....
        /*0320*/ 	.word	0x0500000f


	//   ....[55]....
        /*0324*/ 	.word	0x0500000f


	//   ....[56]....
        /*0328*/ 	.word	0x0500000f


	//   ....[57]....
        /*032c*/ 	.word	0x0500000f


	//   ....[58]....
        /*0330*/ 	.word	0x0500000f


	//   ....[59]....
        /*0334*/ 	.word	0x0500000f


	//   ....[60]....
        /*0338*/ 	.word	0x0500000f


	//   ....[61]....
        /*033c*/ 	.word	0x0500000f


	//   ....[62]....
        /*0340*/ 	.word	0x0500000f


	//   ....[63]....
        /*0344*/ 	.word	0x0500000f


	//   ....[64]....
        /*0348*/ 	.word	0x0500000f


	//   ....[65]....
        /*034c*/ 	.word	0x0500000f


	//   ....[66]....
        /*0350*/ 	.word	0x0500000f


	//   ....[67]....
        /*0354*/ 	.word	0x0500000f


	//   ....[68]....
        /*0358*/ 	.word	0x0500000f


	//   ....[69]....
        /*035c*/ 	.word	0x0500000f


	//   ....[70]....
        /*0360*/ 	.word	0x0500000f


	//   ....[71]....
        /*0364*/ 	.word	0x0500000f


	//   ....[72]....
        /*0368*/ 	.word	0x0500000f


	//----- nvinfo : EIATTR_COOP_GROUP_INSTR_OFFSETS
	.align		4
.L_1261:
        /*036c*/ 	.byte	0x04, 0x28
        /*036e*/ 	.short	(.L_1263 - .L_1262)


	//   ....[0]....
.L_1262:
        /*0370*/ 	.word	0x00000070


	//   ....[1]....
        /*0374*/ 	.word	0x000001a0


	//   ....[2]....
        /*0378*/ 	.word	0x000001f0


	//   ....[3]....
        /*037c*/ 	.word	0x00000440


	//   ....[4]....
        /*0380*/ 	.word	0x000005a0


	//   ....[5]....
        /*0384*/ 	.word	0x000006c0


	//   ....[6]....
        /*0388*/ 	.word	0x00000820


	//   ....[7]....
        /*038c*/ 	.word	0x000016a0


	//   ....[8]....
        /*0390*/ 	.word	0x00002ed0


	//   ....[9]....
        /*0394*/ 	.word	0x00002f00


	//   ....[10]....
        /*0398*/ 	.word	0x00002f20


	//   ....[11]....
        /*039c*/ 	.word	0x00002f40


	//   ....[12]....
        /*03a0*/ 	.word	0x00004950


	//   ....[13]....
        /*03a4*/ 	.word	0x000049b0


	//   ....[14]....
        /*03a8*/ 	.word	0x000049d0


	//   ....[15]....
        /*03ac*/ 	.word	0x000049f0


	//   ....[16]....
        /*03b0*/ 	.word	0x00005fe0


	//   ....[17]....
        /*03b4*/ 	.word	0x00006020


	//   ....[18]....
        /*03b8*/ 	.word	0x000060f0


	//   ....[19]....
        /*03bc*/ 	.word	0x00006140


	//   ....[20]....
        /*03c0*/ 	.word	0x000095d0


	//   ....[21]....
        /*03c4*/ 	.word	0x00009760


	//   ....[22]....
        /*03c8*/ 	.word	0x00009790


	//   ....[23]....
        /*03cc*/ 	.word	0x000097d0


	//   ....[24]....
        /*03d0*/ 	.word	0x00009830


	//   ....[25]....
        /*03d4*/ 	.word	0x00009890


	//   ....[26]....
        /*03d8*/ 	.word	0x000098d0


	//   ....[27]....
        /*03dc*/ 	.word	0x00009a80


	//   ....[28]....
        /*03e0*/ 	.word	0x00009ae0


	//   ....[29]....
        /*03e4*/ 	.word	0x00009b20


	//   ....[30]....
        /*03e8*/ 	.word	0x00009b60


	//   ....[31]....
        /*03ec*/ 	.word	0x00009b90


	//   ....[32]....
        /*03f0*/ 	.word	0x00009bc0


	//   ....[33]....
        /*03f4*/ 	.word	0x00009c50


	//   ....[34]....
        /*03f8*/ 	.word	0x00009c80


	//   ....[35]....
        /*03fc*/ 	.word	0x00009d10


	//   ....[36]....
        /*0400*/ 	.word	0x0000d0f0


	//   ....[37]....
        /*0404*/ 	.word	0x0000d100


	//   ....[38]....
        /*0408*/ 	.word	0x0000d210


	//   ....[39]....
        /*040c*/ 	.word	0x0000d270


	//   ....[40]....
        /*0410*/ 	.word	0x0000d2b0


	//   ....[41]....
        /*0414*/ 	.word	0x0000d2f0


	//   ....[42]....
        /*0418*/ 	.word	0x0000d320


	//   ....[43]....
        /*041c*/ 	.word	0x0000d350


	//   ....[44]....
        /*0420*/ 	.word	0x0000d4e0


	//   ....[45]....
        /*0424*/ 	.word	0x0000d540


	//   ....[46]....
        /*0428*/ 	.word	0x0000d580


	//   ....[47]....
        /*042c*/ 	.word	0x0000d5c0


	//   ....[48]....
        /*0430*/ 	.word	0x0000d5f0


	//   ....[49]....
        /*0434*/ 	.word	0x0000d620


	//   ....[50]....
        /*0438*/ 	.word	0x0000d6e0


	//   ....[51]....
        /*043c*/ 	.word	0x0000d700


	//   ....[52]....
        /*0440*/ 	.word	0x0000d770


	//   ....[53]....
        /*0444*/ 	.word	0x0000dba0


	//   ....[54]....
        /*0448*/ 	.word	0x0000e100


	//   ....[55]....
        /*044c*/ 	.word	0x0000e520


	//   ....[56]....
        /*0450*/ 	.word	0x0000e5b0


	//   ....[57]....
        /*0454*/ 	.word	0x0000e650


	//   ....[58]....
        /*0458*/ 	.word	0x0000e700


	//   ....[59]....
        /*045c*/ 	.word	0x0000e780


	//   ....[60]....
        /*0460*/ 	.word	0x0000e800


	//   ....[61]....
        /*0464*/ 	.word	0x0000e880


	//   ....[62]....
        /*0468*/ 	.word	0x0000e900


	//   ....[63]....
        /*046c*/ 	.word	0x0000e990


	//   ....[64]....
        /*0470*/ 	.word	0x0000ea40


	//   ....[65]....
        /*0474*/ 	.word	0x0000eac0


	//   ....[66]....
        /*0478*/ 	.word	0x0000eb40


	//   ....[67]....
        /*047c*/ 	.word	0x0000ebc0


	//   ....[68]....
        /*0480*/ 	.word	0x0000ec40


	//   ....[69]....
        /*0484*/ 	.word	0x0000ecb0


	//   ....[70]....
        /*0488*/ 	.word	0x0000ed50


	//   ....[71]....
        /*048c*/ 	.word	0x0000ede0


	//   ....[72]....
        /*0490*/ 	.word	0x0000ef00


	//----- nvinfo : EIATTR_REG_RECONFIG
	.align		4
.L_1263:
        /*0494*/ 	.byte	0x01, 0x54
	.zero		2


	//----- nvinfo : EIATTR_SYSCALL_OFFSETS
	.align		4
        /*0498*/ 	.byte	0x04, 0x46
        /*049a*/ 	.short	(.L_1265 - .L_1264)


	//   ....[0]....
.L_1264:
        /*049c*/ 	.word	0x00001810


	//   ....[1]....
        /*04a0*/ 	.word	0x0000a680


	//   ....[2]....
        /*04a4*/ 	.word	0x0000a7c0


	//   ....[3]....
        /*04a8*/ 	.word	0x0000a8c0


	//----- nvinfo : EIATTR_MBARRIER_INSTR_OFFSETS
	.align		4
.L_1265:
        /*04ac*/ 	.byte	0x04, 0x39
        /*04ae*/ 	.short	(.L_1267 - .L_1266)


	//   ....[0]....
.L_1266:
        /*04b0*/ 	.word	0x000002e0
        /*04b4*/ 	.word	0x000000ff
        /*04b8*/ 	.word	0x00032400
        /*04bc*/ 	.short	0x0100
        /*04be*/ 	.byte	0x08
	.zero		1


	//   ....[1]....
        /*04c0*/ 	.word	0x000002f0
        /*04c4*/ 	.word	0x000000ff
        /*04c8*/ 	.word	0x00032410
        /*04cc*/ 	.short	0x0100
        /*04ce*/ 	.byte	0x08
	.zero		1


	//   ....[2]....
        /*04d0*/ 	.word	0x00000300
        /*04d4*/ 	.word	0x000000ff
        /*04d8*/ 	.word	0x00032420
        /*04dc*/ 	.short	0x0100
        /*04de*/ 	.byte	0x08
	.zero		1


	//   ....[3]....
        /*04e0*/ 	.word	0x000003f0
        /*04e4*/ 	.word	0x000000ff
        /*04e8*/ 	.word	0x00032430
        /*04ec*/ 	.short	0x0100
        /*04ee*/ 	.byte	0x08
	.zero		1


	//   ....[4]....
        /*04f0*/ 	.word	0x00000400
        /*04f4*/ 	.word	0x000000ff
        /*04f8*/ 	.word	0x00032440
        /*04fc*/ 	.short	0x0100
        /*04fe*/ 	.byte	0x08
	.zero		1


	//   ....[5]....
        /*0500*/ 	.word	0x00000410
        /*0504*/ 	.word	0x000000ff
        /*0508*/ 	.word	0x00032438
        /*050c*/ 	.short	0x0100
        /*050e*/ 	.byte	0x08
	.zero		1


	//   ....[6]....
        /*0510*/ 	.word	0x00000420
        /*0514*/ 	.word	0x000000ff
        /*0518*/ 	.word	0x00032448
        /*051c*/ 	.short	0x0100
        /*051e*/ 	.byte	0x08
	.zero		1


	//   ....[7]....
        /*0520*/ 	.word	0x00000550
        /*0524*/ 	.word	0x000000ff
        /*0528*/ 	.word	0x00032450
        /*052c*/ 	.short	0x0100
        /*052e*/ 	.byte	0x08
	.zero		1


	//   ....[8]....
        /*0530*/ 	.word	0x00000560
        /*0534*/ 	.word	0x000000ff
        /*0538*/ 	.word	0x00032460
        /*053c*/ 	.short	0x0100
        /*053e*/ 	.byte	0x08
	.zero		1


	//   ....[9]....
        /*0540*/ 	.word	0x00000570
        /*0544*/ 	.word	0x000000ff
        /*0548*/ 	.word	0x00032458
        /*054c*/ 	.short	0x0100
        /*054e*/ 	.byte	0x08
	.zero		1


	//   ....[10]....
        /*0550*/ 	.word	0x00000580
        /*0554*/ 	.word	0x000000ff
        /*0558*/ 	.word	0x00032468
        /*055c*/ 	.short	0x0100
        /*055e*/ 	.byte	0x08
	.zero		1


	//   ....[11]....
        /*0560*/ 	.word	0x00000670
        /*0564*/ 	.word	0x000000ff
        /*0568*/ 	.word	0x00032470
        /*056c*/ 	.short	0x0100
        /*056e*/ 	.byte	0x06
	.zero		1


	//   ....[12]....
        /*0570*/ 	.word	0x00000680
        /*0574*/ 	.word	0x000000ff
        /*0578*/ 	.word	0x00032480
        /*057c*/ 	.short	0x0100
        /*057e*/ 	.byte	0x06
	.zero		1


	//   ....[13]....
        /*0580*/ 	.word	0x00000690
        /*0584*/ 	.word	0x000000ff
        /*0588*/ 	.word	0x00032478
        /*058c*/ 	.short	0x0100
        /*058e*/ 	.byte	0x06
	.zero		1


	//   ....[14]....
        /*0590*/ 	.word	0x000006a0
        /*0594*/ 	.word	0x000000ff
        /*0598*/ 	.word	0x00032488
        /*059c*/ 	.short	0x0100
        /*059e*/ 	.byte	0x06
	.zero		1


	//   ....[15]....
        /*05a0*/ 	.word	0x000007d0
        /*05a4*/ 	.word	0x000000ff
        /*05a8*/ 	.word	0x00032490
        /*05ac*/ 	.short	0x0100
        /*05ae*/ 	.byte	0x08
	.zero		1


	//   ....[16]....
        /*05b0*/ 	.word	0x000007e0
        /*05b4*/ 	.word	0x000000ff
        /*05b8*/ 	.word	0x000324a0
        /*05bc*/ 	.short	0x0100
        /*05be*/ 	.byte	0x08
	.zero		1


	//   ....[17]....
        /*05c0*/ 	.word	0x000007f0
        /*05c4*/ 	.word	0x000000ff
        /*05c8*/ 	.word	0x00032498
        /*05cc*/ 	.short	0x0100
        /*05ce*/ 	.byte	0x08
	.zero		1


	//   ....[18]....
        /*05d0*/ 	.word	0x00000800
        /*05d4*/ 	.word	0x000000ff
        /*05d8*/ 	.word	0x000324a8
        /*05dc*/ 	.short	0x0100
        /*05de*/ 	.byte	0x08
	.zero		1


	//   ....[19]....
        /*05e0*/ 	.word	0x00000930
        /*05e4*/ 	.word	0x000000ff
        /*05e8*/ 	.word	0x000324b0
        /*05ec*/ 	.short	0x0100
        /*05ee*/ 	.byte	0x08
	.zero		1


	//   ....[20]....
        /*05f0*/ 	.word	0x00000940
        /*05f4*/ 	.word	0x000000ff
        /*05f8*/ 	.word	0x000324c0
        /*05fc*/ 	.short	0x0100
        /*05fe*/ 	.byte	0x08
	.zero		1


	//   ....[21]....
        /*0600*/ 	.word	0x00000950
        /*0604*/ 	.word	0x000000ff
        /*0608*/ 	.word	0x000324b8
        /*060c*/ 	.short	0x0100
        /*060e*/ 	.byte	0x08
	.zero		1


	//   ....[22]....
        /*0610*/ 	.word	0x00000960
        /*0614*/ 	.word	0x000000ff
        /*0618*/ 	.word	0x000324c8
        /*061c*/ 	.short	0x0100
        /*061e*/ 	.byte	0x08
	.zero		1


	//   ....[23]....
        /*0620*/ 	.word	0x000018d0
        /*0624*/ 	.word	0x00000005
        /*0628*/ 	.word	0x00032400
        /*062c*/ 	.short	0x010a
        /*062e*/ 	.byte	0x3f
	.zero		1


	//   ....[24]....
        /*0630*/ 	.word	0x000019b0
        /*0634*/ 	.word	0x00000003
        /*0638*/ 	.word	0x00032430
        /*063c*/ 	.short	0x010a
        /*063e*/ 	.byte	0x3f
	.zero		1


	//   ....[25]....
        /*0640*/ 	.word	0x00001a00
        /*0644*/ 	.word	0x00000003
        /*0648*/ 	.word	0x00032430
        /*064c*/ 	.short	0x010a
        /*064e*/ 	.byte	0x3f
	.zero		1


	//   ....[26]....
        /*0650*/ 	.word	0x00001d70
        /*0654*/ 	.word	0x00000005
        /*0658*/ 	.word	0x00032410
        /*065c*/ 	.short	0x010a
        /*065e*/ 	.byte	0x3f
	.zero		1


	//   ....[27]....
        /*0660*/ 	.word	0x00001db0
        /*0664*/ 	.word	0x00000003
        /*0668*/ 	.word	0x00032450
        /*066c*/ 	.short	0x010a
        /*066e*/ 	.byte	0x3f
	.zero		1


	//   ....[28]....
        /*0670*/ 	.word	0x00001df0
        /*0674*/ 	.word	0x00000003
        /*0678*/ 	.word	0x00032450
        /*067c*/ 	.short	0x010a
        /*067e*/ 	.byte	0x3f
	.zero		1


	//   ....[29]....
        /*0680*/ 	.word	0x00003150
        /*0684*/ 	.word	0x00000018
        /*0688*/ 	.word	0x00000000
        /*068c*/ 	.short	0x0101
        /*068e*/ 	.byte	0x3f
	.zero		1


	//   ....[30]....
        /*0690*/ 	.word	0x00003c80
        /*0694*/ 	.word	0x00000003
        /*0698*/ 	.word	0x00000000
        /*069c*/ 	.short	0x0101
        /*069e*/ 	.byte	0x3f
	.zero		1


	//   ....[31]....
        /*06a0*/ 	.word	0x00003de0
        /*06a4*/ 	.word	0x000000ff
        /*06a8*/ 	.word	0x00032430
        /*06ac*/ 	.short	0x010a
        /*06ae*/ 	.byte	0x05
	.zero		1


	//   ....[32]....
        /*06b0*/ 	.word	0x00003e20
        /*06b4*/ 	.word	0x000000ff
        /*06b8*/ 	.word	0x00032430
        /*06bc*/ 	.short	0x010a
        /*06be*/ 	.byte	0x05
	.zero		1


	//   ....[33]....
        /*06c0*/ 	.word	0x00004030
        /*06c4*/ 	.word	0x000000ff
        /*06c8*/ 	.word	0x00032450
        /*06cc*/ 	.short	0x010a
        /*06ce*/ 	.byte	0x05
	.zero		1


	//   ....[34]....
        /*06d0*/ 	.word	0x00004070
        /*06d4*/ 	.word	0x000000ff
        /*06d8*/ 	.word	0x00032450
        /*06dc*/ 	.short	0x010a
        /*06de*/ 	.byte	0x05
	.zero		1


	//   ....[35]....
        /*06e0*/ 	.word	0x00004c40
        /*06e4*/ 	.word	0x00000098
        /*06e8*/ 	.word	0x00000000
        /*06ec*/ 	.short	0x0101
        /*06ee*/ 	.byte	0x3f
	.zero		1


	//   ....[36]....
        /*06f0*/ 	.word	0x00005fc0
        /*06f4*/ 	.word	0x000000d6
        /*06f8*/ 	.word	0x00000000
        /*06fc*/ 	.short	0x0101
        /*06fe*/ 	.byte	0x3f
	.zero		1


	//   ....[37]....
        /*0700*/ 	.word	0x000081e0
        /*0704*/ 	.word	0x00000000
        /*0708*/ 	.word	0x00000000
        /*070c*/ 	.short	0x0101
        /*070e*/ 	.byte	0x3f
	.zero		1


	//   ....[38]....
        /*0710*/ 	.word	0x0000ae20
        /*0714*/ 	.word	0x00000008
        /*0718*/ 	.word	0x00032440
        /*071c*/ 	.short	0x010a
        /*071e*/ 	.byte	0x3f
	.zero		1


	//   ....[39]....
        /*0720*/ 	.word	0x0000b440
        /*0724*/ 	.word	0x00000008
        /*0728*/ 	.word	0x00032420
        /*072c*/ 	.short	0x010a
        /*072e*/ 	.byte	0x3f
	.zero		1


	//   ....[40]....
        /*0730*/ 	.word	0x0000b510
        /*0734*/ 	.word	0x00000008
        /*0738*/ 	.word	0x00032460
        /*073c*/ 	.short	0x010a
        /*073e*/ 	.byte	0x3f
	.zero		1


	//   ....[41]....
        /*0740*/ 	.word	0x0000bb80
        /*0744*/ 	.word	0x00000003
        /*0748*/ 	.word	0x00032440
        /*074c*/ 	.short	0x010a
        /*074e*/ 	.byte	0x3f
	.zero		1


	//   ....[42]....
        /*0750*/ 	.word	0x0000bd90
        /*0754*/ 	.word	0x00000003
        /*0758*/ 	.word	0x00032460
        /*075c*/ 	.short	0x010a
        /*075e*/ 	.byte	0x3f
	.zero		1


	//   ....[43]....
        /*0760*/ 	.word	0x0000c300
        /*0764*/ 	.word	0x00000002
        /*0768*/ 	.word	0x00032440
        /*076c*/ 	.short	0x010a
        /*076e*/ 	.byte	0x3f
	.zero		1


	//   ....[44]....
        /*0770*/ 	.word	0x0000c500
        /*0774*/ 	.word	0x00000002
        /*0778*/ 	.word	0x00032460
        /*077c*/ 	.short	0x010a
        /*077e*/ 	.byte	0x3f
	.zero		1


	//   ....[45]....
        /*0780*/ 	.word	0x0000c9e0
        /*0784*/ 	.word	0x00000002
        /*0788*/ 	.word	0x00032440
        /*078c*/ 	.short	0x010a
        /*078e*/ 	.byte	0x3f
	.zero		1


	//   ....[46]....
        /*0790*/ 	.word	0x0000cbf0
        /*0794*/ 	.word	0x00000002
        /*0798*/ 	.word	0x00032460
        /*079c*/ 	.short	0x010a
        /*079e*/ 	.byte	0x3f
	.zero		1


	//   ....[47]....
        /*07a0*/ 	.word	0x0000db30
        /*07a4*/ 	.word	0x00000000
        /*07a8*/ 	.word	0x00032420
        /*07ac*/ 	.short	0x010a
        /*07ae*/ 	.byte	0x3f
	.zero		1


	//   ....[48]....
        /*07b0*/ 	.word	0x0000dd00
        /*07b4*/ 	.word	0x00000006
        /*07b8*/ 	.word	0x00000000
        /*07bc*/ 	.short	0x010a
        /*07be*/ 	.byte	0x3f
	.zero		1


	//   ....[49]....
        /*07c0*/ 	.word	0x0000dd70
        /*07c4*/ 	.word	0x00000007
        /*07c8*/ 	.word	0x00000000
        /*07cc*/ 	.short	0x010a
        /*07ce*/ 	.byte	0x3f
	.zero		1


	//   ....[50]....
        /*07d0*/ 	.word	0x0000dde0
        /*07d4*/ 	.word	0x00000004
        /*07d8*/ 	.word	0x00000000
        /*07dc*/ 	.short	0x010a
        /*07de*/ 	.byte	0x3f
	.zero		1


	//   ....[51]....
        /*07e0*/ 	.word	0x0000de10
        /*07e4*/ 	.word	0x00000003
        /*07e8*/ 	.word	0x00000000
        /*07ec*/ 	.short	0x010a
        /*07ee*/ 	.byte	0x3f
	.zero		1


	//   ....[52]....
        /*07f0*/ 	.word	0x0000de70
        /*07f4*/ 	.word	0x00000005
        /*07f8*/ 	.word	0x00032400
        /*07fc*/ 	.short	0x010a
        /*07fe*/ 	.byte	0x3f
	.zero		1


	//   ....[53]....
        /*0800*/ 	.word	0x0000dec0
        /*0804*/ 	.word	0x00000003
        /*0808*/ 	.word	0x00032430
        /*080c*/ 	.short	0x010a
        /*080e*/ 	.byte	0x3f
	.zero		1


	//   ....[54]....
        /*0810*/ 	.word	0x0000df10
        /*0814*/ 	.word	0x00000005
        /*0818*/ 	.word	0x00032410
        /*081c*/ 	.short	0x010a
        /*081e*/ 	.byte	0x3f
	.zero		1


	//   ....[55]....
        /*0820*/ 	.word	0x0000df60
        /*0824*/ 	.word	0x00000003
        /*0828*/ 	.word	0x00032450
        /*082c*/ 	.short	0x010a
        /*082e*/ 	.byte	0x3f
	.zero		1


	//   ....[56]....
        /*0830*/ 	.word	0x0000dfc0
        /*0834*/ 	.word	0x00000099
        /*0838*/ 	.word	0x00032430
        /*083c*/ 	.short	0x010a
        /*083e*/ 	.byte	0x3f
	.zero		1


	//   ....[57]....
        /*0840*/ 	.word	0x0000e020
        /*0844*/ 	.word	0x000000d3
        /*0848*/ 	.word	0x00032450
        /*084c*/ 	.short	0x010a
        /*084e*/ 	.byte	0x3f
	.zero		1


	//   ....[58]....
        /*0850*/ 	.word	0x0000e1c0
        /*0854*/ 	.word	0x00000008
        /*0858*/ 	.word	0x00032440
        /*085c*/ 	.short	0x010a
        /*085e*/ 	.byte	0x3f
	.zero		1


	//   ....[59]....
        /*0860*/ 	.word	0x0000e240
        /*0864*/ 	.word	0x00000008
        /*0868*/ 	.word	0x00032420
        /*086c*/ 	.short	0x010a
        /*086e*/ 	.byte	0x3f
	.zero		1


	//   ....[60]....
        /*0870*/ 	.word	0x0000e290
        /*0874*/ 	.word	0x00000008
        /*0878*/ 	.word	0x00032460
        /*087c*/ 	.short	0x010a
        /*087e*/ 	.byte	0x3f
	.zero		1


	//   ....[61]....
        /*0880*/ 	.word	0x0000e2e0
        /*0884*/ 	.word	0x00000003
        /*0888*/ 	.word	0x00032440
        /*088c*/ 	.short	0x010a
        /*088e*/ 	.byte	0x3f
	.zero		1


	//   ....[62]....
        /*0890*/ 	.word	0x0000e330
        /*0894*/ 	.word	0x00000003
        /*0898*/ 	.word	0x00032460
        /*089c*/ 	.short	0x010a
        /*089e*/ 	.byte	0x3f
	.zero		1


	//   ....[63]....
        /*08a0*/ 	.word	0x0000e380
        /*08a4*/ 	.word	0x00000002
        /*08a8*/ 	.word	0x00032440
        /*08ac*/ 	.short	0x010a
        /*08ae*/ 	.byte	0x3f
	.zero		1


	//   ....[64]....
        /*08b0*/ 	.word	0x0000e3d0
        /*08b4*/ 	.word	0x00000002
        /*08b8*/ 	.word	0x00032460
        /*08bc*/ 	.short	0x010a
        /*08be*/ 	.byte	0x3f
	.zero		1


	//   ....[65]....
        /*08c0*/ 	.word	0x0000e420
        /*08c4*/ 	.word	0x00000002
        /*08c8*/ 	.word	0x00032440
        /*08cc*/ 	.short	0x010a
        /*08ce*/ 	.byte	0x3f
	.zero		1


	//   ....[66]....
        /*08d0*/ 	.word	0x0000e470
        /*08d4*/ 	.word	0x00000002
        /*08d8*/ 	.word	0x00032460
        /*08dc*/ 	.short	0x010a
        /*08de*/ 	.byte	0x3f
	.zero		1


	//   ....[67]....
        /*08e0*/ 	.word	0x0000ee20
        /*08e4*/ 	.word	0x00000000
        /*08e8*/ 	.word	0x00032420
        /*08ec*/ 	.short	0x010a
        /*08ee*/ 	.byte	0x3f
	.zero		1


	//   ....[68]....
        /*08f0*/ 	.word	0x0000efc0
        /*08f4*/ 	.word	0x00000006
        /*08f8*/ 	.word	0x00000000
        /*08fc*/ 	.short	0x010a
        /*08fe*/ 	.byte	0x3f
	.zero		1


	//   ....[69]....
        /*0900*/ 	.word	0x0000f010
        /*0904*/ 	.word	0x00000007
        /*0908*/ 	.word	0x00000000
        /*090c*/ 	.short	0x010a
        /*090e*/ 	.byte	0x3f
	.zero		1


	//   ....[70]....
        /*0910*/ 	.word	0x0000f060
        /*0914*/ 	.word	0x00000004
        /*0918*/ 	.word	0x00000000
        /*091c*/ 	.short	0x010a
        /*091e*/ 	.byte	0x3f
	.zero		1


	//----- nvinfo : EIATTR_NUM_MBARRIERS
	.align		4
.L_1267:
        /*0920*/ 	.byte	0x03, 0x38
        /*0922*/ 	.short	0x0017


	//----- nvinfo : EIATTR_EXIT_INSTR_OFFSETS
	.align		4
        /*0924*/ 	.byte	0x04, 0x1c
        /*0926*/ 	.short	(.L_1269 - .L_1268)


	//   ....[0]....
.L_1268:
        /*0928*/ 	.word	0x00000b20


	//   ....[1]....
        /*092c*/ 	.word	0x00009590


	//   ....[2]....
        /*0930*/ 	.word	0x000095f0


	//   ....[3]....
        /*0934*/ 	.word	0x0000de60


	//----- nvinfo : EIATTR_MAX_THREADS
	.align		4
.L_1269:
        /*0938*/ 	.byte	0x04, 0x05
        /*093a*/ 	.short	(.L_1271 - .L_1270)
.L_1270:
        /*093c*/ 	.word	0x00000180
        /*0940*/ 	.word	0x00000001
        /*0944*/ 	.word	0x00000001


	//----- nvinfo : EIATTR_CRS_STACK_SIZE
	.align		4
.L_1271:
        /*0948*/ 	.byte	0x04, 0x1e
        /*094a*/ 	.short	(.L_1273 - .L_1272)
.L_1272:
        /*094c*/ 	.word	0x00000000


	//----- nvinfo : EIATTR_CBANK_PARAM_SIZE
	.align		4
.L_1273:
        /*0950*/ 	.byte	0x03, 0x19
        /*0952*/ 	.short	0x0b70


	//----- nvinfo : EIATTR_PARAM_CBANK
	.align		4
        /*0954*/ 	.byte	0x04, 0x0a
        /*0956*/ 	.short	(.L_1275 - .L_1274)
	.align		4
.L_1274:
        /*0958*/ 	.word	index@(.nv.constant0._ZN7cutlass13device_kernelIN5flash11enable_sm90INS1_16FlashAttnFwdSm90INS1_25CollectiveMainloopFwdSm90ILi2EN4cute5tupleIJNS5_1CILi1EEES8_S8_EEENS6_IJNS7_ILi128EEENS7_ILi96EEENS7_ILi64EEEEEELi256ENS_6half_tEfNS_4arch4Sm90ELb0ELb0ELb0ELb1ELb0ELb0ELb1ELb1ELb0ELb0ELb0ELb0EEENS1_21CollectiveEpilogueFwdINS6_IJSA_NS7_ILi256EEESB_EEES9_SE_SG_Li256ELb1ELb0ELb0ELb0EEENS1_36VarlenDynamicPersistentTileSchedulerILi128ELi96ELi256ELi32ELb0ELb0ELb1ELb0ELb1ELb1EEEEEEEEEvNT_6ParamsE)
        /*095c*/ 	.short	0x0210
        /*095e*/ 	.short	0x0b70


	//----- nvinfo : EIATTR_SW_WAR
	.align		4
.L_1275:
        /*0960*/ 	.byte	0x04, 0x36
        /*0962*/ 	.short	(.L_1277 - .L_1276)
.L_1276:
        /*0964*/ 	.word	0x00000008
.L_1277:


//--------------------- .nv.info._ZN7cutlass13device_kernelIN5flash11enable_sm90INS1_16FlashAttnFwdSm90INS1_25CollectiveMainloopFwdSm90ILi2EN4cute5tupleIJNS5_1CILi1EEES8_S8_EEENS6_IJNS7_ILi128EEENS7_ILi96EEENS7_ILi64EEEEEELi256ENS_6half_tEfNS_4arch4Sm90ELb0ELb0ELb0ELb1ELb0ELb1ELb1ELb1ELb0ELb0ELb0ELb0EEENS1_21CollectiveEpilogueFwdINS6_IJSA_NS7_ILi256EEESB_EEES9_SE_SG_Li256ELb1ELb0ELb0ELb0EEENS1_36VarlenDynamicPersistentTileSchedulerILi128ELi96ELi256ELi32ELb0ELb0ELb1ELb0ELb1ELb1EEEEEEEEEvNT_6ParamsE --------------------------
	.section	.nv.info._ZN7cutlass13device_kernelIN5flash11enable_sm90INS1_16FlashAttnFwdSm90INS1_25CollectiveMainloopFwdSm90ILi2EN4cute5tupleIJNS5_1CILi1EEES8_S8_EEENS6_IJNS7_ILi128EEENS7_ILi96EEENS7_ILi64EEEEEELi256ENS_6half_tEfNS_4arch4Sm90ELb0ELb0ELb0ELb1ELb0ELb1ELb1ELb1ELb0ELb0ELb0ELb0EEENS1_21CollectiveEpilogueFwdINS6_IJSA_NS7_ILi256EEESB_EEES9_SE_SG_Li256ELb1ELb0ELb0ELb0EEENS1_36VarlenDynamicPersistentTileSchedulerILi128ELi96ELi256ELi32ELb0ELb0ELb1ELb0ELb1ELb1EEEEEEEEEvNT_6ParamsE,"",@"SHT_CUDA_INFO"
	.sectionflags	@""
	.align	4


	//----- nvinfo : EIATTR_CUDA_API_VERSION
	.align		4
        /*0000*/ 	.byte	0x04, 0x37
        /*0002*/ 	.short	(.L_1279 - .L_1278)
.L_1278:
        /*0004*/ 	.word	0x00000082


	//----- nvinfo : EIATTR_KPARAM_INFO
	.align		4
.L_1279:
        /*0008*/ 	.byte	0x04, 0x17
        /*000a*/ 	.short	(.L_1281 - .L_1280)
.L_1280:
        /*000c*/ 	.word	0x00000000
        /*0010*/ 	.short	0x0000
        /*0012*/ 	.short	0x0070
        /*0014*/ 	.byte	0x00, 0xf0, 0x01, 0x2c


	//----- nvinfo : EIATTR_SPARSE_MMA_MASK
	.align		4
.L_1281:
        /*0018*/ 	.byte	0x03, 0x50
        /*001a*/ 	.short	0x0000


	//----- nvinfo : EIATTR_MAXREG_COUNT
	.align		4
        /*001c*/ 	.byte	0x03, 0x1b
        /*001e*/ 	.short	0x00a8


	//----- nvinfo : EIATTR_NUM_BARRIERS
	.align		4
        /*0020*/ 	.byte	0x02, 0x4c
        /*0022*/ 	.byte	0x10
	.zero		1


	//----- nvinfo : EIATTR_EXTERNS
	.align		4
        /*0024*/ 	.byte	0x04, 0x0f
        /*0026*/ 	.short	(.L_1283 - .L_1282)


	//   ....[0]....
	.align		4
.L_1282:
        /*0028*/ 	.word	index@(__assertfail)


	//----- nvinfo : EIATTR_ANNOTATIONS
	.align		4
.L_1283:
        /*002c*/ 	.byte	0x04, 0x55
        /*002e*/ 	.short	(.L_1285 - .L_1284)


	//   ....[0]....
.L_1284:
        /* <DEDUP_REMOVED lines=58> */


	//----- nvinfo : EIATTR_MERCURY_ISA_VERSION
	.align		4
.L_1285:
        /*03c0*/ 	.byte	0x03, 0x5f
        /*03c2*/ 	.short	0x0101


	//----- nvinfo : EIATTR_UNUSED_LOAD_BYTE_OFFSET
	.align		4
        /*03c4*/ 	.byte	0x04, 0x44
        /*03c6*/ 	.short	(.L_1287 - .L_1286)


	//   ....[0]....
.L_1286:
        /*03c8*/ 	.word	0x00000b70
        /*03cc*/ 	.word	0x0000fff0


	//   ....[1]....
        /*03d0*/ 	.word	0x0000dc90
        /*03d4*/ 	.word	0x0000fff0


	//----- nvinfo : EIATTR_INT_WARP_WIDE_INSTR_OFFSETS
	.align		4
.L_1287:
        /*03d8*/ 	.byte	0x04, 0x31
        /*03da*/ 	.short	(.L_1289 - .L_1288)


	//   ....[0]....
.L_1288:
        /*03dc*/ 	.word	0x000001f0


	//   ....[1]....
        /*03e0*/ 	.word	0x00000230


	//   ....[2]....
        /*03e4*/ 	.word	0x000002a0


	//   ....[3]....
        /*03e8*/ 	.word	0x000002b0


	//   ....[4]....
        /*03ec*/ 	.word	0x00012380


	//   ....[5]....
        /*03f0*/ 	.word	0x00012410


	//   ....[6]....
        /*03f4*/ 	.word	0x00012890


	//   ....[7]....
        /*03f8*/ 	.word	0x000128c0


	//   ....[8]....
        /*03fc*/ 	.word	0x00014ee0


	//   ....[9]....
        /*0400*/ 	.word	0x00014f70


	//----- nvinfo : EIATTR_COOP_GROUP_MASK_REGIDS
	.align		4
.L_1289:
        /*0404*/ 	.byte	0x04, 0x29
        /*0406*/ 	.short	(.L_1291 - .L_1290)


	//   ....[0]....
.L_1290:
        /*0408*/ 	.word	0xffffffff


	//   ....[1]....
        /*040c*/ 	.word	0xffffffff


	//   ....[2]....
        /*0410*/ 	.word	0xffffffff


	//   ....[3]....
        /*0414*/ 	.word	0xffffffff


	//   ....[4]....
        /*0418*/ 	.word	0xffffffff


	//   ....[5]....
        /*041c*/ 	.word	0xffffffff


	//   ....[6]....
        /*0420*/ 	.word	0xffffffff


	//   ....[7]....
        /*0424*/ 	.word	0xffffffff


	//   ....[8]....
        /*0428*/ 	.word	0xffffffff


	//   ....[9]....
        /*042c*/ 	.word	0xffffffff


	//   ....[10]....
        /*0430*/ 	.word	0xffffffff


	//   ....[11]....
        /*0434*/ 	.word	0xffffffff


	//   ....[12]....
        /*0438*/ 	.word	0xffffffff


	//   ....[13]....
        /*043c*/ 	.word	0xffffffff


	//   ....[14]....
        /*0440*/ 	.word	0xffffffff


	//   ....[15]....
        /*0444*/ 	.word	0xffffffff


	//   ....[16]....
        /*0448*/ 	.word	0xffffffff


	//   ....[17]....
        /*044c*/ 	.word	0xffffffff


	//   ....[18]....
        /*0450*/ 	.word	0xffffffff


	//   ....[19]....
        /*0454*/ 	.word	0xffffffff


	//   ....[20]....
        /*0458*/ 	.word	0xffffffff


	//   ....[21]....
        /*045c*/ 	.word	0xffffffff


	//   ....[22]....
        /*0460*/ 	.word	0xffffffff


	//   ....[23]....
        /*0464*/ 	.word	0xffffffff


	//   ....[24]....
        /*0468*/ 	.word	0xffffffff


	//   ....[25]....
        /*046c*/ 	.word	0xffffffff


	//   ....[26]....
        /*0470*/ 	.word	0xffffffff


	//   ....[27]....
        /*0474*/ 	.word	0xffffffff


	//   ....[28]....
        /*0478*/ 	.word	0xffffffff


	//   ....[29]....
        /*047c*/ 	.word	0xffffffff


	//   ....[30]....
        /*0480*/ 	.word	0xffffffff


	//   ....[31]....
        /*0484*/ 	.word	0xffffffff


	//   ....[32]....
        /*0488*/ 	.word	0xffffffff


	//   ....[33]....
        /*048c*/ 	.word	0xffffffff


	//   ....[34]....
        /*0490*/ 	.word	0xffffffff


	//   ....[35]....
        /*0494*/ 	.word	0xffffffff


	//   ....[36]....
        /*0498*/ 	.word	0xffffffff


	//   ....[37]....
        /*049c*/ 	.word	0xffffffff


	//   ....[38]....
        /*04a0*/ 	.word	0xffffffff


	//   ....[39]....
        /*04a4*/ 	.word	0xffffffff


	//   ....[40]....
        /*04a8*/ 	.word	0xffffffff


	//   ....[41]....
        /*04ac*/ 	.word	0xffffffff


	//   ....[42]....
        /*04b0*/ 	.word	0xffffffff


	//   ....[43]....
        /*04b4*/ 	.word	0xffffffff


	//   ....[44]....
        /*04b8*/ 	.word	0xffffffff


	//   ....[45]....
        /*04bc*/ 	.word	0xffffffff


	//   ....[46]....
        /*04c0*/ 	.word	0xffffffff


	//   ....[47]....
        /*04c4*/ 	.word	0xffffffff


	//   ....[48]....
        /*04c8*/ 	.word	0xffffffff


	//   ....[49]....
        /*04cc*/ 	.word	0xffffffff


	//   ....[50]....
        /*04d0*/ 	.word	0xffffffff


	//   ....[51]....
        /*04d4*/ 	.word	0xffffffff


	//   ....[52]....
        /*04d8*/ 	.word	0xffffffff


	//   ....[53]....
        /*04dc*/ 	.word	0xffffffff


	//   ....[54]....
        /*04e0*/ 	.word	0x0500000f


	//   ....[55]....
        /*04e4*/ 	.word	0x0500000f


	//   ....[56]....
        /*04e8*/ 	.word	0x0500000f


	//   ....[57]....
        /*04ec*/ 	.word	0x0500000f


	//   ....[58]....
        /*04f0*/ 	.word	0x0500000f


	//   ....[59]....
        /*04f4*/ 	.word	0x0500000f


	//   ....[60]....
        /*04f8*/ 	.word	0x0500000f


	//   ....[61]....
        /*04fc*/ 	.word	0x0500000f


	//   ....[62]....
        /*0500*/ 	.word	0x0500000f


	//   ....[63]....
        /*0504*/ 	.word	0x0500000f


	//   ....[64]....
        /*0508*/ 	.word	0x0500000f


	//   ....[65]....
        /*050c*/ 	.word	0x0500000f


	//   ....[66]....
        /*0510*/ 	.word	0x0500000f


	//   ....[67]....
        /*0514*/ 	.word	0x0500000f


	//   ....[68]....
        /*0518*/ 	.word	0x0500000f


	//   ....[69]....
        /*051c*/ 	.word	0x0500000f


	//   ....[70]....
        /*0520*/ 	.word	0x0500000f


	//   ....[71]....
        /*0524*/ 	.word	0x0500000f


	//   ....[72]....
        /*0528*/ 	.word	0x0500000f


	//   ....[73]....
        /*052c*/ 	.word	0x0500000f


	//   ....[74]....
        /*0530*/ 	.word	0x0500000f


	//   ....[75]....
        /*0534*/ 	.word	0x0500000f


	//   ....[76]....
        /*0538*/ 	.word	0x0500000f


	//   ....[77]....
        /*053c*/ 	.word	0x0500000f


	//   ....[78]....
        /*0540*/ 	.word	0x0500000f


	//   ....[79]....
        /*0544*/ 	.word	0x0500000f


	//   ....[80]....
        /*0548*/ 	.word	0x0500000f


	//   ....[81]....
        /*054c*/ 	.word	0x0500000f


	//   ....[82]....
        /*0550*/ 	.word	0x0500000f


	//----- nvinfo : EIATTR_COOP_GROUP_INSTR_OFFSETS
	.align		4
.L_1291:
        /*0554*/ 	.byte	0x04, 0x28
        /*0556*/ 	.short	(.L_1293 - .L_1292)


	//   ....[0]....
.L_1292:
        /*0558*/ 	.word	0x00000070


	//   ....[1]....
        /*055c*/ 	.word	0x00000200


	//   ....[2]....
        /*0560*/ 	.word	0x00000250


	//   ....[3]....
        /*0564*/ 	.word	0x000004a0


	//   ....[4]....
        /*0568*/ 	.word	0x00000600


	//   ....[5]....
        /*056c*/ 	.word	0x00000720


	//   ....[6]....
        /*0570*/ 	.word	0x00000880


	//   ....[7]....
        /*0574*/ 	.word	0x00005bb0


	//   ....[8]....
        /*0578*/ 	.word	0x00009a30


	//   ....[9]....
        /*057c*/ 	.word	0x00009ab0


	//   ....[10]....
        /*0580*/ 	.word	0x00009ad0


	//   ....[11]....
        /*0584*/ 	.word	0x00009b00


	//   ....[12]....
        /*0588*/ 	.word	0x0000ba90


	//   ....[13]....
        /*058c*/ 	.word	0x0000bac0


	//   ....[14]....
        /*0590*/ 	.word	0x0000bb10


	//   ....[15]....
        /*0594*/ 	.word	0x0000bb30


	//   ....[16]....
        /*0598*/ 	.word	0x0000d1f0


	//   ....[17]....
        /*059c*/ 	.word	0x0000d260


	//   ....[18]....
        /*05a0*/ 	.word	0x0000d2b0


	//   ....[19]....
        /*05a4*/ 	.word	0x0000d2d0


	//   ....[20]....
        /*05a8*/ 	.word	0x000105c0


	//   ....[21]....
        /*05ac*/ 	.word	0x00010750


	//   ....[22]....
        /*05b0*/ 	.word	0x00010780


	//   ....[23]....
        /*05b4*/ 	.word	0x000107c0


	//   ....[24]....
        /*05b8*/ 	.word	0x00010820


	//   ....[25]....
        /*05bc*/ 	.word	0x00010880


	//   ....[26]....
        /*05c0*/ 	.word	0x000108c0


	//   ....[27]....
        /*05c4*/ 	.word	0x00010a70


	//   ....[28]....
        /*05c8*/ 	.word	0x00010ad0


	//   ....[29]....
        /*05cc*/ 	.word	0x00010b10


	//   ....[30]....
        /*05d0*/ 	.word	0x00010b50


	//   ....[31]....
        /*05d4*/ 	.word	0x00010b80


	//   ....[32]....
        /*05d8*/ 	.word	0x00010bb0


	//   ....[33]....
        /*05dc*/ 	.word	0x00010c40


	//   ....[34]....
        /*05e0*/ 	.word	0x00010c70


	//   ....[35]....
        /*05e4*/ 	.word	0x00010d00


	//   ....[36]....
        /*05e8*/ 	.word	0x00015000


	//   ....[37]....
        /*05ec*/ 	.word	0x00015010


	//   ....[38]....
        /*05f0*/ 	.word	0x00015120


	//   ....[39]....
        /*05f4*/ 	.word	0x00015180


	//   ....[40]....
        /*05f8*/ 	.word	0x000151c0


	//   ....[41]....
        /*05fc*/ 	.word	0x00015200


	//   ....[42]....
        /*0600*/ 	.word	0x00015230


	//   ....[43]....
        /*0604*/ 	.word	0x00015260


	//   ....[44]....
        /*0608*/ 	.word	0x000153f0


	//   ....[45]....
        /*060c*/ 	.word	0x00015450


	//   ....[46]....
        /*0610*/ 	.word	0x00015490


	//   ....[47]....
        /*0614*/ 	.word	0x000154d0


	//   ....[48]....
        /*0618*/ 	.word	0x00015500


	//   ....[49]....
        /*061c*/ 	.word	0x00015530


	//   ....[50]....
        /*0620*/ 	.word	0x000155f0


	//   ....[51]....
        /*0624*/ 	.word	0x00015610


	//   ....[52]....
        /*0628*/ 	.word	0x00015680


	//   ....[53]....
        /*062c*/ 	.word	0x00015ab0


	//   ....[54]....
        /*0630*/ 	.word	0x00015f10


	//   ....[55]....
        /*0634*/ 	.word	0x00015fb0


	//   ....[56]....
        /*0638*/ 	.word	0x00016050


	//   ....[57]....
        /*063c*/ 	.word	0x000160f0


	//   ....[58]....
        /*0640*/ 	.word	0x00016190


	//   ....[59]....
        /*0644*/ 	.word	0x00016280


	//   ....[60]....
        /*0648*/ 	.word	0x00016320


	//   ....[61]....
        /*064c*/ 	.word	0x000163c0


	//   ....[62]....
        /*0650*/ 	.word	0x00016460


	//   ....[63]....
        /*0654*/ 	.word	0x00016710


	//   ....[64]....
        /*0658*/ 	.word	0x000169f0


	//   ....[65]....
        /*065c*/ 	.word	0x00016e10


	//   ....[66]....
        /*0660*/ 	.word	0x00016ea0


	//   ....[67]....
        /*0664*/ 	.word	0x00016f40


	//   ....[68]....
        /*0668*/ 	.word	0x00016ff0


	//   ....[69]....
        /*066c*/ 	.word	0x00017070


	//   ....[70]....
        /*0670*/ 	.word	0x000170f0


	//   ....[71]....
        /*0674*/ 	.word	0x00017170


	//   ....[72]....
        /*0678*/ 	.word	0x000171f0


	//   ....[73]....
        /*067c*/ 	.word	0x00017280


	//   ....[74]....
        /*0680*/ 	.word	0x00017330


	//   ....[75]....
        /*0684*/ 	.word	0x000173b0


	//   ....[76]....
        /*0688*/ 	.word	0x00017430


	//   ....[77]....
        /*068c*/ 	.word	0x000174b0


	//   ....[78]....
        /*0690*/ 	.word	0x00017530


	//   ....[79]....
        /*0694*/ 	.word	0x000175a0


	//   ....[80]....
        /*0698*/ 	.word	0x00017640


	//   ....[81]....
        /*069c*/ 	.word	0x000176d0


	//   ....[82]....
        /*06a0*/ 	.word	0x000177f0


	//----- nvinfo : EIATTR_REG_RECONFIG
	.align		4
.L_1293:
        /*06a4*/ 	.byte	0x01, 0x54
	.zero		2


	//----- nvinfo : EIATTR_SYSCALL_OFFSETS
	.align		4
        /*06a8*/ 	.byte	0x04, 0x46
        /*06aa*/ 	.short	(.L_1295 - .L_1294)


	//   ....[0]....
.L_1294:
        /*06ac*/ 	.word	0x00001790


	//   ....[1]....
        /*06b0*/ 	.word	0x000018e0


	//   ....[2]....
        /*06b4*/ 	.word	0x00005d20


	//   ....[3]....
        /*06b8*/ 	.word	0x000061b0


	//   ....[4]....
        /*06bc*/ 	.word	0x000125a0


	//   ....[5]....
        /*06c0*/ 	.word	0x000126e0


	//   ....[6]....
        /*06c4*/ 	.word	0x000127e0


	//----- nvinfo : EIATTR_MBARRIER_INSTR_OFFSETS
	.align		4
.L_1295:
        /*06c8*/ 	.byte	0x04, 0x39
        /*06ca*/ 	.short	(.L_1297 - .L_1296)


	//   ....[0]....
.L_1296:
        /*06cc*/ 	.word	0x00000340
        /*06d0*/ 	.word	0x000000ff
        /*06d4*/ 	.word	0x00032400
        /*06d8*/ 	.short	0x0100
        /*06da*/ 	.byte	0x08
	.zero		1


	//   ....[1]....
        /*06dc*/ 	.word	0x00000350
        /*06e0*/ 	.word	0x000000ff
        /*06e4*/ 	.word	0x00032410
        /*06e8*/ 	.short	0x0100
        /*06ea*/ 	.byte	0x08
	.zero		1


	//   ....[2]....
        /*06ec*/ 	.word	0x00000360
        /*06f0*/ 	.word	0x000000ff
        /*06f4*/ 	.word	0x00032420
        /*06f8*/ 	.short	0x0100
        /*06fa*/ 	.byte	0x08
	.zero		1


	//   ....[3]....
        /*06fc*/ 	.word	0x00000450
        /*0700*/ 	.word	0x000000ff
        /*0704*/ 	.word	0x00032430
        /*0708*/ 	.short	0x0100
        /*070a*/ 	.byte	0x08
	.zero		1


	//   ....[4]....
        /*070c*/ 	.word	0x00000460
        /*0710*/ 	.word	0x000000ff
        /*0714*/ 	.word	0x00032440
        /*0718*/ 	.short	0x0100
        /*071a*/ 	.byte	0x08
	.zero		1


	//   ....[5]....
        /*071c*/ 	.word	0x00000470
        /*0720*/ 	.word	0x000000ff
        /*0724*/ 	.word	0x00032438
        /*0728*/ 	.short	0x0100
        /*072a*/ 	.byte	0x08
	.zero		1


	//   ....[6]....
        /*072c*/ 	.word	0x00000480
        /*0730*/ 	.word	0x000000ff
        /*0734*/ 	.word	0x00032448
        /*0738*/ 	.short	0x0100
        /*073a*/ 	.byte	0x08
	.zero		1


	//   ....[7]....
        /*073c*/ 	.word	0x000005b0
        /*0740*/ 	.word	0x000000ff
        /*0744*/ 	.word	0x00032450
        /*0748*/ 	.short	0x0100
        /*074a*/ 	.byte	0x08
	.zero		1


	//   ....[8]....
        /*074c*/ 	.word	0x000005c0
        /*0750*/ 	.word	0x000000ff
        /*0754*/ 	.word	0x00032460
        /*0758*/ 	.short	0x0100
        /*075a*/ 	.byte	0x08
	.zero		1


	//   ....[9]....
        /*075c*/ 	.word	0x000005d0
        /*0760*/ 	.word	0x000000ff
        /*0764*/ 	.word	0x00032458
        /*0768*/ 	.short	0x0100
        /*076a*/ 	.byte	0x08
	.zero		1


	//   ....[10]....
        /*076c*/ 	.word	0x000005e0
        /*0770*/ 	.word	0x000000ff
        /*0774*/ 	.word	0x00032468
        /*0778*/ 	.short	0x0100
        /*077a*/ 	.byte	0x08
	.zero		1


	//   ....[11]....
        /*077c*/ 	.word	0x000006d0
        /*0780*/ 	.word	0x000000ff
        /*0784*/ 	.word	0x00032470
        /*0788*/ 	.short	0x0100
        /*078a*/ 	.byte	0x06
	.zero		1


	//   ....[12]....
        /*078c*/ 	.word	0x000006e0
        /*0790*/ 	.word	0x000000ff
        /*0794*/ 	.word	0x00032480
        /*0798*/ 	.short	0x0100
        /*079a*/ 	.byte	0x06
	.zero		1


	//   ....[13]....
        /*079c*/ 	.word	0x000006f0
        /*07a0*/ 	.word	0x000000ff
        /*07a4*/ 	.word	0x00032478
        /*07a8*/ 	.short	0x0100
        /*07aa*/ 	.byte	0x06
	.zero		1


	//   ....[14]....
        /*07ac*/ 	.word	0x00000700
        /*07b0*/ 	.word	0x000000ff
        /*07b4*/ 	.word	0x00032488
        /*07b8*/ 	.short	0x0100
        /*07ba*/ 	.byte	0x06
	.zero		1


	//   ....[15]....
        /*07bc*/ 	.word	0x00000830
        /*07c0*/ 	.word	0x000000ff
        /*07c4*/ 	.word	0x00032490
        /*07c8*/ 	.short	0x0100
        /*07ca*/ 	.byte	0x08
	.zero		1


	//   ....[16]....
        /*07cc*/ 	.word	0x00000840
        /*07d0*/ 	.word	0x000000ff
        /*07d4*/ 	.word	0x000324a0
        /*07d8*/ 	.short	0x0100
        /*07da*/ 	.byte	0x08
	.zero		1


	//   ....[17]....
        /*07dc*/ 	.word	0x00000850
        /*07e0*/ 	.word	0x000000ff
        /*07e4*/ 	.word	0x00032498
        /*07e8*/ 	.short	0x0100
        /*07ea*/ 	.byte	0x08
	.zero		1


	//   ....[18]....
        /*07ec*/ 	.word	0x00000860
        /*07f0*/ 	.word	0x000000ff
        /*07f4*/ 	.word	0x000324a8
        /*07f8*/ 	.short	0x0100
        /*07fa*/ 	.byte	0x08
	.zero		1


	//   ....[19]....
        /*07fc*/ 	.word	0x00000990
        /*0800*/ 	.word	0x000000ff
        /*0804*/ 	.word	0x000324b0
        /*0808*/ 	.short	0x0100
        /*080a*/ 	.byte	0x08
	.zero		1


	//   ....[20]....
        /*080c*/ 	.word	0x000009a0
        /*0810*/ 	.word	0x000000ff
        /*0814*/ 	.word	0x000324c0
        /*0818*/ 	.short	0x0100
        /*081a*/ 	.byte	0x08
	.zero		1


	//   ....[21]....
        /*081c*/ 	.word	0x000009b0
        /*0820*/ 	.word	0x000000ff
        /*0824*/ 	.word	0x000324b8
        /*0828*/ 	.short	0x0100
        /*082a*/ 	.byte	0x08
	.zero		1


	//   ....[22]....
        /*082c*/ 	.word	0x000009c0
        /*0830*/ 	.word	0x000000ff
        /*0834*/ 	.word	0x000324c8
        /*0838*/ 	.short	0x0100
        /*083a*/ 	.byte	0x08
	.zero		1


	//   ....[23]....
        /*083c*/ 	.word	0x00002bb0
        /*0840*/ 	.word	0x0000005f
        /*0844*/ 	.word	0x00032490
        /*0848*/ 	.short	0x010a
        /*084a*/ 	.byte	0x3f
	.zero		1


	//   ....[24]....
        /*084c*/ 	.word	0x00003d50
        /*0850*/ 	.word	0x0000005f
        /*0854*/ 	.word	0x00032490
        /*0858*/ 	.short	0x010a
        /*085a*/ 	.byte	0x3f
	.zero		1


	//   ....[25]....
        /*085c*/ 	.word	0x00004da0
        /*0860*/ 	.word	0x0000005f
        /*0864*/ 	.word	0x00032490
        /*0868*/ 	.short	0x010a
        /*086a*/ 	.byte	0x3f
	.zero		1


	//   ....[26]....
        /*086c*/ 	.word	0x00004fb0
        /*0870*/ 	.word	0x00000028
        /*0874*/ 	.word	0x00000000
        /*0878*/ 	.short	0x0101
        /*087a*/ 	.byte	0x3f
	.zero		1


	//   ....[27]....
        /*087c*/ 	.word	0x00004ff0
        /*0880*/ 	.word	0x0000005f
        /*0884*/ 	.word	0x000324b0
        /*0888*/ 	.short	0x010a
        /*088a*/ 	.byte	0x3f
	.zero		1


	//   ....[28]....
        /*088c*/ 	.word	0x00005650
        /*0890*/ 	.word	0x0000005f
        /*0894*/ 	.word	0x00000000
        /*0898*/ 	.short	0x0101
        /*089a*/ 	.byte	0x3f
	.zero		1


	//   ....[29]....
        /*089c*/ 	.word	0x00005db0
        /*08a0*/ 	.word	0x00000012
        /*08a4*/ 	.word	0x00032400
        /*08a8*/ 	.short	0x010a
        /*08aa*/ 	.byte	0x3f
	.zero		1


	//   ....[30]....
        /*08ac*/ 	.word	0x00005e00
        /*08b0*/ 	.word	0x00000012
        /*08b4*/ 	.word	0x00032400
        /*08b8*/ 	.short	0x010a
        /*08ba*/ 	.byte	0x3f
	.zero		1


	//   ....[31]....
        /*08bc*/ 	.word	0x00006480
        /*08c0*/ 	.word	0x00000012
        /*08c4*/ 	.word	0x00032400
        /*08c8*/ 	.short	0x010a
        /*08ca*/ 	.byte	0x3f
	.zero		1


	//   ....[32]....
        /*08cc*/ 	.word	0x000072f0
        /*08d0*/ 	.word	0x00000012
        /*08d4*/ 	.word	0x00032400
        /*08d8*/ 	.short	0x010a
        /*08da*/ 	.byte	0x3f
	.zero		1


	//   ....[33]....
        /*08dc*/ 	.word	0x000080e0
        /*08e0*/ 	.word	0x00000003
        /*08e4*/ 	.word	0x00032430
        /*08e8*/ 	.short	0x010a
        /*08ea*/ 	.byte	0x3f
	.zero		1


	//   ....[34]....
        /*08ec*/ 	.word	0x00008150
        /*08f0*/ 	.word	0x00000003
        /*08f4*/ 	.word	0x00032430
        /*08f8*/ 	.short	0x010a
        /*08fa*/ 	.byte	0x3f
	.zero		1


	//   ....[35]....
        /*08fc*/ 	.word	0x00008540
        /*0900*/ 	.word	0x00000012
        /*0904*/ 	.word	0x00032410
        /*0908*/ 	.short	0x010a
        /*090a*/ 	.byte	0x3f
	.zero		1


	//   ....[36]....
        /*090c*/ 	.word	0x00008590
        /*0910*/ 	.word	0x00000003
        /*0914*/ 	.word	0x00032450
        /*0918*/ 	.short	0x010a
        /*091a*/ 	.byte	0x3f
	.zero		1


	//   ....[37]....
        /*091c*/ 	.word	0x00008610
        /*0920*/ 	.word	0x00000003
        /*0924*/ 	.word	0x00032450
        /*0928*/ 	.short	0x010a
        /*092a*/ 	.byte	0x3f
	.zero		1


	//   ....[38]....
        /*092c*/ 	.word	0x00009d10
        /*0930*/ 	.word	0x00000018
        /*0934*/ 	.word	0x00000000
        /*0938*/ 	.short	0x0101
        /*093a*/ 	.byte	0x3f
	.zero		1


	//   ....[39]....
        /*093c*/ 	.word	0x0000a920
        /*0940*/ 	.word	0x00000003
        /*0944*/ 	.word	0x00000000
        /*0948*/ 	.short	0x0101
        /*094a*/ 	.byte	0x3f
	.zero		1


	//   ....[40]....
        /*094c*/ 	.word	0x0000aa30
        /*0950*/ 	.word	0x00000006
        /*0954*/ 	.word	0x00032430
        /*0958*/ 	.short	0x010a
        /*095a*/ 	.byte	0x3f
	.zero		1


	//   ....[41]....
        /*095c*/ 	.word	0x0000aa90
        /*0960*/ 	.word	0x00000006
        /*0964*/ 	.word	0x00032430
        /*0968*/ 	.short	0x010a
        /*096a*/ 	.byte	0x3f
	.zero		1


	//   ....[42]....
        /*096c*/ 	.word	0x0000ad40
        /*0970*/ 	.word	0x00000006
        /*0974*/ 	.word	0x00032450
        /*0978*/ 	.short	0x010a
        /*097a*/ 	.byte	0x3f
	.zero		1


	//   ....[43]....
        /*097c*/ 	.word	0x0000ad90
        /*0980*/ 	.word	0x00000006
        /*0984*/ 	.word	0x00032450
        /*0988*/ 	.short	0x010a
        /*098a*/ 	.byte	0x3f
	.zero		1


	//   ....[44]....
        /*098c*/ 	.word	0x0000bc30
        /*0990*/ 	.word	0x0000000d
        /*0994*/ 	.word	0x00000000
        /*0998*/ 	.short	0x0101
        /*099a*/ 	.byte	0x3f
	.zero		1


	//   ....[45]....
        /*099c*/ 	.word	0x0000d1c0
        /*09a0*/ 	.word	0x00000006
        /*09a4*/ 	.word	0x00000000
        /*09a8*/ 	.short	0x0101
        /*09aa*/ 	.byte	0x3f
	.zero		1


	//   ....[46]....
        /*09ac*/ 	.word	0x0000f2e0
        /*09b0*/ 	.word	0x00000000
        /*09b4*/ 	.word	0x00000000
        /*09b8*/ 	.short	0x0101
        /*09ba*/ 	.byte	0x3f
	.zero		1


	//   ....[47]....
        /*09bc*/ 	.word	0x00011720
        /*09c0*/ 	.word	0x00000005
        /*09c4*/ 	.word	0x00032420
        /*09c8*/ 	.short	0x010a
        /*09ca*/ 	.byte	0x3f
	.zero		1


	//   ....[48]....
        /*09cc*/ 	.word	0x000117a0
        /*09d0*/ 	.word	0x00000007
        /*09d4*/ 	.word	0x000324a0
        /*09d8*/ 	.short	0x010a
        /*09da*/ 	.byte	0x3f
	.zero		1


	//   ....[49]....
        /*09dc*/ 	.word	0x00011980
        /*09e0*/ 	.word	0x00000007
        /*09e4*/ 	.word	0x000324c0
        /*09e8*/ 	.short	0x010a
        /*09ea*/ 	.byte	0x3f
	.zero		1


	//   ....[50]....
        /*09ec*/ 	.word	0x00011d90
        /*09f0*/ 	.word	0x00000007
        /*09f4*/ 	.word	0x000324a0
        /*09f8*/ 	.short	0x010a
        /*09fa*/ 	.byte	0x3f
	.zero		1


	//   ....[51]....
        /*09fc*/ 	.word	0x00011f50
        /*0a00*/ 	.word	0x00000007
        /*0a04*/ 	.word	0x000324c0
        /*0a08*/ 	.short	0x010a
        /*0a0a*/ 	.byte	0x3f
	.zero		1


	//   ....[52]....
        /*0a0c*/ 	.word	0x00012d40
        /*0a10*/ 	.word	0x00000005
        /*0a14*/ 	.word	0x00032440
        /*0a18*/ 	.short	0x010a
        /*0a1a*/ 	.byte	0x3f
	.zero		1


	//   ....[53]....
        /*0a1c*/ 	.word	0x00013360
        /*0a20*/ 	.word	0x00000005
        /*0a24*/ 	.word	0x00032420
        /*0a28*/ 	.short	0x010a
        /*0a2a*/ 	.byte	0x3f
	.zero		1


	//   ....[54]....
        /*0a2c*/ 	.word	0x00013430
        /*0a30*/ 	.word	0x00000002
        /*0a34*/ 	.word	0x00032460
        /*0a38*/ 	.short	0x010a
        /*0a3a*/ 	.byte	0x3f
	.zero		1


	//   ....[55]....
        /*0a3c*/ 	.word	0x00013aa0
        /*0a40*/ 	.word	0x00000002
        /*0a44*/ 	.word	0x00032440
        /*0a48*/ 	.short	0x010a
        /*0a4a*/ 	.byte	0x3f
	.zero		1


	//   ....[56]....
        /*0a4c*/ 	.word	0x00013cb0
        /*0a50*/ 	.word	0x00000002
        /*0a54*/ 	.word	0x00032460
        /*0a58*/ 	.short	0x010a
        /*0a5a*/ 	.byte	0x3f
	.zero		1


	//   ....[57]....
        /*0a5c*/ 	.word	0x00014210
        /*0a60*/ 	.word	0x00000003
        /*0a64*/ 	.word	0x00032440
        /*0a68*/ 	.short	0x010a
        /*0a6a*/ 	.byte	0x3f
	.zero		1


	//   ....[58]....
        /*0a6c*/ 	.word	0x00014410
        /*0a70*/ 	.word	0x00000003
        /*0a74*/ 	.word	0x00032460
        /*0a78*/ 	.short	0x010a
        /*0a7a*/ 	.byte	0x3f
	.zero		1


	//   ....[59]....
        /*0a7c*/ 	.word	0x000148f0
        /*0a80*/ 	.word	0x00000003
        /*0a84*/ 	.word	0x00032440
        /*0a88*/ 	.short	0x010a
        /*0a8a*/ 	.byte	0x3f
	.zero		1


	//   ....[60]....
        /*0a8c*/ 	.word	0x00014b00
        /*0a90*/ 	.word	0x00000003
        /*0a94*/ 	.word	0x00032460
        /*0a98*/ 	.short	0x010a
        /*0a9a*/ 	.byte	0x3f
	.zero		1


	//   ....[61]....
        /*0a9c*/ 	.word	0x00015a40
        /*0aa0*/ 	.word	0x00000000
        /*0aa4*/ 	.word	0x00032420
        /*0aa8*/ 	.short	0x010a
        /*0aaa*/ 	.byte	0x3f
	.zero		1


	//   ....[62]....
        /*0aac*/ 	.word	0x00015c00
        /*0ab0*/ 	.word	0x00000006
        /*0ab4*/ 	.word	0x00000000
        /*0ab8*/ 	.short	0x010a
        /*0aba*/ 	.byte	0x3f
	.zero		1


	//   ....[63]....
        /*0abc*/ 	.word	0x00015c70
        /*0ac0*/ 	.word	0x00000007
        /*0ac4*/ 	.word	0x00000000
        /*0ac8*/ 	.short	0x010a
        /*0aca*/ 	.byte	0x3f
	.zero		1


	//   ....[64]....
        /*0acc*/ 	.word	0x00015ce0
        /*0ad0*/ 	.word	0x00000004
        /*0ad4*/ 	.word	0x00000000
        /*0ad8*/ 	.short	0x010a
        /*0ada*/ 	.byte	0x3f
	.zero		1


	//   ....[65]....
        /*0adc*/ 	.word	0x00015d10
        /*0ae0*/ 	.word	0x00000003
        /*0ae4*/ 	.word	0x00000000
        /*0ae8*/ 	.short	0x010a
        /*0aea*/ 	.byte	0x3f
	.zero		1


	//   ....[66]....
        /*0aec*/ 	.word	0x00015d70
        /*0af0*/ 	.word	0x0000005f
        /*0af4*/ 	.word	0x00032490
        /*0af8*/ 	.short	0x010a
        /*0afa*/ 	.byte	0x3f
	.zero		1


	//   ....[67]....
        /*0afc*/ 	.word	0x00015dc0
        /*0b00*/ 	.word	0x0000005f
        /*0b04*/ 	.word	0x00032490
        /*0b08*/ 	.short	0x010a
        /*0b0a*/ 	.byte	0x3f
	.zero		1


	//   ....[68]....
        /*0b0c*/ 	.word	0x00015e10
        /*0b10*/ 	.word	0x0000005f
        /*0b14*/ 	.word	0x00032490
        /*0b18*/ 	.short	0x010a
        /*0b1a*/ 	.byte	0x3f
	.zero		1


	//   ....[69]....
        /*0b1c*/ 	.word	0x00015e60
        /*0b20*/ 	.word	0x0000005f
        /*0b24*/ 	.word	0x000324b0
        /*0b28*/ 	.short	0x010a
        /*0b2a*/ 	.byte	0x3f
	.zero		1


	//   ....[70]....
        /*0b2c*/ 	.word	0x000161d0
        /*0b30*/ 	.word	0x00000012
        /*0b34*/ 	.word	0x00032400
        /*0b38*/ 	.short	0x010a
        /*0b3a*/ 	.byte	0x3f
	.zero		1


	//   ....[71]....
        /*0b3c*/ 	.word	0x000164a0
        /*0b40*/ 	.word	0x00000012
        /*0b44*/ 	.word	0x00032400
        /*0b48*/ 	.short	0x010a
        /*0b4a*/ 	.byte	0x3f
	.zero		1


	//   ....[72]....
        /*0b4c*/ 	.word	0x000164f0
        /*0b50*/ 	.word	0x00000003
        /*0b54*/ 	.word	0x00032430
        /*0b58*/ 	.short	0x010a
        /*0b5a*/ 	.byte	0x3f
	.zero		1


	//   ....[73]....
        /*0b5c*/ 	.word	0x00016540
        /*0b60*/ 	.word	0x00000012
        /*0b64*/ 	.word	0x00032410
        /*0b68*/ 	.short	0x010a
        /*0b6a*/ 	.byte	0x3f
	.zero		1


	//   ....[74]....
        /*0b6c*/ 	.word	0x00016590
        /*0b70*/ 	.word	0x00000003
        /*0b74*/ 	.word	0x00032450
        /*0b78*/ 	.short	0x010a
        /*0b7a*/ 	.byte	0x3f
	.zero		1


	//   ....[75]....
        /*0b7c*/ 	.word	0x000165e0
        /*0b80*/ 	.word	0x00000006
        /*0b84*/ 	.word	0x00032430
        /*0b88*/ 	.short	0x010a
        /*0b8a*/ 	.byte	0x3f
	.zero		1


	//   ....[76]....
        /*0b8c*/ 	.word	0x00016630
        /*0b90*/ 	.word	0x00000006
        /*0b94*/ 	.word	0x00032450
        /*0b98*/ 	.short	0x010a
        /*0b9a*/ 	.byte	0x3f
	.zero		1


	//   ....[77]....
        /*0b9c*/ 	.word	0x000167d0
        /*0ba0*/ 	.word	0x00000005
        /*0ba4*/ 	.word	0x00032420
        /*0ba8*/ 	.short	0x010a
        /*0baa*/ 	.byte	0x3f
	.zero		1


	//   ....[78]....
        /*0bac*/ 	.word	0x00016820
        /*0bb0*/ 	.word	0x00000007
        /*0bb4*/ 	.word	0x000324a0
        /*0bb8*/ 	.short	0x010a
        /*0bba*/ 	.byte	0x3f
	.zero		1


	//   ....[79]....
        /*0bbc*/ 	.word	0x00016870
        /*0bc0*/ 	.word	0x00000007
        /*0bc4*/ 	.word	0x000324c0
        /*0bc8*/ 	.short	0x010a
        /*0bca*/ 	.byte	0x3f
	.zero		1


	//   ....[80]....
        /*0bcc*/ 	.word	0x000168c0
        /*0bd0*/ 	.word	0x00000007
        /*0bd4*/ 	.word	0x000324a0
        /*0bd8*/ 	.short	0x010a
        /*0bda*/ 	.byte	0x3f
	.zero		1


	//   ....[81]....
        /*0bdc*/ 	.word	0x00016910
        /*0be0*/ 	.word	0x00000007
        /*0be4*/ 	.word	0x000324c0
        /*0be8*/ 	.short	0x010a
        /*0bea*/ 	.byte	0x3f
	.zero		1


	//   ....[82]....
        /*0bec*/ 	.word	0x00016ab0
        /*0bf0*/ 	.word	0x00000005
        /*0bf4*/ 	.word	0x00032440
        /*0bf8*/ 	.short	0x010a
        /*0bfa*/ 	.byte	0x3f
	.zero		1


	//   ....[83]....
        /*0bfc*/ 	.word	0x00016b30
        /*0c00*/ 	.word	0x00000005
        /*0c04*/ 	.word	0x00032420
        /*0c08*/ 	.short	0x010a
        /*0c0a*/ 	.byte	0x3f
	.zero		1


	//   ....[84]....
        /*0c0c*/ 	.word	0x00016b80
        /*0c10*/ 	.word	0x00000002
        /*0c14*/ 	.word	0x00032460
        /*0c18*/ 	.short	0x010a
        /*0c1a*/ 	.byte	0x3f
	.zero		1


	//   ....[85]....
        /*0c1c*/ 	.word	0x00016bd0
        /*0c20*/ 	.word	0x00000002
        /*0c24*/ 	.word	0x00032440
        /*0c28*/ 	.short	0x010a
        /*0c2a*/ 	.byte	0x3f
	.zero		1


	//   ....[86]....
        /*0c2c*/ 	.word	0x00016c20
        /*0c30*/ 	.word	0x00000002
        /*0c34*/ 	.word	0x00032460
        /*0c38*/ 	.short	0x010a
        /*0c3a*/ 	.byte	0x3f
	.zero		1


	//   ....[87]....
        /*0c3c*/ 	.word	0x00016c70
        /*0c40*/ 	.word	0x00000003
        /*0c44*/ 	.word	0x00032440
        /*0c48*/ 	.short	0x010a
        /*0c4a*/ 	.byte	0x3f
	.zero		1


	//   ....[88]....
        /*0c4c*/ 	.word	0x00016cc0
        /*0c50*/ 	.word	0x00000003
        /*0c54*/ 	.word	0x00032460
        /*0c58*/ 	.short	0x010a
        /*0c5a*/ 	.byte	0x3f
	.zero		1


	//   ....[89]....
        /*0c5c*/ 	.word	0x00016d10
        /*0c60*/ 	.word	0x00000003
        /*0c64*/ 	.word	0x00032440
        /*0c68*/ 	.short	0x010a
        /*0c6a*/ 	.byte	0x3f
	.zero		1


	//   ....[90]....
        /*0c6c*/ 	.word	0x00016d60
        /*0c70*/ 	.word	0x00000003
        /*0c74*/ 	.word	0x00032460
        /*0c78*/ 	.short	0x010a
        /*0c7a*/ 	.byte	0x3f
	.zero		1


	//   ....[91]....
        /*0c7c*/ 	.word	0x00017710
        /*0c80*/ 	.word	0x00000000
        /*0c84*/ 	.word	0x00032420
        /*0c88*/ 	.short	0x010a
        /*0c8a*/ 	.byte	0x3f
	.zero		1


	//   ....[92]....
        /*0c8c*/ 	.word	0x000178b0
        /*0c90*/ 	.word	0x00000006
        /*0c94*/ 	.word	0x00000000
        /*0c98*/ 	.short	0x010a
        /*0c9a*/ 	.byte	0x3f
	.zero		1


	//   ....[93]....
        /*0c9c*/ 	.word	0x00017900
        /*0ca0*/ 	.word	0x00000007
        /*0ca4*/ 	.word	0x00000000
        /*0ca8*/ 	.short	0x010a
        /*0caa*/ 	.byte	0x3f
	.zero		1


	//   ....[94]....
        /*0cac*/ 	.word	0x00017950
        /*0cb0*/ 	.word	0x00000004
        /*0cb4*/ 	.word	0x00000000
        /*0cb8*/ 	.short	0x010a
        /*0cba*/ 	.byte	0x3f
	.zero		1


	//----- nvinfo : EIATTR_NUM_MBARRIERS
	.align		4
.L_1297:
        /*0cbc*/ 	.byte	0x03, 0x38
        /*0cbe*/ 	.short	0x0017


	//----- nvinfo : EIATTR_EXIT_INSTR_OFFSETS
	.align		4
        /*0cc0*/ 	.byte	0x04, 0x1c
        /*0cc2*/ 	.short	(.L_1299 - .L_1298)


	//   ....[0]....
.L_1298:
        /*0cc4*/ 	.word	0x00015d60


	//----- nvinfo : EIATTR_MAX_THREADS
	.align		4
.L_1299:
        /*0cc8*/ 	.byte	0x04, 0x05
        /*0cca*/ 	.short	(.L_1301 - .L_1300)
.L_1300:
        /*0ccc*/ 	.word	0x00000180
        /*0cd0*/ 	.word	0x00000001
        /*0cd4*/ 	.word	0x00000001


	//----- nvinfo : EIATTR_CRS_STACK_SIZE
	.align		4
.L_1301:
        /*0cd8*/ 	.byte	0x04, 0x1e
        /*0cda*/ 	.short	(.L_1303 - .L_1302)
.L_1302:
        /*0cdc*/ 	.word	0x00000000


	//----- nvinfo : EIATTR_CBANK_PARAM_SIZE
	.align		4
.L_1303:
        /*0ce0*/ 	.byte	0x03, 0x19
        /*0ce2*/ 	.short	0x0b70


	//----- nvinfo : EIATTR_PARAM_CBANK
	.align		4
        /*0ce4*/ 	.byte	0x04, 0x0a
        /*0ce6*/ 	.short	(.L_1305 - .L_1304)
	.align		4
.L_1304:
        /*0ce8*/ 	.word	index@(.nv.constant0._ZN7cutlass13device_kernelIN5flash11enable_sm90INS1_16FlashAttnFwdSm90INS1_25CollectiveMainloopFwdSm90ILi2EN4cute5tupleIJNS5_1CILi1EEES8_S8_EEENS6_IJNS7_ILi128EEENS7_ILi96EEENS7_ILi64EEEEEELi256ENS_6half_tEfNS_4arch4Sm90ELb0ELb0ELb0ELb1ELb0ELb1ELb1ELb1ELb0ELb0ELb0ELb0EEENS1_21CollectiveEpilogueFwdINS6_IJSA_NS7_ILi256EEESB_EEES9_SE_SG_Li256ELb1ELb0ELb0ELb0EEENS1_36VarlenDynamicPersistentTileSchedulerILi128ELi96ELi256ELi32ELb0ELb0ELb1ELb0ELb1ELb1EEEEEEEEEvNT_6ParamsE)
        /*0cec*/ 	.short	0x0210
        /*0cee*/ 	.short	0x0b70


	//----- nvinfo : EIATTR_SW_WAR
	.align		4
.L_1305:
        /*0cf0*/ 	.byte	0x04, 0x36
        /*0cf2*/ 	.short	(.L_1307 - .L_1306)
.L_1306:
        /*0cf4*/ 	.word	0x00000008
.L_1307:


//--------------------- .nv.info._ZN7cutlass13device_kernelIN5flash11enable_sm90INS1_16FlashAttnFwdSm90INS1_25CollectiveMainloopFwdSm90ILi2EN4cute5tupleIJNS5_1CILi1EEES8_S8_EEENS6_IJNS7_ILi128EEENS7_ILi96EEENS7_ILi64EEEEEELi256ENS_6half_tEfNS_4arch4Sm90ELb0ELb1ELb0ELb0ELb0ELb0ELb0ELb1ELb0ELb0ELb0ELb0EEENS1_21CollectiveEpilogueFwdINS6_IJSA_NS7_ILi256EEESB_EEES9_SE_SG_Li256ELb0ELb0ELb0ELb0EEENS1_30DynamicPersistentTileSchedulerILi256ELi32ELb0ELb0ELb1EEEEEEEEEvNT_6ParamsE --------------------------
	.section	.nv.info._ZN7cutlass13device_kernelIN5flash11enable_sm90INS1_16FlashAttnFwdSm90INS1_25CollectiveMainloopFwdSm90ILi2EN4cute5tupleIJNS5_1CILi1EEES8_S8_EEENS6_IJNS7_ILi128EEENS7_ILi96EEENS7_ILi64EEEEEELi256ENS_6half_tEfNS_4arch4Sm90ELb0ELb1ELb0ELb0ELb0ELb0ELb0ELb1ELb0ELb0ELb0ELb0EEENS1_21CollectiveEpilogueFwdINS6_IJSA_NS7_ILi256EEESB_EEES9_SE_SG_Li256ELb0ELb0ELb0ELb0EEENS1_30DynamicPersistentTileSchedulerILi256ELi32ELb0ELb0ELb1EEEEEEEEEvNT_6ParamsE,"",@"SHT_CUDA_INFO"
	.sectionflags	@""
	.align	4


	//----- nvinfo : EIATTR_CUDA_API_VERSION
	.align		4
        /*0000*/ 	.byte	0x04, 0x37
        /*0002*/ 	.short	(.L_1309 - .L_1308)
.L_1308:
        /*0004*/ 	.word	0x00000082


	//----- nvinfo : EIATTR_KPARAM_INFO
	.align		4
.L_1309:
        /*0008*/ 	.byte	0x04, 0x17
        /*000a*/ 	.short	(.L_1311 - .L_1310)
.L_1310:
        /*000c*/ 	.word	0x00000000
        /*0010*/ 	.short	0x0000
        /*0012*/ 	.short	0x0070
        /*0014*/ 	.byte	0x00, 0xf0, 0x01, 0x2e


	//----- nvinfo : EIATTR_SPARSE_MMA_MASK
	.align		4
.L_1311:
        /*0018*/ 	.byte	0x03, 0x50
        /*001a*/ 	.short	0x0000


	//----- nvinfo : EIATTR_MAXREG_COUNT
	.align		4
        /*001c*/ 	.byte	0x03, 0x1b
        /*001e*/ 	.short	0x00a8


	//----- nvinfo : EIATTR_NUM_BARRIERS
	.align		4
        /*0020*/ 	.byte	0x02, 0x4c
        /*0022*/ 	.byte	0x10
	.zero		1


	//----- nvinfo : EIATTR_EXTERNS
	.align		4
        /*0024*/ 	.byte	0x04, 0x0f
        /*0026*/ 	.short	(.L_1313 - .L_1312)


	//   ....[0]....
	.align		4
.L_1312:
        /*0028*/ 	.word	index@(__assertfail)


	//----- nvinfo : EIATTR_MERCURY_ISA_VERSION
	.align		4
.L_1313:
        /*002c*/ 	.byte	0x03, 0x5f
        /*002e*/ 	.short	0x0101


	//----- nvinfo : EIATTR_INT_WARP_WIDE_INSTR_OFFSETS
	.align		4
        /*0030*/ 	.byte	0x04, 0x31
        /*0032*/ 	.short	(.L_1315 - .L_1314)


	//   ....[0]....
.L_1314:
        /*0034*/ 	.word	0x00000180


	//   ....[1]....
        /*0038*/ 	.word	0x000001b0


	//   ....[2]....
        /*003c*/ 	.word	0x000001c0


	//   ....[3]....
        /*0040*/ 	.word	0x0000ef50


	//   ....[4]....
        /*0044*/ 	.word	0x0000efe0


	//   ....[5]....
        /*0048*/ 	.word	0x0000f4d0


	//   ....[6]....
        /*004c*/ 	.word	0x000110f0


	//   ....[7]....
        /*0050*/ 	.word	0x00011180


	//----- nvinfo : EIATTR_COOP_GROUP_MASK_REGIDS
	.align		4
.L_1315:
        /*0054*/ 	.byte	0x04, 0x29
        /*0056*/ 	.short	(.L_1317 - .L_1316)


	//   ....[0]....
.L_1316:
        /*0058*/ 	.word	0xffffffff


	//   ....[1]....
        /*005c*/ 	.word	0xffffffff


	//   ....[2]....
        /*0060*/ 	.word	0xffffffff


	//   ....[3]....
        /*0064*/ 	.word	0xffffffff


	//   ....[4]....
        /*0068*/ 	.word	0xffffffff


	//   ....[5]....
        /*006c*/ 	.word	0xffffffff


	//   ....[6]....
        /*0070*/ 	.word	0xffffffff


	//   ....[7]....
        /*0074*/ 	.word	0xffffffff


	//   ....[8]....
        /*0078*/ 	.word	0xffffffff


	//   ....[9]....
        /*007c*/ 	.word	0xffffffff


	//   ....[10]....
        /*0080*/ 	.word	0xffffffff


	//   ....[11]....
        /*0084*/ 	.word	0xffffffff


	//   ....[12]....
        /*0088*/ 	.word	0xffffffff


	//   ....[13]....
        /*008c*/ 	.word	0xffffffff


	//   ....[14]....
        /*0090*/ 	.word	0xffffffff


	//   ....[15]....
        /*0094*/ 	.word	0xffffffff


	//   ....[16]....
        /*0098*/ 	.word	0xffffffff


	//   ....[17]....
        /*009c*/ 	.word	0xffffffff


	//   ....[18]....
        /*00a0*/ 	.word	0xffffffff


	//   ....[19]....
        /*00a4*/ 	.word	0xffffffff


	//   ....[20]....
        /*00a8*/ 	.word	0xffffffff


	//   ....[21]....
        /*00ac*/ 	.word	0xffffffff


	//   ....[22]....
        /*00b0*/ 	.word	0xffffffff


	//   ....[23]....
        /*00b4*/ 	.word	0xffffffff


	//   ....[24]....
        /*00b8*/ 	.word	0xffffffff


	//   ....[25]....
        /*00bc*/ 	.word	0xffffffff


	//   ....[26]....
        /*00c0*/ 	.word	0xffffffff


	//   ....[27]....
        /*00c4*/ 	.word	0xffffffff


	//   ....[28]....
        /*00c8*/ 	.word	0xffffffff


	//   ....[29]....
        /*00cc*/ 	.word	0xffffffff


	//   ....[30]....
        /*00d0*/ 	.word	0xffffffff


	//   ....[31]....
        /*00d4*/ 	.word	0xffffffff


	//   ....[32]....
        /*00d8*/ 	.word	0x0500000f


	//   ....[33]....
        /*00dc*/ 	.word	0x0500000f


	//----- nvinfo : EIATTR_COOP_GROUP_INSTR_OFFSETS
	.align		4
.L_1317:
        /*00e0*/ 	.byte	0x04, 0x28
        /*00e2*/ 	.short	(.L_1319 - .L_1318)


	//   ....[0]....
.L_1318:
        /*00e4*/ 	.word	0x00000060


	//   ....[1]....
        /*00e8*/ 	.word	0x00000190


	//   ....[2]....
        /*00ec*/ 	.word	0x000001e0


	//   ....[3]....
        /*00f0*/ 	.word	0x000003d0


	//   ....[4]....
        /*00f4*/ 	.word	0x00000530


	//   ....[5]....
        /*00f8*/ 	.word	0x00000650


	//   ....[6]....
        /*00fc*/ 	.word	0x000007b0


	//   ....[7]....
        /*0100*/ 	.word	0x00001930


	//   ....[8]....
        /*0104*/ 	.word	0x00002e90


	//   ....[9]....
        /*0108*/ 	.word	0x00002fa0


	//   ....[10]....
        /*010c*/ 	.word	0x00003570


	//   ....[11]....
        /*0110*/ 	.word	0x000035f0


	//   ....[12]....
        /*0114*/ 	.word	0x00005680


	//   ....[13]....
        /*0118*/ 	.word	0x000057a0


	//   ....[14]....
        /*011c*/ 	.word	0x00005e40


	//   ....[15]....
        /*0120*/ 	.word	0x00005fa0


	//   ....[16]....
        /*0124*/ 	.word	0x00007940


	//   ....[17]....
        /*0128*/ 	.word	0x000079c0


	//   ....[18]....
        /*012c*/ 	.word	0x00007e70


	//   ....[19]....
        /*0130*/ 	.word	0x00008040


	//   ....[20]....
        /*0134*/ 	.word	0x0000a540


	//   ....[21]....
        /*0138*/ 	.word	0x0000a660


	//   ....[22]....
        /*013c*/ 	.word	0x0000aca0


	//   ....[23]....
        /*0140*/ 	.word	0x0000ad50


	//   ....[24]....
        /*0144*/ 	.word	0x0000c180


	//   ....[25]....
        /*0148*/ 	.word	0x0000c1c0


	//   ....[26]....
        /*014c*/ 	.word	0x0000c280


	//   ....[27]....
        /*0150*/ 	.word	0x0000c2a0


	//   ....[28]....
        /*0154*/ 	.word	0x0000d970


	//   ....[29]....
        /*0158*/ 	.word	0x0000e6a0


	//   ....[30]....
        /*015c*/ 	.word	0x00011200


	//   ....[31]....
        /*0160*/ 	.word	0x000113b0


	//   ....[32]....
        /*0164*/ 	.word	0x000119b0


	//   ....[33]....
        /*0168*/ 	.word	0x00011d90


	//----- nvinfo : EIATTR_REG_RECONFIG
	.align		4
.L_1319:
        /*016c*/ 	.byte	0x01, 0x54
	.zero		2


	//----- nvinfo : EIATTR_SYSCALL_OFFSETS
	.align		4
        /*0170*/ 	.byte	0x04, 0x46
        /*0172*/ 	.short	(.L_1321 - .L_1320)


	//   ....[0]....
.L_1320:
        /*0174*/ 	.word	0x00001ab0


	//   ....[1]....
        /*0178*/ 	.word	0x0000f170


	//   ....[2]....
        /*017c*/ 	.word	0x0000f2b0


	//   ....[3]....
        /*0180*/ 	.word	0x0000f3b0


	//----- nvinfo : EIATTR_MBARRIER_INSTR_OFFSETS
	.align		4
.L_1321:
        /*0184*/ 	.byte	0x04, 0x39
        /*0186*/ 	.short	(.L_1323 - .L_1322)


	//   ....[0]....
.L_1322:
        /*0188*/ 	.word	0x00000280
        /*018c*/ 	.word	0x000000ff
        /*0190*/ 	.word	0x00022800
        /*0194*/ 	.short	0x0100
        /*0196*/ 	.byte	0x06
	.zero		1


	//   ....[1]....
        /*0198*/ 	.word	0x00000290
        /*019c*/ 	.word	0x000000ff
        /*01a0*/ 	.word	0x00022820
        /*01a4*/ 	.short	0x0100
        /*01a6*/ 	.byte	0x06
	.zero		1


	//   ....[2]....
        /*01a8*/ 	.word	0x00000380
        /*01ac*/ 	.word	0x000000ff
        /*01b0*/ 	.word	0x00022830
        /*01b4*/ 	.short	0x0100
        /*01b6*/ 	.byte	0x08
	.zero		1


	//   ....[3]....
        /*01b8*/ 	.word	0x00000390
        /*01bc*/ 	.word	0x000000ff
        /*01c0*/ 	.word	0x00022840
        /*01c4*/ 	.short	0x0100
        /*01c6*/ 	.byte	0x08
	.zero		1


	//   ....[4]....
        /*01c8*/ 	.word	0x000003a0
        /*01cc*/ 	.word	0x000000ff
        /*01d0*/ 	.word	0x00022838
        /*01d4*/ 	.short	0x0100
        /*01d6*/ 	.byte	0x08
	.zero		1


	//   ....[5]....
        /*01d8*/ 	.word	0x000003b0
        /*01dc*/ 	.word	0x000000ff
        /*01e0*/ 	.word	0x00022848
        /*01e4*/ 	.short	0x0100
        /*01e6*/ 	.byte	0x08
	.zero		1


	//   ....[6]....
        /*01e8*/ 	.word	0x000004e0
        /*01ec*/ 	.word	0x000000ff
        /*01f0*/ 	.word	0x00022850
        /*01f4*/ 	.short	0x0100
        /*01f6*/ 	.byte	0x08
	.zero		1


	//   ....[7]....
        /*01f8*/ 	.word	0x000004f0
        /*01fc*/ 	.word	0x000000ff
        /*0200*/ 	.word	0x00022860
        /*0204*/ 	.short	0x0100
        /*0206*/ 	.byte	0x08
	.zero		1


	//   ....[8]....
        /*0208*/ 	.word	0x00000500
        /*020c*/ 	.word	0x000000ff
        /*0210*/ 	.word	0x00022858
        /*0214*/ 	.short	0x0100
        /*0216*/ 	.byte	0x08
	.zero		1


	//   ....[9]....
        /*0218*/ 	.word	0x00000510
        /*021c*/ 	.word	0x000000ff
        /*0220*/ 	.word	0x00022868
        /*0224*/ 	.short	0x0100
        /*0226*/ 	.byte	0x08
	.zero		1


	//   ....[10]....
        /*0228*/ 	.word	0x00000600
        /*022c*/ 	.word	0x000000ff
        /*0230*/ 	.word	0x00022870
        /*0234*/ 	.short	0x0100
        /*0236*/ 	.byte	0x06
	.zero		1


	//   ....[11]....
        /*0238*/ 	.word	0x00000610
        /*023c*/ 	.word	0x000000ff
        /*0240*/ 	.word	0x00022880
        /*0244*/ 	.short	0x0100
        /*0246*/ 	.byte	0x06
	.zero		1


	//   ....[12]....
        /*0248*/ 	.word	0x00000620
        /*024c*/ 	.word	0x000000ff
        /*0250*/ 	.word	0x00022878
        /*0254*/ 	.short	0x0100
        /*0256*/ 	.byte	0x06
	.zero		1


	//   ....[13]....
        /*0258*/ 	.word	0x00000630
        /*025c*/ 	.word	0x000000ff
        /*0260*/ 	.word	0x00022888
        /*0264*/ 	.short	0x0100
        /*0266*/ 	.byte	0x06
	.zero		1


	//   ....[14]....
        /*0268*/ 	.word	0x00000760
        /*026c*/ 	.word	0x000000ff
        /*0270*/ 	.word	0x00022890
        /*0274*/ 	.short	0x0100
        /*0276*/ 	.byte	0x08
	.zero		1


	//   ....[15]....
        /*0278*/ 	.word	0x00000770
        /*027c*/ 	.word	0x000000ff
        /*0280*/ 	.word	0x000228a0
        /*0284*/ 	.short	0x0100
        /*0286*/ 	.byte	0x08
	.zero		1


	//   ....[16]....
        /*0288*/ 	.word	0x00000780
        /*028c*/ 	.word	0x000000ff
        /*0290*/ 	.word	0x00022898
        /*0294*/ 	.short	0x0100
        /*0296*/ 	.byte	0x08
	.zero		1


	//   ....[17]....
        /*0298*/ 	.word	0x00000790
        /*029c*/ 	.word	0x000000ff
        /*02a0*/ 	.word	0x000228a8
        /*02a4*/ 	.short	0x0100
        /*02a6*/ 	.byte	0x08
	.zero		1


	//   ....[18]....
        /*02a8*/ 	.word	0x000008c0
        /*02ac*/ 	.word	0x000000ff
        /*02b0*/ 	.word	0x000228b0
        /*02b4*/ 	.short	0x0100
        /*02b6*/ 	.byte	0x08
	.zero		1


	//   ....[19]....
        /*02b8*/ 	.word	0x000008d0
        /*02bc*/ 	.word	0x000000ff
        /*02c0*/ 	.word	0x000228c0
        /*02c4*/ 	.short	0x0100
        /*02c6*/ 	.byte	0x08
	.zero		1


	//   ....[20]....
        /*02c8*/ 	.word	0x000008e0
        /*02cc*/ 	.word	0x000000ff
        /*02d0*/ 	.word	0x000228b8
        /*02d4*/ 	.short	0x0100
        /*02d6*/ 	.byte	0x08
	.zero		1


	//   ....[21]....
        /*02d8*/ 	.word	0x000008f0
        /*02dc*/ 	.word	0x000000ff
        /*02e0*/ 	.word	0x000228c8
        /*02e4*/ 	.short	0x0100
        /*02e6*/ 	.byte	0x08
	.zero		1


	//   ....[22]....
        /*02e8*/ 	.word	0x00001b20
        /*02ec*/ 	.word	0x000000ff
        /*02f0*/ 	.word	0x00022800
        /*02f4*/ 	.short	0x010a
        /*02f6*/ 	.byte	0x2e
	.zero		1


	//   ....[23]....
        /*02f8*/ 	.word	0x00001bd0
        /*02fc*/ 	.word	0x000000ff
        /*0300*/ 	.word	0x00022830
        /*0304*/ 	.short	0x010a
        /*0306*/ 	.byte	0x15
	.zero		1


	//   ....[24]....
        /*0308*/ 	.word	0x00001c10
        /*030c*/ 	.word	0x000000ff
        /*0310*/ 	.word	0x00022830
        /*0314*/ 	.short	0x010a
        /*0316*/ 	.byte	0x15
	.zero		1


	//   ....[25]....
        /*0318*/ 	.word	0x00001f70
        /*031c*/ 	.word	0x00000000
        /*0320*/ 	.word	0x00000000
        /*0324*/ 	.short	0x0101
        /*0326*/ 	.byte	0x3f
	.zero		1


	//   ....[26]....
        /*0328*/ 	.word	0x00003e40
        /*032c*/ 	.word	0x000000ff
        /*0330*/ 	.word	0x00022850
        /*0334*/ 	.short	0x010a
        /*0336*/ 	.byte	0x15
	.zero		1


	//   ....[27]....
        /*0338*/ 	.word	0x00003e80
        /*033c*/ 	.word	0x000000ff
        /*0340*/ 	.word	0x00022850
        /*0344*/ 	.short	0x010a
        /*0346*/ 	.byte	0x15
	.zero		1


	//   ....[28]....
        /*0348*/ 	.word	0x000041a0
        /*034c*/ 	.word	0x00000008
        /*0350*/ 	.word	0x00000000
        /*0354*/ 	.short	0x0101
        /*0356*/ 	.byte	0x3f
	.zero		1


	//   ....[29]....
        /*0358*/ 	.word	0x00004460
        /*035c*/ 	.word	0x000000ff
        /*0360*/ 	.word	0x00022830
        /*0364*/ 	.short	0x010a
        /*0366*/ 	.byte	0x1b
	.zero		1


	//   ....[30]....
        /*0368*/ 	.word	0x000044a0
        /*036c*/ 	.word	0x000000ff
        /*0370*/ 	.word	0x00022830
        /*0374*/ 	.short	0x010a
        /*0376*/ 	.byte	0x1b
	.zero		1


	//   ....[31]....
        /*0378*/ 	.word	0x000046d0
        /*037c*/ 	.word	0x0000000e
        /*0380*/ 	.word	0x00000000
        /*0384*/ 	.short	0x0101
        /*0386*/ 	.byte	0x3f
	.zero		1


	//   ....[32]....
        /*0388*/ 	.word	0x00006f70
        /*038c*/ 	.word	0x000000ff
        /*0390*/ 	.word	0x00022850
        /*0394*/ 	.short	0x010a
        /*0396*/ 	.byte	0x1b
	.zero		1


	//   ....[33]....
        /*0398*/ 	.word	0x00006fb0
        /*039c*/ 	.word	0x000000ff
        /*03a0*/ 	.word	0x00022850
        /*03a4*/ 	.short	0x010a
        /*03a6*/ 	.byte	0x1b
	.zero		1


	//   ....[34]....
        /*03a8*/ 	.word	0x00007280
        /*03ac*/ 	.word	0x0000000b
        /*03b0*/ 	.word	0x00000000
        /*03b4*/ 	.short	0x0101
        /*03b6*/ 	.byte	0x3f
	.zero		1


	//   ....[35]....
        /*03b8*/ 	.word	0x000075e0
        /*03bc*/ 	.word	0x000000ff
        /*03c0*/ 	.word	0x00022830
        /*03c4*/ 	.short	0x010a
        /*03c6*/ 	.byte	0x18
	.zero		1


	//   ....[36]....
        /*03c8*/ 	.word	0x00007620
        /*03cc*/ 	.word	0x000000ff
        /*03d0*/ 	.word	0x00022830
        /*03d4*/ 	.short	0x010a
        /*03d6*/ 	.byte	0x18
	.zero		1


	//   ....[37]....
        /*03d8*/ 	.word	0x00008640
        /*03dc*/ 	.word	0x0000009a
        /*03e0*/ 	.word	0x00000000
        /*03e4*/ 	.short	0x0101
        /*03e6*/ 	.byte	0x3f
	.zero		1


	//   ....[38]....
        /*03e8*/ 	.word	0x00008eb0
        /*03ec*/ 	.word	0x000000ff
        /*03f0*/ 	.word	0x00022850
        /*03f4*/ 	.short	0x010a
        /*03f6*/ 	.byte	0x18
	.zero		1


	//   ....[39]....
        /*03f8*/ 	.word	0x00008ef0
        /*03fc*/ 	.word	0x000000ff
        /*0400*/ 	.word	0x00022850
        /*0404*/ 	.short	0x010a
        /*0406*/ 	.byte	0x18
	.zero		1


	//   ....[40]....
        /*0408*/ 	.word	0x000091c0
        /*040c*/ 	.word	0x000000b7
        /*0410*/ 	.word	0x00000000
        /*0414*/ 	.short	0x0101
        /*0416*/ 	.byte	0x3f
	.zero		1


	//   ....[41]....
        /*0418*/ 	.word	0x00009320
        /*041c*/ 	.word	0x000000ff
        /*0420*/ 	.word	0x00022830
        /*0424*/ 	.short	0x010a
        /*0426*/ 	.byte	0x1a
	.zero		1


	//   ....[42]....
        /*0428*/ 	.word	0x00009360
        /*042c*/ 	.word	0x000000ff
        /*0430*/ 	.word	0x00022830
        /*0434*/ 	.short	0x010a
        /*0436*/ 	.byte	0x1a
	.zero		1


	//   ....[43]....
        /*0438*/ 	.word	0x00009560
        /*043c*/ 	.word	0x00000003
        /*0440*/ 	.word	0x00000000
        /*0444*/ 	.short	0x0101
        /*0446*/ 	.byte	0x3f
	.zero		1


	//   ....[44]....
        /*0448*/ 	.word	0x0000be30
        /*044c*/ 	.word	0x000000ff
        /*0450*/ 	.word	0x00022850
        /*0454*/ 	.short	0x010a
        /*0456*/ 	.byte	0x1a
	.zero		1


	//   ....[45]....
        /*0458*/ 	.word	0x0000be70
        /*045c*/ 	.word	0x000000ff
        /*0460*/ 	.word	0x00022850
        /*0464*/ 	.short	0x010a
        /*0466*/ 	.byte	0x1a
	.zero		1


	//   ....[46]....
        /*0468*/ 	.word	0x0000c140
        /*046c*/ 	.word	0x0000000c
        /*0470*/ 	.word	0x00000000
        /*0474*/ 	.short	0x0101
        /*0476*/ 	.byte	0x3f
	.zero		1


	//   ....[47]....
        /*0478*/ 	.word	0x0000dbc0
        /*047c*/ 	.word	0x000000ff
        /*0480*/ 	.word	0x00000000
        /*0484*/ 	.short	0x0101
        /*0486*/ 	.byte	0x05
	.zero		1


	//   ....[48]....
        /*0488*/ 	.word	0x0000f770
        /*048c*/ 	.word	0x00000008
        /*0490*/ 	.word	0x00022840
        /*0494*/ 	.short	0x010a
        /*0496*/ 	.byte	0x3f
	.zero		1


	//   ....[49]....
        /*0498*/ 	.word	0x0000fa50
        /*049c*/ 	.word	0x000000ff
        /*04a0*/ 	.word	0x00022820
        /*04a4*/ 	.short	0x010a
        /*04a6*/ 	.byte	0x25
	.zero		1


	//   ....[50]....
        /*04a8*/ 	.word	0x0000faf0
        /*04ac*/ 	.word	0x00000008
        /*04b0*/ 	.word	0x00022860
        /*04b4*/ 	.short	0x010a
        /*04b6*/ 	.byte	0x3f
	.zero		1


	//   ....[51]....
        /*04b8*/ 	.word	0x00010020
        /*04bc*/ 	.word	0x00000002
        /*04c0*/ 	.word	0x00022840
        /*04c4*/ 	.short	0x010a
        /*04c6*/ 	.byte	0x3f
	.zero		1


	//   ....[52]....
        /*04c8*/ 	.word	0x00010190
        /*04cc*/ 	.word	0x00000002
        /*04d0*/ 	.word	0x00022860
        /*04d4*/ 	.short	0x010a
        /*04d6*/ 	.byte	0x3f
	.zero		1


	//   ....[53]....
        /*04d8*/ 	.word	0x00010680
        /*04dc*/ 	.word	0x00000003
        /*04e0*/ 	.word	0x00022840
        /*04e4*/ 	.short	0x010a
        /*04e6*/ 	.byte	0x3f
	.zero		1


	//   ....[54]....
        /*04e8*/ 	.word	0x000107f0
        /*04ec*/ 	.word	0x00000003
        /*04f0*/ 	.word	0x00022860
        /*04f4*/ 	.short	0x010a
        /*04f6*/ 	.byte	0x3f
	.zero		1


	//   ....[55]....
        /*04f8*/ 	.word	0x00010c60
        /*04fc*/ 	.word	0x00000002
        /*0500*/ 	.word	0x00022840
        /*0504*/ 	.short	0x010a
        /*0506*/ 	.byte	0x3f
	.zero		1


	//   ....[56]....
        /*0508*/ 	.word	0x00010dd0
        /*050c*/ 	.word	0x00000002
        /*0510*/ 	.word	0x00022860
        /*0514*/ 	.short	0x010a
        /*0516*/ 	.byte	0x3f
	.zero		1


	//   ....[57]....
        /*0518*/ 	.word	0x00011360
        /*051c*/ 	.word	0x00000007
        /*0520*/ 	.word	0x00022820
        /*0524*/ 	.short	0x010a
        /*0526*/ 	.byte	0x3f
	.zero		1


	//   ....[58]....
        /*0528*/ 	.word	0x000114b0
        /*052c*/ 	.word	0x00000005
        /*0530*/ 	.word	0x00000000
        /*0534*/ 	.short	0x010a
        /*0536*/ 	.byte	0x3f
	.zero		1


	//   ....[59]....
        /*0538*/ 	.word	0x00011520
        /*053c*/ 	.word	0x00000003
        /*0540*/ 	.word	0x00000000
        /*0544*/ 	.short	0x010a
        /*0546*/ 	.byte	0x3f
	.zero		1


	//   ....[60]....
        /*0548*/ 	.word	0x00011580
        /*054c*/ 	.word	0x00000005
        /*0550*/ 	.word	0x00000000
        /*0554*/ 	.short	0x010a
        /*0556*/ 	.byte	0x3f
	.zero		1


	//   ....[61]....
        /*0558*/ 	.word	0x000115b0
        /*055c*/ 	.word	0x00000003
        /*0560*/ 	.word	0x00000000
        /*0564*/ 	.short	0x010a
        /*0566*/ 	.byte	0x3f
	.zero		1


	//   ....[62]....
        /*0568*/ 	.word	0x00011620
        /*056c*/ 	.word	0x00000003
        /*0570*/ 	.word	0x00022800
        /*0574*/ 	.short	0x010a
        /*0576*/ 	.byte	0x3f
	.zero		1


	//   ....[63]....
        /*0578*/ 	.word	0x00011680
        /*057c*/ 	.word	0x00000000
        /*0580*/ 	.word	0x00022830
        /*0584*/ 	.short	0x010a
        /*0586*/ 	.byte	0x3f
	.zero		1


	//   ....[64]....
        /*0588*/ 	.word	0x000116d0
        /*058c*/ 	.word	0x00000008
        /*0590*/ 	.word	0x00022850
        /*0594*/ 	.short	0x010a
        /*0596*/ 	.byte	0x3f
	.zero		1


	//   ....[65]....
        /*0598*/ 	.word	0x00011730
        /*059c*/ 	.word	0x00000005
        /*05a0*/ 	.word	0x00022830
        /*05a4*/ 	.short	0x010a
        /*05a6*/ 	.byte	0x3f
	.zero		1


	//   ....[66]....
        /*05a8*/ 	.word	0x00011780
        /*05ac*/ 	.word	0x0000000b
        /*05b0*/ 	.word	0x00022850
        /*05b4*/ 	.short	0x010a
        /*05b6*/ 	.byte	0x3f
	.zero		1


	//   ....[67]....
        /*05b8*/ 	.word	0x000117e0
        /*05bc*/ 	.word	0x00000003
        /*05c0*/ 	.word	0x00022830
        /*05c4*/ 	.short	0x010a
        /*05c6*/ 	.byte	0x3f
	.zero		1


	//   ....[68]....
        /*05c8*/ 	.word	0x00011830
        /*05cc*/ 	.word	0x000000b7
        /*05d0*/ 	.word	0x00022850
        /*05d4*/ 	.short	0x010a
        /*05d6*/ 	.byte	0x3f
	.zero		1


	//   ....[69]....
        /*05d8*/ 	.word	0x00011890
        /*05dc*/ 	.word	0x0000000a
        /*05e0*/ 	.word	0x00022830
        /*05e4*/ 	.short	0x010a
        /*05e6*/ 	.byte	0x3f
	.zero		1


	//   ....[70]....
        /*05e8*/ 	.word	0x000118e0
        /*05ec*/ 	.word	0x0000000c
        /*05f0*/ 	.word	0x00022850
        /*05f4*/ 	.short	0x010a
        /*05f6*/ 	.byte	0x3f
	.zero		1


	//   ....[71]....
        /*05f8*/ 	.word	0x00011a60
        /*05fc*/ 	.word	0x00000008
        /*0600*/ 	.word	0x00022840
        /*0604*/ 	.short	0x010a
        /*0606*/ 	.byte	0x3f
	.zero		1


	//   ....[72]....
        /*0608*/ 	.word	0x00011ac0
        /*060c*/ 	.word	0x00000008
        /*0610*/ 	.word	0x00022820
        /*0614*/ 	.short	0x010a
        /*0616*/ 	.byte	0x3f
	.zero		1


	//   ....[73]....
        /*0618*/ 	.word	0x00011b10
        /*061c*/ 	.word	0x00000008
        /*0620*/ 	.word	0x00022860
        /*0624*/ 	.short	0x010a
        /*0626*/ 	.byte	0x3f
	.zero		1


	//   ....[74]....
        /*0628*/ 	.word	0x00011b60
        /*062c*/ 	.word	0x00000002
        /*0630*/ 	.word	0x00022840
        /*0634*/ 	.short	0x010a
        /*0636*/ 	.byte	0x3f
	.zero		1


	//   ....[75]....
        /*0638*/ 	.word	0x00011bb0
        /*063c*/ 	.word	0x00000002
        /*0640*/ 	.word	0x00022860
        /*0644*/ 	.short	0x010a
        /*0646*/ 	.byte	0x3f
	.zero		1


	//   ....[76]....
        /*0648*/ 	.word	0x00011c00
        /*064c*/ 	.word	0x00000003
        /*0650*/ 	.word	0x00022840
        /*0654*/ 	.short	0x010a
        /*0656*/ 	.byte	0x3f
	.zero		1


	//   ....[77]....
        /*0658*/ 	.word	0x00011c50
        /*065c*/ 	.word	0x00000003
        /*0660*/ 	.word	0x00022860
        /*0664*/ 	.short	0x010a
        /*0666*/ 	.byte	0x3f
	.zero		1


	//   ....[78]....
        /*0668*/ 	.word	0x00011ca0
        /*066c*/ 	.word	0x00000002
        /*0670*/ 	.word	0x00022840
        /*0674*/ 	.short	0x010a
        /*0676*/ 	.byte	0x3f
	.zero		1


	//   ....[79]....
        /*0678*/ 	.word	0x00011cf0
        /*067c*/ 	.word	0x00000002
        /*0680*/ 	.word	0x00022860
        /*0684*/ 	.short	0x010a
        /*0686*/ 	.byte	0x3f
	.zero		1


	//   ....[80]....
        /*0688*/ 	.word	0x00011dd0
        /*068c*/ 	.word	0x00000007
        /*0690*/ 	.word	0x00022820
        /*0694*/ 	.short	0x010a
        /*0696*/ 	.byte	0x3f
	.zero		1


	//   ....[81]....
        /*0698*/ 	.word	0x00011e20
        /*069c*/ 	.word	0x00000005
        /*06a0*/ 	.word	0x00000000
        /*06a4*/ 	.short	0x010a
        /*06a6*/ 	.byte	0x3f
	.zero		1


	//   ....[82]....
        /*06a8*/ 	.word	0x00011e70
        /*06ac*/ 	.word	0x00000003
        /*06b0*/ 	.word	0x00000000
        /*06b4*/ 	.short	0x010a
        /*06b6*/ 	.byte	0x3f
	.zero		1


	//   ....[83]....
        /*06b8*/ 	.word	0x00011ec0
        /*06bc*/ 	.word	0x00000005
        /*06c0*/ 	.word	0x00000000
        /*06c4*/ 	.short	0x010a
        /*06c6*/ 	.byte	0x3f
	.zero		1


	//----- nvinfo : EIATTR_NUM_MBARRIERS
	.align		4
.L_1323:
        /*06c8*/ 	.byte	0x03, 0x38
        /*06ca*/ 	.short	0x0016


	//----- nvinfo : EIATTR_EXIT_INSTR_OFFSETS
	.align		4
        /*06cc*/ 	.byte	0x04, 0x1c
        /*06ce*/ 	.short	(.L_1325 - .L_1324)


	//   ....[0]....
.L_1324:
        /*06d0*/ 	.word	0x00000a30


	//   ....[1]....
        /*06d4*/ 	.word	0x0000e660


	//   ....[2]....
        /*06d8*/ 	.word	0x0000e6c0


	//   ....[3]....
        /*06dc*/ 	.word	0x000113d0


	//   ....[4]....
        /*06e0*/ 	.word	0x00011600


	//----- nvinfo : EIATTR_MAX_THREADS
	.align		4
.L_1325:
        /*06e4*/ 	.byte	0x04, 0x05
        /*06e6*/ 	.short	(.L_1327 - .L_1326)
.L_1326:
        /*06e8*/ 	.word	0x00000180
        /*06ec*/ 	.word	0x00000001
        /*06f0*/ 	.word	0x00000001


	//----- nvinfo : EIATTR_CRS_STACK_SIZE
	.align		4
.L_1327:
        /*06f4*/ 	.byte	0x04, 0x1e
        /*06f6*/ 	.short	(.L_1329 - .L_1328)
.L_1328:
        /*06f8*/ 	.word	0x00000000


	//----- nvinfo : EIATTR_CBANK_PARAM_SIZE
	.align		4
.L_1329:
        /*06fc*/ 	.byte	0x03, 0x19
        /*06fe*/ 	.short	0x0bf0


	//----- nvinfo : EIATTR_PARAM_CBANK
	.align		4
        /*0700*/ 	.byte	0x04, 0x0a
        /*0702*/ 	.short	(.L_1331 - .L_1330)
	.align		4
.L_1330:
        /*0704*/ 	.word	index@(.nv.constant0._ZN7cutlass13device_kernelIN5flash11enable_sm90INS1_16FlashAttnFwdSm90INS1_25CollectiveMainloopFwdSm90ILi2EN4cute5tupleIJNS5_1CILi1EEES8_S8_EEENS6_IJNS7_ILi128EEENS7_ILi96EEENS7_ILi64EEEEEELi256ENS_6half_tEfNS_4arch4Sm90ELb0ELb1ELb0ELb0ELb0ELb0ELb0ELb1ELb0ELb0ELb0ELb0EEENS1_21CollectiveEpilogueFwdINS6_IJSA_NS7_ILi256EEESB_EEES9_SE_SG_Li256ELb0ELb0ELb0ELb0EEENS1_30DynamicPersistentTileSchedulerILi256ELi32ELb0ELb0ELb1EEEEEEEEEvNT_6ParamsE)
        /*0708*/ 	.short	0x0210
        /*070a*/ 	.short	0x0bf0


	//----- nvinfo : EIATTR_SW_WAR
	.align		4
.L_1331:
        /*070c*/ 	.byte	0x04, 0x36
        /*070e*/ 	.short	(.L_1333 - .L_1332)
.L_1332:
        /*0710*/ 	.word	0x00000008
.L_1333:


//--------------------- .nv.info._ZN7cutlass13device_kernelIN5flash11enable_sm90INS1_16FlashAttnFwdSm90INS1_25CollectiveMainloopFwdSm90ILi2EN4cute5tupleIJNS5_1CILi1EEES8_S8_EEENS6_IJNS7_ILi128EEENS7_ILi96EEENS7_ILi64EEEEEELi256ENS_6half_tEfNS_4arch4Sm90ELb0ELb1ELb0ELb0ELb0ELb0ELb1ELb1ELb0ELb0ELb0ELb0EEENS1_21CollectiveEpilogueFwdINS6_IJSA_NS7_ILi256EEESB_EEES9_SE_SG_Li256ELb0ELb0ELb0ELb0EEENS1_30DynamicPersistentTileSchedulerILi256ELi32ELb0ELb0ELb1EEEEEEEEEvNT_6ParamsE --------------------------
	.section	.nv.info._ZN7cutlass13device_kernelIN5flash11enable_sm90INS1_16FlashAttnFwdSm90INS1_25CollectiveMainloopFwdSm90ILi2EN4cute5tupleIJNS5_1CILi1EEES8_S8_EEENS6_IJNS7_ILi128EEENS7_ILi96EEENS7_ILi64EEEEEELi256ENS_6half_tEfNS_4arch4Sm90ELb0ELb1ELb0ELb0ELb0ELb0ELb1ELb1ELb0ELb0ELb0ELb0EEENS1_21CollectiveEpilogueFwdINS6_IJSA_NS7_ILi256EEESB_EEES9_SE_SG_Li256ELb0ELb0ELb0ELb0EEENS1_30DynamicPersistentTileSchedulerILi256ELi32ELb0ELb0ELb1EEEEEEEEEvNT_6ParamsE,"",@"SHT_CUDA_INFO"
	.sectionflags	@""
	.align	4


	//----- nvinfo : EIATTR_CUDA_API_VERSION
	.align		4
        /*0000*/ 	.byte	0x04, 0x37
        /*0002*/ 	.short	(.L_1335 - .L_1334)
.L_1334:
        /*0004*/ 	.word	0x00000082


	//----- nvinfo : EIATTR_KPARAM_INFO
	.align		4
.L_1335:
        /*0008*/ 	.byte	0x04, 0x17
        /*000a*/ 	.short	(.L_1337 - .L_1336)
.L_1336:
        /*000c*/ 	.word	0x00000000
        /*0010*/ 	.short	0x0000
        /*0012*/ 	.short	0x0070
        /*0014*/ 	.byte	0x00, 0xf0, 0x01, 0x32


	//----- nvinfo : EIATTR_SPARSE_MMA_MASK
	.align		4
.L_1337:
        /*0018*/ 	.byte	0x03, 0x50
        /*001a*/ 	.short	0x0000


	//----- nvinfo : EIATTR_MAXREG_COUNT
	.align		4
        /*001c*/ 	.byte	0x03, 0x1b
        /*001e*/ 	.short	0x00a8


	//----- nvinfo : EIATTR_NUM_BARRIERS
	.align		4
        /*0020*/ 	.byte	0x02, 0x4c
        /*0022*/ 	.byte	0x10
	.zero		1


	//----- nvinfo : EIATTR_EXTERNS
	.align		4
        /*0024*/ 	.byte	0x04, 0x0f
        /*0026*/ 	.short	(.L_1339 - .L_1338)


	//   ....[0]....
	.align		4
.L_1338:
        /*0028*/ 	.word	index@(__assertfail)


	//----- nvinfo : EIATTR_ANNOTATIONS
	.align		4
.L_1339:
        /*002c*/ 	.byte	0x04, 0x55
        /*002e*/ 	.short	(.L_1341 - .L_1340)


	//   ....[0]....
.L_1340:
        /* <DEDUP_REMOVED lines=10> */


	//----- nvinfo : EIATTR_MERCURY_ISA_VERSION
	.align		4
.L_1341:
        /*00c0*/ 	.byte	0x03, 0x5f
        /*00c2*/ 	.short	0x0101


	//----- nvinfo : EIATTR_INT_WARP_WIDE_INSTR_OFFSETS
	.align		4
        /*00c4*/ 	.byte	0x04, 0x31
        /*00c6*/ 	.short	(.L_1343 - .L_1342)


	//   ....[0]....
.L_1342:
        /*00c8*/ 	.word	0x00000200


	//   ....[1]....
        /*00cc*/ 	.word	0x00000230


	//   ....[2]....
        /*00d0*/ 	.word	0x00000240


	//   ....[3]....
        /*00d4*/ 	.word	0x000002b0


	//   ....[4]....
        /*00d8*/ 	.word	0x00020c50


	//   ....[5]....
        /*00dc*/ 	.word	0x00020ce0


	//   ....[6]....
        /*00e0*/ 	.word	0x000211d0


	//   ....[7]....
        /*00e4*/ 	.word	0x000230c0


	//   ....[8]....
        /*00e8*/ 	.word	0x00023150


	//----- nvinfo : EIATTR_COOP_GROUP_MASK_REGIDS
	.align		4
.L_1343:
        /*00ec*/ 	.byte	0x04, 0x29
        /*00ee*/ 	.short	(.L_1345 - .L_1344)


	//   ....[0]....
.L_1344:
        /*00f0*/ 	.word	0xffffffff


	//   ....[1]....
        /*00f4*/ 	.word	0xffffffff


	//   ....[2]....
        /*00f8*/ 	.word	0xffffffff


	//   ....[3]....
        /*00fc*/ 	.word	0xffffffff


	//   ....[4]....
        /*0100*/ 	.word	0xffffffff


	//   ....[5]....
        /*0104*/ 	.word	0xffffffff


	//   ....[6]....
        /*0108*/ 	.word	0xffffffff


	//   ....[7]....
        /*010c*/ 	.word	0xffffffff


	//   ....[8]....
        /*0110*/ 	.word	0xffffffff


	//   ....[9]....
        /*0114*/ 	.word	0xffffffff


	//   ....[10]....
        /*0118*/ 	.word	0xffffffff


	//   ....[11]....
        /*011c*/ 	.word	0xffffffff


	//   ....[12]....
        /*0120*/ 	.word	0xffffffff


	//   ....[13]....
        /*0124*/ 	.word	0xffffffff


	//   ....[14]....
        /*0128*/ 	.word	0xffffffff


	//   ....[15]....
        /*012c*/ 	.word	0xffffffff


	//   ....[16]....
        /*0130*/ 	.word	0xffffffff


	//   ....[17]....
        /*0134*/ 	.word	0xffffffff


	//   ....[18]....
        /*0138*/ 	.word	0xffffffff


	//   ....[19]....
        /*013c*/ 	.word	0xffffffff


	//   ....[20]....
        /*0140*/ 	.word	0xffffffff


	//   ....[21]....
        /*0144*/ 	.word	0xffffffff


	//   ....[22]....
        /*0148*/ 	.word	0xffffffff


	//   ....[23]....
        /*014c*/ 	.word	0xffffffff


	//   ....[24]....
        /*0150*/ 	.word	0xffffffff


	//   ....[25]....
        /*0154*/ 	.word	0xffffffff


	//   ....[26]....
        /*0158*/ 	.word	0xffffffff


	//   ....[27]....
        /*015c*/ 	.word	0xffffffff


	//   ....[28]....
        /*0160*/ 	.word	0x0500000f


	//   ....[29]....
        /*0164*/ 	.word	0x0500000f


	//   ....[30]....
        /*0168*/ 	.word	0xffffffff


	//   ....[31]....
        /*016c*/ 	.word	0xffffffff


	//   ....[32]....
        /*0170*/ 	.word	0xffffffff


	//   ....[33]....
        /*0174*/ 	.word	0xffffffff


	//----- nvinfo : EIATTR_COOP_GROUP_INSTR_OFFSETS
	.align		4
.L_1345:
        /*0178*/ 	.byte	0x04, 0x28
        /*017a*/ 	.short	(.L_1347 - .L_1346)


	//   ....[0]....
.L_1346:
        /*017c*/ 	.word	0x000000b0


	//   ....[1]....
        /*0180*/ 	.word	0x00000210


	//   ....[2]....
        /*0184*/ 	.word	0x00000260


	//   ....[3]....
        /*0188*/ 	.word	0x00000470


	//   ....[4]....
        /*018c*/ 	.word	0x000005d0


	//   ....[5]....
        /*0190*/ 	.word	0x000006f0


	//   ....[6]....
        /*0194*/ 	.word	0x00000850


	//   ....[7]....
        /*0198*/ 	.word	0x00001f90


	//   ....[8]....
        /*019c*/ 	.word	0x00005860


	//   ....[9]....
        /*01a0*/ 	.word	0x00005910


	//   ....[10]....
        /*01a4*/ 	.word	0x00005d40


	//   ....[11]....
        /*01a8*/ 	.word	0x00005d60


	//   ....[12]....
        /*01ac*/ 	.word	0x0000aba0


	//   ....[13]....
        /*01b0*/ 	.word	0x0000ac30


	//   ....[14]....
        /*01b4*/ 	.word	0x0000acf0


	//   ....[15]....
        /*01b8*/ 	.word	0x0000ad40


	//   ....[16]....
        /*01bc*/ 	.word	0x00015580


	//   ....[17]....
        /*01c0*/ 	.word	0x00015650


	//   ....[18]....
        /*01c4*/ 	.word	0x000157d0


	//   ....[19]....
        /*01c8*/ 	.word	0x00015840


	//   ....[20]....
        /*01cc*/ 	.word	0x0001dbc0


	//   ....[21]....
        /*01d0*/ 	.word	0x0001dbe0


	//   ....[22]....
        /*01d4*/ 	.word	0x0001dc40


	//   ....[23]....
        /*01d8*/ 	.word	0x0001dc80


	//   ....[24]....
        /*01dc*/ 	.word	0x0001f690


	//   ....[25]....
        /*01e0*/ 	.word	0x000203b0


	//   ....[26]....
        /*01e4*/ 	.word	0x000231e0


	//   ....[27]....
        /*01e8*/ 	.word	0x000233c0


	//   ....[28]....
        /*01ec*/ 	.word	0x00023940


	//   ....[29]....
        /*01f0*/ 	.word	0x00023d10


	//   ....[30]....
        /*01f4*/ 	.word	0x00027600


	//   ....[31]....
        /*01f8*/ 	.word	0x00027640


	//   ....[32]....
        /*01fc*/ 	.word	0x000276b0


	//   ....[33]....
        /*0200*/ 	.word	0x000276d0


	//----- nvinfo : EIATTR_REG_RECONFIG
	.align		4
.L_1347:
        /*0204*/ 	.byte	0x01, 0x54
	.zero		2


	//----- nvinfo : EIATTR_SYSCALL_OFFSETS
	.align		4
        /*0208*/ 	.byte	0x04, 0x46
        /*020a*/ 	.short	(.L_1349 - .L_1348)


	//   ....[0]....
.L_1348:
        /*020c*/ 	.word	0x000024e0


	//   ....[1]....
        /*0210*/ 	.word	0x00020e60


	//   ....[2]....
        /*0214*/ 	.word	0x00020f90


	//   ....[3]....
        /*0218*/ 	.word	0x00021090


	//----- nvinfo : EIATTR_MBARRIER_INSTR_OFFSETS
	.align		4
.L_1349:
        /*021c*/ 	.byte	0x04, 0x39
        /*021e*/ 	.short	(.L_1351 - .L_1350)


	//   ....[0]....
.L_1350:
        /*0220*/ 	.word	0x00000310
        /*0224*/ 	.word	0x000000ff
        /*0228*/ 	.word	0x00032400
        /*022c*/ 	.short	0x0100
        /*022e*/ 	.byte	0x06
	.zero		1


	//   ....[1]....
        /*0230*/ 	.word	0x00000320
        /*0234*/ 	.word	0x000000ff
        /*0238*/ 	.word	0x00032410
        /*023c*/ 	.short	0x0100
        /*023e*/ 	.byte	0x06
	.zero		1


	//   ....[2]....
        /*0240*/ 	.word	0x00000330
        /*0244*/ 	.word	0x000000ff
        /*0248*/ 	.word	0x00032420
        /*024c*/ 	.short	0x0100
        /*024e*/ 	.byte	0x06
	.zero		1


	//   ....[3]....
        /*0250*/ 	.word	0x00000420
        /*0254*/ 	.word	0x000000ff
        /*0258*/ 	.word	0x00032430
        /*025c*/ 	.short	0x0100
        /*025e*/ 	.byte	0x08
	.zero		1


	//   ....[4]....
        /*0260*/ 	.word	0x00000430
        /*0264*/ 	.word	0x000000ff
        /*0268*/ 	.word	0x00032440
        /*026c*/ 	.short	0x0100
        /*026e*/ 	.byte	0x08
	.zero		1


	//   ....[5]....
        /*0270*/ 	.word	0x00000440
        /*0274*/ 	.word	0x000000ff
        /*0278*/ 	.word	0x00032438
        /*027c*/ 	.short	0x0100
        /*027e*/ 	.byte	0x08
	.zero		1


	//   ....[6]....
        /*0280*/ 	.word	0x00000450
        /*0284*/ 	.word	0x000000ff
        /*0288*/ 	.word	0x00032448
        /*028c*/ 	.short	0x0100
        /*028e*/ 	.byte	0x08
	.zero		1


	//   ....[7]....
        /*0290*/ 	.word	0x00000580
        /*0294*/ 	.word	0x000000ff
        /*0298*/ 	.word	0x00032450
        /*029c*/ 	.short	0x0100
        /*029e*/ 	.byte	0x08
	.zero		1


	//   ....[8]....
        /*02a0*/ 	.word	0x00000590
        /*02a4*/ 	.word	0x000000ff
        /*02a8*/ 	.word	0x00032460
        /*02ac*/ 	.short	0x0100
        /*02ae*/ 	.byte	0x08
	.zero		1


	//   ....[9]....
        /*02b0*/ 	.word	0x000005a0
        /*02b4*/ 	.word	0x000000ff
        /*02b8*/ 	.word	0x00032458
        /*02bc*/ 	.short	0x0100
        /*02be*/ 	.byte	0x08
	.zero		1


	//   ....[10]....
        /*02c0*/ 	.word	0x000005b0
        /*02c4*/ 	.word	0x000000ff
        /*02c8*/ 	.word	0x00032468
        /*02cc*/ 	.short	0x0100
        /*02ce*/ 	.byte	0x08
	.zero		1


	//   ....[11]....
        /*02d0*/ 	.word	0x000006a0
        /*02d4*/ 	.word	0x000000ff
        /*02d8*/ 	.word	0x00032470
        /*02dc*/ 	.short	0x0100
        /*02de*/ 	.byte	0x06
	.zero		1


	//   ....[12]....
        /*02e0*/ 	.word	0x000006b0
        /*02e4*/ 	.word	0x000000ff
        /*02e8*/ 	.word	0x00032480
        /*02ec*/ 	.short	0x0100
        /*02ee*/ 	.byte	0x06
	.zero		1


	//   ....[13]....
        /*02f0*/ 	.word	0x000006c0
        /*02f4*/ 	.word	0x000000ff
        /*02f8*/ 	.word	0x00032478
        /*02fc*/ 	.short	0x0100
        /*02fe*/ 	.byte	0x06
	.zero		1


	//   ....[14]....
        /*0300*/ 	.word	0x000006d0
        /*0304*/ 	.word	0x000000ff
        /*0308*/ 	.word	0x00032488
        /*030c*/ 	.short	0x0100
        /*030e*/ 	.byte	0x06
	.zero		1


	//   ....[15]....
        /*0310*/ 	.word	0x00000800
        /*0314*/ 	.word	0x000000ff
        /*0318*/ 	.word	0x00032490
        /*031c*/ 	.short	0x0100
        /*031e*/ 	.byte	0x08
	.zero		1


	//   ....[16]....
        /*0320*/ 	.word	0x00000810
        /*0324*/ 	.word	0x000000ff
        /*0328*/ 	.word	0x000324a0
        /*032c*/ 	.short	0x0100
        /*032e*/ 	.byte	0x08
	.zero		1


	//   ....[17]....
        /*0330*/ 	.word	0x00000820
        /*0334*/ 	.word	0x000000ff
        /*0338*/ 	.word	0x00032498
        /*033c*/ 	.short	0x0100
        /*033e*/ 	.byte	0x08
	.zero		1


	//   ....[18]....
        /*0340*/ 	.word	0x00000830
        /*0344*/ 	.word	0x000000ff
        /*0348*/ 	.word	0x000324a8
        /*034c*/ 	.short	0x0100
        /*034e*/ 	.byte	0x08
	.zero		1


	//   ....[19]....
        /*0350*/ 	.word	0x00000960
        /*0354*/ 	.word	0x000000ff
        /*0358*/ 	.word	0x000324b0
        /*035c*/ 	.short	0x0100
        /*035e*/ 	.byte	0x08
	.zero		1


	//   ....[20]....
        /*0360*/ 	.word	0x00000970
        /*0364*/ 	.word	0x000000ff
        /*0368*/ 	.word	0x000324c0
        /*036c*/ 	.short	0x0100
        /*036e*/ 	.byte	0x08
	.zero		1


	//   ....[21]....
        /*0370*/ 	.word	0x00000980
        /*0374*/ 	.word	0x000000ff
        /*0378*/ 	.word	0x000324b8
        /*037c*/ 	.short	0x0100
        /*037e*/ 	.byte	0x08
	.zero		1


	//   ....[22]....
        /*0380*/ 	.word	0x00000990
        /*0384*/ 	.word	0x000000ff
        /*0388*/ 	.word	0x000324c8
        /*038c*/ 	.short	0x0100
        /*038e*/ 	.byte	0x08
	.zero		1


	//   ....[23]....
        /*0390*/ 	.word	0x00002730
        /*0394*/ 	.word	0x000000ff
        /*0398*/ 	.word	0x00032400
        /*039c*/ 	.short	0x010a
        /*039e*/ 	.byte	0x32
	.zero		1


	//   ....[24]....
        /*03a0*/ 	.word	0x00002bc0
        /*03a4*/ 	.word	0x00000018
        /*03a8*/ 	.word	0x00000000
        /*03ac*/ 	.short	0x010a
        /*03ae*/ 	.byte	0x3f
	.zero		1


	//   ....[25]....
        /*03b0*/ 	.word	0x00002c20
        /*03b4*/ 	.word	0x00000018
        /*03b8*/ 	.word	0x00000000
        /*03bc*/ 	.short	0x010a
        /*03be*/ 	.byte	0x3f
	.zero		1


	//   ....[26]....
        /*03c0*/ 	.word	0x00002fd0
        /*03c4*/ 	.word	0x000000ff
        /*03c8*/ 	.word	0x00032410
        /*03cc*/ 	.short	0x010a
        /*03ce*/ 	.byte	0x32
	.zero		1


	//   ....[27]....
        /*03d0*/ 	.word	0x000030d0
        /*03d4*/ 	.word	0x00000008
        /*03d8*/ 	.word	0x00000000
        /*03dc*/ 	.short	0x010a
        /*03de*/ 	.byte	0x3f
	.zero		1


	//   ....[28]....
        /*03e0*/ 	.word	0x00003130
        /*03e4*/ 	.word	0x00000008
        /*03e8*/ 	.word	0x00000000
        /*03ec*/ 	.short	0x010a
        /*03ee*/ 	.byte	0x3f
	.zero		1


	//   ....[29]....
        /*03f0*/ 	.word	0x00003e10
        /*03f4*/ 	.word	0x00000007
        /*03f8*/ 	.word	0x00000000
        /*03fc*/ 	.short	0x0101
        /*03fe*/ 	.byte	0x3f
	.zero		1


	//   ....[30]....
        /*0400*/ 	.word	0x00008fc0
        /*0404*/ 	.word	0x0000000d
        /*0408*/ 	.word	0x00000000
        /*040c*/ 	.short	0x0101
        /*040e*/ 	.byte	0x3f
	.zero		1


	//   ....[31]....
        /*0410*/ 	.word	0x00009660
        /*0414*/ 	.word	0x00000003
        /*0418*/ 	.word	0x00000000
        /*041c*/ 	.short	0x010a
        /*041e*/ 	.byte	0x3f
	.zero		1


	//   ....[32]....
        /*0420*/ 	.word	0x00009760
        /*0424*/ 	.word	0x00000000
        /*0428*/ 	.word	0x00000000
        /*042c*/ 	.short	0x010a
        /*042e*/ 	.byte	0x3f
	.zero		1


	//   ....[33]....
        /*0430*/ 	.word	0x00009b90
        /*0434*/ 	.word	0x00000003
        /*0438*/ 	.word	0x00000000
        /*043c*/ 	.short	0x010a
        /*043e*/ 	.byte	0x3f
	.zero		1


	//   ....[34]....
        /*0440*/ 	.word	0x00009c40
        /*0444*/ 	.word	0x00000004
        /*0448*/ 	.word	0x00000000
        /*044c*/ 	.short	0x010a
        /*044e*/ 	.byte	0x3f
	.zero		1


	//   ....[35]....
        /*0450*/ 	.word	0x0000a930
        /*0454*/ 	.word	0x00000003
        /*0458*/ 	.word	0x00000000
        /*045c*/ 	.short	0x0101
        /*045e*/ 	.byte	0x3f
	.zero		1


	//   ....[36]....
        /*0460*/ 	.word	0x00012c00
        /*0464*/ 	.word	0x00000000
        /*0468*/ 	.word	0x00000000
        /*046c*/ 	.short	0x0101
        /*046e*/ 	.byte	0x3f
	.zero		1


	//   ....[37]....
        /*0470*/ 	.word	0x00012e00
        /*0474*/ 	.word	0x00000005
        /*0478*/ 	.word	0x00000000
        /*047c*/ 	.short	0x010a
        /*047e*/ 	.byte	0x3f
	.zero		1


	//   ....[38]....
        /*0480*/ 	.word	0x00012f00
        /*0484*/ 	.word	0x00000000
        /*0488*/ 	.word	0x00000000
        /*048c*/ 	.short	0x010a
        /*048e*/ 	.byte	0x3f
	.zero		1


	//   ....[39]....
        /*0490*/ 	.word	0x00013330
        /*0494*/ 	.word	0x00000005
        /*0498*/ 	.word	0x00000000
        /*049c*/ 	.short	0x010a
        /*049e*/ 	.byte	0x3f
	.zero		1


	//   ....[40]....
        /*04a0*/ 	.word	0x000133e0
        /*04a4*/ 	.word	0x00000004
        /*04a8*/ 	.word	0x00000000
        /*04ac*/ 	.short	0x010a
        /*04ae*/ 	.byte	0x3f
	.zero		1


	//   ....[41]....
        /*04b0*/ 	.word	0x000140f0
        /*04b4*/ 	.word	0x00000004
        /*04b8*/ 	.word	0x00000000
        /*04bc*/ 	.short	0x0101
        /*04be*/ 	.byte	0x3f
	.zero		1


	//   ....[42]....
        /*04c0*/ 	.word	0x0001d750
        /*04c4*/ 	.word	0x00000000
        /*04c8*/ 	.word	0x00000000
        /*04cc*/ 	.short	0x0101
        /*04ce*/ 	.byte	0x3f
	.zero		1


	//   ....[43]....
        /*04d0*/ 	.word	0x0001f920
        /*04d4*/ 	.word	0x000000ff
        /*04d8*/ 	.word	0x00000000
        /*04dc*/ 	.short	0x0101
        /*04de*/ 	.byte	0x05
	.zero		1


	//   ....[44]....
        /*04e0*/ 	.word	0x00021450
        /*04e4*/ 	.word	0x0000000a
        /*04e8*/ 	.word	0x00032440
        /*04ec*/ 	.short	0x010a
        /*04ee*/ 	.byte	0x3f
	.zero		1


	//   ....[45]....
        /*04f0*/ 	.word	0x00021980
        /*04f4*/ 	.word	0x00000012
        /*04f8*/ 	.word	0x00032420
        /*04fc*/ 	.short	0x010a
        /*04fe*/ 	.byte	0x3f
	.zero		1


	//   ....[46]....
        /*0500*/ 	.word	0x00021a00
        /*0504*/ 	.word	0x0000000a
        /*0508*/ 	.word	0x00032460
        /*050c*/ 	.short	0x010a
        /*050e*/ 	.byte	0x3f
	.zero		1


	//   ....[47]....
        /*0510*/ 	.word	0x00021f40
        /*0514*/ 	.word	0x00000002
        /*0518*/ 	.word	0x00032440
        /*051c*/ 	.short	0x010a
        /*051e*/ 	.byte	0x3f
	.zero		1


	//   ....[48]....
        /*0520*/ 	.word	0x000220d0
        /*0524*/ 	.word	0x00000002
        /*0528*/ 	.word	0x00032460
        /*052c*/ 	.short	0x010a
        /*052e*/ 	.byte	0x3f
	.zero		1


	//   ....[49]....
        /*0530*/ 	.word	0x000225c0
        /*0534*/ 	.word	0x00000003
        /*0538*/ 	.word	0x00032440
        /*053c*/ 	.short	0x010a
        /*053e*/ 	.byte	0x3f
	.zero		1


	//   ....[50]....
        /*0540*/ 	.word	0x00022750
        /*0544*/ 	.word	0x00000003
        /*0548*/ 	.word	0x00032460
        /*054c*/ 	.short	0x010a
        /*054e*/ 	.byte	0x3f
	.zero		1


	//   ....[51]....
        /*0550*/ 	.word	0x00022be0
        /*0554*/ 	.word	0x00000002
        /*0558*/ 	.word	0x00032440
        /*055c*/ 	.short	0x010a
        /*055e*/ 	.byte	0x3f
	.zero		1


	//   ....[52]....
        /*0560*/ 	.word	0x00022d70
        /*0564*/ 	.word	0x00000002
        /*0568*/ 	.word	0x00032460
        /*056c*/ 	.short	0x010a
        /*056e*/ 	.byte	0x3f
	.zero		1


	//   ....[53]....
        /*0570*/ 	.word	0x00023370
        /*0574*/ 	.word	0x00000007
        /*0578*/ 	.word	0x00032420
        /*057c*/ 	.short	0x010a
        /*057e*/ 	.byte	0x3f
	.zero		1


	//   ....[54]....
        /*0580*/ 	.word	0x000234c0
        /*0584*/ 	.word	0x00000005
        /*0588*/ 	.word	0x00000000
        /*058c*/ 	.short	0x010a
        /*058e*/ 	.byte	0x3f
	.zero		1


	//   ....[55]....
        /*0590*/ 	.word	0x00023530
        /*0594*/ 	.word	0x00000003
        /*0598*/ 	.word	0x00000000
        /*059c*/ 	.short	0x010a
        /*059e*/ 	.byte	0x3f
	.zero		1


	//   ....[56]....
        /*05a0*/ 	.word	0x00023590
        /*05a4*/ 	.word	0x00000005
        /*05a8*/ 	.word	0x00000000
        /*05ac*/ 	.short	0x010a
        /*05ae*/ 	.byte	0x3f
	.zero		1


	//   ....[57]....
        /*05b0*/ 	.word	0x000235c0
        /*05b4*/ 	.word	0x00000003
        /*05b8*/ 	.word	0x00000000
        /*05bc*/ 	.short	0x010a
        /*05be*/ 	.byte	0x3f
	.zero		1


	//   ....[58]....
        /*05c0*/ 	.word	0x00023630
        /*05c4*/ 	.word	0x00000007
        /*05c8*/ 	.word	0x00032400
        /*05cc*/ 	.short	0x010a
        /*05ce*/ 	.byte	0x3f
	.zero		1


	//   ....[59]....
        /*05d0*/ 	.word	0x00023680
        /*05d4*/ 	.word	0x00000018
        /*05d8*/ 	.word	0x00000000
        /*05dc*/ 	.short	0x010a
        /*05de*/ 	.byte	0x3f
	.zero		1


	//   ....[60]....
        /*05e0*/ 	.word	0x000236e0
        /*05e4*/ 	.word	0x00000008
        /*05e8*/ 	.word	0x00032410
        /*05ec*/ 	.short	0x010a
        /*05ee*/ 	.byte	0x3f
	.zero		1


	//   ....[61]....
        /*05f0*/ 	.word	0x00023730
        /*05f4*/ 	.word	0x00000008
        /*05f8*/ 	.word	0x00000000
        /*05fc*/ 	.short	0x010a
        /*05fe*/ 	.byte	0x3f
	.zero		1


	//   ....[62]....
        /*0600*/ 	.word	0x00023780
        /*0604*/ 	.word	0x00000000
        /*0608*/ 	.word	0x00000000
        /*060c*/ 	.short	0x010a
        /*060e*/ 	.byte	0x3f
	.zero		1


	//   ....[63]....
        /*0610*/ 	.word	0x000237d0
        /*0614*/ 	.word	0x00000004
        /*0618*/ 	.word	0x00000000
        /*061c*/ 	.short	0x010a
        /*061e*/ 	.byte	0x3f
	.zero		1


	//   ....[64]....
        /*0620*/ 	.word	0x00023820
        /*0624*/ 	.word	0x00000000
        /*0628*/ 	.word	0x00000000
        /*062c*/ 	.short	0x010a
        /*062e*/ 	.byte	0x3f
	.zero		1


	//   ....[65]....
        /*0630*/ 	.word	0x00023870
        /*0634*/ 	.word	0x00000004
        /*0638*/ 	.word	0x00000000
        /*063c*/ 	.short	0x010a
        /*063e*/ 	.byte	0x3f
	.zero		1


	//   ....[66]....
        /*0640*/ 	.word	0x000239f0
        /*0644*/ 	.word	0x0000000a
        /*0648*/ 	.word	0x00032440
        /*064c*/ 	.short	0x010a
        /*064e*/ 	.byte	0x3f
	.zero		1


	//   ....[67]....
        /*0650*/ 	.word	0x00023a40
        /*0654*/ 	.word	0x00000012
        /*0658*/ 	.word	0x00032420
        /*065c*/ 	.short	0x010a
        /*065e*/ 	.byte	0x3f
	.zero		1


	//   ....[68]....
        /*0660*/ 	.word	0x00023a90
        /*0664*/ 	.word	0x0000000a
        /*0668*/ 	.word	0x00032460
        /*066c*/ 	.short	0x010a
        /*066e*/ 	.byte	0x3f
	.zero		1


	//   ....[69]....
        /*0670*/ 	.word	0x00023ae0
        /*0674*/ 	.word	0x00000002
        /*0678*/ 	.word	0x00032440
        /*067c*/ 	.short	0x010a
        /*067e*/ 	.byte	0x3f
	.zero		1


	//   ....[70]....
        /*0680*/ 	.word	0x00023b30
        /*0684*/ 	.word	0x00000002
        /*0688*/ 	.word	0x00032460
        /*068c*/ 	.short	0x010a
        /*068e*/ 	.byte	0x3f
	.zero		1


	//   ....[71]....
        /*0690*/ 	.word	0x00023b80
        /*0694*/ 	.word	0x00000003
        /*0698*/ 	.word	0x00032440
        /*069c*/ 	.short	0x010a
        /*069e*/ 	.byte	0x3f
	.zero		1


	//   ....[72]....
        /*06a0*/ 	.word	0x00023bd0
        /*06a4*/ 	.word	0x00000003
        /*06a8*/ 	.word	0x00032460
        /*06ac*/ 	.short	0x010a
        /*06ae*/ 	.byte	0x3f
	.zero		1


	//   ....[73]....
        /*06b0*/ 	.word	0x00023c20
        /*06b4*/ 	.word	0x00000002
        /*06b8*/ 	.word	0x00032440
        /*06bc*/ 	.short	0x010a
        /*06be*/ 	.byte	0x3f
	.zero		1


	//   ....[74]....
        /*06c0*/ 	.word	0x00023c70
        /*06c4*/ 	.word	0x00000002
        /*06c8*/ 	.word	0x00032460
        /*06cc*/ 	.short	0x010a
        /*06ce*/ 	.byte	0x3f
	.zero		1


	//   ....[75]....
        /*06d0*/ 	.word	0x00023d50
        /*06d4*/ 	.word	0x00000007
        /*06d8*/ 	.word	0x00032420
        /*06dc*/ 	.short	0x010a
        /*06de*/ 	.byte	0x3f
	.zero		1


	//   ....[76]....
        /*06e0*/ 	.word	0x00023da0
        /*06e4*/ 	.word	0x00000005
        /*06e8*/ 	.word	0x00000000
        /*06ec*/ 	.short	0x010a
        /*06ee*/ 	.byte	0x3f
	.zero		1


	//   ....[77]....
        /*06f0*/ 	.word	0x00023df0
        /*06f4*/ 	.word	0x00000003
        /*06f8*/ 	.word	0x00000000
        /*06fc*/ 	.short	0x010a
        /*06fe*/ 	.byte	0x3f
	.zero		1


	//   ....[78]....
        /*0700*/ 	.word	0x00023e40
        /*0704*/ 	.word	0x00000005
        /*0708*/ 	.word	0x00000000
        /*070c*/ 	.short	0x010a
        /*070e*/ 	.byte	0x3f
	.zero		1


	//   ....[79]....
        /*0710*/ 	.word	0x000241e0
        /*0714*/ 	.word	0x0000000c
        /*0718*/ 	.word	0x00000000
        /*071c*/ 	.short	0x010a
        /*071e*/ 	.byte	0x3f
	.zero		1


	//   ....[80]....
        /*0720*/ 	.word	0x00024320
        /*0724*/ 	.word	0x00000002
        /*0728*/ 	.word	0x00000000
        /*072c*/ 	.short	0x010a
        /*072e*/ 	.byte	0x3f
	.zero		1


	//   ....[81]....
        /*0730*/ 	.word	0x00024980
        /*0734*/ 	.word	0x0000000b
        /*0738*/ 	.word	0x00000000
        /*073c*/ 	.short	0x010a
        /*073e*/ 	.byte	0x3f
	.zero		1


	//   ....[82]....
        /*0740*/ 	.word	0x00024ac0
        /*0744*/ 	.word	0x00000008
        /*0748*/ 	.word	0x00000000
        /*074c*/ 	.short	0x010a
        /*074e*/ 	.byte	0x3f
	.zero		1


	//   ....[83]....
        /*0750*/ 	.word	0x00025de0
        /*0754*/ 	.word	0x00000002
        /*0758*/ 	.word	0x00000000
        /*075c*/ 	.short	0x0101
        /*075e*/ 	.byte	0x3f
	.zero		1


	//   ....[84]....
        /*0760*/ 	.word	0x0003f2d0
        /*0764*/ 	.word	0x00000004
        /*0768*/ 	.word	0x00000000
        /*076c*/ 	.short	0x0101
        /*076e*/ 	.byte	0x3f
	.zero		1


	//   ....[85]....
        /*0770*/ 	.word	0x0003f310
        /*0774*/ 	.word	0x00000002
        /*0778*/ 	.word	0x00000000
        /*077c*/ 	.short	0x010a
        /*077e*/ 	.byte	0x3f
	.zero		1


	//   ....[86]....
        /*0780*/ 	.word	0x0003f360
        /*0784*/ 	.word	0x00000008
        /*0788*/ 	.word	0x00000000
        /*078c*/ 	.short	0x010a
        /*078e*/ 	.byte	0x3f
	.zero		1


	//----- nvinfo : EIATTR_NUM_MBARRIERS
	.align		4
.L_1351:
        /*0790*/ 	.byte	0x03, 0x38
        /*0792*/ 	.short	0x0017


	//----- nvinfo : EIATTR_EXIT_INSTR_OFFSETS
	.align		4
        /*0794*/ 	.byte	0x04, 0x1c
        /*0796*/ 	.short	(.L_1353 - .L_1352)


	//   ....[0]....
.L_1352:
        /*0798*/ 	.word	0x00000ba0


	//   ....[1]....
        /*079c*/ 	.word	0x00020370


	//   ....[2]....
        /*07a0*/ 	.word	0x000203d0


	//   ....[3]....
        /*07a4*/ 	.word	0x000233e0


	//   ....[4]....
        /*07a8*/ 	.word	0x00023610


	//----- nvinfo : EIATTR_MAX_THREADS
	.align		4
.L_1353:
        /*07ac*/ 	.byte	0x04, 0x05
        /*07ae*/ 	.short	(.L_1355 - .L_1354)
.L_1354:
        /*07b0*/ 	.word	0x00000180
        /*07b4*/ 	.word	0x00000001
        /*07b8*/ 	.word	0x00000001


	//----- nvinfo : EIATTR_CRS_STACK_SIZE
	.align		4
.L_1355:
        /*07bc*/ 	.byte	0x04, 0x1e
        /*07be*/ 	.short	(.L_1357 - .L_1356)
.L_1356:
        /*07c0*/ 	.word	0x00000000


	//----- nvinfo : EIATTR_CBANK_PARAM_SIZE
	.align		4
.L_1357:
        /*07c4*/ 	.byte	0x03, 0x19
        /*07c6*/ 	.short	0x0cf0


	//----- nvinfo : EIATTR_PARAM_CBANK
	.align		4
        /*07c8*/ 	.byte	0x04, 0x0a
        /*07ca*/ 	.short	(.L_1359 - .L_1358)
	.align		4
.L_1358:
        /*07cc*/ 	.word	index@(.nv.constant0._ZN7cutlass13device_kernelIN5flash11enable_sm90INS1_16FlashAttnFwdSm90INS1_25CollectiveMainloopFwdSm90ILi2EN4cute5tupleIJNS5_1CILi1EEES8_S8_EEENS6_IJNS7_ILi128EEENS7_ILi96EEENS7_ILi64EEEEEELi256ENS_6half_tEfNS_4arch4Sm90ELb0ELb1ELb0ELb0ELb0ELb0ELb1ELb1ELb0ELb0ELb0ELb0EEENS1_21CollectiveEpilogueFwdINS6_IJSA_NS7_ILi256EEESB_EEES9_SE_SG_Li256ELb0ELb0ELb0ELb0EEENS1_30DynamicPersistentTileSchedulerILi256ELi32ELb0ELb0ELb1EEEEEEEEEvNT_6ParamsE)
        /*07d0*/ 	.short	0x0210
        /*07d2*/ 	.short	0x0cf0


	//----- nvinfo : EIATTR_SW_WAR
	.align		4
.L_1359:
        /*07d4*/ 	.byte	0x04, 0x36
        /*07d6*/ 	.short	(.L_1361 - .L_1360)
.L_1360:
        /*07d8*/ 	.word	0x00000008
.L_1361:


//--------------------- .nv.info._ZN7cutlass13device_kernelIN5flash11enable_sm90INS1_16FlashAttnFwdSm90INS1_25CollectiveMainloopFwdSm90ILi2EN4cute5tupleIJNS5_1CILi1EEES8_S8_EEENS6_IJNS7_ILi128EEENS7_ILi96EEENS7_ILi64EEEEEELi256ENS_6half_tEfNS_4arch4Sm90ELb0ELb1ELb0ELb1ELb0ELb0ELb0ELb1ELb0ELb0ELb0ELb0EEENS1_21CollectiveEpilogueFwdINS6_IJSA_NS7_ILi256EEESB_EEES9_SE_SG_Li256ELb1ELb0ELb0ELb0EEENS1_36VarlenDynamicPersistentTileSchedulerILi128ELi96ELi256ELi32ELb0ELb0ELb1ELb1ELb0ELb1EEEEEEEEEvNT_6ParamsE --------------------------
	.section	.nv.info._ZN7cutlass13device_kernelIN5flash11enable_sm90INS1_16FlashAttnFwdSm90INS1_25CollectiveMainloopFwdSm90ILi2EN4cute5tupleIJNS5_1CILi1EEES8_S8_EEENS6_IJNS7_ILi128EEENS7_ILi96EEENS7_ILi64EEEEEELi256ENS_6half_tEfNS_4arch4Sm90ELb0ELb1ELb0ELb1ELb0ELb0ELb0ELb1ELb0ELb0ELb0ELb0EEENS1_21CollectiveEpilogueFwdINS6_IJSA_NS7_ILi256EEESB_EEES9_SE_SG_Li256ELb1ELb0ELb0ELb0EEENS1_36VarlenDynamicPersistentTileSchedulerILi128ELi96ELi256ELi32ELb0ELb0ELb1ELb1ELb0ELb1EEEEEEEEEvNT_6ParamsE,"",@"SHT_CUDA_INFO"
	.sectionflags	@""
	.align	4


	//----- nvinfo : EIATTR_CUDA_API_VERSION
	.align		4
        /*0000*/ 	.byte	0x04, 0x37
        /*0002*/ 	.short	(.L_1363 - .L_1362)
.L_1362:
        /*0004*/ 	.word	0x00000082


	//----- nvinfo : EIATTR_KPARAM_INFO
	.align		4
.L_1363:
        /*0008*/ 	.byte	0x04, 0x17
        /*000a*/ 	.short	(.L_1365 - .L_1364)
.L_1364:
        /*000c*/ 	.word	0x00000000
        /*0010*/ 	.short	0x0000
        /*0012*/ 	.short	0x0070
        /*0014*/ 	.byte	0x00, 0xf0, 0x01, 0x28


	//----- nvinfo : EIATTR_SPARSE_MMA_MASK
	.align		4
.L_1365:
        /*0018*/ 	.byte	0x03, 0x50
        /*001a*/ 	.short	0x0000


	//----- nvinfo : EIATTR_MAXREG_COUNT
	.align		4
        /*001c*/ 	.byte	0x03, 0x1b
        /*001e*/ 	.short	0x00a8


	//----- nvinfo : EIATTR_NUM_BARRIERS
	.align		4
        /*0020*/ 	.byte	0x02, 0x4c
        /*0022*/ 	.byte	0x10
	.zero		1


	//----- nvinfo : EIATTR_EXTERNS
	.align		4
        /*0024*/ 	.byte	0x04, 0x0f
        /*0026*/ 	.short	(.L_1367 - .L_1366)


	//   ....[0]....
	.align		4
.L_1366:
        /*0028*/ 	.word	index@(__assertfail)


	//----- nvinfo : EIATTR_ANNOTATIONS
	.align		4
.L_1367:
        /*002c*/ 	.byte	0x04, 0x55
        /*002e*/ 	.short	(.L_1369 - .L_1368)


	//   ....[0]....
.L_1368:
        /* <DEDUP_REMOVED lines=27> */


	//----- nvinfo : EIATTR_MERCURY_ISA_VERSION
	.align		4
.L_1369:
        /*01d0*/ 	.byte	0x03, 0x5f
        /*01d2*/ 	.short	0x0101


	//----- nvinfo : EIATTR_UNUSED_LOAD_BYTE_OFFSET
	.align		4
        /*01d4*/ 	.byte	0x04, 0x44
        /*01d6*/ 	.short	(.L_1371 - .L_1370)


	//   ....[0]....
.L_1370:
        /*01d8*/ 	.word	0x00000a70
        /*01dc*/ 	.word	0x0000fff0


	//   ....[1]....
        /*01e0*/ 	.word	0x0000ced0
        /*01e4*/ 	.word	0x0000fff0


	//----- nvinfo : EIATTR_INT_WARP_WIDE_INSTR_OFFSETS
	.align		4
.L_1371:
        /*01e8*/ 	.byte	0x04, 0x31
        /*01ea*/ 	.short	(.L_1373 - .L_1372)


	//   ....[0]....
.L_1372:
        /*01ec*/ 	.word	0x00000160


	//   ....[1]....
        /*01f0*/ 	.word	0x000001a0


	//   ....[2]....
        /*01f4*/ 	.word	0x00000210


	//   ....[3]....
        /*01f8*/ 	.word	0x00010e00


	//   ....[4]....
        /*01fc*/ 	.word	0x00010e90


	//   ....[5]....
        /*0200*/ 	.word	0x00011390


	//   ....[6]....
        /*0204*/ 	.word	0x00011410


	//   ....[7]....
        /*0208*/ 	.word	0x00013730


	//   ....[8]....
        /*020c*/ 	.word	0x000137c0


	//----- nvinfo : EIATTR_COOP_GROUP_MASK_REGIDS
	.align		4
.L_1373:
        /*0210*/ 	.byte	0x04, 0x29
        /*0212*/ 	.short	(.L_1375 - .L_1374)


	//   ....[0]....
.L_1374:
        /*0214*/ 	.word	0xffffffff


	//   ....[1]....
        /*0218*/ 	.word	0xffffffff


	//   ....[2]....
        /*021c*/ 	.word	0xffffffff


	//   ....[3]....
        /*0220*/ 	.word	0xffffffff


	//   ....[4]....
        /*0224*/ 	.word	0xffffffff


	//   ....[5]....
        /*0228*/ 	.word	0xffffffff


	//   ....[6]....
        /*022c*/ 	.word	0xffffffff


	//   ....[7]....
        /*0230*/ 	.word	0xffffffff


	//   ....[8]....
        /*0234*/ 	.word	0xffffffff


	//   ....[9]....
        /*0238*/ 	.word	0xffffffff


	//   ....[10]....
        /*023c*/ 	.word	0xffffffff


	//   ....[11]....
        /*0240*/ 	.word	0xffffffff


	//   ....[12]....
        /*0244*/ 	.word	0xffffffff


	//   ....[13]....
        /*0248*/ 	.word	0xffffffff


	//   ....[14]....
        /*024c*/ 	.word	0xffffffff


	//   ....[15]....
        /*0250*/ 	.word	0xffffffff


	//   ....[16]....
        /*0254*/ 	.word	0xffffffff


	//   ....[17]....
        /*0258*/ 	.word	0xffffffff


	//   ....[18]....
        /*025c*/ 	.word	0xffffffff


	//   ....[19]....
        /*0260*/ 	.word	0xffffffff


	//   ....[20]....
        /*0264*/ 	.word	0xffffffff


	//   ....[21]....
        /*0268*/ 	.word	0xffffffff


	//   ....[22]....
        /*026c*/ 	.word	0xffffffff


	//   ....[23]....
        /*0270*/ 	.word	0xffffffff


	//   ....[24]....
        /*0274*/ 	.word	0xffffffff


	//   ....[25]....
        /*0278*/ 	.word	0xffffffff


	//   ....[26]....
        /*027c*/ 	.word	0xffffffff


	//   ....[27]....
        /*0280*/ 	.word	0xffffffff


	//   ....[28]....
        /*0284*/ 	.word	0xffffffff


	//   ....[29]....
        /*0288*/ 	.word	0xffffffff


	//   ....[30]....
        /*028c*/ 	.word	0xffffffff


	//   ....[31]....
        /*0290*/ 	.word	0xffffffff


	//   ....[32]....
        /*0294*/ 	.word	0xffffffff


	//   ....[33]....
        /*0298*/ 	.word	0xffffffff


	//   ....[34]....
        /*029c*/ 	.word	0xffffffff


	//   ....[35]....
        /*02a0*/ 	.word	0xffffffff


	//   ....[36]....
        /*02a4*/ 	.word	0xffffffff


	//   ....[37]....
        /*02a8*/ 	.word	0xffffffff


	//   ....[38]....
        /*02ac*/ 	.word	0xffffffff


	//   ....[39]....
        /*02b0*/ 	.word	0xffffffff


	//   ....[40]....
        /*02b4*/ 	.word	0xffffffff


	//   ....[41]....
        /*02b8*/ 	.word	0xffffffff


	//   ....[42]....
        /*02bc*/ 	.word	0xffffffff


	//   ....[43]....
        /*02c0*/ 	.word	0xffffffff


	//   ....[44]....
        /*02c4*/ 	.word	0xffffffff


	//   ....[45]....
        /*02c8*/ 	.word	0xffffffff


	//   ....[46]....
        /*02cc*/ 	.word	0xffffffff


	//   ....[47]....
        /*02d0*/ 	.word	0xffffffff


	//   ....[48]....
        /*02d4*/ 	.word	0xffffffff


	//   ....[49]....
        /*02d8*/ 	.word	0xffffffff


	//   ....[50]....
        /*02dc*/ 	.word	0xffffffff


	//   ....[51]....
        /*02e0*/ 	.word	0xffffffff


	//   ....[52]....
        /*02e4*/ 	.word	0xffffffff


	//   ....[53]....
        /*02e8*/ 	.word	0xffffffff


	//   ....[54]....
        /*02ec*/ 	.word	0xffffffff


	//   ....[55]....
        /*02f0*/ 	.word	0xffffffff


	//   ....[56]....
        /*02f4*/ 	.word	0xffffffff


	//   ....[57]....
        /*02f8*/ 	.word	0xffffffff


	//   ....[58]....
        /*02fc*/ 	.word	0xffffffff


	//   ....[59]....
        /*0300*/ 	.word	0xffffffff


	//   ....[60]....
        /*0304*/ 	.word	0xffffffff


	//   ....[61]....
        /*0308*/ 	.word	0xffffffff


	//   ....[62]....
        /*030c*/ 	.word	0x0500000f


	//   ....[63]....
        /*0310*/ 	.word	0x0500000f


	//   ....[64]....
        /*0314*/ 	.word	0x0500000f


	//   ....[65]....
        /*0318*/ 	.word	0x0500000f


	//   ....[66]....
        /*031c*/ 	.word	0x0500000f


	//   ....[67]....
        /*0320*/ 	.word	0x0500000f


	//   ....[68]....
        /*0324*/ 	.word	0x0500000f


	//   ....[69]....
        /*0328*/ 	.word	0x0500000f


	//   ....[70]....
        /*032c*/ 	.word	0x0500000f


	//   ....[71]....
        /*0330*/ 	.word	0x0500000f


	//   ....[72]....
        /*0334*/ 	.word	0x0500000f


	//   ....[73]....
        /*0338*/ 	.word	0x0500000f


	//   ....[74]....
        /*033c*/ 	.word	0x0500000f


	//   ....[75]....
        /*0340*/ 	.word	0x0500000f


	//   ....[76]....
        /*0344*/ 	.word	0x0500000f


	//   ....[77]....
        /*0348*/ 	.word	0x0500000f


	//   ....[78]....
        /*034c*/ 	.word	0x0500000f


	//   ....[79]....
        /*0350*/ 	.word	0x0500000f


	//   ....[80]....
        /*0354*/ 	.word	0x0500000f


	//----- nvinfo : EIATTR_COOP_GROUP_INSTR_OFFSETS
	.align		4
.L_1375:
        /*0358*/ 	.byte	0x04, 0x28
        /*035a*/ 	.short	(.L_1377 - .L_1376)


	//   ....[0]....
.L_1376:
        /*035c*/ 	.word	0x00000070


	//   ....[1]....
        /*0360*/ 	.word	0x00000170


	//   ....[2]....
        /*0364*/ 	.word	0x000001c0


	//   ....[3]....
        /*0368*/ 	.word	0x000003f0


	//   ....[4]....
        /*036c*/ 	.word	0x00000550


	//   ....[5]....
        /*0370*/ 	.word	0x00000670


	//   ....[6]....
        /*0374*/ 	.word	0x000007d0


	//   ....[7]....
        /*0378*/ 	.word	0x000019d0


	//   ....[8]....
        /*037c*/ 	.word	0x00003000


	//   ....[9]....
        /*0380*/ 	.word	0x00003110


	//   ....[10]....
        /*0384*/ 	.word	0x000036e0


	//   ....[11]....
        /*0388*/ 	.word	0x00003760


	//   ....[12]....
        /*038c*/ 	.word	0x00005840


	//   ....[13]....
        /*0390*/ 	.word	0x00005960


	//   ....[14]....
        /*0394*/ 	.word	0x00005f80


	//   ....[15]....
        /*0398*/ 	.word	0x00006050


	//   ....[16]....
        /*039c*/ 	.word	0x00007b80


	//   ....[17]....
        /*03a0*/ 	.word	0x00007ba0


	//   ....[18]....
        /*03a4*/ 	.word	0x000080c0


	//   ....[19]....
        /*03a8*/ 	.word	0x00008290


	//   ....[20]....
        /*03ac*/ 	.word	0x0000a7f0


	//   ....[21]....
        /*03b0*/ 	.word	0x0000a910


	//   ....[22]....
        /*03b4*/ 	.word	0x0000af90


	//   ....[23]....
        /*03b8*/ 	.word	0x0000b000


	//   ....[24]....
        /*03bc*/ 	.word	0x0000c450


	//   ....[25]....
        /*03c0*/ 	.word	0x0000c490


	//   ....[26]....
        /*03c4*/ 	.word	0x0000c550


	//   ....[27]....
        /*03c8*/ 	.word	0x0000c560


	//   ....[28]....
        /*03cc*/ 	.word	0x0000f990


	//   ....[29]....
        /*03d0*/ 	.word	0x0000fb10


	//   ....[30]....
        /*03d4*/ 	.word	0x0000fb40


	//   ....[31]....
        /*03d8*/ 	.word	0x0000fb80


	//   ....[32]....
        /*03dc*/ 	.word	0x0000fbf0


	//   ....[33]....
        /*03e0*/ 	.word	0x0000fc50


	//   ....[34]....
        /*03e4*/ 	.word	0x0000fc90


	//   ....[35]....
        /*03e8*/ 	.word	0x0000fe30


	//   ....[36]....
        /*03ec*/ 	.word	0x0000fe90


	//   ....[37]....
        /*03f0*/ 	.word	0x0000fed0


	//   ....[38]....
        /*03f4*/ 	.word	0x0000ff10


	//   ....[39]....
        /*03f8*/ 	.word	0x0000ff40


	//   ....[40]....
        /*03fc*/ 	.word	0x0000ff70


	//   ....[41]....
        /*0400*/ 	.word	0x00010010


	//   ....[42]....
        /*0404*/ 	.word	0x00010070


	//   ....[43]....
        /*0408*/ 	.word	0x00010100


	//   ....[44]....
        /*040c*/ 	.word	0x00013850


	//   ....[45]....
        /*0410*/ 	.word	0x00013860


	//   ....[46]....
        /*0414*/ 	.word	0x00013970


	//   ....[47]....
        /*0418*/ 	.word	0x000139d0


	//   ....[48]....
        /*041c*/ 	.word	0x00013a10


	//   ....[49]....
        /*0420*/ 	.word	0x00013a50


	//   ....[50]....
        /*0424*/ 	.word	0x00013a80


	//   ....[51]....
        /*0428*/ 	.word	0x00013ab0


	//   ....[52]....
        /*042c*/ 	.word	0x00013c40


	//   ....[53]....
        /*0430*/ 	.word	0x00013ca0


	//   ....[54]....
        /*0434*/ 	.word	0x00013ce0


	//   ....[55]....
        /*0438*/ 	.word	0x00013d20


	//   ....[56]....
        /*043c*/ 	.word	0x00013d50


	//   ....[57]....
        /*0440*/ 	.word	0x00013d80


	//   ....[58]....
        /*0444*/ 	.word	0x00013e40


	//   ....[59]....
        /*0448*/ 	.word	0x00013e60


	//   ....[60]....
        /*044c*/ 	.word	0x00013ed0


	//   ....[61]....
        /*0450*/ 	.word	0x00014560


	//   ....[62]....
        /*0454*/ 	.word	0x00014ba0


	//   ....[63]....
        /*0458*/ 	.word	0x00014fc0


	//   ....[64]....
        /*045c*/ 	.word	0x00015050


	//   ....[65]....
        /*0460*/ 	.word	0x000150f0


	//   ....[66]....
        /*0464*/ 	.word	0x000151a0


	//   ....[67]....
        /*0468*/ 	.word	0x00015220


	//   ....[68]....
        /*046c*/ 	.word	0x000152a0


	//   ....[69]....
        /*0470*/ 	.word	0x00015320


	//   ....[70]....
        /*0474*/ 	.word	0x000153a0


	//   ....[71]....
        /*0478*/ 	.word	0x00015430


	//   ....[72]....
        /*047c*/ 	.word	0x000154e0


	//   ....[73]....
        /*0480*/ 	.word	0x00015560


	//   ....[74]....
        /*0484*/ 	.word	0x000155e0


	//   ....[75]....
        /*0488*/ 	.word	0x00015660


	//   ....[76]....
        /*048c*/ 	.word	0x000156e0


	//   ....[77]....
        /*0490*/ 	.word	0x00015750


	//   ....[78]....
        /*0494*/ 	.word	0x000157f0


	//   ....[79]....
        /*0498*/ 	.word	0x00015880


	//   ....[80]....
        /*049c*/ 	.word	0x000159b0


	//----- nvinfo : EIATTR_REG_RECONFIG
	.align		4
.L_1377:
        /*04a0*/ 	.byte	0x01, 0x54
	.zero		2


	//----- nvinfo : EIATTR_SYSCALL_OFFSETS
	.align		4
        /*04a4*/ 	.byte	0x04, 0x46
        /*04a6*/ 	.short	(.L_1379 - .L_1378)


	//   ....[0]....
.L_1378:
        /*04a8*/ 	.word	0x00001bb0


	//   ....[1]....
        /*04ac*/ 	.word	0x00011020


	//   ....[2]....
        /*04b0*/ 	.word	0x00011160


	//   ....[3]....
        /*04b4*/ 	.word	0x00011260


	//----- nvinfo : EIATTR_MBARRIER_INSTR_OFFSETS
	.align		4
.L_1379:
        /*04b8*/ 	.byte	0x04, 0x39
        /*04ba*/ 	.short	(.L_1381 - .L_1380)


	//   ....[0]....
.L_1380:
        /*04bc*/ 	.word	0x000002a0
        /*04c0*/ 	.word	0x000000ff
        /*04c4*/ 	.word	0x00022800
        /*04c8*/ 	.short	0x0100
        /*04ca*/ 	.byte	0x08
	.zero		1


	//   ....[1]....
        /*04cc*/ 	.word	0x000002b0
        /*04d0*/ 	.word	0x000000ff
        /*04d4*/ 	.word	0x00022820
        /*04d8*/ 	.short	0x0100
        /*04da*/ 	.byte	0x08
	.zero		1


	//   ....[2]....
        /*04dc*/ 	.word	0x000003a0
        /*04e0*/ 	.word	0x000000ff
        /*04e4*/ 	.word	0x00022830
        /*04e8*/ 	.short	0x0100
        /*04ea*/ 	.byte	0x08
	.zero		1


	//   ....[3]....
        /*04ec*/ 	.word	0x000003b0
        /*04f0*/ 	.word	0x000000ff
        /*04f4*/ 	.word	0x00022840
        /*04f8*/ 	.short	0x0100
        /*04fa*/ 	.byte	0x08
	.zero		1


	//   ....[4]....
        /*04fc*/ 	.word	0x000003c0
        /*0500*/ 	.word	0x000000ff
        /*0504*/ 	.word	0x00022838
        /*0508*/ 	.short	0x0100
        /*050a*/ 	.byte	0x08
	.zero		1


	//   ....[5]....
        /*050c*/ 	.word	0x000003d0
        /*0510*/ 	.word	0x000000ff
        /*0514*/ 	.word	0x00022848
        /*0518*/ 	.short	0x0100
        /*051a*/ 	.byte	0x08
	.zero		1


	//   ....[6]....
        /*051c*/ 	.word	0x00000500
        /*0520*/ 	.word	0x000000ff
        /*0524*/ 	.word	0x00022850
        /*0528*/ 	.short	0x0100
        /*052a*/ 	.byte	0x08
	.zero		1


	//   ....[7]....
        /*052c*/ 	.word	0x00000510
        /*0530*/ 	.word	0x000000ff
        /*0534*/ 	.word	0x00022860
        /*0538*/ 	.short	0x0100
        /*053a*/ 	.byte	0x08
	.zero		1


	//   ....[8]....
        /*053c*/ 	.word	0x00000520
        /*0540*/ 	.word	0x000000ff
        /*0544*/ 	.word	0x00022858
        /*0548*/ 	.short	0x0100
        /*054a*/ 	.byte	0x08
	.zero		1


	//   ....[9]....
        /*054c*/ 	.word	0x00000530
        /*0550*/ 	.word	0x000000ff
        /*0554*/ 	.word	0x00022868
        /*0558*/ 	.short	0x0100
        /*055a*/ 	.byte	0x08
	.zero		1


	//   ....[10]....
        /*055c*/ 	.word	0x00000620
        /*0560*/ 	.word	0x000000ff
        /*0564*/ 	.word	0x00022870
        /*0568*/ 	.short	0x0100
        /*056a*/ 	.byte	0x06
	.zero		1


	//   ....[11]....
        /*056c*/ 	.word	0x00000630
        /*0570*/ 	.word	0x000000ff
        /*0574*/ 	.word	0x00022880
        /*0578*/ 	.short	0x0100
        /*057a*/ 	.byte	0x06
	.zero		1


	//   ....[12]....
        /*057c*/ 	.word	0x00000640
        /*0580*/ 	.word	0x000000ff
        /*0584*/ 	.word	0x00022878
        /*0588*/ 	.short	0x0100
        /*058a*/ 	.byte	0x06
	.zero		1


	//   ....[13]....
        /*058c*/ 	.word	0x00000650
        /*0590*/ 	.word	0x000000ff
        /*0594*/ 	.word	0x00022888
        /*0598*/ 	.short	0x0100
        /*059a*/ 	.byte	0x06
	.zero		1


	//   ....[14]....
        /*059c*/ 	.word	0x00000780
        /*05a0*/ 	.word	0x000000ff
        /*05a4*/ 	.word	0x00022890
        /*05a8*/ 	.short	0x0100
        /*05aa*/ 	.byte	0x08
	.zero		1


	//   ....[15]....
        /*05ac*/ 	.word	0x00000790
        /*05b0*/ 	.word	0x000000ff
        /*05b4*/ 	.word	0x000228a0
        /*05b8*/ 	.short	0x0100
        /*05ba*/ 	.byte	0x08
	.zero		1


	//   ....[16]....
        /*05bc*/ 	.word	0x000007a0
        /*05c0*/ 	.word	0x000000ff
        /*05c4*/ 	.word	0x00022898
        /*05c8*/ 	.short	0x0100
        /*05ca*/ 	.byte	0x08
	.zero		1


	//   ....[17]....
        /*05cc*/ 	.word	0x000007b0
        /*05d0*/ 	.word	0x000000ff
        /*05d4*/ 	.word	0x000228a8
        /*05d8*/ 	.short	0x0100
        /*05da*/ 	.byte	0x08
	.zero		1


	//   ....[18]....
        /*05dc*/ 	.word	0x000008e0
        /*05e0*/ 	.word	0x000000ff
        /*05e4*/ 	.word	0x000228b0
        /*05e8*/ 	.short	0x0100
        /*05ea*/ 	.byte	0x08
	.zero		1


	//   ....[19]....
        /*05ec*/ 	.word	0x000008f0
        /*05f0*/ 	.word	0x000000ff
        /*05f4*/ 	.word	0x000228c0
        /*05f8*/ 	.short	0x0100
        /*05fa*/ 	.byte	0x08
	.zero		1


	//   ....[20]....
        /*05fc*/ 	.word	0x00000900
        /*0600*/ 	.word	0x000000ff
        /*0604*/ 	.word	0x000228b8
        /*0608*/ 	.short	0x0100
        /*060a*/ 	.byte	0x08
	.zero		1


	//   ....[21]....
        /*060c*/ 	.word	0x00000910
        /*0610*/ 	.word	0x000000ff
        /*0614*/ 	.word	0x000228c8
        /*0618*/ 	.short	0x0100
        /*061a*/ 	.byte	0x08
	.zero		1


	//   ....[22]....
        /*061c*/ 	.word	0x00001c60
        /*0620*/ 	.word	0x00000009
        /*0624*/ 	.word	0x00022800
        /*0628*/ 	.short	0x010a
        /*062a*/ 	.byte	0x3f
	.zero		1


	//   ....[23]....
        /*062c*/ 	.word	0x00001d30
        /*0630*/ 	.word	0x00000007
        /*0634*/ 	.word	0x00022830
        /*0638*/ 	.short	0x010a
        /*063a*/ 	.byte	0x3f
	.zero		1


	//   ....[24]....
        /*063c*/ 	.word	0x00001d70
        /*0640*/ 	.word	0x00000007
        /*0644*/ 	.word	0x00022830
        /*0648*/ 	.short	0x010a
        /*064a*/ 	.byte	0x3f
	.zero		1


	//   ....[25]....
        /*064c*/ 	.word	0x000020d0
        /*0650*/ 	.word	0x00000000
        /*0654*/ 	.word	0x00000000
        /*0658*/ 	.short	0x0101
        /*065a*/ 	.byte	0x3f
	.zero		1


	//   ....[26]....
        /*065c*/ 	.word	0x00003fb0
        /*0660*/ 	.word	0x00000007
        /*0664*/ 	.word	0x00022850
        /*0668*/ 	.short	0x010a
        /*066a*/ 	.byte	0x3f
	.zero		1


	//   ....[27]....
        /*066c*/ 	.word	0x00003ff0
        /*0670*/ 	.word	0x00000007
        /*0674*/ 	.word	0x00022850
        /*0678*/ 	.short	0x010a
        /*067a*/ 	.byte	0x3f
	.zero		1


	//   ....[28]....
        /*067c*/ 	.word	0x00004320
        /*0680*/ 	.word	0x00000007
        /*0684*/ 	.word	0x00000000
        /*0688*/ 	.short	0x0101
        /*068a*/ 	.byte	0x3f
	.zero		1


	//   ....[29]....
        /*068c*/ 	.word	0x00004630
        /*0690*/ 	.word	0x000000ff
        /*0694*/ 	.word	0x00022830
        /*0698*/ 	.short	0x010a
        /*069a*/ 	.byte	0x1b
	.zero		1


	//   ....[30]....
        /*069c*/ 	.word	0x00004670
        /*06a0*/ 	.word	0x000000ff
        /*06a4*/ 	.word	0x00022830
        /*06a8*/ 	.short	0x010a
        /*06aa*/ 	.byte	0x1b
	.zero		1


	//   ....[31]....
        /*06ac*/ 	.word	0x000048b0
        /*06b0*/ 	.word	0x0000000e
        /*06b4*/ 	.word	0x00000000
        /*06b8*/ 	.short	0x0101
        /*06ba*/ 	.byte	0x3f
	.zero		1


	//   ....[32]....
        /*06bc*/ 	.word	0x00007130
        /*06c0*/ 	.word	0x000000ff
        /*06c4*/ 	.word	0x00022850
        /*06c8*/ 	.short	0x010a
        /*06ca*/ 	.byte	0x1b
	.zero		1


	//   ....[33]....
        /*06cc*/ 	.word	0x00007170
        /*06d0*/ 	.word	0x000000ff
        /*06d4*/ 	.word	0x00022850
        /*06d8*/ 	.short	0x010a
        /*06da*/ 	.byte	0x1b
	.zero		1


	//   ....[34]....
        /*06dc*/ 	.word	0x00007470
        /*06e0*/ 	.word	0x00000009
        /*06e4*/ 	.word	0x00000000
        /*06e8*/ 	.short	0x0101
        /*06ea*/ 	.byte	0x3f
	.zero		1


	//   ....[35]....
        /*06ec*/ 	.word	0x00007820
        /*06f0*/ 	.word	0x000000ff
        /*06f4*/ 	.word	0x00022830
        /*06f8*/ 	.short	0x010a
        /*06fa*/ 	.byte	0x18
	.zero		1


	//   ....[36]....
        /*06fc*/ 	.word	0x00007860
        /*0700*/ 	.word	0x000000ff
        /*0704*/ 	.word	0x00022830
        /*0708*/ 	.short	0x010a
        /*070a*/ 	.byte	0x18
	.zero		1


	//   ....[37]....
        /*070c*/ 	.word	0x000085e0
        /*0710*/ 	.word	0x0000009a
        /*0714*/ 	.word	0x00000000
        /*0718*/ 	.short	0x0101
        /*071a*/ 	.byte	0x3f
	.zero		1


	//   ....[38]....
        /*071c*/ 	.word	0x000090f0
        /*0720*/ 	.word	0x000000ff
        /*0724*/ 	.word	0x00022850
        /*0728*/ 	.short	0x010a
        /*072a*/ 	.byte	0x18
	.zero		1


	//   ....[39]....
        /*072c*/ 	.word	0x00009130
        /*0730*/ 	.word	0x000000ff
        /*0734*/ 	.word	0x00022850
        /*0738*/ 	.short	0x010a
        /*073a*/ 	.byte	0x18
	.zero		1


	//   ....[40]....
        /*073c*/ 	.word	0x00009420
        /*0740*/ 	.word	0x000000b6
        /*0744*/ 	.word	0x00000000
        /*0748*/ 	.short	0x0101
        /*074a*/ 	.byte	0x3f
	.zero		1


	//   ....[41]....
        /*074c*/ 	.word	0x000095e0
        /*0750*/ 	.word	0x000000ff
        /*0754*/ 	.word	0x00022830
        /*0758*/ 	.short	0x010a
        /*075a*/ 	.byte	0x07
	.zero		1


	//   ....[42]....
        /*075c*/ 	.word	0x00009620
        /*0760*/ 	.word	0x000000ff
        /*0764*/ 	.word	0x00022830
        /*0768*/ 	.short	0x010a
        /*076a*/ 	.byte	0x07
	.zero		1


	//   ....[43]....
        /*076c*/ 	.word	0x00009860
        /*0770*/ 	.word	0x00000000
        /*0774*/ 	.word	0x00000000
        /*0778*/ 	.short	0x0101
        /*077a*/ 	.byte	0x3f
	.zero		1


	//   ....[44]....
        /*077c*/ 	.word	0x0000c0e0
        /*0780*/ 	.word	0x000000ff
        /*0784*/ 	.word	0x00022850
        /*0788*/ 	.short	0x010a
        /*078a*/ 	.byte	0x07
	.zero		1


	//   ....[45]....
        /*078c*/ 	.word	0x0000c120
        /*0790*/ 	.word	0x000000ff
        /*0794*/ 	.word	0x00022850
        /*0798*/ 	.short	0x010a
        /*079a*/ 	.byte	0x07
	.zero		1


	//   ....[46]....
        /*079c*/ 	.word	0x0000c410
        /*07a0*/ 	.word	0x00000009
        /*07a4*/ 	.word	0x00000000
        /*07a8*/ 	.short	0x0101
        /*07aa*/ 	.byte	0x3f
	.zero		1


	//   ....[47]....
        /*07ac*/ 	.word	0x0000e610
        /*07b0*/ 	.word	0x00000000
        /*07b4*/ 	.word	0x00000000
        /*07b8*/ 	.short	0x0101
        /*07ba*/ 	.byte	0x3f
	.zero		1


	//   ....[48]....
        /*07bc*/ 	.word	0x00011770
        /*07c0*/ 	.word	0x00000009
        /*07c4*/ 	.word	0x00022840
        /*07c8*/ 	.short	0x010a
        /*07ca*/ 	.byte	0x3f
	.zero		1


	//   ....[49]....
        /*07cc*/ 	.word	0x00011b60
        /*07d0*/ 	.word	0x0000000a
        /*07d4*/ 	.word	0x00022820
        /*07d8*/ 	.short	0x010a
        /*07da*/ 	.byte	0x3f
	.zero		1


	//   ....[50]....
        /*07dc*/ 	.word	0x00011c20
        /*07e0*/ 	.word	0x00000006
        /*07e4*/ 	.word	0x00022860
        /*07e8*/ 	.short	0x010a
        /*07ea*/ 	.byte	0x3f
	.zero		1


	//   ....[51]....
        /*07ec*/ 	.word	0x00012280
        /*07f0*/ 	.word	0x00000002
        /*07f4*/ 	.word	0x00022840
        /*07f8*/ 	.short	0x010a
        /*07fa*/ 	.byte	0x3f
	.zero		1


	//   ....[52]....
        /*07fc*/ 	.word	0x00012490
        /*0800*/ 	.word	0x00000002
        /*0804*/ 	.word	0x00022860
        /*0808*/ 	.short	0x010a
        /*080a*/ 	.byte	0x3f
	.zero		1


	//   ....[53]....
        /*080c*/ 	.word	0x00012a30
        /*0810*/ 	.word	0x00000002
        /*0814*/ 	.word	0x00022840
        /*0818*/ 	.short	0x010a
        /*081a*/ 	.byte	0x3f
	.zero		1


	//   ....[54]....
        /*081c*/ 	.word	0x00012c30
        /*0820*/ 	.word	0x00000002
        /*0824*/ 	.word	0x00022860
        /*0828*/ 	.short	0x010a
        /*082a*/ 	.byte	0x3f
	.zero		1


	//   ....[55]....
        /*082c*/ 	.word	0x00013140
        /*0830*/ 	.word	0x00000002
        /*0834*/ 	.word	0x00022840
        /*0838*/ 	.short	0x010a
        /*083a*/ 	.byte	0x3f
	.zero		1


	//   ....[56]....
        /*083c*/ 	.word	0x00013350
        /*0840*/ 	.word	0x00000002
        /*0844*/ 	.word	0x00022860
        /*0848*/ 	.short	0x010a
        /*084a*/ 	.byte	0x3f
	.zero		1


	//   ....[57]....
        /*084c*/ 	.word	0x000144e0
        /*0850*/ 	.word	0x00000000
        /*0854*/ 	.word	0x00022820
        /*0858*/ 	.short	0x010a
        /*085a*/ 	.byte	0x3f
	.zero		1


	//   ....[58]....
        /*085c*/ 	.word	0x000146a0
        /*0860*/ 	.word	0x00000006
        /*0864*/ 	.word	0x00000000
        /*0868*/ 	.short	0x010a
        /*086a*/ 	.byte	0x3f
	.zero		1


	//   ....[59]....
        /*086c*/ 	.word	0x00014710
        /*0870*/ 	.word	0x00000007
        /*0874*/ 	.word	0x00000000
        /*0878*/ 	.short	0x010a
        /*087a*/ 	.byte	0x3f
	.zero		1


	//   ....[60]....
        /*087c*/ 	.word	0x00014780
        /*0880*/ 	.word	0x00000004
        /*0884*/ 	.word	0x00000000
        /*0888*/ 	.short	0x010a
        /*088a*/ 	.byte	0x3f
	.zero		1


	//   ....[61]....
        /*088c*/ 	.word	0x000147b0
        /*0890*/ 	.word	0x00000003
        /*0894*/ 	.word	0x00000000
        /*0898*/ 	.short	0x010a
        /*089a*/ 	.byte	0x3f
	.zero		1


	//   ....[62]....
        /*089c*/ 	.word	0x00014810
        /*08a0*/ 	.word	0x00000009
        /*08a4*/ 	.word	0x00022800
        /*08a8*/ 	.short	0x010a
        /*08aa*/ 	.byte	0x3f
	.zero		1


	//   ....[63]....
        /*08ac*/ 	.word	0x00014860
        /*08b0*/ 	.word	0x00000007
        /*08b4*/ 	.word	0x00022830
        /*08b8*/ 	.short	0x010a
        /*08ba*/ 	.byte	0x3f
	.zero		1


	//   ....[64]....
        /*08bc*/ 	.word	0x000148b0
        /*08c0*/ 	.word	0x00000007
        /*08c4*/ 	.word	0x00022850
        /*08c8*/ 	.short	0x010a
        /*08ca*/ 	.byte	0x3f
	.zero		1


	//   ....[65]....
        /*08cc*/ 	.word	0x00014910
        /*08d0*/ 	.word	0x00000009
        /*08d4*/ 	.word	0x00022830
        /*08d8*/ 	.short	0x010a
        /*08da*/ 	.byte	0x3f
	.zero		1


	//   ....[66]....
        /*08dc*/ 	.word	0x00014960
        /*08e0*/ 	.word	0x00000009
        /*08e4*/ 	.word	0x00022850
        /*08e8*/ 	.short	0x010a
        /*08ea*/ 	.byte	0x3f
	.zero		1


	//   ....[67]....
        /*08ec*/ 	.word	0x000149c0
        /*08f0*/ 	.word	0x00000000
        /*08f4*/ 	.word	0x00022830
        /*08f8*/ 	.short	0x010a
        /*08fa*/ 	.byte	0x3f
	.zero		1


	//   ....[68]....
        /*08fc*/ 	.word	0x00014a10
        /*0900*/ 	.word	0x000000b6
        /*0904*/ 	.word	0x00022850
        /*0908*/ 	.short	0x010a
        /*090a*/ 	.byte	0x3f
	.zero		1


	//   ....[69]....
        /*090c*/ 	.word	0x00014a70
        /*0910*/ 	.word	0x00000009
        /*0914*/ 	.word	0x00022830
        /*0918*/ 	.short	0x010a
        /*091a*/ 	.byte	0x3f
	.zero		1


	//   ....[70]....
        /*091c*/ 	.word	0x00014ac0
        /*0920*/ 	.word	0x00000009
        /*0924*/ 	.word	0x00022850
        /*0928*/ 	.short	0x010a
        /*092a*/ 	.byte	0x3f
	.zero		1


	//   ....[71]....
        /*092c*/ 	.word	0x00014c60
        /*0930*/ 	.word	0x00000009
        /*0934*/ 	.word	0x00022840
        /*0938*/ 	.short	0x010a
        /*093a*/ 	.byte	0x3f
	.zero		1


	//   ....[72]....
        /*093c*/ 	.word	0x00014ce0
        /*0940*/ 	.word	0x00000009
        /*0944*/ 	.word	0x00022820
        /*0948*/ 	.short	0x010a
        /*094a*/ 	.byte	0x3f
	.zero		1


	//   ....[73]....
        /*094c*/ 	.word	0x00014d30
        /*0950*/ 	.word	0x00000006
        /*0954*/ 	.word	0x00022860
        /*0958*/ 	.short	0x010a
        /*095a*/ 	.byte	0x3f
	.zero		1


	//   ....[74]....
        /*095c*/ 	.word	0x00014d80
        /*0960*/ 	.word	0x00000002
        /*0964*/ 	.word	0x00022840
        /*0968*/ 	.short	0x010a
        /*096a*/ 	.byte	0x3f
	.zero		1


	//   ....[75]....
        /*096c*/ 	.word	0x00014dd0
        /*0970*/ 	.word	0x00000002
        /*0974*/ 	.word	0x00022860
        /*0978*/ 	.short	0x010a
        /*097a*/ 	.byte	0x3f
	.zero		1


	//   ....[76]....
        /*097c*/ 	.word	0x00014e20
        /*0980*/ 	.word	0x00000002
        /*0984*/ 	.word	0x00022840
        /*0988*/ 	.short	0x010a
        /*098a*/ 	.byte	0x3f
	.zero		1


	//   ....[77]....
        /*098c*/ 	.word	0x00014e70
        /*0990*/ 	.word	0x00000002
        /*0994*/ 	.word	0x00022860
        /*0998*/ 	.short	0x010a
        /*099a*/ 	.byte	0x3f
	.zero		1


	//   ....[78]....
        /*099c*/ 	.word	0x00014ec0
        /*09a0*/ 	.word	0x00000002
        /*09a4*/ 	.word	0x00022840
        /*09a8*/ 	.short	0x010a
        /*09aa*/ 	.byte	0x3f
	.zero		1


	//   ....[79]....
        /*09ac*/ 	.word	0x00014f10
        /*09b0*/ 	.word	0x00000002
        /*09b4*/ 	.word	0x00022860
        /*09b8*/ 	.short	0x010a
        /*09ba*/ 	.byte	0x3f
	.zero		1


	//   ....[80]....
        /*09bc*/ 	.word	0x000158d0
        /*09c0*/ 	.word	0x00000000
        /*09c4*/ 	.word	0x00022820
        /*09c8*/ 	.short	0x010a
        /*09ca*/ 	.byte	0x3f
	.zero		1


	//   ....[81]....
        /*09cc*/ 	.word	0x00015a70
        /*09d0*/ 	.word	0x00000006
        /*09d4*/ 	.word	0x00000000
        /*09d8*/ 	.short	0x010a
        /*09da*/ 	.byte	0x3f
	.zero		1


	//   ....[82]....
        /*09dc*/ 	.word	0x00015ac0
        /*09e0*/ 	.word	0x00000007
        /*09e4*/ 	.word	0x00000000
        /*09e8*/ 	.short	0x010a
        /*09ea*/ 	.byte	0x3f
	.zero		1


	//   ....[83]....
        /*09ec*/ 	.word	0x00015b10
        /*09f0*/ 	.word	0x00000004
        /*09f4*/ 	.word	0x00000000
        /*09f8*/ 	.short	0x010a
        /*09fa*/ 	.byte	0x3f
	.zero		1


	//----- nvinfo : EIATTR_NUM_MBARRIERS
	.align		4
.L_1381:
        /*09fc*/ 	.byte	0x03, 0x38
        /*09fe*/ 	.short	0x0016


	//----- nvinfo : EIATTR_EXIT_INSTR_OFFSETS
	.align		4
        /*0a00*/ 	.byte	0x04, 0x1c
        /*0a02*/ 	.short	(.L_1383 - .L_1382)


	//   ....[0]....
.L_1382:
        /*0a04*/ 	.word	0x00000ab0


	//   ....[1]....
        /*0a08*/ 	.word	0x0000f950


	//   ....[2]....
        /*0a0c*/ 	.word	0x0000f9b0


	//   ....[3]....
        /*0a10*/ 	.word	0x00014800


	//----- nvinfo : EIATTR_MAX_THREADS
	.align		4
.L_1383:
        /*0a14*/ 	.byte	0x04, 0x05
        /*0a16*/ 	.short	(.L_1385 - .L_1384)
.L_1384:
        /*0a18*/ 	.word	0x00000180
        /*0a1c*/ 	.word	0x00000001
        /*0a20*/ 	.word	0x00000001


	//----- nvinfo : EIATTR_CRS_STACK_SIZE
	.align		4
.L_1385:
        /*0a24*/ 	.byte	0x04, 0x1e
        /*0a26*/ 	.short	(.L_1387 - .L_1386)
.L_1386:
        /*0a28*/ 	.word	0x00000000


	//----- nvinfo : EIATTR_CBANK_PARAM_SIZE
	.align		4
.L_1387:
        /*0a2c*/ 	.byte	0x03, 0x19
        /*0a2e*/ 	.short	0x0a70


	//----- nvinfo : EIATTR_PARAM_CBANK
	.align		4
        /*0a30*/ 	.byte	0x04, 0x0a
        /*0a32*/ 	.short	(.L_1389 - .L_1388)
	.align		4
.L_1388:
        /*0a34*/ 	.word	index@(.nv.constant0._ZN7cutlass13device_kernelIN5flash11enable_sm90INS1_16FlashAttnFwdSm90INS1_25CollectiveMainloopFwdSm90ILi2EN4cute5tupleIJNS5_1CILi1EEES8_S8_EEENS6_IJNS7_ILi128EEENS7_ILi96EEENS7_ILi64EEEEEELi256ENS_6half_tEfNS_4arch4Sm90ELb0ELb1ELb0ELb1ELb0ELb0ELb0ELb1ELb0ELb0ELb0ELb0EEENS1_21CollectiveEpilogueFwdINS6_IJSA_NS7_ILi256EEESB_EEES9_SE_SG_Li256ELb1ELb0ELb0ELb0EEENS1_36VarlenDynamicPersistentTileSchedulerILi128ELi96ELi256ELi32ELb0ELb0ELb1ELb1ELb0ELb1EEEEEEEEEvNT_6ParamsE)
        /*0a38*/ 	.short	0x0210
        /*0a3a*/ 	.short	0x0a70


	//----- nvinfo : EIATTR_SW_WAR
	.align		4
.L_1389:
        /*0a3c*/ 	.byte	0x04, 0x36
        /*0a3e*/ 	.short	(.L_1391 - .L_1390)
.L_1390:
        /*0a40*/ 	.word	0x00000008
.L_1391:


//--------------------- .nv.info._ZN7cutlass13device_kernelIN5flash11enable_sm90INS1_16FlashAttnFwdSm90INS1_25CollectiveMainloopFwdSm90ILi2EN4cute5tupleIJNS5_1CILi1EEES8_S8_EEENS6_IJNS7_ILi128EEENS7_ILi96EEENS7_ILi64EEEEEELi256ENS_6half_tEfNS_4arch4Sm90ELb0ELb1ELb0ELb1ELb0ELb1ELb0ELb1ELb0ELb0ELb0ELb0EEENS1_21CollectiveEpilogueFwdINS6_IJSA_NS7_ILi256EEESB_EEES9_SE_SG_Li256ELb1ELb0ELb0ELb0EEENS1_36VarlenDynamicPersistentTileSchedulerILi128ELi96ELi256ELi32ELb0ELb0ELb1ELb1ELb0ELb1EEEEEEEEEvNT_6ParamsE --------------------------
	.section	.nv.info._ZN7cutlass13device_kernelIN5flash11enable_sm90INS1_16FlashAttnFwdSm90INS1_25CollectiveMainloopFwdSm90ILi2EN4cute5tupleIJNS5_1CILi1EEES8_S8_EEENS6_IJNS7_ILi128EEENS7_ILi96EEENS7_ILi64EEEEEELi256ENS_6half_tEfNS_4arch4Sm90ELb0ELb1ELb0ELb1ELb0ELb1ELb0ELb1ELb0ELb0ELb0ELb0EEENS1_21CollectiveEpilogueFwdINS6_IJSA_NS7_ILi256EEESB_EEES9_SE_SG_Li256ELb1ELb0ELb0ELb0EEENS1_36VarlenDynamicPersistentTileSchedulerILi128ELi96ELi256ELi32ELb0ELb0ELb1ELb1ELb0ELb1EEEEEEEEEvNT_6ParamsE,"",@"SHT_CUDA_INFO"
	.sectionflags	@""
	.align	4


	//----- nvinfo : EIATTR_CUDA_API_VERSION
	.align		4
        /*0000*/ 	.byte	0x04, 0x37
        /*0002*/ 	.short	(.L_1393 - .L_1392)
.L_1392:
        /*0004*/ 	.word	0x00000082


	//----- nvinfo : EIATTR_KPARAM_INFO
	.align		4
.L_1393:
        /*0008*/ 	.byte	0x04, 0x17
        /*000a*/ 	.short	(.L_1395 - .L_1394)
.L_1394:
        /*000c*/ 	.word	0x00000000
        /*0010*/ 	.short	0x0000
        /*0012*/ 	.short	0x0070
        /*0014*/ 	.byte	0x00, 0xf0, 0x01, 0x28


	//----- nvinfo : EIATTR_SPARSE_MMA_MASK
	.align		4
.L_1395:
        /*0018*/ 	.byte	0x03, 0x50
        /*001a*/ 	.short	0x0000


	//----- nvinfo : EIATTR_MAXREG_COUNT
	.align		4
        /*001c*/ 	.byte	0x03, 0x1b
        /*001e*/ 	.short	0x00a8


	//----- nvinfo : EIATTR_NUM_BARRIERS
	.align		4
        /*0020*/ 	.byte	0x02, 0x4c
        /*0022*/ 	.byte	0x10
	.zero		1


	//----- nvinfo : EIATTR_EXTERNS
	.align		4
        /*0024*/ 	.byte	0x04, 0x0f
        /*0026*/ 	.short	(.L_1397 - .L_1396)


	//   ....[0]....
	.align		4
.L_1396:
        /*0028*/ 	.word	index@(__assertfail)


	//----- nvinfo : EIATTR_ANNOTATIONS
	.align		4
.L_1397:
        /*002c*/ 	.byte	0x04, 0x55
        /*002e*/ 	.short	(.L_1399 - .L_1398)


	//   ....[0]....
.L_1398:
        /* <DEDUP_REMOVED lines=44> */


	//----- nvinfo : EIATTR_MERCURY_ISA_VERSION
	.align		4
.L_1399:
        /*02d8*/ 	.byte	0x03, 0x5f
        /*02da*/ 	.short	0x0101


	//----- nvinfo : EIATTR_UNUSED_LOAD_BYTE_OFFSET
	.align		4
        /*02dc*/ 	.byte	0x04, 0x44
        /*02de*/ 	.short	(.L_1401 - .L_1400)


	//   ....[0]....
.L_1400:
        /*02e0*/ 	.word	0x00000b00
        /*02e4*/ 	.word	0x0000fff0


	//   ....[1]....
        /*02e8*/ 	.word	0x00014b00
        /*02ec*/ 	.word	0x0000fff0


	//----- nvinfo : EIATTR_INT_WARP_WIDE_INSTR_OFFSETS
	.align		4
.L_1401:
        /*02f0*/ 	.byte	0x04, 0x31
        /*02f2*/ 	.short	(.L_1403 - .L_1402)


	//   ....[0]....
.L_1402:
        /*02f4*/ 	.word	0x000001b0


	//   ....[1]....
        /*02f8*/ 	.word	0x00000250


	//   ....[2]....
        /*02fc*/ 	.word	0x000002c0


	//   ....[3]....
        /*0300*/ 	.word	0x00019bd0


	//   ....[4]....
        /*0304*/ 	.word	0x00019c60


	//   ....[5]....
        /*0308*/ 	.word	0x0001a150


	//   ....[6]....
        /*030c*/ 	.word	0x0001a190


	//   ....[7]....
        /*0310*/ 	.word	0x0001c4f0


	//   ....[8]....
        /*0314*/ 	.word	0x0001c580


	//----- nvinfo : EIATTR_COOP_GROUP_MASK_REGIDS
	.align		4
.L_1403:
        /*0318*/ 	.byte	0x04, 0x29
        /*031a*/ 	.short	(.L_1405 - .L_1404)


	//   ....[0]....
.L_1404:
        /*031c*/ 	.word	0xffffffff


	//   ....[1]....
        /*0320*/ 	.word	0xffffffff


	//   ....[2]....
        /*0324*/ 	.word	0xffffffff


	//   ....[3]....
        /*0328*/ 	.word	0xffffffff


	//   ....[4]....
        /*032c*/ 	.word	0xffffffff


	//   ....[5]....
        /*0330*/ 	.word	0xffffffff


	//   ....[6]....
        /*0334*/ 	.word	0xffffffff


	//   ....[7]....
        /*0338*/ 	.word	0xffffffff


	//   ....[8]....
        /*033c*/ 	.word	0xffffffff


	//   ....[9]....
        /*0340*/ 	.word	0xffffffff


	//   ....[10]....
        /*0344*/ 	.word	0xffffffff


	//   ....[11]....
        /*0348*/ 	.word	0xffffffff


	//   ....[12]....
        /*034c*/ 	.word	0xffffffff


	//   ....[13]....
        /*0350*/ 	.word	0xffffffff


	//   ....[14]....
        /*0354*/ 	.word	0xffffffff


	//   ....[15]....
        /*0358*/ 	.word	0xffffffff


	//   ....[16]....
        /*035c*/ 	.word	0xffffffff


	//   ....[17]....
        /*0360*/ 	.word	0xffffffff


	//   ....[18]....
        /*0364*/ 	.word	0xffffffff


	//   ....[19]....
        /*0368*/ 	.word	0xffffffff


	//   ....[20]....
        /*036c*/ 	.word	0xffffffff


	//   ....[21]....
        /*0370*/ 	.word	0xffffffff


	//   ....[22]....
        /*0374*/ 	.word	0xffffffff


	//   ....[23]....
        /*0378*/ 	.word	0xffffffff


	//   ....[24]....
        /*037c*/ 	.word	0xffffffff


	//   ....[25]....
        /*0380*/ 	.word	0xffffffff


	//   ....[26]....
        /*0384*/ 	.word	0xffffffff


	//   ....[27]....
        /*0388*/ 	.word	0xffffffff


	//   ....[28]....
        /*038c*/ 	.word	0xffffffff


	//   ....[29]....
        /*0390*/ 	.word	0xffffffff


	//   ....[30]....
        /*0394*/ 	.word	0xffffffff


	//   ....[31]....
        /*0398*/ 	.word	0xffffffff


	//   ....[32]....
        /*039c*/ 	.word	0xffffffff


	//   ....[33]....
        /*03a0*/ 	.word	0xffffffff


	//   ....[34]....
        /*03a4*/ 	.word	0xffffffff


	//   ....[35]....
        /*03a8*/ 	.word	0xffffffff


	//   ....[36]....
        /*03ac*/ 	.word	0xffffffff


	//   ....[37]....
        /*03b0*/ 	.word	0xffffffff


	//   ....[38]....
        /*03b4*/ 	.word	0xffffffff


	//   ....[39]....
        /*03b8*/ 	.word	0xffffffff


	//   ....[40]....
        /*03bc*/ 	.word	0xffffffff


	//   ....[41]....
        /*03c0*/ 	.word	0xffffffff


	//   ....[42]....
        /*03c4*/ 	.word	0xffffffff


	//   ....[43]....
        /*03c8*/ 	.word	0xffffffff


	//   ....[44]....
        /*03cc*/ 	.word	0xffffffff


	//   ....[45]....
        /*03d0*/ 	.word	0xffffffff


	//   ....[46]....
        /*03d4*/ 	.word	0xffffffff


	//   ....[47]....
        /*03d8*/ 	.word	0xffffffff


	//   ....[48]....
        /*03dc*/ 	.word	0xffffffff


	//   ....[49]....
        /*03e0*/ 	.word	0xffffffff


	//   ....[50]....
        /*03e4*/ 	.word	0xffffffff


	//   ....[51]....
        /*03e8*/ 	.word	0xffffffff


	//   ....[52]....
        /*03ec*/ 	.word	0xffffffff


	//   ....[53]....
        /*03f0*/ 	.word	0xffffffff


	//   ....[54]....
        /*03f4*/ 	.word	0xffffffff


	//   ....[55]....
        /*03f8*/ 	.word	0xffffffff


	//   ....[56]....
        /*03fc*/ 	.word	0xffffffff


	//   ....[57]....
        /*0400*/ 	.word	0xffffffff


	//   ....[58]....
        /*0404*/ 	.word	0xffffffff


	//   ....[59]....
        /*0408*/ 	.word	0xffffffff


	//   ....[60]....
        /*040c*/ 	.word	0xffffffff


	//   ....[61]....
        /*0410*/ 	.word	0xffffffff


	//   ....[62]....
        /*0414*/ 	.word	0x0500000f


	//   ....[63]....
        /*0418*/ 	.word	0x0500000f


	//   ....[64]....
        /*041c*/ 	.word	0x0500000f


	//   ....[65]....
        /*0420*/ 	.word	0x0500000f


	//   ....[66]....
        /*0424*/ 	.word	0x0500000f


	//   ....[67]....
        /*0428*/ 	.word	0x0500000f


	//   ....[68]....
        /*042c*/ 	.word	0x0500000f


	//   ....[69]....
        /*0430*/ 	.word	0x0500000f


	//   ....[70]....
        /*0434*/ 	.word	0x0500000f


	//   ....[71]....
        /*0438*/ 	.word	0x0500000f


	//   ....[72]....
        /*043c*/ 	.word	0x0500000f


	//   ....[73]....
        /*0440*/ 	.word	0x0500000f


	//   ....[74]....
        /*0444*/ 	.word	0x0500000f


	//   ....[75]....
        /*0448*/ 	.word	0x0500000f


	//   ....[76]....
        /*044c*/ 	.word	0x0500000f


	//   ....[77]....
        /*0450*/ 	.word	0x0500000f


	//   ....[78]....
        /*0454*/ 	.word	0x0500000f


	//   ....[79]....
        /*0458*/ 	.word	0x0500000f


	//   ....[80]....
        /*045c*/ 	.word	0x0500000f


	//   ....[81]....
        /*0460*/ 	.word	0x0500000f


	//   ....[82]....
        /*0464*/ 	.word	0x0500000f


	//   ....[83]....
        /*0468*/ 	.word	0x0500000f


	//   ....[84]....
        /*046c*/ 	.word	0x0500000f


	//   ....[85]....
        /*0470*/ 	.word	0x0500000f


	//   ....[86]....
        /*0474*/ 	.word	0x0500000f


	//   ....[87]....
        /*0478*/ 	.word	0x0500000f


	//   ....[88]....
        /*047c*/ 	.word	0x0500000f


	//   ....[89]....
        /*0480*/ 	.word	0x0500000f


	//   ....[90]....
        /*0484*/ 	.word	0x0500000f


	//   ....[91]....
        /*0488*/ 	.word	0x0500000f


	//   ....[92]....
        /*048c*/ 	.word	0x0500000f


	//   ....[93]....
        /*0490*/ 	.word	0x0500000f


	//   ....[94]....
        /*0494*/ 	.word	0x0500000f


	//   ....[95]....
        /*0498*/ 	.word	0x0500000f


	//   ....[96]....
        /*049c*/ 	.word	0x0500000f


	//   ....[97]....
        /*04a0*/ 	.word	0x0500000f


	//   ....[98]....
        /*04a4*/ 	.word	0x0500000f


	//----- nvinfo : EIATTR_COOP_GROUP_INSTR_OFFSETS
	.align		4
.L_1405:
        /*04a8*/ 	.byte	0x04, 0x28
        /*04aa*/ 	.short	(.L_1407 - .L_1406)


	//   ....[0]....
.L_1406:
        /*04ac*/ 	.word	0x00000060


	//   ....[1]....
        /*04b0*/ 	.word	0x000001c0


	//   ....[2]....
        /*04b4*/ 	.word	0x00000270


	//   ....[3]....
        /*04b8*/ 	.word	0x00000430


	//   ....[4]....
        /*04bc*/ 	.word	0x00000590


	//   ....[5]....
        /*04c0*/ 	.word	0x000006b0


	//   ....[6]....
        /*04c4*/ 	.word	0x00000810


	//   ....[7]....
        /*04c8*/ 	.word	0x00006130


	//   ....[8]....
        /*04cc*/ 	.word	0x0000a5f0


	//   ....[9]....
        /*04d0*/ 	.word	0x0000a700


	//   ....[10]....
        /*04d4*/ 	.word	0x0000ac80


	//   ....[11]....
        /*04d8*/ 	.word	0x0000ad70


	//   ....[12]....
        /*04dc*/ 	.word	0x0000d0a0


	//   ....[13]....
        /*04e0*/ 	.word	0x0000d210


	//   ....[14]....
        /*04e4*/ 	.word	0x0000dd50


	//   ....[15]....
        /*04e8*/ 	.word	0x0000ddf0


	//   ....[16]....
        /*04ec*/ 	.word	0x0000f560


	//   ....[17]....
        /*04f0*/ 	.word	0x0000f590


	//   ....[18]....
        /*04f4*/ 	.word	0x0000fb50


	//   ....[19]....
        /*04f8*/ 	.word	0x0000fd20


	//   ....[20]....
        /*04fc*/ 	.word	0x00012330


	//   ....[21]....
        /*0500*/ 	.word	0x000126c0


	//   ....[22]....
        /*0504*/ 	.word	0x00012a70


	//   ....[23]....
        /*0508*/ 	.word	0x00012ac0


	//   ....[24]....
        /*050c*/ 	.word	0x00014080


	//   ....[25]....
        /*0510*/ 	.word	0x000140e0


	//   ....[26]....
        /*0514*/ 	.word	0x00014130


	//   ....[27]....
        /*0518*/ 	.word	0x00014180


	//   ....[28]....
        /*051c*/ 	.word	0x000174f0


	//   ....[29]....
        /*0520*/ 	.word	0x00017660


	//   ....[30]....
        /*0524*/ 	.word	0x00017690


	//   ....[31]....
        /*0528*/ 	.word	0x000176d0


	//   ....[32]....
        /*052c*/ 	.word	0x00017740


	//   ....[33]....
        /*0530*/ 	.word	0x000177a0


	//   ....[34]....
        /*0534*/ 	.word	0x000177e0


	//   ....[35]....
        /*0538*/ 	.word	0x00017980


	//   ....[36]....
        /*053c*/ 	.word	0x000179e0


	//   ....[37]....
        /*0540*/ 	.word	0x00017a20


	//   ....[38]....
        /*0544*/ 	.word	0x00017a60


	//   ....[39]....
        /*0548*/ 	.word	0x00017a90


	//   ....[40]....
        /*054c*/ 	.word	0x00017ac0


	//   ....[41]....
        /*0550*/ 	.word	0x00017b60


	//   ....[42]....
        /*0554*/ 	.word	0x00017bc0


	//   ....[43]....
        /*0558*/ 	.word	0x00017c50


	//   ....[44]....
        /*055c*/ 	.word	0x0001c610


	//   ....[45]....
        /*0560*/ 	.word	0x0001c620


	//   ....[46]....
        /*0564*/ 	.word	0x0001c730


	//   ....[47]....
        /*0568*/ 	.word	0x0001c790


	//   ....[48]....
        /*056c*/ 	.word	0x0001c7d0


	//   ....[49]....
        /*0570*/ 	.word	0x0001c810


	//   ....[50]....
        /*0574*/ 	.word	0x0001c840


	//   ....[51]....
        /*0578*/ 	.word	0x0001c870


	//   ....[52]....
        /*057c*/ 	.word	0x0001ca00


	//   ....[53]....
        /*0580*/ 	.word	0x0001ca60


	//   ....[54]....
        /*0584*/ 	.word	0x0001caa0


	//   ....[55]....
        /*0588*/ 	.word	0x0001cae0


	//   ....[56]....
        /*058c*/ 	.word	0x0001cb10


	//   ....[57]....
        /*0590*/ 	.word	0x0001cb40


	//   ....[58]....
        /*0594*/ 	.word	0x0001cc00


	//   ....[59]....
        /*0598*/ 	.word	0x0001cc20


	//   ....[60]....
        /*059c*/ 	.word	0x0001cc90


	//   ....[61]....
        /*05a0*/ 	.word	0x0001d320


	//   ....[62]....
        /*05a4*/ 	.word	0x0001d7b0


	//   ....[63]....
        /*05a8*/ 	.word	0x0001d850


	//   ....[64]....
        /*05ac*/ 	.word	0x0001d8f0


	//   ....[65]....
        /*05b0*/ 	.word	0x0001d990


	//   ....[66]....
        /*05b4*/ 	.word	0x0001da30


	//   ....[67]....
        /*05b8*/ 	.word	0x0001dad0


	//   ....[68]....
        /*05bc*/ 	.word	0x0001db70


	//   ....[69]....
        /*05c0*/ 	.word	0x0001dc10


	//   ....[70]....
        /*05c4*/ 	.word	0x0001dcb0


	//   ....[71]....
        /*05c8*/ 	.word	0x0001dda0


	//   ....[72]....
        /*05cc*/ 	.word	0x0001de40


	//   ....[73]....
        /*05d0*/ 	.word	0x0001dee0


	//   ....[74]....
        /*05d4*/ 	.word	0x0001df80


	//   ....[75]....
        /*05d8*/ 	.word	0x0001e020


	//   ....[76]....
        /*05dc*/ 	.word	0x0001e0c0


	//   ....[77]....
        /*05e0*/ 	.word	0x0001e160


	//   ....[78]....
        /*05e4*/ 	.word	0x0001e200


	//   ....[79]....
        /*05e8*/ 	.word	0x0001e5a0


	//   ....[80]....
        /*05ec*/ 	.word	0x0001e880


	//   ....[81]....
        /*05f0*/ 	.word	0x0001eca0


	//   ....[82]....
        /*05f4*/ 	.word	0x0001ed30


	//   ....[83]....
        /*05f8*/ 	.word	0x0001edd0


	//   ....[84]....
        /*05fc*/ 	.word	0x0001ee80


	//   ....[85]....
        /*0600*/ 	.word	0x0001ef00


	//   ....[86]....
        /*0604*/ 	.word	0x0001ef80


	//   ....[87]....
        /*0608*/ 	.word	0x0001f000


	//   ....[88]....
        /*060c*/ 	.word	0x0001f080


	//   ....[89]....
        /*0610*/ 	.word	0x0001f110


	//   ....[90]....
        /*0614*/ 	.word	0x0001f1c0


	//   ....[91]....
        /*0618*/ 	.word	0x0001f240


	//   ....[92]....
        /*061c*/ 	.word	0x0001f2c0


	//   ....[93]....
        /*0620*/ 	.word	0x0001f340


	//   ....[94]....
        /*0624*/ 	.word	0x0001f3c0


	//   ....[95]....
        /*0628*/ 	.word	0x0001f430


	//   ....[96]....
        /*062c*/ 	.word	0x0001f4d0


	//   ....[97]....
        /*0630*/ 	.word	0x0001f560


	//   ....[98]....
        /*0634*/ 	.word	0x0001f690


	//----- nvinfo : EIATTR_REG_RECONFIG
	.align		4
.L_1407:
        /*0638*/ 	.byte	0x01, 0x54
	.zero		2


	//----- nvinfo : EIATTR_SYSCALL_OFFSETS
	.align		4
        /*063c*/ 	.byte	0x04, 0x46
        /*063e*/ 	.short	(.L_1409 - .L_1408)


	//   ....[0]....
.L_1408:
        /*0640*/ 	.word	0x00001a50


	//   ....[1]....
        /*0644*/ 	.word	0x00001ba0


	//   ....[2]....
        /*0648*/ 	.word	0x000062d0


	//   ....[3]....
        /*064c*/ 	.word	0x000067c0


	//   ....[4]....
        /*0650*/ 	.word	0x00019df0


	//   ....[5]....
        /*0654*/ 	.word	0x00019f30


	//   ....[6]....
        /*0658*/ 	.word	0x0001a030


	//----- nvinfo : EIATTR_MBARRIER_INSTR_OFFSETS
	.align		4
.L_1409:
        /*065c*/ 	.byte	0x04, 0x39
        /*065e*/ 	.short	(.L_1411 - .L_1410)


	//   ....[0]....
.L_1410:
        /*0660*/ 	.word	0x000002e0
        /*0664*/ 	.word	0x000000ff
        /*0668*/ 	.word	0x00022800
        /*066c*/ 	.short	0x0100
        /*066e*/ 	.byte	0x08
	.zero		1


	//   ....[1]....
        /*0670*/ 	.word	0x000002f0
        /*0674*/ 	.word	0x000000ff
        /*0678*/ 	.word	0x00022820
        /*067c*/ 	.short	0x0100
        /*067e*/ 	.byte	0x08
	.zero		1


	//   ....[2]....
        /*0680*/ 	.word	0x000003e0
        /*0684*/ 	.word	0x000000ff
        /*0688*/ 	.word	0x00022830
        /*068c*/ 	.short	0x0100
        /*068e*/ 	.byte	0x08
	.zero		1


	//   ....[3]....
        /*0690*/ 	.word	0x000003f0
        /*0694*/ 	.word	0x000000ff
        /*0698*/ 	.word	0x00022840
        /*069c*/ 	.short	0x0100
        /*069e*/ 	.byte	0x08
	.zero		1


	//   ....[4]....
        /*06a0*/ 	.word	0x00000400
        /*06a4*/ 	.word	0x000000ff
        /*06a8*/ 	.word	0x00022838
        /*06ac*/ 	.short	0x0100
        /*06ae*/ 	.byte	0x08
	.zero		1


	//   ....[5]....
        /*06b0*/ 	.word	0x00000410
        /*06b4*/ 	.word	0x000000ff
        /*06b8*/ 	.word	0x00022848
        /*06bc*/ 	.short	0x0100
        /*06be*/ 	.byte	0x08
	.zero		1


	//   ....[6]....
        /*06c0*/ 	.word	0x00000540
        /*06c4*/ 	.word	0x000000ff
        /*06c8*/ 	.word	0x00022850
        /*06cc*/ 	.short	0x0100
        /*06ce*/ 	.byte	0x08
	.zero		1


	//   ....[7]....
        /*06d0*/ 	.word	0x00000550
        /*06d4*/ 	.word	0x000000ff
        /*06d8*/ 	.word	0x00022860
        /*06dc*/ 	.short	0x0100
        /*06de*/ 	.byte	0x08
	.zero		1


	//   ....[8]....
        /*06e0*/ 	.word	0x00000560
        /*06e4*/ 	.word	0x000000ff
        /*06e8*/ 	.word	0x00022858
        /*06ec*/ 	.short	0x0100
        /*06ee*/ 	.byte	0x08
	.zero		1


	//   ....[9]....
        /*06f0*/ 	.word	0x00000570
        /*06f4*/ 	.word	0x000000ff
        /*06f8*/ 	.word	0x00022868
        /*06fc*/ 	.short	0x0100
        /*06fe*/ 	.byte	0x08
	.zero		1


	//   ....[10]....
        /*0700*/ 	.word	0x00000660
        /*0704*/ 	.word	0x000000ff
        /*0708*/ 	.word	0x00022870
        /*070c*/ 	.short	0x0100
        /*070e*/ 	.byte	0x06
	.zero		1


	//   ....[11]....
        /*0710*/ 	.word	0x00000670
        /*0714*/ 	.word	0x000000ff
        /*0718*/ 	.word	0x00022880
        /*071c*/ 	.short	0x0100
        /*071e*/ 	.byte	0x06
	.zero		1


	//   ....[12]....
        /*0720*/ 	.word	0x00000680
        /*0724*/ 	.word	0x000000ff
        /*0728*/ 	.word	0x00022878
        /*072c*/ 	.short	0x0100
        /*072e*/ 	.byte	0x06
	.zero		1


	//   ....[13]....
        /*0730*/ 	.word	0x00000690
        /*0734*/ 	.word	0x000000ff
        /*0738*/ 	.word	0x00022888
        /*073c*/ 	.short	0x0100
        /*073e*/ 	.byte	0x06
	.zero		1


	//   ....[14]....
        /*0740*/ 	.word	0x000007c0
        /*0744*/ 	.word	0x000000ff
        /*0748*/ 	.word	0x00022890
        /*074c*/ 	.short	0x0100
        /*074e*/ 	.byte	0x08
	.zero		1


	//   ....[15]....
        /*0750*/ 	.word	0x000007d0
        /*0754*/ 	.word	0x000000ff
        /*0758*/ 	.word	0x000228a0
        /*075c*/ 	.short	0x0100
        /*075e*/ 	.byte	0x08
	.zero		1


	//   ....[16]....
        /*0760*/ 	.word	0x000007e0
        /*0764*/ 	.word	0x000000ff
        /*0768*/ 	.word	0x00022898
        /*076c*/ 	.short	0x0100
        /*076e*/ 	.byte	0x08
	.zero		1


	//   ....[17]....
        /*0770*/ 	.word	0x000007f0
        /*0774*/ 	.word	0x000000ff
        /*0778*/ 	.word	0x000228a8
        /*077c*/ 	.short	0x0100
        /*077e*/ 	.byte	0x08
	.zero		1


	//   ....[18]....
        /*0780*/ 	.word	0x00000920
        /*0784*/ 	.word	0x000000ff
        /*0788*/ 	.word	0x000228b0
        /*078c*/ 	.short	0x0100
        /*078e*/ 	.byte	0x08
	.zero		1


	//   ....[19]....
        /*0790*/ 	.word	0x00000930
        /*0794*/ 	.word	0x000000ff
        /*0798*/ 	.word	0x000228c0
        /*079c*/ 	.short	0x0100
        /*079e*/ 	.byte	0x08
	.zero		1


	//   ....[20]....
        /*07a0*/ 	.word	0x00000940
        /*07a4*/ 	.word	0x000000ff
        /*07a8*/ 	.word	0x000228b8
        /*07ac*/ 	.short	0x0100
        /*07ae*/ 	.byte	0x08
	.zero		1


	//   ....[21]....
        /*07b0*/ 	.word	0x00000950
        /*07b4*/ 	.word	0x000000ff
        /*07b8*/ 	.word	0x000228c8
        /*07bc*/ 	.short	0x0100
        /*07be*/ 	.byte	0x08
	.zero		1


	//   ....[22]....
        /*07c0*/ 	.word	0x00002ea0
        /*07c4*/ 	.word	0x0000005a
        /*07c8*/ 	.word	0x00022890
        /*07cc*/ 	.short	0x010a
        /*07ce*/ 	.byte	0x3f
	.zero		1


	//   ....[23]....
        /*07d0*/ 	.word	0x00004010
        /*07d4*/ 	.word	0x0000005a
        /*07d8*/ 	.word	0x00022890
        /*07dc*/ 	.short	0x010a
        /*07de*/ 	.byte	0x3f
	.zero		1


	//   ....[24]....
        /*07e0*/ 	.word	0x00004fe0
        /*07e4*/ 	.word	0x0000005a
        /*07e8*/ 	.word	0x00022890
        /*07ec*/ 	.short	0x010a
        /*07ee*/ 	.byte	0x3f
	.zero		1


	//   ....[25]....
        /*07f0*/ 	.word	0x000051f0
        /*07f4*/ 	.word	0x00000004
        /*07f8*/ 	.word	0x00000000
        /*07fc*/ 	.short	0x0101
        /*07fe*/ 	.byte	0x3f
	.zero		1


	//   ....[26]....
        /*0800*/ 	.word	0x00005230
        /*0804*/ 	.word	0x0000005a
        /*0808*/ 	.word	0x000228b0
        /*080c*/ 	.short	0x010a
        /*080e*/ 	.byte	0x3f
	.zero		1


	//   ....[27]....
        /*0810*/ 	.word	0x00005880
        /*0814*/ 	.word	0x0000005a
        /*0818*/ 	.word	0x00000000
        /*081c*/ 	.short	0x0101
        /*081e*/ 	.byte	0x3f
	.zero		1


	//   ....[28]....
        /*0820*/ 	.word	0x00006360
        /*0824*/ 	.word	0x00000011
        /*0828*/ 	.word	0x00022800
        /*082c*/ 	.short	0x010a
        /*082e*/ 	.byte	0x3f
	.zero		1


	//   ....[29]....
        /*0830*/ 	.word	0x000063b0
        /*0834*/ 	.word	0x00000011
        /*0838*/ 	.word	0x00022800
        /*083c*/ 	.short	0x010a
        /*083e*/ 	.byte	0x3f
	.zero		1


	//   ....[30]....
        /*0840*/ 	.word	0x00007040
        /*0844*/ 	.word	0x00000011
        /*0848*/ 	.word	0x00022800
        /*084c*/ 	.short	0x010a
        /*084e*/ 	.byte	0x3f
	.zero		1


	//   ....[31]....
        /*0850*/ 	.word	0x000083d0
        /*0854*/ 	.word	0x00000011
        /*0858*/ 	.word	0x00022800
        /*085c*/ 	.short	0x010a
        /*085e*/ 	.byte	0x3f
	.zero		1


	//   ....[32]....
        /*0860*/ 	.word	0x000092d0
        /*0864*/ 	.word	0x00000006
        /*0868*/ 	.word	0x00022830
        /*086c*/ 	.short	0x010a
        /*086e*/ 	.byte	0x3f
	.zero		1


	//   ....[33]....
        /*0870*/ 	.word	0x00009370
        /*0874*/ 	.word	0x00000006
        /*0878*/ 	.word	0x00022830
        /*087c*/ 	.short	0x010a
        /*087e*/ 	.byte	0x3f
	.zero		1


	//   ....[34]....
        /*0880*/ 	.word	0x000097a0
        /*0884*/ 	.word	0x00000000
        /*0888*/ 	.word	0x00000000
        /*088c*/ 	.short	0x0101
        /*088e*/ 	.byte	0x3f
	.zero		1


	//   ....[35]....
        /*0890*/ 	.word	0x0000b650
        /*0894*/ 	.word	0x00000006
        /*0898*/ 	.word	0x00022850
        /*089c*/ 	.short	0x010a
        /*089e*/ 	.byte	0x3f
	.zero		1


	//   ....[36]....
        /*08a0*/ 	.word	0x0000b6a0
        /*08a4*/ 	.word	0x00000006
        /*08a8*/ 	.word	0x00022850
        /*08ac*/ 	.short	0x010a
        /*08ae*/ 	.byte	0x3f
	.zero		1


	//   ....[37]....
        /*08b0*/ 	.word	0x0000ba70
        /*08b4*/ 	.word	0x00000006
        /*08b8*/ 	.word	0x00000000
        /*08bc*/ 	.short	0x0101
        /*08be*/ 	.byte	0x3f
	.zero		1


	//   ....[38]....
        /*08c0*/ 	.word	0x0000bd70
        /*08c4*/ 	.word	0x000000d2
        /*08c8*/ 	.word	0x00022830
        /*08cc*/ 	.short	0x010a
        /*08ce*/ 	.byte	0x3f
	.zero		1


	//   ....[39]....
        /*08d0*/ 	.word	0x0000bdd0
        /*08d4*/ 	.word	0x000000d2
        /*08d8*/ 	.word	0x00022830
        /*08dc*/ 	.short	0x010a
        /*08de*/ 	.byte	0x3f
	.zero		1


	//   ....[40]....
        /*08e0*/ 	.word	0x0000c110
        /*08e4*/ 	.word	0x0000000a
        /*08e8*/ 	.word	0x00000000
        /*08ec*/ 	.short	0x0101
        /*08ee*/ 	.byte	0x3f
	.zero		1


	//   ....[41]....
        /*08f0*/ 	.word	0x0000e9b0
        /*08f4*/ 	.word	0x000000d2
        /*08f8*/ 	.word	0x00022850
        /*08fc*/ 	.short	0x010a
        /*08fe*/ 	.byte	0x3f
	.zero		1


	//   ....[42]....
        /*0900*/ 	.word	0x0000ea00
        /*0904*/ 	.word	0x000000d2
        /*0908*/ 	.word	0x00022850
        /*090c*/ 	.short	0x010a
        /*090e*/ 	.byte	0x3f
	.zero		1


	//   ....[43]....
        /*0910*/ 	.word	0x0000edc0
        /*0914*/ 	.word	0x000000d2
        /*0918*/ 	.word	0x00000000
        /*091c*/ 	.short	0x0101
        /*091e*/ 	.byte	0x3f
	.zero		1


	//   ....[44]....
        /*0920*/ 	.word	0x0000f110
        /*0924*/ 	.word	0x00000006
        /*0928*/ 	.word	0x00022830
        /*092c*/ 	.short	0x010a
        /*092e*/ 	.byte	0x3f
	.zero		1


	//   ....[45]....
        /*0930*/ 	.word	0x0000f170
        /*0934*/ 	.word	0x00000006
        /*0938*/ 	.word	0x00022830
        /*093c*/ 	.short	0x010a
        /*093e*/ 	.byte	0x3f
	.zero		1


	//   ....[46]....
        /*0940*/ 	.word	0x000103f0
        /*0944*/ 	.word	0x000000aa
        /*0948*/ 	.word	0x00000000
        /*094c*/ 	.short	0x0101
        /*094e*/ 	.byte	0x3f
	.zero		1


	//   ....[47]....
        /*0950*/ 	.word	0x00010ae0
        /*0954*/ 	.word	0x00000006
        /*0958*/ 	.word	0x00022850
        /*095c*/ 	.short	0x010a
        /*095e*/ 	.byte	0x3f
	.zero		1


	//   ....[48]....
        /*0960*/ 	.word	0x00010b30
        /*0964*/ 	.word	0x00000006
        /*0968*/ 	.word	0x00022850
        /*096c*/ 	.short	0x010a
        /*096e*/ 	.byte	0x3f
	.zero		1


	//   ....[49]....
        /*0970*/ 	.word	0x00010ed0
        /*0974*/ 	.word	0x00000006
        /*0978*/ 	.word	0x00000000
        /*097c*/ 	.short	0x0101
        /*097e*/ 	.byte	0x3f
	.zero		1


	//   ....[50]....
        /*0980*/ 	.word	0x00011000
        /*0984*/ 	.word	0x000000d0
        /*0988*/ 	.word	0x00022830
        /*098c*/ 	.short	0x010a
        /*098e*/ 	.byte	0x3f
	.zero		1


	//   ....[51]....
        /*0990*/ 	.word	0x00011060
        /*0994*/ 	.word	0x000000d0
        /*0998*/ 	.word	0x00022830
        /*099c*/ 	.short	0x010a
        /*099e*/ 	.byte	0x3f
	.zero		1


	//   ....[52]....
        /*09a0*/ 	.word	0x00011390
        /*09a4*/ 	.word	0x00000003
        /*09a8*/ 	.word	0x00000000
        /*09ac*/ 	.short	0x0101
        /*09ae*/ 	.byte	0x3f
	.zero		1


	//   ....[53]....
        /*09b0*/ 	.word	0x00013c40
        /*09b4*/ 	.word	0x000000d0
        /*09b8*/ 	.word	0x00022850
        /*09bc*/ 	.short	0x010a
        /*09be*/ 	.byte	0x3f
	.zero		1


	//   ....[54]....
        /*09c0*/ 	.word	0x00013c90
        /*09c4*/ 	.word	0x000000d0
        /*09c8*/ 	.word	0x00022850
        /*09cc*/ 	.short	0x010a
        /*09ce*/ 	.byte	0x3f
	.zero		1


	//   ....[55]....
        /*09d0*/ 	.word	0x00014050
        /*09d4*/ 	.word	0x000000d0
        /*09d8*/ 	.word	0x00000000
        /*09dc*/ 	.short	0x0101
        /*09de*/ 	.byte	0x3f
	.zero		1


	//   ....[56]....
        /*09e0*/ 	.word	0x00016200
        /*09e4*/ 	.word	0x00000000
        /*09e8*/ 	.word	0x00000000
        /*09ec*/ 	.short	0x0101
        /*09ee*/ 	.byte	0x3f
	.zero		1


	//   ....[57]....
        /*09f0*/ 	.word	0x00018c20
        /*09f4*/ 	.word	0x00000007
        /*09f8*/ 	.word	0x00022820
        /*09fc*/ 	.short	0x010a
        /*09fe*/ 	.byte	0x3f
	.zero		1


	//   ....[58]....
        /*0a00*/ 	.word	0x00018cb0
        /*0a04*/ 	.word	0x00000008
        /*0a08*/ 	.word	0x000228a0
        /*0a0c*/ 	.short	0x010a
        /*0a0e*/ 	.byte	0x3f
	.zero		1


	//   ....[59]....
        /*0a10*/ 	.word	0x00018e90
        /*0a14*/ 	.word	0x00000008
        /*0a18*/ 	.word	0x000228c0
        /*0a1c*/ 	.short	0x010a
        /*0a1e*/ 	.byte	0x3f
	.zero		1


	//   ....[60]....
        /*0a20*/ 	.word	0x000192a0
        /*0a24*/ 	.word	0x00000009
        /*0a28*/ 	.word	0x000228a0
        /*0a2c*/ 	.short	0x010a
        /*0a2e*/ 	.byte	0x3f
	.zero		1


	//   ....[61]....
        /*0a30*/ 	.word	0x00019460
        /*0a34*/ 	.word	0x00000009
        /*0a38*/ 	.word	0x000228c0
        /*0a3c*/ 	.short	0x010a
        /*0a3e*/ 	.byte	0x3f
	.zero		1


	//   ....[62]....
        /*0a40*/ 	.word	0x0001a540
        /*0a44*/ 	.word	0x00000005
        /*0a48*/ 	.word	0x00022840
        /*0a4c*/ 	.short	0x010a
        /*0a4e*/ 	.byte	0x3f
	.zero		1


	//   ....[63]....
        /*0a50*/ 	.word	0x0001a930
        /*0a54*/ 	.word	0x00000007
        /*0a58*/ 	.word	0x00022820
        /*0a5c*/ 	.short	0x010a
        /*0a5e*/ 	.byte	0x3f
	.zero		1


	//   ....[64]....
        /*0a60*/ 	.word	0x0001a9f0
        /*0a64*/ 	.word	0x00000002
        /*0a68*/ 	.word	0x00022860
        /*0a6c*/ 	.short	0x010a
        /*0a6e*/ 	.byte	0x3f
	.zero		1


	//   ....[65]....
        /*0a70*/ 	.word	0x0001b040
        /*0a74*/ 	.word	0x00000002
        /*0a78*/ 	.word	0x00022840
        /*0a7c*/ 	.short	0x010a
        /*0a7e*/ 	.byte	0x3f
	.zero		1


	//   ....[66]....
        /*0a80*/ 	.word	0x0001b250
        /*0a84*/ 	.word	0x00000002
        /*0a88*/ 	.word	0x00022860
        /*0a8c*/ 	.short	0x010a
        /*0a8e*/ 	.byte	0x3f
	.zero		1


	//   ....[67]....
        /*0a90*/ 	.word	0x0001b7f0
        /*0a94*/ 	.word	0x00000002
        /*0a98*/ 	.word	0x00022840
        /*0a9c*/ 	.short	0x010a
        /*0a9e*/ 	.byte	0x3f
	.zero		1


	//   ....[68]....
        /*0aa0*/ 	.word	0x0001b9f0
        /*0aa4*/ 	.word	0x00000002
        /*0aa8*/ 	.word	0x00022860
        /*0aac*/ 	.short	0x010a
        /*0aae*/ 	.byte	0x3f
	.zero		1


	//   ....[69]....
        /*0ab0*/ 	.word	0x0001bf00
        /*0ab4*/ 	.word	0x00000002
        /*0ab8*/ 	.word	0x00022840
        /*0abc*/ 	.short	0x010a
        /*0abe*/ 	.byte	0x3f
	.zero		1


	//   ....[70]....
        /*0ac0*/ 	.word	0x0001c110
        /*0ac4*/ 	.word	0x00000002
        /*0ac8*/ 	.word	0x00022860
        /*0acc*/ 	.short	0x010a
        /*0ace*/ 	.byte	0x3f
	.zero		1


	//   ....[71]....
        /*0ad0*/ 	.word	0x0001d2a0
        /*0ad4*/ 	.word	0x00000000
        /*0ad8*/ 	.word	0x00022820
        /*0adc*/ 	.short	0x010a
        /*0ade*/ 	.byte	0x3f
	.zero		1


	//   ....[72]....
        /*0ae0*/ 	.word	0x0001d450
        /*0ae4*/ 	.word	0x00000006
        /*0ae8*/ 	.word	0x00000000
        /*0aec*/ 	.short	0x010a
        /*0aee*/ 	.byte	0x3f
	.zero		1


	//   ....[73]....
        /*0af0*/ 	.word	0x0001d4c0
        /*0af4*/ 	.word	0x00000007
        /*0af8*/ 	.word	0x00000000
        /*0afc*/ 	.short	0x010a
        /*0afe*/ 	.byte	0x3f
	.zero		1


	//   ....[74]....
        /*0b00*/ 	.word	0x0001d530
        /*0b04*/ 	.word	0x00000004
        /*0b08*/ 	.word	0x00000000
        /*0b0c*/ 	.short	0x010a
        /*0b0e*/ 	.byte	0x3f
	.zero		1


	//   ....[75]....
        /*0b10*/ 	.word	0x0001d560
        /*0b14*/ 	.word	0x00000003
        /*0b18*/ 	.word	0x00000000
        /*0b1c*/ 	.short	0x010a
        /*0b1e*/ 	.byte	0x3f
	.zero		1


	//   ....[76]....
        /*0b20*/ 	.word	0x0001d5c0
        /*0b24*/ 	.word	0x0000005a
        /*0b28*/ 	.word	0x00022890
        /*0b2c*/ 	.short	0x010a
        /*0b2e*/ 	.byte	0x3f
	.zero		1


	//   ....[77]....
        /*0b30*/ 	.word	0x0001d610
        /*0b34*/ 	.word	0x0000005a
        /*0b38*/ 	.word	0x00022890
        /*0b3c*/ 	.short	0x010a
        /*0b3e*/ 	.byte	0x3f
	.zero		1


	//   ....[78]....
        /*0b40*/ 	.word	0x0001d660
        /*0b44*/ 	.word	0x0000005a
        /*0b48*/ 	.word	0x00022890
        /*0b4c*/ 	.short	0x010a
        /*0b4e*/ 	.byte	0x3f
	.zero		1


	//   ....[79]....
        /*0b50*/ 	.word	0x0001d6b0
        /*0b54*/ 	.word	0x0000005a
        /*0b58*/ 	.word	0x000228b0
        /*0b5c*/ 	.short	0x010a
        /*0b5e*/ 	.byte	0x3f
	.zero		1


	//   ....[80]....
        /*0b60*/ 	.word	0x0001dcf0
        /*0b64*/ 	.word	0x00000011
        /*0b68*/ 	.word	0x00022800
        /*0b6c*/ 	.short	0x010a
        /*0b6e*/ 	.byte	0x3f
	.zero		1


	//   ....[81]....
        /*0b70*/ 	.word	0x0001e240
        /*0b74*/ 	.word	0x00000011
        /*0b78*/ 	.word	0x00022800
        /*0b7c*/ 	.short	0x010a
        /*0b7e*/ 	.byte	0x3f
	.zero		1


	//   ....[82]....
        /*0b80*/ 	.word	0x0001e290
        /*0b84*/ 	.word	0x00000006
        /*0b88*/ 	.word	0x00022830
        /*0b8c*/ 	.short	0x010a
        /*0b8e*/ 	.byte	0x3f
	.zero		1


	//   ....[83]....
        /*0b90*/ 	.word	0x0001e2e0
        /*0b94*/ 	.word	0x00000006
        /*0b98*/ 	.word	0x00022850
        /*0b9c*/ 	.short	0x010a
        /*0b9e*/ 	.byte	0x3f
	.zero		1


	//   ....[84]....
        /*0ba0*/ 	.word	0x0001e330
        /*0ba4*/ 	.word	0x000000d2
        /*0ba8*/ 	.word	0x00022830
        /*0bac*/ 	.short	0x010a
        /*0bae*/ 	.byte	0x3f
	.zero		1


	//   ....[85]....
        /*0bb0*/ 	.word	0x0001e380
        /*0bb4*/ 	.word	0x000000d2
        /*0bb8*/ 	.word	0x00022850
        /*0bbc*/ 	.short	0x010a
        /*0bbe*/ 	.byte	0x3f
	.zero		1


	//   ....[86]....
        /*0bc0*/ 	.word	0x0001e3d0
        /*0bc4*/ 	.word	0x00000006
        /*0bc8*/ 	.word	0x00022830
        /*0bcc*/ 	.short	0x010a
        /*0bce*/ 	.byte	0x3f
	.zero		1


	//   ....[87]....
        /*0bd0*/ 	.word	0x0001e420
        /*0bd4*/ 	.word	0x00000006
        /*0bd8*/ 	.word	0x00022850
        /*0bdc*/ 	.short	0x010a
        /*0bde*/ 	.byte	0x3f
	.zero		1


	//   ....[88]....
        /*0be0*/ 	.word	0x0001e470
        /*0be4*/ 	.word	0x000000d0
        /*0be8*/ 	.word	0x00022830
        /*0bec*/ 	.short	0x010a
        /*0bee*/ 	.byte	0x3f
	.zero		1


	//   ....[89]....
        /*0bf0*/ 	.word	0x0001e4c0
        /*0bf4*/ 	.word	0x000000d0
        /*0bf8*/ 	.word	0x00022850
        /*0bfc*/ 	.short	0x010a
        /*0bfe*/ 	.byte	0x3f
	.zero		1


	//   ....[90]....
        /*0c00*/ 	.word	0x0001e660
        /*0c04*/ 	.word	0x00000007
        /*0c08*/ 	.word	0x00022820
        /*0c0c*/ 	.short	0x010a
        /*0c0e*/ 	.byte	0x3f
	.zero		1


	//   ....[91]....
        /*0c10*/ 	.word	0x0001e6b0
        /*0c14*/ 	.word	0x00000008
        /*0c18*/ 	.word	0x000228a0
        /*0c1c*/ 	.short	0x010a
        /*0c1e*/ 	.byte	0x3f
	.zero		1


	//   ....[92]....
        /*0c20*/ 	.word	0x0001e700
        /*0c24*/ 	.word	0x00000008
        /*0c28*/ 	.word	0x000228c0
        /*0c2c*/ 	.short	0x010a
        /*0c2e*/ 	.byte	0x3f
	.zero		1


	//   ....[93]....
        /*0c30*/ 	.word	0x0001e750
        /*0c34*/ 	.word	0x00000009
        /*0c38*/ 	.word	0x000228a0
        /*0c3c*/ 	.short	0x010a
        /*0c3e*/ 	.byte	0x3f
	.zero		1


	//   ....[94]....
        /*0c40*/ 	.word	0x0001e7a0
        /*0c44*/ 	.word	0x00000009
        /*0c48*/ 	.word	0x000228c0
        /*0c4c*/ 	.short	0x010a
        /*0c4e*/ 	.byte	0x3f
	.zero		1


	//   ....[95]....
        /*0c50*/ 	.word	0x0001e940
        /*0c54*/ 	.word	0x00000005
        /*0c58*/ 	.word	0x00022840
        /*0c5c*/ 	.short	0x010a
        /*0c5e*/ 	.byte	0x3f
	.zero		1


	//   ....[96]....
        /*0c60*/ 	.word	0x0001e9c0
        /*0c64*/ 	.word	0x00000005
        /*0c68*/ 	.word	0x00022820
        /*0c6c*/ 	.short	0x010a
        /*0c6e*/ 	.byte	0x3f
	.zero		1


	//   ....[97]....
        /*0c70*/ 	.word	0x0001ea10
        /*0c74*/ 	.word	0x00000002
        /*0c78*/ 	.word	0x00022860
        /*0c7c*/ 	.short	0x010a
        /*0c7e*/ 	.byte	0x3f
	.zero		1


	//   ....[98]....
        /*0c80*/ 	.word	0x0001ea60
        /*0c84*/ 	.word	0x00000002
        /*0c88*/ 	.word	0x00022840
        /*0c8c*/ 	.short	0x010a
        /*0c8e*/ 	.byte	0x3f
	.zero		1


	//   ....[99]....
        /*0c90*/ 	.word	0x0001eab0
        /*0c94*/ 	.word	0x00000002
        /*0c98*/ 	.word	0x00022860
        /*0c9c*/ 	.short	0x010a
        /*0c9e*/ 	.byte	0x3f
	.zero		1


	//   ....[100]....
        /*0ca0*/ 	.word	0x0001eb00
        /*0ca4*/ 	.word	0x00000002
        /*0ca8*/ 	.word	0x00022840
        /*0cac*/ 	.short	0x010a
        /*0cae*/ 	.byte	0x3f
	.zero		1


	//   ....[101]....
        /*0cb0*/ 	.word	0x0001eb50
        /*0cb4*/ 	.word	0x00000002
        /*0cb8*/ 	.word	0x00022860
        /*0cbc*/ 	.short	0x010a
        /*0cbe*/ 	.byte	0x3f
	.zero		1


	//   ....[102]....
        /*0cc0*/ 	.word	0x0001eba0
        /*0cc4*/ 	.word	0x00000002
        /*0cc8*/ 	.word	0x00022840
        /*0ccc*/ 	.short	0x010a
        /*0cce*/ 	.byte	0x3f
	.zero		1


	//   ....[103]....
        /*0cd0*/ 	.word	0x0001ebf0
        /*0cd4*/ 	.word	0x00000002
        /*0cd8*/ 	.word	0x00022860
        /*0cdc*/ 	.short	0x010a
        /*0cde*/ 	.byte	0x3f
	.zero		1


	//   ....[104]....
        /*0ce0*/ 	.word	0x0001f5b0
        /*0ce4*/ 	.word	0x00000000
        /*0ce8*/ 	.word	0x00022820
        /*0cec*/ 	.short	0x010a
        /*0cee*/ 	.byte	0x3f
	.zero		1


	//   ....[105]....
        /*0cf0*/ 	.word	0x0001f750
        /*0cf4*/ 	.word	0x00000006
        /*0cf8*/ 	.word	0x00000000
        /*0cfc*/ 	.short	0x010a
        /*0cfe*/ 	.byte	0x3f
	.zero		1


	//   ....[106]....
        /*0d00*/ 	.word	0x0001f7a0
        /*0d04*/ 	.word	0x00000007
        /*0d08*/ 	.word	0x00000000
        /*0d0c*/ 	.short	0x010a
        /*0d0e*/ 	.byte	0x3f
	.zero		1


	//   ....[107]....
        /*0d10*/ 	.word	0x0001f7f0
        /*0d14*/ 	.word	0x00000004
        /*0d18*/ 	.word	0x00000000
        /*0d1c*/ 	.short	0x010a
        /*0d1e*/ 	.byte	0x3f
	.zero		1


	//----- nvinfo : EIATTR_NUM_MBARRIERS
	.align		4
.L_1411:
        /*0d20*/ 	.byte	0x03, 0x38
        /*0d22*/ 	.short	0x0016


	//----- nvinfo : EIATTR_EXIT_INSTR_OFFSETS
	.align		4
        /*0d24*/ 	.byte	0x04, 0x1c
        /*0d26*/ 	.short	(.L_1413 - .L_1412)


	//   ....[0]....
.L_1412:
        /*0d28*/ 	.word	0x0001d5b0


	//----- nvinfo : EIATTR_MAX_THREADS
	.align		4
.L_1413:
        /*0d2c*/ 	.byte	0x04, 0x05
        /*0d2e*/ 	.short	(.L_1415 - .L_1414)
.L_1414:
        /*0d30*/ 	.word	0x00000180
        /*0d34*/ 	.word	0x00000001
        /*0d38*/ 	.word	0x00000001


	//----- nvinfo : EIATTR_CRS_STACK_SIZE
	.align		4
.L_1415:
        /*0d3c*/ 	.byte	0x04, 0x1e
        /*0d3e*/ 	.short	(.L_1417 - .L_1416)
.L_1416:
        /*0d40*/ 	.word	0x00000000


	//----- nvinfo : EIATTR_CBANK_PARAM_SIZE
	.align		4
.L_1417:
        /*0d44*/ 	.byte	0x03, 0x19
        /*0d46*/ 	.short	0x0a70


	//----- nvinfo : EIATTR_PARAM_CBANK
	.align		4
        /*0d48*/ 	.byte	0x04, 0x0a
        /*0d4a*/ 	.short	(.L_1419 - .L_1418)
	.align		4
.L_1418:
        /*0d4c*/ 	.word	index@(.nv.constant0._ZN7cutlass13device_kernelIN5flash11enable_sm90INS1_16FlashAttnFwdSm90INS1_25CollectiveMainloopFwdSm90ILi2EN4cute5tupleIJNS5_1CILi1EEES8_S8_EEENS6_IJNS7_ILi128EEENS7_ILi96EEENS7_ILi64EEEEEELi256ENS_6half_tEfNS_4arch4Sm90ELb0ELb1ELb0ELb1ELb0ELb1ELb0ELb1ELb0ELb0ELb0ELb0EEENS1_21CollectiveEpilogueFwdINS6_IJSA_NS7_ILi256EEESB_EEES9_SE_SG_Li256ELb1ELb0ELb0ELb0EEENS1_36VarlenDynamicPersistentTileSchedulerILi128ELi96ELi256ELi32ELb0ELb0ELb1ELb1ELb0ELb1EEEEEEEEEvNT_6ParamsE)
        /*0d50*/ 	.short	0x0210
        /*0d52*/ 	.short	0x0a70


	//----- nvinfo : EIATTR_SW_WAR
	.align		4
.L_1419:
        /*0d54*/ 	.byte	0x04, 0x36
        /*0d56*/ 	.short	(.L_1421 - .L_1420)
.L_1420:
        /*0d58*/ 	.word	0x00000008
.L_1421:


//--------------------- .nv.info._ZN7cutlass13device_kernelIN5flash11enable_sm90INS1_16FlashAttnFwdSm90INS1_25CollectiveMainloopFwdSm90ILi2EN4cute5tupleIJNS5_1CILi1EEES8_S8_EEENS6_IJNS7_ILi128EEENS7_ILi96EEENS7_ILi64EEEEEELi256ENS_6half_tEfNS_4arch4Sm90ELb0ELb1ELb0ELb1ELb0ELb0ELb1ELb1ELb0ELb0ELb0ELb0EEENS1_21CollectiveEpilogueFwdINS6_IJSA_NS7_ILi256EEESB_EEES9_SE_SG_Li256ELb1ELb0ELb0ELb0EEENS1_36VarlenDynamicPersistentTileSchedulerILi128ELi96ELi256ELi32ELb0ELb0ELb1ELb1ELb0ELb1EEEEEEEEEvNT_6ParamsE --------------------------
	.section	.nv.info._ZN7cutlass13device_kernelIN5flash11enable_sm90INS1_16FlashAttnFwdSm90INS1_25CollectiveMainloopFwdSm90ILi2EN4cute5tupleIJNS5_1CILi1EEES8_S8_EEENS6_IJNS7_ILi128EEENS7_ILi96EEENS7_ILi64EEEEEELi256ENS_6half_tEfNS_4arch4Sm90ELb0ELb1ELb0ELb1ELb0ELb0ELb1ELb1ELb0ELb0ELb0ELb0EEENS1_21CollectiveEpilogueFwdINS6_IJSA_NS7_ILi256EEESB_EEES9_SE_SG_Li256ELb1ELb0ELb0ELb0EEENS1_36VarlenDynamicPersistentTileSchedulerILi128ELi96ELi256ELi32ELb0ELb0ELb1ELb1ELb0ELb1EEEEEEEEEvNT_6ParamsE,"",@"SHT_CUDA_INFO"
	.sectionflags	@""
	.align	4


	//----- nvinfo : EIATTR_CUDA_API_VERSION
	.align		4
        /*0000*/ 	.byte	0x04, 0x37
        /*0002*/ 	.short	(.L_1423 - .L_1422)
.L_1422:
        /*0004*/ 	.word	0x00000082


	//----- nvinfo : EIATTR_KPARAM_INFO
	.align		4
.L_1423:
        /*0008*/ 	.byte	0x04, 0x17
        /*000a*/ 	.short	(.L_1425 - .L_1424)
.L_1424:
        /*000c*/ 	.word	0x00000000
        /*0010*/ 	.short	0x0000
        /*0012*/ 	.short	0x0070
        /*0014*/ 	.byte	0x00, 0xf0, 0x01, 0x2c


	//----- nvinfo : EIATTR_SPARSE_MMA_MASK
	.align		4
.L_1425:
        /*0018*/ 	.byte	0x03, 0x50
        /*001a*/ 	.short	0x0000


	//----- nvinfo : EIATTR_MAXREG_COUNT
	.align		4
        /*001c*/ 	.byte	0x03, 0x1b
        /*001e*/ 	.short	0x00a8


	//----- nvinfo : EIATTR_NUM_BARRIERS
	.align		4
        /*0020*/ 	.byte	0x02, 0x4c
        /*0022*/ 	.byte	0x10
	.zero		1


	//----- nvinfo : EIATTR_EXTERNS
	.align		4
        /*0024*/ 	.byte	0x04, 0x0f
        /*0026*/ 	.short	(.L_1427 - .L_1426)


	//   ....[0]....
	.align		4
.L_1426:
        /*0028*/ 	.word	index@(__assertfail)


	//----- nvinfo : EIATTR_ANNOTATIONS
	.align		4
.L_1427:
        /*002c*/ 	.byte	0x04, 0x55
        /*002e*/ 	.short	(.L_1429 - .L_1428)


	//   ....[0]....
.L_1428:
        /* <DEDUP_REMOVED lines=33> */


	//----- nvinfo : EIATTR_MERCURY_ISA_VERSION
	.align		4
.L_1429:
        /*0228*/ 	.byte	0x03, 0x5f
        /*022a*/ 	.short	0x0101


	//----- nvinfo : EIATTR_UNUSED_LOAD_BYTE_OFFSET
	.align		4
        /*022c*/ 	.byte	0x04, 0x44
        /*022e*/ 	.short	(.L_1431 - .L_1430)


	//   ....[0]....
.L_1430:
        /*0230*/ 	.word	0x00000bc0
        /*0234*/ 	.word	0x0000fff0


	//   ....[1]....
        /*0238*/ 	.word	0x0001eeb0
        /*023c*/ 	.word	0x0000fff0


	//----- nvinfo : EIATTR_INT_WARP_WIDE_INSTR_OFFSETS
	.align		4
.L_1431:
        /*0240*/ 	.byte	0x04, 0x31
        /*0242*/ 	.short	(.L_1433 - .L_1432)


	//   ....[0]....
.L_1432:
        /*0244*/ 	.word	0x000001d0


	//   ....[1]....
        /*0248*/ 	.word	0x00000210


	//   ....[2]....
        /*024c*/ 	.word	0x00000280


	//   ....[3]....
        /*0250*/ 	.word	0x00000290


	//   ....[4]....
        /*0254*/ 	.word	0x00022af0


	//   ....[5]....
        /*0258*/ 	.word	0x00022b80


	//   ....[6]....
        /*025c*/ 	.word	0x00023080


	//   ....[7]....
        /*0260*/ 	.word	0x00023100


	//   ....[8]....
        /*0264*/ 	.word	0x00025620


	//   ....[9]....
        /*0268*/ 	.word	0x000256b0


	//----- nvinfo : EIATTR_COOP_GROUP_MASK_REGIDS
	.align		4
.L_1433:
        /*026c*/ 	.byte	0x04, 0x29
        /*026e*/ 	.short	(.L_1435 - .L_1434)


	//   ....[0]....
.L_1434:
        /*0270*/ 	.word	0xffffffff


	//   ....[1]....
        /*0274*/ 	.word	0xffffffff


	//   ....[2]....
        /*0278*/ 	.word	0xffffffff


	//   ....[3]....
        /*027c*/ 	.word	0xffffffff


	//   ....[4]....
        /*0280*/ 	.word	0xffffffff


	//   ....[5]....
        /*0284*/ 	.word	0xffffffff


	//   ....[6]....
        /*0288*/ 	.word	0xffffffff


	//   ....[7]....
        /*028c*/ 	.word	0xffffffff


	//   ....[8]....
        /*0290*/ 	.word	0xffffffff


	//   ....[9]....
        /*0294*/ 	.word	0xffffffff


	//   ....[10]....
        /*0298*/ 	.word	0xffffffff


	//   ....[11]....
        /*029c*/ 	.word	0xffffffff


	//   ....[12]....
        /*02a0*/ 	.word	0xffffffff


	//   ....[13]....
        /*02a4*/ 	.word	0xffffffff


	//   ....[14]....
        /*02a8*/ 	.word	0xffffffff


	//   ....[15]....
        /*02ac*/ 	.word	0xffffffff


	//   ....[16]....
        /*02b0*/ 	.word	0xffffffff


	//   ....[17]....
        /*02b4*/ 	.word	0xffffffff


	//   ....[18]....
        /*02b8*/ 	.word	0xffffffff


	//   ....[19]....
        /*02bc*/ 	.word	0xffffffff


	//   ....[20]....
        /*02c0*/ 	.word	0xffffffff


	//   ....[21]....
        /*02c4*/ 	.word	0xffffffff


	//   ....[22]....
        /*02c8*/ 	.word	0xffffffff


	//   ....[23]....
        /*02cc*/ 	.word	0xffffffff


	//   ....[24]....
        /*02d0*/ 	.word	0xffffffff


	//   ....[25]....
        /*02d4*/ 	.word	0xffffffff


	//   ....[26]....
        /*02d8*/ 	.word	0xffffffff


	//   ....[27]....
        /*02dc*/ 	.word	0xffffffff


	//   ....[28]....
        /*02e0*/ 	.word	0xffffffff


	//   ....[29]....
        /*02e4*/ 	.word	0xffffffff


	//   ....[30]....
        /*02e8*/ 	.word	0xffffffff


	//   ....[31]....
        /*02ec*/ 	.word	0xffffffff


	//   ....[32]....
        /*02f0*/ 	.word	0xffffffff


	//   ....[33]....
        /*02f4*/ 	.word	0xffffffff


	//   ....[34]....
        /*02f8*/ 	.word	0xffffffff


	//   ....[35]....
        /*02fc*/ 	.word	0xffffffff


	//   ....[36]....
        /*0300*/ 	.word	0xffffffff


	//   ....[37]....
        /*0304*/ 	.word	0xffffffff


	//   ....[38]....
        /*0308*/ 	.word	0xffffffff


	//   ....[39]....
        /*030c*/ 	.word	0xffffffff


	//   ....[40]....
        /*0310*/ 	.word	0xffffffff


	//   ....[41]....
        /*0314*/ 	.word	0xffffffff


	//   ....[42]....
        /*0318*/ 	.word	0xffffffff


	//   ....[43]....
        /*031c*/ 	.word	0xffffffff


	//   ....[44]....
        /*0320*/ 	.word	0xffffffff


	//   ....[45]....
        /*0324*/ 	.word	0xffffffff


	//   ....[46]....
        /*0328*/ 	.word	0xffffffff


	//   ....[47]....
        /*032c*/ 	.word	0xffffffff


	//   ....[48]....
        /*0330*/ 	.word	0xffffffff


	//   ....[49]....
        /*0334*/ 	.word	0xffffffff


	//   ....[50]....
        /*0338*/ 	.word	0xffffffff


	//   ....[51]....
        /*033c*/ 	.word	0xffffffff


	//   ....[52]....
        /*0340*/ 	.word	0xffffffff


	//   ....[53]....
        /*0344*/ 	.word	0xffffffff


	//   ....[54]....
        /*0348*/ 	.word	0xffffffff


	//   ....[55]....
        /*034c*/ 	.word	0xffffffff


	//   ....[56]....
        /*0350*/ 	.word	0xffffffff


	//   ....[57]....
        /*0354*/ 	.word	0xffffffff


	//   ....[58]....
        /*0358*/ 	.word	0x0500000f


	//   ....[59]....
        /*035c*/ 	.word	0x0500000f


	//   ....[60]....
        /*0360*/ 	.word	0x0500000f


	//   ....[61]....
        /*0364*/ 	.word	0x0500000f


	//   ....[62]....
        /*0368*/ 	.word	0x0500000f


	//   ....[63]....
        /*036c*/ 	.word	0x0500000f


	//   ....[64]....
        /*0370*/ 	.word	0x0500000f


	//   ....[65]....
        /*0374*/ 	.word	0x0500000f


	//   ....[66]....
        /*0378*/ 	.word	0x0500000f


	//   ....[67]....
        /*037c*/ 	.word	0x0500000f


	//   ....[68]....
        /*0380*/ 	.word	0x0500000f


	//   ....[69]....
        /*0384*/ 	.word	0x0500000f


	//   ....[70]....
        /*0388*/ 	.word	0x0500000f


	//   ....[71]....
        /*038c*/ 	.word	0x0500000f


	//   ....[72]....
        /*0390*/ 	.word	0x0500000f


	//   ....[73]....
        /*0394*/ 	.word	0x0500000f


	//   ....[74]....
        /*0398*/ 	.word	0x0500000f


	//   ....[75]....
        /*039c*/ 	.word	0x0500000f


	//   ....[76]....
        /*03a0*/ 	.word	0x0500000f


	//   ....[77]....
        /*03a4*/ 	.word	0xffffffff


	//   ....[78]....
        /*03a8*/ 	.word	0xffffffff


	//   ....[79]....
        /*03ac*/ 	.word	0xffffffff


	//   ....[80]....
        /*03b0*/ 	.word	0xffffffff


	//----- nvinfo : EIATTR_COOP_GROUP_INSTR_OFFSETS
	.align		4
.L_1435:
        /*03b4*/ 	.byte	0x04, 0x28
        /*03b6*/ 	.short	(.L_1437 - .L_1436)


	//   ....[0]....
.L_1436:
        /*03b8*/ 	.word	0x000000b0


	//   ....[1]....
        /*03bc*/ 	.word	0x000001e0


	//   ....[2]....
        /*03c0*/ 	.word	0x00000230


	//   ....[3]....
        /*03c4*/ 	.word	0x00000480


	//   ....[4]....
        /*03c8*/ 	.word	0x000005e0


	//   ....[5]....
        /*03cc*/ 	.word	0x00000700


	//   ....[6]....
        /*03d0*/ 	.word	0x00000860


	//   ....[7]....
        /*03d4*/ 	.word	0x00002300


	//   ....[8]....
        /*03d8*/ 	.word	0x00005c30


	//   ....[9]....
        /*03dc*/ 	.word	0x00005cb0


	//   ....[10]....
        /*03e0*/ 	.word	0x000060c0


	//   ....[11]....
        /*03e4*/ 	.word	0x000060e0


	//   ....[12]....
        /*03e8*/ 	.word	0x0000af00


	//   ....[13]....
        /*03ec*/ 	.word	0x0000af90


	//   ....[14]....
        /*03f0*/ 	.word	0x0000b050


	//   ....[15]....
        /*03f4*/ 	.word	0x0000b0a0


	//   ....[16]....
        /*03f8*/ 	.word	0x000158f0


	//   ....[17]....
        /*03fc*/ 	.word	0x000159c0


	//   ....[18]....
        /*0400*/ 	.word	0x00015b40


	//   ....[19]....
        /*0404*/ 	.word	0x00015bb0


	//   ....[20]....
        /*0408*/ 	.word	0x0001df30


	//   ....[21]....
        /*040c*/ 	.word	0x0001df50


	//   ....[22]....
        /*0410*/ 	.word	0x0001dfb0


	//   ....[23]....
        /*0414*/ 	.word	0x0001dff0


	//   ....[24]....
        /*0418*/ 	.word	0x00021670


	//   ....[25]....
        /*041c*/ 	.word	0x00021800


	//   ....[26]....
        /*0420*/ 	.word	0x00021830


	//   ....[27]....
        /*0424*/ 	.word	0x00021860


	//   ....[28]....
        /*0428*/ 	.word	0x000218a0


	//   ....[29]....
        /*042c*/ 	.word	0x000218f0


	//   ....[30]....
        /*0430*/ 	.word	0x00021950


	//   ....[31]....
        /*0434*/ 	.word	0x00021b30


	//   ....[32]....
        /*0438*/ 	.word	0x00021b90


	//   ....[33]....
        /*043c*/ 	.word	0x00021bd0


	//   ....[34]....
        /*0440*/ 	.word	0x00021c10


	//   ....[35]....
        /*0444*/ 	.word	0x00021c40


	//   ....[36]....
        /*0448*/ 	.word	0x00021c70


	//   ....[37]....
        /*044c*/ 	.word	0x00021d00


	//   ....[38]....
        /*0450*/ 	.word	0x00021d60


	//   ....[39]....
        /*0454*/ 	.word	0x00021df0


	//   ....[40]....
        /*0458*/ 	.word	0x00025740


	//   ....[41]....
        /*045c*/ 	.word	0x00025750


	//   ....[42]....
        /*0460*/ 	.word	0x00025860


	//   ....[43]....
        /*0464*/ 	.word	0x000258c0


	//   ....[44]....
        /*0468*/ 	.word	0x00025900


	//   ....[45]....
        /*046c*/ 	.word	0x00025940


	//   ....[46]....
        /*0470*/ 	.word	0x00025970


	//   ....[47]....
        /*0474*/ 	.word	0x000259a0


	//   ....[48]....
        /*0478*/ 	.word	0x00025b30


	//   ....[49]....
        /*047c*/ 	.word	0x00025b90


	//   ....[50]....
        /*0480*/ 	.word	0x00025bd0


	//   ....[51]....
        /*0484*/ 	.word	0x00025c10


	//   ....[52]....
        /*0488*/ 	.word	0x00025c40


	//   ....[53]....
        /*048c*/ 	.word	0x00025c70


	//   ....[54]....
        /*0490*/ 	.word	0x00025d30


	//   ....[55]....
        /*0494*/ 	.word	0x00025d50


	//   ....[56]....
        /*0498*/ 	.word	0x00025dc0


	//   ....[57]....
        /*049c*/ 	.word	0x00026430


	//   ....[58]....
        /*04a0*/ 	.word	0x00026a10


	//   ....[59]....
        /*04a4*/ 	.word	0x00026e30


	//   ....[60]....
        /*04a8*/ 	.word	0x00026ec0


	//   ....[61]....
        /*04ac*/ 	.word	0x00026f60


	//   ....[62]....
        /*04b0*/ 	.word	0x00027010


	//   ....[63]....
        /*04b4*/ 	.word	0x00027090


	//   ....[64]....
        /*04b8*/ 	.word	0x00027110


	//   ....[65]....
        /*04bc*/ 	.word	0x00027190


	//   ....[66]....
        /*04c0*/ 	.word	0x00027210


	//   ....[67]....
        /*04c4*/ 	.word	0x000272a0


	//   ....[68]....
        /*04c8*/ 	.word	0x00027350


	//   ....[69]....
        /*04cc*/ 	.word	0x000273d0


	//   ....[70]....
        /*04d0*/ 	.word	0x00027450


	//   ....[71]....
        /*04d4*/ 	.word	0x000274d0


	//   ....[72]....
        /*04d8*/ 	.word	0x00027550


	//   ....[73]....
        /*04dc*/ 	.word	0x000275c0


	//   ....[74]....
        /*04e0*/ 	.word	0x00027660


	//   ....[75]....
        /*04e4*/ 	.word	0x000276f0


	//   ....[76]....
        /*04e8*/ 	.word	0x00027810


	//   ....[77]....
        /*04ec*/ 	.word	0x0002b150


	//   ....[78]....
        /*04f0*/ 	.word	0x0002b190


	//   ....[79]....
        /*04f4*/ 	.word	0x0002b200


	//   ....[80]....
        /*04f8*/ 	.word	0x0002b220


	//----- nvinfo : EIATTR_REG_RECONFIG
	.align		4
.L_1437:
        /*04fc*/ 	.byte	0x01, 0x54
	.zero		2


	//----- nvinfo : EIATTR_SYSCALL_OFFSETS
	.align		4
        /*0500*/ 	.byte	0x04, 0x46
        /*0502*/ 	.short	(.L_1439 - .L_1438)


	//   ....[0]....
.L_1438:
        /*0504*/ 	.word	0x00002850


	//   ....[1]....
        /*0508*/ 	.word	0x00022d10


	//   ....[2]....
        /*050c*/ 	.word	0x00022e50


	//   ....[3]....
        /*0510*/ 	.word	0x00022f50


	//----- nvinfo : EIATTR_MBARRIER_INSTR_OFFSETS
	.align		4
.L_1439:
        /*0514*/ 	.byte	0x04, 0x39
        /*0516*/ 	.short	(.L_1441 - .L_1440)


	//   ....[0]....
.L_1440:
        /*0518*/ 	.word	0x00000320
        /*051c*/ 	.word	0x000000ff
        /*0520*/ 	.word	0x00032400
        /*0524*/ 	.short	0x0100
        /*0526*/ 	.byte	0x08
	.zero		1


	//   ....[1]....
        /*0528*/ 	.word	0x00000330
        /*052c*/ 	.word	0x000000ff
        /*0530*/ 	.word	0x00032410
        /*0534*/ 	.short	0x0100
        /*0536*/ 	.byte	0x08
	.zero		1


	//   ....[2]....
        /*0538*/ 	.word	0x00000340
        /*053c*/ 	.word	0x000000ff
        /*0540*/ 	.word	0x00032420
        /*0544*/ 	.short	0x0100
        /*0546*/ 	.byte	0x08
	.zero		1


	//   ....[3]....
        /*0548*/ 	.word	0x00000430
        /*054c*/ 	.word	0x000000ff
        /*0550*/ 	.word	0x00032430
        /*0554*/ 	.short	0x0100
        /*0556*/ 	.byte	0x08
	.zero		1


	//   ....[4]....
        /*0558*/ 	.word	0x00000440
        /*055c*/ 	.word	0x000000ff
        /*0560*/ 	.word	0x00032440
        /*0564*/ 	.short	0x0100
        /*0566*/ 	.byte	0x08
	.zero		1


	//   ....[5]....
        /*0568*/ 	.word	0x00000450
        /*056c*/ 	.word	0x000000ff
        /*0570*/ 	.word	0x00032438
        /*0574*/ 	.short	0x0100
        /*0576*/ 	.byte	0x08
	.zero		1


	//   ....[6]....
        /*0578*/ 	.word	0x00000460
        /*057c*/ 	.word	0x000000ff
        /*0580*/ 	.word	0x00032448
        /*0584*/ 	.short	0x0100
        /*0586*/ 	.byte	0x08
	.zero		1


	//   ....[7]....
        /*0588*/ 	.word	0x00000590
        /*058c*/ 	.word	0x000000ff
        /*0590*/ 	.word	0x00032450
        /*0594*/ 	.short	0x0100
        /*0596*/ 	.byte	0x08
	.zero		1


	//   ....[8]....
        /*0598*/ 	.word	0x000005a0
        /*059c*/ 	.word	0x000000ff
        /*05a0*/ 	.word	0x00032460
        /*05a4*/ 	.short	0x0100
        /*05a6*/ 	.byte	0x08
	.zero		1


	//   ....[9]....
        /*05a8*/ 	.word	0x000005b0
        /*05ac*/ 	.word	0x000000ff
        /*05b0*/ 	.word	0x00032458
        /*05b4*/ 	.short	0x0100
        /*05b6*/ 	.byte	0x08
	.zero		1


	//   ....[10]....
        /*05b8*/ 	.word	0x000005c0
        /*05bc*/ 	.word	0x000000ff
        /*05c0*/ 	.word	0x00032468
        /*05c4*/ 	.short	0x0100
        /*05c6*/ 	.byte	0x08
	.zero		1


	//   ....[11]....
        /*05c8*/ 	.word	0x000006b0
        /*05cc*/ 	.word	0x000000ff
        /*05d0*/ 	.word	0x00032470
        /*05d4*/ 	.short	0x0100
        /*05d6*/ 	.byte	0x06
	.zero		1


	//   ....[12]....
        /*05d8*/ 	.word	0x000006c0
        /*05dc*/ 	.word	0x000000ff
        /*05e0*/ 	.word	0x00032480
        /*05e4*/ 	.short	0x0100
        /*05e6*/ 	.byte	0x06
	.zero		1


	//   ....[13]....
        /*05e8*/ 	.word	0x000006d0
        /*05ec*/ 	.word	0x000000ff
        /*05f0*/ 	.word	0x00032478
        /*05f4*/ 	.short	0x0100
        /*05f6*/ 	.byte	0x06
	.zero		1


	//   ....[14]....
        /*05f8*/ 	.word	0x000006e0
        /*05fc*/ 	.word	0x000000ff
        /*0600*/ 	.word	0x00032488
        /*0604*/ 	.short	0x0100
        /*0606*/ 	.byte	0x06
	.zero		1


	//   ....[15]....
        /*0608*/ 	.word	0x00000810
        /*060c*/ 	.word	0x000000ff
        /*0610*/ 	.word	0x00032490
        /*0614*/ 	.short	0x0100
        /*0616*/ 	.byte	0x08
	.zero		1


	//   ....[16]....
        /*0618*/ 	.word	0x00000820
        /*061c*/ 	.word	0x000000ff
        /*0620*/ 	.word	0x000324a0
        /*0624*/ 	.short	0x0100
        /*0626*/ 	.byte	0x08
	.zero		1


	//   ....[17]....
        /*0628*/ 	.word	0x00000830
        /*062c*/ 	.word	0x000000ff
        /*0630*/ 	.word	0x00032498
        /*0634*/ 	.short	0x0100
        /*0636*/ 	.byte	0x08
	.zero		1


	//   ....[18]....
        /*0638*/ 	.word	0x00000840
        /*063c*/ 	.word	0x000000ff
        /*0640*/ 	.word	0x000324a8
        /*0644*/ 	.short	0x0100
        /*0646*/ 	.byte	0x08
	.zero		1


	//   ....[19]....
        /*0648*/ 	.word	0x00000970
        /*064c*/ 	.word	0x000000ff
        /*0650*/ 	.word	0x000324b0
        /*0654*/ 	.short	0x0100
        /*0656*/ 	.byte	0x08
	.zero		1


	//   ....[20]....
        /*0658*/ 	.word	0x00000980
        /*065c*/ 	.word	0x000000ff
        /*0660*/ 	.word	0x000324c0
        /*0664*/ 	.short	0x0100
        /*0666*/ 	.byte	0x08
	.zero		1


	//   ....[21]....
        /*0668*/ 	.word	0x00000990
        /*066c*/ 	.word	0x000000ff
        /*0670*/ 	.word	0x000324b8
        /*0674*/ 	.short	0x0100
        /*0676*/ 	.byte	0x08
	.zero		1


	//   ....[22]....
        /*0678*/ 	.word	0x000009a0
        /*067c*/ 	.word	0x000000ff
        /*0680*/ 	.word	0x000324c8
        /*0684*/ 	.short	0x0100
        /*0686*/ 	.byte	0x08
	.zero		1


	//   ....[23]....
        /*0688*/ 	.word	0x00002aa0
        /*068c*/ 	.word	0x000000ff
        /*0690*/ 	.word	0x00032400
        /*0694*/ 	.short	0x010a
        /*0696*/ 	.byte	0x2c
	.zero		1


	//   ....[24]....
        /*0698*/ 	.word	0x00002f20
        /*069c*/ 	.word	0x00000018
        /*06a0*/ 	.word	0x00000000
        /*06a4*/ 	.short	0x010a
        /*06a6*/ 	.byte	0x3f
	.zero		1


	//   ....[25]....
        /*06a8*/ 	.word	0x00002f80
        /*06ac*/ 	.word	0x00000018
        /*06b0*/ 	.word	0x00000000
        /*06b4*/ 	.short	0x010a
        /*06b6*/ 	.byte	0x3f
	.zero		1


	//   ....[26]....
        /*06b8*/ 	.word	0x00003330
        /*06bc*/ 	.word	0x000000ff
        /*06c0*/ 	.word	0x00032410
        /*06c4*/ 	.short	0x010a
        /*06c6*/ 	.byte	0x2c
	.zero		1


	//   ....[27]....
        /*06c8*/ 	.word	0x00003430
        /*06cc*/ 	.word	0x00000008
        /*06d0*/ 	.word	0x00000000
        /*06d4*/ 	.short	0x010a
        /*06d6*/ 	.byte	0x3f
	.zero		1


	//   ....[28]....
        /*06d8*/ 	.word	0x00003490
        /*06dc*/ 	.word	0x00000008
        /*06e0*/ 	.word	0x00000000
        /*06e4*/ 	.short	0x010a
        /*06e6*/ 	.byte	0x3f
	.zero		1


	//   ....[29]....
        /*06e8*/ 	.word	0x000041b0
        /*06ec*/ 	.word	0x00000007
        /*06f0*/ 	.word	0x00000000
        /*06f4*/ 	.short	0x0101
        /*06f6*/ 	.byte	0x3f
	.zero		1


	//   ....[30]....
        /*06f8*/ 	.word	0x00009330
        /*06fc*/ 	.word	0x0000000b
        /*0700*/ 	.word	0x00000000
        /*0704*/ 	.short	0x0101
        /*0706*/ 	.byte	0x3f
	.zero		1


	//   ....[31]....
        /*0708*/ 	.word	0x000099d0
        /*070c*/ 	.word	0x00000003
        /*0710*/ 	.word	0x00000000
        /*0714*/ 	.short	0x010a
        /*0716*/ 	.byte	0x3f
	.zero		1


	//   ....[32]....
        /*0718*/ 	.word	0x00009ad0
        /*071c*/ 	.word	0x00000000
        /*0720*/ 	.word	0x00000000
        /*0724*/ 	.short	0x010a
        /*0726*/ 	.byte	0x3f
	.zero		1


	//   ....[33]....
        /*0728*/ 	.word	0x00009f00
        /*072c*/ 	.word	0x00000003
        /*0730*/ 	.word	0x00000000
        /*0734*/ 	.short	0x010a
        /*0736*/ 	.byte	0x3f
	.zero		1


	//   ....[34]....
        /*0738*/ 	.word	0x00009fb0
        /*073c*/ 	.word	0x00000004
        /*0740*/ 	.word	0x00000000
        /*0744*/ 	.short	0x010a
        /*0746*/ 	.byte	0x3f
	.zero		1


	//   ....[35]....
        /*0748*/ 	.word	0x0000ac90
        /*074c*/ 	.word	0x00000003
        /*0750*/ 	.word	0x00000000
        /*0754*/ 	.short	0x0101
        /*0756*/ 	.byte	0x3f
	.zero		1


	//   ....[36]....
        /*0758*/ 	.word	0x00012f70
        /*075c*/ 	.word	0x00000000
        /*0760*/ 	.word	0x00000000
        /*0764*/ 	.short	0x0101
        /*0766*/ 	.byte	0x3f
	.zero		1


	//   ....[37]....
        /*0768*/ 	.word	0x00013170
        /*076c*/ 	.word	0x00000005
        /*0770*/ 	.word	0x00000000
        /*0774*/ 	.short	0x010a
        /*0776*/ 	.byte	0x3f
	.zero		1


	//   ....[38]....
        /*0778*/ 	.word	0x00013270
        /*077c*/ 	.word	0x00000000
        /*0780*/ 	.word	0x00000000
        /*0784*/ 	.short	0x010a
        /*0786*/ 	.byte	0x3f
	.zero		1


	//   ....[39]....
        /*0788*/ 	.word	0x000136a0
        /*078c*/ 	.word	0x00000005
        /*0790*/ 	.word	0x00000000
        /*0794*/ 	.short	0x010a
        /*0796*/ 	.byte	0x3f
	.zero		1


	//   ....[40]....
        /*0798*/ 	.word	0x00013750
        /*079c*/ 	.word	0x00000004
        /*07a0*/ 	.word	0x00000000
        /*07a4*/ 	.short	0x010a
        /*07a6*/ 	.byte	0x3f
	.zero		1


	//   ....[41]....
        /*07a8*/ 	.word	0x00014460
        /*07ac*/ 	.word	0x00000004
        /*07b0*/ 	.word	0x00000000
        /*07b4*/ 	.short	0x0101
        /*07b6*/ 	.byte	0x3f
	.zero		1


	//   ....[42]....
        /*07b8*/ 	.word	0x0001dac0
        /*07bc*/ 	.word	0x00000000
        /*07c0*/ 	.word	0x00000000
        /*07c4*/ 	.short	0x0101
        /*07c6*/ 	.byte	0x3f
	.zero		1


	//   ....[43]....
        /*07c8*/ 	.word	0x00020300
        /*07cc*/ 	.word	0x000000ff
        /*07d0*/ 	.word	0x00000000
        /*07d4*/ 	.short	0x0101
        /*07d6*/ 	.byte	0x04
	.zero		1


	//   ....[44]....
        /*07d8*/ 	.word	0x00023460
        /*07dc*/ 	.word	0x00000009
        /*07e0*/ 	.word	0x00032440
        /*07e4*/ 	.short	0x010a
        /*07e6*/ 	.byte	0x3f
	.zero		1


	//   ....[45]....
        /*07e8*/ 	.word	0x00023a70
        /*07ec*/ 	.word	0x00000009
        /*07f0*/ 	.word	0x00032420
        /*07f4*/ 	.short	0x010a
        /*07f6*/ 	.byte	0x3f
	.zero		1


	//   ....[46]....
        /*07f8*/ 	.word	0x00023b40
        /*07fc*/ 	.word	0x00000009
        /*0800*/ 	.word	0x00032460
        /*0804*/ 	.short	0x010a
        /*0806*/ 	.byte	0x3f
	.zero		1


	//   ....[47]....
        /*0808*/ 	.word	0x000241a0
        /*080c*/ 	.word	0x00000002
        /*0810*/ 	.word	0x00032440
        /*0814*/ 	.short	0x010a
        /*0816*/ 	.byte	0x3f
	.zero		1


	//   ....[48]....
        /*0818*/ 	.word	0x000243b0
        /*081c*/ 	.word	0x00000002
        /*0820*/ 	.word	0x00032460
        /*0824*/ 	.short	0x010a
        /*0826*/ 	.byte	0x3f
	.zero		1


	//   ....[49]....
        /*0828*/ 	.word	0x00024940
        /*082c*/ 	.word	0x00000002
        /*0830*/ 	.word	0x00032440
        /*0834*/ 	.short	0x010a
        /*0836*/ 	.byte	0x3f
	.zero		1


	//   ....[50]....
        /*0838*/ 	.word	0x00024b40
        /*083c*/ 	.word	0x00000002
        /*0840*/ 	.word	0x00032460
        /*0844*/ 	.short	0x010a
        /*0846*/ 	.byte	0x3f
	.zero		1


	//   ....[51]....
        /*0848*/ 	.word	0x00025030
        /*084c*/ 	.word	0x00000002
        /*0850*/ 	.word	0x00032440
        /*0854*/ 	.short	0x010a
        /*0856*/ 	.byte	0x3f
	.zero		1


	//   ....[52]....
        /*0858*/ 	.word	0x00025240
        /*085c*/ 	.word	0x00000002
        /*0860*/ 	.word	0x00032460
        /*0864*/ 	.short	0x010a
        /*0866*/ 	.byte	0x3f
	.zero		1


	//   ....[53]....
        /*0868*/ 	.word	0x000263c0
        /*086c*/ 	.word	0x00000000
        /*0870*/ 	.word	0x00032420
        /*0874*/ 	.short	0x010a
        /*0876*/ 	.byte	0x3f
	.zero		1


	//   ....[54]....
        /*0878*/ 	.word	0x00026570
        /*087c*/ 	.word	0x00000006
        /*0880*/ 	.word	0x00000000
        /*0884*/ 	.short	0x010a
        /*0886*/ 	.byte	0x3f
	.zero		1


	//   ....[55]....
        /*0888*/ 	.word	0x000265e0
        /*088c*/ 	.word	0x00000007
        /*0890*/ 	.word	0x00000000
        /*0894*/ 	.short	0x010a
        /*0896*/ 	.byte	0x3f
	.zero		1


	//   ....[56]....
        /*0898*/ 	.word	0x00026650
        /*089c*/ 	.word	0x00000004
        /*08a0*/ 	.word	0x00000000
        /*08a4*/ 	.short	0x010a
        /*08a6*/ 	.byte	0x3f
	.zero		1


	//   ....[57]....
        /*08a8*/ 	.word	0x00026680
        /*08ac*/ 	.word	0x00000003
        /*08b0*/ 	.word	0x00000000
        /*08b4*/ 	.short	0x010a
        /*08b6*/ 	.byte	0x3f
	.zero		1


	//   ....[58]....
        /*08b8*/ 	.word	0x000266f0
        /*08bc*/ 	.word	0x00000007
        /*08c0*/ 	.word	0x00032400
        /*08c4*/ 	.short	0x010a
        /*08c6*/ 	.byte	0x3f
	.zero		1


	//   ....[59]....
        /*08c8*/ 	.word	0x00026740
        /*08cc*/ 	.word	0x00000018
        /*08d0*/ 	.word	0x00000000
        /*08d4*/ 	.short	0x010a
        /*08d6*/ 	.byte	0x3f
	.zero		1


	//   ....[60]....
        /*08d8*/ 	.word	0x000267a0
        /*08dc*/ 	.word	0x00000008
        /*08e0*/ 	.word	0x00032410
        /*08e4*/ 	.short	0x010a
        /*08e6*/ 	.byte	0x3f
	.zero		1


	//   ....[61]....
        /*08e8*/ 	.word	0x000267f0
        /*08ec*/ 	.word	0x00000008
        /*08f0*/ 	.word	0x00000000
        /*08f4*/ 	.short	0x010a
        /*08f6*/ 	.byte	0x3f
	.zero		1


	//   ....[62]....
        /*08f8*/ 	.word	0x00026840
        /*08fc*/ 	.word	0x00000000
        /*0900*/ 	.word	0x00000000
        /*0904*/ 	.short	0x010a
        /*0906*/ 	.byte	0x3f
	.zero		1


	//   ....[63]....
        /*0908*/ 	.word	0x00026890
        /*090c*/ 	.word	0x00000004
        /*0910*/ 	.word	0x00000000
        /*0914*/ 	.short	0x010a
        /*0916*/ 	.byte	0x3f
	.zero		1


	//   ....[64]....
        /*0918*/ 	.word	0x000268e0
        /*091c*/ 	.word	0x00000000
        /*0920*/ 	.word	0x00000000
        /*0924*/ 	.short	0x010a
        /*0926*/ 	.byte	0x3f
	.zero		1


	//   ....[65]....
        /*0928*/ 	.word	0x00026930
        /*092c*/ 	.word	0x00000004
        /*0930*/ 	.word	0x00000000
        /*0934*/ 	.short	0x010a
        /*0936*/ 	.byte	0x3f
	.zero		1


	//   ....[66]....
        /*0938*/ 	.word	0x00026ad0
        /*093c*/ 	.word	0x00000009
        /*0940*/ 	.word	0x00032440
        /*0944*/ 	.short	0x010a
        /*0946*/ 	.byte	0x3f
	.zero		1


	//   ....[67]....
        /*0948*/ 	.word	0x00026b50
        /*094c*/ 	.word	0x00000009
        /*0950*/ 	.word	0x00032420
        /*0954*/ 	.short	0x010a
        /*0956*/ 	.byte	0x3f
	.zero		1


	//   ....[68]....
        /*0958*/ 	.word	0x00026ba0
        /*095c*/ 	.word	0x00000009
        /*0960*/ 	.word	0x00032460
        /*0964*/ 	.short	0x010a
        /*0966*/ 	.byte	0x3f
	.zero		1


	//   ....[69]....
        /*0968*/ 	.word	0x00026bf0
        /*096c*/ 	.word	0x00000002
        /*0970*/ 	.word	0x00032440
        /*0974*/ 	.short	0x010a
        /*0976*/ 	.byte	0x3f
	.zero		1


	//   ....[70]....
        /*0978*/ 	.word	0x00026c40
        /*097c*/ 	.word	0x00000002
        /*0980*/ 	.word	0x00032460
        /*0984*/ 	.short	0x010a
        /*0986*/ 	.byte	0x3f
	.zero		1


	//   ....[71]....
        /*0988*/ 	.word	0x00026c90
        /*098c*/ 	.word	0x00000002
        /*0990*/ 	.word	0x00032440
        /*0994*/ 	.short	0x010a
        /*0996*/ 	.byte	0x3f
	.zero		1


	//   ....[72]....
        /*0998*/ 	.word	0x00026ce0
        /*099c*/ 	.word	0x00000002
        /*09a0*/ 	.word	0x00032460
        /*09a4*/ 	.short	0x010a
        /*09a6*/ 	.byte	0x3f
	.zero		1


	//   ....[73]....
        /*09a8*/ 	.word	0x00026d30
        /*09ac*/ 	.word	0x00000002
        /*09b0*/ 	.word	0x00032440
        /*09b4*/ 	.short	0x010a
        /*09b6*/ 	.byte	0x3f
	.zero		1


	//   ....[74]....
        /*09b8*/ 	.word	0x00026d80
        /*09bc*/ 	.word	0x00000002
        /*09c0*/ 	.word	0x00032460
        /*09c4*/ 	.short	0x010a
        /*09c6*/ 	.byte	0x3f
	.zero		1


	//   ....[75]....
        /*09c8*/ 	.word	0x00027730
        /*09cc*/ 	.word	0x00000000
        /*09d0*/ 	.word	0x00032420
        /*09d4*/ 	.short	0x010a
        /*09d6*/ 	.byte	0x3f
	.zero		1


	//   ....[76]....
        /*09d8*/ 	.word	0x000278d0
        /*09dc*/ 	.word	0x00000006
        /*09e0*/ 	.word	0x00000000
        /*09e4*/ 	.short	0x010a
        /*09e6*/ 	.byte	0x3f
	.zero		1


	//   ....[77]....
        /*09e8*/ 	.word	0x00027920
        /*09ec*/ 	.word	0x00000007
        /*09f0*/ 	.word	0x00000000
        /*09f4*/ 	.short	0x010a
        /*09f6*/ 	.byte	0x3f
	.zero		1


	//   ....[78]....
        /*09f8*/ 	.word	0x00027970
        /*09fc*/ 	.word	0x00000004
        /*0a00*/ 	.word	0x00000000
        /*0a04*/ 	.short	0x010a
        /*0a06*/ 	.byte	0x3f
	.zero		1


	//   ....[79]....
        /*0a08*/ 	.word	0x00027d10
        /*0a0c*/ 	.word	0x0000000c
        /*0a10*/ 	.word	0x00000000
        /*0a14*/ 	.short	0x010a
        /*0a16*/ 	.byte	0x3f
	.zero		1


	//   ....[80]....
        /*0a18*/ 	.word	0x00027e50
        /*0a1c*/ 	.word	0x00000002
        /*0a20*/ 	.word	0x00000000
        /*0a24*/ 	.short	0x010a
        /*0a26*/ 	.byte	0x3f
	.zero		1


	//   ....[81]....
        /*0a28*/ 	.word	0x000284b0
        /*0a2c*/ 	.word	0x0000000b
        /*0a30*/ 	.word	0x00000000
        /*0a34*/ 	.short	0x010a
        /*0a36*/ 	.byte	0x3f
	.zero		1


	//   ....[82]....
        /*0a38*/ 	.word	0x000285f0
        /*0a3c*/ 	.word	0x00000008
        /*0a40*/ 	.word	0x00000000
        /*0a44*/ 	.short	0x010a
        /*0a46*/ 	.byte	0x3f
	.zero		1


	//   ....[83]....
        /*0a48*/ 	.word	0x00029920
        /*0a4c*/ 	.word	0x00000002
        /*0a50*/ 	.word	0x00000000
        /*0a54*/ 	.short	0x0101
        /*0a56*/ 	.byte	0x3f
	.zero		1


	//   ....[84]....
        /*0a58*/ 	.word	0x00042e40
        /*0a5c*/ 	.word	0x00000004
        /*0a60*/ 	.word	0x00000000
        /*0a64*/ 	.short	0x0101
        /*0a66*/ 	.byte	0x3f
	.zero		1


	//   ....[85]....
        /*0a68*/ 	.word	0x00042e70
        /*0a6c*/ 	.word	0x00000002
        /*0a70*/ 	.word	0x00000000
        /*0a74*/ 	.short	0x010a
        /*0a76*/ 	.byte	0x3f
	.zero		1


	//   ....[86]....
        /*0a78*/ 	.word	0x00042ec0
        /*0a7c*/ 	.word	0x00000008
        /*0a80*/ 	.word	0x00000000
        /*0a84*/ 	.short	0x010a
        /*0a86*/ 	.byte	0x3f
	.zero		1


	//----- nvinfo : EIATTR_NUM_MBARRIERS
	.align		4
.L_1441:
        /*0a88*/ 	.byte	0x03, 0x38
        /*0a8a*/ 	.short	0x0017


	//----- nvinfo : EIATTR_EXIT_INSTR_OFFSETS
	.align		4
        /*0a8c*/ 	.byte	0x04, 0x1c
        /*0a8e*/ 	.short	(.L_1443 - .L_1442)


	//   ....[0]....
.L_1442:
        /*0a90*/ 	.word	0x00000bf0


	//   ....[1]....
        /*0a94*/ 	.word	0x00021630


	//   ....[2]....
        /*0a98*/ 	.word	0x00021690


	//   ....[3]....
        /*0a9c*/ 	.word	0x000266d0


	//----- nvinfo : EIATTR_MAX_THREADS
	.align		4
.L_1443:
        /*0aa0*/ 	.byte	0x04, 0x05
        /*0aa2*/ 	.short	(.L_1445 - .L_1444)
.L_1444:
        /*0aa4*/ 	.word	0x00000180
        /*0aa8*/ 	.word	0x00000001
        /*0aac*/ 	.word	0x00000001


	//----- nvinfo : EIATTR_CRS_STACK_SIZE
	.align		4
.L_1445:
        /*0ab0*/ 	.byte	0x04, 0x1e
        /*0ab2*/ 	.short	(.L_1447 - .L_1446)
.L_1446:
        /*0ab4*/ 	.word	0x00000000


	//----- nvinfo : EIATTR_CBANK_PARAM_SIZE
	.align		4
.L_1447:
        /*0ab8*/ 	.byte	0x03, 0x19
        /*0aba*/ 	.short	0x0b70


	//----- nvinfo : EIATTR_PARAM_CBANK
	.align		4
        /*0abc*/ 	.byte	0x04, 0x0a
        /*0abe*/ 	.short	(.L_1449 - .L_1448)
	.align		4
.L_1448:
        /*0ac0*/ 	.word	index@(.nv.constant0._ZN7cutlass13device_kernelIN5flash11enable_sm90INS1_16FlashAttnFwdSm90INS1_25CollectiveMainloopFwdSm90ILi2EN4cute5tupleIJNS5_1CILi1EEES8_S8_EEENS6_IJNS7_ILi128EEENS7_ILi96EEENS7_ILi64EEEEEELi256ENS_6half_tEfNS_4arch4Sm90ELb0ELb1ELb0ELb1ELb0ELb0ELb1ELb1ELb0ELb0ELb0ELb0EEENS1_21CollectiveEpilogueFwdINS6_IJSA_NS7_ILi256EEESB_EEES9_SE_SG_Li256ELb1ELb0ELb0ELb0EEENS1_36VarlenDynamicPersistentTileSchedulerILi128ELi96ELi256ELi32ELb0ELb0ELb1ELb1ELb0ELb1EEEEEEEEEvNT_6ParamsE)
        /*0ac4*/ 	.short	0x0210
        /*0ac6*/ 	.short	0x0b70


	//----- nvinfo : EIATTR_SW_WAR
	.align		4
.L_1449:
        /*0ac8*/ 	.byte	0x04, 0x36
        /*0aca*/ 	.short	(.L_1451 - .L_1450)
.L_1450:
        /*0acc*/ 	.word	0x00000008
.L_1451:


//--------------------- .nv.info._ZN7cutlass13device_kernelIN5flash11enable_sm90INS1_16FlashAttnFwdSm90INS1_25CollectiveMainloopFwdSm90ILi2EN4cute5tupleIJNS5_1CILi1EEES8_S8_EEENS6_IJNS7_ILi128EEENS7_ILi96EEENS7_ILi64EEEEEELi256ENS_6half_tEfNS_4arch4Sm90ELb0ELb1ELb0ELb1ELb0ELb1ELb1ELb1ELb0ELb0ELb0ELb0EEENS1_21CollectiveEpilogueFwdINS6_IJSA_NS7_ILi256EEESB_EEES9_SE_SG_Li256ELb1ELb0ELb0ELb0EEENS1_36VarlenDynamicPersistentTileSchedulerILi128ELi96ELi256ELi32ELb0ELb0ELb1ELb1ELb0ELb1EEEEEEEEEvNT_6ParamsE --------------------------
	.section	.nv.info._ZN7cutlass13device_kernelIN5flash11enable_sm90INS1_16FlashAttnFwdSm90INS1_25CollectiveMainloopFwdSm90ILi2EN4cute5tupleIJNS5_1CILi1EEES8_S8_EEENS6_IJNS7_ILi128EEENS7_ILi96EEENS7_ILi64EEEEEELi256ENS_6half_tEfNS_4arch4Sm90ELb0ELb1ELb0ELb1ELb0ELb1ELb1ELb1ELb0ELb0ELb0ELb0EEENS1_21CollectiveEpilogueFwdINS6_IJSA_NS7_ILi256EEESB_EEES9_SE_SG_Li256ELb1ELb0ELb0ELb0EEENS1_36VarlenDynamicPersistentTileSchedulerILi128ELi96ELi256ELi32ELb0ELb0ELb1ELb1ELb0ELb1EEEEEEEEEvNT_6ParamsE,"",@"SHT_CUDA_INFO"
	.sectionflags	@""
	.align	4


	//----- nvinfo : EIATTR_CUDA_API_VERSION
	.align		4
        /*0000*/ 	.byte	0x04, 0x37
        /*0002*/ 	.short	(.L_1453 - .L_1452)
.L_1452:
        /*0004*/ 	.word	0x00000082


	//----- nvinfo : EIATTR_KPARAM_INFO
	.align		4
.L_1453:
        /*0008*/ 	.byte	0x04, 0x17
        /*000a*/ 	.short	(.L_1455 - .L_1454)
.L_1454:
        /*000c*/ 	.word	0x00000000
        /*0010*/ 	.short	0x0000
        /*0012*/ 	.short	0x0070
        /*0014*/ 	.byte	0x00, 0xf0, 0x01, 0x2c


	//----- nvinfo : EIATTR_SPARSE_MMA_MASK
	.align		4
.L_1455:
        /*0018*/ 	.byte	0x03, 0x50
        /*001a*/ 	.short	0x0000


	//----- nvinfo : EIATTR_MAXREG_COUNT
	.align		4
        /*001c*/ 	.byte	0x03, 0x1b
        /*001e*/ 	.short	0x00a8


	//----- nvinfo : EIATTR_NUM_BARRIERS
	.align		4
        /*0020*/ 	.byte	0x02, 0x4c
        /*0022*/ 	.byte	0x10
	.zero		1


	//----- nvinfo : EIATTR_EXTERNS
	.align		4
        /*0024*/ 	.byte	0x04, 0x0f
        /*0026*/ 	.short	(.L_1457 - .L_1456)


	//   ....[0]....
	.align		4
.L_1456:
        /*0028*/ 	.word	index@(__assertfail)


	//----- nvinfo : EIATTR_ANNOTATIONS
	.align		4
.L_1457:
        /*002c*/ 	.byte	0x04, 0x55
        /*002e*/ 	.short	(.L_1459 - .L_1458)


	//   ....[0]....
.L_1458:
        /* <DEDUP_REMOVED lines=37> */


	//----- nvinfo : EIATTR_MERCURY_ISA_VERSION
	.align		4
.L_1459:
        /*0268*/ 	.byte	0x03, 0x5f
        /*026a*/ 	.short	0x0101


	//----- nvinfo : EIATTR_UNUSED_LOAD_BYTE_OFFSET
	.align		4
        /*026c*/ 	.byte	0x04, 0x44
        /*026e*/ 	.short	(.L_1461 - .L_1460)


	//   ....[0]....
.L_1460:
        /*0270*/ 	.word	0x00000c40
        /*0274*/ 	.word	0x0000fff0


	//   ....[1]....
        /*0278*/ 	.word	0x0002a430
        /*027c*/ 	.word	0x0000fff0


	//----- nvinfo : EIATTR_INT_WARP_WIDE_INSTR_OFFSETS
	.align		4
.L_1461:
        /*0280*/ 	.byte	0x04, 0x31
        /*0282*/ 	.short	(.L_1463 - .L_1462)


	//   ....[0]....
.L_1462:
        /*0284*/ 	.word	0x00000240


	//   ....[1]....
        /*0288*/ 	.word	0x00000280


	//   ....[2]....
        /*028c*/ 	.word	0x000002f0


	//   ....[3]....
        /*0290*/ 	.word	0x00000300


	//   ....[4]....
        /*0294*/ 	.word	0x0002f680


	//   ....[5]....
        /*0298*/ 	.word	0x0002f710


	//   ....[6]....
        /*029c*/ 	.word	0x0002fc10


	//   ....[7]....
        /*02a0*/ 	.word	0x0002fc80


	//   ....[8]....
        /*02a4*/ 	.word	0x00032190


	//   ....[9]....
        /*02a8*/ 	.word	0x00032220


	//----- nvinfo : EIATTR_COOP_GROUP_MASK_REGIDS
	.align		4
.L_1463:
        /*02ac*/ 	.byte	0x04, 0x29
        /*02ae*/ 	.short	(.L_1465 - .L_1464)


	//   ....[0]....
.L_1464:
        /*02b0*/ 	.word	0xffffffff


	//   ....[1]....
        /*02b4*/ 	.word	0xffffffff


	//   ....[2]....
        /*02b8*/ 	.word	0xffffffff


	//   ....[3]....
        /*02bc*/ 	.word	0xffffffff


	//   ....[4]....
        /*02c0*/ 	.word	0xffffffff


	//   ....[5]....
        /*02c4*/ 	.word	0xffffffff


	//   ....[6]....
        /*02c8*/ 	.word	0xffffffff


	//   ....[7]....
        /*02cc*/ 	.word	0xffffffff


	//   ....[8]....
        /*02d0*/ 	.word	0xffffffff


	//   ....[9]....
        /*02d4*/ 	.word	0xffffffff


	//   ....[10]....
        /*02d8*/ 	.word	0xffffffff


	//   ....[11]....
        /*02dc*/ 	.word	0xffffffff


	//   ....[12]....
        /*02e0*/ 	.word	0xffffffff


	//   ....[13]....
        /*02e4*/ 	.word	0xffffffff


	//   ....[14]....
        /*02e8*/ 	.word	0xffffffff


	//   ....[15]....
        /*02ec*/ 	.word	0xffffffff


	//   ....[16]....
        /*02f0*/ 	.word	0xffffffff


	//   ....[17]....
        /*02f4*/ 	.word	0xffffffff


	//   ....[18]....
        /*02f8*/ 	.word	0xffffffff


	//   ....[19]....
        /*02fc*/ 	.word	0xffffffff


	//   ....[20]....
        /*0300*/ 	.word	0xffffffff


	//   ....[21]....
        /*0304*/ 	.word	0xffffffff


	//   ....[22]....
        /*0308*/ 	.word	0xffffffff


	//   ....[23]....
        /*030c*/ 	.word	0xffffffff


	//   ....[24]....
        /*0310*/ 	.word	0xffffffff


	//   ....[25]....
        /*0314*/ 	.word	0xffffffff


	//   ....[26]....
        /*0318*/ 	.word	0xffffffff


	//   ....[27]....
        /*031c*/ 	.word	0xffffffff


	//   ....[28]....
        /*0320*/ 	.word	0xffffffff


	//   ....[29]....
        /*0324*/ 	.word	0xffffffff


	//   ....[30]....
        /*0328*/ 	.word	0xffffffff


	//   ....[31]....
        /*032c*/ 	.word	0xffffffff


	//   ....[32]....
        /*0330*/ 	.word	0xffffffff


	//   ....[33]....
        /*0334*/ 	.word	0xffffffff


	//   ....[34]....
        /*0338*/ 	.word	0xffffffff


	//   ....[35]....
        /*033c*/ 	.word	0xffffffff


	//   ....[36]....
        /*0340*/ 	.word	0xffffffff


	//   ....[37]....
        /*0344*/ 	.word	0xffffffff


	//   ....[38]....
        /*0348*/ 	.word	0xffffffff


	//   ....[39]....
        /*034c*/ 	.word	0xffffffff


	//   ....[40]....
        /*0350*/ 	.word	0xffffffff


	//   ....[41]....
        /*0354*/ 	.word	0xffffffff


	//   ....[42]....
        /*0358*/ 	.word	0xffffffff


	//   ....[43]....
        /*035c*/ 	.word	0xffffffff


	//   ....[44]....
        /*0360*/ 	.word	0xffffffff


	//   ....[45]....
        /*0364*/ 	.word	0xffffffff


	//   ....[46]....
        /*0368*/ 	.word	0xffffffff


	//   ....[47]....
        /*036c*/ 	.word	0xffffffff


	//   ....[48]....
        /*0370*/ 	.word	0xffffffff


	//   ....[49]....
        /*0374*/ 	.word	0xffffffff


	//   ....[50]....
        /*0378*/ 	.word	0xffffffff


	//   ....[51]....
        /*037c*/ 	.word	0xffffffff


	//   ....[52]....
        /*0380*/ 	.word	0xffffffff


	//   ....[53]....
        /*0384*/ 	.word	0xffffffff


	//   ....[54]....
        /*0388*/ 	.word	0xffffffff


	//   ....[55]....
        /*038c*/ 	.word	0xffffffff


	//   ....[56]....
        /*0390*/ 	.word	0xffffffff


	//   ....[57]....
        /*0394*/ 	.word	0xffffffff


	//   ....[58]....
        /*0398*/ 	.word	0x0500000f


	//   ....[59]....
        /*039c*/ 	.word	0x0500000f


	//   ....[60]....
        /*03a0*/ 	.word	0x0500000f


	//   ....[61]....
        /*03a4*/ 	.word	0x0500000f


	//   ....[62]....
        /*03a8*/ 	.word	0x0500000f


	//   ....[63]....
        /*03ac*/ 	.word	0x0500000f


	//   ....[64]....
        /*03b0*/ 	.word	0x0500000f


	//   ....[65]....
        /*03b4*/ 	.word	0x0500000f


	//   ....[66]....
        /*03b8*/ 	.word	0x0500000f


	//   ....[67]....
        /*03bc*/ 	.word	0x0500000f


	//   ....[68]....
        /*03c0*/ 	.word	0x0500000f


	//   ....[69]....
        /*03c4*/ 	.word	0x0500000f


	//   ....[70]....
        /*03c8*/ 	.word	0x0500000f


	//   ....[71]....
        /*03cc*/ 	.word	0x0500000f


	//   ....[72]....
        /*03d0*/ 	.word	0x0500000f


	//   ....[73]....
        /*03d4*/ 	.word	0x0500000f


	//   ....[74]....
        /*03d8*/ 	.word	0x0500000f


	//   ....[75]....
        /*03dc*/ 	.word	0x0500000f


	//   ....[76]....
        /*03e0*/ 	.word	0x0500000f


	//   ....[77]....
        /*03e4*/ 	.word	0x0500000f


	//   ....[78]....
        /*03e8*/ 	.word	0x0500000f


	//   ....[79]....
        /*03ec*/ 	.word	0x0500000f


	//   ....[80]....
        /*03f0*/ 	.word	0x0500000f


	//   ....[81]....
        /*03f4*/ 	.word	0x0500000f


	//   ....[82]....
        /*03f8*/ 	.word	0x0500000f


	//   ....[83]....
        /*03fc*/ 	.word	0x0500000f


	//   ....[84]....
        /*0400*/ 	.word	0x0500000f


	//   ....[85]....
        /*0404*/ 	.word	0x0500000f


	//   ....[86]....
        /*0408*/ 	.word	0x0500000f


	//   ....[87]....
        /*040c*/ 	.word	0x0500000f


	//   ....[88]....
        /*0410*/ 	.word	0x0500000f


	//   ....[89]....
        /*0414*/ 	.word	0x0500000f


	//   ....[90]....
        /*0418*/ 	.word	0x0500000f


	//   ....[91]....
        /*041c*/ 	.word	0x0500000f


	//   ....[92]....
        /*0420*/ 	.word	0x0500000f


	//   ....[93]....
        /*0424*/ 	.word	0x0500000f


	//   ....[94]....
        /*0428*/ 	.word	0x0500000f


	//   ....[95]....
        /*042c*/ 	.word	0xffffffff


	//   ....[96]....
        /*0430*/ 	.word	0xffffffff


	//   ....[97]....
        /*0434*/ 	.word	0xffffffff


	//   ....[98]....
        /*0438*/ 	.word	0xffffffff


	//----- nvinfo : EIATTR_COOP_GROUP_INSTR_OFFSETS
	.align		4
.L_1465:
        /*043c*/ 	.byte	0x04, 0x28
        /*043e*/ 	.short	(.L_1467 - .L_1466)


	//   ....[0]....
.L_1466:
        /*0440*/ 	.word	0x000000c0


	//   ....[1]....
        /*0444*/ 	.word	0x00000250


	//   ....[2]....
        /*0448*/ 	.word	0x000002a0


	//   ....[3]....
        /*044c*/ 	.word	0x000004f0


	//   ....[4]....
        /*0450*/ 	.word	0x00000650


	//   ....[5]....
        /*0454*/ 	.word	0x00000770


	//   ....[6]....
        /*0458*/ 	.word	0x000008d0


	//   ....[7]....
        /*045c*/ 	.word	0x00006440


	//   ....[8]....
        /*0460*/ 	.word	0x0000c790


	//   ....[9]....
        /*0464*/ 	.word	0x0000c820


	//   ....[10]....
        /*0468*/ 	.word	0x0000c9f0


	//   ....[11]....
        /*046c*/ 	.word	0x0000ca10


	//   ....[12]....
        /*0470*/ 	.word	0x00016370


	//   ....[13]....
        /*0474*/ 	.word	0x00016400


	//   ....[14]....
        /*0478*/ 	.word	0x000164c0


	//   ....[15]....
        /*047c*/ 	.word	0x00016510


	//   ....[16]....
        /*0480*/ 	.word	0x00020c50


	//   ....[17]....
        /*0484*/ 	.word	0x00020d00


	//   ....[18]....
        /*0488*/ 	.word	0x00020e80


	//   ....[19]....
        /*048c*/ 	.word	0x00020ef0


	//   ....[20]....
        /*0490*/ 	.word	0x00029490


	//   ....[21]....
        /*0494*/ 	.word	0x000294b0


	//   ....[22]....
        /*0498*/ 	.word	0x00029510


	//   ....[23]....
        /*049c*/ 	.word	0x00029550


	//   ....[24]....
        /*04a0*/ 	.word	0x0002cfa0


	//   ....[25]....
        /*04a4*/ 	.word	0x0002d130


	//   ....[26]....
        /*04a8*/ 	.word	0x0002d160


	//   ....[27]....
        /*04ac*/ 	.word	0x0002d190


	//   ....[28]....
        /*04b0*/ 	.word	0x0002d1d0


	//   ....[29]....
        /*04b4*/ 	.word	0x0002d220


	//   ....[30]....
        /*04b8*/ 	.word	0x0002d280


	//   ....[31]....
        /*04bc*/ 	.word	0x0002d460


	//   ....[32]....
        /*04c0*/ 	.word	0x0002d4c0


	//   ....[33]....
        /*04c4*/ 	.word	0x0002d500


	//   ....[34]....
        /*04c8*/ 	.word	0x0002d540


	//   ....[35]....
        /*04cc*/ 	.word	0x0002d570


	//   ....[36]....
        /*04d0*/ 	.word	0x0002d5a0


	//   ....[37]....
        /*04d4*/ 	.word	0x0002d630


	//   ....[38]....
        /*04d8*/ 	.word	0x0002d690


	//   ....[39]....
        /*04dc*/ 	.word	0x0002d720


	//   ....[40]....
        /*04e0*/ 	.word	0x000322b0


	//   ....[41]....
        /*04e4*/ 	.word	0x000322c0


	//   ....[42]....
        /*04e8*/ 	.word	0x000323d0


	//   ....[43]....
        /*04ec*/ 	.word	0x00032430


	//   ....[44]....
        /*04f0*/ 	.word	0x00032470


	//   ....[45]....
        /*04f4*/ 	.word	0x000324b0


	//   ....[46]....
        /*04f8*/ 	.word	0x000324e0


	//   ....[47]....
        /*04fc*/ 	.word	0x00032510


	//   ....[48]....
        /*0500*/ 	.word	0x000326a0


	//   ....[49]....
        /*0504*/ 	.word	0x00032700


	//   ....[50]....
        /*0508*/ 	.word	0x00032740


	//   ....[51]....
        /*050c*/ 	.word	0x00032780


	//   ....[52]....
        /*0510*/ 	.word	0x000327b0


	//   ....[53]....
        /*0514*/ 	.word	0x000327e0


	//   ....[54]....
        /*0518*/ 	.word	0x000328a0


	//   ....[55]....
        /*051c*/ 	.word	0x000328c0


	//   ....[56]....
        /*0520*/ 	.word	0x00032930


	//   ....[57]....
        /*0524*/ 	.word	0x00032fa0


	//   ....[58]....
        /*0528*/ 	.word	0x000333e0


	//   ....[59]....
        /*052c*/ 	.word	0x00033480


	//   ....[60]....
        /*0530*/ 	.word	0x00033520


	//   ....[61]....
        /*0534*/ 	.word	0x000335c0


	//   ....[62]....
        /*0538*/ 	.word	0x00033660


	//   ....[63]....
        /*053c*/ 	.word	0x00033700


	//   ....[64]....
        /*0540*/ 	.word	0x000337a0


	//   ....[65]....
        /*0544*/ 	.word	0x00033840


	//   ....[66]....
        /*0548*/ 	.word	0x000338e0


	//   ....[67]....
        /*054c*/ 	.word	0x000339d0


	//   ....[68]....
        /*0550*/ 	.word	0x00033a70


	//   ....[69]....
        /*0554*/ 	.word	0x00033b10


	//   ....[70]....
        /*0558*/ 	.word	0x00033bb0


	//   ....[71]....
        /*055c*/ 	.word	0x00033c50


	//   ....[72]....
        /*0560*/ 	.word	0x00033cf0


	//   ....[73]....
        /*0564*/ 	.word	0x00033d90


	//   ....[74]....
        /*0568*/ 	.word	0x00033e30


	//   ....[75]....
        /*056c*/ 	.word	0x00034130


	//   ....[76]....
        /*0570*/ 	.word	0x00034410


	//   ....[77]....
        /*0574*/ 	.word	0x00034830


	//   ....[78]....
        /*0578*/ 	.word	0x000348c0


	//   ....[79]....
        /*057c*/ 	.word	0x00034960


	//   ....[80]....
        /*0580*/ 	.word	0x00034a10


	//   ....[81]....
        /*0584*/ 	.word	0x00034a90


	//   ....[82]....
        /*0588*/ 	.word	0x00034b10


	//   ....[83]....
        /*058c*/ 	.word	0x00034b90


	//   ....[84]....
        /*0590*/ 	.word	0x00034c10


	//   ....[85]....
        /*0594*/ 	.word	0x00034ca0


	//   ....[86]....
        /*0598*/ 	.word	0x00034d50


	//   ....[87]....
        /*059c*/ 	.word	0x00034dd0


	//   ....[88]....
        /*05a0*/ 	.word	0x00034e50


	//   ....[89]....
        /*05a4*/ 	.word	0x00034ed0


	//   ....[90]....
        /*05a8*/ 	.word	0x00034f50


	//   ....[91]....
        /*05ac*/ 	.word	0x00034fc0


	//   ....[92]....
        /*05b0*/ 	.word	0x00035060


	//   ....[93]....
        /*05b4*/ 	.word	0x000350f0


	//   ....[94]....
        /*05b8*/ 	.word	0x00035220


	//   ....[95]....
        /*05bc*/ 	.word	0x00038070


	//   ....[96]....
        /*05c0*/ 	.word	0x000380a0


	//   ....[97]....
        /*05c4*/ 	.word	0x000380c0


	//   ....[98]....
        /*05c8*/ 	.word	0x000380d0


	//----- nvinfo : EIATTR_REG_RECONFIG
	.align		4
.L_1467:
        /*05cc*/ 	.byte	0x01, 0x54
	.zero		2


	//----- nvinfo : EIATTR_SYSCALL_OFFSETS
	.align		4
        /*05d0*/ 	.byte	0x04, 0x46
        /*05d2*/ 	.short	(.L_1469 - .L_1468)


	//   ....[0]....
.L_1468:
        /*05d4*/ 	.word	0x00001b90


	//   ....[1]....
        /*05d8*/ 	.word	0x00001ce0


	//   ....[2]....
        /*05dc*/ 	.word	0x00006860


	//   ....[3]....
        /*05e0*/ 	.word	0x00006f60


	//   ....[4]....
        /*05e4*/ 	.word	0x0002f8a0


	//   ....[5]....
        /*05e8*/ 	.word	0x0002f9e0


	//   ....[6]....
        /*05ec*/ 	.word	0x0002fae0


	//----- nvinfo : EIATTR_MBARRIER_INSTR_OFFSETS
	.align		4
.L_1469:
        /*05f0*/ 	.byte	0x04, 0x39
        /*05f2*/ 	.short	(.L_1471 - .L_1470)


	//   ....[0]....
.L_1470:
        /*05f4*/ 	.word	0x00000390
        /*05f8*/ 	.word	0x000000ff
        /*05fc*/ 	.word	0x00032400
        /*0600*/ 	.short	0x0100
        /*0602*/ 	.byte	0x08
	.zero		1


	//   ....[1]....
        /*0604*/ 	.word	0x000003a0
        /*0608*/ 	.word	0x000000ff
        /*060c*/ 	.word	0x00032410
        /*0610*/ 	.short	0x0100
        /*0612*/ 	.byte	0x08
	.zero		1


	//   ....[2]....
        /*0614*/ 	.word	0x000003b0
        /*0618*/ 	.word	0x000000ff
        /*061c*/ 	.word	0x00032420
        /*0620*/ 	.short	0x0100
        /*0622*/ 	.byte	0x08
	.zero		1


	//   ....[3]....
        /*0624*/ 	.word	0x000004a0
        /*0628*/ 	.word	0x000000ff
        /*062c*/ 	.word	0x00032430
        /*0630*/ 	.short	0x0100
        /*0632*/ 	.byte	0x08
	.zero		1


	//   ....[4]....
        /*0634*/ 	.word	0x000004b0
        /*0638*/ 	.word	0x000000ff
        /*063c*/ 	.word	0x00032440
        /*0640*/ 	.short	0x0100
        /*0642*/ 	.byte	0x08
	.zero		1


	//   ....[5]....
        /*0644*/ 	.word	0x000004c0
        /*0648*/ 	.word	0x000000ff
        /*064c*/ 	.word	0x00032438
        /*0650*/ 	.short	0x0100
        /*0652*/ 	.byte	0x08
	.zero		1


	//   ....[6]....
        /*0654*/ 	.word	0x000004d0
        /*0658*/ 	.word	0x000000ff
        /*065c*/ 	.word	0x00032448
        /*0660*/ 	.short	0x0100
        /*0662*/ 	.byte	0x08
	.zero		1


	//   ....[7]....
        /*0664*/ 	.word	0x00000600
        /*0668*/ 	.word	0x000000ff
        /*066c*/ 	.word	0x00032450
        /*0670*/ 	.short	0x0100
        /*0672*/ 	.byte	0x08
	.zero		1


	//   ....[8]....
        /*0674*/ 	.word	0x00000610
        /*0678*/ 	.word	0x000000ff
        /*067c*/ 	.word	0x00032460
        /*0680*/ 	.short	0x0100
        /*0682*/ 	.byte	0x08
	.zero		1


	//   ....[9]....
        /*0684*/ 	.word	0x00000620
        /*0688*/ 	.word	0x000000ff
        /*068c*/ 	.word	0x00032458
        /*0690*/ 	.short	0x0100
        /*0692*/ 	.byte	0x08
	.zero		1


	//   ....[10]....
        /*0694*/ 	.word	0x00000630
        /*0698*/ 	.word	0x000000ff
        /*069c*/ 	.word	0x00032468
        /*06a0*/ 	.short	0x0100
        /*06a2*/ 	.byte	0x08
	.zero		1


	//   ....[11]....
        /*06a4*/ 	.word	0x00000720
        /*06a8*/ 	.word	0x000000ff
        /*06ac*/ 	.word	0x00032470
        /*06b0*/ 	.short	0x0100
        /*06b2*/ 	.byte	0x06
	.zero		1


	//   ....[12]....
        /*06b4*/ 	.word	0x00000730
        /*06b8*/ 	.word	0x000000ff
        /*06bc*/ 	.word	0x00032480
        /*06c0*/ 	.short	0x0100
        /*06c2*/ 	.byte	0x06
	.zero		1


	//   ....[13]....
        /*06c4*/ 	.word	0x00000740
        /*06c8*/ 	.word	0x000000ff
        /*06cc*/ 	.word	0x00032478
        /*06d0*/ 	.short	0x0100
        /*06d2*/ 	.byte	0x06
	.zero		1


	//   ....[14]....
        /*06d4*/ 	.word	0x00000750
        /*06d8*/ 	.word	0x000000ff
        /*06dc*/ 	.word	0x00032488
        /*06e0*/ 	.short	0x0100
        /*06e2*/ 	.byte	0x06
	.zero		1


	//   ....[15]....
        /*06e4*/ 	.word	0x00000880
        /*06e8*/ 	.word	0x000000ff
        /*06ec*/ 	.word	0x00032490
        /*06f0*/ 	.short	0x0100
        /*06f2*/ 	.byte	0x08
	.zero		1


	//   ....[16]....
        /*06f4*/ 	.word	0x00000890
        /*06f8*/ 	.word	0x000000ff
        /*06fc*/ 	.word	0x000324a0
        /*0700*/ 	.short	0x0100
        /*0702*/ 	.byte	0x08
	.zero		1


	//   ....[17]....
        /*0704*/ 	.word	0x000008a0
        /*0708*/ 	.word	0x000000ff
        /*070c*/ 	.word	0x00032498
        /*0710*/ 	.short	0x0100
        /*0712*/ 	.byte	0x08
	.zero		1


	//   ....[18]....
        /*0714*/ 	.word	0x000008b0
        /*0718*/ 	.word	0x000000ff
        /*071c*/ 	.word	0x000324a8
        /*0720*/ 	.short	0x0100
        /*0722*/ 	.byte	0x08
	.zero		1


	//   ....[19]....
        /*0724*/ 	.word	0x000009e0
        /*0728*/ 	.word	0x000000ff
        /*072c*/ 	.word	0x000324b0
        /*0730*/ 	.short	0x0100
        /*0732*/ 	.byte	0x08
	.zero		1


	//   ....[20]....
        /*0734*/ 	.word	0x000009f0
        /*0738*/ 	.word	0x000000ff
        /*073c*/ 	.word	0x000324c0
        /*0740*/ 	.short	0x0100
        /*0742*/ 	.byte	0x08
	.zero		1


	//   ....[21]....
        /*0744*/ 	.word	0x00000a00
        /*0748*/ 	.word	0x000000ff
        /*074c*/ 	.word	0x000324b8
        /*0750*/ 	.short	0x0100
        /*0752*/ 	.byte	0x08
	.zero		1


	//   ....[22]....
        /*0754*/ 	.word	0x00000a10
        /*0758*/ 	.word	0x000000ff
        /*075c*/ 	.word	0x000324c8
        /*0760*/ 	.short	0x0100
        /*0762*/ 	.byte	0x08
	.zero		1


	//   ....[23]....
        /*0764*/ 	.word	0x00002f20
        /*0768*/ 	.word	0x00000054
        /*076c*/ 	.word	0x00032490
        /*0770*/ 	.short	0x010a
        /*0772*/ 	.byte	0x3f
	.zero		1


	//   ....[24]....
        /*0774*/ 	.word	0x00004070
        /*0778*/ 	.word	0x00000054
        /*077c*/ 	.word	0x00032490
        /*0780*/ 	.short	0x010a
        /*0782*/ 	.byte	0x3f
	.zero		1


	//   ....[25]....
        /*0784*/ 	.word	0x00005030
        /*0788*/ 	.word	0x00000054
        /*078c*/ 	.word	0x00032490
        /*0790*/ 	.short	0x010a
        /*0792*/ 	.byte	0x3f
	.zero		1


	//   ....[26]....
        /*0794*/ 	.word	0x00005240
        /*0798*/ 	.word	0x00000004
        /*079c*/ 	.word	0x00000000
        /*07a0*/ 	.short	0x0101
        /*07a2*/ 	.byte	0x3f
	.zero		1


	//   ....[27]....
        /*07a4*/ 	.word	0x00005280
        /*07a8*/ 	.word	0x00000054
        /*07ac*/ 	.word	0x000324b0
        /*07b0*/ 	.short	0x010a
        /*07b2*/ 	.byte	0x3f
	.zero		1


	//   ....[28]....
        /*07b4*/ 	.word	0x000058d0
        /*07b8*/ 	.word	0x00000054
        /*07bc*/ 	.word	0x00000000
        /*07c0*/ 	.short	0x0101
        /*07c2*/ 	.byte	0x3f
	.zero		1


	//   ....[29]....
        /*07c4*/ 	.word	0x00006b60
        /*07c8*/ 	.word	0x00000091
        /*07cc*/ 	.word	0x00032400
        /*07d0*/ 	.short	0x010a
        /*07d2*/ 	.byte	0x3f
	.zero		1


	//   ....[30]....
        /*07d4*/ 	.word	0x00006bb0
        /*07d8*/ 	.word	0x00000091
        /*07dc*/ 	.word	0x00032400
        /*07e0*/ 	.short	0x010a
        /*07e2*/ 	.byte	0x3f
	.zero		1


	//   ....[31]....
        /*07e4*/ 	.word	0x00007780
        /*07e8*/ 	.word	0x00000091
        /*07ec*/ 	.word	0x00032400
        /*07f0*/ 	.short	0x010a
        /*07f2*/ 	.byte	0x3f
	.zero		1


	//   ....[32]....
        /*07f4*/ 	.word	0x00008b50
        /*07f8*/ 	.word	0x00000091
        /*07fc*/ 	.word	0x00032400
        /*0800*/ 	.short	0x010a
        /*0802*/ 	.byte	0x3f
	.zero		1


	//   ....[33]....
        /*0804*/ 	.word	0x0000a0f0
        /*0808*/ 	.word	0x00000005
        /*080c*/ 	.word	0x00000000
        /*0810*/ 	.short	0x010a
        /*0812*/ 	.byte	0x3f
	.zero		1


	//   ....[34]....
        /*0814*/ 	.word	0x0000a1f0
        /*0818*/ 	.word	0x00000002
        /*081c*/ 	.word	0x00000000
        /*0820*/ 	.short	0x010a
        /*0822*/ 	.byte	0x3f
	.zero		1


	//   ....[35]....
        /*0824*/ 	.word	0x0000a620
        /*0828*/ 	.word	0x00000005
        /*082c*/ 	.word	0x00000000
        /*0830*/ 	.short	0x010a
        /*0832*/ 	.byte	0x3f
	.zero		1


	//   ....[36]....
        /*0834*/ 	.word	0x0000a6d0
        /*0838*/ 	.word	0x00000004
        /*083c*/ 	.word	0x00000000
        /*0840*/ 	.short	0x010a
        /*0842*/ 	.byte	0x3f
	.zero		1


	//   ....[37]....
        /*0844*/ 	.word	0x0000b3e0
        /*0848*/ 	.word	0x00000004
        /*084c*/ 	.word	0x00000000
        /*0850*/ 	.short	0x0101
        /*0852*/ 	.byte	0x3f
	.zero		1


	//   ....[38]....
        /*0854*/ 	.word	0x000149c0
        /*0858*/ 	.word	0x00000002
        /*085c*/ 	.word	0x00000000
        /*0860*/ 	.short	0x0101
        /*0862*/ 	.byte	0x3f
	.zero		1


	//   ....[39]....
        /*0864*/ 	.word	0x00014e10
        /*0868*/ 	.word	0x00000007
        /*086c*/ 	.word	0x00000000
        /*0870*/ 	.short	0x010a
        /*0872*/ 	.byte	0x3f
	.zero		1


	//   ....[40]....
        /*0874*/ 	.word	0x00014f10
        /*0878*/ 	.word	0x00000000
        /*087c*/ 	.word	0x00000000
        /*0880*/ 	.short	0x010a
        /*0882*/ 	.byte	0x3f
	.zero		1


	//   ....[41]....
        /*0884*/ 	.word	0x00015340
        /*0888*/ 	.word	0x00000007
        /*088c*/ 	.word	0x00000000
        /*0890*/ 	.short	0x010a
        /*0892*/ 	.byte	0x3f
	.zero		1


	//   ....[42]....
        /*0894*/ 	.word	0x000153f0
        /*0898*/ 	.word	0x00000006
        /*089c*/ 	.word	0x00000000
        /*08a0*/ 	.short	0x010a
        /*08a2*/ 	.byte	0x3f
	.zero		1


	//   ....[43]....
        /*08a4*/ 	.word	0x00016100
        /*08a8*/ 	.word	0x00000006
        /*08ac*/ 	.word	0x00000000
        /*08b0*/ 	.short	0x0101
        /*08b2*/ 	.byte	0x3f
	.zero		1


	//   ....[44]....
        /*08b4*/ 	.word	0x0001e3d0
        /*08b8*/ 	.word	0x00000000
        /*08bc*/ 	.word	0x00000000
        /*08c0*/ 	.short	0x0101
        /*08c2*/ 	.byte	0x3f
	.zero		1


	//   ....[45]....
        /*08c4*/ 	.word	0x0001e5e0
        /*08c8*/ 	.word	0x00000005
        /*08cc*/ 	.word	0x00000000
        /*08d0*/ 	.short	0x010a
        /*08d2*/ 	.byte	0x3f
	.zero		1


	//   ....[46]....
        /*08d4*/ 	.word	0x0001e6e0
        /*08d8*/ 	.word	0x00000006
        /*08dc*/ 	.word	0x00000000
        /*08e0*/ 	.short	0x010a
        /*08e2*/ 	.byte	0x3f
	.zero		1


	//   ....[47]....
        /*08e4*/ 	.word	0x0001eb10
        /*08e8*/ 	.word	0x00000005
        /*08ec*/ 	.word	0x00000000
        /*08f0*/ 	.short	0x010a
        /*08f2*/ 	.byte	0x3f
	.zero		1


	//   ....[48]....
        /*08f4*/ 	.word	0x0001ebc0
        /*08f8*/ 	.word	0x00000006
        /*08fc*/ 	.word	0x00000000
        /*0900*/ 	.short	0x010a
        /*0902*/ 	.byte	0x3f
	.zero		1


	//   ....[49]....
        /*0904*/ 	.word	0x0001f8c0
        /*0908*/ 	.word	0x00000005
        /*090c*/ 	.word	0x00000000
        /*0910*/ 	.short	0x0101
        /*0912*/ 	.byte	0x3f
	.zero		1


	//   ....[50]....
        /*0914*/ 	.word	0x00029020
        /*0918*/ 	.word	0x00000004
        /*091c*/ 	.word	0x00000000
        /*0920*/ 	.short	0x0101
        /*0922*/ 	.byte	0x3f
	.zero		1


	//   ....[51]....
        /*0924*/ 	.word	0x0002bcc0
        /*0928*/ 	.word	0x00000000
        /*092c*/ 	.word	0x00000000
        /*0930*/ 	.short	0x0101
        /*0932*/ 	.byte	0x3f
	.zero		1


	//   ....[52]....
        /*0934*/ 	.word	0x0002e6e0
        /*0938*/ 	.word	0x00000007
        /*093c*/ 	.word	0x00032420
        /*0940*/ 	.short	0x010a
        /*0942*/ 	.byte	0x3f
	.zero		1


	//   ....[53]....
        /*0944*/ 	.word	0x0002e760
        /*0948*/ 	.word	0x00000008
        /*094c*/ 	.word	0x000324a0
        /*0950*/ 	.short	0x010a
        /*0952*/ 	.byte	0x3f
	.zero		1


	//   ....[54]....
        /*0954*/ 	.word	0x0002e940
        /*0958*/ 	.word	0x00000008
        /*095c*/ 	.word	0x000324c0
        /*0960*/ 	.short	0x010a
        /*0962*/ 	.byte	0x3f
	.zero		1


	//   ....[55]....
        /*0964*/ 	.word	0x0002ed50
        /*0968*/ 	.word	0x00000009
        /*096c*/ 	.word	0x000324a0
        /*0970*/ 	.short	0x010a
        /*0972*/ 	.byte	0x3f
	.zero		1


	//   ....[56]....
        /*0974*/ 	.word	0x0002ef10
        /*0978*/ 	.word	0x00000009
        /*097c*/ 	.word	0x000324c0
        /*0980*/ 	.short	0x010a
        /*0982*/ 	.byte	0x3f
	.zero		1


	//   ....[57]....
        /*0984*/ 	.word	0x0002fff0
        /*0988*/ 	.word	0x00000005
        /*098c*/ 	.word	0x00032440
        /*0990*/ 	.short	0x010a
        /*0992*/ 	.byte	0x3f
	.zero		1


	//   ....[58]....
        /*0994*/ 	.word	0x00030600
        /*0998*/ 	.word	0x00000005
        /*099c*/ 	.word	0x00032420
        /*09a0*/ 	.short	0x010a
        /*09a2*/ 	.byte	0x3f
	.zero		1


	//   ....[59]....
        /*09a4*/ 	.word	0x000306d0
        /*09a8*/ 	.word	0x00000002
        /*09ac*/ 	.word	0x00032460
        /*09b0*/ 	.short	0x010a
        /*09b2*/ 	.byte	0x3f
	.zero		1


	//   ....[60]....
        /*09b4*/ 	.word	0x00030d20
        /*09b8*/ 	.word	0x00000002
        /*09bc*/ 	.word	0x00032440
        /*09c0*/ 	.short	0x010a
        /*09c2*/ 	.byte	0x3f
	.zero		1


	//   ....[61]....
        /*09c4*/ 	.word	0x00030f30
        /*09c8*/ 	.word	0x00000002
        /*09cc*/ 	.word	0x00032460
        /*09d0*/ 	.short	0x010a
        /*09d2*/ 	.byte	0x3f
	.zero		1


	//   ....[62]....
        /*09d4*/ 	.word	0x000314b0
        /*09d8*/ 	.word	0x00000002
        /*09dc*/ 	.word	0x00032440
        /*09e0*/ 	.short	0x010a
        /*09e2*/ 	.byte	0x3f
	.zero		1


	//   ....[63]....
        /*09e4*/ 	.word	0x000316b0
        /*09e8*/ 	.word	0x00000002
        /*09ec*/ 	.word	0x00032460
        /*09f0*/ 	.short	0x010a
        /*09f2*/ 	.byte	0x3f
	.zero		1


	//   ....[64]....
        /*09f4*/ 	.word	0x00031ba0
        /*09f8*/ 	.word	0x00000002
        /*09fc*/ 	.word	0x00032440
        /*0a00*/ 	.short	0x010a
        /*0a02*/ 	.byte	0x3f
	.zero		1


	//   ....[65]....
        /*0a04*/ 	.word	0x00031db0
        /*0a08*/ 	.word	0x00000002
        /*0a0c*/ 	.word	0x00032460
        /*0a10*/ 	.short	0x010a
        /*0a12*/ 	.byte	0x3f
	.zero		1


	//   ....[66]....
        /*0a14*/ 	.word	0x00032f30
        /*0a18*/ 	.word	0x00000000
        /*0a1c*/ 	.word	0x00032420
        /*0a20*/ 	.short	0x010a
        /*0a22*/ 	.byte	0x3f
	.zero		1


	//   ....[67]....
        /*0a24*/ 	.word	0x000330d0
        /*0a28*/ 	.word	0x00000006
        /*0a2c*/ 	.word	0x00000000
        /*0a30*/ 	.short	0x010a
        /*0a32*/ 	.byte	0x3f
	.zero		1


	//   ....[68]....
        /*0a34*/ 	.word	0x00033140
        /*0a38*/ 	.word	0x00000007
        /*0a3c*/ 	.word	0x00000000
        /*0a40*/ 	.short	0x010a
        /*0a42*/ 	.byte	0x3f
	.zero		1


	//   ....[69]....
        /*0a44*/ 	.word	0x000331b0
        /*0a48*/ 	.word	0x00000004
        /*0a4c*/ 	.word	0x00000000
        /*0a50*/ 	.short	0x010a
        /*0a52*/ 	.byte	0x3f
	.zero		1


	//   ....[70]....
        /*0a54*/ 	.word	0x000331e0
        /*0a58*/ 	.word	0x00000003
        /*0a5c*/ 	.word	0x00000000
        /*0a60*/ 	.short	0x010a
        /*0a62*/ 	.byte	0x3f
	.zero		1


	//   ....[71]....
        /*0a64*/ 	.word	0x00033240
        /*0a68*/ 	.word	0x00000054
        /*0a6c*/ 	.word	0x00032490
        /*0a70*/ 	.short	0x010a
        /*0a72*/ 	.byte	0x3f
	.zero		1


	//   ....[72]....
        /*0a74*/ 	.word	0x00033290
        /*0a78*/ 	.word	0x00000054
        /*0a7c*/ 	.word	0x00032490
        /*0a80*/ 	.short	0x010a
        /*0a82*/ 	.byte	0x3f
	.zero		1


	//   ....[73]....
        /*0a84*/ 	.word	0x000332e0
        /*0a88*/ 	.word	0x00000054
        /*0a8c*/ 	.word	0x00032490
        /*0a90*/ 	.short	0x010a
        /*0a92*/ 	.byte	0x3f
	.zero		1


	//   ....[74]....
        /*0a94*/ 	.word	0x00033330
        /*0a98*/ 	.word	0x00000054
        /*0a9c*/ 	.word	0x000324b0
        /*0aa0*/ 	.short	0x010a
        /*0aa2*/ 	.byte	0x3f
	.zero		1


	//   ....[75]....
        /*0aa4*/ 	.word	0x00033920
        /*0aa8*/ 	.word	0x00000091
        /*0aac*/ 	.word	0x00032400
        /*0ab0*/ 	.short	0x010a
        /*0ab2*/ 	.byte	0x3f
	.zero		1


	//   ....[76]....
        /*0ab4*/ 	.word	0x00033e70
        /*0ab8*/ 	.word	0x00000091
        /*0abc*/ 	.word	0x00032400
        /*0ac0*/ 	.short	0x010a
        /*0ac2*/ 	.byte	0x3f
	.zero		1


	//   ....[77]....
        /*0ac4*/ 	.word	0x00033ec0
        /*0ac8*/ 	.word	0x00000002
        /*0acc*/ 	.word	0x00000000
        /*0ad0*/ 	.short	0x010a
        /*0ad2*/ 	.byte	0x3f
	.zero		1


	//   ....[78]....
        /*0ad4*/ 	.word	0x00033f10
        /*0ad8*/ 	.word	0x00000004
        /*0adc*/ 	.word	0x00000000
        /*0ae0*/ 	.short	0x010a
        /*0ae2*/ 	.byte	0x3f
	.zero		1


	//   ....[79]....
        /*0ae4*/ 	.word	0x00033f60
        /*0ae8*/ 	.word	0x00000000
        /*0aec*/ 	.word	0x00000000
        /*0af0*/ 	.short	0x010a
        /*0af2*/ 	.byte	0x3f
	.zero		1


	//   ....[80]....
        /*0af4*/ 	.word	0x00033fb0
        /*0af8*/ 	.word	0x00000006
        /*0afc*/ 	.word	0x00000000
        /*0b00*/ 	.short	0x010a
        /*0b02*/ 	.byte	0x3f
	.zero		1


	//   ....[81]....
        /*0b04*/ 	.word	0x00034000
        /*0b08*/ 	.word	0x00000006
        /*0b0c*/ 	.word	0x00000000
        /*0b10*/ 	.short	0x010a
        /*0b12*/ 	.byte	0x3f
	.zero		1


	//   ....[82]....
        /*0b14*/ 	.word	0x00034050
        /*0b18*/ 	.word	0x00000006
        /*0b1c*/ 	.word	0x00000000
        /*0b20*/ 	.short	0x010a
        /*0b22*/ 	.byte	0x3f
	.zero		1


	//   ....[83]....
        /*0b24*/ 	.word	0x000341f0
        /*0b28*/ 	.word	0x00000007
        /*0b2c*/ 	.word	0x00032420
        /*0b30*/ 	.short	0x010a
        /*0b32*/ 	.byte	0x3f
	.zero		1


	//   ....[84]....
        /*0b34*/ 	.word	0x00034240
        /*0b38*/ 	.word	0x00000008
        /*0b3c*/ 	.word	0x000324a0
        /*0b40*/ 	.short	0x010a
        /*0b42*/ 	.byte	0x3f
	.zero		1


	//   ....[85]....
        /*0b44*/ 	.word	0x00034290
        /*0b48*/ 	.word	0x00000008
        /*0b4c*/ 	.word	0x000324c0
        /*0b50*/ 	.short	0x010a
        /*0b52*/ 	.byte	0x3f
	.zero		1


	//   ....[86]....
        /*0b54*/ 	.word	0x000342e0
        /*0b58*/ 	.word	0x00000009
        /*0b5c*/ 	.word	0x000324a0
        /*0b60*/ 	.short	0x010a
        /*0b62*/ 	.byte	0x3f
	.zero		1


	//   ....[87]....
        /*0b64*/ 	.word	0x00034330
        /*0b68*/ 	.word	0x00000009
        /*0b6c*/ 	.word	0x000324c0
        /*0b70*/ 	.short	0x010a
        /*0b72*/ 	.byte	0x3f
	.zero		1


	//   ....[88]....
        /*0b74*/ 	.word	0x000344d0
        /*0b78*/ 	.word	0x00000005
        /*0b7c*/ 	.word	0x00032440
        /*0b80*/ 	.short	0x010a
        /*0b82*/ 	.byte	0x3f
	.zero		1


	//   ....[89]....
        /*0b84*/ 	.word	0x00034550
        /*0b88*/ 	.word	0x00000005
        /*0b8c*/ 	.word	0x00032420
        /*0b90*/ 	.short	0x010a
        /*0b92*/ 	.byte	0x3f
	.zero		1


	//   ....[90]....
        /*0b94*/ 	.word	0x000345a0
        /*0b98*/ 	.word	0x00000002
        /*0b9c*/ 	.word	0x00032460
        /*0ba0*/ 	.short	0x010a
        /*0ba2*/ 	.byte	0x3f
	.zero		1


	//   ....[91]....
        /*0ba4*/ 	.word	0x000345f0
        /*0ba8*/ 	.word	0x00000002
        /*0bac*/ 	.word	0x00032440
        /*0bb0*/ 	.short	0x010a
        /*0bb2*/ 	.byte	0x3f
	.zero		1


	//   ....[92]....
        /*0bb4*/ 	.word	0x00034640
        /*0bb8*/ 	.word	0x00000002
        /*0bbc*/ 	.word	0x00032460
        /*0bc0*/ 	.short	0x010a
        /*0bc2*/ 	.byte	0x3f
	.zero		1


	//   ....[93]....
        /*0bc4*/ 	.word	0x00034690
        /*0bc8*/ 	.word	0x00000002
        /*0bcc*/ 	.word	0x00032440
        /*0bd0*/ 	.short	0x010a
        /*0bd2*/ 	.byte	0x3f
	.zero		1


	//   ....[94]....
        /*0bd4*/ 	.word	0x000346e0
        /*0bd8*/ 	.word	0x00000002
        /*0bdc*/ 	.word	0x00032460
        /*0be0*/ 	.short	0x010a
        /*0be2*/ 	.byte	0x3f
	.zero		1


	//   ....[95]....
        /*0be4*/ 	.word	0x00034730
        /*0be8*/ 	.word	0x00000002
        /*0bec*/ 	.word	0x00032440
        /*0bf0*/ 	.short	0x010a
        /*0bf2*/ 	.byte	0x3f
	.zero		1


	//   ....[96]....
        /*0bf4*/ 	.word	0x00034780
        /*0bf8*/ 	.word	0x00000002
        /*0bfc*/ 	.word	0x00032460
        /*0c00*/ 	.short	0x010a
        /*0c02*/ 	.byte	0x3f
	.zero		1


	//   ....[97]....
        /*0c04*/ 	.word	0x00035140
        /*0c08*/ 	.word	0x00000000
        /*0c0c*/ 	.word	0x00032420
        /*0c10*/ 	.short	0x010a
        /*0c12*/ 	.byte	0x3f
	.zero		1


	//   ....[98]....
        /*0c14*/ 	.word	0x000352e0
        /*0c18*/ 	.word	0x00000006
        /*0c1c*/ 	.word	0x00000000
        /*0c20*/ 	.short	0x010a
        /*0c22*/ 	.byte	0x3f
	.zero		1


	//   ....[99]....
        /*0c24*/ 	.word	0x00035330
        /*0c28*/ 	.word	0x00000007
        /*0c2c*/ 	.word	0x00000000
        /*0c30*/ 	.short	0x010a
        /*0c32*/ 	.byte	0x3f
	.zero		1


	//   ....[100]....
        /*0c34*/ 	.word	0x00035380
        /*0c38*/ 	.word	0x00000004
        /*0c3c*/ 	.word	0x00000000
        /*0c40*/ 	.short	0x010a
        /*0c42*/ 	.byte	0x3f
	.zero		1


	//   ....[101]....
        /*0c44*/ 	.word	0x00035500
        /*0c48*/ 	.word	0x00000003
        /*0c4c*/ 	.word	0x00000000
        /*0c50*/ 	.short	0x010a
        /*0c52*/ 	.byte	0x3f
	.zero		1


	//   ....[102]....
        /*0c54*/ 	.word	0x00035600
        /*0c58*/ 	.word	0x00000008
        /*0c5c*/ 	.word	0x00000000
        /*0c60*/ 	.short	0x010a
        /*0c62*/ 	.byte	0x3f
	.zero		1


	//   ....[103]....
        /*0c64*/ 	.word	0x00035a20
        /*0c68*/ 	.word	0x00000004
        /*0c6c*/ 	.word	0x00032410
        /*0c70*/ 	.short	0x010a
        /*0c72*/ 	.byte	0x3f
	.zero		1


	//   ....[104]....
        /*0c74*/ 	.word	0x00035b40
        /*0c78*/ 	.word	0x00000003
        /*0c7c*/ 	.word	0x00000000
        /*0c80*/ 	.short	0x010a
        /*0c82*/ 	.byte	0x3f
	.zero		1


	//   ....[105]....
        /*0c84*/ 	.word	0x00035c40
        /*0c88*/ 	.word	0x00000008
        /*0c8c*/ 	.word	0x00000000
        /*0c90*/ 	.short	0x010a
        /*0c92*/ 	.byte	0x3f
	.zero		1


	//   ....[106]....
        /*0c94*/ 	.word	0x000369f0
        /*0c98*/ 	.word	0x0000000a
        /*0c9c*/ 	.word	0x00000000
        /*0ca0*/ 	.short	0x0101
        /*0ca2*/ 	.byte	0x3f
	.zero		1


	//   ....[107]....
        /*0ca4*/ 	.word	0x00040840
        /*0ca8*/ 	.word	0x00000000
        /*0cac*/ 	.word	0x00000000
        /*0cb0*/ 	.short	0x0101
        /*0cb2*/ 	.byte	0x3f
	.zero		1


	//   ....[108]....
        /*0cb4*/ 	.word	0x00040880
        /*0cb8*/ 	.word	0x00000008
        /*0cbc*/ 	.word	0x00000000
        /*0cc0*/ 	.short	0x010a
        /*0cc2*/ 	.byte	0x3f
	.zero		1


	//   ....[109]....
        /*0cc4*/ 	.word	0x000408d0
        /*0cc8*/ 	.word	0x00000004
        /*0ccc*/ 	.word	0x00032410
        /*0cd0*/ 	.short	0x010a
        /*0cd2*/ 	.byte	0x3f
	.zero		1


	//   ....[110]....
        /*0cd4*/ 	.word	0x00040920
        /*0cd8*/ 	.word	0x00000008
        /*0cdc*/ 	.word	0x00000000
        /*0ce0*/ 	.short	0x010a
        /*0ce2*/ 	.byte	0x3f
	.zero		1


	//----- nvinfo : EIATTR_NUM_MBARRIERS
	.align		4
.L_1471:
        /*0ce4*/ 	.byte	0x03, 0x38
        /*0ce6*/ 	.short	0x0017


	//----- nvinfo : EIATTR_EXIT_INSTR_OFFSETS
	.align		4
        /*0ce8*/ 	.byte	0x04, 0x1c
        /*0cea*/ 	.short	(.L_1473 - .L_1472)


	//   ....[0]....
.L_1472:
        /*0cec*/ 	.word	0x00033230


	//----- nvinfo : EIATTR_MAX_THREADS
	.align		4
.L_1473:
        /*0cf0*/ 	.byte	0x04, 0x05
        /*0cf2*/ 	.short	(.L_1475 - .L_1474)
.L_1474:
        /*0cf4*/ 	.word	0x00000180
        /*0cf8*/ 	.word	0x00000001
        /*0cfc*/ 	.word	0x00000001


	//----- nvinfo : EIATTR_CRS_STACK_SIZE
	.align		4
.L_1475:
        /*0d00*/ 	.byte	0x04, 0x1e
        /*0d02*/ 	.short	(.L_1477 - .L_1476)
.L_1476:
        /*0d04*/ 	.word	0x00000000


	//----- nvinfo : EIATTR_CBANK_PARAM_SIZE
	.align		4
.L_1477:
        /*0d08*/ 	.byte	0x03, 0x19
        /*0d0a*/ 	.short	0x0b70


	//----- nvinfo : EIATTR_PARAM_CBANK
	.align		4
        /*0d0c*/ 	.byte	0x04, 0x0a
        /*0d0e*/ 	.short	(.L_1479 - .L_1478)
	.align		4
.L_1478:
        /*0d10*/ 	.word	index@(.nv.constant0._ZN7cutlass13device_kernelIN5flash11enable_sm90INS1_16FlashAttnFwdSm90INS1_25CollectiveMainloopFwdSm90ILi2EN4cute5tupleIJNS5_1CILi1EEES8_S8_EEENS6_IJNS7_ILi128EEENS7_ILi96EEENS7_ILi64EEEEEELi256ENS_6half_tEfNS_4arch4Sm90ELb0ELb1ELb0ELb1ELb0ELb1ELb1ELb1ELb0ELb0ELb0ELb0EEENS1_21CollectiveEpilogueFwdINS6_IJSA_NS7_ILi256EEESB_EEES9_SE_SG_Li256ELb1ELb0ELb0ELb0EEENS1_36VarlenDynamicPersistentTileSchedulerILi128ELi96ELi256ELi32ELb0ELb0ELb1ELb1ELb0ELb1EEEEEEEEEvNT_6ParamsE)
        /*0d14*/ 	.short	0x0210
        /*0d16*/ 	.short	0x0b70


	//----- nvinfo : EIATTR_SW_WAR
	.align		4
.L_1479:
        /*0d18*/ 	.byte	0x04, 0x36
        /*0d1a*/ 	.short	(.L_1481 - .L_1480)
.L_1480:
        /*0d1c*/ 	.word	0x00000008
.L_1481:


//--------------------- .nv.info._ZN7cutlass13device_kernelIN5flash11enable_sm90INS1_16FlashAttnFwdSm90INS1_25CollectiveMainloopFwdSm90ILi2EN4cute5tupleIJNS5_1CILi1EEES8_S8_EEENS6_IJNS7_ILi128EEENS7_ILi96EEENS7_ILi64EEEEEELi256ENS_6half_tEfNS_4arch4Sm90ELb1ELb0ELb0ELb0ELb0ELb0ELb0ELb1ELb0ELb0ELb0ELb0EEENS1_21CollectiveEpilogueFwdINS6_IJSA_NS7_ILi256EEESB_EEES9_SE_SG_Li256ELb0ELb0ELb0ELb0EEENS1_30DynamicPersistentTileSchedulerILi256ELi32ELb0ELb0ELb1EEEEEEEEEvNT_6ParamsE --------------------------
	.section	.nv.info._ZN7cutlass13device_kernelIN5flash11enable_sm90INS1_16FlashAttnFwdSm90INS1_25CollectiveMainloopFwdSm90ILi2EN4cute5tupleIJNS5_1CILi1EEES8_S8_EEENS6_IJNS7_ILi128EEENS7_ILi96EEENS7_ILi64EEEEEELi256ENS_6half_tEfNS_4arch4Sm90ELb1ELb0ELb0ELb0ELb0ELb0ELb0ELb1ELb0ELb0ELb0ELb0EEENS1_21CollectiveEpilogueFwdINS6_IJSA_NS7_ILi256EEESB_EEES9_SE_SG_Li256ELb0ELb0ELb0ELb0EEENS1_30DynamicPersistentTileSchedulerILi256ELi32ELb0ELb0ELb1EEEEEEEEEvNT_6ParamsE,"",@"SHT_CUDA_INFO"
	.sectionflags	@""
	.align	4


	//----- nvinfo : EIATTR_CUDA_API_VERSION
	.align		4
        /*0000*/ 	.byte	0x04, 0x37
        /*0002*/ 	.short	(.L_1483 - .L_1482)
.L_1482:
        /*0004*/ 	.word	0x00000082


	//----- nvinfo : EIATTR_KPARAM_INFO
	.align		4
.L_1483:
        /*0008*/ 	.byte	0x04, 0x17
        /*000a*/ 	.short	(.L_1485 - .L_1484)
.L_1484:
        /*000c*/ 	.word	0x00000000
        /*0010*/ 	.short	0x0000
        /*0012*/ 	.short	0x0070
        /*0014*/ 	.byte	0x00, 0xf0, 0x01, 0x2e


	//----- nvinfo : EIATTR_SPARSE_MMA_MASK
	.align		4
.L_1485:
        /*0018*/ 	.byte	0x03, 0x50
        /*001a*/ 	.short	0x0000


	//----- nvinfo : EIATTR_MAXREG_COUNT
	.align		4
        /*001c*/ 	.byte	0x03, 0x1b
        /*001e*/ 	.short	0x00a8


	//----- nvinfo : EIATTR_NUM_BARRIERS
	.align		4
        /*0020*/ 	.byte	0x02, 0x4c
        /*0022*/ 	.byte	0x10
	.zero		1


	//----- nvinfo : EIATTR_EXTERNS
	.align		4
        /*0024*/ 	.byte	0x04, 0x0f
        /*0026*/ 	.short	(.L_1487 - .L_1486)


	//   ....[0]....
	.align		4
.L_1486:
        /*0028*/ 	.word	index@(__assertfail)


	//----- nvinfo : EIATTR_MERCURY_ISA_VERSION
	.align		4
.L_1487:
        /*002c*/ 	.byte	0x03, 0x5f
        /*002e*/ 	.short	0x0101


	//----- nvinfo : EIATTR_INT_WARP_WIDE_INSTR_OFFSETS
	.align		4
        /*0030*/ 	.byte	0x04, 0x31
        /*0032*/ 	.short	(.L_1489 - .L_1488)


	//   ....[0]....
.L_1488:
        /*0034*/ 	.word	0x00000180


	//   ....[1]....
        /*0038*/ 	.word	0x000001b0


	//   ....[2]....
        /*003c*/ 	.word	0x000001c0


	//   ....[3]....
        /*0040*/ 	.word	0x00009f40


	//   ....[4]....
        /*0044*/ 	.word	0x00009fd0


	//   ....[5]....
        /*0048*/ 	.word	0x0000a4c0


	//   ....[6]....
        /*004c*/ 	.word	0x0000c0b0


	//   ....[7]....
        /*0050*/ 	.word	0x0000c140


	//----- nvinfo : EIATTR_COOP_GROUP_MASK_REGIDS
	.align		4
.L_1489:
        /*0054*/ 	.byte	0x04, 0x29
        /*0056*/ 	.short	(.L_1491 - .L_1490)


	//   ....[0]....
.L_1490:
        /*0058*/ 	.word	0xffffffff


	//   ....[1]....
        /*005c*/ 	.word	0xffffffff


	//   ....[2]....
        /*0060*/ 	.word	0xffffffff


	//   ....[3]....
        /*0064*/ 	.word	0xffffffff


	//   ....[4]....
        /*0068*/ 	.word	0xffffffff


	//   ....[5]....
        /*006c*/ 	.word	0xffffffff


	//   ....[6]....
        /*0070*/ 	.word	0xffffffff


	//   ....[7]....
        /*0074*/ 	.word	0xffffffff


	//   ....[8]....
        /*0078*/ 	.word	0xffffffff


	//   ....[9]....
        /*007c*/ 	.word	0xffffffff


	//   ....[10]....
        /*0080*/ 	.word	0xffffffff


	//   ....[11]....
        /*0084*/ 	.word	0xffffffff


	//   ....[12]....
        /*0088*/ 	.word	0xffffffff


	//   ....[13]....
        /*008c*/ 	.word	0xffffffff


	//   ....[14]....
        /*0090*/ 	.word	0xffffffff


	//   ....[15]....
        /*0094*/ 	.word	0xffffffff


	//   ....[16]....
        /*0098*/ 	.word	0xffffffff


	//   ....[17]....
        /*009c*/ 	.word	0xffffffff


	//   ....[18]....
        /*00a0*/ 	.word	0xffffffff


	//   ....[19]....
        /*00a4*/ 	.word	0xffffffff


	//   ....[20]....
        /*00a8*/ 	.word	0xffffffff


	//   ....[21]....
        /*00ac*/ 	.word	0xffffffff


	//   ....[22]....
        /*00b0*/ 	.word	0xffffffff


	//   ....[23]....
        /*00b4*/ 	.word	0xffffffff


	//   ....[24]....
        /*00b8*/ 	.word	0xffffffff


	//   ....[25]....
        /*00bc*/ 	.word	0xffffffff


	//   ....[26]....
        /*00c0*/ 	.word	0xffffffff


	//   ....[27]....
        /*00c4*/ 	.word	0xffffffff


	//   ....[28]....
        /*00c8*/ 	.word	0x0500000f


	//   ....[29]....
        /*00cc*/ 	.word	0x0500000f


	//----- nvinfo : EIATTR_COOP_GROUP_INSTR_OFFSETS
	.align		4
.L_1491:
        /*00d0*/ 	.byte	0x04, 0x28
        /*00d2*/ 	.short	(.L_1493 - .L_1492)


	//   ....[0]....
.L_1492:
        /*00d4*/ 	.word	0x00000060


	//   ....[1]....
        /*00d8*/ 	.word	0x00000190


	//   ....[2]....
        /*00dc*/ 	.word	0x000001e0


	//   ....[3]....
        /*00e0*/ 	.word	0x000003d0


	//   ....[4]....
        /*00e4*/ 	.word	0x00000530


	//   ....[5]....
        /*00e8*/ 	.word	0x00000650


	//   ....[6]....
        /*00ec*/ 	.word	0x000007b0


	//   ....[7]....
        /*00f0*/ 	.word	0x00001610


	//   ....[8]....
        /*00f4*/ 	.word	0x000020d0


	//   ....[9]....
        /*00f8*/ 	.word	0x000021b0


	//   ....[10]....
        /*00fc*/ 	.word	0x000027e0


	//   ....[11]....
        /*0100*/ 	.word	0x00002880


	//   ....[12]....
        /*0104*/ 	.word	0x00003c80


	//   ....[13]....
        /*0108*/ 	.word	0x00003d40


	//   ....[14]....
        /*010c*/ 	.word	0x00004390


	//   ....[15]....
        /*0110*/ 	.word	0x00004400


	//   ....[16]....
        /*0114*/ 	.word	0x00005cb0


	//   ....[17]....
        /*0118*/ 	.word	0x00005ce0


	//   ....[18]....
        /*011c*/ 	.word	0x000060a0


	//   ....[19]....
        /*0120*/ 	.word	0x00006270


	//   ....[20]....
        /*0124*/ 	.word	0x00007560


	//   ....[21]....
        /*0128*/ 	.word	0x000075a0


	//   ....[22]....
        /*012c*/ 	.word	0x00007670


	//   ....[23]....
        /*0130*/ 	.word	0x00007690


	//   ....[24]....
        /*0134*/ 	.word	0x00008680


	//   ....[25]....
        /*0138*/ 	.word	0x000099c0


	//   ....[26]....
        /*013c*/ 	.word	0x0000c1c0


	//   ....[27]....
        /*0140*/ 	.word	0x0000c370


	//   ....[28]....
        /*0144*/ 	.word	0x0000c8c0


	//   ....[29]....
        /*0148*/ 	.word	0x0000cca0


	//----- nvinfo : EIATTR_REG_RECONFIG
	.align		4
.L_1493:
        /*014c*/ 	.byte	0x01, 0x54
	.zero		2


	//----- nvinfo : EIATTR_SYSCALL_OFFSETS
	.align		4
        /*0150*/ 	.byte	0x04, 0x46
        /*0152*/ 	.short	(.L_1495 - .L_1494)


	//   ....[0]....
.L_1494:
        /*0154*/ 	.word	0x000017c0


	//   ....[1]....
        /*0158*/ 	.word	0x0000a160


	//   ....[2]....
        /*015c*/ 	.word	0x0000a2a0


	//   ....[3]....
        /*0160*/ 	.word	0x0000a3a0


	//----- nvinfo : EIATTR_MBARRIER_INSTR_OFFSETS
	.align		4
.L_1495:
        /*0164*/ 	.byte	0x04, 0x39
        /*0166*/ 	.short	(.L_1497 - .L_1496)


	//   ....[0]....
.L_1496:
        /*0168*/ 	.word	0x00000280
        /*016c*/ 	.word	0x000000ff
        /*0170*/ 	.word	0x00022800
        /*0174*/ 	.short	0x0100
        /*0176*/ 	.byte	0x06
	.zero		1


	//   ....[1]....
        /*0178*/ 	.word	0x00000290
        /*017c*/ 	.word	0x000000ff
        /*0180*/ 	.word	0x00022820
        /*0184*/ 	.short	0x0100
        /*0186*/ 	.byte	0x06
	.zero		1


	//   ....[2]....
        /*0188*/ 	.word	0x00000380
        /*018c*/ 	.word	0x000000ff
        /*0190*/ 	.word	0x00022830
        /*0194*/ 	.short	0x0100
        /*0196*/ 	.byte	0x08
	.zero		1


	//   ....[3]....
        /*0198*/ 	.word	0x00000390
        /*019c*/ 	.word	0x000000ff
        /*01a0*/ 	.word	0x00022840
        /*01a4*/ 	.short	0x0100
        /*01a6*/ 	.byte	0x08
	.zero		1


	//   ....[4]....
        /*01a8*/ 	.word	0x000003a0
        /*01ac*/ 	.word	0x000000ff
        /*01b0*/ 	.word	0x00022838
        /*01b4*/ 	.short	0x0100
        /*01b6*/ 	.byte	0x08
	.zero		1


	//   ....[5]....
        /*01b8*/ 	.word	0x000003b0
        /*01bc*/ 	.word	0x000000ff
        /*01c0*/ 	.word	0x00022848
        /*01c4*/ 	.short	0x0100
        /*01c6*/ 	.byte	0x08
	.zero		1


	//   ....[6]....
        /*01c8*/ 	.word	0x000004e0
        /*01cc*/ 	.word	0x000000ff
        /*01d0*/ 	.word	0x00022850
        /*01d4*/ 	.short	0x0100
        /*01d6*/ 	.byte	0x08
	.zero		1


	//   ....[7]....
        /*01d8*/ 	.word	0x000004f0
        /*01dc*/ 	.word	0x000000ff
        /*01e0*/ 	.word	0x00022860
        /*01e4*/ 	.short	0x0100
        /*01e6*/ 	.byte	0x08
	.zero		1


	//   ....[8]....
        /*01e8*/ 	.word	0x00000500
        /*01ec*/ 	.word	0x000000ff
        /*01f0*/ 	.word	0x00022858
        /*01f4*/ 	.short	0x0100
        /*01f6*/ 	.byte	0x08
	.zero		1


	//   ....[9]....
        /*01f8*/ 	.word	0x00000510
        /*01fc*/ 	.word	0x000000ff
        /*0200*/ 	.word	0x00022868
        /*0204*/ 	.short	0x0100
        /*0206*/ 	.byte	0x08
	.zero		1


	//   ....[10]....
        /*0208*/ 	.word	0x00000600
        /*020c*/ 	.word	0x000000ff
        /*0210*/ 	.word	0x00022870
        /*0214*/ 	.short	0x0100
        /*0216*/ 	.byte	0x06
	.zero		1


	//   ....[11]....
        /*0218*/ 	.word	0x00000610
        /*021c*/ 	.word	0x000000ff
        /*0220*/ 	.word	0x00022880
        /*0224*/ 	.short	0x0100
        /*0226*/ 	.byte	0x06
	.zero		1


	//   ....[12]....
        /*0228*/ 	.word	0x00000620
        /*022c*/ 	.word	0x000000ff
        /*0230*/ 	.word	0x00022878
        /*0234*/ 	.short	0x0100
        /*0236*/ 	.byte	0x06
	.zero		1


	//   ....[13]....
        /*0238*/ 	.word	0x00000630
        /*023c*/ 	.word	0x000000ff
        /*0240*/ 	.word	0x00022888
        /*0244*/ 	.short	0x0100
        /*0246*/ 	.byte	0x06
	.zero		1


	//   ....[14]....
        /*0248*/ 	.word	0x00000760
        /*024c*/ 	.word	0x000000ff
        /*0250*/ 	.word	0x00022890
        /*0254*/ 	.short	0x0100
        /*0256*/ 	.byte	0x08
	.zero		1


	//   ....[15]....
        /*0258*/ 	.word	0x00000770
        /*025c*/ 	.word	0x000000ff
        /*0260*/ 	.word	0x000228a0
        /*0264*/ 	.short	0x0100
        /*0266*/ 	.byte	0x08
	.zero		1


	//   ....[16]....
        /*0268*/ 	.word	0x00000780
        /*026c*/ 	.word	0x000000ff
        /*0270*/ 	.word	0x00022898
        /*0274*/ 	.short	0x0100
        /*0276*/ 	.byte	0x08
	.zero		1


	//   ....[17]....
        /*0278*/ 	.word	0x00000790
        /*027c*/ 	.word	0x000000ff
        /*0280*/ 	.word	0x000228a8
        /*0284*/ 	.short	0x0100
        /*0286*/ 	.byte	0x08
	.zero		1


	//   ....[18]....
        /*0288*/ 	.word	0x000008c0
        /*028c*/ 	.word	0x000000ff
        /*0290*/ 	.word	0x000228b0
        /*0294*/ 	.short	0x0100
        /*0296*/ 	.byte	0x08
	.zero		1


	//   ....[19]....
        /*0298*/ 	.word	0x000008d0
        /*029c*/ 	.word	0x000000ff
        /*02a0*/ 	.word	0x000228c0
        /*02a4*/ 	.short	0x0100
        /*02a6*/ 	.byte	0x08
	.zero		1


	//   ....[20]....
        /*02a8*/ 	.word	0x000008e0
        /*02ac*/ 	.word	0x000000ff
        /*02b0*/ 	.word	0x000228b8
        /*02b4*/ 	.short	0x0100
        /*02b6*/ 	.byte	0x08
	.zero		1


	//   ....[21]....
        /*02b8*/ 	.word	0x000008f0
        /*02bc*/ 	.word	0x000000ff
        /*02c0*/ 	.word	0x000228c8
        /*02c4*/ 	.short	0x0100
        /*02c6*/ 	.byte	0x08
	.zero		1


	//   ....[22]....
        /*02c8*/ 	.word	0x00001830
        /*02cc*/ 	.word	0x000000ff
        /*02d0*/ 	.word	0x00022800
        /*02d4*/ 	.short	0x010a
        /*02d6*/ 	.byte	0x31
	.zero		1


	//   ....[23]....
        /*02d8*/ 	.word	0x000018e0
        /*02dc*/ 	.word	0x000000ff
        /*02e0*/ 	.word	0x00022830
        /*02e4*/ 	.short	0x010a
        /*02e6*/ 	.byte	0x15
	.zero		1


	//   ....[24]....
        /*02e8*/ 	.word	0x00001920
        /*02ec*/ 	.word	0x000000ff
        /*02f0*/ 	.word	0x00022830
        /*02f4*/ 	.short	0x010a
        /*02f6*/ 	.byte	0x15
	.zero		1


	//   ....[25]....
        /*02f8*/ 	.word	0x00002cb0
        /*02fc*/ 	.word	0x00000000
        /*0300*/ 	.word	0x00000000
        /*0304*/ 	.short	0x0101
        /*0306*/ 	.byte	0x3f
	.zero		1


	//   ....[26]....
        /*0308*/ 	.word	0x000030d0
        /*030c*/ 	.word	0x000000ff
        /*0310*/ 	.word	0x00022850
        /*0314*/ 	.short	0x010a
        /*0316*/ 	.byte	0x15
	.zero		1


	//   ....[27]....
        /*0318*/ 	.word	0x00003110
        /*031c*/ 	.word	0x000000ff
        /*0320*/ 	.word	0x00022850
        /*0324*/ 	.short	0x010a
        /*0326*/ 	.byte	0x15
	.zero		1


	//   ....[28]....
        /*0328*/ 	.word	0x00003470
        /*032c*/ 	.word	0x00000008
        /*0330*/ 	.word	0x00000000
        /*0334*/ 	.short	0x0101
        /*0336*/ 	.byte	0x3f
	.zero		1


	//   ....[29]....
        /*0338*/ 	.word	0x00003590
        /*033c*/ 	.word	0x000000ff
        /*0340*/ 	.word	0x00022830
        /*0344*/ 	.short	0x010a
        /*0346*/ 	.byte	0x1d
	.zero		1


	//   ....[30]....
        /*0348*/ 	.word	0x000035d0
        /*034c*/ 	.word	0x000000ff
        /*0350*/ 	.word	0x00022830
        /*0354*/ 	.short	0x010a
        /*0356*/ 	.byte	0x1d
	.zero		1


	//   ....[31]....
        /*0358*/ 	.word	0x00004aa0
        /*035c*/ 	.word	0x00000003
        /*0360*/ 	.word	0x00000000
        /*0364*/ 	.short	0x0101
        /*0366*/ 	.byte	0x3f
	.zero		1


	//   ....[32]....
        /*0368*/ 	.word	0x00005540
        /*036c*/ 	.word	0x000000ff
        /*0370*/ 	.word	0x00022850
        /*0374*/ 	.short	0x010a
        /*0376*/ 	.byte	0x1d
	.zero		1


	//   ....[33]....
        /*0378*/ 	.word	0x00005580
        /*037c*/ 	.word	0x000000ff
        /*0380*/ 	.word	0x00022850
        /*0384*/ 	.short	0x010a
        /*0386*/ 	.byte	0x1d
	.zero		1


	//   ....[34]....
        /*0388*/ 	.word	0x00005870
        /*038c*/ 	.word	0x000000bb
        /*0390*/ 	.word	0x00000000
        /*0394*/ 	.short	0x0101
        /*0396*/ 	.byte	0x3f
	.zero		1


	//   ....[35]....
        /*0398*/ 	.word	0x00005980
        /*039c*/ 	.word	0x000000ff
        /*03a0*/ 	.word	0x00022830
        /*03a4*/ 	.short	0x010a
        /*03a6*/ 	.byte	0x16
	.zero		1


	//   ....[36]....
        /*03a8*/ 	.word	0x000059c0
        /*03ac*/ 	.word	0x000000ff
        /*03b0*/ 	.word	0x00022830
        /*03b4*/ 	.short	0x010a
        /*03b6*/ 	.byte	0x16
	.zero		1


	//   ....[37]....
        /*03b8*/ 	.word	0x00006620
        /*03bc*/ 	.word	0x0000009a
        /*03c0*/ 	.word	0x00000000
        /*03c4*/ 	.short	0x0101
        /*03c6*/ 	.byte	0x3f
	.zero		1


	//   ....[38]....
        /*03c8*/ 	.word	0x00007220
        /*03cc*/ 	.word	0x000000ff
        /*03d0*/ 	.word	0x00022850
        /*03d4*/ 	.short	0x010a
        /*03d6*/ 	.byte	0x16
	.zero		1


	//   ....[39]....
        /*03d8*/ 	.word	0x00007260
        /*03dc*/ 	.word	0x000000ff
        /*03e0*/ 	.word	0x00022850
        /*03e4*/ 	.short	0x010a
        /*03e6*/ 	.byte	0x16
	.zero		1


	//   ....[40]....
        /*03e8*/ 	.word	0x00007540
        /*03ec*/ 	.word	0x000000b7
        /*03f0*/ 	.word	0x00000000
        /*03f4*/ 	.short	0x0101
        /*03f6*/ 	.byte	0x3f
	.zero		1


	//   ....[41]....
        /*03f8*/ 	.word	0x00008f30
        /*03fc*/ 	.word	0x000000ff
        /*0400*/ 	.word	0x00000000
        /*0404*/ 	.short	0x0101
        /*0406*/ 	.byte	0x05
	.zero		1


	//   ....[42]....
        /*0408*/ 	.word	0x0000a760
        /*040c*/ 	.word	0x00000008
        /*0410*/ 	.word	0x00022840
        /*0414*/ 	.short	0x010a
        /*0416*/ 	.byte	0x3f
	.zero		1


	//   ....[43]....
        /*0418*/ 	.word	0x0000aa40
        /*041c*/ 	.word	0x000000ff
        /*0420*/ 	.word	0x00022820
        /*0424*/ 	.short	0x010a
        /*0426*/ 	.byte	0x25
	.zero		1


	//   ....[44]....
        /*0428*/ 	.word	0x0000aae0
        /*042c*/ 	.word	0x00000008
        /*0430*/ 	.word	0x00022860
        /*0434*/ 	.short	0x010a
        /*0436*/ 	.byte	0x3f
	.zero		1


	//   ....[45]....
        /*0438*/ 	.word	0x0000b000
        /*043c*/ 	.word	0x00000002
        /*0440*/ 	.word	0x00022840
        /*0444*/ 	.short	0x010a
        /*0446*/ 	.byte	0x3f
	.zero		1


	//   ....[46]....
        /*0448*/ 	.word	0x0000b170
        /*044c*/ 	.word	0x00000002
        /*0450*/ 	.word	0x00022860
        /*0454*/ 	.short	0x010a
        /*0456*/ 	.byte	0x3f
	.zero		1


	//   ....[47]....
        /*0458*/ 	.word	0x0000b640
        /*045c*/ 	.word	0x00000003
        /*0460*/ 	.word	0x00022840
        /*0464*/ 	.short	0x010a
        /*0466*/ 	.byte	0x3f
	.zero		1


	//   ....[48]....
        /*0468*/ 	.word	0x0000b7b0
        /*046c*/ 	.word	0x00000003
        /*0470*/ 	.word	0x00022860
        /*0474*/ 	.short	0x010a
        /*0476*/ 	.byte	0x3f
	.zero		1


	//   ....[49]....
        /*0478*/ 	.word	0x0000bc20
        /*047c*/ 	.word	0x00000002
        /*0480*/ 	.word	0x00022840
        /*0484*/ 	.short	0x010a
        /*0486*/ 	.byte	0x3f
	.zero		1


	//   ....[50]....
        /*0488*/ 	.word	0x0000bd90
        /*048c*/ 	.word	0x00000002
        /*0490*/ 	.word	0x00022860
        /*0494*/ 	.short	0x010a
        /*0496*/ 	.byte	0x3f
	.zero		1


	//   ....[51]....
        /*0498*/ 	.word	0x0000c320
        /*049c*/ 	.word	0x00000007
        /*04a0*/ 	.word	0x00022820
        /*04a4*/ 	.short	0x010a
        /*04a6*/ 	.byte	0x3f
	.zero		1


	//   ....[52]....
        /*04a8*/ 	.word	0x0000c470
        /*04ac*/ 	.word	0x00000005
        /*04b0*/ 	.word	0x00000000
        /*04b4*/ 	.short	0x010a
        /*04b6*/ 	.byte	0x3f
	.zero		1


	//   ....[53]....
        /*04b8*/ 	.word	0x0000c4e0
        /*04bc*/ 	.word	0x00000003
        /*04c0*/ 	.word	0x00000000
        /*04c4*/ 	.short	0x010a
        /*04c6*/ 	.byte	0x3f
	.zero		1


	//   ....[54]....
        /*04c8*/ 	.word	0x0000c540
        /*04cc*/ 	.word	0x00000005
        /*04d0*/ 	.word	0x00000000
        /*04d4*/ 	.short	0x010a
        /*04d6*/ 	.byte	0x3f
	.zero		1


	//   ....[55]....
        /*04d8*/ 	.word	0x0000c570
        /*04dc*/ 	.word	0x00000003
        /*04e0*/ 	.word	0x00000000
        /*04e4*/ 	.short	0x010a
        /*04e6*/ 	.byte	0x3f
	.zero		1


	//   ....[56]....
        /*04e8*/ 	.word	0x0000c5e0
        /*04ec*/ 	.word	0x00000003
        /*04f0*/ 	.word	0x00022800
        /*04f4*/ 	.short	0x010a
        /*04f6*/ 	.byte	0x3f
	.zero		1


	//   ....[57]....
        /*04f8*/ 	.word	0x0000c640
        /*04fc*/ 	.word	0x00000000
        /*0500*/ 	.word	0x00022830
        /*0504*/ 	.short	0x010a
        /*0506*/ 	.byte	0x3f
	.zero		1


	//   ....[58]....
        /*0508*/ 	.word	0x0000c690
        /*050c*/ 	.word	0x00000008
        /*0510*/ 	.word	0x00022850
        /*0514*/ 	.short	0x010a
        /*0516*/ 	.byte	0x3f
	.zero		1


	//   ....[59]....
        /*0518*/ 	.word	0x0000c6f0
        /*051c*/ 	.word	0x00000005
        /*0520*/ 	.word	0x00022830
        /*0524*/ 	.short	0x010a
        /*0526*/ 	.byte	0x3f
	.zero		1


	//   ....[60]....
        /*0528*/ 	.word	0x0000c740
        /*052c*/ 	.word	0x000000bb
        /*0530*/ 	.word	0x00022850
        /*0534*/ 	.short	0x010a
        /*0536*/ 	.byte	0x3f
	.zero		1


	//   ....[61]....
        /*0538*/ 	.word	0x0000c7a0
        /*053c*/ 	.word	0x00000005
        /*0540*/ 	.word	0x00022830
        /*0544*/ 	.short	0x010a
        /*0546*/ 	.byte	0x3f
	.zero		1


	//   ....[62]....
        /*0548*/ 	.word	0x0000c7f0
        /*054c*/ 	.word	0x000000b7
        /*0550*/ 	.word	0x00022850
        /*0554*/ 	.short	0x010a
        /*0556*/ 	.byte	0x3f
	.zero		1


	//   ....[63]....
        /*0558*/ 	.word	0x0000c970
        /*055c*/ 	.word	0x00000008
        /*0560*/ 	.word	0x00022840
        /*0564*/ 	.short	0x010a
        /*0566*/ 	.byte	0x3f
	.zero		1


	//   ....[64]....
        /*0568*/ 	.word	0x0000c9d0
        /*056c*/ 	.word	0x00000008
        /*0570*/ 	.word	0x00022820
        /*0574*/ 	.short	0x010a
        /*0576*/ 	.byte	0x3f
	.zero		1


	//   ....[65]....
        /*0578*/ 	.word	0x0000ca20
        /*057c*/ 	.word	0x00000008
        /*0580*/ 	.word	0x00022860
        /*0584*/ 	.short	0x010a
        /*0586*/ 	.byte	0x3f
	.zero		1


	//   ....[66]....
        /*0588*/ 	.word	0x0000ca70
        /*058c*/ 	.word	0x00000002
        /*0590*/ 	.word	0x00022840
        /*0594*/ 	.short	0x010a
        /*0596*/ 	.byte	0x3f
	.zero		1


	//   ....[67]....
        /*0598*/ 	.word	0x0000cac0
        /*059c*/ 	.word	0x00000002
        /*05a0*/ 	.word	0x00022860
        /*05a4*/ 	.short	0x010a
        /*05a6*/ 	.byte	0x3f
	.zero		1


	//   ....[68]....
        /*05a8*/ 	.word	0x0000cb10
        /*05ac*/ 	.word	0x00000003
        /*05b0*/ 	.word	0x00022840
        /*05b4*/ 	.short	0x010a
        /*05b6*/ 	.byte	0x3f
	.zero		1


	//   ....[69]....
        /*05b8*/ 	.word	0x0000cb60
        /*05bc*/ 	.word	0x00000003
        /*05c0*/ 	.word	0x00022860
        /*05c4*/ 	.short	0x010a
        /*05c6*/ 	.byte	0x3f
	.zero		1


	//   ....[70]....
        /*05c8*/ 	.word	0x0000cbb0
        /*05cc*/ 	.word	0x00000002
        /*05d0*/ 	.word	0x00022840
        /*05d4*/ 	.short	0x010a
        /*05d6*/ 	.byte	0x3f
	.zero		1


	//   ....[71]....
        /*05d8*/ 	.word	0x0000cc00
        /*05dc*/ 	.word	0x00000002
        /*05e0*/ 	.word	0x00022860
        /*05e4*/ 	.short	0x010a
        /*05e6*/ 	.byte	0x3f
	.zero		1


	//   ....[72]....
        /*05e8*/ 	.word	0x0000cce0
        /*05ec*/ 	.word	0x00000007
        /*05f0*/ 	.word	0x00022820
        /*05f4*/ 	.short	0x010a
        /*05f6*/ 	.byte	0x3f
	.zero		1


	//   ....[73]....
        /*05f8*/ 	.word	0x0000cd30
        /*05fc*/ 	.word	0x00000005
        /*0600*/ 	.word	0x00000000
        /*0604*/ 	.short	0x010a
        /*0606*/ 	.byte	0x3f
	.zero		1


	//   ....[74]....
        /*0608*/ 	.word	0x0000cd80
        /*060c*/ 	.word	0x00000003
        /*0610*/ 	.word	0x00000000
        /*0614*/ 	.short	0x010a
        /*0616*/ 	.byte	0x3f
	.zero		1


	//   ....[75]....
        /*0618*/ 	.word	0x0000cdd0
        /*061c*/ 	.word	0x00000005
        /*0620*/ 	.word	0x00000000
        /*0624*/ 	.short	0x010a
        /*0626*/ 	.byte	0x3f
	.zero		1


	//----- nvinfo : EIATTR_NUM_MBARRIERS
	.align		4
.L_1497:
        /*0628*/ 	.byte	0x03, 0x38
        /*062a*/ 	.short	0x0016


	//----- nvinfo : EIATTR_EXIT_INSTR_OFFSETS
	.align		4
        /*062c*/ 	.byte	0x04, 0x1c
        /*062e*/ 	.short	(.L_1499 - .L_1498)


	//   ....[0]....
.L_1498:
        /*0630*/ 	.word	0x00000a30


	//   ....[1]....
        /*0634*/ 	.word	0x00009980


	//   ....[2]....
        /*0638*/ 	.word	0x000099e0


	//   ....[3]....
        /*063c*/ 	.word	0x0000c390


	//   ....[4]....
        /*0640*/ 	.word	0x0000c5c0


	//----- nvinfo : EIATTR_MAX_THREADS
	.align		4
.L_1499:
        /*0644*/ 	.byte	0x04, 0x05
        /*0646*/ 	.short	(.L_1501 - .L_1500)
.L_1500:
        /*0648*/ 	.word	0x00000180
        /*064c*/ 	.word	0x00000001
        /*0650*/ 	.word	0x00000001


	//----- nvinfo : EIATTR_CRS_STACK_SIZE
	.align		4
.L_1501:
        /*0654*/ 	.byte	0x04, 0x1e
        /*0656*/ 	.short	(.L_1503 - .L_1502)
.L_1502:
        /*0658*/ 	.word	0x00000000


	//----- nvinfo : EIATTR_CBANK_PARAM_SIZE
	.align		4
.L_1503:
        /*065c*/ 	.byte	0x03, 0x19
        /*065e*/ 	.short	0x0bf0


	//----- nvinfo : EIATTR_PARAM_CBANK
	.align		4
        /*0660*/ 	.byte	0x04, 0x0a
        /*0662*/ 	.short	(.L_1505 - .L_1504)
	.align		4
.L_1504:
        /*0664*/ 	.word	index@(.nv.constant0._ZN7cutlass13device_kernelIN5flash11enable_sm90INS1_16FlashAttnFwdSm90INS1_25CollectiveMainloopFwdSm90ILi2EN4cute5tupleIJNS5_1CILi1EEES8_S8_EEENS6_IJNS7_ILi128EEENS7_ILi96EEENS7_ILi64EEEEEELi256ENS_6half_tEfNS_4arch4Sm90ELb1ELb0ELb0ELb0ELb0ELb0ELb0ELb1ELb0ELb0ELb0ELb0EEENS1_21CollectiveEpilogueFwdINS6_IJSA_NS7_ILi256EEESB_EEES9_SE_SG_Li256ELb0ELb0ELb0ELb0EEENS1_30DynamicPersistentTileSchedulerILi256ELi32ELb0ELb0ELb1EEEEEEEEEvNT_6ParamsE)
        /*0668*/ 	.short	0x0210
        /*066a*/ 	.short	0x0bf0


	//----- nvinfo : EIATTR_SW_WAR
	.align		4
.L_1505:
        /*066c*/ 	.byte	0x04, 0x36
        /*066e*/ 	.short	(.L_1507 - .L_1506)
.L_1506:
        /*0670*/ 	.word	0x00000008
.L_1507:


//--------------------- .nv.info._ZN7cutlass13device_kernelIN5flash11enable_sm90INS1_16FlashAttnFwdSm90INS1_25CollectiveMainloopFwdSm90ILi2EN4cute5tupleIJNS5_1CILi1EEES8_S8_EEENS6_IJNS7_ILi128EEENS7_ILi96EEENS7_ILi64EEEEEELi256ENS_6half_tEfNS_4arch4Sm90ELb1ELb0ELb0ELb0ELb0ELb0ELb1ELb1ELb0ELb0ELb0ELb0EEENS1_21CollectiveEpilogueFwdINS6_IJSA_NS7_ILi256EEESB_EEES9_SE_SG_Li256ELb0ELb0ELb0ELb0EEENS1_30DynamicPersistentTileSchedulerILi256ELi32ELb0ELb0ELb1EEEEEEEEEvNT_6ParamsE --------------------------
	.section	.nv.info._ZN7cutlass13device_kernelIN5flash11enable_sm90INS1_16FlashAttnFwdSm90INS1_25CollectiveMainloopFwdSm90ILi2EN4cute5tupleIJNS5_1CILi1EEES8_S8_EEENS6_IJNS7_ILi128EEENS7_ILi96EEENS7_ILi64EEEEEELi256ENS_6half_tEfNS_4arch4Sm90ELb1ELb0ELb0ELb0ELb0ELb0ELb1ELb1ELb0ELb0ELb0ELb0EEENS1_21CollectiveEpilogueFwdINS6_IJSA_NS7_ILi256EEESB_EEES9_SE_SG_Li256ELb0ELb0ELb0ELb0EEENS1_30DynamicPersistentTileSchedulerILi256ELi32ELb0ELb0ELb1EEEEEEEEEvNT_6ParamsE,"",@"SHT_CUDA_INFO"
	.sectionflags	@""
	.align	4


	//----- nvinfo : EIATTR_CUDA_API_VERSION
	.align		4
        /*0000*/ 	.byte	0x04, 0x37
        /*0002*/ 	.short	(.L_1509 - .L_1508)
.L_1508:
        /*0004*/ 	.word	0x00000082


	//----- nvinfo : EIATTR_KPARAM_INFO
	.align		4
.L_1509:
        /*0008*/ 	.byte	0x04, 0x17
        /*000a*/ 	.short	(.L_1511 - .L_1510)
.L_1510:
        /*000c*/ 	.word	0x00000000
        /*0010*/ 	.short	0x0000
        /*0012*/ 	.short	0x0070
        /*0014*/ 	.byte	0x00, 0xf0, 0x01, 0x32


	//----- nvinfo : EIATTR_SPARSE_MMA_MASK
	.align		4
.L_1511:
        /*0018*/ 	.byte	0x03, 0x50
        /*001a*/ 	.short	0x0000


	//----- nvinfo : EIATTR_MAXREG_COUNT
	.align		4
        /*001c*/ 	.byte	0x03, 0x1b
        /*001e*/ 	.short	0x00a8


	//----- nvinfo : EIATTR_NUM_BARRIERS
	.align		4
        /*0020*/ 	.byte	0x02, 0x4c
        /*0022*/ 	.byte	0x10
	.zero		1


	//----- nvinfo : EIATTR_EXTERNS
	.align		4
        /*0024*/ 	.byte	0x04, 0x0f
        /*0026*/ 	.short	(.L_1513 - .L_1512)


	//   ....[0]....
	.align		4
.L_1512:
        /*0028*/ 	.word	index@(__assertfail)


	//----- nvinfo : EIATTR_ANNOTATIONS
	.align		4
.L_1513:
        /*002c*/ 	.byte	0x04, 0x55
        /*002e*/ 	.short	(.L_1515 - .L_1514)


	//   ....[0]....
.L_1514:
        /*0030*/ 	.word	0x00000001
        /*0034*/ 	.byte	0xa0, 0x09, 0x00, 0x00, 0x01, 0x00, 0x00, 0x00, 0xb0, 0x0a, 0x00, 0x00, 0x01, 0x00, 0x00, 0x00
        /*0044*/ 	.byte	0xb0, 0xb1, 0x00, 0x00, 0x01, 0x00, 0x00, 0x00, 0x60, 0xb2, 0x00, 0x00, 0x01, 0x00, 0x00, 0x00
        /*0054*/ 	.byte	0x70, 0xb2, 0x00, 0x00, 0x01, 0x00, 0x00, 0x00, 0x80, 0xb2, 0x00, 0x00, 0x01, 0x00, 0x00, 0x00
        /*0064*/ 	.byte	0xa0, 0xc0, 0x00, 0x00, 0x01, 0x00, 0x00, 0x00, 0x00, 0xc1, 0x00, 0x00, 0x01, 0x00, 0x00, 0x00
        /*0074*/ 	.byte	0xa0, 0xda, 0x00, 0x00, 0x01, 0x00, 0x00, 0x00, 0xd0, 0xdb, 0x00, 0x00, 0x01, 0x00, 0x00, 0x00
        /*0084*/ 	.byte	0xa0, 0xdc, 0x00, 0x00, 0x01, 0x00, 0x00, 0x00, 0x40, 0xdd, 0x00, 0x00, 0x01, 0x00, 0x00, 0x00
        /*0094*/ 	.byte	0x80, 0xde, 0x00, 0x00


	//----- nvinfo : EIATTR_MERCURY_ISA_VERSION
	.align		4
.L_1515:
        /*0098*/ 	.byte	0x03, 0x5f
        /*009a*/ 	.short	0x0101


	//----- nvinfo : EIATTR_INT_WARP_WIDE_INSTR_OFFSETS
	.align		4
        /*009c*/ 	.byte	0x04, 0x31
        /*009e*/ 	.short	(.L_1517 - .L_1516)


	//   ....[0]....
.L_1516:
        /*00a0*/ 	.word	0x000001b0


	//   ....[1]....
        /*00a4*/ 	.word	0x000001e0


	//   ....[2]....
        /*00a8*/ 	.word	0x00000250


	//   ....[3]....
        /*00ac*/ 	.word	0x00000290


	//   ....[4]....
        /*00b0*/ 	.word	0x0000b700


	//   ....[5]....
        /*00b4*/ 	.word	0x0000b790


	//   ....[6]....
        /*00b8*/ 	.word	0x0000bc80


	//   ....[7]....
        /*00bc*/ 	.word	0x0000db20


	//   ....[8]....
        /*00c0*/ 	.word	0x0000dbb0


	//----- nvinfo : EIATTR_COOP_GROUP_MASK_REGIDS
	.align		4
.L_1517:
        /*00c4*/ 	.byte	0x04, 0x29
        /*00c6*/ 	.short	(.L_1519 - .L_1518)


	//   ....[0]....
.L_1518:
        /*00c8*/ 	.word	0xffffffff


	//   ....[1]....
        /*00cc*/ 	.word	0xffffffff


	//   ....[2]....
        /*00d0*/ 	.word	0xffffffff


	//   ....[3]....
        /*00d4*/ 	.word	0xffffffff


	//   ....[4]....
        /*00d8*/ 	.word	0xffffffff


	//   ....[5]....
        /*00dc*/ 	.word	0xffffffff


	//   ....[6]....
        /*00e0*/ 	.word	0xffffffff


	//   ....[7]....
        /*00e4*/ 	.word	0xffffffff


	//   ....[8]....
        /*00e8*/ 	.word	0xffffffff


	//   ....[9]....
        /*00ec*/ 	.word	0xffffffff


	//   ....[10]....
        /*00f0*/ 	.word	0xffffffff


	//   ....[11]....
        /*00f4*/ 	.word	0xffffffff


	//   ....[12]....
        /*00f8*/ 	.word	0xffffffff


	//   ....[13]....
        /*00fc*/ 	.word	0xffffffff


	//   ....[14]....
        /*0100*/ 	.word	0xffffffff


	//   ....[15]....
        /*0104*/ 	.word	0xffffffff


	//   ....[16]....
        /*0108*/ 	.word	0xffffffff


	//   ....[17]....
        /*010c*/ 	.word	0xffffffff


	//   ....[18]....
        /*0110*/ 	.word	0xffffffff


	//   ....[19]....
        /*0114*/ 	.word	0xffffffff


	//   ....[20]....
        /*0118*/ 	.word	0xffffffff


	//   ....[21]....
        /*011c*/ 	.word	0xffffffff


	//   ....[22]....
        /*0120*/ 	.word	0xffffffff


	//   ....[23]....
        /*0124*/ 	.word	0xffffffff


	//   ....[24]....
        /*0128*/ 	.word	0xffffffff


	//   ....[25]....
        /*012c*/ 	.word	0xffffffff


	//   ....[26]....
        /*0130*/ 	.word	0xffffffff


	//   ....[27]....
        /*0134*/ 	.word	0xffffffff


	//   ....[28]....
        /*0138*/ 	.word	0x0500000f


	//   ....[29]....
        /*013c*/ 	.word	0x0500000f


	//----- nvinfo : EIATTR_COOP_GROUP_INSTR_OFFSETS
	.align		4
.L_1519:
        /*0140*/ 	.byte	0x04, 0x28
        /*0142*/ 	.short	(.L_1521 - .L_1520)


	//   ....[0]....
.L_1520:
        /*0144*/ 	.word	0x00000060


	//   ....[1]....
        /*0148*/ 	.word	0x000001c0


	//   ....[2]....
        /*014c*/ 	.word	0x00000270


	//   ....[3]....
        /*0150*/ 	.word	0x00000410


	//   ....[4]....
        /*0154*/ 	.word	0x00000570


	//   ....[5]....
        /*0158*/ 	.word	0x00000690


	//   ....[6]....
        /*015c*/ 	.word	0x000007f0


	//   ....[7]....
        /*0160*/ 	.word	0x000016f0


	//   ....[8]....
        /*0164*/ 	.word	0x000030d0


	//   ....[9]....
        /*0168*/ 	.word	0x000030f0


	//   ....[10]....
        /*016c*/ 	.word	0x00003110


	//   ....[11]....
        /*0170*/ 	.word	0x00003150


	//   ....[12]....
        /*0174*/ 	.word	0x000052b0


	//   ....[13]....
        /*0178*/ 	.word	0x000052c0


	//   ....[14]....
        /*017c*/ 	.word	0x000052f0


	//   ....[15]....
        /*0180*/ 	.word	0x00005300


	//   ....[16]....
        /*0184*/ 	.word	0x00007620


	//   ....[17]....
        /*0188*/ 	.word	0x00007690


	//   ....[18]....
        /*018c*/ 	.word	0x000076b0


	//   ....[19]....
        /*0190*/ 	.word	0x000076d0


	//   ....[20]....
        /*0194*/ 	.word	0x00008ca0


	//   ....[21]....
        /*0198*/ 	.word	0x00008d20


	//   ....[22]....
        /*019c*/ 	.word	0x00008d70


	//   ....[23]....
        /*01a0*/ 	.word	0x00008da0


	//   ....[24]....
        /*01a4*/ 	.word	0x0000a470


	//   ....[25]....
        /*01a8*/ 	.word	0x0000b170


	//   ....[26]....
        /*01ac*/ 	.word	0x0000dc40


	//   ....[27]....
        /*01b0*/ 	.word	0x0000de20


	//   ....[28]....
        /*01b4*/ 	.word	0x0000e400


	//   ....[29]....
        /*01b8*/ 	.word	0x0000e7d0


	//----- nvinfo : EIATTR_REG_RECONFIG
	.align		4
.L_1521:
        /*01bc*/ 	.byte	0x01, 0x54
	.zero		2


	//----- nvinfo : EIATTR_SYSCALL_OFFSETS
	.align		4
        /*01c0*/ 	.byte	0x04, 0x46
        /*01c2*/ 	.short	(.L_1523 - .L_1522)


	//   ....[0]....
.L_1522:
        /*01c4*/ 	.word	0x000018f0


	//   ....[1]....
        /*01c8*/ 	.word	0x0000b910


	//   ....[2]....
        /*01cc*/ 	.word	0x0000ba40


	//   ....[3]....
        /*01d0*/ 	.word	0x0000bb40


	//----- nvinfo : EIATTR_MBARRIER_INSTR_OFFSETS
	.align		4
.L_1523:
        /*01d4*/ 	.byte	0x04, 0x39
        /*01d6*/ 	.short	(.L_1525 - .L_1524)


	//   ....[0]....
.L_1524:
        /*01d8*/ 	.word	0x000002b0
        /*01dc*/ 	.word	0x000000ff
        /*01e0*/ 	.word	0x00032400
        /*01e4*/ 	.short	0x0100
        /*01e6*/ 	.byte	0x06
	.zero		1


	//   ....[1]....
        /*01e8*/ 	.word	0x000002c0
        /*01ec*/ 	.word	0x000000ff
        /*01f0*/ 	.word	0x00032410
        /*01f4*/ 	.short	0x0100
        /*01f6*/ 	.byte	0x06
	.zero		1


	//   ....[2]....
        /*01f8*/ 	.word	0x000002d0
        /*01fc*/ 	.word	0x000000ff
        /*0200*/ 	.word	0x00032420
        /*0204*/ 	.short	0x0100
        /*0206*/ 	.byte	0x06
	.zero		1


	//   ....[3]....
        /*0208*/ 	.word	0x000003c0
        /*020c*/ 	.word	0x000000ff
        /*0210*/ 	.word	0x00032430
        /*0214*/ 	.short	0x0100
        /*0216*/ 	.byte	0x08
	.zero		1


	//   ....[4]....
        /*0218*/ 	.word	0x000003d0
        /*021c*/ 	.word	0x000000ff
        /*0220*/ 	.word	0x00032440
        /*0224*/ 	.short	0x0100
        /*0226*/ 	.byte	0x08
	.zero		1


	//   ....[5]....
        /*0228*/ 	.word	0x000003e0
        /*022c*/ 	.word	0x000000ff
        /*0230*/ 	.word	0x00032438
        /*0234*/ 	.short	0x0100
        /*0236*/ 	.byte	0x08
	.zero		1


	//   ....[6]....
        /*0238*/ 	.word	0x000003f0
        /*023c*/ 	.word	0x000000ff
        /*0240*/ 	.word	0x00032448
        /*0244*/ 	.short	0x0100
        /*0246*/ 	.byte	0x08
	.zero		1


	//   ....[7]....
        /*0248*/ 	.word	0x00000520
        /*024c*/ 	.word	0x000000ff
        /*0250*/ 	.word	0x00032450
        /*0254*/ 	.short	0x0100
        /*0256*/ 	.byte	0x08
	.zero		1


	//   ....[8]....
        /*0258*/ 	.word	0x00000530
        /*025c*/ 	.word	0x000000ff
        /*0260*/ 	.word	0x00032460
        /*0264*/ 	.short	0x0100
        /*0266*/ 	.byte	0x08
	.zero		1


	//   ....[9]....
        /*0268*/ 	.word	0x00000540
        /*026c*/ 	.word	0x000000ff
        /*0270*/ 	.word	0x00032458
        /*0274*/ 	.short	0x0100
        /*0276*/ 	.byte	0x08
	.zero		1


	//   ....[10]....
        /*0278*/ 	.word	0x00000550
        /*027c*/ 	.word	0x000000ff
        /*0280*/ 	.word	0x00032468
        /*0284*/ 	.short	0x0100
        /*0286*/ 	.byte	0x08
	.zero		1


	//   ....[11]....
        /*0288*/ 	.word	0x00000640
        /*028c*/ 	.word	0x000000ff
        /*0290*/ 	.word	0x00032470
        /*0294*/ 	.short	0x0100
        /*0296*/ 	.byte	0x06
	.zero		1


	//   ....[12]....
        /*0298*/ 	.word	0x00000650
        /*029c*/ 	.word	0x000000ff
        /*02a0*/ 	.word	0x00032480
        /*02a4*/ 	.short	0x0100
        /*02a6*/ 	.byte	0x06
	.zero		1


	//   ....[13]....
        /*02a8*/ 	.word	0x00000660
        /*02ac*/ 	.word	0x000000ff
        /*02b0*/ 	.word	0x00032478
        /*02b4*/ 	.short	0x0100
        /*02b6*/ 	.byte	0x06
	.zero		1


	//   ....[14]....
        /*02b8*/ 	.word	0x00000670
        /*02bc*/ 	.word	0x000000ff
        /*02c0*/ 	.word	0x00032488
        /*02c4*/ 	.short	0x0100
        /*02c6*/ 	.byte	0x06
	.zero		1


	//   ....[15]....
        /*02c8*/ 	.word	0x000007a0
        /*02cc*/ 	.word	0x000000ff
        /*02d0*/ 	.word	0x00032490
        /*02d4*/ 	.short	0x0100
        /*02d6*/ 	.byte	0x08
	.zero		1


	//   ....[16]....
        /*02d8*/ 	.word	0x000007b0
        /*02dc*/ 	.word	0x000000ff
        /*02e0*/ 	.word	0x000324a0
        /*02e4*/ 	.short	0x0100
        /*02e6*/ 	.byte	0x08
	.zero		1


	//   ....[17]....
        /*02e8*/ 	.word	0x000007c0
        /*02ec*/ 	.word	0x000000ff
        /*02f0*/ 	.word	0x00032498
        /*02f4*/ 	.short	0x0100
        /*02f6*/ 	.byte	0x08
	.zero		1


	//   ....[18]....
        /*02f8*/ 	.word	0x000007d0
        /*02fc*/ 	.word	0x000000ff
        /*0300*/ 	.word	0x000324a8
        /*0304*/ 	.short	0x0100
        /*0306*/ 	.byte	0x08
	.zero		1


	//   ....[19]....
        /*0308*/ 	.word	0x00000900
        /*030c*/ 	.word	0x000000ff
        /*0310*/ 	.word	0x000324b0
        /*0314*/ 	.short	0x0100
        /*0316*/ 	.byte	0x08
	.zero		1


	//   ....[20]....
        /*0318*/ 	.word	0x00000910
        /*031c*/ 	.word	0x000000ff
        /*0320*/ 	.word	0x000324c0
        /*0324*/ 	.short	0x0100
        /*0326*/ 	.byte	0x08
	.zero		1


	//   ....[21]....
        /*0328*/ 	.word	0x00000920
        /*032c*/ 	.word	0x000000ff
        /*0330*/ 	.word	0x000324b8
        /*0334*/ 	.short	0x0100
        /*0336*/ 	.byte	0x08
	.zero		1


	//   ....[22]....
        /*0338*/ 	.word	0x00000930
        /*033c*/ 	.word	0x000000ff
        /*0340*/ 	.word	0x000324c8
        /*0344*/ 	.short	0x0100
        /*0346*/ 	.byte	0x08
	.zero		1


	//   ....[23]....
        /*0348*/ 	.word	0x00001950
        /*034c*/ 	.word	0x000000ff
        /*0350*/ 	.word	0x00032400
        /*0354*/ 	.short	0x010a
        /*0356*/ 	.byte	0x27
	.zero		1


	//   ....[24]....
        /*0358*/ 	.word	0x00001a10
        /*035c*/ 	.word	0x000000ff
        /*0360*/ 	.word	0x00032430
        /*0364*/ 	.short	0x010a
        /*0366*/ 	.byte	0x07
	.zero		1


	//   ....[25]....
        /*0368*/ 	.word	0x00001a50
        /*036c*/ 	.word	0x000000ff
        /*0370*/ 	.word	0x00032430
        /*0374*/ 	.short	0x010a
        /*0376*/ 	.byte	0x07
	.zero		1


	//   ....[26]....
        /*0378*/ 	.word	0x00001d40
        /*037c*/ 	.word	0x000000ff
        /*0380*/ 	.word	0x00032410
        /*0384*/ 	.short	0x010a
        /*0386*/ 	.byte	0x27
	.zero		1


	//   ....[27]....
        /*0388*/ 	.word	0x00001d80
        /*038c*/ 	.word	0x000000ff
        /*0390*/ 	.word	0x00032450
        /*0394*/ 	.short	0x010a
        /*0396*/ 	.byte	0x07
	.zero		1


	//   ....[28]....
        /*0398*/ 	.word	0x00001dc0
        /*039c*/ 	.word	0x000000ff
        /*03a0*/ 	.word	0x00032450
        /*03a4*/ 	.short	0x010a
        /*03a6*/ 	.byte	0x07
	.zero		1


	//   ....[29]....
        /*03a8*/ 	.word	0x00003370
        /*03ac*/ 	.word	0x00000018
        /*03b0*/ 	.word	0x00000000
        /*03b4*/ 	.short	0x0101
        /*03b6*/ 	.byte	0x3f
	.zero		1


	//   ....[30]....
        /*03b8*/ 	.word	0x00003ed0
        /*03bc*/ 	.word	0x000000bf
        /*03c0*/ 	.word	0x00000000
        /*03c4*/ 	.short	0x0101
        /*03c6*/ 	.byte	0x3f
	.zero		1


	//   ....[31]....
        /*03c8*/ 	.word	0x00003fe0
        /*03cc*/ 	.word	0x000000ff
        /*03d0*/ 	.word	0x00032430
        /*03d4*/ 	.short	0x010a
        /*03d6*/ 	.byte	0x04
	.zero		1


	//   ....[32]....
        /*03d8*/ 	.word	0x00004020
        /*03dc*/ 	.word	0x000000ff
        /*03e0*/ 	.word	0x00032430
        /*03e4*/ 	.short	0x010a
        /*03e6*/ 	.byte	0x04
	.zero		1


	//   ....[33]....
        /*03e8*/ 	.word	0x00004230
        /*03ec*/ 	.word	0x000000ff
        /*03f0*/ 	.word	0x00032450
        /*03f4*/ 	.short	0x010a
        /*03f6*/ 	.byte	0x04
	.zero		1


	//   ....[34]....
        /*03f8*/ 	.word	0x00004270
        /*03fc*/ 	.word	0x000000ff
        /*0400*/ 	.word	0x00032450
        /*0404*/ 	.short	0x010a
        /*0406*/ 	.byte	0x04
	.zero		1


	//   ....[35]....
        /*0408*/ 	.word	0x000054d0
        /*040c*/ 	.word	0x00000098
        /*0410*/ 	.word	0x00000000
        /*0414*/ 	.short	0x0101
        /*0416*/ 	.byte	0x3f
	.zero		1


	//   ....[36]....
        /*0418*/ 	.word	0x00006950
        /*041c*/ 	.word	0x000000d3
        /*0420*/ 	.word	0x00000000
        /*0424*/ 	.short	0x0101
        /*0426*/ 	.byte	0x3f
	.zero		1


	//   ....[37]....
        /*0428*/ 	.word	0x00006a50
        /*042c*/ 	.word	0x000000ff
        /*0430*/ 	.word	0x00032430
        /*0434*/ 	.short	0x010a
        /*0436*/ 	.byte	0x04
	.zero		1


	//   ....[38]....
        /*0438*/ 	.word	0x00006a90
        /*043c*/ 	.word	0x000000ff
        /*0440*/ 	.word	0x00032430
        /*0444*/ 	.short	0x010a
        /*0446*/ 	.byte	0x04
	.zero		1


	//   ....[39]....
        /*0448*/ 	.word	0x00006ca0
        /*044c*/ 	.word	0x000000ff
        /*0450*/ 	.word	0x00032450
        /*0454*/ 	.short	0x010a
        /*0456*/ 	.byte	0x04
	.zero		1


	//   ....[40]....
        /*0458*/ 	.word	0x00006ce0
        /*045c*/ 	.word	0x000000ff
        /*0460*/ 	.word	0x00032450
        /*0464*/ 	.short	0x010a
        /*0466*/ 	.byte	0x04
	.zero		1


	//   ....[41]....
        /*0468*/ 	.word	0x00007980
        /*046c*/ 	.word	0x00000098
        /*0470*/ 	.word	0x00000000
        /*0474*/ 	.short	0x0101
        /*0476*/ 	.byte	0x3f
	.zero		1


	//   ....[42]....
        /*0478*/ 	.word	0x00008c80
        /*047c*/ 	.word	0x000000d7
        /*0480*/ 	.word	0x00000000
        /*0484*/ 	.short	0x0101
        /*0486*/ 	.byte	0x3f
	.zero		1


	//   ....[43]....
        /*0488*/ 	.word	0x0000a6c0
        /*048c*/ 	.word	0x000000ff
        /*0490*/ 	.word	0x00000000
        /*0494*/ 	.short	0x0101
        /*0496*/ 	.byte	0x05
	.zero		1


	//   ....[44]....
        /*0498*/ 	.word	0x0000bed0
        /*049c*/ 	.word	0x0000000a
        /*04a0*/ 	.word	0x00032440
        /*04a4*/ 	.short	0x010a
        /*04a6*/ 	.byte	0x3f
	.zero		1


	//   ....[45]....
        /*04a8*/ 	.word	0x0000c430
        /*04ac*/ 	.word	0x00000012
        /*04b0*/ 	.word	0x00032420
        /*04b4*/ 	.short	0x010a
        /*04b6*/ 	.byte	0x3f
	.zero		1


	//   ....[46]....
        /*04b8*/ 	.word	0x0000c4b0
        /*04bc*/ 	.word	0x0000000a
        /*04c0*/ 	.word	0x00032460
        /*04c4*/ 	.short	0x010a
        /*04c6*/ 	.byte	0x3f
	.zero		1


	//   ....[47]....
        /*04c8*/ 	.word	0x0000c9d0
        /*04cc*/ 	.word	0x00000002
        /*04d0*/ 	.word	0x00032440
        /*04d4*/ 	.short	0x010a
        /*04d6*/ 	.byte	0x3f
	.zero		1


	//   ....[48]....
        /*04d8*/ 	.word	0x0000cb60
        /*04dc*/ 	.word	0x00000002
        /*04e0*/ 	.word	0x00032460
        /*04e4*/ 	.short	0x010a
        /*04e6*/ 	.byte	0x3f
	.zero		1


	//   ....[49]....
        /*04e8*/ 	.word	0x0000d030
        /*04ec*/ 	.word	0x00000003
        /*04f0*/ 	.word	0x00032440
        /*04f4*/ 	.short	0x010a
        /*04f6*/ 	.byte	0x3f
	.zero		1


	//   ....[50]....
        /*04f8*/ 	.word	0x0000d1c0
        /*04fc*/ 	.word	0x00000003
        /*0500*/ 	.word	0x00032460
        /*0504*/ 	.short	0x010a
        /*0506*/ 	.byte	0x3f
	.zero		1


	//   ....[51]....
        /*0508*/ 	.word	0x0000d640
        /*050c*/ 	.word	0x00000002
        /*0510*/ 	.word	0x00032440
        /*0514*/ 	.short	0x010a
        /*0516*/ 	.byte	0x3f
	.zero		1


	//   ....[52]....
        /*0518*/ 	.word	0x0000d7d0
        /*051c*/ 	.word	0x00000002
        /*0520*/ 	.word	0x00032460
        /*0524*/ 	.short	0x010a
        /*0526*/ 	.byte	0x3f
	.zero		1


	//   ....[53]....
        /*0528*/ 	.word	0x0000ddd0
        /*052c*/ 	.word	0x00000007
        /*0530*/ 	.word	0x00032420
        /*0534*/ 	.short	0x010a
        /*0536*/ 	.byte	0x3f
	.zero		1


	//   ....[54]....
        /*0538*/ 	.word	0x0000df20
        /*053c*/ 	.word	0x00000005
        /*0540*/ 	.word	0x00000000
        /*0544*/ 	.short	0x010a
        /*0546*/ 	.byte	0x3f
	.zero		1


	//   ....[55]....
        /*0548*/ 	.word	0x0000df90
        /*054c*/ 	.word	0x00000003
        /*0550*/ 	.word	0x00000000
        /*0554*/ 	.short	0x010a
        /*0556*/ 	.byte	0x3f
	.zero		1


	//   ....[56]....
        /*0558*/ 	.word	0x0000dff0
        /*055c*/ 	.word	0x00000005
        /*0560*/ 	.word	0x00000000
        /*0564*/ 	.short	0x010a
        /*0566*/ 	.byte	0x3f
	.zero		1


	//   ....[57]....
        /*0568*/ 	.word	0x0000e020
        /*056c*/ 	.word	0x00000003
        /*0570*/ 	.word	0x00000000
        /*0574*/ 	.short	0x010a
        /*0576*/ 	.byte	0x3f
	.zero		1


	//   ....[58]....
        /*0578*/ 	.word	0x0000e090
        /*057c*/ 	.word	0x00000003
        /*0580*/ 	.word	0x00032400
        /*0584*/ 	.short	0x010a
        /*0586*/ 	.byte	0x3f
	.zero		1


	//   ....[59]....
        /*0588*/ 	.word	0x0000e0f0
        /*058c*/ 	.word	0x00000003
        /*0590*/ 	.word	0x00032430
        /*0594*/ 	.short	0x010a
        /*0596*/ 	.byte	0x3f
	.zero		1


	//   ....[60]....
        /*0598*/ 	.word	0x0000e150
        /*059c*/ 	.word	0x00000003
        /*05a0*/ 	.word	0x00032410
        /*05a4*/ 	.short	0x010a
        /*05a6*/ 	.byte	0x3f
	.zero		1


	//   ....[61]....
        /*05a8*/ 	.word	0x0000e1b0
        /*05ac*/ 	.word	0x00000003
        /*05b0*/ 	.word	0x00032450
        /*05b4*/ 	.short	0x010a
        /*05b6*/ 	.byte	0x3f
	.zero		1


	//   ....[62]....
        /*05b8*/ 	.word	0x0000e210
        /*05bc*/ 	.word	0x00000098
        /*05c0*/ 	.word	0x00032430
        /*05c4*/ 	.short	0x010a
        /*05c6*/ 	.byte	0x3f
	.zero		1


	//   ....[63]....
        /*05c8*/ 	.word	0x0000e270
        /*05cc*/ 	.word	0x000000cc
        /*05d0*/ 	.word	0x00032450
        /*05d4*/ 	.short	0x010a
        /*05d6*/ 	.byte	0x3f
	.zero		1


	//   ....[64]....
        /*05d8*/ 	.word	0x0000e2d0
        /*05dc*/ 	.word	0x00000098
        /*05e0*/ 	.word	0x00032430
        /*05e4*/ 	.short	0x010a
        /*05e6*/ 	.byte	0x3f
	.zero		1


	//   ....[65]....
        /*05e8*/ 	.word	0x0000e330
        /*05ec*/ 	.word	0x000000cc
        /*05f0*/ 	.word	0x00032450
        /*05f4*/ 	.short	0x010a
        /*05f6*/ 	.byte	0x3f
	.zero		1


	//   ....[66]....
        /*05f8*/ 	.word	0x0000e4b0
        /*05fc*/ 	.word	0x0000000a
        /*0600*/ 	.word	0x00032440
        /*0604*/ 	.short	0x010a
        /*0606*/ 	.byte	0x3f
	.zero		1


	//   ....[67]....
        /*0608*/ 	.word	0x0000e500
        /*060c*/ 	.word	0x00000012
        /*0610*/ 	.word	0x00032420
        /*0614*/ 	.short	0x010a
        /*0616*/ 	.byte	0x3f
	.zero		1


	//   ....[68]....
        /*0618*/ 	.word	0x0000e550
        /*061c*/ 	.word	0x0000000a
        /*0620*/ 	.word	0x00032460
        /*0624*/ 	.short	0x010a
        /*0626*/ 	.byte	0x3f
	.zero		1


	//   ....[69]....
        /*0628*/ 	.word	0x0000e5a0
        /*062c*/ 	.word	0x00000002
        /*0630*/ 	.word	0x00032440
        /*0634*/ 	.short	0x010a
        /*0636*/ 	.byte	0x3f
	.zero		1


	//   ....[70]....
        /*0638*/ 	.word	0x0000e5f0
        /*063c*/ 	.word	0x00000002
        /*0640*/ 	.word	0x00032460
        /*0644*/ 	.short	0x010a
        /*0646*/ 	.byte	0x3f
	.zero		1


	//   ....[71]....
        /*0648*/ 	.word	0x0000e640
        /*064c*/ 	.word	0x00000003
        /*0650*/ 	.word	0x00032440
        /*0654*/ 	.short	0x010a
        /*0656*/ 	.byte	0x3f
	.zero		1


	//   ....[72]....
        /*0658*/ 	.word	0x0000e690
        /*065c*/ 	.word	0x00000003
        /*0660*/ 	.word	0x00032460
        /*0664*/ 	.short	0x010a
        /*0666*/ 	.byte	0x3f
	.zero		1


	//   ....[73]....
        /*0668*/ 	.word	0x0000e6e0
        /*066c*/ 	.word	0x00000002
        /*0670*/ 	.word	0x00032440
        /*0674*/ 	.short	0x010a
        /*0676*/ 	.byte	0x3f
	.zero		1


	//   ....[74]....
        /*0678*/ 	.word	0x0000e730
        /*067c*/ 	.word	0x00000002
        /*0680*/ 	.word	0x00032460
        /*0684*/ 	.short	0x010a
        /*0686*/ 	.byte	0x3f
	.zero		1


	//   ....[75]....
        /*0688*/ 	.word	0x0000e810
        /*068c*/ 	.word	0x00000007
        /*0690*/ 	.word	0x00032420
        /*0694*/ 	.short	0x010a
        /*0696*/ 	.byte	0x3f
	.zero		1


	//   ....[76]....
        /*0698*/ 	.word	0x0000e860
        /*069c*/ 	.word	0x00000005
        /*06a0*/ 	.word	0x00000000
        /*06a4*/ 	.short	0x010a
        /*06a6*/ 	.byte	0x3f
	.zero		1


	//   ....[77]....
        /*06a8*/ 	.word	0x0000e8b0
        /*06ac*/ 	.word	0x00000003
        /*06b0*/ 	.word	0x00000000
        /*06b4*/ 	.short	0x010a
        /*06b6*/ 	.byte	0x3f
	.zero		1


	//   ....[78]....
        /*06b8*/ 	.word	0x0000e900
        /*06bc*/ 	.word	0x00000005
        /*06c0*/ 	.word	0x00000000
        /*06c4*/ 	.short	0x010a
        /*06c6*/ 	.byte	0x3f
	.zero		1


	//----- nvinfo : EIATTR_NUM_MBARRIERS
	.align		4
.L_1525:
        /*06c8*/ 	.byte	0x03, 0x38
        /*06ca*/ 	.short	0x0017


	//----- nvinfo : EIATTR_EXIT_INSTR_OFFSETS
	.align		4
        /*06cc*/ 	.byte	0x04, 0x1c
        /*06ce*/ 	.short	(.L_1527 - .L_1526)


	//   ....[0]....
.L_1526:
        /*06d0*/ 	.word	0x00000aa0


	//   ....[1]....
        /*06d4*/ 	.word	0x0000b130


	//   ....[2]....
        /*06d8*/ 	.word	0x0000b190


	//   ....[3]....
        /*06dc*/ 	.word	0x0000de40


	//   ....[4]....
        /*06e0*/ 	.word	0x0000e070


	//----- nvinfo : EIATTR_MAX_THREADS
	.align		4
.L_1527:
        /*06e4*/ 	.byte	0x04, 0x05
        /*06e6*/ 	.short	(.L_1529 - .L_1528)
.L_1528:
        /*06e8*/ 	.word	0x00000180
        /*06ec*/ 	.word	0x00000001
        /*06f0*/ 	.word	0x00000001


	//----- nvinfo : EIATTR_CRS_STACK_SIZE
	.align		4
.L_1529:
        /*06f4*/ 	.byte	0x04, 0x1e
        /*06f6*/ 	.short	(.L_1531 - .L_1530)
.L_1530:
        /*06f8*/ 	.word	0x00000000


	//----- nvinfo : EIATTR_CBANK_PARAM_SIZE
	.align		4
.L_1531:
        /*06fc*/ 	.byte	0x03, 0x19
        /*06fe*/ 	.short	0x0cf0


	//----- nvinfo : EIATTR_PARAM_CBANK
	.align		4
        /*0700*/ 	.byte	0x04, 0x0a
        /*0702*/ 	.short	(.L_1533 - .L_1532)
	.align		4
.L_1532:
        /*0704*/ 	.word	index@(.nv.constant0._ZN7cutlass13device_kernelIN5flash11enable_sm90INS1_16FlashAttnFwdSm90INS1_25CollectiveMainloopFwdSm90ILi2EN4cute5tupleIJNS5_1CILi1EEES8_S8_EEENS6_IJNS7_ILi128EEENS7_ILi96EEENS7_ILi64EEEEEELi256ENS_6half_tEfNS_4arch4Sm90ELb1ELb0ELb0ELb0ELb0ELb0ELb1ELb1ELb0ELb0ELb0ELb0EEENS1_21CollectiveEpilogueFwdINS6_IJSA_NS7_ILi256EEESB_EEES9_SE_SG_Li256ELb0ELb0ELb0ELb0EEENS1_30DynamicPersistentTileSchedulerILi256ELi32ELb0ELb0ELb1EEEEEEEEEvNT_6ParamsE)
        /*0708*/ 	.short	0x0210
        /*070a*/ 	.short	0x0cf0


	//----- nvinfo : EIATTR_SW_WAR
	.align		4
.L_1533:
        /*070c*/ 	.byte	0x04, 0x36
        /*070e*/ 	.short	(.L_1535 - .L_1534)
.L_1534:
        /*0710*/ 	.word	0x00000008
.L_1535:


//--------------------- .nv.info._ZN7cutlass13device_kernelIN5flash11enable_sm90INS1_16FlashAttnFwdSm90INS1_25CollectiveMainloopFwdSm90ILi2EN4cute5tupleIJNS5_1CILi1EEES8_S8_EEENS6_IJNS7_ILi128EEENS7_ILi96EEENS7_ILi64EEEEEELi256ENS_6half_tEfNS_4arch4Sm90ELb1ELb0ELb0ELb1ELb0ELb0ELb0ELb1ELb0ELb0ELb0ELb0EEENS1_21CollectiveEpilogueFwdINS6_IJSA_NS7_ILi256EEESB_EEES9_SE_SG_Li256ELb1ELb0ELb0ELb0EEENS1_36VarlenDynamicPersistentTileSchedulerILi128ELi96ELi256ELi32ELb0ELb0ELb1ELb1ELb1ELb1EEEEEEEEEvNT_6ParamsE --------------------------
	.section	.nv.info._ZN7cutlass13device_kernelIN5flash11enable_sm90INS1_16FlashAttnFwdSm90INS1_25CollectiveMainloopFwdSm90ILi2EN4cute5tupleIJNS5_1CILi1EEES8_S8_EEENS6_IJNS7_ILi128EEENS7_ILi96EEENS7_ILi64EEEEEELi256ENS_6half_tEfNS_4arch4Sm90ELb1ELb0ELb0ELb1ELb0ELb0ELb0ELb1ELb0ELb0ELb0ELb0EEENS1_21CollectiveEpilogueFwdINS6_IJSA_NS7_ILi256EEESB_EEES9_SE_SG_Li256ELb1ELb0ELb0ELb0EEENS1_36VarlenDynamicPersistentTileSchedulerILi128ELi96ELi256ELi32ELb0ELb0ELb1ELb1ELb1ELb1EEEEEEEEEvNT_6ParamsE,"",@"SHT_CUDA_INFO"
	.sectionflags	@""
	.align	4


	//----- nvinfo : EIATTR_CUDA_API_VERSION
	.align		4
        /*0000*/ 	.byte	0x04, 0x37
        /*0002*/ 	.short	(.L_1537 - .L_1536)
.L_1536:
        /*0004*/ 	.word	0x00000082


	//----- nvinfo : EIATTR_KPARAM_INFO
	.align		4
.L_1537:
        /*0008*/ 	.byte	0x04, 0x17
        /*000a*/ 	.short	(.L_1539 - .L_1538)
.L_1538:
        /*000c*/ 	.word	0x00000000
        /*0010*/ 	.short	0x0000
        /*0012*/ 	.short	0x0070
        /*0014*/ 	.byte	0x00, 0xf0, 0x01, 0x28


	//----- nvinfo : EIATTR_SPARSE_MMA_MASK
	.align		4
.L_1539:
        /*0018*/ 	.byte	0x03, 0x50
        /*001a*/ 	.short	0x0000


	//----- nvinfo : EIATTR_MAXREG_COUNT
	.align		4
        /*001c*/ 	.byte	0x03, 0x1b
        /*001e*/ 	.short	0x00a8


	//----- nvinfo : EIATTR_NUM_BARRIERS
	.align		4
        /*0020*/ 	.byte	0x02, 0x4c
        /*0022*/ 	.byte	0x10
	.zero		1


	//----- nvinfo : EIATTR_EXTERNS
	.align		4
        /*0024*/ 	.byte	0x04, 0x0f
        /*0026*/ 	.short	(.L_1541 - .L_1540)


	//   ....[0]....
	.align		4
.L_1540:
        /*0028*/ 	.word	index@(__assertfail)


	//----- nvinfo : EIATTR_ANNOTATIONS
	.align		4
.L_1541:
        /*002c*/ 	.byte	0x04, 0x55
        /*002e*/ 	.short	(.L_1543 - .L_1542)


	//   ....[0]....
.L_1542:
        /* <DEDUP_REMOVED lines=28> */


	//----- nvinfo : EIATTR_MERCURY_ISA_VERSION
	.align		4
.L_1543:
        /*01e0*/ 	.byte	0x03, 0x5f
        /*01e2*/ 	.short	0x0101


	//----- nvinfo : EIATTR_UNUSED_LOAD_BYTE_OFFSET
	.align		4
        /*01e4*/ 	.byte	0x04, 0x44
        /*01e6*/ 	.short	(.L_1545 - .L_1544)


	//   ....[0]....
.L_1544:
        /*01e8*/ 	.word	0x00000a50
        /*01ec*/ 	.word	0x0000fff0


	//   ....[1]....
        /*01f0*/ 	.word	0x000081e0
        /*01f4*/ 	.word	0x0000fff0


	//----- nvinfo : EIATTR_INT_WARP_WIDE_INSTR_OFFSETS
	.align		4
.L_1545:
        /*01f8*/ 	.byte	0x04, 0x31
        /*01fa*/ 	.short	(.L_1547 - .L_1546)


	//   ....[0]....
.L_1546:
        /*01fc*/ 	.word	0x00000160


	//   ....[1]....
        /*0200*/ 	.word	0x000001a0


	//   ....[2]....
        /*0204*/ 	.word	0x00000210


	//   ....[3]....
        /*0208*/ 	.word	0x0000bf00


	//   ....[4]....
        /*020c*/ 	.word	0x0000bf90


	//   ....[5]....
        /*0210*/ 	.word	0x0000c420


	//   ....[6]....
        /*0214*/ 	.word	0x0000c450


	//   ....[7]....
        /*0218*/ 	.word	0x0000e7f0


	//   ....[8]....
        /*021c*/ 	.word	0x0000e880


	//----- nvinfo : EIATTR_COOP_GROUP_MASK_REGIDS
	.align		4
.L_1547:
        /*0220*/ 	.byte	0x04, 0x29
        /*0222*/ 	.short	(.L_1549 - .L_1548)


	//   ....[0]....
.L_1548:
        /*0224*/ 	.word	0xffffffff


	//   ....[1]....
        /*0228*/ 	.word	0xffffffff


	//   ....[2]....
        /*022c*/ 	.word	0xffffffff


	//   ....[3]....
        /*0230*/ 	.word	0xffffffff


	//   ....[4]....
        /*0234*/ 	.word	0xffffffff


	//   ....[5]....
        /*0238*/ 	.word	0xffffffff


	//   ....[6]....
        /*023c*/ 	.word	0xffffffff


	//   ....[7]....
        /*0240*/ 	.word	0xffffffff


	//   ....[8]....
        /*0244*/ 	.word	0xffffffff


	//   ....[9]....
        /*0248*/ 	.word	0xffffffff


	//   ....[10]....
        /*024c*/ 	.word	0xffffffff


	//   ....[11]....
        /*0250*/ 	.word	0xffffffff


	//   ....[12]....
        /*0254*/ 	.word	0xffffffff


	//   ....[13]....
        /*0258*/ 	.word	0xffffffff


	//   ....[14]....
        /*025c*/ 	.word	0xffffffff


	//   ....[15]....
        /*0260*/ 	.word	0xffffffff


	//   ....[16]....
        /*0264*/ 	.word	0xffffffff


	//   ....[17]....
        /*0268*/ 	.word	0xffffffff


	//   ....[18]....
        /*026c*/ 	.word	0xffffffff


	//   ....[19]....
        /*0270*/ 	.word	0xffffffff


	//   ....[20]....
        /*0274*/ 	.word	0xffffffff


	//   ....[21]....
        /*0278*/ 	.word	0xffffffff


	//   ....[22]....
        /*027c*/ 	.word	0xffffffff


	//   ....[23]....
        /*0280*/ 	.word	0xffffffff


	//   ....[24]....
        /*0284*/ 	.word	0xffffffff


	//   ....[25]....
        /*0288*/ 	.word	0xffffffff


	//   ....[26]....
        /*028c*/ 	.word	0xffffffff


	//   ....[27]....
        /*0290*/ 	.word	0xffffffff


	//   ....[28]....
        /*0294*/ 	.word	0xffffffff


	//   ....[29]....
        /*0298*/ 	.word	0xffffffff


	//   ....[30]....
        /*029c*/ 	.word	0xffffffff


	//   ....[31]....
        /*02a0*/ 	.word	0xffffffff


	//   ....[32]....
        /*02a4*/ 	.word	0xffffffff


	//   ....[33]....
        /*02a8*/ 	.word	0xffffffff


	//   ....[34]....
        /*02ac*/ 	.word	0xffffffff


	//   ....[35]....
        /*02b0*/ 	.word	0xffffffff


	//   ....[36]....
        /*02b4*/ 	.word	0xffffffff


	//   ....[37]....
        /*02b8*/ 	.word	0xffffffff


	//   ....[38]....
        /*02bc*/ 	.word	0xffffffff


	//   ....[39]....
        /*02c0*/ 	.word	0xffffffff


	//   ....[40]....
        /*02c4*/ 	.word	0xffffffff


	//   ....[41]....
        /*02c8*/ 	.word	0xffffffff


	//   ....[42]....
        /*02cc*/ 	.word	0xffffffff


	//   ....[43]....
        /*02d0*/ 	.word	0xffffffff


	//   ....[44]....
        /*02d4*/ 	.word	0xffffffff


	//   ....[45]....
        /*02d8*/ 	.word	0xffffffff


	//   ....[46]....
        /*02dc*/ 	.word	0xffffffff


	//   ....[47]....
        /*02e0*/ 	.word	0xffffffff


	//   ....[48]....
        /*02e4*/ 	.word	0xffffffff


	//   ....[49]....
        /*02e8*/ 	.word	0xffffffff


	//   ....[50]....
        /*02ec*/ 	.word	0xffffffff


	//   ....[51]....
        /*02f0*/ 	.word	0xffffffff


	//   ....[52]....
        /*02f4*/ 	.word	0xffffffff


	//   ....[53]....
        /*02f8*/ 	.word	0xffffffff


	//   ....[54]....
        /*02fc*/ 	.word	0xffffffff


	//   ....[55]....
        /*0300*/ 	.word	0xffffffff


	//   ....[56]....
        /*0304*/ 	.word	0xffffffff


	//   ....[57]....
        /*0308*/ 	.word	0xffffffff


	//   ....[58]....
        /*030c*/ 	.word	0x0500000f


	//   ....[59]....
        /*0310*/ 	.word	0x0500000f


	//   ....[60]....
        /*0314*/ 	.word	0x0500000f


	//   ....[61]....
        /*0318*/ 	.word	0x0500000f


	//   ....[62]....
        /*031c*/ 	.word	0x0500000f


	//   ....[63]....
        /*0320*/ 	.word	0x0500000f


	//   ....[64]....
        /*0324*/ 	.word	0x0500000f


	//   ....[65]....
        /*0328*/ 	.word	0x0500000f


	//   ....[66]....
        /*032c*/ 	.word	0x0500000f


	//   ....[67]....
        /*0330*/ 	.word	0x0500000f


	//   ....[68]....
        /*0334*/ 	.word	0x0500000f


	//   ....[69]....
        /*0338*/ 	.word	0x0500000f


	//   ....[70]....
        /*033c*/ 	.word	0x0500000f


	//   ....[71]....
        /*0340*/ 	.word	0x0500000f


	//   ....[72]....
        /*0344*/ 	.word	0x0500000f


	//   ....[73]....
        /*0348*/ 	.word	0x0500000f


	//   ....[74]....
        /*034c*/ 	.word	0x0500000f


	//   ....[75]....
        /*0350*/ 	.word	0x0500000f


	//   ....[76]....
        /*0354*/ 	.word	0x0500000f


	//----- nvinfo : EIATTR_COOP_GROUP_INSTR_OFFSETS
	.align		4
.L_1549:
        /*0358*/ 	.byte	0x04, 0x28
        /*035a*/ 	.short	(.L_1551 - .L_1550)


	//   ....[0]....
.L_1550:
        /*035c*/ 	.word	0x00000070


	//   ....[1]....
        /*0360*/ 	.word	0x00000170


	//   ....[2]....
        /*0364*/ 	.word	0x000001c0


	//   ....[3]....
        /*0368*/ 	.word	0x000003f0


	//   ....[4]....
        /*036c*/ 	.word	0x00000550


	//   ....[5]....
        /*0370*/ 	.word	0x00000670


	//   ....[6]....
        /*0374*/ 	.word	0x000007d0


	//   ....[7]....
        /*0378*/ 	.word	0x00001760


	//   ....[8]....
        /*037c*/ 	.word	0x000022a0


	//   ....[9]....
        /*0380*/ 	.word	0x00002380


	//   ....[10]....
        /*0384*/ 	.word	0x00002990


	//   ....[11]....
        /*0388*/ 	.word	0x00002a10


	//   ....[12]....
        /*038c*/ 	.word	0x00003e50


	//   ....[13]....
        /*0390*/ 	.word	0x00003f50


	//   ....[14]....
        /*0394*/ 	.word	0x00004500


	//   ....[15]....
        /*0398*/ 	.word	0x000045a0


	//   ....[16]....
        /*039c*/ 	.word	0x00005eb0


	//   ....[17]....
        /*03a0*/ 	.word	0x00005ee0


	//   ....[18]....
        /*03a4*/ 	.word	0x000062a0


	//   ....[19]....
        /*03a8*/ 	.word	0x00006470


	//   ....[20]....
        /*03ac*/ 	.word	0x00007760


	//   ....[21]....
        /*03b0*/ 	.word	0x000077a0


	//   ....[22]....
        /*03b4*/ 	.word	0x00007860


	//   ....[23]....
        /*03b8*/ 	.word	0x00007870


	//   ....[24]....
        /*03bc*/ 	.word	0x0000ad30


	//   ....[25]....
        /*03c0*/ 	.word	0x0000aeb0


	//   ....[26]....
        /*03c4*/ 	.word	0x0000aee0


	//   ....[27]....
        /*03c8*/ 	.word	0x0000af20


	//   ....[28]....
        /*03cc*/ 	.word	0x0000af90


	//   ....[29]....
        /*03d0*/ 	.word	0x0000aff0


	//   ....[30]....
        /*03d4*/ 	.word	0x0000b030


	//   ....[31]....
        /*03d8*/ 	.word	0x0000b1d0


	//   ....[32]....
        /*03dc*/ 	.word	0x0000b230


	//   ....[33]....
        /*03e0*/ 	.word	0x0000b270


	//   ....[34]....
        /*03e4*/ 	.word	0x0000b2b0


	//   ....[35]....
        /*03e8*/ 	.word	0x0000b2e0


	//   ....[36]....
        /*03ec*/ 	.word	0x0000b310


	//   ....[37]....
        /*03f0*/ 	.word	0x0000b3a0


	//   ....[38]....
        /*03f4*/ 	.word	0x0000b400


	//   ....[39]....
        /*03f8*/ 	.word	0x0000b490


	//   ....[40]....
        /*03fc*/ 	.word	0x0000e910


	//   ....[41]....
        /*0400*/ 	.word	0x0000e920


	//   ....[42]....
        /*0404*/ 	.word	0x0000ea30


	//   ....[43]....
        /*0408*/ 	.word	0x0000ea90


	//   ....[44]....
        /*040c*/ 	.word	0x0000ead0


	//   ....[45]....
        /*0410*/ 	.word	0x0000eb10


	//   ....[46]....
        /*0414*/ 	.word	0x0000eb40


	//   ....[47]....
        /*0418*/ 	.word	0x0000eb70


	//   ....[48]....
        /*041c*/ 	.word	0x0000ed00


	//   ....[49]....
        /*0420*/ 	.word	0x0000ed60


	//   ....[50]....
        /*0424*/ 	.word	0x0000eda0


	//   ....[51]....
        /*0428*/ 	.word	0x0000ede0


	//   ....[52]....
        /*042c*/ 	.word	0x0000ee10


	//   ....[53]....
        /*0430*/ 	.word	0x0000ee40


	//   ....[54]....
        /*0434*/ 	.word	0x0000ef00


	//   ....[55]....
        /*0438*/ 	.word	0x0000ef20


	//   ....[56]....
        /*043c*/ 	.word	0x0000ef90


	//   ....[57]....
        /*0440*/ 	.word	0x0000f620


	//   ....[58]....
        /*0444*/ 	.word	0x0000fbb0


	//   ....[59]....
        /*0448*/ 	.word	0x0000ffd0


	//   ....[60]....
        /*044c*/ 	.word	0x00010060


	//   ....[61]....
        /*0450*/ 	.word	0x00010100


	//   ....[62]....
        /*0454*/ 	.word	0x000101b0


	//   ....[63]....
        /*0458*/ 	.word	0x00010230


	//   ....[64]....
        /*045c*/ 	.word	0x000102b0


	//   ....[65]....
        /*0460*/ 	.word	0x00010330


	//   ....[66]....
        /*0464*/ 	.word	0x000103b0


	//   ....[67]....
        /*0468*/ 	.word	0x00010440


	//   ....[68]....
        /*046c*/ 	.word	0x000104f0


	//   ....[69]....
        /*0470*/ 	.word	0x00010570


	//   ....[70]....
        /*0474*/ 	.word	0x000105f0


	//   ....[71]....
        /*0478*/ 	.word	0x00010670


	//   ....[72]....
        /*047c*/ 	.word	0x000106f0


	//   ....[73]....
        /*0480*/ 	.word	0x00010760


	//   ....[74]....
        /*0484*/ 	.word	0x00010800


	//   ....[75]....
        /*0488*/ 	.word	0x00010890


	//   ....[76]....
        /*048c*/ 	.word	0x000109c0


	//----- nvinfo : EIATTR_REG_RECONFIG
	.align		4
.L_1551:
        /*0490*/ 	.byte	0x01, 0x54
	.zero		2


	//----- nvinfo : EIATTR_SYSCALL_OFFSETS
	.align		4
        /*0494*/ 	.byte	0x04, 0x46
        /*0496*/ 	.short	(.L_1553 - .L_1552)


	//   ....[0]....
.L_1552:
        /*0498*/ 	.word	0x00001940


	//   ....[1]....
        /*049c*/ 	.word	0x0000c120


	//   ....[2]....
        /*04a0*/ 	.word	0x0000c260


	//   ....[3]....
        /*04a4*/ 	.word	0x0000c360


	//----- nvinfo : EIATTR_MBARRIER_INSTR_OFFSETS
	.align		4
.L_1553:
        /*04a8*/ 	.byte	0x04, 0x39
        /*04aa*/ 	.short	(.L_1555 - .L_1554)


	//   ....[0]....
.L_1554:
        /*04ac*/ 	.word	0x000002a0
        /*04b0*/ 	.word	0x000000ff
        /*04b4*/ 	.word	0x00022800
        /*04b8*/ 	.short	0x0100
        /*04ba*/ 	.byte	0x08
	.zero		1


	//   ....[1]....
        /*04bc*/ 	.word	0x000002b0
        /*04c0*/ 	.word	0x000000ff
        /*04c4*/ 	.word	0x00022820
        /*04c8*/ 	.short	0x0100
        /*04ca*/ 	.byte	0x08
	.zero		1


	//   ....[2]....
        /*04cc*/ 	.word	0x000003a0
        /*04d0*/ 	.word	0x000000ff
        /*04d4*/ 	.word	0x00022830
        /*04d8*/ 	.short	0x0100
        /*04da*/ 	.byte	0x08
	.zero		1


	//   ....[3]....
        /*04dc*/ 	.word	0x000003b0
        /*04e0*/ 	.word	0x000000ff
        /*04e4*/ 	.word	0x00022840
        /*04e8*/ 	.short	0x0100
        /*04ea*/ 	.byte	0x08
	.zero		1


	//   ....[4]....
        /*04ec*/ 	.word	0x000003c0
        /*04f0*/ 	.word	0x000000ff
        /*04f4*/ 	.word	0x00022838
        /*04f8*/ 	.short	0x0100
        /*04fa*/ 	.byte	0x08
	.zero		1


	//   ....[5]....
        /*04fc*/ 	.word	0x000003d0
        /*0500*/ 	.word	0x000000ff
        /*0504*/ 	.word	0x00022848
        /*0508*/ 	.short	0x0100
        /*050a*/ 	.byte	0x08
	.zero		1


	//   ....[6]....
        /*050c*/ 	.word	0x00000500
        /*0510*/ 	.word	0x000000ff
        /*0514*/ 	.word	0x00022850
        /*0518*/ 	.short	0x0100
        /*051a*/ 	.byte	0x08
	.zero		1


	//   ....[7]....
        /*051c*/ 	.word	0x00000510
        /*0520*/ 	.word	0x000000ff
        /*0524*/ 	.word	0x00022860
        /*0528*/ 	.short	0x0100
        /*052a*/ 	.byte	0x08
	.zero		1


	//   ....[8]....
        /*052c*/ 	.word	0x00000520
        /*0530*/ 	.word	0x000000ff
        /*0534*/ 	.word	0x00022858
        /*0538*/ 	.short	0x0100
        /*053a*/ 	.byte	0x08
	.zero		1


	//   ....[9]....
        /*053c*/ 	.word	0x00000530
        /*0540*/ 	.word	0x000000ff
        /*0544*/ 	.word	0x00022868
        /*0548*/ 	.short	0x0100
        /*054a*/ 	.byte	0x08
	.zero		1


	//   ....[10]....
        /*054c*/ 	.word	0x00000620
        /*0550*/ 	.word	0x000000ff
        /*0554*/ 	.word	0x00022870
        /*0558*/ 	.short	0x0100
        /*055a*/ 	.byte	0x06
	.zero		1


	//   ....[11]....
        /*055c*/ 	.word	0x00000630
        /*0560*/ 	.word	0x000000ff
        /*0564*/ 	.word	0x00022880
        /*0568*/ 	.short	0x0100
        /*056a*/ 	.byte	0x06
	.zero		1


	//   ....[12]....
        /*056c*/ 	.word	0x00000640
        /*0570*/ 	.word	0x000000ff
        /*0574*/ 	.word	0x00022878
        /*0578*/ 	.short	0x0100
        /*057a*/ 	.byte	0x06
	.zero		1


	//   ....[13]....
        /*057c*/ 	.word	0x00000650
        /*0580*/ 	.word	0x000000ff
        /*0584*/ 	.word	0x00022888
        /*0588*/ 	.short	0x0100
        /*058a*/ 	.byte	0x06
	.zero		1


	//   ....[14]....
        /*058c*/ 	.word	0x00000780
        /*0590*/ 	.word	0x000000ff
        /*0594*/ 	.word	0x00022890
        /*0598*/ 	.short	0x0100
        /*059a*/ 	.byte	0x08
	.zero		1


	//   ....[15]....
        /*059c*/ 	.word	0x00000790
        /*05a0*/ 	.word	0x000000ff
        /*05a4*/ 	.word	0x000228a0
        /*05a8*/ 	.short	0x0100
        /*05aa*/ 	.byte	0x08
	.zero		1


	//   ....[16]....
        /*05ac*/ 	.word	0x000007a0
        /*05b0*/ 	.word	0x000000ff
        /*05b4*/ 	.word	0x00022898
        /*05b8*/ 	.short	0x0100
        /*05ba*/ 	.byte	0x08
	.zero		1


	//   ....[17]....
        /*05bc*/ 	.word	0x000007b0
        /*05c0*/ 	.word	0x000000ff
        /*05c4*/ 	.word	0x000228a8
        /*05c8*/ 	.short	0x0100
        /*05ca*/ 	.byte	0x08
	.zero		1


	//   ....[18]....
        /*05cc*/ 	.word	0x000008e0
        /*05d0*/ 	.word	0x000000ff
        /*05d4*/ 	.word	0x000228b0
        /*05d8*/ 	.short	0x0100
        /*05da*/ 	.byte	0x08
	.zero		1


	//   ....[19]....
        /*05dc*/ 	.word	0x000008f0
        /*05e0*/ 	.word	0x000000ff
        /*05e4*/ 	.word	0x000228c0
        /*05e8*/ 	.short	0x0100
        /*05ea*/ 	.byte	0x08
	.zero		1


	//   ....[20]....
        /*05ec*/ 	.word	0x00000900
        /*05f0*/ 	.word	0x000000ff
        /*05f4*/ 	.word	0x000228b8
        /*05f8*/ 	.short	0x0100
        /*05fa*/ 	.byte	0x08
	.zero		1


	//   ....[21]....
        /*05fc*/ 	.word	0x00000910
        /*0600*/ 	.word	0x000000ff
        /*0604*/ 	.word	0x000228c8
        /*0608*/ 	.short	0x0100
        /*060a*/ 	.byte	0x08
	.zero		1


	//   ....[22]....
        /*060c*/ 	.word	0x000019e0
        /*0610*/ 	.word	0x00000007
        /*0614*/ 	.word	0x00022800
        /*0618*/ 	.short	0x010a
        /*061a*/ 	.byte	0x3f
	.zero		1


	//   ....[23]....
        /*061c*/ 	.word	0x00001aa0
        /*0620*/ 	.word	0x00000006
        /*0624*/ 	.word	0x00022830
        /*0628*/ 	.short	0x010a
        /*062a*/ 	.byte	0x3f
	.zero		1


	//   ....[24]....
        /*062c*/ 	.word	0x00001ae0
        /*0630*/ 	.word	0x00000006
        /*0634*/ 	.word	0x00022830
        /*0638*/ 	.short	0x010a
        /*063a*/ 	.byte	0x3f
	.zero		1


	//   ....[25]....
        /*063c*/ 	.word	0x00002e40
        /*0640*/ 	.word	0x00000000
        /*0644*/ 	.word	0x00000000
        /*0648*/ 	.short	0x0101
        /*064a*/ 	.byte	0x3f
	.zero		1


	//   ....[26]....
        /*064c*/ 	.word	0x00003290
        /*0650*/ 	.word	0x00000006
        /*0654*/ 	.word	0x00022850
        /*0658*/ 	.short	0x010a
        /*065a*/ 	.byte	0x3f
	.zero		1


	//   ....[27]....
        /*065c*/ 	.word	0x000032d0
        /*0660*/ 	.word	0x00000006
        /*0664*/ 	.word	0x00022850
        /*0668*/ 	.short	0x010a
        /*066a*/ 	.byte	0x3f
	.zero		1


	//   ....[28]....
        /*066c*/ 	.word	0x00003650
        /*0670*/ 	.word	0x00000006
        /*0674*/ 	.word	0x00000000
        /*0678*/ 	.short	0x0101
        /*067a*/ 	.byte	0x3f
	.zero		1


	//   ....[29]....
        /*067c*/ 	.word	0x00003770
        /*0680*/ 	.word	0x000000ff
        /*0684*/ 	.word	0x00022830
        /*0688*/ 	.short	0x010a
        /*068a*/ 	.byte	0x19
	.zero		1


	//   ....[30]....
        /*068c*/ 	.word	0x000037b0
        /*0690*/ 	.word	0x000000ff
        /*0694*/ 	.word	0x00022830
        /*0698*/ 	.short	0x010a
        /*069a*/ 	.byte	0x19
	.zero		1


	//   ....[31]....
        /*069c*/ 	.word	0x00004c10
        /*06a0*/ 	.word	0x00000003
        /*06a4*/ 	.word	0x00000000
        /*06a8*/ 	.short	0x0101
        /*06aa*/ 	.byte	0x3f
	.zero		1


	//   ....[32]....
        /*06ac*/ 	.word	0x00005700
        /*06b0*/ 	.word	0x000000ff
        /*06b4*/ 	.word	0x00022850
        /*06b8*/ 	.short	0x010a
        /*06ba*/ 	.byte	0x19
	.zero		1


	//   ....[33]....
        /*06bc*/ 	.word	0x00005740
        /*06c0*/ 	.word	0x000000ff
        /*06c4*/ 	.word	0x00022850
        /*06c8*/ 	.short	0x010a
        /*06ca*/ 	.byte	0x19
	.zero		1


	//   ....[34]....
        /*06cc*/ 	.word	0x00005a30
        /*06d0*/ 	.word	0x000000bb
        /*06d4*/ 	.word	0x00000000
        /*06d8*/ 	.short	0x0101
        /*06da*/ 	.byte	0x3f
	.zero		1


	//   ....[35]....
        /*06dc*/ 	.word	0x00005b70
        /*06e0*/ 	.word	0x000000ff
        /*06e4*/ 	.word	0x00022830
        /*06e8*/ 	.short	0x010a
        /*06ea*/ 	.byte	0x18
	.zero		1


	//   ....[36]....
        /*06ec*/ 	.word	0x00005bb0
        /*06f0*/ 	.word	0x000000ff
        /*06f4*/ 	.word	0x00022830
        /*06f8*/ 	.short	0x010a
        /*06fa*/ 	.byte	0x18
	.zero		1


	//   ....[37]....
        /*06fc*/ 	.word	0x00006820
        /*0700*/ 	.word	0x0000009a
        /*0704*/ 	.word	0x00000000
        /*0708*/ 	.short	0x0101
        /*070a*/ 	.byte	0x3f
	.zero		1


	//   ....[38]....
        /*070c*/ 	.word	0x00007420
        /*0710*/ 	.word	0x000000ff
        /*0714*/ 	.word	0x00022850
        /*0718*/ 	.short	0x010a
        /*071a*/ 	.byte	0x18
	.zero		1


	//   ....[39]....
        /*071c*/ 	.word	0x00007460
        /*0720*/ 	.word	0x000000ff
        /*0724*/ 	.word	0x00022850
        /*0728*/ 	.short	0x010a
        /*072a*/ 	.byte	0x18
	.zero		1


	//   ....[40]....
        /*072c*/ 	.word	0x00007740
        /*0730*/ 	.word	0x000000b7
        /*0734*/ 	.word	0x00000000
        /*0738*/ 	.short	0x0101
        /*073a*/ 	.byte	0x3f
	.zero		1


	//   ....[41]....
        /*073c*/ 	.word	0x00009940
        /*0740*/ 	.word	0x00000066
        /*0744*/ 	.word	0x00000000
        /*0748*/ 	.short	0x0101
        /*074a*/ 	.byte	0x3f
	.zero		1


	//   ....[42]....
        /*074c*/ 	.word	0x0000c890
        /*0750*/ 	.word	0x00000008
        /*0754*/ 	.word	0x00022840
        /*0758*/ 	.short	0x010a
        /*075a*/ 	.byte	0x3f
	.zero		1


	//   ....[43]....
        /*075c*/ 	.word	0x0000cc80
        /*0760*/ 	.word	0x0000000a
        /*0764*/ 	.word	0x00022820
        /*0768*/ 	.short	0x010a
        /*076a*/ 	.byte	0x3f
	.zero		1


	//   ....[44]....
        /*076c*/ 	.word	0x0000cd40
        /*0770*/ 	.word	0x0000000b
        /*0774*/ 	.word	0x00022860
        /*0778*/ 	.short	0x010a
        /*077a*/ 	.byte	0x3f
	.zero		1


	//   ....[45]....
        /*077c*/ 	.word	0x0000d370
        /*0780*/ 	.word	0x00000002
        /*0784*/ 	.word	0x00022840
        /*0788*/ 	.short	0x010a
        /*078a*/ 	.byte	0x3f
	.zero		1


	//   ....[46]....
        /*078c*/ 	.word	0x0000d580
        /*0790*/ 	.word	0x00000002
        /*0794*/ 	.word	0x00022860
        /*0798*/ 	.short	0x010a
        /*079a*/ 	.byte	0x3f
	.zero		1


	//   ....[47]....
        /*079c*/ 	.word	0x0000db00
        /*07a0*/ 	.word	0x00000002
        /*07a4*/ 	.word	0x00022840
        /*07a8*/ 	.short	0x010a
        /*07aa*/ 	.byte	0x3f
	.zero		1


	//   ....[48]....
        /*07ac*/ 	.word	0x0000dd00
        /*07b0*/ 	.word	0x00000002
        /*07b4*/ 	.word	0x00022860
        /*07b8*/ 	.short	0x010a
        /*07ba*/ 	.byte	0x3f
	.zero		1


	//   ....[49]....
        /*07bc*/ 	.word	0x0000e200
        /*07c0*/ 	.word	0x00000002
        /*07c4*/ 	.word	0x00022840
        /*07c8*/ 	.short	0x010a
        /*07ca*/ 	.byte	0x3f
	.zero		1


	//   ....[50]....
        /*07cc*/ 	.word	0x0000e410
        /*07d0*/ 	.word	0x00000002
        /*07d4*/ 	.word	0x00022860
        /*07d8*/ 	.short	0x010a
        /*07da*/ 	.byte	0x3f
	.zero		1


	//   ....[51]....
        /*07dc*/ 	.word	0x0000f5a0
        /*07e0*/ 	.word	0x00000000
        /*07e4*/ 	.word	0x00022820
        /*07e8*/ 	.short	0x010a
        /*07ea*/ 	.byte	0x3f
	.zero		1


	//   ....[52]....
        /*07ec*/ 	.word	0x0000f760
        /*07f0*/ 	.word	0x00000006
        /*07f4*/ 	.word	0x00000000
        /*07f8*/ 	.short	0x010a
        /*07fa*/ 	.byte	0x3f
	.zero		1


	//   ....[53]....
        /*07fc*/ 	.word	0x0000f7d0
        /*0800*/ 	.word	0x00000007
        /*0804*/ 	.word	0x00000000
        /*0808*/ 	.short	0x010a
        /*080a*/ 	.byte	0x3f
	.zero		1


	//   ....[54]....
        /*080c*/ 	.word	0x0000f840
        /*0810*/ 	.word	0x00000004
        /*0814*/ 	.word	0x00000000
        /*0818*/ 	.short	0x010a
        /*081a*/ 	.byte	0x3f
	.zero		1


	//   ....[55]....
        /*081c*/ 	.word	0x0000f870
        /*0820*/ 	.word	0x00000003
        /*0824*/ 	.word	0x00000000
        /*0828*/ 	.short	0x010a
        /*082a*/ 	.byte	0x3f
	.zero		1


	//   ....[56]....
        /*082c*/ 	.word	0x0000f8d0
        /*0830*/ 	.word	0x00000007
        /*0834*/ 	.word	0x00022800
        /*0838*/ 	.short	0x010a
        /*083a*/ 	.byte	0x3f
	.zero		1


	//   ....[57]....
        /*083c*/ 	.word	0x0000f920
        /*0840*/ 	.word	0x00000006
        /*0844*/ 	.word	0x00022830
        /*0848*/ 	.short	0x010a
        /*084a*/ 	.byte	0x3f
	.zero		1


	//   ....[58]....
        /*084c*/ 	.word	0x0000f970
        /*0850*/ 	.word	0x00000006
        /*0854*/ 	.word	0x00022850
        /*0858*/ 	.short	0x010a
        /*085a*/ 	.byte	0x3f
	.zero		1


	//   ....[59]....
        /*085c*/ 	.word	0x0000f9d0
        /*0860*/ 	.word	0x00000005
        /*0864*/ 	.word	0x00022830
        /*0868*/ 	.short	0x010a
        /*086a*/ 	.byte	0x3f
	.zero		1


	//   ....[60]....
        /*086c*/ 	.word	0x0000fa20
        /*0870*/ 	.word	0x000000bb
        /*0874*/ 	.word	0x00022850
        /*0878*/ 	.short	0x010a
        /*087a*/ 	.byte	0x3f
	.zero		1


	//   ....[61]....
        /*087c*/ 	.word	0x0000fa80
        /*0880*/ 	.word	0x00000005
        /*0884*/ 	.word	0x00022830
        /*0888*/ 	.short	0x010a
        /*088a*/ 	.byte	0x3f
	.zero		1


	//   ....[62]....
        /*088c*/ 	.word	0x0000fad0
        /*0890*/ 	.word	0x000000b7
        /*0894*/ 	.word	0x00022850
        /*0898*/ 	.short	0x010a
        /*089a*/ 	.byte	0x3f
	.zero		1


	//   ....[63]....
        /*089c*/ 	.word	0x0000fc70
        /*08a0*/ 	.word	0x00000008
        /*08a4*/ 	.word	0x00022840
        /*08a8*/ 	.short	0x010a
        /*08aa*/ 	.byte	0x3f
	.zero		1


	//   ....[64]....
        /*08ac*/ 	.word	0x0000fcf0
        /*08b0*/ 	.word	0x00000008
        /*08b4*/ 	.word	0x00022820
        /*08b8*/ 	.short	0x010a
        /*08ba*/ 	.byte	0x3f
	.zero		1


	//   ....[65]....
        /*08bc*/ 	.word	0x0000fd40
        /*08c0*/ 	.word	0x0000000b
        /*08c4*/ 	.word	0x00022860
        /*08c8*/ 	.short	0x010a
        /*08ca*/ 	.byte	0x3f
	.zero		1


	//   ....[66]....
        /*08cc*/ 	.word	0x0000fd90
        /*08d0*/ 	.word	0x00000002
        /*08d4*/ 	.word	0x00022840
        /*08d8*/ 	.short	0x010a
        /*08da*/ 	.byte	0x3f
	.zero		1


	//   ....[67]....
        /*08dc*/ 	.word	0x0000fde0
        /*08e0*/ 	.word	0x00000002
        /*08e4*/ 	.word	0x00022860
        /*08e8*/ 	.short	0x010a
        /*08ea*/ 	.byte	0x3f
	.zero		1


	//   ....[68]....
        /*08ec*/ 	.word	0x0000fe30
        /*08f0*/ 	.word	0x00000002
        /*08f4*/ 	.word	0x00022840
        /*08f8*/ 	.short	0x010a
        /*08fa*/ 	.byte	0x3f
	.zero		1


	//   ....[69]....
        /*08fc*/ 	.word	0x0000fe80
        /*0900*/ 	.word	0x00000002
        /*0904*/ 	.word	0x00022860
        /*0908*/ 	.short	0x010a
        /*090a*/ 	.byte	0x3f
	.zero		1


	//   ....[70]....
        /*090c*/ 	.word	0x0000fed0
        /*0910*/ 	.word	0x00000002
        /*0914*/ 	.word	0x00022840
        /*0918*/ 	.short	0x010a
        /*091a*/ 	.byte	0x3f
	.zero		1


	//   ....[71]....
        /*091c*/ 	.word	0x0000ff20
        /*0920*/ 	.word	0x00000002
        /*0924*/ 	.word	0x00022860
        /*0928*/ 	.short	0x010a
        /*092a*/ 	.byte	0x3f
	.zero		1


	//   ....[72]....
        /*092c*/ 	.word	0x000108e0
        /*0930*/ 	.word	0x00000000
        /*0934*/ 	.word	0x00022820
        /*0938*/ 	.short	0x010a
        /*093a*/ 	.byte	0x3f
	.zero		1


	//   ....[73]....
        /*093c*/ 	.word	0x00010a80
        /*0940*/ 	.word	0x00000006
        /*0944*/ 	.word	0x00000000
        /*0948*/ 	.short	0x010a
        /*094a*/ 	.byte	0x3f
	.zero		1


	//   ....[74]....
        /*094c*/ 	.word	0x00010ad0
        /*0950*/ 	.word	0x00000007
        /*0954*/ 	.word	0x00000000
        /*0958*/ 	.short	0x010a
        /*095a*/ 	.byte	0x3f
	.zero		1


	//   ....[75]....
        /*095c*/ 	.word	0x00010b20
        /*0960*/ 	.word	0x00000004
        /*0964*/ 	.word	0x00000000
        /*0968*/ 	.short	0x010a
        /*096a*/ 	.byte	0x3f
	.zero		1


	//----- nvinfo : EIATTR_NUM_MBARRIERS
	.align		4
.L_1555:
        /*096c*/ 	.byte	0x03, 0x38
        /*096e*/ 	.short	0x0016


	//----- nvinfo : EIATTR_EXIT_INSTR_OFFSETS
	.align		4
        /*0970*/ 	.byte	0x04, 0x1c
        /*0972*/ 	.short	(.L_1557 - .L_1556)


	//   ....[0]....
.L_1556:
        /*0974*/ 	.word	0x00000a90


	//   ....[1]....
        /*0978*/ 	.word	0x0000acf0


	//   ....[2]....
        /*097c*/ 	.word	0x0000ad50


	//   ....[3]....
        /*0980*/ 	.word	0x0000f8c0


	//----- nvinfo : EIATTR_MAX_THREADS
	.align		4
.L_1557:
        /*0984*/ 	.byte	0x04, 0x05
        /*0986*/ 	.short	(.L_1559 - .L_1558)
.L_1558:
        /*0988*/ 	.word	0x00000180
        /*098c*/ 	.word	0x00000001
        /*0990*/ 	.word	0x00000001


	//----- nvinfo : EIATTR_CRS_STACK_SIZE
	.align		4
.L_1559:
        /*0994*/ 	.byte	0x04, 0x1e
        /*0996*/ 	.short	(.L_1561 - .L_1560)
.L_1560:
        /*0998*/ 	.word	0x00000000


	//----- nvinfo : EIATTR_CBANK_PARAM_SIZE
	.align		4
.L_1561:
        /*099c*/ 	.byte	0x03, 0x19
        /*099e*/ 	.short	0x0a70


	//----- nvinfo : EIATTR_PARAM_CBANK
	.align		4
        /*09a0*/ 	.byte	0x04, 0x0a
        /*09a2*/ 	.short	(.L_1563 - .L_1562)
	.align		4
.L_1562:
        /*09a4*/ 	.word	index@(.nv.constant0._ZN7cutlass13device_kernelIN5flash11enable_sm90INS1_16FlashAttnFwdSm90INS1_25CollectiveMainloopFwdSm90ILi2EN4cute5tupleIJNS5_1CILi1EEES8_S8_EEENS6_IJNS7_ILi128EEENS7_ILi96EEENS7_ILi64EEEEEELi256ENS_6half_tEfNS_4arch4Sm90ELb1ELb0ELb0ELb1ELb0ELb0ELb0ELb1ELb0ELb0ELb0ELb0EEENS1_21CollectiveEpilogueFwdINS6_IJSA_NS7_ILi256EEESB_EEES9_SE_SG_Li256ELb1ELb0ELb0ELb0EEENS1_36VarlenDynamicPersistentTileSchedulerILi128ELi96ELi256ELi32ELb0ELb0ELb1ELb1ELb1ELb1EEEEEEEEEvNT_6ParamsE)
        /*09a8*/ 	.short	0x0210
        /*09aa*/ 	.short	0x0a70


	//----- nvinfo : EIATTR_SW_WAR
	.align		4
.L_1563:
        /*09ac*/ 	.byte	0x04, 0x36
        /*09ae*/ 	.short	(.L_1565 - .L_1564)
.L_1564:
        /*09b0*/ 	.word	0x00000008
.L_1565:


//--------------------- .nv.info._ZN7cutlass13device_kernelIN5flash11enable_sm90INS1_16FlashAttnFwdSm90INS1_25CollectiveMainloopFwdSm90ILi2EN4cute5tupleIJNS5_1CILi1EEES8_S8_EEENS6_IJNS7_ILi128EEENS7_ILi96EEENS7_ILi64EEEEEELi256ENS_6half_tEfNS_4arch4Sm90ELb1ELb0ELb0ELb1ELb0ELb1ELb0ELb1ELb0ELb0ELb0ELb0EEENS1_21CollectiveEpilogueFwdINS6_IJSA_NS7_ILi256EEESB_EEES9_SE_SG_Li256ELb1ELb0ELb0ELb0EEENS1_36VarlenDynamicPersistentTileSchedulerILi128ELi96ELi256ELi32ELb0ELb0ELb1ELb1ELb1ELb1EEEEEEEEEvNT_6ParamsE --------------------------
	.section	.nv.info._ZN7cutlass13device_kernelIN5flash11enable_sm90INS1_16FlashAttnFwdSm90INS1_25CollectiveMainloopFwdSm90ILi2EN4cute5tupleIJNS5_1CILi1EEES8_S8_EEENS6_IJNS7_ILi128EEENS7_ILi96EEENS7_ILi64EEEEEELi256ENS_6half_tEfNS_4arch4Sm90ELb1ELb0ELb0ELb1ELb0ELb1ELb0ELb1ELb0ELb0ELb0ELb0EEENS1_21CollectiveEpilogueFwdINS6_IJSA_NS7_ILi256EEESB_EEES9_SE_SG_Li256ELb1ELb0ELb0ELb0EEENS1_36VarlenDynamicPersistentTileSchedulerILi128ELi96ELi256ELi32ELb0ELb0ELb1ELb1ELb1ELb1EEEEEEEEEvNT_6ParamsE,"",@"SHT_CUDA_INFO"
	.sectionflags	@""
	.align	4


	//----- nvinfo : EIATTR_CUDA_API_VERSION
	.align		4
        /*0000*/ 	.byte	0x04, 0x37
        /*0002*/ 	.short	(.L_1567 - .L_1566)
.L_1566:
        /*0004*/ 	.word	0x00000082


	//----- nvinfo : EIATTR_KPARAM_INFO
	.align		4
.L_1567:
        /*0008*/ 	.byte	0x04, 0x17
        /*000a*/ 	.short	(.L_1569 - .L_1568)
.L_1568:
        /*000c*/ 	.word	0x00000000
        /*0010*/ 	.short	0x0000
        /*0012*/ 	.short	0x0070
        /*0014*/ 	.byte	0x00, 0xf0, 0x01, 0x28


	//----- nvinfo : EIATTR_SPARSE_MMA_MASK
	.align		4
.L_1569:
        /*0018*/ 	.byte	0x03, 0x50
        /*001a*/ 	.short	0x0000


	//----- nvinfo : EIATTR_MAXREG_COUNT
	.align		4
        /*001c*/ 	.byte	0x03, 0x1b
        /*001e*/ 	.short	0x00a8


	//----- nvinfo : EIATTR_NUM_BARRIERS
	.align		4
        /*0020*/ 	.byte	0x02, 0x4c
        /*0022*/ 	.byte	0x10
	.zero		1


	//----- nvinfo : EIATTR_EXTERNS
	.align		4
        /*0024*/ 	.byte	0x04, 0x0f
        /*0026*/ 	.short	(.L_1571 - .L_1570)


	//   ....[0]....
	.align		4
.L_1570:
        /*0028*/ 	.word	index@(__assertfail)


	//----- nvinfo : EIATTR_ANNOTATIONS
	.align		4
.L_1571:
        /*002c*/ 	.byte	0x04, 0x55
        /*002e*/ 	.short	(.L_1573 - .L_1572)


	//   ....[0]....
.L_1572:
        /* <DEDUP_REMOVED lines=41> */


	//----- nvinfo : EIATTR_MERCURY_ISA_VERSION
	.align		4
.L_1573:
        /*02b0*/ 	.byte	0x03, 0x5f
        /*02b2*/ 	.short	0x0101


	//----- nvinfo : EIATTR_UNUSED_LOAD_BYTE_OFFSET
	.align		4
        /*02b4*/ 	.byte	0x04, 0x44
        /*02b6*/ 	.short	(.L_1575 - .L_1574)


	//   ....[0]....
.L_1574:
        /*02b8*/ 	.word	0x00000b10
        /*02bc*/ 	.word	0x0000fff0


	//   ....[1]....
        /*02c0*/ 	.word	0x0000f8b0
        /*02c4*/ 	.word	0x0000fff0


	//----- nvinfo : EIATTR_INT_WARP_WIDE_INSTR_OFFSETS
	.align		4
.L_1575:
        /*02c8*/ 	.byte	0x04, 0x31
        /*02ca*/ 	.short	(.L_1577 - .L_1576)


	//   ....[0]....
.L_1576:
        /*02cc*/ 	.word	0x000001c0


	//   ....[1]....
        /*02d0*/ 	.word	0x00000200


	//   ....[2]....
        /*02d4*/ 	.word	0x00000270


	//   ....[3]....
        /*02d8*/ 	.word	0x00014350


	//   ....[4]....
        /*02dc*/ 	.word	0x000143e0


	//   ....[5]....
        /*02e0*/ 	.word	0x00014860


	//   ....[6]....
        /*02e4*/ 	.word	0x00014890


	//   ....[7]....
        /*02e8*/ 	.word	0x00016c30


	//   ....[8]....
        /*02ec*/ 	.word	0x00016cc0


	//----- nvinfo : EIATTR_COOP_GROUP_MASK_REGIDS
	.align		4
.L_1577:
        /*02f0*/ 	.byte	0x04, 0x29
        /*02f2*/ 	.short	(.L_1579 - .L_1578)


	//   ....[0]....
.L_1578:
        /*02f4*/ 	.word	0xffffffff


	//   ....[1]....
        /*02f8*/ 	.word	0xffffffff


	//   ....[2]....
        /*02fc*/ 	.word	0xffffffff


	//   ....[3]....
        /*0300*/ 	.word	0xffffffff


	//   ....[4]....
        /*0304*/ 	.word	0xffffffff


	//   ....[5]....
        /*0308*/ 	.word	0xffffffff


	//   ....[6]....
        /*030c*/ 	.word	0xffffffff


	//   ....[7]....
        /*0310*/ 	.word	0xffffffff


	//   ....[8]....
        /*0314*/ 	.word	0xffffffff


	//   ....[9]....
        /*0318*/ 	.word	0xffffffff


	//   ....[10]....
        /*031c*/ 	.word	0xffffffff


	//   ....[11]....
        /*0320*/ 	.word	0xffffffff


	//   ....[12]....
        /*0324*/ 	.word	0xffffffff


	//   ....[13]....
        /*0328*/ 	.word	0xffffffff


	//   ....[14]....
        /*032c*/ 	.word	0xffffffff


	//   ....[15]....
        /*0330*/ 	.word	0xffffffff


	//   ....[16]....
        /*0334*/ 	.word	0xffffffff


	//   ....[17]....
        /*0338*/ 	.word	0xffffffff


	//   ....[18]....
        /*033c*/ 	.word	0xffffffff


	//   ....[19]....
        /*0340*/ 	.word	0xffffffff


	//   ....[20]....
        /*0344*/ 	.word	0xffffffff


	//   ....[21]....
        /*0348*/ 	.word	0xffffffff


	//   ....[22]....
        /*034c*/ 	.word	0xffffffff


	//   ....[23]....
        /*0350*/ 	.word	0xffffffff


	//   ....[24]....
        /*0354*/ 	.word	0xffffffff


	//   ....[25]....
        /*0358*/ 	.word	0xffffffff


	//   ....[26]....
        /*035c*/ 	.word	0xffffffff


	//   ....[27]....
        /*0360*/ 	.word	0xffffffff


	//   ....[28]....
        /*0364*/ 	.word	0xffffffff


	//   ....[29]....
        /*0368*/ 	.word	0xffffffff


	//   ....[30]....
        /*036c*/ 	.word	0xffffffff


	//   ....[31]....
        /*0370*/ 	.word	0xffffffff


	//   ....[32]....
        /*0374*/ 	.word	0xffffffff


	//   ....[33]....
        /*0378*/ 	.word	0xffffffff


	//   ....[34]....
        /*037c*/ 	.word	0xffffffff


	//   ....[35]....
        /*0380*/ 	.word	0xffffffff


	//   ....[36]....
        /*0384*/ 	.word	0xffffffff


	//   ....[37]....
        /*0388*/ 	.word	0xffffffff


	//   ....[38]....
        /*038c*/ 	.word	0xffffffff


	//   ....[39]....
        /*0390*/ 	.word	0xffffffff


	//   ....[40]....
        /*0394*/ 	.word	0xffffffff


	//   ....[41]....
        /*0398*/ 	.word	0xffffffff


	//   ....[42]....
        /*039c*/ 	.word	0xffffffff


	//   ....[43]....
        /*03a0*/ 	.word	0xffffffff


	//   ....[44]....
        /*03a4*/ 	.word	0xffffffff


	//   ....[45]....
        /*03a8*/ 	.word	0xffffffff


	//   ....[46]....
        /*03ac*/ 	.word	0xffffffff


	//   ....[47]....
        /*03b0*/ 	.word	0xffffffff


	//   ....[48]....
        /*03b4*/ 	.word	0xffffffff


	//   ....[49]....
        /*03b8*/ 	.word	0xffffffff


	//   ....[50]....
        /*03bc*/ 	.word	0xffffffff


	//   ....[51]....
        /*03c0*/ 	.word	0xffffffff


	//   ....[52]....
        /*03c4*/ 	.word	0xffffffff


	//   ....[53]....
        /*03c8*/ 	.word	0xffffffff


	//   ....[54]....
        /*03cc*/ 	.word	0xffffffff


	//   ....[55]....
        /*03d0*/ 	.word	0xffffffff


	//   ....[56]....
        /*03d4*/ 	.word	0xffffffff


	//   ....[57]....
        /*03d8*/ 	.word	0xffffffff


	//   ....[58]....
        /*03dc*/ 	.word	0x0500000f


	//   ....[59]....
        /*03e0*/ 	.word	0x0500000f


	//   ....[60]....
        /*03e4*/ 	.word	0x0500000f


	//   ....[61]....
        /*03e8*/ 	.word	0x0500000f


	//   ....[62]....
        /*03ec*/ 	.word	0x0500000f


	//   ....[63]....
        /*03f0*/ 	.word	0x0500000f


	//   ....[64]....
        /*03f4*/ 	.word	0x0500000f


	//   ....[65]....
        /*03f8*/ 	.word	0x0500000f


	//   ....[66]....
        /*03fc*/ 	.word	0x0500000f


	//   ....[67]....
        /*0400*/ 	.word	0x0500000f


	//   ....[68]....
        /*0404*/ 	.word	0x0500000f


	//   ....[69]....
        /*0408*/ 	.word	0x0500000f


	//   ....[70]....
        /*040c*/ 	.word	0x0500000f


	//   ....[71]....
        /*0410*/ 	.word	0x0500000f


	//   ....[72]....
        /*0414*/ 	.word	0x0500000f


	//   ....[73]....
        /*0418*/ 	.word	0x0500000f


	//   ....[74]....
        /*041c*/ 	.word	0x0500000f


	//   ....[75]....
        /*0420*/ 	.word	0x0500000f


	//   ....[76]....
        /*0424*/ 	.word	0x0500000f


	//   ....[77]....
        /*0428*/ 	.word	0x0500000f


	//   ....[78]....
        /*042c*/ 	.word	0x0500000f


	//   ....[79]....
        /*0430*/ 	.word	0x0500000f


	//   ....[80]....
        /*0434*/ 	.word	0x0500000f


	//   ....[81]....
        /*0438*/ 	.word	0x0500000f


	//   ....[82]....
        /*043c*/ 	.word	0x0500000f


	//   ....[83]....
        /*0440*/ 	.word	0x0500000f


	//   ....[84]....
        /*0444*/ 	.word	0x0500000f


	//   ....[85]....
        /*0448*/ 	.word	0x0500000f


	//   ....[86]....
        /*044c*/ 	.word	0x0500000f


	//   ....[87]....
        /*0450*/ 	.word	0x0500000f


	//   ....[88]....
        /*0454*/ 	.word	0x0500000f


	//   ....[89]....
        /*0458*/ 	.word	0x0500000f


	//   ....[90]....
        /*045c*/ 	.word	0x0500000f


	//   ....[91]....
        /*0460*/ 	.word	0x0500000f


	//   ....[92]....
        /*0464*/ 	.word	0x0500000f


	//   ....[93]....
        /*0468*/ 	.word	0x0500000f


	//   ....[94]....
        /*046c*/ 	.word	0x0500000f


	//----- nvinfo : EIATTR_COOP_GROUP_INSTR_OFFSETS
	.align		4
.L_1579:
        /*0470*/ 	.byte	0x04, 0x28
        /*0472*/ 	.short	(.L_1581 - .L_1580)


	//   ....[0]....
.L_1580:
        /*0474*/ 	.word	0x00000070


	//   ....[1]....
        /*0478*/ 	.word	0x000001d0


	//   ....[2]....
        /*047c*/ 	.word	0x00000220


	//   ....[3]....
        /*0480*/ 	.word	0x00000450


	//   ....[4]....
        /*0484*/ 	.word	0x000005b0


	//   ....[5]....
        /*0488*/ 	.word	0x000006d0


	//   ....[6]....
        /*048c*/ 	.word	0x00000830


	//   ....[7]....
        /*0490*/ 	.word	0x00005a80


	//   ....[8]....
        /*0494*/ 	.word	0x00009410


	//   ....[9]....
        /*0498*/ 	.word	0x000094f0


	//   ....[10]....
        /*049c*/ 	.word	0x00009b00


	//   ....[11]....
        /*04a0*/ 	.word	0x00009b80


	//   ....[12]....
        /*04a4*/ 	.word	0x0000b190


	//   ....[13]....
        /*04a8*/ 	.word	0x0000b1b0


	//   ....[14]....
        /*04ac*/ 	.word	0x0000bba0


	//   ....[15]....
        /*04b0*/ 	.word	0x0000bd70


	//   ....[16]....
        /*04b4*/ 	.word	0x0000d470


	//   ....[17]....
        /*04b8*/ 	.word	0x0000d490


	//   ....[18]....
        /*04bc*/ 	.word	0x0000d9c0


	//   ....[19]....
        /*04c0*/ 	.word	0x0000db90


	//   ....[20]....
        /*04c4*/ 	.word	0x0000ee30


	//   ....[21]....
        /*04c8*/ 	.word	0x0000ee90


	//   ....[22]....
        /*04cc*/ 	.word	0x0000eef0


	//   ....[23]....
        /*04d0*/ 	.word	0x0000ef20


	//   ....[24]....
        /*04d4*/ 	.word	0x00012220


	//   ....[25]....
        /*04d8*/ 	.word	0x000123b0


	//   ....[26]....
        /*04dc*/ 	.word	0x000123e0


	//   ....[27]....
        /*04e0*/ 	.word	0x00012410


	//   ....[28]....
        /*04e4*/ 	.word	0x00012450


	//   ....[29]....
        /*04e8*/ 	.word	0x000124a0


	//   ....[30]....
        /*04ec*/ 	.word	0x00012500


	//   ....[31]....
        /*04f0*/ 	.word	0x000126e0


	//   ....[32]....
        /*04f4*/ 	.word	0x00012740


	//   ....[33]....
        /*04f8*/ 	.word	0x00012780


	//   ....[34]....
        /*04fc*/ 	.word	0x000127c0


	//   ....[35]....
        /*0500*/ 	.word	0x000127f0


	//   ....[36]....
        /*0504*/ 	.word	0x00012820


	//   ....[37]....
        /*0508*/ 	.word	0x000128b0


	//   ....[38]....
        /*050c*/ 	.word	0x00012910


	//   ....[39]....
        /*0510*/ 	.word	0x000129a0


	//   ....[40]....
        /*0514*/ 	.word	0x00016d50


	//   ....[41]....
        /*0518*/ 	.word	0x00016d60


	//   ....[42]....
        /*051c*/ 	.word	0x00016e70


	//   ....[43]....
        /*0520*/ 	.word	0x00016ed0


	//   ....[44]....
        /*0524*/ 	.word	0x00016f10


	//   ....[45]....
        /*0528*/ 	.word	0x00016f50


	//   ....[46]....
        /*052c*/ 	.word	0x00016f80


	//   ....[47]....
        /*0530*/ 	.word	0x00016fb0


	//   ....[48]....
        /*0534*/ 	.word	0x00017140


	//   ....[49]....
        /*0538*/ 	.word	0x000171a0


	//   ....[50]....
        /*053c*/ 	.word	0x000171e0


	//   ....[51]....
        /*0540*/ 	.word	0x00017220


	//   ....[52]....
        /*0544*/ 	.word	0x00017250


	//   ....[53]....
        /*0548*/ 	.word	0x00017280


	//   ....[54]....
        /*054c*/ 	.word	0x00017340


	//   ....[55]....
        /*0550*/ 	.word	0x00017360


	//   ....[56]....
        /*0554*/ 	.word	0x000173d0


	//   ....[57]....
        /*0558*/ 	.word	0x00017a60


	//   ....[58]....
        /*055c*/ 	.word	0x00017ea0


	//   ....[59]....
        /*0560*/ 	.word	0x00017f40


	//   ....[60]....
        /*0564*/ 	.word	0x00017fe0


	//   ....[61]....
        /*0568*/ 	.word	0x00018080


	//   ....[62]....
        /*056c*/ 	.word	0x00018120


	//   ....[63]....
        /*0570*/ 	.word	0x000181c0


	//   ....[64]....
        /*0574*/ 	.word	0x00018260


	//   ....[65]....
        /*0578*/ 	.word	0x00018300


	//   ....[66]....
        /*057c*/ 	.word	0x000183a0


	//   ....[67]....
        /*0580*/ 	.word	0x00018490


	//   ....[68]....
        /*0584*/ 	.word	0x00018530


	//   ....[69]....
        /*0588*/ 	.word	0x000185d0


	//   ....[70]....
        /*058c*/ 	.word	0x00018670


	//   ....[71]....
        /*0590*/ 	.word	0x00018710


	//   ....[72]....
        /*0594*/ 	.word	0x000187b0


	//   ....[73]....
        /*0598*/ 	.word	0x00018850


	//   ....[74]....
        /*059c*/ 	.word	0x000188f0


	//   ....[75]....
        /*05a0*/ 	.word	0x00018bf0


	//   ....[76]....
        /*05a4*/ 	.word	0x00018ed0


	//   ....[77]....
        /*05a8*/ 	.word	0x000192f0


	//   ....[78]....
        /*05ac*/ 	.word	0x00019380


	//   ....[79]....
        /*05b0*/ 	.word	0x00019420


	//   ....[80]....
        /*05b4*/ 	.word	0x000194d0


	//   ....[81]....
        /*05b8*/ 	.word	0x00019550


	//   ....[82]....
        /*05bc*/ 	.word	0x000195d0


	//   ....[83]....
        /*05c0*/ 	.word	0x00019650


	//   ....[84]....
        /*05c4*/ 	.word	0x000196d0


	//   ....[85]....
        /*05c8*/ 	.word	0x00019760


	//   ....[86]....
        /*05cc*/ 	.word	0x00019810


	//   ....[87]....
        /*05d0*/ 	.word	0x00019890


	//   ....[88]....
        /*05d4*/ 	.word	0x00019910


	//   ....[89]....
        /*05d8*/ 	.word	0x00019990


	//   ....[90]....
        /*05dc*/ 	.word	0x00019a10


	//   ....[91]....
        /*05e0*/ 	.word	0x00019a80


	//   ....[92]....
        /*05e4*/ 	.word	0x00019b20


	//   ....[93]....
        /*05e8*/ 	.word	0x00019bb0


	//   ....[94]....
        /*05ec*/ 	.word	0x00019ce0


	//----- nvinfo : EIATTR_REG_RECONFIG
	.align		4
.L_1581:
        /*05f0*/ 	.byte	0x01, 0x54
	.zero		2


	//----- nvinfo : EIATTR_SYSCALL_OFFSETS
	.align		4
        /*05f4*/ 	.byte	0x04, 0x46
        /*05f6*/ 	.short	(.L_1583 - .L_1582)


	//   ....[0]....
.L_1582:
        /*05f8*/ 	.word	0x00001780


	//   ....[1]....
        /*05fc*/ 	.word	0x000018d0


	//   ....[2]....
        /*0600*/ 	.word	0x00005c20


	//   ....[3]....
        /*0604*/ 	.word	0x000060b0


	//   ....[4]....
        /*0608*/ 	.word	0x00014570


	//   ....[5]....
        /*060c*/ 	.word	0x000146b0


	//   ....[6]....
        /*0610*/ 	.word	0x000147b0


	//----- nvinfo : EIATTR_MBARRIER_INSTR_OFFSETS
	.align		4
.L_1583:
        /*0614*/ 	.byte	0x04, 0x39
        /*0616*/ 	.short	(.L_1585 - .L_1584)


	//   ....[0]....
.L_1584:
        /*0618*/ 	.word	0x00000300
        /*061c*/ 	.word	0x000000ff
        /*0620*/ 	.word	0x00022800
        /*0624*/ 	.short	0x0100
        /*0626*/ 	.byte	0x08
	.zero		1


	//   ....[1]....
        /*0628*/ 	.word	0x00000310
        /*062c*/ 	.word	0x000000ff
        /*0630*/ 	.word	0x00022820
        /*0634*/ 	.short	0x0100
        /*0636*/ 	.byte	0x08
	.zero		1


	//   ....[2]....
        /*0638*/ 	.word	0x00000400
        /*063c*/ 	.word	0x000000ff
        /*0640*/ 	.word	0x00022830
        /*0644*/ 	.short	0x0100
        /*0646*/ 	.byte	0x08
	.zero		1


	//   ....[3]....
        /*0648*/ 	.word	0x00000410
        /*064c*/ 	.word	0x000000ff
        /*0650*/ 	.word	0x00022840
        /*0654*/ 	.short	0x0100
        /*0656*/ 	.byte	0x08
	.zero		1


	//   ....[4]....
        /*0658*/ 	.word	0x00000420
        /*065c*/ 	.word	0x000000ff
        /*0660*/ 	.word	0x00022838
        /*0664*/ 	.short	0x0100
        /*0666*/ 	.byte	0x08
	.zero		1


	//   ....[5]....
        /*0668*/ 	.word	0x00000430
        /*066c*/ 	.word	0x000000ff
        /*0670*/ 	.word	0x00022848
        /*0674*/ 	.short	0x0100
        /*0676*/ 	.byte	0x08
	.zero		1


	//   ....[6]....
        /*0678*/ 	.word	0x00000560
        /*067c*/ 	.word	0x000000ff
        /*0680*/ 	.word	0x00022850
        /*0684*/ 	.short	0x0100
        /*0686*/ 	.byte	0x08
	.zero		1


	//   ....[7]....
        /*0688*/ 	.word	0x00000570
        /*068c*/ 	.word	0x000000ff
        /*0690*/ 	.word	0x00022860
        /*0694*/ 	.short	0x0100
        /*0696*/ 	.byte	0x08
	.zero		1


	//   ....[8]....
        /*0698*/ 	.word	0x00000580
        /*069c*/ 	.word	0x000000ff
        /*06a0*/ 	.word	0x00022858
        /*06a4*/ 	.short	0x0100
        /*06a6*/ 	.byte	0x08
	.zero		1


	//   ....[9]....
        /*06a8*/ 	.word	0x00000590
        /*06ac*/ 	.word	0x000000ff
        /*06b0*/ 	.word	0x00022868
        /*06b4*/ 	.short	0x0100
        /*06b6*/ 	.byte	0x08
	.zero		1


	//   ....[10]....
        /*06b8*/ 	.word	0x00000680
        /*06bc*/ 	.word	0x000000ff
        /*06c0*/ 	.word	0x00022870
        /*06c4*/ 	.short	0x0100
        /*06c6*/ 	.byte	0x06
	.zero		1


	//   ....[11]....
        /*06c8*/ 	.word	0x00000690
        /*06cc*/ 	.word	0x000000ff
        /*06d0*/ 	.word	0x00022880
        /*06d4*/ 	.short	0x0100
        /*06d6*/ 	.byte	0x06
	.zero		1


	//   ....[12]....
        /*06d8*/ 	.word	0x000006a0
        /*06dc*/ 	.word	0x000000ff
        /*06e0*/ 	.word	0x00022878
        /*06e4*/ 	.short	0x0100
        /*06e6*/ 	.byte	0x06
	.zero		1


	//   ....[13]....
        /*06e8*/ 	.word	0x000006b0
        /*06ec*/ 	.word	0x000000ff
        /*06f0*/ 	.word	0x00022888
        /*06f4*/ 	.short	0x0100
        /*06f6*/ 	.byte	0x06
	.zero		1


	//   ....[14]....
        /*06f8*/ 	.word	0x000007e0
        /*06fc*/ 	.word	0x000000ff
        /*0700*/ 	.word	0x00022890
        /*0704*/ 	.short	0x0100
        /*0706*/ 	.byte	0x08
	.zero		1


	//   ....[15]....
        /*0708*/ 	.word	0x000007f0
        /*070c*/ 	.word	0x000000ff
        /*0710*/ 	.word	0x000228a0
        /*0714*/ 	.short	0x0100
        /*0716*/ 	.byte	0x08
	.zero		1


	//   ....[16]....
        /*0718*/ 	.word	0x00000800
        /*071c*/ 	.word	0x000000ff
        /*0720*/ 	.word	0x00022898
        /*0724*/ 	.short	0x0100
        /*0726*/ 	.byte	0x08
	.zero		1


	//   ....[17]....
        /*0728*/ 	.word	0x00000810
        /*072c*/ 	.word	0x000000ff
        /*0730*/ 	.word	0x000228a8
        /*0734*/ 	.short	0x0100
        /*0736*/ 	.byte	0x08
	.zero		1


	//   ....[18]....
        /*0738*/ 	.word	0x00000940
        /*073c*/ 	.word	0x000000ff
        /*0740*/ 	.word	0x000228b0
        /*0744*/ 	.short	0x0100
        /*0746*/ 	.byte	0x08
	.zero		1


	//   ....[19]....
        /*0748*/ 	.word	0x00000950
        /*074c*/ 	.word	0x000000ff
        /*0750*/ 	.word	0x000228c0
        /*0754*/ 	.short	0x0100
        /*0756*/ 	.byte	0x08
	.zero		1


	//   ....[20]....
        /*0758*/ 	.word	0x00000960
        /*075c*/ 	.word	0x000000ff
        /*0760*/ 	.word	0x000228b8
        /*0764*/ 	.short	0x0100
        /*0766*/ 	.byte	0x08
	.zero		1


	//   ....[21]....
        /*0768*/ 	.word	0x00000970
        /*076c*/ 	.word	0x000000ff
        /*0770*/ 	.word	0x000228c8
        /*0774*/ 	.short	0x0100
        /*0776*/ 	.byte	0x08
	.zero		1


	//   ....[22]....
        /*0778*/ 	.word	0x00002b50
        /*077c*/ 	.word	0x00000058
        /*0780*/ 	.word	0x00022890
        /*0784*/ 	.short	0x010a
        /*0786*/ 	.byte	0x3f
	.zero		1


	//   ....[23]....
        /*0788*/ 	.word	0x00003cd0
        /*078c*/ 	.word	0x00000058
        /*0790*/ 	.word	0x00022890
        /*0794*/ 	.short	0x010a
        /*0796*/ 	.byte	0x3f
	.zero		1


	//   ....[24]....
        /*0798*/ 	.word	0x00004ca0
        /*079c*/ 	.word	0x00000058
        /*07a0*/ 	.word	0x00022890
        /*07a4*/ 	.short	0x010a
        /*07a6*/ 	.byte	0x3f
	.zero		1


	//   ....[25]....
        /*07a8*/ 	.word	0x00004eb0
        /*07ac*/ 	.word	0x00000004
        /*07b0*/ 	.word	0x00000000
        /*07b4*/ 	.short	0x0101
        /*07b6*/ 	.byte	0x3f
	.zero		1


	//   ....[26]....
        /*07b8*/ 	.word	0x00004ef0
        /*07bc*/ 	.word	0x00000058
        /*07c0*/ 	.word	0x000228b0
        /*07c4*/ 	.short	0x010a
        /*07c6*/ 	.byte	0x3f
	.zero		1


	//   ....[27]....
        /*07c8*/ 	.word	0x00005540
        /*07cc*/ 	.word	0x00000058
        /*07d0*/ 	.word	0x00000000
        /*07d4*/ 	.short	0x0101
        /*07d6*/ 	.byte	0x3f
	.zero		1


	//   ....[28]....
        /*07d8*/ 	.word	0x00005cb0
        /*07dc*/ 	.word	0x00000012
        /*07e0*/ 	.word	0x00022800
        /*07e4*/ 	.short	0x010a
        /*07e6*/ 	.byte	0x3f
	.zero		1


	//   ....[29]....
        /*07e8*/ 	.word	0x00005d00
        /*07ec*/ 	.word	0x00000012
        /*07f0*/ 	.word	0x00022800
        /*07f4*/ 	.short	0x010a
        /*07f6*/ 	.byte	0x3f
	.zero		1


	//   ....[30]....
        /*07f8*/ 	.word	0x00006920
        /*07fc*/ 	.word	0x00000012
        /*0800*/ 	.word	0x00022800
        /*0804*/ 	.short	0x010a
        /*0806*/ 	.byte	0x3f
	.zero		1


	//   ....[31]....
        /*0808*/ 	.word	0x00007c50
        /*080c*/ 	.word	0x00000012
        /*0810*/ 	.word	0x00022800
        /*0814*/ 	.short	0x010a
        /*0816*/ 	.byte	0x3f
	.zero		1


	//   ....[32]....
        /*0818*/ 	.word	0x00008b30
        /*081c*/ 	.word	0x00000014
        /*0820*/ 	.word	0x00022830
        /*0824*/ 	.short	0x010a
        /*0826*/ 	.byte	0x3f
	.zero		1


	//   ....[33]....
        /*0828*/ 	.word	0x00008bd0
        /*082c*/ 	.word	0x00000014
        /*0830*/ 	.word	0x00022830
        /*0834*/ 	.short	0x010a
        /*0836*/ 	.byte	0x3f
	.zero		1


	//   ....[34]....
        /*0838*/ 	.word	0x00009ff0
        /*083c*/ 	.word	0x00000003
        /*0840*/ 	.word	0x00000000
        /*0844*/ 	.short	0x0101
        /*0846*/ 	.byte	0x3f
	.zero		1


	//   ....[35]....
        /*0848*/ 	.word	0x0000a430
        /*084c*/ 	.word	0x00000014
        /*0850*/ 	.word	0x00022850
        /*0854*/ 	.short	0x010a
        /*0856*/ 	.byte	0x3f
	.zero		1


	//   ....[36]....
        /*0858*/ 	.word	0x0000a480
        /*085c*/ 	.word	0x00000014
        /*0860*/ 	.word	0x00022850
        /*0864*/ 	.short	0x010a
        /*0866*/ 	.byte	0x3f
	.zero		1


	//   ....[37]....
        /*0868*/ 	.word	0x0000a8c0
        /*086c*/ 	.word	0x00000014
        /*0870*/ 	.word	0x00000000
        /*0874*/ 	.short	0x0101
        /*0876*/ 	.byte	0x3f
	.zero		1


	//   ....[38]....
        /*0878*/ 	.word	0x0000a9a0
        /*087c*/ 	.word	0x00000015
        /*0880*/ 	.word	0x00022830
        /*0884*/ 	.short	0x010a
        /*0886*/ 	.byte	0x3f
	.zero		1


	//   ....[39]....
        /*0888*/ 	.word	0x0000aa00
        /*088c*/ 	.word	0x00000015
        /*0890*/ 	.word	0x00022830
        /*0894*/ 	.short	0x010a
        /*0896*/ 	.byte	0x3f
	.zero		1


	//   ....[40]....
        /*0898*/ 	.word	0x0000c0f0
        /*089c*/ 	.word	0x0000009a
        /*08a0*/ 	.word	0x00000000
        /*08a4*/ 	.short	0x0101
        /*08a6*/ 	.byte	0x3f
	.zero		1


	//   ....[41]....
        /*08a8*/ 	.word	0x0000caf0
        /*08ac*/ 	.word	0x00000015
        /*08b0*/ 	.word	0x00022850
        /*08b4*/ 	.short	0x010a
        /*08b6*/ 	.byte	0x3f
	.zero		1


	//   ....[42]....
        /*08b8*/ 	.word	0x0000cb40
        /*08bc*/ 	.word	0x00000015
        /*08c0*/ 	.word	0x00022850
        /*08c4*/ 	.short	0x010a
        /*08c6*/ 	.byte	0x3f
	.zero		1


	//   ....[43]....
        /*08c8*/ 	.word	0x0000cf10
        /*08cc*/ 	.word	0x00000015
        /*08d0*/ 	.word	0x00000000
        /*08d4*/ 	.short	0x0101
        /*08d6*/ 	.byte	0x3f
	.zero		1


	//   ....[44]....
        /*08d8*/ 	.word	0x0000d010
        /*08dc*/ 	.word	0x00000014
        /*08e0*/ 	.word	0x00022830
        /*08e4*/ 	.short	0x010a
        /*08e6*/ 	.byte	0x3f
	.zero		1


	//   ....[45]....
        /*08e8*/ 	.word	0x0000d070
        /*08ec*/ 	.word	0x00000014
        /*08f0*/ 	.word	0x00022830
        /*08f4*/ 	.short	0x010a
        /*08f6*/ 	.byte	0x3f
	.zero		1


	//   ....[46]....
        /*08f8*/ 	.word	0x0000de90
        /*08fc*/ 	.word	0x0000009a
        /*0900*/ 	.word	0x00000000
        /*0904*/ 	.short	0x0101
        /*0906*/ 	.byte	0x3f
	.zero		1


	//   ....[47]....
        /*0908*/ 	.word	0x0000e9e0
        /*090c*/ 	.word	0x00000014
        /*0910*/ 	.word	0x00022850
        /*0914*/ 	.short	0x010a
        /*0916*/ 	.byte	0x3f
	.zero		1


	//   ....[48]....
        /*0918*/ 	.word	0x0000ea30
        /*091c*/ 	.word	0x00000014
        /*0920*/ 	.word	0x00022850
        /*0924*/ 	.short	0x010a
        /*0926*/ 	.byte	0x3f
	.zero		1


	//   ....[49]....
        /*0928*/ 	.word	0x0000ee00
        /*092c*/ 	.word	0x00000014
        /*0930*/ 	.word	0x00000000
        /*0934*/ 	.short	0x0101
        /*0936*/ 	.byte	0x3f
	.zero		1


	//   ....[50]....
        /*0938*/ 	.word	0x00010f30
        /*093c*/ 	.word	0x00000000
        /*0940*/ 	.word	0x00000000
        /*0944*/ 	.short	0x0101
        /*0946*/ 	.byte	0x3f
	.zero		1


	//   ....[51]....
        /*0948*/ 	.word	0x000136e0
        /*094c*/ 	.word	0x00000009
        /*0950*/ 	.word	0x00022820
        /*0954*/ 	.short	0x010a
        /*0956*/ 	.byte	0x3f
	.zero		1


	//   ....[52]....
        /*0958*/ 	.word	0x00013770
        /*095c*/ 	.word	0x00000005
        /*0960*/ 	.word	0x000228a0
        /*0964*/ 	.short	0x010a
        /*0966*/ 	.byte	0x3f
	.zero		1


	//   ....[53]....
        /*0968*/ 	.word	0x00013950
        /*096c*/ 	.word	0x00000005
        /*0970*/ 	.word	0x000228c0
        /*0974*/ 	.short	0x010a
        /*0976*/ 	.byte	0x3f
	.zero		1


	//   ....[54]....
        /*0978*/ 	.word	0x00013d60
        /*097c*/ 	.word	0x00000006
        /*0980*/ 	.word	0x000228a0
        /*0984*/ 	.short	0x010a
        /*0986*/ 	.byte	0x3f
	.zero		1


	//   ....[55]....
        /*0988*/ 	.word	0x00013f20
        /*098c*/ 	.word	0x00000006
        /*0990*/ 	.word	0x000228c0
        /*0994*/ 	.short	0x010a
        /*0996*/ 	.byte	0x3f
	.zero		1


	//   ....[56]....
        /*0998*/ 	.word	0x00014cf0
        /*099c*/ 	.word	0x00000005
        /*09a0*/ 	.word	0x00022840
        /*09a4*/ 	.short	0x010a
        /*09a6*/ 	.byte	0x3f
	.zero		1


	//   ....[57]....
        /*09a8*/ 	.word	0x000150e0
        /*09ac*/ 	.word	0x00000007
        /*09b0*/ 	.word	0x00022820
        /*09b4*/ 	.short	0x010a
        /*09b6*/ 	.byte	0x3f
	.zero		1


	//   ....[58]....
        /*09b8*/ 	.word	0x000151a0
        /*09bc*/ 	.word	0x00000002
        /*09c0*/ 	.word	0x00022860
        /*09c4*/ 	.short	0x010a
        /*09c6*/ 	.byte	0x3f
	.zero		1


	//   ....[59]....
        /*09c8*/ 	.word	0x000157c0
        /*09cc*/ 	.word	0x00000003
        /*09d0*/ 	.word	0x00022840
        /*09d4*/ 	.short	0x010a
        /*09d6*/ 	.byte	0x3f
	.zero		1


	//   ....[60]....
        /*09d8*/ 	.word	0x000159d0
        /*09dc*/ 	.word	0x00000003
        /*09e0*/ 	.word	0x00022860
        /*09e4*/ 	.short	0x010a
        /*09e6*/ 	.byte	0x3f
	.zero		1


	//   ....[61]....
        /*09e8*/ 	.word	0x00015f40
        /*09ec*/ 	.word	0x00000002
        /*09f0*/ 	.word	0x00022840
        /*09f4*/ 	.short	0x010a
        /*09f6*/ 	.byte	0x3f
	.zero		1


	//   ....[62]....
        /*09f8*/ 	.word	0x00016140
        /*09fc*/ 	.word	0x00000002
        /*0a00*/ 	.word	0x00022860
        /*0a04*/ 	.short	0x010a
        /*0a06*/ 	.byte	0x3f
	.zero		1


	//   ....[63]....
        /*0a08*/ 	.word	0x00016640
        /*0a0c*/ 	.word	0x00000002
        /*0a10*/ 	.word	0x00022840
        /*0a14*/ 	.short	0x010a
        /*0a16*/ 	.byte	0x3f
	.zero		1


	//   ....[64]....
        /*0a18*/ 	.word	0x00016850
        /*0a1c*/ 	.word	0x00000002
        /*0a20*/ 	.word	0x00022860
        /*0a24*/ 	.short	0x010a
        /*0a26*/ 	.byte	0x3f
	.zero		1


	//   ....[65]....
        /*0a28*/ 	.word	0x000179e0
        /*0a2c*/ 	.word	0x00000000
        /*0a30*/ 	.word	0x00022820
        /*0a34*/ 	.short	0x010a
        /*0a36*/ 	.byte	0x3f
	.zero		1


	//   ....[66]....
        /*0a38*/ 	.word	0x00017b90
        /*0a3c*/ 	.word	0x00000006
        /*0a40*/ 	.word	0x00000000
        /*0a44*/ 	.short	0x010a
        /*0a46*/ 	.byte	0x3f
	.zero		1


	//   ....[67]....
        /*0a48*/ 	.word	0x00017c00
        /*0a4c*/ 	.word	0x00000007
        /*0a50*/ 	.word	0x00000000
        /*0a54*/ 	.short	0x010a
        /*0a56*/ 	.byte	0x3f
	.zero		1


	//   ....[68]....
        /*0a58*/ 	.word	0x00017c70
        /*0a5c*/ 	.word	0x00000004
        /*0a60*/ 	.word	0x00000000
        /*0a64*/ 	.short	0x010a
        /*0a66*/ 	.byte	0x3f
	.zero		1


	//   ....[69]....
        /*0a68*/ 	.word	0x00017ca0
        /*0a6c*/ 	.word	0x00000003
        /*0a70*/ 	.word	0x00000000
        /*0a74*/ 	.short	0x010a
        /*0a76*/ 	.byte	0x3f
	.zero		1


	//   ....[70]....
        /*0a78*/ 	.word	0x00017d00
        /*0a7c*/ 	.word	0x00000058
        /*0a80*/ 	.word	0x00022890
        /*0a84*/ 	.short	0x010a
        /*0a86*/ 	.byte	0x3f
	.zero		1


	//   ....[71]....
        /*0a88*/ 	.word	0x00017d50
        /*0a8c*/ 	.word	0x00000058
        /*0a90*/ 	.word	0x00022890
        /*0a94*/ 	.short	0x010a
        /*0a96*/ 	.byte	0x3f
	.zero		1


	//   ....[72]....
        /*0a98*/ 	.word	0x00017da0
        /*0a9c*/ 	.word	0x00000058
        /*0aa0*/ 	.word	0x00022890
        /*0aa4*/ 	.short	0x010a
        /*0aa6*/ 	.byte	0x3f
	.zero		1


	//   ....[73]....
        /*0aa8*/ 	.word	0x00017df0
        /*0aac*/ 	.word	0x00000058
        /*0ab0*/ 	.word	0x000228b0
        /*0ab4*/ 	.short	0x010a
        /*0ab6*/ 	.byte	0x3f
	.zero		1


	//   ....[74]....
        /*0ab8*/ 	.word	0x000183e0
        /*0abc*/ 	.word	0x00000012
        /*0ac0*/ 	.word	0x00022800
        /*0ac4*/ 	.short	0x010a
        /*0ac6*/ 	.byte	0x3f
	.zero		1


	//   ....[75]....
        /*0ac8*/ 	.word	0x00018930
        /*0acc*/ 	.word	0x00000012
        /*0ad0*/ 	.word	0x00022800
        /*0ad4*/ 	.short	0x010a
        /*0ad6*/ 	.byte	0x3f
	.zero		1


	//   ....[76]....
        /*0ad8*/ 	.word	0x00018980
        /*0adc*/ 	.word	0x00000014
        /*0ae0*/ 	.word	0x00022830
        /*0ae4*/ 	.short	0x010a
        /*0ae6*/ 	.byte	0x3f
	.zero		1


	//   ....[77]....
        /*0ae8*/ 	.word	0x000189d0
        /*0aec*/ 	.word	0x00000014
        /*0af0*/ 	.word	0x00022850
        /*0af4*/ 	.short	0x010a
        /*0af6*/ 	.byte	0x3f
	.zero		1


	//   ....[78]....
        /*0af8*/ 	.word	0x00018a20
        /*0afc*/ 	.word	0x00000015
        /*0b00*/ 	.word	0x00022830
        /*0b04*/ 	.short	0x010a
        /*0b06*/ 	.byte	0x3f
	.zero		1


	//   ....[79]....
        /*0b08*/ 	.word	0x00018a70
        /*0b0c*/ 	.word	0x00000015
        /*0b10*/ 	.word	0x00022850
        /*0b14*/ 	.short	0x010a
        /*0b16*/ 	.byte	0x3f
	.zero		1


	//   ....[80]....
        /*0b18*/ 	.word	0x00018ac0
        /*0b1c*/ 	.word	0x00000014
        /*0b20*/ 	.word	0x00022830
        /*0b24*/ 	.short	0x010a
        /*0b26*/ 	.byte	0x3f
	.zero		1


	//   ....[81]....
        /*0b28*/ 	.word	0x00018b10
        /*0b2c*/ 	.word	0x00000014
        /*0b30*/ 	.word	0x00022850
        /*0b34*/ 	.short	0x010a
        /*0b36*/ 	.byte	0x3f
	.zero		1


	//   ....[82]....
        /*0b38*/ 	.word	0x00018cb0
        /*0b3c*/ 	.word	0x00000009
        /*0b40*/ 	.word	0x00022820
        /*0b44*/ 	.short	0x010a
        /*0b46*/ 	.byte	0x3f
	.zero		1


	//   ....[83]....
        /*0b48*/ 	.word	0x00018d00
        /*0b4c*/ 	.word	0x00000005
        /*0b50*/ 	.word	0x000228a0
        /*0b54*/ 	.short	0x010a
        /*0b56*/ 	.byte	0x3f
	.zero		1


	//   ....[84]....
        /*0b58*/ 	.word	0x00018d50
        /*0b5c*/ 	.word	0x00000005
        /*0b60*/ 	.word	0x000228c0
        /*0b64*/ 	.short	0x010a
        /*0b66*/ 	.byte	0x3f
	.zero		1


	//   ....[85]....
        /*0b68*/ 	.word	0x00018da0
        /*0b6c*/ 	.word	0x00000006
        /*0b70*/ 	.word	0x000228a0
        /*0b74*/ 	.short	0x010a
        /*0b76*/ 	.byte	0x3f
	.zero		1


	//   ....[86]....
        /*0b78*/ 	.word	0x00018df0
        /*0b7c*/ 	.word	0x00000006
        /*0b80*/ 	.word	0x000228c0
        /*0b84*/ 	.short	0x010a
        /*0b86*/ 	.byte	0x3f
	.zero		1


	//   ....[87]....
        /*0b88*/ 	.word	0x00018f90
        /*0b8c*/ 	.word	0x00000005
        /*0b90*/ 	.word	0x00022840
        /*0b94*/ 	.short	0x010a
        /*0b96*/ 	.byte	0x3f
	.zero		1


	//   ....[88]....
        /*0b98*/ 	.word	0x00019010
        /*0b9c*/ 	.word	0x00000005
        /*0ba0*/ 	.word	0x00022820
        /*0ba4*/ 	.short	0x010a
        /*0ba6*/ 	.byte	0x3f
	.zero		1


	//   ....[89]....
        /*0ba8*/ 	.word	0x00019060
        /*0bac*/ 	.word	0x00000002
        /*0bb0*/ 	.word	0x00022860
        /*0bb4*/ 	.short	0x010a
        /*0bb6*/ 	.byte	0x3f
	.zero		1


	//   ....[90]....
        /*0bb8*/ 	.word	0x000190b0
        /*0bbc*/ 	.word	0x00000003
        /*0bc0*/ 	.word	0x00022840
        /*0bc4*/ 	.short	0x010a
        /*0bc6*/ 	.byte	0x3f
	.zero		1


	//   ....[91]....
        /*0bc8*/ 	.word	0x00019100
        /*0bcc*/ 	.word	0x00000003
        /*0bd0*/ 	.word	0x00022860
        /*0bd4*/ 	.short	0x010a
        /*0bd6*/ 	.byte	0x3f
	.zero		1


	//   ....[92]....
        /*0bd8*/ 	.word	0x00019150
        /*0bdc*/ 	.word	0x00000002
        /*0be0*/ 	.word	0x00022840
        /*0be4*/ 	.short	0x010a
        /*0be6*/ 	.byte	0x3f
	.zero		1


	//   ....[93]....
        /*0be8*/ 	.word	0x000191a0
        /*0bec*/ 	.word	0x00000002
        /*0bf0*/ 	.word	0x00022860
        /*0bf4*/ 	.short	0x010a
        /*0bf6*/ 	.byte	0x3f
	.zero		1


	//   ....[94]....
        /*0bf8*/ 	.word	0x000191f0
        /*0bfc*/ 	.word	0x00000002
        /*0c00*/ 	.word	0x00022840
        /*0c04*/ 	.short	0x010a
        /*0c06*/ 	.byte	0x3f
	.zero		1


	//   ....[95]....
        /*0c08*/ 	.word	0x00019240
        /*0c0c*/ 	.word	0x00000002
        /*0c10*/ 	.word	0x00022860
        /*0c14*/ 	.short	0x010a
        /*0c16*/ 	.byte	0x3f
	.zero		1


	//   ....[96]....
        /*0c18*/ 	.word	0x00019c00
        /*0c1c*/ 	.word	0x00000000
        /*0c20*/ 	.word	0x00022820
        /*0c24*/ 	.short	0x010a
        /*0c26*/ 	.byte	0x3f
	.zero		1


	//   ....[97]....
        /*0c28*/ 	.word	0x00019da0
        /*0c2c*/ 	.word	0x00000006
        /*0c30*/ 	.word	0x00000000
        /*0c34*/ 	.short	0x010a
        /*0c36*/ 	.byte	0x3f
	.zero		1


	//   ....[98]....
        /*0c38*/ 	.word	0x00019df0
        /*0c3c*/ 	.word	0x00000007
        /*0c40*/ 	.word	0x00000000
        /*0c44*/ 	.short	0x010a
        /*0c46*/ 	.byte	0x3f
	.zero		1


	//   ....[99]....
        /*0c48*/ 	.word	0x00019e40
        /*0c4c*/ 	.word	0x00000004
        /*0c50*/ 	.word	0x00000000
        /*0c54*/ 	.short	0x010a
        /*0c56*/ 	.byte	0x3f
	.zero		1


	//----- nvinfo : EIATTR_NUM_MBARRIERS
	.align		4
.L_1585:
        /*0c58*/ 	.byte	0x03, 0x38
        /*0c5a*/ 	.short	0x0016


	//----- nvinfo : EIATTR_EXIT_INSTR_OFFSETS
	.align		4
        /*0c5c*/ 	.byte	0x04, 0x1c
        /*0c5e*/ 	.short	(.L_1587 - .L_1586)


	//   ....[0]....
.L_1586:
        /*0c60*/ 	.word	0x00017cf0


	//----- nvinfo : EIATTR_MAX_THREADS
	.align		4
.L_1587:
        /*0c64*/ 	.byte	0x04, 0x05
        /*0c66*/ 	.short	(.L_1589 - .L_1588)
.L_1588:
        /*0c68*/ 	.word	0x00000180
        /*0c6c*/ 	.word	0x00000001
        /*0c70*/ 	.word	0x00000001


	//----- nvinfo : EIATTR_CRS_STACK_SIZE
	.align		4
.L_1589:
        /*0c74*/ 	.byte	0x04, 0x1e
        /*0c76*/ 	.short	(.L_1591 - .L_1590)
.L_1590:
        /*0c78*/ 	.word	0x00000000


	//----- nvinfo : EIATTR_CBANK_PARAM_SIZE
	.align		4
.L_1591:
        /*0c7c*/ 	.byte	0x03, 0x19
        /*0c7e*/ 	.short	0x0a70


	//----- nvinfo : EIATTR_PARAM_CBANK
	.align		4
        /*0c80*/ 	.byte	0x04, 0x0a
        /*0c82*/ 	.short	(.L_1593 - .L_1592)
	.align		4
.L_1592:
        /*0c84*/ 	.word	index@(.nv.constant0._ZN7cutlass13device_kernelIN5flash11enable_sm90INS1_16FlashAttnFwdSm90INS1_25CollectiveMainloopFwdSm90ILi2EN4cute5tupleIJNS5_1CILi1EEES8_S8_EEENS6_IJNS7_ILi128EEENS7_ILi96EEENS7_ILi64EEEEEELi256ENS_6half_tEfNS_4arch4Sm90ELb1ELb0ELb0ELb1ELb0ELb1ELb0ELb1ELb0ELb0ELb0ELb0EEENS1_21CollectiveEpilogueFwdINS6_IJSA_NS7_ILi256EEESB_EEES9_SE_SG_Li256ELb1ELb0ELb0ELb0EEENS1_36VarlenDynamicPersistentTileSchedulerILi128ELi96ELi256ELi32ELb0ELb0ELb1ELb1ELb1ELb1EEEEEEEEEvNT_6ParamsE)
        /*0c88*/ 	.short	0x0210
        /*0c8a*/ 	.short	0x0a70


	//----- nvinfo : EIATTR_SW_WAR
	.align		4
.L_1593:
        /*0c8c*/ 	.byte	0x04, 0x36
        /*0c8e*/ 	.short	(.L_1595 - .L_1594)
.L_1594:
        /*0c90*/ 	.word	0x00000008
.L_1595:


//--------------------- .nv.info._ZN7cutlass13device_kernelIN5flash11enable_sm90INS1_16FlashAttnFwdSm90INS1_25CollectiveMainloopFwdSm90ILi2EN4cute5tupleIJNS5_1CILi1EEES8_S8_EEENS6_IJNS7_ILi128EEENS7_ILi96EEENS7_ILi64EEEEEELi256ENS_6half_tEfNS_4arch4Sm90ELb1ELb0ELb0ELb1ELb0ELb0ELb1ELb1ELb0ELb0ELb0ELb0EEENS1_21CollectiveEpilogueFwdINS6_IJSA_NS7_ILi256EEESB_EEES9_SE_SG_Li256ELb1ELb0ELb0ELb0EEENS1_36VarlenDynamicPersistentTileSchedulerILi128ELi96ELi256ELi32ELb0ELb0ELb1ELb1ELb1ELb1EEEEEEEEEvNT_6ParamsE --------------------------
	.section	.nv.info._ZN7cutlass13device_kernelIN5flash11enable_sm90INS1_16FlashAttnFwdSm90INS1_25CollectiveMainloopFwdSm90ILi2EN4cute5tupleIJNS5_1CILi1EEES8_S8_EEENS6_IJNS7_ILi128EEENS7_ILi96EEENS7_ILi64EEEEEELi256ENS_6half_tEfNS_4arch4Sm90ELb1ELb0ELb0ELb1ELb0ELb0ELb1ELb1ELb0ELb0ELb0ELb0EEENS1_21CollectiveEpilogueFwdINS6_IJSA_NS7_ILi256EEESB_EEES9_SE_SG_Li256ELb1ELb0ELb0ELb0EEENS1_36VarlenDynamicPersistentTileSchedulerILi128ELi96ELi256ELi32ELb0ELb0ELb1ELb1ELb1ELb1EEEEEEEEEvNT_6ParamsE,"",@"SHT_CUDA_INFO"
	.sectionflags	@""
	.align	4


	//----- nvinfo : EIATTR_CUDA_API_VERSION
	.align		4
        /*0000*/ 	.byte	0x04, 0x37
        /*0002*/ 	.short	(.L_1597 - .L_1596)
.L_1596:
        /*0004*/ 	.word	0x00000082


	//----- nvinfo : EIATTR_KPARAM_INFO
	.align		4
.L_1597:
        /*0008*/ 	.byte	0x04, 0x17
        /*000a*/ 	.short	(.L_1599 - .L_1598)
.L_1598:
        /*000c*/ 	.word	0x00000000
        /*0010*/ 	.short	0x0000
        /*0012*/ 	.short	0x0070
        /*0014*/ 	.byte	0x00, 0xf0, 0x01, 0x2c


	//----- nvinfo : EIATTR_SPARSE_MMA_MASK
	.align		4
.L_1599:
        /*0018*/ 	.byte	0x03, 0x50
        /*001a*/ 	.short	0x0000


	//----- nvinfo : EIATTR_MAXREG_COUNT
	.align		4
        /*001c*/ 	.byte	0x03, 0x1b
        /*001e*/ 	.short	0x00a8


	//----- nvinfo : EIATTR_NUM_BARRIERS
	.align		4
        /*0020*/ 	.byte	0x02, 0x4c
        /*0022*/ 	.byte	0x10
	.zero		1


	//----- nvinfo : EIATTR_EXTERNS
	.align		4
        /*0024*/ 	.byte	0x04, 0x0f
        /*0026*/ 	.short	(.L_1601 - .L_1600)


	//   ....[0]....
	.align		4
.L_1600:
        /*0028*/ 	.word	index@(__assertfail)


	//----- nvinfo : EIATTR_ANNOTATIONS
	.align		4
.L_1601:
        /*002c*/ 	.byte	0x04, 0x55
        /*002e*/ 	.short	(.L_1603 - .L_1602)


	//   ....[0]....
.L_1602:
        /* <DEDUP_REMOVED lines=27> */


	//----- nvinfo : EIATTR_MERCURY_ISA_VERSION
	.align		4
.L_1603:
        /*01d0*/ 	.byte	0x03, 0x5f
        /*01d2*/ 	.short	0x0101


	//----- nvinfo : EIATTR_UNUSED_LOAD_BYTE_OFFSET
	.align		4
        /*01d4*/ 	.byte	0x04, 0x44
        /*01d6*/ 	.short	(.L_1605 - .L_1604)


	//   ....[0]....
.L_1604:
        /*01d8*/ 	.word	0x00000ad0
        /*01dc*/ 	.word	0x0000fff0


	//   ....[1]....
        /*01e0*/ 	.word	0x000097e0
        /*01e4*/ 	.word	0x0000fff0


	//----- nvinfo : EIATTR_INT_WARP_WIDE_INSTR_OFFSETS
	.align		4
.L_1605:
        /*01e8*/ 	.byte	0x04, 0x31
        /*01ea*/ 	.short	(.L_1607 - .L_1606)


	//   ....[0]....
.L_1606:
        /*01ec*/ 	.word	0x00000190


	//   ....[1]....
        /*01f0*/ 	.word	0x000001d0


	//   ....[2]....
        /*01f4*/ 	.word	0x00000240


	//   ....[3]....
        /*01f8*/ 	.word	0x00000250


	//   ....[4]....
        /*01fc*/ 	.word	0x0000d600


	//   ....[5]....
        /*0200*/ 	.word	0x0000d6a0


	//   ....[6]....
        /*0204*/ 	.word	0x0000db40


	//   ....[7]....
        /*0208*/ 	.word	0x0000db70


	//   ....[8]....
        /*020c*/ 	.word	0x00010150


	//   ....[9]....
        /*0210*/ 	.word	0x000101f0


	//----- nvinfo : EIATTR_COOP_GROUP_MASK_REGIDS
	.align		4
.L_1607:
        /*0214*/ 	.byte	0x04, 0x29
        /*0216*/ 	.short	(.L_1609 - .L_1608)


	//   ....[0]....
.L_1608:
        /*0218*/ 	.word	0xffffffff


	//   ....[1]....
        /*021c*/ 	.word	0xffffffff


	//   ....[2]....
        /*0220*/ 	.word	0xffffffff


	//   ....[3]....
        /*0224*/ 	.word	0xffffffff


	//   ....[4]....
        /*0228*/ 	.word	0xffffffff


	//   ....[5]....
        /*022c*/ 	.word	0xffffffff


	//   ....[6]....
        /*0230*/ 	.word	0xffffffff


	//   ....[7]....
        /*0234*/ 	.word	0xffffffff


	//   ....[8]....
        /*0238*/ 	.word	0xffffffff


	//   ....[9]....
        /*023c*/ 	.word	0xffffffff


	//   ....[10]....
        /*0240*/ 	.word	0xffffffff


	//   ....[11]....
        /*0244*/ 	.word	0xffffffff


	//   ....[12]....
        /*0248*/ 	.word	0xffffffff


	//   ....[13]....
        /*024c*/ 	.word	0xffffffff


	//   ....[14]....
        /*0250*/ 	.word	0xffffffff


	//   ....[15]....
        /*0254*/ 	.word	0xffffffff


	//   ....[16]....
        /*0258*/ 	.word	0xffffffff


	//   ....[17]....
        /*025c*/ 	.word	0xffffffff


	//   ....[18]....
        /*0260*/ 	.word	0xffffffff


	//   ....[19]....
        /*0264*/ 	.word	0xffffffff


	//   ....[20]....
        /*0268*/ 	.word	0xffffffff


	//   ....[21]....
        /*026c*/ 	.word	0xffffffff


	//   ....[22]....
        /*0270*/ 	.word	0xffffffff


	//   ....[23]....
        /*0274*/ 	.word	0xffffffff


	//   ....[24]....
        /*0278*/ 	.word	0xffffffff


	//   ....[25]....
        /*027c*/ 	.word	0xffffffff


	//   ....[26]....
        /*0280*/ 	.word	0xffffffff


	//   ....[27]....
        /*0284*/ 	.word	0xffffffff


	//   ....[28]....
        /*0288*/ 	.word	0xffffffff


	//   ....[29]....
        /*028c*/ 	.word	0xffffffff


	//   ....[30]....
        /*0290*/ 	.word	0xffffffff


	//   ....[31]....
        /*0294*/ 	.word	0xffffffff


	//   ....[32]....
        /*0298*/ 	.word	0xffffffff


	//   ....[33]....
        /*029c*/ 	.word	0xffffffff


	//   ....[34]....
        /*02a0*/ 	.word	0xffffffff


	//   ....[35]....
        /*02a4*/ 	.word	0xffffffff


	//   ....[36]....
        /*02a8*/ 	.word	0xffffffff


	//   ....[37]....
        /*02ac*/ 	.word	0xffffffff


	//   ....[38]....
        /*02b0*/ 	.word	0xffffffff


	//   ....[39]....
        /*02b4*/ 	.word	0xffffffff


	//   ....[40]....
        /*02b8*/ 	.word	0xffffffff


	//   ....[41]....
        /*02bc*/ 	.word	0xffffffff


	//   ....[42]....
        /*02c0*/ 	.word	0xffffffff


	//   ....[43]....
        /*02c4*/ 	.word	0xffffffff


	//   ....[44]....
        /*02c8*/ 	.word	0xffffffff


	//   ....[45]....
        /*02cc*/ 	.word	0xffffffff


	//   ....[46]....
        /*02d0*/ 	.word	0xffffffff


	//   ....[47]....
        /*02d4*/ 	.word	0xffffffff


	//   ....[48]....
        /*02d8*/ 	.word	0xffffffff


	//   ....[49]....
        /*02dc*/ 	.word	0xffffffff


	//   ....[50]....
        /*02e0*/ 	.word	0xffffffff


	//   ....[51]....
        /*02e4*/ 	.word	0xffffffff


	//   ....[52]....
        /*02e8*/ 	.word	0xffffffff


	//   ....[53]....
        /*02ec*/ 	.word	0xffffffff


	//   ....[54]....
        /*02f0*/ 	.word	0xffffffff


	//   ....[55]....
        /*02f4*/ 	.word	0xffffffff


	//   ....[56]....
        /*02f8*/ 	.word	0xffffffff


	//   ....[57]....
        /*02fc*/ 	.word	0xffffffff


	//   ....[58]....
        /*0300*/ 	.word	0x0500000f


	//   ....[59]....
        /*0304*/ 	.word	0x0500000f


	//   ....[60]....
        /*0308*/ 	.word	0x0500000f


	//   ....[61]....
        /*030c*/ 	.word	0x0500000f


	//   ....[62]....
        /*0310*/ 	.word	0x0500000f


	//   ....[63]....
        /*0314*/ 	.word	0x0500000f


	//   ....[64]....
        /*0318*/ 	.word	0x0500000f


	//   ....[65]....
        /*031c*/ 	.word	0x0500000f


	//   ....[66]....
        /*0320*/ 	.word	0x0500000f


	//   ....[67]....
        /*0324*/ 	.word	0x0500000f


	//   ....[68]....
        /*0328*/ 	.word	0x0500000f


	//   ....[69]....
        /*032c*/ 	.word	0x0500000f


	//   ....[70]....
        /*0330*/ 	.word	0x0500000f


	//   ....[71]....
        /*0334*/ 	.word	0x0500000f


	//   ....[72]....
        /*0338*/ 	.word	0x0500000f


	//   ....[73]....
        /*033c*/ 	.word	0x0500000f


	//   ....[74]....
        /*0340*/ 	.word	0x0500000f


	//   ....[75]....
        /*0344*/ 	.word	0x0500000f


	//   ....[76]....
        /*0348*/ 	.word	0x0500000f


	//----- nvinfo : EIATTR_COOP_GROUP_INSTR_OFFSETS
	.align		4
.L_1609:
        /*034c*/ 	.byte	0x04, 0x28
        /*034e*/ 	.short	(.L_1611 - .L_1610)


	//   ....[0]....
.L_1610:
        /*0350*/ 	.word	0x00000070


	//   ....[1]....
        /*0354*/ 	.word	0x000001a0


	//   ....[2]....
        /*0358*/ 	.word	0x000001f0


	//   ....[3]....
        /*035c*/ 	.word	0x00000440


	//   ....[4]....
        /*0360*/ 	.word	0x000005a0


	//   ....[5]....
        /*0364*/ 	.word	0x000006c0


	//   ....[6]....
        /*0368*/ 	.word	0x00000820


	//   ....[7]....
        /*036c*/ 	.word	0x00001790


	//   ....[8]....
        /*0370*/ 	.word	0x00003130


	//   ....[9]....
        /*0374*/ 	.word	0x000031f0


	//   ....[10]....
        /*0378*/ 	.word	0x00003200


	//   ....[11]....
        /*037c*/ 	.word	0x00003250


	//   ....[12]....
        /*0380*/ 	.word	0x00005390


	//   ....[13]....
        /*0384*/ 	.word	0x000053a0


	//   ....[14]....
        /*0388*/ 	.word	0x000053d0


	//   ....[15]....
        /*038c*/ 	.word	0x000053e0


	//   ....[16]....
        /*0390*/ 	.word	0x00007700


	//   ....[17]....
        /*0394*/ 	.word	0x00007770


	//   ....[18]....
        /*0398*/ 	.word	0x00007790


	//   ....[19]....
        /*039c*/ 	.word	0x000077b0


	//   ....[20]....
        /*03a0*/ 	.word	0x00008d80


	//   ....[21]....
        /*03a4*/ 	.word	0x00008df0


	//   ....[22]....
        /*03a8*/ 	.word	0x00008e40


	//   ....[23]....
        /*03ac*/ 	.word	0x00008e70


	//   ....[24]....
        /*03b0*/ 	.word	0x0000c3a0


	//   ....[25]....
        /*03b4*/ 	.word	0x0000c530


	//   ....[26]....
        /*03b8*/ 	.word	0x0000c560


	//   ....[27]....
        /*03bc*/ 	.word	0x0000c5a0


	//   ....[28]....
        /*03c0*/ 	.word	0x0000c610


	//   ....[29]....
        /*03c4*/ 	.word	0x0000c670


	//   ....[30]....
        /*03c8*/ 	.word	0x0000c6b0


	//   ....[31]....
        /*03cc*/ 	.word	0x0000c860


	//   ....[32]....
        /*03d0*/ 	.word	0x0000c8c0


	//   ....[33]....
        /*03d4*/ 	.word	0x0000c900


	//   ....[34]....
        /*03d8*/ 	.word	0x0000c940


	//   ....[35]....
        /*03dc*/ 	.word	0x0000c970


	//   ....[36]....
        /*03e0*/ 	.word	0x0000c9a0


	//   ....[37]....
        /*03e4*/ 	.word	0x0000ca40


	//   ....[38]....
        /*03e8*/ 	.word	0x0000caa0


	//   ....[39]....
        /*03ec*/ 	.word	0x0000cb30


	//   ....[40]....
        /*03f0*/ 	.word	0x00010280


	//   ....[41]....
        /*03f4*/ 	.word	0x00010290


	//   ....[42]....
        /*03f8*/ 	.word	0x000103b0


	//   ....[43]....
        /*03fc*/ 	.word	0x00010410


	//   ....[44]....
        /*0400*/ 	.word	0x00010450


	//   ....[45]....
        /*0404*/ 	.word	0x00010490


	//   ....[46]....
        /*0408*/ 	.word	0x000104c0


	//   ....[47]....
        /*040c*/ 	.word	0x000104f0


	//   ....[48]....
        /*0410*/ 	.word	0x00010690


	//   ....[49]....
        /*0414*/ 	.word	0x000106f0


	//   ....[50]....
        /*0418*/ 	.word	0x00010730


	//   ....[51]....
        /*041c*/ 	.word	0x00010770


	//   ....[52]....
        /*0420*/ 	.word	0x000107a0


	//   ....[53]....
        /*0424*/ 	.word	0x000107d0


	//   ....[54]....
        /*0428*/ 	.word	0x00010890


	//   ....[55]....
        /*042c*/ 	.word	0x000108b0


	//   ....[56]....
        /*0430*/ 	.word	0x00010920


	//   ....[57]....
        /*0434*/ 	.word	0x00010fa0


	//   ....[58]....
        /*0438*/ 	.word	0x000115c0


	//   ....[59]....
        /*043c*/ 	.word	0x000119e0


	//   ....[60]....
        /*0440*/ 	.word	0x00011a70


	//   ....[61]....
        /*0444*/ 	.word	0x00011b10


	//   ....[62]....
        /*0448*/ 	.word	0x00011bc0


	//   ....[63]....
        /*044c*/ 	.word	0x00011c40


	//   ....[64]....
        /*0450*/ 	.word	0x00011cc0


	//   ....[65]....
        /*0454*/ 	.word	0x00011d40


	//   ....[66]....
        /*0458*/ 	.word	0x00011dc0


	//   ....[67]....
        /*045c*/ 	.word	0x00011e50


	//   ....[68]....
        /*0460*/ 	.word	0x00011f00


	//   ....[69]....
        /*0464*/ 	.word	0x00011f80


	//   ....[70]....
        /*0468*/ 	.word	0x00012000


	//   ....[71]....
        /*046c*/ 	.word	0x00012080


	//   ....[72]....
        /*0470*/ 	.word	0x00012100


	//   ....[73]....
        /*0474*/ 	.word	0x00012170


	//   ....[74]....
        /*0478*/ 	.word	0x00012210


	//   ....[75]....
        /*047c*/ 	.word	0x000122a0


	//   ....[76]....
        /*0480*/ 	.word	0x000123d0


	//----- nvinfo : EIATTR_REG_RECONFIG
	.align		4
.L_1611:
        /*0484*/ 	.byte	0x01, 0x54
	.zero		2


	//----- nvinfo : EIATTR_SYSCALL_OFFSETS
	.align		4
        /*0488*/ 	.byte	0x04, 0x46
        /*048a*/ 	.short	(.L_1613 - .L_1612)


	//   ....[0]....
.L_1612:
        /*048c*/ 	.word	0x000019f0


	//   ....[1]....
        /*0490*/ 	.word	0x0000d830


	//   ....[2]....
        /*0494*/ 	.word	0x0000d970


	//   ....[3]....
        /*0498*/ 	.word	0x0000da70


	//----- nvinfo : EIATTR_MBARRIER_INSTR_OFFSETS
	.align		4
.L_1613:
        /*049c*/ 	.byte	0x04, 0x39
        /*049e*/ 	.short	(.L_1615 - .L_1614)


	//   ....[0]....
.L_1614:
        /*04a0*/ 	.word	0x000002e0
        /*04a4*/ 	.word	0x000000ff
        /*04a8*/ 	.word	0x00032400
        /*04ac*/ 	.short	0x0100
        /*04ae*/ 	.byte	0x08
	.zero		1


	//   ....[1]....
        /*04b0*/ 	.word	0x000002f0
        /*04b4*/ 	.word	0x000000ff
        /*04b8*/ 	.word	0x00032410
        /*04bc*/ 	.short	0x0100
        /*04be*/ 	.byte	0x08
	.zero		1


	//   ....[2]....
        /*04c0*/ 	.word	0x00000300
        /*04c4*/ 	.word	0x000000ff
        /*04c8*/ 	.word	0x00032420
        /*04cc*/ 	.short	0x0100
        /*04ce*/ 	.byte	0x08
	.zero		1


	//   ....[3]....
        /*04d0*/ 	.word	0x000003f0
        /*04d4*/ 	.word	0x000000ff
        /*04d8*/ 	.word	0x00032430
        /*04dc*/ 	.short	0x0100
        /*04de*/ 	.byte	0x08
	.zero		1


	//   ....[4]....
        /*04e0*/ 	.word	0x00000400
        /*04e4*/ 	.word	0x000000ff
        /*04e8*/ 	.word	0x00032440
        /*04ec*/ 	.short	0x0100
        /*04ee*/ 	.byte	0x08
	.zero		1


	//   ....[5]....
        /*04f0*/ 	.word	0x00000410
        /*04f4*/ 	.word	0x000000ff
        /*04f8*/ 	.word	0x00032438
        /*04fc*/ 	.short	0x0100
        /*04fe*/ 	.byte	0x08
	.zero		1


	//   ....[6]....
        /*0500*/ 	.word	0x00000420
        /*0504*/ 	.word	0x000000ff
        /*0508*/ 	.word	0x00032448
        /*050c*/ 	.short	0x0100
        /*050e*/ 	.byte	0x08
	.zero		1


	//   ....[7]....
        /*0510*/ 	.word	0x00000550
        /*0514*/ 	.word	0x000000ff
        /*0518*/ 	.word	0x00032450
        /*051c*/ 	.short	0x0100
        /*051e*/ 	.byte	0x08
	.zero		1


	//   ....[8]....
        /*0520*/ 	.word	0x00000560
        /*0524*/ 	.word	0x000000ff
        /*0528*/ 	.word	0x00032460
        /*052c*/ 	.short	0x0100
        /*052e*/ 	.byte	0x08
	.zero		1


	//   ....[9]....
        /*0530*/ 	.word	0x00000570
        /*0534*/ 	.word	0x000000ff
        /*0538*/ 	.word	0x00032458
        /*053c*/ 	.short	0x0100
        /*053e*/ 	.byte	0x08
	.zero		1


	//   ....[10]....
        /*0540*/ 	.word	0x00000580
        /*0544*/ 	.word	0x000000ff
        /*0548*/ 	.word	0x00032468
        /*054c*/ 	.short	0x0100
        /*054e*/ 	.byte	0x08
	.zero		1


	//   ....[11]....
        /*0550*/ 	.word	0x00000670
        /*0554*/ 	.word	0x000000ff
        /*0558*/ 	.word	0x00032470
        /*055c*/ 	.short	0x0100
        /*055e*/ 	.byte	0x06
	.zero		1


	//   ....[12]....
        /*0560*/ 	.word	0x00000680
        /*0564*/ 	.word	0x000000ff
        /*0568*/ 	.word	0x00032480
        /*056c*/ 	.short	0x0100
        /*056e*/ 	.byte	0x06
	.zero		1


	//   ....[13]....
        /*0570*/ 	.word	0x00000690
        /*0574*/ 	.word	0x000000ff
        /*0578*/ 	.word	0x00032478
        /*057c*/ 	.short	0x0100
        /*057e*/ 	.byte	0x06
	.zero		1


	//   ....[14]....
        /*0580*/ 	.word	0x000006a0
        /*0584*/ 	.word	0x000000ff
        /*0588*/ 	.word	0x00032488
        /*058c*/ 	.short	0x0100
        /*058e*/ 	.byte	0x06
	.zero		1


	//   ....[15]....
        /*0590*/ 	.word	0x000007d0
        /*0594*/ 	.word	0x000000ff
        /*0598*/ 	.word	0x00032490
        /*059c*/ 	.short	0x0100
        /*059e*/ 	.byte	0x08
	.zero		1


	//   ....[16]....
        /*05a0*/ 	.word	0x000007e0
        /*05a4*/ 	.word	0x000000ff
        /*05a8*/ 	.word	0x000324a0
        /*05ac*/ 	.short	0x0100
        /*05ae*/ 	.byte	0x08
	.zero		1


	//   ....[17]....
        /*05b0*/ 	.word	0x000007f0
        /*05b4*/ 	.word	0x000000ff
        /*05b8*/ 	.word	0x00032498
        /*05bc*/ 	.short	0x0100
        /*05be*/ 	.byte	0x08
	.zero		1


	//   ....[18]....
        /*05c0*/ 	.word	0x00000800
        /*05c4*/ 	.word	0x000000ff
        /*05c8*/ 	.word	0x000324a8
        /*05cc*/ 	.short	0x0100
        /*05ce*/ 	.byte	0x08
	.zero		1


	//   ....[19]....
        /*05d0*/ 	.word	0x00000930
        /*05d4*/ 	.word	0x000000ff
        /*05d8*/ 	.word	0x000324b0
        /*05dc*/ 	.short	0x0100
        /*05de*/ 	.byte	0x08
	.zero		1


	//   ....[20]....
        /*05e0*/ 	.word	0x00000940
        /*05e4*/ 	.word	0x000000ff
        /*05e8*/ 	.word	0x000324c0
        /*05ec*/ 	.short	0x0100
        /*05ee*/ 	.byte	0x08
	.zero		1


	//   ....[21]....
        /*05f0*/ 	.word	0x00000950
        /*05f4*/ 	.word	0x000000ff
        /*05f8*/ 	.word	0x000324b8
        /*05fc*/ 	.short	0x0100
        /*05fe*/ 	.byte	0x08
	.zero		1


	//   ....[22]....
        /*0600*/ 	.word	0x00000960
        /*0604*/ 	.word	0x000000ff
        /*0608*/ 	.word	0x000324c8
        /*060c*/ 	.short	0x0100
        /*060e*/ 	.byte	0x08
	.zero		1


	//   ....[23]....
        /*0610*/ 	.word	0x00001a90
        /*0614*/ 	.word	0x00000005
        /*0618*/ 	.word	0x00032400
        /*061c*/ 	.short	0x010a
        /*061e*/ 	.byte	0x3f
	.zero		1


	//   ....[24]....
        /*0620*/ 	.word	0x00001b70
        /*0624*/ 	.word	0x00000000
        /*0628*/ 	.word	0x00032430
        /*062c*/ 	.short	0x010a
        /*062e*/ 	.byte	0x3f
	.zero		1


	//   ....[25]....
        /*0630*/ 	.word	0x00001bb0
        /*0634*/ 	.word	0x00000000
        /*0638*/ 	.word	0x00032430
        /*063c*/ 	.short	0x010a
        /*063e*/ 	.byte	0x3f
	.zero		1


	//   ....[26]....
        /*0640*/ 	.word	0x00001eb0
        /*0644*/ 	.word	0x00000005
        /*0648*/ 	.word	0x00032410
        /*064c*/ 	.short	0x010a
        /*064e*/ 	.byte	0x3f
	.zero		1


	//   ....[27]....
        /*0650*/ 	.word	0x00001ef0
        /*0654*/ 	.word	0x00000000
        /*0658*/ 	.word	0x00032450
        /*065c*/ 	.short	0x010a
        /*065e*/ 	.byte	0x3f
	.zero		1


	//   ....[28]....
        /*0660*/ 	.word	0x00001f30
        /*0664*/ 	.word	0x00000000
        /*0668*/ 	.word	0x00032450
        /*066c*/ 	.short	0x010a
        /*066e*/ 	.byte	0x3f
	.zero		1


	//   ....[29]....
        /*0670*/ 	.word	0x00003540
        /*0674*/ 	.word	0x00000018
        /*0678*/ 	.word	0x00000000
        /*067c*/ 	.short	0x0101
        /*067e*/ 	.byte	0x3f
	.zero		1


	//   ....[30]....
        /*0680*/ 	.word	0x00004000
        /*0684*/ 	.word	0x00000000
        /*0688*/ 	.word	0x00000000
        /*068c*/ 	.short	0x0101
        /*068e*/ 	.byte	0x3f
	.zero		1


	//   ....[31]....
        /*0690*/ 	.word	0x00004130
        /*0694*/ 	.word	0x000000ff
        /*0698*/ 	.word	0x00032430
        /*069c*/ 	.short	0x010a
        /*069e*/ 	.byte	0x05
	.zero		1


	//   ....[32]....
        /*06a0*/ 	.word	0x00004170
        /*06a4*/ 	.word	0x000000ff
        /*06a8*/ 	.word	0x00032430
        /*06ac*/ 	.short	0x010a
        /*06ae*/ 	.byte	0x05
	.zero		1


	//   ....[33]....
        /*06b0*/ 	.word	0x00004380
        /*06b4*/ 	.word	0x000000ff
        /*06b8*/ 	.word	0x00032450
        /*06bc*/ 	.short	0x010a
        /*06be*/ 	.byte	0x05
	.zero		1


	//   ....[34]....
        /*06c0*/ 	.word	0x000043c0
        /*06c4*/ 	.word	0x000000ff
        /*06c8*/ 	.word	0x00032450
        /*06cc*/ 	.short	0x010a
        /*06ce*/ 	.byte	0x05
	.zero		1


	//   ....[35]....
        /*06d0*/ 	.word	0x000055b0
        /*06d4*/ 	.word	0x00000098
        /*06d8*/ 	.word	0x00000000
        /*06dc*/ 	.short	0x0101
        /*06de*/ 	.byte	0x3f
	.zero		1


	//   ....[36]....
        /*06e0*/ 	.word	0x00006a20
        /*06e4*/ 	.word	0x000000d4
        /*06e8*/ 	.word	0x00000000
        /*06ec*/ 	.short	0x0101
        /*06ee*/ 	.byte	0x3f
	.zero		1


	//   ....[37]....
        /*06f0*/ 	.word	0x00006b50
        /*06f4*/ 	.word	0x000000ff
        /*06f8*/ 	.word	0x00032430
        /*06fc*/ 	.short	0x010a
        /*06fe*/ 	.byte	0x05
	.zero		1


	//   ....[38]....
        /*0700*/ 	.word	0x00006b90
        /*0704*/ 	.word	0x000000ff
        /*0708*/ 	.word	0x00032430
        /*070c*/ 	.short	0x010a
        /*070e*/ 	.byte	0x05
	.zero		1


	//   ....[39]....
        /*0710*/ 	.word	0x00006da0
        /*0714*/ 	.word	0x000000ff
        /*0718*/ 	.word	0x00032450
        /*071c*/ 	.short	0x010a
        /*071e*/ 	.byte	0x05
	.zero		1


	//   ....[40]....
        /*0720*/ 	.word	0x00006de0
        /*0724*/ 	.word	0x000000ff
        /*0728*/ 	.word	0x00032450
        /*072c*/ 	.short	0x010a
        /*072e*/ 	.byte	0x05
	.zero		1


	//   ....[41]....
        /*0730*/ 	.word	0x000079f0
        /*0734*/ 	.word	0x00000098
        /*0738*/ 	.word	0x00000000
        /*073c*/ 	.short	0x0101
        /*073e*/ 	.byte	0x3f
	.zero		1


	//   ....[42]....
        /*0740*/ 	.word	0x00008d60
        /*0744*/ 	.word	0x000000d5
        /*0748*/ 	.word	0x00000000
        /*074c*/ 	.short	0x0101
        /*074e*/ 	.byte	0x3f
	.zero		1


	//   ....[43]....
        /*0750*/ 	.word	0x0000af40
        /*0754*/ 	.word	0x00000097
        /*0758*/ 	.word	0x00000000
        /*075c*/ 	.short	0x0101
        /*075e*/ 	.byte	0x3f
	.zero		1


	//   ....[44]....
        /*0760*/ 	.word	0x0000dfc0
        /*0764*/ 	.word	0x00000008
        /*0768*/ 	.word	0x00032440
        /*076c*/ 	.short	0x010a
        /*076e*/ 	.byte	0x3f
	.zero		1


	//   ....[45]....
        /*0770*/ 	.word	0x0000e5d0
        /*0774*/ 	.word	0x00000008
        /*0778*/ 	.word	0x00032420
        /*077c*/ 	.short	0x010a
        /*077e*/ 	.byte	0x3f
	.zero		1


	//   ....[46]....
        /*0780*/ 	.word	0x0000e6a0
        /*0784*/ 	.word	0x0000000b
        /*0788*/ 	.word	0x00032460
        /*078c*/ 	.short	0x010a
        /*078e*/ 	.byte	0x3f
	.zero		1


	//   ....[47]....
        /*0790*/ 	.word	0x0000ece0
        /*0794*/ 	.word	0x00000002
        /*0798*/ 	.word	0x00032440
        /*079c*/ 	.short	0x010a
        /*079e*/ 	.byte	0x3f
	.zero		1


	//   ....[48]....
        /*07a0*/ 	.word	0x0000eef0
        /*07a4*/ 	.word	0x00000002
        /*07a8*/ 	.word	0x00032460
        /*07ac*/ 	.short	0x010a
        /*07ae*/ 	.byte	0x3f
	.zero		1


	//   ....[49]....
        /*07b0*/ 	.word	0x0000f460
        /*07b4*/ 	.word	0x00000002
        /*07b8*/ 	.word	0x00032440
        /*07bc*/ 	.short	0x010a
        /*07be*/ 	.byte	0x3f
	.zero		1


	//   ....[50]....
        /*07c0*/ 	.word	0x0000f660
        /*07c4*/ 	.word	0x00000002
        /*07c8*/ 	.word	0x00032460
        /*07cc*/ 	.short	0x010a
        /*07ce*/ 	.byte	0x3f
	.zero		1


	//   ....[51]....
        /*07d0*/ 	.word	0x0000fb60
        /*07d4*/ 	.word	0x00000002
        /*07d8*/ 	.word	0x00032440
        /*07dc*/ 	.short	0x010a
        /*07de*/ 	.byte	0x3f
	.zero		1


	//   ....[52]....
        /*07e0*/ 	.word	0x0000fd70
        /*07e4*/ 	.word	0x00000002
        /*07e8*/ 	.word	0x00032460
        /*07ec*/ 	.short	0x010a
        /*07ee*/ 	.byte	0x3f
	.zero		1


	//   ....[53]....
        /*07f0*/ 	.word	0x00010f30
        /*07f4*/ 	.word	0x00000000
        /*07f8*/ 	.word	0x00032420
        /*07fc*/ 	.short	0x010a
        /*07fe*/ 	.byte	0x3f
	.zero		1


	//   ....[54]....
        /*0800*/ 	.word	0x00011100
        /*0804*/ 	.word	0x00000006
        /*0808*/ 	.word	0x00000000
        /*080c*/ 	.short	0x010a
        /*080e*/ 	.byte	0x3f
	.zero		1


	//   ....[55]....
        /*0810*/ 	.word	0x00011170
        /*0814*/ 	.word	0x00000007
        /*0818*/ 	.word	0x00000000
        /*081c*/ 	.short	0x010a
        /*081e*/ 	.byte	0x3f
	.zero		1


	//   ....[56]....
        /*0820*/ 	.word	0x000111e0
        /*0824*/ 	.word	0x00000004
        /*0828*/ 	.word	0x00000000
        /*082c*/ 	.short	0x010a
        /*082e*/ 	.byte	0x3f
	.zero		1


	//   ....[57]....
        /*0830*/ 	.word	0x00011210
        /*0834*/ 	.word	0x00000003
        /*0838*/ 	.word	0x00000000
        /*083c*/ 	.short	0x010a
        /*083e*/ 	.byte	0x3f
	.zero		1


	//   ....[58]....
        /*0840*/ 	.word	0x00011270
        /*0844*/ 	.word	0x00000005
        /*0848*/ 	.word	0x00032400
        /*084c*/ 	.short	0x010a
        /*084e*/ 	.byte	0x3f
	.zero		1


	//   ....[59]....
        /*0850*/ 	.word	0x000112c0
        /*0854*/ 	.word	0x00000000
        /*0858*/ 	.word	0x00032430
        /*085c*/ 	.short	0x010a
        /*085e*/ 	.byte	0x3f
	.zero		1


	//   ....[60]....
        /*0860*/ 	.word	0x00011310
        /*0864*/ 	.word	0x00000005
        /*0868*/ 	.word	0x00032410
        /*086c*/ 	.short	0x010a
        /*086e*/ 	.byte	0x3f
	.zero		1


	//   ....[61]....
        /*0870*/ 	.word	0x00011360
        /*0874*/ 	.word	0x00000000
        /*0878*/ 	.word	0x00032450
        /*087c*/ 	.short	0x010a
        /*087e*/ 	.byte	0x3f
	.zero		1


	//   ....[62]....
        /*0880*/ 	.word	0x000113c0
        /*0884*/ 	.word	0x00000014
        /*0888*/ 	.word	0x00032430
        /*088c*/ 	.short	0x010a
        /*088e*/ 	.byte	0x3f
	.zero		1


	//   ....[63]....
        /*0890*/ 	.word	0x00011420
        /*0894*/ 	.word	0x00000014
        /*0898*/ 	.word	0x00032450
        /*089c*/ 	.short	0x010a
        /*089e*/ 	.byte	0x3f
	.zero		1


	//   ....[64]....
        /*08a0*/ 	.word	0x00011480
        /*08a4*/ 	.word	0x00000014
        /*08a8*/ 	.word	0x00032430
        /*08ac*/ 	.short	0x010a
        /*08ae*/ 	.byte	0x3f
	.zero		1


	//   ....[65]....
        /*08b0*/ 	.word	0x000114e0
        /*08b4*/ 	.word	0x00000014
        /*08b8*/ 	.word	0x00032450
        /*08bc*/ 	.short	0x010a
        /*08be*/ 	.byte	0x3f
	.zero		1


	//   ....[66]....
        /*08c0*/ 	.word	0x00011680
        /*08c4*/ 	.word	0x00000008
        /*08c8*/ 	.word	0x00032440
        /*08cc*/ 	.short	0x010a
        /*08ce*/ 	.byte	0x3f
	.zero		1


	//   ....[67]....
        /*08d0*/ 	.word	0x00011700
        /*08d4*/ 	.word	0x00000008
        /*08d8*/ 	.word	0x00032420
        /*08dc*/ 	.short	0x010a
        /*08de*/ 	.byte	0x3f
	.zero		1


	//   ....[68]....
        /*08e0*/ 	.word	0x00011750
        /*08e4*/ 	.word	0x0000000b
        /*08e8*/ 	.word	0x00032460
        /*08ec*/ 	.short	0x010a
        /*08ee*/ 	.byte	0x3f
	.zero		1


	//   ....[69]....
        /*08f0*/ 	.word	0x000117a0
        /*08f4*/ 	.word	0x00000002
        /*08f8*/ 	.word	0x00032440
        /*08fc*/ 	.short	0x010a
        /*08fe*/ 	.byte	0x3f
	.zero		1


	//   ....[70]....
        /*0900*/ 	.word	0x000117f0
        /*0904*/ 	.word	0x00000002
        /*0908*/ 	.word	0x00032460
        /*090c*/ 	.short	0x010a
        /*090e*/ 	.byte	0x3f
	.zero		1


	//   ....[71]....
        /*0910*/ 	.word	0x00011840
        /*0914*/ 	.word	0x00000002
        /*0918*/ 	.word	0x00032440
        /*091c*/ 	.short	0x010a
        /*091e*/ 	.byte	0x3f
	.zero		1


	//   ....[72]....
        /*0920*/ 	.word	0x00011890
        /*0924*/ 	.word	0x00000002
        /*0928*/ 	.word	0x00032460
        /*092c*/ 	.short	0x010a
        /*092e*/ 	.byte	0x3f
	.zero		1


	//   ....[73]....
        /*0930*/ 	.word	0x000118e0
        /*0934*/ 	.word	0x00000002
        /*0938*/ 	.word	0x00032440
        /*093c*/ 	.short	0x010a
        /*093e*/ 	.byte	0x3f
	.zero		1


	//   ....[74]....
        /*0940*/ 	.word	0x00011930
        /*0944*/ 	.word	0x00000002
        /*0948*/ 	.word	0x00032460
        /*094c*/ 	.short	0x010a
        /*094e*/ 	.byte	0x3f
	.zero		1


	//   ....[75]....
        /*0950*/ 	.word	0x000122f0
        /*0954*/ 	.word	0x00000000
        /*0958*/ 	.word	0x00032420
        /*095c*/ 	.short	0x010a
        /*095e*/ 	.byte	0x3f
	.zero		1


	//   ....[76]....
        /*0960*/ 	.word	0x00012490
        /*0964*/ 	.word	0x00000006
        /*0968*/ 	.word	0x00000000
        /*096c*/ 	.short	0x010a
        /*096e*/ 	.byte	0x3f
	.zero		1


	//   ....[77]....
        /*0970*/ 	.word	0x000124e0
        /*0974*/ 	.word	0x00000007
        /*0978*/ 	.word	0x00000000
        /*097c*/ 	.short	0x010a
        /*097e*/ 	.byte	0x3f
	.zero		1


	//   ....[78]....
        /*0980*/ 	.word	0x00012530
        /*0984*/ 	.word	0x00000004
        /*0988*/ 	.word	0x00000000
        /*098c*/ 	.short	0x010a
        /*098e*/ 	.byte	0x3f
	.zero		1


	//----- nvinfo : EIATTR_NUM_MBARRIERS
	.align		4
.L_1615:
        /*0990*/ 	.byte	0x03, 0x38
        /*0992*/ 	.short	0x0017


	//----- nvinfo : EIATTR_EXIT_INSTR_OFFSETS
	.align		4
        /*0994*/ 	.byte	0x04, 0x1c
        /*0996*/ 	.short	(.L_1617 - .L_1616)


	//   ....[0]....
.L_1616:
        /*0998*/ 	.word	0x00000b10


	//   ....[1]....
        /*099c*/ 	.word	0x0000c360


	//   ....[2]....
        /*09a0*/ 	.word	0x0000c3c0


	//   ....[3]....
        /*09a4*/ 	.word	0x00011260


	//----- nvinfo : EIATTR_MAX_THREADS
	.align		4
.L_1617:
        /*09a8*/ 	.byte	0x04, 0x05
        /*09aa*/ 	.short	(.L_1619 - .L_1618)
.L_1618:
        /*09ac*/ 	.word	0x00000180
        /*09b0*/ 	.word	0x00000001
        /*09b4*/ 	.word	0x00000001


	//----- nvinfo : EIATTR_CRS_STACK_SIZE
	.align		4
.L_1619:
        /*09b8*/ 	.byte	0x04, 0x1e
        /*09ba*/ 	.short	(.L_1621 - .L_1620)
.L_1620:
        /*09bc*/ 	.word	0x00000000


	//----- nvinfo : EIATTR_CBANK_PARAM_SIZE
	.align		4
.L_1621:
        /*09c0*/ 	.byte	0x03, 0x19
        /*09c2*/ 	.short	0x0b70


	//----- nvinfo : EIATTR_PARAM_CBANK
	.align		4
        /*09c4*/ 	.byte	0x04, 0x0a
        /*09c6*/ 	.short	(.L_1623 - .L_1622)
	.align		4
.L_1622:
        /*09c8*/ 	.word	index@(.nv.constant0._ZN7cutlass13device_kernelIN5flash11enable_sm90INS1_16FlashAttnFwdSm90INS1_25CollectiveMainloopFwdSm90ILi2EN4cute5tupleIJNS5_1CILi1EEES8_S8_EEENS6_IJNS7_ILi128EEENS7_ILi96EEENS7_ILi64EEEEEELi256ENS_6half_tEfNS_4arch4Sm90ELb1ELb0ELb0ELb1ELb0ELb0ELb1ELb1ELb0ELb0ELb0ELb0EEENS1_21CollectiveEpilogueFwdINS6_IJSA_NS7_ILi256EEESB_EEES9_SE_SG_Li256ELb1ELb0ELb0ELb0EEENS1_36VarlenDynamicPersistentTileSchedulerILi128ELi96ELi256ELi32ELb0ELb0ELb1ELb1ELb1ELb1EEEEEEEEEvNT_6ParamsE)
        /*09cc*/ 	.short	0x0210
        /*09ce*/ 	.short	0x0b70


	//----- nvinfo : EIATTR_SW_WAR
	.align		4
.L_1623:
        /*09d0*/ 	.byte	0x04, 0x36
        /*09d2*/ 	.short	(.L_1625 - .L_1624)
.L_1624:
        /*09d4*/ 	.word	0x00000008
.L_1625:


//--------------------- .nv.info._ZN7cutlass13device_kernelIN5flash11enable_sm90INS1_16FlashAttnFwdSm90INS1_25CollectiveMainloopFwdSm90ILi2EN4cute5tupleIJNS5_1CILi1EEES8_S8_EEENS6_IJNS7_ILi128EEENS7_ILi96EEENS7_ILi64EEEEEELi256ENS_6half_tEfNS_4arch4Sm90ELb1ELb0ELb0ELb1ELb0ELb1ELb1ELb1ELb0ELb0ELb0ELb0EEENS1_21CollectiveEpilogueFwdINS6_IJSA_NS7_ILi256EEESB_EEES9_SE_SG_Li256ELb1ELb0ELb0ELb0EEENS1_36VarlenDynamicPersistentTileSchedulerILi128ELi96ELi256ELi32ELb0ELb0ELb1ELb1ELb1ELb1EEEEEEEEEvNT_6ParamsE --------------------------
	.section	.nv.info._ZN7cutlass13device_kernelIN5flash11enable_sm90INS1_16FlashAttnFwdSm90INS1_25CollectiveMainloopFwdSm90ILi2EN4cute5tupleIJNS5_1CILi1EEES8_S8_EEENS6_IJNS7_ILi128EEENS7_ILi96EEENS7_ILi64EEEEEELi256ENS_6half_tEfNS_4arch4Sm90ELb1ELb0ELb0ELb1ELb0ELb1ELb1ELb1ELb0ELb0ELb0ELb0EEENS1_21CollectiveEpilogueFwdINS6_IJSA_NS7_ILi256EEESB_EEES9_SE_SG_Li256ELb1ELb0ELb0ELb0EEENS1_36VarlenDynamicPersistentTileSchedulerILi128ELi96ELi256ELi32ELb0ELb0ELb1ELb1ELb1ELb1EEEEEEEEEvNT_6ParamsE,"",@"SHT_CUDA_INFO"
	.sectionflags	@""
	.align	4


	//----- nvinfo : EIATTR_CUDA_API_VERSION
	.align		4
        /*0000*/ 	.byte	0x04, 0x37
        /*0002*/ 	.short	(.L_1627 - .L_1626)
.L_1626:
        /*0004*/ 	.word	0x00000082


	//----- nvinfo : EIATTR_KPARAM_INFO
	.align		4
.L_1627:
        /*0008*/ 	.byte	0x04, 0x17
        /*000a*/ 	.short	(.L_1629 - .L_1628)
.L_1628:
        /*000c*/ 	.word	0x00000000
        /*0010*/ 	.short	0x0000
        /*0012*/ 	.short	0x0070
        /*0014*/ 	.byte	0x00, 0xf0, 0x01, 0x2c


	//----- nvinfo : EIATTR_SPARSE_MMA_MASK
	.align		4
.L_1629:
        /*0018*/ 	.byte	0x03, 0x50
        /*001a*/ 	.short	0x0000


	//----- nvinfo : EIATTR_MAXREG_COUNT
	.align		4
        /*001c*/ 	.byte	0x03, 0x1b
        /*001e*/ 	.short	0x00a8


	//----- nvinfo : EIATTR_NUM_BARRIERS
	.align		4
        /*0020*/ 	.byte	0x02, 0x4c
        /*0022*/ 	.byte	0x10
	.zero		1


	//----- nvinfo : EIATTR_EXTERNS
	.align		4
        /*0024*/ 	.byte	0x04, 0x0f
        /*0026*/ 	.short	(.L_1631 - .L_1630)


	//   ....[0]....
	.align		4
.L_1630:
        /*0028*/ 	.word	index@(__assertfail)


	//----- nvinfo : EIATTR_ANNOTATIONS
	.align		4
.L_1631:
        /*002c*/ 	.byte	0x04, 0x55
        /*002e*/ 	.short	(.L_1633 - .L_1632)


	//   ....[0]....
.L_1632:
        /* <DEDUP_REMOVED lines=75> */


	//----- nvinfo : EIATTR_MERCURY_ISA_VERSION
	.align		4
.L_1633:
        /*04d0*/ 	.byte	0x03, 0x5f
        /*04d2*/ 	.short	0x0101


	//----- nvinfo : EIATTR_UNUSED_LOAD_BYTE_OFFSET
	.align		4
        /*04d4*/ 	.byte	0x04, 0x44
        /*04d6*/ 	.short	(.L_1635 - .L_1634)


	//   ....[0]....
.L_1634:
        /*04d8*/ 	.word	0x00000b50
        /*04dc*/ 	.word	0x0000fff0


	//   ....[1]....
        /*04e0*/ 	.word	0x00011cb0
        /*04e4*/ 	.word	0x0000fff0


	//----- nvinfo : EIATTR_INT_WARP_WIDE_INSTR_OFFSETS
	.align		4
.L_1635:
        /*04e8*/ 	.byte	0x04, 0x31
        /*04ea*/ 	.short	(.L_1637 - .L_1636)


	//   ....[0]....
.L_1636:
        /*04ec*/ 	.word	0x000001e0


	//   ....[1]....
        /*04f0*/ 	.word	0x00000220


	//   ....[2]....
        /*04f4*/ 	.word	0x00000290


	//   ....[3]....
        /*04f8*/ 	.word	0x00000300


	//   ....[4]....
        /*04fc*/ 	.word	0x000168c0


	//   ....[5]....
        /*0500*/ 	.word	0x00016950


	//   ....[6]....
        /*0504*/ 	.word	0x00016dd0


	//   ....[7]....
        /*0508*/ 	.word	0x00016e00


	//   ....[8]....
        /*050c*/ 	.word	0x000193a0


	//   ....[9]....
        /*0510*/ 	.word	0x00019430


	//----- nvinfo : EIATTR_COOP_GROUP_MASK_REGIDS
	.align		4
.L_1637:
        /*0514*/ 	.byte	0x04, 0x29
        /*0516*/ 	.short	(.L_1639 - .L_1638)


	//   ....[0]....
.L_1638:
        /*0518*/ 	.word	0xffffffff


	//   ....[1]....
        /*051c*/ 	.word	0xffffffff


	//   ....[2]....
        /*0520*/ 	.word	0xffffffff


	//   ....[3]....
        /*0524*/ 	.word	0xffffffff


	//   ....[4]....
        /*0528*/ 	.word	0xffffffff


	//   ....[5]....
        /*052c*/ 	.word	0xffffffff


	//   ....[6]....
        /*0530*/ 	.word	0xffffffff


	//   ....[7]....
        /*0534*/ 	.word	0xffffffff


	//   ....[8]....
        /*0538*/ 	.word	0xffffffff


	//   ....[9]....
        /*053c*/ 	.word	0xffffffff


	//   ....[10]....
        /*0540*/ 	.word	0xffffffff


	//   ....[11]....
        /*0544*/ 	.word	0xffffffff


	//   ....[12]....
        /*0548*/ 	.word	0xffffffff


	//   ....[13]....
        /*054c*/ 	.word	0xffffffff


	//   ....[14]....
        /*0550*/ 	.word	0xffffffff


	//   ....[15]....
        /*0554*/ 	.word	0xffffffff


	//   ....[16]....
        /*0558*/ 	.word	0xffffffff


	//   ....[17]....
        /*055c*/ 	.word	0xffffffff


	//   ....[18]....
        /*0560*/ 	.word	0xffffffff


	//   ....[19]....
        /*0564*/ 	.word	0xffffffff


	//   ....[20]....
        /*0568*/ 	.word	0xffffffff


	//   ....[21]....
        /*056c*/ 	.word	0xffffffff


	//   ....[22]....
        /*0570*/ 	.word	0xffffffff


	//   ....[23]....
        /*0574*/ 	.word	0xffffffff


	//   ....[24]....
        /*0578*/ 	.word	0xffffffff


	//   ....[25]....
        /*057c*/ 	.word	0xffffffff


	//   ....[26]....
        /*0580*/ 	.word	0xffffffff


	//   ....[27]....
        /*0584*/ 	.word	0xffffffff


	//   ....[28]....
        /*0588*/ 	.word	0xffffffff


	//   ....[29]....
        /*058c*/ 	.word	0xffffffff


	//   ....[30]....
        /*0590*/ 	.word	0xffffffff


	//   ....[31]....
        /*0594*/ 	.word	0xffffffff


	//   ....[32]....
        /*0598*/ 	.word	0xffffffff


	//   ....[33]....
        /*059c*/ 	.word	0xffffffff


	//   ....[34]....
        /*05a0*/ 	.word	0xffffffff


	//   ....[35]....
        /*05a4*/ 	.word	0xffffffff


	//   ....[36]....
        /*05a8*/ 	.word	0xffffffff


	//   ....[37]....
        /*05ac*/ 	.word	0xffffffff


	//   ....[38]....
        /*05b0*/ 	.word	0xffffffff


	//   ....[39]....
        /*05b4*/ 	.word	0xffffffff


	//   ....[40]....
        /*05b8*/ 	.word	0xffffffff


	//   ....[41]....
        /*05bc*/ 	.word	0xffffffff


	//   ....[42]....
        /*05c0*/ 	.word	0xffffffff


	//   ....[43]....
        /*05c4*/ 	.word	0xffffffff


	//   ....[44]....
        /*05c8*/ 	.word	0xffffffff


	//   ....[45]....
        /*05cc*/ 	.word	0xffffffff


	//   ....[46]....
        /*05d0*/ 	.word	0xffffffff


	//   ....[47]....
        /*05d4*/ 	.word	0xffffffff


	//   ....[48]....
        /*05d8*/ 	.word	0xffffffff


	//   ....[49]....
        /*05dc*/ 	.word	0xffffffff


	//   ....[50]....
        /*05e0*/ 	.word	0xffffffff


	//   ....[51]....
        /*05e4*/ 	.word	0xffffffff


	//   ....[52]....
        /*05e8*/ 	.word	0xffffffff


	//   ....[53]....
        /*05ec*/ 	.word	0xffffffff


	//   ....[54]....
        /*05f0*/ 	.word	0xffffffff


	//   ....[55]....
        /*05f4*/ 	.word	0xffffffff


	//   ....[56]....
        /*05f8*/ 	.word	0xffffffff


	//   ....[57]....
        /*05fc*/ 	.word	0xffffffff


	//   ....[58]....
        /*0600*/ 	.word	0x0500000f


	//   ....[59]....
        /*0604*/ 	.word	0x0500000f


	//   ....[60]....
        /*0608*/ 	.word	0x0500000f


	//   ....[61]....
        /*060c*/ 	.word	0x0500000f


	//   ....[62]....
        /*0610*/ 	.word	0x0500000f


	//   ....[63]....
        /*0614*/ 	.word	0x0500000f


	//   ....[64]....
        /*0618*/ 	.word	0x0500000f


	//   ....[65]....
        /*061c*/ 	.word	0x0500000f


	//   ....[66]....
        /*0620*/ 	.word	0x0500000f


	//   ....[67]....
        /*0624*/ 	.word	0x0500000f


	//   ....[68]....
        /*0628*/ 	.word	0x0500000f


	//   ....[69]....
        /*062c*/ 	.word	0x0500000f


	//   ....[70]....
        /*0630*/ 	.word	0x0500000f


	//   ....[71]....
        /*0634*/ 	.word	0x0500000f


	//   ....[72]....
        /*0638*/ 	.word	0x0500000f


	//   ....[73]....
        /*063c*/ 	.word	0x0500000f


	//   ....[74]....
        /*0640*/ 	.word	0x0500000f


	//   ....[75]....
        /*0644*/ 	.word	0x0500000f


	//   ....[76]....
        /*0648*/ 	.word	0x0500000f


	//   ....[77]....
        /*064c*/ 	.word	0x0500000f


	//   ....[78]....
        /*0650*/ 	.word	0x0500000f


	//   ....[79]....
        /*0654*/ 	.word	0x0500000f


	//   ....[80]....
        /*0658*/ 	.word	0x0500000f


	//   ....[81]....
        /*065c*/ 	.word	0x0500000f


	//   ....[82]....
        /*0660*/ 	.word	0x0500000f


	//   ....[83]....
        /*0664*/ 	.word	0x0500000f


	//   ....[84]....
        /*0668*/ 	.word	0x0500000f


	//   ....[85]....
        /*066c*/ 	.word	0x0500000f


	//   ....[86]....
        /*0670*/ 	.word	0x0500000f


	//   ....[87]....
        /*0674*/ 	.word	0x0500000f


	//   ....[88]....
        /*0678*/ 	.word	0x0500000f


	//   ....[89]....
        /*067c*/ 	.word	0x0500000f


	//   ....[90]....
        /*0680*/ 	.word	0x0500000f


	//   ....[91]....
        /*0684*/ 	.word	0x0500000f


	//   ....[92]....
        /*0688*/ 	.word	0x0500000f


	//   ....[93]....
        /*068c*/ 	.word	0x0500000f


	//   ....[94]....
        /*0690*/ 	.word	0x0500000f


	//----- nvinfo : EIATTR_COOP_GROUP_INSTR_OFFSETS
	.align		4
.L_1639:
        /*0694*/ 	.byte	0x04, 0x28
        /*0696*/ 	.short	(.L_1641 - .L_1640)


	//   ....[0]....
.L_1640:
        /*0698*/ 	.word	0x00000060


	//   ....[1]....
        /*069c*/ 	.word	0x000001f0


	//   ....[2]....
        /*06a0*/ 	.word	0x000002b0


	//   ....[3]....
        /*06a4*/ 	.word	0x00000480


	//   ....[4]....
        /*06a8*/ 	.word	0x000005e0


	//   ....[5]....
        /*06ac*/ 	.word	0x00000700


	//   ....[6]....
        /*06b0*/ 	.word	0x00000860


	//   ....[7]....
        /*06b4*/ 	.word	0x00005e10


	//   ....[8]....
        /*06b8*/ 	.word	0x0000a690


	//   ....[9]....
        /*06bc*/ 	.word	0x0000a6c0


	//   ....[10]....
        /*06c0*/ 	.word	0x0000ac60


	//   ....[11]....
        /*06c4*/ 	.word	0x0000ac80


	//   ....[12]....
        /*06c8*/ 	.word	0x0000cd80


	//   ....[13]....
        /*06cc*/ 	.word	0x0000cda0


	//   ....[14]....
        /*06d0*/ 	.word	0x0000d570


	//   ....[15]....
        /*06d4*/ 	.word	0x0000d590


	//   ....[16]....
        /*06d8*/ 	.word	0x0000f940


	//   ....[17]....
        /*06dc*/ 	.word	0x0000f960


	//   ....[18]....
        /*06e0*/ 	.word	0x0000fd60


	//   ....[19]....
        /*06e4*/ 	.word	0x0000fd80


	//   ....[20]....
        /*06e8*/ 	.word	0x00011220


	//   ....[21]....
        /*06ec*/ 	.word	0x00011280


	//   ....[22]....
        /*06f0*/ 	.word	0x000112d0


	//   ....[23]....
        /*06f4*/ 	.word	0x00011300


	//   ....[24]....
        /*06f8*/ 	.word	0x000147b0


	//   ....[25]....
        /*06fc*/ 	.word	0x00014940


	//   ....[26]....
        /*0700*/ 	.word	0x00014970


	//   ....[27]....
        /*0704*/ 	.word	0x000149a0


	//   ....[28]....
        /*0708*/ 	.word	0x000149e0


	//   ....[29]....
        /*070c*/ 	.word	0x00014a30


	//   ....[30]....
        /*0710*/ 	.word	0x00014a90


	//   ....[31]....
        /*0714*/ 	.word	0x00014c70


	//   ....[32]....
        /*0718*/ 	.word	0x00014cd0


	//   ....[33]....
        /*071c*/ 	.word	0x00014d10


	//   ....[34]....
        /*0720*/ 	.word	0x00014d50


	//   ....[35]....
        /*0724*/ 	.word	0x00014d80


	//   ....[36]....
        /*0728*/ 	.word	0x00014db0


	//   ....[37]....
        /*072c*/ 	.word	0x00014e40


	//   ....[38]....
        /*0730*/ 	.word	0x00014ea0


	//   ....[39]....
        /*0734*/ 	.word	0x00014f30


	//   ....[40]....
        /*0738*/ 	.word	0x000194c0


	//   ....[41]....
        /*073c*/ 	.word	0x000194d0


	//   ....[42]....
        /*0740*/ 	.word	0x000195e0


	//   ....[43]....
        /*0744*/ 	.word	0x00019640


	//   ....[44]....
        /*0748*/ 	.word	0x00019680


	//   ....[45]....
        /*074c*/ 	.word	0x000196c0


	//   ....[46]....
        /*0750*/ 	.word	0x000196f0


	//   ....[47]....
        /*0754*/ 	.word	0x00019720


	//   ....[48]....
        /*0758*/ 	.word	0x000198b0


	//   ....[49]....
        /*075c*/ 	.word	0x00019910


	//   ....[50]....
        /*0760*/ 	.word	0x00019950


	//   ....[51]....
        /*0764*/ 	.word	0x00019990


	//   ....[52]....
        /*0768*/ 	.word	0x000199c0


	//   ....[53]....
        /*076c*/ 	.word	0x000199f0


	//   ....[54]....
        /*0770*/ 	.word	0x00019ab0


	//   ....[55]....
        /*0774*/ 	.word	0x00019ad0


	//   ....[56]....
        /*0778*/ 	.word	0x00019b40


	//   ....[57]....
        /*077c*/ 	.word	0x0001a1b0


	//   ....[58]....
        /*0780*/ 	.word	0x0001a640


	//   ....[59]....
        /*0784*/ 	.word	0x0001a6e0


	//   ....[60]....
        /*0788*/ 	.word	0x0001a780


	//   ....[61]....
        /*078c*/ 	.word	0x0001a820


	//   ....[62]....
        /*0790*/ 	.word	0x0001a8c0


	//   ....[63]....
        /*0794*/ 	.word	0x0001a960


	//   ....[64]....
        /*0798*/ 	.word	0x0001aa00


	//   ....[65]....
        /*079c*/ 	.word	0x0001aaa0


	//   ....[66]....
        /*07a0*/ 	.word	0x0001ab40


	//   ....[67]....
        /*07a4*/ 	.word	0x0001ac30


	//   ....[68]....
        /*07a8*/ 	.word	0x0001acd0


	//   ....[69]....
        /*07ac*/ 	.word	0x0001ad70


	//   ....[70]....
        /*07b0*/ 	.word	0x0001ae10


	//   ....[71]....
        /*07b4*/ 	.word	0x0001aeb0


	//   ....[72]....
        /*07b8*/ 	.word	0x0001af50


	//   ....[73]....
        /*07bc*/ 	.word	0x0001aff0


	//   ....[74]....
        /*07c0*/ 	.word	0x0001b090


	//   ....[75]....
        /*07c4*/ 	.word	0x0001b3e0


	//   ....[76]....
        /*07c8*/ 	.word	0x0001b6c0


	//   ....[77]....
        /*07cc*/ 	.word	0x0001bae0


	//   ....[78]....
        /*07d0*/ 	.word	0x0001bb70


	//   ....[79]....
        /*07d4*/ 	.word	0x0001bc10


	//   ....[80]....
        /*07d8*/ 	.word	0x0001bcc0


	//   ....[81]....
        /*07dc*/ 	.word	0x0001bd40


	//   ....[82]....
        /*07e0*/ 	.word	0x0001bdc0


	//   ....[83]....
        /*07e4*/ 	.word	0x0001be40


	//   ....[84]....
        /*07e8*/ 	.word	0x0001bec0


	//   ....[85]....
        /*07ec*/ 	.word	0x0001bf50


	//   ....[86]....
        /*07f0*/ 	.word	0x0001c000


	//   ....[87]....
        /*07f4*/ 	.word	0x0001c080


	//   ....[88]....
        /*07f8*/ 	.word	0x0001c100


	//   ....[89]....
        /*07fc*/ 	.word	0x0001c180


	//   ....[90]....
        /*0800*/ 	.word	0x0001c200


	//   ....[91]....
        /*0804*/ 	.word	0x0001c270


	//   ....[92]....
        /*0808*/ 	.word	0x0001c310


	//   ....[93]....
        /*080c*/ 	.word	0x0001c3a0


	//   ....[94]....
        /*0810*/ 	.word	0x0001c4d0


	//----- nvinfo : EIATTR_REG_RECONFIG
	.align		4
.L_1641:
        /*0814*/ 	.byte	0x01, 0x54
	.zero		2


	//----- nvinfo : EIATTR_SYSCALL_OFFSETS
	.align		4
        /*0818*/ 	.byte	0x04, 0x46
        /*081a*/ 	.short	(.L_1643 - .L_1642)


	//   ....[0]....
.L_1642:
        /*081c*/ 	.word	0x00001880


	//   ....[1]....
        /*0820*/ 	.word	0x000019d0


	//   ....[2]....
        /*0824*/ 	.word	0x00006000


	//   ....[3]....
        /*0828*/ 	.word	0x00006510


	//   ....[4]....
        /*082c*/ 	.word	0x00016ae0


	//   ....[5]....
        /*0830*/ 	.word	0x00016c20


	//   ....[6]....
        /*0834*/ 	.word	0x00016d20


	//----- nvinfo : EIATTR_MBARRIER_INSTR_OFFSETS
	.align		4
.L_1643:
        /*0838*/ 	.byte	0x04, 0x39
        /*083a*/ 	.short	(.L_1645 - .L_1644)


	//   ....[0]....
.L_1644:
        /*083c*/ 	.word	0x00000320
        /*0840*/ 	.word	0x000000ff
        /*0844*/ 	.word	0x00032400
        /*0848*/ 	.short	0x0100
        /*084a*/ 	.byte	0x08
	.zero		1


	//   ....[1]....
        /*084c*/ 	.word	0x00000330
        /*0850*/ 	.word	0x000000ff
        /*0854*/ 	.word	0x00032410
        /*0858*/ 	.short	0x0100
        /*085a*/ 	.byte	0x08
	.zero		1


	//   ....[2]....
        /*085c*/ 	.word	0x00000340
        /*0860*/ 	.word	0x000000ff
        /*0864*/ 	.word	0x00032420
        /*0868*/ 	.short	0x0100
        /*086a*/ 	.byte	0x08
	.zero		1


	//   ....[3]....
        /*086c*/ 	.word	0x00000430
        /*0870*/ 	.word	0x000000ff
        /*0874*/ 	.word	0x00032430
        /*0878*/ 	.short	0x0100
        /*087a*/ 	.byte	0x08
	.zero		1


	//   ....[4]....
        /*087c*/ 	.word	0x00000440
        /*0880*/ 	.word	0x000000ff
        /*0884*/ 	.word	0x00032440
        /*0888*/ 	.short	0x0100
        /*088a*/ 	.byte	0x08
	.zero		1


	//   ....[5]....
        /*088c*/ 	.word	0x00000450
        /*0890*/ 	.word	0x000000ff
        /*0894*/ 	.word	0x00032438
        /*0898*/ 	.short	0x0100
        /*089a*/ 	.byte	0x08
	.zero		1


	//   ....[6]....
        /*089c*/ 	.word	0x00000460
        /*08a0*/ 	.word	0x000000ff
        /*08a4*/ 	.word	0x00032448
        /*08a8*/ 	.short	0x0100
        /*08aa*/ 	.byte	0x08
	.zero		1


	//   ....[7]....
        /*08ac*/ 	.word	0x00000590
        /*08b0*/ 	.word	0x000000ff
        /*08b4*/ 	.word	0x00032450
        /*08b8*/ 	.short	0x0100
        /*08ba*/ 	.byte	0x08
	.zero		1


	//   ....[8]....
        /*08bc*/ 	.word	0x000005a0
        /*08c0*/ 	.word	0x000000ff
        /*08c4*/ 	.word	0x00032460
        /*08c8*/ 	.short	0x0100
        /*08ca*/ 	.byte	0x08
	.zero		1


	//   ....[9]....
        /*08cc*/ 	.word	0x000005b0
        /*08d0*/ 	.word	0x000000ff
        /*08d4*/ 	.word	0x00032458
        /*08d8*/ 	.short	0x0100
        /*08da*/ 	.byte	0x08
	.zero		1


	//   ....[10]....
        /*08dc*/ 	.word	0x000005c0
        /*08e0*/ 	.word	0x000000ff
        /*08e4*/ 	.word	0x00032468
        /*08e8*/ 	.short	0x0100
        /*08ea*/ 	.byte	0x08
	.zero		1


	//   ....[11]....
        /*08ec*/ 	.word	0x000006b0
        /*08f0*/ 	.word	0x000000ff
        /*08f4*/ 	.word	0x00032470
        /*08f8*/ 	.short	0x0100
        /*08fa*/ 	.byte	0x06
	.zero		1


	//   ....[12]....
        /*08fc*/ 	.word	0x000006c0
        /*0900*/ 	.word	0x000000ff
        /*0904*/ 	.word	0x00032480
        /*0908*/ 	.short	0x0100
        /*090a*/ 	.byte	0x06
	.zero		1


	//   ....[13]....
        /*090c*/ 	.word	0x000006d0
        /*0910*/ 	.word	0x000000ff
        /*0914*/ 	.word	0x00032478
        /*0918*/ 	.short	0x0100
        /*091a*/ 	.byte	0x06
	.zero		1


	//   ....[14]....
        /*091c*/ 	.word	0x000006e0
        /*0920*/ 	.word	0x000000ff
        /*0924*/ 	.word	0x00032488
        /*0928*/ 	.short	0x0100
        /*092a*/ 	.byte	0x06
	.zero		1


	//   ....[15]....
        /*092c*/ 	.word	0x00000810
        /*0930*/ 	.word	0x000000ff
        /*0934*/ 	.word	0x00032490
        /*0938*/ 	.short	0x0100
        /*093a*/ 	.byte	0x08
	.zero		1


	//   ....[16]....
        /*093c*/ 	.word	0x00000820
        /*0940*/ 	.word	0x000000ff
        /*0944*/ 	.word	0x000324a0
        /*0948*/ 	.short	0x0100
        /*094a*/ 	.byte	0x08
	.zero		1


	//   ....[17]....
        /*094c*/ 	.word	0x00000830
        /*0950*/ 	.word	0x000000ff
        /*0954*/ 	.word	0x00032498
        /*0958*/ 	.short	0x0100
        /*095a*/ 	.byte	0x08
	.zero		1


	//   ....[18]....
        /*095c*/ 	.word	0x00000840
        /*0960*/ 	.word	0x000000ff
        /*0964*/ 	.word	0x000324a8
        /*0968*/ 	.short	0x0100
        /*096a*/ 	.byte	0x08
	.zero		1


	//   ....[19]....
        /*096c*/ 	.word	0x00000970
        /*0970*/ 	.word	0x000000ff
        /*0974*/ 	.word	0x000324b0
        /*0978*/ 	.short	0x0100
        /*097a*/ 	.byte	0x08
	.zero		1


	//   ....[20]....
        /*097c*/ 	.word	0x00000980
        /*0980*/ 	.word	0x000000ff
        /*0984*/ 	.word	0x000324c0
        /*0988*/ 	.short	0x0100
        /*098a*/ 	.byte	0x08
	.zero		1


	//   ....[21]....
        /*098c*/ 	.word	0x00000990
        /*0990*/ 	.word	0x000000ff
        /*0994*/ 	.word	0x000324b8
        /*0998*/ 	.short	0x0100
        /*099a*/ 	.byte	0x08
	.zero		1


	//   ....[22]....
        /*099c*/ 	.word	0x000009a0
        /*09a0*/ 	.word	0x000000ff
        /*09a4*/ 	.word	0x000324c8
        /*09a8*/ 	.short	0x0100
        /*09aa*/ 	.byte	0x08
	.zero		1


	//   ....[23]....
        /*09ac*/ 	.word	0x00002dd0
        /*09b0*/ 	.word	0x0000005a
        /*09b4*/ 	.word	0x00032490
        /*09b8*/ 	.short	0x010a
        /*09ba*/ 	.byte	0x3f
	.zero		1


	//   ....[24]....
        /*09bc*/ 	.word	0x00003f30
        /*09c0*/ 	.word	0x0000005a
        /*09c4*/ 	.word	0x00032490
        /*09c8*/ 	.short	0x010a
        /*09ca*/ 	.byte	0x3f
	.zero		1


	//   ....[25]....
        /*09cc*/ 	.word	0x00004fd0
        /*09d0*/ 	.word	0x0000005a
        /*09d4*/ 	.word	0x00032490
        /*09d8*/ 	.short	0x010a
        /*09da*/ 	.byte	0x3f
	.zero		1


	//   ....[26]....
        /*09dc*/ 	.word	0x000051f0
        /*09e0*/ 	.word	0x00000004
        /*09e4*/ 	.word	0x00000000
        /*09e8*/ 	.short	0x0101
        /*09ea*/ 	.byte	0x3f
	.zero		1


	//   ....[27]....
        /*09ec*/ 	.word	0x00005230
        /*09f0*/ 	.word	0x0000005a
        /*09f4*/ 	.word	0x000324b0
        /*09f8*/ 	.short	0x010a
        /*09fa*/ 	.byte	0x3f
	.zero		1


	//   ....[28]....
        /*09fc*/ 	.word	0x00005890
        /*0a00*/ 	.word	0x0000005a
        /*0a04*/ 	.word	0x00000000
        /*0a08*/ 	.short	0x0101
        /*0a0a*/ 	.byte	0x3f
	.zero		1


	//   ....[29]....
        /*0a0c*/ 	.word	0x000060a0
        /*0a10*/ 	.word	0x00000011
        /*0a14*/ 	.word	0x00032400
        /*0a18*/ 	.short	0x010a
        /*0a1a*/ 	.byte	0x3f
	.zero		1


	//   ....[30]....
        /*0a1c*/ 	.word	0x000060f0
        /*0a20*/ 	.word	0x00000011
        /*0a24*/ 	.word	0x00032400
        /*0a28*/ 	.short	0x010a
        /*0a2a*/ 	.byte	0x3f
	.zero		1


	//   ....[31]....
        /*0a2c*/ 	.word	0x00006dc0
        /*0a30*/ 	.word	0x00000011
        /*0a34*/ 	.word	0x00032400
        /*0a38*/ 	.short	0x010a
        /*0a3a*/ 	.byte	0x3f
	.zero		1


	//   ....[32]....
        /*0a3c*/ 	.word	0x000081b0
        /*0a40*/ 	.word	0x00000011
        /*0a44*/ 	.word	0x00032400
        /*0a48*/ 	.short	0x010a
        /*0a4a*/ 	.byte	0x3f
	.zero		1


	//   ....[33]....
        /*0a4c*/ 	.word	0x00009180
        /*0a50*/ 	.word	0x000000ad
        /*0a54*/ 	.word	0x00032430
        /*0a58*/ 	.short	0x010a
        /*0a5a*/ 	.byte	0x3f
	.zero		1


	//   ....[34]....
        /*0a5c*/ 	.word	0x00009210
        /*0a60*/ 	.word	0x000000ad
        /*0a64*/ 	.word	0x00032430
        /*0a68*/ 	.short	0x010a
        /*0a6a*/ 	.byte	0x3f
	.zero		1


	//   ....[35]....
        /*0a6c*/ 	.word	0x00009510
        /*0a70*/ 	.word	0x00000011
        /*0a74*/ 	.word	0x00032410
        /*0a78*/ 	.short	0x010a
        /*0a7a*/ 	.byte	0x3f
	.zero		1


	//   ....[36]....
        /*0a7c*/ 	.word	0x00009560
        /*0a80*/ 	.word	0x000000ad
        /*0a84*/ 	.word	0x00032450
        /*0a88*/ 	.short	0x010a
        /*0a8a*/ 	.byte	0x3f
	.zero		1


	//   ....[37]....
        /*0a8c*/ 	.word	0x000095e0
        /*0a90*/ 	.word	0x000000ad
        /*0a94*/ 	.word	0x00032450
        /*0a98*/ 	.short	0x010a
        /*0a9a*/ 	.byte	0x3f
	.zero		1


	//   ....[38]....
        /*0a9c*/ 	.word	0x0000aea0
        /*0aa0*/ 	.word	0x00000018
        /*0aa4*/ 	.word	0x00000000
        /*0aa8*/ 	.short	0x0101
        /*0aaa*/ 	.byte	0x3f
	.zero		1


	//   ....[39]....
        /*0aac*/ 	.word	0x0000baa0
        /*0ab0*/ 	.word	0x000000ad
        /*0ab4*/ 	.word	0x00000000
        /*0ab8*/ 	.short	0x0101
        /*0aba*/ 	.byte	0x3f
	.zero		1


	//   ....[40]....
        /*0abc*/ 	.word	0x0000bb90
        /*0ac0*/ 	.word	0x000000c9
        /*0ac4*/ 	.word	0x00032430
        /*0ac8*/ 	.short	0x010a
        /*0aca*/ 	.byte	0x3f
	.zero		1


	//   ....[41]....
        /*0acc*/ 	.word	0x0000bc00
        /*0ad0*/ 	.word	0x000000c9
        /*0ad4*/ 	.word	0x00032430
        /*0ad8*/ 	.short	0x010a
        /*0ada*/ 	.byte	0x3f
	.zero		1


	//   ....[42]....
        /*0adc*/ 	.word	0x0000be70
        /*0ae0*/ 	.word	0x000000c9
        /*0ae4*/ 	.word	0x00032450
        /*0ae8*/ 	.short	0x010a
        /*0aea*/ 	.byte	0x3f
	.zero		1


	//   ....[43]....
        /*0aec*/ 	.word	0x0000bec0
        /*0af0*/ 	.word	0x000000c9
        /*0af4*/ 	.word	0x00032450
        /*0af8*/ 	.short	0x010a
        /*0afa*/ 	.byte	0x3f
	.zero		1


	//   ....[44]....
        /*0afc*/ 	.word	0x0000e050
        /*0b00*/ 	.word	0x0000009f
        /*0b04*/ 	.word	0x00000000
        /*0b08*/ 	.short	0x0101
        /*0b0a*/ 	.byte	0x3f
	.zero		1


	//   ....[45]....
        /*0b0c*/ 	.word	0x0000ea20
        /*0b10*/ 	.word	0x000000c9
        /*0b14*/ 	.word	0x00000000
        /*0b18*/ 	.short	0x0101
        /*0b1a*/ 	.byte	0x3f
	.zero		1


	//   ....[46]....
        /*0b1c*/ 	.word	0x0000eb30
        /*0b20*/ 	.word	0x000000d7
        /*0b24*/ 	.word	0x00032430
        /*0b28*/ 	.short	0x010a
        /*0b2a*/ 	.byte	0x3f
	.zero		1


	//   ....[47]....
        /*0b2c*/ 	.word	0x0000eba0
        /*0b30*/ 	.word	0x000000d7
        /*0b34*/ 	.word	0x00032430
        /*0b38*/ 	.short	0x010a
        /*0b3a*/ 	.byte	0x3f
	.zero		1


	//   ....[48]....
        /*0b3c*/ 	.word	0x0000ee10
        /*0b40*/ 	.word	0x000000d7
        /*0b44*/ 	.word	0x00032450
        /*0b48*/ 	.short	0x010a
        /*0b4a*/ 	.byte	0x3f
	.zero		1


	//   ....[49]....
        /*0b4c*/ 	.word	0x0000ee60
        /*0b50*/ 	.word	0x000000d7
        /*0b54*/ 	.word	0x00032450
        /*0b58*/ 	.short	0x010a
        /*0b5a*/ 	.byte	0x3f
	.zero		1


	//   ....[50]....
        /*0b5c*/ 	.word	0x00010420
        /*0b60*/ 	.word	0x00000098
        /*0b64*/ 	.word	0x00000000
        /*0b68*/ 	.short	0x0101
        /*0b6a*/ 	.byte	0x3f
	.zero		1


	//   ....[51]....
        /*0b6c*/ 	.word	0x000111e0
        /*0b70*/ 	.word	0x000000d7
        /*0b74*/ 	.word	0x00000000
        /*0b78*/ 	.short	0x0101
        /*0b7a*/ 	.byte	0x3f
	.zero		1


	//   ....[52]....
        /*0b7c*/ 	.word	0x00013460
        /*0b80*/ 	.word	0x00000000
        /*0b84*/ 	.word	0x00000000
        /*0b88*/ 	.short	0x0101
        /*0b8a*/ 	.byte	0x3f
	.zero		1


	//   ....[53]....
        /*0b8c*/ 	.word	0x00015c60
        /*0b90*/ 	.word	0x00000009
        /*0b94*/ 	.word	0x00032420
        /*0b98*/ 	.short	0x010a
        /*0b9a*/ 	.byte	0x3f
	.zero		1


	//   ....[54]....
        /*0b9c*/ 	.word	0x00015ce0
        /*0ba0*/ 	.word	0x00000005
        /*0ba4*/ 	.word	0x000324a0
        /*0ba8*/ 	.short	0x010a
        /*0baa*/ 	.byte	0x3f
	.zero		1


	//   ....[55]....
        /*0bac*/ 	.word	0x00015ec0
        /*0bb0*/ 	.word	0x00000005
        /*0bb4*/ 	.word	0x000324c0
        /*0bb8*/ 	.short	0x010a
        /*0bba*/ 	.byte	0x3f
	.zero		1


	//   ....[56]....
        /*0bbc*/ 	.word	0x000162d0
        /*0bc0*/ 	.word	0x00000006
        /*0bc4*/ 	.word	0x000324a0
        /*0bc8*/ 	.short	0x010a
        /*0bca*/ 	.byte	0x3f
	.zero		1


	//   ....[57]....
        /*0bcc*/ 	.word	0x00016490
        /*0bd0*/ 	.word	0x00000006
        /*0bd4*/ 	.word	0x000324c0
        /*0bd8*/ 	.short	0x010a
        /*0bda*/ 	.byte	0x3f
	.zero		1


	//   ....[58]....
        /*0bdc*/ 	.word	0x00017260
        /*0be0*/ 	.word	0x00000009
        /*0be4*/ 	.word	0x00032440
        /*0be8*/ 	.short	0x010a
        /*0bea*/ 	.byte	0x3f
	.zero		1


	//   ....[59]....
        /*0bec*/ 	.word	0x00017880
        /*0bf0*/ 	.word	0x00000009
        /*0bf4*/ 	.word	0x00032420
        /*0bf8*/ 	.short	0x010a
        /*0bfa*/ 	.byte	0x3f
	.zero		1


	//   ....[60]....
        /*0bfc*/ 	.word	0x00017950
        /*0c00*/ 	.word	0x00000005
        /*0c04*/ 	.word	0x00032460
        /*0c08*/ 	.short	0x010a
        /*0c0a*/ 	.byte	0x3f
	.zero		1


	//   ....[61]....
        /*0c0c*/ 	.word	0x00017f80
        /*0c10*/ 	.word	0x00000002
        /*0c14*/ 	.word	0x00032440
        /*0c18*/ 	.short	0x010a
        /*0c1a*/ 	.byte	0x3f
	.zero		1


	//   ....[62]....
        /*0c1c*/ 	.word	0x00018190
        /*0c20*/ 	.word	0x00000002
        /*0c24*/ 	.word	0x00032460
        /*0c28*/ 	.short	0x010a
        /*0c2a*/ 	.byte	0x3f
	.zero		1


	//   ....[63]....
        /*0c2c*/ 	.word	0x000186e0
        /*0c30*/ 	.word	0x00000002
        /*0c34*/ 	.word	0x00032440
        /*0c38*/ 	.short	0x010a
        /*0c3a*/ 	.byte	0x3f
	.zero		1


	//   ....[64]....
        /*0c3c*/ 	.word	0x000188e0
        /*0c40*/ 	.word	0x00000002
        /*0c44*/ 	.word	0x00032460
        /*0c48*/ 	.short	0x010a
        /*0c4a*/ 	.byte	0x3f
	.zero		1


	//   ....[65]....
        /*0c4c*/ 	.word	0x00018dc0
        /*0c50*/ 	.word	0x00000002
        /*0c54*/ 	.word	0x00032440
        /*0c58*/ 	.short	0x010a
        /*0c5a*/ 	.byte	0x3f
	.zero		1


	//   ....[66]....
        /*0c5c*/ 	.word	0x00018fd0
        /*0c60*/ 	.word	0x00000002
        /*0c64*/ 	.word	0x00032460
        /*0c68*/ 	.short	0x010a
        /*0c6a*/ 	.byte	0x3f
	.zero		1


	//   ....[67]....
        /*0c6c*/ 	.word	0x0001a140
        /*0c70*/ 	.word	0x00000000
        /*0c74*/ 	.word	0x00032420
        /*0c78*/ 	.short	0x010a
        /*0c7a*/ 	.byte	0x3f
	.zero		1


	//   ....[68]....
        /*0c7c*/ 	.word	0x0001a2e0
        /*0c80*/ 	.word	0x00000006
        /*0c84*/ 	.word	0x00000000
        /*0c88*/ 	.short	0x010a
        /*0c8a*/ 	.byte	0x3f
	.zero		1


	//   ....[69]....
        /*0c8c*/ 	.word	0x0001a350
        /*0c90*/ 	.word	0x00000007
        /*0c94*/ 	.word	0x00000000
        /*0c98*/ 	.short	0x010a
        /*0c9a*/ 	.byte	0x3f
	.zero		1


	//   ....[70]....
        /*0c9c*/ 	.word	0x0001a3c0
        /*0ca0*/ 	.word	0x00000004
        /*0ca4*/ 	.word	0x00000000
        /*0ca8*/ 	.short	0x010a
        /*0caa*/ 	.byte	0x3f
	.zero		1


	//   ....[71]....
        /*0cac*/ 	.word	0x0001a3f0
        /*0cb0*/ 	.word	0x00000003
        /*0cb4*/ 	.word	0x00000000
        /*0cb8*/ 	.short	0x010a
        /*0cba*/ 	.byte	0x3f
	.zero		1


	//   ....[72]....
        /*0cbc*/ 	.word	0x0001a450
        /*0cc0*/ 	.word	0x0000005a
        /*0cc4*/ 	.word	0x00032490
        /*0cc8*/ 	.short	0x010a
        /*0cca*/ 	.byte	0x3f
	.zero		1


	//   ....[73]....
        /*0ccc*/ 	.word	0x0001a4a0
        /*0cd0*/ 	.word	0x0000005a
        /*0cd4*/ 	.word	0x00032490
        /*0cd8*/ 	.short	0x010a
        /*0cda*/ 	.byte	0x3f
	.zero		1


	//   ....[74]....
        /*0cdc*/ 	.word	0x0001a4f0
        /*0ce0*/ 	.word	0x0000005a
        /*0ce4*/ 	.word	0x00032490
        /*0ce8*/ 	.short	0x010a
        /*0cea*/ 	.byte	0x3f
	.zero		1


	//   ....[75]....
        /*0cec*/ 	.word	0x0001a540
        /*0cf0*/ 	.word	0x0000005a
        /*0cf4*/ 	.word	0x000324b0
        /*0cf8*/ 	.short	0x010a
        /*0cfa*/ 	.byte	0x3f
	.zero		1


	//   ....[76]....
        /*0cfc*/ 	.word	0x0001ab80
        /*0d00*/ 	.word	0x00000011
        /*0d04*/ 	.word	0x00032400
        /*0d08*/ 	.short	0x010a
        /*0d0a*/ 	.byte	0x3f
	.zero		1


	//   ....[77]....
        /*0d0c*/ 	.word	0x0001b0d0
        /*0d10*/ 	.word	0x00000011
        /*0d14*/ 	.word	0x00032400
        /*0d18*/ 	.short	0x010a
        /*0d1a*/ 	.byte	0x3f
	.zero		1


	//   ....[78]....
        /*0d1c*/ 	.word	0x0001b120
        /*0d20*/ 	.word	0x000000ad
        /*0d24*/ 	.word	0x00032430
        /*0d28*/ 	.short	0x010a
        /*0d2a*/ 	.byte	0x3f
	.zero		1


	//   ....[79]....
        /*0d2c*/ 	.word	0x0001b170
        /*0d30*/ 	.word	0x00000011
        /*0d34*/ 	.word	0x00032410
        /*0d38*/ 	.short	0x010a
        /*0d3a*/ 	.byte	0x3f
	.zero		1


	//   ....[80]....
        /*0d3c*/ 	.word	0x0001b1c0
        /*0d40*/ 	.word	0x000000ad
        /*0d44*/ 	.word	0x00032450
        /*0d48*/ 	.short	0x010a
        /*0d4a*/ 	.byte	0x3f
	.zero		1


	//   ....[81]....
        /*0d4c*/ 	.word	0x0001b210
        /*0d50*/ 	.word	0x000000c9
        /*0d54*/ 	.word	0x00032430
        /*0d58*/ 	.short	0x010a
        /*0d5a*/ 	.byte	0x3f
	.zero		1


	//   ....[82]....
        /*0d5c*/ 	.word	0x0001b260
        /*0d60*/ 	.word	0x000000c9
        /*0d64*/ 	.word	0x00032450
        /*0d68*/ 	.short	0x010a
        /*0d6a*/ 	.byte	0x3f
	.zero		1


	//   ....[83]....
        /*0d6c*/ 	.word	0x0001b2b0
        /*0d70*/ 	.word	0x000000d7
        /*0d74*/ 	.word	0x00032430
        /*0d78*/ 	.short	0x010a
        /*0d7a*/ 	.byte	0x3f
	.zero		1


	//   ....[84]....
        /*0d7c*/ 	.word	0x0001b300
        /*0d80*/ 	.word	0x000000d7
        /*0d84*/ 	.word	0x00032450
        /*0d88*/ 	.short	0x010a
        /*0d8a*/ 	.byte	0x3f
	.zero		1


	//   ....[85]....
        /*0d8c*/ 	.word	0x0001b4a0
        /*0d90*/ 	.word	0x00000009
        /*0d94*/ 	.word	0x00032420
        /*0d98*/ 	.short	0x010a
        /*0d9a*/ 	.byte	0x3f
	.zero		1


	//   ....[86]....
        /*0d9c*/ 	.word	0x0001b4f0
        /*0da0*/ 	.word	0x00000005
        /*0da4*/ 	.word	0x000324a0
        /*0da8*/ 	.short	0x010a
        /*0daa*/ 	.byte	0x3f
	.zero		1


	//   ....[87]....
        /*0dac*/ 	.word	0x0001b540
        /*0db0*/ 	.word	0x00000005
        /*0db4*/ 	.word	0x000324c0
        /*0db8*/ 	.short	0x010a
        /*0dba*/ 	.byte	0x3f
	.zero		1


	//   ....[88]....
        /*0dbc*/ 	.word	0x0001b590
        /*0dc0*/ 	.word	0x00000006
        /*0dc4*/ 	.word	0x000324a0
        /*0dc8*/ 	.short	0x010a
        /*0dca*/ 	.byte	0x3f
	.zero		1


	//   ....[89]....
        /*0dcc*/ 	.word	0x0001b5e0
        /*0dd0*/ 	.word	0x00000006
        /*0dd4*/ 	.word	0x000324c0
        /*0dd8*/ 	.short	0x010a
        /*0dda*/ 	.byte	0x3f
	.zero		1


	//   ....[90]....
        /*0ddc*/ 	.word	0x0001b780
        /*0de0*/ 	.word	0x00000009
        /*0de4*/ 	.word	0x00032440
        /*0de8*/ 	.short	0x010a
        /*0dea*/ 	.byte	0x3f
	.zero		1


	//   ....[91]....
        /*0dec*/ 	.word	0x0001b800
        /*0df0*/ 	.word	0x00000009
        /*0df4*/ 	.word	0x00032420
        /*0df8*/ 	.short	0x010a
        /*0dfa*/ 	.byte	0x3f
	.zero		1


	//   ....[92]....
        /*0dfc*/ 	.word	0x0001b850
        /*0e00*/ 	.word	0x00000005
        /*0e04*/ 	.word	0x00032460
        /*0e08*/ 	.short	0x010a
        /*0e0a*/ 	.byte	0x3f
	.zero		1


	//   ....[93]....
        /*0e0c*/ 	.word	0x0001b8a0
        /*0e10*/ 	.word	0x00000002
        /*0e14*/ 	.word	0x00032440
        /*0e18*/ 	.short	0x010a
        /*0e1a*/ 	.byte	0x3f
	.zero		1


	//   ....[94]....
        /*0e1c*/ 	.word	0x0001b8f0
        /*0e20*/ 	.word	0x00000002
        /*0e24*/ 	.word	0x00032460
        /*0e28*/ 	.short	0x010a
        /*0e2a*/ 	.byte	0x3f
	.zero		1


	//   ....[95]....
        /*0e2c*/ 	.word	0x0001b940
        /*0e30*/ 	.word	0x00000002
        /*0e34*/ 	.word	0x00032440
        /*0e38*/ 	.short	0x010a
        /*0e3a*/ 	.byte	0x3f
	.zero		1


	//   ....[96]....
        /*0e3c*/ 	.word	0x0001b990
        /*0e40*/ 	.word	0x00000002
        /*0e44*/ 	.word	0x00032460
        /*0e48*/ 	.short	0x010a
        /*0e4a*/ 	.byte	0x3f
	.zero		1


	//   ....[97]....
        /*0e4c*/ 	.word	0x0001b9e0
        /*0e50*/ 	.word	0x00000002
        /*0e54*/ 	.word	0x00032440
        /*0e58*/ 	.short	0x010a
        /*0e5a*/ 	.byte	0x3f
	.zero		1


	//   ....[98]....
        /*0e5c*/ 	.word	0x0001ba30
        /*0e60*/ 	.word	0x00000002
        /*0e64*/ 	.word	0x00032460
        /*0e68*/ 	.short	0x010a
        /*0e6a*/ 	.byte	0x3f
	.zero		1


	//   ....[99]....
        /*0e6c*/ 	.word	0x0001c3f0
        /*0e70*/ 	.word	0x00000000
        /*0e74*/ 	.word	0x00032420
        /*0e78*/ 	.short	0x010a
        /*0e7a*/ 	.byte	0x3f
	.zero		1


	//   ....[100]....
        /*0e7c*/ 	.word	0x0001c590
        /*0e80*/ 	.word	0x00000006
        /*0e84*/ 	.word	0x00000000
        /*0e88*/ 	.short	0x010a
        /*0e8a*/ 	.byte	0x3f
	.zero		1


	//   ....[101]....
        /*0e8c*/ 	.word	0x0001c5e0
        /*0e90*/ 	.word	0x00000007
        /*0e94*/ 	.word	0x00000000
        /*0e98*/ 	.short	0x010a
        /*0e9a*/ 	.byte	0x3f
	.zero		1


	//   ....[102]....
        /*0e9c*/ 	.word	0x0001c630
        /*0ea0*/ 	.word	0x00000004
        /*0ea4*/ 	.word	0x00000000
        /*0ea8*/ 	.short	0x010a
        /*0eaa*/ 	.byte	0x3f
	.zero		1


	//----- nvinfo : EIATTR_NUM_MBARRIERS
	.align		4
.L_1645:
        /*0eac*/ 	.byte	0x03, 0x38
        /*0eae*/ 	.short	0x0017


	//----- nvinfo : EIATTR_EXIT_INSTR_OFFSETS
	.align		4
        /*0eb0*/ 	.byte	0x04, 0x1c
        /*0eb2*/ 	.short	(.L_1647 - .L_1646)


	//   ....[0]....
.L_1646:
        /*0eb4*/ 	.word	0x0001a440


	//----- nvinfo : EIATTR_MAX_THREADS
	.align		4
.L_1647:
        /*0eb8*/ 	.byte	0x04, 0x05
        /*0eba*/ 	.short	(.L_1649 - .L_1648)
.L_1648:
        /*0ebc*/ 	.word	0x00000180
        /*0ec0*/ 	.word	0x00000001
        /*0ec4*/ 	.word	0x00000001


	//----- nvinfo : EIATTR_CRS_STACK_SIZE
	.align		4
.L_1649:
        /*0ec8*/ 	.byte	0x04, 0x1e
        /*0eca*/ 	.short	(.L_1651 - .L_1650)
.L_1650:
        /*0ecc*/ 	.word	0x00000000


	//----- nvinfo : EIATTR_CBANK_PARAM_SIZE
	.align		4
.L_1651:
        /*0ed0*/ 	.byte	0x03, 0x19
        /*0ed2*/ 	.short	0x0b70


	//----- nvinfo : EIATTR_PARAM_CBANK
	.align		4
        /*0ed4*/ 	.byte	0x04, 0x0a
        /*0ed6*/ 	.short	(.L_1653 - .L_1652)
	.align		4
.L_1652:
        /*0ed8*/ 	.word	index@(.nv.constant0._ZN7cutlass13device_kernelIN5flash11enable_sm90INS1_16FlashAttnFwdSm90INS1_25CollectiveMainloopFwdSm90ILi2EN4cute5tupleIJNS5_1CILi1EEES8_S8_EEENS6_IJNS7_ILi128EEENS7_ILi96EEENS7_ILi64EEEEEELi256ENS_6half_tEfNS_4arch4Sm90ELb1ELb0ELb0ELb1ELb0ELb1ELb1ELb1ELb0ELb0ELb0ELb0EEENS1_21CollectiveEpilogueFwdINS6_IJSA_NS7_ILi256EEESB_EEES9_SE_SG_Li256ELb1ELb0ELb0ELb0EEENS1_36VarlenDynamicPersistentTileSchedulerILi128ELi96ELi256ELi32ELb0ELb0ELb1ELb1ELb1ELb1EEEEEEEEEvNT_6ParamsE)
        /*0edc*/ 	.short	0x0210
        /*0ede*/ 	.short	0x0b70


	//----- nvinfo : EIATTR_SW_WAR
	.align		4
.L_1653:
        /*0ee0*/ 	.byte	0x04, 0x36
        /*0ee2*/ 	.short	(.L_1655 - .L_1654)
.L_1654:
        /*0ee4*/ 	.word	0x00000008
.L_1655:


//--------------------- .nv.callgraph             --------------------------
	.section	.nv.callgraph,"",@"SHT_CUDA_CALLGRAPH"
	.align	4
	.sectionentsize	8
	.align		4
        /*0000*/ 	.word	0x00000000
	.align		4
        /*0004*/ 	.word	0xffffffff
	.align		4
        /*0008*/ 	.word	index@(_ZN7cutlass13device_kernelIN5flash11enable_sm90INS1_16FlashAttnFwdSm90INS1_25CollectiveMainloopFwdSm90ILi2EN4cute5tupleIJNS5_1CILi1EEES8_S8_EEENS6_IJNS7_ILi128EEESA_NS7_ILi192EEEEEELi128ENS_6half_tEfNS_4arch4Sm90ELb0ELb0ELb0ELb0ELb0ELb0ELb0ELb1ELb1ELb0ELb0ELb0EEENS1_21CollectiveEpilogueFwdINS6_IJSA_SA_SA_EEES9_SD_SF_Li256ELb0ELb0ELb0ELb0EEENS1_29StaticPersistentTileSchedulerILb0EEEEEEEEEvNT_6ParamsE)
	.align		4
        /*000c*/ 	.word	index@(__assertfail)
	.align		4
        /*0010*/ 	.word	index@(_ZN7cutlass13device_kernelIN5flash11enable_sm90INS1_16FlashAttnFwdSm90INS1_25CollectiveMainloopFwdSm90ILi2EN4cute5tupleIJNS5_1CILi2EEENS7_ILi1EEES9_EEENS6_IJNS7_ILi128EEESB_NS7_ILi192EEEEEELi128ENS_6half_tEfNS_4arch4Sm90ELb0ELb0ELb0ELb0ELb0ELb0ELb0ELb1ELb1ELb0ELb0ELb0EEENS1_21CollectiveEpilogueFwdINS6_IJSB_SB_SB_EEESA_SE_SG_Li256ELb0ELb0ELb0ELb0EEENS1_29StaticPersistentTileSchedulerILb0EEEEEEEEEvNT_6ParamsE)
	.align		4
        /*0014*/ 	.word	index@(__assertfail)
	.align		4
        /*0018*/ 	.word	index@(_ZN7cutlass13device_kernelIN5flash11enable_sm90INS1_16FlashAttnFwdSm90INS1_25CollectiveMainloopFwdSm90ILi2EN4cute5tupleIJNS5_1CILi1EEES8_S8_EEENS6_IJNS7_ILi128EEESA_NS7_ILi192EEEEEELi128ENS_6half_tEfNS_4arch4Sm90ELb0ELb0ELb0ELb1ELb0ELb0ELb0ELb1ELb1ELb0ELb0ELb0EEENS1_21CollectiveEpilogueFwdINS6_IJSA_SA_SA_EEES9_SD_SF_Li256ELb1ELb0ELb0ELb0EEENS1_36VarlenDynamicPersistentTileSchedulerILi128ELi128ELi256ELi32ELb0ELb0ELb1ELb0ELb1ELb1EEEEEEEEEvNT_6ParamsE)
	.align		4
        /*001c*/ 	.word	index@(__assertfail)
	.align		4
        /*0020*/ 	.word	index@(_ZN7cutlass13device_kernelIN5flash11enable_sm90INS1_16FlashAttnFwdSm90INS1_25CollectiveMainloopFwdSm90ILi2EN4cute5tupleIJNS5_1CILi1EEES8_S8_EEENS6_IJNS7_ILi128EEESA_NS7_ILi192EEEEEELi128ENS_6half_tEfNS_4arch4Sm90ELb0ELb0ELb0ELb1ELb0ELb1ELb0ELb1ELb1ELb0ELb0ELb0EEENS1_21CollectiveEpilogueFwdINS6_IJSA_SA_SA_EEES9_SD_SF_Li256ELb1ELb0ELb0ELb0EEENS1_36VarlenDynamicPersistentTileSchedulerILi128ELi128ELi256ELi32ELb0ELb0ELb1ELb0ELb1ELb1EEEEEEEEEvNT_6ParamsE)
	.align		4
        /*0024*/ 	.word	index@(__assertfail)
	.align		4
        /*0028*/ 	.word	index@(_ZN7cutlass13device_kernelIN5flash11enable_sm90INS1_16FlashAttnFwdSm90INS1_25CollectiveMainloopFwdSm90ILi2EN4cute5tupleIJNS5_1CILi1EEES8_S8_EEENS6_IJNS7_ILi128EEENS7_ILi96EEENS7_ILi192EEEEEELi128ENS_6half_tEfNS_4arch4Sm90ELb0ELb1ELb0ELb0ELb0ELb0ELb0ELb1ELb1ELb0ELb0ELb0EEENS1_21CollectiveEpilogueFwdINS6_IJSA_SA_SB_EEES9_SE_SG_Li256ELb0ELb0ELb0ELb0EEENS1_30DynamicPersistentTileSchedulerILi256ELi32ELb0ELb0ELb1EEEEEEEEEvNT_6ParamsE)
	.align		4
        /*002c*/ 	.word	index@(__assertfail)
	.align		4
        /*0030*/ 	.word	index@(_ZN7cutlass13device_kernelIN5flash11enable_sm90INS1_16FlashAttnFwdSm90INS1_25CollectiveMainloopFwdSm90ILi2EN4cute5tupleIJNS5_1CILi1EEES8_S8_EEENS6_IJNS7_ILi128EEENS7_ILi96EEENS7_ILi192EEEEEELi128ENS_6half_tEfNS_4arch4Sm90ELb0ELb1ELb0ELb1ELb0ELb0ELb0ELb1ELb1ELb0ELb0ELb0EEENS1_21CollectiveEpilogueFwdINS6_IJSA_SA_SB_EEES9_SE_SG_Li256ELb1ELb0ELb0ELb0EEENS1_36VarlenDynamicPersistentTileSchedulerILi128ELi96ELi256ELi32ELb0ELb0ELb1ELb1ELb0ELb1EEEEEEEEEvNT_6ParamsE)
	.align		4
        /*0034*/ 	.word	index@(__assertfail)
	.align		4
        /*0038*/ 	.word	index@(_ZN7cutlass13device_kernelIN5flash11enable_sm90INS1_16FlashAttnFwdSm90INS1_25CollectiveMainloopFwdSm90ILi2EN4cute5tupleIJNS5_1CILi1EEES8_S8_EEENS6_IJNS7_ILi128EEENS7_ILi96EEENS7_ILi192EEEEEELi128ENS_6half_tEfNS_4arch4Sm90ELb0ELb1ELb0ELb1ELb0ELb1ELb0ELb1ELb1ELb0ELb0ELb0EEENS1_21CollectiveEpilogueFwdINS6_IJSA_SA_SB_EEES9_SE_SG_Li256ELb1ELb0ELb0ELb0EEENS1_36VarlenDynamicPersistentTileSchedulerILi128ELi96ELi256ELi32ELb0ELb0ELb1ELb1ELb0ELb1EEEEEEEEEvNT_6ParamsE)
	.align		4
        /*003c*/ 	.word	index@(__assertfail)
	.align		4
        /*0040*/ 	.word	index@(_ZN7cutlass13device_kernelIN5flash11enable_sm90INS1_16FlashAttnFwdSm90INS1_25CollectiveMainloopFwdSm90ILi2EN4cute5tupleIJNS5_1CILi1EEES8_S8_EEENS6_IJNS7_ILi128EEESA_NS7_ILi192EEEEEELi128ENS_6half_tEfNS_4arch4Sm90ELb1ELb0ELb0ELb0ELb0ELb0ELb0ELb1ELb1ELb0ELb0ELb0EEENS1_21CollectiveEpilogueFwdINS6_IJSA_SA_SA_EEES9_SD_SF_Li256ELb0ELb0ELb0ELb0EEENS1_30DynamicPersistentTileSchedulerILi256ELi32ELb0ELb0ELb1EEEEEEEEEvNT_6ParamsE)
	.align		4
        /*0044*/ 	.word	index@(__assertfail)
	.align		4
        /*0048*/ 	.word	index@(_ZN7cutlass13device_kernelIN5flash11enable_sm90INS1_16FlashAttnFwdSm90INS1_25CollectiveMainloopFwdSm90ILi2EN4cute5tupleIJNS5_1CILi1EEES8_S8_EEENS6_IJNS7_ILi128EEESA_NS7_ILi192EEEEEELi128ENS_6half_tEfNS_4arch4Sm90ELb1ELb0ELb0ELb1ELb0ELb0ELb0ELb1ELb1ELb0ELb0ELb0EEENS1_21CollectiveEpilogueFwdINS6_IJSA_SA_SA_EEES9_SD_SF_Li256ELb1ELb0ELb0ELb0EEENS1_36VarlenDynamicPersistentTileSchedulerILi128ELi128ELi256ELi32ELb0ELb0ELb1ELb1ELb1ELb1EEEEEEEEEvNT_6ParamsE)
	.align		4
        /*004c*/ 	.word	index@(__assertfail)
	.align		4
        /*0050*/ 	.word	index@(_ZN7cutlass13device_kernelIN5flash11enable_sm90INS1_16FlashAttnFwdSm90INS1_25CollectiveMainloopFwdSm90ILi2EN4cute5tupleIJNS5_1CILi1EEES8_S8_EEENS6_IJNS7_ILi128EEESA_NS7_ILi192EEEEEELi128ENS_6half_tEfNS_4arch4Sm90ELb1ELb0ELb0ELb1ELb0ELb1ELb0ELb1ELb1ELb0ELb0ELb0EEENS1_21CollectiveEpilogueFwdINS6_IJSA_SA_SA_EEES9_SD_SF_Li256ELb1ELb0ELb0ELb0EEENS1_36VarlenDynamicPersistentTileSchedulerILi128ELi128ELi256ELi32ELb0ELb0ELb1ELb1ELb1ELb1EEEEEEEEEvNT_6ParamsE)
	.align		4
        /*0054*/ 	.word	index@(__assertfail)
	.align		4
        /*0058*/ 	.word	index@(_ZN7cutlass13device_kernelIN5flash11enable_sm90INS1_16FlashAttnFwdSm90INS1_25CollectiveMainloopFwdSm90ILi2EN4cute5tupleIJNS5_1CILi1EEES8_S8_EEENS6_IJNS7_ILi64EEESA_SA_EEELi512ENS_6half_tEfNS_4arch4Sm90ELb0ELb0ELb0ELb0ELb0ELb0ELb0ELb0ELb0ELb0ELb0ELb0EEENS1_21CollectiveEpilogueFwdINS6_IJSA_NS7_ILi512EEESA_EEES9_SC_SE_Li256ELb0ELb0ELb0ELb0EEENS1_29StaticPersistentTileSchedulerILb0EEEEEEEEEvNT_6ParamsE)
	.align		4
        /*005c*/ 	.word	index@(__assertfail)
	.align		4
        /*0060*/ 	.word	index@(_ZN7cutlass13device_kernelIN5flash11enable_sm90INS1_16FlashAttnFwdSm90INS1_25CollectiveMainloopFwdSm90ILi2EN4cute5tupleIJNS5_1CILi1EEES8_S8_EEENS6_IJNS7_ILi64EEESA_SA_EEELi512ENS_6half_tEfNS_4arch4Sm90ELb0ELb0ELb0ELb0ELb0ELb0ELb1ELb0ELb0ELb0ELb0ELb0EEENS1_21CollectiveEpilogueFwdINS6_IJSA_NS7_ILi512EEESA_EEES9_SC_SE_Li256ELb0ELb0ELb0ELb0EEENS1_29StaticPersistentTileSchedulerILb0EEEEEEEEEvNT_6ParamsE)
	.align		4
        /*0064*/ 	.word	index@(__assertfail)
	.align		4
        /*0068*/ 	.word	index@(_ZN7cutlass13device_kernelIN5flash11enable_sm90INS1_16FlashAttnFwdSm90INS1_25CollectiveMainloopFwdSm90ILi2EN4cute5tupleIJNS5_1CILi1EEES8_S8_EEENS6_IJNS7_ILi64EEESA_SA_EEELi512ENS_6half_tEfNS_4arch4Sm90ELb0ELb0ELb0ELb1ELb0ELb0ELb0ELb0ELb0ELb0ELb0ELb0EEENS1_21CollectiveEpilogueFwdINS6_IJSA_NS7_ILi512EEESA_EEES9_SC_SE_Li256ELb1ELb0ELb0ELb0EEENS1_36VarlenDynamicPersistentTileSchedulerILi64ELi64ELi256ELi32ELb0ELb0ELb1ELb0ELb1ELb1EEEEEEEEEvNT_6ParamsE)
	.align		4
        /*006c*/ 	.word	index@(__assertfail)
	.align		4
        /*0070*/ 	.word	index@(_ZN7cutlass13device_kernelIN5flash11enable_sm90INS1_16FlashAttnFwdSm90INS1_25CollectiveMainloopFwdSm90ILi2EN4cute5tupleIJNS5_1CILi1EEES8_S8_EEENS6_IJNS7_ILi64EEESA_SA_EEELi512ENS_6half_tEfNS_4arch4Sm90ELb0ELb0ELb0ELb1ELb0ELb1ELb0ELb0ELb0ELb0ELb0ELb0EEENS1_21CollectiveEpilogueFwdINS6_IJSA_NS7_ILi512EEESA_EEES9_SC_SE_Li256ELb1ELb0ELb0ELb0EEENS1_36VarlenDynamicPersistentTileSchedulerILi64ELi64ELi256ELi32ELb0ELb0ELb1ELb0ELb1ELb1EEEEEEEEEvNT_6ParamsE)
	.align		4
        /*0074*/ 	.word	index@(__assertfail)
	.align		4
        /*0078*/ 	.word	index@(_ZN7cutlass13device_kernelIN5flash11enable_sm90INS1_16FlashAttnFwdSm90INS1_25CollectiveMainloopFwdSm90ILi2EN4cute5tupleIJNS5_1CILi1EEES8_S8_EEENS6_IJNS7_ILi64EEESA_SA_EEELi512ENS_6half_tEfNS_4arch4Sm90ELb0ELb0ELb0ELb1ELb0ELb0ELb1ELb0ELb0ELb0ELb0ELb0EEENS1_21CollectiveEpilogueFwdINS6_IJSA_NS7_ILi512EEESA_EEES9_SC_SE_Li256ELb1ELb0ELb0ELb0EEENS1_36VarlenDynamicPersistentTileSchedulerILi64ELi64ELi256ELi32ELb0ELb0ELb1ELb0ELb1ELb1EEEEEEEEEvNT_6ParamsE)
	.align		4
        /*007c*/ 	.word	index@(__assertfail)
	.align		4
        /*0080*/ 	.word	index@(_ZN7cutlass13device_kernelIN5flash11enable_sm90INS1_16FlashAttnFwdSm90INS1_25CollectiveMainloopFwdSm90ILi2EN4cute5tupleIJNS5_1CILi1EEES8_S8_EEENS6_IJNS7_ILi64EEESA_SA_EEELi512ENS_6half_tEfNS_4arch4Sm90ELb0ELb0ELb0ELb1ELb0ELb1ELb1ELb0ELb0ELb0ELb0ELb0EEENS1_21CollectiveEpilogueFwdINS6_IJSA_NS7_ILi512EEESA_EEES9_SC_SE_Li256ELb1ELb0ELb0ELb0EEENS1_36VarlenDynamicPersistentTileSchedulerILi64ELi64ELi256ELi32ELb0ELb0ELb1ELb0ELb1ELb1EEEEEEEEEvNT_6ParamsE)
	.align		4
        /*0084*/ 	.word	index@(__assertfail)
	.align		4
        /*0088*/ 	.word	index@(_ZN7cutlass13device_kernelIN5flash11enable_sm90INS1_16FlashAttnFwdSm90INS1_25CollectiveMainloopFwdSm90ILi2EN4cute5tupleIJNS5_1CILi1EEES8_S8_EEENS6_IJNS7_ILi64EEESA_SA_EEELi512ENS_6half_tEfNS_4arch4Sm90ELb0ELb1ELb0ELb0ELb0ELb0ELb0ELb0ELb0ELb0ELb0ELb0EEENS1_21CollectiveEpilogueFwdINS6_IJSA_NS7_ILi512EEESA_EEES9_SC_SE_Li256ELb0ELb0ELb0ELb0EEENS1_30DynamicPersistentTileSchedulerILi256ELi32ELb0ELb0ELb1EEEEEEEEEvNT_6ParamsE)
	.align		4
        /*008c*/ 	.word	index@(__assertfail)
	.align		4
        /*0090*/ 	.word	index@(_ZN7cutlass13device_kernelIN5flash11enable_sm90INS1_16FlashAttnFwdSm90INS1_25CollectiveMainloopFwdSm90ILi2EN4cute5tupleIJNS5_1CILi1EEES8_S8_EEENS6_IJNS7_ILi64EEESA_SA_EEELi512ENS_6half_tEfNS_4arch4Sm90ELb0ELb1ELb0ELb0ELb0ELb0ELb1ELb0ELb0ELb0ELb0ELb0EEENS1_21CollectiveEpilogueFwdINS6_IJSA_NS7_ILi512EEESA_EEES9_SC_SE_Li256ELb0ELb0ELb0ELb0EEENS1_30DynamicPersistentTileSchedulerILi256ELi32ELb0ELb0ELb1EEEEEEEEEvNT_6ParamsE)
	.align		4
        /*0094*/ 	.word	index@(__assertfail)
	.align		4
        /*0098*/ 	.word	index@(_ZN7cutlass13device_kernelIN5flash11enable_sm90INS1_16FlashAttnFwdSm90INS1_25CollectiveMainloopFwdSm90ILi2EN4cute5tupleIJNS5_1CILi1EEES8_S8_EEENS6_IJNS7_ILi64EEESA_SA_EEELi512ENS_6half_tEfNS_4arch4Sm90ELb0ELb1ELb0ELb1ELb0ELb0ELb0ELb0ELb0ELb0ELb0ELb0EEENS1_21CollectiveEpilogueFwdINS6_IJSA_NS7_ILi512EEESA_EEES9_SC_SE_Li256ELb1ELb0ELb0ELb0EEENS1_36VarlenDynamicPersistentTileSchedulerILi64ELi64ELi256ELi32ELb0ELb0ELb1ELb1ELb0ELb1EEEEEEEEEvNT_6ParamsE)
	.align		4
        /*009c*/ 	.word	index@(__assertfail)
	.align		4
        /*00a0*/ 	.word	index@(_ZN7cutlass13device_kernelIN5flash11enable_sm90INS1_16FlashAttnFwdSm90INS1_25CollectiveMainloopFwdSm90ILi2EN4cute5tupleIJNS5_1CILi1EEES8_S8_EEENS6_IJNS7_ILi64EEESA_SA_EEELi512ENS_6half_tEfNS_4arch4Sm90ELb0ELb1ELb0ELb1ELb0ELb1ELb0ELb0ELb0ELb0ELb0ELb0EEENS1_21CollectiveEpilogueFwdINS6_IJSA_NS7_ILi512EEESA_EEES9_SC_SE_Li256ELb1ELb0ELb0ELb0EEENS1_36VarlenDynamicPersistentTileSchedulerILi64ELi64ELi256ELi32ELb0ELb0ELb1ELb1ELb0ELb1EEEEEEEEEvNT_6ParamsE)
	.align		4
        /*00a4*/ 	.word	index@(__assertfail)
	.align		4
        /*00a8*/ 	.word	index@(_ZN7cutlass13device_kernelIN5flash11enable_sm90INS1_16FlashAttnFwdSm90INS1_25CollectiveMainloopFwdSm90ILi2EN4cute5tupleIJNS5_1CILi1EEES8_S8_EEENS6_IJNS7_ILi64EEESA_SA_EEELi512ENS_6half_tEfNS_4arch4Sm90ELb0ELb1ELb0ELb1ELb0ELb0ELb1ELb0ELb0ELb0ELb0ELb0EEENS1_21CollectiveEpilogueFwdINS6_IJSA_NS7_ILi512EEESA_EEES9_SC_SE_Li256ELb1ELb0ELb0ELb0EEENS1_36VarlenDynamicPersistentTileSchedulerILi64ELi64ELi256ELi32ELb0ELb0ELb1ELb1ELb0ELb1EEEEEEEEEvNT_6ParamsE)
	.align		4
        /*00ac*/ 	.word	index@(__assertfail)
	.align		4
        /*00b0*/ 	.word	index@(_ZN7cutlass13device_kernelIN5flash11enable_sm90INS1_16FlashAttnFwdSm90INS1_25CollectiveMainloopFwdSm90ILi2EN4cute5tupleIJNS5_1CILi1EEES8_S8_EEENS6_IJNS7_ILi64EEESA_SA_EEELi512ENS_6half_tEfNS_4arch4Sm90ELb0ELb1ELb0ELb1ELb0ELb1ELb1ELb0ELb0ELb0ELb0ELb0EEENS1_21CollectiveEpilogueFwdINS6_IJSA_NS7_ILi512EEESA_EEES9_SC_SE_Li256ELb1ELb0ELb0ELb0EEENS1_36VarlenDynamicPersistentTileSchedulerILi64ELi64ELi256ELi32ELb0ELb0ELb1ELb1ELb0ELb1EEEEEEEEEvNT_6ParamsE)
	.align		4
        /*00b4*/ 	.word	index@(__assertfail)
	.align		4
        /*00b8*/ 	.word	index@(_ZN7cutlass13device_kernelIN5flash11enable_sm90INS1_16FlashAttnFwdSm90INS1_25CollectiveMainloopFwdSm90ILi2EN4cute5tupleIJNS5_1CILi1EEES8_S8_EEENS6_IJNS7_ILi64EEESA_SA_EEELi512ENS_6half_tEfNS_4arch4Sm90ELb1ELb0ELb0ELb0ELb0ELb0ELb0ELb0ELb0ELb0ELb0ELb0EEENS1_21CollectiveEpilogueFwdINS6_IJSA_NS7_ILi512EEESA_EEES9_SC_SE_Li256ELb0ELb0ELb0ELb0EEENS1_30DynamicPersistentTileSchedulerILi256ELi32ELb0ELb0ELb1EEEEEEEEEvNT_6ParamsE)
	.align		4
        /*00bc*/ 	.word	index@(__assertfail)
	.align		4
        /*00c0*/ 	.word	index@(_ZN7cutlass13device_kernelIN5flash11enable_sm90INS1_16FlashAttnFwdSm90INS1_25CollectiveMainloopFwdSm90ILi2EN4cute5tupleIJNS5_1CILi1EEES8_S8_EEENS6_IJNS7_ILi64EEESA_SA_EEELi512ENS_6half_tEfNS_4arch4Sm90ELb1ELb0ELb0ELb0ELb0ELb0ELb1ELb0ELb0ELb0ELb0ELb0EEENS1_21CollectiveEpilogueFwdINS6_IJSA_NS7_ILi512EEESA_EEES9_SC_SE_Li256ELb0ELb0ELb0ELb0EEENS1_30DynamicPersistentTileSchedulerILi256ELi32ELb0ELb0ELb1EEEEEEEEEvNT_6ParamsE)
	.align		4
        /*00c4*/ 	.word	index@(__assertfail)
	.align		4
        /*00c8*/ 	.word	index@(_ZN7cutlass13device_kernelIN5flash11enable_sm90INS1_16FlashAttnFwdSm90INS1_25CollectiveMainloopFwdSm90ILi2EN4cute5tupleIJNS5_1CILi1EEES8_S8_EEENS6_IJNS7_ILi64EEESA_SA_EEELi512ENS_6half_tEfNS_4arch4Sm90ELb1ELb0ELb0ELb1ELb0ELb0ELb0ELb0ELb0ELb0ELb0ELb0EEENS1_21CollectiveEpilogueFwdINS6_IJSA_NS7_ILi512EEESA_EEES9_SC_SE_Li256ELb1ELb0ELb0ELb0EEENS1_36VarlenDynamicPersistentTileSchedulerILi64ELi64ELi256ELi32ELb0ELb0ELb1ELb1ELb1ELb1EEEEEEEEEvNT_6ParamsE)
	.align		4
        /*00cc*/ 	.word	index@(__assertfail)
	.align		4
        /*00d0*/ 	.word	index@(_ZN7cutlass13device_kernelIN5flash11enable_sm90INS1_16FlashAttnFwdSm90INS1_25CollectiveMainloopFwdSm90ILi2EN4cute5tupleIJNS5_1CILi1EEES8_S8_EEENS6_IJNS7_ILi64EEESA_SA_EEELi512ENS_6half_tEfNS_4arch4Sm90ELb1ELb0ELb0ELb1ELb0ELb1ELb0ELb0ELb0ELb0ELb0ELb0EEENS1_21CollectiveEpilogueFwdINS6_IJSA_NS7_ILi512EEESA_EEES9_SC_SE_Li256ELb1ELb0ELb0ELb0EEENS1_36VarlenDynamicPersistentTileSchedulerILi64ELi64ELi256ELi32ELb0ELb0ELb1ELb1ELb1ELb1EEEEEEEEEvNT_6ParamsE)
	.align		4
        /*00d4*/ 	.word	index@(__assertfail)
	.align		4
        /*00d8*/ 	.word	index@(_ZN7cutlass13device_kernelIN5flash11enable_sm90INS1_16FlashAttnFwdSm90INS1_25CollectiveMainloopFwdSm90ILi2EN4cute5tupleIJNS5_1CILi1EEES8_S8_EEENS6_IJNS7_ILi64EEESA_SA_EEELi512ENS_6half_tEfNS_4arch4Sm90ELb1ELb0ELb0ELb1ELb0ELb0ELb1ELb0ELb0ELb0ELb0ELb0EEENS1_21CollectiveEpilogueFwdINS6_IJSA_NS7_ILi512EEESA_EEES9_SC_SE_Li256ELb1ELb0ELb0ELb0EEENS1_36VarlenDynamicPersistentTileSchedulerILi64ELi64ELi256ELi32ELb0ELb0ELb1ELb1ELb1ELb1EEEEEEEEEvNT_6ParamsE)
	.align		4
        /*00dc*/ 	.word	index@(__assertfail)
	.align		4
        /*00e0*/ 	.word	index@(_ZN7cutlass13device_kernelIN5flash11enable_sm90INS1_16FlashAttnFwdSm90INS1_25CollectiveMainloopFwdSm90ILi2EN4cute5tupleIJNS5_1CILi1EEES8_S8_EEENS6_IJNS7_ILi64EEESA_SA_EEELi512ENS_6half_tEfNS_4arch4Sm90ELb1ELb0ELb0ELb1ELb0ELb1ELb1ELb0ELb0ELb0ELb0ELb0EEENS1_21CollectiveEpilogueFwdINS6_IJSA_NS7_ILi512EEESA_EEES9_SC_SE_Li256ELb1ELb0ELb0ELb0EEENS1_36VarlenDynamicPersistentTileSchedulerILi64ELi64ELi256ELi32ELb0ELb0ELb1ELb1ELb1ELb1EEEEEEEEEvNT_6ParamsE)
	.align		4
        /*00e4*/ 	.word	index@(__assertfail)
	.align		4
        /*00e8*/ 	.word	index@(_ZN7cutlass13device_kernelIN5flash11enable_sm90INS1_16FlashAttnFwdSm90INS1_25CollectiveMainloopFwdSm90ILi2EN4cute5tupleIJNS5_1CILi1EEES8_S8_EEENS6_IJNS7_ILi128EEENS7_ILi96EEENS7_ILi64EEEEEELi256ENS_6half_tEfNS_4arch4Sm90ELb0ELb0ELb0ELb0ELb0ELb0ELb0ELb1ELb0ELb0ELb0ELb0EEENS1_21CollectiveEpilogueFwdINS6_IJSA_NS7_ILi256EEESB_EEES9_SE_SG_Li256ELb0ELb0ELb0ELb0EEENS1_29StaticPersistentTileSchedulerILb0EEEEEEEEEvNT_6ParamsE)
	.align		4
        /*00ec*/ 	.word	index@(__assertfail)
	.align		4
        /*00f0*/ 	.word	index@(_ZN7cutlass13device_kernelIN5flash11enable_sm90INS1_16FlashAttnFwdSm90INS1_25CollectiveMainloopFwdSm90ILi2EN4cute5tupleIJNS5_1CILi1EEES8_S8_EEENS6_IJNS7_ILi128EEENS7_ILi96EEENS7_ILi64EEEEEELi256ENS_6half_tEfNS_4arch4Sm90ELb0ELb0ELb0ELb0ELb0ELb0ELb1ELb1ELb0ELb0ELb0ELb0EEENS1_21CollectiveEpilogueFwdINS6_IJSA_NS7_ILi256EEESB_EEES9_SE_SG_Li256ELb0ELb0ELb0ELb0EEENS1_29StaticPersistentTileSchedulerILb0EEEEEEEEEvNT_6ParamsE)
	.align		4
        /*00f4*/ 	.word	index@(__assertfail)
	.align		4
        /*00f8*/ 	.word	index@(_ZN7cutlass13device_kernelIN5flash11enable_sm90INS1_16FlashAttnFwdSm90INS1_25CollectiveMainloopFwdSm90ILi2EN4cute5tupleIJNS5_1CILi1EEES8_S8_EEENS6_IJNS7_ILi128EEENS7_ILi96EEENS7_ILi64EEEEEELi256ENS_6half_tEfNS_4arch4Sm90ELb0ELb0ELb0ELb1ELb0ELb0ELb0ELb1ELb0ELb0ELb0ELb0EEENS1_21CollectiveEpilogueFwdINS6_IJSA_NS7_ILi256EEESB_EEES9_SE_SG_Li256ELb1ELb0ELb0ELb0EEENS1_36VarlenDynamicPersistentTileSchedulerILi128ELi96ELi256ELi32ELb0ELb0ELb1ELb0ELb1ELb1EEEEEEEEEvNT_6ParamsE)
	.align		4
        /*00fc*/ 	.word	index@(__assertfail)
	.align		4
        /*0100*/ 	.word	index@(_ZN7cutlass13device_kernelIN5flash11enable_sm90INS1_16FlashAttnFwdSm90INS1_25CollectiveMainloopFwdSm90ILi2EN4cute5tupleIJNS5_1CILi1EEES8_S8_EEENS6_IJNS7_ILi128EEENS7_ILi96EEENS7_ILi64EEEEEELi256ENS_6half_tEfNS_4arch4Sm90ELb0ELb0ELb0ELb1ELb0ELb1ELb0ELb1ELb0ELb0ELb0ELb0EEENS1_21CollectiveEpilogueFwdINS6_IJSA_NS7_ILi256EEESB_EEES9_SE_SG_Li256ELb1ELb0ELb0ELb0EEENS1_36VarlenDynamicPersistentTileSchedulerILi128ELi96ELi256ELi32ELb0ELb0ELb1ELb0ELb1ELb1EEEEEEEEEvNT_6ParamsE)
	.align		4
        /*0104*/ 	.word	index@(__assertfail)
	.align		4
        /*0108*/ 	.word	index@(_ZN7cutlass13device_kernelIN5flash11enable_sm90INS1_16FlashAttnFwdSm90INS1_25CollectiveMainloopFwdSm90ILi2EN4cute5tupleIJNS5_1CILi1EEES8_S8_EEENS6_IJNS7_ILi128EEENS7_ILi96EEENS7_ILi64EEEEEELi256ENS_6half_tEfNS_4arch4Sm90ELb0ELb0ELb0ELb1ELb0ELb0ELb1ELb1ELb0ELb0ELb0ELb0EEENS1_21CollectiveEpilogueFwdINS6_IJSA_NS7_ILi256EEESB_EEES9_SE_SG_Li256ELb1ELb0ELb0ELb0EEENS1_36VarlenDynamicPersistentTileSchedulerILi128ELi96ELi256ELi32ELb0ELb0ELb1ELb0ELb1ELb1EEEEEEEEEvNT_6ParamsE)
	.align		4
        /*010c*/ 	.word	index@(__assertfail)
	.align		4
        /*0110*/ 	.word	index@(_ZN7cutlass13device_kernelIN5flash11enable_sm90INS1_16FlashAttnFwdSm90INS1_25CollectiveMainloopFwdSm90ILi2EN4cute5tupleIJNS5_1CILi1EEES8_S8_EEENS6_IJNS7_ILi128EEENS7_ILi96EEENS7_ILi64EEEEEELi256ENS_6half_tEfNS_4arch4Sm90ELb0ELb0ELb0ELb1ELb0ELb1ELb1ELb1ELb0ELb0ELb0ELb0EEENS1_21CollectiveEpilogueFwdINS6_IJSA_NS7_ILi256EEESB_EEES9_SE_SG_Li256ELb1ELb0ELb0ELb0EEENS1_36VarlenDynamicPersistentTileSchedulerILi128ELi96ELi256ELi32ELb0ELb0ELb1ELb0ELb1ELb1EEEEEEEEEvNT_6ParamsE)
	.align		4
        /*0114*/ 	.word	index@(__assertfail)
	.align		4
        /*0118*/ 	.word	index@(_ZN7cutlass13device_kernelIN5flash11enable_sm90INS1_16FlashAttnFwdSm90INS1_25CollectiveMainloopFwdSm90ILi2EN4cute5tupleIJNS5_1CILi1EEES8_S8_EEENS6_IJNS7_ILi128EEENS7_ILi96EEENS7_ILi64EEEEEELi256ENS_6half_tEfNS_4arch4Sm90ELb0ELb1ELb0ELb0ELb0ELb0ELb0ELb1ELb0ELb0ELb0ELb0EEENS1_21CollectiveEpilogueFwdINS6_IJSA_NS7_ILi256EEESB_EEES9_SE_SG_Li256ELb0ELb0ELb0ELb0EEENS1_30DynamicPersistentTileSchedulerILi256ELi32ELb0ELb0ELb1EEEEEEEEEvNT_6ParamsE)
	.align		4
        /*011c*/ 	.word	index@(__assertfail)
	.align		4
        /*0120*/ 	.word	index@(_ZN7cutlass13device_kernelIN5flash11enable_sm90INS1_16FlashAttnFwdSm90INS1_25CollectiveMainloopFwdSm90ILi2EN4cute5tupleIJNS5_1CILi1EEES8_S8_EEENS6_IJNS7_ILi128EEENS7_ILi96EEENS7_ILi64EEEEEELi256ENS_6half_tEfNS_4arch4Sm90ELb0ELb1ELb0ELb0ELb0ELb0ELb1ELb1ELb0ELb0ELb0ELb0EEENS1_21CollectiveEpilogueFwdINS6_IJSA_NS7_ILi256EEESB_EEES9_SE_SG_Li256ELb0ELb0ELb0ELb0EEENS1_30DynamicPersistentTileSchedulerILi256ELi32ELb0ELb0ELb1EEEEEEEEEvNT_6ParamsE)
	.align		4
        /*0124*/ 	.word	index@(__assertfail)
	.align		4
        /*0128*/ 	.word	index@(_ZN7cutlass13device_kernelIN5flash11enable_sm90INS1_16FlashAttnFwdSm90INS1_25CollectiveMainloopFwdSm90ILi2EN4cute5tupleIJNS5_1CILi1EEES8_S8_EEENS6_IJNS7_ILi128EEENS7_ILi96EEENS7_ILi64EEEEEELi256ENS_6half_tEfNS_4arch4Sm90ELb0ELb1ELb0ELb1ELb0ELb0ELb0ELb1ELb0ELb0ELb0ELb0EEENS1_21CollectiveEpilogueFwdINS6_IJSA_NS7_ILi256EEESB_EEES9_SE_SG_Li256ELb1ELb0ELb0ELb0EEENS1_36VarlenDynamicPersistentTileSchedulerILi128ELi96ELi256ELi32ELb0ELb0ELb1ELb1ELb0ELb1EEEEEEEEEvNT_6ParamsE)
	.align		4
        /*012c*/ 	.word	index@(__assertfail)
	.align		4
        /*0130*/ 	.word	index@(_ZN7cutlass13device_kernelIN5flash11enable_sm90INS1_16FlashAttnFwdSm90INS1_25CollectiveMainloopFwdSm90ILi2EN4cute5tupleIJNS5_1CILi1EEES8_S8_EEENS6_IJNS7_ILi128EEENS7_ILi96EEENS7_ILi64EEEEEELi256ENS_6half_tEfNS_4arch4Sm90ELb0ELb1ELb0ELb1ELb0ELb1ELb0ELb1ELb0ELb0ELb0ELb0EEENS1_21CollectiveEpilogueFwdINS6_IJSA_NS7_ILi256EEESB_EEES9_SE_SG_Li256ELb1ELb0ELb0ELb0EEENS1_36VarlenDynamicPersistentTileSchedulerILi128ELi96ELi256ELi32ELb0ELb0ELb1ELb1ELb0ELb1EEEEEEEEEvNT_6ParamsE)
	.align		4
        /*0134*/ 	.word	index@(__assertfail)
	.align		4
        /*0138*/ 	.word	index@(_ZN7cutlass13device_kernelIN5flash11enable_sm90INS1_16FlashAttnFwdSm90INS1_25CollectiveMainloopFwdSm90ILi2EN4cute5tupleIJNS5_1CILi1EEES8_S8_EEENS6_IJNS7_ILi128EEENS7_ILi96EEENS7_ILi64EEEEEELi256ENS_6half_tEfNS_4arch4Sm90ELb0ELb1ELb0ELb1ELb0ELb0ELb1ELb1ELb0ELb0ELb0ELb0EEENS1_21CollectiveEpilogueFwdINS6_IJSA_NS7_ILi256EEESB_EEES9_SE_SG_Li256ELb1ELb0ELb0ELb0EEENS1_36VarlenDynamicPersistentTileSchedulerILi128ELi96ELi256ELi32ELb0ELb0ELb1ELb1ELb0ELb1EEEEEEEEEvNT_6ParamsE)
	.align		4
        /*013c*/ 	.word	index@(__assertfail)
	.align		4
        /*0140*/ 	.word	index@(_ZN7cutlass13device_kernelIN5flash11enable_sm90INS1_16FlashAttnFwdSm90INS1_25CollectiveMainloopFwdSm90ILi2EN4cute5tupleIJNS5_1CILi1EEES8_S8_EEENS6_IJNS7_ILi128EEENS7_ILi96EEENS7_ILi64EEEEEELi256ENS_6half_tEfNS_4arch4Sm90ELb0ELb1ELb0ELb1ELb0ELb1ELb1ELb1ELb0ELb0ELb0ELb0EEENS1_21CollectiveEpilogueFwdINS6_IJSA_NS7_ILi256EEESB_EEES9_SE_SG_Li256ELb1ELb0ELb0ELb0EEENS1_36VarlenDynamicPersistentTileSchedulerILi128ELi96ELi256ELi32ELb0ELb0ELb1ELb1ELb0ELb1EEEEEEEEEvNT_6ParamsE)
	.align		4
        /*0144*/ 	.word	index@(__assertfail)
	.align		4
        /*0148*/ 	.word	index@(_ZN7cutlass13device_kernelIN5flash11enable_sm90INS1_16FlashAttnFwdSm90INS1_25CollectiveMainloopFwdSm90ILi2EN4cute5tupleIJNS5_1CILi1EEES8_S8_EEENS6_IJNS7_ILi128EEENS7_ILi96EEENS7_ILi64EEEEEELi256ENS_6half_tEfNS_4arch4Sm90ELb1ELb0ELb0ELb0ELb0ELb0ELb0ELb1ELb0ELb0ELb0ELb0EEENS1_21CollectiveEpilogueFwdINS6_IJSA_NS7_ILi256EEESB_EEES9_SE_SG_Li256ELb0ELb0ELb0ELb0EEENS1_30DynamicPersistentTileSchedulerILi256ELi32ELb0ELb0ELb1EEEEEEEEEvNT_6ParamsE)
	.align		4
        /*014c*/ 	.word	index@(__assertfail)
	.align		4
        /*0150*/ 	.word	index@(_ZN7cutlass13device_kernelIN5flash11enable_sm90INS1_16FlashAttnFwdSm90INS1_25CollectiveMainloopFwdSm90ILi2EN4cute5tupleIJNS5_1CILi1EEES8_S8_EEENS6_IJNS7_ILi128EEENS7_ILi96EEENS7_ILi64EEEEEELi256ENS_6half_tEfNS_4arch4Sm90ELb1ELb0ELb0ELb0ELb0ELb0ELb1ELb1ELb0ELb0ELb0ELb0EEENS1_21CollectiveEpilogueFwdINS6_IJSA_NS7_ILi256EEESB_EEES9_SE_SG_Li256ELb0ELb0ELb0ELb0EEENS1_30DynamicPersistentTileSchedulerILi256ELi32ELb0ELb0ELb1EEEEEEEEEvNT_6ParamsE)
	.align		4
        /*0154*/ 	.word	index@(__assertfail)
	.align		4
        /*0158*/ 	.word	index@(_ZN7cutlass13device_kernelIN5flash11enable_sm90INS1_16FlashAttnFwdSm90INS1_25CollectiveMainloopFwdSm90ILi2EN4cute5tupleIJNS5_1CILi1EEES8_S8_EEENS6_IJNS7_ILi128EEENS7_ILi96EEENS7_ILi64EEEEEELi256ENS_6half_tEfNS_4arch4Sm90ELb1ELb0ELb0ELb1ELb0ELb0ELb0ELb1ELb0ELb0ELb0ELb0EEENS1_21CollectiveEpilogueFwdINS6_IJSA_NS7_ILi256EEESB_EEES9_SE_SG_Li256ELb1ELb0ELb0ELb0EEENS1_36VarlenDynamicPersistentTileSchedulerILi128ELi96ELi256ELi32ELb0ELb0ELb1ELb1ELb1ELb1EEEEEEEEEvNT_6ParamsE)
	.align		4
        /*015c*/ 	.word	index@(__assertfail)
	.align		4
        /*0160*/ 	.word	index@(_ZN7cutlass13device_kernelIN5flash11enable_sm90INS1_16FlashAttnFwdSm90INS1_25CollectiveMainloopFwdSm90ILi2EN4cute5tupleIJNS5_1CILi1EEES8_S8_EEENS6_IJNS7_ILi128EEENS7_ILi96EEENS7_ILi64EEEEEELi256ENS_6half_tEfNS_4arch4Sm90ELb1ELb0ELb0ELb1ELb0ELb1ELb0ELb1ELb0ELb0ELb0ELb0EEENS1_21CollectiveEpilogueFwdINS6_IJSA_NS7_ILi256EEESB_EEES9_SE_SG_Li256ELb1ELb0ELb0ELb0EEENS1_36VarlenDynamicPersistentTileSchedulerILi128ELi96ELi256ELi32ELb0ELb0ELb1ELb1ELb1ELb1EEEEEEEEEvNT_6ParamsE)
	.align		4
        /*0164*/ 	.word	index@(__assertfail)
	.align		4
        /*0168*/ 	.word	index@(_ZN7cutlass13device_kernelIN5flash11enable_sm90INS1_16FlashAttnFwdSm90INS1_25CollectiveMainloopFwdSm90ILi2EN4cute5tupleIJNS5_1CILi1EEES8_S8_EEENS6_IJNS7_ILi128EEENS7_ILi96EEENS7_ILi64EEEEEELi256ENS_6half_tEfNS_4arch4Sm90ELb1ELb0ELb0ELb1ELb0ELb0ELb1ELb1ELb0ELb0ELb0ELb0EEENS1_21CollectiveEpilogueFwdINS6_IJSA_NS7_ILi256EEESB_EEES9_SE_SG_Li256ELb1ELb0ELb0ELb0EEENS1_36VarlenDynamicPersistentTileSchedulerILi128ELi96ELi256ELi32ELb0ELb0ELb1ELb1ELb1ELb1EEEEEEEEEvNT_6ParamsE)
	.align		4
        /*016c*/ 	.word	index@(__assertfail)
	.align		4
        /*0170*/ 	.word	index@(_ZN7cutlass13device_kernelIN5flash11enable_sm90INS1_16FlashAttnFwdSm90INS1_25CollectiveMainloopFwdSm90ILi2EN4cute5tupleIJNS5_1CILi1EEES8_S8_EEENS6_IJNS7_ILi128EEENS7_ILi96EEENS7_ILi64EEEEEELi256ENS_6half_tEfNS_4arch4Sm90ELb1ELb0ELb0ELb1ELb0ELb1ELb1ELb1ELb0ELb0ELb0ELb0EEENS1_21CollectiveEpilogueFwdINS6_IJSA_NS7_ILi256EEESB_EEES9_SE_SG_Li256ELb1ELb0ELb0ELb0EEENS1_36VarlenDynamicPersistentTileSchedulerILi128ELi96ELi256ELi32ELb0ELb0ELb1ELb1ELb1ELb1EEEEEEEEEvNT_6ParamsE)
	.align		4
        /*0174*/ 	.word	index@(__assertfail)
	.align		4
        /*0178*/ 	.word	0x00000000
	.align		4
        /*017c*/ 	.word	0xfffffffe
	.align		4
        /*0180*/ 	.word	0x00000000
	.align		4
        /*0184*/ 	.word	0xfffffffd
	.align		4
        /*0188*/ 	.word	0x00000000
	.align		4
        /*018c*/ 	.word	0xfffffffc


//--------------------- .nv.constant4             --------------------------
	.section	.nv.constant4,"a",@progbits
	.align	8
	.align		8
.nv.constant4:
        /*0000*/ 	.dword	__assertfail
	.align		8
        /*0008*/ 	.dword	__unnamed_1
	.align		8
        /*0010*/ 	.dword	__unnamed_2
	.align		8
        /*0018*/ 	.dword	__unnamed_3
	.align		8
        /*0020*/ 	.dword	__unnamed_4
	.align		8
        /*0028*/ 	.dword	__unnamed_5
	.align		8
        /*0030*/ 	.dword	__unnamed_6
	.align		8
        /*0038*/ 	.dword	__unnamed_7
	.align		8
        /*0040*/ 	.dword	__unnamed_8
	.align		8
        /*0048*/ 	.dword	__unnamed_9
	.align		8
        /*0050*/ 	.dword	__unnamed_10
	.align		8
        /*0058*/ 	.dword	__unnamed_11
	.align		8
        /*0060*/ 	.dword	__unnamed_12
	.align		8
        /*0068*/ 	.dword	__unnamed_13
	.align		8
        /*0070*/ 	.dword	__unnamed_14
	.align		8
        /*0078*/ 	.dword	__unnamed_15
	.align		8
        /*0080*/ 	.dword	__unnamed_16
	.align		8
        /*0088*/ 	.dword	__unnamed_17
	.align		8
        /*0090*/ 	.dword	__unnamed_18
	.align		8
        /*0098*/ 	.dword	__unnamed_19
	.align		8
        /*00a0*/ 	.dword	__unnamed_20
	.align		8
        /*00a8*/ 	.dword	__unnamed_21
	.align		8
        /*00b0*/ 	.dword	_ZN67_INTERNAL_3a3c6465_31_flash_fwd_hdimdiff_fp16_sm90_cu_21e1f8cb_37664cuda3std3__45__cpo5beginE
	.align		8
        /*00b8*/ 	.dword	_ZN67_INTERNAL_3a3c6465_31_flash_fwd_hdimdiff_fp16_sm90_cu_21e1f8cb_37664cuda3std3__45__cpo3endE
	.align		8
        /*00c0*/ 	.dword	_ZN67_INTERNAL_3a3c6465_31_flash_fwd_hdimdiff_fp16_sm90_cu_21e1f8cb_37664cuda3std3__45__cpo6cbeginE
	.align		8
        /*00c8*/ 	.dword	_ZN67_INTERNAL_3a3c6465_31_flash_fwd_hdimdiff_fp16_sm90_cu_21e1f8cb_37664cuda3std3__45__cpo4cendE
	.align		8
        /*00d0*/ 	.dword	_ZN67_INTERNAL_3a3c6465_31_flash_fwd_hdimdiff_fp16_sm90_cu_21e1f8cb_37664cuda3std3__469_GLOBAL__N__3a3c6465_31_flash_fwd_hdimdiff_fp16_sm90_cu_21e1f8cb_37666ignoreE
	.align		8
        /*00d8*/ 	.dword	_ZN67_INTERNAL_3a3c6465_31_flash_fwd_hdimdiff_fp16_sm90_cu_21e1f8cb_37664cuda3std3__419piecewise_constructE
	.align		8
        /*00e0*/ 	.dword	_ZN67_INTERNAL_3a3c6465_31_flash_fwd_hdimdiff_fp16_sm90_cu_21e1f8cb_37664cuda3std3__48in_placeE
	.align		8
        /*00e8*/ 	.dword	_ZN67_INTERNAL_3a3c6465_31_flash_fwd_hdimdiff_fp16_sm90_cu_21e1f8cb_37664cuda3std6ranges3__45__cpo4swapE
	.align		8
        /*00f0*/ 	.dword	_ZN67_INTERNAL_3a3c6465_31_flash_fwd_hdimdiff_fp16_sm90_cu_21e1f8cb_37664cuda3std6ranges3__45__cpo9iter_moveE
	.align		8
        /*00f8*/ 	.dword	_ZN67_INTERNAL_3a3c6465_31_flash_fwd_hdimdiff_fp16_sm90_cu_21e1f8cb_37664cute7productE
	.align		8
        /*0100*/ 	.dword	_ZN67_INTERNAL_3a3c6465_31_flash_fwd_hdimdiff_fp16_sm90_cu_21e1f8cb_37664cute1_E
	.align		8
        /*0108*/ 	.dword	$str$23
	.align		8
        /*0110*/ 	.dword	$str$24


//--------------------- .text._ZN7cutlass13device_kernelIN5flash11enable_sm90INS1_16FlashAttnFwdSm90INS1_25CollectiveMainloopFwdSm90ILi2EN4cute5tupleIJNS5_1CILi1EEES8_S8_EEENS6_IJNS7_ILi128EEESA_NS7_ILi192EEEEEELi128ENS_6half_tEfNS_4arch4Sm90ELb0ELb0ELb0ELb0ELb0ELb0ELb0ELb1ELb1ELb0ELb0ELb0EEENS1_21CollectiveEpilogueFwdINS6_IJSA_SA_SA_EEES9_SD_SF_Li256ELb0ELb0ELb0ELb0EEENS1_29StaticPersistentTileSchedulerILb0EEEEEEEEEvNT_6ParamsE --------------------------
	.section	.text._ZN7cutlass13device_kernelIN5flash11enable_sm90INS1_16FlashAttnFwdSm90INS1_25CollectiveMainloopFwdSm90ILi2EN4cute5tupleIJNS5_1CILi1EEES8_S8_EEENS6_IJNS7_ILi128EEESA_NS7_ILi192EEEEEELi128ENS_6half_tEfNS_4arch4Sm90ELb0ELb0ELb0ELb0ELb0ELb0ELb0ELb1ELb1ELb0ELb0ELb0EEENS1_21CollectiveEpilogueFwdINS6_IJSA_SA_SA_EEES9_SD_SF_Li256ELb0ELb0ELb0ELb0EEENS1_29StaticPersistentTileSchedulerILb0EEEEEEEEEvNT_6ParamsE,"ax",@progbits
	.align	128
.text._ZN7cutlass13device_kernelIN5flash11enable_sm90INS1_16FlashAttnFwdSm90INS1_25CollectiveMainloopFwdSm90ILi2EN4cute5tupleIJNS5_1CILi1EEES8_S8_EEENS6_IJNS7_ILi128EEESA_NS7_ILi192EEEEEELi128ENS_6half_tEfNS_4arch4Sm90ELb0ELb0ELb0ELb0ELb0ELb0ELb0ELb1ELb1ELb0ELb0ELb0EEENS1_21CollectiveEpilogueFwdINS6_IJSA_SA_SA_EEES9_SD_SF_Li256ELb0ELb0ELb0ELb0EEENS1_29StaticPersistentTileSchedulerILb0EEEEEEEEEvNT_6ParamsE:
        .type           _ZN7cutlass13device_kernelIN5flash11enable_sm90INS1_16FlashAttnFwdSm90INS1_25CollectiveMainloopFwdSm90ILi2EN4cute5tupleIJNS5_1CILi1EEES8_S8_EEENS6_IJNS7_ILi128EEESA_NS7_ILi192EEEEEELi128ENS_6half_tEfNS_4arch4Sm90ELb0ELb0ELb0ELb0ELb0ELb0ELb0ELb1ELb1ELb0ELb0ELb0EEENS1_21CollectiveEpilogueFwdINS6_IJSA_SA_SA_EEES9_SD_SF_Li256ELb0ELb0ELb0ELb0EEENS1_29StaticPersistentTileSchedulerILb0EEEEEEEEEvNT_6ParamsE,@function
        .size           _ZN7cutlass13device_kernelIN5flash11enable_sm90INS1_16FlashAttnFwdSm90INS1_25CollectiveMainloopFwdSm90ILi2EN4cute5tupleIJNS5_1CILi1EEES8_S8_EEENS6_IJNS7_ILi128EEESA_NS7_ILi192EEEEEELi128ENS_6half_tEfNS_4arch4Sm90ELb0ELb0ELb0ELb0ELb0ELb0ELb0ELb1ELb1ELb0ELb0ELb0EEENS1_21CollectiveEpilogueFwdINS6_IJSA_SA_SA_EEES9_SD_SF_Li256ELb0ELb0ELb0ELb0EEENS1_29StaticPersistentTileSchedulerILb0EEEEEEEEEvNT_6ParamsE,(.L_x_11930 - _ZN7cutlass13device_kernelIN5flash11enable_sm90INS1_16FlashAttnFwdSm90INS1_25CollectiveMainloopFwdSm90ILi2EN4cute5tupleIJNS5_1CILi1EEES8_S8_EEENS6_IJNS7_ILi128EEESA_NS7_ILi192EEEEEELi128ENS_6half_tEfNS_4arch4Sm90ELb0ELb0ELb0ELb0ELb0ELb0ELb0ELb1ELb1ELb0ELb0ELb0EEENS1_21CollectiveEpilogueFwdINS6_IJSA_SA_SA_EEES9_SD_SF_Li256ELb0ELb0ELb0ELb0EEENS1_29StaticPersistentTileSchedulerILb0EEEEEEEEEvNT_6ParamsE)
        .other          _ZN7cutlass13device_kernelIN5flash11enable_sm90INS1_16FlashAttnFwdSm90INS1_25CollectiveMainloopFwdSm90ILi2EN4cute5tupleIJNS5_1CILi1EEES8_S8_EEENS6_IJNS7_ILi128EEESA_NS7_ILi192EEEEEELi128ENS_6half_tEfNS_4arch4Sm90ELb0ELb0ELb0ELb0ELb0ELb0ELb0ELb1ELb1ELb0ELb0ELb0EEENS1_21CollectiveEpilogueFwdINS6_IJSA_SA_SA_EEES9_SD_SF_Li256ELb0ELb0ELb0ELb0EEENS1_29StaticPersistentTileSchedulerILb0EEEEEEEEEvNT_6ParamsE,@"STO_CUDA_ENTRY STV_DEFAULT"
_ZN7cutlass13device_kernelIN5flash11enable_sm90INS1_16FlashAttnFwdSm90INS1_25CollectiveMainloopFwdSm90ILi2EN4cute5tupleIJNS5_1CILi1EEES8_S8_EEENS6_IJNS7_ILi128EEESA_NS7_ILi192EEEEEELi128ENS_6half_tEfNS_4arch4Sm90ELb0ELb0ELb0ELb0ELb0ELb0ELb0ELb1ELb1ELb0ELb0ELb0EEENS1_21CollectiveEpilogueFwdINS6_IJSA_SA_SA_EEES9_SD_SF_Li256ELb0ELb0ELb0ELb0EEENS1_29StaticPersistentTileSchedulerILb0EEEEEEEEEvNT_6ParamsE:
[----:B------:R-:W1:Y:S02]  /*0000*/  LDC R1, c[0x0][0x28] ;  /* 0x00000a00ff017b82 */ /* 0x000e640000000800 */
[----:B-1----:R-:W-:Y:S01]  /*0010*/  VIADD R1, R1, 0xffffffe0 ;  /* 0xffffffe001017836 */ /* 0x002fe20000000000 */
[----:B------:R-:W1:Y:S01]  /*0020*/  S2R R3, SR_TID.X ;  /* 0x0000000000037919 */ /* 0x000e620000002100 */
[----:B------:R-:W-:Y:S01]  /*0030*/  ELECT P0, URZ, PT ;  /* 0x00000000003f782f */ /* 0x000fe20003800000 */
[----:B------:R-:W-:Y:S01]  /*0040*/  BSSY B0, `(.L_x_0) ;  /* 0x0000013000007945 */ /* 0x000fe20003800000 */
[----:B-1----:R-:W-:-:S05]  /*0050*/  SHF.R.U32.HI R0, RZ, 0x5, R3 ;  /* 0x00000005ff007819 */ /* 0x002fca0000011603 */
[----:B------:R-:W1:Y:S02]  /*0060*/  SHFL.IDX PT, R2, R0, RZ, 0x1f ;  /* 0x00001fff00027589 */ /* 0x000e6400000e0000 */
[----:B-1----:R-:W-:-:S13]  /*0070*/  ISETP.EQ.AND P0, PT, R2, RZ, P0 ;  /* 0x000000ff0200720c */ /* 0x002fda0000702270 */
[----:B------:R-:W-:Y:S05]  /*0080*/  @!P0 BRA `(.L_x_1) ;  /* 0x0000000000388947 */ /* 0x000fea0003800000 */
[----:B------:R-:W-:Y:S02]  /*0090*/  ULDC.64 UR4, c[0x0][0x198] ;  /* 0x0000660000047ab9 */ /* 0x000fe40000000a00 */
[----:B------:R-:W-:Y:S02]  /*00a0*/  UIADD3 UR6, UP0, UR4, 0x270, URZ ;  /* 0x0000027004067890 */ /* 0x000fe4000ff1e03f */
[----:B------:R-:W-:Y:S02]  /*00b0*/  UIADD3 UR8, UP1, UR4, 0x370, URZ ;  /* 0x0000037004087890 */ /* 0x000fe4000ff3e03f */
[----:B------:R-:W-:Y:S02]  /*00c0*/  UIADD3 UR10, UP2, UR4, 0x470, URZ ;  /* 0x00000470040a7890 */ /* 0x000fe4000ff5e03f */
[----:B------:R-:W-:Y:S02]  /*00d0*/  UIADD3 UR4, UP3, UR4, 0x9f0, URZ ;  /* 0x000009f004047890 */ /* 0x000fe4000ff7e03f */
[----:B------:R-:W-:-:S02]  /*00e0*/  UIADD3.X UR7, URZ, UR5, URZ, UP0, !UPT ;  /* 0x000000053f077290 */ /* 0x000fc400087fe43f */
[----:B------:R-:W-:Y:S02]  /*00f0*/  UIADD3.X UR9, URZ, UR5, URZ, UP1, !UPT ;  /* 0x000000053f097290 */ /* 0x000fe40008ffe43f */
[----:B------:R-:W-:Y:S02]  /*0100*/  UIADD3.X UR11, URZ, UR5, URZ, UP2, !UPT ;  /* 0x000000053f0b7290 */ /* 0x000fe400097fe43f */
[----:B------:R-:W-:-:S03]  /*0110*/  UIADD3.X UR5, URZ, UR5, URZ, UP3, !UPT ;  /* 0x000000053f057290 */ /* 0x000fc60009ffe43f */
[----:B------:R1:W-:Y:S02]  /*0120*/  UTMACCTL.PF [UR6] ;  /* 0x00000000060079b9 */ /* 0x0003e40008040000 */
[----:B------:R1:W-:Y:S02]  /*0130*/  UTMACCTL.PF [UR8] ;  /* 0x00000000080079b9 */ /* 0x0003e40008040000 */
[----:B------:R1:W-:Y:S02]  /*0140*/  UTMACCTL.PF [UR10] ;  /* 0x000000000a0079b9 */ /* 0x0003e40008040000 */
[----:B------:R1:W-:Y:S02]  /*0150*/  UTMACCTL.PF [UR4] ;  /* 0x00000000040079b9 */ /* 0x0003e40008040000 */
[----:B-1----:R-:W-:Y:S01]  /*0160*/  NOP ;  /* 0x0000000000007918 */ /* 0x002fe20000000000 */
.L_x_1:
[----:B------:R-:W-:Y:S05]  /*0170*/  BSYNC B0 ;  /* 0x0000000000007941 */ /* 0x000fea0003800000 */
.L_x_0:
[----:B------:R-:W-:Y:S01]  /*0180*/  VOTEU.ANY UP0, P0 ;  /* 0x00000000003f7886 */ /* 0x000fe20000000100 */
[----:B------:R-:W1:Y:S01]  /*0190*/  SHFL.IDX PT, R2, R0, RZ, 0x1f ;  /* 0x00001fff00027589 */ /* 0x000e6200000e0000 */
[----:B------:R-:W-:Y:S01]  /*01a0*/  UMOV UR4, 0x1 ;  /* 0x0000000100047882 */ /* 0x000fe20000000000 */
[----:B------:R-:W-:Y:S02]  /*01b0*/  VOTEU.ANY UP1, P0 ;  /* 0x00000000003f7886 */ /* 0x000fe40000020100 */
[----:B------:R-:W2:Y:S01]  /*01c0*/  @UP0 S2UR UR7, SR_CgaCtaId ;  /* 0x00000000000709c3 */ /* 0x000ea20000008800 */
[----:B------:R-:W-:Y:S01]  /*01d0*/  @UP0 UMOV UR6, 0x400 ;  /* 0x0000040000060882 */ /* 0x000fe20000000000 */
[----:B------:R-:W-:-:S04]  /*01e0*/  @UP0 UIADD3 UR4, -UR4, 0x100000, URZ ;  /* 0x0010000004040890 */ /* 0x000fc8000fffe13f */
[----:B------:R-:W-:Y:S02]  /*01f0*/  @UP0 USHF.L.U32 UR5, UR4, 0xb, URZ ;  /* 0x0000000b04050899 */ /* 0x000fe4000800063f */
[----:B------:R-:W-:Y:S01]  /*0200*/  @UP0 USHF.L.U32 UR4, UR4, 0x1, URZ ;  /* 0x0000000104040899 */ /* 0x000fe2000800063f */
[----:B-1----:R-:W-:Y:S02]  /*0210*/  ISETP.NE.AND P1, PT, R2, RZ, PT ;  /* 0x000000ff0200720c */ /* 0x002fe40003f25270 */
[----:B------:R-:W-:Y:S01]  /*0220*/  SHF.R.U32.HI R2, RZ, 0x7, R3 ;  /* 0x00000007ff027819 */ /* 0x000fe20000011603 */
[----:B--2---:R-:W-:Y:S01]  /*0230*/  @UP0 ULEA UR6, UR7, UR6, 0x18 ;  /* 0x0000000607060291 */ /* 0x004fe2000f8ec03f */
[----:B------:R-:W-:-:S04]  /*0240*/  VOTEU.ANY UP0, P0 ;  /* 0x00000000003f7886 */ /* 0x000fc80000000100 */
[----:B------:R-:W1:Y:S04]  /*0250*/  SHFL.IDX PT, R2, R2, RZ, 0x1f ;  /* 0x00001fff02027589 */ /* 0x000e6800000e0000 */
[----:B------:R-:W2:Y:S03]  /*0260*/  FENCE.VIEW.ASYNC.S ;  /* 0x00000000000073c6 */ /* 0x000ea60000000000 */
[----:B--2---:R2:W3:Y:S01]  /*0270*/  @UP0 SYNCS.EXCH.64 URZ, [UR6+0x34800], UR4 ;  /* 0x03480004063f05b2 */ /* 0x0044e20008000100 */
[----:B------:R2:W4:Y:S01]  /*0280*/  @UP1 SYNCS.EXCH.64 URZ, [UR6+0x34820], UR4 ;  /* 0x03482004063f15b2 */ /* 0x0005220008000100 */
[----:B------:R-:W-:Y:S05]  /*0290*/  @P1 BRA `(.L_x_2) ;  /* 0x0000000000481947 */ /* 0x000fea0003800000 */
[----:B--2---:R-:W2:Y:S01]  /*02a0*/  S2UR UR5, SR_CgaCtaId ;  /* 0x00000000000579c3 */ /* 0x004ea20000008800 */
[----:B------:R-:W-:Y:S01]  /*02b0*/  UMOV UR4, 0x400 ;  /* 0x0000040000047882 */ /* 0x000fe20000000000 */
[----:B------:R-:W-:Y:S01]  /*02c0*/  UMOV UR6, 0x1 ;  /* 0x0000000100067882 */ /* 0x000fe20000000000 */
[----:B------:R-:W-:Y:S01]  /*02d0*/  UMOV UR9, 0x2 ;  /* 0x0000000200097882 */ /* 0x000fe20000000000 */
[----:B------:R-:W-:-:S04]  /*02e0*/  UIADD3 UR6, -UR6, 0x100000, URZ ;  /* 0x0010000006067890 */ /* 0x000fc8000fffe13f */
[----:B------:R-:W-:Y:S02]  /*02f0*/  USHF.L.U32 UR7, UR6, 0xb, URZ ;  /* 0x0000000b06077899 */ /* 0x000fe4000800063f */
[----:B------:R-:W-:Y:S01]  /*0300*/  USHF.L.U32 UR6, UR6, 0x1, URZ ;  /* 0x0000000106067899 */ /* 0x000fe2000800063f */
[----:B------:R-:W-:Y:S01]  /*0310*/  ELECT P0, URZ, PT ;  /* 0x00000000003f782f */ /* 0x000fe20003800000 */
[----:B--2---:R-:W-:Y:S02]  /*0320*/  ULEA UR8, UR5, UR4, 0x18 ;  /* 0x0000000405087291 */ /* 0x004fe4000f8ec03f */
[----:B------:R-:W-:-:S04]  /*0330*/  UIADD3 UR4, -UR9, 0x100000, URZ ;  /* 0x0010000009047890 */ /* 0x000fc8000fffe13f */
[----:B------:R-:W-:Y:S02]  /*0340*/  USHF.L.U32 UR5, UR4, 0xb, URZ ;  /* 0x0000000b04057899 */ /* 0x000fe4000800063f */
[----:B------:R-:W-:Y:S01]  /*0350*/  USHF.L.U32 UR4, UR4, 0x1, URZ ;  /* 0x0000000104047899 */ /* 0x000fe2000800063f */
[----:B------:R-:W2:Y:S03]  /*0360*/  FENCE.VIEW.ASYNC.S ;  /* 0x00000000000073c6 */ /* 0x000ea60000000000 */
[----:B--2---:R2:W1:Y:S08]  /*0370*/  SYNCS.EXCH.64 URZ, [UR8+0x34830], UR6 ;  /* 0x03483006083f75b2 */ /* 0x0044700008000100 */
[----:B------:R2:W1:Y:S01]  /*0380*/  SYNCS.EXCH.64 URZ, [UR8+0x34840], UR4 ;  /* 0x03484004083f75b2 */ /* 0x0004620008000100 */
[----:B------:R2:W1:Y:S01]  /*0390*/  SYNCS.EXCH.64 URZ, [UR8+0x34838], UR6 ;  /* 0x03483806083f75b2 */ /* 0x0004620008000100 */
[----:B------:R2:W1:Y:S01]  /*03a0*/  SYNCS.EXCH.64 URZ, [UR8+0x34848], UR4 ;  /* 0x03484804083f75b2 */ /* 0x0004620008000100 */
[----:B------:R-:W-:Y:S01]  /*03b0*/  NOP ;  /* 0x0000000000007918 */ /* 0x000fe20000000000 */
.L_x_2:
[----:B------:R-:W5:Y:S01]  /*03c0*/  SHFL.IDX PT, R4, R0, RZ, 0x1f ;  /* 0x00001fff00047589 */ /* 0x000f6200000e0000 */
[----:B------:R-:W-:Y:S01]  /*03d0*/  NOP ;  /* 0x0000000000007918 */ /* 0x000fe20000000000 */
[----:B-----5:R-:W-:-:S13]  /*03e0*/  ISETP.NE.AND P0, PT, R4, RZ, PT ;  /* 0x000000ff0400720c */ /* 0x020fda0003f05270 */
[----:B------:R-:W-:Y:S05]  /*03f0*/  @P0 BRA `(.L_x_3) ;  /* 0x0000000000480947 */ /* 0x000fea0003800000 */
[----:B--2---:R-:W2:Y:S01]  /*0400*/  S2UR UR5, SR_CgaCtaId ;  /* 0x00000000000579c3 */ /* 0x004ea20000008800 */
[----:B------:R-:W-:Y:S01]  /*0410*/  UMOV UR4, 0x400 ;  /* 0x0000040000047882 */ /* 0x000fe20000000000 */
[----:B------:R-:W-:Y:S01]  /*0420*/  UMOV UR6, 0x1 ;  /* 0x0000000100067882 */ /* 0x000fe20000000000 */
[----:B------:R-:W-:Y:S01]  /*0430*/  UMOV UR7, 0x2 ;  /* 0x0000000200077882 */ /* 0x000fe20000000000 */
[----:B------:R-:W-:Y:S01]  /*0440*/  ELECT P0, URZ, PT ;  /* 0x00000000003f782f */ /* 0x000fe20003800000 */
[----:B--2---:R-:W-:Y:S02]  /*0450*/  ULEA UR8, UR5, UR4, 0x18 ;  /* 0x0000000405087291 */ /* 0x004fe4000f8ec03f */
[----:B------:R-:W-:-:S04]  /*0460*/  UIADD3 UR4, -UR6, 0x100000, URZ ;  /* 0x0010000006047890 */ /* 0x000fc8000fffe13f */
[----:B------:R-:W-:Y:S02]  /*0470*/  USHF.L.U32 UR5, UR4, 0xb, URZ ;  /* 0x0000000b04057899 */ /* 0x000fe4000800063f */
[----:B------:R-:W-:Y:S02]  /*0480*/  USHF.L.U32 UR4, UR4, 0x1, URZ ;  /* 0x0000000104047899 */ /* 0x000fe4000800063f */
        /* <DEDUP_REMOVED lines=9> */
.L_x_3:
[----:B------:R-:W5:Y:S01]  /*0520*/  SHFL.IDX PT, R4, R0, RZ, 0x1f ;  /* 0x00001fff00047589 */ /* 0x000f6200000e0000 */
[----:B------:R-:W-:Y:S01]  /*0530*/  NOP ;  /* 0x0000000000007918 */ /* 0x000fe20000000000 */
[----:B-----5:R-:W-:-:S13]  /*0540*/  ISETP.NE.AND P0, PT, R4, RZ, PT ;  /* 0x000000ff0400720c */ /* 0x020fda0003f05270 */
[----:B------:R-:W-:Y:S05]  /*0550*/  @P0 BRA `(.L_x_4) ;  /* 0x0000000000380947 */ /* 0x000fea0003800000 */
[----:B--2---:R-:W2:Y:S01]  /*0560*/  S2UR UR5, SR_CgaCtaId ;  /* 0x00000000000579c3 */ /* 0x004ea20000008800 */
[----:B------:R-:W-:Y:S01]  /*0570*/  UMOV UR4, 0x400 ;  /* 0x0000040000047882 */ /* 0x000fe20000000000 */
[----:B------:R-:W-:Y:S01]  /*0580*/  UMOV UR7, 0x1 ;  /* 0x0000000100077882 */ /* 0x000fe20000000000 */
[----:B------:R-:W-:Y:S01]  /*0590*/  ELECT P0, URZ, PT ;  /* 0x00000000003f782f */ /* 0x000fe20003800000 */
[----:B--2---:R-:W-:Y:S02]  /*05a0*/  ULEA UR6, UR5, UR4, 0x18 ;  /* 0x0000000405067291 */ /* 0x004fe4000f8ec03f */
[----:B------:R-:W-:-:S04]  /*05b0*/  UIADD3 UR4, -UR7, 0x100000, URZ ;  /* 0x0010000007047890 */ /* 0x000fc8000fffe13f */
[----:B------:R-:W-:Y:S02]  /*05c0*/  USHF.L.U32 UR5, UR4, 0xb, URZ ;  /* 0x0000000b04057899 */ /* 0x000fe4000800063f */
[----:B------:R-:W-:Y:S01]  /*05d0*/  USHF.L.U32 UR4, UR4, 0x1, URZ ;  /* 0x0000000104047899 */ /* 0x000fe2000800063f */
[----:B------:R-:W2:Y:S11]  /*05e0*/  FENCE.VIEW.ASYNC.S ;  /* 0x00000000000073c6 */ /* 0x000eb60000000000 */
[----:B--2---:R2:W1:Y:S01]  /*05f0*/  SYNCS.EXCH.64 URZ, [UR6+0x34870], UR4 ;  /* 0x03487004063f75b2 */ /* 0x0044620008000100 */
[----:B------:R2:W1:Y:S01]  /*0600*/  SYNCS.EXCH.64 URZ, [UR6+0x34880], UR4 ;  /* 0x03488004063f75b2 */ /* 0x0004620008000100 */
[----:B------:R2:W1:Y:S01]  /*0610*/  SYNCS.EXCH.64 URZ, [UR6+0x34878], UR4 ;  /* 0x03487804063f75b2 */ /* 0x0004620008000100 */
[----:B------:R2:W1:Y:S01]  /*0620*/  SYNCS.EXCH.64 URZ, [UR6+0x34888], UR4 ;  /* 0x03488804063f75b2 */ /* 0x0004620008000100 */
[----:B------:R-:W-:Y:S01]  /*0630*/  NOP ;  /* 0x0000000000007918 */ /* 0x000fe20000000000 */
.L_x_4:
        /* <DEDUP_REMOVED lines=22> */
.L_x_5:
        /* <DEDUP_REMOVED lines=22> */
.L_x_6:
[----:B-1----:R-:W-:Y:S01]  /*0900*/  ISETP.NE.AND P0, PT, R2, RZ, PT ;  /* 0x000000ff0200720c */ /* 0x002fe20003f05270 */
[----:B------:R-:W-:Y:S01]  /*0910*/  IMAD.MOV.U32 R2, RZ, RZ, 0x1 ;  /* 0x00000001ff027424 */ /* 0x000fe200078e00ff */
[----:B------:R-:W-:-:S04]  /*0920*/  NOP ;  /* 0x0000000000007918 */ /* 0x000fc80000000000 */
[----:B------:R-:W-:-:S05]  /*0930*/  SEL R2, R2, 0x2, !P0 ;  /* 0x0000000202027807 */ /* 0x000fca0004000000 */
[----:B------:R1:W-:Y:S01]  /*0940*/  STL [R1+0x1c], R2 ;  /* 0x00001c0201007387 */ /* 0x0003e20000100800 */
[----:B---34-:R-:W-:Y:S06]  /*0950*/  BAR.SYNC.DEFER_BLOCKING 0x0 ;  /* 0x0000000000007b1d */ /* 0x018fec0000010000 */
[----:B------:R-:W-:Y:S05]  /*0960*/  @!P0 BRA `(.L_x_7) ;  /* 0x0000006800088947 */ /* 0x000fea0003800000 */
.L_x_8:
[----:B------:R-:W-:-:S08]  /*0970*/  NOP ;  /* 0x0000000000007918 */ /* 0x000fd00000000000 */
[----:B------:R-:W3:Y:S02]  /*0980*/  USETMAXREG.TRY_ALLOC.CTAPOOL UP0, 0xf0 ;  /* 0x000000f0000079c8 */ /* 0x000ee40008000600 */
[----:B---3--:R-:W-:-:S13]  /*0990*/  PLOP3.LUT P0, PT, PT, PT, UP0, 0x80, 0x0 ;  /* 0x000000000000781c */ /* 0x008fda0003f0f008 */
[----:B------:R-:W-:Y:S05]  /*09a0*/  @!P0 BRA `(.L_x_8) ;  /* 0xfffffffc00f08947 */ /* 0x000fea000383ffff */
[----:B--2---:R-:W2:Y:S08]  /*09b0*/  S2UR UR7, SR_CTAID.X ;  /* 0x00000000000779c3 */ /* 0x004eb00000002500 */
[----:B------:R-:W-:Y:S08]  /*09c0*/  BAR.ARV 0x8, 0x120 ;  /* 0x0204800000007b1d */ /* 0x000ff00000002000 */
[----:B------:R-:W2:Y:S02]  /*09d0*/  LDC R0, c[0x0][0xda4] ;  /* 0x00036900ff007b82 */ /* 0x000ea40000000800 */
[----:B--2---:R-:W-:-:S13]  /*09e0*/  ISETP.LE.AND P0, PT, R0, UR7, PT ;  /* 0x0000000700007c0c */ /* 0x004fda000bf03270 */
[----:B------:R-:W-:Y:S05]  /*09f0*/  @P0 EXIT ;  /* 0x000000000000094d */ /* 0x000fea0003800000 */
[----:B------:R-:W2:Y:S01]  /*0a00*/  LDL.LU R8, [R1+0x1c] ;  /* 0x00001c0001087983 */ /* 0x000ea20000300800 */
[----:B------:R-:W-:Y:S01]  /*0a10*/  VIADD R0, R3, 0xffffff80 ;  /* 0xffffff8003007836 */ /* 0x000fe20000000000 */
[----:B------:R-:W3:Y:S01]  /*0a20*/  S2UR UR4, SR_CgaCtaId ;  /* 0x00000000000479c3 */ /* 0x000ee20000008800 */
[----:B------:R-:W-:Y:S01]  /*0a30*/  UMOV UR60, 0x400 ;  /* 0x00000400003c7882 */ /* 0x000fe20000000000 */
[----:B------:R-:W-:Y:S01]  /*0a40*/  IMAD.U32 R19, RZ, RZ, UR7 ;  /* 0x00000007ff137e24 */ /* 0x000fe2000f8e00ff */
[----:B------:R-:W-:Y:S01]  /*0a50*/  UMOV UR39, URZ ;  /* 0x0000003f00277c82 */ /* 0x000fe20008000000 */
[----:B------:R-:W-:Y:S01]  /*0a60*/  SHF.R.S32.HI R3, RZ, 0x1f, R0 ;  /* 0x0000001fff037819 */ /* 0x000fe20000011400 */
[----:B------:R-:W-:Y:S01]  /*0a70*/  IMAD.MOV.U32 R22, RZ, RZ, RZ ;  /* 0x000000ffff167224 */ /* 0x000fe200078e00ff */
[----:B------:R-:W-:Y:S02]  /*0a80*/  UMOV UR38, URZ ;  /* 0x0000003f00267c82 */ /* 0x000fe40008000000 */
[CC--:B-1----:R-:W-:Y:S01]  /*0a90*/  LEA.HI R2, R3.reuse, R0.reuse, RZ, 0x7 ;  /* 0x0000000003027211 */ /* 0x0c2fe200078f38ff */
[----:B------:R-:W1:Y:S01]  /*0aa0*/  S2UR UR6, SR_SWINHI ;  /* 0x00000000000679c3 */ /* 0x000e620000002f00 */
[----:B------:R-:W-:-:S02]  /*0ab0*/  LEA.HI R6, R3, R0, RZ, 0x4 ;  /* 0x0000000003067211 */ /* 0x000fc400078f20ff */
[----:B------:R-:W-:Y:S02]  /*0ac0*/  LOP3.LUT R23, R2, 0xffffff80, RZ, 0xc0, !PT ;  /* 0xffffff8002177812 */ /* 0x000fe400078ec0ff */
[----:B------:R-:W-:Y:S02]  /*0ad0*/  LOP3.LUT R7, R6, 0x3fffff0, RZ, 0xc0, !PT ;  /* 0x03fffff006077812 */ /* 0x000fe400078ec0ff */
[----:B------:R-:W-:Y:S01]  /*0ae0*/  SHF.R.S32.HI R9, RZ, 0x4, R6 ;  /* 0x00000004ff097819 */ /* 0x000fe20000011406 */
[C---:B------:R-:W-:Y:S01]  /*0af0*/  IMAD.IADD R23, R0.reuse, 0x1, -R23 ;  /* 0x0000000100177824 */ /* 0x040fe200078e0a17 */
[----:B------:R-:W-:Y:S01]  /*0b00*/  LEA.HI R186, R3, R0, RZ, 0x5 ;  /* 0x0000000003ba7211 */ /* 0x000fe200078f28ff */
[----:B------:R-:W-:Y:S01]  /*0b10*/  IMAD.IADD R7, R0, 0x1, -R7 ;  /* 0x0000000100077824 */ /* 0x000fe200078e0a07 */
[----:B------:R-:W-:Y:S02]  /*0b20*/  LEA.HI R6, R6, R9, RZ, 0x1 ;  /* 0x0000000906067211 */ /* 0x000fe400078f08ff */
[----:B------:R-:W-:-:S02]  /*0b30*/  SHF.R.S32.HI R4, RZ, 0x1f, R23 ;  /* 0x0000001fff047819 */ /* 0x000fc40000011417 */
[----:B------:R-:W-:Y:S01]  /*0b40*/  LOP3.LUT R6, R6, 0x1ffffffe, RZ, 0xc0, !PT ;  /* 0x1ffffffe06067812 */ /* 0x000fe200078ec0ff */
[----:B---3--:R-:W-:Y:S01]  /*0b50*/  ULEA UR60, UR4, UR60, 0x18 ;  /* 0x0000003c043c7291 */ /* 0x008fe2000f8ec03f */
[-C--:B------:R-:W-:Y:S02]  /*0b60*/  LEA.HI R5, R4, R23.reuse, RZ, 0x2 ;  /* 0x0000001704057211 */ /* 0x080fe400078f10ff */
[----:B------:R-:W-:Y:S01]  /*0b70*/  SHF.R.S32.HI R186, RZ, 0x5, R186 ;  /* 0x00000005ffba7819 */ /* 0x000fe200000114ba */
[----:B------:R-:W-:Y:S01]  /*0b80*/  IMAD.IADD R6, R9, 0x1, -R6 ;  /* 0x0000000109067824 */ /* 0x000fe200078e0a06 */
[--C-:B------:R-:W-:Y:S01]  /*0b90*/  SHF.R.S32.HI R0, RZ, 0x2, R5.reuse ;  /* 0x00000002ff007819 */ /* 0x100fe20000011405 */
[----:B------:R-:W-:Y:S01]  /*0ba0*/  IMAD.MOV.U32 R9, RZ, RZ, -0x2 ;  /* 0xfffffffeff097424 */ /* 0x000fe200078e00ff */
[----:B------:R-:W-:Y:S01]  /*0bb0*/  SHF.R.S32.HI R3, RZ, 0x1f, R5 ;  /* 0x0000001fff037819 */ /* 0x000fe20000011405 */
[----:B------:R-:W-:Y:S01]  /*0bc0*/  IMAD R7, R186, 0x10, R7 ;  /* 0x00000010ba077824 */ /* 0x000fe200078e0207 */
[----:B------:R-:W-:Y:S01]  /*0bd0*/  SHF.R.S32.HI R185, RZ, 0x7, R2 ;  /* 0x00000007ffb97819 */ /* 0x000fe20000011402 */
[----:B------:R-:W-:Y:S01]  /*0be0*/  UMOV UR4, UR60 ;  /* 0x0000003c00047c82 */ /* 0x000fe20008000000 */
[----:B-1----:R-:W-:Y:S01]  /*0bf0*/  UMOV UR5, UR6 ;  /* 0x0000000600057c82 */ /* 0x002fe20008000000 */
[----:B------:R-:W-:Y:S01]  /*0c00*/  LEA.HI R3, R3, R0, RZ, 0x3 ;  /* 0x0000000003037211 */ /* 0x000fe200078f18ff */
[----:B------:R-:W-:Y:S01]  /*0c10*/  IMAD R6, R7, 0x8, R6 ;  /* 0x0000000807067824 */ /* 0x000fe200078e0206 */
[----:B------:R-:W-:Y:S01]  /*0c20*/  LEA.HI R4, R4, R23, RZ, 0x5 ;  /* 0x0000001704047211 */ /* 0x000fe200078f28ff */
[----:B------:R-:W-:Y:S01]  /*0c30*/  IMAD.U32 R16, RZ, RZ, UR4 ;  /* 0x00000004ff107e24 */ /* 0x000fe2000f8e00ff */
[----:B------:R-:W-:-:S02]  /*0c40*/  LOP3.LUT R3, R3, 0xfffffff8, RZ, 0xc0, !PT ;  /* 0xfffffff803037812 */ /* 0x000fc400078ec0ff */
[----:B------:R-:W-:Y:S02]  /*0c50*/  LEA.HI R2, R2, R185, RZ, 0x1 ;  /* 0x000000b902027211 */ /* 0x000fe400078f08ff */
[----:B------:R-:W-:Y:S01]  /*0c60*/  SHF.R.S32.HI R4, RZ, 0x5, R4 ;  /* 0x00000005ff047819 */ /* 0x000fe20000011404 */
[----:B------:R-:W-:Y:S01]  /*0c70*/  IMAD.IADD R7, R0, 0x1, -R3 ;  /* 0x0000000100077824 */ /* 0x000fe200078e0a03 */
[----:B------:R-:W-:Y:S01]  /*0c80*/  LOP3.LUT R0, R5, 0x7ffffffc, RZ, 0xc0, !PT ;  /* 0x7ffffffc05007812 */ /* 0x000fe200078ec0ff */
[----:B------:R-:W-:Y:S01]  /*0c90*/  IMAD.SHL.U32 R3, R6, 0x8, RZ ;  /* 0x0000000806037824 */ /* 0x000fe200078e00ff */
[----:B------:R-:W-:Y:S01]  /*0ca0*/  LOP3.LUT R2, R2, 0x3fffffe, RZ, 0xc0, !PT ;  /* 0x03fffffe02027812 */ /* 0x000fe200078ec0ff */
[----:B------:R-:W-:Y:S01]  /*0cb0*/  IMAD R7, R4, 0x10, R7 ;  /* 0x0000001004077824 */ /* 0x000fe200078e0207 */
[----:B------:R-:W-:Y:S01]  /*0cc0*/  MOV R17, UR5 ;  /* 0x0000000500117c02 */ /* 0x000fe20008000f00 */
[----:B------:R-:W-:Y:S02]  /*0cd0*/  IMAD.IADD R0, R23, 0x1, -R0 ;  /* 0x0000000117007824 */ /* 0x000fe400078e0a00 */
[----:B------:R-:W-:-:S02]  /*0ce0*/  IMAD.IADD R2, R185, 0x1, -R2 ;  /* 0x00000001b9027824 */ /* 0x000fc400078e0a02 */
[----:B------:R-:W-:Y:S02]  /*0cf0*/  IMAD R188, R0, R9, 0x80 ;  /* 0x0000008000bc7424 */ /* 0x000fe400078e0209 */
[----:B------:R-:W-:-:S04]  /*0d00*/  IMAD.WIDE R16, R3, 0x2, R16 ;  /* 0x0000000203107825 */ /* 0x000fc800078e0210 */
[----:B------:R-:W-:Y:S01]  /*0d10*/  IMAD R187, R2, 0x40, R7 ;  /* 0x0000004002bb7824 */ /* 0x000fe200078e0207 */
[----:B--2---:R-:W-:-:S07]  /*0d20*/  LOP3.LUT R18, R8, 0x1, RZ, 0xfc, !PT ;  /* 0x0000000108127812 */ /* 0x004fce00078efcff */
.L_x_31:
[----:B-1----:R-:W1:Y:S01]  /*0d30*/  SHFL.IDX PT, R0, R185, RZ, 0x1f ;  /* 0x00001fffb9007589 */ /* 0x002e6200000e0000 */
[----:B------:R-:W2:Y:S01]  /*0d40*/  LDC R89, c[0x0][0x2e0] ;  /* 0x0000b800ff597b82 */ /* 0x000ea20000000800 */
[----:B------:R-:W-:Y:S01]  /*0d50*/  ULDC UR4, c[0x0][0xda8] ;  /* 0x00036a0000047ab9 */ /* 0x000fe20000000800 */
[----:B------:R-:W-:Y:S01]  /*0d60*/  R2UR UR13, R19 ;  /* 0x00000000130d72ca */ /* 0x000fe200000e0000 */
[----:B------:R-:W-:Y:S01]  /*0d70*/  ULDC.64 UR8, c[0x0][0x3f8] ;  /* 0x0000fe0000087ab9 */ /* 0x000fe20000000a00 */
[----:B------:R-:W-:Y:S02]  /*0d80*/  UISETP.NE.AND UP1, UPT, UR4, 0x1, UPT ;  /* 0x000000010400788c */ /* 0x000fe4000bf25270 */
[----:B------:R-:W-:Y:S01]  /*0d90*/  UISETP.NE.U32.AND UP0, UPT, UR8, URZ, UPT ;  /* 0x0000003f0800728c */ /* 0x000fe2000bf05070 */
[----:B------:R-:W-:Y:S01]  /*0da0*/  ULDC UR4, c[0x0][0xdb4] ;  /* 0x00036d0000047ab9 */ /* 0x000fe20000000800 */
[----:B------:R-:W-:Y:S02]  /*0db0*/  ULDC UR6, c[0x0][0x404] ;  /* 0x0001010000067ab9 */ /* 0x000fe40000000800 */
[----:B------:R-:W-:-:S02]  /*0dc0*/  UISETP.NE.AND.EX UP0, UPT, UR9, URZ, UPT, UP0 ;  /* 0x0000003f0900728c */ /* 0x000fc4000bf05300 */
[----:B------:R-:W-:Y:S02]  /*0dd0*/  UIADD3 UR9, UR60, 0x10400, URZ ;  /* 0x000104003c097890 */ /* 0x000fe4000fffe03f */
[----:B------:R-:W-:Y:S02]  /*0de0*/  UISETP.NE.AND UP2, UPT, UR4, 0x1, UPT ;  /* 0x000000010400788c */ /* 0x000fe4000bf45270 */
[----:B------:R-:W-:Y:S01]  /*0df0*/  USEL UR6, UR6, 0x1, UP0 ;  /* 0x0000000106067887 */ /* 0x000fe20008000000 */
[----:B------:R-:W-:Y:S01]  /*0e00*/  @UP1 ULDC UR4, c[0x0][0xdac] ;  /* 0x00036b0000041ab9 */ /* 0x000fe20000000800 */
[----:B------:R-:W-:Y:S02]  /*0e10*/  ULOP3.LUT UP3, URZ, UR9, 0x3ff, URZ, 0xc0, !UPT ;  /* 0x000003ff093f7892 */ /* 0x000fe4000f86c03f */
[----:B------:R-:W-:Y:S01]  /*0e20*/  UIMAD.WIDE.U32 UR4, UR13, UR4, URZ ;  /* 0x000000040d0472a5 */ /* 0x000fe2000f8e003f */
[----:B-1----:R-:W-:Y:S01]  /*0e30*/  R2UR UR7, R0 ;  /* 0x00000000000772ca */ /* 0x002fe200000e0000 */
[----:B------:R-:W-:Y:S01]  /*0e40*/  @UP1 ULDC UR12, c[0x0][0xdb0] ;  /* 0x00036c00000c1ab9 */ /* 0x000fe20000000800 */
[----:B------:R-:W-:Y:S01]  /*0e50*/  UMOV UR61, UR13 ;  /* 0x0000000d003d7c82 */ /* 0x000fe20008000000 */
[----:B--2---:R-:W-:Y:S01]  /*0e60*/  IMAD R89, R89, UR6, RZ ;  /* 0x0000000659597c24 */ /* 0x004fe2000f8e02ff */
[----:B------:R-:W-:Y:S01]  /*0e70*/  @UP1 USHF.R.U32.HI UR61, URZ, UR12, UR5 ;  /* 0x0000000c3f3d1299 */ /* 0x000fe20008011605 */
[----:B------:R-:W-:Y:S01]  /*0e80*/  PLOP3.LUT P0, PT, PT, PT, UP3, 0x80, 0x0 ;  /* 0x000000000000781c */ /* 0x000fe20003f0f038 */
[----:B------:R-:W-:Y:S01]  /*0e90*/  @UP2 ULDC.64 UR10, c[0x0][0xdb8] ;  /* 0x00036e00000a2ab9 */ /* 0x000fe20000000a00 */
[----:B------:R-:W-:Y:S01]  /*0ea0*/  VIADD R0, R89, 0x7f ;  /* 0x0000007f59007836 */ /* 0x000fe20000000000 */
[----:B------:R-:W-:-:S03]  /*0eb0*/  UIMAD.WIDE.U32 UR4, UR61, UR10, URZ ;  /* 0x0000000a3d0472a5 */ /* 0x000fc6000f8e003f */
[----:B------:R-:W-:Y:S01]  /*0ec0*/  UMOV UR36, UR61 ;  /* 0x0000003d00247c82 */ /* 0x000fe20008000000 */
[----:B------:R-:W-:Y:S01]  /*0ed0*/  SHF.R.S32.HI R3, RZ, 0x1f, R0 ;  /* 0x0000001fff037819 */ /* 0x000fe20000011400 */
[----:B------:R-:W-:Y:S02]  /*0ee0*/  ULEA.HI UR8, UR7, UR7, URZ, 0x1 ;  /* 0x0000000707087291 */ /* 0x000fe4000f8f083f */
[----:B------:R-:W-:Y:S01]  /*0ef0*/  UMOV UR4, UR13 ;  /* 0x0000000d00047c82 */ /* 0x000fe20008000000 */
[----:B------:R-:W-:Y:S01]  /*0f00*/  LEA.HI R3, R3, R0, RZ, 0x7 ;  /* 0x0000000003037211 */ /* 0x000fe200078f38ff */
[----:B------:R-:W-:Y:S01]  /*0f10*/  ULOP3.LUT UR8, UR8, 0x1e, URZ, 0xc0, !UPT ;  /* 0x0000001e08087892 */ /* 0x000fe2000f8ec03f */
[----:B------:R-:W-:Y:S01]  /*0f20*/  IMAD.U32 R184, RZ, RZ, UR4 ;  /* 0x00000004ffb87e24 */ /* 0x000fe2000f8e00ff */
[----:B------:R-:W-:Y:S01]  /*0f30*/  @UP2 USHF.R.U32.HI UR36, URZ, UR11, UR5 ;  /* 0x0000000b3f242299 */ /* 0x000fe20008011605 */
[----:B------:R-:W-:Y:S01]  /*0f40*/  SHF.R.S32.HI R189, RZ, 0x7, R3 ;  /* 0x00000007ffbd7819 */ /* 0x000fe20000011403 */
[----:B------:R-:W-:-:S04]  /*0f50*/  UIADD3 UR8, UR7, -UR8, URZ ;  /* 0x8000000807087290 */ /* 0x000fc8000fffe03f */
[----:B------:R-:W-:-:S04]  /*0f60*/  ULEA UR8, UR8, UR9, 0xd ;  /* 0x0000000908087291 */ /* 0x000fc8000f8e683f */
[----:B------:R-:W-:-:S04]  /*0f70*/  USHF.R.U32.HI UR8, URZ, 0x4, UR8 ;  /* 0x000000043f087899 */ /* 0x000fc80008011608 */
[----:B------:R-:W-:Y:S01]  /*0f80*/  ULOP3.LUT UR40, UR8, 0x3fff, URZ, 0xc0, !UPT ;  /* 0x00003fff08287892 */ /* 0x000fe2000f8ec03f */
[----:B------:R-:W-:Y:S11]  /*0f90*/  @!P0 BRA `(.L_x_9) ;  /* 0x0000000000408947 */ /* 0x000ff60003800000 */
[----:B------:R-:W-:Y:S01]  /*0fa0*/  MOV R0, 0x0 ;  /* 0x0000000000007802 */ /* 0x000fe20000000f00 */
[----:B------:R-:W-:Y:S01]  /*0fb0*/  ULDC.64 UR4, c[0x4][0x108] ;  /* 0x0100420000047ab9 */ /* 0x000fe20000000a00 */
[----:B------:R-:W-:Y:S01]  /*0fc0*/  ULDC.64 UR6, c[0x4][0x80] ;  /* 0x0100200000067ab9 */ /* 0x000fe20000000a00 */
[----:B------:R-:W-:Y:S01]  /*0fd0*/  IMAD.U32 R4, RZ, RZ, UR4 ;  /* 0x00000004ff047e24 */ /* 0x000fe2000f8e00ff */
[----:B------:R1:W2:Y:S01]  /*0fe0*/  LDC.64 R2, c[0x4][R0] ;  /* 0x0100000000027b82 */ /* 0x0002a20000000a00 */
[----:B------:R-:W-:Y:S01]  /*0ff0*/  MOV R5, UR5 ;  /* 0x0000000500057c02 */ /* 0x000fe20008000f00 */
[----:B------:R-:W-:Y:S01]  /*1000*/  ULDC.64 UR4, c[0x4][0x110] ;  /* 0x0100440000047ab9 */ /* 0x000fe20000000a00 */
[----:B------:R-:W-:Y:S02]  /*1010*/  IMAD.U32 R10, RZ, RZ, UR6 ;  /* 0x00000006ff0a7e24 */ /* 0x000fe4000f8e00ff */
[----:B------:R-:W-:Y:S02]  /*1020*/  IMAD.U32 R6, RZ, RZ, UR4 ;  /* 0x00000004ff067e24 */ /* 0x000fe4000f8e00ff */
[----:B------:R-:W-:-:S02]  /*1030*/  IMAD.U32 R7, RZ, RZ, UR5 ;  /* 0x00000005ff077e24 */ /* 0x000fc4000f8e00ff */
[----:B------:R-:W-:Y:S02]  /*1040*/  IMAD.U32 R11, RZ, RZ, UR7 ;  /* 0x00000007ff0b7e24 */ /* 0x000fe4000f8e00ff */
[----:B------:R-:W-:Y:S02]  /*1050*/  IMAD.MOV.U32 R8, RZ, RZ, 0x70 ;  /* 0x00000070ff087424 */ /* 0x000fe400078e00ff */
[----:B------:R-:W-:Y:S02]  /*1060*/  IMAD.MOV.U32 R12, RZ, RZ, 0x1 ;  /* 0x00000001ff0c7424 */ /* 0x000fe400078e00ff */
[----:B-1----:R-:W-:-:S07]  /*1070*/  IMAD.MOV.U32 R13, RZ, RZ, RZ ;  /* 0x000000ffff0d7224 */ /* 0x002fce00078e00ff */
[----:B------:R-:W-:-:S07]  /*1080*/  LEPC R20, `(.L_x_9) ;  /* 0x000000001014794e */ /* 0x000fce0000000000 */
[----:B--2---:R-:W-:Y:S05]  /*1090*/  CALL.ABS.NOINC R2 ;  /* 0x0000000002007343 */ /* 0x004fea0003c00000 */
.L_x_9:
[----:B------:R-:W-:Y:S02]  /*10a0*/  LOP3.LUT R0, R22, 0x1, RZ, 0xc0, !PT ;  /* 0x0000000116007812 */ /* 0x000fe400078ec0ff */
[----:B------:R-:W-:Y:S02]  /*10b0*/  ISETP.NE.AND P0, PT, R18, 0x3, PT ;  /* 0x000000031200780c */ /* 0x000fe40003f05270 */
[----:B------:R-:W-:-:S04]  /*10c0*/  SHF.L.U32 R0, R0, 0x1f, RZ ;  /* 0x0000001f00007819 */ /* 0x000fc800000006ff */
[----:B------:R-:W1:Y:S02]  /*10d0*/  SYNCS.PHASECHK.TRANS64.TRYWAIT P1, [UR60+0x34800], R0 ;  /* 0x03480000ff0075a7 */ /* 0x000e64000802017c */
[----:B-1----:R-:W-:Y:S05]  /*10e0*/  @!P1 BRA `(.L_x_10) ;  /* 0x0000009000849947 */ /* 0x002fea0003800000 */
.L_x_89:
[----:B------:R-:W-:Y:S05]  /*10f0*/  @!P0 BRA `(.L_x_11) ;  /* 0x0000000000048947 */ /* 0x000fea0003800000 */
[----:B------:R-:W-:Y:S01]  /*1100*/  BPT.TRAP 0x1 ;  /* 0x000000040000795c */ /* 0x000fe20000300000 */
.L_x_11:
[----:B-1----:R-:W-:Y:S02]  /*1110*/  IMAD.U32 R3, RZ, RZ, UR38 ;  /* 0x00000026ff037e24 */ /* 0x002fe4000f8e00ff */
[----:B------:R-:W-:-:S03]  /*1120*/  IMAD.U32 R0, RZ, RZ, UR39 ;  /* 0x00000027ff007e24 */ /* 0x000fc6000f8e00ff */
[----:B------:R-:W-:Y:S02]  /*1130*/  LEA R3, R3, UR60, 0x3 ;  /* 0x0000003c03037c11 */ /* 0x000fe4000f8e18ff */
[----:B------:R-:W-:-:S04]  /*1140*/  SHF.L.U32 R0, R0, 0x1f, RZ ;  /* 0x0000001f00007819 */ /* 0x000fc800000006ff */
[----:B------:R1:W2:Y:S01]  /*1150*/  SYNCS.PHASECHK.TRANS64.TRYWAIT P2, [R3+URZ+0x34830], R0 ;  /* 0x03483000030075a7 */ /* 0x0002a2000804017f */
[----:B------:R-:W-:Y:S05]  /*1160*/  @!P0 BRA `(.L_x_12) ;  /* 0x0000000000048947 */ /* 0x000fea0003800000 */
[----:B------:R-:W-:Y:S01]  /*1170*/  BPT.TRAP 0x1 ;  /* 0x000000040000795c */ /* 0x000fe20000300000 */
.L_x_12:
[----:B------:R-:W3:Y:S01]  /*1180*/  S2R R2, SR_TID.X ;  /* 0x0000000000027919 */ /* 0x000ee20000002100 */
[----:B------:R-:W-:Y:S01]  /*1190*/  IMAD.MOV.U32 R151, RZ, RZ, RZ ;  /* 0x000000ffff977224 */ /* 0x000fe200078e00ff */
[----:B---3--:R-:W-:-:S04]  /*11a0*/  LOP3.LUT R2, R2, 0x7f, RZ, 0xc0, !PT ;  /* 0x0000007f02027812 */ /* 0x008fc800078ec0ff */
[----:B------:R-:W-:Y:S01]  /*11b0*/  ISETP.NE.AND P1, PT, R2, RZ, PT ;  /* 0x000000ff0200720c */ /* 0x000fe20003f25270 */
[----:B--2---:R-:W-:-:S12]  /*11c0*/  @P2 BRA `(.L_x_13) ;  /* 0x0000000000082947 */ /* 0x004fd80003800000 */
[----:B------:R-:W2:Y:S02]  /*11d0*/  SYNCS.PHASECHK.TRANS64.TRYWAIT P2, [R3+URZ+0x34830], R0 ;  /* 0x03483000030075a7 */ /* 0x000ea4000804017f */
[----:B--2---:R-:W-:Y:S05]  /*11e0*/  @!P2 BRA `(.L_x_14) ;  /* 0x00000090005ca947 */ /* 0x004fea0003800000 */
.L_x_13:
[----:B------:R-:W-:Y:S05]  /*11f0*/  WARPSYNC.ALL ;  /* 0x0000000000007948 */ /* 0x000fea0003800000 */
[----:B------:R-:W-:Y:S01]  /*1200*/  UIADD3 UR4, UR60, 0x1c400, URZ ;  /* 0x0001c4003c047890 */ /* 0x000fe2000fffe03f */
[----:B------:R-:W-:Y:S01]  /*1210*/  WARPGROUP.ARRIVE ;  /* 0x00000000000079c5 */ /* 0x000fe20000000000 */
[----:B------:R-:W-:Y:S01]  /*1220*/  UMOV UR9, 0x40000040 ;  /* 0x4000004000097882 */ /* 0x000fe20000000000 */
[----:B------:R-:W-:Y:S01]  /*1230*/  UMOV UR11, 0x40000040 ;  /* 0x40000040000b7882 */ /* 0x000fe20000000000 */
[----:B------:R-:W-:Y:S01]  /*1240*/  USHF.R.U32.HI UR4, URZ, 0x4, UR4 ;  /* 0x000000043f047899 */ /* 0x000fe20008011604 */
[----:B------:R-:W-:Y:S01]  /*1250*/  IMAD.U32 R5, RZ, RZ, UR9 ;  /* 0x00000009ff057e24 */ /* 0x000fe2000f8e00ff */
[----:B------:R-:W-:Y:S01]  /*1260*/  UMOV UR57, 0x40000040 ;  /* 0x4000004000397882 */ /* 0x000fe20000000000 */
[----:B------:R-:W-:Y:S01]  /*1270*/  UMOV UR59, 0x40000040 ;  /* 0x40000040003b7882 */ /* 0x000fe20000000000 */
[----:B------:R-:W-:Y:S01]  /*1280*/  ULOP3.LUT UR4, UR4, 0x3fff, URZ, 0xc0, !UPT ;  /* 0x00003fff04047892 */ /* 0x000fe2000f8ec03f */
[----:B-12---:R-:W-:Y:S01]  /*1290*/  IMAD.IADD R0, R188, 0x1, R89 ;  /* 0x00000001bc007824 */ /* 0x006fe200078e0259 */
[----:B------:R-:W-:Y:S01]  /*12a0*/  UMOV UR53, 0x40000040 ;  /* 0x4000004000357882 */ /* 0x000fe20000000000 */
[----:B------:R-:W-:Y:S01]  /*12b0*/  UMOV UR55, 0x40000040 ;  /* 0x4000004000377882 */ /* 0x000fe20000000000 */
[----:B------:R-:W-:Y:S01]  /*12c0*/  ULOP3.LUT UR37, UR4, 0x10000, URZ, 0xfc, !UPT ;  /* 0x0001000004257892 */ /* 0x000fe2000f8efc3f */
[----:B------:R-:W-:Y:S01]  /*12d0*/  IMAD R6, R189, -0x80, R0 ;  /* 0xffffff80bd067824 */ /* 0x000fe200078e0200 */
[----:B------:R-:W-:Y:S01]  /*12e0*/  ULOP3.LUT UR4, UR40, 0x10000, URZ, 0xfc, !UPT ;  /* 0x0001000028047892 */ /* 0x000fe2000f8efc3f */
[----:B------:R-:W-:Y:S01]  /*12f0*/  P2R R88, PR, RZ, 0x2 ;  /* 0x00000002ff587803 */ /* 0x000fe20000000000 */
[----:B------:R-:W-:Y:S01]  /*1300*/  UIMAD UR5, UR38, 0xc00, UR37 ;  /* 0x00000c00260578a4 */ /* 0x000fe2000f8e0225 */
[----:B------:R-:W-:Y:S01]  /*1310*/  P2R R90, PR, RZ, 0x1 ;  /* 0x00000001ff5a7803 */ /* 0x000fe20000000000 */
[----:B------:R-:W-:Y:S01]  /*1320*/  UIADD3 UR56, UR4, 0x2, URZ ;  /* 0x0000000204387890 */ /* 0x000fe2000fffe03f */
[C---:B------:R-:W-:Y:S01]  /*1330*/  ISETP.GT.AND P4, PT, R6.reuse, RZ, PT ;  /* 0x000000ff0600720c */ /* 0x040fe20003f84270 */
[----:B------:R-:W-:Y:S01]  /*1340*/  UIADD3 UR58, UR5, 0x2, URZ ;  /* 0x00000002053a7890 */ /* 0x000fe2000fffe03f */
[C---:B------:R-:W-:Y:S01]  /*1350*/  ISETP.GT.AND P3, PT, R6.reuse, 0x1, PT ;  /* 0x000000010600780c */ /* 0x040fe20003f64270 */
[----:B------:R-:W-:Y:S01]  /*1360*/  UMOV UR8, UR4 ;  /* 0x0000000400087c82 */ /* 0x000fe20008000000 */
[----:B------:R-:W-:Y:S01]  /*1370*/  UMOV UR10, UR5 ;  /* 0x00000005000a7c82 */ /* 0x000fe20008000000 */
[----:B------:R-:W-:Y:S01]  /*1380*/  UIADD3 UR52, UR4, 0x4, URZ ;  /* 0x0000000404347890 */ /* 0x000fe2000fffe03f */
[----:B------:R-:W-:Y:S01]  /*1390*/  HGMMA.64x128x16.F32 R24, gdesc[UR8], RZ, !UPT, gsb0 ;  /* 0x01e00000081879f0 */ /* 0x000fe2000c0008ff */
[----:B------:R-:W-:Y:S01]  /*13a0*/  UIADD3 UR54, UR5, 0x4, URZ ;  /* 0x0000000405367890 */ /* 0x000fe2000fffe03f */
[----:B------:R-:W-:Y:S01]  /*13b0*/  MOV R4, UR8 ;  /* 0x0000000800047c02 */ /* 0x000fe20008000f00 */
[----:B------:R-:W-:Y:S01]  /*13c0*/  UIADD3 UR8, UR4, 0x6, URZ ;  /* 0x0000000604087890 */ /* 0x000fe2000fffe03f */
[C---:B------:R-:W-:Y:S01]  /*13d0*/  ISETP.GT.AND P2, PT, R6.reuse, 0x8, PT ;  /* 0x000000080600780c */ /* 0x040fe20003f44270 */
[----:B------:R-:W-:Y:S01]  /*13e0*/  UIADD3 UR10, UR5, 0x6, URZ ;  /* 0x00000006050a7890 */ /* 0x000fe2000fffe03f */
[C---:B------:R-:W-:Y:S01]  /*13f0*/  ISETP.GT.AND P6, PT, R6.reuse, 0x9, PT ;  /* 0x000000090600780c */ /* 0x040fe20003fc4270 */
[----:B------:R-:W-:Y:S01]  /*1400*/  UMOV UR9, 0x40000040 ;  /* 0x4000004000097882 */ /* 0x000fe20000000000 */
[----:B------:R-:W-:Y:S01]  /*1410*/  UMOV UR11, 0x40000040 ;  /* 0x40000040000b7882 */ /* 0x000fe20000000000 */
[----:B------:R-:W-:Y:S01]  /*1420*/  UIADD3 UR12, UR4, 0x400, URZ ;  /* 0x00000400040c7890 */ /* 0x000fe2000fffe03f */
[C---:B------:R-:W-:Y:S01]  /*1430*/  ISETP.GT.AND P5, PT, R6.reuse, 0x10, PT ;  /* 0x000000100600780c */ /* 0x040fe20003fa4270 */
[----:B------:R-:W-:Y:S01]  /*1440*/  UIADD3 UR14, UR5, 0x400, URZ ;  /* 0x00000400050e7890 */ /* 0x000fe2000fffe03f */
[C---:B------:R-:W-:Y:S01]  /*1450*/  ISETP.GT.AND P1, PT, R6.reuse, 0x59, PT ;  /* 0x000000590600780c */ /* 0x040fe20003f24270 */
[----:B------:R-:W-:Y:S01]  /*1460*/  UMOV UR13, 0x40000040 ;  /* 0x40000040000d7882 */ /* 0x000fe20000000000 */
[----:B------:R-:W-:Y:S01]  /*1470*/  UMOV UR15, 0x40000040 ;  /* 0x40000040000f7882 */ /* 0x000fe20000000000 */
[----:B------:R-:W-:Y:S01]  /*1480*/  UIADD3 UR16, UR4, 0x402, URZ ;  /* 0x0000040204107890 */ /* 0x000fe2000fffe03f */
[----:B------:R-:W-:Y:S01]  /*1490*/  ISETP.GT.AND P0, PT, R6, 0x60, PT ;  /* 0x000000600600780c */ /* 0x000fe20003f04270 */
[----:B------:R-:W-:Y:S01]  /*14a0*/  UIADD3 UR18, UR5, 0x402, URZ ;  /* 0x0000040205127890 */ /* 0x000fe2000fffe03f */
[--C-:B------:R-:W-:Y:S01]  /*14b0*/  IMAD.MOV.U32 R150, RZ, RZ, R151.reuse ;  /* 0x000000ffff967224 */ /* 0x100fe200078e0097 */
[----:B------:R-:W-:Y:S01]  /*14c0*/  UMOV UR17, 0x40000040 ;  /* 0x4000004000117882 */ /* 0x000fe20000000000 */
[----:B------:R-:W-:Y:S01]  /*14d0*/  UMOV UR19, 0x40000040 ;  /* 0x4000004000137882 */ /* 0x000fe20000000000 */
[----:B------:R-:W-:Y:S01]  /*14e0*/  UIADD3 UR20, UR4, 0x404, URZ ;  /* 0x0000040404147890 */ /* 0x000fe2000fffe03f */
[--C-:B------:R-:W-:Y:S01]  /*14f0*/  IMAD.MOV.U32 R148, RZ, RZ, R151.reuse ;  /* 0x000000ffff947224 */ /* 0x100fe200078e0097 */
[----:B------:R-:W-:Y:S01]  /*1500*/  UIADD3 UR22, UR5, 0x404, URZ ;  /* 0x0000040405167890 */ /* 0x000fe2000fffe03f */
[-C--:B------:R-:W-:Y:S01]  /*1510*/  MOV R146, R151.reuse ;  /* 0x0000009700927202 */ /* 0x080fe20000000f00 */
[----:B------:R-:W-:Y:S01]  /*1520*/  UMOV UR21, 0x40000040 ;  /* 0x4000004000157882 */ /* 0x000fe20000000000 */
[----:B------:R-:W-:Y:S01]  /*1530*/  UMOV UR23, 0x40000040 ;  /* 0x4000004000177882 */ /* 0x000fe20000000000 */
[----:B------:R-:W-:Y:S01]  /*1540*/  UIADD3 UR24, UR4, 0x406, URZ ;  /* 0x0000040604187890 */ /* 0x000fe2000fffe03f */
[--C-:B------:R-:W-:Y:S01]  /*1550*/  IMAD.MOV.U32 R144, RZ, RZ, R151.reuse ;  /* 0x000000ffff907224 */ /* 0x100fe200078e0097 */
[----:B------:R-:W-:Y:S01]  /*1560*/  UIADD3 UR26, UR5, 0x406, URZ ;  /* 0x00000406051a7890 */ /* 0x000fe2000fffe03f */
[--C-:B------:R-:W-:Y:S01]  /*1570*/  IMAD.MOV.U32 R142, RZ, RZ, R151.reuse ;  /* 0x000000ffff8e7224 */ /* 0x100fe200078e0097 */
        /* <DEDUP_REMOVED lines=26> */
[----:B------:R-:W-:Y:S01]  /*1720*/  ULDC UR4, c[0x0][0x988] ;  /* 0x0002620000047ab9 */ /* 0x000fe20000000800 */
[-C--:B------:R-:W-:Y:S01]  /*1730*/  MOV R124, R151.reuse ;  /* 0x00000097007c7202 */ /* 0x080fe20000000f00 */
[----:B------:R-:W-:Y:S01]  /*1740*/  IMAD.U32 R2, RZ, RZ, UR4 ;  /* 0x00000004ff027e24 */ /* 0x000fe2000f8e00ff */
[----:B------:R-:W-:Y:S01]  /*1750*/  MOV R102, R151 ;  /* 0x0000009700667202 */ /* 0x000fe20000000f00 */
[----:B------:R-:W-:-:S02]  /*1760*/  IMAD.MOV.U32 R122, RZ, RZ, R151 ;  /* 0x000000ffff7a7224 */ /* 0x000fc400078e0097 */
[--C-:B------:R-:W-:Y:S02]  /*1770*/  IMAD.MOV.U32 R120, RZ, RZ, R151.reuse ;  /* 0x000000ffff787224 */ /* 0x100fe400078e0097 */
[--C-:B------:R-:W-:Y:S02]  /*1780*/  IMAD.MOV.U32 R118, RZ, RZ, R151.reuse ;  /* 0x000000ffff767224 */ /* 0x100fe400078e0097 */
[--C-:B------:R-:W-:Y:S02]  /*1790*/  IMAD.MOV.U32 R116, RZ, RZ, R151.reuse ;  /* 0x000000ffff747224 */ /* 0x100fe400078e0097 */
[--C-:B------:R-:W-:Y:S02]  /*17a0*/  IMAD.MOV.U32 R114, RZ, RZ, R151.reuse ;  /* 0x000000ffff727224 */ /* 0x100fe400078e0097 */
[--C-:B------:R-:W-:Y:S02]  /*17b0*/  IMAD.MOV.U32 R112, RZ, RZ, R151.reuse ;  /* 0x000000ffff707224 */ /* 0x100fe400078e0097 */
        /* <DEDUP_REMOVED lines=8> */
[----:B------:R-:W-:Y:S01]  /*1840*/  IMAD.MOV.U32 R92, RZ, RZ, R151 ;  /* 0x000000ffff5c7224 */ /* 0x000fe200078e0097 */
[----:B------:R-:W-:Y:S02]  /*1850*/  WARPGROUP.DEPBAR.LE gsb0, 0x0 ;  /* 0x00008000000079c5 */ /* 0x000fe40000010000 */
[----:B------:R-:W-:-:S06]  /*1860*/  WARPGROUP.ARRIVE ;  /* 0x00000000000079c5 */ /* 0x000fcc0000000000 */
[----:B------:R-:W-:Y:S03]  /*1870*/  HGMMA.64x128x16.F32 R24, gdesc[UR56], R24, gsb0 ;  /* 0x01e00000381879f0 */ /* 0x000fe60008000818 */
[----:B------:R-:W-:Y:S02]  /*1880*/  WARPGROUP.DEPBAR.LE gsb0, 0x0 ;  /* 0x00008000000079c5 */ /* 0x000fe40000010000 */
[----:B------:R-:W-:-:S07]  /*1890*/  WARPGROUP.ARRIVE ;  /* 0x00000000000079c5 */ /* 0x000fce0000000000 */
        /* <DEDUP_REMOVED lines=29> */
[----:B------:R-:W-:Y:S02]  /*1a70*/  FSEL R9, R24, -INF , P4 ;  /* 0xff80000018097808 */ /* 0x000fe40002000000 */
[----:B------:R-:W-:Y:S02]  /*1a80*/  FSEL R8, R25, -INF , P3 ;  /* 0xff80000019087808 */ /* 0x000fe40001800000 */
[----:B------:R-:W-:Y:S02]  /*1a90*/  FSEL R91, R28, -INF , P2 ;  /* 0xff8000001c5b7808 */ /* 0x000fe40001000000 */
[----:B------:R-:W-:-:S02]  /*1aa0*/  FMNMX.FTZ R0, R9, R8, !PT ;  /* 0x0000000809007209 */ /* 0x000fc40007810000 */
[----:B------:R-:W-:Y:S02]  /*1ab0*/  FSEL R93, R29, -INF , P6 ;  /* 0xff8000001d5d7808 */ /* 0x000fe40003000000 */
[----:B------:R-:W-:Y:S02]  /*1ac0*/  FMNMX.FTZ R0, R91, R0, !PT ;  /* 0x000000005b007209 */ /* 0x000fe40007810000 */
[----:B------:R-:W-:Y:S02]  /*1ad0*/  FSEL R7, R26, -INF , P4 ;  /* 0xff8000001a077808 */ /* 0x000fe40002000000 */
[----:B------:R-:W-:Y:S02]  /*1ae0*/  ISETP.GT.AND P4, PT, R6, 0x11, PT ;  /* 0x000000110600780c */ /* 0x000fe40003f84270 */
[----:B------:R-:W-:Y:S02]  /*1af0*/  FSEL R95, R32, -INF , P5 ;  /* 0xff800000205f7808 */ /* 0x000fe40002800000 */
[----:B------:R-:W-:-:S02]  /*1b00*/  FMNMX.FTZ R0, R93, R0, !PT ;  /* 0x000000005d007209 */ /* 0x000fc40007810000 */
[----:B------:R-:W-:Y:S02]  /*1b10*/  FSEL R27, R27, -INF , P3 ;  /* 0xff8000001b1b7808 */ /* 0x000fe40001800000 */
[----:B------:R-:W-:Y:S02]  /*1b20*/  ISETP.GT.AND P3, PT, R6, 0x18, PT ;  /* 0x000000180600780c */ /* 0x000fe40003f64270 */
[----:B------:R-:W-:Y:S02]  /*1b30*/  FSEL R97, R33, -INF , P4 ;  /* 0xff80000021617808 */ /* 0x000fe40002000000 */
[----:B------:R-:W-:Y:S02]  /*1b40*/  FMNMX.FTZ R0, R95, R0, !PT ;  /* 0x000000005f007209 */ /* 0x000fe40007810000 */
[----:B------:R-:W-:Y:S02]  /*1b50*/  FSEL R11, R30, -INF , P2 ;  /* 0xff8000001e0b7808 */ /* 0x000fe40001000000 */
[----:B------:R-:W-:-:S02]  /*1b60*/  ISETP.GT.AND P2, PT, R6, 0x19, PT ;  /* 0x000000190600780c */ /* 0x000fc40003f44270 */
        /* <DEDUP_REMOVED lines=63> */
[----:B------:R-:W-:Y:S02]  /*1f60*/  FMNMX.FTZ R0, R129, R0, !PT ;  /* 0x0000000081007209 */ /* 0x000fe40007810000 */
[----:B------:R-:W-:Y:S02]  /*1f70*/  FSEL R133, R69, -INF , P1 ;  /* 0xff80000045857808 */ /* 0x000fe40000800000 */
[----:B------:R-:W-:-:S02]  /*1f80*/  FMNMX.FTZ R0, R131, R0, !PT ;  /* 0x0000000083007209 */ /* 0x000fc40007810000 */
[----:B------:R-:W-:Y:S02]  /*1f90*/  FSEL R135, R72, -INF , P0 ;  /* 0xff80000048877808 */ /* 0x000fe40000000000 */
[C---:B------:R-:W-:Y:S02]  /*1fa0*/  ISETP.GT.AND P1, PT, R6.reuse, 0x61, PT ;  /* 0x000000610600780c */ /* 0x040fe40003f24270 */
[----:B------:R-:W-:Y:S02]  /*1fb0*/  FMNMX.FTZ R0, R133, R0, !PT ;  /* 0x0000000085007209 */ /* 0x000fe40007810000 */
[----:B------:R-:W-:Y:S02]  /*1fc0*/  ISETP.GT.AND P0, PT, R6, 0x68, PT ;  /* 0x000000680600780c */ /* 0x000fe40003f04270 */
[----:B------:R-:W-:Y:S02]  /*1fd0*/  FSEL R41, R62, -INF , P6 ;  /* 0xff8000003e297808 */ /* 0x000fe40003000000 */
[----:B------:R-:W-:-:S02]  /*1fe0*/  FSEL R63, R63, -INF , P5 ;  /* 0xff8000003f3f7808 */ /* 0x000fc40002800000 */
[----:B------:R-:W-:Y:S02]  /*1ff0*/  FSEL R45, R66, -INF , P4 ;  /* 0xff800000422d7808 */ /* 0x000fe40002000000 */
[----:B------:R-:W-:Y:S02]  /*2000*/  FSEL R67, R67, -INF , P3 ;  /* 0xff80000043437808 */ /* 0x000fe40001800000 */
[----:B------:R-:W-:Y:S02]  /*2010*/  FSEL R137, R73, -INF , P1 ;  /* 0xff80000049897808 */ /* 0x000fe40000800000 */
[----:B------:R-:W-:Y:S02]  /*2020*/  P2R R26, PR, RZ, 0x2 ;  /* 0x00000002ff1a7803 */ /* 0x000fe40000000000 */
[----:B------:R-:W-:Y:S02]  /*2030*/  FMNMX.FTZ R0, R135, R0, !PT ;  /* 0x0000000087007209 */ /* 0x000fe40007810000 */
[----:B------:R-:W-:-:S02]  /*2040*/  FSEL R49, R70, -INF , P2 ;  /* 0xff80000046317808 */ /* 0x000fc40001000000 */
[----:B------:R-:W-:Y:S02]  /*2050*/  FSEL R139, R76, -INF , P0 ;  /* 0xff8000004c8b7808 */ /* 0x000fe40000000000 */
[----:B------:R-:W-:Y:S02]  /*2060*/  P2R R24, PR, RZ, 0x1 ;  /* 0x00000001ff187803 */ /* 0x000fe40000000000 */
[C---:B------:R-:W-:Y:S02]  /*2070*/  ISETP.GT.AND P2, PT, R6.reuse, 0x69, PT ;  /* 0x000000690600780c */ /* 0x040fe40003f44270 */
[C---:B------:R-:W-:Y:S02]  /*2080*/  ISETP.GT.AND P3, PT, R6.reuse, 0x70, PT ;  /* 0x000000700600780c */ /* 0x040fe40003f64270 */
[C---:B------:R-:W-:Y:S02]  /*2090*/  ISETP.GT.AND P4, PT, R6.reuse, 0x71, PT ;  /* 0x000000710600780c */ /* 0x040fe40003f84270 */
[----:B------:R-:W-:-:S02]  /*20a0*/  ISETP.GT.AND P5, PT, R6, 0x78, PT ;  /* 0x000000780600780c */ /* 0x000fc40003fa4270 */
[C---:B------:R-:W-:Y:S02]  /*20b0*/  ISETP.GT.AND P6, PT, R6.reuse, 0x79, PT ;  /* 0x000000790600780c */ /* 0x040fe40003fc4270 */
[C---:B------:R-:W-:Y:S02]  /*20c0*/  ISETP.GT.AND P0, PT, R6.reuse, 0x59, PT ;  /* 0x000000590600780c */ /* 0x040fe40003f04270 */
[----:B------:R-:W-:Y:S02]  /*20d0*/  ISETP.GT.AND P1, PT, R6, 0x60, PT ;  /* 0x000000600600780c */ /* 0x000fe40003f24270 */
[----:B------:R-:W-:Y:S02]  /*20e0*/  FMNMX.FTZ R6, R7, R27, !PT ;  /* 0x0000001b07067209 */ /* 0x000fe40007810000 */
[----:B------:R-:W-:Y:S02]  /*20f0*/  FMNMX.FTZ R0, R137, R0, !PT ;  /* 0x0000000089007209 */ /* 0x000fe40007810000 */
[----:B------:R-:W-:-:S02]  /*2100*/  FMNMX.FTZ R6, R11, R6, !PT ;  /* 0x000000060b067209 */ /* 0x000fc40007810000 */
[----:B------:R-:W-:Y:S02]  /*2110*/  FSEL R141, R77, -INF , P2 ;  /* 0xff8000004d8d7808 */ /* 0x000fe40001000000 */
[----:B------:R-:W-:Y:S02]  /*2120*/  FMNMX.FTZ R0, R139, R0, !PT ;  /* 0x000000008b007209 */ /* 0x000fe40007810000 */
[----:B------:R-:W-:Y:S02]  /*2130*/  FMNMX.FTZ R6, R31, R6, !PT ;  /* 0x000000061f067209 */ /* 0x000fe40007810000 */
[----:B------:R-:W-:Y:S02]  /*2140*/  FSEL R143, R80, -INF , P3 ;  /* 0xff800000508f7808 */ /* 0x000fe40001800000 */
        /* <DEDUP_REMOVED lines=11> */
[----:B------:R-:W-:Y:S02]  /*2200*/  FMNMX.FTZ R10, R149, R0, !PT ;  /* 0x00000000950a7209 */ /* 0x000fe40007810000 */
[----:B------:R-:W-:Y:S02]  /*2210*/  FMNMX.FTZ R6, R21, R6, !PT ;  /* 0x0000000615067209 */ /* 0x000fe40007810000 */
[----:B------:R-:W-:Y:S01]  /*2220*/  FSEL R71, R71, -INF , P0 ;  /* 0xff80000047477808 */ /* 0x000fe20000000000 */
[----:B------:R-:W1:Y:S01]  /*2230*/  SHFL.BFLY PT, R53, R10, 0x2, 0x1f ;  /* 0x0c401f000a357f89 */ /* 0x000e6200000e0000 */
[----:B------:R-:W-:-:S02]  /*2240*/  FMNMX.FTZ R6, R43, R6, !PT ;  /* 0x000000062b067209 */ /* 0x000fc40007810000 */
[----:B------:R-:W-:Y:S02]  /*2250*/  P2R R20, PR, RZ, 0x4 ;  /* 0x00000004ff147803 */ /* 0x000fe40000000000 */
[----:B------:R-:W-:Y:S02]  /*2260*/  FMNMX.FTZ R6, R25, R6, !PT ;  /* 0x0000000619067209 */ /* 0x000fe40007810000 */
[----:B------:R-:W-:Y:S02]  /*2270*/  ISETP.NE.AND P0, PT, R24, RZ, PT ;  /* 0x000000ff1800720c */ /* 0x000fe40003f05270 */
[----:B------:R-:W-:Y:S02]  /*2280*/  FMNMX.FTZ R6, R47, R6, !PT ;  /* 0x000000062f067209 */ /* 0x000fe40007810000 */
[----:B------:R-:W-:Y:S02]  /*2290*/  FSEL R57, R78, -INF , P0 ;  /* 0xff8000004e397808 */ /* 0x000fe40000000000 */
[----:B------:R-:W-:-:S02]  /*22a0*/  FMNMX.FTZ R6, R29, R6, !PT ;  /* 0x000000061d067209 */ /* 0x000fc40007810000 */
[----:B------:R-:W-:Y:S02]  /*22b0*/  FSEL R87, R87, -INF , P6 ;  /* 0xff80000057577808 */ /* 0x000fe40003000000 */
[----:B------:R-:W-:Y:S02]  /*22c0*/  FMNMX.FTZ R6, R51, R6, !PT ;  /* 0x0000000633067209 */ /* 0x000fe40007810000 */
[----:B------:R-:W-:Y:S01]  /*22d0*/  ISETP.NE.AND P0, PT, R90, RZ, PT ;  /* 0x000000ff5a00720c */ /* 0x000fe20003f05270 */
[----:B------:R-:W-:Y:S01]  /*22e0*/  IMAD.MOV.U32 R90, RZ, RZ, R151 ;  /* 0x000000ffff5a7224 */ /* 0x000fe200078e0097 */
[----:B------:R-:W-:Y:S02]  /*22f0*/  FMNMX.FTZ R6, R33, R6, !PT ;  /* 0x0000000621067209 */ /* 0x000fe40007810000 */
[----:B-1----:R-:W-:Y:S02]  /*2300*/  FMNMX.FTZ R12, R10, R53, !PT ;  /* 0x000000350a0c7209 */ /* 0x002fe40007810000 */
[----:B------:R-:W-:-:S03]  /*2310*/  FMNMX.FTZ R6, R55, R6, !PT ;  /* 0x0000000637067209 */ /* 0x000fc60007810000 */
[----:B------:R-:W1:Y:S01]  /*2320*/  SHFL.BFLY PT, R53, R12, 0x1, 0x1f ;  /* 0x0c201f000c357f89 */ /* 0x000e6200000e0000 */
[----:B------:R-:W-:-:S04]  /*2330*/  FMNMX.FTZ R6, R37, R6, !PT ;  /* 0x0000000625067209 */ /* 0x000fc80007810000 */
[----:B------:R-:W-:-:S04]  /*2340*/  FMNMX.FTZ R6, R59, R6, !PT ;  /* 0x000000063b067209 */ /* 0x000fc80007810000 */
[----:B------:R-:W-:-:S04]  /*2350*/  FMNMX.FTZ R6, R41, R6, !PT ;  /* 0x0000000629067209 */ /* 0x000fc80007810000 */
[----:B------:R-:W-:-:S04]  /*2360*/  FMNMX.FTZ R6, R63, R6, !PT ;  /* 0x000000063f067209 */ /* 0x000fc80007810000 */
[----:B------:R-:W-:-:S04]  /*2370*/  FMNMX.FTZ R6, R45, R6, !PT ;  /* 0x000000062d067209 */ /* 0x000fc80007810000 */
[----:B------:R-:W-:Y:S02]  /*2380*/  FMNMX.FTZ R6, R67, R6, !PT ;  /* 0x0000000643067209 */ /* 0x000fe40007810000 */
[----:B-1----:R-:W-:Y:S02]  /*2390*/  FMNMX.FTZ R0, R12, R53, !PT ;  /* 0x000000350c007209 */ /* 0x002fe40007810000 */
[----:B------:R-:W-:Y:S02]  /*23a0*/  FMNMX.FTZ R6, R49, R6, !PT ;  /* 0x0000000631067209 */ /* 0x000fe40007810000 */
[----:B------:R-:W-:Y:S01]  /*23b0*/  FSEL R53, R74, -INF , P1 ;  /* 0xff8000004a357808 */ /* 0x000fe20000800000 */
[----:B------:R-:W-:Y:S01]  /*23c0*/  FMUL.FTZ R14, R0, R2 ;  /* 0x00000002000e7220 */ /* 0x000fe20000410000 */
[----:B------:R-:W-:Y:S02]  /*23d0*/  ISETP.NE.AND P1, PT, R26, RZ, PT ;  /* 0x000000ff1a00720c */ /* 0x000fe40003f25270 */
[----:B------:R-:W-:-:S02]  /*23e0*/  FMNMX.FTZ R6, R71, R6, !PT ;  /* 0x0000000647067209 */ /* 0x000fc40007810000 */
[----:B------:R-:W-:Y:S02]  /*23f0*/  FSETP.NEU.FTZ.AND P2, PT, R0, -INF , PT ;  /* 0xff8000000000780b */ /* 0x000fe40003f5d000 */
[----:B------:R-:W-:Y:S02]  /*2400*/  FSEL R75, R75, -INF , P1 ;  /* 0xff8000004b4b7808 */ /* 0x000fe40000800000 */
[----:B------:R-:W-:Y:S02]  /*2410*/  FMNMX.FTZ R6, R53, R6, !PT ;  /* 0x0000000635067209 */ /* 0x000fe40007810000 */
[----:B------:R-:W-:Y:S02]  /*2420*/  FSEL R14, R14, RZ, P2 ;  /* 0x000000ff0e0e7208 */ /* 0x000fe40001000000 */
[----:B------:R-:W-:Y:S02]  /*2430*/  ISETP.NE.AND P2, PT, R20, RZ, PT ;  /* 0x000000ff1400720c */ /* 0x000fe40003f45270 */
[----:B------:R-:W-:Y:S01]  /*2440*/  FMNMX.FTZ R6, R75, R6, !PT ;  /* 0x000000064b067209 */ /* 0x000fe20007810000 */
[-CC-:B------:R-:W-:Y:S01]  /*2450*/  FFMA.FTZ R182, R91, R2.reuse, -R14.reuse ;  /* 0x000000025bb67223 */ /* 0x180fe2000001080e */
[----:B------:R-:W-:Y:S01]  /*2460*/  FSEL R91, R79, -INF , P2 ;  /* 0xff8000004f5b7808 */ /* 0x000fe20001000000 */
[--C-:B------:R-:W-:Y:S01]  /*2470*/  FFMA.FTZ R65, R93, R2, -R14.reuse ;  /* 0x000000025d417223 */ /* 0x100fe2000001080e */
        /* <DEDUP_REMOVED lines=9> */
[----:B------:R-:W-:Y:S01]  /*2510*/  MUFU.EX2 R182, R182 ;  /* 0x000000b600b67308 */ /* 0x000fe20000000800 */
[----:B------:R-:W-:Y:S01]  /*2520*/  FSEL R97, R86, -INF , P5 ;  /* 0xff80000056617808 */ /* 0x000fe20002800000 */
[--C-:B------:R-:W-:Y:S01]  /*2530*/  FFMA.FTZ R178, R99, R2, -R14.reuse ;  /* 0x0000000263b27223 */ /* 0x100fe2000001080e */
[----:B------:R-:W-:Y:S01]  /*2540*/  FMNMX.FTZ R6, R95, R6, !PT ;  /* 0x000000065f067209 */ /* 0x000fe20007810000 */
[-CC-:B------:R-:W-:Y:S01]  /*2550*/  FFMA.FTZ R73, R101, R2.reuse, -R14.reuse ;  /* 0x0000000265497223 */ /* 0x180fe2000001080e */
[-CC-:B------:R-:W-:Y:S01]  /*2560*/  FFMA.FTZ R172, R103, R2.reuse, -R14.reuse ;  /* 0x0000000267ac7223 */ /* 0x180fe2000001080e */
[--C-:B------:R-:W-:Y:S01]  /*2570*/  FFMA.FTZ R77, R105, R2, -R14.reuse ;  /* 0x00000002694d7223 */ /* 0x100fe2000001080e */
[----:B------:R-:W-:Y:S01]  /*2580*/  FMNMX.FTZ R6, R97, R6, !PT ;  /* 0x0000000661067209 */ /* 0x000fe20007810000 */
[----:B------:R-:W-:Y:S01]  /*2590*/  MUFU.EX2 R180, R180 ;  /* 0x000000b400b47308 */ /* 0x000fe20000000800 */
[-CC-:B------:R-:W-:Y:S01]  /*25a0*/  FFMA.FTZ R174, R107, R2.reuse, -R14.reuse ;  /* 0x000000026bae7223 */ /* 0x180fe2000001080e */
[--C-:B------:R-:W-:Y:S01]  /*25b0*/  FFMA.FTZ R81, R109, R2, -R14.reuse ;  /* 0x000000026d517223 */ /* 0x100fe2000001080e */
[----:B------:R-:W-:Y:S01]  /*25c0*/  FMNMX.FTZ R6, R87, R6, !PT ;  /* 0x0000000657067209 */ /* 0x000fe20007810000 */
[-CC-:B------:R-:W-:Y:S01]  /*25d0*/  FFMA.FTZ R168, R111, R2.reuse, -R14.reuse ;  /* 0x000000026fa87223 */ /* 0x180fe2000001080e */
[-CC-:B------:R-:W-:Y:S01]  /*25e0*/  FFMA.FTZ R85, R113, R2.reuse, -R14.reuse ;  /* 0x0000000271557223 */ /* 0x180fe2000001080e */
[-CC-:B------:R-:W-:Y:S01]  /*25f0*/  FFMA.FTZ R170, R115, R2.reuse, -R14.reuse ;  /* 0x0000000273aa7223 */ /* 0x180fe2000001080e */
[----:B------:R-:W-:Y:S01]  /*2600*/  ISETP.NE.AND P1, PT, R88, RZ, PT ;  /* 0x000000ff5800720c */ /* 0x000fe20003f25270 */
[----:B------:R-:W1:Y:S01]  /*2610*/  SHFL.BFLY PT, R9, R6, 0x2, 0x1f ;  /* 0x0c401f0006097f89 */ /* 0x000e6200000e0000 */
[----:B------:R-:W2:Y:S01]  /*2620*/  MUFU.EX2 R61, R61 ;  /* 0x0000003d003d7308 */ /* 0x000ea20000000800 */
[-CC-:B------:R-:W-:Y:S01]  /*2630*/  FFMA.FTZ R117, R117, R2.reuse, -R14.reuse ;  /* 0x0000000275757223 */ /* 0x180fe2000001080e */
[-CC-:B------:R-:W-:Y:S01]  /*2640*/  FFMA.FTZ R152, R119, R2.reuse, -R14.reuse ;  /* 0x0000000277987223 */ /* 0x180fe2000001080e */
[-CC-:B------:R-:W-:Y:S01]  /*2650*/  FFMA.FTZ R83, R121, R2.reuse, -R14.reuse ;  /* 0x0000000279537223 */ /* 0x180fe2000001080e */
[-CC-:B------:R-:W-:Y:S01]  /*2660*/  FFMA.FTZ R154, R123, R2.reuse, -R14.reuse ;  /* 0x000000027b9a7223 */ /* 0x180fe2000001080e */
[-CC-:B------:R-:W-:Y:S01]  /*2670*/  FFMA.FTZ R125, R125, R2.reuse, -R14.reuse ;  /* 0x000000027d7d7223 */ /* 0x180fe2000001080e */
[-CC-:B------:R-:W-:Y:S01]  /*2680*/  FFMA.FTZ R127, R127, R2.reuse, -R14.reuse ;  /* 0x000000027f7f7223 */ /* 0x180fe2000001080e */
[-CC-:B------:R-:W-:Y:S01]  /*2690*/  FFMA.FTZ R129, R129, R2.reuse, -R14.reuse ;  /* 0x0000000281817223 */ /* 0x180fe2000001080e */
[----:B------:R-:W3:Y:S01]  /*26a0*/  MUFU.EX2 R65, R65 ;  /* 0x0000004100417308 */ /* 0x000ee20000000800 */
[-CC-:B------:R-:W-:Y:S01]  /*26b0*/  FFMA.FTZ R131, R131, R2.reuse, -R14.reuse ;  /* 0x0000000283837223 */ /* 0x180fe2000001080e */
[----:B------:R-:W-:Y:S01]  /*26c0*/  FFMA.FTZ R133, R133, R2, -R14 ;  /* 0x0000000285857223 */ /* 0x000fe2000001080e */
[----:B------:R-:W-:-:S02]  /*26d0*/  @!P1 VIADD R3, R3, 0x34840 ;  /* 0x0003484003039836 */ /* 0x000fc40000000000 */
[-CC-:B------:R-:W-:Y:S01]  /*26e0*/  FFMA.FTZ R135, R135, R2.reuse, -R14.reuse ;  /* 0x0000000287877223 */ /* 0x180fe2000001080e */
[-CC-:B------:R-:W-:Y:S01]  /*26f0*/  FFMA.FTZ R137, R137, R2.reuse, -R14.reuse ;  /* 0x0000000289897223 */ /* 0x180fe2000001080e */
[-CC-:B------:R-:W-:Y:S01]  /*2700*/  FFMA.FTZ R139, R139, R2.reuse, -R14.reuse ;  /* 0x000000028b8b7223 */ /* 0x180fe2000001080e */
[-CC-:B------:R-:W-:Y:S01]  /*2710*/  FFMA.FTZ R141, R141, R2.reuse, -R14.reuse ;  /* 0x000000028d8d7223 */ /* 0x180fe2000001080e */
[----:B------:R-:W4:Y:S01]  /*2720*/  MUFU.EX2 R176, R176 ;  /* 0x000000b000b07308 */ /* 0x000f220000000800 */
[----:B------:R-:W-:Y:S01]  /*2730*/  @!P1 PRMT R3, RZ, 0x654, R3 ;  /* 0x00000654ff039816 */ /* 0x000fe20000000003 */
[-CC-:B------:R-:W-:Y:S01]  /*2740*/  FFMA.FTZ R143, R143, R2.reuse, -R14.reuse ;  /* 0x000000028f8f7223 */ /* 0x180fe2000001080e */
[-CC-:B------:R-:W-:Y:S01]  /*2750*/  FFMA.FTZ R145, R145, R2.reuse, -R14.reuse ;  /* 0x0000000291917223 */ /* 0x180fe2000001080e */
[-CC-:B------:R-:W-:Y:S01]  /*2760*/  FFMA.FTZ R147, R147, R2.reuse, -R14.reuse ;  /* 0x0000000293937223 */ /* 0x180fe2000001080e */
[----:B------:R5:W-:Y:S01]  /*2770*/  @!P1 SYNCS.ARRIVE.TRANS64.RED.A1T0 RZ, [R3+URZ], RZ ;  /* 0x000000ff03ff99a7 */ /* 0x000be2000810043f */
[----:B------:R-:W-:Y:S01]  /*2780*/  FFMA.FTZ R14, R149, R2, -R14 ;  /* 0x00000002950e7223 */ /* 0x000fe2000001080e */
[----:B-1----:R-:W-:Y:S01]  /*2790*/  FMNMX.FTZ R8, R6, R9, !PT ;  /* 0x0000000906087209 */ /* 0x002fe20007810000 */
[----:B------:R-:W1:Y:S01]  /*27a0*/  MUFU.EX2 R69, R69 ;  /* 0x0000004500457308 */ /* 0x000e620000000800 */
[--C-:B------:R-:W-:Y:S01]  /*27b0*/  IMAD.MOV.U32 R149, RZ, RZ, R151.reuse ;  /* 0x000000ffff957224 */ /* 0x100fe200078e0097 */
[----:B------:R-:W-:Y:S01]  /*27c0*/  MOV R113, R151 ;  /* 0x0000009700717202 */ /* 0x000fe20000000f00 */
[--C-:B------:R-:W-:Y:S01]  /*27d0*/  IMAD.MOV.U32 R123, RZ, RZ, R151.reuse ;  /* 0x000000ffff7b7224 */ /* 0x100fe200078e0097 */
[----:B------:R-:W2:Y:S01]  /*27e0*/  SHFL.BFLY PT, R9, R8, 0x1, 0x1f ;  /* 0x0c201f0008097f89 */ /* 0x000ea200000e0000 */
[----:B------:R-:W-:-:S02]  /*27f0*/  IMAD.MOV.U32 R121, RZ, RZ, R151 ;  /* 0x000000ffff797224 */ /* 0x000fc400078e0097 */
[--C-:B------:R-:W-:Y:S01]  /*2800*/  IMAD.MOV.U32 R119, RZ, RZ, R151.reuse ;  /* 0x000000ffff777224 */ /* 0x100fe200078e0097 */
[----:B------:R-:W-:Y:S01]  /*2810*/  MUFU.EX2 R178, R178 ;  /* 0x000000b200b27308 */ /* 0x000fe20000000800 */
[--C-:B------:R-:W-:Y:S02]  /*2820*/  IMAD.MOV.U32 R115, RZ, RZ, R151.reuse ;  /* 0x000000ffff737224 */ /* 0x100fe400078e0097 */
[--C-:B------:R-:W-:Y:S02]  /*2830*/  IMAD.MOV.U32 R111, RZ, RZ, R151.reuse ;  /* 0x000000ffff6f7224 */ /* 0x100fe400078e0097 */
[--C-:B------:R-:W-:Y:S02]  /*2840*/  IMAD.MOV.U32 R109, RZ, RZ, R151.reuse ;  /* 0x000000ffff6d7224 */ /* 0x100fe400078e0097 */
[--C-:B------:R-:W-:Y:S01]  /*2850*/  IMAD.MOV.U32 R107, RZ, RZ, R151.reuse ;  /* 0x000000ffff6b7224 */ /* 0x100fe200078e0097 */
[----:B------:R-:W-:Y:S01]  /*2860*/  MUFU.EX2 R73, R73 ;  /* 0x0000004900497308 */ /* 0x000fe20000000800 */
[----:B------:R-:W-:-:S02]  /*2870*/  IMAD.MOV.U32 R105, RZ, RZ, R151 ;  /* 0x000000ffff697224 */ /* 0x000fc400078e0097 */
[--C-:B------:R-:W-:Y:S02]  /*2880*/  IMAD.MOV.U32 R103, RZ, RZ, R151.reuse ;  /* 0x000000ffff677224 */ /* 0x100fe400078e0097 */
[--C-:B------:R-:W-:Y:S02]  /*2890*/  IMAD.MOV.U32 R101, RZ, RZ, R151.reuse ;  /* 0x000000ffff657224 */ /* 0x100fe400078e0097 */
[--C-:B------:R-:W-:Y:S01]  /*28a0*/  IMAD.MOV.U32 R99, RZ, RZ, R151.reuse ;  /* 0x000000ffff637224 */ /* 0x100fe200078e0097 */
[----:B------:R-:W-:Y:S01]  /*28b0*/  MUFU.EX2 R172, R172 ;  /* 0x000000ac00ac7308 */ /* 0x000fe20000000800 */
[----:B------:R-:W-:Y:S01]  /*28c0*/  IMAD.MOV.U32 R88, RZ, RZ, R151 ;  /* 0x000000ffff587224 */ /* 0x000fe200078e0097 */
[----:B--2---:R-:W-:-:S04]  /*28d0*/  FMNMX.FTZ R9, R8, R9, !PT ;  /* 0x0000000908097209 */ /* 0x004fc80007810000 */
[C---:B------:R-:W-:Y:S01]  /*28e0*/  FSETP.NEU.FTZ.AND P2, PT, R9.reuse, -INF , PT ;  /* 0xff8000000900780b */ /* 0x040fe20003f5d000 */
[-C--:B------:R-:W-:Y:S01]  /*28f0*/  FMUL.FTZ R6, R9, R2.reuse ;  /* 0x0000000209067220 */ /* 0x080fe20000410000 */
[----:B------:R-:W-:Y:S04]  /*2900*/  MUFU.EX2 R77, R77 ;  /* 0x0000004d004d7308 */ /* 0x000fe80000000800 */
[----:B------:R-:W-:Y:S02]  /*2910*/  FSEL R6, R6, RZ, P2 ;  /* 0x000000ff06067208 */ /* 0x000fe40001000000 */
[----:B------:R-:W-:Y:S01]  /*2920*/  ISETP.GE.AND P2, PT, R89, 0x81, PT ;  /* 0x000000815900780c */ /* 0x000fe20003f46270 */
[----:B------:R-:W-:Y:S01]  /*2930*/  IMAD.MOV.U32 R89, RZ, RZ, R151 ;  /* 0x000000ffff597224 */ /* 0x000fe200078e0097 */
[----:B------:R-:W-:Y:S01]  /*2940*/  MUFU.EX2 R174, R174 ;  /* 0x000000ae00ae7308 */ /* 0x000fe20000000800 */
[-CC-:B------:R-:W-:Y:S01]  /*2950*/  FFMA.FTZ R27, R27, R2.reuse, -R6.reuse ;  /* 0x000000021b1b7223 */ /* 0x180fe20000010806 */
[-CC-:B------:R-:W-:Y:S01]  /*2960*/  FFMA.FTZ R7, R7, R2.reuse, -R6.reuse ;  /* 0x0000000207077223 */ /* 0x180fe20000010806 */
[-CC-:B------:R-:W-:Y:S01]  /*2970*/  FFMA.FTZ R11, R11, R2.reuse, -R6.reuse ;  /* 0x000000020b0b7223 */ /* 0x180fe20000010806 */
[-CC-:B------:R-:W-:Y:S01]  /*2980*/  FFMA.FTZ R31, R31, R2.reuse, -R6.reuse ;  /* 0x000000021f1f7223 */ /* 0x180fe20000010806 */
[-CC-:B------:R-:W-:Y:S01]  /*2990*/  FFMA.FTZ R13, R13, R2.reuse, -R6.reuse ;  /* 0x000000020d0d7223 */ /* 0x180fe20000010806 */
[-CC-:B------:R-:W-:Y:S01]  /*29a0*/  FFMA.FTZ R35, R35, R2.reuse, -R6.reuse ;  /* 0x0000000223237223 */ /* 0x180fe20000010806 */
[-CC-:B------:R-:W-:Y:S01]  /*29b0*/  FFMA.FTZ R15, R15, R2.reuse, -R6.reuse ;  /* 0x000000020f0f7223 */ /* 0x180fe20000010806 */
[----:B------:R2:W-:Y:S01]  /*29c0*/  MUFU.EX2 R8, R27 ;  /* 0x0000001b00087308 */ /* 0x0005e20000000800 */
[-CC-:B------:R-:W-:Y:S01]  /*29d0*/  FFMA.FTZ R39, R39, R2.reuse, -R6.reuse ;  /* 0x0000000227277223 */ /* 0x180fe20000010806 */
[-CC-:B------:R-:W-:Y:S01]  /*29e0*/  FFMA.FTZ R21, R21, R2.reuse, -R6.reuse ;  /* 0x0000000215157223 */ /* 0x180fe20000010806 */
[-CC-:B------:R-:W-:Y:S01]  /*29f0*/  FFMA.FTZ R43, R43, R2.reuse, -R6.reuse ;  /* 0x000000022b2b7223 */ /* 0x180fe20000010806 */
[-CC-:B------:R-:W-:Y:S01]  /*2a00*/  FFMA.FTZ R25, R25, R2.reuse, -R6.reuse ;  /* 0x0000000219197223 */ /* 0x180fe20000010806 */
[-CC-:B------:R-:W-:Y:S01]  /*2a10*/  FFMA.FTZ R47, R47, R2.reuse, -R6.reuse ;  /* 0x000000022f2f7223 */ /* 0x180fe20000010806 */
[-CC-:B------:R-:W-:Y:S01]  /*2a20*/  FFMA.FTZ R29, R29, R2.reuse, -R6.reuse ;  /* 0x000000021d1d7223 */ /* 0x180fe20000010806 */
[-CC-:B------:R-:W-:Y:S01]  /*2a30*/  FFMA.FTZ R51, R51, R2.reuse, -R6.reuse ;  /* 0x0000000233337223 */ /* 0x180fe20000010806 */
[----:B------:R-:W5:Y:S01]  /*2a40*/  MUFU.EX2 R7, R7 ;  /* 0x0000000700077308 */ /* 0x000f620000000800 */
[----:B--2---:R-:W-:Y:S01]  /*2a50*/  FADD.FTZ R27, R180, R61 ;  /* 0x0000003db41b7221 */ /* 0x004fe20000010000 */
[-CC-:B------:R-:W-:Y:S01]  /*2a60*/  FFMA.FTZ R33, R33, R2.reuse, -R6.reuse ;  /* 0x0000000221217223 */ /* 0x180fe20000010806 */
[-CC-:B------:R-:W-:Y:S01]  /*2a70*/  FFMA.FTZ R55, R55, R2.reuse, -R6.reuse ;  /* 0x0000000237377223 */ /* 0x180fe20000010806 */
[-CC-:B------:R-:W-:Y:S01]  /*2a80*/  FFMA.FTZ R37, R37, R2.reuse, -R6.reuse ;  /* 0x0000000225257223 */ /* 0x180fe20000010806 */
[----:B------:R-:W-:Y:S01]  /*2a90*/  FADD.FTZ R32, R182, R27 ;  /* 0x0000001bb6207221 */ /* 0x000fe20000010000 */
[-CC-:B------:R-:W-:Y:S01]  /*2aa0*/  FFMA.FTZ R59, R59, R2.reuse, -R6.reuse ;  /* 0x000000023b3b7223 */ /* 0x180fe20000010806 */
[-C--:B------:R-:W-:Y:S01]  /*2ab0*/  FFMA.FTZ R41, R41, R2.reuse, -R6 ;  /* 0x0000000229297223 */ /* 0x080fe20000010806 */
[----:B------:R-:W2:Y:S01]  /*2ac0*/  MUFU.EX2 R11, R11 ;  /* 0x0000000b000b7308 */ /* 0x000ea20000000800 */
[----:B---3--:R-:W-:Y:S01]  /*2ad0*/  FADD.FTZ R27, R65, R32 ;  /* 0x00000020411b7221 */ /* 0x008fe20000010000 */
[-CC-:B------:R-:W-:Y:S01]  /*2ae0*/  FFMA.FTZ R63, R63, R2.reuse, -R6.reuse ;  /* 0x000000023f3f7223 */ /* 0x180fe20000010806 */
[-CC-:B------:R-:W-:Y:S01]  /*2af0*/  FFMA.FTZ R45, R45, R2.reuse, -R6.reuse ;  /* 0x000000022d2d7223 */ /* 0x180fe20000010806 */
[-CC-:B------:R-:W-:Y:S01]  /*2b00*/  FFMA.FTZ R67, R67, R2.reuse, -R6.reuse ;  /* 0x0000000243437223 */ /* 0x180fe20000010806 */
[----:B----4-:R-:W-:Y:S01]  /*2b10*/  FADD.FTZ R34, R176, R27 ;  /* 0x0000001bb0227221 */ /* 0x010fe20000010000 */
[-CC-:B------:R-:W-:Y:S01]  /*2b20*/  FFMA.FTZ R49, R49, R2.reuse, -R6.reuse ;  /* 0x0000000231317223 */ /* 0x180fe20000010806 */
[-C--:B------:R-:W-:Y:S01]  /*2b30*/  FFMA.FTZ R71, R71, R2.reuse, -R6 ;  /* 0x0000000247477223 */ /* 0x080fe20000010806 */
[----:B------:R3:W4:Y:S01]  /*2b40*/  MUFU.EX2 R10, R31 ;  /* 0x0000001f000a7308 */ /* 0x0007220000000800 */
[----:B-1----:R-:W-:Y:S01]  /*2b50*/  FADD.FTZ R27, R69, R34 ;  /* 0x00000022451b7221 */ /* 0x002fe20000010000 */
[----:B-----5:R-:W-:Y:S01]  /*2b60*/  FADD.FTZ R34, R7, R8 ;  /* 0x0000000807227221 */ /* 0x020fe20000010000 */
[-CC-:B------:R-:W-:Y:S01]  /*2b70*/  FFMA.FTZ R53, R53, R2.reuse, -R6.reuse ;  /* 0x0000000235357223 */ /* 0x180fe20000010806 */
[-CC-:B------:R-:W-:Y:S01]  /*2b80*/  FFMA.FTZ R75, R75, R2.reuse, -R6.reuse ;  /* 0x000000024b4b7223 */ /* 0x180fe20000010806 */
[----:B------:R-:W-:Y:S01]  /*2b90*/  FADD.FTZ R36, R178, R27 ;  /* 0x0000001bb2247221 */ /* 0x000fe20000010000 */
[-CC-:B------:R-:W-:Y:S01]  /*2ba0*/  FFMA.FTZ R57, R57, R2.reuse, -R6.reuse ;  /* 0x0000000239397223 */ /* 0x180fe20000010806 */
[-C--:B------:R-:W-:Y:S01]  /*2bb0*/  FFMA.FTZ R91, R91, R2.reuse, -R6 ;  /* 0x000000025b5b7223 */ /* 0x080fe20000010806 */
[----:B------:R-:W1:Y:S01]  /*2bc0*/  MUFU.EX2 R13, R13 ;  /* 0x0000000d000d7308 */ /* 0x000e620000000800 */
[----:B---3--:R-:W-:Y:S01]  /*2bd0*/  FADD.FTZ R31, R73, R36 ;  /* 0x00000024491f7221 */ /* 0x008fe20000010000 */
[----:B--2---:R-:W-:Y:S01]  /*2be0*/  FADD.FTZ R27, R11, R34 ;  /* 0x000000220b1b7221 */ /* 0x004fe20000010000 */
[-CC-:B------:R-:W-:Y:S01]  /*2bf0*/  FFMA.FTZ R93, R93, R2.reuse, -R6.reuse ;  /* 0x000000025d5d7223 */ /* 0x180fe20000010806 */
[-CC-:B------:R-:W-:Y:S01]  /*2c00*/  FFMA.FTZ R95, R95, R2.reuse, -R6.reuse ;  /* 0x000000025f5f7223 */ /* 0x180fe20000010806 */
[----:B------:R-:W-:Y:S01]  /*2c10*/  FADD.FTZ R38, R172, R31 ;  /* 0x0000001fac267221 */ /* 0x000fe20000010000 */
[-CC-:B------:R-:W-:Y:S01]  /*2c20*/  FFMA.FTZ R97, R97, R2.reuse, -R6.reuse ;  /* 0x0000000261617223 */ /* 0x180fe20000010806 */
[----:B------:R-:W-:Y:S01]  /*2c30*/  FFMA.FTZ R87, R87, R2, -R6 ;  /* 0x0000000257577223 */ /* 0x000fe20000010806 */
[----:B------:R-:W2:Y:S01]  /*2c40*/  MUFU.EX2 R12, R35 ;  /* 0x00000023000c7308 */ /* 0x000ea20000000800 */
[----:B----4-:R-:W-:Y:S01]  /*2c50*/  FADD.FTZ R36, R10, R27 ;  /* 0x0000001b0a247221 */ /* 0x010fe20000010000 */
[----:B------:R-:W-:Y:S01]  /*2c60*/  FADD.FTZ R31, R77, R38 ;  /* 0x000000264d1f7221 */ /* 0x000fe20000010000 */
[----:B------:R-:W-:Y:S01]  /*2c70*/  F2FP.F16.F32.PACK_AB R181, R8, R7 ;  /* 0x0000000708b5723e */ /* 0x000fe200000000ff */
[----:B------:R-:W-:Y:S01]  /*2c80*/  IMAD.MOV.U32 R7, RZ, RZ, 0x3f800000 ;  /* 0x3f800000ff077424 */ /* 0x000fe200078e00ff */
[----:B------:R-:W-:Y:S01]  /*2c90*/  F2FP.F16.F32.PACK_AB R183, R10, R11 ;  /* 0x0000000b0ab7723e */ /* 0x000fe200000000ff */
[----:B------:R-:W-:Y:S01]  /*2ca0*/  FADD.FTZ R38, R174, R31 ;  /* 0x0000001fae267221 */ /* 0x000fe20000010000 */
[----:B------:R-:W-:Y:S01]  /*2cb0*/  F2FP.F16.F32.PACK_AB R180, R61, R180 ;  /* 0x000000b43db4723e */ /* 0x000fe200000000ff */
[----:B------:R-:W3:Y:S01]  /*2cc0*/  MUFU.EX2 R81, R81 ;  /* 0x0000005100517308 */ /* 0x000ee20000000800 */
[----:B-1----:R-:W-:Y:S01]  /*2cd0*/  FADD.FTZ R27, R13, R36 ;  /* 0x000000240d1b7221 */ /* 0x002fe20000010000 */
[----:B------:R-:W-:Y:S01]  /*2ce0*/  F2FP.F16.F32.PACK_AB R182, R65, R182 ;  /* 0x000000b641b6723e */ /* 0x000fe200000000ff */
[----:B------:R-:W-:Y:S01]  /*2cf0*/  IMAD.MOV.U32 R11, RZ, RZ, 0x3f800000 ;  /* 0x3f800000ff0b7424 */ /* 0x000fe200078e00ff */
[----:B------:R-:W-:-:S02]  /*2d00*/  F2FP.F16.F32.PACK_AB R176, R69, R176 ;  /* 0x000000b045b0723e */ /* 0x000fc400000000ff */
[----:B------:R-:W-:Y:S02]  /*2d10*/  F2FP.F16.F32.PACK_AB R178, R73, R178 ;  /* 0x000000b249b2723e */ /* 0x000fe400000000ff */
[----:B------:R-:W1:Y:S01]  /*2d20*/  MUFU.EX2 R15, R15 ;  /* 0x0000000f000f7308 */ /* 0x000e620000000800 */
[C---:B--2---:R-:W-:Y:S01]  /*2d30*/  FADD.FTZ R36, R12.reuse, R27 ;  /* 0x0000001b0c247221 */ /* 0x044fe20000010000 */
[----:B------:R-:W-:Y:S02]  /*2d40*/  F2FP.F16.F32.PACK_AB R172, R77, R172 ;  /* 0x000000ac4dac723e */ /* 0x000fe400000000ff */
[----:B------:R-:W-:-:S04]  /*2d50*/  F2FP.F16.F32.PACK_AB R177, R12, R13 ;  /* 0x0000000d0cb1723e */ /* 0x000fc800000000ff */
[----:B------:R-:W2:Y:S01]  /*2d60*/  MUFU.EX2 R168, R168 ;  /* 0x000000a800a87308 */ /* 0x000ea20000000800 */
[C---:B---3--:R-:W-:Y:S01]  /*2d70*/  FADD.FTZ R31, R81.reuse, R38 ;  /* 0x00000026511f7221 */ /* 0x048fe20000010000 */
[----:B------:R-:W-:-:S06]  /*2d80*/  F2FP.F16.F32.PACK_AB R174, R81, R174 ;  /* 0x000000ae51ae723e */ /* 0x000fcc00000000ff */
[----:B------:R-:W3:Y:S01]  /*2d90*/  MUFU.EX2 R20, R39 ;  /* 0x0000002700147308 */ /* 0x000ee20000000800 */
[----:B-1----:R-:W-:-:S07]  /*2da0*/  FADD.FTZ R27, R15, R36 ;  /* 0x000000240f1b7221 */ /* 0x002fce0000010000 */
[----:B------:R-:W1:Y:S01]  /*2db0*/  MUFU.EX2 R85, R85 ;  /* 0x0000005500557308 */ /* 0x000e620000000800 */
[----:B--2---:R-:W-:-:S07]  /*2dc0*/  FADD.FTZ R40, R168, R31 ;  /* 0x0000001fa8287221 */ /* 0x004fce0000010000 */
[----:B------:R-:W2:Y:S01]  /*2dd0*/  MUFU.EX2 R21, R21 ;  /* 0x0000001500157308 */ /* 0x000ea20000000800 */
[C---:B---3--:R-:W-:Y:S01]  /*2de0*/  FADD.FTZ R38, R20.reuse, R27 ;  /* 0x0000001b14267221 */ /* 0x048fe20000010000 */
[----:B------:R-:W-:-:S06]  /*2df0*/  F2FP.F16.F32.PACK_AB R179, R20, R15 ;  /* 0x0000000f14b3723e */ /* 0x000fcc00000000ff */
[----:B------:R-:W3:Y:S01]  /*2e00*/  MUFU.EX2 R170, R170 ;  /* 0x000000aa00aa7308 */ /* 0x000ee20000000800 */
[C---:B-1----:R-:W-:Y:S01]  /*2e10*/  FADD.FTZ R31, R85.reuse, R40 ;  /* 0x00000028551f7221 */ /* 0x042fe20000010000 */
[----:B------:R-:W-:-:S06]  /*2e20*/  F2FP.F16.F32.PACK_AB R168, R85, R168 ;  /* 0x000000a855a8723e */ /* 0x000fcc00000000ff */
[----:B------:R-:W1:Y:S01]  /*2e30*/  MUFU.EX2 R24, R43 ;  /* 0x0000002b00187308 */ /* 0x000e620000000800 */
[----:B--2---:R-:W-:-:S07]  /*2e40*/  FADD.FTZ R27, R21, R38 ;  /* 0x00000026151b7221 */ /* 0x004fce0000010000 */
[----:B------:R2:W4:Y:S01]  /*2e50*/  MUFU.EX2 R79, R117 ;  /* 0x00000075004f7308 */ /* 0x0005220000000800 */
[----:B---3--:R-:W-:-:S07]  /*2e60*/  FADD.FTZ R40, R170, R31 ;  /* 0x0000001faa287221 */ /* 0x008fce0000010000 */
[----:B------:R-:W3:Y:S01]  /*2e70*/  MUFU.EX2 R25, R25 ;  /* 0x0000001900197308 */ /* 0x000ee20000000800 */
[C---:B-1----:R-:W-:Y:S01]  /*2e80*/  FADD.FTZ R38, R24.reuse, R27 ;  /* 0x0000001b18267221 */ /* 0x042fe20000010000 */
[----:B------:R-:W-:Y:S01]  /*2e90*/  F2FP.F16.F32.PACK_AB R173, R24, R21 ;  /* 0x0000001518ad723e */ /* 0x000fe200000000ff */
[----:B--2---:R-:W-:-:S05]  /*2ea0*/  IMAD.MOV.U32 R117, RZ, RZ, R151 ;  /* 0x000000ffff757224 */ /* 0x004fca00078e0097 */
[----:B------:R-:W1:Y:S01]  /*2eb0*/  MUFU.EX2 R152, R152 ;  /* 0x0000009800987308 */ /* 0x000e620000000800 */
[C---:B----4-:R-:W-:Y:S01]  /*2ec0*/  FADD.FTZ R27, R79.reuse, R40 ;  /* 0x000000284f1b7221 */ /* 0x050fe20000010000 */
[----:B------:R-:W-:-:S06]  /*2ed0*/  F2FP.F16.F32.PACK_AB R170, R79, R170 ;  /* 0x000000aa4faa723e */ /* 0x000fcc00000000ff */
[----:B------:R-:W2:Y:S01]  /*2ee0*/  MUFU.EX2 R26, R47 ;  /* 0x0000002f001a7308 */ /* 0x000ea20000000800 */
[----:B---3--:R-:W-:-:S07]  /*2ef0*/  FADD.FTZ R3, R25, R38 ;  /* 0x0000002619037221 */ /* 0x008fce0000010000 */
[----:B------:R-:W3:Y:S01]  /*2f00*/  MUFU.EX2 R83, R83 ;  /* 0x0000005300537308 */ /* 0x000ee20000000800 */
[----:B-1----:R-:W-:-:S07]  /*2f10*/  FADD.FTZ R42, R152, R27 ;  /* 0x0000001b982a7221 */ /* 0x002fce0000010000 */
[----:B------:R-:W1:Y:S01]  /*2f20*/  MUFU.EX2 R29, R29 ;  /* 0x0000001d001d7308 */ /* 0x000e620000000800 */
[C---:B--2---:R-:W-:Y:S01]  /*2f30*/  FADD.FTZ R40, R26.reuse, R3 ;  /* 0x000000031a287221 */ /* 0x044fe20000010000 */
[----:B------:R-:W-:-:S06]  /*2f40*/  F2FP.F16.F32.PACK_AB R175, R26, R25 ;  /* 0x000000191aaf723e */ /* 0x000fcc00000000ff */
        /* <DEDUP_REMOVED lines=12> */
[----:B------:R-:W-:Y:S01]  /*3010*/  F2FP.F16.F32.PACK_AB R154, R125, R154 ;  /* 0x0000009a7d9a723e */ /* 0x000fe200000000ff */
[----:B------:R-:W-:-:S05]  /*3020*/  IMAD.MOV.U32 R125, RZ, RZ, R151 ;  /* 0x000000ffff7d7224 */ /* 0x000fca00078e0097 */
        /* <DEDUP_REMOVED lines=10> */
[----:B------:R-:W-:Y:S01]  /*30d0*/  F2FP.F16.F32.PACK_AB R156, R156, R127 ;  /* 0x0000007f9c9c723e */ /* 0x000fe200000000ff */
[----:B------:R-:W-:-:S05]  /*30e0*/  IMAD.MOV.U32 R127, RZ, RZ, R151 ;  /* 0x000000ffff7f7224 */ /* 0x000fca00078e0097 */
[----:B------:R-:W2:Y:S01]  /*30f0*/  MUFU.EX2 R32, R59 ;  /* 0x0000003b00207308 */ /* 0x000ea20000000800 */
[----:B---3--:R-:W-:-:S07]  /*3100*/  FADD.FTZ R3, R37, R6 ;  /* 0x0000000625037221 */ /* 0x008fce0000010000 */
[----:B------:R3:W4:Y:S01]  /*3110*/  MUFU.EX2 R158, R133 ;  /* 0x00000085009e7308 */ /* 0x0007220000000800 */
[----:B-1----:R-:W-:-:S07]  /*3120*/  FADD.FTZ R27, R131, R42 ;  /* 0x0000002a831b7221 */ /* 0x002fce0000010000 */
[----:B------:R-:W1:Y:S01]  /*3130*/  MUFU.EX2 R41, R41 ;  /* 0x0000002900297308 */ /* 0x000e620000000800 */
[C---:B--2---:R-:W-:Y:S01]  /*3140*/  FADD.FTZ R6, R32.reuse, R3 ;  /* 0x0000000320067221 */ /* 0x044fe20000010000 */
[----:B------:R-:W-:Y:S01]  /*3150*/  F2FP.F16.F32.PACK_AB R153, R32, R37 ;  /* 0x000000252099723e */ /* 0x000fe200000000ff */
[----:B---3--:R-:W-:-:S05]  /*3160*/  IMAD.MOV.U32 R133, RZ, RZ, R151 ;  /* 0x000000ffff857224 */ /* 0x008fca00078e0097 */
[----:B------:R-:W2:Y:S01]  /*3170*/  MUFU.EX2 R135, R135 ;  /* 0x0000008700877308 */ /* 0x000ea20000000800 */
[C---:B----4-:R-:W-:Y:S01]  /*3180*/  FADD.FTZ R42, R158.reuse, R27 ;  /* 0x0000001b9e2a7221 */ /* 0x050fe20000010000 */
[----:B------:R-:W-:Y:S01]  /*3190*/  F2FP.F16.F32.PACK_AB R158, R158, R131 ;  /* 0x000000839e9e723e */ /* 0x000fe200000000ff */
[----:B------:R-:W-:-:S05]  /*31a0*/  IMAD.MOV.U32 R131, RZ, RZ, R151 ;  /* 0x000000ffff837224 */ /* 0x000fca00078e0097 */
[----:B------:R-:W3:Y:S01]  /*31b0*/  MUFU.EX2 R34, R63 ;  /* 0x0000003f00227308 */ /* 0x000ee20000000800 */
[----:B-1----:R-:W-:-:S07]  /*31c0*/  FADD.FTZ R3, R41, R6 ;  /* 0x0000000629037221 */ /* 0x002fce0000010000 */
[----:B------:R1:W4:Y:S01]  /*31d0*/  MUFU.EX2 R160, R137 ;  /* 0x0000008900a07308 */ /* 0x0003220000000800 */
[----:B--2---:R-:W-:-:S07]  /*31e0*/  FADD.FTZ R27, R135, R42 ;  /* 0x0000002a871b7221 */ /* 0x004fce0000010000 */
[----:B------:R-:W2:Y:S01]  /*31f0*/  MUFU.EX2 R45, R45 ;  /* 0x0000002d002d7308 */ /* 0x000ea20000000800 */
[C---:B---3--:R-:W-:Y:S01]  /*3200*/  FADD.FTZ R6, R34.reuse, R3 ;  /* 0x0000000322067221 */ /* 0x048fe20000010000 */
[----:B------:R-:W-:Y:S01]  /*3210*/  F2FP.F16.F32.PACK_AB R155, R34, R41 ;  /* 0x00000029229b723e */ /* 0x000fe200000000ff */
[----:B-1----:R-:W-:-:S05]  /*3220*/  IMAD.MOV.U32 R137, RZ, RZ, R151 ;  /* 0x000000ffff897224 */ /* 0x002fca00078e0097 */
[----:B------:R-:W1:Y:S01]  /*3230*/  MUFU.EX2 R139, R139 ;  /* 0x0000008b008b7308 */ /* 0x000e620000000800 */
[C---:B----4-:R-:W-:Y:S01]  /*3240*/  FADD.FTZ R44, R160.reuse, R27 ;  /* 0x0000001ba02c7221 */ /* 0x050fe20000010000 */
[----:B------:R-:W-:Y:S02]  /*3250*/  F2FP.F16.F32.PACK_AB R160, R160, R135 ;  /* 0x00000087a0a0723e */ /* 0x000fe400000000ff */
[----:B------:R-:W-:-:S04]  /*3260*/  MOV R135, R151 ;  /* 0x0000009700877202 */ /* 0x000fc80000000f00 */
[----:B------:R-:W3:Y:S01]  /*3270*/  MUFU.EX2 R36, R67 ;  /* 0x0000004300247308 */ /* 0x000ee20000000800 */
[----:B--2---:R-:W-:-:S07]  /*3280*/  FADD.FTZ R3, R45, R6 ;  /* 0x000000062d037221 */ /* 0x004fce0000010000 */
[----:B------:R2:W4:Y:S01]  /*3290*/  MUFU.EX2 R162, R141 ;  /* 0x0000008d00a27308 */ /* 0x0005220000000800 */
[----:B-1----:R-:W-:-:S07]  /*32a0*/  FADD.FTZ R27, R139, R44 ;  /* 0x0000002c8b1b7221 */ /* 0x002fce0000010000 */
[----:B------:R-:W1:Y:S01]  /*32b0*/  MUFU.EX2 R49, R49 ;  /* 0x0000003100317308 */ /* 0x000e620000000800 */
[C---:B---3--:R-:W-:Y:S01]  /*32c0*/  FADD.FTZ R6, R36.reuse, R3 ;  /* 0x0000000324067221 */ /* 0x048fe20000010000 */
[----:B------:R-:W-:Y:S01]  /*32d0*/  F2FP.F16.F32.PACK_AB R157, R36, R45 ;  /* 0x0000002d249d723e */ /* 0x000fe200000000ff */
[----:B--2---:R-:W-:-:S05]  /*32e0*/  IMAD.MOV.U32 R141, RZ, RZ, R151 ;  /* 0x000000ffff8d7224 */ /* 0x004fca00078e0097 */
        /* <DEDUP_REMOVED lines=14> */
[----:B------:R-:W-:Y:S01]  /*33d0*/  F2FP.F16.F32.PACK_AB R164, R164, R143 ;  /* 0x0000008fa4a4723e */ /* 0x000fe200000000ff */
[----:B------:R-:W-:-:S05]  /*33e0*/  IMAD.MOV.U32 R143, RZ, RZ, R151 ;  /* 0x000000ffff8f7224 */ /* 0x000fca00078e0097 */
[----:B------:R-:W3:Y:S01]  /*33f0*/  MUFU.EX2 R40, R75 ;  /* 0x0000004b00287308 */ /* 0x000ee20000000800 */
[----:B--2---:R-:W-:-:S07]  /*3400*/  FADD.FTZ R3, R53, R6 ;  /* 0x0000000635037221 */ /* 0x004fce0000010000 */
[----:B------:R-:W2:Y:S01]  /*3410*/  MUFU.EX2 R57, R57 ;  /* 0x0000003900397308 */ /* 0x000ea20000000800 */
[----:B-1----:R-:W-:-:S07]  /*3420*/  FADD.FTZ R27, R147, R46 ;  /* 0x0000002e931b7221 */ /* 0x002fce0000010000 */
[----:B------:R1:W4:Y:S01]  /*3430*/  MUFU.EX2 R42, R91 ;  /* 0x0000005b002a7308 */ /* 0x0003220000000800 */
[C---:B---3--:R-:W-:Y:S01]  /*3440*/  FADD.FTZ R46, R40.reuse, R3 ;  /* 0x00000003282e7221 */ /* 0x048fe20000010000 */
[----:B------:R-:W-:-:S06]  /*3450*/  F2FP.F16.F32.PACK_AB R161, R40, R53 ;  /* 0x0000003528a1723e */ /* 0x000fcc00000000ff */
[----:B------:R-:W3:Y:S01]  /*3460*/  MUFU.EX2 R93, R93 ;  /* 0x0000005d005d7308 */ /* 0x000ee20000000800 */
[----:B--2---:R-:W-:Y:S01]  /*3470*/  FADD.FTZ R3, R57, R46 ;  /* 0x0000002e39037221 */ /* 0x004fe20000010000 */
[----:B-1----:R-:W-:-:S06]  /*3480*/  MOV R91, R151 ;  /* 0x00000097005b7202 */ /* 0x002fcc0000000f00 */
[----:B------:R1:W2:Y:S01]  /*3490*/  MUFU.EX2 R44, R95 ;  /* 0x0000005f002c7308 */ /* 0x0002a20000000800 */
[C---:B----4-:R-:W-:Y:S01]  /*34a0*/  FADD.FTZ R10, R42.reuse, R3 ;  /* 0x000000032a0a7221 */ /* 0x050fe20000010000 */
[----:B------:R-:W-:-:S06]  /*34b0*/  F2FP.F16.F32.PACK_AB R163, R42, R57 ;  /* 0x000000392aa3723e */ /* 0x000fcc00000000ff */
[----:B------:R-:W4:Y:S01]  /*34c0*/  MUFU.EX2 R97, R97 ;  /* 0x0000006100617308 */ /* 0x000f220000000800 */
[----:B---3--:R-:W-:Y:S01]  /*34d0*/  FADD.FTZ R3, R93, R10 ;  /* 0x0000000a5d037221 */ /* 0x008fe20000010000 */
[----:B-1----:R-:W-:-:S06]  /*34e0*/  IMAD.MOV.U32 R95, RZ, RZ, R151 ;  /* 0x000000ffff5f7224 */ /* 0x002fcc00078e0097 */
[----:B------:R-:W1:Y:S01]  /*34f0*/  MUFU.EX2 R14, R14 ;  /* 0x0000000e000e7308 */ /* 0x000e620000000800 */
[C---:B--2---:R-:W-:Y:S01]  /*3500*/  FADD.FTZ R10, R44.reuse, R3 ;  /* 0x000000032c0a7221 */ /* 0x044fe20000010000 */
[----:B------:R-:W-:Y:S01]  /*3510*/  F2FP.F16.F32.PACK_AB R165, R44, R93 ;  /* 0x0000005d2ca5723e */ /* 0x000fe200000000ff */
[----:B------:R-:W-:-:S05]  /*3520*/  IMAD.MOV.U32 R93, RZ, RZ, R151 ;  /* 0x000000ffff5d7224 */ /* 0x000fca00078e0097 */
[----:B------:R-:W2:Y:S01]  /*3530*/  MUFU.EX2 R8, R87 ;  /* 0x0000005700087308 */ /* 0x000ea20000000800 */
[----:B----4-:R-:W-:Y:S01]  /*3540*/  FADD.FTZ R3, R97, R10 ;  /* 0x0000000a61037221 */ /* 0x010fe20000010000 */
[C---:B-1----:R-:W-:Y:S01]  /*3550*/  F2FP.F16.F32.PACK_AB R166, R14.reuse, R147 ;  /* 0x000000930ea6723e */ /* 0x042fe200000000ff */
[----:B------:R-:W-:Y:S01]  /*3560*/  FADD.FTZ R6, R14, R27 ;  /* 0x0000001b0e067221 */ /* 0x000fe20000010000 */
[----:B------:R-:W-:Y:S01]  /*3570*/  IMAD.MOV.U32 R147, RZ, RZ, R151 ;  /* 0x000000ffff937224 */ /* 0x000fe200078e0097 */
[C---:B--2---:R-:W-:Y:S01]  /*3580*/  F2FP.F16.F32.PACK_AB R167, R8.reuse, R97 ;  /* 0x0000006108a7723e */ /* 0x044fe200000000ff */
[----:B------:R-:W-:Y:S01]  /*3590*/  FADD.FTZ R3, R8, R3 ;  /* 0x0000000308037221 */ /* 0x000fe20000010000 */
[----:B------:R-:W-:Y:S01]  /*35a0*/  IMAD.MOV.U32 R97, RZ, RZ, R151 ;  /* 0x000000ffff617224 */ /* 0x000fe200078e0097 */
[----:B------:R-:W-:Y:S06]  /*35b0*/  @!P2 BRA `(.L_x_15) ;  /* 0x0000002000d0a947 */ /* 0x000fec0003800000 */
[----:B------:R-:W-:Y:S01]  /*35c0*/  VIADD R189, R189, 0xfffffffe ;  /* 0xfffffffebdbd7836 */ /* 0x000fe20000000000 */
[----:B------:R-:W-:Y:S01]  /*35d0*/  CS2R R150, SRZ ;  /* 0x0000000000967805 */ /* 0x000fe2000001ff00 */
[----:B------:R-:W-:Y:S01]  /*35e0*/  IMAD.MOV.U32 R8, RZ, RZ, R9 ;  /* 0x000000ffff087224 */ /* 0x000fe200078e0009 */
[----:B------:R-:W-:Y:S01]  /*35f0*/  CS2R R146, SRZ ;  /* 0x0000000000927805 */ /* 0x000fe2000001ff00 */
[----:B------:R-:W-:Y:S01]  /*3600*/  IMAD.MOV.U32 R13, RZ, RZ, R0 ;  /* 0x000000ffff0d7224 */ /* 0x000fe200078e0000 */
[----:B------:R-:W-:Y:S01]  /*3610*/  CS2R R142, SRZ ;  /* 0x00000000008e7805 */ /* 0x000fe2000001ff00 */
[----:B------:R-:W-:Y:S01]  /*3620*/  IMAD.MOV.U32 R7, RZ, RZ, 0x3f800000 ;  /* 0x3f800000ff077424 */ /* 0x000fe200078e00ff */
[----:B------:R-:W-:Y:S02]  /*3630*/  CS2R R138, SRZ ;  /* 0x00000000008a7805 */ /* 0x000fe4000001ff00 */
[----:B------:R-:W-:Y:S02]  /*3640*/  CS2R R134, SRZ ;  /* 0x0000000000867805 */ /* 0x000fe4000001ff00 */
[----:B------:R-:W-:-:S02]  /*3650*/  CS2R R130, SRZ ;  /* 0x0000000000827805 */ /* 0x000fc4000001ff00 */
[----:B------:R-:W-:Y:S02]  /*3660*/  CS2R R126, SRZ ;  /* 0x00000000007e7805 */ /* 0x000fe4000001ff00 */
[----:B------:R-:W-:Y:S02]  /*3670*/  CS2R R122, SRZ ;  /* 0x00000000007a7805 */ /* 0x000fe4000001ff00 */
[----:B------:R-:W-:Y:S02]  /*3680*/  CS2R R118, SRZ ;  /* 0x0000000000767805 */ /* 0x000fe4000001ff00 */
        /* <DEDUP_REMOVED lines=22> */
[----:B------:R-:W-:Y:S01]  /*37f0*/  CS2R R88, SRZ ;  /* 0x0000000000587805 */ /* 0x000fe2000001ff00 */
[----:B------:R-:W-:Y:S01]  /*3800*/  UMOV UR4, UR39 ;  /* 0x0000002700047c82 */ /* 0x000fe20008000000 */
[----:B------:R-:W-:-:S05]  /*3810*/  UMOV UR5, UR38 ;  /* 0x0000002600057c82 */ /* 0x000fca0008000000 */
.L_x_24:
[----:B------:R-:W-:-:S04]  /*3820*/  UIADD3 UR6, UR5, 0x1, URZ ;  /* 0x0000000105067890 */ /* 0x000fc8000fffe03f */
[----:B------:R-:W-:-:S04]  /*3830*/  UISETP.NE.AND UP0, UPT, UR6, 0x2, UPT ;  /* 0x000000020600788c */ /* 0x000fc8000bf05270 */
[----:B------:R-:W-:Y:S02]  /*3840*/  USEL UR39, URZ, 0x1, UP0 ;  /* 0x000000013f277887 */ /* 0x000fe40008000000 */
[----:B------:R-:W-:Y:S02]  /*3850*/  USEL UR38, UR6, URZ, UP0 ;  /* 0x0000003f06267287 */ /* 0x000fe40008000000 */
[----:B------:R-:W-:Y:S01]  /*3860*/  ULOP3.LUT UR39, UR4, UR39, URZ, 0x3c, !UPT ;  /* 0x0000002704277292 */ /* 0x000fe2000f8e3c3f */
[----:B------:R-:W-:Y:S11]  /*3870*/  @!P0 BRA `(.L_x_16) ;  /* 0x0000000000048947 */ /* 0x000ff60003800000 */
[----:B------:R-:W-:Y:S01]  /*3880*/  BPT.TRAP 0x1 ;  /* 0x000000040000795c */ /* 0x000fe20000300000 */
.L_x_16:
[----:B------:R-:W-:Y:S01]  /*3890*/  ULEA UR6, UR38, UR60, 0x3 ;  /* 0x0000003c26067291 */ /* 0x000fe2000f8e183f */
[----:B------:R-:W-:-:S05]  /*38a0*/  IMAD.U32 R0, RZ, RZ, UR39 ;  /* 0x00000027ff007e24 */ /* 0x000fca000f8e00ff */
[----:B------:R-:W-:-:S04]  /*38b0*/  SHF.L.U32 R0, R0, 0x1f, RZ ;  /* 0x0000001f00007819 */ /* 0x000fc800000006ff */
[----:B------:R1:W2:Y:S01]  /*38c0*/  SYNCS.PHASECHK.TRANS64.TRYWAIT P2, [UR6+0x34830], R0 ;  /* 0x03483000ff0075a7 */ /* 0x0002a20008040146 */
[----:B------:R-:W-:Y:S05]  /*38d0*/  @!P0 BRA `(.L_x_17) ;  /* 0x0000000000048947 */ /* 0x000fea0003800000 */
[----:B------:R-:W-:Y:S01]  /*38e0*/  BPT.TRAP 0x1 ;  /* 0x000000040000795c */ /* 0x000fe20000300000 */
.L_x_17:
[----:B--2---:R-:W-:Y:S05]  /*38f0*/  @P2 BRA `(.L_x_18) ;  /* 0x0000000000082947 */ /* 0x004fea0003800000 */
[----:B------:R-:W2:Y:S02]  /*3900*/  SYNCS.PHASECHK.TRANS64.TRYWAIT P2, [UR6+0x34830], R0 ;  /* 0x03483000ff0075a7 */ /* 0x000ea40008040146 */
[----:B--2---:R-:W-:Y:S05]  /*3910*/  @!P2 BRA `(.L_x_19) ;  /* 0x0000006800a4a947 */ /* 0x004fea0003800000 */
.L_x_18:
[----:B------:R-:W-:Y:S01]  /*3920*/  R2UR UR44, R4 ;  /* 0x00000000042c72ca */ /* 0x000fe200000e0000 */
[----:B------:R-:W-:Y:S01]  /*3930*/  UIMAD UR7, UR38, 0xc00, UR37 ;  /* 0x00000c00260778a4 */ /* 0x000fe2000f8e0225 */
[----:B------:R-:W-:Y:S01]  /*3940*/  R2UR UR45, R5 ;  /* 0x00000000052d72ca */ /* 0x000fe200000e0000 */
[----:B------:R-:W-:Y:S01]  /*3950*/  WARPGROUP.ARRIVE ;  /* 0x00000000000079c5 */ /* 0x000fe20000000000 */
[----:B------:R-:W-:Y:S01]  /*3960*/  UMOV UR47, 0x40000040 ;  /* 0x40000040002f7882 */ /* 0x000fe20000000000 */
[----:B------:R-:W-:Y:S01]  /*3970*/  UIADD3 UR10, UR7, 0x6, URZ ;  /* 0x00000006070a7890 */ /* 0x000fe2000fffe03f */
[-C--:B------:R-:W-:Y:S01]  /*3980*/  FMUL.FTZ R88, R88, R11.reuse ;  /* 0x0000000b58587220 */ /* 0x080fe20000410000 */
[----:B------:R-:W-:Y:S01]  /*3990*/  UMOV UR11, 0x40000040 ;  /* 0x40000040000b7882 */ /* 0x000fe20000000000 */
[----:B------:R-:W-:Y:S01]  /*39a0*/  UMOV UR46, UR7 ;  /* 0x00000007002e7c82 */ /* 0x000fe20008000000 */
[----:B------:R-:W-:Y:S01]  /*39b0*/  UIADD3 UR14, UR7, 0x400, URZ ;  /* 0x00000400070e7890 */ /* 0x000fe2000fffe03f */
[-C--:B------:R-:W-:Y:S01]  /*39c0*/  FMUL.FTZ R89, R89, R11.reuse ;  /* 0x0000000b59597220 */ /* 0x080fe20000410000 */
[----:B------:R-:W-:Y:S01]  /*39d0*/  UMOV UR15, 0x40000040 ;  /* 0x40000040000f7882 */ /* 0x000fe20000000000 */
[----:B------:R-:W-:Y:S01]  /*39e0*/  UIADD3 UR18, UR7, 0x402, URZ ;  /* 0x0000040207127890 */ /* 0x000fe2000fffe03f */
[-C--:B------:R-:W-:Y:S01]  /*39f0*/  FMUL.FTZ R92, R92, R11.reuse ;  /* 0x0000000b5c5c7220 */ /* 0x080fe20000410000 */
[----:B------:R-:W-:Y:S01]  /*3a00*/  UMOV UR19, 0x40000040 ;  /* 0x4000004000137882 */ /* 0x000fe20000000000 */
[----:B------:R-:W-:Y:S01]  /*3a10*/  HGMMA.64x128x16.F32 R24, gdesc[UR44], RZ, !UPT, gsb0 ;  /* 0x01e000002c1879f0 */ /* 0x000fe2000c0008ff */
[----:B------:R-:W-:Y:S01]  /*3a20*/  UIADD3 UR46, UR7, 0x2, URZ ;  /* 0x00000002072e7890 */ /* 0x000fe2000fffe03f */
[-C--:B------:R-:W-:Y:S01]  /*3a30*/  FMUL.FTZ R93, R93, R11.reuse ;  /* 0x0000000b5d5d7220 */ /* 0x080fe20000410000 */
[----:B------:R-:W-:Y:S01]  /*3a40*/  UMOV UR44, UR56 ;  /* 0x00000038002c7c82 */ /* 0x000fe20008000000 */
[----:B------:R-:W-:Y:S01]  /*3a50*/  UMOV UR45, UR57 ;  /* 0x00000039002d7c82 */ /* 0x000fe20008000000 */
[----:B------:R-:W-:Y:S01]  /*3a60*/  UMOV UR47, 0x40000040 ;  /* 0x40000040002f7882 */ /* 0x000fe20000000000 */
[----:B------:R-:W-:Y:S01]  /*3a70*/  UIADD3 UR22, UR7, 0x404, URZ ;  /* 0x0000040407167890 */ /* 0x000fe2000fffe03f */
[-C--:B------:R-:W-:Y:S01]  /*3a80*/  FMUL.FTZ R96, R96, R11.reuse ;  /* 0x0000000b60607220 */ /* 0x080fe20000410000 */
        /* <DEDUP_REMOVED lines=13> */
[-C--:B------:R-:W-:Y:S01]  /*3b60*/  FMUL.FTZ R105, R105, R11.reuse ;  /* 0x0000000b69697220 */ /* 0x080fe20000410000 */
        /* <DEDUP_REMOVED lines=21> */
[----:B------:R-:W-:Y:S01]  /*3cc0*/  FMUL.FTZ R149, R149, R11 ;  /* 0x0000000b95957220 */ /* 0x000fe20000410000 */
        /* <DEDUP_REMOVED lines=32> */
[----:B------:R-:W-:-:S02]  /*3ed0*/  WARPGROUP.DEPBAR.LE gsb0, 0x0 ;  /* 0x00008000000079c5 */ /* 0x000fc40000010000 */
[----:B------:R-:W-:-:S06]  /*3ee0*/  WARPGROUP.ARRIVE ;  /* 0x00000000000079c5 */ /* 0x000fcc0000000000 */
[----:B------:R-:W-:Y:S01]  /*3ef0*/  HGMMA.64x128x16.F32 R24, gdesc[UR44], R24, gsb0 ;  /* 0x01e000002c1879f0 */ /* 0x000fe20008000818 */
[----:B------:R-:W-:Y:S01]  /*3f00*/  UIADD3 UR46, UR7, 0x4, URZ ;  /* 0x00000004072e7890 */ /* 0x000fe2000fffe03f */
[----:B------:R-:W-:Y:S01]  /*3f10*/  UMOV UR44, UR52 ;  /* 0x00000034002c7c82 */ /* 0x000fe20008000000 */
[----:B------:R-:W-:Y:S01]  /*3f20*/  UMOV UR45, UR53 ;  /* 0x00000035002d7c82 */ /* 0x000fe20008000000 */
[----:B------:R-:W-:Y:S01]  /*3f30*/  UMOV UR47, 0x40000040 ;  /* 0x40000040002f7882 */ /* 0x000fe20000000000 */
[----:B------:R-:W-:Y:S02]  /*3f40*/  WARPGROUP.DEPBAR.LE gsb0, 0x0 ;  /* 0x00008000000079c5 */ /* 0x000fe40000010000 */
        /* <DEDUP_REMOVED lines=34> */
[----:B------:R-:W-:Y:S05]  /*4170*/  @!P0 BRA `(.L_x_20) ;  /* 0x0000000000048947 */ /* 0x000fea0003800000 */
[----:B------:R-:W-:Y:S01]  /*4180*/  BPT.TRAP 0x1 ;  /* 0x000000040000795c */ /* 0x000fe20000300000 */
.L_x_20:
[----:B------:R-:W-:Y:S01]  /*4190*/  ULEA UR7, UR5, UR60, 0x3 ;  /* 0x0000003c05077291 */ /* 0x000fe2000f8e183f */
[----:B-12---:R-:W-:-:S05]  /*41a0*/  IMAD.U32 R0, RZ, RZ, UR4 ;  /* 0x00000004ff007e24 */ /* 0x006fca000f8e00ff */
[----:B------:R-:W-:-:S04]  /*41b0*/  SHF.L.U32 R0, R0, 0x1f, RZ ;  /* 0x0000001f00007819 */ /* 0x000fc800000006ff */
[----:B------:R1:W2:Y:S01]  /*41c0*/  SYNCS.PHASECHK.TRANS64.TRYWAIT P2, [UR7+0x34850], R0 ;  /* 0x03485000ff0075a7 */ /* 0x0002a20008040147 */
[----:B------:R-:W-:Y:S05]  /*41d0*/  @!P0 BRA `(.L_x_21) ;  /* 0x0000000000048947 */ /* 0x000fea0003800000 */
[----:B------:R-:W-:Y:S01]  /*41e0*/  BPT.TRAP 0x1 ;  /* 0x000000040000795c */ /* 0x000fe20000300000 */
.L_x_21:
[----:B--2---:R-:W-:Y:S05]  /*41f0*/  @P2 BRA `(.L_x_22) ;  /* 0x0000000000082947 */ /* 0x004fea0003800000 */
[----:B------:R-:W2:Y:S02]  /*4200*/  SYNCS.PHASECHK.TRANS64.TRYWAIT P2, [UR7+0x34850], R0 ;  /* 0x03485000ff0075a7 */ /* 0x000ea40008040147 */
[----:B--2---:R-:W-:Y:S05]  /*4210*/  @!P2 BRA `(.L_x_23) ;  /* 0x00000060007ca947 */ /* 0x004fea0003800000 */
.L_x_22:
[----:B------:R-:W-:Y:S01]  /*4220*/  UIADD3 UR4, UR60, 0x400, URZ ;  /* 0x000004003c047890 */ /* 0x000fe2000fffe03f */
[----:B------:R-:W-:Y:S01]  /*4230*/  WARPGROUP.ARRIVE ;  /* 0x00000000000079c5 */ /* 0x000fe20000000000 */
[----:B------:R-:W-:Y:S01]  /*4240*/  UMOV UR11, 0x40000040 ;  /* 0x40000040000b7882 */ /* 0x000fe20000000000 */
[----:B-12---:R-:W-:Y:S01]  /*4250*/  FMNMX.FTZ R0, R24, R13, !PT ;  /* 0x0000000d18007209 */ /* 0x006fe20007810000 */
[----:B------:R-:W-:Y:S01]  /*4260*/  USHF.R.U32.HI UR4, URZ, 0x4, UR4 ;  /* 0x000000043f047899 */ /* 0x000fe20008011604 */
[----:B------:R-:W1:Y:S01]  /*4270*/  LDC R2, c[0x0][0x988] ;  /* 0x00026200ff027b82 */ /* 0x000e620000000800 */
[C---:B------:R-:W-:Y:S01]  /*4280*/  ISETP.GT.AND P2, PT, R189.reuse, RZ, PT ;  /* 0x000000ffbd00720c */ /* 0x040fe20003f44270 */
[----:B------:R-:W-:Y:S01]  /*4290*/  VIADD R189, R189, 0xffffffff ;  /* 0xffffffffbdbd7836 */ /* 0x000fe20000000000 */
[----:B------:R-:W-:Y:S01]  /*42a0*/  ULOP3.LUT UR4, UR4, 0x3fff, URZ, 0xc0, !UPT ;  /* 0x00003fff04047892 */ /* 0x000fe2000f8ec03f */
[----:B------:R-:W-:-:S03]  /*42b0*/  FMNMX.FTZ R7, R25, R0, !PT ;  /* 0x0000000019077209 */ /* 0x000fc60007810000 */
[----:B------:R-:W-:Y:S01]  /*42c0*/  ULOP3.LUT UR4, UR4, 0x4000000, URZ, 0xfc, !UPT ;  /* 0x0400000004047892 */ /* 0x000fe2000f8efc3f */
[----:B------:R-:W-:-:S03]  /*42d0*/  FMNMX.FTZ R0, R28, R7, !PT ;  /* 0x000000071c007209 */ /* 0x000fc60007810000 */
[----:B------:R-:W-:Y:S01]  /*42e0*/  ULEA UR4, UR5, UR4, 0xb ;  /* 0x0000000405047291 */ /* 0x000fe2000f8e583f */
[----:B------:R-:W-:Y:S02]  /*42f0*/  FMNMX.FTZ R7, R29, R0, !PT ;  /* 0x000000001d077209 */ /* 0x000fe40007810000 */
[----:B------:R-:W-:Y:S02]  /*4300*/  UMOV UR5, UR38 ;  /* 0x0000002600057c82 */ /* 0x000fe40008000000 */
[----:B------:R-:W-:Y:S02]  /*4310*/  FMNMX.FTZ R0, R32, R7, !PT ;  /* 0x0000000720007209 */ /* 0x000fe40007810000 */
[----:B------:R-:W-:Y:S02]  /*4320*/  UMOV UR10, UR4 ;  /* 0x00000004000a7c82 */ /* 0x000fe40008000000 */
[----:B------:R-:W-:Y:S01]  /*4330*/  HGMMA.64x128x16.F32 R88, R180, gdesc[UR8].tnspB, R88, gsb0 ;  /* 0x41e00008b4587df0 */ /* 0x000fe20008000858 */
[----:B------:R-:W-:Y:S01]  /*4340*/  UIADD3 UR10, UR4, 0x80, URZ ;  /* 0x00000080040a7890 */ /* 0x000fe2000fffe03f */
[----:B------:R-:W-:Y:S01]  /*4350*/  FMNMX.FTZ R7, R33, R0, !PT ;  /* 0x0000000021077209 */ /* 0x000fe20007810000 */
[----:B------:R-:W-:-:S03]  /*4360*/  UMOV UR11, 0x40000040 ;  /* 0x40000040000b7882 */ /* 0x000fc60000000000 */
[----:B------:R-:W-:-:S04]  /*4370*/  FMNMX.FTZ R0, R36, R7, !PT ;  /* 0x0000000724007209 */ /* 0x000fc80007810000 */
        /* <DEDUP_REMOVED lines=24> */
[----:B------:R-:W-:-:S05]  /*4500*/  FMNMX.FTZ R9, R85, R0, !PT ;  /* 0x0000000055097209 */ /* 0x000fca0007810000 */
[----:B------:R-:W2:Y:S02]  /*4510*/  SHFL.BFLY PT, R0, R9, 0x2, 0x1f ;  /* 0x0c401f0009007f89 */ /* 0x000ea400000e0000 */
[----:B--2---:R-:W-:-:S05]  /*4520*/  FMNMX.FTZ R10, R9, R0, !PT ;  /* 0x00000000090a7209 */ /* 0x004fca0007810000 */
[----:B------:R-:W2:Y:S01]  /*4530*/  SHFL.BFLY PT, R7, R10, 0x1, 0x1f ;  /* 0x0c201f000a077f89 */ /* 0x000ea200000e0000 */
[----:B------:R-:W-:Y:S02]  /*4540*/  WARPGROUP.DEPBAR.LE gsb0, 0x0 ;  /* 0x00008000000079c5 */ /* 0x000fe40000010000 */
[----:B------:R-:W-:-:S06]  /*4550*/  WARPGROUP.ARRIVE ;  /* 0x00000000000079c5 */ /* 0x000fcc0000000000 */
[----:B------:R-:W-:Y:S01]  /*4560*/  HGMMA.64x128x16.F32 R88, R176, gdesc[UR8].tnspB, R88, gsb0 ;  /* 0x41e00008b0587df0 */ /* 0x000fe20008000858 */
[----:B------:R-:W-:Y:S01]  /*4570*/  UIADD3 UR10, UR4, 0x100, URZ ;  /* 0x00000100040a7890 */ /* 0x000fe2000fffe03f */
[----:B------:R-:W-:Y:S01]  /*4580*/  UMOV UR11, 0x40000040 ;  /* 0x40000040000b7882 */ /* 0x000fe20000000000 */
[----:B--2---:R-:W-:Y:S02]  /*4590*/  FMNMX.FTZ R0, R10, R7, !PT ;  /* 0x000000070a007209 */ /* 0x004fe40007810000 */
[----:B------:R-:W-:-:S03]  /*45a0*/  FMNMX.FTZ R10, R26, R8, !PT ;  /* 0x000000081a0a7209 */ /* 0x000fc60007810000 */
[----:B------:R-:W-:Y:S01]  /*45b0*/  FADD.FTZ R7, -R0, R13 ;  /* 0x0000000d00077221 */ /* 0x000fe20000010100 */
[----:B------:R-:W-:-:S03]  /*45c0*/  FMNMX.FTZ R9, R27, R10, !PT ;  /* 0x0000000a1b097209 */ /* 0x000fc60007810000 */
[-C--:B-1----:R-:W-:Y:S01]  /*45d0*/  FMUL.FTZ R11, R7, R2.reuse ;  /* 0x00000002070b7220 */ /* 0x082fe20000410000 */
[----:B------:R-:W-:Y:S01]  /*45e0*/  FMNMX.FTZ R10, R30, R9, !PT ;  /* 0x000000091e0a7209 */ /* 0x000fe20007810000 */
[----:B------:R-:W-:-:S03]  /*45f0*/  FMUL.FTZ R7, R0, R2 ;  /* 0x0000000200077220 */ /* 0x000fc60000410000 */
[----:B------:R-:W-:Y:S01]  /*4600*/  FMNMX.FTZ R9, R31, R10, !PT ;  /* 0x0000000a1f097209 */ /* 0x000fe20007810000 */
[-CC-:B------:R-:W-:Y:S01]  /*4610*/  FFMA.FTZ R180, R24, R2.reuse, -R7.reuse ;  /* 0x0000000218b47223 */ /* 0x180fe20000010807 */
[-CC-:B------:R-:W-:Y:S01]  /*4620*/  FFMA.FTZ R15, R29, R2.reuse, -R7.reuse ;  /* 0x000000021d0f7223 */ /* 0x180fe20000010807 */
[-CC-:B------:R-:W-:Y:S01]  /*4630*/  FFMA.FTZ R29, R41, R2.reuse, -R7.reuse ;  /* 0x00000002291d7223 */ /* 0x180fe20000010807 */
[----:B------:R-:W-:Y:S01]  /*4640*/  FMNMX.FTZ R10, R34, R9, !PT ;  /* 0x00000009220a7209 */ /* 0x000fe20007810000 */
[-CC-:B------:R-:W-:Y:S01]  /*4650*/  FFMA.FTZ R41, R53, R2.reuse, -R7.reuse ;  /* 0x0000000235297223 */ /* 0x180fe20000010807 */
[-CC-:B------:R-:W-:Y:S01]  /*4660*/  FFMA.FTZ R53, R65, R2.reuse, -R7.reuse ;  /* 0x0000000241357223 */ /* 0x180fe20000010807 */
[--C-:B------:R-:W-:Y:S01]  /*4670*/  FFMA.FTZ R65, R77, R2, -R7.reuse ;  /* 0x000000024d417223 */ /* 0x100fe20000010807 */
        /* <DEDUP_REMOVED lines=18> */
[----:B------:R-:W-:Y:S01]  /*47a0*/  FFMA.FTZ R73, R85, R2, -R7 ;  /* 0x0000000255497223 */ /* 0x000fe20000010807 */
[----:B------:R-:W-:Y:S01]  /*47b0*/  MUFU.EX2 R11, R11 ;  /* 0x0000000b000b7308 */ /* 0x000fe20000000800 */
[----:B------:R-:W-:-:S04]  /*47c0*/  FMNMX.FTZ R10, R46, R9, !PT ;  /* 0x000000092e0a7209 */ /* 0x000fc80007810000 */
[----:B------:R-:W-:-:S03]  /*47d0*/  FMNMX.FTZ R9, R47, R10, !PT ;  /* 0x0000000a2f097209 */ /* 0x000fc60007810000 */
[----:B------:R-:W1:Y:S01]  /*47e0*/  MUFU.EX2 R180, R180 ;  /* 0x000000b400b47308 */ /* 0x000e620000000800 */
[----:B------:R-:W-:-:S04]  /*47f0*/  FMNMX.FTZ R10, R50, R9, !PT ;  /* 0x00000009320a7209 */ /* 0x000fc80007810000 */
[----:B------:R-:W-:-:S03]  /*4800*/  FMNMX.FTZ R9, R51, R10, !PT ;  /* 0x0000000a33097209 */ /* 0x000fc60007810000 */
[----:B------:R-:W2:Y:S01]  /*4810*/  MUFU.EX2 R13, R13 ;  /* 0x0000000d000d7308 */ /* 0x000ea20000000800 */
[----:B------:R-:W-:-:S04]  /*4820*/  FMNMX.FTZ R10, R54, R9, !PT ;  /* 0x00000009360a7209 */ /* 0x000fc80007810000 */
[----:B------:R-:W-:-:S03]  /*4830*/  FMNMX.FTZ R9, R55, R10, !PT ;  /* 0x0000000a37097209 */ /* 0x000fc60007810000 */
[----:B------:R-:W-:Y:S01]  /*4840*/  MUFU.EX2 R182, R182 ;  /* 0x000000b600b67308 */ /* 0x000fe20000000800 */
[----:B------:R-:W-:Y:S01]  /*4850*/  FMNMX.FTZ R10, R58, R9, !PT ;  /* 0x000000093a0a7209 */ /* 0x000fe20007810000 */
[----:B-1----:R-:W-:-:S03]  /*4860*/  FFMA.FTZ R6, R11, R6, R180 ;  /* 0x000000060b067223 */ /* 0x002fc600000100b4 */
[----:B------:R-:W-:-:S03]  /*4870*/  FMNMX.FTZ R9, R59, R10, !PT ;  /* 0x0000000a3b097209 */ /* 0x000fc60007810000 */
[----:B------:R-:W-:Y:S01]  /*4880*/  MUFU.EX2 R15, R15 ;  /* 0x0000000f000f7308 */ /* 0x000fe20000000800 */
[----:B------:R-:W-:Y:S02]  /*4890*/  FMNMX.FTZ R10, R62, R9, !PT ;  /* 0x000000093e0a7209 */ /* 0x000fe40007810000 */
[----:B--2---:R-:W-:Y:S02]  /*48a0*/  F2FP.F16.F32.PACK_AB R180, R13, R180 ;  /* 0x000000b40db4723e */ /* 0x004fe400000000ff */
[----:B------:R-:W-:-:S03]  /*48b0*/  FMNMX.FTZ R9, R63, R10, !PT ;  /* 0x0000000a3f097209 */ /* 0x000fc60007810000 */
[----:B------:R-:W-:Y:S01]  /*48c0*/  MUFU.EX2 R21, R21 ;  /* 0x0000001500157308 */ /* 0x000fe20000000800 */
[----:B------:R-:W-:-:S04]  /*48d0*/  FMNMX.FTZ R10, R66, R9, !PT ;  /* 0x00000009420a7209 */ /* 0x000fc80007810000 */
        /* <DEDUP_REMOVED lines=15> */
[----:B------:R-:W-:Y:S01]  /*49d0*/  FMNMX.FTZ R9, R87, R10, !PT ;  /* 0x0000000a57097209 */ /* 0x000fe20007810000 */
[-CC-:B------:R-:W-:Y:S01]  /*49e0*/  FFMA.FTZ R10, R72, R2.reuse, -R7.reuse ;  /* 0x00000002480a7223 */ /* 0x180fe20000010807 */
[----:B------:R-:W-:Y:S02]  /*49f0*/  WARPGROUP.DEPBAR.LE gsb0, 0x0 ;  /* 0x00008000000079c5 */ /* 0x000fe40000010000 */
[----:B------:R-:W-:Y:S01]  /*4a00*/  WARPGROUP.ARRIVE ;  /* 0x00000000000079c5 */ /* 0x000fe20000000000 */
[----:B------:R-:W1:Y:S01]  /*4a10*/  SHFL.BFLY PT, R12, R9, 0x2, 0x1f ;  /* 0x0c401f00090c7f89 */ /* 0x000e6200000e0000 */
[-CC-:B------:R-:W-:Y:S01]  /*4a20*/  FFMA.FTZ R176, R32, R2.reuse, -R7.reuse ;  /* 0x0000000220b07223 */ /* 0x180fe20000010807 */
[----:B------:R-:W-:Y:S01]  /*4a30*/  FFMA.FTZ R178, R36, R2, -R7 ;  /* 0x0000000224b27223 */ /* 0x000fe20000010807 */
[----:B------:R-:W-:Y:S02]  /*4a40*/  MUFU.EX2 R45, R45 ;  /* 0x0000002d002d7308 */ /* 0x000fe40000000800 */
[----:B------:R-:W-:Y:S01]  /*4a50*/  HGMMA.64x128x16.F32 R88, R172, gdesc[UR8].tnspB, R88, gsb0 ;  /* 0x41e00008ac587df0 */ /* 0x000fe20008000858 */
[----:B------:R-:W-:Y:S01]  /*4a60*/  UIADD3 UR10, UR4, 0x180, URZ ;  /* 0x00000180040a7890 */ /* 0x000fe2000fffe03f */
[----:B------:R-:W-:-:S04]  /*4a70*/  UMOV UR11, 0x40000040 ;  /* 0x40000040000b7882 */ /* 0x000fc80000000000 */
[----:B------:R-:W-:Y:S08]  /*4a80*/  MUFU.EX2 R176, R176 ;  /* 0x000000b000b07308 */ /* 0x000ff00000000800 */
[----:B------:R-:W-:Y:S01]  /*4a90*/  MUFU.EX2 R178, R178 ;  /* 0x000000b200b27308 */ /* 0x000fe20000000800 */
[----:B-1----:R-:W-:Y:S01]  /*4aa0*/  FMNMX.FTZ R24, R9, R12, !PT ;  /* 0x0000000c09187209 */ /* 0x002fe20007810000 */
[----:B------:R-:W-:-:S06]  /*4ab0*/  FFMA.FTZ R12, R76, R2, -R7 ;  /* 0x000000024c0c7223 */ /* 0x000fcc0000010807 */
[----:B------:R-:W-:Y:S01]  /*4ac0*/  MUFU.EX2 R49, R49 ;  /* 0x0000003100317308 */ /* 0x000fe20000000800 */
[----:B------:R-:W1:Y:S07]  /*4ad0*/  SHFL.BFLY PT, R9, R24, 0x1, 0x1f ;  /* 0x0c201f0018097f89 */ /* 0x000e6e00000e0000 */
[----:B------:R-:W-:Y:S08]  /*4ae0*/  MUFU.EX2 R53, R53 ;  /* 0x0000003500357308 */ /* 0x000ff00000000800 */
[----:B------:R-:W-:Y:S08]  /*4af0*/  MUFU.EX2 R57, R57 ;  /* 0x0000003900397308 */ /* 0x000ff00000000800 */
[----:B------:R-:W-:Y:S01]  /*4b00*/  MUFU.EX2 R10, R10 ;  /* 0x0000000a000a7308 */ /* 0x000fe20000000800 */
[----:B-1----:R-:W-:-:S05]  /*4b10*/  FMNMX.FTZ R9, R24, R9, !PT ;  /* 0x0000000918097209 */ /* 0x002fca0007810000 */
[-C--:B------:R-:W-:Y:S02]  /*4b20*/  FMUL.FTZ R77, R9, R2.reuse ;  /* 0x00000002094d7220 */ /* 0x080fe40000410000 */
[----:B------:R-:W-:Y:S02]  /*4b30*/  MUFU.EX2 R61, R61 ;  /* 0x0000003d003d7308 */ /* 0x000fe40000000800 */
[-CC-:B------:R-:W-:Y:S01]  /*4b40*/  FFMA.FTZ R183, R30, R2.reuse, -R77.reuse ;  /* 0x000000021eb77223 */ /* 0x180fe2000001084d */
[-CC-:B------:R-:W-:Y:S01]  /*4b50*/  FFMA.FTZ R181, R27, R2.reuse, -R77.reuse ;  /* 0x000000021bb57223 */ /* 0x180fe2000001084d */
[-CC-:B------:R-:W-:Y:S01]  /*4b60*/  FFMA.FTZ R30, R31, R2.reuse, -R77.reuse ;  /* 0x000000021f1e7223 */ /* 0x180fe2000001084d */
[----:B------:R-:W-:Y:S02]  /*4b70*/  IMAD.U32 R27, RZ, RZ, UR6 ;  /* 0x00000006ff1b7e24 */ /* 0x000fe4000f8e00ff */
[-CC-:B------:R-:W-:Y:S01]  /*4b80*/  FFMA.FTZ R177, R34, R2.reuse, -R77.reuse ;  /* 0x0000000222b17223 */ /* 0x180fe2000001084d */
[----:B------:R-:W-:Y:S01]  /*4b90*/  IMAD.U32 R31, RZ, RZ, UR7 ;  /* 0x00000007ff1f7e24 */ /* 0x000fe2000f8e00ff */
[----:B------:R-:W-:Y:S01]  /*4ba0*/  UMOV UR7, 0x40000040 ;  /* 0x4000004000077882 */ /* 0x000fe20000000000 */
[----:B------:R-:W-:Y:S01]  /*4bb0*/  MUFU.EX2 R181, R181 ;  /* 0x000000b500b57308 */ /* 0x000fe20000000800 */
[----:B------:R-:W-:Y:S01]  /*4bc0*/  @!P1 IADD3 R27, R27, 0x34840, RZ ;  /* 0x000348401b1b9810 */ /* 0x000fe20007ffe0ff */
[-CC-:B------:R-:W-:Y:S01]  /*4bd0*/  FFMA.FTZ R36, R35, R2.reuse, -R77.reuse ;  /* 0x0000000223247223 */ /* 0x180fe2000001084d */
[-CC-:B------:R-:W-:Y:S01]  /*4be0*/  FFMA.FTZ R179, R38, R2.reuse, -R77.reuse ;  /* 0x0000000226b37223 */ /* 0x180fe2000001084d */
[-C--:B------:R-:W-:Y:S01]  /*4bf0*/  FFMA.FTZ R32, R39, R2.reuse, -R77 ;  /* 0x0000000227207223 */ /* 0x080fe2000001084d */
[----:B------:R-:W-:Y:S01]  /*4c00*/  @!P1 PRMT R27, RZ, 0x654, R27 ;  /* 0x00000654ff1b9816 */ /* 0x000fe2000000001b */
[-CC-:B------:R-:W-:Y:S01]  /*4c10*/  FFMA.FTZ R34, R43, R2.reuse, -R77.reuse ;  /* 0x000000022b227223 */ /* 0x180fe2000001084d */
[-CC-:B------:R-:W-:Y:S01]  /*4c20*/  FFMA.FTZ R28, R47, R2.reuse, -R77.reuse ;  /* 0x000000022f1c7223 */ /* 0x180fe2000001084d */
        /* <DEDUP_REMOVED lines=15> */
[----:B------:R-:W-:Y:S01]  /*4d20*/  FFMA.FTZ R86, R86, R2, -R77 ;  /* 0x0000000256567223 */ /* 0x000fe2000001084d */
[----:B------:R-:W-:Y:S08]  /*4d30*/  MUFU.EX2 R177, R177 ;  /* 0x000000b100b17308 */ /* 0x000ff00000000800 */
[----:B------:R-:W-:Y:S08]  /*4d40*/  MUFU.EX2 R36, R36 ;  /* 0x0000002400247308 */ /* 0x000ff00000000800 */
[----:B------:R-:W-:Y:S08]  /*4d50*/  MUFU.EX2 R179, R179 ;  /* 0x000000b300b37308 */ /* 0x000ff00000000800 */
[----:B------:R-:W-:Y:S08]  /*4d60*/  MUFU.EX2 R32, R32 ;  /* 0x0000002000207308 */ /* 0x000ff00000000800 */
[----:B------:R-:W-:Y:S08]  /*4d70*/  MUFU.EX2 R34, R34 ;  /* 0x0000002200227308 */ /* 0x000ff00000000800 */
[----:B------:R-:W-:Y:S08]  /*4d80*/  MUFU.EX2 R28, R28 ;  /* 0x0000001c001c7308 */ /* 0x000ff00000000800 */
[----:B------:R-:W-:Y:S01]  /*4d90*/  MUFU.EX2 R24, R24 ;  /* 0x0000001800187308 */ /* 0x000fe20000000800 */
[----:B------:R-:W-:-:S02]  /*4da0*/  WARPGROUP.DEPBAR.LE gsb0, 0x0 ;  /* 0x00008000000079c5 */ /* 0x000fc40000010000 */
[----:B------:R-:W-:Y:S01]  /*4db0*/  WARPGROUP.ARRIVE ;  /* 0x00000000000079c5 */ /* 0x000fe20000000000 */
[-CC-:B------:R-:W-:Y:S01]  /*4dc0*/  FFMA.FTZ R172, R40, R2.reuse, -R7.reuse ;  /* 0x0000000228ac7223 */ /* 0x180fe20000010807 */
[-C--:B------:R-:W-:Y:S01]  /*4dd0*/  FFMA.FTZ R174, R44, R2.reuse, -R7 ;  /* 0x000000022cae7223 */ /* 0x080fe20000010807 */
[-CC-:B------:R-:W-:Y:S01]  /*4de0*/  FFMA.FTZ R173, R42, R2.reuse, -R77.reuse ;  /* 0x000000022aad7223 */ /* 0x180fe2000001084d */
[----:B------:R-:W-:Y:S01]  /*4df0*/  FFMA.FTZ R175, R46, R2, -R77 ;  /* 0x000000022eaf7223 */ /* 0x000fe2000001084d */
[----:B------:R-:W-:Y:S01]  /*4e00*/  MUFU.EX2 R38, R38 ;  /* 0x0000002600267308 */ /* 0x000fe20000000800 */
[----:B------:R-:W-:Y:S01]  /*4e10*/  HGMMA.64x128x16.F32 R88, R168, gdesc[UR8].tnspB, R88, gsb0 ;  /* 0x41e00008a8587df0 */ /* 0x000fe20008000858 */
[----:B------:R-:W-:Y:S01]  /*4e20*/  UIADD3 UR10, UR4, 0x200, URZ ;  /* 0x00000200040a7890 */ /* 0x000fe2000fffe03f */
[----:B------:R-:W-:-:S05]  /*4e30*/  UMOV UR11, 0x40000040 ;  /* 0x40000040000b7882 */ /* 0x000fca0000000000 */
[----:B------:R-:W-:Y:S08]  /*4e40*/  MUFU.EX2 R172, R172 ;  /* 0x000000ac00ac7308 */ /* 0x000ff00000000800 */
        /* <DEDUP_REMOVED lines=20> */
[----:B------:R-:W-:Y:S02]  /*4f90*/  FFMA.FTZ R171, R54, R2, -R77 ;  /* 0x0000000236ab7223 */ /* 0x000fe4000001084d */
[----:B------:R-:W-:Y:S01]  /*4fa0*/  HGMMA.64x128x16.F32 R88, R152, gdesc[UR8].tnspB, R88, gsb0 ;  /* 0x41e0000898587df0 */ /* 0x000fe20008000858 */
[----:B------:R-:W-:Y:S01]  /*4fb0*/  UIADD3 UR10, UR4, 0x280, URZ ;  /* 0x00000280040a7890 */ /* 0x000fe2000fffe03f */
[----:B------:R-:W-:Y:S01]  /*4fc0*/  MUFU.EX2 R168, R168 ;  /* 0x000000a800a87308 */ /* 0x000fe20000000800 */
[----:B------:R-:W-:-:S07]  /*4fd0*/  UMOV UR11, 0x40000040 ;  /* 0x40000040000b7882 */ /* 0x000fce0000000000 */
        /* <DEDUP_REMOVED lines=12> */
[----:B------:R-:W-:Y:S01]  /*50a0*/  UMOV UR11, 0x40000040 ;  /* 0x40000040000b7882 */ /* 0x000fe20000000000 */
[----:B------:R-:W-:-:S06]  /*50b0*/  UIADD3 UR4, UR4, 0x380, URZ ;  /* 0x0000038004047890 */ /* 0x000fcc000fffe03f */
[----:B------:R-:W-:Y:S01]  /*50c0*/  MUFU.EX2 R153, R153 ;  /* 0x0000009900997308 */ /* 0x000fe20000000800 */
[----:B------:R-:W-:Y:S01]  /*50d0*/  UMOV UR6, UR4 ;  /* 0x0000000400067c82 */ /* 0x000fe20008000000 */
[----:B------:R-:W-:-:S06]  /*50e0*/  UMOV UR4, UR39 ;  /* 0x0000002700047c82 */ /* 0x000fcc0008000000 */
[----:B------:R-:W-:Y:S08]  /*50f0*/  MUFU.EX2 R154, R154 ;  /* 0x0000009a009a7308 */ /* 0x000ff00000000800 */
[----:B------:R-:W-:Y:S01]  /*5100*/  MUFU.EX2 R155, R155 ;  /* 0x0000009b009b7308 */ /* 0x000fe20000000800 */
[----:B------:R-:W-:Y:S02]  /*5110*/  WARPGROUP.DEPBAR.LE gsb0, 0x0 ;  /* 0x00008000000079c5 */ /* 0x000fe40000010000 */
[----:B------:R-:W-:Y:S01]  /*5120*/  WARPGROUP.ARRIVE ;  /* 0x00000000000079c5 */ /* 0x000fe20000000000 */
[-CC-:B------:R-:W-:Y:S01]  /*5130*/  FFMA.FTZ R156, R64, R2.reuse, -R7.reuse ;  /* 0x00000002409c7223 */ /* 0x180fe20000010807 */
[-C--:B------:R-:W-:Y:S01]  /*5140*/  FFMA.FTZ R158, R68, R2.reuse, -R7 ;  /* 0x00000002449e7223 */ /* 0x080fe20000010807 */
[----:B------:R-:W-:Y:S01]  /*5150*/  FADD.FTZ R7, -R9, R8 ;  /* 0x0000000809077221 */ /* 0x000fe20000010100 */
[-CC-:B------:R-:W-:Y:S01]  /*5160*/  FFMA.FTZ R8, R26, R2.reuse, -R77.reuse ;  /* 0x000000021a087223 */ /* 0x180fe2000001084d */
[-CC-:B------:R-:W-:Y:S01]  /*5170*/  FFMA.FTZ R26, R55, R2.reuse, -R77.reuse ;  /* 0x00000002371a7223 */ /* 0x180fe2000001084d */
[----:B------:R-:W-:Y:S01]  /*5180*/  HGMMA.64x128x16.F32 R88, R160, gdesc[UR8].tnspB, R88, gsb0 ;  /* 0x41e00008a0587df0 */ /* 0x000fe20008000858 */
[-C--:B------:R-:W-:Y:S01]  /*5190*/  FMUL.FTZ R7, R7, R2.reuse ;  /* 0x0000000207077220 */ /* 0x080fe20000410000 */
[----:B------:R-:W-:Y:S01]  /*51a0*/  MUFU.EX2 R156, R156 ;  /* 0x0000009c009c7308 */ /* 0x000fe20000000800 */
[----:B------:R-:W-:-:S07]  /*51b0*/  FFMA.FTZ R77, R87, R2, -R77 ;  /* 0x00000002574d7223 */ /* 0x000fce000001084d */
[----:B------:R-:W-:Y:S08]  /*51c0*/  MUFU.EX2 R7, R7 ;  /* 0x0000000700077308 */ /* 0x000ff00000000800 */
[----:B------:R-:W1:Y:S08]  /*51d0*/  MUFU.EX2 R8, R8 ;  /* 0x0000000800087308 */ /* 0x000e700000000800 */
[----:B------:R-:W2:Y:S08]  /*51e0*/  MUFU.EX2 R26, R26 ;  /* 0x0000001a001a7308 */ /* 0x000eb00000000800 */
[----:B------:R-:W3:Y:S01]  /*51f0*/  MUFU.EX2 R157, R66 ;  /* 0x00000042009d7308 */ /* 0x000ee20000000800 */
[----:B-1----:R-:W-:Y:S01]  /*5200*/  FFMA.FTZ R40, R7, R3, R8 ;  /* 0x0000000307287223 */ /* 0x002fe20000010008 */
[----:B------:R-:W-:-:S03]  /*5210*/  FADD.FTZ R3, R13, R6 ;  /* 0x000000060d037221 */ /* 0x000fc60000010000 */
[C---:B------:R-:W-:Y:S01]  /*5220*/  FADD.FTZ R40, R181.reuse, R40 ;  /* 0x00000028b5287221 */ /* 0x040fe20000010000 */
[----:B------:R-:W-:Y:S01]  /*5230*/  FADD.FTZ R6, R182, R3 ;  /* 0x00000003b6067221 */ /* 0x000fe20000010000 */
[----:B------:R-:W-:Y:S01]  /*5240*/  F2FP.F16.F32.PACK_AB R181, R181, R8 ;  /* 0x00000008b5b5723e */ /* 0x000fe200000000ff */
[----:B------:R-:W1:Y:S01]  /*5250*/  MUFU.EX2 R158, R158 ;  /* 0x0000009e009e7308 */ /* 0x000e620000000800 */
[----:B------:R-:W-:Y:S01]  /*5260*/  FADD.FTZ R3, R183, R40 ;  /* 0x00000028b7037221 */ /* 0x000fe20000010000 */
[----:B------:R-:W-:Y:S02]  /*5270*/  F2FP.F16.F32.PACK_AB R182, R15, R182 ;  /* 0x000000b60fb6723e */ /* 0x000fe400000000ff */
[----:B------:R-:W-:-:S04]  /*5280*/  F2FP.F16.F32.PACK_AB R183, R30, R183 ;  /* 0x000000b71eb7723e */ /* 0x000fc800000000ff */
[----:B------:R-:W4:Y:S01]  /*5290*/  MUFU.EX2 R159, R70 ;  /* 0x00000046009f7308 */ /* 0x000f220000000800 */
[----:B------:R-:W-:Y:S02]  /*52a0*/  WARPGROUP.DEPBAR.LE gsb0, 0x0 ;  /* 0x00008000000079c5 */ /* 0x000fe40000010000 */
[----:B------:R-:W-:-:S05]  /*52b0*/  WARPGROUP.ARRIVE ;  /* 0x00000000000079c5 */ /* 0x000fca0000000000 */
[----:B------:R-:W5:Y:S01]  /*52c0*/  MUFU.EX2 R161, R74 ;  /* 0x0000004a00a17308 */ /* 0x000f620000000800 */
[----:B------:R-:W-:Y:S02]  /*52d0*/  F2FP.F16.F32.PACK_AB R160, R61, R10 ;  /* 0x0000000a3da0723e */ /* 0x000fe400000000ff */
[----:B------:R-:W-:Y:S01]  /*52e0*/  F2FP.F16.F32.PACK_AB R162, R65, R12 ;  /* 0x0000000c41a2723e */ /* 0x000fe200000000ff */
[----:B------:R-:W-:Y:S04]  /*52f0*/  HGMMA.64x128x16.F32 R88, R164, gdesc[UR4].tnspB, R88, gsb0 ;  /* 0x41e00004a4587df0 */ /* 0x000fe80008000858 */
[----:B------:R-:W5:Y:S01]  /*5300*/  MUFU.EX2 R163, R78 ;  /* 0x0000004e00a37308 */ /* 0x000f620000000800 */
[----:B------:R-:W-:Y:S02]  /*5310*/  WARPGROUP.DEPBAR.LE gsb0, 0x0 ;  /* 0x00008000000079c5 */ /* 0x000fe40000010000 */
[----:B------:R2:W-:Y:S05]  /*5320*/  @!P1 SYNCS.ARRIVE.TRANS64.RED.A1T0 RZ, [R27+URZ], RZ ;  /* 0x000000ff1bff99a7 */ /* 0x0005ea000810043f */
[----:B------:R-:W5:Y:S01]  /*5330*/  MUFU.EX2 R165, R82 ;  /* 0x0000005200a57308 */ /* 0x000f620000000800 */
[----:B------:R-:W-:-:S02]  /*5340*/  F2FP.F16.F32.PACK_AB R164, R69, R14 ;  /* 0x0000000e45a4723e */ /* 0x000fc400000000ff */
[----:B------:R-:W-:Y:S01]  /*5350*/  F2FP.F16.F32.PACK_AB R166, R73, R20 ;  /* 0x0000001449a6723e */ /* 0x000fe200000000ff */
[----:B--2---:R-:W-:-:S04]  /*5360*/  @!P1 VIADD R27, R31, 0x34860 ;  /* 0x000348601f1b9836 */ /* 0x004fc80000000000 */
[----:B------:R-:W2:Y:S01]  /*5370*/  MUFU.EX2 R167, R86 ;  /* 0x0000005600a77308 */ /* 0x000ea20000000800 */
[----:B------:R-:W-:-:S04]  /*5380*/  @!P1 PRMT R27, RZ, 0x654, R27 ;  /* 0x00000654ff1b9816 */ /* 0x000fc8000000001b */
[----:B------:R3:W-:Y:S02]  /*5390*/  @!P1 SYNCS.ARRIVE.TRANS64.RED.A1T0 RZ, [R27+URZ], RZ ;  /* 0x000000ff1bff99a7 */ /* 0x0007e4000810043f */
[----:B---3--:R-:W-:Y:S01]  /*53a0*/  FADD.FTZ R27, R15, R6 ;  /* 0x000000060f1b7221 */ /* 0x008fe20000010000 */
[----:B------:R-:W-:-:S03]  /*53b0*/  FADD.FTZ R6, R30, R3 ;  /* 0x000000031e067221 */ /* 0x000fc60000010000 */
[----:B------:R-:W-:Y:S01]  /*53c0*/  FADD.FTZ R40, R176, R27 ;  /* 0x0000001bb0287221 */ /* 0x000fe20000010000 */
[----:B------:R-:W-:Y:S01]  /*53d0*/  FADD.FTZ R3, R177, R6 ;  /* 0x00000006b1037221 */ /* 0x000fe20000010000 */
[C---:B------:R-:W-:Y:S02]  /*53e0*/  F2FP.F16.F32.PACK_AB R176, R21.reuse, R176 ;  /* 0x000000b015b0723e */ /* 0x040fe400000000ff */
[----:B------:R-:W-:Y:S01]  /*53f0*/  FADD.FTZ R27, R21, R40 ;  /* 0x00000028151b7221 */ /* 0x000fe20000010000 */
[C---:B------:R-:W-:Y:S01]  /*5400*/  FADD.FTZ R6, R36.reuse, R3 ;  /* 0x0000000324067221 */ /* 0x040fe20000010000 */
[----:B------:R-:W-:Y:S02]  /*5410*/  F2FP.F16.F32.PACK_AB R177, R36, R177 ;  /* 0x000000b124b1723e */ /* 0x000fe400000000ff */
[----:B------:R-:W-:Y:S01]  /*5420*/  FADD.FTZ R40, R178, R27 ;  /* 0x0000001bb2287221 */ /* 0x000fe20000010000 */
[----:B------:R-:W-:Y:S01]  /*5430*/  FADD.FTZ R3, R179, R6 ;  /* 0x00000006b3037221 */ /* 0x000fe20000010000 */
[----:B------:R-:W-:-:S02]  /*5440*/  F2FP.F16.F32.PACK_AB R178, R25, R178 ;  /* 0x000000b219b2723e */ /* 0x000fc400000000ff */
[----:B------:R-:W-:Y:S01]  /*5450*/  FADD.FTZ R27, R25, R40 ;  /* 0x00000028191b7221 */ /* 0x000fe20000010000 */
[C---:B------:R-:W-:Y:S01]  /*5460*/  FADD.FTZ R6, R32.reuse, R3 ;  /* 0x0000000320067221 */ /* 0x040fe20000010000 */
[----:B------:R-:W-:Y:S02]  /*5470*/  F2FP.F16.F32.PACK_AB R179, R32, R179 ;  /* 0x000000b320b3723e */ /* 0x000fe400000000ff */
[----:B------:R-:W-:Y:S01]  /*5480*/  FADD.FTZ R40, R172, R27 ;  /* 0x0000001bac287221 */ /* 0x000fe20000010000 */
[----:B------:R-:W-:Y:S01]  /*5490*/  FADD.FTZ R3, R173, R6 ;  /* 0x00000006ad037221 */ /* 0x000fe20000010000 */
[C---:B------:R-:W-:Y:S02]  /*54a0*/  F2FP.F16.F32.PACK_AB R172, R29.reuse, R172 ;  /* 0x000000ac1dac723e */ /* 0x040fe400000000ff */
[----:B------:R-:W-:Y:S01]  /*54b0*/  FADD.FTZ R27, R29, R40 ;  /* 0x000000281d1b7221 */ /* 0x000fe20000010000 */
[C---:B------:R-:W-:Y:S01]  /*54c0*/  FADD.FTZ R6, R34.reuse, R3 ;  /* 0x0000000322067221 */ /* 0x040fe20000010000 */
[----:B------:R-:W-:-:S02]  /*54d0*/  F2FP.F16.F32.PACK_AB R173, R34, R173 ;  /* 0x000000ad22ad723e */ /* 0x000fc400000000ff */
        /* <DEDUP_REMOVED lines=26> */
[----:B------:R-:W-:Y:S01]  /*5680*/  F2FP.F16.F32.PACK_AB R154, R49, R154 ;  /* 0x0000009a319a723e */ /* 0x000fe200000000ff */
[----:B------:R-:W-:-:S02]  /*5690*/  IMAD.MOV.U32 R13, RZ, RZ, R0 ;  /* 0x000000ffff0d7224 */ /* 0x000fc400078e0000 */
        /* <DEDUP_REMOVED lines=9> */
[----:B-1----:R-:W-:Y:S01]  /*5730*/  FADD.FTZ R8, R158, R3 ;  /* 0x000000039e087221 */ /* 0x002fe20000010000 */
[----:B----4-:R-:W-:Y:S01]  /*5740*/  FADD.FTZ R6, R159, R6 ;  /* 0x000000069f067221 */ /* 0x010fe20000010000 */
[C---:B------:R-:W-:Y:S02]  /*5750*/  F2FP.F16.F32.PACK_AB R158, R57.reuse, R158 ;  /* 0x0000009e399e723e */ /* 0x040fe400000000ff */
[----:B------:R-:W-:Y:S01]  /*5760*/  FADD.FTZ R3, R57, R8 ;  /* 0x0000000839037221 */ /* 0x000fe20000010000 */
[C---:B------:R-:W-:Y:S01]  /*5770*/  FADD.FTZ R6, R71.reuse, R6 ;  /* 0x0000000647067221 */ /* 0x040fe20000010000 */
[----:B------:R-:W-:Y:S02]  /*5780*/  F2FP.F16.F32.PACK_AB R159, R71, R159 ;  /* 0x0000009f479f723e */ /* 0x000fe400000000ff */
[----:B------:R-:W-:Y:S01]  /*5790*/  FADD.FTZ R8, R10, R3 ;  /* 0x000000030a087221 */ /* 0x000fe20000010000 */
[----:B-----5:R-:W-:Y:S01]  /*57a0*/  FADD.FTZ R6, R161, R6 ;  /* 0x00000006a1067221 */ /* 0x020fe20000010000 */
[----:B------:R-:W1:Y:S01]  /*57b0*/  MUFU.EX2 R10, R77 ;  /* 0x0000004d000a7308 */ /* 0x000e620000000800 */
[----:B------:R-:W-:Y:S01]  /*57c0*/  F2FP.F16.F32.PACK_AB R161, R75, R161 ;  /* 0x000000a14ba1723e */ /* 0x000fe200000000ff */
[----:B------:R-:W-:Y:S01]  /*57d0*/  FADD.FTZ R3, R61, R8 ;  /* 0x000000083d037221 */ /* 0x000fe20000010000 */
[----:B------:R-:W-:-:S03]  /*57e0*/  FADD.FTZ R6, R75, R6 ;  /* 0x000000064b067221 */ /* 0x000fc60000010000 */
[----:B------:R-:W-:Y:S01]  /*57f0*/  FADD.FTZ R8, R12, R3 ;  /* 0x000000030c087221 */ /* 0x000fe20000010000 */
[----:B------:R-:W-:Y:S01]  /*5800*/  FADD.FTZ R6, R163, R6 ;  /* 0x00000006a3067221 */ /* 0x000fe20000010000 */
[----:B------:R-:W-:Y:S02]  /*5810*/  F2FP.F16.F32.PACK_AB R163, R79, R163 ;  /* 0x000000a34fa3723e */ /* 0x000fe400000000ff */
        /* <DEDUP_REMOVED lines=8> */
[----:B--2---:R-:W-:Y:S01]  /*58a0*/  FADD.FTZ R3, R167, R6 ;  /* 0x00000006a7037221 */ /* 0x004fe20000010000 */
[C---:B-1----:R-:W-:Y:S02]  /*58b0*/  F2FP.F16.F32.PACK_AB R167, R10.reuse, R167 ;  /* 0x000000a70aa7723e */ /* 0x042fe400000000ff */
[----:B------:R-:W-:Y:S01]  /*58c0*/  FADD.FTZ R6, R73, R8 ;  /* 0x0000000849067221 */ /* 0x000fe20000010000 */
[----:B------:R-:W-:Y:S01]  /*58d0*/  FADD.FTZ R3, R10, R3 ;  /* 0x000000030a037221 */ /* 0x000fe20000010000 */
[----:B------:R-:W-:Y:S01]  /*58e0*/  IMAD.MOV.U32 R8, RZ, RZ, R9 ;  /* 0x000000ffff087224 */ /* 0x000fe200078e0009 */
[----:B------:R-:W-:Y:S06]  /*58f0*/  @P2 BRA `(.L_x_24) ;  /* 0xffffffdc00c82947 */ /* 0x000fec000383ffff */
.L_x_15:
[----:B------:R-:W-:Y:S06]  /*5900*/  BAR.ARV 0x8, 0x120 ;  /* 0x0204800000007b1d */ /* 0x000fec0000002000 */
        /* <DEDUP_REMOVED lines=64> */
[----:B------:R-:W-:Y:S06]  /*5d10*/  @!P0 BRA `(.L_x_25) ;  /* 0x0000000000048947 */ /* 0x000fec0003800000 */
[----:B------:R-:W-:Y:S01]  /*5d20*/  BPT.TRAP 0x1 ;  /* 0x000000040000795c */ /* 0x000fe20000300000 */
.L_x_25:
[----:B------:R-:W-:Y:S01]  /*5d30*/  ULEA UR7, UR38, UR60, 0x3 ;  /* 0x0000003c26077291 */ /* 0x000fe2000f8e183f */
[----:B------:R-:W-:-:S05]  /*5d40*/  IMAD.U32 R4, RZ, RZ, UR39 ;  /* 0x00000027ff047e24 */ /* 0x000fca000f8e00ff */
[----:B------:R-:W-:-:S04]  /*5d50*/  SHF.L.U32 R4, R4, 0x1f, RZ ;  /* 0x0000001f04047819 */ /* 0x000fc800000006ff */
[----:B------:R1:W2:Y:S01]  /*5d60*/  SYNCS.PHASECHK.TRANS64.TRYWAIT P2, [UR7+0x34850], R4 ;  /* 0x03485004ff0075a7 */ /* 0x0002a20008040147 */
[----:B------:R-:W-:Y:S05]  /*5d70*/  @!P0 BRA `(.L_x_26) ;  /* 0x0000000000048947 */ /* 0x000fea0003800000 */
[----:B------:R-:W-:Y:S01]  /*5d80*/  BPT.TRAP 0x1 ;  /* 0x000000040000795c */ /* 0x000fe20000300000 */
.L_x_26:
[----:B--2---:R-:W-:Y:S05]  /*5d90*/  @P2 BRA `(.L_x_27) ;  /* 0x0000000000082947 */ /* 0x004fea0003800000 */
[----:B------:R-:W2:Y:S02]  /*5da0*/  SYNCS.PHASECHK.TRANS64.TRYWAIT P0, [UR7+0x34850], R4 ;  /* 0x03485004ff0075a7 */ /* 0x000ea40008000147 */
[----:B--2---:R-:W-:Y:S05]  /*5db0*/  @!P0 BRA `(.L_x_28) ;  /* 0x0000004400ac8947 */ /* 0x004fea0003800000 */
.L_x_27:
[----:B------:R-:W-:Y:S01]  /*5dc0*/  UIADD3 UR4, UR60, 0x400, URZ ;  /* 0x000004003c047890 */ /* 0x000fe2000fffe03f */
[----:B------:R-:W-:Y:S01]  /*5dd0*/  WARPGROUP.ARRIVE ;  /* 0x00000000000079c5 */ /* 0x000fe20000000000 */
[----:B------:R-:W-:Y:S01]  /*5de0*/  UMOV UR11, 0x40000040 ;  /* 0x40000040000b7882 */ /* 0x000fe20000000000 */
[----:B-12---:R-:W1:Y:S01]  /*5df0*/  SHFL.BFLY PT, R4, R3, 0x2, 0x1f ;  /* 0x0c401f0003047f89 */ /* 0x006e6200000e0000 */
[----:B------:R-:W-:Y:S01]  /*5e00*/  USHF.R.U32.HI UR4, URZ, 0x4, UR4 ;  /* 0x000000043f047899 */ /* 0x000fe20008011604 */
[C---:B------:R-:W-:Y:S01]  /*5e10*/  IADD3 R89, P4, R16.reuse, 0x20, RZ ;  /* 0x0000002010597810 */ /* 0x040fe20007f9e0ff */
[----:B------:R-:W-:Y:S01]  /*5e20*/  UIADD3 UR35, -UR36, URZ, URZ ;  /* 0x0000003f24237290 */ /* 0x000fe2000fffe13f */
[----:B------:R-:W2:Y:S01]  /*5e30*/  SHFL.BFLY PT, R5, R6, 0x2, 0x1f ;  /* 0x0c401f0006057f89 */ /* 0x000ea200000e0000 */
[----:B------:R-:W-:Y:S01]  /*5e40*/  ULOP3.LUT UR4, UR4, 0x3fff, URZ, 0xc0, !UPT ;  /* 0x00003fff04047892 */ /* 0x000fe2000f8ec03f */
[C---:B------:R-:W-:Y:S01]  /*5e50*/  IADD3 R7, P3, R16.reuse, 0x4040, RZ ;  /* 0x0000404010077810 */ /* 0x040fe20007f7e0ff */
[----:B------:R-:W-:Y:S01]  /*5e60*/  UIADD3 UR34, -UR61, URZ, URZ ;  /* 0x0000003f3d227290 */ /* 0x000fe2000fffe13f */
[C---:B------:R-:W-:Y:S01]  /*5e70*/  IADD3 R13, P0, R16.reuse, 0x4000, RZ ;  /* 0x00004000100d7810 */ /* 0x040fe20007f1e0ff */
[----:B------:R-:W-:Y:S01]  /*5e80*/  ULOP3.LUT UR4, UR4, 0x4000000, URZ, 0xfc, !UPT ;  /* 0x0400000004047892 */ /* 0x000fe2000f8efc3f */
[----:B------:R-:W-:Y:S01]  /*5e90*/  LOP3.LUT R88, R89, 0x380, RZ, 0xc0, !PT ;  /* 0x0000038059587812 */ /* 0x000fe200078ec0ff */
[----:B------:R-:W-:Y:S01]  /*5ea0*/  ULDC UR5, c[0x0][0xda8] ;  /* 0x00036a0000057ab9 */ /* 0x000fe20000000800 */
[----:B------:R-:W-:Y:S01]  /*5eb0*/  IADD3 R21, P5, R16, 0x40, RZ ;  /* 0x0000004010157810 */ /* 0x000fe20007fbe0ff */
[----:B------:R-:W-:Y:S01]  /*5ec0*/  ULEA UR4, UR38, UR4, 0xb ;  /* 0x0000000426047291 */ /* 0x000fe2000f8e583f */
[----:B------:R-:W-:Y:S01]  /*5ed0*/  LOP3.LUT R12, R13, 0x380, RZ, 0xc0, !PT ;  /* 0x000003800d0c7812 */ /* 0x000fe200078ec0ff */
[----:B------:R-:W-:Y:S01]  /*5ee0*/  ULDC.64 UR8, c[0x0][0xb70] ;  /* 0x0002dc0000087ab9 */ /* 0x000fe20000000a00 */
[----:B------:R-:W-:Y:S01]  /*5ef0*/  SHF.R.U64 R88, R88, 0x3, RZ ;  /* 0x0000000358587819 */ /* 0x000fe200000012ff */
[----:B------:R-:W-:Y:S01]  /*5f00*/  UIADD3 UR6, UR4, 0x80, URZ ;  /* 0x0000008004067890 */ /* 0x000fe2000fffe03f */
[----:B------:R-:W-:-:S02]  /*5f10*/  LOP3.LUT R20, R21, 0x380, RZ, 0xc0, !PT ;  /* 0x0000038015147812 */ /* 0x000fc400078ec0ff */
[----:B------:R-:W-:Y:S01]  /*5f20*/  UMOV UR10, UR4 ;  /* 0x00000004000a7c82 */ /* 0x000fe20008000000 */
[----:B------:R-:W-:Y:S01]  /*5f30*/  SHF.R.U64 R12, R12, 0x3, RZ ;  /* 0x000000030c0c7819 */ /* 0x000fe200000012ff */
[----:B------:R-:W-:Y:S01]  /*5f40*/  HGMMA.64x128x16.F32 R24, R180, gdesc[UR8].tnspB, R24, gsb0 ;  /* 0x41e00008b4187df0 */ /* 0x000fe20008000818 */
[----:B------:R-:W-:Y:S01]  /*5f50*/  UMOV UR11, 0x40000040 ;  /* 0x40000040000b7882 */ /* 0x000fe20000000000 */
[----:B------:R-:W-:Y:S01]  /*5f60*/  UMOV UR10, UR6 ;  /* 0x00000006000a7c82 */ /* 0x000fe20008000000 */
[----:B------:R-:W-:Y:S01]  /*5f70*/  UIADD3 UR6, UR4, 0x100, URZ ;  /* 0x0000010004067890 */ /* 0x000fe2000fffe03f */
[----:B-1----:R-:W-:Y:S01]  /*5f80*/  FADD.FTZ R3, R4, R3 ;  /* 0x0000000304037221 */ /* 0x002fe20000010000 */
[----:B------:R-:W-:Y:S01]  /*5f90*/  LOP3.LUT R88, R88, R89, RZ, 0x3c, !PT ;  /* 0x0000005958587212 */ /* 0x000fe200078e3cff */
[----:B--2---:R-:W-:Y:S01]  /*5fa0*/  FADD.FTZ R5, R5, R6 ;  /* 0x0000000605057221 */ /* 0x004fe20000010000 */
[----:B------:R-:W-:Y:S01]  /*5fb0*/  LOP3.LUT R6, R7, 0x380, RZ, 0xc0, !PT ;  /* 0x0000038007067812 */ /* 0x000fe200078ec0ff */
[----:B------:R-:W-:Y:S01]  /*5fc0*/  IMAD.X R89, RZ, RZ, R17, P4 ;  /* 0x000000ffff597224 */ /* 0x000fe200020e0611 */
[----:B------:R-:W1:Y:S01]  /*5fd0*/  SHFL.BFLY PT, R92, R3, 0x1, 0x1f ;  /* 0x0c201f00035c7f89 */ /* 0x000e6200000e0000 */
[----:B------:R-:W-:-:S02]  /*5fe0*/  SHF.R.U64 R20, R20, 0x3, RZ ;  /* 0x0000000314147819 */ /* 0x000fc400000012ff */
[----:B------:R-:W-:Y:S01]  /*5ff0*/  SHF.R.U64 R6, R6, 0x3, RZ ;  /* 0x0000000306067819 */ /* 0x000fe200000012ff */
[----:B------:R-:W2:Y:S01]  /*6000*/  SHFL.BFLY PT, R8, R5, 0x1, 0x1f ;  /* 0x0c201f0005087f89 */ /* 0x000ea200000e0000 */
[----:B------:R-:W-:Y:S02]  /*6010*/  LOP3.LUT R12, R12, R13, RZ, 0x3c, !PT ;  /* 0x0000000d0c0c7212 */ /* 0x000fe400078e3cff */
[----:B------:R-:W-:Y:S01]  /*6020*/  LOP3.LUT R6, R6, R7, RZ, 0x3c, !PT ;  /* 0x0000000706067212 */ /* 0x000fe200078e3cff */
[--C-:B------:R-:W-:Y:S01]  /*6030*/  IMAD.X R7, RZ, RZ, R17.reuse, P3 ;  /* 0x000000ffff077224 */ /* 0x100fe200018e0611 */
[C---:B------:R-:W-:Y:S02]  /*6040*/  IADD3 R13, P4, R16.reuse, 0x4060, RZ ;  /* 0x00004060100d7810 */ /* 0x040fe40007f9e0ff */
[----:B------:R-:W-:Y:S02]  /*6050*/  LOP3.LUT R91, R16, 0x380, RZ, 0xc0, !PT ;  /* 0x00000380105b7812 */ /* 0x000fe400078ec0ff */
[----:B------:R-:W-:Y:S01]  /*6060*/  LOP3.LUT R20, R20, R21, RZ, 0x3c, !PT ;  /* 0x0000001514147212 */ /* 0x000fe200078e3cff */
[----:B------:R-:W-:Y:S01]  /*6070*/  IMAD.X R21, RZ, RZ, R17, P5 ;  /* 0x000000ffff157224 */ /* 0x000fe200028e0611 */
[----:B------:R-:W-:-:S02]  /*6080*/  LOP3.LUT R4, R13, 0x380, RZ, 0xc0, !PT ;  /* 0x000003800d047812 */ /* 0x000fc400078ec0ff */
[----:B------:R-:W-:Y:S02]  /*6090*/  SHF.R.U64 R91, R91, 0x3, RZ ;  /* 0x000000035b5b7819 */ /* 0x000fe400000012ff */
[----:B------:R-:W-:Y:S02]  /*60a0*/  SHF.R.U64 R4, R4, 0x3, RZ ;  /* 0x0000000304047819 */ /* 0x000fe400000012ff */
[----:B------:R-:W-:Y:S01]  /*60b0*/  LOP3.LUT R90, R91, R16, RZ, 0x3c, !PT ;  /* 0x000000105b5a7212 */ /* 0x000fe200078e3cff */
[--C-:B------:R-:W-:Y:S01]  /*60c0*/  IMAD.MOV.U32 R91, RZ, RZ, R17.reuse ;  /* 0x000000ffff5b7224 */ /* 0x100fe200078e0011 */
[----:B------:R-:W-:Y:S01]  /*60d0*/  IADD3 R11, P2, R16, 0x4020, RZ ;  /* 0x00004020100b7810 */ /* 0x000fe20007f5e0ff */
[----:B-1----:R-:W-:Y:S01]  /*60e0*/  FADD.FTZ R92, R3, R92 ;  /* 0x0000005c035c7221 */ /* 0x002fe20000010000 */
[----:B------:R-:W-:Y:S02]  /*60f0*/  MOV R94, R88 ;  /* 0x00000058005e7202 */ /* 0x000fe40000000f00 */
[----:B------:R-:W-:Y:S01]  /*6100*/  LOP3.LUT R4, R4, R13, RZ, 0x3c, !PT ;  /* 0x0000000d04047212 */ /* 0x000fe200078e3cff */
[----:B--2---:R-:W-:Y:S01]  /*6110*/  FADD.FTZ R96, R5, R8 ;  /* 0x0000000805607221 */ /* 0x004fe20000010000 */
[----:B------:R-:W-:Y:S01]  /*6120*/  FSETP.NE.FTZ.AND P3, PT, R92, RZ, PT ;  /* 0x000000ff5c00720b */ /* 0x000fe20003f75000 */
[----:B------:R-:W-:Y:S01]  /*6130*/  IMAD.MOV.U32 R8, RZ, RZ, RZ ;  /* 0x000000ffff087224 */ /* 0x000fe200078e00ff */
[----:B------:R-:W-:Y:S01]  /*6140*/  MOV R88, R6 ;  /* 0x0000000600587202 */ /* 0x000fe20000000f00 */
[----:B------:R-:W-:Y:S01]  /*6150*/  IMAD.U32 R7, RZ, RZ, UR7 ;  /* 0x00000007ff077e24 */ /* 0x000fe2000f8e00ff */
[----:B------:R-:W-:Y:S01]  /*6160*/  FSETP.NE.FTZ.AND P5, PT, R96, RZ, PT ;  /* 0x000000ff6000720b */ /* 0x000fe20003fb5000 */
[----:B------:R-:W-:Y:S01]  /*6170*/  IMAD.X R5, RZ, RZ, R17, P4 ;  /* 0x000000ffff057224 */ /* 0x000fe200020e0611 */
[----:B------:R-:W-:Y:S01]  /*6180*/  IADD3.X R13, RZ, R17, RZ, P0, !PT ;  /* 0x00000011ff0d7210 */ /* 0x000fe200007fe4ff */
[----:B------:R-:W-:Y:S01]  /*6190*/  @!P1 VIADD R7, R7, 0x34860 ;  /* 0x0003486007079836 */ /* 0x000fe20000000000 */
[----:B------:R-:W-:Y:S01]  /*61a0*/  LOP3.LUT R10, R11, 0x380, RZ, 0xc0, !PT ;  /* 0x000003800b0a7812 */ /* 0x000fe200078ec0ff */
[----:B------:R-:W-:Y:S01]  /*61b0*/  ULDC UR7, c[0x0][0xa88] ;  /* 0x0002a20000077ab9 */ /* 0x000fe20000000800 */
[----:B------:R-:W-:-:S02]  /*61c0*/  MOV R95, R90 ;  /* 0x0000005a005f7202 */ /* 0x000fc40000000f00 */
[----:B------:R-:W-:Y:S01]  /*61d0*/  MOV R90, R12 ;  /* 0x0000000c005a7202 */ /* 0x000fe20000000f00 */
[----:B------:R-:W1:Y:S01]  /*61e0*/  @P3 MUFU.LG2 R6, R92 ;  /* 0x0000005c00063308 */ /* 0x000e620000000c00 */
[----:B------:R-:W-:Y:S01]  /*61f0*/  IMAD.MOV.U32 R12, RZ, RZ, RZ ;  /* 0x000000ffff0c7224 */ /* 0x000fe200078e00ff */
[----:B------:R-:W-:Y:S02]  /*6200*/  SHF.R.U64 R10, R10, 0x3, RZ ;  /* 0x000000030a0a7819 */ /* 0x000fe400000012ff */
[----:B------:R-:W-:Y:S02]  /*6210*/  @!P1 PRMT R7, RZ, 0x654, R7 ;  /* 0x00000654ff079816 */ /* 0x000fe40000000007 */
[----:B------:R-:W-:Y:S01]  /*6220*/  LOP3.LUT R10, R10, R11, RZ, 0x3c, !PT ;  /* 0x0000000b0a0a7212 */ /* 0x000fe200078e3cff */
[----:B------:R-:W-:Y:S01]  /*6230*/  IMAD.X R11, RZ, RZ, R17, P2 ;  /* 0x000000ffff0b7224 */ /* 0x000fe200010e0611 */
[----:B------:R-:W-:Y:S01]  /*6240*/  @P5 MUFU.RCP R8, R96 ;  /* 0x0000006000085308 */ /* 0x000fe20000001000 */
[----:B------:R-:W-:Y:S01]  /*6250*/  MOV R93, R20 ;  /* 0x00000014005d7202 */ /* 0x000fe20000000f00 */
[----:B------:R-:W-:Y:S01]  /*6260*/  IMAD.MOV.U32 R21, RZ, RZ, -0x800000 ;  /* 0xff800000ff157424 */ /* 0x000fe200078e00ff */
[----:B------:R-:W-:-:S02]  /*6270*/  R2UR UR12, R184 ;  /* 0x00000000b80c72ca */ /* 0x000fc400000e0000 */
[----:B------:R-:W-:Y:S01]  /*6280*/  MOV R89, R10 ;  /* 0x0000000a00597202 */ /* 0x000fe20000000f00 */
[----:B------:R-:W-:Y:S01]  /*6290*/  @P3 FMUL.FTZ R11, R2, 0.69314718246459960938 ;  /* 0x3f317218020b3820 */ /* 0x000fe20000410000 */
[----:B------:R-:W-:Y:S01]  /*62a0*/  IADD3 R15, P6, R16, 0x60, RZ ;  /* 0x00000060100f7810 */ /* 0x000fe20007fde0ff */
[----:B------:R-:W-:Y:S01]  /*62b0*/  @P3 MUFU.RCP R12, R92 ;  /* 0x0000005c000c3308 */ /* 0x000fe20000001000 */
[----:B-1----:R-:W-:Y:S01]  /*62c0*/  @P3 FMUL.FTZ R6, R6, 0.69314718246459960938 ;  /* 0x3f31721806063820 */ /* 0x002fe20000410000 */
[----:B------:R-:W-:Y:S02]  /*62d0*/  MOV R20, R4 ;  /* 0x0000000400147202 */ /* 0x000fe40000000f00 */
[----:B------:R-:W-:Y:S01]  /*62e0*/  LOP3.LUT R14, R15, 0x380, RZ, 0xc0, !PT ;  /* 0x000003800f0e7812 */ /* 0x000fe200078ec0ff */
[----:B------:R-:W-:Y:S01]  /*62f0*/  @P3 FFMA.FTZ R21, R11, R9, R6 ;  /* 0x000000090b153223 */ /* 0x000fe20000010006 */
[----:B------:R-:W-:Y:S02]  /*6300*/  LOP3.LUT P0, RZ, R23, 0x3, RZ, 0xc0, !PT ;  /* 0x0000000317ff7812 */ /* 0x000fe4000780c0ff */
[----:B------:R-:W1:Y:S01]  /*6310*/  @P5 MUFU.LG2 R3, R96 ;  /* 0x0000006000035308 */ /* 0x000e620000000c00 */
[----:B------:R-:W-:Y:S01]  /*6320*/  UIMAD UR34, UR5, UR34, UR12 ;  /* 0x00000022052272a4 */ /* 0x000fe2000f8e020c */
[----:B------:R-:W-:-:S02]  /*6330*/  SHF.R.U64 R14, R14, 0x3, RZ ;  /* 0x000000030e0e7819 */ /* 0x000fc400000012ff */
[----:B------:R-:W-:Y:S01]  /*6340*/  ULDC.64 UR12, c[0x0][0x208] ;  /* 0x00008200000c7ab9 */ /* 0x000fe20000000a00 */
[----:B------:R-:W-:Y:S01]  /*6350*/  USHF.L.U32 UR34, UR34, 0x7, URZ ;  /* 0x0000000722227899 */ /* 0x000fe2000800063f */
[----:B------:R-:W-:Y:S01]  /*6360*/  LOP3.LUT R14, R14, R15, RZ, 0x3c, !PT ;  /* 0x0000000f0e0e7212 */ /* 0x000fe200078e3cff */
[----:B------:R-:W-:-:S04]  /*6370*/  IMAD.X R15, RZ, RZ, R17, P6 ;  /* 0x000000ffff0f7224 */ /* 0x000fc800030e0611 */
[----:B------:R-:W-:Y:S01]  /*6380*/  VIADD R97, R187, UR34 ;  /* 0x00000022bb617c36 */ /* 0x000fe20008000000 */
[----:B------:R-:W-:-:S03]  /*6390*/  MOV R91, R14 ;  /* 0x0000000e005b7202 */ /* 0x000fc60000000f00 */
[----:B------:R-:W-:-:S05]  /*63a0*/  VIADD R10, R97, 0x8 ;  /* 0x00000008610a7836 */ /* 0x000fca0000000000 */
[----:B------:R-:W-:Y:S02]  /*63b0*/  ISETP.GE.OR P2, PT, R10, UR7, P0 ;  /* 0x000000070a007c0c */ /* 0x000fe40008746670 */
[----:B------:R-:W-:Y:S01]  /*63c0*/  ISETP.GE.OR P0, PT, R97, UR7, P0 ;  /* 0x0000000761007c0c */ /* 0x000fe20008706670 */
[----:B------:R-:W-:Y:S02]  /*63d0*/  WARPGROUP.DEPBAR.LE gsb0, 0x0 ;  /* 0x00008000000079c5 */ /* 0x000fe40000010000 */
[----:B------:R-:W-:-:S06]  /*63e0*/  WARPGROUP.ARRIVE ;  /* 0x00000000000079c5 */ /* 0x000fcc0000000000 */
[----:B------:R-:W-:Y:S01]  /*63f0*/  HGMMA.64x128x16.F32 R24, R176, gdesc[UR8].tnspB, R24, gsb0 ;  /* 0x41e00008b0187df0 */ /* 0x000fe20008000818 */
[----:B------:R-:W-:Y:S01]  /*6400*/  UMOV UR10, UR6 ;  /* 0x00000006000a7c82 */ /* 0x000fe20008000000 */
[----:B------:R-:W-:Y:S01]  /*6410*/  UMOV UR11, 0x40000040 ;  /* 0x40000040000b7882 */ /* 0x000fe20000000000 */
[----:B------:R-:W-:Y:S01]  /*6420*/  UIADD3 UR6, UR4, 0x180, URZ ;  /* 0x0000018004067890 */ /* 0x000fe2000fffe03f */
        /* <DEDUP_REMOVED lines=17> */
[----:B------:R-:W-:Y:S02]  /*6540*/  UIADD3 UR6, UR4, 0x300, URZ ;  /* 0x0000030004067890 */ /* 0x000fe4000fffe03f */
[----:B------:R-:W-:Y:S01]  /*6550*/  UIADD3 UR4, UR4, 0x380, URZ ;  /* 0x0000038004047890 */ /* 0x000fe2000fffe03f */
[----:B------:R-:W-:Y:S02]  /*6560*/  WARPGROUP.DEPBAR.LE gsb0, 0x0 ;  /* 0x00008000000079c5 */ /* 0x000fe40000010000 */
[----:B------:R-:W-:-:S06]  /*6570*/  WARPGROUP.ARRIVE ;  /* 0x00000000000079c5 */ /* 0x000fcc0000000000 */
[----:B------:R-:W-:Y:S01]  /*6580*/  HGMMA.64x128x16.F32 R24, R156, gdesc[UR8].tnspB, R24, gsb0 ;  /* 0x41e000089c187df0 */ /* 0x000fe20008000818 */
[----:B------:R-:W-:Y:S01]  /*6590*/  UMOV UR10, UR6 ;  /* 0x00000006000a7c82 */ /* 0x000fe20008000000 */
[----:B------:R-:W-:Y:S01]  /*65a0*/  UMOV UR11, 0x40000040 ;  /* 0x40000040000b7882 */ /* 0x000fe20000000000 */
[----:B------:R-:W-:Y:S02]  /*65b0*/  WARPGROUP.DEPBAR.LE gsb0, 0x0 ;  /* 0x00008000000079c5 */ /* 0x000fe40000010000 */
[----:B------:R-:W-:-:S07]  /*65c0*/  WARPGROUP.ARRIVE ;  /* 0x00000000000079c5 */ /* 0x000fce0000000000 */
[----:B------:R-:W-:Y:S01]  /*65d0*/  HGMMA.64x128x16.F32 R24, R160, gdesc[UR8].tnspB, R24, gsb0 ;  /* 0x41e00008a0187df0 */ /* 0x000fe20008000818 */
[----:B------:R-:W-:Y:S01]  /*65e0*/  UMOV UR10, UR4 ;  /* 0x00000004000a7c82 */ /* 0x000fe20008000000 */
[----:B------:R-:W-:Y:S01]  /*65f0*/  UMOV UR11, 0x40000040 ;  /* 0x40000040000b7882 */ /* 0x000fe20000000000 */
[----:B------:R-:W-:Y:S02]  /*6600*/  ULDC UR4, c[0x0][0xdb4] ;  /* 0x00036d0000047ab9 */ /* 0x000fe40000000800 */
[----:B------:R-:W-:-:S04]  /*6610*/  UIMAD UR35, UR4, UR35, UR61 ;  /* 0x00000023042372a4 */ /* 0x000fc8000f8e023d */
[----:B------:R-:W-:-:S04]  /*6620*/  USHF.R.S32.HI UR4, URZ, 0x1f, UR35 ;  /* 0x0000001f3f047899 */ /* 0x000fc80008011423 */
[----:B------:R-:W-:Y:S02]  /*6630*/  UIMAD UR6, UR4, UR8, URZ ;  /* 0x00000008040672a4 */ /* 0x000fe4000f8e023f */
[----:B------:R-:W-:Y:S02]  /*6640*/  UIMAD.WIDE.U32 UR4, UR35, UR8, URZ ;  /* 0x00000008230472a5 */ /* 0x000fe4000f8e003f */
[----:B------:R-:W-:-:S04]  /*6650*/  UIMAD UR6, UR35, UR9, UR6 ;  /* 0x00000009230672a4 */ /* 0x000fc8000f8e0206 */
[----:B------:R-:W-:Y:S02]  /*6660*/  IMAD.U32 R5, RZ, RZ, UR5 ;  /* 0x00000005ff057e24 */ /* 0x000fe4000f8e00ff */
[----:B------:R-:W-:Y:S01]  /*6670*/  @P5 FMUL.FTZ R5, R2, 0.69314718246459960938 ;  /* 0x3f31721802055820 */ /* 0x000fe20000410000 */
[----:B------:R-:W-:Y:S01]  /*6680*/  MOV R4, UR4 ;  /* 0x0000000400047c02 */ /* 0x000fe20008000f00 */
[----:B-1----:R-:W-:Y:S01]  /*6690*/  @P5 FMUL.FTZ R2, R3, 0.69314718246459960938 ;  /* 0x3f31721803025820 */ /* 0x002fe20000410000 */
[----:B------:R-:W-:-:S06]  /*66a0*/  UIADD3 UR4, UR5, UR6, URZ ;  /* 0x0000000605047290 */ /* 0x000fcc000fffe03f */
[----:B------:R-:W-:Y:S01]  /*66b0*/  IMAD.U32 R3, RZ, RZ, UR4 ;  /* 0x00000004ff037e24 */ /* 0x000fe2000f8e00ff */
[----:B------:R-:W-:Y:S01]  /*66c0*/  USHF.R.S32.HI UR4, URZ, 0x1f, UR36 ;  /* 0x0000001f3f047899 */ /* 0x000fe20008011424 */
[----:B------:R-:W-:Y:S02]  /*66d0*/  WARPGROUP.DEPBAR.LE gsb0, 0x0 ;  /* 0x00008000000079c5 */ /* 0x000fe40000010000 */
[----:B------:R-:W-:-:S06]  /*66e0*/  WARPGROUP.ARRIVE ;  /* 0x00000000000079c5 */ /* 0x000fcc0000000000 */
[----:B------:R-:W-:Y:S01]  /*66f0*/  HGMMA.64x128x16.F32 R24, R164, gdesc[UR8].tnspB, R24, gsb0 ;  /* 0x41e00008a4187df0 */ /* 0x000fe20008000818 */
[----:B------:R-:W-:Y:S01]  /*6700*/  R2UR UR10, R19 ;  /* 0x00000000130a72ca */ /* 0x000fe200000e0000 */
[----:B------:R-:W-:Y:S02]  /*6710*/  IMAD.MOV.U32 R19, RZ, RZ, -0x800000 ;  /* 0xff800000ff137424 */ /* 0x000fe400078e00ff */
[----:B------:R-:W-:Y:S01]  /*6720*/  @P5 FFMA.FTZ R19, R5, R0, R2 ;  /* 0x0000000005135223 */ /* 0x000fe20000010002 */
[----:B------:R-:W-:Y:S01]  /*6730*/  IMAD.MOV.U32 R2, RZ, RZ, R4 ;  /* 0x000000ffff027224 */ /* 0x000fe200078e0004 */
[----:B------:R-:W-:Y:S02]  /*6740*/  WARPGROUP.DEPBAR.LE gsb0, 0x0 ;  /* 0x00008000000079c5 */ /* 0x000fe40000010000 */
[----:B------:R1:W-:Y:S01]  /*6750*/  @!P1 SYNCS.ARRIVE.TRANS64.RED.A1T0 RZ, [R7+URZ], RZ ;  /* 0x000000ff07ff99a7 */ /* 0x0003e2000810043f */
[----:B------:R-:W-:Y:S01]  /*6760*/  FMUL.FTZ R6, R29, R8 ;  /* 0x000000081d067220 */ /* 0x000fe20000410000 */
[----:B------:R-:W-:Y:S01]  /*6770*/  FMUL.FTZ R30, R30, R12 ;  /* 0x0000000c1e1e7220 */ /* 0x000fe20000410000 */
[-C--:B------:R-:W-:Y:S01]  /*6780*/  FMUL.FTZ R4, R25, R8.reuse ;  /* 0x0000000819047220 */ /* 0x080fe20000410000 */
[----:B------:R-:W-:Y:S01]  /*6790*/  FMUL.FTZ R5, R24, R8 ;  /* 0x0000000818057220 */ /* 0x000fe20000410000 */
[-C--:B------:R-:W-:Y:S01]  /*67a0*/  FMUL.FTZ R27, R27, R12.reuse ;  /* 0x0000000c1b1b7220 */ /* 0x080fe20000410000 */
[----:B------:R-:W-:Y:S01]  /*67b0*/  FMUL.FTZ R26, R26, R12 ;  /* 0x0000000c1a1a7220 */ /* 0x000fe20000410000 */
[-C--:B------:R-:W-:Y:S01]  /*67c0*/  FMUL.FTZ R10, R37, R8.reuse ;  /* 0x00000008250a7220 */ /* 0x080fe20000410000 */
[-C--:B-1----:R-:W-:Y:S01]  /*67d0*/  FMUL.FTZ R7, R28, R8.reuse ;  /* 0x000000081c077220 */ /* 0x082fe20000410000 */
[-C--:B------:R-:W-:Y:S01]  /*67e0*/  FMUL.FTZ R11, R36, R8.reuse ;  /* 0x00000008240b7220 */ /* 0x080fe20000410000 */
[-C--:B------:R-:W-:Y:S01]  /*67f0*/  FMUL.FTZ R33, R33, R8.reuse ;  /* 0x0000000821217220 */ /* 0x080fe20000410000 */
[-C--:B------:R-:W-:Y:S01]  /*6800*/  FMUL.FTZ R32, R32, R8.reuse ;  /* 0x0000000820207220 */ /* 0x080fe20000410000 */
[----:B------:R-:W-:Y:S01]  /*6810*/  FMUL.FTZ R14, R45, R8 ;  /* 0x000000082d0e7220 */ /* 0x000fe20000410000 */
[----:B------:R-:W-:Y:S01]  /*6820*/  F2FP.F16.F32.PACK_AB R6, R6, R7 ;  /* 0x000000070606723e */ /* 0x000fe200000000ff */
[----:B------:R-:W-:Y:S01]  /*6830*/  FMUL.FTZ R7, R31, R12 ;  /* 0x0000000c1f077220 */ /* 0x000fe20000410000 */
[----:B------:R-:W-:Y:S01]  /*6840*/  FMUL.FTZ R15, R44, R8 ;  /* 0x000000082c0f7220 */ /* 0x000fe20000410000 */
[----:B------:R-:W-:Y:S01]  /*6850*/  F2FP.F16.F32.PACK_AB R4, R4, R5 ;  /* 0x000000050404723e */ /* 0x000fe200000000ff */
[-C--:B------:R-:W-:Y:S01]  /*6860*/  FMUL.FTZ R9, R35, R12.reuse ;  /* 0x0000000c23097220 */ /* 0x080fe20000410000 */
[----:B------:R-:W-:Y:S01]  /*6870*/  FMUL.FTZ R34, R34, R12 ;  /* 0x0000000c22227220 */ /* 0x000fe20000410000 */
[----:B------:R-:W-:Y:S01]  /*6880*/  F2FP.F16.F32.PACK_AB R7, R7, R30 ;  /* 0x0000001e0707723e */ /* 0x000fe200000000ff */
[-C--:B------:R-:W-:Y:S01]  /*6890*/  FMUL.FTZ R39, R39, R12.reuse ;  /* 0x0000000c27277220 */ /* 0x080fe20000410000 */
[----:B------:R-:W1:Y:S01]  /*68a0*/  LDC.64 R30, c[0x0][0xb78] ;  /* 0x0002de00ff1e7b82 */ /* 0x000e620000000a00 */
[----:B------:R-:W-:Y:S01]  /*68b0*/  FMUL.FTZ R38, R38, R12 ;  /* 0x0000000c26267220 */ /* 0x000fe20000410000 */
[-C--:B------:R-:W-:Y:S01]  /*68c0*/  FMUL.FTZ R41, R41, R8.reuse ;  /* 0x0000000829297220 */ /* 0x080fe20000410000 */
[-C--:B------:R-:W-:Y:S01]  /*68d0*/  FMUL.FTZ R40, R40, R8.reuse ;  /* 0x0000000828287220 */ /* 0x080fe20000410000 */
[-C--:B------:R-:W-:Y:S01]  /*68e0*/  FMUL.FTZ R24, R49, R8.reuse ;  /* 0x0000000831187220 */ /* 0x080fe20000410000 */
[-C--:B------:R-:W-:Y:S01]  /*68f0*/  FMUL.FTZ R25, R48, R8.reuse ;  /* 0x0000000830197220 */ /* 0x080fe20000410000 */
[-C--:B------:R-:W-:Y:S01]  /*6900*/  FMUL.FTZ R57, R57, R8.reuse ;  /* 0x0000000839397220 */ /* 0x080fe20000410000 */
[----:B------:R-:W-:Y:S01]  /*6910*/  FMUL.FTZ R56, R56, R8 ;  /* 0x0000000838387220 */ /* 0x000fe20000410000 */
[----:B------:R-:W-:Y:S01]  /*6920*/  F2FP.F16.F32.PACK_AB R5, R27, R26 ;  /* 0x0000001a1b05723e */ /* 0x000fe200000000ff */
[----:B------:R-:W-:Y:S01]  /*6930*/  BAR.SYNC.DEFER_BLOCKING 0x1, 0x100 ;  /* 0x0044000000007b1d */ /* 0x000fe20000010000 */
[-C--:B------:R-:W-:Y:S01]  /*6940*/  FMUL.FTZ R13, R43, R12.reuse ;  /* 0x0000000c2b0d7220 */ /* 0x080fe20000410000 */
[-C--:B------:R-:W-:Y:S01]  /*6950*/  FMUL.FTZ R42, R42, R12.reuse ;  /* 0x0000000c2a2a7220 */ /* 0x080fe20000410000 */
[-C--:B------:R-:W-:Y:S01]  /*6960*/  FMUL.FTZ R47, R47, R12.reuse ;  /* 0x0000000c2f2f7220 */ /* 0x080fe20000410000 */
[----:B------:R-:W-:Y:S01]  /*6970*/  FMUL.FTZ R46, R46, R12 ;  /* 0x0000000c2e2e7220 */ /* 0x000fe20000410000 */
        /* <DEDUP_REMOVED lines=26> */
[----:B------:R-:W-:Y:S01]  /*6b20*/  F2FP.F16.F32.PACK_AB R10, R10, R11 ;  /* 0x0000000b0a0a723e */ /* 0x000fe200000000ff */
[-C--:B------:R-:W-:Y:S01]  /*6b30*/  FMUL.FTZ R71, R71, R12.reuse ;  /* 0x0000000c47477220 */ /* 0x080fe20000410000 */
[-C--:B------:R-:W-:Y:S01]  /*6b40*/  FMUL.FTZ R70, R70, R12.reuse ;  /* 0x0000000c46467220 */ /* 0x080fe20000410000 */
[-C--:B------:R-:W-:Y:S01]  /*6b50*/  FMUL.FTZ R75, R75, R12.reuse ;  /* 0x0000000c4b4b7220 */ /* 0x080fe20000410000 */
[----:B------:R-:W-:Y:S01]  /*6b60*/  FMUL.FTZ R74, R74, R12 ;  /* 0x0000000c4a4a7220 */ /* 0x000fe20000410000 */
[C---:B-1----:R-:W-:Y:S01]  /*6b70*/  IMAD R0, R30.reuse, UR4, RZ ;  /* 0x000000041e007c24 */ /* 0x042fe2000f8e02ff */
[----:B------:R-:W-:Y:S01]  /*6b80*/  F2FP.F16.F32.PACK_AB R8, R33, R32 ;  /* 0x000000202108723e */ /* 0x000fe200000000ff */
[----:B------:R-:W-:Y:S01]  /*6b90*/  IMAD.WIDE.U32 R2, R30, UR36, R2 ;  /* 0x000000241e027c25 */ /* 0x000fe2000f8e0002 */
[----:B------:R-:W-:-:S03]  /*6ba0*/  F2FP.F16.F32.PACK_AB R9, R9, R34 ;  /* 0x000000220909723e */ /* 0x000fc600000000ff */
[----:B------:R-:W-:Y:S01]  /*6bb0*/  FMUL.FTZ R79, R79, R12 ;  /* 0x0000000c4f4f7220 */ /* 0x000fe20000410000 */
[----:B------:R-:W-:Y:S01]  /*6bc0*/  F2FP.F16.F32.PACK_AB R11, R39, R38 ;  /* 0x00000026270b723e */ /* 0x000fe200000000ff */
[-C--:B------:R-:W-:Y:S01]  /*6bd0*/  FMUL.FTZ R78, R78, R12.reuse ;  /* 0x0000000c4e4e7220 */ /* 0x080fe20000410000 */
[-C--:B------:R-:W-:Y:S01]  /*6be0*/  FMUL.FTZ R83, R83, R12.reuse ;  /* 0x0000000c53537220 */ /* 0x080fe20000410000 */
[-C--:B------:R-:W-:Y:S01]  /*6bf0*/  FMUL.FTZ R82, R82, R12.reuse ;  /* 0x0000000c52527220 */ /* 0x080fe20000410000 */
[-C--:B------:R-:W-:Y:S01]  /*6c00*/  FMUL.FTZ R87, R87, R12.reuse ;  /* 0x0000000c57577220 */ /* 0x080fe20000410000 */
[----:B------:R-:W-:Y:S01]  /*6c10*/  FMUL.FTZ R86, R86, R12 ;  /* 0x0000000c56567220 */ /* 0x000fe20000410000 */
[----:B------:R-:W-:Y:S01]  /*6c20*/  F2FP.F16.F32.PACK_AB R14, R14, R15 ;  /* 0x0000000f0e0e723e */ /* 0x000fe200000000ff */
[----:B------:R1:W-:Y:S01]  /*6c30*/  STSM.16.M88.4 [R95], R4 ;  /* 0x000000045f007844 */ /* 0x0003e20000000200 */
[----:B------:R-:W-:Y:S01]  /*6c40*/  F2FP.F16.F32.PACK_AB R12, R41, R40 ;  /* 0x00000028290c723e */ /* 0x000fe200000000ff */
[----:B------:R-:W-:Y:S01]  /*6c50*/  IMAD R28, R31, UR36, R0 ;  /* 0x000000241f1c7c24 */ /* 0x000fe2000f8e0200 */
[----:B------:R-:W-:Y:S01]  /*6c60*/  F2FP.F16.F32.PACK_AB R13, R13, R42 ;  /* 0x0000002a0d0d723e */ /* 0x000fe200000000ff */
[----:B------:R-:W-:Y:S01]  /*6c70*/  STSM.16.M88.4 [R94], R8 ;  /* 0x000000085e007844 */ /* 0x000fe20000000200 */
[----:B------:R-:W-:Y:S01]  /*6c80*/  F2FP.F16.F32.PACK_AB R15, R47, R46 ;  /* 0x0000002e2f0f723e */ /* 0x000fe200000000ff */
[----:B------:R-:W-:Y:S01]  /*6c90*/  ULDC.64 UR4, c[0x0][0xb40] ;  /* 0x0002d00000047ab9 */ /* 0x000fe20000000a00 */
[----:B------:R-:W-:-:S02]  /*6ca0*/  F2FP.F16.F32.PACK_AB R24, R24, R25 ;  /* 0x000000191818723e */ /* 0x000fc400000000ff */
[----:B------:R-:W-:Y:S01]  /*6cb0*/  F2FP.F16.F32.PACK_AB R56, R57, R56 ;  /* 0x000000383938723e */ /* 0x000fe200000000ff */
[----:B------:R-:W-:Y:S01]  /*6cc0*/  STSM.16.M88.4 [R93], R12 ;  /* 0x0000000c5d007844 */ /* 0x000fe20000000200 */
[----:B------:R-:W-:Y:S02]  /*6cd0*/  F2FP.F16.F32.PACK_AB R25, R51, R50 ;  /* 0x000000323319723e */ /* 0x000fe400000000ff */
[----:B------:R-:W-:Y:S02]  /*6ce0*/  F2FP.F16.F32.PACK_AB R26, R53, R52 ;  /* 0x00000034351a723e */ /* 0x000fe400000000ff */
[----:B------:R-:W-:Y:S02]  /*6cf0*/  F2FP.F16.F32.PACK_AB R27, R27, R54 ;  /* 0x000000361b1b723e */ /* 0x000fe400000000ff */
[----:B------:R-:W-:Y:S02]  /*6d00*/  F2FP.F16.F32.PACK_AB R57, R59, R58 ;  /* 0x0000003a3b39723e */ /* 0x000fe400000000ff */
[----:B------:R-:W-:Y:S01]  /*6d10*/  F2FP.F16.F32.PACK_AB R64, R65, R64 ;  /* 0x000000404140723e */ /* 0x000fe200000000ff */
[----:B------:R-:W-:Y:S01]  /*6d20*/  STSM.16.M88.4 [R91], R24 ;  /* 0x000000185b007844 */ /* 0x000fe20000000200 */
[----:B------:R-:W-:-:S02]  /*6d30*/  F2FP.F16.F32.PACK_AB R58, R61, R60 ;  /* 0x0000003c3d3a723e */ /* 0x000fc400000000ff */
[----:B------:R-:W-:Y:S02]  /*6d40*/  F2FP.F16.F32.PACK_AB R59, R63, R62 ;  /* 0x0000003e3f3b723e */ /* 0x000fe400000000ff */
[----:B------:R-:W-:Y:S02]  /*6d50*/  F2FP.F16.F32.PACK_AB R65, R67, R66 ;  /* 0x000000424341723e */ /* 0x000fe400000000ff */
[----:B------:R-:W-:Y:S01]  /*6d60*/  F2FP.F16.F32.PACK_AB R72, R73, R72 ;  /* 0x000000484948723e */ /* 0x000fe200000000ff */
[----:B------:R-:W-:Y:S01]  /*6d70*/  STSM.16.M88.4 [R90], R56 ;  /* 0x000000385a007844 */ /* 0x000fe20000000200 */
[----:B-1----:R-:W-:Y:S02]  /*6d80*/  SHF.R.S32.HI R5, RZ, 0x1f, R97 ;  /* 0x0000001fff057819 */ /* 0x002fe40000011461 */
[----:B------:R-:W-:Y:S02]  /*6d90*/  IADD3 R0, P1, R97, R2, RZ ;  /* 0x0000000261007210 */ /* 0x000fe40007f3e0ff */
[----:B------:R-:W-:-:S02]  /*6da0*/  F2FP.F16.F32.PACK_AB R66, R69, R68 ;  /* 0x000000444542723e */ /* 0x000fc400000000ff */
[----:B------:R-:W-:Y:S02]  /*6db0*/  F2FP.F16.F32.PACK_AB R67, R71, R70 ;  /* 0x000000464743723e */ /* 0x000fe400000000ff */
[----:B------:R-:W-:Y:S02]  /*6dc0*/  F2FP.F16.F32.PACK_AB R73, R75, R74 ;  /* 0x0000004a4b49723e */ /* 0x000fe400000000ff */
[----:B------:R-:W-:Y:S01]  /*6dd0*/  F2FP.F16.F32.PACK_AB R80, R81, R80 ;  /* 0x000000505150723e */ /* 0x000fe200000000ff */
[----:B------:R-:W-:Y:S01]  /*6de0*/  STSM.16.M88.4 [R89], R64 ;  /* 0x0000004059007844 */ /* 0x000fe20000000200 */
[----:B------:R-:W-:Y:S02]  /*6df0*/  F2FP.F16.F32.PACK_AB R74, R77, R76 ;  /* 0x0000004c4d4a723e */ /* 0x000fe400000000ff */
[----:B------:R-:W-:Y:S02]  /*6e00*/  F2FP.F16.F32.PACK_AB R75, R79, R78 ;  /* 0x0000004e4f4b723e */ /* 0x000fe400000000ff */
[----:B------:R-:W-:-:S02]  /*6e10*/  F2FP.F16.F32.PACK_AB R81, R83, R82 ;  /* 0x000000525351723e */ /* 0x000fc400000000ff */
[----:B------:R-:W-:Y:S01]  /*6e20*/  F2FP.F16.F32.PACK_AB R82, R85, R84 ;  /* 0x000000545552723e */ /* 0x000fe200000000ff */
[----:B------:R-:W-:Y:S01]  /*6e30*/  STSM.16.M88.4 [R88], R72 ;  /* 0x0000004858007844 */ /* 0x000fe20000000200 */
[----:B------:R-:W-:Y:S02]  /*6e40*/  F2FP.F16.F32.PACK_AB R83, R87, R86 ;  /* 0x000000565753723e */ /* 0x000fe400000000ff */
[----:B------:R-:W-:Y:S02]  /*6e50*/  IADD3.X R5, R5, R3, R28, P1, !PT ;  /* 0x0000000305057210 */ /* 0x000fe40000ffe41c */
[C---:B------:R-:W-:Y:S01]  /*6e60*/  LEA R2, P1, R0.reuse, UR4, 0x2 ;  /* 0x0000000400027c11 */ /* 0x040fe2000f8210ff */
[----:B------:R-:W-:Y:S01]  /*6e70*/  STSM.16.M88.4 [R20], R80 ;  /* 0x0000005014007844 */ /* 0x000fe20000000200 */
[----:B------:R-:W-:Y:S02]  /*6e80*/  ULDC UR4, c[0x0][0xc] ;  /* 0x0000030000047ab9 */ /* 0x000fe40000000800 */
[----:B------:R-:W-:Y:S01]  /*6e90*/  LEA.HI.X R3, R0, UR5, R5, 0x2, P1 ;  /* 0x0000000500037c11 */ /* 0x000fe200088f1405 */
[----:B------:R-:W-:Y:S01]  /*6ea0*/  @!PT LDS RZ, [RZ] ;  /* 0x00000000fffff984 */ /* 0x000fe20000000800 */
[----:B------:R-:W-:Y:S01]  /*6eb0*/  @!PT LDS RZ, [RZ] ;  /* 0x00000000fffff984 */ /* 0x000fe20000000800 */
[----:B------:R-:W-:Y:S01]  /*6ec0*/  @!PT LDS RZ, [RZ] ;  /* 0x00000000fffff984 */ /* 0x000fe20000000800 */
[----:B------:R-:W-:Y:S01]  /*6ed0*/  @!PT LDS RZ, [RZ] ;  /* 0x00000000fffff984 */ /* 0x000fe20000000800 */
[----:B------:R1:W-:Y:S06]  /*6ee0*/  MEMBAR.ALL.CTA ;  /* 0x0000000000007992 */ /* 0x0003ec0000008000 */
[----:B-1----:R-:W1:Y:S01]  /*6ef0*/  FENCE.VIEW.ASYNC.S ;  /* 0x00000000000073c6 */ /* 0x002e620000000000 */
[----:B------:R-:W-:-:S03]  /*6f00*/  UIADD3 UR10, UR4, UR10, URZ ;  /* 0x0000000a040a7290 */ /* 0x000fc6000fffe03f */
[----:B-1----:R-:W1:Y:S01]  /*6f10*/  SHFL.IDX PT, R0, R186, RZ, 0x1f ;  /* 0x00001fffba007589 */ /* 0x002e6200000e0000 */
[----:B------:R-:W-:Y:S06]  /*6f20*/  BAR.ARV 0x1, 0x120 ;  /* 0x0044800000007b1d */ /* 0x000fec0000002000 */
[----:B------:R2:W-:Y:S01]  /*6f30*/  @!P0 STG.E desc[UR12][R2.64], R19 ;  /* 0x0000001302008986 */ /* 0x0005e2000c10190c */
[----:B-1----:R-:W-:-:S03]  /*6f40*/  ISETP.NE.AND P0, PT, R0, 0x7, PT ;  /* 0x000000070000780c */ /* 0x002fc60003f05270 */
[----:B------:R1:W-:Y:S01]  /*6f50*/  @!P2 STG.E desc[UR12][R2.64+0x20], R21 ;  /* 0x000020150200a986 */ /* 0x0003e2000c10190c */
[----:B--2---:R-:W-:-:S09]  /*6f60*/  IMAD.U32 R19, RZ, RZ, UR10 ;  /* 0x0000000aff137e24 */ /* 0x004fd2000f8e00ff */
[----:B------:R-:W-:Y:S05]  /*6f70*/  @P0 BRA `(.L_x_29) ;  /* 0x0000000000580947 */ /* 0x000fea0003800000 */
[----:B------:R-:W-:Y:S01]  /*6f80*/  BAR.SYNC.DEFER_BLOCKING 0x1, 0x120 ;  /* 0x0044800000007b1d */ /* 0x000fe20000010000 */
[----:B------:R-:W-:-:S05]  /*6f90*/  ELECT P0, URZ, PT ;  /* 0x00000000003f782f */ /* 0x000fca0003800000 */
[----:B------:R-:W-:Y:S08]  /*6fa0*/  BSSY B0, `(.L_x_29) ;  /* 0x0000013000007945 */ /* 0x000ff00003800000 */
[----:B------:R-:W-:Y:S05]  /*6fb0*/  @!P0 BRA `(.L_x_30) ;  /* 0x0000000000448947 */ /* 0x000fea0003800000 */
[----:B------:R-:W-:Y:S01]  /*6fc0*/  ULDC.64 UR6, c[0x0][0x198] ;  /* 0x0000660000067ab9 */ /* 0x000fe20000000a00 */
[----:B------:R-:W-:Y:S01]  /*6fd0*/  UMOV UR33, URZ ;  /* 0x0000003f00217c82 */ /* 0x000fe20008000000 */
[----:B------:R-:W-:Y:S02]  /*6fe0*/  UIADD3 UR4, UP0, UR6, 0x9f0, URZ ;  /* 0x000009f006047890 */ /* 0x000fe4000ff1e03f */
[----:B------:R-:W-:Y:S02]  /*6ff0*/  UIADD3 UR6, UR60, 0x4000, URZ ;  /* 0x000040003c067890 */ /* 0x000fe4000fffe03f */
[----:B------:R-:W-:Y:S01]  /*7000*/  UIADD3.X UR5, URZ, UR7, URZ, UP0, !UPT ;  /* 0x000000073f057290 */ /* 0x000fe200087fe43f */
[----:B------:R-:W-:Y:S01]  /*7010*/  UMOV UR37, URZ ;  /* 0x0000003f00257c82 */ /* 0x000fe20008000000 */
[----:B------:R-:W-:Y:S01]  /*7020*/  UMOV UR32, UR60 ;  /* 0x0000003c00207c82 */ /* 0x000fe20008000000 */
[----:B------:R-:W-:-:S06]  /*7030*/  UMOV UR7, 0x40 ;  /* 0x0000004000077882 */ /* 0x000fcc0000000000 */
[----:B------:R2:W-:Y:S02]  /*7040*/  UTMASTG.5D [UR32], [UR4] ;  /* 0x00000020040073b5 */ /* 0x0005e40008020000 */
[----:B--2---:R-:W-:Y:S01]  /*7050*/  UMOV UR32, UR6 ;  /* 0x0000000600207c82 */ /* 0x004fe20008000000 */
[----:B------:R-:W-:Y:S01]  /*7060*/  UMOV UR33, UR7 ;  /* 0x0000000700217c82 */ /* 0x000fe20008000000 */
[----:B------:R-:W-:Y:S01]  /*7070*/  UIADD3 UR6, UR60, 0x34820, URZ ;  /* 0x000348203c067890 */ /* 0x000fe2000fffe03f */
[----:B------:R2:W-:Y:S03]  /*7080*/  UTMASTG.5D [UR32], [UR4] ;  /* 0x00000020040073b5 */ /* 0x0005e60008020000 */
[----:B------:R-:W-:Y:S01]  /*7090*/  UPRMT UR6, URZ, 0x654, UR6 ;  /* 0x000006543f067896 */ /* 0x000fe20008000006 */
[----:B------:R0:W-:Y:S01]  /*70a0*/  UTMACMDFLUSH ;  /* 0x00000000000079b7 */ /* 0x0001e20000000000 */
[----:B------:R-:W-:-:S07]  /*70b0*/  DEPBAR.LE SB0, 0x0 ;  /* 0x000080000000791a */ /* 0x000fce0000000000 */
[----:B--2---:R-:W-:Y:S03]  /*70c0*/  SYNCS.ARRIVE.TRANS64.RED.A1T0 RZ, [UR6], RZ ;  /* 0x000000ffffff79a7 */ /* 0x004fe60008100406 */
.L_x_30:
[----:B------:R-:W-:Y:S05]  /*70d0*/  BSYNC B0 ;  /* 0x0000000000007941 */ /* 0x000fea0003800000 */
.L_x_29:
[----:B------:R-:W2:Y:S01]  /*70e0*/  LDC R0, c[0x0][0xda4] ;  /* 0x00036900ff007b82 */ /* 0x000ea20000000800 */
[----:B------:R-:W-:Y:S01]  /*70f0*/  R2UR UR5, R19 ;  /* 0x00000000130572ca */ /* 0x000fe200000e0000 */
[----:B------:R-:W-:Y:S01]  /*7100*/  UIADD3 UR38, UR38, 0x1, URZ ;  /* 0x0000000126267890 */ /* 0x000fe2000fffe03f */
[----:B------:R-:W-:-:S03]  /*7110*/  VIADD R22, R22, 0x1 ;  /* 0x0000000116167836 */ /* 0x000fc60000000000 */
[----:B------:R-:W-:-:S04]  /*7120*/  UISETP.NE.AND UP0, UPT, UR38, 0x2, UPT ;  /* 0x000000022600788c */ /* 0x000fc8000bf05270 */
[----:B------:R-:W-:Y:S02]  /*7130*/  USEL UR4, URZ, 0x1, UP0 ;  /* 0x000000013f047887 */ /* 0x000fe40008000000 */
[----:B------:R-:W-:Y:S02]  /*7140*/  USEL UR38, UR38, URZ, UP0 ;  /* 0x0000003f26267287 */ /* 0x000fe40008000000 */
[----:B------:R-:W-:Y:S01]  /*7150*/  ULOP3.LUT UR39, UR39, UR4, URZ, 0x3c, !UPT ;  /* 0x0000000427277292 */ /* 0x000fe2000f8e3c3f */
[----:B--2---:R-:W-:-:S13]  /*7160*/  ISETP.LE.AND P0, PT, R0, UR5, PT ;  /* 0x0000000500007c0c */ /* 0x004fda000bf03270 */
[----:B------:R-:W-:Y:S05]  /*7170*/  @!P0 BRA `(.L_x_31) ;  /* 0xffffff9800ec8947 */ /* 0x000fea000383ffff */
[----:B------:R-:W-:Y:S05]  /*7180*/  EXIT ;  /* 0x000000000000794d */ /* 0x000fea0003800000 */
.L_x_7:
[----:B------:R-:W-:-:S08]  /*7190*/  NOP ;  /* 0x0000000000007918 */ /* 0x000fd00000000000 */
[----:B-1----:R-:W1:-:S00]  /*71a0*/  USETMAXREG.DEALLOC.CTAPOOL 0x18 ;  /* 0x00000018000079c8 */ /* 0x002e4000080e0500 */
[----:B-1----:R-:W-:-:S06]  /*71b0*/  LOP3.LUT R0, R0, 0x3, RZ, 0xc0, !PT ;  /* 0x0000000300007812 */ /* 0x002fcc00078ec0ff */
[----:B------:R-:W1:Y:S02]  /*71c0*/  SHFL.IDX PT, R0, R0, RZ, 0x1f ;  /* 0x00001fff00007589 */ /* 0x000e6400000e0000 */
[----:B-1----:R-:W-:-:S13]  /*71d0*/  ISETP.NE.AND P0, PT, R0, RZ, PT ;  /* 0x000000ff0000720c */ /* 0x002fda0003f05270 */
[----:B--2---:R-:W-:Y:S05]  /*71e0*/  @P0 EXIT ;  /* 0x000000000000094d */ /* 0x004fea0003800000 */
[----:B------:R-:W1:Y:S01]  /*71f0*/  S2UR UR4, SR_CTAID.X ;  /* 0x00000000000479c3 */ /* 0x000e620000002500 */
[----:B------:R-:W-:Y:S02]  /*7200*/  IMAD.MOV.U32 R16, RZ, RZ, RZ ;  /* 0x000000ffff107224 */ /* 0x000fe400078e00ff */
[----:B------:R-:W-:Y:S02]  /*7210*/  IMAD.MOV.U32 R2, RZ, RZ, 0x1 ;  /* 0x00000001ff027424 */ /* 0x000fe400078e00ff */
[----:B------:R-:W-:-:S03]  /*7220*/  IMAD.MOV.U32 R17, RZ, RZ, 0x1 ;  /* 0x00000001ff117424 */ /* 0x000fc600078e00ff */
[----:B------:R-:W1:Y:S02]  /*7230*/  LDC R0, c[0x0][0xda4] ;  /* 0x00036900ff007b82 */ /* 0x000e640000000800 */
[----:B-1----:R-:W-:-:S13]  /*7240*/  ISETP.LE.AND P0, PT, R0, UR4, PT ;  /* 0x0000000400007c0c */ /* 0x002fda000bf03270 */
[----:B------:R-:W-:Y:S05]  /*7250*/  @P0 BRA `(.L_x_32) ;  /* 0x0000002c00540947 */ /* 0x000fea0003800000 */
[----:B------:R-:W-:Y:S01]  /*7260*/  IMAD.U32 R0, RZ, RZ, UR4 ;  /* 0x00000004ff007e24 */ /* 0x000fe2000f8e00ff */
[----:B------:R-:W-:Y:S01]  /*7270*/  MOV R16, RZ ;  /* 0x000000ff00107202 */ /* 0x000fe20000000f00 */
[----:B------:R-:W-:Y:S01]  /*7280*/  IMAD.MOV.U32 R17, RZ, RZ, 0x1 ;  /* 0x00000001ff117424 */ /* 0x000fe200078e00ff */
[----:B------:R-:W-:Y:S01]  /*7290*/  ULDC.64 UR36, c[0x0][0x198] ;  /* 0x0000660000247ab9 */ /* 0x000fe20000000a00 */
[----:B------:R-:W-:Y:S01]  /*72a0*/  ULDC UR38, c[0x0][0xc] ;  /* 0x0000030000267ab9 */ /* 0x000fe20000000800 */
[----:B------:R1:W-:Y:S04]  /*72b0*/  STL [R1+0x10], R0 ;  /* 0x0000100001007387 */ /* 0x0003e80000100800 */
[----:B------:R1:W-:Y:S02]  /*72c0*/  STL [R1+0x18], RZ ;  /* 0x000018ff01007387 */ /* 0x0003e40000100800 */
.L_x_76:
[----:B-1----:R-:W2:Y:S01]  /*72d0*/  LDL R6, [R1+0x10] ;  /* 0x0000100001067983 */ /* 0x002ea20000100800 */
[----:B------:R-:W3:Y:S01]  /*72e0*/  LDC R2, c[0x0][0xda8] ;  /* 0x00036a00ff027b82 */ /* 0x000ee20000000800 */
[----:B------:R-:W-:Y:S05]  /*72f0*/  YIELD ;  /* 0x0000000000007946 */ /* 0x000fea0003800000 */
[----:B------:R-:W-:Y:S02]  /*7300*/  ULDC.64 UR4, c[0x0][0x3f8] ;  /* 0x0000fe0000047ab9 */ /* 0x000fe40000000a00 */
[----:B-1----:R-:W1:Y:S01]  /*7310*/  LDC R0, c[0x0][0xdb4] ;  /* 0x00036d00ff007b82 */ /* 0x002e620000000800 */
[----:B------:R-:W-:-:S03]  /*7320*/  UISETP.NE.U32.AND UP0, UPT, UR4, URZ, UPT ;  /* 0x0000003f0400728c */ /* 0x000fc6000bf05070 */
[----:B------:R-:W-:Y:S01]  /*7330*/  ULDC UR4, c[0x0][0x404] ;  /* 0x0001010000047ab9 */ /* 0x000fe20000000800 */
[----:B------:R-:W-:-:S04]  /*7340*/  UISETP.NE.AND.EX UP0, UPT, UR5, URZ, UPT, UP0 ;  /* 0x0000003f0500728c */ /* 0x000fc8000bf05300 */
[----:B------:R-:W-:Y:S01]  /*7350*/  USEL UR4, UR4, 0x1, UP0 ;  /* 0x0000000104047887 */ /* 0x000fe20008000000 */
[----:B---3--:R-:W-:Y:S02]  /*7360*/  ISETP.NE.AND P0, PT, R2, 0x1, PT ;  /* 0x000000010200780c */ /* 0x008fe40003f05270 */
[----:B-1----:R-:W-:-:S11]  /*7370*/  ISETP.NE.AND P1, PT, R0, 0x1, PT ;  /* 0x000000010000780c */ /* 0x002fd60003f25270 */
[----:B------:R-:W2:Y:S08]  /*7380*/  @P0 LDC R4, c[0x0][0xdac] ;  /* 0x00036b00ff040b82 */ /* 0x000eb00000000800 */
[----:B------:R-:W1:Y:S08]  /*7390*/  @P0 LDC R5, c[0x0][0xdb0] ;  /* 0x00036c00ff050b82 */ /* 0x000e700000000800 */
[----:B------:R-:W3:Y:S01]  /*73a0*/  @P1 LDC.64 R2, c[0x0][0xdb8] ;  /* 0x00036e00ff021b82 */ /* 0x000ee20000000a00 */
[----:B--2---:R-:W-:-:S05]  /*73b0*/  @P0 IMAD.HI.U32 R4, R6, R4, RZ ;  /* 0x0000000406040227 */ /* 0x004fca00078e00ff */
[----:B-1----:R-:W-:Y:S02]  /*73c0*/  @P0 SHF.R.U32.HI R6, RZ, R5, R4 ;  /* 0x00000005ff060219 */ /* 0x002fe40000011604 */
[----:B------:R-:W1:Y:S03]  /*73d0*/  S2R R4, SR_CgaCtaId ;  /* 0x0000000000047919 */ /* 0x000e660000008800 */
[----:B---3--:R-:W-:Y:S01]  /*73e0*/  @P1 IMAD.HI.U32 R2, R6, R2, RZ ;  /* 0x0000000206021227 */ /* 0x008fe200078e00ff */
[----:B------:R2:W-:Y:S03]  /*73f0*/  STL [R1+0x8], R6 ;  /* 0x0000080601007387 */ /* 0x0005e60000100800 */
[----:B------:R-:W-:Y:S01]  /*7400*/  IMAD.MOV.U32 R19, RZ, RZ, R6 ;  /* 0x000000ffff137224 */ /* 0x000fe200078e0006 */
[----:B------:R-:W-:-:S02]  /*7410*/  @P1 SHF.R.U32.HI R19, RZ, R3, R2 ;  /* 0x00000003ff131219 */ /* 0x000fc40000011602 */
[----:B------:R-:W3:Y:S01]  /*7420*/  LDC R2, c[0x0][0x2e0] ;  /* 0x0000b800ff027b82 */ /* 0x000ee20000000800 */
[----:B------:R-:W-:-:S04]  /*7430*/  MOV R3, 0x400 ;  /* 0x0000040000037802 */ /* 0x000fc80000000f00 */
[----:B-1----:R-:W-:Y:S01]  /*7440*/  LEA R8, R4, R3, 0x18 ;  /* 0x0000000304087211 */ /* 0x002fe200078ec0ff */
[----:B---3--:R-:W-:-:S04]  /*7450*/  IMAD R7, R2, UR4, RZ ;  /* 0x0000000402077c24 */ /* 0x008fc8000f8e02ff */
[----:B------:R-:W-:Y:S01]  /*7460*/  VIADD R2, R8, 0x1c400 ;  /* 0x0001c40008027836 */ /* 0x000fe20000000000 */
[----:B------:R2:W-:Y:S04]  /*7470*/  STL [R1+0x4], R8 ;  /* 0x0000040801007387 */ /* 0x0005e80000100800 */
[----:B------:R-:W-:Y:S01]  /*7480*/  LOP3.LUT P0, RZ, R2, 0x3ff, RZ, 0xc0, !PT ;  /* 0x000003ff02ff7812 */ /* 0x000fe2000780c0ff */
[----:B------:R-:W-:Y:S01]  /*7490*/  VIADD R2, R7, 0x7f ;  /* 0x0000007f07027836 */ /* 0x000fe20000000000 */
[----:B------:R2:W-:Y:S04]  /*74a0*/  STL [R1+0x14], R7 ;  /* 0x0000140701007387 */ /* 0x0005e80000100800 */
[----:B------:R-:W-:-:S04]  /*74b0*/  SHF.R.S32.HI R3, RZ, 0x1f, R2 ;  /* 0x0000001fff037819 */ /* 0x000fc80000011402 */
[----:B------:R-:W-:Y:S01]  /*74c0*/  LEA.HI R2, R3, R2, RZ, 0x7 ;  /* 0x0000000203027211 */ /* 0x000fe200078f38ff */
[----:B------:R-:W-:-:S04]  /*74d0*/  IMAD.MOV R3, RZ, RZ, -R19 ;  /* 0x000000ffff037224 */ /* 0x000fc800078e0a13 */
[----:B------:R-:W-:Y:S01]  /*74e0*/  IMAD R3, R0, R3, R6 ;  /* 0x0000000300037224 */ /* 0x000fe200078e0206 */
[----:B------:R-:W-:-:S05]  /*74f0*/  SHF.R.S32.HI R0, RZ, 0x7, R2 ;  /* 0x00000007ff007819 */ /* 0x000fca0000011402 */
[----:B------:R2:W-:Y:S04]  /*7500*/  STL [R1+0xc], R0 ;  /* 0x00000c0001007387 */ /* 0x0005e80000100800 */
[----:B------:R2:W-:Y:S01]  /*7510*/  STL [R1], R3 ;  /* 0x0000000301007387 */ /* 0x0005e20000100800 */
[----:B------:R-:W-:Y:S05]  /*7520*/  @!P0 BRA `(.L_x_33) ;  /* 0x0000000000408947 */ /* 0x000fea0003800000 */
[----:B------:R-:W-:Y:S01]  /*7530*/  MOV R2, 0x0 ;  /* 0x0000000000027802 */ /* 0x000fe20000000f00 */
[----:B------:R-:W-:Y:S01]  /*7540*/  ULDC.64 UR6, c[0x4][0x108] ;  /* 0x0100420000067ab9 */ /* 0x000fe20000000a00 */
[----:B------:R-:W-:Y:S01]  /*7550*/  ULDC.64 UR8, c[0x4][0x110] ;  /* 0x0100440000087ab9 */ /* 0x000fe20000000a00 */
[----:B------:R-:W-:Y:S01]  /*7560*/  ULDC.64 UR4, c[0x4][0x60] ;  /* 0x0100180000047ab9 */ /* 0x000fe20000000a00 */
[----:B------:R-:W-:Y:S01]  /*7570*/  IMAD.U32 R4, RZ, RZ, UR6 ;  /* 0x00000006ff047e24 */ /* 0x000fe2000f8e00ff */
[----:B------:R-:W-:Y:S01]  /*7580*/  MOV R11, UR5 ;  /* 0x00000005000b7c02 */ /* 0x000fe20008000f00 */
[----:B--2---:R-:W1:Y:S01]  /*7590*/  LDC.64 R2, c[0x4][R2] ;  /* 0x0100000002027b82 */ /* 0x004e620000000a00 */
[----:B------:R-:W-:Y:S02]  /*75a0*/  IMAD.U32 R5, RZ, RZ, UR7 ;  /* 0x00000007ff057e24 */ /* 0x000fe4000f8e00ff */
[----:B------:R-:W-:Y:S02]  /*75b0*/  IMAD.U32 R6, RZ, RZ, UR8 ;  /* 0x00000008ff067e24 */ /* 0x000fe4000f8e00ff */
[----:B------:R-:W-:-:S02]  /*75c0*/  IMAD.U32 R7, RZ, RZ, UR9 ;  /* 0x00000009ff077e24 */ /* 0x000fc4000f8e00ff */
[----:B------:R-:W-:Y:S02]  /*75d0*/  IMAD.U32 R10, RZ, RZ, UR4 ;  /* 0x00000004ff0a7e24 */ /* 0x000fe4000f8e00ff */
[----:B------:R-:W-:Y:S02]  /*75e0*/  IMAD.MOV.U32 R8, RZ, RZ, 0x70 ;  /* 0x00000070ff087424 */ /* 0x000fe400078e00ff */
[----:B------:R-:W-:Y:S02]  /*75f0*/  IMAD.MOV.U32 R12, RZ, RZ, 0x1 ;  /* 0x00000001ff0c7424 */ /* 0x000fe400078e00ff */
[----:B------:R-:W-:-:S07]  /*7600*/  IMAD.MOV.U32 R13, RZ, RZ, RZ ;  /* 0x000000ffff0d7224 */ /* 0x000fce00078e00ff */
[----:B------:R-:W-:-:S07]  /*7610*/  LEPC R20, `(.L_x_33) ;  /* 0x000000001014794e */ /* 0x000fce0000000000 */
[----:B-1----:R-:W-:Y:S05]  /*7620*/  CALL.ABS.NOINC R2 ;  /* 0x0000000002007343 */ /* 0x002fea0003c00000 */
.L_x_33:
[----:B------:R-:W2:Y:S02]  /*7630*/  LDL R2, [R1+0x4] ;  /* 0x0000040001027983 */ /* 0x000ea40000100800 */
[----:B--2---:R-:W-:-:S05]  /*7640*/  VIADD R0, R2, 0x400 ;  /* 0x0000040002007836 */ /* 0x004fca0000000000 */
[----:B------:R-:W-:-:S13]  /*7650*/  LOP3.LUT P0, RZ, R0, 0x3ff, RZ, 0xc0, !PT ;  /* 0x000003ff00ff7812 */ /* 0x000fda000780c0ff */
[----:B------:R-:W-:Y:S05]  /*7660*/  @!P0 BRA `(.L_x_34) ;  /* 0x0000000000808947 */ /* 0x000fea0003800000 */
[----:B------:R-:W-:Y:S01]  /*7670*/  MOV R0, 0x0 ;  /* 0x0000000000007802 */ /* 0x000fe20000000f00 */
[----:B------:R-:W-:Y:S01]  /*7680*/  ULDC.64 UR6, c[0x4][0x108] ;  /* 0x0100420000067ab9 */ /* 0x000fe20000000a00 */
[----:B------:R-:W-:Y:S01]  /*7690*/  ULDC.64 UR8, c[0x4][0x110] ;  /* 0x0100440000087ab9 */ /* 0x000fe20000000a00 */
[----:B------:R-:W-:Y:S01]  /*76a0*/  ULDC.64 UR4, c[0x4][0x68] ;  /* 0x01001a0000047ab9 */ /* 0x000fe20000000a00 */
[----:B------:R1:W2:Y:S01]  /*76b0*/  LDC.64 R2, c[0x4][R0] ;  /* 0x0100000000027b82 */ /* 0x0002a20000000a00 */
[----:B------:R-:W-:Y:S01]  /*76c0*/  IMAD.U32 R4, RZ, RZ, UR6 ;  /* 0x00000006ff047e24 */ /* 0x000fe2000f8e00ff */
[----:B------:R-:W-:Y:S01]  /*76d0*/  MOV R8, 0x70 ;  /* 0x0000007000087802 */ /* 0x000fe20000000f00 */
[----:B------:R-:W-:Y:S02]  /*76e0*/  IMAD.U32 R5, RZ, RZ, UR7 ;  /* 0x00000007ff057e24 */ /* 0x000fe4000f8e00ff */
[----:B------:R-:W-:Y:S02]  /*76f0*/  IMAD.U32 R6, RZ, RZ, UR8 ;  /* 0x00000008ff067e24 */ /* 0x000fe4000f8e00ff */
[----:B------:R-:W-:-:S02]  /*7700*/  IMAD.U32 R7, RZ, RZ, UR9 ;  /* 0x00000009ff077e24 */ /* 0x000fc4000f8e00ff */
[----:B------:R-:W-:Y:S02]  /*7710*/  IMAD.U32 R10, RZ, RZ, UR4 ;  /* 0x00000004ff0a7e24 */ /* 0x000fe4000f8e00ff */
[----:B------:R-:W-:Y:S02]  /*7720*/  IMAD.U32 R11, RZ, RZ, UR5 ;  /* 0x00000005ff0b7e24 */ /* 0x000fe4000f8e00ff */
[----:B------:R-:W-:Y:S02]  /*7730*/  IMAD.MOV.U32 R12, RZ, RZ, 0x1 ;  /* 0x00000001ff0c7424 */ /* 0x000fe400078e00ff */
[----:B-1----:R-:W-:-:S07]  /*7740*/  IMAD.MOV.U32 R13, RZ, RZ, RZ ;  /* 0x000000ffff0d7224 */ /* 0x002fce00078e00ff */
[----:B------:R-:W-:-:S07]  /*7750*/  LEPC R20, `(.L_x_35) ;  /* 0x000000001014794e */ /* 0x000fce0000000000 */
[----:B--2---:R-:W-:Y:S05]  /*7760*/  CALL.ABS.NOINC R2 ;  /* 0x0000000002007343 */ /* 0x004fea0003c00000 */
.L_x_35:
[----:B------:R-:W-:Y:S01]  /*7770*/  MOV R2, 0x0 ;  /* 0x0000000000027802 */ /* 0x000fe20000000f00 */
[----:B------:R-:W-:Y:S01]  /*7780*/  ULDC.64 UR6, c[0x4][0x108] ;  /* 0x0100420000067ab9 */ /* 0x000fe20000000a00 */
[----:B------:R-:W-:Y:S01]  /*7790*/  ULDC.64 UR8, c[0x4][0x110] ;  /* 0x0100440000087ab9 */ /* 0x000fe20000000a00 */
[----:B------:R-:W-:Y:S01]  /*77a0*/  ULDC.64 UR4, c[0x4][0x70] ;  /* 0x01001c0000047ab9 */ /* 0x000fe20000000a00 */
[----:B------:R-:W-:Y:S01]  /*77b0*/  IMAD.U32 R4, RZ, RZ, UR6 ;  /* 0x00000006ff047e24 */ /* 0x000fe2000f8e00ff */
[----:B------:R-:W-:Y:S01]  /*77c0*/  MOV R13, RZ ;  /* 0x000000ff000d7202 */ /* 0x000fe20000000f00 */
[----:B------:R-:W1:Y:S01]  /*77d0*/  LDC.64 R2, c[0x4][R2] ;  /* 0x0100000002027b82 */ /* 0x000e620000000a00 */
[----:B------:R-:W-:Y:S02]  /*77e0*/  IMAD.U32 R5, RZ, RZ, UR7 ;  /* 0x00000007ff057e24 */ /* 0x000fe4000f8e00ff */
[----:B------:R-:W-:Y:S02]  /*77f0*/  IMAD.U32 R6, RZ, RZ, UR8 ;  /* 0x00000008ff067e24 */ /* 0x000fe4000f8e00ff */
[----:B------:R-:W-:-:S02]  /*7800*/  IMAD.U32 R7, RZ, RZ, UR9 ;  /* 0x00000009ff077e24 */ /* 0x000fc4000f8e00ff */
[----:B------:R-:W-:Y:S02]  /*7810*/  IMAD.U32 R10, RZ, RZ, UR4 ;  /* 0x00000004ff0a7e24 */ /* 0x000fe4000f8e00ff */
[----:B------:R-:W-:Y:S02]  /*7820*/  IMAD.U32 R11, RZ, RZ, UR5 ;  /* 0x00000005ff0b7e24 */ /* 0x000fe4000f8e00ff */
[----:B------:R-:W-:Y:S02]  /*7830*/  IMAD.MOV.U32 R8, RZ, RZ, 0x70 ;  /* 0x00000070ff087424 */ /* 0x000fe400078e00ff */
[----:B------:R-:W-:-:S07]  /*7840*/  IMAD.MOV.U32 R12, RZ, RZ, 0x1 ;  /* 0x00000001ff0c7424 */ /* 0x000fce00078e00ff */
[----:B------:R-:W-:-:S07]  /*7850*/  LEPC R20, `(.L_x_34) ;  /* 0x000000001014794e */ /* 0x000fce0000000000 */
[----:B-1----:R-:W-:Y:S05]  /*7860*/  CALL.ABS.NOINC R2 ;  /* 0x0000000002007343 */ /* 0x002fea0003c00000 */
.L_x_34:
[----:B------:R-:W2:Y:S01]  /*7870*/  LDL R2, [R1] ;  /* 0x0000000001027983 */ /* 0x000ea20000100800 */
[----:B------:R-:W1:Y:S01]  /*7880*/  LDC R0, c[0x0][0x428] ;  /* 0x00010a00ff007b82 */ /* 0x000e620000000800 */
[----:B------:R-:W-:Y:S02]  /*7890*/  ULDC.64 UR4, c[0x0][0x9f8] ;  /* 0x00027e0000047ab9 */ /* 0x000fe40000000a00 */
[----:B------:R-:W3:Y:S01]  /*78a0*/  LDL.LU R6, [R1+0x8] ;  /* 0x0000080001067983 */ /* 0x000ee20000300800 */
[----:B-1----:R-:W-:-:S03]  /*78b0*/  ISETP.NE.AND P1, PT, R0, 0x1, PT ;  /* 0x000000010000780c */ /* 0x002fc60003f25270 */
[----:B------:R-:W4:Y:S01]  /*78c0*/  LDL R5, [R1+0x10] ;  /* 0x0000100001057983 */ /* 0x000f220000100800 */
[----:B------:R-:W-:Y:S01]  /*78d0*/  ISETP.NE.U32.AND P0, PT, RZ, UR4, PT ;  /* 0x00000004ff007c0c */ /* 0x000fe2000bf05070 */
[----:B------:R-:W-:Y:S01]  /*78e0*/  ULDC.64 UR6, c[0x0][0x208] ;  /* 0x0000820000067ab9 */ /* 0x000fe20000000a00 */
[----:B------:R-:W-:Y:S01]  /*78f0*/  ULDC UR4, c[0x0][0xda8] ;  /* 0x00036a0000047ab9 */ /* 0x000fe20000000800 */
[----:B------:R-:W1:Y:S01]  /*7900*/  S2R R7, SR_TID.X ;  /* 0x0000000000077919 */ /* 0x000e620000002100 */
[----:B------:R-:W-:-:S05]  /*7910*/  ISETP.NE.AND.EX P0, PT, RZ, UR5, PT, P0 ;  /* 0x00000005ff007c0c */ /* 0x000fca000bf05300 */
[----:B------:R-:W2:Y:S08]  /*7920*/  @P1 LDC R0, c[0x0][0x42c] ;  /* 0x00010b00ff001b82 */ /* 0x000eb00000000800 */
[----:B------:R-:W2:Y:S01]  /*7930*/  @P1 LDC R3, c[0x0][0x430] ;  /* 0x00010c00ff031b82 */ /* 0x000ea20000000800 */
[----:B-1----:R-:W-:Y:S01]  /*7940*/  LOP3.LUT R7, R7, 0x1f, RZ, 0xc0, !PT ;  /* 0x0000001f07077812 */ /* 0x002fe200078ec0ff */
[----:B--2---:R-:W-:-:S04]  /*7950*/  @P1 IMAD.HI.U32 R0, R2, R0, RZ ;  /* 0x0000000002001227 */ /* 0x004fc800078e00ff */
[----:B------:R-:W-:Y:S01]  /*7960*/  IMAD.MOV.U32 R4, RZ, RZ, R2 ;  /* 0x000000ffff047224 */ /* 0x000fe200078e0002 */
[----:B------:R-:W-:Y:S01]  /*7970*/  @P1 SHF.R.U32.HI R4, RZ, R3, R0 ;  /* 0x00000003ff041219 */ /* 0x000fe20000011600 */
[----:B------:R-:W-:Y:S01]  /*7980*/  IMAD.MOV.U32 R0, RZ, RZ, R19 ;  /* 0x000000ffff007224 */ /* 0x000fe200078e0013 */
[----:B------:R-:W1:Y:S02]  /*7990*/  @P0 LDC.64 R2, c[0x0][0x9f8] ;  /* 0x00027e00ff020b82 */ /* 0x000e640000000a00 */
[----:B-1----:R-:W-:-:S05]  /*79a0*/  @P0 IMAD.WIDE R2, R19, 0x4, R2 ;  /* 0x0000000413020825 */ /* 0x002fca00078e0202 */
[----:B------:R1:W5:Y:S01]  /*79b0*/  @P0 LDG.E R0, desc[UR6][R2.64] ;  /* 0x0000000602000981 */ /* 0x000362000c1e1900 */
[----:B------:R-:W-:Y:S01]  /*79c0*/  ISETP.NE.AND P1, PT, R7, RZ, PT ;  /* 0x000000ff0700720c */ /* 0x000fe20003f25270 */
[----:B---3--:R-:W-:-:S03]  /*79d0*/  IMAD.MOV R8, RZ, RZ, -R6 ;  /* 0x000000ffff087224 */ /* 0x008fc600078e0a06 */
[----:B------:R-:W-:Y:S01]  /*79e0*/  PLOP3.LUT P2, PT, P1, PT, PT, 0x8, 0x0 ;  /* 0x000000000000781c */ /* 0x000fe20000f4e170 */
[----:B----4-:R-:W-:-:S04]  /*79f0*/  IMAD R8, R8, UR4, R5 ;  /* 0x0000000408087c24 */ /* 0x010fc8000f8e0205 */
[----:B------:R-:W-:-:S04]  /*7a00*/  IMAD.SHL.U32 R8, R8, 0x80, RZ ;  /* 0x0000008008087824 */ /* 0x000fc800078e00ff */
[----:B------:R-:W-:-:S05]  /*7a10*/  VOTEU.ALL UP1, P1 ;  /* 0x00000000003f7886 */ /* 0x000fca0000820000 */
[----:B------:R-:W-:-:S04]  /*7a20*/  @!UP1 UIADD3 UR8, UP0, UR36, 0x270, URZ ;  /* 0x0000027024089890 */ /* 0x000fc8000ff1e03f */
[----:B------:R-:W-:-:S03]  /*7a30*/  @!UP1 UIADD3.X UR9, URZ, UR37, URZ, UP0, !UPT ;  /* 0x000000253f099290 */ /* 0x000fc600087fe43f */
[----:B-1----:R-:W-:-:S09]  /*7a40*/  VOTEU.ALL UP0, P1 ;  /* 0x00000000003f7886 */ /* 0x002fd20000800000 */
.L_x_36:
[----:B------:R-:W2:Y:S01]  /*7a50*/  LDL R2, [R1] ;  /* 0x0000000001027983 */ /* 0x000ea20000100800 */
[----:B------:R-:W-:Y:S02]  /*7a60*/  PLOP3.LUT P0, PT, P0, P2, PT, 0xa2, 0x0 ;  /* 0x000000000000781c */ /* 0x000fe40000705472 */
[----:B------:R-:W-:Y:S01]  /*7a70*/  @P2 R2UR P0, UR7, R19 ;  /* 0x00000000130722ca */ /* 0x000fe20000000000 */
[----:B------:R-:W-:-:S07]  /*7a80*/  UMOV UR4, URZ ;  /* 0x0000003f00047c82 */ /* 0x000fce0008000000 */
[----:B------:R-:W-:Y:S02]  /*7a90*/  PLOP3.LUT P0, PT, P0, P2, PT, 0xa2, 0x0 ;  /* 0x000000000000781c */ /* 0x000fe40000705472 */
[----:B--2---:R-:W-:-:S08]  /*7aa0*/  @P2 R2UR.OR P0, UR6, R2 ;  /* 0x00000000020622ca */ /* 0x004fd00000100000 */
[----:B------:R-:W-:Y:S02]  /*7ab0*/  PLOP3.LUT P0, PT, P0, P2, PT, 0xa2, 0x0 ;  /* 0x000000000000781c */ /* 0x000fe40000705472 */
[----:B------:R-:W-:-:S08]  /*7ac0*/  @P2 R2UR.OR P0, UR5, R8 ;  /* 0x00000000080522ca */ /* 0x000fd00000100000 */
[----:B------:R-:W-:-:S05]  /*7ad0*/  @P2 PLOP3.LUT P2, PT, P0, PT, PT, 0x80, 0x0 ;  /* 0x000000000000281c */ /* 0x000fca000074f070 */
[----:B------:R1:W-:Y:S08]  /*7ae0*/  @!UP0 UTMAPF.L2.4D [UR4], [UR8] ;  /* 0x00000004080085b8 */ /* 0x0003f00008018000 */
[----:B-1----:R-:W-:Y:S05]  /*7af0*/  @P2 BRA.U.ANY `(.L_x_36) ;  /* 0xfffffffd00d42947 */ /* 0x002fea000393ffff */
[----:B------:R-:W-:Y:S01]  /*7b00*/  PLOP3.LUT P2, PT, P1, PT, PT, 0x8, 0x0 ;  /* 0x000000000000781c */ /* 0x000fe20000f4e170 */
[----:B------:R-:W-:Y:S01]  /*7b10*/  VOTEU.ALL UP0, P1 ;  /* 0x00000000003f7886 */ /* 0x000fe20000800000 */
[----:B------:R-:W-:-:S11]  /*7b20*/  UMOV UR4, 0x40 ;  /* 0x0000004000047882 */ /* 0x000fd60000000000 */
.L_x_37:
[----:B------:R-:W2:Y:S01]  /*7b30*/  LDL R2, [R1] ;  /* 0x0000000001027983 */ /* 0x000ea20000100800 */
[----:B------:R-:W-:Y:S02]  /*7b40*/  PLOP3.LUT P0, PT, P0, P2, PT, 0xa2, 0x0 ;  /* 0x000000000000781c */ /* 0x000fe40000705472 */
[----:B------:R-:W-:-:S08]  /*7b50*/  @P2 R2UR P0, UR7, R19 ;  /* 0x00000000130722ca */ /* 0x000fd00000000000 */
        /* <DEDUP_REMOVED lines=10> */
.L_x_38:
        /* <DEDUP_REMOVED lines=10> */
[----:B------:R-:W1:Y:S01]  /*7ca0*/  LDC.64 R2, c[0x0][0x3f8] ;  /* 0x0000fe00ff027b82 */ /* 0x000e620000000a00 */
[----:B------:R-:W-:Y:S01]  /*7cb0*/  UMOV UR4, 0xffffffff ;  /* 0xffffffff00047882 */ /* 0x000fe20000000000 */
[----:B-1----:R-:W-:-:S04]  /*7cc0*/  ISETP.NE.U32.AND P0, PT, R2, RZ, PT ;  /* 0x000000ff0200720c */ /* 0x002fc80003f05070 */
[----:B------:R-:W-:-:S04]  /*7cd0*/  ISETP.NE.AND.EX P0, PT, R3, RZ, PT, P0 ;  /* 0x000000ff0300720c */ /* 0x000fc80003f05300 */
[----:B-----5:R-:W-:Y:S01]  /*7ce0*/  SEL R5, R0, RZ, !P0 ;  /* 0x000000ff00057207 */ /* 0x020fe20004000000 */
[----:B------:R-:W-:Y:S08]  /*7cf0*/  BRA.DIV UR4, `(.L_x_39) ;  /* 0x0000002604f47947 */ /* 0x000ff0000b800000 */
.L_x_92:
[----:B------:R-:W2:Y:S01]  /*7d00*/  LDL R6, [R1+0xc] ;  /* 0x00000c0001067983 */ /* 0x000ea20000100800 */
[----:B------:R-:W-:Y:S01]  /*7d10*/  UMOV UR4, 0xffffffff ;  /* 0xffffffff00047882 */ /* 0x000fe20000000000 */
[----:B------:R-:W-:Y:S01]  /*7d20*/  SHF.R.S32.HI R11, RZ, 0x1f, R0 ;  /* 0x0000001fff0b7819 */ /* 0x000fe20000011400 */
[----:B--2---:R-:W-:Y:S01]  /*7d30*/  VIADD R10, R6, 0xffffffff ;  /* 0xffffffff060a7836 */ /* 0x004fe20000000000 */
[----:B------:R-:W-:Y:S06]  /*7d40*/  BRA.DIV UR4, `(.L_x_40) ;  /* 0x0000002a04147947 */ /* 0x000fec000b800000 */
[----:B------:R-:W-:-:S13]  /*7d50*/  ELECT P6, URZ, PT ;  /* 0x00000000003f782f */ /* 0x000fda00038c0000 */
.L_x_95:
[----:B------:R-:W-:Y:S05]  /*7d60*/  @!P6 BRA `(.L_x_41) ;  /* 0x000000040018e947 */ /* 0x000fea0003800000 */
[----:B------:R-:W-:Y:S02]  /*7d70*/  IMAD.MOV.U32 R18, RZ, RZ, R10 ;  /* 0x000000ffff127224 */ /* 0x000fe400078e000a */
[----:B------:R-:W-:Y:S01]  /*7d80*/  IMAD.MOV.U32 R5, RZ, RZ, R0 ;  /* 0x000000ffff057224 */ /* 0x000fe200078e0000 */
[----:B------:R-:W-:Y:S06]  /*7d90*/  @!P0 BRA `(.L_x_42) ;  /* 0x00000000004c8947 */ /* 0x000fec0003800000 */
[----:B------:R-:W1:Y:S01]  /*7da0*/  LDC R9, c[0x0][0x41c] ;  /* 0x00010700ff097b82 */ /* 0x000e620000000800 */
[----:B------:R-:W-:Y:S01]  /*7db0*/  IMAD.MOV.U32 R5, RZ, RZ, R10 ;  /* 0x000000ffff057224 */ /* 0x000fe200078e000a */
[----:B------:R-:W-:Y:S01]  /*7dc0*/  ULDC.64 UR4, c[0x0][0x408] ;  /* 0x0001020000047ab9 */ /* 0x000fe20000000a00 */
[----:B------:R-:W-:Y:S01]  /*7dd0*/  ULDC.64 UR6, c[0x0][0x208] ;  /* 0x0000820000067ab9 */ /* 0x000fe20000000a00 */
[----:B-1----:R-:W-:-:S13]  /*7de0*/  ISETP.NE.AND P1, PT, R9, 0x1, PT ;  /* 0x000000010900780c */ /* 0x002fda0003f25270 */
[----:B------:R-:W1:Y:S02]  /*7df0*/  @P1 LDC.64 R6, c[0x0][0x420] ;  /* 0x00010800ff061b82 */ /* 0x000e640000000a00 */
[----:B-1----:R-:W-:-:S05]  /*7e00*/  @P1 IMAD.HI.U32 R6, R10, R6, RZ ;  /* 0x000000060a061227 */ /* 0x002fca00078e00ff */
[----:B------:R-:W-:Y:S01]  /*7e10*/  @P1 SHF.R.U32.HI R5, RZ, R7, R6 ;  /* 0x00000007ff051219 */ /* 0x000fe20000011606 */
[----:B------:R-:W-:-:S03]  /*7e20*/  IMAD R6, R11, UR4, RZ ;  /* 0x000000040b067c24 */ /* 0x000fc6000f8e02ff */
[--C-:B------:R-:W-:Y:S01]  /*7e30*/  SHF.R.S32.HI R7, RZ, 0x1f, R5.reuse ;  /* 0x0000001fff077819 */ /* 0x100fe20000011405 */
[----:B------:R-:W-:-:S04]  /*7e40*/  IMAD.MOV R18, RZ, RZ, -R5 ;  /* 0x000000ffff127224 */ /* 0x000fc800078e0a05 */
[----:B------:R-:W-:Y:S02]  /*7e50*/  IMAD R18, R9, R18, R10 ;  /* 0x0000001209127224 */ /* 0x000fe400078e020a */
[----:B------:R-:W-:Y:S02]  /*7e60*/  IMAD R9, R0, UR5, R6 ;  /* 0x0000000500097c24 */ /* 0x000fe4000f8e0206 */
[----:B------:R-:W-:-:S04]  /*7e70*/  IMAD.MOV.U32 R6, RZ, RZ, R5 ;  /* 0x000000ffff067224 */ /* 0x000fc800078e0005 */
[----:B------:R-:W-:-:S05]  /*7e80*/  IMAD.WIDE.U32 R6, R0, UR4, R6 ;  /* 0x0000000400067c25 */ /* 0x000fca000f8e0006 */
[----:B------:R-:W-:Y:S02]  /*7e90*/  IADD3 R5, R7, R9, RZ ;  /* 0x0000000907057210 */ /* 0x000fe40007ffe0ff */
[----:B------:R-:W-:-:S04]  /*7ea0*/  LEA R12, P1, R6, R2, 0x2 ;  /* 0x00000002060c7211 */ /* 0x000fc800078210ff */
[----:B------:R-:W-:-:S05]  /*7eb0*/  LEA.HI.X R13, R6, R3, R5, 0x2, P1 ;  /* 0x00000003060d7211 */ /* 0x000fca00008f1405 */
[----:B------:R1:W5:Y:S04]  /*7ec0*/  LDG.E R5, desc[UR6][R12.64] ;  /* 0x000000060c057981 */ /* 0x000368000c1e1900 */
.L_x_42:
[----:B------:R-:W2:Y:S01]  /*7ed0*/  S2R R7, SR_CgaCtaId ;  /* 0x0000000000077919 */ /* 0x000ea20000008800 */
[----:B------:R-:W-:-:S04]  /*7ee0*/  MOV R6, 0x400 ;  /* 0x0000040000067802 */ /* 0x000fc80000000f00 */
[----:B--2---:R-:W-:Y:S02]  /*7ef0*/  LEA R6, R7, R6, 0x18 ;  /* 0x0000000607067211 */ /* 0x004fe400078ec0ff */
[----:B------:R-:W-:-:S03]  /*7f00*/  SHF.L.U32 R7, R17, 0x1f, RZ ;  /* 0x0000001f11077819 */ /* 0x000fc600000006ff */
[----:B------:R-:W-:-:S04]  /*7f10*/  IMAD R6, R16, 0x8, R6 ;  /* 0x0000000810067824 */ /* 0x000fc800078e0206 */
[----:B------:R-:W2:Y:S02]  /*7f20*/  SYNCS.PHASECHK.TRANS64.TRYWAIT P1, [R6+URZ+0x34840], R7 ;  /* 0x03484007060075a7 */ /* 0x000ea4000802017f */
[----:B--2---:R-:W-:Y:S05]  /*7f30*/  @!P1 BRA `(.L_x_43) ;  /* 0x0000002400b89947 */ /* 0x004fea0003800000 */
.L_x_96:
[----:B------:R-:W3:Y:S02]  /*7f40*/  S2R R9, SR_TID.X ;  /* 0x0000000000097919 */ /* 0x000ee40000002100 */
[----:B---3--:R-:W-:-:S04]  /*7f50*/  LOP3.LUT R9, R9, 0x7f, RZ, 0xc0, !PT ;  /* 0x0000007f09097812 */ /* 0x008fc800078ec0ff */
[----:B------:R-:W-:-:S13]  /*7f60*/  ISETP.NE.AND P1, PT, R9, RZ, PT ;  /* 0x000000ff0900720c */ /* 0x000fda0003f25270 */
[----:B------:R-:W-:Y:S05]  /*7f70*/  @P1 BRA `(.L_x_44) ;  /* 0x00000000001c1947 */ /* 0x000fea0003800000 */
[----:B------:R-:W3:Y:S01]  /*7f80*/  S2R R9, SR_TID.X ;  /* 0x0000000000097919 */ /* 0x000ee20000002100 */
[----:B--2---:R-:W-:-:S04]  /*7f90*/  IMAD.MOV.U32 R7, RZ, RZ, 0xc000 ;  /* 0x0000c000ff077424 */ /* 0x004fc800078e00ff */
[----:B------:R4:W-:Y:S01]  /*7fa0*/  SYNCS.ARRIVE.TRANS64 RZ, [R6+URZ+0x34830], R7 ;  /* 0x0348300706ff79a7 */ /* 0x0009e2000800003f */
[----:B---3--:R-:W-:-:S04]  /*7fb0*/  LOP3.LUT R9, R9, 0x1f, RZ, 0xc0, !PT ;  /* 0x0000001f09097812 */ /* 0x008fc800078ec0ff */
[----:B------:R-:W-:-:S13]  /*7fc0*/  ISETP.NE.AND P1, PT, R9, RZ, PT ;  /* 0x000000ff0900720c */ /* 0x000fda0003f25270 */
[----:B----4-:R-:W-:Y:S05]  /*7fd0*/  @!P1 BRA `(.L_x_44) ;  /* 0x0000000000049947 */ /* 0x010fea0003800000 */
[----:B------:R-:W-:Y:S01]  /*7fe0*/  BPT.TRAP 0x1 ;  /* 0x000000040000795c */ /* 0x000fe20000300000 */
.L_x_44:
[----:B------:R-:W3:Y:S01]  /*7ff0*/  S2R R9, SR_CgaCtaId ;  /* 0x0000000000097919 */ /* 0x000ee20000008800 */
[----:B--2---:R-:W-:Y:S01]  /*8000*/  MOV R7, 0x400 ;  /* 0x0000040000077802 */ /* 0x004fe20000000f00 */
[----:B------:R-:W-:Y:S01]  /*8010*/  UIADD3 UR4, UP0, UR36, 0x370, URZ ;  /* 0x0000037024047890 */ /* 0x000fe2000ff1e03f */
[----:B------:R-:W-:Y:S01]  /*8020*/  R2UR UR9, R6 ;  /* 0x00000000060972ca */ /* 0x000fe200000e0000 */
[----:B------:R-:W-:Y:S01]  /*8030*/  UMOV UR10, URZ ;  /* 0x0000003f000a7c82 */ /* 0x000fe20008000000 */
[----:B------:R-:W-:Y:S01]  /*8040*/  R2UR UR11, R18 ;  /* 0x00000000120b72ca */ /* 0x000fe200000e0000 */
[----:B------:R-:W-:Y:S01]  /*8050*/  UIADD3.X UR5, URZ, UR37, URZ, UP0, !UPT ;  /* 0x000000253f057290 */ /* 0x000fe200087fe43f */
[----:B------:R-:W-:Y:S01]  /*8060*/  R2UR UR12, R4 ;  /* 0x00000000040c72ca */ /* 0x000fe200000e0000 */
[----:B------:R-:W-:Y:S01]  /*8070*/  UMOV UR6, 0x0 ;  /* 0x0000000000067882 */ /* 0x000fe20000000000 */
[----:B-----5:R-:W-:Y:S01]  /*8080*/  R2UR UR13, R5 ;  /* 0x00000000050d72ca */ /* 0x020fe200000e0000 */
[----:B------:R-:W-:Y:S01]  /*8090*/  UMOV UR7, 0x14f00000 ;  /* 0x14f0000000077882 */ /* 0x000fe20000000000 */
[----:B------:R-:W-:-:S05]  /*80a0*/  UMOV UR16, 0x40 ;  /* 0x0000004000107882 */ /* 0x000fca0000000000 */
[----:B------:R-:W-:Y:S02]  /*80b0*/  UIADD3 UR9, UR9, 0x34830, URZ ;  /* 0x0003483009097890 */ /* 0x000fe4000fffe03f */
[----:B------:R-:W-:Y:S01]  /*80c0*/  USHF.L.U32 UR11, UR11, 0x7, URZ ;  /* 0x000000070b0b7899 */ /* 0x000fe2000800063f */
[----:B---3--:R-:W-:-:S05]  /*80d0*/  LEA R7, R9, R7, 0x18 ;  /* 0x0000000709077211 */ /* 0x008fca00078ec0ff */
[----:B------:R-:W-:-:S05]  /*80e0*/  IMAD R6, R16, 0xc000, R7 ;  /* 0x0000c00010067824 */ /* 0x000fca00078e0207 */
[----:B------:R-:W-:-:S13]  /*80f0*/  R2UR UR8, R6 ;  /* 0x00000000060872ca */ /* 0x000fda00000e0000 */
[----:B------:R-:W-:Y:S02]  /*8100*/  UIADD3 UR14, UR8, 0x1c400, URZ ;  /* 0x0001c400080e7890 */ /* 0x000fe4000fffe03f */
[----:B------:R-:W-:Y:S02]  /*8110*/  UIADD3 UR15, UR8, 0x20400, URZ ;  /* 0x00020400080f7890 */ /* 0x000fe4000fffe03f */
[----:B------:R-:W-:-:S03]  /*8120*/  UIADD3 UR17, UR8, 0x24400, URZ ;  /* 0x0002440008117890 */ /* 0x000fc6000fffe03f */
[----:B------:R-:W-:Y:S01]  /*8130*/  UMOV UR8, UR14 ;  /* 0x0000000e00087c82 */ /* 0x000fe20008000000 */
[----:B------:R-:W-:Y:S01]  /*8140*/  UMOV UR14, 0x80 ;  /* 0x00000080000e7882 */ /* 0x000fe20000000000 */
[----:B------:R2:W-:Y:S02]  /*8150*/  UTMALDG.4D [UR8], [UR4], desc[UR6] ;  /* 0x00000608040075b4 */ /* 0x0005e40008019000 */
[----:B--2---:R-:W-:Y:S01]  /*8160*/  UMOV UR8, UR15 ;  /* 0x0000000f00087c82 */ /* 0x004fe20008000000 */
[----:B------:R-:W-:Y:S02]  /*8170*/  UMOV UR10, UR16 ;  /* 0x00000010000a7c82 */ /* 0x000fe40008000000 */
[----:B------:R2:W-:Y:S02]  /*8180*/  UTMALDG.4D [UR8], [UR4], desc[UR6] ;  /* 0x00000608040075b4 */ /* 0x0005e40008019000 */
[----:B--2---:R-:W-:Y:S01]  /*8190*/  UMOV UR8, UR17 ;  /* 0x0000001100087c82 */ /* 0x004fe20008000000 */
[----:B------:R-:W-:-:S02]  /*81a0*/  UMOV UR10, UR14 ;  /* 0x0000000e000a7c82 */ /* 0x000fc40008000000 */
[----:B------:R2:W-:Y:S02]  /*81b0*/  UTMALDG.4D [UR8], [UR4], desc[UR6] ;  /* 0x00000608040075b4 */ /* 0x0005e40008019000 */
[----:B--2---:R-:W-:Y:S01]  /*81c0*/  NOP ;  /* 0x0000000000007918 */ /* 0x004fe20000000000 */
.L_x_41:
[----:B------:R-:W2:Y:S04]  /*81d0*/  LDL.LU R14, [R1] ;  /* 0x00000000010e7983 */ /* 0x000ea80000300800 */
[----:B-1----:R-:W3:Y:S01]  /*81e0*/  LDL R13, [R1+0x18] ;  /* 0x00001800010d7983 */ /* 0x002ee20000100800 */
[----:B------:R-:W-:-:S03]  /*81f0*/  MOV R9, 0x400 ;  /* 0x0000040000097802 */ /* 0x000fc60000000f00 */
[----:B------:R-:W4:Y:S01]  /*8200*/  LDL.LU R7, [R1+0x14] ;  /* 0x0000140001077983 */ /* 0x000f220000300800 */
[----:B------:R-:W1:Y:S01]  /*8210*/  S2R R12, SR_CgaCtaId ;  /* 0x00000000000c7919 */ /* 0x000e620000008800 */
[----:B------:R-:W-:Y:S05]  /*8220*/  WARPSYNC.ALL ;  /* 0x0000000000007948 */ /* 0x000fea0003800000 */
[----:B------:R-:W-:-:S13]  /*8230*/  ELECT P1, URZ, PT ;  /* 0x00000000003f782f */ /* 0x000fda0003820000 */
[----:B------:R-:W-:Y:S01]  /*8240*/  @P1 R2UR UR13, R19 ;  /* 0x00000000130d12ca */ /* 0x000fe200000e0000 */
[----:B------:R-:W-:Y:S01]  /*8250*/  UIADD3 UR4, UP0, UR36, 0x270, URZ ;  /* 0x0000027024047890 */ /* 0x000fe2000ff1e03f */
[----:B------:R-:W-:-:S03]  /*8260*/  @P1 R2UR UR11, R8 ;  /* 0x00000000080b12ca */ /* 0x000fc600000e0000 */
[----:B------:R-:W-:Y:S01]  /*8270*/  UIADD3.X UR5, URZ, UR37, URZ, UP0, !UPT ;  /* 0x000000253f057290 */ /* 0x000fe200087fe43f */
[----:B-1----:R-:W-:-:S04]  /*8280*/  LEA R9, R12, R9, 0x18 ;  /* 0x000000090c097211 */ /* 0x002fc800078ec0ff */
[----:B------:R-:W-:Y:S01]  /*8290*/  R2UR UR24, R9 ;  /* 0x00000000091872ca */ /* 0x000fe200000e0000 */
[----:B------:R-:W-:Y:S01]  /*82a0*/  @P1 IMAD.MOV.U32 R6, RZ, RZ, 0xc000 ;  /* 0x0000c000ff061424 */ /* 0x000fe200078e00ff */
[----:B------:R-:W-:Y:S01]  /*82b0*/  BAR.SYNC.DEFER_BLOCKING 0x8, 0x120 ;  /* 0x0204800000007b1d */ /* 0x000fe20000010000 */
[----:B------:R-:W-:-:S10]  /*82c0*/  @P1 R2UR UR21, R19 ;  /* 0x00000000131512ca */ /* 0x000fd400000e0000 */
[----:B------:R-:W-:Y:S02]  /*82d0*/  UIADD3 UR8, UR24, 0x10400, URZ ;  /* 0x0001040018087890 */ /* 0x000fe4000fffe03f */
[----:B------:R-:W-:Y:S01]  /*82e0*/  UIADD3 UR9, UR24, 0x34800, URZ ;  /* 0x0003480018097890 */ /* 0x000fe2000fffe03f */
[----:B------:R-:W-:Y:S01]  /*82f0*/  UMOV UR6, 0x0 ;  /* 0x0000000000067882 */ /* 0x000fe20000000000 */
[----:B------:R-:W-:Y:S01]  /*8300*/  UMOV UR7, 0x12f00000 ;  /* 0x12f0000000077882 */ /* 0x000fe20000000000 */
[----:B------:R-:W-:Y:S01]  /*8310*/  UMOV UR10, URZ ;  /* 0x0000003f000a7c82 */ /* 0x000fe20008000000 */
[----:B------:R-:W-:Y:S01]  /*8320*/  @P1 R2UR UR19, R8 ;  /* 0x00000000081312ca */ /* 0x000fe200000e0000 */
[----:B------:R-:W-:Y:S01]  /*8330*/  UIADD3 UR16, UR24, 0x14400, URZ ;  /* 0x0001440018107890 */ /* 0x000fe2000fffe03f */
[----:B------:R3:W-:Y:S01]  /*8340*/  @P1 SYNCS.ARRIVE.TRANS64 RZ, [R9+URZ+0x34800], R6 ;  /* 0x0348000609ff19a7 */ /* 0x0007e2000800003f */
[----:B------:R-:W-:Y:S01]  /*8350*/  UMOV UR14, 0x0 ;  /* 0x00000000000e7882 */ /* 0x000fe20000000000 */
[----:B------:R-:W-:Y:S01]  /*8360*/  UMOV UR15, 0x12f00000 ;  /* 0x12f00000000f7882 */ /* 0x000fe20000000000 */
[----:B------:R-:W-:Y:S01]  /*8370*/  UMOV UR18, 0x40 ;  /* 0x0000004000127882 */ /* 0x000fe20000000000 */
[----:B------:R-:W-:Y:S01]  /*8380*/  UMOV UR17, UR9 ;  /* 0x0000000900117c82 */ /* 0x000fe20008000000 */
[----:B------:R-:W-:Y:S01]  /*8390*/  UMOV UR22, 0x0 ;  /* 0x0000000000167882 */ /* 0x000fe20000000000 */
[----:B------:R-:W-:Y:S01]  /*83a0*/  UMOV UR23, 0x12f00000 ;  /* 0x12f0000000177882 */ /* 0x000fe20000000000 */
[----:B------:R-:W-:Y:S01]  /*83b0*/  BSSY B0, `(.L_x_45) ;  /* 0x0000010000007945 */ /* 0x000fe20003800000 */
[----:B--2---:R-:W-:-:S02]  /*83c0*/  @P1 R2UR UR12, R14 ;  /* 0x000000000e0c12ca */ /* 0x004fc400000e0000 */
[----:B------:R-:W-:Y:S02]  /*83d0*/  @P1 R2UR UR20, R14 ;  /* 0x000000000e1412ca */ /* 0x000fe400000e0000 */
[----:B---3--:R-:W-:-:S09]  /*83e0*/  LOP3.LUT R6, R13, 0x1, RZ, 0xc, !PT ;  /* 0x000000010d067812 */ /* 0x008fd200078e0cff */
[----:B------:R1:W-:Y:S01]  /*83f0*/  UTMALDG.4D [UR8], [UR4], desc[UR6] ;  /* 0x00000608040075b4 */ /* 0x0003e20008019000 */
[----:B------:R-:W-:Y:S01]  /*8400*/  SHF.L.U32 R6, R6, 0x1f, RZ ;  /* 0x0000001f06067819 */ /* 0x000fe200000006ff */
[----:B------:R2:W-:Y:S01]  /*8410*/  UTMALDG.4D [UR16], [UR4], desc[UR14] ;  /* 0x00000e10040075b4 */ /* 0x0005e20008019000 */
[----:B-1----:R-:W-:Y:S02]  /*8420*/  @P1 R2UR UR13, R19 ;  /* 0x00000000130d12ca */ /* 0x002fe400000e0000 */
[----:B------:R-:W-:Y:S02]  /*8430*/  @P1 R2UR UR12, R14 ;  /* 0x000000000e0c12ca */ /* 0x000fe400000e0000 */
[----:B------:R-:W-:Y:S01]  /*8440*/  @P1 R2UR UR11, R8 ;  /* 0x00000000080b12ca */ /* 0x000fe200000e0000 */
[----:B------:R-:W-:Y:S01]  /*8450*/  UIADD3 UR8, UR24, 0x18400, URZ ;  /* 0x0001840018087890 */ /* 0x000fe2000fffe03f */
[----:B------:R-:W-:-:S11]  /*8460*/  UMOV UR10, 0x80 ;  /* 0x00000080000a7882 */ /* 0x000fd60000000000 */
[----:B------:R2:W-:Y:S01]  /*8470*/  UTMALDG.4D [UR8], [UR4], desc[UR22] ;  /* 0x00001608040075b4 */ /* 0x0005e20008019000 */
[----:B------:R-:W1:Y:S01]  /*8480*/  SYNCS.PHASECHK.TRANS64.TRYWAIT P1, [R9+URZ+0x34820], R6 ;  /* 0x03482006090075a7 */ /* 0x000e62000802017f */
[----:B----4-:R-:W-:Y:S01]  /*8490*/  ISETP.GE.AND P2, PT, R7, 0x81, PT ;  /* 0x000000810700780c */ /* 0x010fe20003f46270 */
[----:B-12---:R-:W-:-:S12]  /*84a0*/  @!P1 BRA `(.L_x_46) ;  /* 0x0000002000709947 */ /* 0x006fd80003800000 */
.L_x_97:
[----:B------:R-:W-:Y:S05]  /*84b0*/  BSYNC B0 ;  /* 0x0000000000007941 */ /* 0x000fea0003800000 */
.L_x_45:
[----:B------:R-:W-:Y:S05]  /*84c0*/  @!P2 BRA `(.L_x_47) ;  /* 0x0000001400c8a947 */ /* 0x000fea0003800000 */
[----:B-1----:R-:W2:Y:S01]  /*84d0*/  LDL R7, [R1+0xc] ;  /* 0x00000c0001077983 */ /* 0x002ea20000100800 */
[----:B------:R-:W-:Y:S02]  /*84e0*/  IMAD.MOV.U32 R6, RZ, RZ, 0x1 ;  /* 0x00000001ff067424 */ /* 0x000fe400078e00ff */
[----:B--2---:R-:W-:-:S05]  /*84f0*/  IMAD.MOV R13, RZ, RZ, -R7 ;  /* 0x000000ffff0d7224 */ /* 0x004fca00078e0a07 */
[----:B------:R-:W-:-:S05]  /*8500*/  VIADDMNMX R13, R13, R6, 0xffffffff, !PT ;  /* 0xffffffff0d0d7446 */ /* 0x000fca0007800106 */
[----:B------:R-:W-:-:S05]  /*8510*/  IMAD.IADD R6, R7, 0x1, R13 ;  /* 0x0000000107067824 */ /* 0x000fca00078e020d */
[----:B------:R-:W-:-:S04]  /*8520*/  LOP3.LUT R6, R6, 0x1, RZ, 0xc0, !PT ;  /* 0x0000000106067812 */ /* 0x000fc800078ec0ff */
[----:B------:R-:W-:Y:S01]  /*8530*/  ISETP.NE.U32.AND P1, PT, R6, 0x1, PT ;  /* 0x000000010600780c */ /* 0x000fe20003f25070 */
[----:B------:R-:W-:-:S12]  /*8540*/  VIADD R6, R7, 0xfffffffe ;  /* 0xfffffffe07067836 */ /* 0x000fd80000000000 */
[----:B------:R-:W-:Y:S05]  /*8550*/  @P1 BRA `(.L_x_48) ;  /* 0x0000000400e81947 */ /* 0x000fea0003800000 */
[----:B------:R-:W-:Y:S01]  /*8560*/  VIADD R7, R16, 0x1 ;  /* 0x0000000110077836 */ /* 0x000fe20000000000 */
[----:B------:R-:W-:Y:S04]  /*8570*/  BSSY B0, `(.L_x_49) ;  /* 0x0000074000007945 */ /* 0x000fe80003800000 */
[----:B------:R-:W-:-:S04]  /*8580*/  ISETP.NE.AND P1, PT, R7, 0x2, PT ;  /* 0x000000020700780c */ /* 0x000fc80003f25270 */
[----:B------:R-:W-:Y:S02]  /*8590*/  SEL R12, RZ, 0x1, P1 ;  /* 0x00000001ff0c7807 */ /* 0x000fe40000800000 */
[----:B------:R-:W-:Y:S02]  /*85a0*/  SEL R7, R7, RZ, P1 ;  /* 0x000000ff07077207 */ /* 0x000fe40000800000 */
[----:B------:R-:W-:Y:S01]  /*85b0*/  LOP3.LUT R12, R17, R12, RZ, 0x3c, !PT ;  /* 0x0000000c110c7212 */ /* 0x000fe200078e3cff */
[----:B------:R-:W-:Y:S06]  /*85c0*/  @!P6 BRA `(.L_x_50) ;  /* 0x0000000400b8e947 */ /* 0x000fec0003800000 */
[----:B------:R-:W-:Y:S01]  /*85d0*/  IMAD.MOV.U32 R8, RZ, RZ, R5 ;  /* 0x000000ffff087224 */ /* 0x000fe200078e0005 */
[----:B------:R-:W-:Y:S06]  /*85e0*/  @!P0 BRA `(.L_x_51) ;  /* 0x0000000000488947 */ /* 0x000fec0003800000 */
[----:B------:R-:W1:Y:S01]  /*85f0*/  LDC R15, c[0x0][0x41c] ;  /* 0x00010700ff0f7b82 */ /* 0x000e620000000800 */
[----:B------:R-:W-:Y:S01]  /*8600*/  ULDC.64 UR4, c[0x0][0x408] ;  /* 0x0001020000047ab9 */ /* 0x000fe20000000a00 */
[----:B------:R-:W-:Y:S01]  /*8610*/  ULDC.64 UR6, c[0x0][0x208] ;  /* 0x0000820000067ab9 */ /* 0x000fe20000000a00 */
[----:B-1----:R-:W-:-:S13]  /*8620*/  ISETP.NE.AND P1, PT, R15, 0x1, PT ;  /* 0x000000010f00780c */ /* 0x002fda0003f25270 */
[----:B------:R-:W1:Y:S02]  /*8630*/  @P1 LDC.64 R8, c[0x0][0x420] ;  /* 0x00010800ff081b82 */ /* 0x000e640000000a00 */
[----:B-1----:R-:W-:-:S04]  /*8640*/  @P1 IMAD.HI.U32 R14, R6, R8, RZ ;  /* 0x00000008060e1227 */ /* 0x002fc800078e00ff */
[----:B------:R-:W-:Y:S01]  /*8650*/  IMAD.MOV.U32 R8, RZ, RZ, R6 ;  /* 0x000000ffff087224 */ /* 0x000fe200078e0006 */
[----:B------:R-:W-:Y:S01]  /*8660*/  @P1 SHF.R.U32.HI R8, RZ, R9, R14 ;  /* 0x00000009ff081219 */ /* 0x000fe2000001160e */
[----:B------:R-:W-:-:S03]  /*8670*/  IMAD R14, R11, UR4, RZ ;  /* 0x000000040b0e7c24 */ /* 0x000fc6000f8e02ff */
[----:B------:R-:W-:Y:S01]  /*8680*/  IADD3 R9, -R8, RZ, RZ ;  /* 0x000000ff08097210 */ /* 0x000fe20007ffe1ff */
[----:B------:R-:W-:-:S04]  /*8690*/  IMAD R14, R0, UR5, R14 ;  /* 0x00000005000e7c24 */ /* 0x000fc8000f8e020e */
[----:B------:R-:W-:Y:S01]  /*86a0*/  IMAD R6, R15, R9, R6 ;  /* 0x000000090f067224 */ /* 0x000fe200078e0206 */
[----:B------:R-:W-:-:S03]  /*86b0*/  SHF.R.S32.HI R9, RZ, 0x1f, R8 ;  /* 0x0000001fff097819 */ /* 0x000fc60000011408 */
[----:B------:R-:W-:-:S04]  /*86c0*/  IMAD.WIDE.U32 R8, R0, UR4, R8 ;  /* 0x0000000400087c25 */ /* 0x000fc8000f8e0008 */
[----:B------:R-:W-:Y:S01]  /*86d0*/  IMAD.IADD R9, R14, 0x1, R9 ;  /* 0x000000010e097824 */ /* 0x000fe200078e0209 */
[----:B------:R-:W-:-:S04]  /*86e0*/  LEA R2, P1, R8, R2, 0x2 ;  /* 0x0000000208027211 */ /* 0x000fc800078210ff */
[----:B------:R-:W-:-:S05]  /*86f0*/  LEA.HI.X R3, R8, R3, R9, 0x2, P1 ;  /* 0x0000000308037211 */ /* 0x000fca00008f1409 */
[----:B------:R1:W5:Y:S04]  /*8700*/  LDG.E R8, desc[UR6][R2.64] ;  /* 0x0000000602087981 */ /* 0x000368000c1e1900 */
.L_x_51:
[----:B-1----:R-:W1:Y:S01]  /*8710*/  S2R R3, SR_CgaCtaId ;  /* 0x0000000000037919 */ /* 0x002e620000008800 */
[----:B------:R-:W-:-:S04]  /*8720*/  MOV R2, 0x400 ;  /* 0x0000040000027802 */ /* 0x000fc80000000f00 */
[----:B-1----:R-:W-:Y:S02]  /*8730*/  LEA R2, R3, R2, 0x18 ;  /* 0x0000000203027211 */ /* 0x002fe400078ec0ff */
[----:B------:R-:W-:-:S03]  /*8740*/  SHF.L.U32 R3, R12, 0x1f, RZ ;  /* 0x0000001f0c037819 */ /* 0x000fc600000006ff */
[----:B------:R-:W-:-:S04]  /*8750*/  IMAD R2, R7, 0x8, R2 ;  /* 0x0000000807027824 */ /* 0x000fc800078e0202 */
[----:B------:R-:W1:Y:S02]  /*8760*/  SYNCS.PHASECHK.TRANS64.TRYWAIT P1, [R2+URZ+0x34840], R3 ;  /* 0x03484003020075a7 */ /* 0x000e64000802017f */
[----:B-1----:R-:W-:Y:S05]  /*8770*/  @!P1 BRA `(.L_x_52) ;  /* 0x0000001c00dc9947 */ /* 0x002fea0003800000 */
.L_x_98:
[----:B------:R-:W2:Y:S02]  /*8780*/  S2R R9, SR_TID.X ;  /* 0x0000000000097919 */ /* 0x000ea40000002100 */
[----:B--2---:R-:W-:-:S04]  /*8790*/  LOP3.LUT R9, R9, 0x7f, RZ, 0xc0, !PT ;  /* 0x0000007f09097812 */ /* 0x004fc800078ec0ff */
[----:B------:R-:W-:-:S13]  /*87a0*/  ISETP.NE.AND P2, PT, R9, RZ, PT ;  /* 0x000000ff0900720c */ /* 0x000fda0003f45270 */
[----:B------:R-:W-:Y:S05]  /*87b0*/  @P2 BRA `(.L_x_53) ;  /* 0x00000000001c2947 */ /* 0x000fea0003800000 */
[----:B------:R-:W2:Y:S01]  /*87c0*/  S2R R9, SR_TID.X ;  /* 0x0000000000097919 */ /* 0x000ea20000002100 */
[----:B-1----:R-:W-:-:S04]  /*87d0*/  IMAD.MOV.U32 R3, RZ, RZ, 0xc000 ;  /* 0x0000c000ff037424 */ /* 0x002fc800078e00ff */
[----:B------:R3:W-:Y:S01]  /*87e0*/  SYNCS.ARRIVE.TRANS64 RZ, [R2+URZ+0x34830], R3 ;  /* 0x0348300302ff79a7 */ /* 0x0007e2000800003f */
[----:B--2---:R-:W-:-:S04]  /*87f0*/  LOP3.LUT R9, R9, 0x1f, RZ, 0xc0, !PT ;  /* 0x0000001f09097812 */ /* 0x004fc800078ec0ff */
[----:B------:R-:W-:-:S13]  /*8800*/  ISETP.NE.AND P1, PT, R9, RZ, PT ;  /* 0x000000ff0900720c */ /* 0x000fda0003f25270 */
[----:B---3--:R-:W-:Y:S05]  /*8810*/  @!P1 BRA `(.L_x_53) ;  /* 0x0000000000049947 */ /* 0x008fea0003800000 */
[----:B------:R-:W-:Y:S01]  /*8820*/  BPT.TRAP 0x1 ;  /* 0x000000040000795c */ /* 0x000fe20000300000 */
.L_x_53:
[----:B------:R-:W2:Y:S01]  /*8830*/  S2R R14, SR_CgaCtaId ;  /* 0x00000000000e7919 */ /* 0x000ea20000008800 */
[----:B------:R-:W-:Y:S01]  /*8840*/  MOV R9, 0x400 ;  /* 0x0000040000097802 */ /* 0x000fe20000000f00 */
        /* <DEDUP_REMOVED lines=9> */
[----:B------:R-:W-:Y:S01]  /*88e0*/  UMOV UR17, 0x40 ;  /* 0x0000004000117882 */ /* 0x000fe20000000000 */
[----:B------:R-:W-:Y:S01]  /*88f0*/  UMOV UR16, 0x80 ;  /* 0x0000008000107882 */ /* 0x000fe20000000000 */
[----:B-1----:R-:W-:-:S03]  /*8900*/  SHF.L.U32 R3, R17, 0x1f, RZ ;  /* 0x0000001f11037819 */ /* 0x002fc600000006ff */
[----:B------:R-:W-:Y:S02]  /*8910*/  UIADD3 UR9, UR9, 0x34830, URZ ;  /* 0x0003483009097890 */ /* 0x000fe4000fffe03f */
[----:B------:R-:W-:Y:S01]  /*8920*/  USHF.L.U32 UR11, UR11, 0x7, URZ ;  /* 0x000000070b0b7899 */ /* 0x000fe2000800063f */
[----:B--2---:R-:W-:-:S05]  /*8930*/  LEA R9, R14, R9, 0x18 ;  /* 0x000000090e097211 */ /* 0x004fca00078ec0ff */
[----:B------:R-:W-:-:S05]  /*8940*/  IMAD R2, R7, 0xc000, R9 ;  /* 0x0000c00007027824 */ /* 0x000fca00078e0209 */
[----:B------:R-:W-:Y:S01]  /*8950*/  R2UR UR14, R2 ;  /* 0x00000000020e72ca */ /* 0x000fe200000e0000 */
[----:B------:R-:W-:-:S04]  /*8960*/  VIADD R2, R9, 0x34800 ;  /* 0x0003480009027836 */ /* 0x000fc80000000000 */
[----:B------:R-:W-:-:S08]  /*8970*/  IMAD R2, R16, 0x8, R2 ;  /* 0x0000000810027824 */ /* 0x000fd000078e0202 */
[----:B------:R-:W-:Y:S02]  /*8980*/  UIADD3 UR8, UR14, 0x1c400, URZ ;  /* 0x0001c4000e087890 */ /* 0x000fe4000fffe03f */
[----:B------:R-:W-:Y:S02]  /*8990*/  UIADD3 UR15, UR14, 0x20400, URZ ;  /* 0x000204000e0f7890 */ /* 0x000fe4000fffe03f */
[----:B------:R-:W-:-:S05]  /*89a0*/  UIADD3 UR14, UR14, 0x24400, URZ ;  /* 0x000244000e0e7890 */ /* 0x000fca000fffe03f */
[----:B------:R1:W-:Y:S02]  /*89b0*/  UTMALDG.4D [UR8], [UR4], desc[UR6] ;  /* 0x00000608040075b4 */ /* 0x0003e40008019000 */
[----:B-1----:R-:W-:Y:S01]  /*89c0*/  UMOV UR8, UR15 ;  /* 0x0000000f00087c82 */ /* 0x002fe20008000000 */
[----:B------:R-:W-:Y:S02]  /*89d0*/  UMOV UR10, UR17 ;  /* 0x00000011000a7c82 */ /* 0x000fe40008000000 */
[----:B------:R1:W-:Y:S02]  /*89e0*/  UTMALDG.4D [UR8], [UR4], desc[UR6] ;  /* 0x00000608040075b4 */ /* 0x0003e40008019000 */
[----:B-1----:R-:W-:Y:S01]  /*89f0*/  UMOV UR8, UR14 ;  /* 0x0000000e00087c82 */ /* 0x002fe20008000000 */
[----:B------:R-:W-:Y:S02]  /*8a00*/  UMOV UR10, UR16 ;  /* 0x00000010000a7c82 */ /* 0x000fe40008000000 */
[----:B------:R1:W-:Y:S01]  /*8a10*/  UTMALDG.4D [UR8], [UR4], desc[UR6] ;  /* 0x00000608040075b4 */ /* 0x0003e20008019000 */
[----:B------:R-:W2:Y:S02]  /*8a20*/  SYNCS.PHASECHK.TRANS64.TRYWAIT P1, [R2+URZ+0x60], R3 ;  /* 0x00006003020075a7 */ /* 0x000ea4000802017f */
[----:B-12---:R-:W-:Y:S05]  /*8a30*/  @!P1 BRA `(.L_x_54) ;  /* 0x0000001c00409947 */ /* 0x006fea0003800000 */
.L_x_99:
[----:B------:R-:W-:Y:S05]  /*8a40*/  @P2 BRA `(.L_x_55) ;  /* 0x00000000002c2947 */ /* 0x000fea0003800000 */
[----:B------:R-:W2:Y:S01]  /*8a50*/  S2R R9, SR_TID.X ;  /* 0x0000000000097919 */ /* 0x000ea20000002100 */
[----:B------:R-:W-:Y:S01]  /*8a60*/  MOV R14, 0x400 ;  /* 0x00000400000e7802 */ /* 0x000fe20000000f00 */
[----:B-1----:R-:W-:Y:S01]  /*8a70*/  IMAD.MOV.U32 R3, RZ, RZ, 0x8000 ;  /* 0x00008000ff037424 */ /* 0x002fe200078e00ff */
[----:B------:R-:W1:Y:S01]  /*8a80*/  S2R R15, SR_CgaCtaId ;  /* 0x00000000000f7919 */ /* 0x000e620000008800 */
[----:B--2---:R-:W-:-:S04]  /*8a90*/  LOP3.LUT R9, R9, 0x1f, RZ, 0xc0, !PT ;  /* 0x0000001f09097812 */ /* 0x004fc800078ec0ff */
[----:B------:R-:W-:Y:S02]  /*8aa0*/  ISETP.NE.AND P1, PT, R9, RZ, PT ;  /* 0x000000ff0900720c */ /* 0x000fe40003f25270 */
[----:B-1----:R-:W-:-:S05]  /*8ab0*/  LEA R14, R15, R14, 0x18 ;  /* 0x0000000e0f0e7211 */ /* 0x002fca00078ec0ff */
[----:B------:R-:W-:-:S04]  /*8ac0*/  IMAD R2, R16, 0x8, R14 ;  /* 0x0000000810027824 */ /* 0x000fc800078e020e */
[----:B------:R2:W-:Y:S02]  /*8ad0*/  SYNCS.ARRIVE.TRANS64 RZ, [R2+URZ+0x34850], R3 ;  /* 0x0348500302ff79a7 */ /* 0x0005e4000800003f */
[----:B------:R-:W-:Y:S05]  /*8ae0*/  @!P1 BRA `(.L_x_55) ;  /* 0x0000000000049947 */ /* 0x000fea0003800000 */
[----:B------:R-:W-:Y:S01]  /*8af0*/  BPT.TRAP 0x1 ;  /* 0x000000040000795c */ /* 0x000fe20000300000 */
.L_x_55:
[----:B------:R-:W3:Y:S01]  /*8b00*/  S2R R9, SR_CgaCtaId ;  /* 0x0000000000097919 */ /* 0x000ee20000008800 */
[----:B-12---:R-:W-:Y:S01]  /*8b10*/  MOV R3, 0x400 ;  /* 0x0000040000037802 */ /* 0x006fe20000000f00 */
[----:B------:R-:W-:Y:S01]  /*8b20*/  UIADD3 UR4, UP0, UR36, 0x470, URZ ;  /* 0x0000047024047890 */ /* 0x000fe2000ff1e03f */
[----:B------:R-:W-:Y:S01]  /*8b30*/  R2UR UR11, R18 ;  /* 0x00000000120b72ca */ /* 0x000fe200000e0000 */
[----:B------:R-:W-:Y:S01]  /*8b40*/  UMOV UR10, URZ ;  /* 0x0000003f000a7c82 */ /* 0x000fe20008000000 */
[----:B------:R-:W-:Y:S01]  /*8b50*/  R2UR UR13, R5 ;  /* 0x00000000050d72ca */ /* 0x000fe200000e0000 */
[----:B------:R-:W-:Y:S01]  /*8b60*/  UIADD3.X UR5, URZ, UR37, URZ, UP0, !UPT ;  /* 0x000000253f057290 */ /* 0x000fe200087fe43f */
[----:B------:R-:W-:Y:S01]  /*8b70*/  R2UR UR12, R4 ;  /* 0x00000000040c72ca */ /* 0x000fe200000e0000 */
[----:B------:R-:W-:Y:S01]  /*8b80*/  UMOV UR7, 0x14f00000 ;  /* 0x14f0000000077882 */ /* 0x000fe20000000000 */
[----:B------:R-:W-:Y:S01]  /*8b90*/  UMOV UR15, 0x40 ;  /* 0x00000040000f7882 */ /* 0x000fe20000000000 */
[----:B------:R-:W-:Y:S01]  /*8ba0*/  IMAD.MOV.U32 R5, RZ, RZ, R8 ;  /* 0x000000ffff057224 */ /* 0x000fe200078e0008 */
[----:B------:R-:W-:-:S05]  /*8bb0*/  MOV R18, R6 ;  /* 0x0000000600127202 */ /* 0x000fca0000000f00 */
[----:B------:R-:W-:Y:S01]  /*8bc0*/  USHF.L.U32 UR11, UR11, 0x7, URZ ;  /* 0x000000070b0b7899 */ /* 0x000fe2000800063f */
[----:B---3--:R-:W-:-:S05]  /*8bd0*/  LEA R3, R9, R3, 0x18 ;  /* 0x0000000309037211 */ /* 0x008fca00078ec0ff */
[----:B------:R-:W-:-:S05]  /*8be0*/  IMAD R2, R16, 0x8, R3 ;  /* 0x0000000810027824 */ /* 0x000fca00078e0203 */
[----:B------:R-:W-:Y:S01]  /*8bf0*/  R2UR UR9, R2 ;  /* 0x00000000020972ca */ /* 0x000fe200000e0000 */
[----:B------:R-:W-:-:S05]  /*8c00*/  IMAD R2, R16, 0x8000, R3 ;  /* 0x0000800010027824 */ /* 0x000fca00078e0203 */
[----:B------:R-:W-:-:S07]  /*8c10*/  R2UR UR6, R2 ;  /* 0x00000000020672ca */ /* 0x000fce00000e0000 */
[----:B------:R-:W-:-:S06]  /*8c20*/  UIADD3 UR9, UR9, 0x34850, URZ ;  /* 0x0003485009097890 */ /* 0x000fcc000fffe03f */
[----:B------:R-:W-:Y:S02]  /*8c30*/  UIADD3 UR8, UR6, 0x400, URZ ;  /* 0x0000040006087890 */ /* 0x000fe4000fffe03f */
[----:B------:R-:W-:-:S03]  /*8c40*/  UIADD3 UR14, UR6, 0x4400, URZ ;  /* 0x00004400060e7890 */ /* 0x000fc6000fffe03f */
[----:B------:R-:W-:-:S04]  /*8c50*/  UMOV UR6, 0x0 ;  /* 0x0000000000067882 */ /* 0x000fc80000000000 */
[----:B------:R1:W-:Y:S02]  /*8c60*/  UTMALDG.4D [UR8], [UR4], desc[UR6] ;  /* 0x00000608040075b4 */ /* 0x0003e40008019000 */
[----:B-1----:R-:W-:Y:S01]  /*8c70*/  UMOV UR8, UR14 ;  /* 0x0000000e00087c82 */ /* 0x002fe20008000000 */
[----:B------:R-:W-:Y:S02]  /*8c80*/  UMOV UR10, UR15 ;  /* 0x0000000f000a7c82 */ /* 0x000fe40008000000 */
[----:B------:R1:W-:Y:S02]  /*8c90*/  UTMALDG.4D [UR8], [UR4], desc[UR6] ;  /* 0x00000608040075b4 */ /* 0x0003e40008019000 */
[----:B-1----:R-:W-:Y:S01]  /*8ca0*/  NOP ;  /* 0x0000000000007918 */ /* 0x002fe20000000000 */
.L_x_50:
[----:B------:R-:W-:Y:S05]  /*8cb0*/  BSYNC B0 ;  /* 0x0000000000007941 */ /* 0x000fea0003800000 */
.L_x_49:
[----:B------:R-:W2:Y:S01]  /*8cc0*/  LDL.LU R2, [R1+0xc] ;  /* 0x00000c0001027983 */ /* 0x000ea20000300800 */
[----:B------:R-:W-:Y:S02]  /*8cd0*/  IMAD.MOV.U32 R16, RZ, RZ, R7 ;  /* 0x000000ffff107224 */ /* 0x000fe400078e0007 */
[----:B------:R-:W-:Y:S02]  /*8ce0*/  IMAD.MOV.U32 R17, RZ, RZ, R12 ;  /* 0x000000ffff117224 */ /* 0x000fe400078e000c */
[----:B--2---:R-:W-:-:S07]  /*8cf0*/  VIADD R6, R2, 0xfffffffd ;  /* 0xfffffffd02067836 */ /* 0x004fce0000000000 */
.L_x_48:
[----:B------:R-:W-:Y:S01]  /*8d00*/  IMAD.MOV R13, RZ, RZ, -R13 ;  /* 0x000000ffff0d7224 */ /* 0x000fe200078e0a0d */
[----:B------:R-:W-:Y:S04]  /*8d10*/  BSSY B0, `(.L_x_47) ;  /* 0x00000ed000007945 */ /* 0x000fe80003800000 */
[----:B------:R-:W-:-:S13]  /*8d20*/  ISETP.NE.AND P1, PT, R10, R13, PT ;  /* 0x0000000d0a00720c */ /* 0x000fda0003f25270 */
[----:B------:R-:W-:Y:S05]  /*8d30*/  @!P1 BRA `(.L_x_56) ;  /* 0x0000000c00a89947 */ /* 0x000fea0003800000 */
[----:B------:R-:W-:-:S07]  /*8d40*/  IMAD.MOV.U32 R8, RZ, RZ, R5 ;  /* 0x000000ffff087224 */ /* 0x000fce00078e0005 */
.L_x_71:
        /* <DEDUP_REMOVED lines=12> */
[----:B------:R-:W-:-:S04]  /*8e10*/  IMAD R13, R11, UR4, RZ ;  /* 0x000000040b0d7c24 */ /* 0x000fc8000f8e02ff */
[----:B------:R-:W-:Y:S01]  /*8e20*/  IMAD R13, R0, UR5, R13 ;  /* 0x00000005000d7c24 */ /* 0x000fe2000f8e020d */
[----:B-1----:R-:W-:-:S13]  /*8e30*/  ISETP.NE.AND P1, PT, R9, 0x1, PT ;  /* 0x000000010900780c */ /* 0x002fda0003f25270 */
[----:B------:R-:W1:Y:S02]  /*8e40*/  @P1 LDC.64 R2, c[0x0][0x420] ;  /* 0x00010800ff021b82 */ /* 0x000e640000000a00 */
[----:B-1----:R-:W-:-:S04]  /*8e50*/  @P1 IMAD.HI.U32 R8, R6, R2, RZ ;  /* 0x0000000206081227 */ /* 0x002fc800078e00ff */
[----:B------:R-:W-:Y:S01]  /*8e60*/  IMAD.MOV.U32 R2, RZ, RZ, R6 ;  /* 0x000000ffff027224 */ /* 0x000fe200078e0006 */
[----:B------:R-:W-:-:S04]  /*8e70*/  @P1 SHF.R.U32.HI R2, RZ, R3, R8 ;  /* 0x00000003ff021219 */ /* 0x000fc80000011608 */
[--C-:B------:R-:W-:Y:S01]  /*8e80*/  SHF.R.S32.HI R3, RZ, 0x1f, R2.reuse ;  /* 0x0000001fff037819 */ /* 0x100fe20000011402 */
[----:B------:R-:W-:-:S04]  /*8e90*/  IMAD.MOV R12, RZ, RZ, -R2 ;  /* 0x000000ffff0c7224 */ /* 0x000fc800078e0a02 */
[----:B------:R-:W-:Y:S02]  /*8ea0*/  IMAD R12, R9, R12, R6 ;  /* 0x0000000c090c7224 */ /* 0x000fe400078e0206 */
[----:B------:R-:W1:Y:S01]  /*8eb0*/  LDC.64 R8, c[0x0][0x3f8] ;  /* 0x0000fe00ff087b82 */ /* 0x000e620000000a00 */
[----:B------:R-:W-:-:S04]  /*8ec0*/  IMAD.WIDE.U32 R2, R0, UR4, R2 ;  /* 0x0000000400027c25 */ /* 0x000fc8000f8e0002 */
[----:B------:R-:W-:Y:S01]  /*8ed0*/  IMAD.IADD R13, R13, 0x1, R3 ;  /* 0x000000010d0d7824 */ /* 0x000fe200078e0203 */
[----:B-1----:R-:W-:-:S04]  /*8ee0*/  LEA R8, P1, R2, R8, 0x2 ;  /* 0x0000000802087211 */ /* 0x002fc800078210ff */
[----:B------:R-:W-:-:S05]  /*8ef0*/  LEA.HI.X R9, R2, R9, R13, 0x2, P1 ;  /* 0x0000000902097211 */ /* 0x000fca00008f140d */
[----:B------:R1:W5:Y:S04]  /*8f00*/  LDG.E R8, desc[UR6][R8.64] ;  /* 0x0000000608087981 */ /* 0x000368000c1e1900 */
.L_x_59:
[----:B------:R-:W2:Y:S01]  /*8f10*/  S2R R3, SR_CgaCtaId ;  /* 0x0000000000037919 */ /* 0x000ea20000008800 */
[----:B------:R-:W-:-:S04]  /*8f20*/  MOV R2, 0x400 ;  /* 0x0000040000027802 */ /* 0x000fc80000000f00 */
[----:B--2---:R-:W-:Y:S02]  /*8f30*/  LEA R2, R3, R2, 0x18 ;  /* 0x0000000203027211 */ /* 0x004fe400078ec0ff */
[----:B------:R-:W-:Y:S02]  /*8f40*/  SHF.L.U32 R3, R10, 0x1f, RZ ;  /* 0x0000001f0a037819 */ /* 0x000fe400000006ff */
[----:B------:R-:W-:-:S04]  /*8f50*/  LEA R2, R7, R2, 0x3 ;  /* 0x0000000207027211 */ /* 0x000fc800078e18ff */
[----:B------:R-:W2:Y:S02]  /*8f60*/  SYNCS.PHASECHK.TRANS64.TRYWAIT P1, [R2+URZ+0x34840], R3 ;  /* 0x03484003020075a7 */ /* 0x000ea4000802017f */
[----:B--2---:R-:W-:Y:S05]  /*8f70*/  @!P1 BRA `(.L_x_60) ;  /* 0x0000001800049947 */ /* 0x004fea0003800000 */
.L_x_100:
[----:B-1----:R-:W1:Y:S02]  /*8f80*/  S2R R9, SR_TID.X ;  /* 0x0000000000097919 */ /* 0x002e640000002100 */
[----:B-1----:R-:W-:-:S04]  /*8f90*/  LOP3.LUT R9, R9, 0x7f, RZ, 0xc0, !PT ;  /* 0x0000007f09097812 */ /* 0x002fc800078ec0ff */
[----:B------:R-:W-:-:S13]  /*8fa0*/  ISETP.NE.AND P2, PT, R9, RZ, PT ;  /* 0x000000ff0900720c */ /* 0x000fda0003f45270 */
[----:B------:R-:W-:Y:S05]  /*8fb0*/  @P2 BRA `(.L_x_61) ;  /* 0x00000000001c2947 */ /* 0x000fea0003800000 */
[----:B------:R-:W1:Y:S01]  /*8fc0*/  S2R R9, SR_TID.X ;  /* 0x0000000000097919 */ /* 0x000e620000002100 */
[----:B--2---:R-:W-:-:S04]  /*8fd0*/  IMAD.MOV.U32 R3, RZ, RZ, 0xc000 ;  /* 0x0000c000ff037424 */ /* 0x004fc800078e00ff */
[----:B------:R3:W-:Y:S01]  /*8fe0*/  SYNCS.ARRIVE.TRANS64 RZ, [R2+URZ+0x34830], R3 ;  /* 0x0348300302ff79a7 */ /* 0x0007e2000800003f */
[----:B-1----:R-:W-:-:S04]  /*8ff0*/  LOP3.LUT R9, R9, 0x1f, RZ, 0xc0, !PT ;  /* 0x0000001f09097812 */ /* 0x002fc800078ec0ff */
[----:B------:R-:W-:-:S13]  /*9000*/  ISETP.NE.AND P1, PT, R9, RZ, PT ;  /* 0x000000ff0900720c */ /* 0x000fda0003f25270 */
[----:B---3--:R-:W-:Y:S05]  /*9010*/  @!P1 BRA `(.L_x_61) ;  /* 0x0000000000049947 */ /* 0x008fea0003800000 */
[----:B------:R-:W-:Y:S01]  /*9020*/  BPT.TRAP 0x1 ;  /* 0x000000040000795c */ /* 0x000fe20000300000 */
.L_x_61:
[----:B------:R-:W1:Y:S01]  /*9030*/  S2R R9, SR_CgaCtaId ;  /* 0x0000000000097919 */ /* 0x000e620000008800 */
        /* <DEDUP_REMOVED lines=12> */
[----:B------:R-:W-:-:S03]  /*9100*/  SHF.L.U32 R17, R17, 0x1f, RZ ;  /* 0x0000001f11117819 */ /* 0x000fc600000006ff */
[----:B------:R-:W-:Y:S02]  /*9110*/  UIADD3 UR9, UR9, 0x34830, URZ ;  /* 0x0003483009097890 */ /* 0x000fe4000fffe03f */
[----:B------:R-:W-:Y:S01]  /*9120*/  USHF.L.U32 UR11, UR11, 0x7, URZ ;  /* 0x000000070b0b7899 */ /* 0x000fe2000800063f */
[----:B-1----:R-:W-:-:S05]  /*9130*/  LEA R3, R9, R3, 0x18 ;  /* 0x0000000309037211 */ /* 0x002fca00078ec0ff */
[----:B------:R-:W-:Y:S02]  /*9140*/  IMAD R2, R7, 0xc000, R3 ;  /* 0x0000c00007027824 */ /* 0x000fe400078e0203 */
[----:B------:R-:W-:-:S03]  /*9150*/  VIADD R3, R3, 0x34800 ;  /* 0x0003480003037836 */ /* 0x000fc60000000000 */
[----:B------:R-:W-:Y:S01]  /*9160*/  R2UR UR14, R2 ;  /* 0x00000000020e72ca */ /* 0x000fe200000e0000 */
[----:B------:R-:W-:-:S12]  /*9170*/  IMAD R2, R16, 0x8, R3 ;  /* 0x0000000810027824 */ /* 0x000fd800078e0203 */
        /* <DEDUP_REMOVED lines=12> */
.L_x_101:
[----:B------:R-:W-:Y:S05]  /*9240*/  @P2 BRA `(.L_x_63) ;  /* 0x00000000001c2947 */ /* 0x000fea0003800000 */
[----:B------:R-:W2:Y:S01]  /*9250*/  S2R R9, SR_TID.X ;  /* 0x0000000000097919 */ /* 0x000ea20000002100 */
[----:B------:R-:W-:-:S04]  /*9260*/  IMAD.MOV.U32 R3, RZ, RZ, 0x8000 ;  /* 0x00008000ff037424 */ /* 0x000fc800078e00ff */
[----:B------:R3:W-:Y:S01]  /*9270*/  SYNCS.ARRIVE.TRANS64 RZ, [R2+URZ+0x50], R3 ;  /* 0x0000500302ff79a7 */ /* 0x0007e2000800003f */
[----:B--2---:R-:W-:-:S04]  /*9280*/  LOP3.LUT R9, R9, 0x1f, RZ, 0xc0, !PT ;  /* 0x0000001f09097812 */ /* 0x004fc800078ec0ff */
[----:B------:R-:W-:-:S13]  /*9290*/  ISETP.NE.AND P1, PT, R9, RZ, PT ;  /* 0x000000ff0900720c */ /* 0x000fda0003f25270 */
[----:B---3--:R-:W-:Y:S05]  /*92a0*/  @!P1 BRA `(.L_x_63) ;  /* 0x0000000000049947 */ /* 0x008fea0003800000 */
[----:B------:R-:W-:Y:S01]  /*92b0*/  BPT.TRAP 0x1 ;  /* 0x000000040000795c */ /* 0x000fe20000300000 */
.L_x_63:
        /* <DEDUP_REMOVED lines=9> */
[----:B------:R-:W-:Y:S01]  /*9350*/  R2UR UR12, R4 ;  /* 0x00000000040c72ca */ /* 0x000fe200000e0000 */
[----:B------:R-:W-:Y:S01]  /*9360*/  UMOV UR15, 0x40 ;  /* 0x00000040000f7882 */ /* 0x000fe20000000000 */
[----:B------:R-:W-:-:S02]  /*9370*/  IMAD.MOV.U32 R18, RZ, RZ, R12 ;  /* 0x000000ffff127224 */ /* 0x000fc400078e000c */
[----:B------:R-:W-:-:S03]  /*9380*/  IMAD.MOV.U32 R5, RZ, RZ, R8 ;  /* 0x000000ffff057224 */ /* 0x000fc600078e0008 */
[----:B------:R-:W-:Y:S02]  /*9390*/  USHF.L.U32 UR11, UR11, 0x7, URZ ;  /* 0x000000070b0b7899 */ /* 0x000fe4000800063f */
[----:B------:R-:W-:Y:S01]  /*93a0*/  UIADD3 UR9, UR9, 0x50, URZ ;  /* 0x0000005009097890 */ /* 0x000fe2000fffe03f */
[----:B--2---:R-:W-:-:S05]  /*93b0*/  LEA R3, R9, R3, 0x18 ;  /* 0x0000000309037211 */ /* 0x004fca00078ec0ff */
[----:B------:R-:W-:-:S05]  /*93c0*/  IMAD R16, R16, 0x8000, R3 ;  /* 0x0000800010107824 */ /* 0x000fca00078e0203 */
[----:B------:R-:W-:-:S13]  /*93d0*/  R2UR UR6, R16 ;  /* 0x00000000100672ca */ /* 0x000fda00000e0000 */
[----:B------:R-:W-:Y:S02]  /*93e0*/  UIADD3 UR8, UR6, 0x400, URZ ;  /* 0x0000040006087890 */ /* 0x000fe4000fffe03f */
[----:B------:R-:W-:-:S03]  /*93f0*/  UIADD3 UR14, UR6, 0x4400, URZ ;  /* 0x00004400060e7890 */ /* 0x000fc6000fffe03f */
[----:B------:R-:W-:-:S04]  /*9400*/  UMOV UR6, 0x0 ;  /* 0x0000000000067882 */ /* 0x000fc80000000000 */
[----:B------:R2:W-:Y:S02]  /*9410*/  UTMALDG.4D [UR8], [UR4], desc[UR6] ;  /* 0x00000608040075b4 */ /* 0x0005e40008019000 */
[----:B--2---:R-:W-:Y:S01]  /*9420*/  UMOV UR8, UR14 ;  /* 0x0000000e00087c82 */ /* 0x004fe20008000000 */
[----:B------:R-:W-:Y:S02]  /*9430*/  UMOV UR10, UR15 ;  /* 0x0000000f000a7c82 */ /* 0x000fe40008000000 */
[----:B------:R2:W-:Y:S02]  /*9440*/  UTMALDG.4D [UR8], [UR4], desc[UR6] ;  /* 0x00000608040075b4 */ /* 0x0005e40008019000 */
[----:B--2---:R-:W-:Y:S01]  /*9450*/  NOP ;  /* 0x0000000000007918 */ /* 0x004fe20000000000 */
.L_x_58:
[----:B------:R-:W-:Y:S05]  /*9460*/  BSYNC B1 ;  /* 0x0000000000017941 */ /* 0x000fea0003800000 */
.L_x_57:
[----:B------:R-:W-:Y:S01]  /*9470*/  VIADD R16, R7, 0x1 ;  /* 0x0000000107107836 */ /* 0x000fe20000000000 */
[----:B------:R-:W-:Y:S04]  /*9480*/  BSSY B1, `(.L_x_64) ;  /* 0x0000072000017945 */ /* 0x000fe80003800000 */
[----:B------:R-:W-:-:S04]  /*9490*/  ISETP.NE.AND P1, PT, R16, 0x2, PT ;  /* 0x000000021000780c */ /* 0x000fc80003f25270 */
[----:B-1----:R-:W-:Y:S02]  /*94a0*/  SEL R17, RZ, 0x1, P1 ;  /* 0x00000001ff117807 */ /* 0x002fe40000800000 */
[----:B------:R-:W-:Y:S02]  /*94b0*/  SEL R16, R16, RZ, P1 ;  /* 0x000000ff10107207 */ /* 0x000fe40000800000 */
[----:B------:R-:W-:Y:S01]  /*94c0*/  LOP3.LUT R17, R10, R17, RZ, 0x3c, !PT ;  /* 0x000000110a117212 */ /* 0x000fe200078e3cff */
[----:B------:R-:W-:Y:S06]  /*94d0*/  @!P6 BRA `(.L_x_65) ;  /* 0x0000000400b0e947 */ /* 0x000fec0003800000 */
[----:B------:R-:W-:Y:S01]  /*94e0*/  VIADD R12, R6, 0xffffffff ;  /* 0xffffffff060c7836 */ /* 0x000fe20000000000 */
        /* <DEDUP_REMOVED lines=11> */
[----:B------:R-:W-:-:S05]  /*95a0*/  IADD3 R3, -R2, RZ, RZ ;  /* 0x000000ff02037210 */ /* 0x000fca0007ffe1ff */
[----:B------:R-:W-:Y:S01]  /*95b0*/  IMAD R12, R8, R3, R12 ;  /* 0x00000003080c7224 */ /* 0x000fe200078e020c */
[--C-:B------:R-:W-:Y:S01]  /*95c0*/  SHF.R.S32.HI R3, RZ, 0x1f, R2.reuse ;  /* 0x0000001fff037819 */ /* 0x100fe20000011402 */
[----:B------:R-:W1:Y:S02]  /*95d0*/  LDC.64 R8, c[0x0][0x3f8] ;  /* 0x0000fe00ff087b82 */ /* 0x000e640000000a00 */
[----:B------:R-:W-:-:S04]  /*95e0*/  IMAD.WIDE.U32 R2, R0, UR4, R2 ;  /* 0x0000000400027c25 */ /* 0x000fc8000f8e0002 */
[----:B------:R-:W-:Y:S01]  /*95f0*/  IMAD.IADD R13, R13, 0x1, R3 ;  /* 0x000000010d0d7824 */ /* 0x000fe200078e0203 */
[----:B-1----:R-:W-:-:S04]  /*9600*/  LEA R8, P1, R2, R8, 0x2 ;  /* 0x0000000802087211 */ /* 0x002fc800078210ff */
[----:B------:R-:W-:-:S05]  /*9610*/  LEA.HI.X R9, R2, R9, R13, 0x2, P1 ;  /* 0x0000000902097211 */ /* 0x000fca00008f140d */
[----:B------:R1:W5:Y:S04]  /*9620*/  LDG.E R8, desc[UR6][R8.64] ;  /* 0x0000000608087981 */ /* 0x000368000c1e1900 */
.L_x_66:
[----:B------:R-:W2:Y:S01]  /*9630*/  S2R R3, SR_CgaCtaId ;  /* 0x0000000000037919 */ /* 0x000ea20000008800 */
[----:B------:R-:W-:-:S04]  /*9640*/  MOV R2, 0x400 ;  /* 0x0000040000027802 */ /* 0x000fc80000000f00 */
[----:B--2---:R-:W-:Y:S02]  /*9650*/  LEA R2, R3, R2, 0x18 ;  /* 0x0000000203027211 */ /* 0x004fe400078ec0ff */
[----:B------:R-:W-:-:S03]  /*9660*/  SHF.L.U32 R3, R17, 0x1f, RZ ;  /* 0x0000001f11037819 */ /* 0x000fc600000006ff */
[----:B------:R-:W-:-:S04]  /*9670*/  IMAD R2, R16, 0x8, R2 ;  /* 0x0000000810027824 */ /* 0x000fc800078e0202 */
[----:B------:R-:W2:Y:S02]  /*9680*/  SYNCS.PHASECHK.TRANS64.TRYWAIT P1, [R2+URZ+0x34840], R3 ;  /* 0x03484003020075a7 */ /* 0x000ea4000802017f */
[----:B--2---:R-:W-:Y:S05]  /*9690*/  @!P1 BRA `(.L_x_67) ;  /* 0x0000001000649947 */ /* 0x004fea0003800000 */
.L_x_102:
        /* <DEDUP_REMOVED lines=11> */
.L_x_68:
[----:B------:R-:W1:Y:S01]  /*9750*/  S2R R13, SR_CgaCtaId ;  /* 0x00000000000d7919 */ /* 0x000e620000008800 */
[----:B------:R-:W-:Y:S01]  /*9760*/  MOV R9, 0x400 ;  /* 0x0000040000097802 */ /* 0x000fe20000000f00 */
[----:B------:R-:W-:Y:S01]  /*9770*/  UIADD3 UR4, UP0, UR36, 0x370, URZ ;  /* 0x0000037024047890 */ /* 0x000fe2000ff1e03f */
[----:B------:R-:W-:Y:S01]  /*9780*/  R2UR UR11, R12 ;  /* 0x000000000c0b72ca */ /* 0x000fe200000e0000 */
[----:B------:R-:W-:Y:S01]  /*9790*/  UMOV UR10, URZ ;  /* 0x0000003f000a7c82 */ /* 0x000fe20008000000 */
[----:B------:R-:W-:Y:S01]  /*97a0*/  R2UR UR12, R4 ;  /* 0x00000000040c72ca */ /* 0x000fe200000e0000 */
[----:B------:R-:W-:Y:S01]  /*97b0*/  UIADD3.X UR5, URZ, UR37, URZ, UP0, !UPT ;  /* 0x000000253f057290 */ /* 0x000fe200087fe43f */
[----:B-----5:R-:W-:Y:S01]  /*97c0*/  R2UR UR13, R8 ;  /* 0x00000000080d72ca */ /* 0x020fe200000e0000 */
[----:B------:R-:W-:Y:S01]  /*97d0*/  UMOV UR6, 0x0 ;  /* 0x0000000000067882 */ /* 0x000fe20000000000 */
[----:B------:R-:W-:Y:S01]  /*97e0*/  UMOV UR7, 0x14f00000 ;  /* 0x14f0000000077882 */ /* 0x000fe20000000000 */
[----:B------:R-:W-:Y:S01]  /*97f0*/  UMOV UR18, 0x40 ;  /* 0x0000004000127882 */ /* 0x000fe20000000000 */
[----:B------:R-:W-:-:S05]  /*9800*/  UMOV UR17, 0x80 ;  /* 0x0000008000117882 */ /* 0x000fca0000000000 */
[----:B------:R-:W-:Y:S01]  /*9810*/  USHF.L.U32 UR11, UR11, 0x7, URZ ;  /* 0x000000070b0b7899 */ /* 0x000fe2000800063f */
[----:B-1----:R-:W-:-:S05]  /*9820*/  LEA R9, R13, R9, 0x18 ;  /* 0x000000090d097211 */ /* 0x002fca00078ec0ff */
[----:B--2---:R-:W-:-:S04]  /*9830*/  VIADD R2, R9, 0x34800 ;  /* 0x0003480009027836 */ /* 0x004fc80000000000 */
[--C-:B------:R-:W-:Y:S02]  /*9840*/  IMAD R3, R16, 0x8, R2.reuse ;  /* 0x0000000810037824 */ /* 0x100fe400078e0202 */
[----:B------:R-:W-:-:S03]  /*9850*/  IMAD R2, R7, 0x8, R2 ;  /* 0x0000000807027824 */ /* 0x000fc600078e0202 */
[----:B------:R-:W-:Y:S01]  /*9860*/  R2UR UR9, R3 ;  /* 0x00000000030972ca */ /* 0x000fe200000e0000 */
[----:B------:R-:W-:-:S05]  /*9870*/  IMAD R3, R16, 0xc000, R9 ;  /* 0x0000c00010037824 */ /* 0x000fca00078e0209 */
[----:B------:R-:W-:Y:S02]  /*9880*/  R2UR UR8, R3 ;  /* 0x00000000030872ca */ /* 0x000fe400000e0000 */
[----:B------:R-:W-:-:S05]  /*9890*/  SHF.L.U32 R3, R10, 0x1f, RZ ;  /* 0x0000001f0a037819 */ /* 0x000fca00000006ff */
[----:B------:R-:W-:-:S06]  /*98a0*/  UIADD3 UR9, UR9, 0x30, URZ ;  /* 0x0000003009097890 */ /* 0x000fcc000fffe03f */
[----:B------:R-:W-:Y:S02]  /*98b0*/  UIADD3 UR14, UR8, 0x1c400, URZ ;  /* 0x0001c400080e7890 */ /* 0x000fe4000fffe03f */
[----:B------:R-:W-:Y:S02]  /*98c0*/  UIADD3 UR15, UR8, 0x20400, URZ ;  /* 0x00020400080f7890 */ /* 0x000fe4000fffe03f */
[----:B------:R-:W-:-:S03]  /*98d0*/  UIADD3 UR16, UR8, 0x24400, URZ ;  /* 0x0002440008107890 */ /* 0x000fc6000fffe03f */
[----:B------:R-:W-:Y:S02]  /*98e0*/  UMOV UR8, UR14 ;  /* 0x0000000e00087c82 */ /* 0x000fe40008000000 */
[----:B------:R1:W-:Y:S02]  /*98f0*/  UTMALDG.4D [UR8], [UR4], desc[UR6] ;  /* 0x00000608040075b4 */ /* 0x0003e40008019000 */
[----:B-1----:R-:W-:Y:S01]  /*9900*/  UMOV UR8, UR15 ;  /* 0x0000000f00087c82 */ /* 0x002fe20008000000 */
[----:B------:R-:W-:Y:S02]  /*9910*/  UMOV UR10, UR18 ;  /* 0x00000012000a7c82 */ /* 0x000fe40008000000 */
[----:B------:R1:W-:Y:S02]  /*9920*/  UTMALDG.4D [UR8], [UR4], desc[UR6] ;  /* 0x00000608040075b4 */ /* 0x0003e40008019000 */
[----:B-1----:R-:W-:Y:S01]  /*9930*/  UMOV UR8, UR16 ;  /* 0x0000001000087c82 */ /* 0x002fe20008000000 */
[----:B------:R-:W-:-:S02]  /*9940*/  UMOV UR10, UR17 ;  /* 0x00000011000a7c82 */ /* 0x000fc40008000000 */
[----:B------:R1:W-:Y:S01]  /*9950*/  UTMALDG.4D [UR8], [UR4], desc[UR6] ;  /* 0x00000608040075b4 */ /* 0x0003e20008019000 */
[----:B------:R-:W2:Y:S02]  /*9960*/  SYNCS.PHASECHK.TRANS64.TRYWAIT P1, [R2+URZ+0x60], R3 ;  /* 0x00006003020075a7 */ /* 0x000ea4000802017f */
[----:B-12---:R-:W-:Y:S05]  /*9970*/  @!P1 BRA `(.L_x_69) ;  /* 0x0000000c00c09947 */ /* 0x006fea0003800000 */
.L_x_103:
        /* <DEDUP_REMOVED lines=8> */
.L_x_70:
[----:B------:R-:W2:Y:S01]  /*9a00*/  S2R R9, SR_CgaCtaId ;  /* 0x0000000000097919 */ /* 0x000ea20000008800 */
[----:B-1----:R-:W-:Y:S01]  /*9a10*/  MOV R3, 0x400 ;  /* 0x0000040000037802 */ /* 0x002fe20000000f00 */
        /* <DEDUP_REMOVED lines=9> */
[----:B------:R-:W-:Y:S01]  /*9ab0*/  IMAD.MOV.U32 R18, RZ, RZ, R12 ;  /* 0x000000ffff127224 */ /* 0x000fe200078e000c */
[----:B------:R-:W-:-:S04]  /*9ac0*/  MOV R5, R8 ;  /* 0x0000000800057202 */ /* 0x000fc80000000f00 */
        /* <DEDUP_REMOVED lines=13> */
.L_x_65:
[----:B------:R-:W-:Y:S05]  /*9ba0*/  BSYNC B1 ;  /* 0x0000000000017941 */ /* 0x000fea0003800000 */
.L_x_64:
[C---:B------:R-:W-:Y:S01]  /*9bb0*/  ISETP.GT.AND P1, PT, R6.reuse, 0x1, PT ;  /* 0x000000010600780c */ /* 0x040fe20003f24270 */
[----:B------:R-:W-:-:S12]  /*9bc0*/  VIADD R6, R6, 0xfffffffe ;  /* 0xfffffffe06067836 */ /* 0x000fd80000000000 */
[----:B------:R-:W-:Y:S05]  /*9bd0*/  @P1 BRA `(.L_x_71) ;  /* 0xfffffff0005c1947 */ /* 0x000fea000383ffff */
.L_x_56:
[----:B------:R-:W-:Y:S05]  /*9be0*/  BSYNC B0 ;  /* 0x0000000000007941 */ /* 0x000fea0003800000 */
.L_x_47:
[----:B------:R-:W-:Y:S04]  /*9bf0*/  BSSY B0, `(.L_x_72) ;  /* 0x000002c000007945 */ /* 0x000fe80003800000 */
[----:B------:R-:W-:Y:S05]  /*9c00*/  @!P6 BRA `(.L_x_73) ;  /* 0x0000000000a8e947 */ /* 0x000fea0003800000 */
[----:B------:R-:W2:Y:S01]  /*9c10*/  S2R R3, SR_CgaCtaId ;  /* 0x0000000000037919 */ /* 0x000ea20000008800 */
[----:B------:R-:W-:Y:S01]  /*9c20*/  MOV R0, 0x400 ;  /* 0x0000040000007802 */ /* 0x000fe20000000f00 */
[----:B------:R-:W3:Y:S03]  /*9c30*/  S2R R2, SR_TID.X ;  /* 0x0000000000027919 */ /* 0x000ee60000002100 */
[----:B--2---:R-:W-:Y:S02]  /*9c40*/  LEA R0, R3, R0, 0x18 ;  /* 0x0000000003007211 */ /* 0x004fe400078ec0ff */
[----:B---3--:R-:W-:-:S03]  /*9c50*/  LOP3.LUT R2, R2, 0x7f, RZ, 0xc0, !PT ;  /* 0x0000007f02027812 */ /* 0x008fc600078ec0ff */
[----:B------:R-:W-:Y:S01]  /*9c60*/  IMAD R3, R16, 0x8, R0 ;  /* 0x0000000810037824 */ /* 0x000fe200078e0200 */
[----:B------:R-:W-:Y:S02]  /*9c70*/  SHF.L.U32 R0, R17, 0x1f, RZ ;  /* 0x0000001f11007819 */ /* 0x000fe400000006ff */
[----:B------:R-:W-:Y:S02]  /*9c80*/  ISETP.NE.AND P1, PT, R2, RZ, PT ;  /* 0x000000ff0200720c */ /* 0x000fe40003f25270 */
[----:B------:R-:W2:Y:S02]  /*9c90*/  SYNCS.PHASECHK.TRANS64.TRYWAIT P0, [R3+URZ+0x34860], R0 ;  /* 0x03486000030075a7 */ /* 0x000ea4000800017f */
[----:B--2---:R-:W-:Y:S09]  /*9ca0*/  @!P0 BRA `(.L_x_74) ;  /* 0x0000000c00088947 */ /* 0x004ff20003800000 */
.L_x_104:
        /* <DEDUP_REMOVED lines=8> */
.L_x_75:
        /* <DEDUP_REMOVED lines=10> */
[----:B------:R-:W-:-:S06]  /*9dd0*/  UMOV UR15, 0x40 ;  /* 0x00000040000f7882 */ /* 0x000fcc0000000000 */
[----:B------:R-:W-:Y:S02]  /*9de0*/  UIADD3 UR9, UR9, 0x34850, URZ ;  /* 0x0003485009097890 */ /* 0x000fe4000fffe03f */
[----:B------:R-:W-:Y:S01]  /*9df0*/  USHF.L.U32 UR11, UR11, 0x7, URZ ;  /* 0x000000070b0b7899 */ /* 0x000fe2000800063f */
[----:B---3--:R-:W-:-:S05]  /*9e00*/  LEA R0, R2, R0, 0x18 ;  /* 0x0000000002007211 */ /* 0x008fca00078ec0ff */
        /* <DEDUP_REMOVED lines=10> */
.L_x_73:
[----:B------:R-:W-:Y:S05]  /*9eb0*/  BSYNC B0 ;  /* 0x0000000000007941 */ /* 0x000fea0003800000 */
.L_x_72:
[----:B------:R-:W2:Y:S01]  /*9ec0*/  LDL.LU R0, [R1+0x10] ;  /* 0x0000100001007983 */ /* 0x000ea20000300800 */
[----:B------:R-:W-:-:S03]  /*9ed0*/  ULDC UR4, c[0x0][0xda4] ;  /* 0x0003690000047ab9 */ /* 0x000fc60000000800 */
[----:B------:R-:W3:Y:S01]  /*9ee0*/  LDL.LU R2, [R1+0x18] ;  /* 0x0000180001027983 */ /* 0x000ee20000300800 */
[----:B------:R-:W-:-:S05]  /*9ef0*/  VIADD R16, R16, 0x1 ;  /* 0x0000000110107836 */ /* 0x000fca0000000000 */
[----:B------:R-:W-:-:S04]  /*9f00*/  ISETP.NE.AND P0, PT, R16, 0x2, PT ;  /* 0x000000021000780c */ /* 0x000fc80003f05270 */
[----:B------:R-:W-:Y:S01]  /*9f10*/  SEL R16, R16, RZ, P0 ;  /* 0x000000ff10107207 */ /* 0x000fe20000000000 */
[----:B--2---:R-:W-:Y:S02]  /*9f20*/  VIADD R0, R0, UR38 ;  /* 0x0000002600007c36 */ /* 0x004fe40008000000 */
[----:B---3--:R-:W-:-:S03]  /*9f30*/  VIADD R2, R2, 0x1 ;  /* 0x0000000102027836 */ /* 0x008fc60000000000 */
[----:B------:R2:W-:Y:S01]  /*9f40*/  STL [R1+0x10], R0 ;  /* 0x0000100001007387 */ /* 0x0005e20000100800 */
[----:B------:R-:W-:-:S03]  /*9f50*/  ISETP.GE.AND P1, PT, R0, UR4, PT ;  /* 0x0000000400007c0c */ /* 0x000fc6000bf26270 */
[----:B------:R3:W-:Y:S01]  /*9f60*/  STL [R1+0x18], R2 ;  /* 0x0000180201007387 */ /* 0x0007e20000100800 */
[----:B--2---:R-:W-:-:S04]  /*9f70*/  SEL R0, RZ, 0x1, P0 ;  /* 0x00000001ff007807 */ /* 0x004fc80000000000 */
[----:B------:R-:W-:-:S05]  /*9f80*/  LOP3.LUT R17, R17, R0, RZ, 0x3c, !PT ;  /* 0x0000000011117212 */ /* 0x000fca00078e3cff */
[----:B---3--:R-:W-:Y:S05]  /*9f90*/  @!P1 BRA `(.L_x_76) ;  /* 0xffffffd000cc9947 */ /* 0x008fea000383ffff */
[----:B------:R-:W-:-:S07]  /*9fa0*/  LOP3.LUT R2, R2, 0x1, RZ, 0xc, !PT ;  /* 0x0000000102027812 */ /* 0x000fce00078e0cff */
.L_x_32:
[----:B------:R-:W2:Y:S01]  /*9fb0*/  S2R R3, SR_CgaCtaId ;  /* 0x0000000000037919 */ /* 0x000ea20000008800 */
[----:B------:R-:W-:Y:S01]  /*9fc0*/  MOV R0, 0x400 ;  /* 0x0000040000007802 */ /* 0x000fe20000000f00 */
[----:B------:R-:W-:Y:S03]  /*9fd0*/  BSSY B0, `(.L_x_77) ;  /* 0x0000005000007945 */ /* 0x000fe60003800000 */
[----:B--2---:R-:W-:Y:S02]  /*9fe0*/  LEA R0, R3, R0, 0x18 ;  /* 0x0000000003007211 */ /* 0x004fe400078ec0ff */
[----:B------:R-:W-:-:S04]  /*9ff0*/  SHF.L.U32 R3, R2, 0x1f, RZ ;  /* 0x0000001f02037819 */ /* 0x000fc800000006ff */
[----:B------:R-:W2:Y:S02]  /*a000*/  SYNCS.PHASECHK.TRANS64.TRYWAIT P0, [R0+URZ+0x34820], R3 ;  /* 0x03482003000075a7 */ /* 0x000ea4000800017f */
[----:B--2---:R-:W-:Y:S05]  /*a010*/  @!P0 BRA `(.L_x_78) ;  /* 0x0000000800408947 */ /* 0x004fea0003800000 */
.L_x_105:
[----:B------:R-:W-:Y:S05]  /*a020*/  BSYNC B0 ;  /* 0x0000000000007941 */ /* 0x000fea0003800000 */
.L_x_77:
[----:B------:R-:W-:-:S03]  /*a030*/  UMOV UR4, 0xffffffff ;  /* 0xffffffff00047882 */ /* 0x000fc60000000000 */
[----:B------:R-:W-:Y:S05]  /*a040*/  BRA.DIV UR4, `(.L_x_79) ;  /* 0x0000000a04487947 */ /* 0x000fea000b800000 */
[----:B------:R-:W3:Y:S02]  /*a050*/  S2R R2, SR_TID.X ;  /* 0x0000000000027919 */ /* 0x000ee40000002100 */
[----:B---3--:R-:W-:-:S04]  /*a060*/  SHF.R.U32.HI R2, RZ, 0x5, R2 ;  /* 0x00000005ff027819 */ /* 0x008fc80000011602 */
[----:B------:R-:W-:-:S05]  /*a070*/  LOP3.LUT R2, R2, 0x3, RZ, 0xc0, !PT ;  /* 0x0000000302027812 */ /* 0x000fca00078ec0ff */
[----:B------:R3:W4:Y:S02]  /*a080*/  SHFL.IDX PT, R14, R2, RZ, 0x1f ;  /* 0x00001fff020e7589 */ /* 0x00072400000e0000 */
.L_x_108:
[----:B----4-:R-:W-:Y:S01]  /*a090*/  ISETP.NE.AND P0, PT, R14, RZ, PT ;  /* 0x000000ff0e00720c */ /* 0x010fe20003f05270 */
[----:B------:R-:W-:-:S12]  /*a0a0*/  BSSY B0, `(.L_x_80) ;  /* 0x0000024000007945 */ /* 0x000fd80003800000 */
[----:B------:R-:W-:Y:S05]  /*a0b0*/  @P0 BRA `(.L_x_81) ;  /* 0x0000000000880947 */ /* 0x000fea0003800000 */
[----:B------:R-:W-:-:S03]  /*a0c0*/  UMOV UR4, 0xffffffff ;  /* 0xffffffff00047882 */ /* 0x000fc60000000000 */
[----:B------:R-:W-:Y:S05]  /*a0d0*/  BRA.DIV UR4, `(.L_x_82) ;  /* 0x0000000a04587947 */ /* 0x000fea000b800000 */
[----:B------:R-:W-:-:S13]  /*a0e0*/  ELECT P6, URZ, PT ;  /* 0x00000000003f782f */ /* 0x000fda00038c0000 */
.L_x_111:
[----:B------:R-:W-:Y:S05]  /*a0f0*/  @!P6 BRA `(.L_x_81) ;  /* 0x000000000078e947 */ /* 0x000fea0003800000 */
[----:B---3--:R-:W3:Y:S02]  /*a100*/  LDL.LU R2, [R1+0x1c] ;  /* 0x00001c0001027983 */ /* 0x008ee40000300800 */
[----:B---3--:R-:W-:-:S04]  /*a110*/  LOP3.LUT R2, R2, 0x2, RZ, 0xfc, !PT ;  /* 0x0000000202027812 */ /* 0x008fc800078efcff */
[----:B------:R-:W-:-:S13]  /*a120*/  ISETP.NE.AND P2, PT, R2, 0x3, PT ;  /* 0x000000030200780c */ /* 0x000fda0003f45270 */
[----:B------:R-:W-:Y:S05]  /*a130*/  @!P2 BRA `(.L_x_83) ;  /* 0x000000000004a947 */ /* 0x000fea0003800000 */
[----:B------:R-:W-:Y:S01]  /*a140*/  BPT.TRAP 0x1 ;  /* 0x000000040000795c */ /* 0x000fe20000300000 */
.L_x_83:
[----:B--2---:R-:W-:Y:S01]  /*a150*/  VIADD R3, R0, 0x34840 ;  /* 0x0003484000037836 */ /* 0x004fe20000000000 */
[----:B------:R-:W-:Y:S02]  /*a160*/  SHF.L.U32 R5, R17, 0x1f, RZ ;  /* 0x0000001f11057819 */ /* 0x000fe400000006ff */
[C---:B------:R-:W-:Y:S01]  /*a170*/  IADD3 R2, R16.reuse, 0x1, RZ ;  /* 0x0000000110027810 */ /* 0x040fe20007ffe0ff */
[----:B-1----:R-:W-:-:S03]  /*a180*/  IMAD R6, R16, 0x8, R3 ;  /* 0x0000000810067824 */ /* 0x002fc600078e0203 */
[----:B------:R-:W-:Y:S01]  /*a190*/  ISETP.NE.AND P1, PT, R2, 0x2, PT ;  /* 0x000000020200780c */ /* 0x000fe20003f25270 */
[----:B------:R-:W1:Y:S03]  /*a1a0*/  SYNCS.PHASECHK.TRANS64.TRYWAIT P0, [R6+URZ], R5 ;  /* 0x00000005060075a7 */ /* 0x000e66000800017f */
[----:B------:R-:W-:-:S04]  /*a1b0*/  SEL R4, RZ, 0x1, P1 ;  /* 0x00000001ff047807 */ /* 0x000fc80000800000 */
[----:B------:R-:W-:Y:S02]  /*a1c0*/  LOP3.LUT R17, R17, R4, RZ, 0x3c, !PT ;  /* 0x0000000411117212 */ /* 0x000fe400078e3cff */
[----:B------:R-:W-:Y:S02]  /*a1d0*/  SEL R4, R2, RZ, P1 ;  /* 0x000000ff02047207 */ /* 0x000fe40000800000 */
[----:B------:R-:W-:-:S03]  /*a1e0*/  SHF.L.U32 R2, R17, 0x1f, RZ ;  /* 0x0000001f11027819 */ /* 0x000fc600000006ff */
[----:B------:R-:W-:Y:S01]  /*a1f0*/  IMAD R3, R4, 0x8, R3 ;  /* 0x0000000804037824 */ /* 0x000fe200078e0203 */
[----:B-1----:R-:W-:Y:S06]  /*a200*/  @!P0 BRA `(.L_x_84) ;  /* 0x00000008002c8947 */ /* 0x002fec0003800000 */
.L_x_112:
[----:B------:R-:W2:Y:S02]  /*a210*/  SYNCS.PHASECHK.TRANS64.TRYWAIT P0, [R3+URZ], R2 ;  /* 0x00000002030075a7 */ /* 0x000ea4000800017f */
[----:B--2---:R-:W-:Y:S05]  /*a220*/  @!P0 BRA `(.L_x_85) ;  /* 0x0000000800388947 */ /* 0x004fea0003800000 */
.L_x_113:
[----:B------:R-:W-:Y:S05]  /*a230*/  @!P2 BRA `(.L_x_86) ;  /* 0x000000000004a947 */ /* 0x000fea0003800000 */
[----:B------:R-:W-:Y:S01]  /*a240*/  BPT.TRAP 0x1 ;  /* 0x000000040000795c */ /* 0x000fe20000300000 */
.L_x_86:
[----:B--2---:R-:W-:-:S04]  /*a250*/  VIADD R3, R0, 0x34860 ;  /* 0x0003486000037836 */ /* 0x004fc80000000000 */
[----:B------:R-:W-:-:S04]  /*a260*/  IMAD R16, R16, 0x8, R3 ;  /* 0x0000000810107824 */ /* 0x000fc800078e0203 */
[----:B------:R-:W2:Y:S02]  /*a270*/  SYNCS.PHASECHK.TRANS64.TRYWAIT P0, [R16+URZ], R5 ;  /* 0x00000005100075a7 */ /* 0x000ea4000800017f */
[----:B--2---:R-:W-:Y:S05]  /*a280*/  @!P0 BRA `(.L_x_87) ;  /* 0x0000000800348947 */ /* 0x004fea0003800000 */
.L_x_114:
[----:B------:R-:W-:-:S07]  /*a290*/  IMAD R3, R4, 0x8, R3 ;  /* 0x0000000804037824 */ /* 0x000fce00078e0203 */
.L_x_88:
[----:B---3--:R3:W4:Y:S02]  /*a2a0*/  SYNCS.PHASECHK.TRANS64.TRYWAIT P0, [R3+URZ], R2 ;  /* 0x00000002030075a7 */ /* 0x008724000800017f */
[----:B----4-:R-:W-:Y:S05]  /*a2b0*/  @!P0 NANOSLEEP.SYNCS 0x989680 ;  /* 0x009896800000895d */ /* 0x010fea0003900000 */
[----:B------:R-:W4:Y:S02]  /*a2c0*/  @!P0 SYNCS.PHASECHK.TRANS64 P0, [R3+URZ], R2 ;  /* 0x00000002030085a7 */ /* 0x000f24000800007f */
[----:B----4-:R-:W-:Y:S05]  /*a2d0*/  @!P0 BRA `(.L_x_88) ;  /* 0xfffffffc00f08947 */ /* 0x010fea000383ffff */
.L_x_81:
[----:B------:R-:W-:Y:S05]  /*a2e0*/  BSYNC B0 ;  /* 0x0000000000007941 */ /* 0x000fea0003800000 */
.L_x_80:
[----:B------:R-:W-:Y:S05]  /*a2f0*/  EXIT ;  /* 0x000000000000794d */ /* 0x000fea0003800000 */
.L_x_10:
[----:B-1----:R-:W-:-:S04]  /*a300*/  IMAD.U32 R3, RZ, RZ, UR60 ;  /* 0x0000003cff037e24 */ /* 0x002fc8000f8e00ff */
[----:B------:R1:W2:Y:S03]  /*a310*/  SYNCS.PHASECHK.TRANS64.TRYWAIT P1, [R3+URZ+0x34800], R0 ;  /* 0x03480000030075a7 */ /* 0x0002a6000802017f */
[----:B--2---:R-:W-:Y:S05]  /*a320*/  @!P1 NANOSLEEP.SYNCS 0x989680 ;  /* 0x009896800000995d */ /* 0x004fea0003900000 */
[----:B------:R-:W2:Y:S02]  /*a330*/  @!P1 SYNCS.PHASECHK.TRANS64 P1, [R3+URZ+0x34800], R0 ;  /* 0x03480000030095a7 */ /* 0x000ea4000802007f */
[----:B--2---:R-:W-:Y:S05]  /*a340*/  @!P1 BRA `(.L_x_10) ;  /* 0xfffffffc00ec9947 */ /* 0x004fea000383ffff */
[----:B------:R-:W-:Y:S05]  /*a350*/  BRA `(.L_x_89) ;  /* 0xffffff6c00647947 */ /* 0x000fea000383ffff */
.L_x_14:
[----:B--2---:R2:W3:Y:S02]  /*a360*/  SYNCS.PHASECHK.TRANS64.TRYWAIT P2, [R3+URZ+0x34830], R0 ;  /* 0x03483000030075a7 */ /* 0x0044e4000804017f */
[----:B---3--:R-:W-:Y:S05]  /*a370*/  @!P2 NANOSLEEP.SYNCS 0x989680 ;  /* 0x009896800000a95d */ /* 0x008fea0003900000 */
[----:B------:R-:W3:Y:S02]  /*a380*/  @!P2 SYNCS.PHASECHK.TRANS64 P2, [R3+URZ+0x34830], R0 ;  /* 0x034830000300a5a7 */ /* 0x000ee4000804007f */
[----:B---3--:R-:W-:Y:S05]  /*a390*/  @!P2 BRA `(.L_x_14) ;  /* 0xfffffffc00f0a947 */ /* 0x008fea000383ffff */
[----:B------:R-:W-:Y:S05]  /*a3a0*/  BRA `(.L_x_13) ;  /* 0xffffff6c00907947 */ /* 0x000fea000383ffff */
.L_x_19:
[----:B--2---:R-:W-:-:S04]  /*a3b0*/  IMAD.U32 R9, RZ, RZ, UR6 ;  /* 0x00000006ff097e24 */ /* 0x004fc8000f8e00ff */
[----:B------:R2:W3:Y:S03]  /*a3c0*/  SYNCS.PHASECHK.TRANS64.TRYWAIT P2, [R9+URZ+0x34830], R0 ;  /* 0x03483000090075a7 */ /* 0x0004e6000804017f */
[----:B---3--:R-:W-:Y:S05]  /*a3d0*/  @!P2 NANOSLEEP.SYNCS 0x989680 ;  /* 0x009896800000a95d */ /* 0x008fea0003900000 */
[----:B------:R-:W3:Y:S02]  /*a3e0*/  @!P2 SYNCS.PHASECHK.TRANS64 P2, [R9+URZ+0x34830], R0 ;  /* 0x034830000900a5a7 */ /* 0x000ee4000804007f */
[----:B---3--:R-:W-:Y:S05]  /*a3f0*/  @!P2 BRA `(.L_x_19) ;  /* 0xfffffffc00eca947 */ /* 0x008fea000383ffff */
[----:B------:R-:W-:Y:S05]  /*a400*/  BRA `(.L_x_18) ;  /* 0xffffff9400447947 */ /* 0x000fea000383ffff */
.L_x_23:
[----:B--2---:R-:W-:-:S04]  /*a410*/  IMAD.U32 R7, RZ, RZ, UR7 ;  /* 0x00000007ff077e24 */ /* 0x004fc8000f8e00ff */
[----:B------:R2:W3:Y:S03]  /*a420*/  SYNCS.PHASECHK.TRANS64.TRYWAIT P2, [R7+URZ+0x34850], R0 ;  /* 0x03485000070075a7 */ /* 0x0004e6000804017f */
[----:B---3--:R-:W-:Y:S05]  /*a430*/  @!P2 NANOSLEEP.SYNCS 0x989680 ;  /* 0x009896800000a95d */ /* 0x008fea0003900000 */
[----:B------:R-:W3:Y:S02]  /*a440*/  @!P2 SYNCS.PHASECHK.TRANS64 P2, [R7+URZ+0x34850], R0 ;  /* 0x034850000700a5a7 */ /* 0x000ee4000804007f */
[----:B---3--:R-:W-:Y:S05]  /*a450*/  @!P2 BRA `(.L_x_23) ;  /* 0xfffffffc00eca947 */ /* 0x008fea000383ffff */
[----:B------:R-:W-:Y:S05]  /*a460*/  BRA `(.L_x_22) ;  /* 0xffffff9c006c7947 */ /* 0x000fea000383ffff */
.L_x_28:
[----:B--2---:R-:W-:-:S04]  /*a470*/  IMAD.U32 R5, RZ, RZ, UR7 ;  /* 0x00000007ff057e24 */ /* 0x004fc8000f8e00ff */
[----:B------:R2:W3:Y:S03]  /*a480*/  SYNCS.PHASECHK.TRANS64.TRYWAIT P0, [R5+URZ+0x34850], R4 ;  /* 0x03485004050075a7 */ /* 0x0004e6000800017f */
[----:B---3--:R-:W-:Y:S05]  /*a490*/  @!P0 NANOSLEEP.SYNCS 0x989680 ;  /* 0x009896800000895d */ /* 0x008fea0003900000 */
[----:B------:R-:W3:Y:S02]  /*a4a0*/  @!P0 SYNCS.PHASECHK.TRANS64 P0, [R5+URZ+0x34850], R4 ;  /* 0x03485004050085a7 */ /* 0x000ee4000800007f */
[----:B---3--:R-:W-:Y:S05]  /*a4b0*/  @!P0 BRA `(.L_x_28) ;  /* 0xfffffffc00ec8947 */ /* 0x008fea000383ffff */
[----:B------:R-:W-:Y:S05]  /*a4c0*/  BRA `(.L_x_27) ;  /* 0xffffffb8003c7947 */ /* 0x000fea000383ffff */
.L_x_39:
[----:B------:R-:W1:Y:S01]  /*a4d0*/  S2R R6, SR_TID.X ;  /* 0x0000000000067919 */ /* 0x000e620000002100 */
[----:B------:R-:W-:Y:S01]  /*a4e0*/  BSSY B0, `(.L_x_90) ;  /* 0x000000a000007945 */ /* 0x000fe20003800000 */
[----:B------:R-:W-:Y:S01]  /*a4f0*/  MOV R12, RZ ;  /* 0x000000ff000c7202 */ /* 0x000fe20000000f00 */
[----:B------:R-:W-:Y:S02]  /*a500*/  IMAD.MOV.U32 R11, RZ, RZ, 0x1f ;  /* 0x0000001fff0b7424 */ /* 0x000fe400078e00ff */
[----:B------:R-:W-:Y:S01]  /*a510*/  IMAD.MOV.U32 R15, RZ, RZ, -0x1 ;  /* 0xffffffffff0f7424 */ /* 0x000fe200078e00ff */
[----:B-1----:R-:W-:-:S04]  /*a520*/  SHF.R.U32.HI R6, RZ, 0x5, R6 ;  /* 0x00000005ff067819 */ /* 0x002fc80000011606 */
[----:B------:R-:W-:-:S05]  /*a530*/  LOP3.LUT R6, R6, 0x3, RZ, 0xc0, !PT ;  /* 0x0000000306067812 */ /* 0x000fca00078ec0ff */
[----:B------:R-:W-:-:S07]  /*a540*/  IMAD.MOV.U32 R13, RZ, RZ, R6 ;  /* 0x000000ffff0d7224 */ /* 0x000fce00078e0006 */
[----:B------:R-:W-:Y:S05]  /*a550*/  WARPSYNC.COLLECTIVE R15, `(.L_x_91) ;  /* 0x000000000f087348 */ /* 0x000fea0003c00000 */
[----:B------:R1:W2:Y:S02]  /*a560*/  SHFL.IDX P6, R14, R13, R12, R11 ;  /* 0x0000000c0d0e7389 */ /* 0x0002a400000c000b */
[----:B-12---:R-:W-:Y:S01]  /*a570*/  ENDCOLLECTIVE ;  /* 0x000000000000791b */ /* 0x006fe20003800000 */
.L_x_91:
[----:B------:R-:W-:Y:S05]  /*a580*/  BSYNC B0 ;  /* 0x0000000000007941 */ /* 0x000fea0003800000 */
.L_x_90:
[----:B------:R-:W-:Y:S05]  /*a590*/  BRA `(.L_x_92) ;  /* 0xffffffd400d87947 */ /* 0x000fea000383ffff */
.L_x_40:
[----:B------:R-:W-:Y:S01]  /*a5a0*/  BSSY B0, `(.L_x_93) ;  /* 0x0000006000007945 */ /* 0x000fe20003800000 */
[----:B------:R-:W-:-:S07]  /*a5b0*/  IMAD.MOV.U32 R15, RZ, RZ, -0x1 ;  /* 0xffffffffff0f7424 */ /* 0x000fce00078e00ff */
[----:B------:R-:W-:Y:S05]  /*a5c0*/  WARPSYNC.COLLECTIVE R15, `(.L_x_94) ;  /* 0x000000000f0c7348 */ /* 0x000fea0003c00000 */
[----:B------:R-:W-:Y:S02]  /*a5d0*/  ELECT P6, UR62, PT ;  /* 0x00000000003e782f */ /* 0x000fe400038c0000 */
[----:B------:R-:W-:Y:S01]  /*a5e0*/  MOV R14, UR62 ;  /* 0x0000003e000e7c02 */ /* 0x000fe20008000f00 */
[----:B------:R-:W-:Y:S10]  /*a5f0*/  ENDCOLLECTIVE ;  /* 0x000000000000791b */ /* 0x000ff40003800000 */
.L_x_94:
[----:B------:R-:W-:Y:S05]  /*a600*/  BSYNC B0 ;  /* 0x0000000000007941 */ /* 0x000fea0003800000 */
.L_x_93:
[----:B------:R-:W-:Y:S05]  /*a610*/  BRA `(.L_x_95) ;  /* 0xffffffd400d07947 */ /* 0x000fea000383ffff */
.L_x_43:
[----:B--2---:R2:W3:Y:S02]  /*a620*/  SYNCS.PHASECHK.TRANS64.TRYWAIT P1, [R6+URZ+0x34840], R7 ;  /* 0x03484007060075a7 */ /* 0x0044e4000802017f */
[----:B---3--:R-:W-:Y:S05]  /*a630*/  @!P1 NANOSLEEP.SYNCS 0x989680 ;  /* 0x009896800000995d */ /* 0x008fea0003900000 */
[----:B------:R-:W3:Y:S02]  /*a640*/  @!P1 SYNCS.PHASECHK.TRANS64 P1, [R6+URZ+0x34840], R7 ;  /* 0x03484007060095a7 */ /* 0x000ee4000802007f */
[----:B---3--:R-:W-:Y:S05]  /*a650*/  @!P1 BRA `(.L_x_43) ;  /* 0xfffffffc00f09947 */ /* 0x008fea000383ffff */
[----:B------:R-:W-:Y:S05]  /*a660*/  BRA `(.L_x_96) ;  /* 0xffffffd800347947 */ /* 0x000fea000383ffff */
.L_x_46:
[----:B-1----:R-:W1:Y:S01]  /*a670*/  S2R R8, SR_CgaCtaId ;  /* 0x0000000000087919 */ /* 0x002e620000008800 */
[----:B------:R-:W-:-:S04]  /*a680*/  MOV R7, 0x400 ;  /* 0x0000040000077802 */ /* 0x000fc80000000f00 */
[----:B-1----:R-:W-:-:S04]  /*a690*/  LEA R7, R8, R7, 0x18 ;  /* 0x0000000708077211 */ /* 0x002fc800078ec0ff */
[----:B------:R1:W2:Y:S03]  /*a6a0*/  SYNCS.PHASECHK.TRANS64.TRYWAIT P1, [R7+URZ+0x34820], R6 ;  /* 0x03482006070075a7 */ /* 0x0002a6000802017f */
[----:B--2---:R-:W-:Y:S05]  /*a6b0*/  @!P1 NANOSLEEP.SYNCS 0x989680 ;  /* 0x009896800000995d */ /* 0x004fea0003900000 */
[----:B------:R-:W2:Y:S02]  /*a6c0*/  @!P1 SYNCS.PHASECHK.TRANS64 P1, [R7+URZ+0x34820], R6 ;  /* 0x03482006070095a7 */ /* 0x000ea4000802007f */
[----:B--2---:R-:W-:Y:S05]  /*a6d0*/  @!P1 BRA `(.L_x_46) ;  /* 0xfffffffc00e49947 */ /* 0x004fea000383ffff */
[----:B------:R-:W-:Y:S05]  /*a6e0*/  BRA `(.L_x_97) ;  /* 0xffffffdc00707947 */ /* 0x000fea000383ffff */
.L_x_52:
[----:B-1----:R1:W2:Y:S02]  /*a6f0*/  SYNCS.PHASECHK.TRANS64.TRYWAIT P1, [R2+URZ+0x34840], R3 ;  /* 0x03484003020075a7 */ /* 0x0022a4000802017f */
[----:B--2---:R-:W-:Y:S05]  /*a700*/  @!P1 NANOSLEEP.SYNCS 0x989680 ;  /* 0x009896800000995d */ /* 0x004fea0003900000 */
[----:B------:R-:W2:Y:S02]  /*a710*/  @!P1 SYNCS.PHASECHK.TRANS64 P1, [R2+URZ+0x34840], R3 ;  /* 0x03484003020095a7 */ /* 0x000ea4000802007f */
[----:B--2---:R-:W-:Y:S05]  /*a720*/  @!P1 BRA `(.L_x_52) ;  /* 0xfffffffc00f09947 */ /* 0x004fea000383ffff */
[----:B------:R-:W-:Y:S05]  /*a730*/  BRA `(.L_x_98) ;  /* 0xffffffe000107947 */ /* 0x000fea000383ffff */
.L_x_54:
[----:B-1----:R1:W2:Y:S02]  /*a740*/  SYNCS.PHASECHK.TRANS64.TRYWAIT P1, [R2+URZ+0x60], R3 ;  /* 0x00006003020075a7 */ /* 0x0022a4000802017f */
[----:B--2---:R-:W-:Y:S05]  /*a750*/  @!P1 NANOSLEEP.SYNCS 0x989680 ;  /* 0x009896800000995d */ /* 0x004fea0003900000 */
[----:B------:R-:W2:Y:S02]  /*a760*/  @!P1 SYNCS.PHASECHK.TRANS64 P1, [R2+URZ+0x60], R3 ;  /* 0x00006003020095a7 */ /* 0x000ea4000802007f */
[----:B--2---:R-:W-:Y:S05]  /*a770*/  @!P1 BRA `(.L_x_54) ;  /* 0xfffffffc00f09947 */ /* 0x004fea000383ffff */
[----:B------:R-:W-:Y:S05]  /*a780*/  BRA `(.L_x_99) ;  /* 0xffffffe000ac7947 */ /* 0x000fea000383ffff */
.L_x_60:
[----:B--2---:R2:W3:Y:S02]  /*a790*/  SYNCS.PHASECHK.TRANS64.TRYWAIT P1, [R2+URZ+0x34840], R3 ;  /* 0x03484003020075a7 */ /* 0x0044e4000802017f */
[----:B---3--:R-:W-:Y:S05]  /*a7a0*/  @!P1 NANOSLEEP.SYNCS 0x989680 ;  /* 0x009896800000995d */ /* 0x008fea0003900000 */
[----:B------:R-:W3:Y:S02]  /*a7b0*/  @!P1 SYNCS.PHASECHK.TRANS64 P1, [R2+URZ+0x34840], R3 ;  /* 0x03484003020095a7 */ /* 0x000ee4000802007f */
[----:B---3--:R-:W-:Y:S05]  /*a7c0*/  @!P1 BRA `(.L_x_60) ;  /* 0xfffffffc00f09947 */ /* 0x008fea000383ffff */
[----:B------:R-:W-:Y:S05]  /*a7d0*/  BRA `(.L_x_100) ;  /* 0xffffffe400e87947 */ /* 0x000fea000383ffff */
.L_x_62:
[----:B-1----:R1:W2:Y:S02]  /*a7e0*/  SYNCS.PHASECHK.TRANS64.TRYWAIT P1, [R2+URZ+0x60], R17 ;  /* 0x00006011020075a7 */ /* 0x0022a4000802017f */
[----:B--2---:R-:W-:Y:S05]  /*a7f0*/  @!P1 NANOSLEEP.SYNCS 0x989680 ;  /* 0x009896800000995d */ /* 0x004fea0003900000 */
[----:B------:R-:W2:Y:S02]  /*a800*/  @!P1 SYNCS.PHASECHK.TRANS64 P1, [R2+URZ+0x60], R17 ;  /* 0x00006011020095a7 */ /* 0x000ea4000802007f */
[----:B--2---:R-:W-:Y:S05]  /*a810*/  @!P1 BRA `(.L_x_62) ;  /* 0xfffffffc00f09947 */ /* 0x004fea000383ffff */
[----:B------:R-:W-:Y:S05]  /*a820*/  BRA `(.L_x_101) ;  /* 0xffffffe800847947 */ /* 0x000fea000383ffff */
.L_x_67:
[----:B--2---:R2:W3:Y:S02]  /*a830*/  SYNCS.PHASECHK.TRANS64.TRYWAIT P1, [R2+URZ+0x34840], R3 ;  /* 0x03484003020075a7 */ /* 0x0044e4000802017f */
[----:B---3--:R-:W-:Y:S05]  /*a840*/  @!P1 NANOSLEEP.SYNCS 0x989680 ;  /* 0x009896800000995d */ /* 0x008fea0003900000 */
[----:B------:R-:W3:Y:S02]  /*a850*/  @!P1 SYNCS.PHASECHK.TRANS64 P1, [R2+URZ+0x34840], R3 ;  /* 0x03484003020095a7 */ /* 0x000ee4000802007f */
[----:B---3--:R-:W-:Y:S05]  /*a860*/  @!P1 BRA `(.L_x_67) ;  /* 0xfffffffc00f09947 */ /* 0x008fea000383ffff */
[----:B------:R-:W-:Y:S05]  /*a870*/  BRA `(.L_x_102) ;  /* 0xffffffec00887947 */ /* 0x000fea000383ffff */
.L_x_69:
[----:B-1----:R1:W2:Y:S02]  /*a880*/  SYNCS.PHASECHK.TRANS64.TRYWAIT P1, [R2+URZ+0x60], R3 ;  /* 0x00006003020075a7 */ /* 0x0022a4000802017f */
[----:B--2---:R-:W-:Y:S05]  /*a890*/  @!P1 NANOSLEEP.SYNCS 0x989680 ;  /* 0x009896800000995d */ /* 0x004fea0003900000 */
[----:B------:R-:W2:Y:S02]  /*a8a0*/  @!P1 SYNCS.PHASECHK.TRANS64 P1, [R2+URZ+0x60], R3 ;  /* 0x00006003020095a7 */ /* 0x000ea4000802007f */
[----:B--2---:R-:W-:Y:S05]  /*a8b0*/  @!P1 BRA `(.L_x_69) ;  /* 0xfffffffc00f09947 */ /* 0x004fea000383ffff */
[----:B------:R-:W-:Y:S05]  /*a8c0*/  BRA `(.L_x_103) ;  /* 0xfffffff0002c7947 */ /* 0x000fea000383ffff */
.L_x_74:
[----:B--2---:R2:W3:Y:S02]  /*a8d0*/  SYNCS.PHASECHK.TRANS64.TRYWAIT P0, [R3+URZ+0x34860], R0 ;  /* 0x03486000030075a7 */ /* 0x0044e4000800017f */
[----:B---3--:R-:W-:Y:S05]  /*a8e0*/  @!P0 NANOSLEEP.SYNCS 0x989680 ;  /* 0x009896800000895d */ /* 0x008fea0003900000 */
[----:B------:R-:W3:Y:S02]  /*a8f0*/  @!P0 SYNCS.PHASECHK.TRANS64 P0, [R3+URZ+0x34860], R0 ;  /* 0x03486000030085a7 */ /* 0x000ee4000800007f */
[----:B---3--:R-:W-:Y:S05]  /*a900*/  @!P0 BRA `(.L_x_74) ;  /* 0xfffffffc00f08947 */ /* 0x008fea000383ffff */
[----:B------:R-:W-:Y:S05]  /*a910*/  BRA `(.L_x_104) ;  /* 0xfffffff000e47947 */ /* 0x000fea000383ffff */
.L_x_78:
[----:B--2---:R2:W3:Y:S02]  /*a920*/  SYNCS.PHASECHK.TRANS64.TRYWAIT P0, [R0+URZ+0x34820], R3 ;  /* 0x03482003000075a7 */ /* 0x0044e4000800017f */
[----:B---3--:R-:W-:Y:S05]  /*a930*/  @!P0 NANOSLEEP.SYNCS 0x989680 ;  /* 0x009896800000895d */ /* 0x008fea0003900000 */
[----:B------:R-:W3:Y:S02]  /*a940*/  @!P0 SYNCS.PHASECHK.TRANS64 P0, [R0+URZ+0x34820], R3 ;  /* 0x03482003000085a7 */ /* 0x000ee4000800007f */
[----:B---3--:R-:W-:Y:S05]  /*a950*/  @!P0 BRA `(.L_x_78) ;  /* 0xfffffffc00f08947 */ /* 0x008fea000383ffff */
[----:B------:R-:W-:Y:S05]  /*a960*/  BRA `(.L_x_105) ;  /* 0xfffffff400ac7947 */ /* 0x000fea000383ffff */
.L_x_79:
[----:B------:R-:W3:Y:S01]  /*a970*/  S2R R2, SR_TID.X ;  /* 0x0000000000027919 */ /* 0x000ee20000002100 */
[----:B------:R-:W-:Y:S01]  /*a980*/  BSSY B0, `(.L_x_106) ;  /* 0x000000a000007945 */ /* 0x000fe20003800000 */
[----:B------:R-:W-:Y:S02]  /*a990*/  IMAD.MOV.U32 R12, RZ, RZ, RZ ;  /* 0x000000ffff0c7224 */ /* 0x000fe400078e00ff */
[----:B------:R-:W-:Y:S02]  /*a9a0*/  IMAD.MOV.U32 R11, RZ, RZ, 0x1f ;  /* 0x0000001fff0b7424 */ /* 0x000fe400078e00ff */
[----:B------:R-:W-:Y:S01]  /*a9b0*/  IMAD.MOV.U32 R15, RZ, RZ, -0x1 ;  /* 0xffffffffff0f7424 */ /* 0x000fe200078e00ff */
[----:B---3--:R-:W-:-:S04]  /*a9c0*/  SHF.R.U32.HI R2, RZ, 0x5, R2 ;  /* 0x00000005ff027819 */ /* 0x008fc80000011602 */
[----:B------:R-:W-:-:S05]  /*a9d0*/  LOP3.LUT R2, R2, 0x3, RZ, 0xc0, !PT ;  /* 0x0000000302027812 */ /* 0x000fca00078ec0ff */
[----:B------:R-:W-:-:S07]  /*a9e0*/  IMAD.MOV.U32 R13, RZ, RZ, R2 ;  /* 0x000000ffff0d7224 */ /* 0x000fce00078e0002 */
[----:B-12---:R-:W-:Y:S05]  /*a9f0*/  WARPSYNC.COLLECTIVE R15, `(.L_x_107) ;  /* 0x000000000f087348 */ /* 0x006fea0003c00000 */
[----:B------:R3:W4:Y:S02]  /*aa00*/  SHFL.IDX P6, R14, R13, R12, R11 ;  /* 0x0000000c0d0e7389 */ /* 0x00072400000c000b */
[----:B-1234-:R-:W-:Y:S01]  /*aa10*/  ENDCOLLECTIVE ;  /* 0x000000000000791b */ /* 0x01efe20003800000 */
.L_x_107:
[----:B------:R-:W-:Y:S05]  /*aa20*/  BSYNC B0 ;  /* 0x0000000000007941 */ /* 0x000fea0003800000 */
.L_x_106:
[----:B------:R-:W-:Y:S05]  /*aa30*/  BRA `(.L_x_108) ;  /* 0xfffffff400947947 */ /* 0x000fea000383ffff */
.L_x_82:
[----:B------:R-:W-:Y:S01]  /*aa40*/  BSSY B1, `(.L_x_109) ;  /* 0x0000006000017945 */ /* 0x000fe20003800000 */
[----:B------:R-:W-:-:S07]  /*aa50*/  IMAD.MOV.U32 R15, RZ, RZ, -0x1 ;  /* 0xffffffffff0f7424 */ /* 0x000fce00078e00ff */
[----:B-123--:R-:W-:Y:S05]  /*aa60*/  WARPSYNC.COLLECTIVE R15, `(.L_x_110) ;  /* 0x000000000f0c7348 */ /* 0x00efea0003c00000 */
[----:B------:R-:W-:Y:S02]  /*aa70*/  ELECT P6, UR62, PT ;  /* 0x00000000003e782f */ /* 0x000fe400038c0000 */
[----:B------:R-:W-:Y:S01]  /*aa80*/  MOV R14, UR62 ;  /* 0x0000003e000e7c02 */ /* 0x000fe20008000f00 */
[----:B-123--:R-:W-:Y:S10]  /*aa90*/  ENDCOLLECTIVE ;  /* 0x000000000000791b */ /* 0x00eff40003800000 */
.L_x_110:
[----:B------:R-:W-:Y:S05]  /*aaa0*/  BSYNC B1 ;  /* 0x0000000000017941 */ /* 0x000fea0003800000 */
.L_x_109:
[----:B------:R-:W-:Y:S05]  /*aab0*/  BRA `(.L_x_111) ;  /* 0xfffffff4008c7947 */ /* 0x000fea000383ffff */
.L_x_84:
[----:B-1----:R1:W2:Y:S02]  /*aac0*/  SYNCS.PHASECHK.TRANS64.TRYWAIT P0, [R6+URZ], R5 ;  /* 0x00000005060075a7 */ /* 0x0022a4000800017f */
[----:B--2---:R-:W-:Y:S05]  /*aad0*/  @!P0 NANOSLEEP.SYNCS 0x989680 ;  /* 0x009896800000895d */ /* 0x004fea0003900000 */
[----:B------:R-:W2:Y:S02]  /*aae0*/  @!P0 SYNCS.PHASECHK.TRANS64 P0, [R6+URZ], R5 ;  /* 0x00000005060085a7 */ /* 0x000ea4000800007f */
[----:B--2---:R-:W-:Y:S05]  /*aaf0*/  @!P0 BRA `(.L_x_84) ;  /* 0xfffffffc00f08947 */ /* 0x004fea000383ffff */
[----:B------:R-:W-:Y:S05]  /*ab00*/  BRA `(.L_x_112) ;  /* 0xfffffff400c07947 */ /* 0x000fea000383ffff */
.L_x_85:
[----:B--2---:R2:W3:Y:S02]  /*ab10*/  SYNCS.PHASECHK.TRANS64.TRYWAIT P0, [R3+URZ], R2 ;  /* 0x00000002030075a7 */ /* 0x0044e4000800017f */
[----:B---3--:R-:W-:Y:S05]  /*ab20*/  @!P0 NANOSLEEP.SYNCS 0x989680 ;  /* 0x009896800000895d */ /* 0x008fea0003900000 */
[----:B------:R-:W3:Y:S02]  /*ab30*/  @!P0 SYNCS.PHASECHK.TRANS64 P0, [R3+URZ], R2 ;  /* 0x00000002030085a7 */ /* 0x000ee4000800007f */
[----:B---3--:R-:W-:Y:S05]  /*ab40*/  @!P0 BRA `(.L_x_85) ;  /* 0xfffffffc00f08947 */ /* 0x008fea000383ffff */
[----:B------:R-:W-:Y:S05]  /*ab50*/  BRA `(.L_x_113) ;  /* 0xfffffff400b47947 */ /* 0x000fea000383ffff */
.L_x_87:
[----:B--2---:R2:W3:Y:S02]  /*ab60*/  SYNCS.PHASECHK.TRANS64.TRYWAIT P0, [R16+URZ], R5 ;  /* 0x00000005100075a7 */ /* 0x0044e4000800017f */
[----:B---3--:R-:W-:Y:S05]  /*ab70*/  @!P0 NANOSLEEP.SYNCS 0x989680 ;  /* 0x009896800000895d */ /* 0x008fea0003900000 */
[----:B------:R-:W3:Y:S02]  /*ab80*/  @!P0 SYNCS.PHASECHK.TRANS64 P0, [R16+URZ], R5 ;  /* 0x00000005100085a7 */ /* 0x000ee4000800007f */
[----:B---3--:R-:W-:Y:S05]  /*ab90*/  @!P0 BRA `(.L_x_87) ;  /* 0xfffffffc00f08947 */ /* 0x008fea000383ffff */
[----:B------:R-:W-:Y:S05]  /*aba0*/  BRA `(.L_x_114) ;  /* 0xfffffff400b87947 */ /* 0x000fea000383ffff */
.L_x_115:
[----:B------:R-:W-:-:S00]  /*abb0*/  BRA `(.L_x_115) ;  /* 0xfffffffc00fc7947 */ /* 0x000fc0000383ffff */
[----:B------:R-:W-:-:S00]  /*abc0*/  NOP ;  /* 0x0000000000007918 */ /* 0x000fc00000000000 */
        /* <DEDUP_REMOVED lines=11> */
.L_x_11930:


//--------------------- .text._ZN7cutlass13device_kernelIN5flash11enable_sm90INS1_16FlashAttnFwdSm90INS1_25CollectiveMainloopFwdSm90ILi2EN4cute5tupleIJNS5_1CILi2EEENS7_ILi1EEES9_EEENS6_IJNS7_ILi128EEESB_NS7_ILi192EEEEEELi128ENS_6half_tEfNS_4arch4Sm90ELb0ELb0ELb0ELb0ELb0ELb0ELb0ELb1ELb1ELb0ELb0ELb0EEENS1_21CollectiveEpilogueFwdINS6_IJSB_SB_SB_EEESA_SE_SG_Li256ELb0ELb0ELb0ELb0EEENS1_29StaticPersistentTileSchedulerILb0EEEEEEEEEvNT_6ParamsE --------------------------
	.section	.text._ZN7cutlass13device_kernelIN5flash11enable_sm90INS1_16FlashAttnFwdSm90INS1_25CollectiveMainloopFwdSm90ILi2EN4cute5tupleIJNS5_1CILi2EEENS7_ILi1EEES9_EEENS6_IJNS7_ILi128EEESB_NS7_ILi192EEEEEELi128ENS_6half_tEfNS_4arch4Sm90ELb0ELb0ELb0ELb0ELb0ELb0ELb0ELb1ELb1ELb0ELb0ELb0EEENS1_21CollectiveEpilogueFwdINS6_IJSB_SB_SB_EEESA_SE_SG_Li256ELb0ELb0ELb0ELb0EEENS1_29StaticPersistentTileSchedulerILb0EEEEEEEEEvNT_6ParamsE,"ax",@progbits
	.align	128
.text._ZN7cutlass13device_kernelIN5flash11enable_sm90INS1_16FlashAttnFwdSm90INS1_25CollectiveMainloopFwdSm90ILi2EN4cute5tupleIJNS5_1CILi2EEENS7_ILi1EEES9_EEENS6_IJNS7_ILi128EEESB_NS7_ILi192EEEEEELi128ENS_6half_tEfNS_4arch4Sm90ELb0ELb0ELb0ELb0ELb0ELb0ELb0ELb1ELb1ELb0ELb0ELb0EEENS1_21CollectiveEpilogueFwdINS6_IJSB_SB_SB_EEESA_SE_SG_Li256ELb0ELb0ELb0ELb0EEENS1_29StaticPersistentTileSchedulerILb0EEEEEEEEEvNT_6ParamsE:
        .type           _ZN7cutlass13device_kernelIN5flash11enable_sm90INS1_16FlashAttnFwdSm90INS1_25CollectiveMainloopFwdSm90ILi2EN4cute5tupleIJNS5_1CILi2EEENS7_ILi1EEES9_EEENS6_IJNS7_ILi128EEESB_NS7_ILi192EEEEEELi128ENS_6half_tEfNS_4arch4Sm90ELb0ELb0ELb0ELb0ELb0ELb0ELb0ELb1ELb1ELb0ELb0ELb0EEENS1_21CollectiveEpilogueFwdINS6_IJSB_SB_SB_EEESA_SE_SG_Li256ELb0ELb0ELb0ELb0EEENS1_29StaticPersistentTileSchedulerILb0EEEEEEEEEvNT_6ParamsE,@function
        .size           _ZN7cutlass13device_kernelIN5flash11enable_sm90INS1_16FlashAttnFwdSm90INS1_25CollectiveMainloopFwdSm90ILi2EN4cute5tupleIJNS5_1CILi2EEENS7_ILi1EEES9_EEENS6_IJNS7_ILi128EEESB_NS7_ILi192EEEEEELi128ENS_6half_tEfNS_4arch4Sm90ELb0ELb0ELb0ELb0ELb0ELb0ELb0ELb1ELb1ELb0ELb0ELb0EEENS1_21CollectiveEpilogueFwdINS6_IJSB_SB_SB_EEESA_SE_SG_Li256ELb0ELb0ELb0ELb0EEENS1_29StaticPersistentTileSchedulerILb0EEEEEEEEEvNT_6ParamsE,(.L_x_11931 - _ZN7cutlass13device_kernelIN5flash11enable_sm90INS1_16FlashAttnFwdSm90INS1_25CollectiveMainloopFwdSm90ILi2EN4cute5tupleIJNS5_1CILi2EEENS7_ILi1EEES9_EEENS6_IJNS7_ILi128EEESB_NS7_ILi192EEEEEELi128ENS_6half_tEfNS_4arch4Sm90ELb0ELb0ELb0ELb0ELb0ELb0ELb0ELb1ELb1ELb0ELb0ELb0EEENS1_21CollectiveEpilogueFwdINS6_IJSB_SB_SB_EEESA_SE_SG_Li256ELb0ELb0ELb0ELb0EEENS1_29StaticPersistentTileSchedulerILb0EEEEEEEEEvNT_6ParamsE)
        .other          _ZN7cutlass13device_kernelIN5flash11enable_sm90INS1_16FlashAttnFwdSm90INS1_25CollectiveMainloopFwdSm90ILi2EN4cute5tupleIJNS5_1CILi2EEENS7_ILi1EEES9_EEENS6_IJNS7_ILi128EEESB_NS7_ILi192EEEEEELi128ENS_6half_tEfNS_4arch4Sm90ELb0ELb0ELb0ELb0ELb0ELb0ELb0ELb1ELb1ELb0ELb0ELb0EEENS1_21CollectiveEpilogueFwdINS6_IJSB_SB_SB_EEESA_SE_SG_Li256ELb0ELb0ELb0ELb0EEENS1_29StaticPersistentTileSchedulerILb0EEEEEEEEEvNT_6ParamsE,@"STO_CUDA_ENTRY STV_DEFAULT"
_ZN7cutlass13device_kernelIN5flash11enable_sm90INS1_16FlashAttnFwdSm90INS1_25CollectiveMainloopFwdSm90ILi2EN4cute5tupleIJNS5_1CILi2EEENS7_ILi1EEES9_EEENS6_IJNS7_ILi128EEESB_NS7_ILi192EEEEEELi128ENS_6half_tEfNS_4arch4Sm90ELb0ELb0ELb0ELb0ELb0ELb0ELb0ELb1ELb1ELb0ELb0ELb0EEENS1_21CollectiveEpilogueFwdINS6_IJSB_SB_SB_EEESA_SE_SG_Li256ELb0ELb0ELb0ELb0EEENS1_29StaticPersistentTileSchedulerILb0EEEEEEEEEvNT_6ParamsE:
[----:B------:R-:W1:Y:S02]  /*0000*/  LDC R1, c[0x0][0x28] ;  /* 0x00000a00ff017b82 */ /* 0x000e640000000800 */
[----:B-1----:R-:W-:Y:S01]  /*0010*/  VIADD R1, R1, 0xffffffd8 ;  /* 0xffffffd801017836 */ /* 0x002fe20000000000 */
[----:B------:R-:W1:Y:S01]  /*0020*/  S2R R8, SR_TID.X ;  /* 0x0000000000087919 */ /* 0x000e620000002100 */
[----:B------:R-:W-:Y:S01]  /*0030*/  ELECT P0, URZ, PT ;  /* 0x00000000003f782f */ /* 0x000fe20003800000 */
[----:B------:R-:W-:Y:S01]  /*0040*/  BSSY B0, `(.L_x_116) ;  /* 0x0000014000007945 */ /* 0x000fe20003800000 */
[----:B-1----:R-:W-:-:S05]  /*0050*/  SHF.R.U32.HI R0, RZ, 0x5, R8 ;  /* 0x00000005ff007819 */ /* 0x002fca0000011608 */
[----:B------:R-:W1:Y:S02]  /*0060*/  SHFL.IDX PT, R2, R0, RZ, 0x1f ;  /* 0x00001fff00027589 */ /* 0x000e6400000e0000 */
[----:B-1----:R-:W-:Y:S02]  /*0070*/  ISETP.EQ.AND P0, PT, R2, RZ, P0 ;  /* 0x000000ff0200720c */ /* 0x002fe40000702270 */
[----:B------:R-:W-:-:S11]  /*0080*/  SHF.R.U32.HI R2, RZ, 0x7, R8 ;  /* 0x00000007ff027819 */ /* 0x000fd60000011608 */
        /* <DEDUP_REMOVED lines=15> */
.L_x_117:
[----:B------:R-:W-:Y:S05]  /*0180*/  BSYNC B0 ;  /* 0x0000000000007941 */ /* 0x000fea0003800000 */
.L_x_116:
[----:B------:R-:W-:Y:S01]  /*0190*/  VOTEU.ANY UP0, P0 ;  /* 0x00000000003f7886 */ /* 0x000fe20000000100 */
[----:B------:R-:W1:Y:S01]  /*01a0*/  SHFL.IDX PT, R2, R2, RZ, 0x1f ;  /* 0x00001fff02027589 */ /* 0x000e6200000e0000 */
[----:B------:R-:W-:Y:S01]  /*01b0*/  UMOV UR4, 0x1 ;  /* 0x0000000100047882 */ /* 0x000fe20000000000 */
[----:B------:R-:W-:Y:S01]  /*01c0*/  UMOV UR7, 0x2 ;  /* 0x0000000200077882 */ /* 0x000fe20000000000 */
[----:B------:R-:W-:Y:S01]  /*01d0*/  VOTEU.ANY UP1, P0 ;  /* 0x00000000003f7886 */ /* 0x000fe20000020100 */
[----:B------:R-:W2:Y:S01]  /*01e0*/  @UP0 S2UR UR8, SR_CgaCtaId ;  /* 0x00000000000809c3 */ /* 0x000ea20000008800 */
[----:B------:R-:W3:Y:S01]  /*01f0*/  SHFL.IDX PT, R3, R0, RZ, 0x1f ;  /* 0x00001fff00037589 */ /* 0x000ee200000e0000 */
[----:B------:R-:W-:Y:S01]  /*0200*/  @UP0 UMOV UR6, 0x400 ;  /* 0x0000040000060882 */ /* 0x000fe20000000000 */
[----:B------:R-:W-:-:S04]  /*0210*/  @UP0 UIADD3 UR4, -UR4, 0x100000, URZ ;  /* 0x0010000004040890 */ /* 0x000fc8000fffe13f */
[----:B------:R-:W-:Y:S02]  /*0220*/  @UP0 USHF.L.U32 UR5, UR4, 0xb, URZ ;  /* 0x0000000b04050899 */ /* 0x000fe4000800063f */
[----:B------:R-:W-:Y:S01]  /*0230*/  @UP0 USHF.L.U32 UR4, UR4, 0x1, URZ ;  /* 0x0000000104040899 */ /* 0x000fe2000800063f */
[----:B------:R-:W-:Y:S01]  /*0240*/  VOTEU.ANY UP2, P0 ;  /* 0x00000000003f7886 */ /* 0x000fe20000040100 */
[----:B-1----:R-:W-:Y:S01]  /*0250*/  R2UR UR9, R2 ;  /* 0x00000000020972ca */ /* 0x002fe200000e0000 */
[----:B--2---:R-:W-:Y:S01]  /*0260*/  @UP0 ULEA UR8, UR8, UR6, 0x18 ;  /* 0x0000000608080291 */ /* 0x004fe2000f8ec03f */
[----:B---3--:R-:W-:Y:S01]  /*0270*/  ISETP.NE.AND P1, PT, R3, RZ, PT ;  /* 0x000000ff0300720c */ /* 0x008fe20003f25270 */
[----:B------:R-:W-:-:S04]  /*0280*/  @UP0 UIADD3 UR6, -UR7, 0x100000, URZ ;  /* 0x0010000007060890 */ /* 0x000fc8000fffe13f */
[----:B------:R-:W-:Y:S02]  /*0290*/  @UP0 USHF.L.U32 UR7, UR6, 0xb, URZ ;  /* 0x0000000b06070899 */ /* 0x000fe4000800063f */
[----:B------:R-:W-:-:S04]  /*02a0*/  @UP0 USHF.L.U32 UR6, UR6, 0x1, URZ ;  /* 0x0000000106060899 */ /* 0x000fc8000800063f */
[----:B------:R-:W-:Y:S01]  /*02b0*/  UISETP.NE.AND UP0, UPT, UR9, URZ, UPT ;  /* 0x0000003f0900728c */ /* 0x000fe2000bf05270 */
[----:B------:R-:W1:Y:S02]  /*02c0*/  FENCE.VIEW.ASYNC.S ;  /* 0x00000000000073c6 */ /* 0x000e640000000000 */
[----:B-1----:R1:W2:Y:S05]  /*02d0*/  @UP1 SYNCS.EXCH.64 URZ, [UR8+0x34800], UR4 ;  /* 0x03480004083f15b2 */ /* 0x0022aa0008000100 */
[----:B------:R1:W3:Y:S01]  /*02e0*/  @UP2 SYNCS.EXCH.64 URZ, [UR8+0x34820], UR6 ;  /* 0x03482006083f25b2 */ /* 0x0002e20008000100 */
[----:B------:R-:W-:Y:S05]  /*02f0*/  @P1 BRA `(.L_x_118) ;  /* 0x0000000000481947 */ /* 0x000fea0003800000 */
[----:B-1----:R-:W1:Y:S01]  /*0300*/  S2UR UR5, SR_CgaCtaId ;  /* 0x00000000000579c3 */ /* 0x002e620000008800 */
[----:B------:R-:W-:Y:S01]  /*0310*/  UMOV UR4, 0x400 ;  /* 0x0000040000047882 */ /* 0x000fe20000000000 */
[----:B------:R-:W-:Y:S01]  /*0320*/  UMOV UR6, 0x1 ;  /* 0x0000000100067882 */ /* 0x000fe20000000000 */
[----:B------:R-:W-:Y:S01]  /*0330*/  UMOV UR9, 0x4 ;  /* 0x0000000400097882 */ /* 0x000fe20000000000 */
[----:B------:R-:W-:-:S04]  /*0340*/  UIADD3 UR6, -UR6, 0x100000, URZ ;  /* 0x0010000006067890 */ /* 0x000fc8000fffe13f */
[----:B------:R-:W-:Y:S02]  /*0350*/  USHF.L.U32 UR7, UR6, 0xb, URZ ;  /* 0x0000000b06077899 */ /* 0x000fe4000800063f */
[----:B------:R-:W-:Y:S01]  /*0360*/  USHF.L.U32 UR6, UR6, 0x1, URZ ;  /* 0x0000000106067899 */ /* 0x000fe2000800063f */
[----:B------:R-:W-:Y:S01]  /*0370*/  ELECT P0, URZ, PT ;  /* 0x00000000003f782f */ /* 0x000fe20003800000 */
[----:B-1----:R-:W-:Y:S02]  /*0380*/  ULEA UR8, UR5, UR4, 0x18 ;  /* 0x0000000405087291 */ /* 0x002fe4000f8ec03f */
[----:B------:R-:W-:-:S04]  /*0390*/  UIADD3 UR4, -UR9, 0x100000, URZ ;  /* 0x0010000009047890 */ /* 0x000fc8000fffe13f */
[----:B------:R-:W-:Y:S02]  /*03a0*/  USHF.L.U32 UR5, UR4, 0xb, URZ ;  /* 0x0000000b04057899 */ /* 0x000fe4000800063f */
[----:B------:R-:W-:Y:S01]  /*03b0*/  USHF.L.U32 UR4, UR4, 0x1, URZ ;  /* 0x0000000104047899 */ /* 0x000fe2000800063f */
[----:B------:R-:W1:Y:S03]  /*03c0*/  FENCE.VIEW.ASYNC.S ;  /* 0x00000000000073c6 */ /* 0x000e660000000000 */
[----:B-1----:R4:W1:Y:S08]  /*03d0*/  SYNCS.EXCH.64 URZ, [UR8+0x34830], UR6 ;  /* 0x03483006083f75b2 */ /* 0x0028700008000100 */
[----:B------:R4:W1:Y:S01]  /*03e0*/  SYNCS.EXCH.64 URZ, [UR8+0x34840], UR4 ;  /* 0x03484004083f75b2 */ /* 0x0008620008000100 */
[----:B------:R4:W1:Y:S01]  /*03f0*/  SYNCS.EXCH.64 URZ, [UR8+0x34838], UR6 ;  /* 0x03483806083f75b2 */ /* 0x0008620008000100 */
[----:B------:R4:W1:Y:S02]  /*0400*/  SYNCS.EXCH.64 URZ, [UR8+0x34848], UR4 ;  /* 0x03484804083f75b2 */ /* 0x0008640008000100 */
[----:B----4-:R-:W-:Y:S01]  /*0410*/  NOP ;  /* 0x0000000000007918 */ /* 0x010fe20000000000 */
.L_x_118:
[----:B-1----:R-:W1:Y:S01]  /*0420*/  S2UR UR4, SR_CTAID.Y ;  /* 0x00000000000479c3 */ /* 0x002e620000002600 */
[----:B------:R-:W4:Y:S01]  /*0430*/  SHFL.IDX PT, R7, R0, RZ, 0x1f ;  /* 0x00001fff00077589 */ /* 0x000f2200000e0000 */
[----:B------:R-:W-:Y:S01]  /*0440*/  ULDC UR5, c[0x0][0x154] ;  /* 0x0000550000057ab9 */ /* 0x000fe20000000800 */
[----:B------:R-:W-:-:S05]  /*0450*/  NOP ;  /* 0x0000000000007918 */ /* 0x000fca0000000000 */
[----:B------:R-:W5:Y:S08]  /*0460*/  S2UR UR6, SR_CTAID.X ;  /* 0x00000000000679c3 */ /* 0x000f700000002500 */
[----:B------:R-:W2:Y:S01]  /*0470*/  LDC R6, c[0x0][0x148] ;  /* 0x00005200ff067b82 */ /* 0x000ea20000000800 */
[----:B-1----:R-:W-:Y:S02]  /*0480*/  I2FP.F32.U32 R2, UR4 ;  /* 0x0000000400027c45 */ /* 0x002fe40008201000 */
[----:B----4-:R-:W-:-:S03]  /*0490*/  ISETP.NE.AND P0, PT, R7, RZ, PT ;  /* 0x000000ff0700720c */ /* 0x010fc60003f05270 */
[----:B------:R-:W-:Y:S01]  /*04a0*/  FMUL R5, R2, UR5 ;  /* 0x0000000502057c20 */ /* 0x000fe20008400000 */
[----:B------:R-:W-:Y:S02]  /*04b0*/  SHF.R.S32.HI R2, RZ, 0x1f, R8 ;  /* 0x0000001fff027819 */ /* 0x000fe40000011408 */
[----:B-----5:R-:W-:Y:S02]  /*04c0*/  I2FP.F32.U32 R4, UR6 ;  /* 0x0000000600047c45 */ /* 0x020fe40008201000 */
[----:B------:R-:W-:Y:S01]  /*04d0*/  LEA.HI R2, R2, R8, RZ, 0x7 ;  /* 0x0000000802027211 */ /* 0x000fe200078f38ff */
[----:B------:R-:W1:Y:S02]  /*04e0*/  F2I.U32.TRUNC.NTZ R5, R5 ;  /* 0x0000000500057305 */ /* 0x000e64000020f000 */
[----:B-1----:R-:W-:-:S04]  /*04f0*/  IMAD.MOV R11, RZ, RZ, -R5 ;  /* 0x000000ffff0b7224 */ /* 0x002fc800078e0a05 */
[----:B--2---:R-:W-:Y:S01]  /*0500*/  IMAD R11, R6, R11, UR4 ;  /* 0x00000004060b7e24 */ /* 0x004fe2000f8e020b */
[----:B------:R-:W-:Y:S02]  /*0510*/  ULDC UR4, c[0x0][0x150] ;  /* 0x0000540000047ab9 */ /* 0x000fe40000000800 */
[----:B------:R-:W-:Y:S01]  /*0520*/  FMUL R9, R4, UR4 ;  /* 0x0000000404097c20 */ /* 0x000fe20008400000 */
[----:B------:R-:W-:Y:S06]  /*0530*/  @P0 BRA `(.L_x_119) ;  /* 0x0000000000480947 */ /* 0x000fec0003800000 */
[----:B------:R-:W1:Y:S01]  /*0540*/  S2UR UR5, SR_CgaCtaId ;  /* 0x00000000000579c3 */ /* 0x000e620000008800 */
[----:B------:R-:W-:Y:S01]  /*0550*/  UMOV UR4, 0x400 ;  /* 0x0000040000047882 */ /* 0x000fe20000000000 */
[----:B------:R-:W-:Y:S01]  /*0560*/  UMOV UR6, 0x1 ;  /* 0x0000000100067882 */ /* 0x000fe20000000000 */
[----:B------:R-:W-:Y:S01]  /*0570*/  UMOV UR7, 0x4 ;  /* 0x0000000400077882 */ /* 0x000fe20000000000 */
[----:B------:R-:W-:Y:S01]  /*0580*/  ELECT P0, URZ, PT ;  /* 0x00000000003f782f */ /* 0x000fe20003800000 */
[----:B-1----:R-:W-:Y:S02]  /*0590*/  ULEA UR8, UR5, UR4, 0x18 ;  /* 0x0000000405087291 */ /* 0x002fe4000f8ec03f */
[----:B------:R-:W-:-:S04]  /*05a0*/  UIADD3 UR4, -UR6, 0x100000, URZ ;  /* 0x0010000006047890 */ /* 0x000fc8000fffe13f */
[----:B------:R-:W-:Y:S02]  /*05b0*/  USHF.L.U32 UR5, UR4, 0xb, URZ ;  /* 0x0000000b04057899 */ /* 0x000fe4000800063f */
[----:B------:R-:W-:Y:S02]  /*05c0*/  USHF.L.U32 UR4, UR4, 0x1, URZ ;  /* 0x0000000104047899 */ /* 0x000fe4000800063f */
[----:B------:R-:W-:-:S04]  /*05d0*/  UIADD3 UR6, -UR7, 0x100000, URZ ;  /* 0x0010000007067890 */ /* 0x000fc8000fffe13f */
[----:B------:R-:W-:Y:S02]  /*05e0*/  USHF.L.U32 UR7, UR6, 0xb, URZ ;  /* 0x0000000b06077899 */ /* 0x000fe4000800063f */
[----:B------:R-:W-:Y:S01]  /*05f0*/  USHF.L.U32 UR6, UR6, 0x1, URZ ;  /* 0x0000000106067899 */ /* 0x000fe2000800063f */
[----:B------:R-:W1:Y:S03]  /*0600*/  FENCE.VIEW.ASYNC.S ;  /* 0x00000000000073c6 */ /* 0x000e660000000000 */
[----:B-1----:R1:W2:Y:S08]  /*0610*/  SYNCS.EXCH.64 URZ, [UR8+0x34850], UR4 ;  /* 0x03485004083f75b2 */ /* 0x0022b00008000100 */
[----:B------:R1:W4:Y:S01]  /*0620*/  SYNCS.EXCH.64 URZ, [UR8+0x34860], UR6 ;  /* 0x03486006083f75b2 */ /* 0x0003220008000100 */
[----:B------:R1:W1:Y:S01]  /*0630*/  SYNCS.EXCH.64 URZ, [UR8+0x34858], UR4 ;  /* 0x03485804083f75b2 */ /* 0x0002620008000100 */
[----:B------:R1:W1:Y:S01]  /*0640*/  SYNCS.EXCH.64 URZ, [UR8+0x34868], UR6 ;  /* 0x03486806083f75b2 */ /* 0x0002620008000100 */
[----:B------:R-:W-:Y:S01]  /*0650*/  NOP ;  /* 0x0000000000007918 */ /* 0x000fe20000000000 */
.L_x_119:
[----:B------:R-:W5:Y:S01]  /*0660*/  SHFL.IDX PT, R6, R0, RZ, 0x1f ;  /* 0x00001fff00067589 */ /* 0x000f6200000e0000 */
[----:B------:R-:W-:Y:S01]  /*0670*/  LOP3.LUT R2, R2, 0xffffff80, RZ, 0xc0, !PT ;  /* 0xffffff8002027812 */ /* 0x000fe200078ec0ff */
[----:B------:R-:W1:Y:S01]  /*0680*/  LDC R10, c[0x0][0x144] ;  /* 0x00005100ff0a7b82 */ /* 0x000e620000000800 */
[----:B------:R-:W1:Y:S01]  /*0690*/  F2I.U32.TRUNC.NTZ R9, R9 ;  /* 0x0000000900097305 */ /* 0x000e62000020f000 */
[----:B------:R-:W-:Y:S02]  /*06a0*/  NOP ;  /* 0x0000000000007918 */ /* 0x000fe40000000000 */
[----:B------:R-:W-:Y:S01]  /*06b0*/  IMAD.IADD R2, R8, 0x1, -R2 ;  /* 0x0000000108027824 */ /* 0x000fe200078e0a02 */
[----:B------:R-:W-:-:S04]  /*06c0*/  SHF.R.S32.HI R8, RZ, 0x1f, R7 ;  /* 0x0000001fff087819 */ /* 0x000fc80000011407 */
[----:B------:R-:W-:-:S04]  /*06d0*/  SHF.R.S32.HI R5, RZ, 0x1f, R2 ;  /* 0x0000001fff057819 */ /* 0x000fc80000011402 */
[----:B------:R-:W-:-:S04]  /*06e0*/  LEA.HI R5, R5, R2, RZ, 0x3 ;  /* 0x0000000205057211 */ /* 0x000fc800078f18ff */
[--C-:B------:R-:W-:Y:S02]  /*06f0*/  SHF.R.S32.HI R4, RZ, 0x3, R5.reuse ;  /* 0x00000003ff047819 */ /* 0x100fe40000011405 */
[----:B------:R-:W-:Y:S02]  /*0700*/  SHF.R.S32.HI R5, RZ, 0x1f, R5 ;  /* 0x0000001fff057819 */ /* 0x000fe40000011405 */
[----:B-----5:R-:W-:Y:S02]  /*0710*/  ISETP.NE.AND P0, PT, R6, RZ, PT ;  /* 0x000000ff0600720c */ /* 0x020fe40003f05270 */
[----:B------:R-:W-:Y:S02]  /*0720*/  LEA.HI R5, R5, R4, RZ, 0x2 ;  /* 0x0000000405057211 */ /* 0x000fe400078f10ff */
[----:B------:R-:W-:Y:S02]  /*0730*/  SHF.R.S32.HI R6, RZ, 0x1f, R3 ;  /* 0x0000001fff067819 */ /* 0x000fe40000011403 */
[----:B------:R-:W-:-:S02]  /*0740*/  LOP3.LUT R5, R5, 0xfffffffc, RZ, 0xc0, !PT ;  /* 0xfffffffc05057812 */ /* 0x000fc400078ec0ff */
[----:B------:R-:W-:-:S05]  /*0750*/  LEA.HI R6, R6, R3, RZ, 0x2 ;  /* 0x0000000306067211 */ /* 0x000fca00078f10ff */
[----:B------:R-:W-:Y:S05]  /*0760*/  @P0 BRA `(.L_x_120) ;  /* 0x0000000000480947 */ /* 0x000fea0003800000 */
[----:B-1----:R-:W1:Y:S01]  /*0770*/  S2UR UR5, SR_CgaCtaId ;  /* 0x00000000000579c3 */ /* 0x002e620000008800 */
        /* <DEDUP_REMOVED lines=12> */
[----:B-1----:R1:W1:Y:S08]  /*0840*/  SYNCS.EXCH.64 URZ, [UR8+0x34870], UR4 ;  /* 0x03487004083f75b2 */ /* 0x0022700008000100 */
[----:B------:R1:W1:Y:S01]  /*0850*/  SYNCS.EXCH.64 URZ, [UR8+0x34880], UR6 ;  /* 0x03488006083f75b2 */ /* 0x0002620008000100 */
[----:B------:R1:W1:Y:S01]  /*0860*/  SYNCS.EXCH.64 URZ, [UR8+0x34878], UR4 ;  /* 0x03487804083f75b2 */ /* 0x0002620008000100 */
[----:B------:R1:W1:Y:S01]  /*0870*/  SYNCS.EXCH.64 URZ, [UR8+0x34888], UR6 ;  /* 0x03488806083f75b2 */ /* 0x0002620008000100 */
[----:B------:R-:W-:Y:S01]  /*0880*/  NOP ;  /* 0x0000000000007918 */ /* 0x000fe20000000000 */
.L_x_120:
[----:B------:R-:W5:Y:S01]  /*0890*/  SHFL.IDX PT, R12, R0, RZ, 0x1f ;  /* 0x00001fff000c7589 */ /* 0x000f6200000e0000 */
[----:B-1----:R-:W1:Y:S01]  /*08a0*/  S2UR UR4, SR_CTAID.X ;  /* 0x00000000000479c3 */ /* 0x002e620000002500 */
[----:B------:R-:W-:Y:S01]  /*08b0*/  LOP3.LUT R6, R6, 0x3ffffffc, RZ, 0xc0, !PT ;  /* 0x3ffffffc06067812 */ /* 0x000fe200078ec0ff */
[----:B------:R-:W-:Y:S01]  /*08c0*/  IMAD.IADD R5, R4, 0x1, -R5 ;  /* 0x0000000104057824 */ /* 0x000fe200078e0a05 */
[----:B------:R-:W-:Y:S01]  /*08d0*/  LEA.HI R8, R8, R7, RZ, 0x2 ;  /* 0x0000000708087211 */ /* 0x000fe200078f10ff */
[----:B------:R-:W-:Y:S01]  /*08e0*/  IMAD.MOV R9, RZ, RZ, -R9 ;  /* 0x000000ffff097224 */ /* 0x000fe200078e0a09 */
[----:B------:R-:W-:Y:S01]  /*08f0*/  NOP ;  /* 0x0000000000007918 */ /* 0x000fe20000000000 */
[----:B------:R-:W-:Y:S01]  /*0900*/  IMAD.IADD R6, R3, 0x1, -R6 ;  /* 0x0000000103067824 */ /* 0x000fe200078e0a06 */
[----:B------:R-:W-:-:S03]  /*0910*/  LOP3.LUT R8, R8, 0x3ffffffc, RZ, 0xc0, !PT ;  /* 0x3ffffffc08087812 */ /* 0x000fc600078ec0ff */
[--C-:B------:R-:W-:Y:S02]  /*0920*/  IMAD R6, R6, 0x4, R5.reuse ;  /* 0x0000000406067824 */ /* 0x100fe400078e0205 */
[----:B------:R-:W-:Y:S02]  /*0930*/  IMAD.IADD R8, R7, 0x1, -R8 ;  /* 0x0000000107087824 */ /* 0x000fe400078e0a08 */
[----:B------:R-:W2:Y:S01]  /*0940*/  LDC R7, c[0x0][0x140] ;  /* 0x00005000ff077b82 */ /* 0x000ea20000000800 */
[----:B------:R-:W-:Y:S01]  /*0950*/  LEA.HI R3, R6, R6, RZ, 0x1 ;  /* 0x0000000606037211 */ /* 0x000fe200078f08ff */
[----:B------:R-:W-:-:S03]  /*0960*/  IMAD R8, R8, 0x4, R5 ;  /* 0x0000000408087824 */ /* 0x000fc600078e0205 */
[----:B------:R-:W-:Y:S02]  /*0970*/  LOP3.LUT R3, R3, 0xfffffffe, RZ, 0xc0, !PT ;  /* 0xfffffffe03037812 */ /* 0x000fe400078ec0ff */
[----:B------:R-:W-:Y:S02]  /*0980*/  LEA.HI R4, R8, R8, RZ, 0x1 ;  /* 0x0000000808047211 */ /* 0x000fe400078f08ff */
[----:B-----5:R-:W-:Y:S01]  /*0990*/  ISETP.NE.AND P0, PT, R12, RZ, PT ;  /* 0x000000ff0c00720c */ /* 0x020fe20003f05270 */
[----:B-1----:R-:W-:Y:S02]  /*09a0*/  IMAD R10, R10, R9, UR4 ;  /* 0x000000040a0a7e24 */ /* 0x002fe4000f8e0209 */
[----:B------:R-:W-:-:S05]  /*09b0*/  IMAD.IADD R3, R6, 0x1, -R3 ;  /* 0x0000000106037824 */ /* 0x000fca00078e0a03 */
[----:B------:R-:W-:Y:S02]  /*09c0*/  ISETP.NE.AND P6, PT, R3, R10, PT ;  /* 0x0000000a0300720c */ /* 0x000fe40003fc5270 */
[----:B------:R-:W-:-:S05]  /*09d0*/  LOP3.LUT R3, R4, 0xfffffffe, RZ, 0xc0, !PT ;  /* 0xfffffffe04037812 */ /* 0x000fca00078ec0ff */
[----:B------:R-:W-:Y:S01]  /*09e0*/  IMAD.IADD R3, R8, 0x1, -R3 ;  /* 0x0000000108037824 */ /* 0x000fe200078e0a03 */
        /* <DEDUP_REMOVED lines=19> */
.L_x_121:
[----:B------:R-:W5:Y:S01]  /*0b20*/  SHFL.IDX PT, R5, R0, RZ, 0x1f ;  /* 0x00001fff00057589 */ /* 0x000f6200000e0000 */
[----:B------:R-:W-:Y:S01]  /*0b30*/  IMAD.SHL.U32 R23, R6, 0x4, RZ ;  /* 0x0000000406177824 */ /* 0x000fe200078e00ff */
[----:B------:R-:W-:Y:S01]  /*0b40*/  ISETP.NE.AND P4, PT, R3, R10, PT ;  /* 0x0000000a0300720c */ /* 0x000fe20003f85270 */
[----:B------:R-:W-:Y:S01]  /*0b50*/  IMAD.SHL.U32 R3, R8, 0x4, RZ ;  /* 0x0000000408037824 */ /* 0x000fe200078e00ff */
[----:B------:R-:W-:Y:S01]  /*0b60*/  LOP3.LUT P0, RZ, R2, 0x7, RZ, 0xc0, !PT ;  /* 0x0000000702ff7812 */ /* 0x000fe2000780c0ff */
[----:B------:R-:W-:Y:S01]  /*0b70*/  IMAD.MOV.U32 R19, RZ, RZ, 0x1 ;  /* 0x00000001ff137424 */ /* 0x000fe200078e00ff */
[----:B------:R-:W-:Y:S01]  /*0b80*/  LOP3.LUT R23, R6, 0xc, R23, 0x78, !PT ;  /* 0x0000000c06177812 */ /* 0x000fe200078e7817 */
[----:B------:R-:W-:Y:S01]  /*0b90*/  IMAD.MOV.U32 R18, RZ, RZ, 0x1 ;  /* 0x00000001ff127424 */ /* 0x000fe200078e00ff */
[----:B------:R-:W-:Y:S01]  /*0ba0*/  LOP3.LUT R22, R8, 0xc, R3, 0x78, !PT ;  /* 0x0000000c08167812 */ /* 0x000fe200078e7803 */
[----:B------:R-:W-:Y:S01]  /*0bb0*/  NOP ;  /* 0x0000000000007918 */ /* 0x000fe20000000000 */
[----:B------:R-:W-:-:S02]  /*0bc0*/  ISETP.LT.U32.AND P2, PT, R23, 0x2, !P0 ;  /* 0x000000021700780c */ /* 0x000fc40004741070 */
[----:B------:R-:W-:Y:S02]  /*0bd0*/  @P6 LEA.HI R3, R23, R23, RZ, 0x1 ;  /* 0x0000001717036211 */ /* 0x000fe400078f08ff */
[----:B------:R-:W-:Y:S02]  /*0be0*/  SEL R2, RZ, 0x1, !P2 ;  /* 0x00000001ff027807 */ /* 0x000fe40005000000 */
[----:B------:R-:W-:Y:S02]  /*0bf0*/  @P4 LEA.HI R4, R22, R22, RZ, 0x1 ;  /* 0x0000001616044211 */ /* 0x000fe400078f08ff */
[----:B------:R-:W-:Y:S02]  /*0c00*/  @P6 SHF.R.S32.HI R3, RZ, 0x1, R3 ;  /* 0x00000001ff036819 */ /* 0x000fe40000011403 */
[----:B------:R-:W-:Y:S02]  /*0c10*/  @P4 SHF.R.S32.HI R4, RZ, 0x1, R4 ;  /* 0x00000001ff044819 */ /* 0x000fe40000011404 */
[----:B------:R-:W-:-:S02]  /*0c20*/  @P6 ISETP.NE.AND P5, PT, R3, R11, PT ;  /* 0x0000000b0300620c */ /* 0x000fc40003fa5270 */
[----:B-----5:R-:W-:Y:S02]  /*0c30*/  ISETP.NE.AND P2, PT, R5, RZ, PT ;  /* 0x000000ff0500720c */ /* 0x020fe40003f45270 */
[----:B------:R-:W-:Y:S02]  /*0c40*/  @P4 ISETP.NE.AND P3, PT, R4, R11, PT ;  /* 0x0000000b0400420c */ /* 0x000fe40003f65270 */
[----:B------:R-:W-:Y:S02]  /*0c50*/  ISETP.LT.U32.AND P0, PT, R22, 0x2, !P0 ;  /* 0x000000021600780c */ /* 0x000fe40004701070 */
[----:B--2---:R-:W-:Y:S02]  /*0c60*/  ISETP.EQ.U32.AND P1, PT, R7, 0x1, PT ;  /* 0x000000010700780c */ /* 0x004fe40003f22070 */
[----:B------:R-:W-:Y:S02]  /*0c70*/  @P6 SEL R19, RZ, 0x1, P5 ;  /* 0x00000001ff136807 */ /* 0x000fe40002800000 */
[----:B------:R-:W-:-:S02]  /*0c80*/  SEL R3, RZ, 0x1, !P0 ;  /* 0x00000001ff037807 */ /* 0x000fc40004000000 */
[----:B------:R-:W-:Y:S01]  /*0c90*/  @P4 SEL R18, RZ, 0x1, P3 ;  /* 0x00000001ff124807 */ /* 0x000fe20001800000 */
[----:B------:R-:W-:Y:S06]  /*0ca0*/  @P2 BRA `(.L_x_122) ;  /* 0x0000000000482947 */ /* 0x000fec0003800000 */
        /* <DEDUP_REMOVED lines=17> */
[----:B--2---:R-:W-:Y:S01]  /*0dc0*/  NOP ;  /* 0x0000000000007918 */ /* 0x004fe20000000000 */
.L_x_122:
[----:B------:R-:W-:Y:S01]  /*0dd0*/  LOP3.LUT R19, R19, R2, RZ, 0xc0, !PT ;  /* 0x0000000213137212 */ /* 0x000fe200078ec0ff */
[----:B------:R-:W-:Y:S01]  /*0de0*/  NOP ;  /* 0x0000000000007918 */ /* 0x000fe20000000000 */
[----:B------:R-:W-:Y:S01]  /*0df0*/  LOP3.LUT R18, R18, R3, RZ, 0xc0, !PT ;  /* 0x0000000312127212 */ /* 0x000fe200078ec0ff */
[----:B------:R-:W-:Y:S06]  /*0e00*/  @!P1 BRA `(.L_x_123) ;  /* 0x0000000000089947 */ /* 0x000fec0003800000 */
[----:B-1-34-:R-:W-:Y:S01]  /*0e10*/  UCGABAR_ARV ;  /* 0x00000000000079c7 */ /* 0x01afe20008000000 */
[----:B------:R-:W-:Y:S05]  /*0e20*/  BRA `(.L_x_124) ;  /* 0x0000000000047947 */ /* 0x000fea0003800000 */
.L_x_123:
[----:B-1-34-:R-:W-:Y:S01]  /*0e30*/  NOP ;  /* 0x0000000000007918 */ /* 0x01afe20000000000 */
.L_x_124:
[----:B------:R-:W-:Y:S05]  /*0e40*/  @!P1 BRA `(.L_x_125) ;  /* 0x00000000000c9947 */ /* 0x000fea0003800000 */
[----:B------:R-:W-:Y:S01]  /*0e50*/  UCGABAR_WAIT ;  /* 0x0000000000007dc7 */ /* 0x000fe20008000000 */
[----:B------:R-:W-:Y:S01]  /*0e60*/  CCTL.IVALL ;  /* 0x00000000ff00798f */ /* 0x000fe20002000000 */
[----:B------:R-:W-:Y:S05]  /*0e70*/  BRA `(.L_x_126) ;  /* 0x0000000000047947 */ /* 0x000fea0003800000 */
.L_x_125:
[----:B------:R-:W-:Y:S06]  /*0e80*/  BAR.SYNC.DEFER_BLOCKING 0x0 ;  /* 0x0000000000007b1d */ /* 0x000fec0000010000 */
.L_x_126:
[----:B------:R-:W-:Y:S01]  /*0e90*/  UMOV UR4, 0x1 ;  /* 0x0000000100047882 */ /* 0x000fe20000000000 */
[----:B------:R-:W-:Y:S01]  /*0ea0*/  PLOP3.LUT P0, PT, PT, PT, UP0, 0x80, 0x0 ;  /* 0x000000000000781c */ /* 0x000fe20003f0f008 */
[----:B------:R-:W-:-:S06]  /*0eb0*/  USEL UR4, UR4, 0x2, !UP0 ;  /* 0x0000000204047887 */ /* 0x000fcc000c000000 */
[----:B------:R-:W-:-:S05]  /*0ec0*/  IMAD.U32 R2, RZ, RZ, UR4 ;  /* 0x00000004ff027e24 */ /* 0x000fca000f8e00ff */
[----:B------:R1:W-:Y:S01]  /*0ed0*/  STL [R1+0x24], R2 ;  /* 0x0000240201007387 */ /* 0x0003e20000100800 */
[----:B------:R-:W-:Y:S05]  /*0ee0*/  @!P0 BRA `(.L_x_127) ;  /* 0x0000006400348947 */ /* 0x000fea0003800000 */
.L_x_128:
[----:B------:R-:W-:-:S08]  /*0ef0*/  NOP ;  /* 0x0000000000007918 */ /* 0x000fd00000000000 */
[----:B------:R-:W2:Y:S02]  /*0f00*/  USETMAXREG.TRY_ALLOC.CTAPOOL UP0, 0xf0 ;  /* 0x000000f0000079c8 */ /* 0x000ea40008000600 */
[----:B--2---:R-:W-:-:S13]  /*0f10*/  PLOP3.LUT P0, PT, PT, PT, UP0, 0x80, 0x0 ;  /* 0x000000000000781c */ /* 0x004fda0003f0f008 */
[----:B------:R-:W-:Y:S05]  /*0f20*/  @!P0 BRA `(.L_x_128) ;  /* 0xfffffffc00f08947 */ /* 0x000fea000383ffff */
[----:B------:R-:W2:Y:S08]  /*0f30*/  S2UR UR7, SR_CTAID.X ;  /* 0x00000000000779c3 */ /* 0x000eb00000002500 */
[----:B------:R-:W-:Y:S08]  /*0f40*/  BAR.ARV 0x8, 0x120 ;  /* 0x0204800000007b1d */ /* 0x000ff00000002000 */
[----:B------:R-:W2:Y:S02]  /*0f50*/  LDC R0, c[0x0][0xda4] ;  /* 0x00036900ff007b82 */ /* 0x000ea40000000800 */
[----:B--2---:R-:W-:-:S13]  /*0f60*/  ISETP.LE.AND P0, PT, R0, UR7, PT ;  /* 0x0000000700007c0c */ /* 0x004fda000bf03270 */
[----:B------:R-:W-:Y:S05]  /*0f70*/  @P0 EXIT ;  /* 0x000000000000094d */ /* 0x000fea0003800000 */
[----:B------:R-:W2:Y:S01]  /*0f80*/  LDL R3, [R1+0x24] ;  /* 0x0000240001037983 */ /* 0x000ea20000100800 */
[----:B------:R-:W3:Y:S01]  /*0f90*/  S2UR UR4, SR_CgaCtaId ;  /* 0x00000000000479c3 */ /* 0x000ee20000008800 */
[----:B------:R-:W-:Y:S01]  /*0fa0*/  UMOV UR60, 0x400 ;  /* 0x00000400003c7882 */ /* 0x000fe20000000000 */
[----:B------:R-:W-:Y:S01]  /*0fb0*/  IMAD.U32 R184, RZ, RZ, UR7 ;  /* 0x00000007ffb87e24 */ /* 0x000fe2000f8e00ff */
[----:B-1----:R-:W1:Y:S01]  /*0fc0*/  S2R R2, SR_TID.X ;  /* 0x0000000000027919 */ /* 0x002e620000002100 */
[----:B------:R-:W-:Y:S01]  /*0fd0*/  IMAD.MOV.U32 R185, RZ, RZ, RZ ;  /* 0x000000ffffb97224 */ /* 0x000fe200078e00ff */
[----:B------:R-:W-:Y:S01]  /*0fe0*/  UMOV UR39, URZ ;  /* 0x0000003f00277c82 */ /* 0x000fe20008000000 */
[----:B------:R-:W-:Y:S02]  /*0ff0*/  UMOV UR38, URZ ;  /* 0x0000003f00267c82 */ /* 0x000fe40008000000 */
[----:B------:R-:W4:Y:S01]  /*1000*/  S2UR UR6, SR_SWINHI ;  /* 0x00000000000679c3 */ /* 0x000f220000002f00 */
[----:B---3--:R-:W-:-:S07]  /*1010*/  ULEA UR60, UR4, UR60, 0x18 ;  /* 0x0000003c043c7291 */ /* 0x008fce000f8ec03f */
[----:B------:R-:W-:Y:S01]  /*1020*/  UMOV UR4, UR60 ;  /* 0x0000003c00047c82 */ /* 0x000fe20008000000 */
[----:B----4-:R-:W-:Y:S01]  /*1030*/  UMOV UR5, UR6 ;  /* 0x0000000600057c82 */ /* 0x010fe20008000000 */
[----:B------:R-:W-:Y:S02]  /*1040*/  IMAD.U32 R16, RZ, RZ, UR4 ;  /* 0x00000004ff107e24 */ /* 0x000fe4000f8e00ff */
[----:B-1----:R-:W-:Y:S02]  /*1050*/  VIADD R0, R2, 0xffffff80 ;  /* 0xffffff8002007836 */ /* 0x002fe40000000000 */
[----:B------:R-:W-:Y:S01]  /*1060*/  IMAD.U32 R17, RZ, RZ, UR5 ;  /* 0x00000005ff117e24 */ /* 0x000fe2000f8e00ff */
[----:B--2---:R-:W-:Y:S02]  /*1070*/  R2UR UR8, R3 ;  /* 0x00000000030872ca */ /* 0x004fe400000e0000 */
[----:B------:R-:W-:-:S04]  /*1080*/  SHF.R.S32.HI R3, RZ, 0x1f, R0 ;  /* 0x0000001fff037819 */ /* 0x000fc80000011400 */
[CC--:B------:R-:W-:Y:S02]  /*1090*/  LEA.HI R5, R3.reuse, R0.reuse, RZ, 0x7 ;  /* 0x0000000003057211 */ /* 0x0c0fe400078f38ff */
[-C--:B------:R-:W-:Y:S02]  /*10a0*/  LEA.HI R4, R3, R0.reuse, RZ, 0x4 ;  /* 0x0000000003047211 */ /* 0x080fe400078f20ff */
[----:B------:R-:W-:Y:S02]  /*10b0*/  LOP3.LUT R7, R5, 0xffffff80, RZ, 0xc0, !PT ;  /* 0xffffff8005077812 */ /* 0x000fe400078ec0ff */
[----:B------:R-:W-:Y:S01]  /*10c0*/  SHF.R.S32.HI R9, RZ, 0x4, R4 ;  /* 0x00000004ff097819 */ /* 0x000fe20000011404 */
[----:B------:R-:W-:Y:S01]  /*10d0*/  ULOP3.LUT UR4, UR8, 0x1, URZ, 0xfc, !UPT ;  /* 0x0000000108047892 */ /* 0x000fe2000f8efc3f */
[----:B------:R-:W-:Y:S01]  /*10e0*/  LEA.HI R189, R3, R0, RZ, 0x5 ;  /* 0x0000000003bd7211 */ /* 0x000fe200078f28ff */
[----:B------:R-:W-:Y:S01]  /*10f0*/  IMAD.IADD R186, R0, 0x1, -R7 ;  /* 0x0000000100ba7824 */ /* 0x000fe200078e0a07 */
[----:B------:R-:W-:-:S02]  /*1100*/  LEA.HI R6, R4, R9, RZ, 0x1 ;  /* 0x0000000904067211 */ /* 0x000fc400078f08ff */
[----:B------:R-:W-:Y:S01]  /*1110*/  LOP3.LUT R3, R4, 0x3fffff0, RZ, 0xc0, !PT ;  /* 0x03fffff004037812 */ /* 0x000fe200078ec0ff */
[----:B------:R-:W-:Y:S01]  /*1120*/  IMAD.U32 R192, RZ, RZ, UR4 ;  /* 0x00000004ffc07e24 */ /* 0x000fe2000f8e00ff */
[----:B------:R-:W-:Y:S02]  /*1130*/  SHF.R.S32.HI R7, RZ, 0x1f, R186 ;  /* 0x0000001fff077819 */ /* 0x000fe400000114ba */
[----:B------:R-:W-:Y:S01]  /*1140*/  LOP3.LUT R6, R6, 0x1ffffffe, RZ, 0xc0, !PT ;  /* 0x1ffffffe06067812 */ /* 0x000fe200078ec0ff */
[----:B------:R-:W-:Y:S01]  /*1150*/  IMAD.IADD R0, R0, 0x1, -R3 ;  /* 0x0000000100007824 */ /* 0x000fe200078e0a03 */
[----:B------:R-:W-:Y:S02]  /*1160*/  LEA.HI R2, R7, R186, RZ, 0x2 ;  /* 0x000000ba07027211 */ /* 0x000fe400078f10ff */
[----:B------:R-:W-:Y:S01]  /*1170*/  SHF.R.S32.HI R189, RZ, 0x5, R189 ;  /* 0x00000005ffbd7819 */ /* 0x000fe200000114bd */
[----:B------:R-:W-:Y:S01]  /*1180*/  IMAD.IADD R6, R9, 0x1, -R6 ;  /* 0x0000000109067824 */ /* 0x000fe200078e0a06 */
[----:B------:R-:W-:-:S02]  /*1190*/  SHF.R.S32.HI R4, RZ, 0x2, R2 ;  /* 0x00000002ff047819 */ /* 0x000fc40000011402 */
[----:B------:R-:W-:Y:S01]  /*11a0*/  SHF.R.S32.HI R11, RZ, 0x1f, R2 ;  /* 0x0000001fff0b7819 */ /* 0x000fe20000011402 */
[----:B------:R-:W-:Y:S01]  /*11b0*/  IMAD R3, R189, 0x10, R0 ;  /* 0x00000010bd037824 */ /* 0x000fe200078e0200 */
[----:B------:R-:W-:Y:S02]  /*11c0*/  SHF.R.S32.HI R188, RZ, 0x7, R5 ;  /* 0x00000007ffbc7819 */ /* 0x000fe40000011405 */
[----:B------:R-:W-:Y:S01]  /*11d0*/  LEA.HI R11, R11, R4, RZ, 0x3 ;  /* 0x000000040b0b7211 */ /* 0x000fe200078f18ff */
[----:B------:R-:W-:Y:S01]  /*11e0*/  IMAD R6, R3, 0x8, R6 ;  /* 0x0000000803067824 */ /* 0x000fe200078e0206 */
[----:B------:R-:W-:Y:S02]  /*11f0*/  LEA.HI R5, R5, R188, RZ, 0x1 ;  /* 0x000000bc05057211 */ /* 0x000fe400078f08ff */
[----:B------:R-:W-:Y:S02]  /*1200*/  LOP3.LUT R11, R11, 0xfffffff8, RZ, 0xc0, !PT ;  /* 0xfffffff80b0b7812 */ /* 0x000fe400078ec0ff */
[----:B------:R-:W-:-:S02]  /*1210*/  LEA.HI R7, R7, R186, RZ, 0x5 ;  /* 0x000000ba07077211 */ /* 0x000fc400078f28ff */
[----:B------:R-:W-:Y:S01]  /*1220*/  LOP3.LUT R3, R2, 0x7ffffffc, RZ, 0xc0, !PT ;  /* 0x7ffffffc02037812 */ /* 0x000fe200078ec0ff */
[----:B------:R-:W-:Y:S01]  /*1230*/  IMAD.IADD R11, R4, 0x1, -R11 ;  /* 0x00000001040b7824 */ /* 0x000fe200078e0a0b */
[----:B------:R-:W-:Y:S01]  /*1240*/  LOP3.LUT R5, R5, 0x3fffffe, RZ, 0xc0, !PT ;  /* 0x03fffffe05057812 */ /* 0x000fe200078ec0ff */
[----:B------:R-:W-:Y:S01]  /*1250*/  IMAD.MOV.U32 R4, RZ, RZ, -0x2 ;  /* 0xfffffffeff047424 */ /* 0x000fe200078e00ff */
[----:B------:R-:W-:Y:S01]  /*1260*/  SHF.R.S32.HI R0, RZ, 0x5, R7 ;  /* 0x00000005ff007819 */ /* 0x000fe20000011407 */
[----:B------:R-:W-:Y:S02]  /*1270*/  IMAD.IADD R3, R186, 0x1, -R3 ;  /* 0x00000001ba037824 */ /* 0x000fe400078e0a03 */
[----:B------:R-:W-:Y:S02]  /*1280*/  IMAD.SHL.U32 R7, R6, 0x8, RZ ;  /* 0x0000000806077824 */ /* 0x000fe400078e00ff */
[----:B------:R-:W-:Y:S02]  /*1290*/  IMAD R0, R0, 0x10, R11 ;  /* 0x0000001000007824 */ /* 0x000fe400078e020b */
[----:B------:R-:W-:-:S02]  /*12a0*/  IMAD.IADD R5, R188, 0x1, -R5 ;  /* 0x00000001bc057824 */ /* 0x000fc400078e0a05 */
[----:B------:R-:W-:Y:S02]  /*12b0*/  IMAD R191, R3, R4, 0x80 ;  /* 0x0000008003bf7424 */ /* 0x000fe400078e0204 */
[----:B------:R-:W-:-:S04]  /*12c0*/  IMAD.WIDE R16, R7, 0x2, R16 ;  /* 0x0000000207107825 */ /* 0x000fc800078e0210 */
[----:B------:R-:W-:-:S07]  /*12d0*/  IMAD R190, R5, 0x40, R0 ;  /* 0x0000004005be7824 */ /* 0x000fce00078e0200 */
.L_x_155:
[----:B------:R-:W1:Y:S01]  /*12e0*/  SHFL.IDX PT, R0, R188, RZ, 0x1f ;  /* 0x00001fffbc007589 */ /* 0x000e6200000e0000 */
        /* <DEDUP_REMOVED lines=43> */
[----:B------:R-:W-:Y:S01]  /*15a0*/  IMAD.U32 R5, RZ, RZ, UR5 ;  /* 0x00000005ff057e24 */ /* 0x000fe2000f8e00ff */
        /* <DEDUP_REMOVED lines=10> */
.L_x_129:
[----:B------:R-:W-:Y:S02]  /*1650*/  LOP3.LUT R0, R185, 0x1, RZ, 0xc0, !PT ;  /* 0x00000001b9007812 */ /* 0x000fe400078ec0ff */
[----:B------:R-:W-:Y:S02]  /*1660*/  R2UR UR4, R192 ;  /* 0x00000000c00472ca */ /* 0x000fe400000e0000 */
[----:B------:R-:W-:-:S04]  /*1670*/  SHF.L.U32 R0, R0, 0x1f, RZ ;  /* 0x0000001f00007819 */ /* 0x000fc800000006ff */
[----:B------:R-:W1:Y:S07]  /*1680*/  SYNCS.PHASECHK.TRANS64.TRYWAIT P1, [UR60+0x34800], R0 ;  /* 0x03480000ff0075a7 */ /* 0x000e6e000802017c */
[----:B------:R-:W-:-:S05]  /*1690*/  IMAD.U32 R2, RZ, RZ, UR4 ;  /* 0x00000004ff027e24 */ /* 0x000fca000f8e00ff */
[----:B------:R-:W-:Y:S01]  /*16a0*/  ISETP.NE.AND P0, PT, R2, 0x3, PT ;  /* 0x000000030200780c */ /* 0x000fe20003f05270 */
[----:B-1----:R-:W-:-:S12]  /*16b0*/  @!P1 BRA `(.L_x_130) ;  /* 0x0000009000689947 */ /* 0x002fd80003800000 */
.L_x_221:
[----:B------:R-:W-:Y:S05]  /*16c0*/  @!P0 BRA `(.L_x_131) ;  /* 0x0000000000048947 */ /* 0x000fea0003800000 */
[----:B------:R-:W-:Y:S01]  /*16d0*/  BPT.TRAP 0x1 ;  /* 0x000000040000795c */ /* 0x000fe20000300000 */
.L_x_131:
[----:B-1----:R-:W-:Y:S02]  /*16e0*/  IMAD.U32 R3, RZ, RZ, UR38 ;  /* 0x00000026ff037e24 */ /* 0x002fe4000f8e00ff */
[----:B------:R-:W-:-:S03]  /*16f0*/  IMAD.U32 R0, RZ, RZ, UR39 ;  /* 0x00000027ff007e24 */ /* 0x000fc6000f8e00ff */
[----:B------:R-:W-:Y:S02]  /*1700*/  LEA R3, R3, UR60, 0x3 ;  /* 0x0000003c03037c11 */ /* 0x000fe4000f8e18ff */
[----:B------:R-:W-:-:S04]  /*1710*/  SHF.L.U32 R0, R0, 0x1f, RZ ;  /* 0x0000001f00007819 */ /* 0x000fc800000006ff */
[----:B------:R1:W2:Y:S01]  /*1720*/  SYNCS.PHASECHK.TRANS64.TRYWAIT P1, [R3+URZ+0x34830], R0 ;  /* 0x03483000030075a7 */ /* 0x0002a2000802017f */
[----:B------:R-:W-:Y:S05]  /*1730*/  @!P0 BRA `(.L_x_132) ;  /* 0x0000000000048947 */ /* 0x000fea0003800000 */
[----:B------:R-:W-:Y:S01]  /*1740*/  BPT.TRAP 0x1 ;  /* 0x000000040000795c */ /* 0x000fe20000300000 */
.L_x_132:
[----:B--2---:R-:W-:Y:S05]  /*1750*/  @P1 BRA `(.L_x_133) ;  /* 0x0000000000081947 */ /* 0x004fea0003800000 */
[----:B------:R-:W2:Y:S02]  /*1760*/  SYNCS.PHASECHK.TRANS64.TRYWAIT P1, [R3+URZ+0x34830], R0 ;  /* 0x03483000030075a7 */ /* 0x000ea4000802017f */
[----:B--2---:R-:W-:Y:S05]  /*1770*/  @!P1 BRA `(.L_x_134) ;  /* 0x0000009000509947 */ /* 0x004fea0003800000 */
.L_x_133:
        /* <DEDUP_REMOVED lines=10> */
[----:B------:R-:W-:Y:S01]  /*1820*/  UMOV UR53, 0x40000040 ;  /* 0x4000004000357882 */ /* 0x000fe20000000000 */
[----:B------:R-:W-:-:S02]  /*1830*/  UMOV UR55, 0x40000040 ;  /* 0x4000004000377882 */ /* 0x000fc40000000000 */
[----:B------:R-:W-:Y:S02]  /*1840*/  ULOP3.LUT UR37, UR4, 0x10000, URZ, 0xfc, !UPT ;  /* 0x0001000004257892 */ /* 0x000fe4000f8efc3f */
[----:B------:R-:W-:Y:S02]  /*1850*/  ULOP3.LUT UR4, UR40, 0x10000, URZ, 0xfc, !UPT ;  /* 0x0001000028047892 */ /* 0x000fe4000f8efc3f */
[----:B------:R-:W-:Y:S02]  /*1860*/  UIMAD UR5, UR38, 0xc00, UR37 ;  /* 0x00000c00260578a4 */ /* 0x000fe4000f8e0225 */
[----:B------:R-:W-:Y:S02]  /*1870*/  UIADD3 UR56, UR4, 0x2, URZ ;  /* 0x0000000204387890 */ /* 0x000fe4000fffe03f */
[----:B------:R-:W-:Y:S01]  /*1880*/  UIADD3 UR58, UR5, 0x2, URZ ;  /* 0x00000002053a7890 */ /* 0x000fe2000fffe03f */
[----:B------:R-:W-:Y:S02]  /*1890*/  UMOV UR8, UR4 ;  /* 0x0000000400087c82 */ /* 0x000fe40008000000 */
[----:B------:R-:W-:Y:S01]  /*18a0*/  UMOV UR10, UR5 ;  /* 0x00000005000a7c82 */ /* 0x000fe20008000000 */
[----:B------:R-:W-:Y:S01]  /*18b0*/  UIADD3 UR52, UR4, 0x4, URZ ;  /* 0x0000000404347890 */ /* 0x000fe2000fffe03f */
[----:B------:R-:W-:Y:S01]  /*18c0*/  HGMMA.64x128x16.F32 R24, gdesc[UR8], RZ, !UPT, gsb0 ;  /* 0x01e00000081879f0 */ /* 0x000fe2000c0008ff */
[----:B------:R-:W-:Y:S01]  /*18d0*/  UIADD3 UR54, UR5, 0x4, URZ ;  /* 0x0000000405367890 */ /* 0x000fe2000fffe03f */
[----:B------:R-:W-:Y:S01]  /*18e0*/  IMAD.U32 R4, RZ, RZ, UR8 ;  /* 0x00000008ff047e24 */ /* 0x000fe2000f8e00ff */
[----:B------:R-:W-:-:S02]  /*18f0*/  UIADD3 UR8, UR4, 0x6, URZ ;  /* 0x0000000604087890 */ /* 0x000fc4000fffe03f */
[----:B------:R-:W-:Y:S01]  /*1900*/  UIADD3 UR10, UR5, 0x6, URZ ;  /* 0x00000006050a7890 */ /* 0x000fe2000fffe03f */
[----:B------:R-:W-:Y:S01]  /*1910*/  UMOV UR9, 0x40000040 ;  /* 0x4000004000097882 */ /* 0x000fe20000000000 */
[----:B------:R-:W-:Y:S01]  /*1920*/  UMOV UR11, 0x40000040 ;  /* 0x40000040000b7882 */ /* 0x000fe20000000000 */
[----:B------:R-:W-:Y:S02]  /*1930*/  UIADD3 UR12, UR4, 0x400, URZ ;  /* 0x00000400040c7890 */ /* 0x000fe4000fffe03f */
[----:B------:R-:W-:Y:S01]  /*1940*/  UIADD3 UR14, UR5, 0x400, URZ ;  /* 0x00000400050e7890 */ /* 0x000fe2000fffe03f */
[----:B------:R-:W-:Y:S01]  /*1950*/  UMOV UR13, 0x40000040 ;  /* 0x40000040000d7882 */ /* 0x000fe20000000000 */
[----:B------:R-:W-:Y:S01]  /*1960*/  UMOV UR15, 0x40000040 ;  /* 0x40000040000f7882 */ /* 0x000fe20000000000 */
[----:B------:R-:W-:Y:S02]  /*1970*/  UIADD3 UR16, UR4, 0x402, URZ ;  /* 0x0000040204107890 */ /* 0x000fe4000fffe03f */
[----:B------:R-:W-:Y:S01]  /*1980*/  UIADD3 UR18, UR5, 0x402, URZ ;  /* 0x0000040205127890 */ /* 0x000fe2000fffe03f */
[----:B------:R-:W-:Y:S01]  /*1990*/  UMOV UR17, 0x40000040 ;  /* 0x4000004000117882 */ /* 0x000fe20000000000 */
[----:B------:R-:W-:Y:S01]  /*19a0*/  UMOV UR19, 0x40000040 ;  /* 0x4000004000137882 */ /* 0x000fe20000000000 */
        /* <DEDUP_REMOVED lines=24> */
[----:B------:R-:W-:-:S02]  /*1b30*/  WARPGROUP.DEPBAR.LE gsb0, 0x0 ;  /* 0x00008000000079c5 */ /* 0x000fc40000010000 */
        /* <DEDUP_REMOVED lines=35> */
.L_x_135:
[----:B-12---:R-:W-:Y:S01]  /*1d70*/  IMAD.IADD R0, R191, 0x1, R88 ;  /* 0x00000001bf007824 */ /* 0x006fe200078e0258 */
[----:B------:R-:W-:Y:S01]  /*1d80*/  P2R R90, PR, RZ, 0x1 ;  /* 0x00000001ff5a7803 */ /* 0x000fe20000000000 */
[----:B------:R-:W-:Y:S01]  /*1d90*/  ULDC UR4, c[0x0][0x988] ;  /* 0x0002620000047ab9 */ /* 0x000fe20000000800 */
[----:B------:R-:W-:Y:S01]  /*1da0*/  CS2R R150, SRZ ;  /* 0x0000000000967805 */ /* 0x000fe2000001ff00 */
[----:B------:R-:W-:Y:S01]  /*1db0*/  IMAD R6, R193, -0x80, R0 ;  /* 0xffffff80c1067824 */ /* 0x000fe200078e0200 */
[----:B------:R-:W-:Y:S01]  /*1dc0*/  CS2R R148, SRZ ;  /* 0x0000000000947805 */ /* 0x000fe2000001ff00 */
[----:B------:R-:W-:-:S03]  /*1dd0*/  IMAD.U32 R2, RZ, RZ, UR4 ;  /* 0x00000004ff027e24 */ /* 0x000fc6000f8e00ff */
[C---:B------:R-:W-:Y:S02]  /*1de0*/  ISETP.GT.AND P4, PT, R6.reuse, RZ, PT ;  /* 0x000000ff0600720c */ /* 0x040fe40003f84270 */
[C---:B------:R-:W-:Y:S02]  /*1df0*/  ISETP.GT.AND P3, PT, R6.reuse, 0x1, PT ;  /* 0x000000010600780c */ /* 0x040fe40003f64270 */
[----:B------:R-:W-:Y:S02]  /*1e00*/  ISETP.GT.AND P1, PT, R6, 0x8, PT ;  /* 0x000000080600780c */ /* 0x000fe40003f24270 */
[----:B------:R-:W-:Y:S02]  /*1e10*/  FSEL R7, R24, -INF , P4 ;  /* 0xff80000018077808 */ /* 0x000fe40002000000 */
[----:B------:R-:W-:Y:S02]  /*1e20*/  FSEL R8, R25, -INF , P3 ;  /* 0xff80000019087808 */ /* 0x000fe40001800000 */
[----:B------:R-:W-:-:S02]  /*1e30*/  ISETP.GT.AND P2, PT, R6, 0x9, PT ;  /* 0x000000090600780c */ /* 0x000fc40003f44270 */
[----:B------:R-:W-:Y:S02]  /*1e40*/  FSEL R89, R28, -INF , P1 ;  /* 0xff8000001c597808 */ /* 0x000fe40000800000 */
[----:B------:R-:W-:Y:S02]  /*1e50*/  FMNMX.FTZ R0, R7, R8, !PT ;  /* 0x0000000807007209 */ /* 0x000fe40007810000 */
[C---:B------:R-:W-:Y:S02]  /*1e60*/  ISETP.GT.AND P6, PT, R6.reuse, 0x10, PT ;  /* 0x000000100600780c */ /* 0x040fe40003fc4270 */
[----:B------:R-:W-:Y:S02]  /*1e70*/  FSEL R91, R29, -INF , P2 ;  /* 0xff8000001d5b7808 */ /* 0x000fe40001000000 */
[----:B------:R-:W-:Y:S02]  /*1e80*/  FMNMX.FTZ R0, R89, R0, !PT ;  /* 0x0000000059007209 */ /* 0x000fe40007810000 */
        /* <DEDUP_REMOVED lines=20> */
[C---:B------:R-:W-:Y:S02]  /*1fd0*/  ISETP.GT.AND P6, PT, R6.reuse, 0x28, PT ;  /* 0x000000280600780c */ /* 0x040fe40003fc4270 */
        /* <DEDUP_REMOVED lines=50> */
[----:B------:R-:W-:Y:S02]  /*2300*/  ISETP.GT.AND P0, PT, R6, 0x59, PT ;  /* 0x000000590600780c */ /* 0x000fe40003f04270 */
[----:B------:R-:W-:-:S02]  /*2310*/  FSEL R129, R68, -INF , P6 ;  /* 0xff80000044817808 */ /* 0x000fc40003000000 */
[----:B------:R-:W-:Y:S02]  /*2320*/  FMNMX.FTZ R0, R127, R0, !PT ;  /* 0x000000007f007209 */ /* 0x000fe40007810000 */
[----:B------:R-:W-:Y:S02]  /*2330*/  FSEL R59, R59, -INF , P5 ;  /* 0xff8000003b3b7808 */ /* 0x000fe40002800000 */
        /* <DEDUP_REMOVED lines=15> */
[----:B------:R-:W-:-:S02]  /*2430*/  FSEL R63, R63, -INF , P3 ;  /* 0xff8000003f3f7808 */ /* 0x000fc40001800000 */
[----:B------:R-:W-:Y:S02]  /*2440*/  P2R R28, PR, RZ, 0x1 ;  /* 0x00000001ff1c7803 */ /* 0x000fe40000000000 */
[----:B------:R-:W-:Y:S02]  /*2450*/  P2R R26, PR, RZ, 0x2 ;  /* 0x00000002ff1a7803 */ /* 0x000fe40000000000 */
[----:B------:R-:W-:Y:S02]  /*2460*/  FSEL R139, R77, -INF , P2 ;  /* 0xff8000004d8b7808 */ /* 0x000fe40001000000 */
[----:B------:R-:W-:Y:S02]  /*2470*/  P2R R24, PR, RZ, 0x4 ;  /* 0x00000004ff187803 */ /* 0x000fe40000000000 */
[C---:B------:R-:W-:Y:S02]  /*2480*/  ISETP.GT.AND P3, PT, R6.reuse, 0x70, PT ;  /* 0x000000700600780c */ /* 0x040fe40003f64270 */
[----:B------:R-:W-:-:S02]  /*2490*/  ISETP.GT.AND P4, PT, R6, 0x71, PT ;  /* 0x000000710600780c */ /* 0x000fc40003f84270 */
[C---:B------:R-:W-:Y:S02]  /*24a0*/  ISETP.GT.AND P5, PT, R6.reuse, 0x78, PT ;  /* 0x000000780600780c */ /* 0x040fe40003fa4270 */
[C---:B------:R-:W-:Y:S02]  /*24b0*/  ISETP.GT.AND P6, PT, R6.reuse, 0x79, PT ;  /* 0x000000790600780c */ /* 0x040fe40003fc4270 */
[C---:B------:R-:W-:Y:S02]  /*24c0*/  ISETP.GT.AND P2, PT, R6.reuse, 0x58, PT ;  /* 0x000000580600780c */ /* 0x040fe40003f44270 */
[C---:B------:R-:W-:Y:S02]  /*24d0*/  ISETP.GT.AND P1, PT, R6.reuse, 0x59, PT ;  /* 0x000000590600780c */ /* 0x040fe40003f24270 */
[----:B------:R-:W-:Y:S02]  /*24e0*/  ISETP.GT.AND P0, PT, R6, 0x60, PT ;  /* 0x000000600600780c */ /* 0x000fe40003f04270 */
[----:B------:R-:W-:-:S02]  /*24f0*/  FMNMX.FTZ R6, R9, R27, !PT ;  /* 0x0000001b09067209 */ /* 0x000fc40007810000 */
[----:B------:R-:W-:Y:S02]  /*2500*/  FMNMX.FTZ R0, R137, R0, !PT ;  /* 0x0000000089007209 */ /* 0x000fe40007810000 */
[----:B------:R-:W-:Y:S02]  /*2510*/  FMNMX.FTZ R6, R11, R6, !PT ;  /* 0x000000060b067209 */ /* 0x000fe40007810000 */
[----:B------:R-:W-:Y:S02]  /*2520*/  FSEL R141, R80, -INF , P3 ;  /* 0xff800000508d7808 */ /* 0x000fe40001800000 */
[----:B------:R-:W-:Y:S02]  /*2530*/  FMNMX.FTZ R0, R139, R0, !PT ;  /* 0x000000008b007209 */ /* 0x000fe40007810000 */
[----:B------:R-:W-:Y:S02]  /*2540*/  FMNMX.FTZ R6, R31, R6, !PT ;  /* 0x000000061f067209 */ /* 0x000fe40007810000 */
[----:B------:R-:W-:-:S02]  /*2550*/  FSEL R143, R81, -INF , P4 ;  /* 0xff800000518f7808 */ /* 0x000fc40002000000 */
        /* <DEDUP_REMOVED lines=15> */
[----:B------:R-:W-:Y:S02]  /*2650*/  FSEL R53, R74, -INF , P0 ;  /* 0xff8000004a357808 */ /* 0x000fe40000000000 */
[----:B------:R-:W-:Y:S02]  /*2660*/  FMNMX.FTZ R6, R25, R6, !PT ;  /* 0x0000000619067209 */ /* 0x000fe40007810000 */
[----:B------:R-:W-:Y:S02]  /*2670*/  ISETP.NE.AND P0, PT, R28, RZ, PT ;  /* 0x000000ff1c00720c */ /* 0x000fe40003f05270 */
[----:B------:R-:W-:-:S02]  /*2680*/  FMNMX.FTZ R6, R47, R6, !PT ;  /* 0x000000062f067209 */ /* 0x000fc40007810000 */
[----:B------:R-:W-:Y:S02]  /*2690*/  ISETP.NE.AND P1, PT, R26, RZ, PT ;  /* 0x000000ff1a00720c */ /* 0x000fe40003f25270 */
[----:B------:R-:W-:Y:S02]  /*26a0*/  FMNMX.FTZ R6, R29, R6, !PT ;  /* 0x000000061d067209 */ /* 0x000fe40007810000 */
[----:B------:R-:W-:Y:S02]  /*26b0*/  FSEL R75, R75, -INF , P0 ;  /* 0xff8000004b4b7808 */ /* 0x000fe40000000000 */
[----:B------:R-:W-:Y:S02]  /*26c0*/  FMNMX.FTZ R6, R51, R6, !PT ;  /* 0x0000000633067209 */ /* 0x000fe40007810000 */
[----:B------:R-:W-:Y:S02]  /*26d0*/  FSEL R87, R87, -INF , P6 ;  /* 0xff80000057577808 */ /* 0x000fe40003000000 */
[----:B-1----:R-:W-:-:S02]  /*26e0*/  FMNMX.FTZ R12, R10, R49, !PT ;  /* 0x000000310a0c7209 */ /* 0x002fc40007810000 */
[----:B------:R-:W-:Y:S02]  /*26f0*/  FMNMX.FTZ R6, R33, R6, !PT ;  /* 0x0000000621067209 */ /* 0x000fe40007810000 */
[----:B------:R-:W-:Y:S01]  /*2700*/  ISETP.NE.AND P0, PT, R90, RZ, PT ;  /* 0x000000ff5a00720c */ /* 0x000fe20003f05270 */
        /* <DEDUP_REMOVED lines=8> */
[----:B------:R-:W-:Y:S02]  /*2790*/  FSEL R49, R70, -INF , P2 ;  /* 0xff80000046317808 */ /* 0x000fe40001000000 */
[----:B------:R-:W-:Y:S01]  /*27a0*/  FMNMX.FTZ R6, R67, R6, !PT ;  /* 0x0000000643067209 */ /* 0x000fe20007810000 */
[C---:B------:R-:W-:Y:S01]  /*27b0*/  FMUL.FTZ R14, R0.reuse, R2 ;  /* 0x00000002000e7220 */ /* 0x040fe20000410000 */
[----:B------:R-:W-:Y:S02]  /*27c0*/  FSETP.NEU.FTZ.AND P3, PT, R0, -INF , PT ;  /* 0xff8000000000780b */ /* 0x000fe40003f7d000 */
[----:B------:R-:W-:-:S02]  /*27d0*/  FMNMX.FTZ R6, R49, R6, !PT ;  /* 0x0000000631067209 */ /* 0x000fc40007810000 */
[----:B------:R-:W-:Y:S02]  /*27e0*/  FSEL R14, R14, RZ, P3 ;  /* 0x000000ff0e0e7208 */ /* 0x000fe40001800000 */
[----:B------:R-:W-:Y:S02]  /*27f0*/  FMNMX.FTZ R6, R71, R6, !PT ;  /* 0x0000000647067209 */ /* 0x000fe40007810000 */
[----:B------:R-:W-:Y:S01]  /*2800*/  ISETP.NE.AND P2, PT, R24, RZ, PT ;  /* 0x000000ff1800720c */ /* 0x000fe20003f45270 */
[--C-:B------:R-:W-:Y:S01]  /*2810*/  FFMA.FTZ R182, R89, R2, -R14.reuse ;  /* 0x0000000259b67223 */ /* 0x100fe2000001080e */
[----:B------:R-:W-:Y:S01]  /*2820*/  FMNMX.FTZ R6, R53, R6, !PT ;  /* 0x0000000635067209 */ /* 0x000fe20007810000 */
[-CC-:B------:R-:W-:Y:S01]  /*2830*/  FFMA.FTZ R61, R91, R2.reuse, -R14.reuse ;  /* 0x000000025b3d7223 */ /* 0x180fe2000001080e */
[----:B------:R-:W-:Y:S01]  /*2840*/  FSEL R89, R78, -INF , P1 ;  /* 0xff8000004e597808 */ /* 0x000fe20000800000 */
[--C-:B------:R-:W-:Y:S01]  /*2850*/  FFMA.FTZ R176, R93, R2, -R14.reuse ;  /* 0x000000025db07223 */ /* 0x100fe2000001080e */
[----:B------:R-:W-:Y:S01]  /*2860*/  FMNMX.FTZ R6, R75, R6, !PT ;  /* 0x000000064b067209 */ /* 0x000fe20007810000 */
[-CC-:B------:R-:W-:Y:S01]  /*2870*/  FFMA.FTZ R65, R95, R2.reuse, -R14.reuse ;  /* 0x000000025f417223 */ /* 0x180fe2000001080e */
[----:B------:R-:W-:Y:S01]  /*2880*/  ISETP.NE.AND P3, PT, R20, RZ, PT ;  /* 0x000000ff1400720c */ /* 0x000fe20003f65270 */
[-CC-:B------:R-:W-:Y:S01]  /*2890*/  FFMA.FTZ R178, R97, R2.reuse, -R14.reuse ;  /* 0x0000000261b27223 */ /* 0x180fe2000001080e */
[----:B------:R-:W-:Y:S01]  /*28a0*/  FSEL R91, R79, -INF , P2 ;  /* 0xff8000004f5b7808 */ /* 0x000fe20001000000 */
[--C-:B------:R-:W-:Y:S01]  /*28b0*/  FFMA.FTZ R180, R7, R2, -R14.reuse ;  /* 0x0000000207b47223 */ /* 0x100fe2000001080e */
[----:B------:R-:W-:Y:S01]  /*28c0*/  FMNMX.FTZ R6, R89, R6, !PT ;  /* 0x0000000659067209 */ /* 0x000fe20007810000 */
[--C-:B------:R-:W-:Y:S01]  /*28d0*/  FFMA.FTZ R57, R8, R2, -R14.reuse ;  /* 0x0000000208397223 */ /* 0x100fe2000001080e */
[----:B------:R-:W-:Y:S01]  /*28e0*/  FSEL R93, R82, -INF , P3 ;  /* 0xff800000525d7808 */ /* 0x000fe20001800000 */
[----:B------:R-:W-:Y:S01]  /*28f0*/  MUFU.EX2 R182, R182 ;  /* 0x000000b600b67308 */ /* 0x000fe20000000800 */
[----:B------:R-:W-:Y:S01]  /*2900*/  FMNMX.FTZ R6, R91, R6, !PT ;  /* 0x000000065b067209 */ /* 0x000fe20007810000 */
        /* <DEDUP_REMOVED lines=9> */
[-CC-:B------:R-:W-:Y:S01]  /*29a0*/  FFMA.FTZ R77, R107, R2.reuse, -R14.reuse ;  /* 0x000000026b4d7223 */ /* 0x180fe2000001080e */
[--C-:B------:R-:W-:Y:S01]  /*29b0*/  FFMA.FTZ R168, R109, R2, -R14.reuse ;  /* 0x000000026da87223 */ /* 0x100fe2000001080e */
[----:B------:R-:W-:Y:S01]  /*29c0*/  FMNMX.FTZ R6, R97, R6, !PT ;  /* 0x0000000661067209 */ /* 0x000fe20007810000 */
[-CC-:B------:R-:W-:Y:S01]  /*29d0*/  FFMA.FTZ R81, R111, R2.reuse, -R14.reuse ;  /* 0x000000026f517223 */ /* 0x180fe2000001080e */
[--C-:B------:R-:W-:Y:S01]  /*29e0*/  FFMA.FTZ R170, R113, R2, -R14.reuse ;  /* 0x0000000271aa7223 */ /* 0x100fe2000001080e */
[----:B------:R-:W1:Y:S01]  /*29f0*/  MUFU.EX2 R57, R57 ;  /* 0x0000003900397308 */ /* 0x000e620000000800 */
[----:B------:R-:W-:Y:S01]  /*2a00*/  FMNMX.FTZ R6, R87, R6, !PT ;  /* 0x0000000657067209 */ /* 0x000fe20007810000 */
[-CC-:B------:R-:W-:Y:S01]  /*2a10*/  FFMA.FTZ R115, R115, R2.reuse, -R14.reuse ;  /* 0x0000000273737223 */ /* 0x180fe2000001080e */
[-CC-:B------:R-:W-:Y:S01]  /*2a20*/  FFMA.FTZ R152, R117, R2.reuse, -R14.reuse ;  /* 0x0000000275987223 */ /* 0x180fe2000001080e */
[-CC-:B------:R-:W-:Y:S01]  /*2a30*/  FFMA.FTZ R83, R119, R2.reuse, -R14.reuse ;  /* 0x0000000277537223 */ /* 0x180fe2000001080e */
[-CC-:B------:R-:W-:Y:S01]  /*2a40*/  FFMA.FTZ R154, R121, R2.reuse, -R14.reuse ;  /* 0x00000002799a7223 */ /* 0x180fe2000001080e */
[----:B------:R-:W2:Y:S01]  /*2a50*/  SHFL.BFLY PT, R7, R6, 0x2, 0x1f ;  /* 0x0c401f0006077f89 */ /* 0x000ea200000e0000 */
[-CC-:B------:R-:W-:Y:S01]  /*2a60*/  FFMA.FTZ R85, R123, R2.reuse, -R14.reuse ;  /* 0x000000027b557223 */ /* 0x180fe2000001080e */
[----:B------:R-:W3:Y:S01]  /*2a70*/  MUFU.EX2 R61, R61 ;  /* 0x0000003d003d7308 */ /* 0x000ee20000000800 */
[-CC-:B------:R-:W-:Y:S01]  /*2a80*/  FFMA.FTZ R156, R125, R2.reuse, -R14.reuse ;  /* 0x000000027d9c7223 */ /* 0x180fe2000001080e */
[-CC-:B------:R-:W-:Y:S01]  /*2a90*/  FFMA.FTZ R127, R127, R2.reuse, -R14.reuse ;  /* 0x000000027f7f7223 */ /* 0x180fe2000001080e */
[-CC-:B------:R-:W-:Y:S01]  /*2aa0*/  FFMA.FTZ R129, R129, R2.reuse, -R14.reuse ;  /* 0x0000000281817223 */ /* 0x180fe2000001080e */
[-CC-:B------:R-:W-:Y:S01]  /*2ab0*/  FFMA.FTZ R131, R131, R2.reuse, -R14.reuse ;  /* 0x0000000283837223 */ /* 0x180fe2000001080e */
[-CC-:B------:R-:W-:Y:S01]  /*2ac0*/  FFMA.FTZ R133, R133, R2.reuse, -R14.reuse ;  /* 0x0000000285857223 */ /* 0x180fe2000001080e */
[-CC-:B------:R-:W-:Y:S01]  /*2ad0*/  FFMA.FTZ R135, R135, R2.reuse, -R14.reuse ;  /* 0x0000000287877223 */ /* 0x180fe2000001080e */
[-CC-:B------:R-:W-:Y:S01]  /*2ae0*/  FFMA.FTZ R137, R137, R2.reuse, -R14.reuse ;  /* 0x0000000289897223 */ /* 0x180fe2000001080e */
[----:B------:R-:W4:Y:S01]  /*2af0*/  MUFU.EX2 R176, R176 ;  /* 0x000000b000b07308 */ /* 0x000f220000000800 */
[-CC-:B------:R-:W-:Y:S01]  /*2b00*/  FFMA.FTZ R139, R139, R2.reuse, -R14.reuse ;  /* 0x000000028b8b7223 */ /* 0x180fe2000001080e */
[-CC-:B------:R-:W-:Y:S01]  /*2b10*/  FFMA.FTZ R141, R141, R2.reuse, -R14.reuse ;  /* 0x000000028d8d7223 */ /* 0x180fe2000001080e */
[-CC-:B------:R-:W-:Y:S01]  /*2b20*/  FFMA.FTZ R143, R143, R2.reuse, -R14.reuse ;  /* 0x000000028f8f7223 */ /* 0x180fe2000001080e */
[-CC-:B------:R-:W-:Y:S01]  /*2b30*/  FFMA.FTZ R145, R145, R2.reuse, -R14.reuse ;  /* 0x0000000291917223 */ /* 0x180fe2000001080e */
[----:B------:R-:W-:Y:S01]  /*2b40*/  FFMA.FTZ R14, R147, R2, -R14 ;  /* 0x00000002930e7223 */ /* 0x000fe2000001080e */
[----:B------:R-:W-:-:S02]  /*2b50*/  ISETP.GE.AND P2, PT, R88, 0x81, PT ;  /* 0x000000815800780c */ /* 0x000fc40003f46270 */
[----:B------:R-:W-:Y:S01]  /*2b60*/  CS2R R146, SRZ ;  /* 0x0000000000927805 */ /* 0x000fe2000001ff00 */
[----:B------:R-:W5:Y:S01]  /*2b70*/  MUFU.EX2 R65, R65 ;  /* 0x0000004100417308 */ /* 0x000f620000000800 */
[----:B------:R-:W-:Y:S02]  /*2b80*/  CS2R R124, SRZ ;  /* 0x00000000007c7805 */ /* 0x000fe4000001ff00 */
[----:B------:R-:W-:Y:S02]  /*2b90*/  CS2R R122, SRZ ;  /* 0x00000000007a7805 */ /* 0x000fe4000001ff00 */
[----:B------:R-:W-:Y:S02]  /*2ba0*/  CS2R R120, SRZ ;  /* 0x0000000000787805 */ /* 0x000fe4000001ff00 */
[----:B------:R-:W-:Y:S02]  /*2bb0*/  CS2R R118, SRZ ;  /* 0x0000000000767805 */ /* 0x000fe4000001ff00 */
[----:B------:R-:W-:-:S02]  /*2bc0*/  CS2R R116, SRZ ;  /* 0x0000000000747805 */ /* 0x000fc4000001ff00 */
[----:B--2---:R-:W-:Y:S02]  /*2bd0*/  FMNMX.FTZ R8, R6, R7, !PT ;  /* 0x0000000706087209 */ /* 0x004fe40007810000 */
[----:B------:R-:W-:Y:S01]  /*2be0*/  CS2R R112, SRZ ;  /* 0x0000000000707805 */ /* 0x000fe2000001ff00 */
[----:B------:R-:W-:Y:S01]  /*2bf0*/  MUFU.EX2 R178, R178 ;  /* 0x000000b200b27308 */ /* 0x000fe20000000800 */
[----:B------:R-:W-:Y:S02]  /*2c00*/  CS2R R110, SRZ ;  /* 0x00000000006e7805 */ /* 0x000fe4000001ff00 */
[----:B------:R-:W-:Y:S01]  /*2c10*/  CS2R R108, SRZ ;  /* 0x00000000006c7805 */ /* 0x000fe2000001ff00 */
[----:B------:R-:W2:Y:S01]  /*2c20*/  SHFL.BFLY PT, R7, R8, 0x1, 0x1f ;  /* 0x0c201f0008077f89 */ /* 0x000ea200000e0000 */
[----:B------:R-:W-:Y:S02]  /*2c30*/  CS2R R106, SRZ ;  /* 0x00000000006a7805 */ /* 0x000fe4000001ff00 */
[----:B------:R-:W-:-:S02]  /*2c40*/  CS2R R104, SRZ ;  /* 0x0000000000687805 */ /* 0x000fc4000001ff00 */
[----:B------:R-:W-:Y:S02]  /*2c50*/  CS2R R102, SRZ ;  /* 0x0000000000667805 */ /* 0x000fe4000001ff00 */
[----:B------:R-:W-:Y:S01]  /*2c60*/  CS2R R100, SRZ ;  /* 0x0000000000647805 */ /* 0x000fe2000001ff00 */
[----:B------:R-:W-:Y:S01]  /*2c70*/  MUFU.EX2 R69, R69 ;  /* 0x0000004500457308 */ /* 0x000fe20000000800 */
[----:B------:R-:W-:-:S07]  /*2c80*/  CS2R R98, SRZ ;  /* 0x0000000000627805 */ /* 0x000fce000001ff00 */
[----:B------:R-:W-:Y:S08]  /*2c90*/  MUFU.EX2 R172, R172 ;  /* 0x000000ac00ac7308 */ /* 0x000ff00000000800 */
[----:B------:R-:W-:Y:S01]  /*2ca0*/  MUFU.EX2 R73, R73 ;  /* 0x0000004900497308 */ /* 0x000fe20000000800 */
[----:B--2---:R-:W-:-:S04]  /*2cb0*/  FMNMX.FTZ R7, R8, R7, !PT ;  /* 0x0000000708077209 */ /* 0x004fc80007810000 */
[C---:B------:R-:W-:Y:S01]  /*2cc0*/  FSETP.NEU.FTZ.AND P1, PT, R7.reuse, -INF , PT ;  /* 0xff8000000700780b */ /* 0x040fe20003f3d000 */
[----:B------:R-:W-:Y:S02]  /*2cd0*/  FMUL.FTZ R6, R7, R2 ;  /* 0x0000000207067220 */ /* 0x000fe40000410000 */
[----:B------:R-:W-:Y:S03]  /*2ce0*/  MUFU.EX2 R174, R174 ;  /* 0x000000ae00ae7308 */ /* 0x000fe60000000800 */
[----:B------:R-:W-:Y:S02]  /*2cf0*/  FSEL R8, R6, RZ, P1 ;  /* 0x000000ff06087208 */ /* 0x000fe40000800000 */
[----:B------:R-:W-:-:S03]  /*2d00*/  ISETP.NE.AND P1, PT, R19, RZ, PT ;  /* 0x000000ff1300720c */ /* 0x000fc60003f25270 */
        /* <DEDUP_REMOVED lines=16> */
[----:B------:R-:W2:Y:S01]  /*2e10*/  MUFU.EX2 R9, R9 ;  /* 0x0000000900097308 */ /* 0x000ea20000000800 */
[----:B-1----:R-:W-:Y:S01]  /*2e20*/  FADD.FTZ R27, R180, R57 ;  /* 0x00000039b41b7221 */ /* 0x002fe20000010000 */
[-CC-:B------:R-:W-:Y:S01]  /*2e30*/  FFMA.FTZ R33, R33, R2.reuse, -R8.reuse ;  /* 0x0000000221217223 */ /* 0x180fe20000010808 */
[-CC-:B------:R-:W-:Y:S01]  /*2e40*/  FFMA.FTZ R55, R55, R2.reuse, -R8.reuse ;  /* 0x0000000237377223 */ /* 0x180fe20000010808 */
[-CC-:B------:R-:W-:Y:S01]  /*2e50*/  FFMA.FTZ R37, R37, R2.reuse, -R8.reuse ;  /* 0x0000000225257223 */ /* 0x180fe20000010808 */
[----:B------:R-:W-:Y:S01]  /*2e60*/  FADD.FTZ R6, R182, R27 ;  /* 0x0000001bb6067221 */ /* 0x000fe20000010000 */
[-CC-:B------:R-:W-:Y:S01]  /*2e70*/  FFMA.FTZ R59, R59, R2.reuse, -R8.reuse ;  /* 0x000000023b3b7223 */ /* 0x180fe20000010808 */
[-C--:B------:R-:W-:Y:S01]  /*2e80*/  FFMA.FTZ R41, R41, R2.reuse, -R8 ;  /* 0x0000000229297223 */ /* 0x080fe20000010808 */
[----:B------:R-:W1:Y:S01]  /*2e90*/  MUFU.EX2 R11, R11 ;  /* 0x0000000b000b7308 */ /* 0x000e620000000800 */
        /* <DEDUP_REMOVED lines=8> */
[----:B-----5:R-:W-:Y:S01]  /*2f20*/  FADD.FTZ R27, R65, R6 ;  /* 0x00000006411b7221 */ /* 0x020fe20000010000 */
[----:B--2---:R-:W-:Y:S01]  /*2f30*/  FADD.FTZ R6, R9, R10 ;  /* 0x0000000a09067221 */ /* 0x004fe20000010000 */
[-CC-:B------:R-:W-:Y:S01]  /*2f40*/  FFMA.FTZ R53, R53, R2.reuse, -R8.reuse ;  /* 0x0000000235357223 */ /* 0x180fe20000010808 */
[-CC-:B------:R-:W-:Y:S01]  /*2f50*/  FFMA.FTZ R75, R75, R2.reuse, -R8.reuse ;  /* 0x000000024b4b7223 */ /* 0x180fe20000010808 */
[----:B------:R-:W-:Y:S01]  /*2f60*/  FADD.FTZ R36, R178, R27 ;  /* 0x0000001bb2247221 */ /* 0x000fe20000010000 */
[-CC-:B------:R-:W-:Y:S01]  /*2f70*/  FFMA.FTZ R89, R89, R2.reuse, -R8.reuse ;  /* 0x0000000259597223 */ /* 0x180fe20000010808 */
[-C--:B------:R-:W-:Y:S01]  /*2f80*/  FFMA.FTZ R91, R91, R2.reuse, -R8 ;  /* 0x000000025b5b7223 */ /* 0x080fe20000010808 */
[----:B------:R-:W2:Y:S01]  /*2f90*/  MUFU.EX2 R13, R13 ;  /* 0x0000000d000d7308 */ /* 0x000ea20000000800 */
[----:B---3--:R-:W-:Y:S01]  /*2fa0*/  FADD.FTZ R31, R69, R36 ;  /* 0x00000024451f7221 */ /* 0x008fe20000010000 */
[----:B-1----:R-:W-:Y:S01]  /*2fb0*/  FADD.FTZ R27, R11, R6 ;  /* 0x000000060b1b7221 */ /* 0x002fe20000010000 */
[-CC-:B------:R-:W-:Y:S01]  /*2fc0*/  FFMA.FTZ R93, R93, R2.reuse, -R8.reuse ;  /* 0x000000025d5d7223 */ /* 0x180fe20000010808 */
[-CC-:B------:R-:W-:Y:S01]  /*2fd0*/  FFMA.FTZ R95, R95, R2.reuse, -R8.reuse ;  /* 0x000000025f5f7223 */ /* 0x180fe20000010808 */
[----:B------:R-:W-:Y:S01]  /*2fe0*/  FADD.FTZ R38, R172, R31 ;  /* 0x0000001fac267221 */ /* 0x000fe20000010000 */
[-CC-:B------:R-:W-:Y:S01]  /*2ff0*/  FFMA.FTZ R97, R97, R2.reuse, -R8.reuse ;  /* 0x0000000261617223 */ /* 0x180fe20000010808 */
[----:B------:R-:W-:Y:S01]  /*3000*/  FFMA.FTZ R87, R87, R2, -R8 ;  /* 0x0000000257577223 */ /* 0x000fe20000010808 */
[----:B------:R-:W1:Y:S01]  /*3010*/  MUFU.EX2 R20, R35 ;  /* 0x0000002300147308 */ /* 0x000e620000000800 */
        /* <DEDUP_REMOVED lines=8> */
[----:B--2---:R-:W-:Y:S01]  /*30a0*/  FADD.FTZ R27, R13, R6 ;  /* 0x000000060d1b7221 */ /* 0x004fe20000010000 */
[----:B------:R-:W-:Y:S01]  /*30b0*/  FADD.FTZ R31, R77, R38 ;  /* 0x000000264d1f7221 */ /* 0x000fe20000010000 */
[----:B------:R-:W-:-:S02]  /*30c0*/  F2FP.F16.F32.PACK_AB R182, R61, R182 ;  /* 0x000000b63db6723e */ /* 0x000fc400000000ff */
[----:B------:R-:W-:Y:S02]  /*30d0*/  F2FP.F16.F32.PACK_AB R176, R65, R176 ;  /* 0x000000b041b0723e */ /* 0x000fe400000000ff */
[----:B------:R-:W-:Y:S01]  /*30e0*/  F2FP.F16.F32.PACK_AB R178, R69, R178 ;  /* 0x000000b245b2723e */ /* 0x000fe200000000ff */
[----:B------:R-:W2:Y:S01]  /*30f0*/  MUFU.EX2 R168, R168 ;  /* 0x000000a800a87308 */ /* 0x000ea20000000800 */
[C---:B-1----:R-:W-:Y:S01]  /*3100*/  FADD.FTZ R6, R20.reuse, R27 ;  /* 0x0000001b14067221 */ /* 0x042fe20000010000 */
[----:B------:R-:W-:Y:S02]  /*3110*/  F2FP.F16.F32.PACK_AB R172, R73, R172 ;  /* 0x000000ac49ac723e */ /* 0x000fe400000000ff */
[----:B------:R-:W-:Y:S02]  /*3120*/  F2FP.F16.F32.PACK_AB R174, R77, R174 ;  /* 0x000000ae4dae723e */ /* 0x000fe400000000ff */
[----:B------:R-:W-:Y:S02]  /*3130*/  F2FP.F16.F32.PACK_AB R177, R20, R13 ;  /* 0x0000000d14b1723e */ /* 0x000fe400000000ff */
[----:B------:R-:W1:Y:S01]  /*3140*/  MUFU.EX2 R24, R39 ;  /* 0x0000002700187308 */ /* 0x000e620000000800 */
[----:B---3--:R-:W-:Y:S01]  /*3150*/  FADD.FTZ R27, R15, R6 ;  /* 0x000000060f1b7221 */ /* 0x008fe20000010000 */
[----:B------:R-:W-:-:S05]  /*3160*/  @P1 VIADD R6, R3, 0x34840 ;  /* 0x0003484003061836 */ /* 0x000fca0000000000 */
[----:B------:R-:W-:Y:S01]  /*3170*/  @P1 PRMT R6, R23, 0x654, R6 ;  /* 0x0000065417061816 */ /* 0x000fe20000000006 */
[----:B------:R-:W3:Y:S01]  /*3180*/  MUFU.EX2 R81, R81 ;  /* 0x0000005100517308 */ /* 0x000ee20000000800 */
[----:B--2---:R-:W-:Y:S02]  /*3190*/  FADD.FTZ R42, R168, R31 ;  /* 0x0000001fa82a7221 */ /* 0x004fe40000010000 */
[----:B------:R2:W-:Y:S05]  /*31a0*/  @P1 SYNCS.ARRIVE.TRANS64.RED.A1T0 RZ, [R6+URZ], RZ ;  /* 0x000000ff06ff19a7 */ /* 0x0005ea000810043f */
[----:B------:R-:W4:Y:S01]  /*31b0*/  MUFU.EX2 R21, R21 ;  /* 0x0000001500157308 */ /* 0x000f220000000800 */
[C---:B-1----:R-:W-:Y:S01]  /*31c0*/  FADD.FTZ R40, R24.reuse, R27 ;  /* 0x0000001b18287221 */ /* 0x042fe20000010000 */
[----:B------:R-:W-:-:S06]  /*31d0*/  F2FP.F16.F32.PACK_AB R179, R24, R15 ;  /* 0x0000000f18b3723e */ /* 0x000fcc00000000ff */
[----:B------:R-:W1:Y:S01]  /*31e0*/  MUFU.EX2 R170, R170 ;  /* 0x000000aa00aa7308 */ /* 0x000e620000000800 */
[C---:B---3--:R-:W-:Y:S01]  /*31f0*/  FADD.FTZ R27, R81.reuse, R42 ;  /* 0x0000002a511b7221 */ /* 0x048fe20000010000 */
[----:B------:R-:W-:-:S06]  /*3200*/  F2FP.F16.F32.PACK_AB R168, R81, R168 ;  /* 0x000000a851a8723e */ /* 0x000fcc00000000ff */
[----:B------:R-:W2:Y:S01]  /*3210*/  MUFU.EX2 R26, R43 ;  /* 0x0000002b001a7308 */ /* 0x000ea20000000800 */
[----:B----4-:R-:W-:-:S07]  /*3220*/  FADD.FTZ R3, R21, R40 ;  /* 0x0000002815037221 */ /* 0x010fce0000010000 */
[----:B------:R3:W4:Y:S01]  /*3230*/  MUFU.EX2 R79, R115 ;  /* 0x00000073004f7308 */ /* 0x0007220000000800 */
[----:B-1----:R-:W-:-:S07]  /*3240*/  FADD.FTZ R40, R170, R27 ;  /* 0x0000001baa287221 */ /* 0x002fce0000010000 */
[----:B------:R-:W1:Y:S01]  /*3250*/  MUFU.EX2 R25, R25 ;  /* 0x0000001900197308 */ /* 0x000e620000000800 */
[C---:B--2---:R-:W-:Y:S01]  /*3260*/  FADD.FTZ R6, R26.reuse, R3 ;  /* 0x000000031a067221 */ /* 0x044fe20000010000 */
[----:B------:R-:W-:Y:S02]  /*3270*/  F2FP.F16.F32.PACK_AB R173, R26, R21 ;  /* 0x000000151aad723e */ /* 0x000fe400000000ff */
[----:B---3--:R-:W-:-:S04]  /*3280*/  CS2R R114, SRZ ;  /* 0x0000000000727805 */ /* 0x008fc8000001ff00 */
[----:B------:R-:W2:Y:S01]  /*3290*/  MUFU.EX2 R152, R152 ;  /* 0x0000009800987308 */ /* 0x000ea20000000800 */
[C---:B----4-:R-:W-:Y:S01]  /*32a0*/  FADD.FTZ R27, R79.reuse, R40 ;  /* 0x000000284f1b7221 */ /* 0x050fe20000010000 */
        /* <DEDUP_REMOVED lines=13> */
[----:B------:R-:W2:Y:S01]  /*3380*/  MUFU.EX2 R85, R85 ;  /* 0x0000005500557308 */ /* 0x000ea20000000800 */
[----:B---3--:R-:W-:-:S07]  /*3390*/  FADD.FTZ R42, R154, R27 ;  /* 0x0000001b9a2a7221 */ /* 0x008fce0000010000 */
[----:B------:R-:W3:Y:S01]  /*33a0*/  MUFU.EX2 R33, R33 ;  /* 0x0000002100217308 */ /* 0x000ee20000000800 */
[C---:B-1----:R-:W-:Y:S01]  /*33b0*/  FADD.FTZ R6, R30.reuse, R3 ;  /* 0x000000031e067221 */ /* 0x042fe20000010000 */
[----:B------:R-:W-:-:S06]  /*33c0*/  F2FP.F16.F32.PACK_AB R169, R30, R29 ;  /* 0x0000001d1ea9723e */ /* 0x000fcc00000000ff */
[----:B------:R-:W1:Y:S01]  /*33d0*/  MUFU.EX2 R156, R156 ;  /* 0x0000009c009c7308 */ /* 0x000e620000000800 */
[C---:B--2---:R-:W-:Y:S01]  /*33e0*/  FADD.FTZ R27, R85.reuse, R42 ;  /* 0x0000002a551b7221 */ /* 0x044fe20000010000 */
        /* <DEDUP_REMOVED lines=10> */
[----:B------:R-:W-:Y:S02]  /*3490*/  F2FP.F16.F32.PACK_AB R156, R127, R156 ;  /* 0x0000009c7f9c723e */ /* 0x000fe400000000ff */
[----:B------:R-:W-:-:S04]  /*34a0*/  CS2R R126, SRZ ;  /* 0x00000000007e7805 */ /* 0x000fc8000001ff00 */
[----:B------:R-:W3:Y:S01]  /*34b0*/  MUFU.EX2 R34, R59 ;  /* 0x0000003b00227308 */ /* 0x000ee20000000800 */
[----:B-1----:R-:W-:-:S07]  /*34c0*/  FADD.FTZ R3, R37, R6 ;  /* 0x0000000625037221 */ /* 0x002fce0000010000 */
[----:B------:R1:W4:Y:S01]  /*34d0*/  MUFU.EX2 R158, R131 ;  /* 0x00000083009e7308 */ /* 0x0003220000000800 */
[----:B--2---:R-:W-:-:S07]  /*34e0*/  FADD.FTZ R27, R129, R42 ;  /* 0x0000002a811b7221 */ /* 0x004fce0000010000 */
[----:B------:R-:W2:Y:S01]  /*34f0*/  MUFU.EX2 R41, R41 ;  /* 0x0000002900297308 */ /* 0x000ea20000000800 */
[C---:B---3--:R-:W-:Y:S01]  /*3500*/  FADD.FTZ R6, R34.reuse, R3 ;  /* 0x0000000322067221 */ /* 0x048fe20000010000 */
[----:B------:R-:W-:Y:S02]  /*3510*/  F2FP.F16.F32.PACK_AB R153, R34, R37 ;  /* 0x000000252299723e */ /* 0x000fe400000000ff */
[----:B-1----:R-:W-:-:S04]  /*3520*/  CS2R R130, SRZ ;  /* 0x0000000000827805 */ /* 0x002fc8000001ff00 */
[----:B------:R-:W1:Y:S01]  /*3530*/  MUFU.EX2 R133, R133 ;  /* 0x0000008500857308 */ /* 0x000e620000000800 */
[C---:B----4-:R-:W-:Y:S01]  /*3540*/  FADD.FTZ R42, R158.reuse, R27 ;  /* 0x0000001b9e2a7221 */ /* 0x050fe20000010000 */
[----:B------:R-:W-:Y:S02]  /*3550*/  F2FP.F16.F32.PACK_AB R158, R158, R129 ;  /* 0x000000819e9e723e */ /* 0x000fe400000000ff */
[----:B------:R-:W-:-:S04]  /*3560*/  CS2R R128, SRZ ;  /* 0x0000000000807805 */ /* 0x000fc8000001ff00 */
[----:B------:R-:W3:Y:S01]  /*3570*/  MUFU.EX2 R36, R63 ;  /* 0x0000003f00247308 */ /* 0x000ee20000000800 */
[----:B--2---:R-:W-:-:S07]  /*3580*/  FADD.FTZ R3, R41, R6 ;  /* 0x0000000629037221 */ /* 0x004fce0000010000 */
[----:B------:R2:W4:Y:S01]  /*3590*/  MUFU.EX2 R160, R135 ;  /* 0x0000008700a07308 */ /* 0x0005220000000800 */
[----:B-1----:R-:W-:-:S07]  /*35a0*/  FADD.FTZ R27, R133, R42 ;  /* 0x0000002a851b7221 */ /* 0x002fce0000010000 */
[----:B------:R-:W1:Y:S01]  /*35b0*/  MUFU.EX2 R45, R45 ;  /* 0x0000002d002d7308 */ /* 0x000e620000000800 */
[C---:B---3--:R-:W-:Y:S01]  /*35c0*/  FADD.FTZ R6, R36.reuse, R3 ;  /* 0x0000000324067221 */ /* 0x048fe20000010000 */
[----:B------:R-:W-:Y:S02]  /*35d0*/  F2FP.F16.F32.PACK_AB R155, R36, R41 ;  /* 0x00000029249b723e */ /* 0x000fe400000000ff */
[----:B--2---:R-:W-:-:S04]  /*35e0*/  CS2R R134, SRZ ;  /* 0x0000000000867805 */ /* 0x004fc8000001ff00 */
[----:B------:R-:W2:Y:S01]  /*35f0*/  MUFU.EX2 R137, R137 ;  /* 0x0000008900897308 */ /* 0x000ea20000000800 */
[C---:B----4-:R-:W-:Y:S01]  /*3600*/  FADD.FTZ R44, R160.reuse, R27 ;  /* 0x0000001ba02c7221 */ /* 0x050fe20000010000 */
        /* <DEDUP_REMOVED lines=28> */
[----:B------:R-:W1:Y:S01]  /*37d0*/  MUFU.EX2 R89, R89 ;  /* 0x0000005900597308 */ /* 0x000e620000000800 */
[----:B--2---:R-:W-:-:S07]  /*37e0*/  FADD.FTZ R27, R145, R46 ;  /* 0x0000002e911b7221 */ /* 0x004fce0000010000 */
[----:B------:R2:W4:Y:S01]  /*37f0*/  MUFU.EX2 R42, R91 ;  /* 0x0000005b002a7308 */ /* 0x0005220000000800 */
[C---:B---3--:R-:W-:Y:S01]  /*3800*/  FADD.FTZ R46, R8.reuse, R3 ;  /* 0x00000003082e7221 */ /* 0x048fe20000010000 */
[----:B------:R-:W-:Y:S01]  /*3810*/  F2FP.F16.F32.PACK_AB R161, R8, R53 ;  /* 0x0000003508a1723e */ /* 0x000fe200000000ff */
[----:B------:R-:W-:-:S05]  /*3820*/  IMAD.MOV.U32 R8, RZ, RZ, 0x3f800000 ;  /* 0x3f800000ff087424 */ /* 0x000fca00078e00ff */
[----:B------:R-:W3:Y:S01]  /*3830*/  MUFU.EX2 R93, R93 ;  /* 0x0000005d005d7308 */ /* 0x000ee20000000800 */
[----:B-1----:R-:W-:Y:S01]  /*3840*/  FADD.FTZ R3, R89, R46 ;  /* 0x0000002e59037221 */ /* 0x002fe20000010000 */
[----:B--2---:R-:W-:-:S06]  /*3850*/  CS2R R90, SRZ ;  /* 0x00000000005a7805 */ /* 0x004fcc000001ff00 */
[----:B------:R1:W2:Y:S01]  /*3860*/  MUFU.EX2 R44, R95 ;  /* 0x0000005f002c7308 */ /* 0x0002a20000000800 */
[C---:B----4-:R-:W-:Y:S01]  /*3870*/  FADD.FTZ R12, R42.reuse, R3 ;  /* 0x000000032a0c7221 */ /* 0x050fe20000010000 */
[----:B------:R-:W-:Y:S02]  /*3880*/  F2FP.F16.F32.PACK_AB R163, R42, R89 ;  /* 0x000000592aa3723e */ /* 0x000fe400000000ff */
[----:B------:R-:W-:-:S04]  /*3890*/  CS2R R88, SRZ ;  /* 0x0000000000587805 */ /* 0x000fc8000001ff00 */
[----:B------:R-:W4:Y:S01]  /*38a0*/  MUFU.EX2 R97, R97 ;  /* 0x0000006100617308 */ /* 0x000f220000000800 */
[----:B---3--:R-:W-:Y:S01]  /*38b0*/  FADD.FTZ R3, R93, R12 ;  /* 0x0000000c5d037221 */ /* 0x008fe20000010000 */
[----:B-1----:R-:W-:-:S06]  /*38c0*/  CS2R R94, SRZ ;  /* 0x00000000005e7805 */ /* 0x002fcc000001ff00 */
[----:B------:R-:W1:Y:S01]  /*38d0*/  MUFU.EX2 R14, R14 ;  /* 0x0000000e000e7308 */ /* 0x000e620000000800 */
[C---:B--2---:R-:W-:Y:S01]  /*38e0*/  FADD.FTZ R12, R44.reuse, R3 ;  /* 0x000000032c0c7221 */ /* 0x044fe20000010000 */
[----:B------:R-:W-:Y:S02]  /*38f0*/  F2FP.F16.F32.PACK_AB R165, R44, R93 ;  /* 0x0000005d2ca5723e */ /* 0x000fe400000000ff */
[----:B------:R-:W-:-:S04]  /*3900*/  CS2R R92, SRZ ;  /* 0x00000000005c7805 */ /* 0x000fc8000001ff00 */
[----:B------:R-:W2:Y:S01]  /*3910*/  MUFU.EX2 R10, R87 ;  /* 0x00000057000a7308 */ /* 0x000ea20000000800 */
[----:B----4-:R-:W-:Y:S01]  /*3920*/  FADD.FTZ R3, R97, R12 ;  /* 0x0000000c61037221 */ /* 0x010fe20000010000 */
[C---:B-1----:R-:W-:Y:S01]  /*3930*/  F2FP.F16.F32.PACK_AB R166, R14.reuse, R145 ;  /* 0x000000910ea6723e */ /* 0x042fe200000000ff */
[----:B------:R-:W-:Y:S01]  /*3940*/  FADD.FTZ R6, R14, R27 ;  /* 0x0000001b0e067221 */ /* 0x000fe20000010000 */
[----:B------:R-:W-:Y:S02]  /*3950*/  CS2R R144, SRZ ;  /* 0x0000000000907805 */ /* 0x000fe4000001ff00 */
[C---:B--2---:R-:W-:Y:S01]  /*3960*/  F2FP.F16.F32.PACK_AB R167, R10.reuse, R97 ;  /* 0x000000610aa7723e */ /* 0x044fe200000000ff */
[----:B------:R-:W-:Y:S01]  /*3970*/  FADD.FTZ R3, R10, R3 ;  /* 0x000000030a037221 */ /* 0x000fe20000010000 */
[----:B------:R-:W-:Y:S01]  /*3980*/  CS2R R96, SRZ ;  /* 0x0000000000607805 */ /* 0x000fe2000001ff00 */
[----:B------:R-:W-:Y:S06]  /*3990*/  @!P2 BRA `(.L_x_136) ;  /* 0x000000200068a947 */ /* 0x000fec0003800000 */
[----:B------:R-:W-:Y:S01]  /*39a0*/  VIADD R193, R193, 0xfffffffe ;  /* 0xfffffffec1c17836 */ /* 0x000fe20000000000 */
[----:B------:R-:W-:Y:S01]  /*39b0*/  UMOV UR4, UR39 ;  /* 0x0000002700047c82 */ /* 0x000fe20008000000 */
[----:B------:R-:W-:Y:S01]  /*39c0*/  IMAD.MOV.U32 R10, RZ, RZ, R7 ;  /* 0x000000ffff0a7224 */ /* 0x000fe200078e0007 */
[----:B------:R-:W-:Y:S01]  /*39d0*/  UMOV UR5, UR38 ;  /* 0x0000002600057c82 */ /* 0x000fe20008000000 */
[----:B------:R-:W-:Y:S02]  /*39e0*/  IMAD.MOV.U32 R11, RZ, RZ, R0 ;  /* 0x000000ffff0b7224 */ /* 0x000fe400078e0000 */
[----:B------:R-:W-:Y:S02]  /*39f0*/  IMAD.MOV.U32 R8, RZ, RZ, 0x3f800000 ;  /* 0x3f800000ff087424 */ /* 0x000fe400078e00ff */
[----:B------:R-:W-:-:S07]  /*3a00*/  IMAD.MOV.U32 R151, RZ, RZ, RZ ;  /* 0x000000ffff977224 */ /* 0x000fce00078e00ff */
.L_x_147:
[----:B------:R-:W-:-:S04]  /*3a10*/  UIADD3 UR6, UR5, 0x1, URZ ;  /* 0x0000000105067890 */ /* 0x000fc8000fffe03f */
[----:B------:R-:W-:-:S04]  /*3a20*/  UISETP.NE.AND UP0, UPT, UR6, 0x2, UPT ;  /* 0x000000020600788c */ /* 0x000fc8000bf05270 */
[----:B------:R-:W-:Y:S02]  /*3a30*/  USEL UR39, URZ, 0x1, UP0 ;  /* 0x000000013f277887 */ /* 0x000fe40008000000 */
[----:B------:R-:W-:Y:S02]  /*3a40*/  USEL UR38, UR6, URZ, UP0 ;  /* 0x0000003f06267287 */ /* 0x000fe40008000000 */
[----:B------:R-:W-:Y:S01]  /*3a50*/  ULOP3.LUT UR39, UR4, UR39, URZ, 0x3c, !UPT ;  /* 0x0000002704277292 */ /* 0x000fe2000f8e3c3f */
[----:B------:R-:W-:Y:S11]  /*3a60*/  @!P0 BRA `(.L_x_137) ;  /* 0x0000000000048947 */ /* 0x000ff60003800000 */
[----:B------:R-:W-:Y:S01]  /*3a70*/  BPT.TRAP 0x1 ;  /* 0x000000040000795c */ /* 0x000fe20000300000 */
.L_x_137:
[----:B------:R-:W-:Y:S01]  /*3a80*/  ULEA UR6, UR38, UR60, 0x3 ;  /* 0x0000003c26067291 */ /* 0x000fe2000f8e183f */
[----:B------:R-:W-:-:S05]  /*3a90*/  IMAD.U32 R0, RZ, RZ, UR39 ;  /* 0x00000027ff007e24 */ /* 0x000fca000f8e00ff */
[----:B------:R-:W-:-:S04]  /*3aa0*/  SHF.L.U32 R0, R0, 0x1f, RZ ;  /* 0x0000001f00007819 */ /* 0x000fc800000006ff */
[----:B------:R1:W2:Y:S01]  /*3ab0*/  SYNCS.PHASECHK.TRANS64.TRYWAIT P1, [UR6+0x34830], R0 ;  /* 0x03483000ff0075a7 */ /* 0x0002a20008020146 */
[----:B------:R-:W-:Y:S05]  /*3ac0*/  @!P0 BRA `(.L_x_138) ;  /* 0x0000000000048947 */ /* 0x000fea0003800000 */
[----:B------:R-:W-:Y:S01]  /*3ad0*/  BPT.TRAP 0x1 ;  /* 0x000000040000795c */ /* 0x000fe20000300000 */
.L_x_138:
[----:B--2---:R-:W-:Y:S05]  /*3ae0*/  @P1 BRA `(.L_x_139) ;  /* 0x0000000000081947 */ /* 0x004fea0003800000 */
[----:B------:R-:W2:Y:S02]  /*3af0*/  SYNCS.PHASECHK.TRANS64.TRYWAIT P1, [UR6+0x34830], R0 ;  /* 0x03483000ff0075a7 */ /* 0x000ea40008020146 */
[----:B--2---:R-:W-:Y:S05]  /*3b00*/  @!P1 BRA `(.L_x_140) ;  /* 0x0000006c00809947 */ /* 0x004fea0003800000 */
.L_x_139:
        /* <DEDUP_REMOVED lines=135> */
.L_x_141:
[----:B------:R-:W-:Y:S01]  /*4380*/  ULEA UR7, UR5, UR60, 0x3 ;  /* 0x0000003c05077291 */ /* 0x000fe2000f8e183f */
[----:B-12---:R-:W-:-:S05]  /*4390*/  IMAD.U32 R0, RZ, RZ, UR4 ;  /* 0x00000004ff007e24 */ /* 0x006fca000f8e00ff */
[----:B------:R-:W-:-:S04]  /*43a0*/  SHF.L.U32 R0, R0, 0x1f, RZ ;  /* 0x0000001f00007819 */ /* 0x000fc800000006ff */
[----:B------:R1:W2:Y:S01]  /*43b0*/  SYNCS.PHASECHK.TRANS64.TRYWAIT P1, [UR7+0x34850], R0 ;  /* 0x03485000ff0075a7 */ /* 0x0002a20008020147 */
[----:B------:R-:W-:Y:S05]  /*43c0*/  @!P0 BRA `(.L_x_142) ;  /* 0x0000000000048947 */ /* 0x000fea0003800000 */
[----:B------:R-:W-:Y:S01]  /*43d0*/  BPT.TRAP 0x1 ;  /* 0x000000040000795c */ /* 0x000fe20000300000 */
.L_x_142:
[----:B--2---:R-:W-:Y:S05]  /*43e0*/  @P1 BRA `(.L_x_143) ;  /* 0x0000000000081947 */ /* 0x004fea0003800000 */
[----:B------:R-:W2:Y:S02]  /*43f0*/  SYNCS.PHASECHK.TRANS64.TRYWAIT P1, [UR7+0x34850], R0 ;  /* 0x03485000ff0075a7 */ /* 0x000ea40008020147 */
[----:B--2---:R-:W-:Y:S05]  /*4400*/  @!P1 BRA `(.L_x_144) ;  /* 0x0000006400589947 */ /* 0x004fea0003800000 */
.L_x_143:
[----:B------:R-:W-:Y:S01]  /*4410*/  UIADD3 UR4, UR60, 0x400, URZ ;  /* 0x000004003c047890 */ /* 0x000fe2000fffe03f */
[----:B------:R-:W-:Y:S01]  /*4420*/  WARPGROUP.ARRIVE ;  /* 0x00000000000079c5 */ /* 0x000fe20000000000 */
[----:B------:R-:W-:Y:S02]  /*4430*/  UMOV UR11, 0x40000040 ;  /* 0x40000040000b7882 */ /* 0x000fe40000000000 */
[----:B------:R-:W-:-:S04]  /*4440*/  USHF.R.U32.HI UR4, URZ, 0x4, UR4 ;  /* 0x000000043f047899 */ /* 0x000fc80008011604 */
[----:B------:R-:W-:-:S04]  /*4450*/  ULOP3.LUT UR4, UR4, 0x3fff, URZ, 0xc0, !UPT ;  /* 0x00003fff04047892 */ /* 0x000fc8000f8ec03f */
[----:B------:R-:W-:-:S04]  /*4460*/  ULOP3.LUT UR4, UR4, 0x4000000, URZ, 0xfc, !UPT ;  /* 0x0400000004047892 */ /* 0x000fc8000f8efc3f */
[----:B------:R-:W-:-:S07]  /*4470*/  ULEA UR4, UR5, UR4, 0xb ;  /* 0x0000000405047291 */ /* 0x000fce000f8e583f */
[----:B------:R-:W-:Y:S02]  /*4480*/  UMOV UR10, UR4 ;  /* 0x00000004000a7c82 */ /* 0x000fe40008000000 */
[----:B------:R-:W-:Y:S01]  /*4490*/  HGMMA.64x128x16.F32 R88, R180, gdesc[UR8].tnspB, R88, gsb0 ;  /* 0x41e00008b4587df0 */ /* 0x000fe20008000858 */
[----:B------:R-:W-:Y:S01]  /*44a0*/  UIADD3 UR10, UR4, 0x80, URZ ;  /* 0x00000080040a7890 */ /* 0x000fe2000fffe03f */
[----:B------:R-:W-:Y:S01]  /*44b0*/  UMOV UR11, 0x40000040 ;  /* 0x40000040000b7882 */ /* 0x000fe20000000000 */
[----:B------:R-:W-:Y:S02]  /*44c0*/  WARPGROUP.DEPBAR.LE gsb0, 0x0 ;  /* 0x00008000000079c5 */ /* 0x000fe40000010000 */
[----:B------:R-:W-:-:S07]  /*44d0*/  WARPGROUP.ARRIVE ;  /* 0x00000000000079c5 */ /* 0x000fce0000000000 */
        /* <DEDUP_REMOVED lines=30> */
[----:B------:R-:W-:Y:S03]  /*46c0*/  HGMMA.64x128x16.F32 R88, R164, gdesc[UR8].tnspB, R88, gsb0 ;  /* 0x41e00008a4587df0 */ /* 0x000fe60008000858 */
[----:B------:R-:W-:Y:S02]  /*46d0*/  WARPGROUP.DEPBAR.LE gsb0, 0x0 ;  /* 0x00008000000079c5 */ /* 0x000fe40000010000 */
[----:B------:R-:W-:Y:S05]  /*46e0*/  @!P0 BRA `(.L_x_145) ;  /* 0x0000000000048947 */ /* 0x000fea0003800000 */
[----:B------:R-:W-:Y:S01]  /*46f0*/  BPT.TRAP 0x1 ;  /* 0x000000040000795c */ /* 0x000fe20000300000 */
.L_x_145:
[----:B-12---:R-:W-:Y:S02]  /*4700*/  FMNMX.FTZ R0, R24, R11, !PT ;  /* 0x0000000b18007209 */ /* 0x006fe40007810000 */
[----:B------:R-:W-:Y:S02]  /*4710*/  FMNMX.FTZ R2, R26, R10, !PT ;  /* 0x0000000a1a027209 */ /* 0x000fe40007810000 */
[----:B------:R-:W-:Y:S02]  /*4720*/  FMNMX.FTZ R7, R25, R0, !PT ;  /* 0x0000000019077209 */ /* 0x000fe40007810000 */
[----:B------:R-:W-:Y:S02]  /*4730*/  FMNMX.FTZ R9, R27, R2, !PT ;  /* 0x000000021b097209 */ /* 0x000fe40007810000 */
[----:B------:R-:W-:Y:S02]  /*4740*/  FMNMX.FTZ R0, R28, R7, !PT ;  /* 0x000000071c007209 */ /* 0x000fe40007810000 */
[----:B------:R-:W-:-:S02]  /*4750*/  FMNMX.FTZ R2, R30, R9, !PT ;  /* 0x000000091e027209 */ /* 0x000fc40007810000 */
[----:B------:R-:W-:Y:S02]  /*4760*/  FMNMX.FTZ R7, R29, R0, !PT ;  /* 0x000000001d077209 */ /* 0x000fe40007810000 */
        /* <DEDUP_REMOVED lines=57> */
[----:B------:R-:W1:Y:S01]  /*4b00*/  LDC R2, c[0x0][0x988] ;  /* 0x00026200ff027b82 */ /* 0x000e620000000800 */
[----:B------:R-:W2:Y:S01]  /*4b10*/  SHFL.BFLY PT, R7, R8, 0x2, 0x1f ;  /* 0x0c401f0008077f89 */ /* 0x000ea200000e0000 */
[----:B------:R-:W-:-:S03]  /*4b20*/  ISETP.NE.AND P1, PT, R19, RZ, PT ;  /* 0x000000ff1300720c */ /* 0x000fc60003f25270 */
[----:B------:R-:W3:Y:S01]  /*4b30*/  SHFL.BFLY PT, R0, R9, 0x2, 0x1f ;  /* 0x0c401f0009007f89 */ /* 0x000ee200000e0000 */
[----:B--2---:R-:W-:Y:S02]  /*4b40*/  FMNMX.FTZ R12, R8, R7, !PT ;  /* 0x00000007080c7209 */ /* 0x004fe40007810000 */
[----:B---3--:R-:W-:-:S03]  /*4b50*/  FMNMX.FTZ R13, R9, R0, !PT ;  /* 0x00000000090d7209 */ /* 0x008fc60007810000 */
[----:B------:R-:W2:Y:S04]  /*4b60*/  SHFL.BFLY PT, R7, R12, 0x1, 0x1f ;  /* 0x0c201f000c077f89 */ /* 0x000ea800000e0000 */
[----:B------:R-:W3:Y:S01]  /*4b70*/  SHFL.BFLY PT, R14, R13, 0x1, 0x1f ;  /* 0x0c201f000d0e7f89 */ /* 0x000ee200000e0000 */
[----:B--2---:R-:W-:Y:S02]  /*4b80*/  FMNMX.FTZ R0, R12, R7, !PT ;  /* 0x000000070c007209 */ /* 0x004fe40007810000 */
[----:B---3--:R-:W-:-:S03]  /*4b90*/  FMNMX.FTZ R7, R13, R14, !PT ;  /* 0x0000000e0d077209 */ /* 0x008fc60007810000 */
[C---:B------:R-:W-:Y:S01]  /*4ba0*/  FADD.FTZ R11, -R0.reuse, R11 ;  /* 0x0000000b000b7221 */ /* 0x040fe20000010100 */
[----:B-1----:R-:W-:-:S03]  /*4bb0*/  FMUL.FTZ R153, R0, R2 ;  /* 0x0000000200997220 */ /* 0x002fc60000410000 */
[-C--:B------:R-:W-:Y:S01]  /*4bc0*/  FMUL.FTZ R14, R11, R2.reuse ;  /* 0x000000020b0e7220 */ /* 0x080fe20000410000 */
[----:B------:R-:W-:Y:S01]  /*4bd0*/  FADD.FTZ R11, -R7, R10 ;  /* 0x0000000a070b7221 */ /* 0x000fe20000010100 */
[-CC-:B------:R-:W-:Y:S01]  /*4be0*/  FFMA.FTZ R180, R24, R2.reuse, -R153.reuse ;  /* 0x0000000218b47223 */ /* 0x180fe20000010899 */
[-CC-:B------:R-:W-:Y:S01]  /*4bf0*/  FFMA.FTZ R182, R28, R2.reuse, -R153.reuse ;  /* 0x000000021cb67223 */ /* 0x180fe20000010899 */
[----:B------:R1:W-:Y:S01]  /*4c00*/  MUFU.EX2 R9, R14 ;  /* 0x0000000e00097308 */ /* 0x0003e20000000800 */
[-C--:B------:R-:W-:Y:S01]  /*4c10*/  FMUL.FTZ R8, R11, R2.reuse ;  /* 0x000000020b087220 */ /* 0x080fe20000410000 */
[-CC-:B------:R-:W-:Y:S01]  /*4c20*/  FFMA.FTZ R11, R25, R2.reuse, -R153.reuse ;  /* 0x00000002190b7223 */ /* 0x180fe20000010899 */
[-CC-:B------:R-:W-:Y:S01]  /*4c30*/  FFMA.FTZ R25, R41, R2.reuse, -R153.reuse ;  /* 0x0000000229197223 */ /* 0x180fe20000010899 */
[-CC-:B------:R-:W-:Y:S01]  /*4c40*/  FFMA.FTZ R41, R57, R2.reuse, -R153.reuse ;  /* 0x0000000239297223 */ /* 0x180fe20000010899 */
[-CC-:B------:R-:W-:Y:S01]  /*4c50*/  FFMA.FTZ R57, R73, R2.reuse, -R153.reuse ;  /* 0x0000000249397223 */ /* 0x180fe20000010899 */
[-C--:B------:R-:W-:Y:S01]  /*4c60*/  FMUL.FTZ R73, R7, R2.reuse ;  /* 0x0000000207497220 */ /* 0x080fe20000410000 */
[-CC-:B------:R-:W-:Y:S01]  /*4c70*/  FFMA.FTZ R13, R29, R2.reuse, -R153.reuse ;  /* 0x000000021d0d7223 */ /* 0x180fe20000010899 */
[----:B------:R-:W2:Y:S01]  /*4c80*/  MUFU.EX2 R180, R180 ;  /* 0x000000b400b47308 */ /* 0x000ea20000000800 */
[-C--:B------:R-:W-:Y:S01]  /*4c90*/  FFMA.FTZ R176, R32, R2.reuse, -R153 ;  /* 0x0000000220b07223 */ /* 0x080fe20000010899 */
[-CC-:B------:R-:W-:Y:S01]  /*4ca0*/  FFMA.FTZ R181, R26, R2.reuse, -R73.reuse ;  /* 0x000000021ab57223 */ /* 0x180fe20000010849 */
[-CC-:B------:R-:W-:Y:S01]  /*4cb0*/  FFMA.FTZ R10, R27, R2.reuse, -R73.reuse ;  /* 0x000000021b0a7223 */ /* 0x180fe20000010849 */
[-CC-:B------:R-:W-:Y:S01]  /*4cc0*/  FFMA.FTZ R183, R30, R2.reuse, -R73.reuse ;  /* 0x000000021eb77223 */ /* 0x180fe20000010849 */
[-CC-:B------:R-:W-:Y:S01]  /*4cd0*/  FFMA.FTZ R12, R31, R2.reuse, -R73.reuse ;  /* 0x000000021f0c7223 */ /* 0x180fe20000010849 */
[-C--:B------:R-:W-:Y:S01]  /*4ce0*/  FFMA.FTZ R177, R34, R2.reuse, -R73 ;  /* 0x0000000222b17223 */ /* 0x080fe20000010849 */
[-C--:B------:R-:W-:Y:S01]  /*4cf0*/  FFMA.FTZ R15, R33, R2.reuse, -R153 ;  /* 0x00000002210f7223 */ /* 0x080fe20000010899 */
[----:B------:R-:W-:Y:S01]  /*4d00*/  MUFU.EX2 R8, R8 ;  /* 0x0000000800087308 */ /* 0x000fe20000000800 */
[-C--:B-1----:R-:W-:Y:S01]  /*4d10*/  FFMA.FTZ R14, R35, R2.reuse, -R73 ;  /* 0x00000002230e7223 */ /* 0x082fe20000010849 */
[-C--:B------:R-:W-:Y:S01]  /*4d20*/  FFMA.FTZ R178, R36, R2.reuse, -R153 ;  /* 0x0000000224b27223 */ /* 0x080fe20000010899 */
[-C--:B------:R-:W-:Y:S01]  /*4d30*/  FFMA.FTZ R179, R38, R2.reuse, -R73 ;  /* 0x0000000226b37223 */ /* 0x080fe20000010849 */
[-C--:B------:R-:W-:Y:S01]  /*4d40*/  FFMA.FTZ R21, R37, R2.reuse, -R153 ;  /* 0x0000000225157223 */ /* 0x080fe20000010899 */
[-C--:B------:R-:W-:Y:S01]  /*4d50*/  FFMA.FTZ R20, R39, R2.reuse, -R73 ;  /* 0x0000000227147223 */ /* 0x080fe20000010849 */
[-C--:B------:R-:W-:Y:S01]  /*4d60*/  FFMA.FTZ R172, R40, R2.reuse, -R153 ;  /* 0x0000000228ac7223 */ /* 0x080fe20000010899 */
[--C-:B------:R-:W-:Y:S01]  /*4d70*/  FFMA.FTZ R173, R42, R2, -R73.reuse ;  /* 0x000000022aad7223 */ /* 0x100fe20000010849 */
[----:B------:R-:W1:Y:S01]  /*4d80*/  MUFU.EX2 R181, R181 ;  /* 0x000000b500b57308 */ /* 0x000e620000000800 */
[----:B--2---:R-:W-:Y:S01]  /*4d90*/  FFMA.FTZ R6, R9, R6, R180 ;  /* 0x0000000609067223 */ /* 0x004fe200000100b4 */
[-C--:B------:R-:W-:Y:S01]  /*4da0*/  FFMA.FTZ R24, R43, R2.reuse, -R73 ;  /* 0x000000022b187223 */ /* 0x080fe20000010849 */
[-C--:B------:R-:W-:Y:S01]  /*4db0*/  FFMA.FTZ R174, R44, R2.reuse, -R153 ;  /* 0x000000022cae7223 */ /* 0x080fe20000010899 */
[-C--:B------:R-:W-:Y:S01]  /*4dc0*/  FFMA.FTZ R175, R46, R2.reuse, -R73 ;  /* 0x000000022eaf7223 */ /* 0x080fe20000010849 */
[-C--:B------:R-:W-:Y:S01]  /*4dd0*/  FFMA.FTZ R29, R45, R2.reuse, -R153 ;  /* 0x000000022d1d7223 */ /* 0x080fe20000010899 */
[-C--:B------:R-:W-:Y:S01]  /*4de0*/  FFMA.FTZ R26, R47, R2.reuse, -R73 ;  /* 0x000000022f1a7223 */ /* 0x080fe20000010849 */
[-C--:B------:R-:W-:Y:S01]  /*4df0*/  FFMA.FTZ R168, R48, R2.reuse, -R153 ;  /* 0x0000000230a87223 */ /* 0x080fe20000010899 */
[----:B------:R-:W2:Y:S01]  /*4e00*/  MUFU.EX2 R11, R11 ;  /* 0x0000000b000b7308 */ /* 0x000ea20000000800 */
[-C--:B------:R-:W-:Y:S01]  /*4e10*/  FFMA.FTZ R169, R50, R2.reuse, -R73 ;  /* 0x0000000232a97223 */ /* 0x080fe20000010849 */
[-C--:B------:R-:W-:Y:S01]  /*4e20*/  FFMA.FTZ R33, R49, R2.reuse, -R153 ;  /* 0x0000000231217223 */ /* 0x080fe20000010899 */
[-C--:B------:R-:W-:Y:S01]  /*4e30*/  FFMA.FTZ R28, R51, R2.reuse, -R73 ;  /* 0x00000002331c7223 */ /* 0x080fe20000010849 */
[-C--:B------:R-:W-:Y:S01]  /*4e40*/  FFMA.FTZ R170, R52, R2.reuse, -R153 ;  /* 0x0000000234aa7223 */ /* 0x080fe20000010899 */
[-C--:B------:R-:W-:Y:S01]  /*4e50*/  FFMA.FTZ R171, R54, R2.reuse, -R73 ;  /* 0x0000000236ab7223 */ /* 0x080fe20000010849 */
[-C--:B------:R-:W-:Y:S01]  /*4e60*/  FFMA.FTZ R37, R53, R2.reuse, -R153 ;  /* 0x0000000235257223 */ /* 0x080fe20000010899 */
[-C--:B------:R-:W-:Y:S01]  /*4e70*/  FFMA.FTZ R30, R55, R2.reuse, -R73 ;  /* 0x00000002371e7223 */ /* 0x080fe20000010849 */
[----:B------:R-:W3:Y:S01]  /*4e80*/  MUFU.EX2 R10, R10 ;  /* 0x0000000a000a7308 */ /* 0x000ee20000000800 */
[----:B-1----:R-:W-:Y:S01]  /*4e90*/  FFMA.FTZ R3, R8, R3, R181 ;  /* 0x0000000308037223 */ /* 0x002fe200000100b5 */
[-CC-:B------:R-:W-:Y:S01]  /*4ea0*/  FFMA.FTZ R45, R61, R2.reuse, -R153.reuse ;  /* 0x000000023d2d7223 */ /* 0x180fe20000010899 */
[-CC-:B------:R-:W-:Y:S01]  /*4eb0*/  FFMA.FTZ R49, R65, R2.reuse, -R153.reuse ;  /* 0x0000000241317223 */ /* 0x180fe20000010899 */
[-CC-:B------:R-:W-:Y:S01]  /*4ec0*/  FFMA.FTZ R53, R69, R2.reuse, -R153.reuse ;  /* 0x0000000245357223 */ /* 0x180fe20000010899 */
[-CC-:B------:R-:W-:Y:S01]  /*4ed0*/  FFMA.FTZ R152, R56, R2.reuse, -R153.reuse ;  /* 0x0000000238987223 */ /* 0x180fe20000010899 */
[-CC-:B------:R-:W-:Y:S01]  /*4ee0*/  FFMA.FTZ R154, R60, R2.reuse, -R153.reuse ;  /* 0x000000023c9a7223 */ /* 0x180fe20000010899 */
[-CC-:B------:R-:W-:Y:S01]  /*4ef0*/  FFMA.FTZ R156, R64, R2.reuse, -R153.reuse ;  /* 0x00000002409c7223 */ /* 0x180fe20000010899 */
[----:B------:R-:W1:Y:S01]  /*4f00*/  MUFU.EX2 R182, R182 ;  /* 0x000000b600b67308 */ /* 0x000e620000000800 */
[----:B--2---:R-:W-:Y:S01]  /*4f10*/  FADD.FTZ R27, R11, R6 ;  /* 0x000000060b1b7221 */ /* 0x004fe20000010000 */
[-CC-:B------:R-:W-:Y:S01]  /*4f20*/  FFMA.FTZ R158, R68, R2.reuse, -R153.reuse ;  /* 0x00000002449e7223 */ /* 0x180fe20000010899 */
[-CC-:B------:R-:W-:Y:S01]  /*4f30*/  FFMA.FTZ R160, R72, R2.reuse, -R153.reuse ;  /* 0x0000000248a07223 */ /* 0x180fe20000010899 */
[-CC-:B------:R-:W-:Y:S01]  /*4f40*/  FFMA.FTZ R162, R76, R2.reuse, -R153.reuse ;  /* 0x000000024ca27223 */ /* 0x180fe20000010899 */
[-CC-:B------:R-:W-:Y:S01]  /*4f50*/  FFMA.FTZ R61, R77, R2.reuse, -R153.reuse ;  /* 0x000000024d3d7223 */ /* 0x180fe20000010899 */
[-CC-:B------:R-:W-:Y:S01]  /*4f60*/  FFMA.FTZ R164, R80, R2.reuse, -R153.reuse ;  /* 0x0000000250a47223 */ /* 0x180fe20000010899 */
[-C--:B------:R-:W-:Y:S01]  /*4f70*/  FFMA.FTZ R65, R81, R2.reuse, -R153 ;  /* 0x0000000251417223 */ /* 0x080fe20000010899 */
[----:B------:R-:W2:Y:S01]  /*4f80*/  MUFU.EX2 R183, R183 ;  /* 0x000000b700b77308 */ /* 0x000ea20000000800 */
[----:B---3--:R-:W-:Y:S01]  /*4f90*/  FADD.FTZ R6, R10, R3 ;  /* 0x000000030a067221 */ /* 0x008fe20000010000 */
[-CC-:B------:R-:W-:Y:S01]  /*4fa0*/  FFMA.FTZ R166, R84, R2.reuse, -R153.reuse ;  /* 0x0000000254a67223 */ /* 0x180fe20000010899 */
[-C--:B------:R-:W-:Y:S01]  /*4fb0*/  FFMA.FTZ R69, R85, R2.reuse, -R153 ;  /* 0x0000000255457223 */ /* 0x080fe20000010899 */
[-CC-:B------:R-:W-:Y:S01]  /*4fc0*/  FFMA.FTZ R153, R58, R2.reuse, -R73.reuse ;  /* 0x000000023a997223 */ /* 0x180fe20000010849 */
[-CC-:B------:R-:W-:Y:S01]  /*4fd0*/  FFMA.FTZ R32, R59, R2.reuse, -R73.reuse ;  /* 0x000000023b207223 */ /* 0x180fe20000010849 */
[-CC-:B------:R-:W-:Y:S01]  /*4fe0*/  FFMA.FTZ R155, R62, R2.reuse, -R73.reuse ;  /* 0x000000023e9b7223 */ /* 0x180fe20000010849 */
[-C--:B------:R-:W-:Y:S01]  /*4ff0*/  FFMA.FTZ R34, R63, R2.reuse, -R73 ;  /* 0x000000023f227223 */ /* 0x080fe20000010849 */
[----:B------:R-:W3:Y:S01]  /*5000*/  MUFU.EX2 R13, R13 ;  /* 0x0000000d000d7308 */ /* 0x000ee20000000800 */
[----:B-1----:R-:W-:Y:S01]  /*5010*/  FADD.FTZ R36, R182, R27 ;  /* 0x0000001bb6247221 */ /* 0x002fe20000010000 */
        /* <DEDUP_REMOVED lines=10> */
[----:B------:R-:W-:Y:S01]  /*50c0*/  FFMA.FTZ R86, R86, R2, -R73 ;  /* 0x0000000256567223 */ /* 0x000fe20000010849 */
[----:B------:R-:W-:-:S03]  /*50d0*/  IMAD.U32 R31, RZ, RZ, UR6 ;  /* 0x00000006ff1f7e24 */ /* 0x000fc6000f8e00ff */
[----:B------:R-:W2:Y:S01]  /*50e0*/  MUFU.EX2 R176, R176 ;  /* 0x000000b000b07308 */ /* 0x000ea20000000800 */
[----:B---3--:R-:W-:-:S07]  /*50f0*/  FADD.FTZ R27, R13, R36 ;  /* 0x000000240d1b7221 */ /* 0x008fce0000010000 */
[----:B------:R-:W3:Y:S01]  /*5100*/  MUFU.EX2 R177, R177 ;  /* 0x000000b100b17308 */ /* 0x000ee20000000800 */
[----:B-1----:R-:W-:-:S07]  /*5110*/  FADD.FTZ R6, R12, R3 ;  /* 0x000000030c067221 */ /* 0x002fce0000010000 */
[----:B------:R-:W1:Y:S01]  /*5120*/  MUFU.EX2 R15, R15 ;  /* 0x0000000f000f7308 */ /* 0x000e620000000800 */
[----:B--2---:R-:W-:-:S07]  /*5130*/  FADD.FTZ R36, R176, R27 ;  /* 0x0000001bb0247221 */ /* 0x004fce0000010000 */
[----:B------:R-:W2:Y:S01]  /*5140*/  MUFU.EX2 R14, R14 ;  /* 0x0000000e000e7308 */ /* 0x000ea20000000800 */
[----:B---3--:R-:W-:-:S07]  /*5150*/  FADD.FTZ R3, R177, R6 ;  /* 0x00000006b1037221 */ /* 0x008fce0000010000 */
[----:B------:R-:W3:Y:S01]  /*5160*/  MUFU.EX2 R178, R178 ;  /* 0x000000b200b27308 */ /* 0x000ee20000000800 */
[----:B-1----:R-:W-:Y:S01]  /*5170*/  FADD.FTZ R27, R15, R36 ;  /* 0x000000240f1b7221 */ /* 0x002fe20000010000 */
[----:B------:R-:W-:-:S06]  /*5180*/  FFMA.FTZ R36, R67, R2, -R73 ;  /* 0x0000000243247223 */ /* 0x000fcc0000010849 */
[----:B------:R-:W1:Y:S01]  /*5190*/  MUFU.EX2 R179, R179 ;  /* 0x000000b300b37308 */ /* 0x000e620000000800 */
[----:B--2---:R-:W-:-:S07]  /*51a0*/  FADD.FTZ R6, R14, R3 ;  /* 0x000000030e067221 */ /* 0x004fce0000010000 */
        /* <DEDUP_REMOVED lines=13> */
[----:B---3--:R-:W-:Y:S01]  /*5280*/  FADD.FTZ R27, R25, R38 ;  /* 0x00000026191b7221 */ /* 0x008fe20000010000 */
[-CC-:B------:R-:W-:Y:S01]  /*5290*/  FFMA.FTZ R38, R71, R2.reuse, -R73.reuse ;  /* 0x0000000247267223 */ /* 0x180fe20000010849 */
[----:B------:R-:W-:-:S05]  /*52a0*/  FFMA.FTZ R73, R87, R2, -R73 ;  /* 0x0000000257497223 */ /* 0x000fca0000010849 */
        /* <DEDUP_REMOVED lines=62> */
[----:B------:R-:W-:-:S05]  /*5690*/  @P1 VIADD R6, R31, 0x34840 ;  /* 0x000348401f061836 */ /* 0x000fca0000000000 */
[----:B------:R-:W-:Y:S01]  /*56a0*/  @P1 PRMT R6, R23, 0x654, R6 ;  /* 0x0000065417061816 */ /* 0x000fe20000000006 */
[----:B------:R-:W1:Y:S01]  /*56b0*/  MUFU.EX2 R162, R162 ;  /* 0x000000a200a27308 */ /* 0x000e620000000800 */
[----:B--2---:R-:W-:Y:S02]  /*56c0*/  FADD.FTZ R27, R57, R40 ;  /* 0x00000028391b7221 */ /* 0x004fe40000010000 */
[----:B------:R2:W-:Y:S05]  /*56d0*/  @P1 SYNCS.ARRIVE.TRANS64.RED.A1T0 RZ, [R6+URZ], RZ ;  /* 0x000000ff06ff19a7 */ /* 0x0005ea000810043f */
[----:B------:R-:W4:Y:S01]  /*56e0*/  MUFU.EX2 R78, R78 ;  /* 0x0000004e004e7308 */ /* 0x000f220000000800 */
[----:B---3--:R-:W-:-:S07]  /*56f0*/  FADD.FTZ R3, R42, R3 ;  /* 0x000000032a037221 */ /* 0x008fce0000010000 */
[----:B------:R-:W3:Y:S01]  /*5700*/  MUFU.EX2 R61, R61 ;  /* 0x0000003d003d7308 */ /* 0x000ee20000000800 */
[----:B-1----:R-:W-:-:S07]  /*5710*/  FADD.FTZ R40, R162, R27 ;  /* 0x0000001ba2287221 */ /* 0x002fce0000010000 */
[----:B------:R-:W1:Y:S01]  /*5720*/  MUFU.EX2 R79, R79 ;  /* 0x0000004f004f7308 */ /* 0x000e620000000800 */
[----:B----4-:R-:W-:-:S07]  /*5730*/  FADD.FTZ R3, R78, R3 ;  /* 0x000000034e037221 */ /* 0x010fce0000010000 */
        /* <DEDUP_REMOVED lines=16> */
[----:B--2---:R-:W-:-:S03]  /*5840*/  FADD.FTZ R6, R69, R6 ;  /* 0x0000000645067221 */ /* 0x004fc60000010000 */
[----:B---3--:R-:W-:Y:S01]  /*5850*/  FADD.FTZ R3, R73, R3 ;  /* 0x0000000349037221 */ /* 0x008fe20000010000 */
[----:B------:R-:W-:Y:S06]  /*5860*/  @!P0 BRA `(.L_x_146) ;  /* 0x0000000000048947 */ /* 0x000fec0003800000 */
[----:B------:R-:W-:Y:S01]  /*5870*/  BPT.TRAP 0x1 ;  /* 0x000000040000795c */ /* 0x000fe20000300000 */
.L_x_146:
[----:B------:R-:W-:Y:S01]  /*5880*/  ISETP.NE.AND P1, PT, R18, RZ, PT ;  /* 0x000000ff1200720c */ /* 0x000fe20003f25270 */
[----:B------:R-:W-:Y:S01]  /*5890*/  IMAD.U32 R27, RZ, RZ, UR7 ;  /* 0x00000007ff1b7e24 */ /* 0x000fe2000f8e00ff */
[----:B------:R-:W-:Y:S01]  /*58a0*/  UMOV UR4, UR39 ;  /* 0x0000002700047c82 */ /* 0x000fe20008000000 */
[----:B------:R-:W-:Y:S01]  /*58b0*/  UMOV UR5, UR38 ;  /* 0x0000002600057c82 */ /* 0x000fe20008000000 */
[----:B------:R-:W-:Y:S01]  /*58c0*/  F2FP.F16.F32.PACK_AB R180, R11, R180 ;  /* 0x000000b40bb4723e */ /* 0x000fe200000000ff */
[----:B------:R-:W-:Y:S01]  /*58d0*/  IMAD.MOV.U32 R11, RZ, RZ, R0 ;  /* 0x000000ffff0b7224 */ /* 0x000fe200078e0000 */
[----:B------:R-:W-:Y:S01]  /*58e0*/  F2FP.F16.F32.PACK_AB R181, R10, R181 ;  /* 0x000000b50ab5723e */ /* 0x000fe200000000ff */
[----:B------:R-:W-:Y:S01]  /*58f0*/  IMAD.MOV.U32 R10, RZ, RZ, R7 ;  /* 0x000000ffff0a7224 */ /* 0x000fe200078e0007 */
[----:B------:R-:W-:Y:S02]  /*5900*/  F2FP.F16.F32.PACK_AB R182, R13, R182 ;  /* 0x000000b60db6723e */ /* 0x000fe400000000ff */
[----:B------:R-:W-:-:S02]  /*5910*/  F2FP.F16.F32.PACK_AB R183, R12, R183 ;  /* 0x000000b70cb7723e */ /* 0x000fc400000000ff */
[----:B------:R-:W-:Y:S01]  /*5920*/  F2FP.F16.F32.PACK_AB R176, R15, R176 ;  /* 0x000000b00fb0723e */ /* 0x000fe200000000ff */
[----:B------:R-:W-:Y:S01]  /*5930*/  @P1 VIADD R27, R27, 0x34860 ;  /* 0x000348601b1b1836 */ /* 0x000fe20000000000 */
[----:B------:R-:W-:Y:S02]  /*5940*/  F2FP.F16.F32.PACK_AB R177, R14, R177 ;  /* 0x000000b10eb1723e */ /* 0x000fe400000000ff */
[----:B------:R-:W-:Y:S02]  /*5950*/  F2FP.F16.F32.PACK_AB R178, R21, R178 ;  /* 0x000000b215b2723e */ /* 0x000fe400000000ff */
[----:B------:R-:W-:Y:S02]  /*5960*/  @P1 PRMT R27, R22, 0x654, R27 ;  /* 0x00000654161b1816 */ /* 0x000fe4000000001b */
[----:B------:R-:W-:Y:S02]  /*5970*/  F2FP.F16.F32.PACK_AB R179, R20, R179 ;  /* 0x000000b314b3723e */ /* 0x000fe400000000ff */
[----:B------:R1:W-:Y:S01]  /*5980*/  @P1 SYNCS.ARRIVE.TRANS64.RED.A1T0 RZ, [R27+URZ], RZ ;  /* 0x000000ff1bff19a7 */ /* 0x0003e2000810043f */
[C---:B------:R-:W-:Y:S01]  /*5990*/  ISETP.GT.AND P1, PT, R193.reuse, RZ, PT ;  /* 0x000000ffc100720c */ /* 0x040fe20003f24270 */
[----:B------:R-:W-:Y:S01]  /*59a0*/  VIADD R193, R193, 0xffffffff ;  /* 0xffffffffc1c17836 */ /* 0x000fe20000000000 */
[----:B------:R-:W-:-:S02]  /*59b0*/  F2FP.F16.F32.PACK_AB R172, R25, R172 ;  /* 0x000000ac19ac723e */ /* 0x000fc400000000ff */
[----:B------:R-:W-:Y:S02]  /*59c0*/  F2FP.F16.F32.PACK_AB R173, R24, R173 ;  /* 0x000000ad18ad723e */ /* 0x000fe400000000ff */
[----:B------:R-:W-:Y:S02]  /*59d0*/  F2FP.F16.F32.PACK_AB R174, R29, R174 ;  /* 0x000000ae1dae723e */ /* 0x000fe400000000ff */
[----:B------:R-:W-:Y:S02]  /*59e0*/  F2FP.F16.F32.PACK_AB R175, R26, R175 ;  /* 0x000000af1aaf723e */ /* 0x000fe400000000ff */
[----:B------:R-:W-:Y:S02]  /*59f0*/  F2FP.F16.F32.PACK_AB R168, R33, R168 ;  /* 0x000000a821a8723e */ /* 0x000fe400000000ff */
[----:B------:R-:W-:Y:S02]  /*5a00*/  F2FP.F16.F32.PACK_AB R169, R28, R169 ;  /* 0x000000a91ca9723e */ /* 0x000fe400000000ff */
        /* <DEDUP_REMOVED lines=17> */
[----:B------:R-:W-:Y:S01]  /*5b20*/  F2FP.F16.F32.PACK_AB R167, R73, R86 ;  /* 0x0000005649a7723e */ /* 0x000fe200000000ff */
[----:B-1----:R-:W-:Y:S06]  /*5b30*/  @P1 BRA `(.L_x_147) ;  /* 0xffffffdc00b41947 */ /* 0x002fec000383ffff */
.L_x_136:
        /* <DEDUP_REMOVED lines=67> */
.L_x_148:
[----:B------:R-:W-:Y:S01]  /*5f70*/  ULEA UR5, UR38, UR60, 0x3 ;  /* 0x0000003c26057291 */ /* 0x000fe2000f8e183f */
[----:B------:R-:W-:-:S05]  /*5f80*/  IMAD.U32 R4, RZ, RZ, UR39 ;  /* 0x00000027ff047e24 */ /* 0x000fca000f8e00ff */
[----:B------:R-:W-:-:S04]  /*5f90*/  SHF.L.U32 R4, R4, 0x1f, RZ ;  /* 0x0000001f04047819 */ /* 0x000fc800000006ff */
[----:B------:R1:W2:Y:S01]  /*5fa0*/  SYNCS.PHASECHK.TRANS64.TRYWAIT P1, [UR5+0x34850], R4 ;  /* 0x03485004ff0075a7 */ /* 0x0002a20008020145 */
[----:B------:R-:W-:Y:S05]  /*5fb0*/  @!P0 BRA `(.L_x_149) ;  /* 0x0000000000048947 */ /* 0x000fea0003800000 */
[----:B------:R-:W-:Y:S01]  /*5fc0*/  BPT.TRAP 0x1 ;  /* 0x000000040000795c */ /* 0x000fe20000300000 */
.L_x_149:
[----:B--2---:R-:W-:Y:S05]  /*5fd0*/  @P1 BRA `(.L_x_150) ;  /* 0x0000000000081947 */ /* 0x004fea0003800000 */
[----:B------:R-:W2:Y:S02]  /*5fe0*/  SYNCS.PHASECHK.TRANS64.TRYWAIT P1, [UR5+0x34850], R4 ;  /* 0x03485004ff0075a7 */ /* 0x000ea40008020145 */
[----:B--2---:R-:W-:Y:S05]  /*5ff0*/  @!P1 BRA `(.L_x_151) ;  /* 0x0000004800749947 */ /* 0x004fea0003800000 */
.L_x_150:
[----:B------:R-:W-:Y:S01]  /*6000*/  UIADD3 UR4, UR60, 0x400, URZ ;  /* 0x000004003c047890 */ /* 0x000fe2000fffe03f */
[----:B------:R-:W-:Y:S01]  /*6010*/  WARPGROUP.ARRIVE ;  /* 0x00000000000079c5 */ /* 0x000fe20000000000 */
[----:B------:R-:W-:Y:S01]  /*6020*/  UMOV UR7, 0x40000040 ;  /* 0x4000004000077882 */ /* 0x000fe20000000000 */
[----:B--2---:R-:W2:Y:S01]  /*6030*/  SHFL.BFLY PT, R5, R6, 0x2, 0x1f ;  /* 0x0c401f0006057f89 */ /* 0x004ea200000e0000 */
[----:B------:R-:W-:Y:S01]  /*6040*/  USHF.R.U32.HI UR4, URZ, 0x4, UR4 ;  /* 0x000000043f047899 */ /* 0x000fe20008011604 */
[----:B------:R-:W-:Y:S02]  /*6050*/  IMAD.MOV.U32 R20, RZ, RZ, -0x800000 ;  /* 0xff800000ff147424 */ /* 0x000fe400078e00ff */
[----:B-1----:R-:W1:Y:S01]  /*6060*/  SHFL.BFLY PT, R4, R3, 0x2, 0x1f ;  /* 0x0c401f0003047f89 */ /* 0x002e6200000e0000 */
[----:B------:R-:W-:-:S04]  /*6070*/  ULOP3.LUT UR4, UR4, 0x3fff, URZ, 0xc0, !UPT ;  /* 0x00003fff04047892 */ /* 0x000fc8000f8ec03f */
[----:B------:R-:W-:-:S04]  /*6080*/  ULOP3.LUT UR4, UR4, 0x4000000, URZ, 0xfc, !UPT ;  /* 0x0400000004047892 */ /* 0x000fc8000f8efc3f */
[----:B------:R-:W-:-:S07]  /*6090*/  ULEA UR4, UR38, UR4, 0xb ;  /* 0x0000000426047291 */ /* 0x000fce000f8e583f */
[----:B------:R-:W-:Y:S02]  /*60a0*/  UMOV UR6, UR4 ;  /* 0x0000000400067c82 */ /* 0x000fe40008000000 */
[----:B------:R-:W-:Y:S01]  /*60b0*/  HGMMA.64x128x16.F32 R24, R180, gdesc[UR4].tnspB, R24, gsb0 ;  /* 0x41e00004b4187df0 */ /* 0x000fe20008000818 */
[----:B------:R-:W-:Y:S01]  /*60c0*/  UIADD3 UR6, UR4, 0x80, URZ ;  /* 0x0000008004067890 */ /* 0x000fe2000fffe03f */
[----:B--2---:R-:W-:Y:S01]  /*60d0*/  FADD.FTZ R5, R5, R6 ;  /* 0x0000000605057221 */ /* 0x004fe20000010000 */
[----:B------:R-:W-:Y:S01]  /*60e0*/  UMOV UR7, 0x40000040 ;  /* 0x4000004000077882 */ /* 0x000fe20000000000 */
[----:B-1----:R-:W-:Y:S01]  /*60f0*/  FADD.FTZ R8, R4, R3 ;  /* 0x0000000304087221 */ /* 0x002fe20000010000 */
[----:B------:R-:W-:Y:S02]  /*6100*/  IMAD.MOV.U32 R3, RZ, RZ, -0x800000 ;  /* 0xff800000ff037424 */ /* 0x000fe400078e00ff */
[----:B------:R-:W1:Y:S04]  /*6110*/  SHFL.BFLY PT, R4, R5, 0x1, 0x1f ;  /* 0x0c201f0005047f89 */ /* 0x000e6800000e0000 */
[----:B------:R-:W2:Y:S01]  /*6120*/  SHFL.BFLY PT, R9, R8, 0x1, 0x1f ;  /* 0x0c201f0008097f89 */ /* 0x000ea200000e0000 */
[----:B-1----:R-:W-:Y:S01]  /*6130*/  FADD.FTZ R11, R5, R4 ;  /* 0x00000004050b7221 */ /* 0x002fe20000010000 */
[----:B------:R-:W-:-:S02]  /*6140*/  IMAD.MOV.U32 R4, RZ, RZ, RZ ;  /* 0x000000ffff047224 */ /* 0x000fc400078e00ff */
[----:B--2---:R-:W-:Y:S02]  /*6150*/  FADD.FTZ R12, R8, R9 ;  /* 0x00000009080c7221 */ /* 0x004fe40000010000 */
[----:B------:R-:W-:Y:S01]  /*6160*/  FSETP.NE.FTZ.AND P1, PT, R11, RZ, PT ;  /* 0x000000ff0b00720b */ /* 0x000fe20003f35000 */
[----:B------:R-:W-:Y:S02]  /*6170*/  IMAD.MOV.U32 R9, RZ, RZ, RZ ;  /* 0x000000ffff097224 */ /* 0x000fe400078e00ff */
[----:B------:R-:W-:-:S10]  /*6180*/  FSETP.NE.FTZ.AND P2, PT, R12, RZ, PT ;  /* 0x000000ff0c00720b */ /* 0x000fd40003f55000 */
[----:B------:R-:W1:Y:S01]  /*6190*/  @P1 MUFU.LG2 R6, R11 ;  /* 0x0000000b00061308 */ /* 0x000e620000000c00 */
[C---:B------:R-:W-:Y:S02]  /*61a0*/  @P1 FMUL.FTZ R5, R2.reuse, 0.69314718246459960938 ;  /* 0x3f31721802051820 */ /* 0x040fe40000410000 */
[----:B------:R-:W-:-:S05]  /*61b0*/  @P2 FMUL.FTZ R13, R2, 0.69314718246459960938 ;  /* 0x3f317218020d2820 */ /* 0x000fca0000410000 */
[----:B------:R-:W2:Y:S08]  /*61c0*/  @P2 MUFU.LG2 R10, R12 ;  /* 0x0000000c000a2308 */ /* 0x000eb00000000c00 */
[----:B------:R3:W4:Y:S01]  /*61d0*/  @P1 MUFU.RCP R4, R11 ;  /* 0x0000000b00041308 */ /* 0x0007220000001000 */
[----:B-1----:R-:W-:-:S04]  /*61e0*/  @P1 FMUL.FTZ R6, R6, 0.69314718246459960938 ;  /* 0x3f31721806061820 */ /* 0x002fc80000410000 */
[----:B------:R-:W-:-:S03]  /*61f0*/  @P1 FFMA.FTZ R20, R5, R0, R6 ;  /* 0x0000000005141223 */ /* 0x000fc60000010006 */
[----:B------:R3:W1:Y:S01]  /*6200*/  @P2 MUFU.RCP R9, R12 ;  /* 0x0000000c00092308 */ /* 0x0006620000001000 */
[----:B--2---:R-:W-:-:S04]  /*6210*/  @P2 FMUL.FTZ R10, R10, 0.69314718246459960938 ;  /* 0x3f3172180a0a2820 */ /* 0x004fc80000410000 */
[----:B------:R-:W-:Y:S01]  /*6220*/  @P2 FFMA.FTZ R3, R13, R7, R10 ;  /* 0x000000070d032223 */ /* 0x000fe2000001000a */
[----:B------:R-:W-:Y:S02]  /*6230*/  WARPGROUP.DEPBAR.LE gsb0, 0x0 ;  /* 0x00008000000079c5 */ /* 0x000fe40000010000 */
[----:B------:R-:W-:-:S06]  /*6240*/  WARPGROUP.ARRIVE ;  /* 0x00000000000079c5 */ /* 0x000fcc0000000000 */
        /* <DEDUP_REMOVED lines=31> */
[----:B------:R-:W-:Y:S03]  /*6440*/  HGMMA.64x128x16.F32 R24, R164, gdesc[UR4].tnspB, R24, gsb0 ;  /* 0x41e00004a4187df0 */ /* 0x000fe60008000818 */
[----:B------:R-:W-:Y:S02]  /*6450*/  WARPGROUP.DEPBAR.LE gsb0, 0x0 ;  /* 0x00008000000079c5 */ /* 0x000fe40000010000 */
[----:B-1-34-:R-:W-:Y:S05]  /*6460*/  @!P0 BRA `(.L_x_152) ;  /* 0x0000000000048947 */ /* 0x01afea0003800000 */
[----:B------:R-:W-:Y:S01]  /*6470*/  BPT.TRAP 0x1 ;  /* 0x000000040000795c */ /* 0x000fe20000300000 */
.L_x_152:
[----:B------:R-:W-:Y:S01]  /*6480*/  ISETP.NE.AND P3, PT, R18, RZ, PT ;  /* 0x000000ff1200720c */ /* 0x000fe20003f65270 */
[----:B------:R-:W-:Y:S02]  /*6490*/  IMAD.U32 R5, RZ, RZ, UR5 ;  /* 0x00000005ff057e24 */ /* 0x000fe4000f8e00ff */
        /* <DEDUP_REMOVED lines=11> */
[----:B------:R-:W-:-:S02]  /*6550*/  @P3 VIADD R5, R5, 0x34860 ;  /* 0x0003486005053836 */ /* 0x000fc40000000000 */
[-C--:B------:R-:W-:Y:S01]  /*6560*/  FMUL.FTZ R46, R46, R9.reuse ;  /* 0x000000092e2e7220 */ /* 0x080fe20000410000 */
[-C--:B------:R-:W-:Y:S01]  /*6570*/  FMUL.FTZ R51, R51, R9.reuse ;  /* 0x0000000933337220 */ /* 0x080fe20000410000 */
[-C--:B------:R-:W-:Y:S01]  /*6580*/  FMUL.FTZ R50, R50, R9.reuse ;  /* 0x0000000932327220 */ /* 0x080fe20000410000 */
[-C--:B------:R-:W-:Y:S01]  /*6590*/  FMUL.FTZ R55, R55, R9.reuse ;  /* 0x0000000937377220 */ /* 0x080fe20000410000 */
[----:B------:R-:W-:Y:S01]  /*65a0*/  @P3 PRMT R5, R22, 0x654, R5 ;  /* 0x0000065416053816 */ /* 0x000fe20000000005 */
[-C--:B------:R-:W-:Y:S01]  /*65b0*/  FMUL.FTZ R54, R54, R9.reuse ;  /* 0x0000000936367220 */ /* 0x080fe20000410000 */
[-C--:B------:R-:W-:Y:S01]  /*65c0*/  FMUL.FTZ R59, R59, R9.reuse ;  /* 0x000000093b3b7220 */ /* 0x080fe20000410000 */
[-C--:B------:R-:W-:Y:S01]  /*65d0*/  FMUL.FTZ R58, R58, R9.reuse ;  /* 0x000000093a3a7220 */ /* 0x080fe20000410000 */
[----:B------:R1:W-:Y:S01]  /*65e0*/  @P3 SYNCS.ARRIVE.TRANS64.RED.A1T0 RZ, [R5+URZ], RZ ;  /* 0x000000ff05ff39a7 */ /* 0x0003e2000810043f */
        /* <DEDUP_REMOVED lines=14> */
[C---:B-1----:R-:W-:Y:S01]  /*66d0*/  LOP3.LUT R5, R16.reuse, 0x380, RZ, 0xc0, !PT ;  /* 0x0000038010057812 */ /* 0x042fe200078ec0ff */
[-C--:B------:R-:W-:Y:S01]  /*66e0*/  FMUL.FTZ R6, R29, R4.reuse ;  /* 0x000000041d067220 */ /* 0x080fe20000410000 */
[----:B------:R-:W-:Y:S01]  /*66f0*/  IADD3 R9, P1, R16, 0x40, RZ ;  /* 0x0000004010097810 */ /* 0x000fe20007f3e0ff */
[-C--:B------:R-:W-:Y:S01]  /*6700*/  FMUL.FTZ R7, R28, R4.reuse ;  /* 0x000000041c077220 */ /* 0x080fe20000410000 */
[C---:B------:R-:W-:Y:S01]  /*6710*/  IADD3 R29, P0, R16.reuse, 0x20, RZ ;  /* 0x00000020101d7810 */ /* 0x040fe20007f1e0ff */
[-C--:B------:R-:W-:Y:S01]  /*6720*/  FMUL.FTZ R25, R25, R4.reuse ;  /* 0x0000000419197220 */ /* 0x080fe20000410000 */
[----:B------:R-:W-:Y:S01]  /*6730*/  IADD3 R15, P6, R16, 0x4000, RZ ;  /* 0x00004000100f7810 */ /* 0x000fe20007fde0ff */
[-C--:B------:R-:W-:Y:S01]  /*6740*/  FMUL.FTZ R0, R24, R4.reuse ;  /* 0x0000000418007220 */ /* 0x080fe20000410000 */
[----:B------:R-:W-:Y:S01]  /*6750*/  SHF.R.U64 R5, R5, 0x3, RZ ;  /* 0x0000000305057819 */ /* 0x000fe200000012ff */
[-C--:B------:R-:W-:Y:S01]  /*6760*/  FMUL.FTZ R33, R33, R4.reuse ;  /* 0x0000000421217220 */ /* 0x080fe20000410000 */
[----:B------:R-:W-:Y:S01]  /*6770*/  LOP3.LUT R26, R9, 0x380, RZ, 0xc0, !PT ;  /* 0x00000380091a7812 */ /* 0x000fe200078ec0ff */
[-C--:B------:R-:W-:Y:S01]  /*6780*/  FMUL.FTZ R32, R32, R4.reuse ;  /* 0x0000000420207220 */ /* 0x080fe20000410000 */
[----:B------:R-:W-:Y:S01]  /*6790*/  LOP3.LUT R28, R29, 0x380, RZ, 0xc0, !PT ;  /* 0x000003801d1c7812 */ /* 0x000fe200078ec0ff */
        /* <DEDUP_REMOVED lines=26> */
[----:B------:R-:W-:Y:S01]  /*6940*/  LOP3.LUT R14, R15, 0x380, RZ, 0xc0, !PT ;  /* 0x000003800f0e7812 */ /* 0x000fe200078ec0ff */
[----:B------:R-:W-:Y:S01]  /*6950*/  UIADD3 UR35, -UR36, URZ, URZ ;  /* 0x0000003f24237290 */ /* 0x000fe2000fffe13f */
[----:B------:R-:W-:Y:S01]  /*6960*/  LOP3.LUT R4, R5, R16, RZ, 0x3c, !PT ;  /* 0x0000001005047212 */ /* 0x000fe200078e3cff */
[--C-:B------:R-:W-:Y:S01]  /*6970*/  IMAD.MOV.U32 R5, RZ, RZ, R17.reuse ;  /* 0x000000ffff057224 */ /* 0x100fe200078e0011 */
[----:B------:R-:W-:Y:S01]  /*6980*/  SHF.R.U64 R26, R26, 0x3, RZ ;  /* 0x000000031a1a7819 */ /* 0x000fe200000012ff */
[----:B------:R-:W-:Y:S01]  /*6990*/  ULDC UR4, c[0x0][0xdb4] ;  /* 0x00036d0000047ab9 */ /* 0x000fe20000000800 */
[----:B------:R-:W-:Y:S01]  /*69a0*/  SHF.R.U64 R28, R28, 0x3, RZ ;  /* 0x000000031c1c7819 */ /* 0x000fe200000012ff */
[----:B------:R-:W-:Y:S01]  /*69b0*/  UIMAD UR35, UR4, UR35, UR61 ;  /* 0x00000023042372a4 */ /* 0x000fe2000f8e023d */
[----:B------:R-:W-:Y:S01]  /*69c0*/  SHF.R.U64 R14, R14, 0x3, RZ ;  /* 0x000000030e0e7819 */ /* 0x000fe200000012ff */
[----:B------:R-:W-:Y:S01]  /*69d0*/  UIADD3 UR34, -UR61, URZ, URZ ;  /* 0x0000003f3d227290 */ /* 0x000fe2000fffe13f */
[----:B------:R-:W-:Y:S01]  /*69e0*/  LOP3.LUT R26, R26, R9, RZ, 0x3c, !PT ;  /* 0x000000091a1a7212 */ /* 0x000fe200078e3cff */
[----:B------:R-:W-:Y:S01]  /*69f0*/  ULDC UR5, c[0x0][0xda8] ;  /* 0x00036a0000057ab9 */ /* 0x000fe20000000800 */
[----:B------:R-:W-:Y:S01]  /*6a00*/  LOP3.LUT R28, R28, R29, RZ, 0x3c, !PT ;  /* 0x0000001d1c1c7212 */ /* 0x000fe200078e3cff */
[--C-:B------:R-:W-:Y:S01]  /*6a10*/  IMAD.X R29, RZ, RZ, R17.reuse, P0 ;  /* 0x000000ffff1d7224 */ /* 0x100fe200000e0611 */
[----:B------:R-:W-:Y:S01]  /*6a20*/  MOV R9, R4 ;  /* 0x0000000400097202 */ /* 0x000fe20000000f00 */
[----:B------:R-:W-:Y:S01]  /*6a30*/  USHF.R.S32.HI UR4, URZ, 0x1f, UR35 ;  /* 0x0000001f3f047899 */ /* 0x000fe20008011423 */
[----:B------:R-:W-:Y:S01]  /*6a40*/  F2FP.F16.F32.PACK_AB R5, R27, R2 ;  /* 0x000000021b05723e */ /* 0x000fe200000000ff */
[--C-:B------:R-:W-:Y:S01]  /*6a50*/  IMAD.X R27, RZ, RZ, R17.reuse, P1 ;  /* 0x000000ffff1b7224 */ /* 0x100fe200008e0611 */
[----:B------:R-:W-:Y:S01]  /*6a60*/  LOP3.LUT R14, R14, R15, RZ, 0x3c, !PT ;  /* 0x0000000f0e0e7212 */ /* 0x000fe200078e3cff */
[----:B------:R-:W-:Y:S01]  /*6a70*/  IMAD.X R15, RZ, RZ, R17, P6 ;  /* 0x000000ffff0f7224 */ /* 0x000fe200030e0611 */
[----:B------:R-:W-:Y:S01]  /*6a80*/  R2UR UR6, R187 ;  /* 0x00000000bb0672ca */ /* 0x000fe200000e0000 */
[----:B------:R-:W-:Y:S01]  /*6a90*/  ULDC.64 UR8, c[0x0][0xb70] ;  /* 0x0002dc0000087ab9 */ /* 0x000fe20000000a00 */
[----:B------:R-:W-:Y:S01]  /*6aa0*/  IADD3 R11, P2, R16, 0x60, RZ ;  /* 0x00000060100b7810 */ /* 0x000fe20007f5e0ff */
[----:B------:R-:W-:Y:S01]  /*6ab0*/  USHF.R.S32.HI UR7, URZ, 0x1f, UR36 ;  /* 0x0000001f3f077899 */ /* 0x000fe20008011424 */
[----:B------:R-:W-:Y:S01]  /*6ac0*/  MOV R29, R28 ;  /* 0x0000001c001d7202 */ /* 0x000fe20000000f00 */
[----:B------:R-:W-:Y:S01]  /*6ad0*/  ULDC.64 UR12, c[0x0][0x208] ;  /* 0x00008200000c7ab9 */ /* 0x000fe20000000a00 */
[----:B------:R-:W-:-:S02]  /*6ae0*/  MOV R28, R26 ;  /* 0x0000001a001c7202 */ /* 0x000fc40000000f00 */
[----:B------:R-:W-:Y:S02]  /*6af0*/  MOV R26, R14 ;  /* 0x0000000e001a7202 */ /* 0x000fe40000000f00 */
[----:B------:R-:W1:Y:S01]  /*6b00*/  LDC.64 R14, c[0x0][0xb78] ;  /* 0x0002de00ff0e7b82 */ /* 0x000e620000000a00 */
[----:B------:R-:W-:Y:S02]  /*6b10*/  LOP3.LUT R24, R11, 0x380, RZ, 0xc0, !PT ;  /* 0x000003800b187812 */ /* 0x000fe400078ec0ff */
[----:B------:R-:W-:Y:S01]  /*6b20*/  IADD3 R21, P3, R16, 0x4060, RZ ;  /* 0x0000406010157810 */ /* 0x000fe20007f7e0ff */
[----:B------:R-:W-:Y:S01]  /*6b30*/  UIMAD UR34, UR5, UR34, UR6 ;  /* 0x00000022052272a4 */ /* 0x000fe2000f8e0206 */
[----:B------:R-:W-:Y:S01]  /*6b40*/  SHF.R.U64 R24, R24, 0x3, RZ ;  /* 0x0000000318187819 */ /* 0x000fe200000012ff */
[----:B------:R-:W-:Y:S01]  /*6b50*/  UIMAD UR6, UR4, UR8, URZ ;  /* 0x00000008040672a4 */ /* 0x000fe2000f8e023f */
[----:B------:R-:W-:Y:S01]  /*6b60*/  LOP3.LUT R8, R21, 0x380, RZ, 0xc0, !PT ;  /* 0x0000038015087812 */ /* 0x000fe200078ec0ff */
[----:B------:R-:W-:Y:S01]  /*6b70*/  USHF.L.U32 UR34, UR34, 0x7, URZ ;  /* 0x0000000722227899 */ /* 0x000fe2000800063f */
[----:B------:R-:W-:Y:S01]  /*6b80*/  LOP3.LUT R24, R24, R11, RZ, 0x3c, !PT ;  /* 0x0000000b18187212 */ /* 0x000fe200078e3cff */
[----:B------:R-:W-:Y:S01]  /*6b90*/  UIMAD.WIDE.U32 UR4, UR35, UR8, URZ ;  /* 0x00000008230472a5 */ /* 0x000fe2000f8e003f */
[----:B------:R-:W-:Y:S01]  /*6ba0*/  IADD3 R11, P4, R16, 0x4040, RZ ;  /* 0x00004040100b7810 */ /* 0x000fe20007f9e0ff */
[----:B------:R-:W-:Y:S01]  /*6bb0*/  UIMAD UR6, UR35, UR9, UR6 ;  /* 0x00000009230672a4 */ /* 0x000fe2000f8e0206 */
[----:B------:R-:W-:-:S02]  /*6bc0*/  F2FP.F16.F32.PACK_AB R6, R6, R7 ;  /* 0x000000070606723e */ /* 0x000fc400000000ff */
[----:B------:R-:W-:Y:S01]  /*6bd0*/  IADD3 R13, P5, R16, 0x4020, RZ ;  /* 0x00004020100d7810 */ /* 0x000fe20007fbe0ff */
[----:B------:R-:W-:Y:S01]  /*6be0*/  UIADD3 UR6, UR5, UR6, URZ ;  /* 0x0000000605067290 */ /* 0x000fe2000fffe03f */
[----:B------:R-:W-:Y:S01]  /*6bf0*/  F2FP.F16.F32.PACK_AB R4, R25, R0 ;  /* 0x000000001904723e */ /* 0x000fe200000000ff */
[----:B------:R-:W-:Y:S01]  /*6c00*/  IMAD.X R25, RZ, RZ, R17, P2 ;  /* 0x000000ffff197224 */ /* 0x000fe200010e0611 */
[----:B------:R-:W-:Y:S01]  /*6c10*/  F2FP.F16.F32.PACK_AB R7, R31, R30 ;  /* 0x0000001e1f07723e */ /* 0x000fe200000000ff */
[----:B------:R-:W-:Y:S01]  /*6c20*/  BAR.SYNC.DEFER_BLOCKING 0x1, 0x100 ;  /* 0x0044000000007b1d */ /* 0x000fe20000010000 */
[----:B------:R-:W-:Y:S01]  /*6c30*/  LOP3.LUT R10, R11, 0x380, RZ, 0xc0, !PT ;  /* 0x000003800b0a7812 */ /* 0x000fe200078ec0ff */
[----:B------:R-:W-:Y:S01]  /*6c40*/  VIADD R31, R190, UR34 ;  /* 0x00000022be1f7c36 */ /* 0x000fe20008000000 */
[----:B------:R-:W-:Y:S02]  /*6c50*/  SHF.R.U64 R8, R8, 0x3, RZ ;  /* 0x0000000308087819 */ /* 0x000fe400000012ff */
[----:B------:R-:W-:-:S02]  /*6c60*/  LOP3.LUT R12, R13, 0x380, RZ, 0xc0, !PT ;  /* 0x000003800d0c7812 */ /* 0x000fc400078ec0ff */
[----:B------:R-:W-:Y:S02]  /*6c70*/  SHF.R.U64 R10, R10, 0x3, RZ ;  /* 0x000000030a0a7819 */ /* 0x000fe400000012ff */
[----:B------:R-:W-:Y:S02]  /*6c80*/  LOP3.LUT R8, R8, R21, RZ, 0x3c, !PT ;  /* 0x0000001508087212 */ /* 0x000fe400078e3cff */
[----:B------:R-:W-:Y:S02]  /*6c90*/  SHF.R.U64 R12, R12, 0x3, RZ ;  /* 0x000000030c0c7819 */ /* 0x000fe400000012ff */
[----:B------:R-:W-:Y:S01]  /*6ca0*/  LOP3.LUT R10, R10, R11, RZ, 0x3c, !PT ;  /* 0x0000000b0a0a7212 */ /* 0x000fe200078e3cff */
[--C-:B------:R-:W-:Y:S01]  /*6cb0*/  IMAD.X R11, RZ, RZ, R17.reuse, P4 ;  /* 0x000000ffff0b7224 */ /* 0x100fe200020e0611 */
[----:B------:R-:W-:Y:S01]  /*6cc0*/  LOP3.LUT R12, R12, R13, RZ, 0x3c, !PT ;  /* 0x0000000d0c0c7212 */ /* 0x000fe200078e3cff */
[----:B------:R-:W-:Y:S01]  /*6cd0*/  IMAD.X R13, RZ, RZ, R17, P5 ;  /* 0x000000ffff0d7224 */ /* 0x000fe200028e0611 */
[----:B------:R-:W-:Y:S01]  /*6ce0*/  MOV R27, R24 ;  /* 0x00000018001b7202 */ /* 0x000fe20000000f00 */
[----:B------:R-:W-:Y:S01]  /*6cf0*/  IMAD.U32 R25, RZ, RZ, UR5 ;  /* 0x00000005ff197e24 */ /* 0x000fe2000f8e00ff */
[----:B------:R-:W-:Y:S01]  /*6d00*/  LOP3.LUT P0, RZ, R186, 0x3, RZ, 0xc0, !PT ;  /* 0x00000003baff7812 */ /* 0x000fe2000780c0ff */
[----:B------:R-:W-:Y:S01]  /*6d10*/  IMAD.U32 R24, RZ, RZ, UR4 ;  /* 0x00000004ff187e24 */ /* 0x000fe2000f8e00ff */
[----:B------:R-:W-:Y:S01]  /*6d20*/  ULDC UR4, c[0x0][0xa88] ;  /* 0x0002a20000047ab9 */ /* 0x000fe20000000800 */
[----:B------:R-:W-:Y:S01]  /*6d30*/  IMAD.U32 R25, RZ, RZ, UR6 ;  /* 0x00000006ff197e24 */ /* 0x000fe2000f8e00ff */
[----:B------:R-:W-:Y:S01]  /*6d40*/  MOV R2, R10 ;  /* 0x0000000a00027202 */ /* 0x000fe20000000f00 */
[----:B------:R2:W-:Y:S01]  /*6d50*/  STSM.16.M88.4 [R9], R4 ;  /* 0x0000000409007844 */ /* 0x0005e20000000200 */
[----:B------:R-:W-:Y:S01]  /*6d60*/  MOV R21, R12 ;  /* 0x0000000c00157202 */ /* 0x000fe20000000f00 */
[----:B-1----:R-:W-:Y:S01]  /*6d70*/  IMAD.WIDE.U32 R24, R14, UR36, R24 ;  /* 0x000000240e187c25 */ /* 0x002fe2000f8e0018 */
[----:B------:R-:W-:-:S02]  /*6d80*/  F2FP.F16.F32.PACK_AB R10, R45, R44 ;  /* 0x0000002c2d0a723e */ /* 0x000fc400000000ff */
[----:B------:R-:W-:Y:S02]  /*6d90*/  F2FP.F16.F32.PACK_AB R11, R47, R46 ;  /* 0x0000002e2f0b723e */ /* 0x000fe400000000ff */
[----:B------:R-:W-:Y:S02]  /*6da0*/  F2FP.F16.F32.PACK_AB R12, R49, R48 ;  /* 0x00000030310c723e */ /* 0x000fe400000000ff */
[----:B------:R-:W-:Y:S02]  /*6db0*/  F2FP.F16.F32.PACK_AB R13, R51, R50 ;  /* 0x00000032330d723e */ /* 0x000fe400000000ff */
[----:B------:R-:W-:Y:S02]  /*6dc0*/  F2FP.F16.F32.PACK_AB R64, R65, R64 ;  /* 0x000000404140723e */ /* 0x000fe400000000ff */
[----:B------:R-:W-:Y:S02]  /*6dd0*/  F2FP.F16.F32.PACK_AB R65, R67, R66 ;  /* 0x000000424341723e */ /* 0x000fe400000000ff */
[----:B------:R-:W-:Y:S01]  /*6de0*/  F2FP.F16.F32.PACK_AB R72, R73, R72 ;  /* 0x000000484948723e */ /* 0x000fe200000000ff */
[----:B--2---:R-:W-:Y:S01]  /*6df0*/  IMAD.X R9, RZ, RZ, R17, P3 ;  /* 0x000000ffff097224 */ /* 0x004fe200018e0611 */
[----:B------:R-:W-:-:S02]  /*6e00*/  F2FP.F16.F32.PACK_AB R4, R33, R32 ;  /* 0x000000202104723e */ /* 0x000fc400000000ff */
[----:B------:R-:W-:Y:S02]  /*6e10*/  F2FP.F16.F32.PACK_AB R5, R35, R34 ;  /* 0x000000222305723e */ /* 0x000fe400000000ff */
[----:B------:R-:W-:Y:S01]  /*6e20*/  MOV R0, R8 ;  /* 0x0000000800007202 */ /* 0x000fe20000000f00 */
[----:B------:R-:W-:Y:S01]  /*6e30*/  VIADD R9, R31, 0x8 ;  /* 0x000000081f097836 */ /* 0x000fe20000000000 */
[----:B------:R-:W-:Y:S01]  /*6e40*/  F2FP.F16.F32.PACK_AB R6, R37, R36 ;  /* 0x000000242506723e */ /* 0x000fe200000000ff */
[----:B------:R-:W-:Y:S01]  /*6e50*/  IMAD R8, R14, UR7, RZ ;  /* 0x000000070e087c24 */ /* 0x000fe2000f8e02ff */
[----:B------:R-:W-:Y:S02]  /*6e60*/  F2FP.F16.F32.PACK_AB R7, R39, R38 ;  /* 0x000000262707723e */ /* 0x000fe400000000ff */
[----:B------:R-:W-:Y:S01]  /*6e70*/  ISETP.GE.OR P1, PT, R9, UR4, P0 ;  /* 0x0000000409007c0c */ /* 0x000fe20008726670 */
[----:B------:R-:W-:Y:S01]  /*6e80*/  IMAD R30, R15, UR36, R8 ;  /* 0x000000240f1e7c24 */ /* 0x000fe2000f8e0208 */
[----:B------:R-:W-:Y:S01]  /*6e90*/  F2FP.F16.F32.PACK_AB R8, R41, R40 ;  /* 0x000000282908723e */ /* 0x000fe200000000ff */
[----:B------:R1:W-:Y:S01]  /*6ea0*/  STSM.16.M88.4 [R29], R4 ;  /* 0x000000041d007844 */ /* 0x0003e20000000200 */
[----:B------:R-:W-:-:S02]  /*6eb0*/  F2FP.F16.F32.PACK_AB R9, R43, R42 ;  /* 0x0000002a2b09723e */ /* 0x000fc400000000ff */
[----:B------:R-:W-:Y:S02]  /*6ec0*/  F2FP.F16.F32.PACK_AB R14, R53, R52 ;  /* 0x00000034350e723e */ /* 0x000fe400000000ff */
[----:B------:R-:W-:Y:S01]  /*6ed0*/  F2FP.F16.F32.PACK_AB R15, R55, R54 ;  /* 0x00000036370f723e */ /* 0x000fe200000000ff */
[----:B------:R-:W-:Y:S01]  /*6ee0*/  STSM.16.M88.4 [R28], R8 ;  /* 0x000000081c007844 */ /* 0x000fe20000000200 */
[----:B------:R-:W-:Y:S02]  /*6ef0*/  F2FP.F16.F32.PACK_AB R66, R69, R68 ;  /* 0x000000444542723e */ /* 0x000fe400000000ff */
[----:B------:R-:W-:Y:S01]  /*6f00*/  F2FP.F16.F32.PACK_AB R67, R71, R70 ;  /* 0x000000464743723e */ /* 0x000fe200000000ff */
[----:B------:R-:W-:Y:S01]  /*6f10*/  STSM.16.M88.4 [R27], R12 ;  /* 0x0000000c1b007844 */ /* 0x000fe20000000200 */
[----:B------:R-:W-:Y:S02]  /*6f20*/  F2FP.F16.F32.PACK_AB R73, R75, R74 ;  /* 0x0000004a4b49723e */ /* 0x000fe400000000ff */
[----:B------:R-:W-:-:S02]  /*6f30*/  F2FP.F16.F32.PACK_AB R80, R81, R80 ;  /* 0x000000505150723e */ /* 0x000fc400000000ff */
[----:B------:R-:W-:Y:S02]  /*6f40*/  F2FP.F16.F32.PACK_AB R74, R77, R76 ;  /* 0x0000004c4d4a723e */ /* 0x000fe400000000ff */
[----:B-1----:R-:W-:Y:S02]  /*6f50*/  F2FP.F16.F32.PACK_AB R4, R57, R56 ;  /* 0x000000383904723e */ /* 0x002fe400000000ff */
[----:B------:R-:W-:Y:S02]  /*6f60*/  F2FP.F16.F32.PACK_AB R5, R59, R58 ;  /* 0x0000003a3b05723e */ /* 0x000fe400000000ff */
[----:B------:R-:W-:Y:S02]  /*6f70*/  F2FP.F16.F32.PACK_AB R6, R61, R60 ;  /* 0x0000003c3d06723e */ /* 0x000fe400000000ff */
[----:B------:R-:W-:Y:S02]  /*6f80*/  F2FP.F16.F32.PACK_AB R7, R63, R62 ;  /* 0x0000003e3f07723e */ /* 0x000fe400000000ff */
[----:B------:R-:W-:-:S02]  /*6f90*/  F2FP.F16.F32.PACK_AB R75, R79, R78 ;  /* 0x0000004e4f4b723e */ /* 0x000fc400000000ff */
[----:B------:R-:W-:Y:S01]  /*6fa0*/  F2FP.F16.F32.PACK_AB R81, R83, R82 ;  /* 0x000000525351723e */ /* 0x000fe200000000ff */
[----:B------:R1:W-:Y:S01]  /*6fb0*/  STSM.16.M88.4 [R26], R4 ;  /* 0x000000041a007844 */ /* 0x0003e20000000200 */
[----:B------:R-:W-:Y:S02]  /*6fc0*/  F2FP.F16.F32.PACK_AB R82, R85, R84 ;  /* 0x000000545552723e */ /* 0x000fe400000000ff */
[----:B------:R-:W-:Y:S01]  /*6fd0*/  F2FP.F16.F32.PACK_AB R83, R87, R86 ;  /* 0x000000565753723e */ /* 0x000fe200000000ff */
[----:B------:R-:W-:Y:S01]  /*6fe0*/  STSM.16.M88.4 [R21], R64 ;  /* 0x0000004015007844 */ /* 0x000fe20000000200 */
[----:B------:R-:W-:Y:S02]  /*6ff0*/  SHF.R.S32.HI R29, RZ, 0x1f, R31 ;  /* 0x0000001fff1d7819 */ /* 0x000fe4000001141f */
[C---:B------:R-:W-:Y:S01]  /*7000*/  IADD3 R24, P2, R31.reuse, R24, RZ ;  /* 0x000000181f187210 */ /* 0x040fe20007f5e0ff */
[----:B------:R-:W-:Y:S01]  /*7010*/  STSM.16.M88.4 [R2], R72 ;  /* 0x0000004802007844 */ /* 0x000fe20000000200 */
[----:B------:R-:W-:Y:S01]  /*7020*/  ISETP.GE.OR P0, PT, R31, UR4, P0 ;  /* 0x000000041f007c0c */ /* 0x000fe20008706670 */
[----:B------:R-:W-:Y:S01]  /*7030*/  ULDC.64 UR4, c[0x0][0xb40] ;  /* 0x0002d00000047ab9 */ /* 0x000fe20000000a00 */
[----:B------:R-:W-:Y:S01]  /*7040*/  IADD3.X R29, R29, R25, R30, P2, !PT ;  /* 0x000000191d1d7210 */ /* 0x000fe200017fe41e */
[----:B------:R-:W-:Y:S01]  /*7050*/  STSM.16.M88.4 [R0], R80 ;  /* 0x0000005000007844 */ /* 0x000fe20000000200 */
[----:B------:R-:W-:Y:S01]  /*7060*/  R2UR UR10, R184 ;  /* 0x00000000b80a72ca */ /* 0x000fe200000e0000 */
[----:B------:R-:W-:Y:S01]  /*7070*/  @!PT LDS RZ, [RZ] ;  /* 0x00000000fffff984 */ /* 0x000fe20000000800 */
[----:B------:R-:W-:Y:S01]  /*7080*/  @!PT LDS RZ, [RZ] ;  /* 0x00000000fffff984 */ /* 0x000fe20000000800 */
[----:B------:R-:W-:Y:S01]  /*7090*/  @!PT LDS RZ, [RZ] ;  /* 0x00000000fffff984 */ /* 0x000fe20000000800 */
[----:B------:R-:W-:Y:S01]  /*70a0*/  @!PT LDS RZ, [RZ] ;  /* 0x00000000fffff984 */ /* 0x000fe20000000800 */
[----:B------:R2:W-:Y:S06]  /*70b0*/  MEMBAR.ALL.CTA ;  /* 0x0000000000007992 */ /* 0x0005ec0000008000 */
[----:B--2---:R-:W2:Y:S02]  /*70c0*/  FENCE.VIEW.ASYNC.S ;  /* 0x00000000000073c6 */ /* 0x004ea40000000000 */
[----:B--2---:R-:W-:Y:S06]  /*70d0*/  BAR.ARV 0x1, 0x120 ;  /* 0x0044800000007b1d */ /* 0x004fec0000002000 */
[C---:B-1----:R-:W-:Y:S01]  /*70e0*/  LEA R4, P2, R24.reuse, UR4, 0x2 ;  /* 0x0000000418047c11 */ /* 0x042fe2000f8410ff */
[----:B------:R-:W-:Y:S01]  /*70f0*/  ULDC UR4, c[0x0][0xc] ;  /* 0x0000030000047ab9 */ /* 0x000fe20000000800 */
[----:B------:R-:W1:Y:S01]  /*7100*/  SHFL.IDX PT, R6, R189, RZ, 0x1f ;  /* 0x00001fffbd067589 */ /* 0x000e6200000e0000 */
[----:B------:R-:W-:Y:S01]  /*7110*/  UIADD3 UR10, UR4, UR10, URZ ;  /* 0x0000000a040a7290 */ /* 0x000fe2000fffe03f */
[----:B------:R-:W-:-:S05]  /*7120*/  LEA.HI.X R5, R24, UR5, R29, 0x2, P2 ;  /* 0x0000000518057c11 */ /* 0x000fca00090f141d */
[----:B------:R2:W-:Y:S01]  /*7130*/  @!P0 STG.E desc[UR12][R4.64], R20 ;  /* 0x0000001404008986 */ /* 0x0005e2000c10190c */
[----:B------:R-:W-:-:S03]  /*7140*/  IMAD.U32 R184, RZ, RZ, UR10 ;  /* 0x0000000affb87e24 */ /* 0x000fc6000f8e00ff */
[----:B------:R2:W-:Y:S01]  /*7150*/  @!P1 STG.E desc[UR12][R4.64+0x20], R3 ;  /* 0x0000200304009986 */ /* 0x0005e2000c10190c */
[----:B-1----:R-:W-:-:S13]  /*7160*/  ISETP.NE.AND P0, PT, R6, 0x7, PT ;  /* 0x000000070600780c */ /* 0x002fda0003f05270 */
[----:B--2---:R-:W-:Y:S05]  /*7170*/  @P0 BRA `(.L_x_153) ;  /* 0x0000000000640947 */ /* 0x004fea0003800000 */
        /* <DEDUP_REMOVED lines=11> */
[----:B------:R-:W-:Y:S01]  /*7230*/  UMOV UR7, 0x40 ;  /* 0x0000004000077882 */ /* 0x000fe20000000000 */
[----:B------:R-:W-:-:S05]  /*7240*/  UMOV UR8, 0x1 ;  /* 0x0000000100087882 */ /* 0x000fca0000000000 */
[----:B------:R1:W-:Y:S02]  /*7250*/  UTMASTG.5D [UR32], [UR4] ;  /* 0x00000020040073b5 */ /* 0x0003e40008020000 */
[----:B-1----:R-:W-:Y:S01]  /*7260*/  UMOV UR32, UR6 ;  /* 0x0000000600207c82 */ /* 0x002fe20008000000 */
[----:B------:R-:W-:Y:S01]  /*7270*/  UMOV UR33, UR7 ;  /* 0x0000000700217c82 */ /* 0x000fe20008000000 */
[----:B------:R-:W-:Y:S01]  /*7280*/  UIADD3 UR6, UR60, 0x34820, URZ ;  /* 0x000348203c067890 */ /* 0x000fe2000fffe03f */
[----:B------:R1:W-:Y:S03]  /*7290*/  UTMASTG.5D [UR32], [UR4] ;  /* 0x00000020040073b5 */ /* 0x0003e60008020000 */
[----:B------:R-:W-:Y:S02]  /*72a0*/  UPRMT UR7, URZ, 0x654, UR6 ;  /* 0x000006543f077896 */ /* 0x000fe40008000006 */
[----:B------:R-:W-:Y:S01]  /*72b0*/  UPRMT UR6, UR8, 0x654, UR6 ;  /* 0x0000065408067896 */ /* 0x000fe20008000006 */
[----:B------:R0:W-:Y:S01]  /*72c0*/  UTMACMDFLUSH ;  /* 0x00000000000079b7 */ /* 0x0001e20000000000 */
[----:B------:R-:W-:-:S05]  /*72d0*/  DEPBAR.LE SB0, 0x0 ;  /* 0x000080000000791a */ /* 0x000fca0000000000 */
[----:B------:R-:W-:Y:S02]  /*72e0*/  SYNCS.ARRIVE.TRANS64.RED.A1T0 RZ, [UR7], RZ ;  /* 0x000000ffffff79a7 */ /* 0x000fe40008100407 */
[----:B-1----:R-:W-:Y:S03]  /*72f0*/  SYNCS.ARRIVE.TRANS64.RED.A1T0 RZ, [UR6], RZ ;  /* 0x000000ffffff79a7 */ /* 0x002fe60008100406 */
.L_x_154:
[----:B------:R-:W-:Y:S05]  /*7300*/  BSYNC B0 ;  /* 0x0000000000007941 */ /* 0x000fea0003800000 */
.L_x_153:
[----:B------:R-:W1:Y:S01]  /*7310*/  LDC R0, c[0x0][0xda4] ;  /* 0x00036900ff007b82 */ /* 0x000e620000000800 */
[----:B------:R-:W-:Y:S01]  /*7320*/  R2UR UR5, R184 ;  /* 0x00000000b80572ca */ /* 0x000fe200000e0000 */
[----:B------:R-:W-:Y:S01]  /*7330*/  UIADD3 UR38, UR38, 0x1, URZ ;  /* 0x0000000126267890 */ /* 0x000fe2000fffe03f */
[----:B------:R-:W-:-:S03]  /*7340*/  VIADD R185, R185, 0x1 ;  /* 0x00000001b9b97836 */ /* 0x000fc60000000000 */
[----:B------:R-:W-:-:S04]  /*7350*/  UISETP.NE.AND UP0, UPT, UR38, 0x2, UPT ;  /* 0x000000022600788c */ /* 0x000fc8000bf05270 */
[----:B------:R-:W-:Y:S02]  /*7360*/  USEL UR4, URZ, 0x1, UP0 ;  /* 0x000000013f047887 */ /* 0x000fe40008000000 */
[----:B------:R-:W-:Y:S02]  /*7370*/  USEL UR38, UR38, URZ, UP0 ;  /* 0x0000003f26267287 */ /* 0x000fe40008000000 */
[----:B------:R-:W-:Y:S01]  /*7380*/  ULOP3.LUT UR39, UR39, UR4, URZ, 0x3c, !UPT ;  /* 0x0000000427277292 */ /* 0x000fe2000f8e3c3f */
[----:B-1----:R-:W-:-:S13]  /*7390*/  ISETP.LE.AND P0, PT, R0, UR5, PT ;  /* 0x0000000500007c0c */ /* 0x002fda000bf03270 */
[----:B------:R-:W-:Y:S05]  /*73a0*/  @!P0 BRA `(.L_x_155) ;  /* 0xffffff9c00cc8947 */ /* 0x000fea000383ffff */
[----:B------:R-:W-:Y:S05]  /*73b0*/  EXIT ;  /* 0x000000000000794d */ /* 0x000fea0003800000 */
.L_x_127:
[----:B------:R-:W-:-:S08]  /*73c0*/  NOP ;  /* 0x0000000000007918 */ /* 0x000fd00000000000 */
[----:B-1----:R-:W1:-:S00]  /*73d0*/  USETMAXREG.DEALLOC.CTAPOOL 0x18 ;  /* 0x00000018000079c8 */ /* 0x002e4000080e0500 */
[----:B-1----:R-:W-:-:S06]  /*73e0*/  LOP3.LUT R0, R0, 0x3, RZ, 0xc0, !PT ;  /* 0x0000000300007812 */ /* 0x002fcc00078ec0ff */
[----:B------:R-:W1:Y:S02]  /*73f0*/  SHFL.IDX PT, R0, R0, RZ, 0x1f ;  /* 0x00001fff00007589 */ /* 0x000e6400000e0000 */
[----:B-1----:R-:W-:-:S13]  /*7400*/  ISETP.NE.AND P0, PT, R0, RZ, PT ;  /* 0x000000ff0000720c */ /* 0x002fda0003f05270 */
[----:B------:R-:W-:Y:S05]  /*7410*/  @P0 EXIT ;  /* 0x000000000000094d */ /* 0x000fea0003800000 */
[----:B------:R-:W1:Y:S01]  /*7420*/  S2UR UR4, SR_CTAID.X ;  /* 0x00000000000479c3 */ /* 0x000e620000002500 */
[----:B------:R-:W-:Y:S02]  /*7430*/  IMAD.MOV.U32 R16, RZ, RZ, RZ ;  /* 0x000000ffff107224 */ /* 0x000fe400078e00ff */
[----:B------:R-:W-:Y:S02]  /*7440*/  IMAD.MOV.U32 R2, RZ, RZ, 0x1 ;  /* 0x00000001ff027424 */ /* 0x000fe400078e00ff */
[----:B------:R-:W-:-:S03]  /*7450*/  IMAD.MOV.U32 R17, RZ, RZ, 0x1 ;  /* 0x00000001ff117424 */ /* 0x000fc600078e00ff */
[----:B------:R-:W1:Y:S02]  /*7460*/  LDC R0, c[0x0][0xda4] ;  /* 0x00036900ff007b82 */ /* 0x000e640000000800 */
[----:B-1----:R-:W-:-:S13]  /*7470*/  ISETP.LE.AND P0, PT, R0, UR4, PT ;  /* 0x0000000400007c0c */ /* 0x002fda000bf03270 */
[----:B------:R-:W-:Y:S05]  /*7480*/  @P0 BRA `(.L_x_156) ;  /* 0x0000003000180947 */ /* 0x000fea0003800000 */
[----:B------:R-:W2:Y:S01]  /*7490*/  LDL R4, [R1+0x24] ;  /* 0x0000240001047983 */ /* 0x000ea20000100800 */
[----:B------:R-:W1:Y:S01]  /*74a0*/  S2UR UR4, SR_CTAID.X ;  /* 0x00000000000479c3 */ /* 0x000e620000002500 */
[----:B------:R-:W-:Y:S01]  /*74b0*/  LOP3.LUT R19, R19, 0xfffffffd, RZ, 0xc0, !PT ;  /* 0xfffffffd13137812 */ /* 0x000fe200078ec0ff */
[----:B------:R-:W-:Y:S01]  /*74c0*/  IMAD.MOV.U32 R16, RZ, RZ, RZ ;  /* 0x000000ffff107224 */ /* 0x000fe200078e00ff */
[----:B------:R-:W3:Y:S01]  /*74d0*/  S2R R3, SR_TID.X ;  /* 0x0000000000037919 */ /* 0x000ee20000002100 */
[----:B------:R-:W-:Y:S01]  /*74e0*/  IMAD.MOV.U32 R17, RZ, RZ, 0x1 ;  /* 0x00000001ff117424 */ /* 0x000fe200078e00ff */
[----:B------:R-:W-:Y:S01]  /*74f0*/  ULDC.64 UR36, c[0x0][0x198] ;  /* 0x0000660000247ab9 */ /* 0x000fe20000000a00 */
[----:B------:R-:W-:Y:S01]  /*7500*/  ULDC UR39, c[0x0][0xc] ;  /* 0x0000030000277ab9 */ /* 0x000fe20000000800 */
[C---:B---3--:R-:W-:Y:S02]  /*7510*/  LOP3.LUT P0, R0, R3.reuse, 0x1f, RZ, 0xc0, !PT ;  /* 0x0000001f03007812 */ /* 0x048fe4000780c0ff */
[----:B------:R-:W-:-:S03]  /*7520*/  LOP3.LUT P1, RZ, R3, 0x7f, RZ, 0xc0, !PT ;  /* 0x0000007f03ff7812 */ /* 0x000fc6000782c0ff */
[----:B------:R1:W-:Y:S01]  /*7530*/  STL [R1+0x20], R0 ;  /* 0x0000200001007387 */ /* 0x0003e20000100800 */
[----:B------:R-:W-:Y:S01]  /*7540*/  PLOP3.LUT P0, PT, P0, P1, PT, 0x8a, 0x0 ;  /* 0x000000000000781c */ /* 0x000fe20000703172 */
[----:B-1----:R-:W-:-:S08]  /*7550*/  IMAD.U32 R0, RZ, RZ, UR4 ;  /* 0x00000004ff007e24 */ /* 0x002fd0000f8e00ff */
[----:B------:R-:W-:Y:S01]  /*7560*/  @P1 LOP3.LUT R19, R19, 0x2, RZ, 0xfc, !PT ;  /* 0x0000000213131812 */ /* 0x000fe200078efcff */
[----:B------:R1:W-:Y:S03]  /*7570*/  STL [R1+0x14], R0 ;  /* 0x0000140001007387 */ /* 0x0003e60000100800 */
[----:B------:R-:W-:Y:S01]  /*7580*/  LOP3.LUT R19, R19, 0xfffffffe, RZ, 0xc0, !PT ;  /* 0xfffffffe13137812 */ /* 0x000fe200078ec0ff */
[----:B------:R1:W-:Y:S03]  /*7590*/  STL [R1+0x1c], RZ ;  /* 0x00001cff01007387 */ /* 0x0003e60000100800 */
[----:B------:R-:W-:Y:S02]  /*75a0*/  @P0 LOP3.LUT R19, R19, 0x1, RZ, 0xfc, !PT ;  /* 0x0000000113130812 */ /* 0x000fe400078efcff */
[----:B--2---:R-:W-:-:S13]  /*75b0*/  R2UR UR5, R4 ;  /* 0x00000000040572ca */ /* 0x004fda00000e0000 */
[----:B-1----:R-:W-:-:S12]  /*75c0*/  ULOP3.LUT UR38, UR5, 0x2, URZ, 0xfc, !UPT ;  /* 0x0000000205267892 */ /* 0x002fd8000f8efc3f */
.L_x_208:
[----:B------:R-:W2:Y:S01]  /*75d0*/  LDL R6, [R1+0x14] ;  /* 0x0000140001067983 */ /* 0x000ea20000100800 */
[----:B------:R-:W1:Y:S01]  /*75e0*/  LDC R2, c[0x0][0xda8] ;  /* 0x00036a00ff027b82 */ /* 0x000e620000000800 */
[----:B------:R-:W-:Y:S05]  /*75f0*/  YIELD ;  /* 0x0000000000007946 */ /* 0x000fea0003800000 */
[----:B------:R-:W-:Y:S02]  /*7600*/  ULDC.64 UR4, c[0x0][0x3f8] ;  /* 0x0000fe0000047ab9 */ /* 0x000fe40000000a00 */
[----:B------:R-:W3:Y:S01]  /*7610*/  LDC R0, c[0x0][0xdb4] ;  /* 0x00036d00ff007b82 */ /* 0x000ee20000000800 */
[----:B------:R-:W-:-:S03]  /*7620*/  UISETP.NE.U32.AND UP0, UPT, UR4, URZ, UPT ;  /* 0x0000003f0400728c */ /* 0x000fc6000bf05070 */
[----:B------:R-:W-:Y:S01]  /*7630*/  ULDC UR4, c[0x0][0x404] ;  /* 0x0001010000047ab9 */ /* 0x000fe20000000800 */
[----:B------:R-:W-:-:S04]  /*7640*/  UISETP.NE.AND.EX UP0, UPT, UR5, URZ, UPT, UP0 ;  /* 0x0000003f0500728c */ /* 0x000fc8000bf05300 */
[----:B------:R-:W-:Y:S01]  /*7650*/  USEL UR4, UR4, 0x1, UP0 ;  /* 0x0000000104047887 */ /* 0x000fe20008000000 */
[----:B-1----:R-:W-:Y:S02]  /*7660*/  ISETP.NE.AND P0, PT, R2, 0x1, PT ;  /* 0x000000010200780c */ /* 0x002fe40003f05270 */
[----:B---3--:R-:W-:-:S11]  /*7670*/  ISETP.NE.AND P1, PT, R0, 0x1, PT ;  /* 0x000000010000780c */ /* 0x008fd60003f25270 */
        /* <DEDUP_REMOVED lines=11> */
[----:B------:R-:W-:Y:S02]  /*7730*/  MOV R3, 0x400 ;  /* 0x0000040000037802 */ /* 0x000fe40000000f00 */
[----:B------:R2:W-:Y:S02]  /*7740*/  STL [R1], R7 ;  /* 0x0000000701007387 */ /* 0x0005e40000100800 */
        /* <DEDUP_REMOVED lines=13> */
[----:B------:R2:W-:Y:S01]  /*7820*/  STL [R1+0x4], R3 ;  /* 0x0000040301007387 */ /* 0x0005e20000100800 */
[----:B------:R-:W-:Y:S05]  /*7830*/  @!P0 BRA `(.L_x_157) ;  /* 0x0000000000408947 */ /* 0x000fea0003800000 */
[----:B------:R-:W-:Y:S01]  /*7840*/  MOV R2, 0x0 ;  /* 0x0000000000027802 */ /* 0x000fe20000000f00 */
[----:B------:R-:W-:Y:S01]  /*7850*/  ULDC.64 UR6, c[0x4][0x108] ;  /* 0x0100420000067ab9 */ /* 0x000fe20000000a00 */
[----:B------:R-:W-:Y:S01]  /*7860*/  ULDC.64 UR8, c[0x4][0x110] ;  /* 0x0100440000087ab9 */ /* 0x000fe20000000a00 */
[----:B------:R-:W-:Y:S01]  /*7870*/  ULDC.64 UR4, c[0x4][0x60] ;  /* 0x0100180000047ab9 */ /* 0x000fe20000000a00 */
[----:B------:R-:W-:Y:S02]  /*7880*/  IMAD.U32 R4, RZ, RZ, UR6 ;  /* 0x00000006ff047e24 */ /* 0x000fe4000f8e00ff */
[----:B--2---:R-:W1:Y:S01]  /*7890*/  LDC.64 R2, c[0x4][R2] ;  /* 0x0100000002027b82 */ /* 0x004e620000000a00 */
[----:B------:R-:W-:Y:S02]  /*78a0*/  IMAD.U32 R5, RZ, RZ, UR7 ;  /* 0x00000007ff057e24 */ /* 0x000fe4000f8e00ff */
[----:B------:R-:W-:Y:S02]  /*78b0*/  IMAD.U32 R6, RZ, RZ, UR8 ;  /* 0x00000008ff067e24 */ /* 0x000fe4000f8e00ff */
[----:B------:R-:W-:-:S02]  /*78c0*/  IMAD.U32 R7, RZ, RZ, UR9 ;  /* 0x00000009ff077e24 */ /* 0x000fc4000f8e00ff */
[----:B------:R-:W-:Y:S02]  /*78d0*/  IMAD.U32 R10, RZ, RZ, UR4 ;  /* 0x00000004ff0a7e24 */ /* 0x000fe4000f8e00ff */
[----:B------:R-:W-:Y:S02]  /*78e0*/  IMAD.U32 R11, RZ, RZ, UR5 ;  /* 0x00000005ff0b7e24 */ /* 0x000fe4000f8e00ff */
[----:B------:R-:W-:Y:S02]  /*78f0*/  IMAD.MOV.U32 R8, RZ, RZ, 0x70 ;  /* 0x00000070ff087424 */ /* 0x000fe400078e00ff */
[----:B------:R-:W-:Y:S02]  /*7900*/  IMAD.MOV.U32 R12, RZ, RZ, 0x1 ;  /* 0x00000001ff0c7424 */ /* 0x000fe400078e00ff */
[----:B------:R-:W-:-:S07]  /*7910*/  IMAD.MOV.U32 R13, RZ, RZ, RZ ;  /* 0x000000ffff0d7224 */ /* 0x000fce00078e00ff */
[----:B------:R-:W-:-:S07]  /*7920*/  LEPC R20, `(.L_x_157) ;  /* 0x000000001014794e */ /* 0x000fce0000000000 */
[----:B-1----:R-:W-:Y:S05]  /*7930*/  CALL.ABS.NOINC R2 ;  /* 0x0000000002007343 */ /* 0x002fea0003c00000 */
.L_x_157:
        /* <DEDUP_REMOVED lines=9> */
[----:B------:R-:W-:Y:S02]  /*79d0*/  IMAD.U32 R4, RZ, RZ, UR6 ;  /* 0x00000006ff047e24 */ /* 0x000fe4000f8e00ff */
[----:B------:R-:W-:Y:S02]  /*79e0*/  IMAD.U32 R5, RZ, RZ, UR7 ;  /* 0x00000007ff057e24 */ /* 0x000fe4000f8e00ff */
[----:B------:R-:W-:Y:S02]  /*79f0*/  IMAD.U32 R6, RZ, RZ, UR8 ;  /* 0x00000008ff067e24 */ /* 0x000fe4000f8e00ff */
[----:B------:R-:W-:-:S02]  /*7a00*/  IMAD.U32 R7, RZ, RZ, UR9 ;  /* 0x00000009ff077e24 */ /* 0x000fc4000f8e00ff */
[----:B------:R-:W-:Y:S02]  /*7a10*/  IMAD.U32 R10, RZ, RZ, UR4 ;  /* 0x00000004ff0a7e24 */ /* 0x000fe4000f8e00ff */
[----:B------:R-:W-:Y:S02]  /*7a20*/  IMAD.U32 R11, RZ, RZ, UR5 ;  /* 0x00000005ff0b7e24 */ /* 0x000fe4000f8e00ff */
[----:B------:R-:W-:Y:S02]  /*7a30*/  IMAD.MOV.U32 R8, RZ, RZ, 0x70 ;  /* 0x00000070ff087424 */ /* 0x000fe400078e00ff */
[----:B------:R-:W-:Y:S02]  /*7a40*/  IMAD.MOV.U32 R12, RZ, RZ, 0x1 ;  /* 0x00000001ff0c7424 */ /* 0x000fe400078e00ff */
[----:B-1----:R-:W-:-:S07]  /*7a50*/  IMAD.MOV.U32 R13, RZ, RZ, RZ ;  /* 0x000000ffff0d7224 */ /* 0x002fce00078e00ff */
[----:B------:R-:W-:-:S07]  /*7a60*/  LEPC R20, `(.L_x_159) ;  /* 0x000000001014794e */ /* 0x000fce0000000000 */
[----:B--2---:R-:W-:Y:S05]  /*7a70*/  CALL.ABS.NOINC R2 ;  /* 0x0000000002007343 */ /* 0x004fea0003c00000 */
.L_x_159:
[----:B------:R-:W-:Y:S01]  /*7a80*/  MOV R2, 0x0 ;  /* 0x0000000000027802 */ /* 0x000fe20000000f00 */
[----:B------:R-:W-:Y:S01]  /*7a90*/  ULDC.64 UR6, c[0x4][0x108] ;  /* 0x0100420000067ab9 */ /* 0x000fe20000000a00 */
[----:B------:R-:W-:Y:S01]  /*7aa0*/  ULDC.64 UR8, c[0x4][0x110] ;  /* 0x0100440000087ab9 */ /* 0x000fe20000000a00 */
[----:B------:R-:W-:Y:S01]  /*7ab0*/  ULDC.64 UR4, c[0x4][0x70] ;  /* 0x01001c0000047ab9 */ /* 0x000fe20000000a00 */
[----:B------:R-:W-:Y:S02]  /*7ac0*/  IMAD.U32 R4, RZ, RZ, UR6 ;  /* 0x00000006ff047e24 */ /* 0x000fe4000f8e00ff */
[----:B------:R-:W1:Y:S01]  /*7ad0*/  LDC.64 R2, c[0x4][R2] ;  /* 0x0100000002027b82 */ /* 0x000e620000000a00 */
        /* <DEDUP_REMOVED lines=10> */
.L_x_158:
[----:B------:R-:W2:Y:S01]  /*7b80*/  LDL R7, [R1] ;  /* 0x0000000001077983 */ /* 0x000ea20000100800 */
[----:B------:R-:W-:Y:S01]  /*7b90*/  ULDC.64 UR4, c[0x0][0x9f8] ;  /* 0x00027e0000047ab9 */ /* 0x000fe20000000a00 */
[----:B------:R-:W1:Y:S01]  /*7ba0*/  LDC R0, c[0x0][0x428] ;  /* 0x00010a00ff007b82 */ /* 0x000e620000000800 */
[----:B------:R-:W-:Y:S01]  /*7bb0*/  ISETP.NE.U32.AND P0, PT, RZ, UR4, PT ;  /* 0x00000004ff007c0c */ /* 0x000fe2000bf05070 */
[----:B------:R-:W3:Y:S04]  /*7bc0*/  LDL R10, [R1+0x4] ;  /* 0x00000400010a7983 */ /* 0x000ee80000100800 */
[----:B------:R-:W4:Y:S01]  /*7bd0*/  LDL R9, [R1+0x20] ;  /* 0x0000200001097983 */ /* 0x000f220000100800 */
[----:B------:R-:W-:Y:S01]  /*7be0*/  ISETP.NE.AND.EX P0, PT, RZ, UR5, PT, P0 ;  /* 0x00000005ff007c0c */ /* 0x000fe2000bf05300 */
[----:B------:R-:W-:Y:S01]  /*7bf0*/  ULDC.64 UR6, c[0x0][0x208] ;  /* 0x0000820000067ab9 */ /* 0x000fe20000000a00 */
[----:B------:R-:W-:Y:S01]  /*7c00*/  ULDC UR4, c[0x0][0xda8] ;  /* 0x00036a0000047ab9 */ /* 0x000fe20000000800 */
[----:B------:R-:W4:Y:S04]  /*7c10*/  LDL.LU R6, [R1+0xc] ;  /* 0x00000c0001067983 */ /* 0x000f280000300800 */
[----:B------:R-:W4:Y:S06]  /*7c20*/  LDL R8, [R1+0x14] ;  /* 0x0000140001087983 */ /* 0x000f2c0000100800 */
[----:B------:R-:W2:Y:S01]  /*7c30*/  @P0 LDC.64 R2, c[0x0][0x9f8] ;  /* 0x00027e00ff020b82 */ /* 0x000ea20000000a00 */
[----:B-1----:R-:W-:-:S13]  /*7c40*/  ISETP.NE.AND P1, PT, R0, 0x1, PT ;  /* 0x000000010000780c */ /* 0x002fda0003f25270 */
[----:B------:R-:W3:Y:S08]  /*7c50*/  @P1 LDC R5, c[0x0][0x42c] ;  /* 0x00010b00ff051b82 */ /* 0x000ef00000000800 */
[----:B------:R-:W1:Y:S01]  /*7c60*/  @P1 LDC R4, c[0x0][0x430] ;  /* 0x00010c00ff041b82 */ /* 0x000e620000000800 */
[----:B--2---:R-:W-:-:S05]  /*7c70*/  @P0 IMAD.WIDE R2, R7, 0x4, R2 ;  /* 0x0000000407020825 */ /* 0x004fca00078e0202 */
[----:B------:R2:W5:Y:S01]  /*7c80*/  @P0 LDG.E R7, desc[UR6][R2.64] ;  /* 0x0000000602070981 */ /* 0x000562000c1e1900 */
[----:B---3--:R-:W-:-:S04]  /*7c90*/  @P1 IMAD.HI.U32 R5, R10, R5, RZ ;  /* 0x000000050a051227 */ /* 0x008fc800078e00ff */
[----:B------:R-:W-:Y:S01]  /*7ca0*/  IMAD.MOV.U32 R0, RZ, RZ, R10 ;  /* 0x000000ffff007224 */ /* 0x000fe200078e000a */
[----:B-1----:R-:W-:Y:S02]  /*7cb0*/  @P1 SHF.R.U32.HI R0, RZ, R4, R5 ;  /* 0x00000004ff001219 */ /* 0x002fe40000011605 */
[----:B----4-:R-:W-:Y:S01]  /*7cc0*/  ISETP.NE.AND P1, PT, R9, RZ, PT ;  /* 0x000000ff0900720c */ /* 0x010fe20003f25270 */
[----:B------:R-:W1:Y:S01]  /*7cd0*/  S2R R4, SR_CgaCtaId ;  /* 0x0000000000047919 */ /* 0x000e620000008800 */
[----:B------:R-:W-:-:S04]  /*7ce0*/  IMAD.MOV R6, RZ, RZ, -R6 ;  /* 0x000000ffff067224 */ /* 0x000fc800078e0a06 */
[----:B------:R-:W-:-:S07]  /*7cf0*/  IMAD R6, R6, UR4, R8 ;  /* 0x0000000406067c24 */ /* 0x000fce000f8e0208 */
[----:B------:R-:W-:Y:S01]  /*7d00*/  VOTEU.ALL UP1, P1 ;  /* 0x00000000003f7886 */ /* 0x000fe20000820000 */
[----:B------:R-:W-:-:S04]  /*7d10*/  PLOP3.LUT P2, PT, P1, PT, PT, 0x8, 0x0 ;  /* 0x000000000000781c */ /* 0x000fc80000f4e170 */
[----:B------:R-:W-:Y:S01]  /*7d20*/  @!UP1 UIADD3 UR8, UP0, UR36, 0x270, URZ ;  /* 0x0000027024089890 */ /* 0x000fe2000ff1e03f */
[----:B------:R-:W-:-:S03]  /*7d30*/  IMAD.SHL.U32 R6, R6, 0x80, RZ ;  /* 0x0000008006067824 */ /* 0x000fc600078e00ff */
[----:B------:R-:W-:-:S03]  /*7d40*/  @!UP1 UIADD3.X UR9, URZ, UR37, URZ, UP0, !UPT ;  /* 0x000000253f099290 */ /* 0x000fc600087fe43f */
[----:B--2---:R-:W-:-:S09]  /*7d50*/  VOTEU.ALL UP0, P1 ;  /* 0x00000000003f7886 */ /* 0x004fd20000800000 */
.L_x_160:
[----:B------:R-:W2:Y:S04]  /*7d60*/  LDL R3, [R1] ;  /* 0x0000000001037983 */ /* 0x000ea80000100800 */
[----:B------:R-:W3:Y:S01]  /*7d70*/  LDL R2, [R1+0x4] ;  /* 0x0000040001027983 */ /* 0x000ee20000100800 */
[----:B------:R-:W-:Y:S01]  /*7d80*/  UMOV UR4, URZ ;  /* 0x0000003f00047c82 */ /* 0x000fe20008000000 */
[----:B------:R-:W-:Y:S02]  /*7d90*/  PLOP3.LUT P0, PT, P0, P2, PT, 0xa2, 0x0 ;  /* 0x000000000000781c */ /* 0x000fe40000705472 */
[----:B--2---:R-:W-:-:S08]  /*7da0*/  @P2 R2UR P0, UR7, R3 ;  /* 0x00000000030722ca */ /* 0x004fd00000000000 */
[----:B------:R-:W-:Y:S02]  /*7db0*/  PLOP3.LUT P0, PT, P0, P2, PT, 0xa2, 0x0 ;  /* 0x000000000000781c */ /* 0x000fe40000705472 */
[----:B---3--:R-:W-:-:S08]  /*7dc0*/  @P2 R2UR.OR P0, UR6, R2 ;  /* 0x00000000020622ca */ /* 0x008fd00000100000 */
[----:B------:R-:W-:Y:S02]  /*7dd0*/  PLOP3.LUT P0, PT, P0, P2, PT, 0xa2, 0x0 ;  /* 0x000000000000781c */ /* 0x000fe40000705472 */
[----:B------:R-:W-:-:S08]  /*7de0*/  @P2 R2UR.OR P0, UR5, R6 ;  /* 0x00000000060522ca */ /* 0x000fd00000100000 */
[----:B------:R-:W-:-:S05]  /*7df0*/  @P2 PLOP3.LUT P2, PT, P0, PT, PT, 0x80, 0x0 ;  /* 0x000000000000281c */ /* 0x000fca000074f070 */
[----:B------:R2:W-:Y:S08]  /*7e00*/  @!UP0 UTMAPF.L2.4D [UR4], [UR8] ;  /* 0x00000004080085b8 */ /* 0x0005f00008018000 */
[----:B--2---:R-:W-:Y:S05]  /*7e10*/  @P2 BRA.U.ANY `(.L_x_160) ;  /* 0xfffffffd00d02947 */ /* 0x004fea000393ffff */
[----:B------:R-:W-:Y:S01]  /*7e20*/  PLOP3.LUT P2, PT, P1, PT, PT, 0x8, 0x0 ;  /* 0x000000000000781c */ /* 0x000fe20000f4e170 */
[----:B------:R-:W-:Y:S01]  /*7e30*/  VOTEU.ALL UP0, P1 ;  /* 0x00000000003f7886 */ /* 0x000fe20000800000 */
[----:B------:R-:W-:-:S11]  /*7e40*/  UMOV UR4, 0x40 ;  /* 0x0000004000047882 */ /* 0x000fd60000000000 */
.L_x_161:
[----:B------:R-:W2:Y:S04]  /*7e50*/  LDL R3, [R1] ;  /* 0x0000000001037983 */ /* 0x000ea80000100800 */
[----:B------:R-:W3:Y:S01]  /*7e60*/  LDL R2, [R1+0x4] ;  /* 0x0000040001027983 */ /* 0x000ee20000100800 */
        /* <DEDUP_REMOVED lines=12> */
.L_x_162:
        /* <DEDUP_REMOVED lines=11> */
[----:B------:R-:W2:Y:S01]  /*7fe0*/  LDC.64 R2, c[0x0][0x3f8] ;  /* 0x0000fe00ff027b82 */ /* 0x000ea20000000a00 */
[C---:B-1----:R-:W-:Y:S01]  /*7ff0*/  IMAD.SHL.U32 R20, R4.reuse, 0x40, RZ ;  /* 0x0000004004147824 */ /* 0x042fe200078e00ff */
[----:B------:R-:W-:Y:S01]  /*8000*/  UMOV UR4, 0xffffffff ;  /* 0xffffffff00047882 */ /* 0x000fe20000000000 */
[----:B------:R-:W-:-:S03]  /*8010*/  IMAD.SHL.U32 R21, R4, 0x1000, RZ ;  /* 0x0000100004157824 */ /* 0x000fc600078e00ff */
[----:B------:R-:W-:Y:S02]  /*8020*/  LOP3.LUT R20, R20, 0x40, RZ, 0xc0, !PT ;  /* 0x0000004014147812 */ /* 0x000fe400078ec0ff */
[----:B------:R-:W-:Y:S02]  /*8030*/  LOP3.LUT R21, R21, 0x1000, RZ, 0xc0, !PT ;  /* 0x0000100015157812 */ /* 0x000fe400078ec0ff */
[----:B--2---:R-:W-:-:S04]  /*8040*/  ISETP.NE.U32.AND P0, PT, R2, RZ, PT ;  /* 0x000000ff0200720c */ /* 0x004fc80003f05070 */
[----:B------:R-:W-:-:S04]  /*8050*/  ISETP.NE.AND.EX P0, PT, R3, RZ, PT, P0 ;  /* 0x000000ff0300720c */ /* 0x000fc80003f05300 */
[----:B-----5:R-:W-:Y:S01]  /*8060*/  SEL R5, R7, RZ, !P0 ;  /* 0x000000ff07057207 */ /* 0x020fe20004000000 */
[----:B------:R-:W-:Y:S08]  /*8070*/  BRA.DIV UR4, `(.L_x_163) ;  /* 0x0000002a046c7947 */ /* 0x000ff0000b800000 */
.L_x_224:
[----:B------:R-:W2:Y:S01]  /*8080*/  LDL R8, [R1+0x10] ;  /* 0x0000100001087983 */ /* 0x000ea20000100800 */
[----:B------:R-:W-:Y:S01]  /*8090*/  UMOV UR4, 0xffffffff ;  /* 0xffffffff00047882 */ /* 0x000fe20000000000 */
[--C-:B------:R-:W-:Y:S01]  /*80a0*/  SHF.R.S32.HI R12, RZ, 0x1f, R7.reuse ;  /* 0x0000001fff0c7819 */ /* 0x100fe20000011407 */
[----:B------:R-:W-:Y:S02]  /*80b0*/  IMAD.MOV.U32 R4, RZ, RZ, R7 ;  /* 0x000000ffff047224 */ /* 0x000fe400078e0007 */
[----:B--2---:R-:W-:Y:S01]  /*80c0*/  VIADD R8, R8, 0xffffffff ;  /* 0xffffffff08087836 */ /* 0x004fe20000000000 */
[----:B------:R-:W-:Y:S06]  /*80d0*/  BRA.DIV UR4, `(.L_x_164) ;  /* 0x0000002a04887947 */ /* 0x000fec000b800000 */
[----:B------:R-:W-:-:S13]  /*80e0*/  ELECT P6, URZ, PT ;  /* 0x00000000003f782f */ /* 0x000fda00038c0000 */
.L_x_227:
[----:B------:R-:W-:Y:S05]  /*80f0*/  @!P6 BRA `(.L_x_165) ;  /* 0x000000040028e947 */ /* 0x000fea0003800000 */
        /* <DEDUP_REMOVED lines=9> */
[----:B------:R-:W-:-:S04]  /*8190*/  @P1 SHF.R.U32.HI R5, RZ, R11, R10 ;  /* 0x0000000bff051219 */ /* 0x000fc8000001160a */
[--C-:B------:R-:W-:Y:S01]  /*81a0*/  SHF.R.S32.HI R11, RZ, 0x1f, R5.reuse ;  /* 0x0000001fff0b7819 */ /* 0x100fe20000011405 */
[--C-:B------:R-:W-:Y:S02]  /*81b0*/  IMAD.MOV R18, RZ, RZ, -R5.reuse ;  /* 0x000000ffff127224 */ /* 0x100fe400078e0a05 */
[----:B------:R-:W-:Y:S02]  /*81c0*/  IMAD.MOV.U32 R10, RZ, RZ, R5 ;  /* 0x000000ffff0a7224 */ /* 0x000fe400078e0005 */
[----:B------:R-:W-:Y:S02]  /*81d0*/  IMAD R18, R9, R18, R8 ;  /* 0x0000001209127224 */ /* 0x000fe400078e0208 */
[----:B------:R-:W-:Y:S02]  /*81e0*/  IMAD R9, R12, UR4, RZ ;  /* 0x000000040c097c24 */ /* 0x000fe4000f8e02ff */
[----:B------:R-:W-:-:S04]  /*81f0*/  IMAD.WIDE.U32 R10, R7, UR4, R10 ;  /* 0x00000004070a7c25 */ /* 0x000fc8000f8e000a */
[----:B------:R-:W-:Y:S01]  /*8200*/  IMAD R5, R7, UR5, R9 ;  /* 0x0000000507057c24 */ /* 0x000fe2000f8e0209 */
[----:B------:R-:W-:-:S03]  /*8210*/  LEA R14, P1, R10, R2, 0x2 ;  /* 0x000000020a0e7211 */ /* 0x000fc600078210ff */
[----:B------:R-:W-:-:S05]  /*8220*/  IMAD.IADD R5, R11, 0x1, R5 ;  /* 0x000000010b057824 */ /* 0x000fca00078e0205 */
[----:B------:R-:W-:-:S05]  /*8230*/  LEA.HI.X R15, R10, R3, R5, 0x2, P1 ;  /* 0x000000030a0f7211 */ /* 0x000fca00008f1405 */
[----:B------:R1:W5:Y:S02]  /*8240*/  LDG.E R7, desc[UR6][R14.64] ;  /* 0x000000060e077981 */ /* 0x000364000c1e1900 */
.L_x_166:
[----:B------:R-:W2:Y:S01]  /*8250*/  S2R R9, SR_CgaCtaId ;  /* 0x0000000000097919 */ /* 0x000ea20000008800 */
[----:B------:R-:W-:-:S04]  /*8260*/  MOV R5, 0x400 ;  /* 0x0000040000057802 */ /* 0x000fc80000000f00 */
[----:B--2---:R-:W-:Y:S02]  /*8270*/  LEA R5, R9, R5, 0x18 ;  /* 0x0000000509057211 */ /* 0x004fe400078ec0ff */
[----:B------:R-:W-:-:S03]  /*8280*/  SHF.L.U32 R9, R17, 0x1f, RZ ;  /* 0x0000001f11097819 */ /* 0x000fc600000006ff */
[----:B------:R-:W-:-:S04]  /*8290*/  IMAD R5, R16, 0x8, R5 ;  /* 0x0000000810057824 */ /* 0x000fc800078e0205 */
[----:B------:R-:W2:Y:S02]  /*82a0*/  SYNCS.PHASECHK.TRANS64.TRYWAIT P1, [R5+URZ+0x34840], R9 ;  /* 0x03484009050075a7 */ /* 0x000ea4000802017f */
[----:B--2---:R-:W-:Y:S05]  /*82b0*/  @!P1 BRA `(.L_x_167) ;  /* 0x0000002800309947 */ /* 0x004fea0003800000 */
.L_x_228:
[----:B------:R-:W3:Y:S01]  /*82c0*/  S2R R10, SR_TID.X ;  /* 0x00000000000a7919 */ /* 0x000ee20000002100 */
[----:B------:R-:W-:-:S04]  /*82d0*/  UPRMT UR4, UR38, 0x9910, URZ ;  /* 0x0000991026047896 */ /* 0x000fc8000800003f */
[----:B------:R-:W-:Y:S01]  /*82e0*/  UISETP.NE.AND UP0, UPT, UR4, 0x2, UPT ;  /* 0x000000020400788c */ /* 0x000fe2000bf05270 */
[----:B---3--:R-:W-:-:S13]  /*82f0*/  LOP3.LUT P1, RZ, R10, 0x7f, RZ, 0xc0, !PT ;  /* 0x0000007f0aff7812 */ /* 0x008fda000782c0ff */
[----:B--2---:R-:W-:-:S04]  /*8300*/  @!P1 IMAD.MOV.U32 R9, RZ, RZ, 0xc000 ;  /* 0x0000c000ff099424 */ /* 0x004fc800078e00ff */
[----:B------:R2:W-:Y:S01]  /*8310*/  @!P1 SYNCS.ARRIVE.TRANS64 RZ, [R5+URZ+0x34830], R9 ;  /* 0x0348300905ff99a7 */ /* 0x0005e2000800003f */
[----:B------:R-:W-:-:S13]  /*8320*/  PLOP3.LUT P1, PT, PT, PT, UP0, 0x80, 0x0 ;  /* 0x000000000000781c */ /* 0x000fda0003f2f008 */
[----:B--2---:R-:W-:Y:S05]  /*8330*/  @P1 BRA `(.L_x_168) ;  /* 0x0000000000041947 */ /* 0x004fea0003800000 */
[----:B------:R-:W-:Y:S01]  /*8340*/  BPT.TRAP 0x1 ;  /* 0x000000040000795c */ /* 0x000fe20000300000 */
.L_x_168:
[----:B------:R-:W-:-:S13]  /*8350*/  LOP3.LUT P1, RZ, R19, 0x1, RZ, 0xc0, !PT ;  /* 0x0000000113ff7812 */ /* 0x000fda000782c0ff */
[----:B------:R-:W-:Y:S05]  /*8360*/  @P1 BRA `(.L_x_169) ;  /* 0x0000000000041947 */ /* 0x000fea0003800000 */
[----:B------:R-:W-:Y:S01]  /*8370*/  BPT.TRAP 0x1 ;  /* 0x000000040000795c */ /* 0x000fe20000300000 */
.L_x_169:
[----:B------:R-:W2:Y:S01]  /*8380*/  S2R R10, SR_CgaCtaId ;  /* 0x00000000000a7919 */ /* 0x000ea20000008800 */
[----:B------:R-:W-:Y:S01]  /*8390*/  MOV R9, 0x400 ;  /* 0x0000040000097802 */ /* 0x000fe20000000f00 */
[----:B------:R-:W-:Y:S01]  /*83a0*/  UIADD3 UR4, UP0, UR36, 0x370, URZ ;  /* 0x0000037024047890 */ /* 0x000fe2000ff1e03f */
[----:B------:R-:W-:Y:S01]  /*83b0*/  R2UR UR9, R5 ;  /* 0x00000000050972ca */ /* 0x000fe200000e0000 */
[----:B------:R-:W-:Y:S01]  /*83c0*/  IMAD R5, R16, 0x6000, R21 ;  /* 0x0000600010057824 */ /* 0x000fe200078e0215 */
[----:B------:R-:W-:Y:S01]  /*83d0*/  R2UR UR11, R18 ;  /* 0x00000000120b72ca */ /* 0x000fe200000e0000 */
[----:B------:R-:W-:Y:S01]  /*83e0*/  UMOV UR10, URZ ;  /* 0x0000003f000a7c82 */ /* 0x000fe20008000000 */
[----:B------:R-:W-:Y:S01]  /*83f0*/  R2UR UR5, R20 ;  /* 0x00000000140572ca */ /* 0x000fe200000e0000 */
[----:B------:R-:W-:Y:S01]  /*8400*/  UMOV UR18, 0x30000 ;  /* 0x0003000000127882 */ /* 0x000fe20000000000 */
[----:B------:R-:W-:Y:S01]  /*8410*/  R2UR UR12, R0 ;  /* 0x00000000000c72ca */ /* 0x000fe200000e0000 */
[----:B------:R-:W-:Y:S01]  /*8420*/  UMOV UR6, 0x0 ;  /* 0x0000000000067882 */ /* 0x000fe20000000000 */
[----:B-----5:R-:W-:Y:S01]  /*8430*/  R2UR UR13, R7 ;  /* 0x00000000070d72ca */ /* 0x020fe200000e0000 */
[----:B------:R-:W-:Y:S01]  /*8440*/  UMOV UR7, 0x14f00000 ;  /* 0x14f0000000077882 */ /* 0x000fe20000000000 */
[----:B------:R-:W-:-:S03]  /*8450*/  UMOV UR16, 0x40 ;  /* 0x0000004000107882 */ /* 0x000fc60000000000 */
[----:B------:R-:W-:-:S04]  /*8460*/  UIADD3 UR9, UR9, 0x34830, URZ ;  /* 0x0003483009097890 */ /* 0x000fc8000fffe03f */
[----:B------:R-:W-:Y:S02]  /*8470*/  ULEA UR11, UR11, UR5, 0x7 ;  /* 0x000000050b0b7291 */ /* 0x000fe4000f8e383f */
[----:B------:R-:W-:Y:S01]  /*8480*/  UIADD3.X UR5, URZ, UR37, URZ, UP0, !UPT ;  /* 0x000000253f057290 */ /* 0x000fe200087fe43f */
[----:B--2---:R-:W-:-:S05]  /*8490*/  LEA R9, R10, R9, 0x18 ;  /* 0x000000090a097211 */ /* 0x004fca00078ec0ff */
[----:B------:R-:W-:-:S05]  /*84a0*/  IMAD R5, R5, 0x2, R9 ;  /* 0x0000000205057824 */ /* 0x000fca00078e0209 */
[----:B------:R-:W-:Y:S01]  /*84b0*/  R2UR UR8, R5 ;  /* 0x00000000050872ca */ /* 0x000fe200000e0000 */
[----:B------:R-:W-:-:S12]  /*84c0*/  IMAD.MOV.U32 R5, RZ, RZ, R7 ;  /* 0x000000ffff057224 */ /* 0x000fd800078e0007 */
[----:B------:R-:W-:Y:S02]  /*84d0*/  UIADD3 UR14, UR8, 0x1c400, URZ ;  /* 0x0001c400080e7890 */ /* 0x000fe4000fffe03f */
[----:B------:R-:W-:Y:S02]  /*84e0*/  UIADD3 UR15, UR8, 0x20400, URZ ;  /* 0x00020400080f7890 */ /* 0x000fe4000fffe03f */
[----:B------:R-:W-:-:S03]  /*84f0*/  UIADD3 UR17, UR8, 0x24400, URZ ;  /* 0x0002440008117890 */ /* 0x000fc6000fffe03f */
[----:B------:R-:W-:Y:S01]  /*8500*/  UMOV UR8, UR14 ;  /* 0x0000000e00087c82 */ /* 0x000fe20008000000 */
[----:B------:R-:W-:Y:S01]  /*8510*/  UMOV UR14, 0x80 ;  /* 0x00000080000e7882 */ /* 0x000fe20000000000 */
[----:B------:R2:W-:Y:S02]  /*8520*/  UTMALDG.4D.MULTICAST [UR8], [UR4], UR18, desc[UR6] ;  /* 0x00000608040073b4 */ /* 0x0005e40008019812 */
[----:B--2---:R-:W-:Y:S01]  /*8530*/  UMOV UR8, UR15 ;  /* 0x0000000f00087c82 */ /* 0x004fe20008000000 */
[----:B------:R-:W-:Y:S02]  /*8540*/  UMOV UR10, UR16 ;  /* 0x00000010000a7c82 */ /* 0x000fe40008000000 */
[----:B------:R2:W-:Y:S02]  /*8550*/  UTMALDG.4D.MULTICAST [UR8], [UR4], UR18, desc[UR6] ;  /* 0x00000608040073b4 */ /* 0x0005e40008019812 */
[----:B--2---:R-:W-:Y:S01]  /*8560*/  UMOV UR8, UR17 ;  /* 0x0000001100087c82 */ /* 0x004fe20008000000 */
[----:B------:R-:W-:-:S02]  /*8570*/  UMOV UR10, UR14 ;  /* 0x0000000e000a7c82 */ /* 0x000fc40008000000 */
[----:B------:R2:W-:Y:S02]  /*8580*/  UTMALDG.4D.MULTICAST [UR8], [UR4], UR18, desc[UR6] ;  /* 0x00000608040073b4 */ /* 0x0005e40008019812 */
[----:B--2---:R-:W-:Y:S01]  /*8590*/  NOP ;  /* 0x0000000000007918 */ /* 0x004fe20000000000 */
.L_x_165:
[----:B-1----:R-:W2:Y:S04]  /*85a0*/  LDL.LU R15, [R1] ;  /* 0x00000000010f7983 */ /* 0x002ea80000300800 */
[----:B------:R-:W3:Y:S04]  /*85b0*/  LDL.LU R14, [R1+0x4] ;  /* 0x00000400010e7983 */ /* 0x000ee80000300800 */
[----:B------:R-:W4:Y:S01]  /*85c0*/  LDL R13, [R1+0x1c] ;  /* 0x00001c00010d7983 */ /* 0x000f220000100800 */
[----:B------:R-:W-:-:S03]  /*85d0*/  MOV R10, 0x400 ;  /* 0x00000400000a7802 */ /* 0x000fc60000000f00 */
[----:B------:R-:W5:Y:S01]  /*85e0*/  LDL.LU R9, [R1+0x18] ;  /* 0x0000180001097983 */ /* 0x000f620000300800 */
[----:B------:R-:W1:Y:S01]  /*85f0*/  S2R R11, SR_CgaCtaId ;  /* 0x00000000000b7919 */ /* 0x000e620000008800 */
[----:B------:R-:W-:Y:S05]  /*8600*/  WARPSYNC.ALL ;  /* 0x0000000000007948 */ /* 0x000fea0003800000 */
[----:B------:R-:W-:-:S13]  /*8610*/  ELECT P1, URZ, PT ;  /* 0x00000000003f782f */ /* 0x000fda0003820000 */
[----:B------:R-:W-:Y:S01]  /*8620*/  @P1 R2UR UR11, R6 ;  /* 0x00000000060b12ca */ /* 0x000fe200000e0000 */
[----:B------:R-:W-:-:S04]  /*8630*/  UIADD3 UR4, UP0, UR36, 0x270, URZ ;  /* 0x0000027024047890 */ /* 0x000fc8000ff1e03f */
        /* <DEDUP_REMOVED lines=21> */
[C---:B---3--:R-:W-:Y:S02]  /*8790*/  @P1 R2UR UR12, R14.reuse ;  /* 0x000000000e0c12ca */ /* 0x048fe400000e0000 */
[----:B------:R-:W-:Y:S02]  /*87a0*/  @P1 R2UR UR21, R15 ;  /* 0x000000000f1512ca */ /* 0x000fe400000e0000 */
[----:B------:R-:W-:-:S09]  /*87b0*/  @P1 R2UR UR20, R14 ;  /* 0x000000000e1412ca */ /* 0x000fd200000e0000 */
[----:B------:R2:W-:Y:S04]  /*87c0*/  UTMALDG.4D [UR8], [UR4], desc[UR6] ;  /* 0x00000608040075b4 */ /* 0x0005e80008019000 */
[----:B------:R1:W-:Y:S01]  /*87d0*/  UTMALDG.4D [UR16], [UR4], desc[UR14] ;  /* 0x00000e10040075b4 */ /* 0x0003e20008019000 */
[----:B--2---:R-:W-:Y:S02]  /*87e0*/  @P1 R2UR UR13, R15 ;  /* 0x000000000f0d12ca */ /* 0x004fe400000e0000 */
[----:B------:R-:W-:Y:S02]  /*87f0*/  @P1 R2UR UR12, R14 ;  /* 0x000000000e0c12ca */ /* 0x000fe400000e0000 */
[----:B------:R-:W-:Y:S01]  /*8800*/  @P1 R2UR UR11, R6 ;  /* 0x00000000060b12ca */ /* 0x000fe200000e0000 */
[----:B------:R-:W-:Y:S01]  /*8810*/  UIADD3 UR8, UR24, 0x18400, URZ ;  /* 0x0001840018087890 */ /* 0x000fe2000fffe03f */
[----:B----4-:R-:W-:Y:S01]  /*8820*/  LOP3.LUT R6, R13, 0x1, RZ, 0xc, !PT ;  /* 0x000000010d067812 */ /* 0x010fe200078e0cff */
[----:B------:R-:W-:-:S03]  /*8830*/  UMOV UR10, 0x80 ;  /* 0x00000080000a7882 */ /* 0x000fc60000000000 */
[----:B------:R-:W-:-:S07]  /*8840*/  SHF.L.U32 R6, R6, 0x1f, RZ ;  /* 0x0000001f06067819 */ /* 0x000fce00000006ff */
[----:B------:R1:W-:Y:S01]  /*8850*/  UTMALDG.4D [UR8], [UR4], desc[UR22] ;  /* 0x00001608040075b4 */ /* 0x0003e20008019000 */
[----:B------:R-:W2:Y:S01]  /*8860*/  SYNCS.PHASECHK.TRANS64.TRYWAIT P1, [R10+URZ+0x34820], R6 ;  /* 0x034820060a0075a7 */ /* 0x000ea2000802017f */
[----:B-----5:R-:W-:Y:S01]  /*8870*/  ISETP.GE.AND P2, PT, R9, 0x81, PT ;  /* 0x000000810900780c */ /* 0x020fe20003f46270 */
[----:B-12---:R-:W-:-:S12]  /*8880*/  @!P1 BRA `(.L_x_171) ;  /* 0x0000002000d09947 */ /* 0x006fd80003800000 */
.L_x_229:
[----:B------:R-:W-:Y:S05]  /*8890*/  BSYNC B0 ;  /* 0x0000000000007941 */ /* 0x000fea0003800000 */
.L_x_170:
        /* <DEDUP_REMOVED lines=28> */
[----:B------:R-:W-:-:S04]  /*8a60*/  IMAD.MOV R10, RZ, RZ, -R7 ;  /* 0x000000ffff0a7224 */ /* 0x000fc800078e0a07 */
[----:B------:R-:W-:Y:S02]  /*8a70*/  IMAD R6, R15, R10, R6 ;  /* 0x0000000a0f067224 */ /* 0x000fe400078e0206 */
[----:B------:R-:W-:Y:S02]  /*8a80*/  IMAD R15, R12, UR4, RZ ;  /* 0x000000040c0f7c24 */ /* 0x000fe4000f8e02ff */
[----:B------:R-:W-:Y:S02]  /*8a90*/  IMAD.MOV.U32 R10, RZ, RZ, R7 ;  /* 0x000000ffff0a7224 */ /* 0x000fe400078e0007 */
[C---:B------:R-:W-:Y:S02]  /*8aa0*/  IMAD R7, R4.reuse, UR5, R15 ;  /* 0x0000000504077c24 */ /* 0x040fe4000f8e020f */
[----:B------:R-:W-:-:S04]  /*8ab0*/  IMAD.WIDE.U32 R10, R4, UR4, R10 ;  /* 0x00000004040a7c25 */ /* 0x000fc8000f8e000a */
[----:B------:R-:W-:Y:S01]  /*8ac0*/  IMAD.IADD R7, R7, 0x1, R11 ;  /* 0x0000000107077824 */ /* 0x000fe200078e020b */
[----:B------:R-:W-:-:S04]  /*8ad0*/  LEA R2, P1, R10, R2, 0x2 ;  /* 0x000000020a027211 */ /* 0x000fc800078210ff */
[----:B------:R-:W-:-:S05]  /*8ae0*/  LEA.HI.X R3, R10, R3, R7, 0x2, P1 ;  /* 0x000000030a037211 */ /* 0x000fca00008f1407 */
[----:B------:R1:W5:Y:S04]  /*8af0*/  LDG.E R7, desc[UR6][R2.64] ;  /* 0x0000000602077981 */ /* 0x000368000c1e1900 */
.L_x_176:
[----:B-1----:R-:W1:Y:S01]  /*8b00*/  S2R R3, SR_CgaCtaId ;  /* 0x0000000000037919 */ /* 0x002e620000008800 */
[----:B------:R-:W-:-:S04]  /*8b10*/  MOV R2, 0x400 ;  /* 0x0000040000027802 */ /* 0x000fc80000000f00 */
[----:B-1----:R-:W-:Y:S02]  /*8b20*/  LEA R2, R3, R2, 0x18 ;  /* 0x0000000203027211 */ /* 0x002fe400078ec0ff */
[----:B------:R-:W-:-:S03]  /*8b30*/  SHF.L.U32 R3, R13, 0x1f, RZ ;  /* 0x0000001f0d037819 */ /* 0x000fc600000006ff */
[----:B------:R-:W-:-:S04]  /*8b40*/  IMAD R2, R9, 0x8, R2 ;  /* 0x0000000809027824 */ /* 0x000fc800078e0202 */
[----:B------:R-:W1:Y:S02]  /*8b50*/  SYNCS.PHASECHK.TRANS64.TRYWAIT P1, [R2+URZ+0x34840], R3 ;  /* 0x03484003020075a7 */ /* 0x000e64000802017f */
[----:B-1----:R-:W-:Y:S05]  /*8b60*/  @!P1 BRA `(.L_x_177) ;  /* 0x0000002000389947 */ /* 0x002fea0003800000 */
.L_x_230:
[----:B------:R-:W2:Y:S01]  /*8b70*/  S2R R10, SR_TID.X ;  /* 0x00000000000a7919 */ /* 0x000ea20000002100 */
[----:B------:R-:W-:Y:S01]  /*8b80*/  UPRMT UR4, UR38, 0x9910, URZ ;  /* 0x0000991026047896 */ /* 0x000fe2000800003f */
[----:B--2---:R-:W-:-:S13]  /*8b90*/  LOP3.LUT P1, RZ, R10, 0x7f, RZ, 0xc0, !PT ;  /* 0x0000007f0aff7812 */ /* 0x004fda000782c0ff */
[----:B-1----:R-:W-:-:S04]  /*8ba0*/  @!P1 IMAD.MOV.U32 R3, RZ, RZ, 0xc000 ;  /* 0x0000c000ff039424 */ /* 0x002fc800078e00ff */
[----:B------:R1:W-:Y:S02]  /*8bb0*/  @!P1 SYNCS.ARRIVE.TRANS64 RZ, [R2+URZ+0x34830], R3 ;  /* 0x0348300302ff99a7 */ /* 0x0003e4000800003f */
[----:B-1----:R-:W-:-:S05]  /*8bc0*/  IMAD.U32 R3, RZ, RZ, UR4 ;  /* 0x00000004ff037e24 */ /* 0x002fca000f8e00ff */
[----:B------:R-:W-:-:S13]  /*8bd0*/  ISETP.NE.AND P2, PT, R3, 0x2, PT ;  /* 0x000000020300780c */ /* 0x000fda0003f45270 */
[----:B------:R-:W-:Y:S05]  /*8be0*/  @P2 BRA `(.L_x_178) ;  /* 0x0000000000042947 */ /* 0x000fea0003800000 */
[----:B------:R-:W-:Y:S01]  /*8bf0*/  BPT.TRAP 0x1 ;  /* 0x000000040000795c */ /* 0x000fe20000300000 */
.L_x_178:
[----:B------:R-:W-:-:S13]  /*8c00*/  LOP3.LUT P1, RZ, R19, 0x1, RZ, 0xc0, !PT ;  /* 0x0000000113ff7812 */ /* 0x000fda000782c0ff */
[----:B------:R-:W-:Y:S05]  /*8c10*/  @P1 BRA `(.L_x_179) ;  /* 0x0000000000041947 */ /* 0x000fea0003800000 */
[----:B------:R-:W-:Y:S01]  /*8c20*/  BPT.TRAP 0x1 ;  /* 0x000000040000795c */ /* 0x000fe20000300000 */
.L_x_179:
[----:B------:R-:W1:Y:S01]  /*8c30*/  S2R R11, SR_CgaCtaId ;  /* 0x00000000000b7919 */ /* 0x000e620000008800 */
        /* <DEDUP_REMOVED lines=12> */
[----:B------:R-:W-:Y:S01]  /*8d00*/  UMOV UR18, 0x40 ;  /* 0x0000004000127882 */ /* 0x000fe20000000000 */
[----:B------:R-:W-:Y:S01]  /*8d10*/  UMOV UR17, 0x80 ;  /* 0x0000008000117882 */ /* 0x000fe20000000000 */
[----:B------:R-:W-:Y:S01]  /*8d20*/  SHF.L.U32 R3, R17, 0x1f, RZ ;  /* 0x0000001f11037819 */ /* 0x000fe200000006ff */
[----:B------:R-:W-:-:S04]  /*8d30*/  UIADD3 UR9, UR9, 0x34830, URZ ;  /* 0x0003483009097890 */ /* 0x000fc8000fffe03f */
[----:B------:R-:W-:Y:S02]  /*8d40*/  ULEA UR11, UR11, UR5, 0x7 ;  /* 0x000000050b0b7291 */ /* 0x000fe4000f8e383f */
[----:B------:R-:W-:Y:S01]  /*8d50*/  UIADD3.X UR5, URZ, UR37, URZ, UP0, !UPT ;  /* 0x000000253f057290 */ /* 0x000fe200087fe43f */
[----:B-1----:R-:W-:-:S05]  /*8d60*/  LEA R10, R11, R10, 0x18 ;  /* 0x0000000a0b0a7211 */ /* 0x002fca00078ec0ff */
[----:B------:R-:W-:-:S05]  /*8d70*/  IMAD R2, R2, 0x2, R10 ;  /* 0x0000000202027824 */ /* 0x000fca00078e020a */
[----:B------:R-:W-:Y:S01]  /*8d80*/  R2UR UR8, R2 ;  /* 0x00000000020872ca */ /* 0x000fe200000e0000 */
[----:B------:R-:W-:-:S12]  /*8d90*/  IMAD R2, R16, 0x8, R10 ;  /* 0x0000000810027824 */ /* 0x000fd800078e020a */
[----:B------:R-:W-:Y:S02]  /*8da0*/  UIADD3 UR14, UR8, 0x1c400, URZ ;  /* 0x0001c400080e7890 */ /* 0x000fe4000fffe03f */
[----:B------:R-:W-:Y:S02]  /*8db0*/  UIADD3 UR15, UR8, 0x20400, URZ ;  /* 0x00020400080f7890 */ /* 0x000fe4000fffe03f */
[----:B------:R-:W-:-:S03]  /*8dc0*/  UIADD3 UR16, UR8, 0x24400, URZ ;  /* 0x0002440008107890 */ /* 0x000fc6000fffe03f */
[----:B------:R-:W-:Y:S02]  /*8dd0*/  UMOV UR8, UR14 ;  /* 0x0000000e00087c82 */ /* 0x000fe40008000000 */
[----:B------:R1:W-:Y:S02]  /*8de0*/  UTMALDG.4D.MULTICAST [UR8], [UR4], UR19, desc[UR6] ;  /* 0x00000608040073b4 */ /* 0x0003e40008019813 */
[----:B-1----:R-:W-:Y:S01]  /*8df0*/  UMOV UR8, UR15 ;  /* 0x0000000f00087c82 */ /* 0x002fe20008000000 */
[----:B------:R-:W-:Y:S02]  /*8e00*/  UMOV UR10, UR18 ;  /* 0x00000012000a7c82 */ /* 0x000fe40008000000 */
[----:B------:R1:W-:Y:S02]  /*8e10*/  UTMALDG.4D.MULTICAST [UR8], [UR4], UR19, desc[UR6] ;  /* 0x00000608040073b4 */ /* 0x0003e40008019813 */
[----:B-1----:R-:W-:Y:S01]  /*8e20*/  UMOV UR8, UR16 ;  /* 0x0000001000087c82 */ /* 0x002fe20008000000 */
[----:B------:R-:W-:-:S02]  /*8e30*/  UMOV UR10, UR17 ;  /* 0x00000011000a7c82 */ /* 0x000fc40008000000 */
[----:B------:R1:W-:Y:S01]  /*8e40*/  UTMALDG.4D.MULTICAST [UR8], [UR4], UR19, desc[UR6] ;  /* 0x00000608040073b4 */ /* 0x0003e20008019813 */
[----:B------:R-:W2:Y:S02]  /*8e50*/  SYNCS.PHASECHK.TRANS64.TRYWAIT P1, [R2+URZ+0x34860], R3 ;  /* 0x03486003020075a7 */ /* 0x000ea4000802017f */
[----:B-12---:R-:W-:Y:S05]  /*8e60*/  @!P1 BRA `(.L_x_180) ;  /* 0x0000001c008c9947 */ /* 0x006fea0003800000 */
.L_x_231:
[----:B------:R-:W2:Y:S02]  /*8e70*/  S2R R10, SR_TID.X ;  /* 0x00000000000a7919 */ /* 0x000ea40000002100 */
[----:B--2---:R-:W-:-:S13]  /*8e80*/  LOP3.LUT P1, RZ, R10, 0x7f, RZ, 0xc0, !PT ;  /* 0x0000007f0aff7812 */ /* 0x004fda000782c0ff */
[----:B-1----:R-:W-:-:S04]  /*8e90*/  @!P1 IMAD.MOV.U32 R3, RZ, RZ, 0x8000 ;  /* 0x00008000ff039424 */ /* 0x002fc800078e00ff */
[----:B------:R1:W-:Y:S01]  /*8ea0*/  @!P1 SYNCS.ARRIVE.TRANS64 RZ, [R2+URZ+0x34850], R3 ;  /* 0x0348500302ff99a7 */ /* 0x0003e2000800003f */
[----:B------:R-:W-:Y:S05]  /*8eb0*/  @P2 BRA `(.L_x_181) ;  /* 0x0000000000042947 */ /* 0x000fea0003800000 */
[----:B------:R-:W-:Y:S01]  /*8ec0*/  BPT.TRAP 0x1 ;  /* 0x000000040000795c */ /* 0x000fe20000300000 */
.L_x_181:
[----:B------:R-:W-:-:S13]  /*8ed0*/  LOP3.LUT P1, RZ, R19, 0x1, RZ, 0xc0, !PT ;  /* 0x0000000113ff7812 */ /* 0x000fda000782c0ff */
[----:B------:R-:W-:Y:S05]  /*8ee0*/  @P1 BRA `(.L_x_182) ;  /* 0x0000000000041947 */ /* 0x000fea0003800000 */
[----:B------:R-:W-:Y:S01]  /*8ef0*/  BPT.TRAP 0x1 ;  /* 0x000000040000795c */ /* 0x000fe20000300000 */
.L_x_182:
[----:B------:R-:W2:Y:S01]  /*8f00*/  S2R R11, SR_CgaCtaId ;  /* 0x00000000000b7919 */ /* 0x000ea20000008800 */
[----:B------:R-:W-:Y:S01]  /*8f10*/  MOV R10, 0x400 ;  /* 0x00000400000a7802 */ /* 0x000fe20000000f00 */
[----:B-1----:R-:W-:Y:S01]  /*8f20*/  IMAD R3, R16, 0x4000, R21 ;  /* 0x0000400010037824 */ /* 0x002fe200078e0215 */
[----:B------:R-:W-:Y:S01]  /*8f30*/  R2UR UR11, R18 ;  /* 0x00000000120b72ca */ /* 0x000fe200000e0000 */
[----:B------:R-:W-:Y:S01]  /*8f40*/  UIADD3 UR4, UP0, UR36, 0x470, URZ ;  /* 0x0000047024047890 */ /* 0x000fe2000ff1e03f */
[----:B------:R-:W-:Y:S01]  /*8f50*/  R2UR UR5, R20 ;  /* 0x00000000140572ca */ /* 0x000fe200000e0000 */
[----:B------:R-:W-:Y:S01]  /*8f60*/  UMOV UR10, URZ ;  /* 0x0000003f000a7c82 */ /* 0x000fe20008000000 */
[----:B------:R-:W-:Y:S01]  /*8f70*/  R2UR UR9, R2 ;  /* 0x00000000020972ca */ /* 0x000fe200000e0000 */
[----:B------:R-:W-:Y:S01]  /*8f80*/  UMOV UR16, 0x30000 ;  /* 0x0003000000107882 */ /* 0x000fe20000000000 */
[----:B------:R-:W-:Y:S01]  /*8f90*/  R2UR UR13, R5 ;  /* 0x00000000050d72ca */ /* 0x000fe200000e0000 */
[----:B------:R-:W-:Y:S01]  /*8fa0*/  UMOV UR7, 0x14f00000 ;  /* 0x14f0000000077882 */ /* 0x000fe20000000000 */
[----:B------:R-:W-:Y:S01]  /*8fb0*/  R2UR UR12, R0 ;  /* 0x00000000000c72ca */ /* 0x000fe200000e0000 */
[----:B------:R-:W-:Y:S01]  /*8fc0*/  UMOV UR15, 0x40 ;  /* 0x00000040000f7882 */ /* 0x000fe20000000000 */
[----:B------:R-:W-:-:S02]  /*8fd0*/  IMAD.MOV.U32 R5, RZ, RZ, R7 ;  /* 0x000000ffff057224 */ /* 0x000fc400078e0007 */
[----:B------:R-:W-:-:S03]  /*8fe0*/  IMAD.MOV.U32 R18, RZ, RZ, R6 ;  /* 0x000000ffff127224 */ /* 0x000fc600078e0006 */
[----:B------:R-:W-:Y:S02]  /*8ff0*/  ULEA UR11, UR11, UR5, 0x7 ;  /* 0x000000050b0b7291 */ /* 0x000fe4000f8e383f */
[----:B------:R-:W-:Y:S02]  /*9000*/  UIADD3 UR9, UR9, 0x34850, URZ ;  /* 0x0003485009097890 */ /* 0x000fe4000fffe03f */
[----:B------:R-:W-:Y:S01]  /*9010*/  UIADD3.X UR5, URZ, UR37, URZ, UP0, !UPT ;  /* 0x000000253f057290 */ /* 0x000fe200087fe43f */
[----:B--2---:R-:W-:-:S05]  /*9020*/  LEA R10, R11, R10, 0x18 ;  /* 0x0000000a0b0a7211 */ /* 0x004fca00078ec0ff */
[----:B------:R-:W-:-:S05]  /*9030*/  IMAD R3, R3, 0x2, R10 ;  /* 0x0000000203037824 */ /* 0x000fca00078e020a */
[----:B------:R-:W-:-:S13]  /*9040*/  R2UR UR6, R3 ;  /* 0x00000000030672ca */ /* 0x000fda00000e0000 */
[----:B------:R-:W-:Y:S02]  /*9050*/  UIADD3 UR8, UR6, 0x400, URZ ;  /* 0x0000040006087890 */ /* 0x000fe4000fffe03f */
[----:B------:R-:W-:-:S03]  /*9060*/  UIADD3 UR14, UR6, 0x4400, URZ ;  /* 0x00004400060e7890 */ /* 0x000fc6000fffe03f */
[----:B------:R-:W-:-:S04]  /*9070*/  UMOV UR6, 0x0 ;  /* 0x0000000000067882 */ /* 0x000fc80000000000 */
[----:B------:R1:W-:Y:S02]  /*9080*/  UTMALDG.4D.MULTICAST [UR8], [UR4], UR16, desc[UR6] ;  /* 0x00000608040073b4 */ /* 0x0003e40008019810 */
[----:B-1----:R-:W-:Y:S01]  /*9090*/  UMOV UR8, UR14 ;  /* 0x0000000e00087c82 */ /* 0x002fe20008000000 */
[----:B------:R-:W-:Y:S02]  /*90a0*/  UMOV UR10, UR15 ;  /* 0x0000000f000a7c82 */ /* 0x000fe40008000000 */
[----:B------:R1:W-:Y:S02]  /*90b0*/  UTMALDG.4D.MULTICAST [UR8], [UR4], UR16, desc[UR6] ;  /* 0x00000608040073b4 */ /* 0x0003e40008019810 */
[----:B-1----:R-:W-:Y:S01]  /*90c0*/  NOP ;  /* 0x0000000000007918 */ /* 0x002fe20000000000 */
.L_x_175:
[----:B------:R-:W-:Y:S05]  /*90d0*/  BSYNC B0 ;  /* 0x0000000000007941 */ /* 0x000fea0003800000 */
.L_x_174:
[----:B------:R-:W2:Y:S01]  /*90e0*/  LDL.LU R2, [R1+0x10] ;  /* 0x0000100001027983 */ /* 0x000ea20000300800 */
[----:B------:R-:W-:Y:S02]  /*90f0*/  IMAD.MOV.U32 R16, RZ, RZ, R9 ;  /* 0x000000ffff107224 */ /* 0x000fe400078e0009 */
[----:B------:R-:W-:Y:S02]  /*9100*/  IMAD.MOV.U32 R17, RZ, RZ, R13 ;  /* 0x000000ffff117224 */ /* 0x000fe400078e000d */
[----:B--2---:R-:W-:-:S07]  /*9110*/  VIADD R6, R2, 0xfffffffd ;  /* 0xfffffffd02067836 */ /* 0x004fce0000000000 */
.L_x_173:
[----:B------:R-:W-:Y:S01]  /*9120*/  IMAD.MOV R3, RZ, RZ, -R14 ;  /* 0x000000ffff037224 */ /* 0x000fe200078e0a0e */
[----:B------:R-:W-:Y:S04]  /*9130*/  BSSY B0, `(.L_x_172) ;  /* 0x00000fb000007945 */ /* 0x000fe80003800000 */
[----:B------:R-:W-:-:S13]  /*9140*/  ISETP.NE.AND P1, PT, R8, R3, PT ;  /* 0x000000030800720c */ /* 0x000fda0003f25270 */
[----:B------:R-:W-:Y:S05]  /*9150*/  @!P1 BRA `(.L_x_183) ;  /* 0x0000000c00e09947 */ /* 0x000fea0003800000 */
[----:B------:R-:W-:-:S07]  /*9160*/  IMAD.MOV.U32 R8, RZ, RZ, R5 ;  /* 0x000000ffff087224 */ /* 0x000fce00078e0005 */
.L_x_202:
[----:B------:R-:W-:Y:S01]  /*9170*/  VIADD R7, R16, 0x1 ;  /* 0x0000000110077836 */ /* 0x000fe20000000000 */
[----:B------:R-:W-:Y:S04]  /*9180*/  BSSY B1, `(.L_x_184) ;  /* 0x0000078000017945 */ /* 0x000fe80003800000 */
[----:B------:R-:W-:-:S04]  /*9190*/  ISETP.NE.AND P1, PT, R7, 0x2, PT ;  /* 0x000000020700780c */ /* 0x000fc80003f25270 */
[----:B-1----:R-:W-:Y:S02]  /*91a0*/  SEL R10, RZ, 0x1, P1 ;  /* 0x00000001ff0a7807 */ /* 0x002fe40000800000 */
        /* <DEDUP_REMOVED lines=14> */
[----:B------:R-:W-:Y:S02]  /*9290*/  @P1 SHF.R.U32.HI R2, RZ, R3, R8 ;  /* 0x00000003ff021219 */ /* 0x000fe40000011608 */
[----:B------:R-:W1:Y:S03]  /*92a0*/  LDC.64 R8, c[0x0][0x3f8] ;  /* 0x0000fe00ff087b82 */ /* 0x000e660000000a00 */
[----:B------:R-:W-:-:S04]  /*92b0*/  IMAD.MOV R3, RZ, RZ, -R2 ;  /* 0x000000ffff037224 */ /* 0x000fc800078e0a02 */
[----:B------:R-:W-:Y:S01]  /*92c0*/  IMAD R11, R11, R3, R6 ;  /* 0x000000030b0b7224 */ /* 0x000fe200078e0206 */
[----:B------:R-:W-:-:S03]  /*92d0*/  SHF.R.S32.HI R3, RZ, 0x1f, R2 ;  /* 0x0000001fff037819 */ /* 0x000fc60000011402 */
[----:B------:R-:W-:-:S04]  /*92e0*/  IMAD.WIDE.U32 R2, R4, UR4, R2 ;  /* 0x0000000404027c25 */ /* 0x000fc8000f8e0002 */
[----:B------:R-:W-:Y:S01]  /*92f0*/  IMAD.IADD R13, R13, 0x1, R3 ;  /* 0x000000010d0d7824 */ /* 0x000fe200078e0203 */
[----:B-1----:R-:W-:-:S04]  /*9300*/  LEA R8, P1, R2, R8, 0x2 ;  /* 0x0000000802087211 */ /* 0x002fc800078210ff */
[----:B------:R-:W-:-:S05]  /*9310*/  LEA.HI.X R9, R2, R9, R13, 0x2, P1 ;  /* 0x0000000902097211 */ /* 0x000fca00008f140d */
[----:B------:R1:W5:Y:S04]  /*9320*/  LDG.E R8, desc[UR6][R8.64] ;  /* 0x0000000608087981 */ /* 0x000368000c1e1900 */
.L_x_186:
[----:B------:R-:W2:Y:S01]  /*9330*/  S2R R3, SR_CgaCtaId ;  /* 0x0000000000037919 */ /* 0x000ea20000008800 */
[----:B------:R-:W-:-:S04]  /*9340*/  MOV R2, 0x400 ;  /* 0x0000040000027802 */ /* 0x000fc80000000f00 */
[----:B--2---:R-:W-:Y:S02]  /*9350*/  LEA R2, R3, R2, 0x18 ;  /* 0x0000000203027211 */ /* 0x004fe400078ec0ff */
[----:B------:R-:W-:-:S03]  /*9360*/  SHF.L.U32 R3, R10, 0x1f, RZ ;  /* 0x0000001f0a037819 */ /* 0x000fc600000006ff */
[----:B------:R-:W-:-:S04]  /*9370*/  IMAD R2, R7, 0x8, R2 ;  /* 0x0000000807027824 */ /* 0x000fc800078e0202 */
[----:B------:R-:W2:Y:S02]  /*9380*/  SYNCS.PHASECHK.TRANS64.TRYWAIT P1, [R2+URZ+0x34840], R3 ;  /* 0x03484003020075a7 */ /* 0x000ea4000802017f */
[----:B--2---:R-:W-:Y:S05]  /*9390*/  @!P1 BRA `(.L_x_187) ;  /* 0x0000001800549947 */ /* 0x004fea0003800000 */
.L_x_232:
[----:B-1----:R-:W1:Y:S01]  /*93a0*/  S2R R9, SR_TID.X ;  /* 0x0000000000097919 */ /* 0x002e620000002100 */
[----:B------:R-:W-:Y:S01]  /*93b0*/  UPRMT UR4, UR38, 0x9910, URZ ;  /* 0x0000991026047896 */ /* 0x000fe2000800003f */
[----:B-1----:R-:W-:-:S13]  /*93c0*/  LOP3.LUT P1, RZ, R9, 0x7f, RZ, 0xc0, !PT ;  /* 0x0000007f09ff7812 */ /* 0x002fda000782c0ff */
[----:B--2---:R-:W-:-:S04]  /*93d0*/  @!P1 IMAD.MOV.U32 R3, RZ, RZ, 0xc000 ;  /* 0x0000c000ff039424 */ /* 0x004fc800078e00ff */
[----:B------:R1:W-:Y:S02]  /*93e0*/  @!P1 SYNCS.ARRIVE.TRANS64 RZ, [R2+URZ+0x34830], R3 ;  /* 0x0348300302ff99a7 */ /* 0x0003e4000800003f */
[----:B-1----:R-:W-:-:S05]  /*93f0*/  IMAD.U32 R3, RZ, RZ, UR4 ;  /* 0x00000004ff037e24 */ /* 0x002fca000f8e00ff */
[----:B------:R-:W-:-:S13]  /*9400*/  ISETP.NE.AND P2, PT, R3, 0x2, PT ;  /* 0x000000020300780c */ /* 0x000fda0003f45270 */
[----:B------:R-:W-:Y:S05]  /*9410*/  @P2 BRA `(.L_x_188) ;  /* 0x0000000000042947 */ /* 0x000fea0003800000 */
[----:B------:R-:W-:Y:S01]  /*9420*/  BPT.TRAP 0x1 ;  /* 0x000000040000795c */ /* 0x000fe20000300000 */
.L_x_188:
[----:B------:R-:W-:-:S13]  /*9430*/  LOP3.LUT P1, RZ, R19, 0x1, RZ, 0xc0, !PT ;  /* 0x0000000113ff7812 */ /* 0x000fda000782c0ff */
[----:B------:R-:W-:Y:S05]  /*9440*/  @P1 BRA `(.L_x_189) ;  /* 0x0000000000041947 */ /* 0x000fea0003800000 */
[----:B------:R-:W-:Y:S01]  /*9450*/  BPT.TRAP 0x1 ;  /* 0x000000040000795c */ /* 0x000fe20000300000 */
.L_x_189:
        /* <DEDUP_REMOVED lines=36> */
.L_x_233:
[----:B------:R-:W2:Y:S02]  /*96a0*/  S2R R3, SR_TID.X ;  /* 0x0000000000037919 */ /* 0x000ea40000002100 */
[----:B--2---:R-:W-:-:S13]  /*96b0*/  LOP3.LUT P1, RZ, R3, 0x7f, RZ, 0xc0, !PT ;  /* 0x0000007f03ff7812 */ /* 0x004fda000782c0ff */
[----:B------:R-:W-:-:S04]  /*96c0*/  @!P1 IMAD.MOV.U32 R3, RZ, RZ, 0x8000 ;  /* 0x00008000ff039424 */ /* 0x000fc800078e00ff */
[----:B------:R2:W-:Y:S01]  /*96d0*/  @!P1 SYNCS.ARRIVE.TRANS64 RZ, [R2+URZ+0x34850], R3 ;  /* 0x0348500302ff99a7 */ /* 0x0005e2000800003f */
[----:B------:R-:W-:Y:S05]  /*96e0*/  @P2 BRA `(.L_x_191) ;  /* 0x0000000000042947 */ /* 0x000fea0003800000 */
[----:B------:R-:W-:Y:S01]  /*96f0*/  BPT.TRAP 0x1 ;  /* 0x000000040000795c */ /* 0x000fe20000300000 */
.L_x_191:
[----:B------:R-:W-:-:S13]  /*9700*/  LOP3.LUT P1, RZ, R19, 0x1, RZ, 0xc0, !PT ;  /* 0x0000000113ff7812 */ /* 0x000fda000782c0ff */
[----:B------:R-:W-:Y:S05]  /*9710*/  @P1 BRA `(.L_x_192) ;  /* 0x0000000000041947 */ /* 0x000fea0003800000 */
[----:B------:R-:W-:Y:S01]  /*9720*/  BPT.TRAP 0x1 ;  /* 0x000000040000795c */ /* 0x000fe20000300000 */
.L_x_192:
[----:B------:R-:W3:Y:S01]  /*9730*/  S2R R9, SR_CgaCtaId ;  /* 0x0000000000097919 */ /* 0x000ee20000008800 */
[----:B--2---:R-:W-:Y:S01]  /*9740*/  MOV R3, 0x400 ;  /* 0x0000040000037802 */ /* 0x004fe20000000f00 */
[----:B------:R-:W-:Y:S01]  /*9750*/  IMAD R16, R16, 0x4000, R21 ;  /* 0x0000400010107824 */ /* 0x000fe200078e0215 */
        /* <DEDUP_REMOVED lines=15> */
[----:B---3--:R-:W-:-:S05]  /*9850*/  LEA R3, R9, R3, 0x18 ;  /* 0x0000000309037211 */ /* 0x008fca00078ec0ff */
[----:B------:R-:W-:-:S05]  /*9860*/  IMAD R16, R16, 0x2, R3 ;  /* 0x0000000210107824 */ /* 0x000fca00078e0203 */
[----:B------:R-:W-:-:S13]  /*9870*/  R2UR UR6, R16 ;  /* 0x00000000100672ca */ /* 0x000fda00000e0000 */
[----:B------:R-:W-:Y:S02]  /*9880*/  UIADD3 UR8, UR6, 0x400, URZ ;  /* 0x0000040006087890 */ /* 0x000fe4000fffe03f */
[----:B------:R-:W-:-:S03]  /*9890*/  UIADD3 UR14, UR6, 0x4400, URZ ;  /* 0x00004400060e7890 */ /* 0x000fc6000fffe03f */
[----:B------:R-:W-:-:S04]  /*98a0*/  UMOV UR6, 0x0 ;  /* 0x0000000000067882 */ /* 0x000fc80000000000 */
[----:B------:R2:W-:Y:S02]  /*98b0*/  UTMALDG.4D.MULTICAST [UR8], [UR4], UR16, desc[UR6] ;  /* 0x00000608040073b4 */ /* 0x0005e40008019810 */
[----:B--2---:R-:W-:Y:S01]  /*98c0*/  UMOV UR8, UR14 ;  /* 0x0000000e00087c82 */ /* 0x004fe20008000000 */
[----:B------:R-:W-:Y:S02]  /*98d0*/  UMOV UR10, UR15 ;  /* 0x0000000f000a7c82 */ /* 0x000fe40008000000 */
[----:B------:R2:W-:Y:S02]  /*98e0*/  UTMALDG.4D.MULTICAST [UR8], [UR4], UR16, desc[UR6] ;  /* 0x00000608040073b4 */ /* 0x0005e40008019810 */
[----:B--2---:R-:W-:Y:S01]  /*98f0*/  NOP ;  /* 0x0000000000007918 */ /* 0x004fe20000000000 */
.L_x_185:
[----:B------:R-:W-:Y:S05]  /*9900*/  BSYNC B1 ;  /* 0x0000000000017941 */ /* 0x000fea0003800000 */
.L_x_184:
        /* <DEDUP_REMOVED lines=18> */
[----:B------:R-:W-:-:S05]  /*9a30*/  @P1 SHF.R.U32.HI R2, RZ, R3, R8 ;  /* 0x00000003ff021219 */ /* 0x000fca0000011608 */
[----:B------:R-:W-:-:S04]  /*9a40*/  IMAD.MOV R3, RZ, RZ, -R2 ;  /* 0x000000ffff037224 */ /* 0x000fc800078e0a02 */
        /* <DEDUP_REMOVED lines=8> */
.L_x_195:
[----:B------:R-:W2:Y:S01]  /*9ad0*/  S2R R3, SR_CgaCtaId ;  /* 0x0000000000037919 */ /* 0x000ea20000008800 */
[----:B------:R-:W-:-:S04]  /*9ae0*/  MOV R2, 0x400 ;  /* 0x0000040000027802 */ /* 0x000fc80000000f00 */
[----:B--2---:R-:W-:Y:S02]  /*9af0*/  LEA R2, R3, R2, 0x18 ;  /* 0x0000000203027211 */ /* 0x004fe400078ec0ff */
[----:B------:R-:W-:-:S03]  /*9b00*/  SHF.L.U32 R3, R17, 0x1f, RZ ;  /* 0x0000001f11037819 */ /* 0x000fc600000006ff */
[----:B------:R-:W-:-:S04]  /*9b10*/  IMAD R2, R16, 0x8, R2 ;  /* 0x0000000810027824 */ /* 0x000fc800078e0202 */
[----:B------:R-:W2:Y:S02]  /*9b20*/  SYNCS.PHASECHK.TRANS64.TRYWAIT P1, [R2+URZ+0x34840], R3 ;  /* 0x03484003020075a7 */ /* 0x000ea4000802017f */
[----:B--2---:R-:W-:Y:S05]  /*9b30*/  @!P1 BRA `(.L_x_196) ;  /* 0x0000001000949947 */ /* 0x004fea0003800000 */
.L_x_234:
        /* <DEDUP_REMOVED lines=9> */
.L_x_197:
[----:B------:R-:W-:-:S13]  /*9bd0*/  LOP3.LUT P1, RZ, R19, 0x1, RZ, 0xc0, !PT ;  /* 0x0000000113ff7812 */ /* 0x000fda000782c0ff */
[----:B------:R-:W-:Y:S05]  /*9be0*/  @P1 BRA `(.L_x_198) ;  /* 0x0000000000041947 */ /* 0x000fea0003800000 */
[----:B------:R-:W-:Y:S01]  /*9bf0*/  BPT.TRAP 0x1 ;  /* 0x000000040000795c */ /* 0x000fe20000300000 */
.L_x_198:
        /* <DEDUP_REMOVED lines=36> */
.L_x_235:
[----:B------:R-:W2:Y:S02]  /*9e40*/  S2R R3, SR_TID.X ;  /* 0x0000000000037919 */ /* 0x000ea40000002100 */
[----:B--2---:R-:W-:-:S13]  /*9e50*/  LOP3.LUT P1, RZ, R3, 0x7f, RZ, 0xc0, !PT ;  /* 0x0000007f03ff7812 */ /* 0x004fda000782c0ff */
[----:B------:R-:W-:-:S04]  /*9e60*/  @!P1 IMAD.MOV.U32 R3, RZ, RZ, 0x8000 ;  /* 0x00008000ff039424 */ /* 0x000fc800078e00ff */
[----:B------:R2:W-:Y:S01]  /*9e70*/  @!P1 SYNCS.ARRIVE.TRANS64 RZ, [R2+URZ+0x34850], R3 ;  /* 0x0348500302ff99a7 */ /* 0x0005e2000800003f */
[----:B------:R-:W-:Y:S05]  /*9e80*/  @P2 BRA `(.L_x_200) ;  /* 0x0000000000042947 */ /* 0x000fea0003800000 */
[----:B------:R-:W-:Y:S01]  /*9e90*/  BPT.TRAP 0x1 ;  /* 0x000000040000795c */ /* 0x000fe20000300000 */
.L_x_200:
[----:B------:R-:W-:-:S13]  /*9ea0*/  LOP3.LUT P1, RZ, R19, 0x1, RZ, 0xc0, !PT ;  /* 0x0000000113ff7812 */ /* 0x000fda000782c0ff */
[----:B------:R-:W-:Y:S05]  /*9eb0*/  @P1 BRA `(.L_x_201) ;  /* 0x0000000000041947 */ /* 0x000fea0003800000 */
[----:B------:R-:W-:Y:S01]  /*9ec0*/  BPT.TRAP 0x1 ;  /* 0x000000040000795c */ /* 0x000fe20000300000 */
.L_x_201:
        /* <DEDUP_REMOVED lines=29> */
.L_x_194:
[----:B------:R-:W-:Y:S05]  /*a0a0*/  BSYNC B1 ;  /* 0x0000000000017941 */ /* 0x000fea0003800000 */
.L_x_193:
[C---:B------:R-:W-:Y:S01]  /*a0b0*/  ISETP.GT.AND P1, PT, R6.reuse, 0x1, PT ;  /* 0x000000010600780c */ /* 0x040fe20003f24270 */
[----:B------:R-:W-:-:S12]  /*a0c0*/  VIADD R6, R6, 0xfffffffe ;  /* 0xfffffffe06067836 */ /* 0x000fd80000000000 */
[----:B------:R-:W-:Y:S05]  /*a0d0*/  @P1 BRA `(.L_x_202) ;  /* 0xfffffff000241947 */ /* 0x000fea000383ffff */
.L_x_183:
[----:B------:R-:W-:Y:S05]  /*a0e0*/  BSYNC B0 ;  /* 0x0000000000007941 */ /* 0x000fea0003800000 */
.L_x_172:
[----:B------:R-:W-:Y:S04]  /*a0f0*/  BSSY B0, `(.L_x_203) ;  /* 0x0000030000007945 */ /* 0x000fe80003800000 */
[----:B------:R-:W-:Y:S05]  /*a100*/  @!P6 BRA `(.L_x_204) ;  /* 0x0000000000b8e947 */ /* 0x000fea0003800000 */
[----:B------:R-:W2:Y:S01]  /*a110*/  S2R R3, SR_CgaCtaId ;  /* 0x0000000000037919 */ /* 0x000ea20000008800 */
[----:B-1----:R-:W-:-:S04]  /*a120*/  MOV R2, 0x400 ;  /* 0x0000040000027802 */ /* 0x002fc80000000f00 */
[----:B--2---:R-:W-:-:S05]  /*a130*/  LEA R2, R3, R2, 0x18 ;  /* 0x0000000203027211 */ /* 0x004fca00078ec0ff */
[----:B------:R-:W-:Y:S01]  /*a140*/  IMAD R3, R16, 0x8, R2 ;  /* 0x0000000810037824 */ /* 0x000fe200078e0202 */
[----:B------:R-:W-:-:S04]  /*a150*/  SHF.L.U32 R2, R17, 0x1f, RZ ;  /* 0x0000001f11027819 */ /* 0x000fc800000006ff */
[----:B------:R-:W1:Y:S02]  /*a160*/  SYNCS.PHASECHK.TRANS64.TRYWAIT P0, [R3+URZ+0x34860], R2 ;  /* 0x03486002030075a7 */ /* 0x000e64000800017f */
[----:B-1----:R-:W-:Y:S05]  /*a170*/  @!P0 BRA `(.L_x_205) ;  /* 0x0000000c002c8947 */ /* 0x002fea0003800000 */
.L_x_236:
[----:B------:R-:W2:Y:S01]  /*a180*/  S2R R4, SR_TID.X ;  /* 0x0000000000047919 */ /* 0x000ea20000002100 */
[----:B------:R-:W-:-:S04]  /*a190*/  UPRMT UR4, UR38, 0x9910, URZ ;  /* 0x0000991026047896 */ /* 0x000fc8000800003f */
[----:B------:R-:W-:Y:S01]  /*a1a0*/  UISETP.NE.AND UP0, UPT, UR4, 0x2, UPT ;  /* 0x000000020400788c */ /* 0x000fe2000bf05270 */
[----:B--2---:R-:W-:-:S13]  /*a1b0*/  LOP3.LUT P0, RZ, R4, 0x7f, RZ, 0xc0, !PT ;  /* 0x0000007f04ff7812 */ /* 0x004fda000780c0ff */
[----:B-1----:R-:W-:-:S04]  /*a1c0*/  @!P0 IMAD.MOV.U32 R2, RZ, RZ, 0x8000 ;  /* 0x00008000ff028424 */ /* 0x002fc800078e00ff */
[----:B------:R1:W-:Y:S01]  /*a1d0*/  @!P0 SYNCS.ARRIVE.TRANS64 RZ, [R3+URZ+0x34850], R2 ;  /* 0x0348500203ff89a7 */ /* 0x0003e2000800003f */
[----:B------:R-:W-:-:S13]  /*a1e0*/  PLOP3.LUT P0, PT, PT, PT, UP0, 0x80, 0x0 ;  /* 0x000000000000781c */ /* 0x000fda0003f0f008 */
[----:B-1----:R-:W-:Y:S05]  /*a1f0*/  @P0 BRA `(.L_x_206) ;  /* 0x0000000000040947 */ /* 0x002fea0003800000 */
[----:B------:R-:W-:Y:S01]  /*a200*/  BPT.TRAP 0x1 ;  /* 0x000000040000795c */ /* 0x000fe20000300000 */
.L_x_206:
[----:B------:R-:W-:-:S13]  /*a210*/  LOP3.LUT P0, RZ, R19, 0x1, RZ, 0xc0, !PT ;  /* 0x0000000113ff7812 */ /* 0x000fda000780c0ff */
[----:B------:R-:W-:Y:S05]  /*a220*/  @P0 BRA `(.L_x_207) ;  /* 0x0000000000040947 */ /* 0x000fea0003800000 */
[----:B------:R-:W-:Y:S01]  /*a230*/  BPT.TRAP 0x1 ;  /* 0x000000040000795c */ /* 0x000fe20000300000 */
.L_x_207:
[----:B------:R-:W1:Y:S01]  /*a240*/  S2R R4, SR_CgaCtaId ;  /* 0x0000000000047919 */ /* 0x000e620000008800 */
[----:B------:R-:W-:Y:S01]  /*a250*/  MOV R2, 0x400 ;  /* 0x0000040000027802 */ /* 0x000fe20000000f00 */
        /* <DEDUP_REMOVED lines=10> */
[----:B------:R-:W-:-:S06]  /*a300*/  UMOV UR15, 0x40 ;  /* 0x00000040000f7882 */ /* 0x000fcc0000000000 */
[----:B------:R-:W-:Y:S02]  /*a310*/  ULEA UR11, UR11, UR5, 0x7 ;  /* 0x000000050b0b7291 */ /* 0x000fe4000f8e383f */
[----:B------:R-:W-:Y:S02]  /*a320*/  UIADD3 UR9, UR9, 0x34850, URZ ;  /* 0x0003485009097890 */ /* 0x000fe4000fffe03f */
[----:B------:R-:W-:Y:S01]  /*a330*/  UIADD3.X UR5, URZ, UR37, URZ, UP0, !UPT ;  /* 0x000000253f057290 */ /* 0x000fe200087fe43f */
[----:B-1----:R-:W-:-:S05]  /*a340*/  LEA R2, R4, R2, 0x18 ;  /* 0x0000000204027211 */ /* 0x002fca00078ec0ff */
        /* <DEDUP_REMOVED lines=9> */
[----:B--2---:R-:W-:Y:S01]  /*a3e0*/  NOP ;  /* 0x0000000000007918 */ /* 0x004fe20000000000 */
.L_x_204:
[----:B------:R-:W-:Y:S05]  /*a3f0*/  BSYNC B0 ;  /* 0x0000000000007941 */ /* 0x000fea0003800000 */
.L_x_203:
[----:B------:R-:W2:Y:S01]  /*a400*/  LDL.LU R0, [R1+0x14] ;  /* 0x0000140001007983 */ /* 0x000ea20000300800 */
[----:B------:R-:W-:-:S03]  /*a410*/  ULDC UR4, c[0x0][0xda4] ;  /* 0x0003690000047ab9 */ /* 0x000fc60000000800 */
[----:B-1----:R-:W3:Y:S01]  /*a420*/  LDL.LU R2, [R1+0x1c] ;  /* 0x00001c0001027983 */ /* 0x002ee20000300800 */
        /* <DEDUP_REMOVED lines=8> */
[----:B-1----:R-:W-:-:S04]  /*a4b0*/  SEL R0, RZ, 0x1, P0 ;  /* 0x00000001ff007807 */ /* 0x002fc80000000000 */
[----:B------:R-:W-:-:S05]  /*a4c0*/  LOP3.LUT R17, R17, R0, RZ, 0x3c, !PT ;  /* 0x0000000011117212 */ /* 0x000fca00078e3cff */
[----:B--2---:R-:W-:Y:S05]  /*a4d0*/  @!P1 BRA `(.L_x_208) ;  /* 0xffffffd0003c9947 */ /* 0x004fea000383ffff */
[----:B------:R-:W-:-:S07]  /*a4e0*/  LOP3.LUT R2, R2, 0x1, RZ, 0xc, !PT ;  /* 0x0000000102027812 */ /* 0x000fce00078e0cff */
.L_x_156:
[----:B------:R-:W1:Y:S01]  /*a4f0*/  S2R R3, SR_CgaCtaId ;  /* 0x0000000000037919 */ /* 0x000e620000008800 */
[----:B------:R-:W-:Y:S01]  /*a500*/  MOV R0, 0x400 ;  /* 0x0000040000007802 */ /* 0x000fe20000000f00 */
[----:B------:R-:W-:Y:S03]  /*a510*/  BSSY B0, `(.L_x_209) ;  /* 0x0000005000007945 */ /* 0x000fe60003800000 */
[----:B-1----:R-:W-:Y:S02]  /*a520*/  LEA R0, R3, R0, 0x18 ;  /* 0x0000000003007211 */ /* 0x002fe400078ec0ff */
[----:B------:R-:W-:-:S04]  /*a530*/  SHF.L.U32 R3, R2, 0x1f, RZ ;  /* 0x0000001f02037819 */ /* 0x000fc800000006ff */
[----:B------:R-:W1:Y:S02]  /*a540*/  SYNCS.PHASECHK.TRANS64.TRYWAIT P0, [R0+URZ+0x34820], R3 ;  /* 0x03482003000075a7 */ /* 0x000e64000800017f */
[----:B-1----:R-:W-:Y:S05]  /*a550*/  @!P0 BRA `(.L_x_210) ;  /* 0x0000000800488947 */ /* 0x002fea0003800000 */
.L_x_237:
[----:B------:R-:W-:Y:S05]  /*a560*/  BSYNC B0 ;  /* 0x0000000000007941 */ /* 0x000fea0003800000 */
.L_x_209:
[----:B------:R-:W-:-:S03]  /*a570*/  UMOV UR4, 0xffffffff ;  /* 0xffffffff00047882 */ /* 0x000fc60000000000 */
[----:B------:R-:W-:Y:S05]  /*a580*/  BRA.DIV UR4, `(.L_x_211) ;  /* 0x0000000a04507947 */ /* 0x000fea000b800000 */
[----:B------:R-:W2:Y:S02]  /*a590*/  S2R R2, SR_TID.X ;  /* 0x0000000000027919 */ /* 0x000ea40000002100 */
[----:B--2---:R-:W-:-:S04]  /*a5a0*/  SHF.R.U32.HI R2, RZ, 0x5, R2 ;  /* 0x00000005ff027819 */ /* 0x004fc80000011602 */
[----:B------:R-:W-:-:S05]  /*a5b0*/  LOP3.LUT R2, R2, 0x3, RZ, 0xc0, !PT ;  /* 0x0000000302027812 */ /* 0x000fca00078ec0ff */
[----:B------:R2:W3:Y:S02]  /*a5c0*/  SHFL.IDX PT, R14, R2, RZ, 0x1f ;  /* 0x00001fff020e7589 */ /* 0x0004e400000e0000 */
.L_x_240:
[----:B---3--:R-:W-:Y:S01]  /*a5d0*/  ISETP.NE.AND P0, PT, R14, RZ, PT ;  /* 0x000000ff0e00720c */ /* 0x008fe20003f05270 */
[----:B------:R-:W-:-:S12]  /*a5e0*/  BSSY B0, `(.L_x_212) ;  /* 0x0000026000007945 */ /* 0x000fd80003800000 */
[----:B------:R-:W-:Y:S05]  /*a5f0*/  @P0 BRA `(.L_x_213) ;  /* 0x0000000000900947 */ /* 0x000fea0003800000 */
[----:B------:R-:W-:-:S03]  /*a600*/  UMOV UR4, 0xffffffff ;  /* 0xffffffff00047882 */ /* 0x000fc60000000000 */
[----:B------:R-:W-:Y:S05]  /*a610*/  BRA.DIV UR4, `(.L_x_214) ;  /* 0x0000000a04607947 */ /* 0x000fea000b800000 */
[----:B------:R-:W-:-:S13]  /*a620*/  ELECT P6, URZ, PT ;  /* 0x00000000003f782f */ /* 0x000fda00038c0000 */
.L_x_243:
[----:B------:R-:W-:Y:S05]  /*a630*/  @!P6 BRA `(.L_x_213) ;  /* 0x000000000080e947 */ /* 0x000fea0003800000 */
[----:B--2---:R-:W2:Y:S02]  /*a640*/  LDL R2, [R1+0x24] ;  /* 0x0000240001027983 */ /* 0x004ea40000100800 */
[----:B--2---:R-:W-:-:S13]  /*a650*/  R2UR UR4, R2 ;  /* 0x00000000020472ca */ /* 0x004fda00000e0000 */
[----:B------:R-:W-:-:S06]  /*a660*/  ULOP3.LUT UR4, UR4, 0x2, URZ, 0xfc, !UPT ;  /* 0x0000000204047892 */ /* 0x000fcc000f8efc3f */
[----:B------:R-:W-:-:S05]  /*a670*/  IMAD.U32 R2, RZ, RZ, UR4 ;  /* 0x00000004ff027e24 */ /* 0x000fca000f8e00ff */
[----:B------:R-:W-:-:S13]  /*a680*/  ISETP.NE.AND P2, PT, R2, 0x3, PT ;  /* 0x000000030200780c */ /* 0x000fda0003f45270 */
[----:B------:R-:W-:Y:S05]  /*a690*/  @!P2 BRA `(.L_x_215) ;  /* 0x000000000004a947 */ /* 0x000fea0003800000 */
[----:B------:R-:W-:Y:S01]  /*a6a0*/  BPT.TRAP 0x1 ;  /* 0x000000040000795c */ /* 0x000fe20000300000 */
.L_x_215:
[----:B-1----:R-:W-:Y:S01]  /*a6b0*/  VIADD R3, R0, 0x34840 ;  /* 0x0003484000037836 */ /* 0x002fe20000000000 */
[----:B------:R-:W-:Y:S01]  /*a6c0*/  SHF.L.U32 R5, R17, 0x1f, RZ ;  /* 0x0000001f11057819 */ /* 0x000fe200000006ff */
[C---:B------:R-:W-:Y:S02]  /*a6d0*/  VIADD R2, R16.reuse, 0x1 ;  /* 0x0000000110027836 */ /* 0x040fe40000000000 */
[----:B------:R-:W-:-:S03]  /*a6e0*/  IMAD R6, R16, 0x8, R3 ;  /* 0x0000000810067824 */ /* 0x000fc600078e0203 */
        /* <DEDUP_REMOVED lines=8> */
.L_x_244:
[----:B------:R-:W2:Y:S02]  /*a770*/  SYNCS.PHASECHK.TRANS64.TRYWAIT P0, [R3+URZ], R2 ;  /* 0x00000002030075a7 */ /* 0x000ea4000800017f */
[----:B--2---:R-:W-:Y:S05]  /*a780*/  @!P0 BRA `(.L_x_217) ;  /* 0x0000000800388947 */ /* 0x004fea0003800000 */
.L_x_245:
[----:B------:R-:W-:Y:S05]  /*a790*/  @!P2 BRA `(.L_x_218) ;  /* 0x000000000004a947 */ /* 0x000fea0003800000 */
[----:B------:R-:W-:Y:S01]  /*a7a0*/  BPT.TRAP 0x1 ;  /* 0x000000040000795c */ /* 0x000fe20000300000 */
.L_x_218:
[----:B--2---:R-:W-:-:S04]  /*a7b0*/  VIADD R3, R0, 0x34860 ;  /* 0x0003486000037836 */ /* 0x004fc80000000000 */
[----:B------:R-:W-:-:S04]  /*a7c0*/  IMAD R16, R16, 0x8, R3 ;  /* 0x0000000810107824 */ /* 0x000fc800078e0203 */
[----:B------:R-:W2:Y:S02]  /*a7d0*/  SYNCS.PHASECHK.TRANS64.TRYWAIT P0, [R16+URZ], R5 ;  /* 0x00000005100075a7 */ /* 0x000ea4000800017f */
[----:B--2---:R-:W-:Y:S05]  /*a7e0*/  @!P0 BRA `(.L_x_219) ;  /* 0x0000000800348947 */ /* 0x004fea0003800000 */
.L_x_246:
[----:B------:R-:W-:-:S07]  /*a7f0*/  IMAD R3, R4, 0x8, R3 ;  /* 0x0000000804037824 */ /* 0x000fce00078e0203 */
.L_x_220:
[----:B---3--:R3:W4:Y:S02]  /*a800*/  SYNCS.PHASECHK.TRANS64.TRYWAIT P0, [R3+URZ], R2 ;  /* 0x00000002030075a7 */ /* 0x008724000800017f */
[----:B----4-:R-:W-:Y:S05]  /*a810*/  @!P0 NANOSLEEP.SYNCS 0x989680 ;  /* 0x009896800000895d */ /* 0x010fea0003900000 */
[----:B------:R-:W4:Y:S02]  /*a820*/  @!P0 SYNCS.PHASECHK.TRANS64 P0, [R3+URZ], R2 ;  /* 0x00000002030085a7 */ /* 0x000f24000800007f */
[----:B----4-:R-:W-:Y:S05]  /*a830*/  @!P0 BRA `(.L_x_220) ;  /* 0xfffffffc00f08947 */ /* 0x010fea000383ffff */
.L_x_213:
[----:B------:R-:W-:Y:S05]  /*a840*/  BSYNC B0 ;  /* 0x0000000000007941 */ /* 0x000fea0003800000 */
.L_x_212:
[----:B------:R-:W-:Y:S05]  /*a850*/  EXIT ;  /* 0x000000000000794d */ /* 0x000fea0003800000 */
.L_x_130:
[----:B-1----:R-:W-:-:S04]  /*a860*/  IMAD.U32 R3, RZ, RZ, UR60 ;  /* 0x0000003cff037e24 */ /* 0x002fc8000f8e00ff */
[----:B------:R1:W2:Y:S03]  /*a870*/  SYNCS.PHASECHK.TRANS64.TRYWAIT P1, [R3+URZ+0x34800], R0 ;  /* 0x03480000030075a7 */ /* 0x0002a6000802017f */
[----:B--2---:R-:W-:Y:S05]  /*a880*/  @!P1 NANOSLEEP.SYNCS 0x989680 ;  /* 0x009896800000995d */ /* 0x004fea0003900000 */
[----:B------:R-:W2:Y:S02]  /*a890*/  @!P1 SYNCS.PHASECHK.TRANS64 P1, [R3+URZ+0x34800], R0 ;  /* 0x03480000030095a7 */ /* 0x000ea4000802007f */
[----:B--2---:R-:W-:Y:S05]  /*a8a0*/  @!P1 BRA `(.L_x_130) ;  /* 0xfffffffc00ec9947 */ /* 0x004fea000383ffff */
[----:B------:R-:W-:Y:S05]  /*a8b0*/  BRA `(.L_x_221) ;  /* 0xffffff6c00807947 */ /* 0x000fea000383ffff */
.L_x_134:
[----:B--2---:R2:W3:Y:S02]  /*a8c0*/  SYNCS.PHASECHK.TRANS64.TRYWAIT P1, [R3+URZ+0x34830], R0 ;  /* 0x03483000030075a7 */ /* 0x0044e4000802017f */
[----:B---3--:R-:W-:Y:S05]  /*a8d0*/  @!P1 NANOSLEEP.SYNCS 0x989680 ;  /* 0x009896800000995d */ /* 0x008fea0003900000 */
[----:B------:R-:W3:Y:S02]  /*a8e0*/  @!P1 SYNCS.PHASECHK.TRANS64 P1, [R3+URZ+0x34830], R0 ;  /* 0x03483000030095a7 */ /* 0x000ee4000802007f */
[----:B---3--:R-:W-:Y:S05]  /*a8f0*/  @!P1 BRA `(.L_x_134) ;  /* 0xfffffffc00f09947 */ /* 0x008fea000383ffff */
[----:B------:R-:W-:Y:S05]  /*a900*/  BRA `(.L_x_133) ;  /* 0xffffff6c009c7947 */ /* 0x000fea000383ffff */
.L_x_140:
[----:B--2---:R-:W-:-:S04]  /*a910*/  IMAD.U32 R7, RZ, RZ, UR6 ;  /* 0x00000006ff077e24 */ /* 0x004fc8000f8e00ff */
[----:B------:R2:W3:Y:S03]  /*a920*/  SYNCS.PHASECHK.TRANS64.TRYWAIT P1, [R7+URZ+0x34830], R0 ;  /* 0x03483000070075a7 */ /* 0x0004e6000802017f */
[----:B---3--:R-:W-:Y:S05]  /*a930*/  @!P1 NANOSLEEP.SYNCS 0x989680 ;  /* 0x009896800000995d */ /* 0x008fea0003900000 */
[----:B------:R-:W3:Y:S02]  /*a940*/  @!P1 SYNCS.PHASECHK.TRANS64 P1, [R7+URZ+0x34830], R0 ;  /* 0x03483000070095a7 */ /* 0x000ee4000802007f */
[----:B---3--:R-:W-:Y:S05]  /*a950*/  @!P1 BRA `(.L_x_140) ;  /* 0xfffffffc00ec9947 */ /* 0x008fea000383ffff */
[----:B------:R-:W-:Y:S05]  /*a960*/  BRA `(.L_x_139) ;  /* 0xffffff9000687947 */ /* 0x000fea000383ffff */
.L_x_144:
[----:B--2---:R-:W-:-:S04]  /*a970*/  IMAD.U32 R7, RZ, RZ, UR7 ;  /* 0x00000007ff077e24 */ /* 0x004fc8000f8e00ff */
[----:B------:R2:W3:Y:S03]  /*a980*/  SYNCS.PHASECHK.TRANS64.TRYWAIT P1, [R7+URZ+0x34850], R0 ;  /* 0x03485000070075a7 */ /* 0x0004e6000802017f */
[----:B---3--:R-:W-:Y:S05]  /*a990*/  @!P1 NANOSLEEP.SYNCS 0x989680 ;  /* 0x009896800000995d */ /* 0x008fea0003900000 */
[----:B------:R-:W3:Y:S02]  /*a9a0*/  @!P1 SYNCS.PHASECHK.TRANS64 P1, [R7+URZ+0x34850], R0 ;  /* 0x03485000070095a7 */ /* 0x000ee4000802007f */
[----:B---3--:R-:W-:Y:S05]  /*a9b0*/  @!P1 BRA `(.L_x_144) ;  /* 0xfffffffc00ec9947 */ /* 0x008fea000383ffff */
[----:B------:R-:W-:Y:S05]  /*a9c0*/  BRA `(.L_x_143) ;  /* 0xffffff9800907947 */ /* 0x000fea000383ffff */
.L_x_151:
[----:B--2---:R-:W-:-:S04]  /*a9d0*/  IMAD.U32 R5, RZ, RZ, UR5 ;  /* 0x00000005ff057e24 */ /* 0x004fc8000f8e00ff */
[----:B------:R2:W3:Y:S03]  /*a9e0*/  SYNCS.PHASECHK.TRANS64.TRYWAIT P1, [R5+URZ+0x34850], R4 ;  /* 0x03485004050075a7 */ /* 0x0004e6000802017f */
[----:B---3--:R-:W-:Y:S05]  /*a9f0*/  @!P1 NANOSLEEP.SYNCS 0x989680 ;  /* 0x009896800000995d */ /* 0x008fea0003900000 */
[----:B------:R-:W3:Y:S02]  /*aa00*/  @!P1 SYNCS.PHASECHK.TRANS64 P1, [R5+URZ+0x34850], R4 ;  /* 0x03485004050095a7 */ /* 0x000ee4000802007f */
[----:B---3--:R-:W-:Y:S05]  /*aa10*/  @!P1 BRA `(.L_x_151) ;  /* 0xfffffffc00ec9947 */ /* 0x008fea000383ffff */
[----:B------:R-:W-:Y:S05]  /*aa20*/  BRA `(.L_x_150) ;  /* 0xffffffb400747947 */ /* 0x000fea000383ffff */
.L_x_163:
[----:B------:R-:W1:Y:S01]  /*aa30*/  S2R R8, SR_TID.X ;  /* 0x0000000000087919 */ /* 0x000e620000002100 */
[----:B------:R-:W-:Y:S01]  /*aa40*/  BSSY B0, `(.L_x_222) ;  /* 0x000000a000007945 */ /* 0x000fe20003800000 */
[----:B------:R-:W-:Y:S02]  /*aa50*/  IMAD.MOV.U32 R12, RZ, RZ, RZ ;  /* 0x000000ffff0c7224 */ /* 0x000fe400078e00ff */
        /* <DEDUP_REMOVED lines=8> */
.L_x_223:
[----:B------:R-:W-:Y:S05]  /*aae0*/  BSYNC B0 ;  /* 0x0000000000007941 */ /* 0x000fea0003800000 */
.L_x_222:
[----:B------:R-:W-:Y:S05]  /*aaf0*/  BRA `(.L_x_224) ;  /* 0xffffffd400607947 */ /* 0x000fea000383ffff */
.L_x_164:
[----:B------:R-:W-:Y:S01]  /*ab00*/  BSSY B0, `(.L_x_225) ;  /* 0x0000006000007945 */ /* 0x000fe20003800000 */
[----:B------:R-:W-:-:S07]  /*ab10*/  IMAD.MOV.U32 R15, RZ, RZ, -0x1 ;  /* 0xffffffffff0f7424 */ /* 0x000fce00078e00ff */
[----:B------:R-:W-:Y:S05]  /*ab20*/  WARPSYNC.COLLECTIVE R15, `(.L_x_226) ;  /* 0x000000000f0c7348 */ /* 0x000fea0003c00000 */
[----:B------:R-:W-:Y:S02]  /*ab30*/  ELECT P6, UR62, PT ;  /* 0x00000000003e782f */ /* 0x000fe400038c0000 */
[----:B------:R-:W-:Y:S01]  /*ab40*/  MOV R14, UR62 ;  /* 0x0000003e000e7c02 */ /* 0x000fe20008000f00 */
[----:B------:R-:W-:Y:S10]  /*ab50*/  ENDCOLLECTIVE ;  /* 0x000000000000791b */ /* 0x000ff40003800000 */
.L_x_226:
[----:B------:R-:W-:Y:S05]  /*ab60*/  BSYNC B0 ;  /* 0x0000000000007941 */ /* 0x000fea0003800000 */
.L_x_225:
[----:B------:R-:W-:Y:S05]  /*ab70*/  BRA `(.L_x_227) ;  /* 0xffffffd4005c7947 */ /* 0x000fea000383ffff */
.L_x_167:
[----:B--2---:R2:W3:Y:S02]  /*ab80*/  SYNCS.PHASECHK.TRANS64.TRYWAIT P1, [R5+URZ+0x34840], R9 ;  /* 0x03484009050075a7 */ /* 0x0044e4000802017f */
[----:B---3--:R-:W-:Y:S05]  /*ab90*/  @!P1 NANOSLEEP.SYNCS 0x989680 ;  /* 0x009896800000995d */ /* 0x008fea0003900000 */
[----:B------:R-:W3:Y:S02]  /*aba0*/  @!P1 SYNCS.PHASECHK.TRANS64 P1, [R5+URZ+0x34840], R9 ;  /* 0x03484009050095a7 */ /* 0x000ee4000802007f */
[----:B---3--:R-:W-:Y:S05]  /*abb0*/  @!P1 BRA `(.L_x_167) ;  /* 0xfffffffc00f09947 */ /* 0x008fea000383ffff */
[----:B------:R-:W-:Y:S05]  /*abc0*/  BRA `(.L_x_228) ;  /* 0xffffffd400bc7947 */ /* 0x000fea000383ffff */
.L_x_171:
        /* <DEDUP_REMOVED lines=8> */
.L_x_177:
[----:B-1----:R1:W2:Y:S02]  /*ac50*/  SYNCS.PHASECHK.TRANS64.TRYWAIT P1, [R2+URZ+0x34840], R3 ;  /* 0x03484003020075a7 */ /* 0x0022a4000802017f */
[----:B--2---:R-:W-:Y:S05]  /*ac60*/  @!P1 NANOSLEEP.SYNCS 0x989680 ;  /* 0x009896800000995d */ /* 0x004fea0003900000 */
[----:B------:R-:W2:Y:S02]  /*ac70*/  @!P1 SYNCS.PHASECHK.TRANS64 P1, [R2+URZ+0x34840], R3 ;  /* 0x03484003020095a7 */ /* 0x000ea4000802007f */
[----:B--2---:R-:W-:Y:S05]  /*ac80*/  @!P1 BRA `(.L_x_177) ;  /* 0xfffffffc00f09947 */ /* 0x004fea000383ffff */
[----:B------:R-:W-:Y:S05]  /*ac90*/  BRA `(.L_x_230) ;  /* 0xffffffdc00b47947 */ /* 0x000fea000383ffff */
.L_x_180:
[----:B-1----:R1:W2:Y:S02]  /*aca0*/  SYNCS.PHASECHK.TRANS64.TRYWAIT P1, [R2+URZ+0x34860], R3 ;  /* 0x03486003020075a7 */ /* 0x0022a4000802017f */
[----:B--2---:R-:W-:Y:S05]  /*acb0*/  @!P1 NANOSLEEP.SYNCS 0x989680 ;  /* 0x009896800000995d */ /* 0x004fea0003900000 */
[----:B------:R-:W2:Y:S02]  /*acc0*/  @!P1 SYNCS.PHASECHK.TRANS64 P1, [R2+URZ+0x34860], R3 ;  /* 0x03486003020095a7 */ /* 0x000ea4000802007f */
[----:B--2---:R-:W-:Y:S05]  /*acd0*/  @!P1 BRA `(.L_x_180) ;  /* 0xfffffffc00f09947 */ /* 0x004fea000383ffff */
[----:B------:R-:W-:Y:S05]  /*ace0*/  BRA `(.L_x_231) ;  /* 0xffffffe000607947 */ /* 0x000fea000383ffff */
.L_x_187:
[----:B--2---:R2:W3:Y:S02]  /*acf0*/  SYNCS.PHASECHK.TRANS64.TRYWAIT P1, [R2+URZ+0x34840], R3 ;  /* 0x03484003020075a7 */ /* 0x0044e4000802017f */
[----:B---3--:R-:W-:Y:S05]  /*ad00*/  @!P1 NANOSLEEP.SYNCS 0x989680 ;  /* 0x009896800000995d */ /* 0x008fea0003900000 */
[----:B------:R-:W3:Y:S02]  /*ad10*/  @!P1 SYNCS.PHASECHK.TRANS64 P1, [R2+URZ+0x34840], R3 ;  /* 0x03484003020095a7 */ /* 0x000ee4000802007f */
[----:B---3--:R-:W-:Y:S05]  /*ad20*/  @!P1 BRA `(.L_x_187) ;  /* 0xfffffffc00f09947 */ /* 0x008fea000383ffff */
[----:B------:R-:W-:Y:S05]  /*ad30*/  BRA `(.L_x_232) ;  /* 0xffffffe400987947 */ /* 0x000fea000383ffff */
.L_x_190:
[----:B-1----:R1:W2:Y:S02]  /*ad40*/  SYNCS.PHASECHK.TRANS64.TRYWAIT P1, [R2+URZ+0x34860], R17 ;  /* 0x03486011020075a7 */ /* 0x0022a4000802017f */
[----:B--2---:R-:W-:Y:S05]  /*ad50*/  @!P1 NANOSLEEP.SYNCS 0x989680 ;  /* 0x009896800000995d */ /* 0x004fea0003900000 */
[----:B------:R-:W2:Y:S02]  /*ad60*/  @!P1 SYNCS.PHASECHK.TRANS64 P1, [R2+URZ+0x34860], R17 ;  /* 0x03486011020095a7 */ /* 0x000ea4000802007f */
[----:B--2---:R-:W-:Y:S05]  /*ad70*/  @!P1 BRA `(.L_x_190) ;  /* 0xfffffffc00f09947 */ /* 0x004fea000383ffff */
[----:B------:R-:W-:Y:S05]  /*ad80*/  BRA `(.L_x_233) ;  /* 0xffffffe800447947 */ /* 0x000fea000383ffff */
.L_x_196:
[----:B--2---:R2:W3:Y:S02]  /*ad90*/  SYNCS.PHASECHK.TRANS64.TRYWAIT P1, [R2+URZ+0x34840], R3 ;  /* 0x03484003020075a7 */ /* 0x0044e4000802017f */
[----:B---3--:R-:W-:Y:S05]  /*ada0*/  @!P1 NANOSLEEP.SYNCS 0x989680 ;  /* 0x009896800000995d */ /* 0x008fea0003900000 */
[----:B------:R-:W3:Y:S02]  /*adb0*/  @!P1 SYNCS.PHASECHK.TRANS64 P1, [R2+URZ+0x34840], R3 ;  /* 0x03484003020095a7 */ /* 0x000ee4000802007f */
[----:B---3--:R-:W-:Y:S05]  /*adc0*/  @!P1 BRA `(.L_x_196) ;  /* 0xfffffffc00f09947 */ /* 0x008fea000383ffff */
[----:B------:R-:W-:Y:S05]  /*add0*/  BRA `(.L_x_234) ;  /* 0xffffffec00587947 */ /* 0x000fea000383ffff */
.L_x_199:
[----:B-1----:R1:W2:Y:S02]  /*ade0*/  SYNCS.PHASECHK.TRANS64.TRYWAIT P1, [R2+URZ+0x34860], R10 ;  /* 0x0348600a020075a7 */ /* 0x0022a4000802017f */
[----:B--2---:R-:W-:Y:S05]  /*adf0*/  @!P1 NANOSLEEP.SYNCS 0x989680 ;  /* 0x009896800000995d */ /* 0x004fea0003900000 */
[----:B------:R-:W2:Y:S02]  /*ae00*/  @!P1 SYNCS.PHASECHK.TRANS64 P1, [R2+URZ+0x34860], R10 ;  /* 0x0348600a020095a7 */ /* 0x000ea4000802007f */
[----:B--2---:R-:W-:Y:S05]  /*ae10*/  @!P1 BRA `(.L_x_199) ;  /* 0xfffffffc00f09947 */ /* 0x004fea000383ffff */
[----:B------:R-:W-:Y:S05]  /*ae20*/  BRA `(.L_x_235) ;  /* 0xfffffff000047947 */ /* 0x000fea000383ffff */
.L_x_205:
[----:B-1----:R1:W2:Y:S02]  /*ae30*/  SYNCS.PHASECHK.TRANS64.TRYWAIT P0, [R3+URZ+0x34860], R2 ;  /* 0x03486002030075a7 */ /* 0x0022a4000800017f */
[----:B--2---:R-:W-:Y:S05]  /*ae40*/  @!P0 NANOSLEEP.SYNCS 0x989680 ;  /* 0x009896800000895d */ /* 0x004fea0003900000 */
[----:B------:R-:W2:Y:S02]  /*ae50*/  @!P0 SYNCS.PHASECHK.TRANS64 P0, [R3+URZ+0x34860], R2 ;  /* 0x03486002030085a7 */ /* 0x000ea4000800007f */
[----:B--2---:R-:W-:Y:S05]  /*ae60*/  @!P0 BRA `(.L_x_205) ;  /* 0xfffffffc00f08947 */ /* 0x004fea000383ffff */
[----:B------:R-:W-:Y:S05]  /*ae70*/  BRA `(.L_x_236) ;  /* 0xfffffff000c07947 */ /* 0x000fea000383ffff */
.L_x_210:
[----:B-1----:R1:W2:Y:S02]  /*ae80*/  SYNCS.PHASECHK.TRANS64.TRYWAIT P0, [R0+URZ+0x34820], R3 ;  /* 0x03482003000075a7 */ /* 0x0022a4000800017f */
[----:B--2---:R-:W-:Y:S05]  /*ae90*/  @!P0 NANOSLEEP.SYNCS 0x989680 ;  /* 0x009896800000895d */ /* 0x004fea0003900000 */
[----:B------:R-:W2:Y:S02]  /*aea0*/  @!P0 SYNCS.PHASECHK.TRANS64 P0, [R0+URZ+0x34820], R3 ;  /* 0x03482003000085a7 */ /* 0x000ea4000800007f */
[----:B--2---:R-:W-:Y:S05]  /*aeb0*/  @!P0 BRA `(.L_x_210) ;  /* 0xfffffffc00f08947 */ /* 0x004fea000383ffff */
[----:B------:R-:W-:Y:S05]  /*aec0*/  BRA `(.L_x_237) ;  /* 0xfffffff400a47947 */ /* 0x000fea000383ffff */
.L_x_211:
[----:B------:R-:W2:Y:S01]  /*aed0*/  S2R R2, SR_TID.X ;  /* 0x0000000000027919 */ /* 0x000ea20000002100 */
[----:B------:R-:W-:Y:S01]  /*aee0*/  BSSY B0, `(.L_x_238) ;  /* 0x000000a000007945 */ /* 0x000fe20003800000 */
[----:B------:R-:W-:Y:S02]  /*aef0*/  IMAD.MOV.U32 R12, RZ, RZ, RZ ;  /* 0x000000ffff0c7224 */ /* 0x000fe400078e00ff */
[----:B------:R-:W-:Y:S02]  /*af00*/  IMAD.MOV.U32 R11, RZ, RZ, 0x1f ;  /* 0x0000001fff0b7424 */ /* 0x000fe400078e00ff */
[----:B------:R-:W-:Y:S01]  /*af10*/  IMAD.MOV.U32 R15, RZ, RZ, -0x1 ;  /* 0xffffffffff0f7424 */ /* 0x000fe200078e00ff */
[----:B--2---:R-:W-:-:S04]  /*af20*/  SHF.R.U32.HI R2, RZ, 0x5, R2 ;  /* 0x00000005ff027819 */ /* 0x004fc80000011602 */
[----:B------:R-:W-:-:S05]  /*af30*/  LOP3.LUT R2, R2, 0x3, RZ, 0xc0, !PT ;  /* 0x0000000302027812 */ /* 0x000fca00078ec0ff */
[----:B------:R-:W-:-:S07]  /*af40*/  IMAD.MOV.U32 R13, RZ, RZ, R2 ;  /* 0x000000ffff0d7224 */ /* 0x000fce00078e0002 */
[----:B-1----:R-:W-:Y:S05]  /*af50*/  WARPSYNC.COLLECTIVE R15, `(.L_x_239) ;  /* 0x000000000f087348 */ /* 0x002fea0003c00000 */
[----:B------:R2:W3:Y:S02]  /*af60*/  SHFL.IDX P6, R14, R13, R12, R11 ;  /* 0x0000000c0d0e7389 */ /* 0x0004e400000c000b */
[----:B-123--:R-:W-:Y:S01]  /*af70*/  ENDCOLLECTIVE ;  /* 0x000000000000791b */ /* 0x00efe20003800000 */
.L_x_239:
[----:B------:R-:W-:Y:S05]  /*af80*/  BSYNC B0 ;  /* 0x0000000000007941 */ /* 0x000fea0003800000 */
.L_x_238:
[----:B------:R-:W-:Y:S05]  /*af90*/  BRA `(.L_x_240) ;  /* 0xfffffff4008c7947 */ /* 0x000fea000383ffff */
.L_x_214:
[----:B------:R-:W-:Y:S01]  /*afa0*/  BSSY B1, `(.L_x_241) ;  /* 0x0000006000017945 */ /* 0x000fe20003800000 */
[----:B------:R-:W-:-:S07]  /*afb0*/  IMAD.MOV.U32 R15, RZ, RZ, -0x1 ;  /* 0xffffffffff0f7424 */ /* 0x000fce00078e00ff */
[----:B-12---:R-:W-:Y:S05]  /*afc0*/  WARPSYNC.COLLECTIVE R15, `(.L_x_242) ;  /* 0x000000000f0c7348 */ /* 0x006fea0003c00000 */
[----:B------:R-:W-:Y:S02]  /*afd0*/  ELECT P6, UR62, PT ;  /* 0x00000000003e782f */ /* 0x000fe400038c0000 */
[----:B------:R-:W-:Y:S01]  /*afe0*/  MOV R14, UR62 ;  /* 0x0000003e000e7c02 */ /* 0x000fe20008000f00 */
[----:B-12---:R-:W-:Y:S10]  /*aff0*/  ENDCOLLECTIVE ;  /* 0x000000000000791b */ /* 0x006ff40003800000 */
.L_x_242:
[----:B------:R-:W-:Y:S05]  /*b000*/  BSYNC B1 ;  /* 0x0000000000017941 */ /* 0x000fea0003800000 */
.L_x_241:
[----:B------:R-:W-:Y:S05]  /*b010*/  BRA `(.L_x_243) ;  /* 0xfffffff400847947 */ /* 0x000fea000383ffff */
.L_x_216:
[----:B-1----:R1:W2:Y:S02]  /*b020*/  SYNCS.PHASECHK.TRANS64.TRYWAIT P0, [R6+URZ], R5 ;  /* 0x00000005060075a7 */ /* 0x0022a4000800017f */
[----:B--2---:R-:W-:Y:S05]  /*b030*/  @!P0 NANOSLEEP.SYNCS 0x989680 ;  /* 0x009896800000895d */ /* 0x004fea0003900000 */
[----:B------:R-:W2:Y:S02]  /*b040*/  @!P0 SYNCS.PHASECHK.TRANS64 P0, [R6+URZ], R5 ;  /* 0x00000005060085a7 */ /* 0x000ea4000800007f */
[----:B--2---:R-:W-:Y:S05]  /*b050*/  @!P0 BRA `(.L_x_216) ;  /* 0xfffffffc00f08947 */ /* 0x004fea000383ffff */
[----:B------:R-:W-:Y:S05]  /*b060*/  BRA `(.L_x_244) ;  /* 0xfffffff400c07947 */ /* 0x000fea000383ffff */
.L_x_217:
[----:B--2---:R2:W3:Y:S02]  /*b070*/  SYNCS.PHASECHK.TRANS64.TRYWAIT P0, [R3+URZ], R2 ;  /* 0x00000002030075a7 */ /* 0x0044e4000800017f */
[----:B---3--:R-:W-:Y:S05]  /*b080*/  @!P0 NANOSLEEP.SYNCS 0x989680 ;  /* 0x009896800000895d */ /* 0x008fea0003900000 */
[----:B------:R-:W3:Y:S02]  /*b090*/  @!P0 SYNCS.PHASECHK.TRANS64 P0, [R3+URZ], R2 ;  /* 0x00000002030085a7 */ /* 0x000ee4000800007f */
[----:B---3--:R-:W-:Y:S05]  /*b0a0*/  @!P0 BRA `(.L_x_217) ;  /* 0xfffffffc00f08947 */ /* 0x008fea000383ffff */
[----:B------:R-:W-:Y:S05]  /*b0b0*/  BRA `(.L_x_245) ;  /* 0xfffffff400b47947 */ /* 0x000fea000383ffff */
.L_x_219:
[----:B--2---:R2:W3:Y:S02]  /*b0c0*/  SYNCS.PHASECHK.TRANS64.TRYWAIT P0, [R16+URZ], R5 ;  /* 0x00000005100075a7 */ /* 0x0044e4000800017f */
[----:B---3--:R-:W-:Y:S05]  /*b0d0*/  @!P0 NANOSLEEP.SYNCS 0x989680 ;  /* 0x009896800000895d */ /* 0x008fea0003900000 */
[----:B------:R-:W3:Y:S02]  /*b0e0*/  @!P0 SYNCS.PHASECHK.TRANS64 P0, [R16+URZ], R5 ;  /* 0x00000005100085a7 */ /* 0x000ee4000800007f */
[----:B---3--:R-:W-:Y:S05]  /*b0f0*/  @!P0 BRA `(.L_x_219) ;  /* 0xfffffffc00f08947 */ /* 0x008fea000383ffff */
[----:B------:R-:W-:Y:S05]  /*b100*/  BRA `(.L_x_246) ;  /* 0xfffffff400b87947 */ /* 0x000fea000383ffff */
.L_x_247:
        /* <DEDUP_REMOVED lines=15> */
.L_x_11931:


//--------------------- .text._ZN7cutlass13device_kernelIN5flash11enable_sm90INS1_16FlashAttnFwdSm90INS1_25CollectiveMainloopFwdSm90ILi2EN4cute5tupleIJNS5_1CILi1EEES8_S8_EEENS6_IJNS7_ILi128EEESA_NS7_ILi192EEEEEELi128ENS_6half_tEfNS_4arch4Sm90ELb0ELb0ELb0ELb1ELb0ELb0ELb0ELb1ELb1ELb0ELb0ELb0EEENS1_21CollectiveEpilogueFwdINS6_IJSA_SA_SA_EEES9_SD_SF_Li256ELb1ELb0ELb0ELb0EEENS1_36VarlenDynamicPersistentTileSchedulerILi128ELi128ELi256ELi32ELb0ELb0ELb1ELb0ELb1ELb1EEEEEEEEEvNT_6ParamsE --------------------------
	.section	.text._ZN7cutlass13device_kernelIN5flash11enable_sm90INS1_16FlashAttnFwdSm90INS1_25CollectiveMainloopFwdSm90ILi2EN4cute5tupleIJNS5_1CILi1EEES8_S8_EEENS6_IJNS7_ILi128EEESA_NS7_ILi192EEEEEELi128ENS_6half_tEfNS_4arch4Sm90ELb0ELb0ELb0ELb1ELb0ELb0ELb0ELb1ELb1ELb0ELb0ELb0EEENS1_21CollectiveEpilogueFwdINS6_IJSA_SA_SA_EEES9_SD_SF_Li256ELb1ELb0ELb0ELb0EEENS1_36VarlenDynamicPersistentTileSchedulerILi128ELi128ELi256ELi32ELb0ELb0ELb1ELb0ELb1ELb1EEEEEEEEEvNT_6ParamsE,"ax",@progbits
	.align	128
.text._ZN7cutlass13device_kernelIN5flash11enable_sm90INS1_16FlashAttnFwdSm90INS1_25CollectiveMainloopFwdSm90ILi2EN4cute5tupleIJNS5_1CILi1EEES8_S8_EEENS6_IJNS7_ILi128EEESA_NS7_ILi192EEEEEELi128ENS_6half_tEfNS_4arch4Sm90ELb0ELb0ELb0ELb1ELb0ELb0ELb0ELb1ELb1ELb0ELb0ELb0EEENS1_21CollectiveEpilogueFwdINS6_IJSA_SA_SA_EEES9_SD_SF_Li256ELb1ELb0ELb0ELb0EEENS1_36VarlenDynamicPersistentTileSchedulerILi128ELi128ELi256ELi32ELb0ELb0ELb1ELb0ELb1ELb1EEEEEEEEEvNT_6ParamsE:
        .type           _ZN7cutlass13device_kernelIN5flash11enable_sm90INS1_16FlashAttnFwdSm90INS1_25CollectiveMainloopFwdSm90ILi2EN4cute5tupleIJNS5_1CILi1EEES8_S8_EEENS6_IJNS7_ILi128EEESA_NS7_ILi192EEEEEELi128ENS_6half_tEfNS_4arch4Sm90ELb0ELb0ELb0ELb1ELb0ELb0ELb0ELb1ELb1ELb0ELb0ELb0EEENS1_21CollectiveEpilogueFwdINS6_IJSA_SA_SA_EEES9_SD_SF_Li256ELb1ELb0ELb0ELb0EEENS1_36VarlenDynamicPersistentTileSchedulerILi128ELi128ELi256ELi32ELb0ELb0ELb1ELb0ELb1ELb1EEEEEEEEEvNT_6ParamsE,@function
        .size           _ZN7cutlass13device_kernelIN5flash11enable_sm90INS1_16FlashAttnFwdSm90INS1_25CollectiveMainloopFwdSm90ILi2EN4cute5tupleIJNS5_1CILi1EEES8_S8_EEENS6_IJNS7_ILi128EEESA_NS7_ILi192EEEEEELi128ENS_6half_tEfNS_4arch4Sm90ELb0ELb0ELb0ELb1ELb0ELb0ELb0ELb1ELb1ELb0ELb0ELb0EEENS1_21CollectiveEpilogueFwdINS6_IJSA_SA_SA_EEES9_SD_SF_Li256ELb1ELb0ELb0ELb0EEENS1_36VarlenDynamicPersistentTileSchedulerILi128ELi128ELi256ELi32ELb0ELb0ELb1ELb0ELb1ELb1EEEEEEEEEvNT_6ParamsE,(.L_x_11932 - _ZN7cutlass13device_kernelIN5flash11enable_sm90INS1_16FlashAttnFwdSm90INS1_25CollectiveMainloopFwdSm90ILi2EN4cute5tupleIJNS5_1CILi1EEES8_S8_EEENS6_IJNS7_ILi128EEESA_NS7_ILi192EEEEEELi128ENS_6half_tEfNS_4arch4Sm90ELb0ELb0ELb0ELb1ELb0ELb0ELb0ELb1ELb1ELb0ELb0ELb0EEENS1_21CollectiveEpilogueFwdINS6_IJSA_SA_SA_EEES9_SD_SF_Li256ELb1ELb0ELb0ELb0EEENS1_36VarlenDynamicPersistentTileSchedulerILi128ELi128ELi256ELi32ELb0ELb0ELb1ELb0ELb1ELb1EEEEEEEEEvNT_6ParamsE)
        .other          _ZN7cutlass13device_kernelIN5flash11enable_sm90INS1_16FlashAttnFwdSm90INS1_25CollectiveMainloopFwdSm90ILi2EN4cute5tupleIJNS5_1CILi1EEES8_S8_EEENS6_IJNS7_ILi128EEESA_NS7_ILi192EEEEEELi128ENS_6half_tEfNS_4arch4Sm90ELb0ELb0ELb0ELb1ELb0ELb0ELb0ELb1ELb1ELb0ELb0ELb0EEENS1_21CollectiveEpilogueFwdINS6_IJSA_SA_SA_EEES9_SD_SF_Li256ELb1ELb0ELb0ELb0EEENS1_36VarlenDynamicPersistentTileSchedulerILi128ELi128ELi256ELi32ELb0ELb0ELb1ELb0ELb1ELb1EEEEEEEEEvNT_6ParamsE,@"STO_CUDA_ENTRY STV_DEFAULT"
_ZN7cutlass13device_kernelIN5flash11enable_sm90INS1_16FlashAttnFwdSm90INS1_25CollectiveMainloopFwdSm90ILi2EN4cute5tupleIJNS5_1CILi1EEES8_S8_EEENS6_IJNS7_ILi128EEESA_NS7_ILi192EEEEEELi128ENS_6half_tEfNS_4arch4Sm90ELb0ELb0ELb0ELb1ELb0ELb0ELb0ELb1ELb1ELb0ELb0ELb0EEENS1_21CollectiveEpilogueFwdINS6_IJSA_SA_SA_EEES9_SD_SF_Li256ELb1ELb0ELb0ELb0EEENS1_36VarlenDynamicPersistentTileSchedulerILi128ELi128ELi256ELi32ELb0ELb0ELb1ELb0ELb1ELb1EEEEEEEEEvNT_6ParamsE:
[----:B------:R-:W0:Y:S02]  /*0000*/  LDC R1, c[0x0][0x28] ;  /* 0x00000a00ff017b82 */ /* 0x000e240000000800 */
[----:B0-----:R-:W-:Y:S01]  /*0010*/  VIADD R1, R1, 0xffffffc8 ;  /* 0xffffffc801017836 */ /* 0x001fe20000000000 */
[----:B------:R-:W0:Y:S01]  /*0020*/  S2R R3, SR_TID.X ;  /* 0x0000000000037919 */ /* 0x000e220000002100 */
[----:B------:R-:W-:Y:S01]  /*0030*/  ELECT P0, URZ, PT ;  /* 0x00000000003f782f */ /* 0x000fe20003800000 */
[----:B------:R-:W-:Y:S01]  /*0040*/  BSSY B0, `(.L_x_248) ;  /* 0x0000011000007945 */ /* 0x000fe20003800000 */
[----:B0-----:R-:W-:-:S05]  /*0050*/  SHF.R.U32.HI R0, RZ, 0x5, R3 ;  /* 0x00000005ff007819 */ /* 0x001fca0000011603 */
[----:B------:R-:W0:Y:S02]  /*0060*/  SHFL.IDX PT, R2, R0, RZ, 0x1f ;  /* 0x00001fff00027589 */ /* 0x000e2400000e0000 */
[----:B0-----:R-:W-:Y:S02]  /*0070*/  ISETP.EQ.AND P0, PT, R2, RZ, P0 ;  /* 0x000000ff0200720c */ /* 0x001fe40000702270 */
[----:B------:R-:W-:-:S11]  /*0080*/  SHF.R.U32.HI R2, RZ, 0x7, R3 ;  /* 0x00000007ff027819 */ /* 0x000fd60000011603 */
[----:B------:R-:W-:Y:S05]  /*0090*/  @!P0 BRA `(.L_x_249) ;  /* 0x00000000002c8947 */ /* 0x000fea0003800000 */
[----:B------:R-:W-:Y:S02]  /*00a0*/  ULDC.64 UR4, c[0x0][0x198] ;  /* 0x0000660000047ab9 */ /* 0x000fe40000000a00 */
[----:B------:R-:W-:Y:S02]  /*00b0*/  UIADD3 UR6, UP0, UR4, 0x270, URZ ;  /* 0x0000027004067890 */ /* 0x000fe4000ff1e03f */
[----:B------:R-:W-:Y:S02]  /*00c0*/  UIADD3 UR8, UP1, UR4, 0x370, URZ ;  /* 0x0000037004087890 */ /* 0x000fe4000ff3e03f */
[----:B------:R-:W-:Y:S02]  /*00d0*/  UIADD3 UR4, UP2, UR4, 0x470, URZ ;  /* 0x0000047004047890 */ /* 0x000fe4000ff5e03f */
[----:B------:R-:W-:Y:S02]  /*00e0*/  UIADD3.X UR7, URZ, UR5, URZ, UP0, !UPT ;  /* 0x000000053f077290 */ /* 0x000fe400087fe43f */
[----:B------:R-:W-:-:S02]  /*00f0*/  UIADD3.X UR9, URZ, UR5, URZ, UP1, !UPT ;  /* 0x000000053f097290 */ /* 0x000fc40008ffe43f */
[----:B------:R-:W-:-:S05]  /*0100*/  UIADD3.X UR5, URZ, UR5, URZ, UP2, !UPT ;  /* 0x000000053f057290 */ /* 0x000fca00097fe43f */
[----:B------:R0:W-:Y:S02]  /*0110*/  UTMACCTL.PF [UR6] ;  /* 0x00000000060079b9 */ /* 0x0001e40008040000 */
[----:B------:R0:W-:Y:S02]  /*0120*/  UTMACCTL.PF [UR8] ;  /* 0x00000000080079b9 */ /* 0x0001e40008040000 */
[----:B------:R0:W-:Y:S02]  /*0130*/  UTMACCTL.PF [UR4] ;  /* 0x00000000040079b9 */ /* 0x0001e40008040000 */
[----:B0-----:R-:W-:Y:S01]  /*0140*/  NOP ;  /* 0x0000000000007918 */ /* 0x001fe20000000000 */
.L_x_249:
[----:B------:R-:W-:Y:S05]  /*0150*/  BSYNC B0 ;  /* 0x0000000000007941 */ /* 0x000fea0003800000 */
.L_x_248:
[----:B------:R-:W-:Y:S01]  /*0160*/  VOTEU.ANY UP0, P0 ;  /* 0x00000000003f7886 */ /* 0x000fe20000000100 */
[----:B------:R-:W0:Y:S01]  /*0170*/  SHFL.IDX PT, R2, R2, RZ, 0x1f ;  /* 0x00001fff02027589 */ /* 0x000e2200000e0000 */
[----:B------:R-:W-:Y:S01]  /*0180*/  UMOV UR4, 0x1 ;  /* 0x0000000100047882 */ /* 0x000fe20000000000 */
[----:B------:R-:W-:Y:S01]  /*0190*/  UMOV UR7, 0x100 ;  /* 0x0000010000077882 */ /* 0x000fe20000000000 */
[----:B------:R-:W-:Y:S01]  /*01a0*/  VOTEU.ANY UP1, P0 ;  /* 0x00000000003f7886 */ /* 0x000fe20000020100 */
[----:B------:R-:W1:Y:S01]  /*01b0*/  @UP0 S2UR UR8, SR_CgaCtaId ;  /* 0x00000000000809c3 */ /* 0x000e620000008800 */
[----:B------:R-:W2:Y:S01]  /*01c0*/  SHFL.IDX PT, R3, R0, RZ, 0x1f ;  /* 0x00001fff00037589 */ /* 0x000ea200000e0000 */
[----:B------:R-:W-:Y:S01]  /*01d0*/  @UP0 UMOV UR6, 0x400 ;  /* 0x0000040000060882 */ /* 0x000fe20000000000 */
[----:B------:R-:W-:-:S04]  /*01e0*/  @UP0 UIADD3 UR4, -UR4, 0x100000, URZ ;  /* 0x0010000004040890 */ /* 0x000fc8000fffe13f */
[----:B------:R-:W-:Y:S02]  /*01f0*/  @UP0 USHF.L.U32 UR5, UR4, 0xb, URZ ;  /* 0x0000000b04050899 */ /* 0x000fe4000800063f */
[----:B------:R-:W-:Y:S01]  /*0200*/  @UP0 USHF.L.U32 UR4, UR4, 0x1, URZ ;  /* 0x0000000104040899 */ /* 0x000fe2000800063f */
[----:B------:R-:W-:Y:S01]  /*0210*/  VOTEU.ANY UP2, P0 ;  /* 0x00000000003f7886 */ /* 0x000fe20000040100 */
[----:B0-----:R-:W-:Y:S01]  /*0220*/  R2UR UR9, R2 ;  /* 0x00000000020972ca */ /* 0x001fe200000e0000 */
[----:B-1----:R-:W-:Y:S01]  /*0230*/  @UP0 ULEA UR8, UR8, UR6, 0x18 ;  /* 0x0000000608080291 */ /* 0x002fe2000f8ec03f */
[----:B--2---:R-:W-:Y:S01]  /*0240*/  ISETP.NE.AND P1, PT, R3, RZ, PT ;  /* 0x000000ff0300720c */ /* 0x004fe20003f25270 */
[----:B------:R-:W-:-:S04]  /*0250*/  @UP0 UIADD3 UR6, -UR7, 0x100000, URZ ;  /* 0x0010000007060890 */ /* 0x000fc8000fffe13f */
[----:B------:R-:W-:Y:S02]  /*0260*/  @UP0 USHF.L.U32 UR7, UR6, 0xb, URZ ;  /* 0x0000000b06070899 */ /* 0x000fe4000800063f */
[----:B------:R-:W-:-:S04]  /*0270*/  @UP0 USHF.L.U32 UR6, UR6, 0x1, URZ ;  /* 0x0000000106060899 */ /* 0x000fc8000800063f */
[----:B------:R-:W-:Y:S01]  /*0280*/  UISETP.NE.AND UP0, UPT, UR9, URZ, UPT ;  /* 0x0000003f0900728c */ /* 0x000fe2000bf05270 */
[----:B------:R-:W0:Y:S02]  /*0290*/  FENCE.VIEW.ASYNC.S ;  /* 0x00000000000073c6 */ /* 0x000e240000000000 */
[----:B0-----:R0:W1:Y:S05]  /*02a0*/  @UP1 SYNCS.EXCH.64 URZ, [UR8+0x34800], UR4 ;  /* 0x03480004083f15b2 */ /* 0x00106a0008000100 */
[----:B------:R0:W2:Y:S01]  /*02b0*/  @UP2 SYNCS.EXCH.64 URZ, [UR8+0x34820], UR6 ;  /* 0x03482006083f25b2 */ /* 0x0000a20008000100 */
[----:B------:R-:W-:Y:S05]  /*02c0*/  @P1 BRA `(.L_x_250) ;  /* 0x0000000000481947 */ /* 0x000fea0003800000 */
[----:B0-----:R-:W0:Y:S01]  /*02d0*/  S2UR UR5, SR_CgaCtaId ;  /* 0x00000000000579c3 */ /* 0x001e220000008800 */
[----:B------:R-:W-:Y:S01]  /*02e0*/  UMOV UR4, 0x400 ;  /* 0x0000040000047882 */ /* 0x000fe20000000000 */
[----:B------:R-:W-:Y:S01]  /*02f0*/  UMOV UR6, 0x1 ;  /* 0x0000000100067882 */ /* 0x000fe20000000000 */
[----:B------:R-:W-:Y:S01]  /*0300*/  UMOV UR9, 0x2 ;  /* 0x0000000200097882 */ /* 0x000fe20000000000 */
[----:B------:R-:W-:-:S04]  /*0310*/  UIADD3 UR6, -UR6, 0x100000, URZ ;  /* 0x0010000006067890 */ /* 0x000fc8000fffe13f */
[----:B------:R-:W-:Y:S02]  /*0320*/  USHF.L.U32 UR7, UR6, 0xb, URZ ;  /* 0x0000000b06077899 */ /* 0x000fe4000800063f */
[----:B------:R-:W-:Y:S01]  /*0330*/  USHF.L.U32 UR6, UR6, 0x1, URZ ;  /* 0x0000000106067899 */ /* 0x000fe2000800063f */
[----:B------:R-:W-:Y:S01]  /*0340*/  ELECT P0, URZ, PT ;  /* 0x00000000003f782f */ /* 0x000fe20003800000 */
[----:B0-----:R-:W-:Y:S02]  /*0350*/  ULEA UR8, UR5, UR4, 0x18 ;  /* 0x0000000405087291 */ /* 0x001fe4000f8ec03f */
[----:B------:R-:W-:-:S04]  /*0360*/  UIADD3 UR4, -UR9, 0x100000, URZ ;  /* 0x0010000009047890 */ /* 0x000fc8000fffe13f */
[----:B------:R-:W-:Y:S02]  /*0370*/  USHF.L.U32 UR5, UR4, 0xb, URZ ;  /* 0x0000000b04057899 */ /* 0x000fe4000800063f */
[----:B------:R-:W-:Y:S01]  /*0380*/  USHF.L.U32 UR4, UR4, 0x1, URZ ;  /* 0x0000000104047899 */ /* 0x000fe2000800063f */
[----:B------:R-:W0:Y:S03]  /*0390*/  FENCE.VIEW.ASYNC.S ;  /* 0x00000000000073c6 */ /* 0x000e260000000000 */
[----:B0-----:R3:W4:Y:S08]  /*03a0*/  SYNCS.EXCH.64 URZ, [UR8+0x34830], UR6 ;  /* 0x03483006083f75b2 */ /* 0x0017300008000100 */
[----:B------:R3:W0:Y:S01]  /*03b0*/  SYNCS.EXCH.64 URZ, [UR8+0x34840], UR4 ;  /* 0x03484004083f75b2 */ /* 0x0006220008000100 */
[----:B------:R3:W0:Y:S01]  /*03c0*/  SYNCS.EXCH.64 URZ, [UR8+0x34838], UR6 ;  /* 0x03483806083f75b2 */ /* 0x0006220008000100 */
[----:B------:R3:W0:Y:S02]  /*03d0*/  SYNCS.EXCH.64 URZ, [UR8+0x34848], UR4 ;  /* 0x03484804083f75b2 */ /* 0x0006240008000100 */
[----:B---3--:R-:W-:Y:S01]  /*03e0*/  NOP ;  /* 0x0000000000007918 */ /* 0x008fe20000000000 */
.L_x_250:
[----:B------:R-:W3:Y:S01]  /*03f0*/  SHFL.IDX PT, R2, R0, RZ, 0x1f ;  /* 0x00001fff00027589 */ /* 0x000ee200000e0000 */
[----:B------:R-:W-:Y:S01]  /*0400*/  NOP ;  /* 0x0000000000007918 */ /* 0x000fe20000000000 */
[----:B---3--:R-:W-:-:S13]  /*0410*/  ISETP.NE.AND P0, PT, R2, RZ, PT ;  /* 0x000000ff0200720c */ /* 0x008fda0003f05270 */
[----:B------:R-:W-:Y:S05]  /*0420*/  @P0 BRA `(.L_x_251) ;  /* 0x0000000000480947 */ /* 0x000fea0003800000 */
[----:B0-----:R-:W0:Y:S01]  /*0430*/  S2UR UR5, SR_CgaCtaId ;  /* 0x00000000000579c3 */ /* 0x001e220000008800 */
[----:B------:R-:W-:Y:S01]  /*0440*/  UMOV UR4, 0x400 ;  /* 0x0000040000047882 */ /* 0x000fe20000000000 */
[----:B------:R-:W-:Y:S01]  /*0450*/  UMOV UR6, 0x1 ;  /* 0x0000000100067882 */ /* 0x000fe20000000000 */
[----:B------:R-:W-:Y:S01]  /*0460*/  UMOV UR7, 0x2 ;  /* 0x0000000200077882 */ /* 0x000fe20000000000 */
[----:B------:R-:W-:Y:S01]  /*0470*/  ELECT P0, URZ, PT ;  /* 0x00000000003f782f */ /* 0x000fe20003800000 */
[----:B0-----:R-:W-:Y:S02]  /*0480*/  ULEA UR8, UR5, UR4, 0x18 ;  /* 0x0000000405087291 */ /* 0x001fe4000f8ec03f */
[----:B------:R-:W-:-:S04]  /*0490*/  UIADD3 UR4, -UR6, 0x100000, URZ ;  /* 0x0010000006047890 */ /* 0x000fc8000fffe13f */
[----:B------:R-:W-:Y:S02]  /*04a0*/  USHF.L.U32 UR5, UR4, 0xb, URZ ;  /* 0x0000000b04057899 */ /* 0x000fe4000800063f */
[----:B------:R-:W-:Y:S02]  /*04b0*/  USHF.L.U32 UR4, UR4, 0x1, URZ ;  /* 0x0000000104047899 */ /* 0x000fe4000800063f */
[----:B------:R-:W-:-:S04]  /*04c0*/  UIADD3 UR6, -UR7, 0x100000, URZ ;  /* 0x0010000007067890 */ /* 0x000fc8000fffe13f */
[----:B------:R-:W-:Y:S02]  /*04d0*/  USHF.L.U32 UR7, UR6, 0xb, URZ ;  /* 0x0000000b06077899 */ /* 0x000fe4000800063f */
[----:B------:R-:W-:Y:S01]  /*04e0*/  USHF.L.U32 UR6, UR6, 0x1, URZ ;  /* 0x0000000106067899 */ /* 0x000fe2000800063f */
[----:B------:R-:W0:Y:S03]  /*04f0*/  FENCE.VIEW.ASYNC.S ;  /* 0x00000000000073c6 */ /* 0x000e260000000000 */
[----:B0-----:R3:W0:Y:S08]  /*0500*/  SYNCS.EXCH.64 URZ, [UR8+0x34850], UR4 ;  /* 0x03485004083f75b2 */ /* 0x0016300008000100 */
[----:B------:R3:W0:Y:S01]  /*0510*/  SYNCS.EXCH.64 URZ, [UR8+0x34860], UR6 ;  /* 0x03486006083f75b2 */ /* 0x0006220008000100 */
[----:B------:R3:W0:Y:S01]  /*0520*/  SYNCS.EXCH.64 URZ, [UR8+0x34858], UR4 ;  /* 0x03485804083f75b2 */ /* 0x0006220008000100 */
[----:B------:R3:W0:Y:S02]  /*0530*/  SYNCS.EXCH.64 URZ, [UR8+0x34868], UR6 ;  /* 0x03486806083f75b2 */ /* 0x0006240008000100 */
[----:B---3--:R-:W-:Y:S01]  /*0540*/  NOP ;  /* 0x0000000000007918 */ /* 0x008fe20000000000 */
.L_x_251:
[----:B------:R-:W3:Y:S01]  /*0550*/  SHFL.IDX PT, R2, R0, RZ, 0x1f ;  /* 0x00001fff00027589 */ /* 0x000ee200000e0000 */
[----:B------:R-:W-:Y:S01]  /*0560*/  NOP ;  /* 0x0000000000007918 */ /* 0x000fe20000000000 */
[----:B---3--:R-:W-:-:S13]  /*0570*/  ISETP.NE.AND P0, PT, R2, RZ, PT ;  /* 0x000000ff0200720c */ /* 0x008fda0003f05270 */
[----:B------:R-:W-:Y:S05]  /*0580*/  @P0 BRA `(.L_x_252) ;  /* 0x0000000000380947 */ /* 0x000fea0003800000 */
[----:B0-----:R-:W0:Y:S01]  /*0590*/  S2UR UR5, SR_CgaCtaId ;  /* 0x00000000000579c3 */ /* 0x001e220000008800 */
[----:B------:R-:W-:Y:S01]  /*05a0*/  UMOV UR4, 0x400 ;  /* 0x0000040000047882 */ /* 0x000fe20000000000 */
[----:B------:R-:W-:Y:S01]  /*05b0*/  UMOV UR7, 0x1 ;  /* 0x0000000100077882 */ /* 0x000fe20000000000 */
[----:B------:R-:W-:Y:S01]  /*05c0*/  ELECT P0, URZ, PT ;  /* 0x00000000003f782f */ /* 0x000fe20003800000 */
[----:B0-----:R-:W-:Y:S02]  /*05d0*/  ULEA UR6, UR5, UR4, 0x18 ;  /* 0x0000000405067291 */ /* 0x001fe4000f8ec03f */
[----:B------:R-:W-:-:S04]  /*05e0*/  UIADD3 UR4, -UR7, 0x100000, URZ ;  /* 0x0010000007047890 */ /* 0x000fc8000fffe13f */
[----:B------:R-:W-:Y:S02]  /*05f0*/  USHF.L.U32 UR5, UR4, 0xb, URZ ;  /* 0x0000000b04057899 */ /* 0x000fe4000800063f */
[----:B------:R-:W-:Y:S01]  /*0600*/  USHF.L.U32 UR4, UR4, 0x1, URZ ;  /* 0x0000000104047899 */ /* 0x000fe2000800063f */
[----:B------:R-:W0:Y:S11]  /*0610*/  FENCE.VIEW.ASYNC.S ;  /* 0x00000000000073c6 */ /* 0x000e360000000000 */
[----:B0-----:R3:W0:Y:S01]  /*0620*/  SYNCS.EXCH.64 URZ, [UR6+0x34870], UR4 ;  /* 0x03487004063f75b2 */ /* 0x0016220008000100 */
[----:B------:R3:W0:Y:S01]  /*0630*/  SYNCS.EXCH.64 URZ, [UR6+0x34880], UR4 ;  /* 0x03488004063f75b2 */ /* 0x0006220008000100 */
[----:B------:R3:W0:Y:S01]  /*0640*/  SYNCS.EXCH.64 URZ, [UR6+0x34878], UR4 ;  /* 0x03487804063f75b2 */ /* 0x0006220008000100 */
[----:B------:R3:W0:Y:S02]  /*0650*/  SYNCS.EXCH.64 URZ, [UR6+0x34888], UR4 ;  /* 0x03488804063f75b2 */ /* 0x0006240008000100 */
[----:B---3--:R-:W-:Y:S01]  /*0660*/  NOP ;  /* 0x0000000000007918 */ /* 0x008fe20000000000 */
.L_x_252:
        /* <DEDUP_REMOVED lines=22> */
.L_x_253:
        /* <DEDUP_REMOVED lines=22> */
.L_x_254:
[----:B0-----:R-:W-:Y:S01]  /*0930*/  UMOV UR4, 0x1 ;  /* 0x0000000100047882 */ /* 0x001fe20000000000 */
[----:B------:R-:W-:Y:S01]  /*0940*/  PLOP3.LUT P0, PT, PT, PT, UP0, 0x80, 0x0 ;  /* 0x000000000000781c */ /* 0x000fe20003f0f008 */
[----:B------:R-:W-:Y:S01]  /*0950*/  USEL UR4, UR4, 0x2, !UP0 ;  /* 0x0000000204047887 */ /* 0x000fe2000c000000 */
[----:B------:R-:W-:-:S05]  /*0960*/  NOP ;  /* 0x0000000000007918 */ /* 0x000fca0000000000 */
[----:B------:R-:W-:-:S05]  /*0970*/  IMAD.U32 R2, RZ, RZ, UR4 ;  /* 0x00000004ff027e24 */ /* 0x000fca000f8e00ff */
[----:B------:R0:W-:Y:S01]  /*0980*/  STL [R1+0x30], R2 ;  /* 0x0000300201007387 */ /* 0x0001e20000100800 */
[----:B-12-4-:R-:W-:Y:S06]  /*0990*/  BAR.SYNC.DEFER_BLOCKING 0x0 ;  /* 0x0000000000007b1d */ /* 0x016fec0000010000 */
[----:B------:R-:W-:Y:S05]  /*09a0*/  @!P0 BRA `(.L_x_255) ;  /* 0x0000008400188947 */ /* 0x000fea0003800000 */
.L_x_256:
[----:B------:R-:W-:-:S08]  /*09b0*/  NOP ;  /* 0x0000000000007918 */ /* 0x000fd00000000000 */
[----:B------:R-:W1:Y:S02]  /*09c0*/  USETMAXREG.TRY_ALLOC.CTAPOOL UP0, 0xf0 ;  /* 0x000000f0000079c8 */ /* 0x000e640008000600 */
[----:B-1----:R-:W-:-:S13]  /*09d0*/  PLOP3.LUT P0, PT, PT, PT, UP0, 0x80, 0x0 ;  /* 0x000000000000781c */ /* 0x002fda0003f0f008 */
[----:B------:R-:W-:Y:S05]  /*09e0*/  @!P0 BRA `(.L_x_256) ;  /* 0xfffffffc00f08947 */ /* 0x000fea000383ffff */
[----:B------:R-:W1:Y:S08]  /*09f0*/  S2UR UR5, SR_CgaCtaId ;  /* 0x00000000000579c3 */ /* 0x000e700000008800 */
[----:B------:R-:W-:Y:S06]  /*0a00*/  BAR.ARV 0x8, 0x120 ;  /* 0x0204800000007b1d */ /* 0x000fec0000002000 */
[----:B------:R-:W-:-:S02]  /*0a10*/  UMOV UR4, 0x400 ;  /* 0x0000040000047882 */ /* 0x000fc40000000000 */
[----:B------:R-:W-:Y:S01]  /*0a20*/  BAR.SYNC.DEFER_BLOCKING 0x5, 0x120 ;  /* 0x0144800000007b1d */ /* 0x000fe20000010000 */
[----:B-1----:R-:W-:-:S09]  /*0a30*/  ULEA UR4, UR5, UR4, 0x18 ;  /* 0x0000000405047291 */ /* 0x002fd2000f8ec03f */
[----:B------:R-:W1:Y:S01]  /*0a40*/  LDS.128 R44, [UR4+0x348d0] ;  /* 0x0348d004ff2c7984 */ /* 0x000e620008000c00 */
[----:B------:R-:W-:Y:S01]  /*0a50*/  ULDC UR4, c[0x0][0xc14] ;  /* 0x0003050000047ab9 */ /* 0x000fe20000000800 */
[----:B------:R-:W-:Y:S06]  /*0a60*/  BAR.ARV 0x4, 0x120 ;  /* 0x0104800000007b1d */ /* 0x000fec0000002000 */
[----:B-1----:R-:W-:-:S13]  /*0a70*/  ISETP.GE.AND P0, PT, R47, UR4, PT ;  /* 0x000000042f007c0c */ /* 0x002fda000bf06270 */
[----:B------:R-:W-:Y:S05]  /*0a80*/  @P0 EXIT ;  /* 0x000000000000094d */ /* 0x000fea0003800000 */
[----:B0-----:R-:W2:Y:S01]  /*0a90*/  LDL R2, [R1+0x30] ;  /* 0x0000300001027983 */ /* 0x001ea20000100800 */
[----:B------:R-:W-:Y:S01]  /*0aa0*/  R2UR UR5, R46 ;  /* 0x000000002e0572ca */ /* 0x000fe200000e0000 */
[----:B------:R-:W-:Y:S01]  /*0ab0*/  IMAD.MOV.U32 R188, RZ, RZ, -0x2 ;  /* 0xfffffffeffbc7424 */ /* 0x000fe200078e00ff */
[----:B------:R-:W0:Y:S01]  /*0ac0*/  S2R R0, SR_TID.X ;  /* 0x0000000000007919 */ /* 0x000e220000002100 */
[----:B------:R-:W-:Y:S02]  /*0ad0*/  IMAD.MOV.U32 R185, RZ, RZ, RZ ;  /* 0x000000ffffb97224 */ /* 0x000fe400078e00ff */
[----:B------:R-:W-:Y:S02]  /*0ae0*/  IMAD.MOV.U32 R16, RZ, RZ, RZ ;  /* 0x000000ffff107224 */ /* 0x000fe400078e00ff */
[----:B0-----:R-:W-:-:S05]  /*0af0*/  VIADD R192, R0, 0xffffff80 ;  /* 0xffffff8000c07836 */ /* 0x001fca0000000000 */
[----:B------:R-:W-:-:S04]  /*0b00*/  SHF.R.S32.HI R3, RZ, 0x1f, R192 ;  /* 0x0000001fff037819 */ /* 0x000fc800000114c0 */
[CC--:B------:R-:W-:Y:S02]  /*0b10*/  LEA.HI R0, R3.reuse, R192.reuse, RZ, 0x7 ;  /* 0x000000c003007211 */ /* 0x0c0fe400078f38ff */
[----:B------:R-:W-:Y:S02]  /*0b20*/  LEA.HI R4, R3, R192, RZ, 0x5 ;  /* 0x000000c003047211 */ /* 0x000fe400078f28ff */
[----:B------:R-:W-:Y:S02]  /*0b30*/  LOP3.LUT R5, R0, 0xffffff80, RZ, 0xc0, !PT ;  /* 0xffffff8000057812 */ /* 0x000fe400078ec0ff */
[----:B------:R-:W-:Y:S01]  /*0b40*/  SHF.R.S32.HI R187, RZ, 0x7, R0 ;  /* 0x00000007ffbb7819 */ /* 0x000fe20000011400 */
[----:B------:R-:W-:Y:S02]  /*0b50*/  IMAD.SHL.U32 R4, R4, 0x20, RZ ;  /* 0x0000002004047824 */ /* 0x000fe400078e00ff */
[----:B------:R-:W-:Y:S01]  /*0b60*/  IMAD.IADD R186, R192, 0x1, -R5 ;  /* 0x00000001c0ba7824 */ /* 0x000fe200078e0a05 */
[----:B------:R-:W-:-:S02]  /*0b70*/  LEA.HI R0, R0, R187, RZ, 0x1 ;  /* 0x000000bb00007211 */ /* 0x000fc400078f08ff */
[----:B------:R-:W-:Y:S02]  /*0b80*/  LOP3.LUT R4, R4, 0xfffffc00, RZ, 0xc0, !PT ;  /* 0xfffffc0004047812 */ /* 0x000fe400078ec0ff */
[----:B------:R-:W-:Y:S02]  /*0b90*/  SHF.R.S32.HI R9, RZ, 0x1f, R186 ;  /* 0x0000001fff097819 */ /* 0x000fe400000114ba */
[----:B------:R-:W-:Y:S02]  /*0ba0*/  LOP3.LUT R0, R0, 0x3fffffe, RZ, 0xc0, !PT ;  /* 0x03fffffe00007812 */ /* 0x000fe400078ec0ff */
[CC--:B------:R-:W-:Y:S02]  /*0bb0*/  LEA.HI R6, R9.reuse, R186.reuse, RZ, 0x2 ;  /* 0x000000ba09067211 */ /* 0x0c0fe400078f10ff */
[----:B------:R-:W-:Y:S01]  /*0bc0*/  LEA.HI R9, R9, R186, RZ, 0x5 ;  /* 0x000000ba09097211 */ /* 0x000fe200078f28ff */
[----:B------:R-:W-:Y:S01]  /*0bd0*/  IMAD.IADD R0, R187, 0x1, -R0 ;  /* 0x00000001bb007824 */ /* 0x000fe200078e0a00 */
[----:B------:R-:W-:-:S02]  /*0be0*/  SHF.R.S32.HI R8, RZ, 0x2, R6 ;  /* 0x00000002ff087819 */ /* 0x000fc40000011406 */
[----:B------:R-:W-:Y:S02]  /*0bf0*/  SHF.R.S32.HI R11, RZ, 0x1f, R6 ;  /* 0x0000001fff0b7819 */ /* 0x000fe40000011406 */
[----:B------:R-:W-:Y:S02]  /*0c00*/  SHF.R.S32.HI R9, RZ, 0x5, R9 ;  /* 0x00000005ff097819 */ /* 0x000fe40000011409 */
[----:B------:R-:W-:-:S04]  /*0c10*/  LEA.HI R11, R11, R8, RZ, 0x3 ;  /* 0x000000080b0b7211 */ /* 0x000fc800078f18ff */
[----:B------:R-:W-:-:S05]  /*0c20*/  LOP3.LUT R11, R11, 0xfffffff8, RZ, 0xc0, !PT ;  /* 0xfffffff80b0b7812 */ /* 0x000fca00078ec0ff */
[----:B------:R-:W-:-:S04]  /*0c30*/  IMAD.IADD R8, R8, 0x1, -R11 ;  /* 0x0000000108087824 */ /* 0x000fc800078e0a0b */
[----:B------:R-:W-:-:S04]  /*0c40*/  IMAD R9, R9, 0x10, R8 ;  /* 0x0000001009097824 */ /* 0x000fc800078e0208 */
[----:B------:R-:W-:Y:S01]  /*0c50*/  IMAD R189, R0, 0x40, R9 ;  /* 0x0000004000bd7824 */ /* 0x000fe200078e0209 */
[----:B--2---:R-:W-:Y:S02]  /*0c60*/  R2UR UR4, R2 ;  /* 0x00000000020472ca */ /* 0x004fe400000e0000 */
[CC--:B------:R-:W-:Y:S02]  /*0c70*/  LEA.HI R2, R3.reuse, R192.reuse, RZ, 0x4 ;  /* 0x000000c003027211 */ /* 0x0c0fe400078f20ff */
[----:B------:R-:W-:Y:S02]  /*0c80*/  LEA.HI R3, R3, R192, RZ, 0x3 ;  /* 0x000000c003037211 */ /* 0x000fe400078f18ff */
[----:B------:R-:W-:Y:S02]  /*0c90*/  SHF.R.S32.HI R7, RZ, 0x4, R2 ;  /* 0x00000004ff077819 */ /* 0x000fe40000011402 */
[C---:B------:R-:W-:Y:S02]  /*0ca0*/  LOP3.LUT R5, R2.reuse, 0x3fffff0, RZ, 0xc0, !PT ;  /* 0x03fffff002057812 */ /* 0x040fe400078ec0ff */
[----:B------:R-:W-:-:S02]  /*0cb0*/  LEA.HI R2, R2, R7, RZ, 0x1 ;  /* 0x0000000702027211 */ /* 0x000fc400078f08ff */
[----:B------:R-:W-:Y:S01]  /*0cc0*/  SHF.R.S32.HI R18, RZ, 0x3, R3 ;  /* 0x00000003ff127819 */ /* 0x000fe20000011403 */
[----:B------:R-:W-:Y:S01]  /*0cd0*/  IMAD.IADD R5, R192, 0x1, -R5 ;  /* 0x00000001c0057824 */ /* 0x000fe200078e0a05 */
[----:B------:R-:W-:Y:S01]  /*0ce0*/  LOP3.LUT R2, R2, 0x1ffffffe, RZ, 0xc0, !PT ;  /* 0x1ffffffe02027812 */ /* 0x000fe200078ec0ff */
[----:B------:R-:W-:Y:S02]  /*0cf0*/  ULOP3.LUT UR4, UR4, 0x1, URZ, 0xfc, !UPT ;  /* 0x0000000104047892 */ /* 0x000fe4000f8efc3f */
[----:B------:R-:W-:Y:S02]  /*0d00*/  IMAD R5, R5, 0x40, R4 ;  /* 0x0000004005057824 */ /* 0x000fe400078e0204 */
[----:B------:R-:W-:Y:S01]  /*0d10*/  IMAD.IADD R2, R7, 0x1, -R2 ;  /* 0x0000000107027824 */ /* 0x000fe200078e0a02 */
[----:B------:R-:W-:Y:S01]  /*0d20*/  LOP3.LUT R7, R6, 0x7ffffffc, RZ, 0xc0, !PT ;  /* 0x7ffffffc06077812 */ /* 0x000fe200078ec0ff */
[----:B------:R-:W-:Y:S02]  /*0d30*/  IMAD.U32 R191, RZ, RZ, UR4 ;  /* 0x00000004ffbf7e24 */ /* 0x000fe4000f8e00ff */
[----:B------:R-:W-:Y:S01]  /*0d40*/  IMAD R190, R2, 0x8, R5 ;  /* 0x0000000802be7824 */ /* 0x000fe200078e0205 */
[----:B------:R-:W-:Y:S01]  /*0d50*/  LOP3.LUT R5, R3, 0x1ffffff8, RZ, 0xc0, !PT ;  /* 0x1ffffff803057812 */ /* 0x000fe200078ec0ff */
[----:B------:R-:W-:-:S02]  /*0d60*/  IMAD.IADD R7, R186, 0x1, -R7 ;  /* 0x00000001ba077824 */ /* 0x000fc400078e0a07 */
[----:B------:R-:W-:Y:S02]  /*0d70*/  IMAD.MOV.U32 R2, RZ, RZ, RZ ;  /* 0x000000ffff027224 */ /* 0x000fe400078e00ff */
[----:B------:R-:W-:Y:S02]  /*0d80*/  IMAD.IADD R5, R192, 0x1, -R5 ;  /* 0x00000001c0057824 */ /* 0x000fe400078e0a05 */
[----:B------:R-:W-:Y:S02]  /*0d90*/  IMAD R188, R7, R188, 0x80 ;  /* 0x0000008007bc7424 */ /* 0x000fe400078e02bc */
[----:B------:R-:W-:-:S07]  /*0da0*/  IMAD.SHL.U32 R17, R5, 0x8, RZ ;  /* 0x0000000805117824 */ /* 0x000fce00078e00ff */
.L_x_299:
[----:B0---45:R-:W0:Y:S01]  /*0db0*/  LDC.64 R4, c[0x0][0xc60] ;  /* 0x00031800ff047b82 */ /* 0x031e220000000a00 */
[----:B------:R-:W-:Y:S01]  /*0dc0*/  ULDC.64 UR10, c[0x0][0x208] ;  /* 0x00008200000a7ab9 */ /* 0x000fe20000000a00 */
[----:B------:R-:W-:Y:S01]  /*0dd0*/  ULDC.64 UR6, c[0x0][0xa28] ;  /* 0x00028a0000067ab9 */ /* 0x000fe20000000a00 */
[----:B------:R-:W-:Y:S01]  /*0de0*/  ULDC.64 UR8, c[0x0][0xa20] ;  /* 0x0002880000087ab9 */ /* 0x000fe20000000a00 */
[----:B0-----:R-:W-:-:S06]  /*0df0*/  IMAD.WIDE R4, R47, 0x4, R4 ;  /* 0x000000042f047825 */ /* 0x001fcc00078e0204 */
[----:B--2---:R-:W2:Y:S01]  /*0e00*/  LDG.E R4, desc[UR10][R4.64] ;  /* 0x0000000a04047981 */ /* 0x004ea2000c1e1900 */
[----:B------:R-:W-:Y:S02]  /*0e10*/  UISETP.NE.U32.AND UP0, UPT, UR6, URZ, UPT ;  /* 0x0000003f0600728c */ /* 0x000fe4000bf05070 */
[----:B------:R-:W-:Y:S02]  /*0e20*/  UISETP.NE.U32.AND UP1, UPT, UR8, URZ, UPT ;  /* 0x0000003f0800728c */ /* 0x000fe4000bf25070 */
[----:B------:R-:W-:Y:S02]  /*0e30*/  UISETP.NE.AND.EX UP0, UPT, UR7, URZ, UPT, UP0 ;  /* 0x0000003f0700728c */ /* 0x000fe4000bf05300 */
[----:B------:R-:W-:-:S04]  /*0e40*/  UISETP.NE.AND.EX UP1, UPT, UR9, URZ, UPT, UP1 ;  /* 0x0000003f0900728c */ /* 0x000fc8000bf25310 */
[----:B------:R-:W-:Y:S02]  /*0e50*/  PLOP3.LUT P0, PT, PT, PT, UP0, 0x80, 0x0 ;  /* 0x000000000000781c */ /* 0x000fe40003f0f008 */
[----:B------:R-:W-:Y:S02]  /*0e60*/  PLOP3.LUT P1, PT, PT, PT, UP1, 0x80, 0x0 ;  /* 0x000000000000781c */ /* 0x000fe40003f2f018 */
[----:B--2---:R-:W-:-:S13]  /*0e70*/  R2UR UR61, R4 ;  /* 0x00000000043d72ca */ /* 0x004fda00000e0000 */
[----:B------:R-:W-:Y:S02]  /*0e80*/  USHF.R.S32.HI UR4, URZ, 0x1f, UR61 ;  /* 0x0000001f3f047899 */ /* 0x000fe4000801143d */
[----:B------:R-:W-:Y:S02]  /*0e90*/  @UP0 ULEA UR6, UP2, UR61, UR6, 0x2 ;  /* 0x000000063d060291 */ /* 0x000fe4000f84103f */
[----:B------:R-:W-:Y:S02]  /*0ea0*/  @UP1 ULEA UR8, UP3, UR61, UR8, 0x2 ;  /* 0x000000083d081291 */ /* 0x000fe4000f86103f */
[----:B------:R-:W-:Y:S02]  /*0eb0*/  @UP0 ULEA.HI.X UR7, UR61, UR7, UR4, 0x2, UP2 ;  /* 0x000000073d070291 */ /* 0x000fe400090f1404 */
[----:B------:R-:W-:Y:S01]  /*0ec0*/  IMAD.U32 R184, RZ, RZ, UR4 ;  /* 0x00000004ffb87e24 */ /* 0x000fe2000f8e00ff */
[----:B------:R-:W-:Y:S01]  /*0ed0*/  @UP1 ULEA.HI.X UR9, UR61, UR9, UR4, 0x2, UP3 ;  /* 0x000000093d091291 */ /* 0x000fe200098f1404 */
[----:B------:R-:W-:-:S02]  /*0ee0*/  IMAD.U32 R4, RZ, RZ, UR6 ;  /* 0x00000006ff047e24 */ /* 0x000fc4000f8e00ff */
[----:B---3--:R-:W-:Y:S01]  /*0ef0*/  IMAD.U32 R6, RZ, RZ, UR8 ;  /* 0x00000008ff067e24 */ /* 0x008fe2000f8e00ff */
[----:B------:R-:W-:Y:S01]  /*0f00*/  ULDC UR4, c[0x0][0x404] ;  /* 0x0001010000047ab9 */ /* 0x000fe20000000800 */
[----:B------:R-:W-:Y:S01]  /*0f10*/  IMAD.U32 R5, RZ, RZ, UR7 ;  /* 0x00000007ff057e24 */ /* 0x000fe2000f8e00ff */
[----:B------:R-:W-:Y:S01]  /*0f20*/  ULDC.64 UR6, c[0x0][0x3f8] ;  /* 0x0000fe0000067ab9 */ /* 0x000fe20000000a00 */
[----:B------:R-:W-:-:S03]  /*0f30*/  IMAD.U32 R7, RZ, RZ, UR9 ;  /* 0x00000009ff077e24 */ /* 0x000fc6000f8e00ff */
[----:B------:R-:W2:Y:S04]  /*0f40*/  @P0 LDG.E R4, desc[UR10][R4.64] ;  /* 0x0000000a04040981 */ /* 0x000ea8000c1e1900 */
[----:B------:R-:W3:Y:S01]  /*0f50*/  @P1 LDG.E R6, desc[UR10][R6.64] ;  /* 0x0000000a06061981 */ /* 0x000ee2000c1e1900 */
[----:B------:R-:W-:Y:S01]  /*0f60*/  UISETP.NE.U32.AND UP0, UPT, UR6, URZ, UPT ;  /* 0x0000003f0600728c */ /* 0x000fe2000bf05070 */
[----:B------:R-:W-:Y:S01]  /*0f70*/  IMAD.MOV.U32 R22, RZ, RZ, R45 ;  /* 0x000000ffff167224 */ /* 0x000fe200078e002d */
[----:B------:R-:W-:Y:S01]  /*0f80*/  UMOV UR48, URZ ;  /* 0x0000003f00307c82 */ /* 0x000fe20008000000 */
[----:B------:R-:W-:Y:S01]  /*0f90*/  ULDC UR6, c[0x0][0x2e0] ;  /* 0x0000b80000067ab9 */ /* 0x000fe20000000800 */
[----:B------:R-:W-:Y:S01]  /*0fa0*/  UISETP.NE.AND.EX UP0, UPT, UR7, URZ, UPT, UP0 ;  /* 0x0000003f0700728c */ /* 0x000fe2000bf05300 */
[----:B------:R-:W-:Y:S01]  /*0fb0*/  IMAD.MOV.U32 R0, RZ, RZ, RZ ;  /* 0x000000ffff007224 */ /* 0x000fe200078e00ff */
[----:B------:R-:W-:-:S02]  /*0fc0*/  CS2R R20, SRZ ;  /* 0x0000000000147805 */ /* 0x000fc4000001ff00 */
[----:B------:R-:W-:Y:S01]  /*0fd0*/  CS2R R86, SRZ ;  /* 0x0000000000567805 */ /* 0x000fe2000001ff00 */
[----:B------:R-:W-:Y:S01]  /*0fe0*/  USEL UR4, UR4, 0x1, UP0 ;  /* 0x0000000104047887 */ /* 0x000fe20008000000 */
[----:B------:R-:W-:Y:S02]  /*0ff0*/  CS2R R84, SRZ ;  /* 0x0000000000547805 */ /* 0x000fe4000001ff00 */
[----:B------:R-:W-:Y:S02]  /*1000*/  CS2R R82, SRZ ;  /* 0x0000000000527805 */ /* 0x000fe4000001ff00 */
[----:B------:R-:W-:Y:S01]  /*1010*/  CS2R R80, SRZ ;  /* 0x0000000000507805 */ /* 0x000fe2000001ff00 */
[----:B------:R-:W-:Y:S01]  /*1020*/  UIMAD UR4, UR4, UR6, URZ ;  /* 0x00000006040472a4 */ /* 0x000fe2000f8e023f */
        /* <DEDUP_REMOVED lines=14> */
[----:B-1----:R-:W-:Y:S02]  /*1110*/  CS2R R50, SRZ ;  /* 0x0000000000327805 */ /* 0x002fe4000001ff00 */
[----:B------:R-:W-:Y:S02]  /*1120*/  CS2R R48, SRZ ;  /* 0x0000000000307805 */ /* 0x000fe4000001ff00 */
[----:B------:R-:W-:Y:S02]  /*1130*/  CS2R R32, SRZ ;  /* 0x0000000000207805 */ /* 0x000fe4000001ff00 */
[----:B------:R-:W-:Y:S02]  /*1140*/  CS2R R36, SRZ ;  /* 0x0000000000247805 */ /* 0x000fe4000001ff00 */
[----:B------:R-:W-:Y:S02]  /*1150*/  CS2R R42, SRZ ;  /* 0x00000000002a7805 */ /* 0x000fe4000001ff00 */
[----:B------:R-:W-:-:S02]  /*1160*/  CS2R R40, SRZ ;  /* 0x0000000000287805 */ /* 0x000fc4000001ff00 */
[----:B------:R-:W-:Y:S01]  /*1170*/  CS2R R38, SRZ ;  /* 0x0000000000267805 */ /* 0x000fe2000001ff00 */
[----:B------:R-:W-:Y:S01]  /*1180*/  IMAD.U32 R23, RZ, RZ, UR5 ;  /* 0x00000005ff177e24 */ /* 0x000fe2000f8e00ff */
[----:B--2---:R-:W-:Y:S02]  /*1190*/  @P0 R2UR UR48, R4 ;  /* 0x00000000043002ca */ /* 0x004fe400000e0000 */
[----:B------:R-:W-:Y:S02]  /*11a0*/  PLOP3.LUT P0, PT, PT, PT, PT, 0x80, 0x0 ;  /* 0x000000000000781c */ /* 0x000fe40003f0f070 */
[----:B---3--:R-:W-:Y:S01]  /*11b0*/  @P1 R2UR UR4, R6 ;  /* 0x00000000060412ca */ /* 0x008fe200000e0000 */
[----:B------:R-:W-:-:S14]  /*11c0*/  @P1 BRA `(.L_x_257) ;  /* 0x0000000000381947 */ /* 0x000fdc0003800000 */
[----:B------:R-:W-:Y:S02]  /*11d0*/  ULDC.64 UR6, c[0x0][0xa08] ;  /* 0x0002820000067ab9 */ /* 0x000fe40000000a00 */
[----:B------:R-:W-:-:S04]  /*11e0*/  ISETP.NE.U32.AND P1, PT, RZ, UR6, PT ;  /* 0x00000006ff007c0c */ /* 0x000fc8000bf25070 */
[----:B------:R-:W-:-:S13]  /*11f0*/  ISETP.NE.AND.EX P1, PT, RZ, UR7, PT, P1 ;  /* 0x00000007ff007c0c */ /* 0x000fda000bf25310 */
[----:B------:R-:W-:Y:S05]  /*1200*/  @!P1 BRA `(.L_x_257) ;  /* 0x0000000000289947 */ /* 0x000fea0003800000 */
[----:B------:R-:W-:Y:S01]  /*1210*/  ULDC.64 UR4, c[0x0][0xa08] ;  /* 0x0002820000047ab9 */ /* 0x000fe20000000a00 */
[----:B------:R-:W-:Y:S01]  /*1220*/  ULDC.64 UR6, c[0x0][0x208] ;  /* 0x0000820000067ab9 */ /* 0x000fe20000000a00 */
[----:B------:R-:W-:-:S06]  /*1230*/  UIMAD.WIDE UR4, UR61, 0x4, UR4 ;  /* 0x000000043d0478a5 */ /* 0x000fcc000f8e0204 */
[----:B------:R-:W-:Y:S02]  /*1240*/  IMAD.U32 R4, RZ, RZ, UR4 ;  /* 0x00000004ff047e24 */ /* 0x000fe4000f8e00ff */
[----:B------:R-:W-:-:S05]  /*1250*/  IMAD.U32 R5, RZ, RZ, UR5 ;  /* 0x00000005ff057e24 */ /* 0x000fca000f8e00ff */
[----:B------:R-:W2:Y:S04]  /*1260*/  LDG.E R6, desc[UR6][R4.64] ;  /* 0x0000000604067981 */ /* 0x000ea8000c1e1900 */
[----:B------:R-:W3:Y:S01]  /*1270*/  LDG.E R3, desc[UR6][R4.64+0x4] ;  /* 0x0000040604037981 */ /* 0x000ee2000c1e1900 */
[----:B--2---:R-:W-:Y:S02]  /*1280*/  R2UR UR4, R6 ;  /* 0x00000000060472ca */ /* 0x004fe400000e0000 */
[----:B---3--:R-:W-:-:S13]  /*1290*/  R2UR UR5, R3 ;  /* 0x00000000030572ca */ /* 0x008fda00000e0000 */
[----:B------:R-:W-:-:S12]  /*12a0*/  UIADD3 UR4, -UR4, UR5, URZ ;  /* 0x0000000504047290 */ /* 0x000fd8000fffe13f */
.L_x_257:
[----:B------:R-:W-:Y:S01]  /*12b0*/  UIADD3 UR48, -UR48, UR4, URZ ;  /* 0x0000000430307290 */ /* 0x000fe2000fffe13f */
[----:B------:R-:W-:Y:S02]  /*12c0*/  CS2R R88, SRZ ;  /* 0x0000000000587805 */ /* 0x000fe4000001ff00 */
[----:B------:R-:W-:Y:S02]  /*12d0*/  CS2R R34, SRZ ;  /* 0x0000000000227805 */ /* 0x000fe4000001ff00 */
[----:B------:R-:W-:Y:S01]  /*12e0*/  CS2R R90, SRZ ;  /* 0x00000000005a7805 */ /* 0x000fe2000001ff00 */
[----:B------:R-:W-:Y:S01]  /*12f0*/  UISETP.GE.AND UP0, UPT, UR48, 0x1, UPT ;  /* 0x000000013000788c */ /* 0x000fe2000bf06270 */
[----:B------:R-:W-:Y:S01]  /*1300*/  CS2R R6, SRZ ;  /* 0x0000000000067805 */ /* 0x000fe2000001ff00 */
[----:B------:R-:W-:Y:S01]  /*1310*/  UIADD3 UR4, UR48, 0x7f, URZ ;  /* 0x0000007f30047890 */ /* 0x000fe2000fffe03f */
[----:B------:R-:W-:Y:S02]  /*1320*/  IMAD.MOV.U32 R8, RZ, RZ, RZ ;  /* 0x000000ffff087224 */ /* 0x000fe400078e00ff */
[----:B------:R-:W-:Y:S01]  /*1330*/  IMAD.MOV.U32 R10, RZ, RZ, RZ ;  /* 0x000000ffff0a7224 */ /* 0x000fe200078e00ff */
[----:B------:R-:W-:Y:S01]  /*1340*/  PLOP3.LUT P1, PT, PT, PT, UP0, 0x80, 0x0 ;  /* 0x000000000000781c */ /* 0x000fe20003f2f008 */
[----:B------:R-:W-:Y:S01]  /*1350*/  USHF.R.S32.HI UR5, URZ, 0x1f, UR4 ;  /* 0x0000001f3f057899 */ /* 0x000fe20008011404 */
[----:B------:R-:W-:-:S02]  /*1360*/  IMAD.MOV.U32 R93, RZ, RZ, RZ ;  /* 0x000000ffff5d7224 */ /* 0x000fc400078e00ff */
[----:B------:R-:W-:Y:S01]  /*1370*/  IMAD.MOV.U32 R12, RZ, RZ, RZ ;  /* 0x000000ffff0c7224 */ /* 0x000fe200078e00ff */
[----:B------:R-:W-:Y:S01]  /*1380*/  ULEA.HI UR5, UR5, UR4, URZ, 0x7 ;  /* 0x0000000405057291 */ /* 0x000fe2000f8f383f */
[----:B------:R-:W-:-:S07]  /*1390*/  IMAD.MOV.U32 R95, RZ, RZ, RZ ;  /* 0x000000ffff5f7224 */ /* 0x000fce00078e00ff */
[----:B------:R-:W-:Y:S05]  /*13a0*/  @!P1 BRA `(.L_x_258) ;  /* 0x0000005800649947 */ /* 0x000fea0003800000 */
[----:B------:R-:W0:Y:S01]  /*13b0*/  SHFL.IDX PT, R0, R187, RZ, 0x1f ;  /* 0x00001fffbb007589 */ /* 0x000e2200000e0000 */
[----:B------:R-:W1:Y:S01]  /*13c0*/  S2UR UR8, SR_CgaCtaId ;  /* 0x00000000000879c3 */ /* 0x000e620000008800 */
[----:B------:R-:W-:Y:S01]  /*13d0*/  UMOV UR7, 0x400 ;  /* 0x0000040000077882 */ /* 0x000fe20000000000 */
[----:B------:R-:W-:Y:S01]  /*13e0*/  USHF.R.S32.HI UR49, URZ, 0x7, UR5 ;  /* 0x000000073f317899 */ /* 0x000fe20008011405 */
[----:B0-----:R-:W-:Y:S01]  /*13f0*/  R2UR UR4, R0 ;  /* 0x00000000000472ca */ /* 0x001fe200000e0000 */
[----:B-1----:R-:W-:-:S04]  /*1400*/  ULEA UR7, UR8, UR7, 0x18 ;  /* 0x0000000708077291 */ /* 0x002fc8000f8ec03f */
[----:B------:R-:W-:-:S04]  /*1410*/  UIADD3 UR7, UR7, 0x10400, URZ ;  /* 0x0001040007077890 */ /* 0x000fc8000fffe03f */
[----:B------:R-:W-:-:S04]  /*1420*/  ULOP3.LUT UP0, URZ, UR7, 0x3ff, URZ, 0xc0, !UPT ;  /* 0x000003ff073f7892 */ /* 0x000fc8000f80c03f */
[----:B------:R-:W-:Y:S02]  /*1430*/  ULEA.HI UR6, UR4, UR4, URZ, 0x1 ;  /* 0x0000000404067291 */ /* 0x000fe4000f8f083f */
[----:B------:R-:W-:Y:S02]  /*1440*/  PLOP3.LUT P0, PT, PT, PT, UP0, 0x80, 0x0 ;  /* 0x000000000000781c */ /* 0x000fe40003f0f008 */
[----:B------:R-:W-:-:S04]  /*1450*/  ULOP3.LUT UR6, UR6, 0x1e, URZ, 0xc0, !UPT ;  /* 0x0000001e06067892 */ /* 0x000fc8000f8ec03f */
        /* <DEDUP_REMOVED lines=9> */
[----:B------:R0:W1:Y:S01]  /*14f0*/  LDC.64 R14, c[0x4][R0] ;  /* 0x01000000000e7b82 */ /* 0x0000620000000a00 */
        /* <DEDUP_REMOVED lines=8> */
[----:B0-----:R-:W-:-:S07]  /*1580*/  IMAD.MOV.U32 R13, RZ, RZ, RZ ;  /* 0x000000ffff0d7224 */ /* 0x001fce00078e00ff */
[----:B------:R-:W-:-:S07]  /*1590*/  LEPC R20, `(.L_x_259) ;  /* 0x000000001014794e */ /* 0x000fce0000000000 */
[----:B-1----:R-:W-:Y:S05]  /*15a0*/  CALL.ABS.NOINC R14 ;  /* 0x000000000e007343 */ /* 0x002fea0003c00000 */
.L_x_259:
[----:B------:R-:W0:Y:S01]  /*15b0*/  S2UR UR5, SR_CgaCtaId ;  /* 0x00000000000579c3 */ /* 0x000e220000008800 */
[----:B------:R-:W-:Y:S01]  /*15c0*/  LEA.HI R0, R185, R185, RZ, 0x1 ;  /* 0x000000b9b9007211 */ /* 0x000fe200078f08ff */
[----:B------:R-:W-:Y:S01]  /*15d0*/  UMOV UR4, 0x400 ;  /* 0x0000040000047882 */ /* 0x000fe20000000000 */
[----:B------:R-:W-:Y:S01]  /*15e0*/  R2UR UR6, R191 ;  /* 0x00000000bf0672ca */ /* 0x000fe200000e0000 */
[----:B------:R-:W-:Y:S01]  /*15f0*/  BSSY B0, `(.L_x_260) ;  /* 0x000000a000007945 */ /* 0x000fe20003800000 */
[----:B------:R-:W-:-:S05]  /*1600*/  LOP3.LUT R0, R0, 0xfffffffe, RZ, 0xc0, !PT ;  /* 0xfffffffe00007812 */ /* 0x000fca00078ec0ff */
[----:B------:R-:W-:-:S05]  /*1610*/  IMAD.IADD R3, R185, 0x1, -R0 ;  /* 0x00000001b9037824 */ /* 0x000fca00078e0a00 */
[----:B------:R-:W-:Y:S01]  /*1620*/  SHF.L.U32 R3, R3, 0x1f, RZ ;  /* 0x0000001f03037819 */ /* 0x000fe200000006ff */
[----:B------:R-:W-:-:S05]  /*1630*/  IMAD.U32 R4, RZ, RZ, UR6 ;  /* 0x00000006ff047e24 */ /* 0x000fca000f8e00ff */
[----:B------:R-:W-:Y:S01]  /*1640*/  ISETP.NE.AND P0, PT, R4, 0x3, PT ;  /* 0x000000030400780c */ /* 0x000fe20003f05270 */
[----:B0-----:R-:W-:-:S06]  /*1650*/  ULEA UR4, UR5, UR4, 0x18 ;  /* 0x0000000405047291 */ /* 0x001fcc000f8ec03f */
[----:B------:R-:W-:-:S04]  /*1660*/  IMAD.U32 R0, RZ, RZ, UR4 ;  /* 0x00000004ff007e24 */ /* 0x000fc8000f8e00ff */
[----:B------:R-:W0:Y:S02]  /*1670*/  SYNCS.PHASECHK.TRANS64.TRYWAIT P1, [R0+URZ+0x34800], R3 ;  /* 0x03480003000075a7 */ /* 0x000e24000802017f */
[----:B0-----:R-:W-:Y:S05]  /*1680*/  @!P1 BRA `(.L_x_261) ;  /* 0x000000c4003c9947 */ /* 0x001fea0003800000 */
.L_x_385:
[----:B------:R-:W-:Y:S05]  /*1690*/  BSYNC B0 ;  /* 0x0000000000007941 */ /* 0x000fea0003800000 */
.L_x_260:
[----:B------:R-:W-:Y:S05]  /*16a0*/  @!P0 BRA `(.L_x_262) ;  /* 0x0000000000048947 */ /* 0x000fea0003800000 */
[----:B------:R-:W-:Y:S01]  /*16b0*/  BPT.TRAP 0x1 ;  /* 0x000000040000795c */ /* 0x000fe20000300000 */
.L_x_262:
[----:B------:R-:W-:Y:S01]  /*16c0*/  IMAD R5, R2, 0x8, R0 ;  /* 0x0000000802057824 */ /* 0x000fe200078e0200 */
[----:B------:R-:W-:-:S04]  /*16d0*/  SHF.L.U32 R4, R16, 0x1f, RZ ;  /* 0x0000001f10047819 */ /* 0x000fc800000006ff */
[----:B------:R1:W2:Y:S01]  /*16e0*/  SYNCS.PHASECHK.TRANS64.TRYWAIT P2, [R5+URZ+0x34830], R4 ;  /* 0x03483004050075a7 */ /* 0x0002a2000804017f */
[----:B------:R-:W-:Y:S05]  /*16f0*/  @!P0 BRA `(.L_x_263) ;  /* 0x0000000000048947 */ /* 0x000fea0003800000 */
[----:B------:R-:W-:Y:S01]  /*1700*/  BPT.TRAP 0x1 ;  /* 0x000000040000795c */ /* 0x000fe20000300000 */
.L_x_263:
[----:B0-----:R-:W0:Y:S01]  /*1710*/  S2R R3, SR_TID.X ;  /* 0x0000000000037919 */ /* 0x001e220000002100 */
[----:B------:R-:W-:Y:S01]  /*1720*/  IMAD.MOV.U32 R151, RZ, RZ, RZ ;  /* 0x000000ffff977224 */ /* 0x000fe200078e00ff */
[----:B0-----:R-:W-:Y:S01]  /*1730*/  LOP3.LUT P1, RZ, R3, 0x7f, RZ, 0xc0, !PT ;  /* 0x0000007f03ff7812 */ /* 0x001fe2000782c0ff */
[----:B--2---:R-:W-:-:S12]  /*1740*/  @P2 BRA `(.L_x_264) ;  /* 0x0000000000082947 */ /* 0x004fd80003800000 */
[----:B------:R-:W0:Y:S02]  /*1750*/  SYNCS.PHASECHK.TRANS64.TRYWAIT P2, [R5+URZ+0x34830], R4 ;  /* 0x03483004050075a7 */ /* 0x000e24000804017f */
[----:B0-----:R-:W-:Y:S05]  /*1760*/  @!P2 BRA `(.L_x_265) ;  /* 0x000000c40018a947 */ /* 0x001fea0003800000 */
.L_x_264:
[----:B------:R-:W-:Y:S05]  /*1770*/  WARPSYNC.ALL ;  /* 0x0000000000007948 */ /* 0x000fea0003800000 */
[----:B------:R-:W-:Y:S01]  /*1780*/  R2UR UR4, R0 ;  /* 0x00000000000472ca */ /* 0x000fe200000e0000 */
[----:B------:R-:W-:Y:S01]  /*1790*/  ULOP3.LUT UR56, UR56, 0x10000, URZ, 0xfc, !UPT ;  /* 0x0001000038387892 */ /* 0x000fe2000f8efc3f */
[----:B------:R-:W-:Y:S01]  /*17a0*/  R2UR UR58, R2 ;  /* 0x00000000023a72ca */ /* 0x000fe200000e0000 */
[----:B------:R-:W-:Y:S01]  /*17b0*/  WARPGROUP.ARRIVE ;  /* 0x00000000000079c5 */ /* 0x000fe20000000000 */
[----:B------:R-:W-:Y:S01]  /*17c0*/  UMOV UR57, 0x40000040 ;  /* 0x4000004000397882 */ /* 0x000fe20000000000 */
[----:B------:R-:W-:Y:S01]  /*17d0*/  UMOV UR59, 0x40000040 ;  /* 0x40000040003b7882 */ /* 0x000fe20000000000 */
[----:B------:R-:W-:Y:S01]  /*17e0*/  UIADD3 UR8, UR56, 0x2, URZ ;  /* 0x0000000238087890 */ /* 0x000fe2000fffe03f */
[----:B------:R-:W-:Y:S01]  /*17f0*/  VIADD R3, R188, UR48 ;  /* 0x00000030bc037c36 */ /* 0x000fe20008000000 */
[----:B------:R-:W-:Y:S01]  /*1800*/  UMOV UR9, 0x40000040 ;  /* 0x4000004000097882 */ /* 0x000fe20000000000 */
[----:B------:R-:W-:Y:S01]  /*1810*/  UMOV UR11, 0x40000040 ;  /* 0x40000040000b7882 */ /* 0x000fe20000000000 */
[----:B------:R-:W-:Y:S01]  /*1820*/  UIADD3 UR12, UR56, 0x4, URZ ;  /* 0x00000004380c7890 */ /* 0x000fe2000fffe03f */
[----:B------:R-:W-:Y:S01]  /*1830*/  IMAD.U32 R6, RZ, RZ, UR49 ;  /* 0x00000031ff067e24 */ /* 0x000fe2000f8e00ff */
[----:B------:R-:W-:Y:S01]  /*1840*/  UMOV UR13, 0x40000040 ;  /* 0x40000040000d7882 */ /* 0x000fe20000000000 */
[----:B------:R-:W-:Y:S01]  /*1850*/  UIADD3 UR4, UR4, 0x1c400, URZ ;  /* 0x0001c40004047890 */ /* 0x000fe2000fffe03f */
[----:B------:R-:W-:Y:S01]  /*1860*/  P2R R88, PR, RZ, 0x2 ;  /* 0x00000002ff587803 */ /* 0x000fe20000000000 */
[----:B------:R-:W-:Y:S01]  /*1870*/  UMOV UR15, 0x40000040 ;  /* 0x40000040000f7882 */ /* 0x000fe20000000000 */
[----:B------:R-:W-:Y:S01]  /*1880*/  UIADD3 UR16, UR56, 0x6, URZ ;  /* 0x0000000638107890 */ /* 0x000fe2000fffe03f */
[----:B------:R-:W-:Y:S01]  /*1890*/  IMAD R6, R6, -0x80, R3 ;  /* 0xffffff8006067824 */ /* 0x000fe200078e0203 */
[----:B------:R-:W-:Y:S01]  /*18a0*/  USHF.R.U32.HI UR4, URZ, 0x4, UR4 ;  /* 0x000000043f047899 */ /* 0x000fe20008011604 */
[----:B------:R-:W-:Y:S01]  /*18b0*/  P2R R90, PR, RZ, 0x1 ;  /* 0x00000001ff5a7803 */ /* 0x000fe20000000000 */
[----:B------:R-:W-:Y:S01]  /*18c0*/  UMOV UR17, 0x40000040 ;  /* 0x4000004000117882 */ /* 0x000fe20000000000 */
[----:B------:R-:W-:Y:S01]  /*18d0*/  UMOV UR19, 0x40000040 ;  /* 0x4000004000137882 */ /* 0x000fe20000000000 */
[----:B------:R-:W-:Y:S01]  /*18e0*/  ULOP3.LUT UR4, UR4, 0x3fff, URZ, 0xc0, !UPT ;  /* 0x00003fff04047892 */ /* 0x000fe2000f8ec03f */
[C---:B------:R-:W-:Y:S01]  /*18f0*/  ISETP.GT.AND P4, PT, R6.reuse, RZ, PT ;  /* 0x000000ff0600720c */ /* 0x040fe20003f84270 */
[----:B------:R-:W-:Y:S01]  /*1900*/  UIADD3 UR20, UR56, 0x400, URZ ;  /* 0x0000040038147890 */ /* 0x000fe2000fffe03f */
[C---:B------:R-:W-:Y:S01]  /*1910*/  ISETP.GT.AND P3, PT, R6.reuse, 0x1, PT ;  /* 0x000000010600780c */ /* 0x040fe20003f64270 */
[----:B------:R-:W-:Y:S01]  /*1920*/  ULOP3.LUT UR60, UR4, 0x10000, URZ, 0xfc, !UPT ;  /* 0x00010000043c7892 */ /* 0x000fe2000f8efc3f */
[C---:B------:R-:W-:Y:S01]  /*1930*/  ISETP.GT.AND P2, PT, R6.reuse, 0x8, PT ;  /* 0x000000080600780c */ /* 0x040fe20003f44270 */
[----:B------:R-:W-:Y:S01]  /*1940*/  UMOV UR21, 0x40000040 ;  /* 0x4000004000157882 */ /* 0x000fe20000000000 */
[----:B------:R-:W-:Y:S01]  /*1950*/  UMOV UR23, 0x40000040 ;  /* 0x4000004000177882 */ /* 0x000fe20000000000 */
[----:B------:R-:W-:Y:S01]  /*1960*/  UIMAD UR58, UR58, 0xc00, UR60 ;  /* 0x00000c003a3a78a4 */ /* 0x000fe2000f8e023c */
[C---:B------:R-:W-:Y:S01]  /*1970*/  ISETP.GT.AND P6, PT, R6.reuse, 0x9, PT ;  /* 0x000000090600780c */ /* 0x040fe20003fc4270 */
[----:B------:R-:W-:Y:S01]  /*1980*/  UIADD3 UR24, UR56, 0x402, URZ ;  /* 0x0000040238187890 */ /* 0x000fe2000fffe03f */
[C---:B------:R-:W-:Y:S01]  /*1990*/  ISETP.GT.AND P5, PT, R6.reuse, 0x10, PT ;  /* 0x000000100600780c */ /* 0x040fe20003fa4270 */
[----:B------:R-:W-:Y:S01]  /*19a0*/  UIADD3 UR10, UR58, 0x2, URZ ;  /* 0x000000023a0a7890 */ /* 0x000fe2000fffe03f */
[C---:B------:R-:W-:Y:S01]  /*19b0*/  ISETP.GT.AND P1, PT, R6.reuse, 0x59, PT ;  /* 0x000000590600780c */ /* 0x040fe20003f24270 */
[----:B------:R-:W-:Y:S01]  /*19c0*/  UIADD3 UR14, UR58, 0x4, URZ ;  /* 0x000000043a0e7890 */ /* 0x000fe2000fffe03f */
[----:B------:R-:W-:Y:S01]  /*19d0*/  ISETP.GT.AND P0, PT, R6, 0x60, PT ;  /* 0x000000600600780c */ /* 0x000fe20003f04270 */
[----:B------:R-:W-:-:S02]  /*19e0*/  UIADD3 UR18, UR58, 0x6, URZ ;  /* 0x000000063a127890 */ /* 0x000fc4000fffe03f */
[----:B------:R-:W-:Y:S01]  /*19f0*/  HGMMA.64x128x16.F32 R24, gdesc[UR56], RZ, !UPT, gsb0 ;  /* 0x01e00000381879f0 */ /* 0x000fe2000c0008ff */
        /* <DEDUP_REMOVED lines=43> */
[----:B------:R-:W-:Y:S01]  /*1cb0*/  UISETP.GE.AND UP0, UPT, UR48, 0x81, UPT ;  /* 0x000000813000788c */ /* 0x000fe2000bf06270 */
        /* <DEDUP_REMOVED lines=54> */
[----:B01----:R-:W-:-:S02]  /*2020*/  FMNMX.FTZ R4, R9, R8, !PT ;  /* 0x0000000809047209 */ /* 0x003fc40007810000 */
        /* <DEDUP_REMOVED lines=117> */
[----:B------:R-:W-:Y:S01]  /*2780*/  FMNMX.FTZ R10, R147, R4, !PT ;  /* 0x00000004930a7209 */ /* 0x000fe20007810000 */
[----:B------:R-:W-:Y:S01]  /*2790*/  IMAD.U32 R4, RZ, RZ, UR4 ;  /* 0x00000004ff047e24 */ /* 0x000fe2000f8e00ff */
[----:B------:R-:W-:Y:S02]  /*27a0*/  FMNMX.FTZ R6, R21, R6, !PT ;  /* 0x0000000615067209 */ /* 0x000fe40007810000 */
[----:B------:R-:W-:Y:S01]  /*27b0*/  FSEL R71, R71, -INF , P0 ;  /* 0xff80000047477808 */ /* 0x000fe20000000000 */
[----:B------:R-:W0:Y:S01]  /*27c0*/  SHFL.BFLY PT, R3, R10, 0x2, 0x1f ;  /* 0x0c401f000a037f89 */ /* 0x000e2200000e0000 */
[----:B------:R-:W-:-:S02]  /*27d0*/  FMNMX.FTZ R6, R43, R6, !PT ;  /* 0x000000062b067209 */ /* 0x000fc40007810000 */
[----:B------:R-:W-:Y:S02]  /*27e0*/  FSEL R53, R74, -INF , P1 ;  /* 0xff8000004a357808 */ /* 0x000fe40000800000 */
[----:B------:R-:W-:Y:S02]  /*27f0*/  FMNMX.FTZ R6, R25, R6, !PT ;  /* 0x0000000619067209 */ /* 0x000fe40007810000 */
[----:B------:R-:W-:Y:S02]  /*2800*/  ISETP.NE.AND P1, PT, R26, RZ, PT ;  /* 0x000000ff1a00720c */ /* 0x000fe40003f25270 */
[----:B------:R-:W-:Y:S02]  /*2810*/  FMNMX.FTZ R6, R47, R6, !PT ;  /* 0x000000062f067209 */ /* 0x000fe40007810000 */
[----:B------:R-:W-:Y:S02]  /*2820*/  P2R R20, PR, RZ, 0x4 ;  /* 0x00000004ff147803 */ /* 0x000fe40000000000 */
[----:B------:R-:W-:-:S02]  /*2830*/  FMNMX.FTZ R6, R29, R6, !PT ;  /* 0x000000061d067209 */ /* 0x000fc40007810000 */
[----:B------:R-:W-:Y:S02]  /*2840*/  ISETP.NE.AND P0, PT, R24, RZ, PT ;  /* 0x000000ff1800720c */ /* 0x000fe40003f05270 */
[----:B------:R-:W-:Y:S02]  /*2850*/  FMNMX.FTZ R6, R51, R6, !PT ;  /* 0x0000000633067209 */ /* 0x000fe40007810000 */
[----:B------:R-:W-:Y:S02]  /*2860*/  FSEL R75, R75, -INF , P1 ;  /* 0xff8000004b4b7808 */ /* 0x000fe40000800000 */
[----:B------:R-:W-:Y:S02]  /*2870*/  FMNMX.FTZ R6, R33, R6, !PT ;  /* 0x0000000621067209 */ /* 0x000fe40007810000 */
[----:B------:R-:W-:Y:S02]  /*2880*/  FSEL R57, R78, -INF , P0 ;  /* 0xff8000004e397808 */ /* 0x000fe40000000000 */
[----:B0-----:R-:W-:-:S02]  /*2890*/  FMNMX.FTZ R12, R10, R3, !PT ;  /* 0x000000030a0c7209 */ /* 0x001fc40007810000 */
[----:B------:R-:W-:Y:S02]  /*28a0*/  FMNMX.FTZ R6, R55, R6, !PT ;  /* 0x0000000637067209 */ /* 0x000fe40007810000 */
[----:B------:R-:W-:Y:S01]  /*28b0*/  ISETP.NE.AND P1, PT, R88, RZ, PT ;  /* 0x000000ff5800720c */ /* 0x000fe20003f25270 */
[----:B------:R-:W0:Y:S01]  /*28c0*/  SHFL.BFLY PT, R3, R12, 0x1, 0x1f ;  /* 0x0c201f000c037f89 */ /* 0x000e2200000e0000 */
[----:B------:R-:W-:Y:S01]  /*28d0*/  FMNMX.FTZ R6, R37, R6, !PT ;  /* 0x0000000625067209 */ /* 0x000fe20007810000 */
[--C-:B------:R-:W-:Y:S01]  /*28e0*/  IMAD.MOV.U32 R88, RZ, RZ, R151.reuse ;  /* 0x000000ffff587224 */ /* 0x100fe200078e0097 */
[----:B------:R-:W-:Y:S01]  /*28f0*/  ISETP.NE.AND P0, PT, R90, RZ, PT ;  /* 0x000000ff5a00720c */ /* 0x000fe20003f05270 */
[----:B------:R-:W-:Y:S01]  /*2900*/  IMAD.MOV.U32 R90, RZ, RZ, R151 ;  /* 0x000000ffff5a7224 */ /* 0x000fe200078e0097 */
[----:B------:R-:W-:-:S04]  /*2910*/  FMNMX.FTZ R6, R59, R6, !PT ;  /* 0x000000063b067209 */ /* 0x000fc80007810000 */
[----:B------:R-:W-:-:S03]  /*2920*/  FMNMX.FTZ R6, R41, R6, !PT ;  /* 0x0000000629067209 */ /* 0x000fc60007810000 */
[----:B------:R-:W-:Y:S01]  /*2930*/  @!P1 VIADD R5, R5, 0x34840 ;  /* 0x0003484005059836 */ /* 0x000fe20000000000 */
[----:B------:R-:W-:-:S04]  /*2940*/  FMNMX.FTZ R6, R63, R6, !PT ;  /* 0x000000063f067209 */ /* 0x000fc80007810000 */
[----:B------:R-:W-:Y:S02]  /*2950*/  FMNMX.FTZ R6, R45, R6, !PT ;  /* 0x000000062d067209 */ /* 0x000fe40007810000 */
[----:B------:R-:W-:Y:S02]  /*2960*/  @!P1 PRMT R5, RZ, 0x654, R5 ;  /* 0x00000654ff059816 */ /* 0x000fe40000000005 */
[----:B------:R-:W-:Y:S02]  /*2970*/  FMNMX.FTZ R6, R67, R6, !PT ;  /* 0x0000000643067209 */ /* 0x000fe40007810000 */
[----:B------:R1:W-:Y:S01]  /*2980*/  @!P1 SYNCS.ARRIVE.TRANS64.RED.A1T0 RZ, [R5+URZ], RZ ;  /* 0x000000ff05ff99a7 */ /* 0x0003e2000810043f */
[----:B0-----:R-:W-:Y:S02]  /*2990*/  FMNMX.FTZ R3, R12, R3, !PT ;  /* 0x000000030c037209 */ /* 0x001fe40007810000 */
[----:B------:R-:W-:Y:S02]  /*29a0*/  FMNMX.FTZ R6, R49, R6, !PT ;  /* 0x0000000631067209 */ /* 0x000fe40007810000 */
[C---:B------:R-:W-:Y:S01]  /*29b0*/  FSETP.NEU.FTZ.AND P2, PT, R3.reuse, -INF , PT ;  /* 0xff8000000300780b */ /* 0x040fe20003f5d000 */
[----:B------:R-:W-:Y:S01]  /*29c0*/  FMUL.FTZ R14, R3, R4 ;  /* 0x00000004030e7220 */ /* 0x000fe20000410000 */
[----:B------:R-:W-:-:S04]  /*29d0*/  FMNMX.FTZ R6, R71, R6, !PT ;  /* 0x0000000647067209 */ /* 0x000fc80007810000 */
        /* <DEDUP_REMOVED lines=24> */
[-CC-:B------:R-:W-:Y:S01]  /*2b60*/  FFMA.FTZ R77, R103, R4.reuse, -R14.reuse ;  /* 0x00000004674d7223 */ /* 0x180fe2000001080e */
[--C-:B------:R-:W-:Y:S01]  /*2b70*/  FFMA.FTZ R174, R105, R4, -R14.reuse ;  /* 0x0000000469ae7223 */ /* 0x100fe2000001080e */
[----:B------:R-:W-:Y:S01]  /*2b80*/  MUFU.EX2 R180, R180 ;  /* 0x000000b400b47308 */ /* 0x000fe20000000800 */
[----:B------:R-:W-:Y:S01]  /*2b90*/  FMNMX.FTZ R6, R97, R6, !PT ;  /* 0x0000000661067209 */ /* 0x000fe20007810000 */
[-CC-:B------:R-:W-:Y:S01]  /*2ba0*/  FFMA.FTZ R81, R107, R4.reuse, -R14.reuse ;  /* 0x000000046b517223 */ /* 0x180fe2000001080e */
[-CC-:B------:R-:W-:Y:S01]  /*2bb0*/  FFMA.FTZ R168, R109, R4.reuse, -R14.reuse ;  /* 0x000000046da87223 */ /* 0x180fe2000001080e */
[-CC-:B------:R-:W-:Y:S01]  /*2bc0*/  FFMA.FTZ R85, R111, R4.reuse, -R14.reuse ;  /* 0x000000046f557223 */ /* 0x180fe2000001080e */
[-CC-:B------:R-:W-:Y:S01]  /*2bd0*/  FFMA.FTZ R170, R113, R4.reuse, -R14.reuse ;  /* 0x0000000471aa7223 */ /* 0x180fe2000001080e */
[----:B------:R-:W0:Y:S01]  /*2be0*/  SHFL.BFLY PT, R9, R6, 0x2, 0x1f ;  /* 0x0c401f0006097f89 */ /* 0x000e2200000e0000 */
[-CC-:B------:R-:W-:Y:S01]  /*2bf0*/  FFMA.FTZ R115, R115, R4.reuse, -R14.reuse ;  /* 0x0000000473737223 */ /* 0x180fe2000001080e */
        /* <DEDUP_REMOVED lines=18> */
[----:B------:R-:W-:Y:S01]  /*2d20*/  FFMA.FTZ R14, R147, R4, -R14 ;  /* 0x00000004930e7223 */ /* 0x000fe2000001080e */
[----:B------:R-:W-:-:S02]  /*2d30*/  IMAD.MOV.U32 R147, RZ, RZ, R151 ;  /* 0x000000ffff937224 */ /* 0x000fc400078e0097 */
[--C-:B------:R-:W-:Y:S01]  /*2d40*/  IMAD.MOV.U32 R125, RZ, RZ, R151.reuse ;  /* 0x000000ffff7d7224 */ /* 0x100fe200078e0097 */
[----:B0-----:R-:W-:Y:S01]  /*2d50*/  FMNMX.FTZ R8, R6, R9, !PT ;  /* 0x0000000906087209 */ /* 0x001fe20007810000 */
[--C-:B------:R-:W-:Y:S01]  /*2d60*/  IMAD.MOV.U32 R123, RZ, RZ, R151.reuse ;  /* 0x000000ffff7b7224 */ /* 0x100fe200078e0097 */
[----:B------:R-:W0:Y:S01]  /*2d70*/  MUFU.EX2 R69, R69 ;  /* 0x0000004500457308 */ /* 0x000e220000000800 */
[--C-:B------:R-:W-:Y:S02]  /*2d80*/  IMAD.MOV.U32 R121, RZ, RZ, R151.reuse ;  /* 0x000000ffff797224 */ /* 0x100fe400078e0097 */
[----:B------:R-:W5:Y:S01]  /*2d90*/  SHFL.BFLY PT, R9, R8, 0x1, 0x1f ;  /* 0x0c201f0008097f89 */ /* 0x000f6200000e0000 */
[--C-:B------:R-:W-:Y:S02]  /*2da0*/  IMAD.MOV.U32 R119, RZ, RZ, R151.reuse ;  /* 0x000000ffff777224 */ /* 0x100fe400078e0097 */
[--C-:B------:R-:W-:Y:S02]  /*2db0*/  IMAD.MOV.U32 R117, RZ, RZ, R151.reuse ;  /* 0x000000ffff757224 */ /* 0x100fe400078e0097 */
[----:B------:R-:W-:Y:S01]  /*2dc0*/  MUFU.EX2 R178, R178 ;  /* 0x000000b200b27308 */ /* 0x000fe20000000800 */
[----:B------:R-:W-:-:S02]  /*2dd0*/  IMAD.MOV.U32 R113, RZ, RZ, R151 ;  /* 0x000000ffff717224 */ /* 0x000fc400078e0097 */
[--C-:B------:R-:W-:Y:S02]  /*2de0*/  IMAD.MOV.U32 R111, RZ, RZ, R151.reuse ;  /* 0x000000ffff6f7224 */ /* 0x100fe400078e0097 */
[--C-:B------:R-:W-:Y:S02]  /*2df0*/  IMAD.MOV.U32 R109, RZ, RZ, R151.reuse ;  /* 0x000000ffff6d7224 */ /* 0x100fe400078e0097 */
[--C-:B------:R-:W-:Y:S01]  /*2e00*/  IMAD.MOV.U32 R107, RZ, RZ, R151.reuse ;  /* 0x000000ffff6b7224 */ /* 0x100fe200078e0097 */
[----:B------:R-:W-:Y:S01]  /*2e10*/  MUFU.EX2 R73, R73 ;  /* 0x0000004900497308 */ /* 0x000fe20000000800 */
[--C-:B------:R-:W-:Y:S02]  /*2e20*/  IMAD.MOV.U32 R105, RZ, RZ, R151.reuse ;  /* 0x000000ffff697224 */ /* 0x100fe400078e0097 */
[--C-:B------:R-:W-:Y:S02]  /*2e30*/  IMAD.MOV.U32 R103, RZ, RZ, R151.reuse ;  /* 0x000000ffff677224 */ /* 0x100fe400078e0097 */
[----:B------:R-:W-:-:S02]  /*2e40*/  IMAD.MOV.U32 R101, RZ, RZ, R151 ;  /* 0x000000ffff657224 */ /* 0x000fc400078e0097 */
[----:B------:R-:W-:Y:S01]  /*2e50*/  IMAD.MOV.U32 R99, RZ, RZ, R151 ;  /* 0x000000ffff637224 */ /* 0x000fe200078e0097 */
[----:B------:R-:W-:Y:S01]  /*2e60*/  MUFU.EX2 R172, R172 ;  /* 0x000000ac00ac7308 */ /* 0x000fe20000000800 */
[----:B-----5:R-:W-:-:S04]  /*2e70*/  FMNMX.FTZ R9, R8, R9, !PT ;  /* 0x0000000908097209 */ /* 0x020fc80007810000 */
[C---:B------:R-:W-:Y:S01]  /*2e80*/  FSETP.NEU.FTZ.AND P2, PT, R9.reuse, -INF , PT ;  /* 0xff8000000900780b */ /* 0x040fe20003f5d000 */
[----:B------:R-:W-:Y:S02]  /*2e90*/  FMUL.FTZ R6, R9, R4 ;  /* 0x0000000409067220 */ /* 0x000fe40000410000 */
[----:B------:R-:W-:Y:S03]  /*2ea0*/  MUFU.EX2 R77, R77 ;  /* 0x0000004d004d7308 */ /* 0x000fe60000000800 */
[----:B------:R-:W-:Y:S02]  /*2eb0*/  FSEL R6, R6, RZ, P2 ;  /* 0x000000ff06067208 */ /* 0x000fe40001000000 */
[----:B------:R-:W-:-:S03]  /*2ec0*/  PLOP3.LUT P2, PT, PT, PT, UP0, 0x80, 0x0 ;  /* 0x000000000000781c */ /* 0x000fc60003f4f008 */
        /* <DEDUP_REMOVED lines=33> */
[----:B0-----:R-:W-:Y:S01]  /*30e0*/  FADD.FTZ R27, R69, R34 ;  /* 0x00000022451b7221 */ /* 0x001fe20000010000 */
[----:B-----5:R-:W-:Y:S01]  /*30f0*/  FADD.FTZ R34, R7, R8 ;  /* 0x0000000807227221 */ /* 0x020fe20000010000 */
[-CC-:B------:R-:W-:Y:S01]  /*3100*/  FFMA.FTZ R53, R53, R4.reuse, -R6.reuse ;  /* 0x0000000435357223 */ /* 0x180fe20000010806 */
[-CC-:B------:R-:W-:Y:S01]  /*3110*/  FFMA.FTZ R75, R75, R4.reuse, -R6.reuse ;  /* 0x000000044b4b7223 */ /* 0x180fe20000010806 */
[----:B------:R-:W-:Y:S01]  /*3120*/  FADD.FTZ R36, R178, R27 ;  /* 0x0000001bb2247221 */ /* 0x000fe20000010000 */
[-CC-:B------:R-:W-:Y:S01]  /*3130*/  FFMA.FTZ R57, R57, R4.reuse, -R6.reuse ;  /* 0x0000000439397223 */ /* 0x180fe20000010806 */
[-C--:B------:R-:W-:Y:S01]  /*3140*/  FFMA.FTZ R89, R89, R4.reuse, -R6 ;  /* 0x0000000459597223 */ /* 0x080fe20000010806 */
[----:B------:R-:W0:Y:S01]  /*3150*/  MUFU.EX2 R13, R13 ;  /* 0x0000000d000d7308 */ /* 0x000e220000000800 */
        /* <DEDUP_REMOVED lines=16> */
[----:B0-----:R-:W-:Y:S01]  /*3260*/  FADD.FTZ R27, R13, R36 ;  /* 0x000000240d1b7221 */ /* 0x001fe20000010000 */
[----:B------:R-:W-:Y:S01]  /*3270*/  F2FP.F16.F32.PACK_AB R182, R65, R182 ;  /* 0x000000b641b6723e */ /* 0x000fe200000000ff */
[----:B------:R-:W-:Y:S01]  /*3280*/  IMAD.MOV.U32 R11, RZ, RZ, 0x3f800000 ;  /* 0x3f800000ff0b7424 */ /* 0x000fe200078e00ff */
[----:B------:R-:W-:-:S02]  /*3290*/  F2FP.F16.F32.PACK_AB R176, R69, R176 ;  /* 0x000000b045b0723e */ /* 0x000fc400000000ff */
[----:B------:R-:W-:Y:S02]  /*32a0*/  F2FP.F16.F32.PACK_AB R178, R73, R178 ;  /* 0x000000b249b2723e */ /* 0x000fe400000000ff */
[----:B------:R-:W0:Y:S01]  /*32b0*/  MUFU.EX2 R15, R15 ;  /* 0x0000000f000f7308 */ /* 0x000e220000000800 */
[C---:B--2---:R-:W-:Y:S01]  /*32c0*/  FADD.FTZ R36, R12.reuse, R27 ;  /* 0x0000001b0c247221 */ /* 0x044fe20000010000 */
[----:B------:R-:W-:Y:S02]  /*32d0*/  F2FP.F16.F32.PACK_AB R172, R77, R172 ;  /* 0x000000ac4dac723e */ /* 0x000fe400000000ff */
[----:B------:R-:W-:-:S04]  /*32e0*/  F2FP.F16.F32.PACK_AB R177, R12, R13 ;  /* 0x0000000d0cb1723e */ /* 0x000fc800000000ff */
[----:B------:R-:W2:Y:S01]  /*32f0*/  MUFU.EX2 R168, R168 ;  /* 0x000000a800a87308 */ /* 0x000ea20000000800 */
[C---:B---3--:R-:W-:Y:S01]  /*3300*/  FADD.FTZ R31, R81.reuse, R38 ;  /* 0x00000026511f7221 */ /* 0x048fe20000010000 */
[----:B------:R-:W-:-:S06]  /*3310*/  F2FP.F16.F32.PACK_AB R174, R81, R174 ;  /* 0x000000ae51ae723e */ /* 0x000fcc00000000ff */
[----:B------:R-:W3:Y:S01]  /*3320*/  MUFU.EX2 R20, R39 ;  /* 0x0000002700147308 */ /* 0x000ee20000000800 */
[----:B0-----:R-:W-:-:S07]  /*3330*/  FADD.FTZ R27, R15, R36 ;  /* 0x000000240f1b7221 */ /* 0x001fce0000010000 */
[----:B------:R-:W0:Y:S01]  /*3340*/  MUFU.EX2 R85, R85 ;  /* 0x0000005500557308 */ /* 0x000e220000000800 */
[----:B--2---:R-:W-:-:S07]  /*3350*/  FADD.FTZ R40, R168, R31 ;  /* 0x0000001fa8287221 */ /* 0x004fce0000010000 */
[----:B------:R-:W2:Y:S01]  /*3360*/  MUFU.EX2 R21, R21 ;  /* 0x0000001500157308 */ /* 0x000ea20000000800 */
[C---:B---3--:R-:W-:Y:S01]  /*3370*/  FADD.FTZ R38, R20.reuse, R27 ;  /* 0x0000001b14267221 */ /* 0x048fe20000010000 */
[----:B------:R-:W-:-:S06]  /*3380*/  F2FP.F16.F32.PACK_AB R179, R20, R15 ;  /* 0x0000000f14b3723e */ /* 0x000fcc00000000ff */
[----:B------:R-:W3:Y:S01]  /*3390*/  MUFU.EX2 R170, R170 ;  /* 0x000000aa00aa7308 */ /* 0x000ee20000000800 */
[C---:B0-----:R-:W-:Y:S01]  /*33a0*/  FADD.FTZ R31, R85.reuse, R40 ;  /* 0x00000028551f7221 */ /* 0x041fe20000010000 */
[----:B------:R-:W-:-:S06]  /*33b0*/  F2FP.F16.F32.PACK_AB R168, R85, R168 ;  /* 0x000000a855a8723e */ /* 0x000fcc00000000ff */
[----:B------:R-:W0:Y:S01]  /*33c0*/  MUFU.EX2 R24, R43 ;  /* 0x0000002b00187308 */ /* 0x000e220000000800 */
[----:B--2---:R-:W-:-:S07]  /*33d0*/  FADD.FTZ R27, R21, R38 ;  /* 0x00000026151b7221 */ /* 0x004fce0000010000 */
[----:B------:R2:W4:Y:S01]  /*33e0*/  MUFU.EX2 R79, R115 ;  /* 0x00000073004f7308 */ /* 0x0005220000000800 */
[----:B---3--:R-:W-:-:S07]  /*33f0*/  FADD.FTZ R40, R170, R31 ;  /* 0x0000001faa287221 */ /* 0x008fce0000010000 */
[----:B------:R-:W1:Y:S01]  /*3400*/  MUFU.EX2 R25, R25 ;  /* 0x0000001900197308 */ /* 0x000e620000000800 */
[C---:B0-----:R-:W-:Y:S01]  /*3410*/  FADD.FTZ R38, R24.reuse, R27 ;  /* 0x0000001b18267221 */ /* 0x041fe20000010000 */
[----:B------:R-:W-:Y:S01]  /*3420*/  F2FP.F16.F32.PACK_AB R173, R24, R21 ;  /* 0x0000001518ad723e */ /* 0x000fe200000000ff */
[----:B--2---:R-:W-:-:S05]  /*3430*/  IMAD.MOV.U32 R115, RZ, RZ, R151 ;  /* 0x000000ffff737224 */ /* 0x004fca00078e0097 */
[----:B------:R-:W0:Y:S01]  /*3440*/  MUFU.EX2 R152, R152 ;  /* 0x0000009800987308 */ /* 0x000e220000000800 */
[C---:B----4-:R-:W-:Y:S01]  /*3450*/  FADD.FTZ R27, R79.reuse, R40 ;  /* 0x000000284f1b7221 */ /* 0x050fe20000010000 */
[----:B------:R-:W-:-:S06]  /*3460*/  F2FP.F16.F32.PACK_AB R170, R79, R170 ;  /* 0x000000aa4faa723e */ /* 0x000fcc00000000ff */
[----:B------:R-:W2:Y:S01]  /*3470*/  MUFU.EX2 R26, R47 ;  /* 0x0000002f001a7308 */ /* 0x000ea20000000800 */
[----:B-1----:R-:W-:-:S07]  /*3480*/  FADD.FTZ R5, R25, R38 ;  /* 0x0000002619057221 */ /* 0x002fce0000010000 */
[----:B------:R-:W1:Y:S01]  /*3490*/  MUFU.EX2 R83, R83 ;  /* 0x0000005300537308 */ /* 0x000e620000000800 */
[----:B0-----:R-:W-:-:S07]  /*34a0*/  FADD.FTZ R42, R152, R27 ;  /* 0x0000001b982a7221 */ /* 0x001fce0000010000 */
[----:B------:R-:W0:Y:S01]  /*34b0*/  MUFU.EX2 R29, R29 ;  /* 0x0000001d001d7308 */ /* 0x000e220000000800 */
[C---:B--2---:R-:W-:Y:S01]  /*34c0*/  FADD.FTZ R40, R26.reuse, R5 ;  /* 0x000000051a287221 */ /* 0x044fe20000010000 */
[----:B------:R-:W-:-:S06]  /*34d0*/  F2FP.F16.F32.PACK_AB R175, R26, R25 ;  /* 0x000000191aaf723e */ /* 0x000fcc00000000ff */
[----:B------:R-:W2:Y:S01]  /*34e0*/  MUFU.EX2 R154, R154 ;  /* 0x0000009a009a7308 */ /* 0x000ea20000000800 */
[C---:B-1----:R-:W-:Y:S01]  /*34f0*/  FADD.FTZ R27, R83.reuse, R42 ;  /* 0x0000002a531b7221 */ /* 0x042fe20000010000 */
[----:B------:R-:W-:-:S06]  /*3500*/  F2FP.F16.F32.PACK_AB R152, R83, R152 ;  /* 0x000000985398723e */ /* 0x000fcc00000000ff */
[----:B------:R-:W1:Y:S01]  /*3510*/  MUFU.EX2 R28, R51 ;  /* 0x00000033001c7308 */ /* 0x000e620000000800 */
[----:B0-----:R-:W-:-:S07]  /*3520*/  FADD.FTZ R5, R29, R40 ;  /* 0x000000281d057221 */ /* 0x001fce0000010000 */
[----:B------:R-:W0:Y:S01]  /*3530*/  MUFU.EX2 R87, R87 ;  /* 0x0000005700577308 */ /* 0x000e220000000800 */
[----:B--2---:R-:W-:-:S07]  /*3540*/  FADD.FTZ R42, R154, R27 ;  /* 0x0000001b9a2a7221 */ /* 0x004fce0000010000 */
[----:B------:R-:W2:Y:S01]  /*3550*/  MUFU.EX2 R33, R33 ;  /* 0x0000002100217308 */ /* 0x000ea20000000800 */
[C---:B-1----:R-:W-:Y:S01]  /*3560*/  FADD.FTZ R40, R28.reuse, R5 ;  /* 0x000000051c287221 */ /* 0x042fe20000010000 */
[----:B------:R-:W-:-:S06]  /*3570*/  F2FP.F16.F32.PACK_AB R169, R28, R29 ;  /* 0x0000001d1ca9723e */ /* 0x000fcc00000000ff */
[----:B------:R-:W1:Y:S01]  /*3580*/  MUFU.EX2 R156, R156 ;  /* 0x0000009c009c7308 */ /* 0x000e620000000800 */
[C---:B0-----:R-:W-:Y:S01]  /*3590*/  FADD.FTZ R27, R87.reuse, R42 ;  /* 0x0000002a571b7221 */ /* 0x041fe20000010000 */
[----:B------:R-:W-:-:S06]  /*35a0*/  F2FP.F16.F32.PACK_AB R154, R87, R154 ;  /* 0x0000009a579a723e */ /* 0x000fcc00000000ff */
[----:B------:R-:W0:Y:S01]  /*35b0*/  MUFU.EX2 R30, R55 ;  /* 0x00000037001e7308 */ /* 0x000e220000000800 */
[----:B--2---:R-:W-:-:S07]  /*35c0*/  FADD.FTZ R5, R33, R40 ;  /* 0x0000002821057221 */ /* 0x004fce0000010000 */
[----:B------:R-:W2:Y:S01]  /*35d0*/  MUFU.EX2 R127, R127 ;  /* 0x0000007f007f7308 */ /* 0x000ea20000000800 */
[----:B-1----:R-:W-:-:S07]  /*35e0*/  FADD.FTZ R42, R156, R27 ;  /* 0x0000001b9c2a7221 */ /* 0x002fce0000010000 */
[----:B------:R-:W1:Y:S01]  /*35f0*/  MUFU.EX2 R37, R37 ;  /* 0x0000002500257308 */ /* 0x000e620000000800 */
[C---:B0-----:R-:W-:Y:S01]  /*3600*/  FADD.FTZ R6, R30.reuse, R5 ;  /* 0x000000051e067221 */ /* 0x041fe20000010000 */
[----:B------:R-:W-:-:S06]  /*3610*/  F2FP.F16.F32.PACK_AB R171, R30, R33 ;  /* 0x000000211eab723e */ /* 0x000fcc00000000ff */
[----:B------:R-:W0:Y:S01]  /*3620*/  MUFU.EX2 R129, R129 ;  /* 0x0000008100817308 */ /* 0x000e220000000800 */
[C---:B--2---:R-:W-:Y:S01]  /*3630*/  FADD.FTZ R42, R127.reuse, R42 ;  /* 0x0000002a7f2a7221 */ /* 0x044fe20000010000 */
[----:B------:R-:W-:Y:S01]  /*3640*/  F2FP.F16.F32.PACK_AB R156, R127, R156 ;  /* 0x0000009c7f9c723e */ /* 0x000fe200000000ff */
[----:B------:R-:W-:-:S05]  /*3650*/  IMAD.MOV.U32 R127, RZ, RZ, R151 ;  /* 0x000000ffff7f7224 */ /* 0x000fca00078e0097 */
[----:B------:R-:W2:Y:S01]  /*3660*/  MUFU.EX2 R32, R59 ;  /* 0x0000003b00207308 */ /* 0x000ea20000000800 */
[----:B-1----:R-:W-:-:S07]  /*3670*/  FADD.FTZ R5, R37, R6 ;  /* 0x0000000625057221 */ /* 0x002fce0000010000 */
[----:B------:R1:W3:Y:S01]  /*3680*/  MUFU.EX2 R158, R131 ;  /* 0x00000083009e7308 */ /* 0x0002e20000000800 */
[----:B0-----:R-:W-:-:S07]  /*3690*/  FADD.FTZ R27, R129, R42 ;  /* 0x0000002a811b7221 */ /* 0x001fce0000010000 */
[----:B------:R-:W0:Y:S01]  /*36a0*/  MUFU.EX2 R41, R41 ;  /* 0x0000002900297308 */ /* 0x000e220000000800 */
[C---:B--2---:R-:W-:Y:S01]  /*36b0*/  FADD.FTZ R6, R32.reuse, R5 ;  /* 0x0000000520067221 */ /* 0x044fe20000010000 */
[----:B------:R-:W-:Y:S01]  /*36c0*/  F2FP.F16.F32.PACK_AB R153, R32, R37 ;  /* 0x000000252099723e */ /* 0x000fe200000000ff */
[----:B-1----:R-:W-:-:S05]  /*36d0*/  IMAD.MOV.U32 R131, RZ, RZ, R151 ;  /* 0x000000ffff837224 */ /* 0x002fca00078e0097 */
[----:B------:R-:W1:Y:S01]  /*36e0*/  MUFU.EX2 R133, R133 ;  /* 0x0000008500857308 */ /* 0x000e620000000800 */
[C---:B---3--:R-:W-:Y:S01]  /*36f0*/  FADD.FTZ R42, R158.reuse, R27 ;  /* 0x0000001b9e2a7221 */ /* 0x048fe20000010000 */
[----:B------:R-:W-:Y:S01]  /*3700*/  F2FP.F16.F32.PACK_AB R158, R158, R129 ;  /* 0x000000819e9e723e */ /* 0x000fe200000000ff */
[----:B------:R-:W-:-:S05]  /*3710*/  IMAD.MOV.U32 R129, RZ, RZ, R151 ;  /* 0x000000ffff817224 */ /* 0x000fca00078e0097 */
[----:B------:R-:W2:Y:S01]  /*3720*/  MUFU.EX2 R34, R63 ;  /* 0x0000003f00227308 */ /* 0x000ea20000000800 */
[----:B0-----:R-:W-:-:S07]  /*3730*/  FADD.FTZ R5, R41, R6 ;  /* 0x0000000629057221 */ /* 0x001fce0000010000 */
[----:B------:R0:W3:Y:S01]  /*3740*/  MUFU.EX2 R160, R135 ;  /* 0x0000008700a07308 */ /* 0x0000e20000000800 */
[----:B-1----:R-:W-:-:S07]  /*3750*/  FADD.FTZ R27, R133, R42 ;  /* 0x0000002a851b7221 */ /* 0x002fce0000010000 */
[----:B------:R-:W1:Y:S01]  /*3760*/  MUFU.EX2 R45, R45 ;  /* 0x0000002d002d7308 */ /* 0x000e620000000800 */
[C---:B--2---:R-:W-:Y:S01]  /*3770*/  FADD.FTZ R6, R34.reuse, R5 ;  /* 0x0000000522067221 */ /* 0x044fe20000010000 */
[----:B------:R-:W-:Y:S01]  /*3780*/  F2FP.F16.F32.PACK_AB R155, R34, R41 ;  /* 0x00000029229b723e */ /* 0x000fe200000000ff */
[----:B0-----:R-:W-:-:S05]  /*3790*/  IMAD.MOV.U32 R135, RZ, RZ, R151 ;  /* 0x000000ffff877224 */ /* 0x001fca00078e0097 */
[----:B------:R-:W0:Y:S01]  /*37a0*/  MUFU.EX2 R137, R137 ;  /* 0x0000008900897308 */ /* 0x000e220000000800 */
[C---:B---3--:R-:W-:Y:S01]  /*37b0*/  FADD.FTZ R44, R160.reuse, R27 ;  /* 0x0000001ba02c7221 */ /* 0x048fe20000010000 */
        /* <DEDUP_REMOVED lines=28> */
[----:B------:R-:W1:Y:S01]  /*3980*/  MUFU.EX2 R57, R57 ;  /* 0x0000003900397308 */ /* 0x000e620000000800 */
[----:B0-----:R-:W-:-:S07]  /*3990*/  FADD.FTZ R27, R145, R46 ;  /* 0x0000002e911b7221 */ /* 0x001fce0000010000 */
[----:B------:R0:W3:Y:S01]  /*39a0*/  MUFU.EX2 R42, R89 ;  /* 0x00000059002a7308 */ /* 0x0000e20000000800 */
[C---:B--2---:R-:W-:Y:S01]  /*39b0*/  FADD.FTZ R46, R40.reuse, R5 ;  /* 0x00000005282e7221 */ /* 0x044fe20000010000 */
[----:B------:R-:W-:-:S06]  /*39c0*/  F2FP.F16.F32.PACK_AB R161, R40, R53 ;  /* 0x0000003528a1723e */ /* 0x000fcc00000000ff */
[----:B------:R-:W2:Y:S01]  /*39d0*/  MUFU.EX2 R91, R91 ;  /* 0x0000005b005b7308 */ /* 0x000ea20000000800 */
[----:B-1----:R-:W-:Y:S01]  /*39e0*/  FADD.FTZ R5, R57, R46 ;  /* 0x0000002e39057221 */ /* 0x002fe20000010000 */
[----:B0-----:R-:W-:-:S06]  /*39f0*/  IMAD.MOV.U32 R89, RZ, RZ, R151 ;  /* 0x000000ffff597224 */ /* 0x001fcc00078e0097 */
[----:B------:R0:W1:Y:S01]  /*3a00*/  MUFU.EX2 R44, R93 ;  /* 0x0000005d002c7308 */ /* 0x0000620000000800 */
[C---:B---3--:R-:W-:Y:S01]  /*3a10*/  FADD.FTZ R10, R42.reuse, R5 ;  /* 0x000000052a0a7221 */ /* 0x048fe20000010000 */
[----:B------:R-:W-:-:S06]  /*3a20*/  F2FP.F16.F32.PACK_AB R163, R42, R57 ;  /* 0x000000392aa3723e */ /* 0x000fcc00000000ff */
[----:B------:R-:W3:Y:S01]  /*3a30*/  MUFU.EX2 R95, R95 ;  /* 0x0000005f005f7308 */ /* 0x000ee20000000800 */
[----:B--2---:R-:W-:Y:S01]  /*3a40*/  FADD.FTZ R5, R91, R10 ;  /* 0x0000000a5b057221 */ /* 0x004fe20000010000 */
[----:B0-----:R-:W-:-:S06]  /*3a50*/  IMAD.MOV.U32 R93, RZ, RZ, R151 ;  /* 0x000000ffff5d7224 */ /* 0x001fcc00078e0097 */
[----:B------:R-:W0:Y:S01]  /*3a60*/  MUFU.EX2 R14, R14 ;  /* 0x0000000e000e7308 */ /* 0x000e220000000800 */
[C---:B-1----:R-:W-:Y:S01]  /*3a70*/  FADD.FTZ R10, R44.reuse, R5 ;  /* 0x000000052c0a7221 */ /* 0x042fe20000010000 */
[----:B------:R-:W-:Y:S01]  /*3a80*/  F2FP.F16.F32.PACK_AB R165, R44, R91 ;  /* 0x0000005b2ca5723e */ /* 0x000fe200000000ff */
[----:B------:R-:W-:-:S05]  /*3a90*/  IMAD.MOV.U32 R91, RZ, RZ, R151 ;  /* 0x000000ffff5b7224 */ /* 0x000fca00078e0097 */
[----:B------:R1:W2:Y:S01]  /*3aa0*/  MUFU.EX2 R8, R97 ;  /* 0x0000006100087308 */ /* 0x0002a20000000800 */
[----:B---3--:R-:W-:Y:S01]  /*3ab0*/  FADD.FTZ R5, R95, R10 ;  /* 0x0000000a5f057221 */ /* 0x008fe20000010000 */
[C---:B0-----:R-:W-:Y:S01]  /*3ac0*/  F2FP.F16.F32.PACK_AB R166, R14.reuse, R145 ;  /* 0x000000910ea6723e */ /* 0x041fe200000000ff */
[----:B------:R-:W-:Y:S01]  /*3ad0*/  FADD.FTZ R6, R14, R27 ;  /* 0x0000001b0e067221 */ /* 0x000fe20000010000 */
[--C-:B------:R-:W-:Y:S02]  /*3ae0*/  IMAD.MOV.U32 R145, RZ, RZ, R151.reuse ;  /* 0x000000ffff917224 */ /* 0x100fe400078e0097 */
[----:B-1----:R-:W-:Y:S01]  /*3af0*/  IMAD.MOV.U32 R97, RZ, RZ, R151 ;  /* 0x000000ffff617224 */ /* 0x002fe200078e0097 */
[C---:B--2---:R-:W-:Y:S01]  /*3b00*/  F2FP.F16.F32.PACK_AB R167, R8.reuse, R95 ;  /* 0x0000005f08a7723e */ /* 0x044fe200000000ff */
[----:B------:R-:W-:Y:S01]  /*3b10*/  FADD.FTZ R5, R8, R5 ;  /* 0x0000000508057221 */ /* 0x000fe20000010000 */
[----:B------:R-:W-:Y:S01]  /*3b20*/  IMAD.MOV.U32 R95, RZ, RZ, R151 ;  /* 0x000000ffff5f7224 */ /* 0x000fe200078e0097 */
[----:B------:R-:W-:Y:S06]  /*3b30*/  @!P2 BRA `(.L_x_266) ;  /* 0x0000002000d8a947 */ /* 0x000fec0003800000 */
[----:B------:R-:W-:Y:S01]  /*3b40*/  R2UR UR4, R2 ;  /* 0x00000000020472ca */ /* 0x000fe200000e0000 */
[----:B------:R-:W-:Y:S01]  /*3b50*/  IMAD.MOV.U32 R10, RZ, RZ, R9 ;  /* 0x000000ffff0a7224 */ /* 0x000fe200078e0009 */
[----:B------:R-:W-:Y:S01]  /*3b60*/  CS2R R150, SRZ ;  /* 0x0000000000967805 */ /* 0x000fe2000001ff00 */
[----:B------:R-:W-:Y:S01]  /*3b70*/  IMAD.MOV.U32 R12, RZ, RZ, R3 ;  /* 0x000000ffff0c7224 */ /* 0x000fe200078e0003 */
[----:B------:R-:W-:Y:S01]  /*3b80*/  CS2R R146, SRZ ;  /* 0x0000000000927805 */ /* 0x000fe2000001ff00 */
[----:B------:R-:W-:Y:S01]  /*3b90*/  IMAD.MOV.U32 R8, RZ, RZ, R16 ;  /* 0x000000ffff087224 */ /* 0x000fe200078e0010 */
[----:B------:R-:W-:Y:S01]  /*3ba0*/  CS2R R142, SRZ ;  /* 0x00000000008e7805 */ /* 0x000fe2000001ff00 */
[----:B------:R-:W-:Y:S01]  /*3bb0*/  IMAD.MOV.U32 R7, RZ, RZ, 0x3f800000 ;  /* 0x3f800000ff077424 */ /* 0x000fe200078e00ff */
        /* <DEDUP_REMOVED lines=28> */
[----:B------:R-:W-:Y:S01]  /*3d80*/  CS2R R88, SRZ ;  /* 0x0000000000587805 */ /* 0x000fe2000001ff00 */
[----:B------:R-:W-:-:S12]  /*3d90*/  UIADD3 UR5, UR49, -0x2, URZ ;  /* 0xfffffffe31057890 */ /* 0x000fd8000fffe03f */
.L_x_275:
[----:B------:R-:W-:-:S04]  /*3da0*/  UIADD3 UR6, UR4, 0x1, URZ ;  /* 0x0000000104067890 */ /* 0x000fc8000fffe03f */
[----:B------:R-:W-:-:S04]  /*3db0*/  UISETP.NE.AND UP0, UPT, UR6, 0x2, UPT ;  /* 0x000000020600788c */ /* 0x000fc8000bf05270 */
[----:B------:R-:W-:Y:S02]  /*3dc0*/  USEL UR7, URZ, 0x1, UP0 ;  /* 0x000000013f077887 */ /* 0x000fe40008000000 */
[----:B------:R-:W-:-:S04]  /*3dd0*/  USEL UR6, UR6, URZ, UP0 ;  /* 0x0000003f06067287 */ /* 0x000fc80008000000 */
[----:B------:R-:W-:Y:S02]  /*3de0*/  LOP3.LUT R16, R8, UR7, RZ, 0x3c, !PT ;  /* 0x0000000708107c12 */ /* 0x000fe4000f8e3cff */
[----:B------:R-:W-:Y:S01]  /*3df0*/  IMAD.U32 R2, RZ, RZ, UR6 ;  /* 0x00000006ff027e24 */ /* 0x000fe2000f8e00ff */
[----:B------:R-:W-:Y:S06]  /*3e00*/  @!P0 BRA `(.L_x_267) ;  /* 0x0000000000048947 */ /* 0x000fec0003800000 */
[----:B------:R-:W-:Y:S01]  /*3e10*/  BPT.TRAP 0x1 ;  /* 0x000000040000795c */ /* 0x000fe20000300000 */
.L_x_267:
[----:B------:R-:W0:Y:S01]  /*3e20*/  S2UR UR10, SR_CgaCtaId ;  /* 0x00000000000a79c3 */ /* 0x000e220000008800 */
[----:B------:R-:W-:Y:S01]  /*3e30*/  UMOV UR7, 0x400 ;  /* 0x0000040000077882 */ /* 0x000fe20000000000 */
[----:B------:R-:W-:Y:S01]  /*3e40*/  SHF.L.U32 R3, R16, 0x1f, RZ ;  /* 0x0000001f10037819 */ /* 0x000fe200000006ff */
[----:B0-----:R-:W-:-:S06]  /*3e50*/  ULEA UR7, UR10, UR7, 0x18 ;  /* 0x000000070a077291 */ /* 0x001fcc000f8ec03f */
[----:B------:R-:W-:-:S05]  /*3e60*/  IMAD.U32 R0, RZ, RZ, UR7 ;  /* 0x00000007ff007e24 */ /* 0x000fca000f8e00ff */
[----:B------:R-:W-:-:S13]  /*3e70*/  R2UR UR7, R0 ;  /* 0x00000000000772ca */ /* 0x000fda00000e0000 */
[----:B------:R-:W-:-:S09]  /*3e80*/  ULEA UR6, UR6, UR7, 0x3 ;  /* 0x0000000706067291 */ /* 0x000fd2000f8e183f */
[----:B------:R0:W1:Y:S01]  /*3e90*/  SYNCS.PHASECHK.TRANS64.TRYWAIT P2, [UR6+0x34830], R3 ;  /* 0x03483003ff0075a7 */ /* 0x0000620008040146 */
[----:B------:R-:W-:Y:S05]  /*3ea0*/  @!P0 BRA `(.L_x_268) ;  /* 0x0000000000048947 */ /* 0x000fea0003800000 */
[----:B------:R-:W-:Y:S01]  /*3eb0*/  BPT.TRAP 0x1 ;  /* 0x000000040000795c */ /* 0x000fe20000300000 */
.L_x_268:
[----:B-1----:R-:W-:Y:S05]  /*3ec0*/  @P2 BRA `(.L_x_269) ;  /* 0x0000000000082947 */ /* 0x002fea0003800000 */
[----:B------:R-:W1:Y:S02]  /*3ed0*/  SYNCS.PHASECHK.TRANS64.TRYWAIT P2, [UR6+0x34830], R3 ;  /* 0x03483003ff0075a7 */ /* 0x000e640008040146 */
[----:B-1----:R-:W-:Y:S05]  /*3ee0*/  @!P2 BRA `(.L_x_270) ;  /* 0x0000009c004ca947 */ /* 0x002fea0003800000 */
.L_x_269:
[----:B------:R-:W-:Y:S01]  /*3ef0*/  R2UR UR7, R2 ;  /* 0x00000000020772ca */ /* 0x000fe200000e0000 */
[----:B------:R-:W-:Y:S01]  /*3f00*/  WARPGROUP.ARRIVE ;  /* 0x00000000000079c5 */ /* 0x000fe20000000000 */
[----:B------:R-:W-:Y:S01]  /*3f10*/  UMOV UR48, UR56 ;  /* 0x0000003800307c82 */ /* 0x000fe20008000000 */
[----:B------:R-:W-:Y:S01]  /*3f20*/  UMOV UR49, UR57 ;  /* 0x0000003900317c82 */ /* 0x000fe20008000000 */
[----:B------:R-:W-:Y:S01]  /*3f30*/  UMOV UR51, 0x40000040 ;  /* 0x4000004000337882 */ /* 0x000fe20000000000 */
        /* <DEDUP_REMOVED lines=8> */
[----:B------:R-:W-:Y:S01]  /*3fc0*/  UIMAD UR7, UR7, 0xc00, UR60 ;  /* 0x00000c00070778a4 */ /* 0x000fe2000f8e023c */
[-C--:B------:R-:W-:Y:S01]  /*3fd0*/  FMUL.FTZ R88, R88, R11.reuse ;  /* 0x0000000b58587220 */ /* 0x080fe20000410000 */
[----:B------:R-:W-:Y:S01]  /*3fe0*/  UMOV UR43, 0x40000040 ;  /* 0x40000040002b7882 */ /* 0x000fe20000000000 */
[----:B------:R-:W-:Y:S01]  /*3ff0*/  UMOV UR47, 0x40000040 ;  /* 0x40000040002f7882 */ /* 0x000fe20000000000 */
[----:B------:R-:W-:Y:S01]  /*4000*/  UIADD3 UR10, UR7, 0x2, URZ ;  /* 0x00000002070a7890 */ /* 0x000fe2000fffe03f */
[-C--:B------:R-:W-:Y:S01]  /*4010*/  FMUL.FTZ R89, R89, R11.reuse ;  /* 0x0000000b59597220 */ /* 0x080fe20000410000 */
[----:B------:R-:W-:Y:S01]  /*4020*/  UIADD3 UR14, UR7, 0x4, URZ ;  /* 0x00000004070e7890 */ /* 0x000fe2000fffe03f */
[-C--:B------:R-:W-:Y:S01]  /*4030*/  FMUL.FTZ R92, R92, R11.reuse ;  /* 0x0000000b5c5c7220 */ /* 0x080fe20000410000 */
[----:B------:R-:W-:Y:S01]  /*4040*/  UMOV UR50, UR7 ;  /* 0x0000000700327c82 */ /* 0x000fe20008000000 */
[----:B------:R-:W-:Y:S01]  /*4050*/  UIADD3 UR18, UR7, 0x6, URZ ;  /* 0x0000000607127890 */ /* 0x000fe2000fffe03f */
[----:B------:R-:W-:Y:S01]  /*4060*/  HGMMA.64x128x16.F32 R24, gdesc[UR48], RZ, !UPT, gsb0 ;  /* 0x01e00000301879f0 */ /* 0x000fe2000c0008ff */
[----:B------:R-:W-:Y:S01]  /*4070*/  UIADD3 UR22, UR7, 0x400, URZ ;  /* 0x0000040007167890 */ /* 0x000fe2000fffe03f */
[-C--:B------:R-:W-:Y:S01]  /*4080*/  FMUL.FTZ R93, R93, R11.reuse ;  /* 0x0000000b5d5d7220 */ /* 0x080fe20000410000 */
        /* <DEDUP_REMOVED lines=14> */
[----:B------:R-:W-:Y:S01]  /*4170*/  UMOV UR48, UR52 ;  /* 0x0000003400307c82 */ /* 0x000fe20008000000 */
[----:B------:R-:W-:Y:S01]  /*4180*/  UMOV UR49, UR53 ;  /* 0x0000003500317c82 */ /* 0x000fe20008000000 */
        /* <DEDUP_REMOVED lines=90> */
.L_x_271:
[----:B------:R-:W-:Y:S01]  /*4730*/  IMAD.U32 R7, RZ, RZ, UR4 ;  /* 0x00000004ff077e24 */ /* 0x000fe2000f8e00ff */
[----:B01----:R-:W-:-:S03]  /*4740*/  SHF.L.U32 R3, R8, 0x1f, RZ ;  /* 0x0000001f08037819 */ /* 0x003fc600000006ff */
[----:B------:R-:W-:-:S04]  /*4750*/  IMAD R8, R7, 0x8, R0 ;  /* 0x0000000807087824 */ /* 0x000fc800078e0200 */
[----:B------:R0:W1:Y:S01]  /*4760*/  SYNCS.PHASECHK.TRANS64.TRYWAIT P2, [R8+URZ+0x34850], R3 ;  /* 0x03485003080075a7 */ /* 0x000062000804017f */
[----:B------:R-:W-:Y:S05]  /*4770*/  @!P0 BRA `(.L_x_272) ;  /* 0x0000000000048947 */ /* 0x000fea0003800000 */
[----:B------:R-:W-:Y:S01]  /*4780*/  BPT.TRAP 0x1 ;  /* 0x000000040000795c */ /* 0x000fe20000300000 */
.L_x_272:
[----:B-1----:R-:W-:Y:S05]  /*4790*/  @P2 BRA `(.L_x_273) ;  /* 0x0000000000082947 */ /* 0x002fea0003800000 */
[----:B------:R-:W1:Y:S02]  /*47a0*/  SYNCS.PHASECHK.TRANS64.TRYWAIT P2, [R8+URZ+0x34850], R3 ;  /* 0x03485003080075a7 */ /* 0x000e64000804017f */
[----:B-1----:R-:W-:Y:S05]  /*47b0*/  @!P2 BRA `(.L_x_274) ;  /* 0x000000940030a947 */ /* 0x002fea0003800000 */
.L_x_273:
[----:B------:R-:W-:Y:S01]  /*47c0*/  R2UR UR7, R0 ;  /* 0x00000000000772ca */ /* 0x000fe200000e0000 */
[----:B------:R-:W-:Y:S01]  /*47d0*/  WARPGROUP.ARRIVE ;  /* 0x00000000000079c5 */ /* 0x000fe20000000000 */
[----:B------:R-:W-:Y:S01]  /*47e0*/  UMOV UR11, 0x40000040 ;  /* 0x40000040000b7882 */ /* 0x000fe20000000000 */
[----:B------:R-:W-:Y:S02]  /*47f0*/  FMNMX.FTZ R4, R24, R12, !PT ;  /* 0x0000000c18047209 */ /* 0x000fe40007810000 */
[----:B------:R-:W-:Y:S01]  /*4800*/  ISETP.LT.AND P2, PT, RZ, UR5, PT ;  /* 0x00000005ff007c0c */ /* 0x000fe2000bf41270 */
[----:B------:R-:W-:Y:S01]  /*4810*/  UIADD3 UR5, UR5, -0x1, URZ ;  /* 0xffffffff05057890 */ /* 0x000fe2000fffe03f */
[----:B01----:R-:W-:-:S04]  /*4820*/  FMNMX.FTZ R3, R25, R4, !PT ;  /* 0x0000000419037209 */ /* 0x003fc80007810000 */
[----:B------:R-:W-:Y:S02]  /*4830*/  FMNMX.FTZ R4, R28, R3, !PT ;  /* 0x000000031c047209 */ /* 0x000fe40007810000 */
[----:B------:R-:W-:Y:S02]  /*4840*/  UIADD3 UR7, UR7, 0x400, URZ ;  /* 0x0000040007077890 */ /* 0x000fe4000fffe03f */
[----:B------:R-:W-:Y:S02]  /*4850*/  FMNMX.FTZ R3, R29, R4, !PT ;  /* 0x000000041d037209 */ /* 0x000fe40007810000 */
[----:B------:R-:W-:Y:S02]  /*4860*/  USHF.R.U32.HI UR7, URZ, 0x4, UR7 ;  /* 0x000000043f077899 */ /* 0x000fe40008011607 */
[----:B------:R-:W-:Y:S02]  /*4870*/  FMNMX.FTZ R4, R32, R3, !PT ;  /* 0x0000000320047209 */ /* 0x000fe40007810000 */
[----:B------:R-:W-:-:S02]  /*4880*/  ULOP3.LUT UR7, UR7, 0x3fff, URZ, 0xc0, !UPT ;  /* 0x00003fff07077892 */ /* 0x000fc4000f8ec03f */
[----:B------:R-:W-:Y:S02]  /*4890*/  FMNMX.FTZ R3, R33, R4, !PT ;  /* 0x0000000421037209 */ /* 0x000fe40007810000 */
[----:B------:R-:W-:Y:S02]  /*48a0*/  ULOP3.LUT UR7, UR7, 0x4000000, URZ, 0xfc, !UPT ;  /* 0x0400000007077892 */ /* 0x000fe4000f8efc3f */
[----:B------:R-:W-:Y:S02]  /*48b0*/  FMNMX.FTZ R4, R36, R3, !PT ;  /* 0x0000000324047209 */ /* 0x000fe40007810000 */
[----:B------:R-:W-:Y:S02]  /*48c0*/  ULEA UR4, UR4, UR7, 0xb ;  /* 0x0000000704047291 */ /* 0x000fe4000f8e583f */
[----:B------:R-:W-:Y:S01]  /*48d0*/  FMNMX.FTZ R3, R37, R4, !PT ;  /* 0x0000000425037209 */ /* 0x000fe20007810000 */
[----:B------:R-:W-:-:S03]  /*48e0*/  UMOV UR7, 0x40000040 ;  /* 0x4000004000077882 */ /* 0x000fc60000000000 */
[----:B------:R-:W-:Y:S01]  /*48f0*/  FMNMX.FTZ R4, R40, R3, !PT ;  /* 0x0000000328047209 */ /* 0x000fe20007810000 */
        /* <DEDUP_REMOVED lines=27> */
[----:B------:R-:W0:Y:S02]  /*4ab0*/  SHFL.BFLY PT, R4, R9, 0x2, 0x1f ;  /* 0x0c401f0009047f89 */ /* 0x000e2400000e0000 */
[----:B0-----:R-:W-:Y:S02]  /*4ac0*/  FMNMX.FTZ R14, R9, R4, !PT ;  /* 0x00000004090e7209 */ /* 0x001fe40007810000 */
[----:B------:R-:W0:Y:S03]  /*4ad0*/  LDC R4, c[0x0][0x988] ;  /* 0x00026200ff047b82 */ /* 0x000e260000000800 */
[----:B------:R-:W1:Y:S01]  /*4ae0*/  SHFL.BFLY PT, R3, R14, 0x1, 0x1f ;  /* 0x0c201f000e037f89 */ /* 0x000e6200000e0000 */
[----:B------:R-:W-:Y:S02]  /*4af0*/  WARPGROUP.DEPBAR.LE gsb0, 0x0 ;  /* 0x00008000000079c5 */ /* 0x000fe40000010000 */
[----:B------:R-:W-:Y:S01]  /*4b00*/  WARPGROUP.ARRIVE ;  /* 0x00000000000079c5 */ /* 0x000fe20000000000 */
[----:B-1----:R-:W-:-:S05]  /*4b10*/  FMNMX.FTZ R3, R14, R3, !PT ;  /* 0x000000030e037209 */ /* 0x002fca0007810000 */
[----:B------:R-:W-:Y:S01]  /*4b20*/  HGMMA.64x128x16.F32 R88, R176, gdesc[UR8].tnspB, R88, gsb0 ;  /* 0x41e00008b0587df0 */ /* 0x000fe20008000858 */
[----:B------:R-:W-:Y:S01]  /*4b30*/  UIADD3 UR10, UR4, 0x100, URZ ;  /* 0x00000100040a7890 */ /* 0x000fe2000fffe03f */
[----:B------:R-:W-:Y:S01]  /*4b40*/  UMOV UR11, 0x40000040 ;  /* 0x40000040000b7882 */ /* 0x000fe20000000000 */
[----:B------:R-:W-:Y:S01]  /*4b50*/  FADD.FTZ R7, -R3, R12 ;  /* 0x0000000c03077221 */ /* 0x000fe20000010100 */
[----:B------:R-:W-:-:S03]  /*4b60*/  FMNMX.FTZ R12, R26, R10, !PT ;  /* 0x0000000a1a0c7209 */ /* 0x000fc60007810000 */
[----:B0-----:R-:W-:Y:S01]  /*4b70*/  FMUL.FTZ R11, R7, R4 ;  /* 0x00000004070b7220 */ /* 0x001fe20000410000 */
[----:B------:R-:W-:Y:S01]  /*4b80*/  FMNMX.FTZ R9, R27, R12, !PT ;  /* 0x0000000c1b097209 */ /* 0x000fe20007810000 */
[----:B------:R-:W-:-:S03]  /*4b90*/  FMUL.FTZ R7, R3, R4 ;  /* 0x0000000403077220 */ /* 0x000fc60000410000 */
        /* <DEDUP_REMOVED lines=26> */
[----:B------:R-:W-:Y:S01]  /*4d40*/  FFMA.FTZ R73, R85, R4, -R7 ;  /* 0x0000000455497223 */ /* 0x000fe20000010807 */
[----:B------:R-:W-:Y:S01]  /*4d50*/  MUFU.EX2 R11, R11 ;  /* 0x0000000b000b7308 */ /* 0x000fe20000000800 */
[----:B------:R-:W-:-:S04]  /*4d60*/  FMNMX.FTZ R9, R43, R12, !PT ;  /* 0x0000000c2b097209 */ /* 0x000fc80007810000 */
[----:B------:R-:W-:-:S03]  /*4d70*/  FMNMX.FTZ R12, R46, R9, !PT ;  /* 0x000000092e0c7209 */ /* 0x000fc60007810000 */
[----:B------:R-:W0:Y:S01]  /*4d80*/  MUFU.EX2 R180, R180 ;  /* 0x000000b400b47308 */ /* 0x000e220000000800 */
[----:B------:R-:W-:-:S04]  /*4d90*/  FMNMX.FTZ R9, R47, R12, !PT ;  /* 0x0000000c2f097209 */ /* 0x000fc80007810000 */
[----:B------:R-:W-:-:S03]  /*4da0*/  FMNMX.FTZ R12, R50, R9, !PT ;  /* 0x00000009320c7209 */ /* 0x000fc60007810000 */
[----:B------:R-:W1:Y:S01]  /*4db0*/  MUFU.EX2 R13, R13 ;  /* 0x0000000d000d7308 */ /* 0x000e620000000800 */
[----:B------:R-:W-:-:S04]  /*4dc0*/  FMNMX.FTZ R9, R51, R12, !PT ;  /* 0x0000000c33097209 */ /* 0x000fc80007810000 */
[----:B------:R-:W-:-:S03]  /*4dd0*/  FMNMX.FTZ R12, R54, R9, !PT ;  /* 0x00000009360c7209 */ /* 0x000fc60007810000 */
[----:B------:R-:W-:Y:S01]  /*4de0*/  MUFU.EX2 R182, R182 ;  /* 0x000000b600b67308 */ /* 0x000fe20000000800 */
[----:B------:R-:W-:Y:S01]  /*4df0*/  FMNMX.FTZ R9, R55, R12, !PT ;  /* 0x0000000c37097209 */ /* 0x000fe20007810000 */
[----:B0-----:R-:W-:-:S03]  /*4e00*/  FFMA.FTZ R6, R11, R6, R180 ;  /* 0x000000060b067223 */ /* 0x001fc600000100b4 */
[----:B------:R-:W-:-:S03]  /*4e10*/  FMNMX.FTZ R12, R58, R9, !PT ;  /* 0x000000093a0c7209 */ /* 0x000fc60007810000 */
[----:B------:R-:W-:Y:S01]  /*4e20*/  MUFU.EX2 R15, R15 ;  /* 0x0000000f000f7308 */ /* 0x000fe20000000800 */
[----:B------:R-:W-:Y:S02]  /*4e30*/  FMNMX.FTZ R9, R59, R12, !PT ;  /* 0x0000000c3b097209 */ /* 0x000fe40007810000 */
[----:B-1----:R-:W-:Y:S02]  /*4e40*/  F2FP.F16.F32.PACK_AB R180, R13, R180 ;  /* 0x000000b40db4723e */ /* 0x002fe400000000ff */
        /* <DEDUP_REMOVED lines=20> */
[----:B------:R-:W-:Y:S01]  /*4f90*/  FMNMX.FTZ R9, R87, R12, !PT ;  /* 0x0000000c57097209 */ /* 0x000fe20007810000 */
[----:B------:R-:W-:-:S04]  /*4fa0*/  FFMA.FTZ R12, R72, R4, -R7 ;  /* 0x00000004480c7223 */ /* 0x000fc80000010807 */
[----:B------:R-:W0:Y:S02]  /*4fb0*/  SHFL.BFLY PT, R14, R9, 0x2, 0x1f ;  /* 0x0c401f00090e7f89 */ /* 0x000e2400000e0000 */
[----:B------:R-:W-:Y:S01]  /*4fc0*/  MUFU.EX2 R49, R49 ;  /* 0x0000003100317308 */ /* 0x000fe20000000800 */
[----:B------:R-:W-:Y:S02]  /*4fd0*/  WARPGROUP.DEPBAR.LE gsb0, 0x0 ;  /* 0x00008000000079c5 */ /* 0x000fe40000010000 */
[----:B------:R-:W-:Y:S01]  /*4fe0*/  WARPGROUP.ARRIVE ;  /* 0x00000000000079c5 */ /* 0x000fe20000000000 */
[-CC-:B------:R-:W-:Y:S01]  /*4ff0*/  FFMA.FTZ R176, R32, R4.reuse, -R7.reuse ;  /* 0x0000000420b07223 */ /* 0x180fe20000010807 */
[----:B------:R-:W-:-:S03]  /*5000*/  FFMA.FTZ R178, R36, R4, -R7 ;  /* 0x0000000424b27223 */ /* 0x000fc60000010807 */
[----:B------:R-:W-:Y:S01]  /*5010*/  MUFU.EX2 R53, R53 ;  /* 0x0000003500357308 */ /* 0x000fe20000000800 */
[----:B------:R-:W-:Y:S01]  /*5020*/  HGMMA.64x128x16.F32 R88, R172, gdesc[UR8].tnspB, R88, gsb0 ;  /* 0x41e00008ac587df0 */ /* 0x000fe20008000858 */
[----:B------:R-:W-:Y:S01]  /*5030*/  UIADD3 UR10, UR4, 0x180, URZ ;  /* 0x00000180040a7890 */ /* 0x000fe2000fffe03f */
[----:B------:R-:W-:-:S05]  /*5040*/  UMOV UR11, 0x40000040 ;  /* 0x40000040000b7882 */ /* 0x000fca0000000000 */
[----:B------:R-:W-:Y:S01]  /*5050*/  MUFU.EX2 R176, R176 ;  /* 0x000000b000b07308 */ /* 0x000fe20000000800 */
[----:B0-----:R-:W-:Y:S01]  /*5060*/  FMNMX.FTZ R28, R9, R14, !PT ;  /* 0x0000000e091c7209 */ /* 0x001fe20007810000 */
[----:B------:R-:W-:-:S04]  /*5070*/  FFMA.FTZ R14, R76, R4, -R7 ;  /* 0x000000044c0e7223 */ /* 0x000fc80000010807 */
[----:B------:R-:W0:Y:S02]  /*5080*/  SHFL.BFLY PT, R9, R28, 0x1, 0x1f ;  /* 0x0c201f001c097f89 */ /* 0x000e2400000e0000 */
[----:B------:R-:W-:Y:S08]  /*5090*/  MUFU.EX2 R178, R178 ;  /* 0x000000b200b27308 */ /* 0x000ff00000000800 */
[----:B------:R-:W-:Y:S08]  /*50a0*/  MUFU.EX2 R57, R57 ;  /* 0x0000003900397308 */ /* 0x000ff00000000800 */
[----:B------:R-:W-:Y:S01]  /*50b0*/  MUFU.EX2 R12, R12 ;  /* 0x0000000c000c7308 */ /* 0x000fe20000000800 */
[----:B0-----:R-:W-:-:S07]  /*50c0*/  FMNMX.FTZ R9, R28, R9, !PT ;  /* 0x000000091c097209 */ /* 0x001fce0007810000 */
[----:B------:R-:W0:Y:S01]  /*50d0*/  MUFU.EX2 R61, R61 ;  /* 0x0000003d003d7308 */ /* 0x000e220000000800 */
[----:B------:R-:W-:-:S04]  /*50e0*/  FMUL.FTZ R77, R9, R4 ;  /* 0x00000004094d7220 */ /* 0x000fc80000410000 */
[-CC-:B------:R-:W-:Y:S01]  /*50f0*/  FFMA.FTZ R181, R27, R4.reuse, -R77.reuse ;  /* 0x000000041bb57223 */ /* 0x180fe2000001084d */
[----:B------:R-:W-:Y:S02]  /*5100*/  IMAD.U32 R27, RZ, RZ, UR6 ;  /* 0x00000006ff1b7e24 */ /* 0x000fe4000f8e00ff */
[-CC-:B------:R-:W-:Y:S01]  /*5110*/  FFMA.FTZ R183, R30, R4.reuse, -R77.reuse ;  /* 0x000000041eb77223 */ /* 0x180fe2000001084d */
[-CC-:B------:R-:W-:Y:S01]  /*5120*/  FFMA.FTZ R177, R34, R4.reuse, -R77.reuse ;  /* 0x0000000422b17223 */ /* 0x180fe2000001084d */
[-CC-:B------:R-:W-:Y:S01]  /*5130*/  FFMA.FTZ R179, R38, R4.reuse, -R77.reuse ;  /* 0x0000000426b37223 */ /* 0x180fe2000001084d */
[----:B------:R-:W-:Y:S01]  /*5140*/  @!P1 VIADD R27, R27, 0x34840 ;  /* 0x000348401b1b9836 */ /* 0x000fe20000000000 */
[----:B------:R-:W-:Y:S01]  /*5150*/  MUFU.EX2 R181, R181 ;  /* 0x000000b500b57308 */ /* 0x000fe20000000800 */
[-CC-:B------:R-:W-:Y:S01]  /*5160*/  FFMA.FTZ R36, R39, R4.reuse, -R77.reuse ;  /* 0x0000000427247223 */ /* 0x180fe2000001084d */
[-CC-:B------:R-:W-:Y:S01]  /*5170*/  FFMA.FTZ R34, R43, R4.reuse, -R77.reuse ;  /* 0x000000042b227223 */ /* 0x180fe2000001084d */
[-C--:B------:R-:W-:Y:S01]  /*5180*/  FFMA.FTZ R32, R47, R4.reuse, -R77 ;  /* 0x000000042f207223 */ /* 0x080fe2000001084d */
[----:B------:R-:W-:Y:S01]  /*5190*/  @!P1 PRMT R27, RZ, 0x654, R27 ;  /* 0x00000654ff1b9816 */ /* 0x000fe2000000001b */
        /* <DEDUP_REMOVED lines=16> */
[----:B------:R-:W-:-:S03]  /*52a0*/  FFMA.FTZ R86, R86, R4, -R77 ;  /* 0x0000000456567223 */ /* 0x000fc6000001084d */
        /* <DEDUP_REMOVED lines=14> */
[-CC-:B------:R-:W-:Y:S01]  /*5390*/  FFMA.FTZ R173, R42, R4.reuse, -R77.reuse ;  /* 0x000000042aad7223 */ /* 0x180fe2000001084d */
[----:B------:R-:W-:Y:S01]  /*53a0*/  FFMA.FTZ R175, R46, R4, -R77 ;  /* 0x000000042eaf7223 */ /* 0x000fe2000001084d */
[----:B------:R-:W-:Y:S01]  /*53b0*/  HGMMA.64x128x16.F32 R88, R168, gdesc[UR8].tnspB, R88, gsb0 ;  /* 0x41e00008a8587df0 */ /* 0x000fe20008000858 */
[----:B------:R-:W-:Y:S01]  /*53c0*/  UIADD3 UR10, UR4, 0x200, URZ ;  /* 0x00000200040a7890 */ /* 0x000fe2000fffe03f */
[----:B------:R-:W-:Y:S01]  /*53d0*/  MUFU.EX2 R172, R172 ;  /* 0x000000ac00ac7308 */ /* 0x000fe20000000800 */
[----:B------:R-:W-:-:S07]  /*53e0*/  UMOV UR11, 0x40000040 ;  /* 0x40000040000b7882 */ /* 0x000fce0000000000 */
[----:B------:R-:W-:Y:S08]  /*53f0*/  MUFU.EX2 R40, R40 ;  /* 0x0000002800287308 */ /* 0x000ff00000000800 */
[----:B------:R-:W-:Y:S08]  /*5400*/  MUFU.EX2 R173, R173 ;  /* 0x000000ad00ad7308 */ /* 0x000ff00000000800 */
[----:B------:R-:W-:Y:S08]  /*5410*/  MUFU.EX2 R174, R174 ;  /* 0x000000ae00ae7308 */ /* 0x000ff00000000800 */
[----:B------:R-:W-:Y:S08]  /*5420*/  MUFU.EX2 R175, R175 ;  /* 0x000000af00af7308 */ /* 0x000ff00000000800 */
[----:B------:R-:W-:Y:S08]  /*5430*/  MUFU.EX2 R71, R71 ;  /* 0x0000004700477308 */ /* 0x000ff00000000800 */
[----:B------:R-:W-:Y:S08]  /*5440*/  MUFU.EX2 R75, R75 ;  /* 0x0000004b004b7308 */ /* 0x000ff00000000800 */
[----:B------:R-:W-:Y:S08]  /*5450*/  MUFU.EX2 R14, R14 ;  /* 0x0000000e000e7308 */ /* 0x000ff00000000800 */
[----:B------:R-:W1:Y:S08]  /*5460*/  MUFU.EX2 R65, R65 ;  /* 0x0000004100417308 */ /* 0x000e700000000800 */
[----:B------:R-:W-:Y:S08]  /*5470*/  MUFU.EX2 R79, R79 ;  /* 0x0000004f004f7308 */ /* 0x000ff00000000800 */
[----:B------:R-:W-:Y:S08]  /*5480*/  MUFU.EX2 R20, R20 ;  /* 0x0000001400147308 */ /* 0x000ff00000000800 */
[----:B------:R-:W2:Y:S08]  /*5490*/  MUFU.EX2 R69, R69 ;  /* 0x0000004500457308 */ /* 0x000eb00000000800 */
[----:B------:R-:W-:Y:S08]  /*54a0*/  MUFU.EX2 R83, R83 ;  /* 0x0000005300537308 */ /* 0x000ff00000000800 */
[----:B------:R-:W-:Y:S08]  /*54b0*/  MUFU.EX2 R24, R24 ;  /* 0x0000001800187308 */ /* 0x000ff00000000800 */
[----:B------:R-:W3:Y:S01]  /*54c0*/  MUFU.EX2 R73, R73 ;  /* 0x0000004900497308 */ /* 0x000ee20000000800 */
        /* <DEDUP_REMOVED lines=26> */
[----:B------:R-:W-:-:S06]  /*5670*/  R2UR UR4, R2 ;  /* 0x00000000020472ca */ /* 0x000fcc00000e0000 */
        /* <DEDUP_REMOVED lines=14> */
[----:B------:R-:W4:Y:S08]  /*5760*/  MUFU.EX2 R10, R10 ;  /* 0x0000000a000a7308 */ /* 0x000f300000000800 */
[----:B------:R-:W5:Y:S08]  /*5770*/  MUFU.EX2 R26, R26 ;  /* 0x0000001a001a7308 */ /* 0x000f700000000800 */
[----:B------:R-:W5:Y:S08]  /*5780*/  MUFU.EX2 R157, R66 ;  /* 0x00000042009d7308 */ /* 0x000f700000000800 */
[----:B------:R-:W5:Y:S08]  /*5790*/  MUFU.EX2 R158, R158 ;  /* 0x0000009e009e7308 */ /* 0x000f700000000800 */
[----:B------:R-:W5:Y:S01]  /*57a0*/  MUFU.EX2 R159, R70 ;  /* 0x00000046009f7308 */ /* 0x000f620000000800 */
[----:B------:R-:W-:-:S02]  /*57b0*/  WARPGROUP.DEPBAR.LE gsb0, 0x0 ;  /* 0x00008000000079c5 */ /* 0x000fc40000010000 */
[----:B------:R-:W-:-:S05]  /*57c0*/  WARPGROUP.ARRIVE ;  /* 0x00000000000079c5 */ /* 0x000fca0000000000 */
[----:B------:R-:W5:Y:S01]  /*57d0*/  MUFU.EX2 R161, R74 ;  /* 0x0000004a00a17308 */ /* 0x000f620000000800 */
[----:B0-----:R-:W-:Y:S02]  /*57e0*/  F2FP.F16.F32.PACK_AB R160, R61, R12 ;  /* 0x0000000c3da0723e */ /* 0x001fe400000000ff */
[----:B-1----:R-:W-:Y:S01]  /*57f0*/  F2FP.F16.F32.PACK_AB R162, R65, R14 ;  /* 0x0000000e41a2723e */ /* 0x002fe200000000ff */
[----:B------:R-:W-:Y:S04]  /*5800*/  HGMMA.64x128x16.F32 R88, R164, gdesc[UR4].tnspB, R88, gsb0 ;  /* 0x41e00004a4587df0 */ /* 0x000fe80008000858 */
[----:B------:R-:W0:Y:S01]  /*5810*/  MUFU.EX2 R163, R78 ;  /* 0x0000004e00a37308 */ /* 0x000e220000000800 */
[----:B------:R-:W-:Y:S02]  /*5820*/  WARPGROUP.DEPBAR.LE gsb0, 0x0 ;  /* 0x00008000000079c5 */ /* 0x000fe40000010000 */
[----:B------:R1:W-:Y:S05]  /*5830*/  @!P1 SYNCS.ARRIVE.TRANS64.RED.A1T0 RZ, [R27+URZ], RZ ;  /* 0x000000ff1bff99a7 */ /* 0x0003ea000810043f */
[----:B------:R-:W0:Y:S01]  /*5840*/  MUFU.EX2 R165, R82 ;  /* 0x0000005200a57308 */ /* 0x000e220000000800 */
[----:B--2---:R-:W-:-:S02]  /*5850*/  F2FP.F16.F32.PACK_AB R164, R69, R20 ;  /* 0x0000001445a4723e */ /* 0x004fc400000000ff */
[----:B---3--:R-:W-:Y:S01]  /*5860*/  F2FP.F16.F32.PACK_AB R166, R73, R24 ;  /* 0x0000001849a6723e */ /* 0x008fe200000000ff */
[----:B-1----:R-:W-:Y:S02]  /*5870*/  @!P1 VIADD R27, R8, 0x34860 ;  /* 0x00034860081b9836 */ /* 0x002fe40000000000 */
[----:B----4-:R-:W-:Y:S01]  /*5880*/  FFMA.FTZ R8, R7, R5, R10 ;  /* 0x0000000507087223 */ /* 0x010fe2000001000a */
[----:B------:R-:W-:Y:S01]  /*5890*/  FADD.FTZ R5, R13, R6 ;  /* 0x000000060d057221 */ /* 0x000fe20000010000 */
[----:B------:R-:W1:Y:S02]  /*58a0*/  MUFU.EX2 R167, R86 ;  /* 0x0000005600a77308 */ /* 0x000e640000000800 */
[C---:B------:R-:W-:Y:S01]  /*58b0*/  FADD.FTZ R8, R181.reuse, R8 ;  /* 0x00000008b5087221 */ /* 0x040fe20000010000 */
[----:B------:R-:W-:Y:S01]  /*58c0*/  @!P1 PRMT R27, RZ, 0x654, R27 ;  /* 0x00000654ff1b9816 */ /* 0x000fe2000000001b */
[----:B------:R-:W-:Y:S01]  /*58d0*/  FADD.FTZ R6, R182, R5 ;  /* 0x00000005b6067221 */ /* 0x000fe20000010000 */
[----:B------:R-:W-:Y:S01]  /*58e0*/  F2FP.F16.F32.PACK_AB R181, R181, R10 ;  /* 0x0000000ab5b5723e */ /* 0x000fe200000000ff */
[----:B------:R-:W-:Y:S01]  /*58f0*/  FADD.FTZ R5, R183, R8 ;  /* 0x00000008b7057221 */ /* 0x000fe20000010000 */
[----:B------:R2:W-:Y:S01]  /*5900*/  @!P1 SYNCS.ARRIVE.TRANS64.RED.A1T0 RZ, [R27+URZ], RZ ;  /* 0x000000ff1bff99a7 */ /* 0x0005e2000810043f */
[----:B------:R-:W3:Y:S01]  /*5910*/  MUFU.EX2 R10, R77 ;  /* 0x0000004d000a7308 */ /* 0x000ee20000000800 */
[----:B------:R-:W-:-:S02]  /*5920*/  F2FP.F16.F32.PACK_AB R182, R15, R182 ;  /* 0x000000b60fb6723e */ /* 0x000fc400000000ff */
[C---:B-----5:R-:W-:Y:S01]  /*5930*/  F2FP.F16.F32.PACK_AB R183, R26.reuse, R183 ;  /* 0x000000b71ab7723e */ /* 0x060fe200000000ff */
[----:B--2---:R-:W-:Y:S01]  /*5940*/  FADD.FTZ R27, R15, R6 ;  /* 0x000000060f1b7221 */ /* 0x004fe20000010000 */
        /* <DEDUP_REMOVED lines=66> */
[----:B------:R-:W-:-:S03]  /*5d70*/  FADD.FTZ R6, R75, R6 ;  /* 0x000000064b067221 */ /* 0x000fc60000010000 */
[----:B------:R-:W-:Y:S01]  /*5d80*/  FADD.FTZ R8, R14, R5 ;  /* 0x000000050e087221 */ /* 0x000fe20000010000 */
[----:B0-----:R-:W-:Y:S01]  /*5d90*/  FADD.FTZ R6, R163, R6 ;  /* 0x00000006a3067221 */ /* 0x001fe20000010000 */
        /* <DEDUP_REMOVED lines=9> */
[----:B-1----:R-:W-:Y:S01]  /*5e30*/  FADD.FTZ R5, R167, R6 ;  /* 0x00000006a7057221 */ /* 0x002fe20000010000 */
[C---:B---3--:R-:W-:Y:S02]  /*5e40*/  F2FP.F16.F32.PACK_AB R167, R10.reuse, R167 ;  /* 0x000000a70aa7723e */ /* 0x048fe400000000ff */
[----:B------:R-:W-:Y:S01]  /*5e50*/  FADD.FTZ R6, R73, R8 ;  /* 0x0000000849067221 */ /* 0x000fe20000010000 */
[----:B------:R-:W-:Y:S01]  /*5e60*/  FADD.FTZ R5, R10, R5 ;  /* 0x000000050a057221 */ /* 0x000fe20000010000 */
[----:B------:R-:W-:Y:S02]  /*5e70*/  IMAD.MOV.U32 R8, RZ, RZ, R16 ;  /* 0x000000ffff087224 */ /* 0x000fe400078e0010 */
[----:B------:R-:W-:Y:S01]  /*5e80*/  IMAD.MOV.U32 R10, RZ, RZ, R9 ;  /* 0x000000ffff0a7224 */ /* 0x000fe200078e0009 */
[----:B------:R-:W-:Y:S06]  /*5e90*/  @P2 BRA `(.L_x_275) ;  /* 0xffffffdc00c02947 */ /* 0x000fec000383ffff */
.L_x_266:
        /* <DEDUP_REMOVED lines=67> */
.L_x_276:
[----:B------:R-:W-:Y:S01]  /*62d0*/  IMAD R14, R2, 0x8, R0 ;  /* 0x00000008020e7824 */ /* 0x000fe200078e0200 */
[----:B------:R-:W-:-:S04]  /*62e0*/  SHF.L.U32 R7, R16, 0x1f, RZ ;  /* 0x0000001f10077819 */ /* 0x000fc800000006ff */
[----:B------:R0:W1:Y:S01]  /*62f0*/  SYNCS.PHASECHK.TRANS64.TRYWAIT P2, [R14+URZ+0x34850], R7 ;  /* 0x034850070e0075a7 */ /* 0x000062000804017f */
[----:B------:R-:W-:Y:S05]  /*6300*/  @!P0 BRA `(.L_x_277) ;  /* 0x0000000000048947 */ /* 0x000fea0003800000 */
[----:B------:R-:W-:Y:S01]  /*6310*/  BPT.TRAP 0x1 ;  /* 0x000000040000795c */ /* 0x000fe20000300000 */
.L_x_277:
[----:B-1----:R-:W-:Y:S05]  /*6320*/  @P2 BRA `(.L_x_278) ;  /* 0x0000000000082947 */ /* 0x002fea0003800000 */
[----:B------:R-:W1:Y:S02]  /*6330*/  SYNCS.PHASECHK.TRANS64.TRYWAIT P0, [R14+URZ+0x34850], R7 ;  /* 0x034850070e0075a7 */ /* 0x000e64000800017f */
[----:B-1----:R-:W-:Y:S05]  /*6340*/  @!P0 BRA `(.L_x_279) ;  /* 0x0000007800608947 */ /* 0x002fea0003800000 */
.L_x_278:
[----:B------:R-:W-:Y:S05]  /*6350*/  WARPSYNC.ALL ;  /* 0x0000000000007948 */ /* 0x000fea0003800000 */
[----:B------:R-:W-:Y:S01]  /*6360*/  VIADD R0, R0, 0x400 ;  /* 0x0000040000007836 */ /* 0x000fe20000000000 */
[----:B------:R-:W-:Y:S01]  /*6370*/  WARPGROUP.ARRIVE ;  /* 0x00000000000079c5 */ /* 0x000fe20000000000 */
[----:B------:R-:W-:Y:S01]  /*6380*/  IMAD.MOV.U32 R13, RZ, RZ, 0x40000040 ;  /* 0x40000040ff0d7424 */ /* 0x000fe200078e00ff */
[----:B01----:R-:W0:Y:S01]  /*6390*/  SHFL.BFLY PT, R7, R6, 0x2, 0x1f ;  /* 0x0c401f0006077f89 */ /* 0x003e2200000e0000 */
[----:B------:R-:W-:Y:S01]  /*63a0*/  IMAD.MOV.U32 R20, RZ, RZ, -0x800000 ;  /* 0xff800000ff147424 */ /* 0x000fe200078e00ff */
[----:B------:R-:W-:Y:S01]  /*63b0*/  SHF.R.U32.HI R0, RZ, 0x4, R0 ;  /* 0x00000004ff007819 */ /* 0x000fe20000011600 */
[----:B------:R-:W-:-:S03]  /*63c0*/  VIADD R185, R185, 0x1 ;  /* 0x00000001b9b97836 */ /* 0x000fc60000000000 */
[----:B------:R-:W-:-:S04]  /*63d0*/  LOP3.LUT R0, R0, 0x3fff, RZ, 0xc0, !PT ;  /* 0x00003fff00007812 */ /* 0x000fc800078ec0ff */
[----:B------:R-:W-:Y:S02]  /*63e0*/  LOP3.LUT R11, R0, 0x4000000, RZ, 0xfc, !PT ;  /* 0x04000000000b7812 */ /* 0x000fe400078efcff */
[----:B------:R-:W1:Y:S03]  /*63f0*/  SHFL.BFLY PT, R0, R5, 0x2, 0x1f ;  /* 0x0c401f0005007f89 */ /* 0x000e6600000e0000 */
[----:B------:R-:W-:Y:S02]  /*6400*/  IMAD R10, R2, 0x800, R11 ;  /* 0x00000800020a7824 */ /* 0x000fe400078e020b */
[----:B------:R-:W-:Y:S02]  /*6410*/  IMAD.MOV.U32 R11, RZ, RZ, 0x40000040 ;  /* 0x40000040ff0b7424 */ /* 0x000fe400078e00ff */
[C---:B------:R-:W-:Y:S01]  /*6420*/  VIADD R12, R10.reuse, 0x80 ;  /* 0x000000800a0c7836 */ /* 0x040fe20000000000 */
[----:B------:R-:W-:-:S02]  /*6430*/  R2UR UR6, R10 ;  /* 0x000000000a0672ca */ /* 0x000fc400000e0000 */
[----:B------:R-:W-:Y:S01]  /*6440*/  R2UR UR7, R11 ;  /* 0x000000000b0772ca */ /* 0x000fe200000e0000 */
[----:B------:R-:W-:Y:S02]  /*6450*/  IMAD.MOV.U32 R11, RZ, RZ, 0x40000040 ;  /* 0x40000040ff0b7424 */ /* 0x000fe400078e00ff */
[----:B0-----:R-:W-:-:S10]  /*6460*/  FADD.FTZ R7, R7, R6 ;  /* 0x0000000607077221 */ /* 0x001fd40000010000 */
[----:B------:R-:W-:Y:S01]  /*6470*/  HGMMA.64x128x16.F32 R24, R180, gdesc[UR4].tnspB, R24, gsb0 ;  /* 0x41e00004b4187df0 */ /* 0x000fe20008000818 */
[----:B------:R-:W-:Y:S01]  /*6480*/  R2UR UR6, R12 ;  /* 0x000000000c0672ca */ /* 0x000fe200000e0000 */
[----:B------:R-:W-:Y:S01]  /*6490*/  VIADD R12, R10, 0x100 ;  /* 0x000001000a0c7836 */ /* 0x000fe20000000000 */
[----:B------:R-:W-:Y:S01]  /*64a0*/  R2UR UR7, R13 ;  /* 0x000000000d0772ca */ /* 0x000fe200000e0000 */
[----:B------:R-:W-:Y:S02]  /*64b0*/  IMAD.MOV.U32 R13, RZ, RZ, 0x40000040 ;  /* 0x40000040ff0d7424 */ /* 0x000fe400078e00ff */
[----:B-1----:R-:W-:Y:S02]  /*64c0*/  FADD.FTZ R8, R0, R5 ;  /* 0x0000000500087221 */ /* 0x002fe40000010000 */
[----:B------:R-:W0:Y:S02]  /*64d0*/  SHFL.BFLY PT, R0, R7, 0x1, 0x1f ;  /* 0x0c201f0007007f89 */ /* 0x000e2400000e0000 */
[----:B0-----:R-:W-:Y:S01]  /*64e0*/  FADD.FTZ R15, R7, R0 ;  /* 0x00000000070f7221 */ /* 0x001fe20000010000 */
[----:B------:R-:W-:-:S02]  /*64f0*/  @!P1 VIADD R7, R14, 0x34860 ;  /* 0x000348600e079836 */ /* 0x000fc40000000000 */
[----:B------:R-:W-:Y:S02]  /*6500*/  IMAD.MOV.U32 R0, RZ, RZ, -0x800000 ;  /* 0xff800000ff007424 */ /* 0x000fe400078e00ff */
[----:B------:R-:W-:Y:S02]  /*6510*/  FSETP.NE.FTZ.AND P0, PT, R15, RZ, PT ;  /* 0x000000ff0f00720b */ /* 0x000fe40003f15000 */
[----:B------:R-:W-:-:S11]  /*6520*/  @!P1 PRMT R7, RZ, 0x654, R7 ;  /* 0x00000654ff079816 */ /* 0x000fd60000000007 */
[----:B------:R-:W-:Y:S01]  /*6530*/  @P0 FMUL.FTZ R6, R4, 0.69314718246459960938 ;  /* 0x3f31721804060820 */ /* 0x000fe20000410000 */
[----:B------:R-:W-:Y:S02]  /*6540*/  WARPGROUP.DEPBAR.LE gsb0, 0x0 ;  /* 0x00008000000079c5 */ /* 0x000fe40000010000 */
[----:B------:R-:W-:-:S06]  /*6550*/  WARPGROUP.ARRIVE ;  /* 0x00000000000079c5 */ /* 0x000fcc0000000000 */
[----:B------:R-:W-:Y:S01]  /*6560*/  HGMMA.64x128x16.F32 R24, R176, gdesc[UR4].tnspB, R24, gsb0 ;  /* 0x41e00004b0187df0 */ /* 0x000fe20008000818 */
[----:B------:R-:W-:Y:S01]  /*6570*/  R2UR UR6, R12 ;  /* 0x000000000c0672ca */ /* 0x000fe200000e0000 */
[----:B------:R-:W-:Y:S01]  /*6580*/  VIADD R12, R10, 0x180 ;  /* 0x000001800a0c7836 */ /* 0x000fe20000000000 */
[----:B------:R-:W-:Y:S01]  /*6590*/  R2UR UR7, R13 ;  /* 0x000000000d0772ca */ /* 0x000fe200000e0000 */
[----:B------:R-:W-:Y:S01]  /*65a0*/  IMAD.MOV.U32 R13, RZ, RZ, 0x40000040 ;  /* 0x40000040ff0d7424 */ /* 0x000fe200078e00ff */
[----:B------:R-:W-:Y:S02]  /*65b0*/  WARPGROUP.DEPBAR.LE gsb0, 0x0 ;  /* 0x00008000000079c5 */ /* 0x000fe40000010000 */
[----:B------:R-:W-:-:S09]  /*65c0*/  WARPGROUP.ARRIVE ;  /* 0x00000000000079c5 */ /* 0x000fd20000000000 */
        /* <DEDUP_REMOVED lines=16> */
[C---:B------:R-:W-:Y:S01]  /*66d0*/  VIADD R12, R10.reuse, 0x300 ;  /* 0x000003000a0c7836 */ /* 0x040fe20000000000 */
[----:B------:R-:W-:Y:S01]  /*66e0*/  R2UR UR7, R13 ;  /* 0x000000000d0772ca */ /* 0x000fe200000e0000 */
[----:B------:R-:W-:Y:S02]  /*66f0*/  IMAD.MOV.U32 R13, RZ, RZ, 0x40000040 ;  /* 0x40000040ff0d7424 */ /* 0x000fe400078e00ff */
[----:B------:R-:W-:Y:S01]  /*6700*/  VIADD R10, R10, 0x380 ;  /* 0x000003800a0a7836 */ /* 0x000fe20000000000 */
[----:B------:R-:W-:Y:S02]  /*6710*/  WARPGROUP.DEPBAR.LE gsb0, 0x0 ;  /* 0x00008000000079c5 */ /* 0x000fe40000010000 */
[----:B------:R-:W-:-:S07]  /*6720*/  WARPGROUP.ARRIVE ;  /* 0x00000000000079c5 */ /* 0x000fce0000000000 */
[----:B------:R-:W-:Y:S01]  /*6730*/  HGMMA.64x128x16.F32 R24, R156, gdesc[UR4].tnspB, R24, gsb0 ;  /* 0x41e000049c187df0 */ /* 0x000fe20008000818 */
[----:B------:R-:W-:Y:S02]  /*6740*/  R2UR UR6, R12 ;  /* 0x000000000c0672ca */ /* 0x000fe400000e0000 */
[----:B------:R-:W-:Y:S01]  /*6750*/  R2UR UR7, R13 ;  /* 0x000000000d0772ca */ /* 0x000fe200000e0000 */
[----:B------:R-:W-:Y:S02]  /*6760*/  VIADD R13, R2, 0x1 ;  /* 0x00000001020d7836 */ /* 0x000fe40000000000 */
[----:B------:R-:W-:-:S03]  /*6770*/  IMAD.MOV.U32 R2, RZ, RZ, RZ ;  /* 0x000000ffff027224 */ /* 0x000fc600078e00ff */
[----:B------:R-:W-:-:S03]  /*6780*/  ISETP.NE.AND P2, PT, R13, 0x2, PT ;  /* 0x000000020d00780c */ /* 0x000fc60003f45270 */
[----:B------:R-:W-:Y:S01]  /*6790*/  @P0 MUFU.RCP R2, R15 ;  /* 0x0000000f00020308 */ /* 0x000fe20000001000 */
[----:B------:R-:W-:-:S04]  /*67a0*/  SEL R5, RZ, 0x1, P2 ;  /* 0x00000001ff057807 */ /* 0x000fc80001000000 */
[----:B------:R-:W-:Y:S01]  /*67b0*/  LOP3.LUT R16, R16, R5, RZ, 0x3c, !PT ;  /* 0x0000000510107212 */ /* 0x000fe200078e3cff */
[----:B------:R-:W-:Y:S02]  /*67c0*/  WARPGROUP.DEPBAR.LE gsb0, 0x0 ;  /* 0x00008000000079c5 */ /* 0x000fe40000010000 */
[----:B------:R-:W-:-:S06]  /*67d0*/  WARPGROUP.ARRIVE ;  /* 0x00000000000079c5 */ /* 0x000fcc0000000000 */
[----:B------:R-:W-:Y:S01]  /*67e0*/  HGMMA.64x128x16.F32 R24, R160, gdesc[UR4].tnspB, R24, gsb0 ;  /* 0x41e00004a0187df0 */ /* 0x000fe20008000818 */
[----:B------:R-:W-:Y:S02]  /*67f0*/  R2UR UR6, R10 ;  /* 0x000000000a0672ca */ /* 0x000fe400000e0000 */
[----:B------:R-:W-:Y:S01]  /*6800*/  R2UR UR7, R11 ;  /* 0x000000000b0772ca */ /* 0x000fe200000e0000 */
[----:B------:R-:W0:Y:S01]  /*6810*/  @P0 MUFU.LG2 R10, R15 ;  /* 0x0000000f000a0308 */ /* 0x000e220000000c00 */
[----:B------:R-:W1:Y:S01]  /*6820*/  SHFL.BFLY PT, R11, R8, 0x1, 0x1f ;  /* 0x0c201f00080b7f89 */ /* 0x000e6200000e0000 */
[----:B0-----:R-:W-:-:S04]  /*6830*/  @P0 FMUL.FTZ R5, R10, 0.69314718246459960938 ;  /* 0x3f3172180a050820 */ /* 0x001fc80000410000 */
[----:B------:R-:W-:Y:S01]  /*6840*/  @P0 FFMA.FTZ R20, R6, R3, R5 ;  /* 0x0000000306140223 */ /* 0x000fe20000010005 */
[----:B------:R-:W-:Y:S01]  /*6850*/  PLOP3.LUT P0, PT, PT, PT, PT, 0x8, 0x0 ;  /* 0x000000000000781c */ /* 0x000fe20003f0e170 */
[----:B-1----:R-:W-:Y:S01]  /*6860*/  FADD.FTZ R21, R8, R11 ;  /* 0x0000000b08157221 */ /* 0x002fe20000010000 */
[----:B------:R-:W-:-:S04]  /*6870*/  IMAD.MOV.U32 R11, RZ, RZ, RZ ;  /* 0x000000ffff0b7224 */ /* 0x000fc800078e00ff */
[----:B------:R-:W-:-:S13]  /*6880*/  FSETP.NE.FTZ.AND P3, PT, R21, RZ, PT ;  /* 0x000000ff1500720b */ /* 0x000fda0003f75000 */
[----:B------:R-:W0:Y:S01]  /*6890*/  @P3 MUFU.LG2 R12, R21 ;  /* 0x00000015000c3308 */ /* 0x000e220000000c00 */
[----:B------:R-:W-:-:S07]  /*68a0*/  @P3 FMUL.FTZ R89, R4, 0.69314718246459960938 ;  /* 0x3f31721804593820 */ /* 0x000fce0000410000 */
[----:B------:R-:W1:Y:S01]  /*68b0*/  @P3 MUFU.RCP R11, R21 ;  /* 0x00000015000b3308 */ /* 0x000e620000001000 */
[----:B0-----:R-:W-:-:S04]  /*68c0*/  @P3 FMUL.FTZ R12, R12, 0.69314718246459960938 ;  /* 0x3f3172180c0c3820 */ /* 0x001fc80000410000 */
[----:B------:R-:W-:Y:S01]  /*68d0*/  @P3 FFMA.FTZ R0, R89, R9, R12 ;  /* 0x0000000959003223 */ /* 0x000fe2000001000c */
[----:B------:R-:W-:Y:S02]  /*68e0*/  WARPGROUP.DEPBAR.LE gsb0, 0x0 ;  /* 0x00008000000079c5 */ /* 0x000fe40000010000 */
[----:B------:R-:W-:-:S06]  /*68f0*/  WARPGROUP.ARRIVE ;  /* 0x00000000000079c5 */ /* 0x000fcc0000000000 */
[----:B------:R-:W-:Y:S03]  /*6900*/  HGMMA.64x128x16.F32 R24, R164, gdesc[UR4].tnspB, R24, gsb0 ;  /* 0x41e00004a4187df0 */ /* 0x000fe60008000818 */
[----:B------:R-:W-:Y:S02]  /*6910*/  WARPGROUP.DEPBAR.LE gsb0, 0x0 ;  /* 0x00008000000079c5 */ /* 0x000fe40000010000 */
[-C--:B------:R-:W-:Y:S01]  /*6920*/  FMUL.FTZ R89, R33, R2.reuse ;  /* 0x0000000221597220 */ /* 0x080fe20000410000 */
[-C--:B------:R-:W-:Y:S01]  /*6930*/  FMUL.FTZ R88, R36, R2.reuse ;  /* 0x0000000224587220 */ /* 0x080fe20000410000 */
[----:B------:R0:W-:Y:S01]  /*6940*/  @!P1 SYNCS.ARRIVE.TRANS64.RED.A1T0 RZ, [R7+URZ], RZ ;  /* 0x000000ff07ff99a7 */ /* 0x0001e2000810043f */
        /* <DEDUP_REMOVED lines=30> */
[-C--:B-1----:R-:W-:Y:S01]  /*6b30*/  FMUL.FTZ R93, R26, R11.reuse ;  /* 0x0000000b1a5d7220 */ /* 0x082fe20000410000 */
[-C--:B------:R-:W-:Y:S01]  /*6b40*/  FMUL.FTZ R10, R27, R11.reuse ;  /* 0x0000000b1b0a7220 */ /* 0x080fe20000410000 */
[-C--:B------:R-:W-:Y:S01]  /*6b50*/  FMUL.FTZ R8, R30, R11.reuse ;  /* 0x0000000b1e087220 */ /* 0x080fe20000410000 */
[-C--:B0-----:R-:W-:Y:S01]  /*6b60*/  FMUL.FTZ R7, R31, R11.reuse ;  /* 0x0000000b1f077220 */ /* 0x081fe20000410000 */
        /* <DEDUP_REMOVED lines=28> */
[----:B------:R-:W-:-:S07]  /*6d30*/  SEL R2, R13, RZ, P2 ;  /* 0x000000ff0d027207 */ /* 0x000fce0001000000 */
.L_x_258:
[----:B------:R-:W0:Y:S01]  /*6d40*/  S2R R4, SR_CgaCtaId ;  /* 0x0000000000047919 */ /* 0x000e220000008800 */
[----:B------:R-:W-:Y:S01]  /*6d50*/  MOV R3, 0x400 ;  /* 0x0000040000037802 */ /* 0x000fe20000000f00 */
[----:B------:R-:W-:Y:S01]  /*6d60*/  BSSY B0, `(.L_x_280) ;  /* 0x0000206000007945 */ /* 0x000fe20003800000 */
[----:B------:R-:W-:Y:S02]  /*6d70*/  BAR.SYNC.DEFER_BLOCKING 0x5, 0x120 ;  /* 0x0144800000007b1d */ /* 0x000fe40000010000 */
[----:B0-----:R-:W-:-:S05]  /*6d80*/  LEA R3, R4, R3, 0x18 ;  /* 0x0000000304037211 */ /* 0x001fca00078ec0ff */
[----:B------:R-:W0:Y:S02]  /*6d90*/  LDS.128 R44, [R3+0x348d0] ;  /* 0x0348d000032c7984 */ /* 0x000e240000000c00 */
[----:B0-----:R-:W-:Y:S01]  /*6da0*/  R2UR UR5, R46 ;  /* 0x000000002e0572ca */ /* 0x001fe200000e0000 */
[----:B------:R-:W-:Y:S06]  /*6db0*/  BAR.ARV 0x4, 0x120 ;  /* 0x0104800000007b1d */ /* 0x000fec0000002000 */
[----:B------:R-:W-:Y:S08]  /*6dc0*/  @P0 BRA `(.L_x_281) ;  /* 0x0000001400240947 */ /* 0x000ff00003800000 */
[----:B------:R-:W0:Y:S01]  /*6dd0*/  S2R R4, SR_SWINHI ;  /* 0x0000000000047919 */ /* 0x000e220000002f00 */
[----:B------:R-:W-:Y:S01]  /*6de0*/  F2FP.F16.F32.PACK_AB R7, R7, R8 ;  /* 0x000000080707723e */ /* 0x000fe200000000ff */
[----:B------:R-:W-:Y:S01]  /*6df0*/  ULDC.64 UR6, c[0x0][0xbd8] ;  /* 0x0002f60000067ab9 */ /* 0x000fe20000000a00 */
[----:B------:R-:W-:Y:S01]  /*6e00*/  F2FP.F16.F32.PACK_AB R6, R6, R91 ;  /* 0x0000005b0606723e */ /* 0x000fe200000000ff */
[----:B------:R-:W-:Y:S01]  /*6e10*/  UISETP.NE.U32.AND UP0, UPT, UR6, URZ, UPT ;  /* 0x0000003f0600728c */ /* 0x000fe2000bf05070 */
[----:B------:R-:W-:Y:S01]  /*6e20*/  F2FP.F16.F32.PACK_AB R64, R65, R64 ;  /* 0x000000404140723e */ /* 0x000fe200000000ff */
[----:B------:R-:W-:Y:S01]  /*6e30*/  USHF.L.U32 UR8, UR61, 0x2, URZ ;  /* 0x000000023d087899 */ /* 0x000fe2000800063f */
[----:B------:R-:W-:Y:S01]  /*6e40*/  F2FP.F16.F32.PACK_AB R65, R67, R66 ;  /* 0x000000424341723e */ /* 0x000fe200000000ff */
[----:B------:R-:W-:Y:S01]  /*6e50*/  UISETP.NE.AND.EX UP0, UPT, UR7, URZ, UPT, UP0 ;  /* 0x0000003f0700728c */ /* 0x000fe2000bf05300 */
[----:B------:R-:W-:Y:S01]  /*6e60*/  F2FP.F16.F32.PACK_AB R72, R73, R72 ;  /* 0x000000484948723e */ /* 0x000fe200000000ff */
[----:B------:R-:W-:Y:S01]  /*6e70*/  ULDC.64 UR10, c[0x0][0x208] ;  /* 0x00008200000a7ab9 */ /* 0x000fe20000000a00 */
        /* <DEDUP_REMOVED lines=9> */
[----:B------:R-:W-:Y:S02]  /*6f10*/  R2UR UR4, R184 ;  /* 0x00000000b80472ca */ /* 0x000fe400000e0000 */
[----:B------:R-:W-:Y:S02]  /*6f20*/  MOV R24, R3 ;  /* 0x0000000300187202 */ /* 0x000fe40000000f00 */
[----:B0-----:R-:W-:-:S03]  /*6f30*/  MOV R25, R4 ;  /* 0x0000000400197202 */ /* 0x001fc60000000f00 */
[----:B------:R-:W-:-:S03]  /*6f40*/  IMAD.WIDE R4, R190, 0x2, R24 ;  /* 0x00000002be047825 */ /* 0x000fc600078e0218 */
[----:B------:R-:W-:-:S03]  /*6f50*/  LOP3.LUT R9, R4, 0x380, RZ, 0xc0, !PT ;  /* 0x0000038004097812 */ /* 0x000fc600078ec0ff */
[----:B------:R-:W-:Y:S01]  /*6f60*/  USHF.L.U64.HI UR9, UR61, 0x2, UR4 ;  /* 0x000000023d097899 */ /* 0x000fe20008010204 */
[C---:B------:R-:W-:Y:S01]  /*6f70*/  IADD3 R97, P6, R4.reuse, 0x20, RZ ;  /* 0x0000002004617810 */ /* 0x040fe20007fde0ff */
[----:B------:R-:W-:Y:S01]  /*6f80*/  UIADD3 UR4, UP1, UR8, UR6, URZ ;  /* 0x0000000608047290 */ /* 0x000fe2000ff3e03f */
[C---:B------:R-:W-:Y:S02]  /*6f90*/  IADD3 R99, P5, R4.reuse, 0x40, RZ ;  /* 0x0000004004637810 */ /* 0x040fe40007fbe0ff */
[C---:B------:R-:W-:Y:S01]  /*6fa0*/  IADD3 R101, P4, R4.reuse, 0x60, RZ ;  /* 0x0000006004657810 */ /* 0x040fe20007f9e0ff */
[--C-:B------:R-:W-:Y:S01]  /*6fb0*/  IMAD.X R31, RZ, RZ, R5.reuse, P6 ;  /* 0x000000ffff1f7224 */ /* 0x100fe200030e0605 */
[----:B------:R-:W-:Y:S01]  /*6fc0*/  IADD3 R103, P3, R4, 0x4000, RZ ;  /* 0x0000400004677810 */ /* 0x000fe20007f7e0ff */
[--C-:B------:R-:W-:Y:S01]  /*6fd0*/  IMAD.X R29, RZ, RZ, R5.reuse, P5 ;  /* 0x000000ffff1d7224 */ /* 0x100fe200028e0605 */
[----:B------:R-:W-:Y:S01]  /*6fe0*/  SHF.R.U64 R9, R9, 0x3, RZ ;  /* 0x0000000309097819 */ /* 0x000fe200000012ff */
[--C-:B------:R-:W-:Y:S01]  /*6ff0*/  IMAD.X R27, RZ, RZ, R5.reuse, P4 ;  /* 0x000000ffff1b7224 */ /* 0x100fe200020e0605 */
[----:B------:R-:W-:Y:S01]  /*7000*/  LOP3.LUT R14, R97, 0x380, RZ, 0xc0, !PT ;  /* 0x00000380610e7812 */ /* 0x000fe200078ec0ff */
[----:B------:R-:W-:Y:S01]  /*7010*/  IMAD.X R15, RZ, RZ, R5, P3 ;  /* 0x000000ffff0f7224 */ /* 0x000fe200018e0605 */
[----:B------:R-:W-:Y:S01]  /*7020*/  LOP3.LUT R26, R99, 0x380, RZ, 0xc0, !PT ;  /* 0x00000380631a7812 */ /* 0x000fe200078ec0ff */
[----:B------:R-:W-:Y:S01]  /*7030*/  UIADD3.X UR6, UR9, UR7, URZ, UP1, !UPT ;  /* 0x0000000709067290 */ /* 0x000fe20008ffe43f */
[----:B------:R-:W-:-:S02]  /*7040*/  LOP3.LUT R44, R101, 0x380, RZ, 0xc0, !PT ;  /* 0x00000380652c7812 */ /* 0x000fc400078ec0ff */
[----:B------:R-:W-:Y:S01]  /*7050*/  LOP3.LUT R46, R103, 0x380, RZ, 0xc0, !PT ;  /* 0x00000380672e7812 */ /* 0x000fe200078ec0ff */
[----:B------:R-:W-:Y:S01]  /*7060*/  BAR.SYNC.DEFER_BLOCKING 0x1, 0x100 ;  /* 0x0044000000007b1d */ /* 0x000fe20000010000 */
[C---:B------:R-:W-:Y:S02]  /*7070*/  IADD3 R105, P2, R4.reuse, 0x4020, RZ ;  /* 0x0000402004697810 */ /* 0x040fe40007f5e0ff */
[C---:B------:R-:W-:Y:S02]  /*7080*/  IADD3 R107, P1, R4.reuse, 0x4040, RZ ;  /* 0x00004040046b7810 */ /* 0x040fe40007f3e0ff */
[----:B------:R-:W-:Y:S01]  /*7090*/  IADD3 R109, P0, R4, 0x4060, RZ ;  /* 0x00004060046d7810 */ /* 0x000fe20007f1e0ff */
[--C-:B------:R-:W-:Y:S01]  /*70a0*/  IMAD.X R13, RZ, RZ, R5.reuse, P2 ;  /* 0x000000ffff0d7224 */ /* 0x100fe200010e0605 */
[----:B------:R-:W-:Y:S01]  /*70b0*/  LOP3.LUT R4, R9, R4, RZ, 0x3c, !PT ;  /* 0x0000000409047212 */ /* 0x000fe200078e3cff */
[--C-:B------:R-:W-:Y:S01]  /*70c0*/  IMAD.X R11, RZ, RZ, R5.reuse, P1 ;  /* 0x000000ffff0b7224 */ /* 0x100fe200008e0605 */
[----:B------:R-:W-:Y:S01]  /*70d0*/  SHF.R.U64 R14, R14, 0x3, RZ ;  /* 0x000000030e0e7819 */ /* 0x000fe200000012ff */
[----:B------:R-:W-:Y:S01]  /*70e0*/  IMAD.X R9, RZ, RZ, R5, P0 ;  /* 0x000000ffff097224 */ /* 0x000fe200000e0605 */
[----:B------:R-:W-:-:S02]  /*70f0*/  SHF.R.U64 R26, R26, 0x3, RZ ;  /* 0x000000031a1a7819 */ /* 0x000fc400000012ff */
[----:B------:R-:W-:Y:S02]  /*7100*/  SHF.R.U64 R44, R44, 0x3, RZ ;  /* 0x000000032c2c7819 */ /* 0x000fe400000012ff */
[----:B------:R-:W-:Y:S02]  /*7110*/  SHF.R.U64 R46, R46, 0x3, RZ ;  /* 0x000000032e2e7819 */ /* 0x000fe400000012ff */
[----:B------:R-:W-:Y:S02]  /*7120*/  MOV R94, R4 ;  /* 0x00000004005e7202 */ /* 0x000fe40000000f00 */
[----:B------:R-:W-:Y:S02]  /*7130*/  LOP3.LUT R30, R14, R97, RZ, 0x3c, !PT ;  /* 0x000000610e1e7212 */ /* 0x000fe400078e3cff */
[----:B------:R-:W-:Y:S02]  /*7140*/  LOP3.LUT R28, R26, R99, RZ, 0x3c, !PT ;  /* 0x000000631a1c7212 */ /* 0x000fe400078e3cff */
[----:B------:R-:W-:-:S02]  /*7150*/  F2FP.F16.F32.PACK_AB R5, R10, R93 ;  /* 0x0000005d0a05723e */ /* 0x000fc400000000ff */
[----:B------:R-:W-:Y:S02]  /*7160*/  LOP3.LUT R26, R44, R101, RZ, 0x3c, !PT ;  /* 0x000000652c1a7212 */ /* 0x000fe400078e3cff */
[----:B------:R-:W-:Y:S02]  /*7170*/  LOP3.LUT R14, R46, R103, RZ, 0x3c, !PT ;  /* 0x000000672e0e7212 */ /* 0x000fe400078e3cff */
[----:B------:R-:W-:Y:S02]  /*7180*/  LOP3.LUT R10, R105, 0x380, RZ, 0xc0, !PT ;  /* 0x00000380690a7812 */ /* 0x000fe400078ec0ff */
[----:B------:R-:W-:Y:S02]  /*7190*/  LOP3.LUT R44, R107, 0x380, RZ, 0xc0, !PT ;  /* 0x000003806b2c7812 */ /* 0x000fe400078ec0ff */
[----:B------:R-:W-:Y:S02]  /*71a0*/  LOP3.LUT R46, R109, 0x380, RZ, 0xc0, !PT ;  /* 0x000003806d2e7812 */ /* 0x000fe400078ec0ff */
[----:B------:R-:W-:-:S02]  /*71b0*/  SHF.R.U64 R10, R10, 0x3, RZ ;  /* 0x000000030a0a7819 */ /* 0x000fc400000012ff */
[----:B------:R-:W-:Y:S02]  /*71c0*/  SHF.R.U64 R44, R44, 0x3, RZ ;  /* 0x000000032c2c7819 */ /* 0x000fe400000012ff */
[----:B------:R-:W-:Y:S02]  /*71d0*/  SHF.R.U64 R46, R46, 0x3, RZ ;  /* 0x000000032e2e7819 */ /* 0x000fe400000012ff */
[----:B------:R-:W-:Y:S02]  /*71e0*/  F2FP.F16.F32.PACK_AB R4, R12, R95 ;  /* 0x0000005f0c04723e */ /* 0x000fe400000000ff */
[----:B------:R-:W-:Y:S02]  /*71f0*/  LOP3.LUT R12, R10, R105, RZ, 0x3c, !PT ;  /* 0x000000690a0c7212 */ /* 0x000fe400078e3cff */
[----:B------:R-:W-:Y:S01]  /*7200*/  LOP3.LUT R10, R44, R107, RZ, 0x3c, !PT ;  /* 0x0000006b2c0a7212 */ /* 0x000fe200078e3cff */
[----:B------:R0:W-:Y:S01]  /*7210*/  STSM.16.M88.4 [R94], R4 ;  /* 0x000000045e007844 */ /* 0x0001e20000000200 */
[----:B------:R-:W-:-:S02]  /*7220*/  LOP3.LUT R8, R46, R109, RZ, 0x3c, !PT ;  /* 0x0000006d2e087212 */ /* 0x000fc400078e3cff */
[----:B------:R-:W-:Y:S02]  /*7230*/  MOV R91, R26 ;  /* 0x0000001a005b7202 */ /* 0x000fe40000000f00 */
[----:B------:R-:W-:Y:S02]  /*7240*/  MOV R27, R10 ;  /* 0x0000000a001b7202 */ /* 0x000fe40000000f00 */
[----:B------:R-:W-:Y:S02]  /*7250*/  MOV R26, R8 ;  /* 0x00000008001a7202 */ /* 0x000fe40000000f00 */
[----:B------:R-:W-:Y:S02]  /*7260*/  MOV R93, R30 ;  /* 0x0000001e005d7202 */ /* 0x000fe40000000f00 */
[----:B------:R-:W-:Y:S02]  /*7270*/  F2FP.F16.F32.PACK_AB R8, R89, R90 ;  /* 0x0000005a5908723e */ /* 0x000fe400000000ff */
[----:B------:R-:W-:-:S02]  /*7280*/  F2FP.F16.F32.PACK_AB R9, R35, R34 ;  /* 0x000000222309723e */ /* 0x000fc400000000ff */
[----:B------:R-:W-:Y:S02]  /*7290*/  F2FP.F16.F32.PACK_AB R10, R37, R88 ;  /* 0x00000058250a723e */ /* 0x000fe400000000ff */
[----:B------:R-:W-:Y:S02]  /*72a0*/  F2FP.F16.F32.PACK_AB R11, R39, R38 ;  /* 0x00000026270b723e */ /* 0x000fe400000000ff */
[----:B------:R-:W-:Y:S02]  /*72b0*/  MOV R92, R28 ;  /* 0x0000001c005c7202 */ /* 0x000fe40000000f00 */
[----:B------:R-:W-:Y:S01]  /*72c0*/  MOV R46, R14 ;  /* 0x0000000e002e7202 */ /* 0x000fe20000000f00 */
[----:B------:R-:W-:Y:S01]  /*72d0*/  STSM.16.M88.4 [R93], R8 ;  /* 0x000000085d007844 */ /* 0x000fe20000000200 */
[----:B------:R-:W-:Y:S02]  /*72e0*/  MOV R44, R12 ;  /* 0x0000000c002c7202 */ /* 0x000fe40000000f00 */
[----:B0-----:R-:W-:-:S02]  /*72f0*/  F2FP.F16.F32.PACK_AB R4, R41, R40 ;  /* 0x000000282904723e */ /* 0x001fc400000000ff */
[----:B------:R-:W-:Y:S02]  /*7300*/  F2FP.F16.F32.PACK_AB R5, R43, R42 ;  /* 0x0000002a2b05723e */ /* 0x000fe400000000ff */
[----:B------:R-:W-:Y:S02]  /*7310*/  F2FP.F16.F32.PACK_AB R6, R33, R36 ;  /* 0x000000242106723e */ /* 0x000fe400000000ff */
[----:B------:R-:W-:Y:S02]  /*7320*/  F2FP.F16.F32.PACK_AB R7, R21, R32 ;  /* 0x000000201507723e */ /* 0x000fe400000000ff */
[----:B------:R-:W-:Y:S02]  /*7330*/  F2FP.F16.F32.PACK_AB R12, R49, R48 ;  /* 0x00000030310c723e */ /* 0x000fe400000000ff */
[----:B------:R-:W-:Y:S01]  /*7340*/  F2FP.F16.F32.PACK_AB R13, R51, R50 ;  /* 0x00000032330d723e */ /* 0x000fe200000000ff */
[----:B------:R0:W-:Y:S01]  /*7350*/  STSM.16.M88.4 [R92], R4 ;  /* 0x000000045c007844 */ /* 0x0001e20000000200 */
[----:B------:R-:W-:-:S02]  /*7360*/  F2FP.F16.F32.PACK_AB R14, R53, R52 ;  /* 0x00000034350e723e */ /* 0x000fc400000000ff */
[----:B------:R-:W-:Y:S02]  /*7370*/  F2FP.F16.F32.PACK_AB R15, R55, R54 ;  /* 0x00000036370f723e */ /* 0x000fe400000000ff */
[----:B------:R-:W-:Y:S02]  /*7380*/  F2FP.F16.F32.PACK_AB R28, R57, R56 ;  /* 0x00000038391c723e */ /* 0x000fe400000000ff */
[----:B------:R-:W-:Y:S01]  /*7390*/  F2FP.F16.F32.PACK_AB R29, R59, R58 ;  /* 0x0000003a3b1d723e */ /* 0x000fe200000000ff */
[----:B------:R-:W-:Y:S01]  /*73a0*/  STSM.16.M88.4 [R91], R12 ;  /* 0x0000000c5b007844 */ /* 0x000fe20000000200 */
[----:B------:R-:W-:Y:S02]  /*73b0*/  F2FP.F16.F32.PACK_AB R30, R61, R60 ;  /* 0x0000003c3d1e723e */ /* 0x000fe400000000ff */
[----:B------:R-:W-:Y:S02]  /*73c0*/  F2FP.F16.F32.PACK_AB R31, R63, R62 ;  /* 0x0000003e3f1f723e */ /* 0x000fe400000000ff */
[----:B------:R-:W-:-:S03]  /*73d0*/  PLOP3.LUT P0, PT, PT, PT, UP0, 0x80, 0x0 ;  /* 0x000000000000781c */ /* 0x000fc60003f0f008 */
[----:B------:R1:W-:Y:S01]  /*73e0*/  STSM.16.M88.4 [R46], R28 ;  /* 0x0000001c2e007844 */ /* 0x0003e20000000200 */
[----:B0-----:R-:W-:Y:S02]  /*73f0*/  IMAD.U32 R4, RZ, RZ, UR4 ;  /* 0x00000004ff047e24 */ /* 0x001fe4000f8e00ff */
[----:B------:R-:W-:Y:S01]  /*7400*/  IMAD.U32 R5, RZ, RZ, UR6 ;  /* 0x00000006ff057e24 */ /* 0x000fe2000f8e00ff */
[----:B------:R0:W-:Y:S01]  /*7410*/  STSM.16.M88.4 [R44], R64 ;  /* 0x000000402c007844 */ /* 0x0001e20000000200 */
[----:B------:R-:W-:-:S03]  /*7420*/  ULDC.64 UR6, c[0x0][0xbe0] ;  /* 0x0002f80000067ab9 */ /* 0x000fc60000000a00 */
[----:B------:R0:W-:Y:S04]  /*7430*/  STSM.16.M88.4 [R27], R72 ;  /* 0x000000481b007844 */ /* 0x0001e80000000200 */
[----:B------:R0:W-:Y:S01]  /*7440*/  STSM.16.M88.4 [R26], R80 ;  /* 0x000000501a007844 */ /* 0x0001e20000000200 */
[----:B------:R-:W-:Y:S06]  /*7450*/  BAR.SYNC.DEFER_BLOCKING 0x1, 0x100 ;  /* 0x0044000000007b1d */ /* 0x000fec0000010000 */
[----:B------:R-:W2:Y:S01]  /*7460*/  @P0 LDG.E R6, desc[UR10][R4.64] ;  /* 0x0000000a04060981 */ /* 0x000ea2000c1e1900 */
[----:B------:R-:W-:Y:S01]  /*7470*/  UISETP.NE.U32.AND UP1, UPT, UR6, URZ, UPT ;  /* 0x0000003f0600728c */ /* 0x000fe2000bf25070 */
[----:B------:R-:W3:Y:S01]  /*7480*/  LDC R51, c[0x0][0xa88] ;  /* 0x0002a200ff337b82 */ /* 0x000ee20000000800 */
[----:B------:R-:W-:Y:S01]  /*7490*/  IMAD R7, R18, 0x40, R17 ;  /* 0x0000004012077824 */ /* 0x000fe200078e0211 */
[----:B------:R-:W-:Y:S01]  /*74a0*/  UMOV UR4, URZ ;  /* 0x0000003f00047c82 */ /* 0x000fe20008000000 */
[----:B------:R-:W-:-:S02]  /*74b0*/  UISETP.NE.AND.EX UP1, UPT, UR7, URZ, UPT, UP1 ;  /* 0x0000003f0700728c */ /* 0x000fc4000bf25310 */
[----:B------:R-:W-:-:S04]  /*74c0*/  IMAD.WIDE R24, R7, 0x2, R24 ;  /* 0x0000000207187825 */ /* 0x000fc800078e0218 */
[----:B------:R-:W-:Y:S02]  /*74d0*/  PLOP3.LUT P2, PT, PT, PT, UP1, 0x80, 0x0 ;  /* 0x000000000000781c */ /* 0x000fe40003f4f018 */
[----:B-1----:R-:W-:-:S03]  /*74e0*/  IADD3 R29, P1, R24, 0x1000, RZ ;  /* 0x00001000181d7810 */ /* 0x002fc60007f3e0ff */
[----:B------:R-:W-:-:S04]  /*74f0*/  @UP1 UIADD3 UR6, UP2, UR8, UR6, URZ ;  /* 0x0000000608061290 */ /* 0x000fc8000ff5e03f */
[----:B------:R-:W-:-:S06]  /*7500*/  @UP1 UIADD3.X UR7, UR9, UR7, URZ, UP2, !UPT ;  /* 0x0000000709071290 */ /* 0x000fcc00097fe43f */
[----:B------:R-:W-:Y:S01]  /*7510*/  IMAD.U32 R7, RZ, RZ, UR7 ;  /* 0x00000007ff077e24 */ /* 0x000fe2000f8e00ff */
[----:B--2---:R-:W-:Y:S01]  /*7520*/  @P0 R2UR UR4, R6 ;  /* 0x00000000060402ca */ /* 0x004fe200000e0000 */
[----:B------:R-:W-:-:S05]  /*7530*/  IMAD.U32 R6, RZ, RZ, UR6 ;  /* 0x00000006ff067e24 */ /* 0x000fca000f8e00ff */
[----:B---3--:R0:W5:Y:S01]  /*7540*/  @P2 LDG.E R51, desc[UR10][R6.64] ;  /* 0x0000000a06332981 */ /* 0x008162000c1e1900 */
[----:B------:R-:W-:Y:S08]  /*7550*/  @P2 BRA `(.L_x_282) ;  /* 0x0000000000142947 */ /* 0x000ff00003800000 */
[----:B------:R-:W-:Y:S05]  /*7560*/  @!P0 BRA `(.L_x_282) ;  /* 0x0000000000108947 */ /* 0x000fea0003800000 */
[----:B------:R-:W-:Y:S02]  /*7570*/  ULDC.64 UR6, c[0x0][0x208] ;  /* 0x0000820000067ab9 */ /* 0x000fe40000000a00 */
[----:B0-----:R-:W2:Y:S04]  /*7580*/  LDG.E R6, desc[UR6][R4.64] ;  /* 0x0000000604067981 */ /* 0x001ea8000c1e1900 */
[----:B-----5:R-:W2:Y:S02]  /*7590*/  LDG.E R51, desc[UR6][R4.64+0x4] ;  /* 0x0000040604337981 */ /* 0x020ea4000c1e1900 */
[----:B--2---:R-:W-:-:S07]  /*75a0*/  IMAD.IADD R51, R51, 0x1, -R6 ;  /* 0x0000000133337824 */ /* 0x004fce00078e0a06 */
.L_x_282:
[----:B------:R-:W-:Y:S01]  /*75b0*/  R2UR UR15, R23 ;  /* 0x00000000170f72ca */ /* 0x000fe200000e0000 */
[----:B------:R-:W-:Y:S01]  /*75c0*/  ULDC.64 UR12, c[0x0][0xb70] ;  /* 0x0002dc00000c7ab9 */ /* 0x000fe20000000a00 */
[----:B------:R-:W-:Y:S01]  /*75d0*/  R2UR UR14, R184 ;  /* 0x00000000b80e72ca */ /* 0x000fe200000e0000 */
[----:B------:R-:W-:Y:S01]  /*75e0*/  USHF.R.S32.HI UR9, URZ, 0x1f, UR4 ;  /* 0x0000001f3f097899 */ /* 0x000fe20008011404 */
[----:B------:R-:W-:Y:S01]  /*75f0*/  IMAD R8, R22, 0x80, R189 ;  /* 0x0000008016087824 */ /* 0x000fe200078e02bd */
[----:B------:R-:W-:Y:S01]  /*7600*/  UMOV UR8, UR4 ;  /* 0x0000000400087c82 */ /* 0x000fe20008000000 */
[----:B------:R-:W-:Y:S01]  /*7610*/  USEL UR61, UR61, URZ, !UP0 ;  /* 0x0000003f3d3d7287 */ /* 0x000fe2000c000000 */
[----:B------:R-:W-:Y:S01]  /*7620*/  IADD3 R13, P2, R24, 0x2000, RZ ;  /* 0x00002000180d7810 */ /* 0x000fe20007f5e0ff */
[----:B------:R-:W-:Y:S01]  /*7630*/  ULDC.64 UR16, c[0x0][0x208] ;  /* 0x0000820000107ab9 */ /* 0x000fe20000000a00 */
[----:B------:R-:W-:Y:S02]  /*7640*/  SHF.R.S32.HI R5, RZ, 0x1f, R8 ;  /* 0x0000001fff057819 */ /* 0x000fe40000011408 */
[----:B------:R-:W-:-:S02]  /*7650*/  LOP3.LUT R28, R29, 0x380, RZ, 0xc0, !PT ;  /* 0x000003801d1c7812 */ /* 0x000fc400078ec0ff */
[----:B------:R-:W-:Y:S01]  /*7660*/  USHF.R.S32.HI UR11, URZ, 0x1f, UR15 ;  /* 0x0000001f3f0b7899 */ /* 0x000fe2000801140f */
[----:B0-----:R-:W-:Y:S01]  /*7670*/  IADD3 R7, P6, R24, 0x3000, RZ ;  /* 0x0000300018077810 */ /* 0x001fe20007fde0ff */
[----:B------:R-:W-:Y:S01]  /*7680*/  USEL UR14, UR14, URZ, !UP0 ;  /* 0x0000003f0e0e7287 */ /* 0x000fe2000c000000 */
[----:B------:R-:W-:Y:S01]  /*7690*/  LOP3.LUT R12, R13, 0x380, RZ, 0xc0, !PT ;  /* 0x000003800d0c7812 */ /* 0x000fe200078ec0ff */
[----:B------:R-:W-:Y:S01]  /*76a0*/  UIMAD UR10, UR11, UR12, URZ ;  /* 0x0000000c0b0a72a4 */ /* 0x000fe2000f8e023f */
[----:B------:R-:W-:Y:S01]  /*76b0*/  SHF.R.U64 R28, R28, 0x3, RZ ;  /* 0x000000031c1c7819 */ /* 0x000fe200000012ff */
[----:B------:R-:W-:Y:S01]  /*76c0*/  UIMAD.WIDE.U32 UR6, UR15, UR12, UR8 ;  /* 0x0000000c0f0672a5 */ /* 0x000fe2000f8e0008 */
[----:B------:R-:W-:Y:S01]  /*76d0*/  LOP3.LUT R4, R7, 0x380, RZ, 0xc0, !PT ;  /* 0x0000038007047812 */ /* 0x000fe200078ec0ff */
[----:B------:R-:W-:Y:S01]  /*76e0*/  UIMAD UR10, UR15, UR13, UR10 ;  /* 0x0000000d0f0a72a4 */ /* 0x000fe2000f8e020a */
[----:B------:R-:W-:Y:S02]  /*76f0*/  SHF.R.U64 R12, R12, 0x3, RZ ;  /* 0x000000030c0c7819 */ /* 0x000fe400000012ff */
[----:B------:R-:W-:Y:S01]  /*7700*/  ULDC.64 UR12, c[0x0][0xb78] ;  /* 0x0002de00000c7ab9 */ /* 0x000fe20000000a00 */
[----:B------:R-:W-:Y:S01]  /*7710*/  UIADD3 UR7, UR7, UR10, URZ ;  /* 0x0000000a07077290 */ /* 0x000fe2000fffe03f */
[----:B------:R-:W-:Y:S01]  /*7720*/  LOP3.LUT R28, R28, R29, RZ, 0x3c, !PT ;  /* 0x0000001d1c1c7212 */ /* 0x000fe200078e3cff */
[----:B------:R-:W-:Y:S01]  /*7730*/  UIMAD UR8, UR14, UR12, URZ ;  /* 0x0000000c0e0872a4 */ /* 0x000fe2000f8e023f */
[----:B------:R-:W-:Y:S01]  /*7740*/  SHF.R.U64 R4, R4, 0x3, RZ ;  /* 0x0000000304047819 */ /* 0x000fe200000012ff */
[----:B------:R-:W-:Y:S01]  /*7750*/  UIMAD.WIDE.U32 UR6, UR61, UR12, UR6 ;  /* 0x0000000c3d0672a5 */ /* 0x000fe2000f8e0006 */
[--C-:B------:R-:W-:Y:S01]  /*7760*/  IMAD.X R29, RZ, RZ, R25.reuse, P1 ;  /* 0x000000ffff1d7224 */ /* 0x100fe200008e0619 */
[----:B------:R-:W-:Y:S01]  /*7770*/  UIMAD UR8, UR61, UR13, UR8 ;  /* 0x0000000d3d0872a4 */ /* 0x000fe2000f8e0208 */
[----:B------:R-:W-:Y:S01]  /*7780*/  LOP3.LUT R12, R12, R13, RZ, 0x3c, !PT ;  /* 0x0000000d0c0c7212 */ /* 0x000fe200078e3cff */
[----:B------:R-:W-:Y:S01]  /*7790*/  IMAD.X R13, RZ, RZ, R25, P2 ;  /* 0x000000ffff0d7224 */ /* 0x000fe200010e0619 */
[----:B------:R-:W-:Y:S01]  /*77a0*/  IADD3 R41, P5, R24, 0x4000, RZ ;  /* 0x0000400018297810 */ /* 0x000fe20007fbe0ff */
[----:B------:R-:W-:Y:S01]  /*77b0*/  ULDC.64 UR12, c[0x0][0xaa0] ;  /* 0x0002a800000c7ab9 */ /* 0x000fe20000000a00 */
[----:B------:R-:W-:Y:S01]  /*77c0*/  IADD3 R6, P0, R8, UR6, RZ ;  /* 0x0000000608067c10 */ /* 0x000fe2000ff1e0ff */
[----:B------:R-:W-:Y:S01]  /*77d0*/  IMAD.U32 R10, RZ, RZ, UR8 ;  /* 0x00000008ff0a7e24 */ /* 0x000fe2000f8e00ff */
[----:B------:R-:W-:-:S02]  /*77e0*/  LOP3.LUT R4, R4, R7, RZ, 0x3c, !PT ;  /* 0x0000000704047212 */ /* 0x000fc400078e3cff */
[C---:B------:R-:W-:Y:S02]  /*77f0*/  IADD3 R33, P4, R24.reuse, 0x5000, RZ ;  /* 0x0000500018217810 */ /* 0x040fe40007f9e0ff */
[----:B------:R-:W-:Y:S01]  /*7800*/  IADD3.X R5, R5, UR7, R10, P0, !PT ;  /* 0x0000000705057c10 */ /* 0x000fe200087fe40a */
[----:B------:R-:W-:Y:S01]  /*7810*/  ULDC.64 UR6, c[0x0][0xb40] ;  /* 0x0002d00000067ab9 */ /* 0x000fe20000000a00 */
[----:B------:R-:W-:Y:S02]  /*7820*/  IADD3 R27, P3, R24, 0x6000, RZ ;  /* 0x00006000181b7810 */ /* 0x000fe40007f7e0ff */
[----:B------:R-:W-:Y:S02]  /*7830*/  LEA R48, P0, R6, UR6, 0x2 ;  /* 0x0000000606307c11 */ /* 0x000fe4000f8010ff */
[----:B------:R-:W-:Y:S02]  /*7840*/  IADD3 R7, P2, R24, 0x7000, RZ ;  /* 0x0000700018077810 */ /* 0x000fe40007f5e0ff */
[----:B------:R-:W-:Y:S01]  /*7850*/  LEA.HI.X R49, R6, UR7, R5, 0x2, P0 ;  /* 0x0000000706317c11 */ /* 0x000fe200080f1405 */
[----:B------:R-:W-:Y:S01]  /*7860*/  VIADD R6, R8, 0x8 ;  /* 0x0000000808067836 */ /* 0x000fe20000000000 */
[----:B------:R-:W-:-:S02]  /*7870*/  LOP3.LUT P0, RZ, R186, 0x3, RZ, 0xc0, !PT ;  /* 0x00000003baff7812 */ /* 0x000fc4000780c0ff */
[----:B------:R-:W-:Y:S02]  /*7880*/  LOP3.LUT R40, R41, 0x380, RZ, 0xc0, !PT ;  /* 0x0000038029287812 */ /* 0x000fe400078ec0ff */
[----:B------:R-:W-:Y:S02]  /*7890*/  LOP3.LUT R32, R33, 0x380, RZ, 0xc0, !PT ;  /* 0x0000038021207812 */ /* 0x000fe400078ec0ff */
[----:B------:R-:W-:Y:S02]  /*78a0*/  LOP3.LUT R26, R27, 0x380, RZ, 0xc0, !PT ;  /* 0x000003801b1a7812 */ /* 0x000fe400078ec0ff */
[----:B------:R-:W-:Y:S01]  /*78b0*/  LOP3.LUT R37, R24, 0x380, RZ, 0xc0, !PT ;  /* 0x0000038018257812 */ /* 0x000fe200078ec0ff */
[----:B------:R-:W-:Y:S01]  /*78c0*/  UIMAD UR6, UR9, UR12, URZ ;  /* 0x0000000c090672a4 */ /* 0x000fe2000f8e023f */
[-C--:B-----5:R-:W-:Y:S01]  /*78d0*/  ISETP.GE.OR P1, PT, R8, R51.reuse, P0 ;  /* 0x000000330800720c */ /* 0x0a0fe20000726670 */
[----:B------:R-:W-:Y:S01]  /*78e0*/  IMAD.U32 R19, RZ, RZ, UR12 ;  /* 0x0000000cff137e24 */ /* 0x000fe2000f8e00ff */
[----:B------:R-:W-:Y:S01]  /*78f0*/  ISETP.GE.OR P0, PT, R6, R51, P0 ;  /* 0x000000330600720c */ /* 0x000fe20000706670 */
[--C-:B------:R-:W-:Y:S01]  /*7900*/  IMAD.X R5, RZ, RZ, R25.reuse, P6 ;  /* 0x000000ffff057224 */ /* 0x100fe200030e0619 */
[----:B------:R-:W-:Y:S01]  /*7910*/  LOP3.LUT R6, R7, 0x380, RZ, 0xc0, !PT ;  /* 0x0000038007067812 */ /* 0x000fe200078ec0ff */
[----:B------:R-:W-:Y:S01]  /*7920*/  IMAD.X R9, RZ, RZ, R25, P2 ;  /* 0x000000ffff097224 */ /* 0x000fe200010e0619 */
[----:B------:R-:W-:-:S02]  /*7930*/  SHF.R.U64 R40, R40, 0x3, RZ ;  /* 0x0000000328287819 */ /* 0x000fc400000012ff */
[----:B------:R-:W-:Y:S02]  /*7940*/  SHF.R.U64 R32, R32, 0x3, RZ ;  /* 0x0000000320207819 */ /* 0x000fe400000012ff */
[----:B------:R-:W-:Y:S02]  /*7950*/  SHF.R.U64 R26, R26, 0x3, RZ ;  /* 0x000000031a1a7819 */ /* 0x000fe400000012ff */
[----:B------:R-:W-:Y:S01]  /*7960*/  SHF.R.U64 R37, R37, 0x3, RZ ;  /* 0x0000000325257819 */ /* 0x000fe200000012ff */
[----:B------:R0:W-:Y:S01]  /*7970*/  @!P1 STG.E desc[UR16][R48.64], R20 ;  /* 0x0000001430009986 */ /* 0x0001e2000c101910 */
[----:B------:R-:W-:Y:S02]  /*7980*/  SHF.R.U64 R6, R6, 0x3, RZ ;  /* 0x0000000306067819 */ /* 0x000fe400000012ff */
[----:B------:R-:W-:Y:S01]  /*7990*/  SHF.R.S32.HI R21, RZ, 0x1f, R17 ;  /* 0x0000001fff157819 */ /* 0x000fe20000011411 */
[----:B------:R-:W-:Y:S01]  /*79a0*/  UIMAD UR6, UR4, UR13, UR6 ;  /* 0x0000000d040672a4 */ /* 0x000fe2000f8e0206 */
[----:B------:R-:W-:Y:S01]  /*79b0*/  LOP3.LUT R40, R40, R41, RZ, 0x3c, !PT ;  /* 0x0000002928287212 */ /* 0x000fe200078e3cff */
[--C-:B------:R-:W-:Y:S01]  /*79c0*/  IMAD.X R41, RZ, RZ, R25.reuse, P5 ;  /* 0x000000ffff297224 */ /* 0x100fe200028e0619 */
[----:B------:R-:W-:Y:S01]  /*79d0*/  LOP3.LUT R32, R32, R33, RZ, 0x3c, !PT ;  /* 0x0000002120207212 */ /* 0x000fe200078e3cff */
[--C-:B------:R-:W-:Y:S01]  /*79e0*/  IMAD.X R33, RZ, RZ, R25.reuse, P4 ;  /* 0x000000ffff217224 */ /* 0x100fe200020e0619 */
[----:B------:R-:W-:Y:S01]  /*79f0*/  LOP3.LUT R26, R26, R27, RZ, 0x3c, !PT ;  /* 0x0000001b1a1a7212 */ /* 0x000fe200078e3cff */
[----:B------:R-:W-:Y:S01]  /*7a00*/  IMAD.X R27, RZ, RZ, R25, P3 ;  /* 0x000000ffff1b7224 */ /* 0x000fe200018e0619 */
[----:B------:R-:W-:Y:S01]  /*7a10*/  LOP3.LUT R36, R37, R24, RZ, 0x3c, !PT ;  /* 0x0000001825247212 */ /* 0x000fe200078e3cff */
[----:B0-----:R-:W-:Y:S01]  /*7a20*/  IMAD.MOV.U32 R20, RZ, RZ, R17 ;  /* 0x000000ffff147224 */ /* 0x001fe200078e0011 */
[----:B------:R-:W-:Y:S01]  /*7a30*/  LOP3.LUT R8, R6, R7, RZ, 0x3c, !PT ;  /* 0x0000000706087212 */ /* 0x000fe200078e3cff */
[----:B------:R-:W-:Y:S01]  /*7a40*/  IMAD.MOV.U32 R37, RZ, RZ, R25 ;  /* 0x000000ffff257224 */ /* 0x000fe200078e0019 */
[----:B------:R0:W-:Y:S01]  /*7a50*/  @!P0 STG.E desc[UR16][R48.64+0x20], R0 ;  /* 0x0000200030008986 */ /* 0x0001e2000c101910 */
[----:B------:R-:W-:-:S03]  /*7a60*/  IMAD.WIDE.U32 R20, R19, UR4, R20 ;  /* 0x0000000413147c25 */ /* 0x000fc6000f8e0014 */
[----:B------:R-:W5:Y:S01]  /*7a70*/  LD.E.128 R28, desc[UR16][R28.64] ;  /* 0x000000101c1c7980 */ /* 0x000f62000c101d00 */
[----:B------:R-:W-:Y:S01]  /*7a80*/  VIADD R21, R21, UR6 ;  /* 0x0000000615157c36 */ /* 0x000fe20008000000 */
[----:B------:R-:W-:Y:S02]  /*7a90*/  ULDC.64 UR6, c[0x0][0xae0] ;  /* 0x0002b80000067ab9 */ /* 0x000fe40000000a00 */
[----:B------:R-:W5:Y:S04]  /*7aa0*/  LD.E.128 R36, desc[UR16][R36.64] ;  /* 0x0000001024247980 */ /* 0x000f68000c101d00 */
[----:B------:R-:W5:Y:S04]  /*7ab0*/  LD.E.128 R12, desc[UR16][R12.64] ;  /* 0x000000100c0c7980 */ /* 0x000f68000c101d00 */
[----:B------:R-:W5:Y:S04]  /*7ac0*/  LD.E.128 R4, desc[UR16][R4.64] ;  /* 0x0000001004047980 */ /* 0x000f68000c101d00 */
[----:B------:R-:W5:Y:S04]  /*7ad0*/  LD.E.128 R40, desc[UR16][R40.64] ;  /* 0x0000001028287980 */ /* 0x000f68000c101d00 */
[----:B------:R-:W5:Y:S04]  /*7ae0*/  LD.E.128 R32, desc[UR16][R32.64] ;  /* 0x0000001020207980 */ /* 0x000f68000c101d00 */
[----:B------:R-:W5:Y:S04]  /*7af0*/  LD.E.128 R24, desc[UR16][R26.64] ;  /* 0x000000101a187980 */ /* 0x000f68000c101d00 */
[----:B------:R-:W5:Y:S01]  /*7b00*/  LD.E.128 R8, desc[UR16][R8.64] ;  /* 0x0000001008087980 */ /* 0x000f62000c101d00 */
[----:B------:R-:W-:Y:S01]  /*7b10*/  UIMAD UR4, UR11, UR6, URZ ;  /* 0x000000060b0472a4 */ /* 0x000fe2000f8e023f */
[----:B------:R-:W-:Y:S01]  /*7b20*/  @!PT LDS RZ, [RZ] ;  /* 0x00000000fffff984 */ /* 0x000fe20000000800 */
[----:B------:R-:W-:Y:S01]  /*7b30*/  @!PT LDS RZ, [RZ] ;  /* 0x00000000fffff984 */ /* 0x000fe20000000800 */
[----:B------:R-:W-:Y:S01]  /*7b40*/  @!PT LDS RZ, [RZ] ;  /* 0x00000000fffff984 */ /* 0x000fe20000000800 */
[----:B------:R-:W-:Y:S01]  /*7b50*/  @!PT LDS RZ, [RZ] ;  /* 0x00000000fffff984 */ /* 0x000fe20000000800 */
[----:B------:R1:W-:Y:S06]  /*7b60*/  MEMBAR.ALL.CTA ;  /* 0x0000000000007992 */ /* 0x0003ec0000008000 */
[----:B-1----:R-:W1:Y:S01]  /*7b70*/  FENCE.VIEW.ASYNC.S ;  /* 0x00000000000073c6 */ /* 0x002e620000000000 */
[----:B------:R-:W-:Y:S01]  /*7b80*/  IMAD.U32 R23, RZ, RZ, UR6 ;  /* 0x00000006ff177e24 */ /* 0x000fe2000f8e00ff */
[----:B------:R-:W-:Y:S01]  /*7b90*/  UIMAD UR4, UR15, UR7, UR4 ;  /* 0x000000070f0472a4 */ /* 0x000fe2000f8e0204 */
[----:B------:R-:W-:-:S02]  /*7ba0*/  IMAD R51, R22, -0x80, R51 ;  /* 0xffffff8016337824 */ /* 0x000fc400078e0233 */
[----:B------:R-:W-:Y:S01]  /*7bb0*/  IMAD.WIDE.U32 R20, R23, UR15, R20 ;  /* 0x0000000f17147c25 */ /* 0x000fe2000f8e0014 */
[----:B------:R-:W-:Y:S02]  /*7bc0*/  ULDC.64 UR6, c[0x0][0xae8] ;  /* 0x0002ba0000067ab9 */ /* 0x000fe40000000a00 */
[C---:B------:R-:W-:Y:S01]  /*7bd0*/  ISETP.GE.AND P2, PT, R18.reuse, R51, PT ;  /* 0x000000331200720c */ /* 0x040fe20003f46270 */
[----:B------:R-:W-:Y:S01]  /*7be0*/  VIADD R21, R21, UR4 ;  /* 0x0000000415157c36 */ /* 0x000fe20008000000 */
[----:B------:R-:W-:Y:S01]  /*7bf0*/  UIMAD UR4, UR14, UR6, URZ ;  /* 0x000000060e0472a4 */ /* 0x000fe2000f8e023f */
[----:B------:R-:W-:Y:S02]  /*7c00*/  VIADD R3, R3, 0x34820 ;  /* 0x0003482003037836 */ /* 0x000fe40000000000 */
[C---:B0-----:R-:W-:Y:S02]  /*7c10*/  VIADD R0, R18.reuse, 0x20 ;  /* 0x0000002012007836 */ /* 0x041fe40000000000 */
[----:B------:R-:W-:-:S02]  /*7c20*/  VIADD R19, R18, 0x60 ;  /* 0x0000006012137836 */ /* 0x000fc40000000000 */
[----:B------:R-:W-:Y:S01]  /*7c30*/  IMAD.U32 R49, RZ, RZ, UR6 ;  /* 0x00000006ff317e24 */ /* 0x000fe2000f8e00ff */
[----:B------:R-:W-:Y:S01]  /*7c40*/  UIMAD UR4, UR61, UR7, UR4 ;  /* 0x000000073d0472a4 */ /* 0x000fe2000f8e0204 */
[----:B------:R-:W-:Y:S02]  /*7c50*/  PRMT R3, RZ, 0x654, R3 ;  /* 0x00000654ff037816 */ /* 0x000fe40000000003 */
[----:B------:R-:W-:Y:S01]  /*7c60*/  IMAD.WIDE.U32 R48, R49, UR61, R20 ;  /* 0x0000003d31307c25 */ /* 0x000fe2000f8e0014 */
[-C--:B------:R-:W-:Y:S02]  /*7c70*/  ISETP.GE.AND P4, PT, R0, R51.reuse, PT ;  /* 0x000000330000720c */ /* 0x080fe40003f86270 */
[-C--:B------:R-:W-:Y:S01]  /*7c80*/  ISETP.GE.AND P1, PT, R19, R51.reuse, PT ;  /* 0x000000331300720c */ /* 0x080fe20003f26270 */
[----:B------:R-:W-:Y:S01]  /*7c90*/  VIADD R0, R18, 0x40 ;  /* 0x0000004012007836 */ /* 0x000fe20000000000 */
[--C-:B------:R-:W-:Y:S01]  /*7ca0*/  SHF.R.S32.HI R19, RZ, 0x1f, R18.reuse ;  /* 0x0000001fff137819 */ /* 0x100fe20000011412 */
[----:B-1----:R0:W-:Y:S01]  /*7cb0*/  SYNCS.ARRIVE.TRANS64.RED.A1T0 RZ, [R3+URZ], RZ ;  /* 0x000000ff03ff79a7 */ /* 0x0021e2000810043f */
[----:B------:R-:W-:Y:S01]  /*7cc0*/  VIADD R53, R49, UR4 ;  /* 0x0000000431357c36 */ /* 0x000fe20008000000 */
[----:B------:R-:W-:Y:S01]  /*7cd0*/  BSSY B1, `(.L_x_283) ;  /* 0x0000015000017945 */ /* 0x000fe20003800000 */
[----:B------:R-:W-:Y:S01]  /*7ce0*/  ISETP.GE.AND P0, PT, R0, R51, PT ;  /* 0x000000330000720c */ /* 0x000fe20003f06270 */
[----:B------:R-:W-:-:S02]  /*7cf0*/  IMAD.WIDE R22, R22, 0x80, R18 ;  /* 0x0000008016167825 */ /* 0x000fc400078e0212 */
[----:B------:R-:W-:Y:S10]  /*7d00*/  @P2 BRA `(.L_x_284) ;  /* 0x0000000000442947 */ /* 0x000ff40003800000 */
[----:B------:R-:W-:Y:S01]  /*7d10*/  ULDC.64 UR6, c[0x0][0xad8] ;  /* 0x0002b60000067ab9 */ /* 0x000fe20000000a00 */
[----:B------:R-:W-:Y:S01]  /*7d20*/  VIADD R0, R17, 0x40 ;  /* 0x0000004011007836 */ /* 0x000fe20000000000 */
[----:B------:R-:W-:Y:S01]  /*7d30*/  ULDC UR4, c[0x0][0xa8c] ;  /* 0x0002a30000047ab9 */ /* 0x000fe20000000800 */
[----:B0-----:R-:W-:Y:S01]  /*7d40*/  IMAD R3, R23, UR6, RZ ;  /* 0x0000000617037c24 */ /* 0x001fe2000f8e02ff */
[----:B------:R-:W-:Y:S01]  /*7d50*/  ISETP.GE.AND P2, PT, R17, UR4, PT ;  /* 0x0000000411007c0c */ /* 0x000fe2000bf46270 */
[----:B------:R-:W-:Y:S01]  /*7d60*/  IMAD.MOV.U32 R20, RZ, RZ, R48 ;  /* 0x000000ffff147224 */ /* 0x000fe200078e0030 */
[----:B------:R-:W-:Y:S01]  /*7d70*/  ISETP.GE.AND P3, PT, R0, UR4, PT ;  /* 0x0000000400007c0c */ /* 0x000fe2000bf66270 */
[----:B------:R-:W-:Y:S01]  /*7d80*/  IMAD.MOV.U32 R21, RZ, RZ, R53 ;  /* 0x000000ffff157224 */ /* 0x000fe200078e0035 */
[----:B------:R-:W-:Y:S01]  /*7d90*/  ULDC.64 UR8, c[0x0][0x208] ;  /* 0x0000820000087ab9 */ /* 0x000fe20000000a00 */
[C---:B------:R-:W-:Y:S02]  /*7da0*/  IMAD R3, R22.reuse, UR7, R3 ;  /* 0x0000000716037c24 */ /* 0x040fe4000f8e0203 */
[----:B------:R-:W-:Y:S01]  /*7db0*/  IMAD.WIDE.U32 R20, R22, UR6, R20 ;  /* 0x0000000616147c25 */ /* 0x000fe2000f8e0014 */
[----:B------:R-:W-:-:S03]  /*7dc0*/  ULDC.64 UR6, c[0x0][0xa80] ;  /* 0x0002a00000067ab9 */ /* 0x000fc60000000a00 */
[----:B------:R-:W-:Y:S01]  /*7dd0*/  IMAD.IADD R3, R21, 0x1, R3 ;  /* 0x0000000115037824 */ /* 0x000fe200078e0203 */
[----:B------:R-:W-:-:S04]  /*7de0*/  LEA R50, P5, R20, UR6, 0x1 ;  /* 0x0000000614327c11 */ /* 0x000fc8000f8a08ff */
[----:B------:R-:W-:-:S05]  /*7df0*/  LEA.HI.X R51, R20, UR7, R3, 0x1, P5 ;  /* 0x0000000714337c11 */ /* 0x000fca000a8f0c03 */
[----:B-----5:R1:W-:Y:S04]  /*7e00*/  @!P2 STG.E.128 desc[UR8][R50.64], R36 ;  /* 0x000000243200a986 */ /* 0x0203e8000c101d08 */
[----:B------:R1:W-:Y:S02]  /*7e10*/  @!P3 STG.E.128 desc[UR8][R50.64+0x80], R40 ;  /* 0x000080283200b986 */ /* 0x0003e4000c101d08 */
.L_x_284:
[----:B------:R-:W-:Y:S05]  /*7e20*/  BSYNC B1 ;  /* 0x0000000000017941 */ /* 0x000fea0003800000 */
.L_x_283:
[----:B------:R-:W-:Y:S04]  /*7e30*/  BSSY B1, `(.L_x_285) ;  /* 0x0000015000017945 */ /* 0x000fe80003800000 */
[----:B------:R-:W-:Y:S05]  /*7e40*/  @P4 BRA `(.L_x_286) ;  /* 0x00000000004c4947 */ /* 0x000fea0003800000 */
[----:B0-----:R-:W-:Y:S01]  /*7e50*/  IADD3 R3, P2, R22, 0x20, RZ ;  /* 0x0000002016037810 */ /* 0x001fe20007f5e0ff */
[----:B------:R-:W-:Y:S01]  /*7e60*/  ULDC.64 UR6, c[0x0][0xad8] ;  /* 0x0002b60000067ab9 */ /* 0x000fe20000000a00 */
[----:B------:R-:W-:Y:S01]  /*7e70*/  IMAD.MOV.U32 R20, RZ, RZ, R48 ;  /* 0x000000ffff147224 */ /* 0x000fe200078e0030 */
[----:B------:R-:W-:Y:S01]  /*7e80*/  ULDC UR4, c[0x0][0xa8c] ;  /* 0x0002a30000047ab9 */ /* 0x000fe20000000800 */
[----:B------:R-:W-:Y:S01]  /*7e90*/  IMAD.MOV.U32 R21, RZ, RZ, R53 ;  /* 0x000000ffff157224 */ /* 0x000fe200078e0035 */
[C---:B------:R-:W-:Y:S01]  /*7ea0*/  ISETP.GE.AND P3, PT, R17.reuse, UR4, PT ;  /* 0x0000000411007c0c */ /* 0x040fe2000bf66270 */
[----:B------:R-:W-:Y:S01]  /*7eb0*/  IMAD.X R0, RZ, RZ, R23, P2 ;  /* 0x000000ffff007224 */ /* 0x000fe200010e0617 */
[----:B------:R-:W-:Y:S01]  /*7ec0*/  ULDC.64 UR8, c[0x0][0x208] ;  /* 0x0000820000087ab9 */ /* 0x000fe20000000a00 */
[----:B-1---5:R-:W-:Y:S02]  /*7ed0*/  VIADD R36, R17, 0x40 ;  /* 0x0000004011247836 */ /* 0x022fe40000000000 */
[----:B------:R-:W-:-:S02]  /*7ee0*/  IMAD R0, R0, UR6, RZ ;  /* 0x0000000600007c24 */ /* 0x000fc4000f8e02ff */
[----:B------:R-:W-:Y:S01]  /*7ef0*/  IMAD.WIDE.U32 R20, R3, UR6, R20 ;  /* 0x0000000603147c25 */ /* 0x000fe2000f8e0014 */
[----:B------:R-:W-:-:S03]  /*7f00*/  ISETP.GE.AND P4, PT, R36, UR4, PT ;  /* 0x0000000424007c0c */ /* 0x000fc6000bf86270 */
[----:B------:R-:W-:Y:S01]  /*7f10*/  IMAD R3, R3, UR7, R0 ;  /* 0x0000000703037c24 */ /* 0x000fe2000f8e0200 */
[----:B------:R-:W-:Y:S02]  /*7f20*/  ULDC.64 UR6, c[0x0][0xa80] ;  /* 0x0002a00000067ab9 */ /* 0x000fe40000000a00 */
[----:B------:R-:W-:Y:S01]  /*7f30*/  LEA R36, P2, R20, UR6, 0x1 ;  /* 0x0000000614247c11 */ /* 0x000fe2000f8408ff */
[----:B------:R-:W-:-:S05]  /*7f40*/  IMAD.IADD R3, R21, 0x1, R3 ;  /* 0x0000000115037824 */ /* 0x000fca00078e0203 */
[----:B------:R-:W-:-:S05]  /*7f50*/  LEA.HI.X R37, R20, UR7, R3, 0x1, P2 ;  /* 0x0000000714257c11 */ /* 0x000fca00090f0c03 */
[----:B------:R2:W-:Y:S04]  /*7f60*/  @!P3 STG.E.128 desc[UR8][R36.64], R28 ;  /* 0x0000001c2400b986 */ /* 0x0005e8000c101d08 */
[----:B------:R2:W-:Y:S02]  /*7f70*/  @!P4 STG.E.128 desc[UR8][R36.64+0x80], R32 ;  /* 0x000080202400c986 */ /* 0x0005e4000c101d08 */
.L_x_286:
[----:B------:R-:W-:Y:S05]  /*7f80*/  BSYNC B1 ;  /* 0x0000000000017941 */ /* 0x000fea0003800000 */
.L_x_285:
        /* <DEDUP_REMOVED lines=10> */
[----:B--2--5:R-:W-:Y:S02]  /*8030*/  VIADD R28, R17, 0x40 ;  /* 0x00000040111c7836 */ /* 0x024fe40000000000 */
        /* <DEDUP_REMOVED lines=10> */
.L_x_288:
[----:B------:R-:W-:Y:S05]  /*80e0*/  BSYNC B1 ;  /* 0x0000000000017941 */ /* 0x000fea0003800000 */
.L_x_287:
[----:B------:R-:W-:Y:S05]  /*80f0*/  @P1 BRA `(.L_x_289) ;  /* 0x0000000c00301947 */ /* 0x000fea0003800000 */
[----:B0-----:R-:W-:Y:S01]  /*8100*/  IADD3 R3, P0, R22, 0x60, RZ ;  /* 0x0000006016037810 */ /* 0x001fe20007f1e0ff */
[----:B------:R-:W-:Y:S01]  /*8110*/  ULDC.64 UR6, c[0x0][0xad8] ;  /* 0x0002b60000067ab9 */ /* 0x000fe20000000a00 */
[----:B---3-5:R-:W-:Y:S01]  /*8120*/  IMAD.MOV.U32 R12, RZ, RZ, R48 ;  /* 0x000000ffff0c7224 */ /* 0x028fe200078e0030 */
[----:B------:R-:W-:Y:S01]  /*8130*/  ULDC UR4, c[0x0][0xa8c] ;  /* 0x0002a30000047ab9 */ /* 0x000fe20000000800 */
[----:B------:R-:W-:Y:S01]  /*8140*/  IMAD.MOV.U32 R13, RZ, RZ, R53 ;  /* 0x000000ffff0d7224 */ /* 0x000fe200078e0035 */
[----:B------:R-:W-:Y:S01]  /*8150*/  ISETP.GE.AND P1, PT, R17, UR4, PT ;  /* 0x0000000411007c0c */ /* 0x000fe2000bf26270 */
[----:B------:R-:W-:Y:S01]  /*8160*/  IMAD.X R22, RZ, RZ, R23, P0 ;  /* 0x000000ffff167224 */ /* 0x000fe200000e0617 */
[----:B------:R-:W-:Y:S01]  /*8170*/  ULDC.64 UR8, c[0x0][0x208] ;  /* 0x0000820000087ab9 */ /* 0x000fe20000000a00 */
[----:B------:R-:W-:-:S04]  /*8180*/  IMAD.WIDE.U32 R12, R3, UR6, R12 ;  /* 0x00000006030c7c25 */ /* 0x000fc8000f8e000c */
[----:B------:R-:W-:Y:S02]  /*8190*/  IMAD R22, R22, UR6, RZ ;  /* 0x0000000616167c24 */ /* 0x000fe4000f8e02ff */
[----:B------:R-:W-:Y:S02]  /*81a0*/  VIADD R0, R17, 0x40 ;  /* 0x0000004011007836 */ /* 0x000fe40000000000 */
[----:B------:R-:W-:Y:S01]  /*81b0*/  IMAD R3, R3, UR7, R22 ;  /* 0x0000000703037c24 */ /* 0x000fe2000f8e0216 */
[----:B------:R-:W-:Y:S02]  /*81c0*/  ULDC.64 UR6, c[0x0][0xa80] ;  /* 0x0002a00000067ab9 */ /* 0x000fe40000000a00 */
[----:B------:R-:W-:Y:S01]  /*81d0*/  LEA R14, P0, R12, UR6, 0x1 ;  /* 0x000000060c0e7c11 */ /* 0x000fe2000f8008ff */
[----:B------:R-:W-:-:S05]  /*81e0*/  IMAD.IADD R3, R13, 0x1, R3 ;  /* 0x000000010d037824 */ /* 0x000fca00078e0203 */
[----:B------:R-:W-:Y:S02]  /*81f0*/  LEA.HI.X R15, R12, UR7, R3, 0x1, P0 ;  /* 0x000000070c0f7c11 */ /* 0x000fe400080f0c03 */
[----:B------:R-:W-:-:S03]  /*8200*/  ISETP.GE.AND P0, PT, R0, UR4, PT ;  /* 0x0000000400007c0c */ /* 0x000fc6000bf06270 */
[----:B------:R4:W-:Y:S10]  /*8210*/  @!P1 STG.E.128 desc[UR8][R14.64], R4 ;  /* 0x000000040e009986 */ /* 0x0009f4000c101d08 */
[----:B------:R-:W-:Y:S05]  /*8220*/  @P0 BRA `(.L_x_289) ;  /* 0x0000000800e40947 */ /* 0x000fea0003800000 */
[----:B------:R-:W-:Y:S02]  /*8230*/  ULDC.64 UR6, c[0x0][0x208] ;  /* 0x0000820000067ab9 */ /* 0x000fe40000000a00 */
[----:B------:R0:W-:Y:S01]  /*8240*/  STG.E.128 desc[UR6][R14.64+0x80], R8 ;  /* 0x000080080e007986 */ /* 0x0001e2000c101d06 */
[----:B------:R-:W-:Y:S05]  /*8250*/  BRA `(.L_x_289) ;  /* 0x0000000800d87947 */ /* 0x000fea0003800000 */
.L_x_281:
[----:B------:R-:W-:Y:S01]  /*8260*/  R2UR UR4, R184 ;  /* 0x00000000b80472ca */ /* 0x000fe200000e0000 */
[----:B------:R-:W-:Y:S01]  /*8270*/  USHF.L.U32 UR8, UR61, 0x2, URZ ;  /* 0x000000023d087899 */ /* 0x000fe2000800063f */
[----:B------:R-:W-:Y:S01]  /*8280*/  IMAD.MOV.U32 R9, RZ, RZ, RZ ;  /* 0x000000ffff097224 */ /* 0x000fe200078e00ff */
[----:B------:R-:W-:Y:S01]  /*8290*/  ULDC.64 UR6, c[0x0][0xbd8] ;  /* 0x0002f60000067ab9 */ /* 0x000fe20000000a00 */
[----:B------:R-:W-:Y:S01]  /*82a0*/  ULDC.64 UR10, c[0x0][0x208] ;  /* 0x00008200000a7ab9 */ /* 0x000fe20000000a00 */
[----:B------:R-:W-:-:S04]  /*82b0*/  UISETP.NE.U32.AND UP0, UPT, UR6, URZ, UPT ;  /* 0x0000003f0600728c */ /* 0x000fc8000bf05070 */
[----:B------:R-:W-:-:S04]  /*82c0*/  UISETP.NE.AND.EX UP0, UPT, UR7, URZ, UPT, UP0 ;  /* 0x0000003f0700728c */ /* 0x000fc8000bf05300 */
[----:B------:R-:W-:Y:S02]  /*82d0*/  USHF.L.U64.HI UR9, UR61, 0x2, UR4 ;  /* 0x000000023d097899 */ /* 0x000fe40008010204 */
[----:B------:R-:W-:Y:S01]  /*82e0*/  UIADD3 UR4, UP1, UR8, UR6, URZ ;  /* 0x0000000608047290 */ /* 0x000fe2000ff3e03f */
[----:B------:R-:W0:Y:S01]  /*82f0*/  LDC R3, c[0x0][0xa88] ;  /* 0x0002a200ff037b82 */ /* 0x000e220000000800 */
[----:B------:R-:W-:Y:S02]  /*8300*/  PLOP3.LUT P1, PT, PT, PT, UP0, 0x80, 0x0 ;  /* 0x000000000000781c */ /* 0x000fe40003f2f008 */
[----:B------:R-:W-:Y:S02]  /*8310*/  UIADD3.X UR6, UR9, UR7, URZ, UP1, !UPT ;  /* 0x0000000709067290 */ /* 0x000fe40008ffe43f */
[----:B------:R-:W-:-:S04]  /*8320*/  IMAD.U32 R4, RZ, RZ, UR4 ;  /* 0x00000004ff047e24 */ /* 0x000fc8000f8e00ff */
[----:B------:R-:W-:Y:S01]  /*8330*/  IMAD.U32 R5, RZ, RZ, UR6 ;  /* 0x00000006ff057e24 */ /* 0x000fe2000f8e00ff */
[----:B------:R-:W-:Y:S02]  /*8340*/  ULDC.64 UR6, c[0x0][0xbe0] ;  /* 0x0002f80000067ab9 */ /* 0x000fe40000000a00 */
[----:B------:R-:W-:Y:S02]  /*8350*/  UISETP.NE.U32.AND UP1, UPT, UR6, URZ, UPT ;  /* 0x0000003f0600728c */ /* 0x000fe4000bf25070 */
[----:B------:R1:W5:Y:S02]  /*8360*/  @P1 LDG.E R9, desc[UR10][R4.64] ;  /* 0x0000000a04091981 */ /* 0x000364000c1e1900 */
[----:B------:R-:W-:-:S06]  /*8370*/  UISETP.NE.AND.EX UP1, UPT, UR7, URZ, UPT, UP1 ;  /* 0x0000003f0700728c */ /* 0x000fcc000bf25310 */
[----:B------:R-:W-:-:S05]  /*8380*/  PLOP3.LUT P2, PT, PT, PT, UP1, 0x80, 0x0 ;  /* 0x000000000000781c */ /* 0x000fca0003f4f018 */
[----:B------:R-:W-:-:S04]  /*8390*/  @UP1 UIADD3 UR6, UP2, UR8, UR6, URZ ;  /* 0x0000000608061290 */ /* 0x000fc8000ff5e03f */
[----:B------:R-:W-:Y:S02]  /*83a0*/  @UP1 UIADD3.X UR7, UR9, UR7, URZ, UP2, !UPT ;  /* 0x0000000709071290 */ /* 0x000fe400097fe43f */
[----:B------:R-:W-:-:S04]  /*83b0*/  IMAD.U32 R6, RZ, RZ, UR6 ;  /* 0x00000006ff067e24 */ /* 0x000fc8000f8e00ff */
[----:B------:R-:W-:Y:S01]  /*83c0*/  IMAD.U32 R7, RZ, RZ, UR7 ;  /* 0x00000007ff077e24 */ /* 0x000fe2000f8e00ff */
[----:B------:R-:W-:-:S04]  /*83d0*/  ISETP.GE.AND P0, PT, R192, 0x80, PT ;  /* 0x00000080c000780c */ /* 0x000fc80003f06270 */
[----:B0-----:R1:W5:Y:S01]  /*83e0*/  @P2 LDG.E R3, desc[UR10][R6.64] ;  /* 0x0000000a06032981 */ /* 0x001362000c1e1900 */
[----:B------:R-:W-:Y:S08]  /*83f0*/  @P2 BRA `(.L_x_290) ;  /* 0x0000000000142947 */ /* 0x000ff00003800000 */
[----:B------:R-:W-:Y:S05]  /*8400*/  @!P1 BRA `(.L_x_290) ;  /* 0x0000000000109947 */ /* 0x000fea0003800000 */
[----:B------:R-:W-:Y:S02]  /*8410*/  ULDC.64 UR6, c[0x0][0x208] ;  /* 0x0000820000067ab9 */ /* 0x000fe40000000a00 */
[----:B------:R-:W2:Y:S04]  /*8420*/  LDG.E R0, desc[UR6][R4.64] ;  /* 0x0000000604007981 */ /* 0x000ea8000c1e1900 */
[----:B-----5:R-:W2:Y:S02]  /*8430*/  LDG.E R3, desc[UR6][R4.64+0x4] ;  /* 0x0000040604037981 */ /* 0x020ea4000c1e1900 */
[----:B--2---:R-:W-:-:S07]  /*8440*/  IMAD.IADD R3, R3, 0x1, -R0 ;  /* 0x0000000103037824 */ /* 0x004fce00078e0a00 */
.L_x_290:
[----:B------:R-:W-:Y:S01]  /*8450*/  R2UR UR6, R23 ;  /* 0x00000000170672ca */ /* 0x000fe200000e0000 */
[----:B------:R-:W-:Y:S01]  /*8460*/  USEL UR61, UR61, URZ, !UP0 ;  /* 0x0000003f3d3d7287 */ /* 0x000fe2000c000000 */
[----:B------:R-:W-:Y:S01]  /*8470*/  R2UR UR4, R184 ;  /* 0x00000000b80472ca */ /* 0x000fe200000e0000 */
[----:B------:R-:W-:Y:S01]  /*8480*/  BSSY B1, `(.L_x_291) ;  /* 0x0000020000017945 */ /* 0x000fe20003800000 */
[----:B------:R-:W-:Y:S02]  /*8490*/  SHF.R.S32.HI R10, RZ, 0x1f, R17 ;  /* 0x0000001fff0a7819 */ /* 0x000fe40000011411 */
[----:B-----5:R-:W-:-:S07]  /*84a0*/  SHF.R.S32.HI R8, RZ, 0x1f, R9 ;  /* 0x0000001fff087819 */ /* 0x020fce0000011409 */
[----:B------:R-:W-:Y:S02]  /*84b0*/  USHF.R.S32.HI UR7, URZ, 0x1f, UR6 ;  /* 0x0000001f3f077899 */ /* 0x000fe40008011406 */
[----:B------:R-:W-:Y:S01]  /*84c0*/  USEL UR8, UR4, URZ, !UP0 ;  /* 0x0000003f04087287 */ /* 0x000fe2000c000000 */
[----:B------:R-:W-:Y:S11]  /*84d0*/  @P0 BRA `(.L_x_292) ;  /* 0x0000000000680947 */ /* 0x000ff60003800000 */
[----:B------:R-:W0:Y:S02]  /*84e0*/  S2R R0, SR_TID.X ;  /* 0x0000000000007919 */ /* 0x000e240000002100 */
[----:B0-----:R-:W-:-:S04]  /*84f0*/  IMAD R0, R22, 0x80, R0 ;  /* 0x0000008016007824 */ /* 0x001fc800078e0200 */
[----:B------:R-:W-:-:S05]  /*8500*/  VIADD R0, R0, 0xffffff80 ;  /* 0xffffff8000007836 */ /* 0x000fca0000000000 */
[----:B------:R-:W-:-:S13]  /*8510*/  ISETP.GE.AND P0, PT, R0, R3, PT ;  /* 0x000000030000720c */ /* 0x000fda0003f06270 */
[----:B------:R-:W-:Y:S05]  /*8520*/  @P0 BRA `(.L_x_292) ;  /* 0x0000000000540947 */ /* 0x000fea0003800000 */
[----:B------:R-:W-:Y:S01]  /*8530*/  R2UR UR6, R23 ;  /* 0x00000000170672ca */ /* 0x000fe200000e0000 */
[----:B------:R-:W-:Y:S01]  /*8540*/  ULDC.64 UR10, c[0x0][0xb70] ;  /* 0x0002dc00000a7ab9 */ /* 0x000fe20000000a00 */
[C---:B-1----:R-:W-:Y:S01]  /*8550*/  IADD3 R4, P0, R0.reuse, R9, RZ ;  /* 0x0000000900047210 */ /* 0x042fe20007f1e0ff */
[----:B------:R-:W-:Y:S02]  /*8560*/  UIMAD UR4, UR7, UR10, URZ ;  /* 0x0000000a070472a4 */ /* 0x000fe4000f8e023f */
[----:B------:R-:W-:Y:S01]  /*8570*/  IMAD.U32 R7, RZ, RZ, UR10 ;  /* 0x0000000aff077e24 */ /* 0x000fe2000f8e00ff */
[----:B------:R-:W-:Y:S01]  /*8580*/  ULDC.64 UR12, c[0x0][0x208] ;  /* 0x00008200000c7ab9 */ /* 0x000fe20000000a00 */
[----:B------:R-:W-:-:S06]  /*8590*/  LEA.HI.X.SX32 R5, R0, R8, 0x1, P0 ;  /* 0x0000000800057211 */ /* 0x000fcc00000f0eff */
[----:B------:R-:W-:Y:S02]  /*85a0*/  UIMAD UR4, UR6, UR11, UR4 ;  /* 0x0000000b060472a4 */ /* 0x000fe4000f8e0204 */
[----:B------:R-:W-:Y:S01]  /*85b0*/  IMAD.WIDE.U32 R4, R7, UR6, R4 ;  /* 0x0000000607047c25 */ /* 0x000fe2000f8e0004 */
[----:B------:R-:W-:Y:S02]  /*85c0*/  ULDC.64 UR10, c[0x0][0xb78] ;  /* 0x0002de00000a7ab9 */ /* 0x000fe40000000a00 */
[----:B------:R-:W-:Y:S01]  /*85d0*/  UIMAD UR6, UR8, UR10, URZ ;  /* 0x0000000a080672a4 */ /* 0x000fe2000f8e023f */
[----:B------:R-:W-:Y:S02]  /*85e0*/  VIADD R5, R5, UR4 ;  /* 0x0000000405057c36 */ /* 0x000fe40008000000 */
[----:B------:R-:W-:Y:S01]  /*85f0*/  IMAD.U32 R7, RZ, RZ, UR10 ;  /* 0x0000000aff077e24 */ /* 0x000fe2000f8e00ff */
[----:B------:R-:W-:-:S03]  /*8600*/  UIMAD UR6, UR61, UR11, UR6 ;  /* 0x0000000b3d0672a4 */ /* 0x000fc6000f8e0206 */
[----:B------:R-:W-:Y:S01]  /*8610*/  IMAD.WIDE.U32 R4, R7, UR61, R4 ;  /* 0x0000003d07047c25 */ /* 0x000fe2000f8e0004 */
[----:B------:R-:W-:-:S03]  /*8620*/  ULDC.64 UR10, c[0x0][0xb40] ;  /* 0x0002d000000a7ab9 */ /* 0x000fc60000000a00 */
[----:B------:R-:W-:Y:S01]  /*8630*/  VIADD R5, R5, UR6 ;  /* 0x0000000605057c36 */ /* 0x000fe20008000000 */
[----:B------:R-:W-:-:S04]  /*8640*/  LEA R6, P0, R4, UR10, 0x2 ;  /* 0x0000000a04067c11 */ /* 0x000fc8000f8010ff */
[----:B------:R-:W-:Y:S01]  /*8650*/  LEA.HI.X R7, R4, UR11, R5, 0x2, P0 ;  /* 0x0000000b04077c11 */ /* 0x000fe200080f1405 */
[----:B------:R-:W-:-:S05]  /*8660*/  IMAD.MOV.U32 R5, RZ, RZ, -0x800000 ;  /* 0xff800000ff057424 */ /* 0x000fca00078e00ff */
[----:B------:R0:W-:Y:S03]  /*8670*/  STG.E desc[UR12][R6.64], R5 ;  /* 0x0000000506007986 */ /* 0x0001e6000c10190c */
.L_x_292:
[----:B------:R-:W-:Y:S05]  /*8680*/  BSYNC B1 ;  /* 0x0000000000017941 */ /* 0x000fea0003800000 */
.L_x_291:
[----:B------:R-:W-:Y:S01]  /*8690*/  R2UR UR6, R23 ;  /* 0x00000000170672ca */ /* 0x000fe200000e0000 */
[----:B------:R-:W-:Y:S01]  /*86a0*/  ULDC.64 UR10, c[0x0][0xaa0] ;  /* 0x0002a800000a7ab9 */ /* 0x000fe20000000a00 */
[----:B-1----:R-:W-:Y:S01]  /*86b0*/  IMAD.MOV.U32 R4, RZ, RZ, R17 ;  /* 0x000000ffff047224 */ /* 0x002fe200078e0011 */
[----:B------:R-:W-:Y:S01]  /*86c0*/  BSSY B1, `(.L_x_293) ;  /* 0x000002f000017945 */ /* 0x000fe20003800000 */
[----:B0-----:R-:W-:Y:S02]  /*86d0*/  IMAD.MOV.U32 R5, RZ, RZ, R10 ;  /* 0x000000ffff057224 */ /* 0x001fe400078e000a */
[----:B------:R-:W-:Y:S02]  /*86e0*/  IMAD R0, R8, UR10, RZ ;  /* 0x0000000a08007c24 */ /* 0x000fe4000f8e02ff */
[----:B------:R-:W-:-:S04]  /*86f0*/  IMAD.WIDE.U32 R4, R9, UR10, R4 ;  /* 0x0000000a09047c25 */ /* 0x000fc8000f8e0004 */
[----:B------:R-:W-:Y:S01]  /*8700*/  IMAD R9, R9, UR11, R0 ;  /* 0x0000000b09097c24 */ /* 0x000fe2000f8e0200 */
[----:B------:R-:W-:Y:S01]  /*8710*/  ULDC.64 UR10, c[0x0][0xae0] ;  /* 0x0002b800000a7ab9 */ /* 0x000fe20000000a00 */
[----:B------:R-:W-:Y:S01]  /*8720*/  IMAD R3, R22, -0x80, R3 ;  /* 0xffffff8016037824 */ /* 0x000fe200078e0203 */
[----:B------:R-:W-:Y:S01]  /*8730*/  UIMAD UR4, UR7, UR10, URZ ;  /* 0x0000000a070472a4 */ /* 0x000fe2000f8e023f */
[----:B------:R-:W-:Y:S01]  /*8740*/  IMAD.IADD R5, R5, 0x1, R9 ;  /* 0x0000000105057824 */ /* 0x000fe200078e0209 */
[----:B------:R-:W-:Y:S01]  /*8750*/  SHF.R.S32.HI R9, RZ, 0x1f, R18 ;  /* 0x0000001fff097819 */ /* 0x000fe20000011412 */
[----:B------:R-:W-:Y:S01]  /*8760*/  IMAD.U32 R7, RZ, RZ, UR10 ;  /* 0x0000000aff077e24 */ /* 0x000fe2000f8e00ff */
[----:B------:R-:W-:Y:S01]  /*8770*/  UIMAD UR4, UR6, UR11, UR4 ;  /* 0x0000000b060472a4 */ /* 0x000fe2000f8e0204 */
[C---:B------:R-:W-:Y:S01]  /*8780*/  ISETP.GE.AND P2, PT, R18.reuse, R3, PT ;  /* 0x000000031200720c */ /* 0x040fe20003f46270 */
[----:B------:R-:W-:Y:S02]  /*8790*/  VIADD R6, R18, 0x40 ;  /* 0x0000004012067836 */ /* 0x000fe40000000000 */
[----:B------:R-:W-:Y:S01]  /*87a0*/  IMAD.WIDE.U32 R4, R7, UR6, R4 ;  /* 0x0000000607047c25 */ /* 0x000fe2000f8e0004 */
[----:B------:R-:W-:-:S02]  /*87b0*/  ULDC.64 UR6, c[0x0][0xae8] ;  /* 0x0002ba0000067ab9 */ /* 0x000fc40000000a00 */
[-C--:B------:R-:W-:Y:S01]  /*87c0*/  ISETP.GE.AND P1, PT, R6, R3.reuse, PT ;  /* 0x000000030600720c */ /* 0x080fe20003f26270 */
[----:B------:R-:W-:Y:S01]  /*87d0*/  VIADD R5, R5, UR4 ;  /* 0x0000000405057c36 */ /* 0x000fe20008000000 */
[----:B------:R-:W-:Y:S01]  /*87e0*/  UIMAD UR4, UR8, UR6, URZ ;  /* 0x00000006080472a4 */ /* 0x000fe2000f8e023f */
[----:B------:R-:W-:Y:S02]  /*87f0*/  VIADD R0, R18, 0x20 ;  /* 0x0000002012007836 */ /* 0x000fe40000000000 */
[----:B------:R-:W-:Y:S01]  /*8800*/  IMAD.U32 R7, RZ, RZ, UR6 ;  /* 0x00000006ff077e24 */ /* 0x000fe2000f8e00ff */
[----:B------:R-:W-:Y:S01]  /*8810*/  UIMAD UR4, UR61, UR7, UR4 ;  /* 0x000000073d0472a4 */ /* 0x000fe2000f8e0204 */
[----:B------:R-:W-:Y:S01]  /*8820*/  IMAD.MOV.U32 R8, RZ, RZ, R18 ;  /* 0x000000ffff087224 */ /* 0x000fe200078e0012 */
[----:B------:R-:W-:Y:S01]  /*8830*/  ISETP.GE.AND P3, PT, R0, R3, PT ;  /* 0x000000030000720c */ /* 0x000fe20003f66270 */
[----:B------:R-:W-:-:S04]  /*8840*/  IMAD.WIDE.U32 R6, R7, UR61, R4 ;  /* 0x0000003d07067c25 */ /* 0x000fc8000f8e0004 */
[----:B------:R-:W-:Y:S02]  /*8850*/  VIADD R0, R18, 0x60 ;  /* 0x0000006012007836 */ /* 0x000fe40000000000 */
[----:B------:R-:W-:Y:S02]  /*8860*/  VIADD R11, R7, UR4 ;  /* 0x00000004070b7c36 */ /* 0x000fe40008000000 */
[----:B------:R-:W-:Y:S01]  /*8870*/  IMAD.WIDE R8, R22, 0x80, R8 ;  /* 0x0000008016087825 */ /* 0x000fe200078e0208 */
[----:B------:R-:W-:Y:S01]  /*8880*/  ISETP.GE.AND P0, PT, R0, R3, PT ;  /* 0x000000030000720c */ /* 0x000fe20003f06270 */
[----:B------:R-:W-:-:S12]  /*8890*/  @P2 BRA `(.L_x_294) ;  /* 0x0000000000442947 */ /* 0x000fd80003800000 */
[----:B------:R-:W-:Y:S01]  /*88a0*/  ULDC.64 UR6, c[0x0][0xad8] ;  /* 0x0002b60000067ab9 */ /* 0x000fe20000000a00 */
[----:B------:R-:W-:Y:S01]  /*88b0*/  VIADD R0, R17, 0x40 ;  /* 0x0000004011007836 */ /* 0x000fe20000000000 */
[----:B------:R-:W-:Y:S01]  /*88c0*/  ULDC UR4, c[0x0][0xa8c] ;  /* 0x0002a30000047ab9 */ /* 0x000fe20000000800 */
[----:B------:R-:W-:Y:S01]  /*88d0*/  IMAD R3, R9, UR6, RZ ;  /* 0x0000000609037c24 */ /* 0x000fe2000f8e02ff */
        /* <DEDUP_REMOVED lines=11> */
[----:B------:R0:W-:Y:S04]  /*8990*/  @!P4 STG.E.128 desc[UR8][R12.64], RZ ;  /* 0x000000ff0c00c986 */ /* 0x0001e8000c101d08 */
[----:B------:R0:W-:Y:S02]  /*89a0*/  @!P5 STG.E.128 desc[UR8][R12.64+0x80], RZ ;  /* 0x000080ff0c00d986 */ /* 0x0001e4000c101d08 */
.L_x_294:
[----:B------:R-:W-:Y:S05]  /*89b0*/  BSYNC B1 ;  /* 0x0000000000017941 */ /* 0x000fea0003800000 */
.L_x_293:
[----:B------:R-:W-:Y:S04]  /*89c0*/  BSSY B1, `(.L_x_295) ;  /* 0x0000015000017945 */ /* 0x000fe80003800000 */
[----:B------:R-:W-:Y:S05]  /*89d0*/  @P3 BRA `(.L_x_296) ;  /* 0x00000000004c3947 */ /* 0x000fea0003800000 */
[----:B------:R-:W-:Y:S01]  /*89e0*/  IADD3 R3, P2, R8, 0x20, RZ ;  /* 0x0000002008037810 */ /* 0x000fe20007f5e0ff */
[----:B------:R-:W-:Y:S01]  /*89f0*/  ULDC.64 UR6, c[0x0][0xad8] ;  /* 0x0002b60000067ab9 */ /* 0x000fe20000000a00 */
[----:B------:R-:W-:Y:S01]  /*8a00*/  IMAD.MOV.U32 R4, RZ, RZ, R6 ;  /* 0x000000ffff047224 */ /* 0x000fe200078e0006 */
[----:B------:R-:W-:Y:S01]  /*8a10*/  ULDC UR4, c[0x0][0xa8c] ;  /* 0x0002a30000047ab9 */ /* 0x000fe20000000800 */
[----:B------:R-:W-:Y:S01]  /*8a20*/  IMAD.MOV.U32 R5, RZ, RZ, R11 ;  /* 0x000000ffff057224 */ /* 0x000fe200078e000b */
[C---:B------:R-:W-:Y:S01]  /*8a30*/  ISETP.GE.AND P3, PT, R17.reuse, UR4, PT ;  /* 0x0000000411007c0c */ /* 0x040fe2000bf66270 */
[----:B------:R-:W-:Y:S01]  /*8a40*/  IMAD.X R0, RZ, RZ, R9, P2 ;  /* 0x000000ffff007224 */ /* 0x000fe200010e0609 */
[----:B------:R-:W-:Y:S01]  /*8a50*/  ULDC.64 UR8, c[0x0][0x208] ;  /* 0x0000820000087ab9 */ /* 0x000fe20000000a00 */
[----:B------:R-:W-:Y:S02]  /*8a60*/  VIADD R10, R17, 0x40 ;  /* 0x00000040110a7836 */ /* 0x000fe40000000000 */
[----:B------:R-:W-:-:S02]  /*8a70*/  IMAD R0, R0, UR6, RZ ;  /* 0x0000000600007c24 */ /* 0x000fc4000f8e02ff */
[----:B------:R-:W-:Y:S01]  /*8a80*/  IMAD.WIDE.U32 R4, R3, UR6, R4 ;  /* 0x0000000603047c25 */ /* 0x000fe2000f8e0004 */
[----:B------:R-:W-:-:S03]  /*8a90*/  ISETP.GE.AND P4, PT, R10, UR4, PT ;  /* 0x000000040a007c0c */ /* 0x000fc6000bf86270 */
[----:B------:R-:W-:Y:S01]  /*8aa0*/  IMAD R3, R3, UR7, R0 ;  /* 0x0000000703037c24 */ /* 0x000fe2000f8e0200 */
[----:B------:R-:W-:Y:S02]  /*8ab0*/  ULDC.64 UR6, c[0x0][0xa80] ;  /* 0x0002a00000067ab9 */ /* 0x000fe40000000a00 */
[----:B0-----:R-:W-:Y:S01]  /*8ac0*/  LEA R12, P2, R4, UR6, 0x1 ;  /* 0x00000006040c7c11 */ /* 0x001fe2000f8408ff */
[----:B------:R-:W-:-:S05]  /*8ad0*/  IMAD.IADD R3, R5, 0x1, R3 ;  /* 0x0000000105037824 */ /* 0x000fca00078e0203 */
[----:B------:R-:W-:-:S05]  /*8ae0*/  LEA.HI.X R13, R4, UR7, R3, 0x1, P2 ;  /* 0x00000007040d7c11 */ /* 0x000fca00090f0c03 */
[----:B------:R1:W-:Y:S04]  /*8af0*/  @!P3 STG.E.128 desc[UR8][R12.64], RZ ;  /* 0x000000ff0c00b986 */ /* 0x0003e8000c101d08 */
[----:B------:R1:W-:Y:S02]  /*8b00*/  @!P4 STG.E.128 desc[UR8][R12.64+0x80], RZ ;  /* 0x000080ff0c00c986 */ /* 0x0003e4000c101d08 */
.L_x_296:
[----:B------:R-:W-:Y:S05]  /*8b10*/  BSYNC B1 ;  /* 0x0000000000017941 */ /* 0x000fea0003800000 */
.L_x_295:
        /* <DEDUP_REMOVED lines=16> */
[----:B01----:R-:W-:Y:S01]  /*8c20*/  LEA R12, P1, R4, UR6, 0x1 ;  /* 0x00000006040c7c11 */ /* 0x003fe2000f8208ff */
[----:B------:R-:W-:-:S05]  /*8c30*/  IMAD.IADD R3, R5, 0x1, R3 ;  /* 0x0000000105037824 */ /* 0x000fca00078e0203 */
[----:B------:R-:W-:-:S05]  /*8c40*/  LEA.HI.X R13, R4, UR7, R3, 0x1, P1 ;  /* 0x00000007040d7c11 */ /* 0x000fca00088f0c03 */
[----:B------:R2:W-:Y:S04]  /*8c50*/  @!P2 STG.E.128 desc[UR8][R12.64], RZ ;  /* 0x000000ff0c00a986 */ /* 0x0005e8000c101d08 */
[----:B------:R2:W-:Y:S02]  /*8c60*/  @!P3 STG.E.128 desc[UR8][R12.64+0x80], RZ ;  /* 0x000080ff0c00b986 */ /* 0x0005e4000c101d08 */
.L_x_298:
[----:B------:R-:W-:Y:S05]  /*8c70*/  BSYNC B1 ;  /* 0x0000000000017941 */ /* 0x000fea0003800000 */
.L_x_297:
        /* <DEDUP_REMOVED lines=18> */
[----:B------:R3:W-:Y:S04]  /*8da0*/  @!P1 STG.E.128 desc[UR8][R6.64], RZ ;  /* 0x000000ff06009986 */ /* 0x0007e8000c101d08 */
[----:B------:R3:W-:Y:S02]  /*8db0*/  @!P2 STG.E.128 desc[UR8][R6.64+0x80], RZ ;  /* 0x000080ff0600a986 */ /* 0x0007e4000c101d08 */
.L_x_289:
[----:B------:R-:W-:Y:S05]  /*8dc0*/  BSYNC B0 ;  /* 0x0000000000007941 */ /* 0x000fea0003800000 */
.L_x_280:
[----:B------:R-:W-:Y:S02]  /*8dd0*/  ULDC UR4, c[0x0][0xc14] ;  /* 0x0003050000047ab9 */ /* 0x000fe40000000800 */
[----:B------:R-:W-:-:S13]  /*8de0*/  ISETP.GE.AND P0, PT, R47, UR4, PT ;  /* 0x000000042f007c0c */ /* 0x000fda000bf06270 */
[----:B------:R-:W-:Y:S05]  /*8df0*/  @!P0 BRA `(.L_x_299) ;  /* 0xffffff7c00ec8947 */ /* 0x000fea000383ffff */
[----:B------:R-:W-:Y:S05]  /*8e00*/  EXIT ;  /* 0x000000000000794d */ /* 0x000fea0003800000 */
.L_x_255:
[----:B------:R-:W-:-:S08]  /*8e10*/  NOP ;  /* 0x0000000000007918 */ /* 0x000fd00000000000 */
[----:B0-----:R-:W0:-:S00]  /*8e20*/  USETMAXREG.DEALLOC.CTAPOOL 0x18 ;  /* 0x00000018000079c8 */ /* 0x001e0000080e0500 */
[----:B0-----:R-:W-:-:S06]  /*8e30*/  LOP3.LUT R0, R0, 0x3, RZ, 0xc0, !PT ;  /* 0x0000000300007812 */ /* 0x001fcc00078ec0ff */
[----:B------:R-:W0:Y:S02]  /*8e40*/  SHFL.IDX PT, R0, R0, RZ, 0x1f ;  /* 0x00001fff00007589 */ /* 0x000e2400000e0000 */
[----:B0-----:R-:W-:-:S13]  /*8e50*/  ISETP.NE.AND P0, PT, R0, RZ, PT ;  /* 0x000000ff0000720c */ /* 0x001fda0003f05270 */
[----:B------:R-:W-:Y:S05]  /*8e60*/  @P0 EXIT ;  /* 0x000000000000094d */ /* 0x000fea0003800000 */
[----:B------:R-:W0:Y:S01]  /*8e70*/  S2R R2, SR_TID.X ;  /* 0x0000000000027919 */ /* 0x000e220000002100 */
[----:B------:R-:W-:Y:S01]  /*8e80*/  LOP3.LUT R4, R4, 0xffffffdf, RZ, 0xc0, !PT ;  /* 0xffffffdf04047812 */ /* 0x000fe200078ec0ff */
[----:B------:R-:W-:Y:S01]  /*8e90*/  ULDC UR5, c[0x0][0xc14] ;  /* 0x0003050000057ab9 */ /* 0x000fe20000000800 */
[----:B------:R-:W-:Y:S01]  /*8ea0*/  IMAD.MOV.U32 R0, RZ, RZ, RZ ;  /* 0x000000ffff007224 */ /* 0x000fe200078e00ff */
[----:B------:R-:W-:Y:S01]  /*8eb0*/  ULDC.64 UR6, c[0x0][0x208] ;  /* 0x0000820000067ab9 */ /* 0x000fe20000000a00 */
[----:B------:R-:W-:Y:S01]  /*8ec0*/  ULDC UR4, c[0x0][0xc10] ;  /* 0x0003040000047ab9 */ /* 0x000fe20000000800 */
[----:B0-----:R-:W-:-:S04]  /*8ed0*/  LOP3.LUT R8, R2, 0x1f, RZ, 0xc0, !PT ;  /* 0x0000001f02087812 */ /* 0x001fc800078ec0ff */
[----:B------:R-:W-:-:S13]  /*8ee0*/  ISETP.NE.AND P0, PT, R8, 0x1f, PT ;  /* 0x0000001f0800780c */ /* 0x000fda0003f05270 */
[----:B------:R-:W-:Y:S02]  /*8ef0*/  @P0 LOP3.LUT R4, R4, 0x20, RZ, 0xfc, !PT ;  /* 0x0000002004040812 */ /* 0x000fe400078efcff */
[----:B------:R-:W-:-:S13]  /*8f00*/  ISETP.GE.OR P0, PT, R8, UR5, !P0 ;  /* 0x0000000508007c0c */ /* 0x000fda000c706670 */
[----:B------:R-:W0:Y:S02]  /*8f10*/  @!P0 LDC.64 R2, c[0x0][0xc58] ;  /* 0x00031600ff028b82 */ /* 0x000e240000000a00 */
[----:B0-----:R-:W-:-:S05]  /*8f20*/  @!P0 IMAD.WIDE.U32 R2, R8, 0x4, R2 ;  /* 0x0000000408028825 */ /* 0x001fca00078e0002 */
[----:B------:R-:W2:Y:S01]  /*8f30*/  @!P0 LDG.E R0, desc[UR6][R2.64] ;  /* 0x0000000602008981 */ /* 0x000ea2000c1e1900 */
[C---:B------:R-:W-:Y:S01]  /*8f40*/  ISETP.NE.AND P1, PT, R8.reuse, RZ, PT ;  /* 0x000000ff0800720c */ /* 0x040fe20003f25270 */
[----:B------:R-:W0:Y:S01]  /*8f50*/  S2UR UR6, SR_CTAID.X ;  /* 0x00000000000679c3 */ /* 0x000e220000002500 */
[----:B------:R-:W-:Y:S01]  /*8f60*/  ISETP.GE.U32.AND P0, PT, R8, 0x2, PT ;  /* 0x000000020800780c */ /* 0x000fe20003f06070 */
[----:B------:R-:W-:Y:S01]  /*8f70*/  IMAD.MOV.U32 R16, RZ, RZ, RZ ;  /* 0x000000ffff107224 */ /* 0x000fe200078e00ff */
[----:B------:R-:W-:Y:S01]  /*8f80*/  LOP3.LUT R4, R4, 0xfffffffe, RZ, 0xc0, !PT ;  /* 0xfffffffe04047812 */ /* 0x000fe200078ec0ff */
[----:B------:R-:W-:-:S08]  /*8f90*/  IMAD.MOV.U32 R19, RZ, RZ, RZ ;  /* 0x000000ffff137224 */ /* 0x000fd000078e00ff */
[----:B------:R-:W-:-:S04]  /*8fa0*/  @P1 LOP3.LUT R4, R4, 0x1, RZ, 0xfc, !PT ;  /* 0x0000000104041812 */ /* 0x000fc800078efcff */
[----:B------:R-:W-:-:S04]  /*8fb0*/  LOP3.LUT R4, R4, 0xffffffef, RZ, 0xc0, !PT ;  /* 0xffffffef04047812 */ /* 0x000fc800078ec0ff */
[----:B------:R-:W-:-:S04]  /*8fc0*/  @P0 LOP3.LUT R4, R4, 0x10, RZ, 0xfc, !PT ;  /* 0x0000001004040812 */ /* 0x000fc800078efcff */
[----:B------:R-:W-:Y:S01]  /*8fd0*/  LOP3.LUT R4, R4, 0xfffffff7, RZ, 0xc0, !PT ;  /* 0xfffffff704047812 */ /* 0x000fe200078ec0ff */
[----:B--2---:R-:W1:Y:S02]  /*8fe0*/  SHFL.UP PT, R5, R0, 0x1, RZ ;  /* 0x0420000000057989 */ /* 0x004e6400000e00ff */
[----:B-1----:R-:W-:-:S05]  /*8ff0*/  SEL R5, R5, RZ, P1 ;  /* 0x000000ff05057207 */ /* 0x002fca0000800000 */
[----:B------:R-:W-:-:S05]  /*9000*/  IMAD.IADD R5, R0, 0x1, R5 ;  /* 0x0000000100057824 */ /* 0x000fca00078e0205 */
[----:B------:R-:W1:Y:S02]  /*9010*/  SHFL.UP PT, R6, R5, 0x2, RZ ;  /* 0x0440000005067989 */ /* 0x000e6400000e00ff */
[----:B-1----:R-:W-:Y:S02]  /*9020*/  SEL R6, R6, RZ, P0 ;  /* 0x000000ff06067207 */ /* 0x002fe40000000000 */
[----:B------:R-:W-:-:S03]  /*9030*/  ISETP.GE.U32.AND P0, PT, R8, 0x4, PT ;  /* 0x000000040800780c */ /* 0x000fc60003f06070 */
[----:B------:R-:W-:-:S05]  /*9040*/  IMAD.IADD R6, R5, 0x1, R6 ;  /* 0x0000000105067824 */ /* 0x000fca00078e0206 */
[----:B------:R-:W1:Y:S05]  /*9050*/  SHFL.UP PT, R7, R6, 0x4, RZ ;  /* 0x0480000006077989 */ /* 0x000e6a00000e00ff */
[----:B------:R-:W-:-:S04]  /*9060*/  @P0 LOP3.LUT R4, R4, 0x8, RZ, 0xfc, !PT ;  /* 0x0000000804040812 */ /* 0x000fc800078efcff */
[----:B------:R-:W-:Y:S02]  /*9070*/  LOP3.LUT R4, R4, 0xfffffffb, RZ, 0xc0, !PT ;  /* 0xfffffffb04047812 */ /* 0x000fe400078ec0ff */
        /* <DEDUP_REMOVED lines=10> */
[----:B------:R-:W-:Y:S02]  /*9120*/  @P0 LOP3.LUT R4, R4, 0x2, RZ, 0xfc, !PT ;  /* 0x0000000204040812 */ /* 0x000fe400078efcff */
[----:B-1----:R-:W-:-:S04]  /*9130*/  SEL R2, R2, RZ, P0 ;  /* 0x000000ff02027207 */ /* 0x002fc80000000000 */
[----:B------:R-:W-:-:S05]  /*9140*/  IADD3 R2, R3, R2, RZ ;  /* 0x0000000203027210 */ /* 0x000fca0007ffe0ff */
[----:B------:R-:W1:Y:S02]  /*9150*/  SHFL.IDX PT, R5, R2, 0x1f, 0x1f ;  /* 0x03e01f0002057f89 */ /* 0x000e6400000e0000 */
[----:B-1----:R-:W-:-:S04]  /*9160*/  IMAD R5, R5, UR4, RZ ;  /* 0x0000000405057c24 */ /* 0x002fc8000f8e02ff */
[----:B------:R-:W-:Y:S01]  /*9170*/  IMAD.MOV.U32 R6, RZ, RZ, R5 ;  /* 0x000000ffff067224 */ /* 0x000fe200078e0005 */
[----:B0-----:R-:W-:-:S13]  /*9180*/  ISETP.GT.AND P0, PT, R5, UR6, PT ;  /* 0x0000000605007c0c */ /* 0x001fda000bf04270 */
[----:B------:R-:W-:Y:S05]  /*9190*/  @P0 BRA `(.L_x_300) ;  /* 0x0000000000c40947 */ /* 0x000fea0003800000 */
[----:B------:R-:W-:Y:S01]  /*91a0*/  IMAD.MOV.U32 R5, RZ, RZ, R6 ;  /* 0x000000ffff057224 */ /* 0x000fe200078e0006 */
[----:B------:R-:W-:Y:S01]  /*91b0*/  ULDC UR5, c[0x0][0xc14] ;  /* 0x0003050000057ab9 */ /* 0x000fe20000000800 */
[----:B------:R-:W-:Y:S01]  /*91c0*/  IMAD.MOV.U32 R19, RZ, RZ, RZ ;  /* 0x000000ffff137224 */ /* 0x000fe200078e00ff */
[----:B------:R-:W-:Y:S01]  /*91d0*/  ULDC UR7, c[0x0][0xc14] ;  /* 0x0003050000077ab9 */ /* 0x000fe20000000800 */
[----:B------:R-:W-:-:S05]  /*91e0*/  ULDC UR4, c[0x0][0xc10] ;  /* 0x0003040000047ab9 */ /* 0x000fca0000000800 */
.L_x_304:
[----:B------:R-:W-:Y:S02]  /*91f0*/  VIADD R0, R19, 0x1f ;  /* 0x0000001f13007836 */ /* 0x000fe40000000000 */
[----:B------:R-:W-:-:S03]  /*9200*/  IMAD.U32 R19, RZ, RZ, UR7 ;  /* 0x00000007ff137e24 */ /* 0x000fc6000f8e00ff */
[----:B------:R-:W-:-:S13]  /*9210*/  ISETP.GE.AND P0, PT, R0, UR5, PT ;  /* 0x0000000500007c0c */ /* 0x000fda000bf06270 */
[----:B------:R-:W-:Y:S05]  /*9220*/  @P0 BRA `(.L_x_301) ;  /* 0x0000000400440947 */ /* 0x000fea0003800000 */
[----:B------:R-:W0:Y:S01]  /*9230*/  S2R R2, SR_TID.X ;  /* 0x0000000000027919 */ /* 0x000e220000002100 */
[----:B------:R-:W-:Y:S01]  /*9240*/  IMAD.MOV.U32 R19, RZ, RZ, R0 ;  /* 0x000000ffff137224 */ /* 0x000fe200078e0000 */
[----:B------:R-:W-:Y:S01]  /*9250*/  BSSY B0, `(.L_x_302) ;  /* 0x000000b000007945 */ /* 0x000fe20003800000 */
[----:B------:R-:W-:Y:S01]  /*9260*/  IMAD.MOV.U32 R0, RZ, RZ, RZ ;  /* 0x000000ffff007224 */ /* 0x000fe200078e00ff */
[----:B0-----:R-:W-:-:S04]  /*9270*/  LOP3.LUT R8, R2, 0x1f, RZ, 0xc0, !PT ;  /* 0x0000001f02087812 */ /* 0x001fc800078ec0ff */
[C---:B------:R-:W-:Y:S01]  /*9280*/  ISETP.NE.AND P1, PT, R8.reuse, 0x1f, PT ;  /* 0x0000001f0800780c */ /* 0x040fe20003f25270 */
[----:B------:R-:W-:-:S05]  /*9290*/  IMAD.IADD R7, R8, 0x1, R19 ;  /* 0x0000000108077824 */ /* 0x000fca00078e0213 */
[----:B------:R-:W-:-:S13]  /*92a0*/  ISETP.GE.OR P0, PT, R7, UR5, !P1 ;  /* 0x0000000507007c0c */ /* 0x000fda000cf06670 */
[----:B------:R-:W-:Y:S05]  /*92b0*/  @P0 BRA `(.L_x_303) ;  /* 0x0000000000100947 */ /* 0x000fea0003800000 */
[----:B------:R-:W0:Y:S01]  /*92c0*/  LDC.64 R2, c[0x0][0xc58] ;  /* 0x00031600ff027b82 */ /* 0x000e220000000a00 */
[----:B------:R-:W-:Y:S01]  /*92d0*/  ULDC.64 UR8, c[0x0][0x208] ;  /* 0x0000820000087ab9 */ /* 0x000fe20000000a00 */
[----:B0-----:R-:W-:-:S05]  /*92e0*/  IMAD.WIDE R2, R7, 0x4, R2 ;  /* 0x0000000407027825 */ /* 0x001fca00078e0202 */
[----:B------:R0:W5:Y:S02]  /*92f0*/  LDG.E R0, desc[UR8][R2.64] ;  /* 0x0000000802007981 */ /* 0x000164000c1e1900 */
.L_x_303:
[----:B------:R-:W-:Y:S05]  /*9300*/  BSYNC B0 ;  /* 0x0000000000007941 */ /* 0x000fea0003800000 */
.L_x_302:
[----:B0----5:R-:W0:Y:S01]  /*9310*/  SHFL.UP PT, R2, R0, 0x1, RZ ;  /* 0x0420000000027989 */ /* 0x021e2200000e00ff */
[C---:B------:R-:W-:Y:S02]  /*9320*/  ISETP.NE.AND P0, PT, R8.reuse, RZ, PT ;  /* 0x000000ff0800720c */ /* 0x040fe40003f05270 */
[----:B------:R-:W-:Y:S02]  /*9330*/  ISETP.GE.U32.AND P1, PT, R8, 0x2, PT ;  /* 0x000000020800780c */ /* 0x000fe40003f26070 */
[----:B0-----:R-:W-:Y:S02]  /*9340*/  SEL R3, R2, RZ, P0 ;  /* 0x000000ff02037207 */ /* 0x001fe40000000000 */
[----:B------:R-:W-:-:S03]  /*9350*/  ISETP.GE.U32.AND P0, PT, R8, 0x4, PT ;  /* 0x000000040800780c */ /* 0x000fc60003f06070 */
[----:B------:R-:W-:-:S05]  /*9360*/  IMAD.IADD R3, R0, 0x1, R3 ;  /* 0x0000000100037824 */ /* 0x000fca00078e0203 */
[----:B------:R-:W0:Y:S02]  /*9370*/  SHFL.UP PT, R2, R3, 0x2, RZ ;  /* 0x0440000003027989 */ /* 0x000e2400000e00ff */
        /* <DEDUP_REMOVED lines=8> */
[----:B0-----:R-:W-:-:S05]  /*9400*/  SEL R6, R6, RZ, P1 ;  /* 0x000000ff06067207 */ /* 0x001fca0000800000 */
[----:B------:R-:W-:-:S05]  /*9410*/  IMAD.IADD R6, R7, 0x1, R6 ;  /* 0x0000000107067824 */ /* 0x000fca00078e0206 */
[----:B------:R-:W0:Y:S02]  /*9420*/  SHFL.UP PT, R8, R6, 0x10, RZ ;  /* 0x0600000006087989 */ /* 0x000e2400000e00ff */
[----:B0-----:R-:W-:-:S05]  /*9430*/  SEL R9, R8, RZ, P0 ;  /* 0x000000ff08097207 */ /* 0x001fca0000000000 */
[----:B------:R-:W-:-:S05]  /*9440*/  IMAD.IADD R9, R6, 0x1, R9 ;  /* 0x0000000106097824 */ /* 0x000fca00078e0209 */
[----:B------:R-:W0:Y:S02]  /*9450*/  SHFL.IDX PT, R3, R9, 0x1f, 0x1f ;  /* 0x03e01f0009037f89 */ /* 0x000e2400000e0000 */
[----:B0-----:R-:W-:-:S04]  /*9460*/  IMAD R6, R3, UR4, RZ ;  /* 0x0000000403067c24 */ /* 0x001fc8000f8e02ff */
[----:B------:R-:W-:-:S05]  /*9470*/  IMAD.IADD R5, R6, 0x1, R5 ;  /* 0x0000000106057824 */ /* 0x000fca00078e0205 */
[----:B------:R-:W-:-:S13]  /*9480*/  ISETP.GT.AND P0, PT, R5, UR6, PT ;  /* 0x0000000605007c0c */ /* 0x000fda000bf04270 */
[----:B------:R-:W-:Y:S05]  /*9490*/  @!P0 BRA `(.L_x_304) ;  /* 0xfffffffc00548947 */ /* 0x000fea000383ffff */
[----:B------:R-:W-:-:S07]  /*94a0*/  IMAD.MOV.U32 R2, RZ, RZ, R9 ;  /* 0x000000ffff027224 */ /* 0x000fce00078e0009 */
.L_x_300:
[----:B------:R-:W-:-:S04]  /*94b0*/  IMAD.IADD R7, R5, 0x1, -R6 ;  /* 0x0000000105077824 */ /* 0x000fc800078e0a06 */
[----:B------:R-:W-:-:S05]  /*94c0*/  IMAD R3, R2, UR4, R7 ;  /* 0x0000000402037c24 */ /* 0x000fca000f8e0207 */
[----:B------:R-:W-:-:S13]  /*94d0*/  ISETP.GT.AND P0, PT, R3, UR6, PT ;  /* 0x0000000603007c0c */ /* 0x000fda000bf04270 */
[----:B------:R-:W-:-:S04]  /*94e0*/  VOTE.ANY R8, PT, !P0 ;  /* 0x0000000000087806 */ /* 0x000fc800040e0100 */
[----:B------:R-:W0:Y:S01]  /*94f0*/  POPC R5, R8 ;  /* 0x0000000800057309 */ /* 0x000e220000000000 */
[----:B------:R-:W-:Y:S01]  /*9500*/  ISETP.NE.AND P0, PT, R8, RZ, PT ;  /* 0x000000ff0800720c */ /* 0x000fe20003f05270 */
[----:B0-----:R-:W0:Y:S02]  /*9510*/  SHFL.IDX PT, R0, R0, R5, 0x1f ;  /* 0x00001f0500007589 */ /* 0x001e2400000e0000 */
[----:B0-----:R-:W-:-:S04]  /*9520*/  IABS R6, R0 ;  /* 0x0000000000067213 */ /* 0x001fc80000000000 */
[----:B------:R-:W0:Y:S08]  /*9530*/  I2F.RP R9, R6 ;  /* 0x0000000600097306 */ /* 0x000e300000209400 */
[----:B0-----:R-:W0:Y:S02]  /*9540*/  MUFU.RCP R9, R9 ;  /* 0x0000000900097308 */ /* 0x001e240000001000 */
[----:B0-----:R-:W-:-:S06]  /*9550*/  VIADD R3, R9, 0xffffffe ;  /* 0x0ffffffe09037836 */ /* 0x001fcc0000000000 */
[----:B------:R-:W0:Y:S02]  /*9560*/  F2I.FTZ.U32.TRUNC.NTZ R3, R3 ;  /* 0x0000000300037305 */ /* 0x000e24000021f000 */
[----:B0-----:R-:W-:Y:S01]  /*9570*/  IMAD.MOV R11, RZ, RZ, -R3 ;  /* 0x000000ffff0b7224 */ /* 0x001fe200078e0a03 */
[----:B------:R-:W-:Y:S06]  /*9580*/  @!P0 BRA `(.L_x_305) ;  /* 0x0000000000088947 */ /* 0x000fec0003800000 */
[----:B------:R-:W-:-:S05]  /*9590*/  VIADD R9, R5, 0xffffffff ;  /* 0xffffffff05097836 */ /* 0x000fca0000000000 */
[----:B------:R0:W1:Y:S02]  /*95a0*/  SHFL.IDX PT, R16, R2, R9, 0x1f ;  /* 0x00001f0902107589 */ /* 0x00006400000e0000 */
.L_x_305:
[----:B-1----:R-:W-:Y:S02]  /*95b0*/  IMAD R16, R16, UR4, R7 ;  /* 0x0000000410107c24 */ /* 0x002fe4000f8e0207 */
[----:B------:R-:W-:Y:S02]  /*95c0*/  IMAD R7, R11, R6, RZ ;  /* 0x000000060b077224 */ /* 0x000fe400078e02ff */
[----:B0-----:R-:W-:Y:S01]  /*95d0*/  IMAD.MOV.U32 R2, RZ, RZ, RZ ;  /* 0x000000ffff027224 */ /* 0x001fe200078e00ff */
[----:B------:R-:W-:Y:S01]  /*95e0*/  IADD3 R17, -R16, UR6, RZ ;  /* 0x0000000610117c10 */ /* 0x000fe2000fffe1ff */
[----:B------:R-:W-:Y:S02]  /*95f0*/  IMAD.IADD R19, R5, 0x1, R19 ;  /* 0x0000000105137824 */ /* 0x000fe400078e0213 */
[----:B------:R-:W-:Y:S01]  /*9600*/  IMAD.HI.U32 R2, R3, R7, R2 ;  /* 0x0000000703027227 */ /* 0x000fe200078e0002 */
[----:B------:R-:W-:Y:S02]  /*9610*/  IABS R7, R0 ;  /* 0x0000000000077213 */ /* 0x000fe40000000000 */
[----:B------:R-:W-:-:S03]  /*9620*/  IABS R3, R17 ;  /* 0x0000001100037213 */ /* 0x000fc60000000000 */
[----:B------:R-:W-:Y:S02]  /*9630*/  IMAD.MOV R7, RZ, RZ, -R7 ;  /* 0x000000ffff077224 */ /* 0x000fe400078e0a07 */
[----:B------:R-:W-:-:S04]  /*9640*/  IMAD.HI.U32 R2, R2, R3, RZ ;  /* 0x0000000302027227 */ /* 0x000fc800078e00ff */
[----:B------:R-:W-:-:S05]  /*9650*/  IMAD R3, R2, R7, R3 ;  /* 0x0000000702037224 */ /* 0x000fca00078e0203 */
[----:B------:R-:W-:-:S13]  /*9660*/  ISETP.GT.U32.AND P0, PT, R6, R3, PT ;  /* 0x000000030600720c */ /* 0x000fda0003f04070 */
[----:B------:R-:W-:Y:S02]  /*9670*/  @!P0 IMAD.IADD R3, R3, 0x1, -R6 ;  /* 0x0000000103038824 */ /* 0x000fe400078e0a06 */
[----:B------:R-:W-:-:S03]  /*9680*/  @!P0 VIADD R2, R2, 0x1 ;  /* 0x0000000102028836 */ /* 0x000fc60000000000 */
[----:B------:R-:W-:Y:S02]  /*9690*/  ISETP.GE.U32.AND P0, PT, R3, R6, PT ;  /* 0x000000060300720c */ /* 0x000fe40003f06070 */
[----:B------:R-:W-:-:S11]  /*96a0*/  LOP3.LUT R3, R17, R0, RZ, 0x3c, !PT ;  /* 0x0000000011037212 */ /* 0x000fd600078e3cff */
[----:B------:R-:W-:Y:S01]  /*96b0*/  @P0 VIADD R2, R2, 0x1 ;  /* 0x0000000102020836 */ /* 0x000fe20000000000 */
[----:B------:R-:W-:-:S13]  /*96c0*/  ISETP.GE.AND P0, PT, R3, RZ, PT ;  /* 0x000000ff0300720c */ /* 0x000fda0003f06270 */
[----:B------:R-:W-:Y:S01]  /*96d0*/  @!P0 IMAD.MOV R2, RZ, RZ, -R2 ;  /* 0x000000ffff028224 */ /* 0x000fe200078e0a02 */
[----:B------:R-:W-:-:S13]  /*96e0*/  ISETP.NE.AND P0, PT, R0, RZ, PT ;  /* 0x000000ff0000720c */ /* 0x000fda0003f05270 */
[----:B------:R-:W-:-:S05]  /*96f0*/  @!P0 LOP3.LUT R2, RZ, R0, RZ, 0x33, !PT ;  /* 0x00000000ff028212 */ /* 0x000fca00078e33ff */
[--C-:B------:R-:W-:Y:S02]  /*9700*/  IMAD.MOV R3, RZ, RZ, -R2.reuse ;  /* 0x000000ffff037224 */ /* 0x100fe400078e0a02 */
[----:B------:R-:W-:Y:S02]  /*9710*/  IMAD.MOV.U32 R18, RZ, RZ, R2 ;  /* 0x000000ffff127224 */ /* 0x000fe400078e0002 */
[----:B------:R-:W-:Y:S01]  /*9720*/  IMAD R17, R0, R3, R17 ;  /* 0x0000000300117224 */ /* 0x000fe200078e0211 */
[----:B------:R-:W-:Y:S06]  /*9730*/  BRA `(.L_x_306) ;  /* 0x00000000000c7947 */ /* 0x000fec0003800000 */
.L_x_301:
[----:B------:R-:W-:Y:S02]  /*9740*/  IMAD.MOV.U32 R17, RZ, RZ, RZ ;  /* 0x000000ffff117224 */ /* 0x000fe400078e00ff */
[----:B------:R-:W-:Y:S02]  /*9750*/  IMAD.U32 R16, RZ, RZ, UR6 ;  /* 0x00000006ff107e24 */ /* 0x000fe4000f8e00ff */
[----:B------:R-:W-:-:S07]  /*9760*/  IMAD.MOV.U32 R18, RZ, RZ, RZ ;  /* 0x000000ffff127224 */ /* 0x000fce00078e00ff */
.L_x_306:
[----:B------:R-:W0:Y:S01]  /*9770*/  S2R R0, SR_TID.X ;  /* 0x0000000000007919 */ /* 0x000e220000002100 */
[----:B------:R-:W-:Y:S01]  /*9780*/  STL [R1+0x28], RZ ;  /* 0x000028ff01007387 */ /* 0x000fe20000100800 */
[----:B0-----:R-:W-:-:S04]  /*9790*/  LOP3.LUT R0, R0, 0x1f, RZ, 0xc0, !PT ;  /* 0x0000001f00007812 */ /* 0x001fc800078ec0ff */
[----:B------:R-:W-:-:S13]  /*97a0*/  ISETP.NE.AND P0, PT, R0, RZ, PT ;  /* 0x000000ff0000720c */ /* 0x000fda0003f05270 */
[----:B------:R-:W0:Y:S01]  /*97b0*/  @!P0 S2R R3, SR_CgaCtaId ;  /* 0x0000000000038919 */ /* 0x000e220000008800 */
[----:B------:R-:W-:-:S04]  /*97c0*/  @!P0 MOV R0, 0x400 ;  /* 0x0000040000008802 */ /* 0x000fc80000000f00 */
[----:B0-----:R-:W-:-:S05]  /*97d0*/  @!P0 LEA R0, R3, R0, 0x18 ;  /* 0x0000000003008211 */ /* 0x001fca00078ec0ff */
[----:B------:R0:W-:Y:S01]  /*97e0*/  @!P0 STS.128 [R0+0x348d0], R16 ;  /* 0x0348d01000008388 */ /* 0x0001e20000000c00 */
[----:B------:R-:W-:Y:S06]  /*97f0*/  BAR.ARV 0x5, 0x120 ;  /* 0x0144800000007b1d */ /* 0x000fec0000002000 */
[----:B------:R-:W-:Y:S01]  /*9800*/  ISETP.GE.AND P0, PT, R19, UR5, PT ;  /* 0x0000000513007c0c */ /* 0x000fe2000bf06270 */
[----:B0-----:R-:W-:-:S05]  /*9810*/  IMAD.MOV.U32 R0, RZ, RZ, 0x1 ;  /* 0x00000001ff007424 */ /* 0x001fca00078e00ff */
[----:B------:R0:W-:Y:S04]  /*9820*/  STL [R1+0x8], R0 ;  /* 0x0000080001007387 */ /* 0x0001e80000100800 */
[----:B------:R0:W-:Y:S03]  /*9830*/  STL [R1], RZ ;  /* 0x000000ff01007387 */ /* 0x0001e60000100800 */
[----:B------:R-:W-:Y:S05]  /*9840*/  @P0 BRA `(.L_x_307) ;  /* 0x0000003c00d00947 */ /* 0x000fea0003800000 */
[----:B0-----:R-:W-:Y:S01]  /*9850*/  IMAD.MOV.U32 R0, RZ, RZ, 0x1 ;  /* 0x00000001ff007424 */ /* 0x001fe200078e00ff */
[----:B------:R0:W-:Y:S01]  /*9860*/  STL [R1], RZ ;  /* 0x000000ff01007387 */ /* 0x0001e20000100800 */
[----:B------:R-:W-:Y:S01]  /*9870*/  ULDC UR38, c[0x0][0xc] ;  /* 0x0000030000267ab9 */ /* 0x000fe20000000800 */
[----:B------:R-:W-:Y:S02]  /*9880*/  ULDC.64 UR36, c[0x0][0x198] ;  /* 0x0000660000247ab9 */ /* 0x000fe40000000a00 */
[----:B------:R0:W-:Y:S04]  /*9890*/  STL [R1+0x8], R0 ;  /* 0x0000080001007387 */ /* 0x0001e80000100800 */
[----:B------:R0:W-:Y:S02]  /*98a0*/  STL [R1+0x28], RZ ;  /* 0x000028ff01007387 */ /* 0x0001e40000100800 */
.L_x_372:
[----:B-1----:R-:W1:Y:S01]  /*98b0*/  LDC.64 R2, c[0x0][0xc60] ;  /* 0x00031800ff027b82 */ /* 0x002e620000000a00 */
[----:B------:R-:W-:Y:S01]  /*98c0*/  ULDC.64 UR4, c[0x0][0x208] ;  /* 0x0000820000047ab9 */ /* 0x000fe20000000a00 */
[----:B-1----:R-:W-:-:S05]  /*98d0*/  IMAD.WIDE R2, R19, 0x4, R2 ;  /* 0x0000000413027825 */ /* 0x002fca00078e0202 */
[----:B------:R-:W2:Y:S01]  /*98e0*/  LDG.E R5, desc[UR4][R2.64] ;  /* 0x0000000402057981 */ /* 0x000ea2000c1e1900 */
[----:B------:R-:W-:Y:S05]  /*98f0*/  YIELD ;  /* 0x0000000000007946 */ /* 0x000fea0003800000 */
[----:B------:R-:W-:Y:S01]  /*9900*/  ULDC.64 UR4, c[0x0][0xa28] ;  /* 0x00028a0000047ab9 */ /* 0x000fe20000000a00 */
[----:B0-----:R-:W-:Y:S01]  /*9910*/  IMAD.MOV.U32 R0, RZ, RZ, RZ ;  /* 0x000000ffff007224 */ /* 0x001fe200078e00ff */
[----:B------:R-:W-:Y:S01]  /*9920*/  ISETP.NE.U32.AND P0, PT, RZ, UR4, PT ;  /* 0x00000004ff007c0c */ /* 0x000fe2000bf05070 */
[----:B------:R-:W-:-:S03]  /*9930*/  ULDC.64 UR6, c[0x0][0x208] ;  /* 0x0000820000067ab9 */ /* 0x000fc60000000a00 */
[----:B------:R-:W-:Y:S01]  /*9940*/  ISETP.NE.AND.EX P0, PT, RZ, UR5, PT, P0 ;  /* 0x00000005ff007c0c */ /* 0x000fe2000bf05300 */
[----:B------:R-:W-:Y:S01]  /*9950*/  IMAD.MOV.U32 R6, RZ, RZ, RZ ;  /* 0x000000ffff067224 */ /* 0x000fe200078e00ff */
[----:B--2---:R-:W-:Y:S01]  /*9960*/  SHF.R.S32.HI R4, RZ, 0x1f, R5 ;  /* 0x0000001fff047819 */ /* 0x004fe20000011405 */
[----:B------:R-:W-:-:S10]  /*9970*/  IMAD.SHL.U32 R7, R5, 0x4, RZ ;  /* 0x0000000405077824 */ /* 0x000fd400078e00ff */
[C---:B------:R-:W-:Y:S01]  /*9980*/  @P0 LEA R2, P1, R5.reuse, UR4, 0x2 ;  /* 0x0000000405020c11 */ /* 0x040fe2000f8210ff */
[----:B------:R-:W-:Y:S03]  /*9990*/  STL [R1+0x14], R5 ;  /* 0x0000140501007387 */ /* 0x000fe60000100800 */
[----:B------:R-:W-:Y:S01]  /*99a0*/  @P0 LEA.HI.X R3, R5, UR5, R4, 0x2, P1 ;  /* 0x0000000505030c11 */ /* 0x000fe200088f1404 */
[----:B------:R-:W-:-:S04]  /*99b0*/  ULDC.64 UR4, c[0x0][0xa00] ;  /* 0x0002800000047ab9 */ /* 0x000fc80000000a00 */
[----:B------:R0:W5:Y:S01]  /*99c0*/  @P0 LDG.E R0, desc[UR6][R2.64] ;  /* 0x0000000602000981 */ /* 0x000162000c1e1900 */
[----:B------:R-:W-:-:S04]  /*99d0*/  ISETP.NE.U32.AND P0, PT, RZ, UR4, PT ;  /* 0x00000004ff007c0c */ /* 0x000fc8000bf05070 */
[----:B------:R-:W-:-:S13]  /*99e0*/  ISETP.NE.AND.EX P0, PT, RZ, UR5, PT, P0 ;  /* 0x00000005ff007c0c */ /* 0x000fda000bf05300 */
[----:B0-----:R-:W-:-:S04]  /*99f0*/  @P0 LEA R2, P1, R5, UR4, 0x2 ;  /* 0x0000000405020c11 */ /* 0x001fc8000f8210ff */
[----:B------:R-:W-:Y:S01]  /*9a00*/  @P0 LEA.HI.X R3, R5, UR5, R4, 0x2, P1 ;  /* 0x0000000505030c11 */ /* 0x000fe200088f1404 */
[----:B------:R-:W-:-:S04]  /*9a10*/  ULDC.64 UR4, c[0x0][0xa20] ;  /* 0x0002880000047ab9 */ /* 0x000fc80000000a00 */
[----:B------:R-:W2:Y:S01]  /*9a20*/  @P0 LDG.E R6, desc[UR6][R2.64] ;  /* 0x0000000602060981 */ /* 0x000ea2000c1e1900 */
[----:B------:R-:W-:-:S04]  /*9a30*/  ISETP.NE.U32.AND P0, PT, RZ, UR4, PT ;  /* 0x00000004ff007c0c */ /* 0x000fc8000bf05070 */
[----:B------:R-:W-:Y:S01]  /*9a40*/  ISETP.NE.AND.EX P0, PT, RZ, UR5, PT, P0 ;  /* 0x00000005ff007c0c */ /* 0x000fe2000bf05300 */
[----:B--2---:R0:W-:Y:S04]  /*9a50*/  STL [R1+0x2c], R6 ;  /* 0x00002c0601007387 */ /* 0x0041e80000100800 */
[----:B------:R1:W-:Y:S01]  /*9a60*/  STL [R1+0x1c], R7 ;  /* 0x00001c0701007387 */ /* 0x0003e20000100800 */
[----:B0-----:R-:W-:-:S07]  /*9a70*/  SHF.L.U64.HI R6, R5, 0x2, R4 ;  /* 0x0000000205067819 */ /* 0x001fce0000010204 */
[C---:B------:R-:W-:Y:S01]  /*9a80*/  @P0 IADD3 R4, P1, R7.reuse, UR4, RZ ;  /* 0x0000000407040c10 */ /* 0x040fe2000ff3e0ff */
[----:B------:R0:W-:Y:S03]  /*9a90*/  STL [R1+0x20], R6 ;  /* 0x0000200601007387 */ /* 0x0001e60000100800 */
[----:B------:R-:W-:Y:S01]  /*9aa0*/  @P0 IADD3.X R5, R6, UR5, RZ, P1, !PT ;  /* 0x0000000506050c10 */ /* 0x000fe20008ffe4ff */
[----:B------:R-:W-:Y:S02]  /*9ab0*/  ULDC.64 UR4, c[0x0][0xa08] ;  /* 0x0002820000047ab9 */ /* 0x000fe40000000a00 */
[----:B------:R-:W-:Y:S01]  /*9ac0*/  IADD3 R2, P1, R7, UR4, RZ ;  /* 0x0000000407027c10 */ /* 0x000fe2000ff3e0ff */
[----:B-1----:R-:W-:-:S03]  /*9ad0*/  IMAD.MOV.U32 R7, RZ, RZ, RZ ;  /* 0x000000ffff077224 */ /* 0x002fc600078e00ff */
[----:B------:R-:W-:Y:S02]  /*9ae0*/  IADD3.X R3, R6, UR5, RZ, P1, !PT ;  /* 0x0000000506037c10 */ /* 0x000fe40008ffe4ff */
[----:B------:R-:W-:-:S04]  /*9af0*/  ISETP.NE.U32.AND P1, PT, RZ, UR4, PT ;  /* 0x00000004ff007c0c */ /* 0x000fc8000bf25070 */
[----:B------:R-:W-:Y:S01]  /*9b00*/  ISETP.NE.AND.EX P1, PT, RZ, UR5, PT, P1 ;  /* 0x00000005ff007c0c */ /* 0x000fe2000bf25310 */
[----:B------:R-:W-:Y:S02]  /*9b10*/  ULDC.64 UR4, c[0x0][0x3f8] ;  /* 0x0000fe0000047ab9 */ /* 0x000fe40000000a00 */
[----:B------:R-:W-:-:S03]  /*9b20*/  UISETP.NE.U32.AND UP0, UPT, UR4, URZ, UPT ;  /* 0x0000003f0400728c */ /* 0x000fc6000bf05070 */
[----:B------:R-:W-:Y:S01]  /*9b30*/  ULDC UR4, c[0x0][0x404] ;  /* 0x0001010000047ab9 */ /* 0x000fe20000000800 */
[----:B------:R-:W-:-:S03]  /*9b40*/  UISETP.NE.AND.EX UP0, UPT, UR5, URZ, UPT, UP0 ;  /* 0x0000003f0500728c */ /* 0x000fc6000bf05300 */
[----:B------:R-:W-:Y:S01]  /*9b50*/  ULDC UR5, c[0x0][0x2e0] ;  /* 0x0000b80000057ab9 */ /* 0x000fe20000000800 */
[----:B------:R-:W-:Y:S02]  /*9b60*/  USEL UR4, UR4, 0x1, UP0 ;  /* 0x0000000104047887 */ /* 0x000fe40008000000 */
[----:B------:R1:W5:Y:S02]  /*9b70*/  @P1 LDG.E R7, desc[UR6][R2.64] ;  /* 0x0000000602071981 */ /* 0x000364000c1e1900 */
[----:B------:R-:W-:-:S06]  /*9b80*/  UIMAD UR4, UR4, UR5, URZ ;  /* 0x00000005040472a4 */ /* 0x000fcc000f8e023f */
[----:B0-----:R-:W-:-:S06]  /*9b90*/  IMAD.U32 R6, RZ, RZ, UR4 ;  /* 0x00000004ff067e24 */ /* 0x001fcc000f8e00ff */
[----:B------:R1:W5:Y:S01]  /*9ba0*/  @P0 LDG.E R6, desc[UR6][R4.64] ;  /* 0x0000000604060981 */ /* 0x000362000c1e1900 */
[----:B------:R-:W-:Y:S05]  /*9bb0*/  @P0 BRA `(.L_x_308) ;  /* 0x0000000000140947 */ /* 0x000fea0003800000 */
[----:B------:R-:W-:Y:S05]  /*9bc0*/  @!P1 BRA `(.L_x_308) ;  /* 0x0000000000109947 */ /* 0x000fea0003800000 */
[----:B------:R-:W-:Y:S02]  /*9bd0*/  ULDC.64 UR4, c[0x0][0x208] ;  /* 0x0000820000047ab9 */ /* 0x000fe40000000a00 */
[----:B-----5:R-:W2:Y:S04]  /*9be0*/  LDG.E R6, desc[UR4][R2.64] ;  /* 0x0000000402067981 */ /* 0x020ea8000c1e1900 */
[----:B-1----:R-:W2:Y:S02]  /*9bf0*/  LDG.E R5, desc[UR4][R2.64+0x4] ;  /* 0x0000040402057981 */ /* 0x002ea4000c1e1900 */
[----:B--2---:R-:W-:-:S07]  /*9c00*/  IMAD.IADD R6, R5, 0x1, -R6 ;  /* 0x0000000105067824 */ /* 0x004fce00078e0a06 */
.L_x_308:
[--C-:B-1---5:R-:W-:Y:S01]  /*9c10*/  IMAD.IADD R2, R6, 0x1, -R0.reuse ;  /* 0x0000000106027824 */ /* 0x122fe200078e0a00 */
[----:B------:R-:W-:Y:S01]  /*9c20*/  BSSY B6, `(.L_x_309) ;  /* 0x0000317000067945 */ /* 0x000fe20003800000 */
[----:B------:R-:W-:Y:S02]  /*9c30*/  IMAD.IADD R3, R7, 0x1, R0 ;  /* 0x0000000107037824 */ /* 0x000fe400078e0200 */
[C---:B------:R-:W-:Y:S01]  /*9c40*/  VIADD R0, R2.reuse, 0x7f ;  /* 0x0000007f02007836 */ /* 0x040fe20000000000 */
[----:B------:R-:W-:Y:S01]  /*9c50*/  STL [R1+0x24], R2 ;  /* 0x0000240201007387 */ /* 0x000fe20000100800 */
[----:B------:R-:W-:-:S03]  /*9c60*/  ISETP.GT.AND P0, PT, R2, RZ, PT ;  /* 0x000000ff0200720c */ /* 0x000fc60003f04270 */
[----:B------:R0:W-:Y:S02]  /*9c70*/  STL [R1+0x4], R3 ;  /* 0x0000040301007387 */ /* 0x0001e40000100800 */
[----:B0-----:R-:W-:-:S04]  /*9c80*/  SHF.R.S32.HI R3, RZ, 0x1f, R0 ;  /* 0x0000001fff037819 */ /* 0x001fc80000011400 */
[----:B------:R-:W-:-:S04]  /*9c90*/  LEA.HI R3, R3, R0, RZ, 0x7 ;  /* 0x0000000003037211 */ /* 0x000fc800078f38ff */
[----:B------:R-:W-:-:S05]  /*9ca0*/  SHF.R.S32.HI R0, RZ, 0x7, R3 ;  /* 0x00000007ff007819 */ /* 0x000fca0000011403 */
[----:B------:R0:W-:Y:S01]  /*9cb0*/  STL [R1+0x18], R0 ;  /* 0x0000180001007387 */ /* 0x0001e20000100800 */
[----:B------:R-:W-:Y:S05]  /*9cc0*/  @P0 BRA `(.L_x_310) ;  /* 0x0000000000480947 */ /* 0x000fea0003800000 */
[----:B------:R-:W1:Y:S02]  /*9cd0*/  S2R R2, SR_TID.X ;  /* 0x0000000000027919 */ /* 0x000e640000002100 */
[----:B-1----:R-:W-:-:S04]  /*9ce0*/  LOP3.LUT R2, R2, 0x1f, RZ, 0xc0, !PT ;  /* 0x0000001f02027812 */ /* 0x002fc800078ec0ff */
[----:B------:R-:W-:-:S13]  /*9cf0*/  ISETP.NE.AND P1, PT, R2, RZ, PT ;  /* 0x000000ff0200720c */ /* 0x000fda0003f25270 */
[----:B------:R-:W-:Y:S05]  /*9d00*/  @P1 BRA `(.L_x_311) ;  /* 0x0000003000201947 */ /* 0x000fea0003800000 */
[----:B------:R-:W1:Y:S01]  /*9d10*/  S2R R7, SR_LANEID ;  /* 0x0000000000077919 */ /* 0x000e620000000000 */
[----:B------:R-:W-:Y:S01]  /*9d20*/  VOTEU.ANY UR4, UPT, PT ;  /* 0x0000000000047886 */ /* 0x000fe200038e0100 */
[----:B------:R-:W2:Y:S01]  /*9d30*/  LDC.64 R2, c[0x0][0xc38] ;  /* 0x00030e00ff027b82 */ /* 0x000ea20000000a00 */
[----:B0-----:R-:W1:Y:S01]  /*9d40*/  FLO.U32 R0, UR4 ;  /* 0x0000000400007d00 */ /* 0x001e6200080e0000 */
[----:B------:R-:W-:-:S07]  /*9d50*/  ULDC.64 UR6, c[0x0][0x208] ;  /* 0x0000820000067ab9 */ /* 0x000fce0000000a00 */
[----:B------:R-:W2:Y:S01]  /*9d60*/  POPC R5, UR4 ;  /* 0x0000000400057d09 */ /* 0x000ea20008000000 */
[----:B-1----:R-:W-:-:S13]  /*9d70*/  ISETP.EQ.U32.AND P0, PT, R0, R7, PT ;  /* 0x000000070000720c */ /* 0x002fda0003f02070 */
[----:B--2---:R-:W2:Y:S01]  /*9d80*/  @P0 ATOMG.E.ADD.STRONG.GPU PT, R3, desc[UR6][R2.64], R5 ;  /* 0x00000005020309a8 */ /* 0x004ea200081ee1c6 */
[----:B------:R-:W0:Y:S02]  /*9d90*/  S2R R4, SR_LTMASK ;  /* 0x0000000000047919 */ /* 0x000e240000003900 */
[----:B0-----:R-:W-:-:S04]  /*9da0*/  LOP3.LUT R4, R4, UR4, RZ, 0xc0, !PT ;  /* 0x0000000404047c12 */ /* 0x001fc8000f8ec0ff */
[----:B------:R-:W0:Y:S01]  /*9db0*/  POPC R7, R4 ;  /* 0x0000000400077309 */ /* 0x000e220000000000 */
[----:B--2---:R-:W0:Y:S02]  /*9dc0*/  SHFL.IDX PT, R0, R3, R0, 0x1f ;  /* 0x00001f0003007589 */ /* 0x004e2400000e0000 */
[----:B0-----:R-:W-:Y:S01]  /*9dd0*/  IADD3 R16, R0, UR38, R7 ;  /* 0x0000002600107c10 */ /* 0x001fe2000fffe007 */
[----:B------:R-:W-:Y:S06]  /*9de0*/  BRA `(.L_x_311) ;  /* 0x0000002c00e87947 */ /* 0x000fec0003800000 */
.L_x_310:
[----:B------:R-:W1:Y:S01]  /*9df0*/  S2R R3, SR_CgaCtaId ;  /* 0x0000000000037919 */ /* 0x000e620000008800 */
[----:B0-----:R-:W-:-:S04]  /*9e00*/  MOV R0, 0x400 ;  /* 0x0000040000007802 */ /* 0x001fc80000000f00 */
[----:B-1----:R-:W-:-:S05]  /*9e10*/  LEA R2, R3, R0, 0x18 ;  /* 0x0000000003027211 */ /* 0x002fca00078ec0ff */
[----:B------:R0:W-:Y:S01]  /*9e20*/  STL [R1+0x10], R2 ;  /* 0x0000100201007387 */ /* 0x0001e20000100800 */
[----:B------:R-:W-:-:S05]  /*9e30*/  VIADD R0, R2, 0x1c400 ;  /* 0x0001c40002007836 */ /* 0x000fca0000000000 */
[----:B------:R-:W-:-:S13]  /*9e40*/  LOP3.LUT P0, RZ, R0, 0x3ff, RZ, 0xc0, !PT ;  /* 0x000003ff00ff7812 */ /* 0x000fda000780c0ff */
[----:B0-----:R-:W-:Y:S05]  /*9e50*/  @!P0 BRA `(.L_x_312) ;  /* 0x0000000000408947 */ /* 0x001fea0003800000 */
[----:B------:R-:W-:Y:S01]  /*9e60*/  MOV R2, 0x0 ;  /* 0x0000000000027802 */ /* 0x000fe20000000f00 */
[----:B------:R-:W-:Y:S01]  /*9e70*/  ULDC.64 UR6, c[0x4][0x108] ;  /* 0x0100420000067ab9 */ /* 0x000fe20000000a00 */
[----:B------:R-:W-:Y:S01]  /*9e80*/  ULDC.64 UR8, c[0x4][0x110] ;  /* 0x0100440000087ab9 */ /* 0x000fe20000000a00 */
[----:B------:R-:W-:Y:S01]  /*9e90*/  ULDC.64 UR4, c[0x4][0x60] ;  /* 0x0100180000047ab9 */ /* 0x000fe20000000a00 */
[----:B------:R-:W-:Y:S02]  /*9ea0*/  IMAD.U32 R4, RZ, RZ, UR6 ;  /* 0x00000006ff047e24 */ /* 0x000fe4000f8e00ff */
[----:B------:R-:W0:Y:S01]  /*9eb0*/  LDC.64 R2, c[0x4][R2] ;  /* 0x0100000002027b82 */ /* 0x000e220000000a00 */
        /* <DEDUP_REMOVED lines=9> */
[----:B0-----:R-:W-:Y:S05]  /*9f50*/  CALL.ABS.NOINC R2 ;  /* 0x0000000002007343 */ /* 0x001fea0003c00000 */
.L_x_312:
        /* <DEDUP_REMOVED lines=8> */
[----:B------:R0:W1:Y:S01]  /*9fe0*/  LDC.64 R2, c[0x4][R0] ;  /* 0x0100000000027b82 */ /* 0x0000620000000a00 */
        /* <DEDUP_REMOVED lines=8> */
[----:B0-----:R-:W-:-:S07]  /*a070*/  IMAD.MOV.U32 R13, RZ, RZ, RZ ;  /* 0x000000ffff0d7224 */ /* 0x001fce00078e00ff */
[----:B------:R-:W-:-:S07]  /*a080*/  LEPC R20, `(.L_x_314) ;  /* 0x000000001014794e */ /* 0x000fce0000000000 */
[----:B-1----:R-:W-:Y:S05]  /*a090*/  CALL.ABS.NOINC R2 ;  /* 0x0000000002007343 */ /* 0x002fea0003c00000 */
.L_x_314:
        /* <DEDUP_REMOVED lines=16> */
.L_x_313:
[----:B------:R-:W2:Y:S01]  /*a1a0*/  LDL.LU R2, [R1+0x1c] ;  /* 0x00001c0001027983 */ /* 0x000ea20000300800 */
[----:B------:R-:W-:-:S03]  /*a1b0*/  ULDC.64 UR4, c[0x0][0x9f8] ;  /* 0x00027e0000047ab9 */ /* 0x000fc60000000a00 */
[----:B------:R-:W3:Y:S04]  /*a1c0*/  LDL.LU R0, [R1+0x20] ;  /* 0x0000200001007983 */ /* 0x000ee80000300800 */
[----:B------:R-:W4:Y:S04]  /*a1d0*/  LDL.LU R4, [R1+0x2c] ;  /* 0x00002c0001047983 */ /* 0x000f280000300800 */
[----:B------:R-:W4:Y:S01]  /*a1e0*/  LDL.LU R8, [R1+0x14] ;  /* 0x0000140001087983 */ /* 0x000f220000300800 */
[----:B------:R-:W-:Y:S01]  /*a1f0*/  ISETP.NE.U32.AND P0, PT, RZ, UR4, PT ;  /* 0x00000004ff007c0c */ /* 0x000fe2000bf05070 */
[----:B------:R-:W-:-:S03]  /*a200*/  ULDC.64 UR6, c[0x0][0x208] ;  /* 0x0000820000067ab9 */ /* 0x000fc60000000a00 */
[----:B------:R-:W-:Y:S01]  /*a210*/  ISETP.NE.AND.EX P0, PT, RZ, UR5, PT, P0 ;  /* 0x00000005ff007c0c */ /* 0x000fe2000bf05300 */
[----:B------:R-:W0:Y:S02]  /*a220*/  S2R R9, SR_TID.X ;  /* 0x0000000000097919 */ /* 0x000e240000002100 */
[----:B0-----:R-:W-:-:S04]  /*a230*/  LOP3.LUT R9, R9, 0x1f, RZ, 0xc0, !PT ;  /* 0x0000001f09097812 */ /* 0x001fc800078ec0ff */
[----:B------:R-:W-:-:S13]  /*a240*/  ISETP.NE.AND P6, PT, R9, RZ, PT ;  /* 0x000000ff0900720c */ /* 0x000fda0003fc5270 */
[----:B------:R-:W-:-:S05]  /*a250*/  VOTEU.ALL UP1, P6 ;  /* 0x00000000003f7886 */ /* 0x000fca0003020000 */
[----:B------:R-:W-:-:S04]  /*a260*/  @!UP1 UIADD3 UR8, UP0, UR36, 0x270, URZ ;  /* 0x0000027024089890 */ /* 0x000fc8000ff1e03f */
[----:B------:R-:W-:-:S03]  /*a270*/  @!UP1 UIADD3.X UR9, URZ, UR37, URZ, UP0, !UPT ;  /* 0x000000253f099290 */ /* 0x000fc600087fe43f */
[----:B------:R-:W-:Y:S01]  /*a280*/  VOTEU.ALL UP0, P6 ;  /* 0x00000000003f7886 */ /* 0x000fe20003000000 */
[----:B--2---:R-:W-:-:S04]  /*a290*/  @P0 IADD3 R2, P1, R2, UR4, RZ ;  /* 0x0000000402020c10 */ /* 0x004fc8000ff3e0ff */
[----:B---3--:R-:W-:Y:S01]  /*a2a0*/  @P0 IADD3.X R3, R0, UR5, RZ, P1, !PT ;  /* 0x0000000500030c10 */ /* 0x008fe20008ffe4ff */
[----:B------:R-:W-:Y:S01]  /*a2b0*/  ULDC.64 UR4, c[0x0][0xa00] ;  /* 0x0002800000047ab9 */ /* 0x000fe20000000a00 */
[----:B----4-:R-:W-:Y:S02]  /*a2c0*/  IMAD R17, R17, 0x80, R4 ;  /* 0x0000008011117824 */ /* 0x010fe400078e0204 */
[----:B------:R-:W0:Y:S01]  /*a2d0*/  LDC R4, c[0x0][0x428] ;  /* 0x00010a00ff047b82 */ /* 0x000e220000000800 */
[----:B------:R-:W-:-:S06]  /*a2e0*/  IMAD.MOV.U32 R0, RZ, RZ, R8 ;  /* 0x000000ffff007224 */ /* 0x000fcc00078e0008 */
[----:B------:R1:W5:Y:S01]  /*a2f0*/  @P0 LDG.E R0, desc[UR6][R2.64] ;  /* 0x0000000602000981 */ /* 0x000362000c1e1900 */
[----:B------:R-:W-:Y:S02]  /*a300*/  PLOP3.LUT P1, PT, P6, PT, PT, 0x8, 0x0 ;  /* 0x000000000000781c */ /* 0x000fe4000372e170 */
[----:B0-----:R-:W-:Y:S01]  /*a310*/  ISETP.NE.AND P0, PT, R4, 0x1, PT ;  /* 0x000000010400780c */ /* 0x001fe20003f05270 */
[----:B------:R-:W-:-:S12]  /*a320*/  IMAD.MOV.U32 R4, RZ, RZ, R18 ;  /* 0x000000ffff047224 */ /* 0x000fd800078e0012 */
[----:B------:R-:W0:Y:S08]  /*a330*/  @P0 LDC R7, c[0x0][0x42c] ;  /* 0x00010b00ff070b82 */ /* 0x000e300000000800 */
[----:B------:R-:W2:Y:S01]  /*a340*/  @P0 LDC R5, c[0x0][0x430] ;  /* 0x00010c00ff050b82 */ /* 0x000ea20000000800 */
[----:B0-----:R-:W-:-:S05]  /*a350*/  @P0 IMAD.HI.U32 R6, R18, R7, RZ ;  /* 0x0000000712060227 */ /* 0x001fca00078e00ff */
[----:B--2---:R-:W-:Y:S02]  /*a360*/  @P0 SHF.R.U32.HI R4, RZ, R5, R6 ;  /* 0x00000005ff040219 */ /* 0x004fe40000011606 */
[----:B------:R-:W-:-:S04]  /*a370*/  ISETP.NE.U32.AND P0, PT, RZ, UR4, PT ;  /* 0x00000004ff007c0c */ /* 0x000fc8000bf05070 */
[----:B------:R-:W-:-:S04]  /*a380*/  ISETP.NE.AND.EX P0, PT, RZ, UR5, PT, P0 ;  /* 0x00000005ff007c0c */ /* 0x000fc8000bf05300 */
[----:B-1----:R-:W-:-:S09]  /*a390*/  SEL R6, R8, RZ, !P0 ;  /* 0x000000ff08067207 */ /* 0x002fd20004000000 */
.L_x_315:
[----:B------:R-:W-:Y:S02]  /*a3a0*/  PLOP3.LUT P0, PT, P0, P1, PT, 0xa2, 0x0 ;  /* 0x000000000000781c */ /* 0x000fe40000703472 */
[----:B------:R-:W-:Y:S01]  /*a3b0*/  @P1 R2UR P0, UR7, R6 ;  /* 0x00000000060712ca */ /* 0x000fe20000000000 */
[----:B------:R-:W-:-:S07]  /*a3c0*/  UMOV UR4, URZ ;  /* 0x0000003f00047c82 */ /* 0x000fce0008000000 */
[----:B------:R-:W-:Y:S02]  /*a3d0*/  PLOP3.LUT P0, PT, P0, P1, PT, 0xa2, 0x0 ;  /* 0x000000000000781c */ /* 0x000fe40000703472 */
[----:B------:R-:W-:-:S08]  /*a3e0*/  @P1 R2UR.OR P0, UR6, R18 ;  /* 0x00000000120612ca */ /* 0x000fd00000100000 */
[----:B------:R-:W-:Y:S02]  /*a3f0*/  PLOP3.LUT P0, PT, P0, P1, PT, 0xa2, 0x0 ;  /* 0x000000000000781c */ /* 0x000fe40000703472 */
[----:B------:R-:W-:-:S08]  /*a400*/  @P1 R2UR.OR P0, UR5, R17 ;  /* 0x00000000110512ca */ /* 0x000fd00000100000 */
[----:B------:R-:W-:-:S05]  /*a410*/  @P1 PLOP3.LUT P1, PT, P0, PT, PT, 0x80, 0x0 ;  /* 0x000000000000181c */ /* 0x000fca000072f070 */
[----:B------:R0:W-:Y:S08]  /*a420*/  @!UP0 UTMAPF.L2.4D [UR4], [UR8] ;  /* 0x00000004080085b8 */ /* 0x0001f00008018000 */
[----:B0-----:R-:W-:Y:S05]  /*a430*/  @P1 BRA.U.ANY `(.L_x_315) ;  /* 0xfffffffd00d81947 */ /* 0x001fea000393ffff */
[----:B------:R-:W0:Y:S01]  /*a440*/  S2R R2, SR_TID.X ;  /* 0x0000000000027919 */ /* 0x000e220000002100 */
[----:B------:R-:W-:Y:S01]  /*a450*/  UMOV UR4, 0x40 ;  /* 0x0000004000047882 */ /* 0x000fe20000000000 */
[----:B0-----:R-:W-:-:S04]  /*a460*/  LOP3.LUT R2, R2, 0x1f, RZ, 0xc0, !PT ;  /* 0x0000001f02027812 */ /* 0x001fc800078ec0ff */
[----:B------:R-:W-:-:S04]  /*a470*/  ISETP.NE.AND P2, PT, R2, RZ, PT ;  /* 0x000000ff0200720c */ /* 0x000fc80003f45270 */
[----:B------:R-:W-:-:S09]  /*a480*/  PLOP3.LUT P1, PT, P2, PT, PT, 0x8, 0x0 ;  /* 0x000000000000781c */ /* 0x000fd2000172e170 */
[----:B------:R-:W-:-:S05]  /*a490*/  VOTEU.ALL UP0, P2 ;  /* 0x00000000003f7886 */ /* 0x000fca0001000000 */
.L_x_316:
[----:B------:R-:W-:Y:S02]  /*a4a0*/  PLOP3.LUT P0, PT, P0, P1, PT, 0xa2, 0x0 ;  /* 0x000000000000781c */ /* 0x000fe40000703472 */
[----:B------:R-:W-:-:S08]  /*a4b0*/  @P1 R2UR P0, UR7, R6 ;  /* 0x00000000060712ca */ /* 0x000fd00000000000 */
        /* <DEDUP_REMOVED lines=13> */
.L_x_317:
        /* <DEDUP_REMOVED lines=9> */
[----:B------:R-:W0:Y:S01]  /*a620*/  LDC.64 R2, c[0x0][0x3f8] ;  /* 0x0000fe00ff027b82 */ /* 0x000e220000000a00 */
[----:B------:R-:W-:Y:S02]  /*a630*/  ULDC.64 UR4, c[0x0][0xa08] ;  /* 0x0002820000047ab9 */ /* 0x000fe40000000a00 */
[----:B0-----:R-:W-:Y:S01]  /*a640*/  LOP3.LUT P0, RZ, R2, UR4, RZ, 0xfc, !PT ;  /* 0x0000000402ff7c12 */ /* 0x001fe2000f80fcff */
[----:B------:R-:W-:-:S03]  /*a650*/  UMOV UR4, 0xffffffff ;  /* 0xffffffff00047882 */ /* 0x000fc60000000000 */
[----:B------:R-:W-:-:S04]  /*a660*/  LOP3.LUT P0, RZ, R3, UR5, RZ, 0xfc, P0 ;  /* 0x0000000503ff7c12 */ /* 0x000fc8000800fcff */
[----:B-----5:R-:W-:Y:S01]  /*a670*/  SEL R5, R0, RZ, !P0 ;  /* 0x000000ff00057207 */ /* 0x020fe20004000000 */
[----:B------:R-:W-:Y:S08]  /*a680*/  BRA.DIV UR4, `(.L_x_318) ;  /* 0x0000003604a47947 */ /* 0x000ff0000b800000 */
.L_x_388:
[----:B------:R-:W2:Y:S01]  /*a690*/  LDL R7, [R1+0x18] ;  /* 0x0000180001077983 */ /* 0x000ea20000100800 */
[----:B------:R-:W-:Y:S01]  /*a6a0*/  UMOV UR4, 0xffffffff ;  /* 0xffffffff00047882 */ /* 0x000fe20000000000 */
[----:B------:R-:W-:Y:S01]  /*a6b0*/  SHF.R.S32.HI R12, RZ, 0x1f, R0 ;  /* 0x0000001fff0c7819 */ /* 0x000fe20000011400 */
[----:B--2---:R-:W-:Y:S01]  /*a6c0*/  VIADD R7, R7, 0xffffffff ;  /* 0xffffffff07077836 */ /* 0x004fe20000000000 */
[----:B------:R-:W-:Y:S06]  /*a6d0*/  BRA.DIV UR4, `(.L_x_319) ;  /* 0x0000003604c47947 */ /* 0x000fec000b800000 */
[----:B------:R-:W-:-:S13]  /*a6e0*/  ELECT P6, URZ, PT ;  /* 0x00000000003f782f */ /* 0x000fda00038c0000 */
.L_x_391:
[----:B------:R-:W-:Y:S05]  /*a6f0*/  @!P6 BRA `(.L_x_320) ;  /* 0x000000040038e947 */ /* 0x000fea0003800000 */
[----:B------:R0:W-:Y:S01]  /*a700*/  STL [R1+0xc], R7 ;  /* 0x00000c0701007387 */ /* 0x0001e20000100800 */
[----:B------:R-:W-:-:S04]  /*a710*/  ISETP.NE.U32.AND P0, PT, R2, RZ, PT ;  /* 0x000000ff0200720c */ /* 0x000fc80003f05070 */
[----:B------:R-:W-:-:S13]  /*a720*/  ISETP.NE.AND.EX P0, PT, R3, RZ, PT, P0 ;  /* 0x000000ff0300720c */ /* 0x000fda0003f05300 */
[----:B0-----:R-:W-:Y:S05]  /*a730*/  @!P0 BRA `(.L_x_321) ;  /* 0x0000000000508947 */ /* 0x001fea0003800000 */
[----:B------:R-:W0:Y:S01]  /*a740*/  LDC R10, c[0x0][0x41c] ;  /* 0x00010700ff0a7b82 */ /* 0x000e220000000800 */
[----:B------:R-:W-:Y:S01]  /*a750*/  IMAD.MOV.U32 R5, RZ, RZ, R7 ;  /* 0x000000ffff057224 */ /* 0x000fe200078e0007 */
[----:B------:R-:W-:Y:S01]  /*a760*/  ULDC.64 UR4, c[0x0][0x408] ;  /* 0x0001020000047ab9 */ /* 0x000fe20000000a00 */
[----:B------:R-:W-:Y:S01]  /*a770*/  ULDC.64 UR6, c[0x0][0x208] ;  /* 0x0000820000067ab9 */ /* 0x000fe20000000a00 */
[----:B0-----:R-:W-:-:S13]  /*a780*/  ISETP.NE.AND P0, PT, R10, 0x1, PT ;  /* 0x000000010a00780c */ /* 0x001fda0003f05270 */
[----:B------:R-:W0:Y:S02]  /*a790*/  @P0 LDC.64 R8, c[0x0][0x420] ;  /* 0x00010800ff080b82 */ /* 0x000e240000000a00 */
[----:B0-----:R-:W-:-:S05]  /*a7a0*/  @P0 IMAD.HI.U32 R8, R7, R8, RZ ;  /* 0x0000000807080227 */ /* 0x001fca00078e00ff */
[----:B------:R-:W-:-:S05]  /*a7b0*/  @P0 SHF.R.U32.HI R5, RZ, R9, R8 ;  /* 0x00000009ff050219 */ /* 0x000fca0000011608 */
[----:B------:R-:W-:-:S04]  /*a7c0*/  IMAD.MOV R8, RZ, RZ, -R5 ;  /* 0x000000ffff087224 */ /* 0x000fc800078e0a05 */
[----:B------:R-:W-:Y:S02]  /*a7d0*/  IMAD R9, R10, R8, R7 ;  /* 0x000000080a097224 */ /* 0x000fe400078e0207 */
[----:B------:R-:W-:-:S03]  /*a7e0*/  IMAD R8, R12, UR4, RZ ;  /* 0x000000040c087c24 */ /* 0x000fc6000f8e02ff */
[----:B------:R0:W-:Y:S01]  /*a7f0*/  STL [R1+0xc], R9 ;  /* 0x00000c0901007387 */ /* 0x0001e20000100800 */
[----:B------:R-:W-:Y:S02]  /*a800*/  IMAD R10, R0, UR5, R8 ;  /* 0x00000005000a7c24 */ /* 0x000fe4000f8e0208 */
[--C-:B------:R-:W-:Y:S01]  /*a810*/  IMAD.MOV.U32 R8, RZ, RZ, R5.reuse ;  /* 0x000000ffff087224 */ /* 0x100fe200078e0005 */
[----:B0-----:R-:W-:-:S03]  /*a820*/  SHF.R.S32.HI R9, RZ, 0x1f, R5 ;  /* 0x0000001fff097819 */ /* 0x001fc60000011405 */
[----:B------:R-:W-:-:S04]  /*a830*/  IMAD.WIDE.U32 R8, R0, UR4, R8 ;  /* 0x0000000400087c25 */ /* 0x000fc8000f8e0008 */
[----:B------:R-:W-:Y:S01]  /*a840*/  IMAD.IADD R5, R9, 0x1, R10 ;  /* 0x0000000109057824 */ /* 0x000fe200078e020a */
[----:B------:R-:W-:-:S04]  /*a850*/  LEA R10, P0, R8, R2, 0x2 ;  /* 0x00000002080a7211 */ /* 0x000fc800078010ff */
[----:B------:R-:W-:-:S05]  /*a860*/  LEA.HI.X R11, R8, R3, R5, 0x2, P0 ;  /* 0x00000003080b7211 */ /* 0x000fca00000f1405 */
[----:B------:R0:W5:Y:S04]  /*a870*/  LDG.E R5, desc[UR6][R10.64] ;  /* 0x000000060a057981 */ /* 0x000168000c1e1900 */
.L_x_321:
[----:B------:R-:W2:Y:S01]  /*a880*/  LDL R8, [R1] ;  /* 0x0000000001087983 */ /* 0x000ea20000100800 */
[----:B0-----:R-:W-:-:S03]  /*a890*/  MOV R10, 0x400 ;  /* 0x00000400000a7802 */ /* 0x001fc60000000f00 */
[----:B------:R-:W3:Y:S01]  /*a8a0*/  LDL R9, [R1+0x8] ;  /* 0x0000080001097983 */ /* 0x000ee20000100800 */
[----:B------:R-:W0:Y:S02]  /*a8b0*/  S2R R11, SR_CgaCtaId ;  /* 0x00000000000b7919 */ /* 0x000e240000008800 */
[----:B0-----:R-:W-:-:S05]  /*a8c0*/  LEA R10, R11, R10, 0x18 ;  /* 0x0000000a0b0a7211 */ /* 0x001fca00078ec0ff */
[----:B--2---:R-:W-:Y:S01]  /*a8d0*/  IMAD R8, R8, 0x8, R10 ;  /* 0x0000000808087824 */ /* 0x004fe200078e020a */
[----:B---3--:R-:W-:-:S04]  /*a8e0*/  SHF.L.U32 R9, R9, 0x1f, RZ ;  /* 0x0000001f09097819 */ /* 0x008fc800000006ff */
[----:B------:R-:W0:Y:S02]  /*a8f0*/  SYNCS.PHASECHK.TRANS64.TRYWAIT P0, [R8+URZ+0x34840], R9 ;  /* 0x03484009080075a7 */ /* 0x000e24000800017f */
[----:B0-----:R-:W-:Y:S05]  /*a900*/  @!P0 BRA `(.L_x_322) ;  /* 0x0000003400588947 */ /* 0x001fea0003800000 */
.L_x_392:
[----:B------:R-:W1:Y:S02]  /*a910*/  S2R R10, SR_TID.X ;  /* 0x00000000000a7919 */ /* 0x000e640000002100 */
[----:B-1----:R-:W-:-:S04]  /*a920*/  LOP3.LUT R10, R10, 0x7f, RZ, 0xc0, !PT ;  /* 0x0000007f0a0a7812 */ /* 0x002fc800078ec0ff */
[----:B------:R-:W-:-:S13]  /*a930*/  ISETP.NE.AND P0, PT, R10, RZ, PT ;  /* 0x000000ff0a00720c */ /* 0x000fda0003f05270 */
[----:B------:R-:W-:Y:S05]  /*a940*/  @P0 BRA `(.L_x_323) ;  /* 0x00000000001c0947 */ /* 0x000fea0003800000 */
[----:B------:R-:W1:Y:S01]  /*a950*/  S2R R10, SR_TID.X ;  /* 0x00000000000a7919 */ /* 0x000e620000002100 */
[----:B0-----:R-:W-:-:S04]  /*a960*/  IMAD.MOV.U32 R9, RZ, RZ, 0xc000 ;  /* 0x0000c000ff097424 */ /* 0x001fc800078e00ff */
[----:B------:R2:W-:Y:S01]  /*a970*/  SYNCS.ARRIVE.TRANS64 RZ, [R8+URZ+0x34830], R9 ;  /* 0x0348300908ff79a7 */ /* 0x0005e2000800003f */
[----:B-1----:R-:W-:-:S04]  /*a980*/  LOP3.LUT R10, R10, 0x1f, RZ, 0xc0, !PT ;  /* 0x0000001f0a0a7812 */ /* 0x002fc800078ec0ff */
[----:B------:R-:W-:-:S13]  /*a990*/  ISETP.NE.AND P1, PT, R10, RZ, PT ;  /* 0x000000ff0a00720c */ /* 0x000fda0003f25270 */
[----:B--2---:R-:W-:Y:S05]  /*a9a0*/  @!P1 BRA `(.L_x_323) ;  /* 0x0000000000049947 */ /* 0x004fea0003800000 */
[----:B------:R-:W-:Y:S01]  /*a9b0*/  BPT.TRAP 0x1 ;  /* 0x000000040000795c */ /* 0x000fe20000300000 */
.L_x_323:
[----:B------:R-:W2:Y:S01]  /*a9c0*/  LDL R11, [R1] ;  /* 0x00000000010b7983 */ /* 0x000ea20000100800 */
[----:B------:R-:W-:-:S03]  /*a9d0*/  MOV R13, 0x400 ;  /* 0x00000400000d7802 */ /* 0x000fc60000000f00 */
[----:B------:R-:W3:Y:S04]  /*a9e0*/  LDL R10, [R1+0xc] ;  /* 0x00000c00010a7983 */ /* 0x000ee80000100800 */
[----:B0-----:R-:W4:Y:S01]  /*a9f0*/  LDL R9, [R1+0x4] ;  /* 0x0000040001097983 */ /* 0x001f220000100800 */
[----:B------:R-:W0:Y:S01]  /*aa00*/  S2R R14, SR_CgaCtaId ;  /* 0x00000000000e7919 */ /* 0x000e220000008800 */
[----:B------:R-:W-:Y:S01]  /*aa10*/  R2UR UR9, R8 ;  /* 0x00000000080972ca */ /* 0x000fe200000e0000 */
[----:B------:R-:W-:Y:S01]  /*aa20*/  UIADD3 UR4, UP0, UR36, 0x370, URZ ;  /* 0x0000037024047890 */ /* 0x000fe2000ff1e03f */
[----:B------:R-:W-:Y:S02]  /*aa30*/  R2UR UR12, R4 ;  /* 0x00000000040c72ca */ /* 0x000fe400000e0000 */
[----:B-----5:R-:W-:-:S02]  /*aa40*/  R2UR UR13, R5 ;  /* 0x00000000050d72ca */ /* 0x020fc400000e0000 */
[----:B0-----:R-:W-:-:S07]  /*aa50*/  LEA R13, R14, R13, 0x18 ;  /* 0x0000000d0e0d7211 */ /* 0x001fce00078ec0ff */
[----:B------:R-:W-:Y:S01]  /*aa60*/  UIADD3 UR9, UR9, 0x34830, URZ ;  /* 0x0003483009097890 */ /* 0x000fe2000fffe03f */
[----:B------:R-:W-:Y:S01]  /*aa70*/  UMOV UR10, URZ ;  /* 0x0000003f000a7c82 */ /* 0x000fe20008000000 */
[----:B------:R-:W-:Y:S01]  /*aa80*/  UMOV UR6, 0x0 ;  /* 0x0000000000067882 */ /* 0x000fe20000000000 */
[----:B------:R-:W-:Y:S01]  /*aa90*/  UMOV UR7, 0x14f00000 ;  /* 0x14f0000000077882 */ /* 0x000fe20000000000 */
[----:B------:R-:W-:Y:S01]  /*aaa0*/  UMOV UR16, 0x40 ;  /* 0x0000004000107882 */ /* 0x000fe20000000000 */
[----:B--2---:R-:W-:Y:S01]  /*aab0*/  IMAD R8, R11, 0xc000, R13 ;  /* 0x0000c0000b087824 */ /* 0x004fe200078e020d */
[----:B---3--:R-:W-:-:S04]  /*aac0*/  R2UR UR11, R10 ;  /* 0x000000000a0b72ca */ /* 0x008fc800000e0000 */
[----:B------:R-:W-:Y:S02]  /*aad0*/  R2UR UR8, R8 ;  /* 0x00000000080872ca */ /* 0x000fe400000e0000 */
[----:B----4-:R-:W-:-:S11]  /*aae0*/  R2UR UR5, R9 ;  /* 0x00000000090572ca */ /* 0x010fd600000e0000 */
[----:B------:R-:W-:Y:S02]  /*aaf0*/  UIADD3 UR14, UR8, 0x1c400, URZ ;  /* 0x0001c400080e7890 */ /* 0x000fe4000fffe03f */
[----:B------:R-:W-:Y:S02]  /*ab00*/  ULEA UR11, UR11, UR5, 0x7 ;  /* 0x000000050b0b7291 */ /* 0x000fe4000f8e383f */
[----:B------:R-:W-:Y:S02]  /*ab10*/  UIADD3.X UR5, URZ, UR37, URZ, UP0, !UPT ;  /* 0x000000253f057290 */ /* 0x000fe400087fe43f */
[----:B------:R-:W-:Y:S02]  /*ab20*/  UIADD3 UR15, UR8, 0x20400, URZ ;  /* 0x00020400080f7890 */ /* 0x000fe4000fffe03f */
[----:B------:R-:W-:-:S03]  /*ab30*/  UIADD3 UR17, UR8, 0x24400, URZ ;  /* 0x0002440008117890 */ /* 0x000fc6000fffe03f */
[----:B------:R-:W-:Y:S02]  /*ab40*/  UMOV UR8, UR14 ;  /* 0x0000000e00087c82 */ /* 0x000fe40008000000 */
[----:B------:R0:W-:Y:S01]  /*ab50*/  UTMALDG.4D [UR8], [UR4], desc[UR6] ;  /* 0x00000608040075b4 */ /* 0x0001e20008019000 */
[----:B------:R-:W-:Y:S01]  /*ab60*/  UMOV UR14, 0x80 ;  /* 0x00000080000e7882 */ /* 0x000fe20000000000 */
[----:B0-----:R-:W-:Y:S01]  /*ab70*/  UMOV UR8, UR15 ;  /* 0x0000000f00087c82 */ /* 0x001fe20008000000 */
[----:B------:R-:W-:Y:S02]  /*ab80*/  UMOV UR10, UR16 ;  /* 0x00000010000a7c82 */ /* 0x000fe40008000000 */
[----:B------:R0:W-:Y:S02]  /*ab90*/  UTMALDG.4D [UR8], [UR4], desc[UR6] ;  /* 0x00000608040075b4 */ /* 0x0001e40008019000 */
[----:B0-----:R-:W-:Y:S01]  /*aba0*/  UMOV UR8, UR17 ;  /* 0x0000001100087c82 */ /* 0x001fe20008000000 */
[----:B------:R-:W-:-:S02]  /*abb0*/  UMOV UR10, UR14 ;  /* 0x0000000e000a7c82 */ /* 0x000fc40008000000 */
[----:B------:R0:W-:Y:S02]  /*abc0*/  UTMALDG.4D [UR8], [UR4], desc[UR6] ;  /* 0x00000608040075b4 */ /* 0x0001e40008019000 */
[----:B0-----:R-:W-:Y:S01]  /*abd0*/  NOP ;  /* 0x0000000000007918 */ /* 0x001fe20000000000 */
.L_x_320:
[----:B------:R-:W2:Y:S01]  /*abe0*/  LDL.LU R11, [R1+0x28] ;  /* 0x00002800010b7983 */ /* 0x000ea20000300800 */
[----:B------:R-:W-:Y:S01]  /*abf0*/  MOV R9, 0x400 ;  /* 0x0000040000097802 */ /* 0x000fe20000000f00 */
[----:B------:R-:W-:Y:S05]  /*ac00*/  WARPSYNC.ALL ;  /* 0x0000000000007948 */ /* 0x000fea0003800000 */
[----:B------:R-:W0:Y:S01]  /*ac10*/  S2R R10, SR_CgaCtaId ;  /* 0x00000000000a7919 */ /* 0x000e220000008800 */
[----:B------:R-:W-:-:S13]  /*ac20*/  ELECT P0, URZ, PT ;  /* 0x00000000003f782f */ /* 0x000fda0003800000 */
[----:B------:R-:W-:Y:S01]  /*ac30*/  @P0 R2UR UR13, R6 ;  /* 0x00000000060d02ca */ /* 0x000fe200000e0000 */
[----:B------:R-:W-:Y:S01]  /*ac40*/  UIADD3 UR4, UP0, UR36, 0x270, URZ ;  /* 0x0000027024047890 */ /* 0x000fe2000ff1e03f */
[----:B------:R-:W-:Y:S01]  /*ac50*/  @P0 R2UR UR12, R18 ;  /* 0x00000000120c02ca */ /* 0x000fe200000e0000 */
[----:B------:R-:W-:Y:S01]  /*ac60*/  UMOV UR6, 0x0 ;  /* 0x0000000000067882 */ /* 0x000fe20000000000 */
[C---:B------:R-:W-:Y:S01]  /*ac70*/  @P0 R2UR UR11, R17.reuse ;  /* 0x00000000110b02ca */ /* 0x040fe200000e0000 */
[----:B------:R-:W-:Y:S01]  /*ac80*/  UIADD3.X UR5, URZ, UR37, URZ, UP0, !UPT ;  /* 0x000000253f057290 */ /* 0x000fe200087fe43f */
[----:B------:R-:W-:Y:S01]  /*ac90*/  @P0 R2UR UR21, R6 ;  /* 0x00000000061502ca */ /* 0x000fe200000e0000 */
[----:B------:R-:W-:Y:S01]  /*aca0*/  UMOV UR7, 0x12f00000 ;  /* 0x12f0000000077882 */ /* 0x000fe20000000000 */
[----:B------:R-:W-:Y:S01]  /*acb0*/  UMOV UR10, URZ ;  /* 0x0000003f000a7c82 */ /* 0x000fe20008000000 */
[----:B------:R-:W-:Y:S01]  /*acc0*/  @P0 R2UR UR20, R18 ;  /* 0x00000000121402ca */ /* 0x000fe200000e0000 */
[----:B------:R-:W-:Y:S01]  /*acd0*/  UMOV UR14, 0x0 ;  /* 0x00000000000e7882 */ /* 0x000fe20000000000 */
[----:B------:R-:W-:Y:S01]  /*ace0*/  @P0 R2UR UR19, R17 ;  /* 0x00000000111302ca */ /* 0x000fe200000e0000 */
[----:B------:R-:W-:Y:S01]  /*acf0*/  @P0 IMAD.MOV.U32 R8, RZ, RZ, 0xc000 ;  /* 0x0000c000ff080424 */ /* 0x000fe200078e00ff */
[----:B------:R-:W-:Y:S01]  /*ad00*/  UMOV UR15, 0x12f00000 ;  /* 0x12f00000000f7882 */ /* 0x000fe20000000000 */
[----:B------:R-:W-:Y:S01]  /*ad10*/  UMOV UR18, 0x40 ;  /* 0x0000004000127882 */ /* 0x000fe20000000000 */
[----:B------:R-:W-:Y:S01]  /*ad20*/  UMOV UR22, 0x0 ;  /* 0x0000000000167882 */ /* 0x000fe20000000000 */
[----:B------:R-:W-:Y:S01]  /*ad30*/  UMOV UR23, 0x12f00000 ;  /* 0x12f0000000177882 */ /* 0x000fe20000000000 */
[----:B------:R-:W-:Y:S01]  /*ad40*/  BSSY B0, `(.L_x_324) ;  /* 0x0000019000007945 */ /* 0x000fe20003800000 */
[----:B0-----:R-:W-:Y:S01]  /*ad50*/  LEA R9, R10, R9, 0x18 ;  /* 0x000000090a097211 */ /* 0x001fe200078ec0ff */
[----:B------:R-:W-:Y:S03]  /*ad60*/  BAR.SYNC.DEFER_BLOCKING 0x8, 0x120 ;  /* 0x0204800000007b1d */ /* 0x000fe60000010000 */
[----:B------:R-:W-:-:S13]  /*ad70*/  R2UR UR24, R9 ;  /* 0x00000000091872ca */ /* 0x000fda00000e0000 */
[----:B------:R-:W-:Y:S02]  /*ad80*/  UIADD3 UR8, UR24, 0x10400, URZ ;  /* 0x0001040018087890 */ /* 0x000fe4000fffe03f */
[----:B------:R-:W-:Y:S02]  /*ad90*/  UIADD3 UR9, UR24, 0x34800, URZ ;  /* 0x0003480018097890 */ /* 0x000fe4000fffe03f */
[----:B------:R-:W-:Y:S01]  /*ada0*/  UIADD3 UR16, UR24, 0x14400, URZ ;  /* 0x0001440018107890 */ /* 0x000fe2000fffe03f */
[----:B------:R0:W-:Y:S04]  /*adb0*/  @P0 SYNCS.ARRIVE.TRANS64 RZ, [R9+URZ+0x34800], R8 ;  /* 0x0348000809ff09a7 */ /* 0x0001e8000800003f */
[----:B------:R-:W-:Y:S02]  /*adc0*/  UMOV UR17, UR9 ;  /* 0x0000000900117c82 */ /* 0x000fe40008000000 */
[----:B------:R1:W-:Y:S02]  /*add0*/  UTMALDG.4D [UR8], [UR4], desc[UR6] ;  /* 0x00000608040075b4 */ /* 0x0003e40008019000 */
[----:B------:R0:W-:Y:S01]  /*ade0*/  UTMALDG.4D [UR16], [UR4], desc[UR14] ;  /* 0x00000e10040075b4 */ /* 0x0001e20008019000 */
[----:B-1----:R-:W-:Y:S01]  /*adf0*/  @P0 R2UR UR13, R6 ;  /* 0x00000000060d02ca */ /* 0x002fe200000e0000 */
[----:B------:R-:W-:Y:S01]  /*ae00*/  UIADD3 UR8, UR24, 0x18400, URZ ;  /* 0x0001840018087890 */ /* 0x000fe2000fffe03f */
[----:B------:R-:W-:Y:S01]  /*ae10*/  @P0 R2UR UR12, R18 ;  /* 0x00000000120c02ca */ /* 0x000fe200000e0000 */
[----:B------:R-:W-:Y:S01]  /*ae20*/  UMOV UR10, 0x80 ;  /* 0x00000080000a7882 */ /* 0x000fe20000000000 */
[----:B------:R-:W-:-:S13]  /*ae30*/  @P0 R2UR UR11, R17 ;  /* 0x00000000110b02ca */ /* 0x000fda00000e0000 */
[----:B------:R0:W-:Y:S01]  /*ae40*/  UTMALDG.4D [UR8], [UR4], desc[UR22] ;  /* 0x00001608040075b4 */ /* 0x0001e20008019000 */
[----:B--2---:R-:W-:-:S05]  /*ae50*/  VIADD R11, R11, 0x1 ;  /* 0x000000010b0b7836 */ /* 0x004fca0000000000 */
[----:B------:R-:W-:Y:S01]  /*ae60*/  LEA.HI R6, R11, R11, RZ, 0x1 ;  /* 0x0000000b0b067211 */ /* 0x000fe200078f08ff */
[----:B------:R0:W-:Y:S03]  /*ae70*/  STL [R1+0x28], R11 ;  /* 0x0000280b01007387 */ /* 0x0001e60000100800 */
[----:B------:R-:W-:-:S05]  /*ae80*/  LOP3.LUT R6, R6, 0xfffffffe, RZ, 0xc0, !PT ;  /* 0xfffffffe06067812 */ /* 0x000fca00078ec0ff */
[----:B------:R-:W-:-:S05]  /*ae90*/  IMAD.IADD R6, R11, 0x1, -R6 ;  /* 0x000000010b067824 */ /* 0x000fca00078e0a06 */
[----:B------:R-:W-:-:S04]  /*aea0*/  SHF.L.U32 R6, R6, 0x1f, RZ ;  /* 0x0000001f06067819 */ /* 0x000fc800000006ff */
[----:B------:R-:W1:Y:S02]  /*aeb0*/  SYNCS.PHASECHK.TRANS64.TRYWAIT P0, [R9+URZ+0x34820], R6 ;  /* 0x03482006090075a7 */ /* 0x000e64000800017f */
[----:B01----:R-:W-:Y:S05]  /*aec0*/  @!P0 BRA `(.L_x_325) ;  /* 0x0000002c00fc8947 */ /* 0x003fea0003800000 */
.L_x_393:
[----:B------:R-:W-:Y:S05]  /*aed0*/  BSYNC B0 ;  /* 0x0000000000007941 */ /* 0x000fea0003800000 */
.L_x_324:
[----:B0-----:R-:W2:Y:S01]  /*aee0*/  LDL.LU R8, [R1+0x24] ;  /* 0x0000240001087983 */ /* 0x001ea20000300800 */
[----:B------:R-:W-:Y:S01]  /*aef0*/  BSSY B0, `(.L_x_326) ;  /* 0x000019a000007945 */ /* 0x000fe20003800000 */
[----:B--2---:R-:W-:-:S13]  /*af00*/  ISETP.GE.AND P0, PT, R8, 0x81, PT ;  /* 0x000000810800780c */ /* 0x004fda0003f06270 */
[----:B------:R-:W-:Y:S05]  /*af10*/  @!P0 BRA `(.L_x_327) ;  /* 0x00000018005c8947 */ /* 0x000fea0003800000 */
[----:B------:R-:W2:Y:S01]  /*af20*/  LDL R8, [R1+0x18] ;  /* 0x0000180001087983 */ /* 0x000ea20000100800 */
[----:B------:R-:W-:Y:S01]  /*af30*/  IMAD.MOV.U32 R6, RZ, RZ, 0x1 ;  /* 0x00000001ff067424 */ /* 0x000fe200078e00ff */
[----:B------:R-:W-:Y:S01]  /*af40*/  BSSY B1, `(.L_x_328) ;  /* 0x000008f000017945 */ /* 0x000fe20003800000 */
[----:B--2---:R-:W-:-:S05]  /*af50*/  IMAD.MOV R14, RZ, RZ, -R8 ;  /* 0x000000ffff0e7224 */ /* 0x004fca00078e0a08 */
[----:B------:R-:W-:-:S05]  /*af60*/  VIADDMNMX R14, R14, R6, 0xffffffff, !PT ;  /* 0xffffffff0e0e7446 */ /* 0x000fca0007800106 */
[----:B------:R-:W-:-:S05]  /*af70*/  IMAD.IADD R6, R8, 0x1, R14 ;  /* 0x0000000108067824 */ /* 0x000fca00078e020e */
[----:B------:R-:W-:-:S04]  /*af80*/  LOP3.LUT R6, R6, 0x1, RZ, 0xc0, !PT ;  /* 0x0000000106067812 */ /* 0x000fc800078ec0ff */
[----:B------:R-:W-:Y:S01]  /*af90*/  ISETP.NE.U32.AND P0, PT, R6, 0x1, PT ;  /* 0x000000010600780c */ /* 0x000fe20003f05070 */
[----:B------:R-:W-:-:S12]  /*afa0*/  VIADD R6, R8, 0xfffffffe ;  /* 0xfffffffe08067836 */ /* 0x000fd80000000000 */
[----:B------:R-:W-:Y:S05]  /*afb0*/  @P0 BRA `(.L_x_329) ;  /* 0x00000008001c0947 */ /* 0x000fea0003800000 */
[----:B------:R-:W2:Y:S04]  /*afc0*/  LDL R9, [R1] ;  /* 0x0000000001097983 */ /* 0x000ea80000100800 */
[----:B------:R-:W3:Y:S01]  /*afd0*/  LDL R8, [R1+0x8] ;  /* 0x0000080001087983 */ /* 0x000ee20000100800 */
[----:B------:R-:W-:Y:S01]  /*afe0*/  BSSY B2, `(.L_x_330) ;  /* 0x0000080000027945 */ /* 0x000fe20003800000 */
[----:B--2---:R-:W-:-:S05]  /*aff0*/  VIADD R13, R9, 0x1 ;  /* 0x00000001090d7836 */ /* 0x004fca0000000000 */
[----:B------:R-:W-:-:S04]  /*b000*/  ISETP.NE.AND P0, PT, R13, 0x2, PT ;  /* 0x000000020d00780c */ /* 0x000fc80003f05270 */
[----:B------:R-:W-:Y:S02]  /*b010*/  SEL R15, RZ, 0x1, P0 ;  /* 0x00000001ff0f7807 */ /* 0x000fe40000000000 */
[----:B------:R-:W-:Y:S02]  /*b020*/  SEL R13, R13, RZ, P0 ;  /* 0x000000ff0d0d7207 */ /* 0x000fe40000000000 */
[----:B---3--:R-:W-:Y:S01]  /*b030*/  LOP3.LUT R15, R8, R15, RZ, 0x3c, !PT ;  /* 0x0000000f080f7212 */ /* 0x008fe200078e3cff */
[----:B------:R-:W-:Y:S06]  /*b040*/  @!P6 BRA `(.L_x_331) ;  /* 0x0000000400e4e947 */ /* 0x000fec0003800000 */
[----:B------:R-:W-:Y:S01]  /*b050*/  ISETP.NE.U32.AND P0, PT, R2, RZ, PT ;  /* 0x000000ff0200720c */ /* 0x000fe20003f05070 */
[----:B------:R-:W-:-:S03]  /*b060*/  IMAD.MOV.U32 R8, RZ, RZ, R5 ;  /* 0x000000ffff087224 */ /* 0x000fc600078e0005 */
[----:B------:R-:W-:-:S13]  /*b070*/  ISETP.NE.AND.EX P0, PT, R3, RZ, PT, P0 ;  /* 0x000000ff0300720c */ /* 0x000fda0003f05300 */
[----:B------:R-:W-:Y:S05]  /*b080*/  @!P0 BRA `(.L_x_332) ;  /* 0x0000000000488947 */ /* 0x000fea0003800000 */
[----:B------:R-:W0:Y:S01]  /*b090*/  LDC R18, c[0x0][0x41c] ;  /* 0x00010700ff127b82 */ /* 0x000e220000000800 */
[----:B------:R-:W-:Y:S01]  /*b0a0*/  ULDC.64 UR4, c[0x0][0x408] ;  /* 0x0001020000047ab9 */ /* 0x000fe20000000a00 */
[----:B------:R-:W-:Y:S01]  /*b0b0*/  ULDC.64 UR6, c[0x0][0x208] ;  /* 0x0000820000067ab9 */ /* 0x000fe20000000a00 */
[----:B0-----:R-:W-:-:S13]  /*b0c0*/  ISETP.NE.AND P0, PT, R18, 0x1, PT ;  /* 0x000000011200780c */ /* 0x001fda0003f05270 */
[----:B------:R-:W0:Y:S02]  /*b0d0*/  @P0 LDC.64 R8, c[0x0][0x420] ;  /* 0x00010800ff080b82 */ /* 0x000e240000000a00 */
[----:B0-----:R-:W-:-:S04]  /*b0e0*/  @P0 IMAD.HI.U32 R10, R6, R8, RZ ;  /* 0x00000008060a0227 */ /* 0x001fc800078e00ff */
[----:B------:R-:W-:Y:S01]  /*b0f0*/  IMAD.MOV.U32 R8, RZ, RZ, R6 ;  /* 0x000000ffff087224 */ /* 0x000fe200078e0006 */
[----:B------:R-:W-:Y:S01]  /*b100*/  @P0 SHF.R.U32.HI R8, RZ, R9, R10 ;  /* 0x00000009ff080219 */ /* 0x000fe2000001160a */
[----:B------:R-:W-:-:S03]  /*b110*/  IMAD R10, R12, UR4, RZ ;  /* 0x000000040c0a7c24 */ /* 0x000fc6000f8e02ff */
[----:B------:R-:W-:Y:S01]  /*b120*/  SHF.R.S32.HI R9, RZ, 0x1f, R8 ;  /* 0x0000001fff097819 */ /* 0x000fe20000011408 */
[C---:B------:R-:W-:Y:S02]  /*b130*/  IMAD R17, R0.reuse, UR5, R10 ;  /* 0x0000000500117c24 */ /* 0x040fe4000f8e020a */
[----:B------:R-:W-:-:S04]  /*b140*/  IMAD.WIDE.U32 R10, R0, UR4, R8 ;  /* 0x00000004000a7c25 */ /* 0x000fc8000f8e0008 */
[----:B------:R-:W-:Y:S01]  /*b150*/  IMAD.IADD R17, R17, 0x1, R11 ;  /* 0x0000000111117824 */ /* 0x000fe200078e020b */
[----:B------:R-:W-:Y:S01]  /*b160*/  LEA R2, P0, R10, R2, 0x2 ;  /* 0x000000020a027211 */ /* 0x000fe200078010ff */
[----:B------:R-:W-:-:S03]  /*b170*/  IMAD.MOV R8, RZ, RZ, -R8 ;  /* 0x000000ffff087224 */ /* 0x000fc600078e0a08 */
[----:B------:R-:W-:Y:S01]  /*b180*/  LEA.HI.X R3, R10, R3, R17, 0x2, P0 ;  /* 0x000000030a037211 */ /* 0x000fe200000f1411 */
[----:B------:R-:W-:-:S04]  /*b190*/  IMAD R6, R18, R8, R6 ;  /* 0x0000000812067224 */ /* 0x000fc800078e0206 */
[----:B------:R0:W5:Y:S04]  /*b1a0*/  LDG.E R8, desc[UR6][R2.64] ;  /* 0x0000000602087981 */ /* 0x000168000c1e1900 */
.L_x_332:
[----:B0-----:R-:W0:Y:S01]  /*b1b0*/  S2R R3, SR_CgaCtaId ;  /* 0x0000000000037919 */ /* 0x001e220000008800 */
[----:B------:R-:W-:-:S04]  /*b1c0*/  MOV R2, 0x400 ;  /* 0x0000040000027802 */ /* 0x000fc80000000f00 */
[----:B0-----:R-:W-:Y:S02]  /*b1d0*/  LEA R2, R3, R2, 0x18 ;  /* 0x0000000203027211 */ /* 0x001fe400078ec0ff */
[----:B------:R-:W-:-:S03]  /*b1e0*/  SHF.L.U32 R3, R15, 0x1f, RZ ;  /* 0x0000001f0f037819 */ /* 0x000fc600000006ff */
[----:B------:R-:W-:-:S04]  /*b1f0*/  IMAD R2, R13, 0x8, R2 ;  /* 0x000000080d027824 */ /* 0x000fc800078e0202 */
[----:B------:R-:W0:Y:S02]  /*b200*/  SYNCS.PHASECHK.TRANS64.TRYWAIT P0, [R2+URZ+0x34840], R3 ;  /* 0x03484003020075a7 */ /* 0x000e24000800017f */
[----:B0-----:R-:W-:Y:S05]  /*b210*/  @!P0 BRA `(.L_x_333) ;  /* 0x0000002c00488947 */ /* 0x001fea0003800000 */
.L_x_394:
        /* <DEDUP_REMOVED lines=11> */
.L_x_334:
[----:B------:R-:W2:Y:S04]  /*b2d0*/  LDL R17, [R1+0x4] ;  /* 0x0000040001117983 */ /* 0x000ea80000100800 */
[----:B------:R-:W3:Y:S01]  /*b2e0*/  LDL.LU R11, [R1+0x8] ;  /* 0x00000800010b7983 */ /* 0x000ee20000300800 */
[----:B0-----:R-:W-:-:S03]  /*b2f0*/  MOV R3, 0x400 ;  /* 0x0000040000037802 */ /* 0x001fc60000000f00 */
[----:B------:R-:W4:Y:S01]  /*b300*/  LDL R9, [R1] ;  /* 0x0000000001097983 */ /* 0x000f220000100800 */
[----:B------:R-:W0:Y:S01]  /*b310*/  S2R R10, SR_CgaCtaId ;  /* 0x00000000000a7919 */ /* 0x000e220000008800 */
[----:B------:R-:W-:Y:S02]  /*b320*/  R2UR UR9, R2 ;  /* 0x00000000020972ca */ /* 0x000fe400000e0000 */
[----:B------:R-:W-:Y:S01]  /*b330*/  R2UR UR11, R6 ;  /* 0x00000000060b72ca */ /* 0x000fe200000e0000 */
[----:B------:R-:W-:Y:S01]  /*b340*/  UIADD3 UR4, UP0, UR36, 0x370, URZ ;  /* 0x0000037024047890 */ /* 0x000fe2000ff1e03f */
[----:B------:R-:W-:Y:S02]  /*b350*/  R2UR UR12, R4 ;  /* 0x00000000040c72ca */ /* 0x000fe400000e0000 */
[----:B-----5:R-:W-:Y:S02]  /*b360*/  R2UR UR13, R8 ;  /* 0x00000000080d72ca */ /* 0x020fe400000e0000 */
[----:B0-----:R-:W-:-:S05]  /*b370*/  LEA R3, R10, R3, 0x18 ;  /* 0x000000030a037211 */ /* 0x001fca00078ec0ff */
[----:B------:R-:W-:-:S05]  /*b380*/  IMAD R2, R13, 0xc000, R3 ;  /* 0x0000c0000d027824 */ /* 0x000fca00078e0203 */
[----:B------:R-:W-:Y:S01]  /*b390*/  R2UR UR14, R2 ;  /* 0x00000000020e72ca */ /* 0x000fe200000e0000 */
[----:B------:R-:W-:Y:S01]  /*b3a0*/  UIADD3 UR9, UR9, 0x34830, URZ ;  /* 0x0003483009097890 */ /* 0x000fe2000fffe03f */
[----:B------:R-:W-:Y:S01]  /*b3b0*/  VIADD R3, R3, 0x34800 ;  /* 0x0003480003037836 */ /* 0x000fe20000000000 */
[----:B------:R-:W-:Y:S01]  /*b3c0*/  UMOV UR10, URZ ;  /* 0x0000003f000a7c82 */ /* 0x000fe20008000000 */
[----:B------:R-:W-:Y:S01]  /*b3d0*/  UMOV UR6, 0x0 ;  /* 0x0000000000067882 */ /* 0x000fe20000000000 */
[----:B------:R-:W-:-:S08]  /*b3e0*/  UMOV UR7, 0x14f00000 ;  /* 0x14f0000000077882 */ /* 0x000fd00000000000 */
[----:B------:R-:W-:Y:S02]  /*b3f0*/  UIADD3 UR8, UR14, 0x1c400, URZ ;  /* 0x0001c4000e087890 */ /* 0x000fe4000fffe03f */
[----:B------:R-:W-:Y:S02]  /*b400*/  UIADD3 UR15, UR14, 0x20400, URZ ;  /* 0x000204000e0f7890 */ /* 0x000fe4000fffe03f */
[----:B------:R-:W-:Y:S01]  /*b410*/  UIADD3 UR14, UR14, 0x24400, URZ ;  /* 0x000244000e0e7890 */ /* 0x000fe2000fffe03f */
[----:B------:R-:W-:Y:S01]  /*b420*/  UMOV UR17, 0x40 ;  /* 0x0000004000117882 */ /* 0x000fe20000000000 */
[----:B------:R-:W-:Y:S01]  /*b430*/  UMOV UR16, 0x80 ;  /* 0x0000008000107882 */ /* 0x000fe20000000000 */
[----:B--2---:R-:W-:-:S13]  /*b440*/  R2UR UR5, R17 ;  /* 0x00000000110572ca */ /* 0x004fda00000e0000 */
[----:B------:R-:W-:Y:S02]  /*b450*/  ULEA UR11, UR11, UR5, 0x7 ;  /* 0x000000050b0b7291 */ /* 0x000fe4000f8e383f */
[----:B------:R-:W-:Y:S01]  /*b460*/  UIADD3.X UR5, URZ, UR37, URZ, UP0, !UPT ;  /* 0x000000253f057290 */ /* 0x000fe200087fe43f */
[----:B---3--:R-:W-:Y:S01]  /*b470*/  SHF.L.U32 R2, R11, 0x1f, RZ ;  /* 0x0000001f0b027819 */ /* 0x008fe200000006ff */
[----:B----4-:R-:W-:-:S07]  /*b480*/  IMAD R3, R9, 0x8, R3 ;  /* 0x0000000809037824 */ /* 0x010fce00078e0203 */
[----:B------:R0:W-:Y:S02]  /*b490*/  UTMALDG.4D [UR8], [UR4], desc[UR6] ;  /* 0x00000608040075b4 */ /* 0x0001e40008019000 */
[----:B0-----:R-:W-:Y:S01]  /*b4a0*/  UMOV UR8, UR15 ;  /* 0x0000000f00087c82 */ /* 0x001fe20008000000 */
[----:B------:R-:W-:Y:S02]  /*b4b0*/  UMOV UR10, UR17 ;  /* 0x00000011000a7c82 */ /* 0x000fe40008000000 */
[----:B------:R0:W-:Y:S02]  /*b4c0*/  UTMALDG.4D [UR8], [UR4], desc[UR6] ;  /* 0x00000608040075b4 */ /* 0x0001e40008019000 */
[----:B0-----:R-:W-:Y:S01]  /*b4d0*/  UMOV UR8, UR14 ;  /* 0x0000000e00087c82 */ /* 0x001fe20008000000 */
[----:B------:R-:W-:Y:S02]  /*b4e0*/  UMOV UR10, UR16 ;  /* 0x00000010000a7c82 */ /* 0x000fe40008000000 */
[----:B------:R0:W-:Y:S01]  /*b4f0*/  UTMALDG.4D [UR8], [UR4], desc[UR6] ;  /* 0x00000608040075b4 */ /* 0x0001e20008019000 */
[----:B------:R-:W1:Y:S02]  /*b500*/  SYNCS.PHASECHK.TRANS64.TRYWAIT P0, [R3+URZ+0x60], R2 ;  /* 0x00006002030075a7 */ /* 0x000e64000800017f */
[----:B01----:R-:W-:Y:S05]  /*b510*/  @!P0 BRA `(.L_x_335) ;  /* 0x00000028009c8947 */ /* 0x003fea0003800000 */
.L_x_395:
[----:B------:R-:W-:Y:S05]  /*b520*/  @P1 BRA `(.L_x_336) ;  /* 0x0000000000301947 */ /* 0x000fea0003800000 */
[----:B------:R-:W1:Y:S01]  /*b530*/  S2R R9, SR_TID.X ;  /* 0x0000000000097919 */ /* 0x000e620000002100 */
[----:B------:R-:W-:Y:S01]  /*b540*/  MOV R10, 0x400 ;  /* 0x00000400000a7802 */ /* 0x000fe20000000f00 */
[----:B------:R-:W2:Y:S01]  /*b550*/  S2R R11, SR_CgaCtaId ;  /* 0x00000000000b7919 */ /* 0x000ea20000008800 */
[----:B-1----:R-:W-:Y:S02]  /*b560*/  LOP3.LUT R17, R9, 0x1f, RZ, 0xc0, !PT ;  /* 0x0000001f09117812 */ /* 0x002fe400078ec0ff */
[----:B------:R-:W3:Y:S02]  /*b570*/  LDL R9, [R1] ;  /* 0x0000000001097983 */ /* 0x000ee40000100800 */
[----:B------:R-:W-:Y:S02]  /*b580*/  ISETP.NE.AND P0, PT, R17, RZ, PT ;  /* 0x000000ff1100720c */ /* 0x000fe40003f05270 */
[----:B--2---:R-:W-:Y:S01]  /*b590*/  LEA R10, R11, R10, 0x18 ;  /* 0x0000000a0b0a7211 */ /* 0x004fe200078ec0ff */
[----:B0-----:R-:W-:-:S04]  /*b5a0*/  IMAD.MOV.U32 R3, RZ, RZ, 0x8000 ;  /* 0x00008000ff037424 */ /* 0x001fc800078e00ff */
[----:B---3--:R-:W-:-:S04]  /*b5b0*/  IMAD R2, R9, 0x8, R10 ;  /* 0x0000000809027824 */ /* 0x008fc800078e020a */
[----:B------:R1:W-:Y:S02]  /*b5c0*/  SYNCS.ARRIVE.TRANS64 RZ, [R2+URZ+0x34850], R3 ;  /* 0x0348500302ff79a7 */ /* 0x0003e4000800003f */
[----:B------:R-:W-:Y:S05]  /*b5d0*/  @!P0 BRA `(.L_x_336) ;  /* 0x0000000000048947 */ /* 0x000fea0003800000 */
[----:B------:R-:W-:Y:S01]  /*b5e0*/  BPT.TRAP 0x1 ;  /* 0x000000040000795c */ /* 0x000fe20000300000 */
.L_x_336:
[----:B01----:R-:W2:Y:S01]  /*b5f0*/  LDL.LU R2, [R1+0xc] ;  /* 0x00000c0001027983 */ /* 0x003ea20000300800 */
[----:B------:R-:W-:-:S03]  /*b600*/  MOV R10, 0x400 ;  /* 0x00000400000a7802 */ /* 0x000fc60000000f00 */
[----:B------:R-:W3:Y:S04]  /*b610*/  LDL.LU R9, [R1] ;  /* 0x0000000001097983 */ /* 0x000ee80000300800 */
[----:B------:R-:W4:Y:S01]  /*b620*/  LDL R3, [R1+0x4] ;  /* 0x0000040001037983 */ /* 0x000f220000100800 */
[----:B------:R-:W0:Y:S01]  /*b630*/  S2R R11, SR_CgaCtaId ;  /* 0x00000000000b7919 */ /* 0x000e220000008800 */
[----:B------:R-:W-:Y:S01]  /*b640*/  R2UR UR13, R5 ;  /* 0x00000000050d72ca */ /* 0x000fe200000e0000 */
[----:B------:R-:W-:Y:S01]  /*b650*/  UIADD3 UR4, UP0, UR36, 0x470, URZ ;  /* 0x0000047024047890 */ /* 0x000fe2000ff1e03f */
[----:B------:R-:W-:Y:S02]  /*b660*/  R2UR UR12, R4 ;  /* 0x00000000040c72ca */ /* 0x000fe400000e0000 */
[----:B0-----:R-:W-:Y:S01]  /*b670*/  LEA R10, R11, R10, 0x18 ;  /* 0x0000000a0b0a7211 */ /* 0x001fe200078ec0ff */
[----:B------:R-:W-:Y:S01]  /*b680*/  UMOV UR10, URZ ;  /* 0x0000003f000a7c82 */ /* 0x000fe20008000000 */
[----:B------:R-:W-:Y:S01]  /*b690*/  UMOV UR7, 0x14f00000 ;  /* 0x14f0000000077882 */ /* 0x000fe20000000000 */
[----:B------:R-:W-:Y:S01]  /*b6a0*/  UMOV UR15, 0x40 ;  /* 0x00000040000f7882 */ /* 0x000fe20000000000 */
[----:B------:R0:W-:Y:S01]  /*b6b0*/  STL [R1+0xc], R6 ;  /* 0x00000c0601007387 */ /* 0x0001e20000100800 */
[----:B------:R-:W-:Y:S01]  /*b6c0*/  IMAD.MOV.U32 R5, RZ, RZ, R8 ;  /* 0x000000ffff057224 */ /* 0x000fe200078e0008 */
[----:B--2---:R-:W-:Y:S01]  /*b6d0*/  R2UR UR11, R2 ;  /* 0x00000000020b72ca */ /* 0x004fe200000e0000 */
[----:B---3--:R-:W-:-:S05]  /*b6e0*/  IMAD R2, R9, 0x8, R10 ;  /* 0x0000000809027824 */ /* 0x008fca00078e020a */
[----:B------:R-:W-:Y:S01]  /*b6f0*/  R2UR UR9, R2 ;  /* 0x00000000020972ca */ /* 0x000fe200000e0000 */
[----:B------:R-:W-:Y:S01]  /*b700*/  IMAD R2, R9, 0x8000, R10 ;  /* 0x0000800009027824 */ /* 0x000fe200078e020a */
[----:B----4-:R-:W-:-:S04]  /*b710*/  R2UR UR5, R3 ;  /* 0x00000000030572ca */ /* 0x010fc800000e0000 */
[----:B------:R-:W-:-:S07]  /*b720*/  R2UR UR6, R2 ;  /* 0x00000000020672ca */ /* 0x000fce00000e0000 */
[----:B------:R-:W-:Y:S02]  /*b730*/  UIADD3 UR9, UR9, 0x34850, URZ ;  /* 0x0003485009097890 */ /* 0x000fe4000fffe03f */
[----:B------:R-:W-:Y:S02]  /*b740*/  ULEA UR11, UR11, UR5, 0x7 ;  /* 0x000000050b0b7291 */ /* 0x000fe4000f8e383f */
[----:B------:R-:W-:Y:S02]  /*b750*/  UIADD3.X UR5, URZ, UR37, URZ, UP0, !UPT ;  /* 0x000000253f057290 */ /* 0x000fe400087fe43f */
[----:B------:R-:W-:Y:S02]  /*b760*/  UIADD3 UR8, UR6, 0x400, URZ ;  /* 0x0000040006087890 */ /* 0x000fe4000fffe03f */
[----:B------:R-:W-:-:S03]  /*b770*/  UIADD3 UR14, UR6, 0x4400, URZ ;  /* 0x00004400060e7890 */ /* 0x000fc6000fffe03f */
[----:B------:R-:W-:-:S04]  /*b780*/  UMOV UR6, 0x0 ;  /* 0x0000000000067882 */ /* 0x000fc80000000000 */
[----:B------:R1:W-:Y:S02]  /*b790*/  UTMALDG.4D [UR8], [UR4], desc[UR6] ;  /* 0x00000608040075b4 */ /* 0x0003e40008019000 */
[----:B-1----:R-:W-:Y:S01]  /*b7a0*/  UMOV UR8, UR14 ;  /* 0x0000000e00087c82 */ /* 0x002fe20008000000 */
[----:B------:R-:W-:Y:S02]  /*b7b0*/  UMOV UR10, UR15 ;  /* 0x0000000f000a7c82 */ /* 0x000fe40008000000 */
[----:B------:R0:W-:Y:S02]  /*b7c0*/  UTMALDG.4D [UR8], [UR4], desc[UR6] ;  /* 0x00000608040075b4 */ /* 0x0001e40008019000 */
[----:B0-----:R-:W-:Y:S01]  /*b7d0*/  NOP ;  /* 0x0000000000007918 */ /* 0x001fe20000000000 */
.L_x_331:
[----:B------:R-:W-:Y:S05]  /*b7e0*/  BSYNC B2 ;  /* 0x0000000000027941 */ /* 0x000fea0003800000 */
.L_x_330:
[----:B------:R-:W2:Y:S04]  /*b7f0*/  LDL.LU R2, [R1+0x18] ;  /* 0x0000180001027983 */ /* 0x000ea80000300800 */
[----:B------:R0:W-:Y:S04]  /*b800*/  STL [R1], R13 ;  /* 0x0000000d01007387 */ /* 0x0001e80000100800 */
[----:B------:R0:W-:Y:S02]  /*b810*/  STL [R1+0x8], R15 ;  /* 0x0000080f01007387 */ /* 0x0001e40000100800 */
[----:B0-2---:R-:W-:-:S07]  /*b820*/  VIADD R6, R2, 0xfffffffd ;  /* 0xfffffffd02067836 */ /* 0x005fce0000000000 */
.L_x_329:
[----:B------:R-:W-:Y:S05]  /*b830*/  BSYNC B1 ;  /* 0x0000000000017941 */ /* 0x000fea0003800000 */
.L_x_328:
[----:B------:R-:W-:-:S05]  /*b840*/  IMAD.MOV R14, RZ, RZ, -R14 ;  /* 0x000000ffff0e7224 */ /* 0x000fca00078e0a0e */
[----:B------:R-:W-:-:S13]  /*b850*/  ISETP.NE.AND P0, PT, R7, R14, PT ;  /* 0x0000000e0700720c */ /* 0x000fda0003f05270 */
[----:B------:R-:W-:Y:S05]  /*b860*/  @!P0 BRA `(.L_x_327) ;  /* 0x0000001000088947 */ /* 0x000fea0003800000 */
[----:B------:R-:W-:-:S07]  /*b870*/  IMAD.MOV.U32 R10, RZ, RZ, R5 ;  /* 0x000000ffff0a7224 */ /* 0x000fce00078e0005 */
.L_x_351:
[----:B------:R-:W2:Y:S04]  /*b880*/  LDL R3, [R1] ;  /* 0x0000000001037983 */ /* 0x000ea80000100800 */
[----:B------:R-:W3:Y:S01]  /*b890*/  LDL R2, [R1+0x8] ;  /* 0x0000080001027983 */ /* 0x000ee20000100800 */
[----:B------:R-:W-:Y:S05]  /*b8a0*/  YIELD ;  /* 0x0000000000007946 */ /* 0x000fea0003800000 */
[----:B------:R-:W-:Y:S01]  /*b8b0*/  BSSY B1, `(.L_x_337) ;  /* 0x000007b000017945 */ /* 0x000fe20003800000 */
[----:B--2---:R-:W-:-:S05]  /*b8c0*/  VIADD R7, R3, 0x1 ;  /* 0x0000000103077836 */ /* 0x004fca0000000000 */
[----:B------:R-:W-:-:S04]  /*b8d0*/  ISETP.NE.AND P0, PT, R7, 0x2, PT ;  /* 0x000000020700780c */ /* 0x000fc80003f05270 */
[----:B------:R-:W-:Y:S02]  /*b8e0*/  SEL R8, RZ, 0x1, P0 ;  /* 0x00000001ff087807 */ /* 0x000fe40000000000 */
[----:B------:R-:W-:Y:S02]  /*b8f0*/  SEL R7, R7, RZ, P0 ;  /* 0x000000ff07077207 */ /* 0x000fe40000000000 */
[----:B---3--:R-:W-:Y:S01]  /*b900*/  LOP3.LUT R8, R2, R8, RZ, 0x3c, !PT ;  /* 0x0000000802087212 */ /* 0x008fe200078e3cff */
[----:B0-----:R-:W-:Y:S06]  /*b910*/  @!P6 BRA `(.L_x_338) ;  /* 0x0000000400d0e947 */ /* 0x001fec0003800000 */
[----:B------:R-:W-:Y:S01]  /*b920*/  ULDC.64 UR4, c[0x0][0x3f8] ;  /* 0x0000fe0000047ab9 */ /* 0x000fe20000000a00 */
[----:B------:R-:W-:Y:S01]  /*b930*/  IMAD.MOV.U32 R9, RZ, RZ, R6 ;  /* 0x000000ffff097224 */ /* 0x000fe200078e0006 */
[----:B------:R-:W-:-:S04]  /*b940*/  ISETP.NE.U32.AND P0, PT, RZ, UR4, PT ;  /* 0x00000004ff007c0c */ /* 0x000fc8000bf05070 */
[----:B------:R-:W-:-:S13]  /*b950*/  ISETP.NE.AND.EX P0, PT, RZ, UR5, PT, P0 ;  /* 0x00000005ff007c0c */ /* 0x000fda000bf05300 */
        /* <DEDUP_REMOVED lines=9> */
[----:B------:R-:W-:-:S04]  /*b9f0*/  IMAD R10, R12, UR6, RZ ;  /* 0x000000060c0a7c24 */ /* 0x000fc8000f8e02ff */
[----:B------:R-:W-:Y:S02]  /*ba00*/  IMAD.MOV R3, RZ, RZ, -R2 ;  /* 0x000000ffff037224 */ /* 0x000fe400078e0a02 */
[----:B------:R-:W-:Y:S02]  /*ba10*/  IMAD R10, R0, UR7, R10 ;  /* 0x00000007000a7c24 */ /* 0x000fe4000f8e020a */
[----:B------:R-:W-:Y:S01]  /*ba20*/  IMAD R9, R9, R3, R6 ;  /* 0x0000000309097224 */ /* 0x000fe200078e0206 */
[----:B------:R-:W-:-:S03]  /*ba30*/  SHF.R.S32.HI R3, RZ, 0x1f, R2 ;  /* 0x0000001fff037819 */ /* 0x000fc60000011402 */
[----:B------:R-:W-:-:S04]  /*ba40*/  IMAD.WIDE.U32 R2, R0, UR6, R2 ;  /* 0x0000000600027c25 */ /* 0x000fc8000f8e0002 */
[----:B------:R-:W-:Y:S01]  /*ba50*/  IMAD.IADD R3, R10, 0x1, R3 ;  /* 0x000000010a037824 */ /* 0x000fe200078e0203 */
[----:B------:R-:W-:-:S04]  /*ba60*/  LEA R10, P0, R2, UR4, 0x2 ;  /* 0x00000004020a7c11 */ /* 0x000fc8000f8010ff */
[----:B------:R-:W-:-:S05]  /*ba70*/  LEA.HI.X R11, R2, UR5, R3, 0x2, P0 ;  /* 0x00000005020b7c11 */ /* 0x000fca00080f1403 */
[----:B------:R0:W5:Y:S04]  /*ba80*/  LDG.E R10, desc[UR8][R10.64] ;  /* 0x000000080a0a7981 */ /* 0x000168000c1e1900 */
.L_x_339:
[----:B------:R-:W1:Y:S01]  /*ba90*/  S2R R3, SR_CgaCtaId ;  /* 0x0000000000037919 */ /* 0x000e620000008800 */
[----:B------:R-:W-:-:S04]  /*baa0*/  MOV R2, 0x400 ;  /* 0x0000040000027802 */ /* 0x000fc80000000f00 */
[----:B-1----:R-:W-:Y:S02]  /*bab0*/  LEA R2, R3, R2, 0x18 ;  /* 0x0000000203027211 */ /* 0x002fe400078ec0ff */
[----:B------:R-:W-:-:S03]  /*bac0*/  SHF.L.U32 R3, R8, 0x1f, RZ ;  /* 0x0000001f08037819 */ /* 0x000fc600000006ff */
[----:B------:R-:W-:-:S04]  /*bad0*/  IMAD R2, R7, 0x8, R2 ;  /* 0x0000000807027824 */ /* 0x000fc800078e0202 */
[----:B------:R-:W1:Y:S02]  /*bae0*/  SYNCS.PHASECHK.TRANS64.TRYWAIT P0, [R2+URZ+0x34840], R3 ;  /* 0x03484003020075a7 */ /* 0x000e64000800017f */
[----:B-1----:R-:W-:Y:S05]  /*baf0*/  @!P0 BRA `(.L_x_340) ;  /* 0x0000002400388947 */ /* 0x002fea0003800000 */
.L_x_396:
[----:B0-----:R-:W0:Y:S02]  /*bb00*/  S2R R11, SR_TID.X ;  /* 0x00000000000b7919 */ /* 0x001e240000002100 */
[----:B0-----:R-:W-:-:S04]  /*bb10*/  LOP3.LUT R11, R11, 0x7f, RZ, 0xc0, !PT ;  /* 0x0000007f0b0b7812 */ /* 0x001fc800078ec0ff */
[----:B------:R-:W-:-:S13]  /*bb20*/  ISETP.NE.AND P0, PT, R11, RZ, PT ;  /* 0x000000ff0b00720c */ /* 0x000fda0003f05270 */
[----:B------:R-:W-:Y:S05]  /*bb30*/  @P0 BRA `(.L_x_341) ;  /* 0x00000000001c0947 */ /* 0x000fea0003800000 */
[----:B------:R-:W0:Y:S01]  /*bb40*/  S2R R11, SR_TID.X ;  /* 0x00000000000b7919 */ /* 0x000e220000002100 */
[----:B-1----:R-:W-:-:S04]  /*bb50*/  IMAD.MOV.U32 R3, RZ, RZ, 0xc000 ;  /* 0x0000c000ff037424 */ /* 0x002fc800078e00ff */
[----:B------:R2:W-:Y:S01]  /*bb60*/  SYNCS.ARRIVE.TRANS64 RZ, [R2+URZ+0x34830], R3 ;  /* 0x0348300302ff79a7 */ /* 0x0005e2000800003f */
[----:B0-----:R-:W-:-:S04]  /*bb70*/  LOP3.LUT R11, R11, 0x1f, RZ, 0xc0, !PT ;  /* 0x0000001f0b0b7812 */ /* 0x001fc800078ec0ff */
[----:B------:R-:W-:-:S13]  /*bb80*/  ISETP.NE.AND P1, PT, R11, RZ, PT ;  /* 0x000000ff0b00720c */ /* 0x000fda0003f25270 */
[----:B--2---:R-:W-:Y:S05]  /*bb90*/  @!P1 BRA `(.L_x_341) ;  /* 0x0000000000049947 */ /* 0x004fea0003800000 */
[----:B------:R-:W-:Y:S01]  /*bba0*/  BPT.TRAP 0x1 ;  /* 0x000000040000795c */ /* 0x000fe20000300000 */
.L_x_341:
[----:B------:R-:W2:Y:S04]  /*bbb0*/  LDL R15, [R1+0x4] ;  /* 0x00000400010f7983 */ /* 0x000ea80000100800 */
[----:B-1----:R-:W3:Y:S01]  /*bbc0*/  LDL.LU R3, [R1+0x8] ;  /* 0x0000080001037983 */ /* 0x002ee20000300800 */
[----:B------:R-:W-:-:S03]  /*bbd0*/  MOV R13, 0x400 ;  /* 0x00000400000d7802 */ /* 0x000fc60000000f00 */
        /* <DEDUP_REMOVED lines=34> */
.L_x_397:
        /* <DEDUP_REMOVED lines=8> */
.L_x_343:
[----:B------:R-:W2:Y:S01]  /*be80*/  LDL.LU R15, [R1+0xc] ;  /* 0x00000c00010f7983 */ /* 0x000ea20000300800 */
[----:B------:R-:W-:-:S03]  /*be90*/  MOV R13, 0x400 ;  /* 0x00000400000d7802 */ /* 0x000fc60000000f00 */
[----:B0-----:R-:W3:Y:S04]  /*bea0*/  LDL.LU R3, [R1] ;  /* 0x0000000001037983 */ /* 0x001ee80000300800 */
[----:B------:R-:W4:Y:S01]  /*beb0*/  LDL R11, [R1+0x4] ;  /* 0x00000400010b7983 */ /* 0x000f220000100800 */
[----:B------:R-:W0:Y:S01]  /*bec0*/  S2R R14, SR_CgaCtaId ;  /* 0x00000000000e7919 */ /* 0x000e220000008800 */
[----:B------:R-:W-:Y:S01]  /*bed0*/  R2UR UR9, R2 ;  /* 0x00000000020972ca */ /* 0x000fe200000e0000 */
[----:B------:R-:W-:Y:S01]  /*bee0*/  UIADD3 UR4, UP0, UR36, 0x470, URZ ;  /* 0x0000047024047890 */ /* 0x000fe2000ff1e03f */
[----:B------:R-:W-:Y:S02]  /*bef0*/  R2UR UR13, R5 ;  /* 0x00000000050d72ca */ /* 0x000fe400000e0000 */
[----:B------:R-:W-:-:S02]  /*bf00*/  R2UR UR12, R4 ;  /* 0x00000000040c72ca */ /* 0x000fc400000e0000 */
[----:B0-----:R-:W-:-:S07]  /*bf10*/  LEA R13, R14, R13, 0x18 ;  /* 0x0000000d0e0d7211 */ /* 0x001fce00078ec0ff */
[----:B------:R-:W-:Y:S01]  /*bf20*/  UIADD3 UR9, UR9, 0x50, URZ ;  /* 0x0000005009097890 */ /* 0x000fe2000fffe03f */
[----:B------:R-:W-:Y:S01]  /*bf30*/  UMOV UR10, URZ ;  /* 0x0000003f000a7c82 */ /* 0x000fe20008000000 */
[----:B------:R-:W-:Y:S01]  /*bf40*/  UMOV UR7, 0x14f00000 ;  /* 0x14f0000000077882 */ /* 0x000fe20000000000 */
[----:B------:R-:W-:Y:S01]  /*bf50*/  UMOV UR15, 0x40 ;  /* 0x00000040000f7882 */ /* 0x000fe20000000000 */
[----:B------:R0:W-:Y:S01]  /*bf60*/  STL [R1+0xc], R9 ;  /* 0x00000c0901007387 */ /* 0x0001e20000100800 */
[----:B------:R-:W-:Y:S01]  /*bf70*/  IMAD.MOV.U32 R5, RZ, RZ, R10 ;  /* 0x000000ffff057224 */ /* 0x000fe200078e000a */
[----:B--2---:R-:W-:Y:S01]  /*bf80*/  R2UR UR11, R15 ;  /* 0x000000000f0b72ca */ /* 0x004fe200000e0000 */
[----:B---3--:R-:W-:Y:S01]  /*bf90*/  IMAD R3, R3, 0x8000, R13 ;  /* 0x0000800003037824 */ /* 0x008fe200078e020d */
[----:B----4-:R-:W-:-:S04]  /*bfa0*/  R2UR UR5, R11 ;  /* 0x000000000b0572ca */ /* 0x010fc800000e0000 */
[----:B------:R-:W-:-:S09]  /*bfb0*/  R2UR UR6, R3 ;  /* 0x00000000030672ca */ /* 0x000fd200000e0000 */
[----:B------:R-:W-:-:S04]  /*bfc0*/  ULEA UR11, UR11, UR5, 0x7 ;  /* 0x000000050b0b7291 */ /* 0x000fc8000f8e383f */
[----:B------:R-:W-:Y:S02]  /*bfd0*/  UIADD3 UR8, UR6, 0x400, URZ ;  /* 0x0000040006087890 */ /* 0x000fe4000fffe03f */
[----:B------:R-:W-:Y:S02]  /*bfe0*/  UIADD3.X UR5, URZ, UR37, URZ, UP0, !UPT ;  /* 0x000000253f057290 */ /* 0x000fe400087fe43f */
[----:B------:R-:W-:-:S03]  /*bff0*/  UIADD3 UR14, UR6, 0x4400, URZ ;  /* 0x00004400060e7890 */ /* 0x000fc6000fffe03f */
[----:B------:R-:W-:-:S04]  /*c000*/  UMOV UR6, 0x0 ;  /* 0x0000000000067882 */ /* 0x000fc80000000000 */
[----:B------:R1:W-:Y:S02]  /*c010*/  UTMALDG.4D [UR8], [UR4], desc[UR6] ;  /* 0x00000608040075b4 */ /* 0x0003e40008019000 */
[----:B-1----:R-:W-:Y:S01]  /*c020*/  UMOV UR8, UR14 ;  /* 0x0000000e00087c82 */ /* 0x002fe20008000000 */
[----:B------:R-:W-:Y:S02]  /*c030*/  UMOV UR10, UR15 ;  /* 0x0000000f000a7c82 */ /* 0x000fe40008000000 */
[----:B------:R0:W-:Y:S02]  /*c040*/  UTMALDG.4D [UR8], [UR4], desc[UR6] ;  /* 0x00000608040075b4 */ /* 0x0001e40008019000 */
[----:B0-----:R-:W-:Y:S01]  /*c050*/  NOP ;  /* 0x0000000000007918 */ /* 0x001fe20000000000 */
.L_x_338:
[----:B------:R-:W-:Y:S05]  /*c060*/  BSYNC B1 ;  /* 0x0000000000017941 */ /* 0x000fea0003800000 */
.L_x_337:
[----:B------:R-:W-:Y:S01]  /*c070*/  VIADD R2, R7, 0x1 ;  /* 0x0000000107027836 */ /* 0x000fe20000000000 */
[----:B------:R-:W-:Y:S04]  /*c080*/  BSSY B1, `(.L_x_344) ;  /* 0x000007c000017945 */ /* 0x000fe80003800000 */
[----:B------:R-:W-:-:S04]  /*c090*/  ISETP.NE.AND P0, PT, R2, 0x2, PT ;  /* 0x000000020200780c */ /* 0x000fc80003f05270 */
[----:B------:R-:W-:Y:S02]  /*c0a0*/  SEL R3, RZ, 0x1, P0 ;  /* 0x00000001ff037807 */ /* 0x000fe40000000000 */
[----:B------:R-:W-:Y:S02]  /*c0b0*/  SEL R14, R2, RZ, P0 ;  /* 0x000000ff020e7207 */ /* 0x000fe40000000000 */
[----:B------:R-:W-:-:S05]  /*c0c0*/  LOP3.LUT R13, R8, R3, RZ, 0x3c, !PT ;  /* 0x00000003080d7212 */ /* 0x000fca00078e3cff */
[----:B------:R0:W-:Y:S04]  /*c0d0*/  STL [R1+0x8], R13 ;  /* 0x0000080d01007387 */ /* 0x0001e80000100800 */
[----:B------:R0:W-:Y:S01]  /*c0e0*/  STL [R1], R14 ;  /* 0x0000000e01007387 */ /* 0x0001e20000100800 */
[----:B------:R-:W-:Y:S05]  /*c0f0*/  @!P6 BRA `(.L_x_345) ;  /* 0x0000000400d0e947 */ /* 0x000fea0003800000 */
[----:B------:R-:W-:Y:S01]  /*c100*/  ULDC.64 UR4, c[0x0][0x3f8] ;  /* 0x0000fe0000047ab9 */ /* 0x000fe20000000a00 */
[----:B------:R-:W-:Y:S01]  /*c110*/  VIADD R9, R6, 0xffffffff ;  /* 0xffffffff06097836 */ /* 0x000fe20000000000 */
[----:B------:R-:W-:-:S04]  /*c120*/  ISETP.NE.U32.AND P0, PT, RZ, UR4, PT ;  /* 0x00000004ff007c0c */ /* 0x000fc8000bf05070 */
[----:B------:R-:W-:-:S13]  /*c130*/  ISETP.NE.AND.EX P0, PT, RZ, UR5, PT, P0 ;  /* 0x00000005ff007c0c */ /* 0x000fda000bf05300 */
[----:B------:R-:W-:Y:S05]  /*c140*/  @!P0 BRA `(.L_x_346) ;  /* 0x0000000000488947 */ /* 0x000fea0003800000 */
        /* <DEDUP_REMOVED lines=18> */
.L_x_346:
[----:B------:R-:W2:Y:S01]  /*c270*/  S2R R3, SR_CgaCtaId ;  /* 0x0000000000037919 */ /* 0x000ea20000008800 */
[----:B------:R-:W-:-:S04]  /*c280*/  MOV R2, 0x400 ;  /* 0x0000040000027802 */ /* 0x000fc80000000f00 */
[----:B--2---:R-:W-:Y:S02]  /*c290*/  LEA R2, R3, R2, 0x18 ;  /* 0x0000000203027211 */ /* 0x004fe400078ec0ff */
[----:B------:R-:W-:-:S03]  /*c2a0*/  SHF.L.U32 R3, R13, 0x1f, RZ ;  /* 0x0000001f0d037819 */ /* 0x000fc600000006ff */
[----:B------:R-:W-:-:S04]  /*c2b0*/  IMAD R2, R14, 0x8, R2 ;  /* 0x000000080e027824 */ /* 0x000fc800078e0202 */
[----:B------:R-:W2:Y:S02]  /*c2c0*/  SYNCS.PHASECHK.TRANS64.TRYWAIT P0, [R2+URZ+0x34840], R3 ;  /* 0x03484003020075a7 */ /* 0x000ea4000800017f */
[----:B--2---:R-:W-:Y:S05]  /*c2d0*/  @!P0 BRA `(.L_x_347) ;  /* 0x0000001c00688947 */ /* 0x004fea0003800000 */
.L_x_398:
        /* <DEDUP_REMOVED lines=11> */
.L_x_348:
[----:B0-----:R-:W3:Y:S01]  /*c390*/  LDL R13, [R1] ;  /* 0x00000000010d7983 */ /* 0x001ee20000100800 */
[----:B------:R-:W-:-:S03]  /*c3a0*/  MOV R14, 0x400 ;  /* 0x00000400000e7802 */ /* 0x000fc60000000f00 */
[----:B------:R-:W4:Y:S01]  /*c3b0*/  LDL R11, [R1+0x4] ;  /* 0x00000400010b7983 */ /* 0x000f220000100800 */
[----:B------:R-:W0:Y:S01]  /*c3c0*/  S2R R15, SR_CgaCtaId ;  /* 0x00000000000f7919 */ /* 0x000e220000008800 */
[----:B------:R-:W-:Y:S01]  /*c3d0*/  R2UR UR11, R9 ;  /* 0x00000000090b72ca */ /* 0x000fe200000e0000 */
[----:B------:R-:W-:Y:S01]  /*c3e0*/  UIADD3 UR4, UP0, UR36, 0x370, URZ ;  /* 0x0000037024047890 */ /* 0x000fe2000ff1e03f */
[----:B------:R-:W-:Y:S02]  /*c3f0*/  R2UR UR12, R4 ;  /* 0x00000000040c72ca */ /* 0x000fe400000e0000 */
[----:B0-----:R-:W-:-:S05]  /*c400*/  LEA R14, R15, R14, 0x18 ;  /* 0x0000000e0f0e7211 */ /* 0x001fca00078ec0ff */
[----:B--2---:R-:W-:Y:S01]  /*c410*/  VIADD R2, R14, 0x34800 ;  /* 0x000348000e027836 */ /* 0x004fe20000000000 */
[----:B-----5:R-:W-:Y:S01]  /*c420*/  R2UR UR13, R10 ;  /* 0x000000000a0d72ca */ /* 0x020fe200000e0000 */
[----:B------:R-:W-:Y:S01]  /*c430*/  UMOV UR10, URZ ;  /* 0x0000003f000a7c82 */ /* 0x000fe20008000000 */
[----:B------:R-:W-:Y:S01]  /*c440*/  UMOV UR6, 0x0 ;  /* 0x0000000000067882 */ /* 0x000fe20000000000 */
[----:B------:R-:W-:Y:S01]  /*c450*/  UMOV UR7, 0x14f00000 ;  /* 0x14f0000000077882 */ /* 0x000fe20000000000 */
[----:B------:R-:W-:Y:S01]  /*c460*/  UMOV UR18, 0x40 ;  /* 0x0000004000127882 */ /* 0x000fe20000000000 */
[----:B------:R-:W-:Y:S01]  /*c470*/  UMOV UR17, 0x80 ;  /* 0x0000008000117882 */ /* 0x000fe20000000000 */
[----:B------:R-:W-:Y:S01]  /*c480*/  SHF.L.U32 R8, R8, 0x1f, RZ ;  /* 0x0000001f08087819 */ /* 0x000fe200000006ff */
        /* <DEDUP_REMOVED lines=9> */
[----:B------:R-:W-:Y:S02]  /*c520*/  UIADD3 UR15, UR8, 0x20400, URZ ;  /* 0x00020400080f7890 */ /* 0x000fe4000fffe03f */
[----:B------:R-:W-:-:S03]  /*c530*/  UIADD3 UR16, UR8, 0x24400, URZ ;  /* 0x0002440008107890 */ /* 0x000fc6000fffe03f */
[----:B------:R-:W-:Y:S02]  /*c540*/  UMOV UR8, UR14 ;  /* 0x0000000e00087c82 */ /* 0x000fe40008000000 */
[----:B------:R0:W-:Y:S01]  /*c550*/  UTMALDG.4D [UR8], [UR4], desc[UR6] ;  /* 0x00000608040075b4 */ /* 0x0001e20008019000 */
[----:B------:R-:W-:Y:S01]  /*c560*/  IMAD R2, R7, 0x8, R2 ;  /* 0x0000000807027824 */ /* 0x000fe200078e0202 */
[----:B0-----:R-:W-:Y:S01]  /*c570*/  UMOV UR8, UR15 ;  /* 0x0000000f00087c82 */ /* 0x001fe20008000000 */
[----:B------:R-:W-:Y:S02]  /*c580*/  UMOV UR10, UR18 ;  /* 0x00000012000a7c82 */ /* 0x000fe40008000000 */
[----:B------:R0:W-:Y:S02]  /*c590*/  UTMALDG.4D [UR8], [UR4], desc[UR6] ;  /* 0x00000608040075b4 */ /* 0x0001e40008019000 */
[----:B0-----:R-:W-:Y:S01]  /*c5a0*/  UMOV UR8, UR16 ;  /* 0x0000001000087c82 */ /* 0x001fe20008000000 */
[----:B------:R-:W-:-:S02]  /*c5b0*/  UMOV UR10, UR17 ;  /* 0x00000011000a7c82 */ /* 0x000fc40008000000 */
[----:B------:R0:W-:Y:S01]  /*c5c0*/  UTMALDG.4D [UR8], [UR4], desc[UR6] ;  /* 0x00000608040075b4 */ /* 0x0001e20008019000 */
[----:B------:R-:W1:Y:S02]  /*c5d0*/  SYNCS.PHASECHK.TRANS64.TRYWAIT P1, [R2+URZ+0x60], R8 ;  /* 0x00006008020075a7 */ /* 0x000e64000802017f */
[----:B01----:R-:W-:Y:S05]  /*c5e0*/  @!P1 BRA `(.L_x_349) ;  /* 0x0000001800b89947 */ /* 0x003fea0003800000 */
.L_x_399:
[----:B------:R-:W-:Y:S05]  /*c5f0*/  @P0 BRA `(.L_x_350) ;  /* 0x00000000001c0947 */ /* 0x000fea0003800000 */
[----:B------:R-:W1:Y:S02]  /*c600*/  S2R R3, SR_TID.X ;  /* 0x0000000000037919 */ /* 0x000e640000002100 */
[----:B-1----:R-:W-:-:S04]  /*c610*/  LOP3.LUT R3, R3, 0x1f, RZ, 0xc0, !PT ;  /* 0x0000001f03037812 */ /* 0x002fc800078ec0ff */
[----:B------:R-:W-:Y:S01]  /*c620*/  ISETP.NE.AND P1, PT, R3, RZ, PT ;  /* 0x000000ff0300720c */ /* 0x000fe20003f25270 */
[----:B------:R-:W-:-:S04]  /*c630*/  IMAD.MOV.U32 R3, RZ, RZ, 0x8000 ;  /* 0x00008000ff037424 */ /* 0x000fc800078e00ff */
[----:B------:R1:W-:Y:S08]  /*c640*/  SYNCS.ARRIVE.TRANS64 RZ, [R2+URZ+0x50], R3 ;  /* 0x0000500302ff79a7 */ /* 0x0003f0000800003f */
[----:B------:R-:W-:Y:S05]  /*c650*/  @!P1 BRA `(.L_x_350) ;  /* 0x0000000000049947 */ /* 0x000fea0003800000 */
[----:B------:R-:W-:Y:S01]  /*c660*/  BPT.TRAP 0x1 ;  /* 0x000000040000795c */ /* 0x000fe20000300000 */
.L_x_350:
[----:B------:R-:W2:Y:S01]  /*c670*/  LDL.LU R13, [R1+0xc] ;  /* 0x00000c00010d7983 */ /* 0x000ea20000300800 */
[----:B0-----:R-:W-:-:S03]  /*c680*/  MOV R8, 0x400 ;  /* 0x0000040000087802 */ /* 0x001fc60000000f00 */
[----:B-1----:R-:W3:Y:S01]  /*c690*/  LDL R3, [R1+0x4] ;  /* 0x0000040001037983 */ /* 0x002ee20000100800 */
[----:B------:R-:W0:Y:S01]  /*c6a0*/  S2R R11, SR_CgaCtaId ;  /* 0x00000000000b7919 */ /* 0x000e220000008800 */
[----:B------:R-:W-:Y:S01]  /*c6b0*/  R2UR UR9, R2 ;  /* 0x00000000020972ca */ /* 0x000fe200000e0000 */
[----:B------:R-:W-:Y:S01]  /*c6c0*/  UIADD3 UR4, UP0, UR36, 0x470, URZ ;  /* 0x0000047024047890 */ /* 0x000fe2000ff1e03f */
[----:B------:R-:W-:Y:S02]  /*c6d0*/  R2UR UR13, R5 ;  /* 0x00000000050d72ca */ /* 0x000fe400000e0000 */
[----:B------:R-:W-:Y:S02]  /*c6e0*/  R2UR UR12, R4 ;  /* 0x00000000040c72ca */ /* 0x000fe400000e0000 */
[----:B0-----:R-:W-:-:S04]  /*c6f0*/  LEA R8, R11, R8, 0x18 ;  /* 0x000000080b087211 */ /* 0x001fc800078ec0ff */
[----:B------:R-:W-:-:S04]  /*c700*/  LEA R7, R7, R8, 0xf ;  /* 0x0000000807077211 */ /* 0x000fc800078e78ff */
[----:B------:R-:W-:Y:S01]  /*c710*/  R2UR UR6, R7 ;  /* 0x00000000070672ca */ /* 0x000fe200000e0000 */
[----:B------:R-:W-:Y:S01]  /*c720*/  UIADD3 UR9, UR9, 0x50, URZ ;  /* 0x0000005009097890 */ /* 0x000fe2000fffe03f */
[----:B------:R-:W-:Y:S01]  /*c730*/  UMOV UR10, URZ ;  /* 0x0000003f000a7c82 */ /* 0x000fe20008000000 */
[----:B------:R-:W-:Y:S01]  /*c740*/  UMOV UR7, 0x14f00000 ;  /* 0x14f0000000077882 */ /* 0x000fe20000000000 */
[----:B------:R-:W-:-:S09]  /*c750*/  UMOV UR15, 0x40 ;  /* 0x00000040000f7882 */ /* 0x000fd20000000000 */
[----:B------:R-:W-:Y:S02]  /*c760*/  UIADD3 UR8, UR6, 0x400, URZ ;  /* 0x0000040006087890 */ /* 0x000fe4000fffe03f */
[----:B------:R-:W-:-:S03]  /*c770*/  UIADD3 UR14, UR6, 0x4400, URZ ;  /* 0x00004400060e7890 */ /* 0x000fc6000fffe03f */
[----:B------:R-:W-:Y:S01]  /*c780*/  UMOV UR6, 0x0 ;  /* 0x0000000000067882 */ /* 0x000fe20000000000 */
[----:B------:R1:W-:Y:S01]  /*c790*/  STL [R1+0xc], R9 ;  /* 0x00000c0901007387 */ /* 0x0003e20000100800 */
[----:B------:R-:W-:Y:S01]  /*c7a0*/  IMAD.MOV.U32 R5, RZ, RZ, R10 ;  /* 0x000000ffff057224 */ /* 0x000fe200078e000a */
[----:B--2---:R-:W-:Y:S02]  /*c7b0*/  R2UR UR11, R13 ;  /* 0x000000000d0b72ca */ /* 0x004fe400000e0000 */
[----:B---3--:R-:W-:-:S13]  /*c7c0*/  R2UR UR5, R3 ;  /* 0x00000000030572ca */ /* 0x008fda00000e0000 */
[----:B------:R-:W-:Y:S02]  /*c7d0*/  ULEA UR11, UR11, UR5, 0x7 ;  /* 0x000000050b0b7291 */ /* 0x000fe4000f8e383f */
[----:B------:R-:W-:-:S09]  /*c7e0*/  UIADD3.X UR5, URZ, UR37, URZ, UP0, !UPT ;  /* 0x000000253f057290 */ /* 0x000fd200087fe43f */
[----:B------:R0:W-:Y:S02]  /*c7f0*/  UTMALDG.4D [UR8], [UR4], desc[UR6] ;  /* 0x00000608040075b4 */ /* 0x0001e40008019000 */
[----:B0-----:R-:W-:Y:S01]  /*c800*/  UMOV UR8, UR14 ;  /* 0x0000000e00087c82 */ /* 0x001fe20008000000 */
[----:B------:R-:W-:Y:S02]  /*c810*/  UMOV UR10, UR15 ;  /* 0x0000000f000a7c82 */ /* 0x000fe40008000000 */
[----:B------:R1:W-:Y:S02]  /*c820*/  UTMALDG.4D [UR8], [UR4], desc[UR6] ;  /* 0x00000608040075b4 */ /* 0x0003e40008019000 */
[----:B-1----:R-:W-:Y:S01]  /*c830*/  NOP ;  /* 0x0000000000007918 */ /* 0x002fe20000000000 */
.L_x_345:
[----:B------:R-:W-:Y:S05]  /*c840*/  BSYNC B1 ;  /* 0x0000000000017941 */ /* 0x000fea0003800000 */
.L_x_344:
[C---:B------:R-:W-:Y:S01]  /*c850*/  ISETP.GT.AND P0, PT, R6.reuse, 0x1, PT ;  /* 0x000000010600780c */ /* 0x040fe20003f04270 */
[----:B------:R-:W-:-:S04]  /*c860*/  VIADD R2, R6, 0xfffffffe ;  /* 0xfffffffe06027836 */ /* 0x000fc80000000000 */
[----:B------:R-:W-:-:S08]  /*c870*/  IMAD.MOV.U32 R6, RZ, RZ, R2 ;  /* 0x000000ffff067224 */ /* 0x000fd000078e0002 */
[----:B------:R-:W-:Y:S05]  /*c880*/  @P0 BRA `(.L_x_351) ;  /* 0xffffffec00fc0947 */ /* 0x000fea000383ffff */
.L_x_327:
[----:B------:R-:W-:Y:S05]  /*c890*/  BSYNC B0 ;  /* 0x0000000000007941 */ /* 0x000fea0003800000 */
.L_x_326:
[----:B------:R-:W1:Y:S01]  /*c8a0*/  S2R R2, SR_TID.X ;  /* 0x0000000000027919 */ /* 0x000e620000002100 */
[----:B------:R-:W-:Y:S01]  /*c8b0*/  BSSY B0, `(.L_x_352) ;  /* 0x0000011000007945 */ /* 0x000fe20003800000 */
[----:B-1----:R-:W-:-:S04]  /*c8c0*/  LOP3.LUT R2, R2, 0x1f, RZ, 0xc0, !PT ;  /* 0x0000001f02027812 */ /* 0x002fc800078ec0ff */
[----:B------:R-:W-:-:S13]  /*c8d0*/  ISETP.NE.AND P0, PT, R2, RZ, PT ;  /* 0x000000ff0200720c */ /* 0x000fda0003f05270 */
[----:B------:R-:W-:Y:S05]  /*c8e0*/  @P0 BRA `(.L_x_353) ;  /* 0x0000000000340947 */ /* 0x000fea0003800000 */
[----:B------:R-:W1:Y:S01]  /*c8f0*/  S2R R9, SR_LANEID ;  /* 0x0000000000097919 */ /* 0x000e620000000000 */
[----:B------:R-:W-:Y:S01]  /*c900*/  VOTEU.ANY UR4, UPT, PT ;  /* 0x0000000000047886 */ /* 0x000fe200038e0100 */
[----:B------:R-:W2:Y:S01]  /*c910*/  LDC.64 R2, c[0x0][0xc38] ;  /* 0x00030e00ff027b82 */ /* 0x000ea20000000a00 */
[----:B------:R-:W1:Y:S01]  /*c920*/  FLO.U32 R0, UR4 ;  /* 0x0000000400007d00 */ /* 0x000e6200080e0000 */
[----:B------:R-:W-:-:S07]  /*c930*/  ULDC.64 UR6, c[0x0][0x208] ;  /* 0x0000820000067ab9 */ /* 0x000fce0000000a00 */
[----:B------:R-:W2:Y:S01]  /*c940*/  POPC R7, UR4 ;  /* 0x0000000400077d09 */ /* 0x000ea20008000000 */
[----:B-1----:R-:W-:-:S13]  /*c950*/  ISETP.EQ.U32.AND P0, PT, R0, R9, PT ;  /* 0x000000090000720c */ /* 0x002fda0003f02070 */
[----:B--2---:R-:W2:Y:S01]  /*c960*/  @P0 ATOMG.E.ADD.STRONG.GPU PT, R3, desc[UR6][R2.64], R7 ;  /* 0x00000007020309a8 */ /* 0x004ea200081ee1c6 */
[----:B------:R-:W1:Y:S02]  /*c970*/  S2R R6, SR_LTMASK ;  /* 0x0000000000067919 */ /* 0x000e640000003900 */
[----:B-1----:R-:W-:-:S04]  /*c980*/  LOP3.LUT R6, R6, UR4, RZ, 0xc0, !PT ;  /* 0x0000000406067c12 */ /* 0x002fc8000f8ec0ff */
[----:B------:R-:W1:Y:S01]  /*c990*/  POPC R9, R6 ;  /* 0x0000000600097309 */ /* 0x000e620000000000 */
[----:B--2---:R-:W1:Y:S02]  /*c9a0*/  SHFL.IDX PT, R0, R3, R0, 0x1f ;  /* 0x00001f0003007589 */ /* 0x004e6400000e0000 */
[----:B-1----:R-:W-:-:S07]  /*c9b0*/  IADD3 R16, R0, UR38, R9 ;  /* 0x0000002600107c10 */ /* 0x002fce000fffe009 */
.L_x_353:
[----:B------:R-:W-:Y:S05]  /*c9c0*/  BSYNC B0 ;  /* 0x0000000000007941 */ /* 0x000fea0003800000 */
.L_x_352:
[----:B------:R-:W-:Y:S04]  /*c9d0*/  BSSY B0, `(.L_x_354) ;  /* 0x0000032000007945 */ /* 0x000fe80003800000 */
[----:B------:R-:W-:Y:S05]  /*c9e0*/  @!P6 BRA `(.L_x_355) ;  /* 0x0000000000c0e947 */ /* 0x000fea0003800000 */
[----:B------:R-:W2:Y:S01]  /*c9f0*/  LDL R2, [R1] ;  /* 0x0000000001027983 */ /* 0x000ea20000100800 */
[----:B------:R-:W-:-:S03]  /*ca00*/  MOV R3, 0x400 ;  /* 0x0000040000037802 */ /* 0x000fc60000000f00 */
[----:B------:R-:W3:Y:S01]  /*ca10*/  LDL R0, [R1+0x8] ;  /* 0x0000080001007983 */ /* 0x000ee20000100800 */
[----:B------:R-:W1:Y:S02]  /*ca20*/  S2R R6, SR_CgaCtaId ;  /* 0x0000000000067919 */ /* 0x000e640000008800 */
[----:B-1----:R-:W-:-:S05]  /*ca30*/  LEA R3, R6, R3, 0x18 ;  /* 0x0000000306037211 */ /* 0x002fca00078ec0ff */
[----:B--2---:R-:W-:Y:S01]  /*ca40*/  IMAD R3, R2, 0x8, R3 ;  /* 0x0000000802037824 */ /* 0x004fe200078e0203 */
[----:B---3--:R-:W-:-:S04]  /*ca50*/  SHF.L.U32 R0, R0, 0x1f, RZ ;  /* 0x0000001f00007819 */ /* 0x008fc800000006ff */
[----:B------:R-:W1:Y:S02]  /*ca60*/  SYNCS.PHASECHK.TRANS64.TRYWAIT P0, [R3+URZ+0x34860], R0 ;  /* 0x03486000030075a7 */ /* 0x000e64000800017f */
[----:B-1----:R-:W-:Y:S05]  /*ca70*/  @!P0 BRA `(.L_x_356) ;  /* 0x0000001400a88947 */ /* 0x002fea0003800000 */
.L_x_400:
        /* <DEDUP_REMOVED lines=11> */
.L_x_357:
[----:B------:R-:W2:Y:S01]  /*cb30*/  LDL.LU R8, [R1+0x4] ;  /* 0x0000040001087983 */ /* 0x000ea20000300800 */
[----:B------:R-:W-:-:S03]  /*cb40*/  MOV R6, 0x400 ;  /* 0x0000040000067802 */ /* 0x000fc60000000f00 */
[----:B-1----:R-:W3:Y:S04]  /*cb50*/  LDL R0, [R1] ;  /* 0x0000000001007983 */ /* 0x002ee80000100800 */
[----:B------:R-:W4:Y:S01]  /*cb60*/  LDL R2, [R1+0xc] ;  /* 0x00000c0001027983 */ /* 0x000f220000100800 */
[----:B------:R-:W1:Y:S01]  /*cb70*/  S2R R7, SR_CgaCtaId ;  /* 0x0000000000077919 */ /* 0x000e620000008800 */
[----:B------:R-:W-:Y:S01]  /*cb80*/  R2UR UR9, R3 ;  /* 0x00000000030972ca */ /* 0x000fe200000e0000 */
[----:B------:R-:W-:Y:S01]  /*cb90*/  UIADD3 UR4, UP0, UR36, 0x470, URZ ;  /* 0x0000047024047890 */ /* 0x000fe2000ff1e03f */
[----:B------:R-:W-:Y:S02]  /*cba0*/  R2UR UR12, R4 ;  /* 0x00000000040c72ca */ /* 0x000fe400000e0000 */
[----:B------:R-:W-:-:S02]  /*cbb0*/  R2UR UR13, R5 ;  /* 0x00000000050d72ca */ /* 0x000fc400000e0000 */
[----:B-1----:R-:W-:-:S07]  /*cbc0*/  LEA R6, R7, R6, 0x18 ;  /* 0x0000000607067211 */ /* 0x002fce00078ec0ff */
[----:B------:R-:W-:Y:S01]  /*cbd0*/  UIADD3 UR9, UR9, 0x34850, URZ ;  /* 0x0003485009097890 */ /* 0x000fe2000fffe03f */
[----:B------:R-:W-:Y:S01]  /*cbe0*/  UMOV UR10, URZ ;  /* 0x0000003f000a7c82 */ /* 0x000fe20008000000 */
[----:B------:R-:W-:Y:S01]  /*cbf0*/  UMOV UR7, 0x14f00000 ;  /* 0x14f0000000077882 */ /* 0x000fe20000000000 */
[----:B------:R-:W-:Y:S01]  /*cc00*/  UMOV UR15, 0x40 ;  /* 0x00000040000f7882 */ /* 0x000fe20000000000 */
        /* <DEDUP_REMOVED lines=13> */
[----:B-1----:R-:W-:Y:S01]  /*cce0*/  NOP ;  /* 0x0000000000007918 */ /* 0x002fe20000000000 */
.L_x_355:
[----:B------:R-:W-:Y:S05]  /*ccf0*/  BSYNC B0 ;  /* 0x0000000000007941 */ /* 0x000fea0003800000 */
.L_x_354:
[----:B------:R-:W2:Y:S04]  /*cd00*/  LDL.LU R0, [R1] ;  /* 0x0000000001007983 */ /* 0x000ea80000300800 */
[----:B------:R-:W3:Y:S01]  /*cd10*/  LDL.LU R3, [R1+0x8] ;  /* 0x0000080001037983 */ /* 0x000ee20000300800 */
[----:B--2---:R-:W-:-:S05]  /*cd20*/  VIADD R0, R0, 0x1 ;  /* 0x0000000100007836 */ /* 0x004fca0000000000 */
[----:B------:R-:W-:-:S04]  /*cd30*/  ISETP.NE.AND P0, PT, R0, 0x2, PT ;  /* 0x000000020000780c */ /* 0x000fc80003f05270 */
[----:B------:R-:W-:Y:S02]  /*cd40*/  SEL R2, RZ, 0x1, P0 ;  /* 0x00000001ff027807 */ /* 0x000fe40000000000 */
[----:B------:R-:W-:Y:S02]  /*cd50*/  SEL R0, R0, RZ, P0 ;  /* 0x000000ff00007207 */ /* 0x000fe40000000000 */
[----:B---3--:R-:W-:-:S05]  /*cd60*/  LOP3.LUT R3, R3, R2, RZ, 0x3c, !PT ;  /* 0x0000000203037212 */ /* 0x008fca00078e3cff */
[----:B------:R1:W-:Y:S04]  /*cd70*/  STL [R1+0x8], R3 ;  /* 0x0000080301007387 */ /* 0x0003e80000100800 */
[----:B------:R1:W-:Y:S02]  /*cd80*/  STL [R1], R0 ;  /* 0x0000000001007387 */ /* 0x0003e40000100800 */
.L_x_311:
[----:B------:R-:W-:Y:S05]  /*cd90*/  BSYNC B6 ;  /* 0x0000000000067941 */ /* 0x000fea0003800000 */
.L_x_309:
[----:B------:R-:W-:-:S03]  /*cda0*/  UMOV UR4, 0xffffffff ;  /* 0xffffffff00047882 */ /* 0x000fc60000000000 */
[----:B------:R-:W-:Y:S05]  /*cdb0*/  BRA.DIV UR4, `(.L_x_358) ;  /* 0x0000001204ec7947 */ /* 0x000fea000b800000 */
[----:B------:R2:W3:Y:S04]  /*cdc0*/  SHFL.IDX PT, R4, R16, RZ, 0x1f ;  /* 0x00001fff10047589 */ /* 0x0004e800000e0000 */
[----:B------:R2:W4:Y:S02]  /*cdd0*/  SHFL.IDX PT, R5, R16, 0x1, 0x1f ;  /* 0x00201f0010057f89 */ /* 0x00052400000e0000 */
.L_x_404:
[----:B01----:R-:W0:Y:S01]  /*cde0*/  S2R R0, SR_TID.X ;  /* 0x0000000000007919 */ /* 0x003e220000002100 */
[----:B------:R-:W-:Y:S01]  /*cdf0*/  ULDC UR4, c[0x0][0xc14] ;  /* 0x0003050000047ab9 */ /* 0x000fe20000000800 */
[----:B------:R-:W-:Y:S01]  /*ce00*/  BSSY B0, `(.L_x_359) ;  /* 0x000000c000007945 */ /* 0x000fe20003800000 */
[----:B------:R-:W-:Y:S01]  /*ce10*/  IMAD.MOV.U32 R3, RZ, RZ, RZ ;  /* 0x000000ffff037224 */ /* 0x000fe200078e00ff */
[----:B0-----:R-:W-:Y:S01]  /*ce20*/  LOP3.LUT R9, R0, 0x1f, RZ, 0xc0, !PT ;  /* 0x0000001f00097812 */ /* 0x001fe200078ec0ff */
[----:B------:R-:W-:-:S03]  /*ce30*/  IMAD.U32 R0, RZ, RZ, UR4 ;  /* 0x00000004ff007e24 */ /* 0x000fc6000f8e00ff */
[C---:B------:R-:W-:Y:S01]  /*ce40*/  ISETP.NE.AND P0, PT, R9.reuse, 0x1f, PT ;  /* 0x0000001f0900780c */ /* 0x040fe20003f05270 */
[----:B------:R-:W-:-:S05]  /*ce50*/  IMAD.IADD R7, R9, 0x1, R19 ;  /* 0x0000000109077824 */ /* 0x000fca00078e0213 */
[----:B------:R-:W-:-:S13]  /*ce60*/  ISETP.GE.OR P0, PT, R7, R0, !P0 ;  /* 0x000000000700720c */ /* 0x000fda0004706670 */
[----:B------:R-:W-:Y:S05]  /*ce70*/  @P0 BRA `(.L_x_360) ;  /* 0x0000000000100947 */ /* 0x000fea0003800000 */
[----:B------:R-:W0:Y:S01]  /*ce80*/  LDC.64 R2, c[0x0][0xc58] ;  /* 0x00031600ff027b82 */ /* 0x000e220000000a00 */
[----:B------:R-:W-:Y:S01]  /*ce90*/  ULDC.64 UR4, c[0x0][0x208] ;  /* 0x0000820000047ab9 */ /* 0x000fe20000000a00 */
[----:B0-----:R-:W-:-:S06]  /*cea0*/  IMAD.WIDE R2, R7, 0x4, R2 ;  /* 0x0000000407027825 */ /* 0x001fcc00078e0202 */
[----:B------:R0:W5:Y:S02]  /*ceb0*/  LDG.E R3, desc[UR4][R2.64] ;  /* 0x0000000402037981 */ /* 0x000164000c1e1900 */
.L_x_360:
[----:B------:R-:W-:Y:S05]  /*cec0*/  BSYNC B0 ;  /* 0x0000000000007941 */ /* 0x000fea0003800000 */
.L_x_359:
[----:B------:R-:W-:-:S03]  /*ced0*/  UMOV UR4, 0xffffffff ;  /* 0xffffffff00047882 */ /* 0x000fc60000000000 */
[----:B------:R-:W-:Y:S05]  /*cee0*/  BRA.DIV UR4, `(.L_x_361) ;  /* 0x0000001204ec7947 */ /* 0x000fea000b800000 */
[----:B-----5:R-:W1:Y:S01]  /*cef0*/  SHFL.UP PT, R14, R3, 0x1, RZ ;  /* 0x04200000030e7989 */ /* 0x020e6200000e00ff */
[C---:B------:R-:W-:Y:S02]  /*cf00*/  ISETP.NE.AND P0, PT, R9.reuse, RZ, PT ;  /* 0x000000ff0900720c */ /* 0x040fe40003f05270 */
[C---:B------:R-:W-:Y:S02]  /*cf10*/  ISETP.GE.U32.AND P1, PT, R9.reuse, 0x2, PT ;  /* 0x000000020900780c */ /* 0x040fe40003f26070 */
[----:B-1----:R-:W-:Y:S02]  /*cf20*/  SEL R14, R14, RZ, P0 ;  /* 0x000000ff0e0e7207 */ /* 0x002fe40000000000 */
[----:B------:R-:W-:-:S03]  /*cf30*/  ISETP.GE.U32.AND P0, PT, R9, 0x4, PT ;  /* 0x000000040900780c */ /* 0x000fc60003f06070 */
[----:B------:R-:W-:-:S05]  /*cf40*/  IMAD.IADD R13, R3, 0x1, R14 ;  /* 0x00000001030d7824 */ /* 0x000fca00078e020e */
[----:B------:R-:W1:Y:S02]  /*cf50*/  SHFL.UP PT, R14, R13, 0x2, RZ ;  /* 0x044000000d0e7989 */ /* 0x000e6400000e00ff */
        /* <DEDUP_REMOVED lines=8> */
[----:B-1----:R-:W-:-:S05]  /*cfe0*/  SEL R8, R14, RZ, P1 ;  /* 0x000000ff0e087207 */ /* 0x002fca0000800000 */
[----:B------:R-:W-:-:S05]  /*cff0*/  IMAD.IADD R8, R7, 0x1, R8 ;  /* 0x0000000107087824 */ /* 0x000fca00078e0208 */
[----:B------:R-:W1:Y:S02]  /*d000*/  SHFL.UP PT, R14, R8, 0x10, RZ ;  /* 0x06000000080e7989 */ /* 0x000e6400000e00ff */
[----:B-1----:R-:W-:-:S05]  /*d010*/  SEL R9, R14, RZ, P0 ;  /* 0x000000ff0e097207 */ /* 0x002fca0000000000 */
[----:B0-----:R-:W-:-:S05]  /*d020*/  IMAD.IADD R2, R8, 0x1, R9 ;  /* 0x0000000108027824 */ /* 0x001fca00078e0209 */
[----:B------:R0:W1:Y:S02]  /*d030*/  SHFL.IDX PT, R14, R2, 0x1f, 0x1f ;  /* 0x03e01f00020e7f89 */ /* 0x00006400000e0000 */
.L_x_412:
[----:B------:R-:W-:Y:S02]  /*d040*/  ULDC UR4, c[0x0][0xc10] ;  /* 0x0003040000047ab9 */ /* 0x000fe40000000800 */
[----:B--2---:R-:W-:-:S04]  /*d050*/  IMAD.U32 R16, RZ, RZ, UR4 ;  /* 0x00000004ff107e24 */ /* 0x004fc8000f8e00ff */
[----:B-1----:R-:W-:-:S04]  /*d060*/  IMAD R6, R14, R16, RZ ;  /* 0x000000100e067224 */ /* 0x002fc800078e02ff */
[----:B----4-:R-:W-:-:S05]  /*d070*/  IMAD.IADD R5, R5, 0x1, R6 ;  /* 0x0000000105057824 */ /* 0x010fca00078e0206 */
[----:B---3--:R-:W-:-:S13]  /*d080*/  ISETP.GT.AND P0, PT, R5, R4, PT ;  /* 0x000000040500720c */ /* 0x008fda0003f04270 */
[----:B------:R-:W-:Y:S05]  /*d090*/  @P0 BRA `(.L_x_362) ;  /* 0x0000000000b80947 */ /* 0x000fea0003800000 */
[----:B------:R-:W1:Y:S02]  /*d0a0*/  LDC R0, c[0x0][0xc14] ;  /* 0x00030500ff007b82 */ /* 0x000e640000000800 */
.L_x_367:
[----:B------:R-:W-:-:S05]  /*d0b0*/  VIADD R19, R19, 0x1f ;  /* 0x0000001f13137836 */ /* 0x000fca0000000000 */
[----:B-1----:R-:W-:-:S13]  /*d0c0*/  ISETP.GE.AND P0, PT, R19, R0, PT ;  /* 0x000000001300720c */ /* 0x002fda0003f06270 */
[----:B------:R-:W-:Y:S05]  /*d0d0*/  @P0 BRA `(.L_x_363) ;  /* 0x0000000400600947 */ /* 0x000fea0003800000 */
[----:B0-----:R-:W0:Y:S01]  /*d0e0*/  S2R R2, SR_TID.X ;  /* 0x0000000000027919 */ /* 0x001e220000002100 */
[----:B------:R-:W-:Y:S01]  /*d0f0*/  BSSY B0, `(.L_x_364) ;  /* 0x000000b000007945 */ /* 0x000fe20003800000 */
[----:B------:R-:W-:Y:S01]  /*d100*/  IMAD.MOV.U32 R3, RZ, RZ, RZ ;  /* 0x000000ffff037224 */ /* 0x000fe200078e00ff */
[----:B0-----:R-:W-:-:S04]  /*d110*/  LOP3.LUT R8, R2, 0x1f, RZ, 0xc0, !PT ;  /* 0x0000001f02087812 */ /* 0x001fc800078ec0ff */
        /* <DEDUP_REMOVED lines=8> */
.L_x_365:
[----:B------:R-:W-:Y:S05]  /*d1a0*/  BSYNC B0 ;  /* 0x0000000000007941 */ /* 0x000fea0003800000 */
.L_x_364:
[----:B------:R-:W-:-:S03]  /*d1b0*/  UMOV UR4, 0xffffffff ;  /* 0xffffffff00047882 */ /* 0x000fc60000000000 */
[----:B------:R-:W-:Y:S05]  /*d1c0*/  BRA.DIV UR4, `(.L_x_366) ;  /* 0x0000001604047947 */ /* 0x000fea000b800000 */
[----:B-----5:R-:W1:Y:S01]  /*d1d0*/  SHFL.UP PT, R14, R3, 0x1, RZ ;  /* 0x04200000030e7989 */ /* 0x020e6200000e00ff */
[C---:B------:R-:W-:Y:S02]  /*d1e0*/  ISETP.NE.AND P0, PT, R8.reuse, RZ, PT ;  /* 0x000000ff0800720c */ /* 0x040fe40003f05270 */
[----:B------:R-:W-:Y:S02]  /*d1f0*/  ISETP.GE.U32.AND P1, PT, R8, 0x2, PT ;  /* 0x000000020800780c */ /* 0x000fe40003f26070 */
[----:B-1----:R-:W-:Y:S02]  /*d200*/  SEL R14, R14, RZ, P0 ;  /* 0x000000ff0e0e7207 */ /* 0x002fe40000000000 */
        /* <DEDUP_REMOVED lines=16> */
[----:B------:R0:W1:Y:S02]  /*d310*/  SHFL.IDX PT, R14, R2, 0x1f, 0x1f ;  /* 0x03e01f00020e7f89 */ /* 0x00006400000e0000 */
.L_x_420:
[----:B------:R-:W-:Y:S02]  /*d320*/  ULDC UR4, c[0x0][0xc10] ;  /* 0x0003040000047ab9 */ /* 0x000fe40000000800 */
[----:B------:R-:W-:-:S04]  /*d330*/  IMAD.U32 R16, RZ, RZ, UR4 ;  /* 0x00000004ff107e24 */ /* 0x000fc8000f8e00ff */
[----:B-1----:R-:W-:-:S04]  /*d340*/  IMAD R6, R14, R16, RZ ;  /* 0x000000100e067224 */ /* 0x002fc800078e02ff */
[----:B------:R-:W-:-:S05]  /*d350*/  IMAD.IADD R5, R6, 0x1, R5 ;  /* 0x0000000106057824 */ /* 0x000fca00078e0205 */
[----:B------:R-:W-:-:S13]  /*d360*/  ISETP.GT.AND P0, PT, R5, R4, PT ;  /* 0x000000040500720c */ /* 0x000fda0003f04270 */
[----:B------:R-:W-:Y:S05]  /*d370*/  @!P0 BRA `(.L_x_367) ;  /* 0xfffffffc004c8947 */ /* 0x000fea000383ffff */
.L_x_362:
[----:B------:R-:W-:Y:S01]  /*d380*/  IMAD.IADD R6, R5, 0x1, -R6 ;  /* 0x0000000105067824 */ /* 0x000fe200078e0a06 */
[----:B------:R-:W-:-:S03]  /*d390*/  UMOV UR4, 0xffffffff ;  /* 0xffffffff00047882 */ /* 0x000fc60000000000 */
[----:B------:R-:W-:-:S05]  /*d3a0*/  IMAD R5, R2, R16, R6 ;  /* 0x0000001002057224 */ /* 0x000fca00078e0206 */
[----:B------:R-:W-:Y:S01]  /*d3b0*/  ISETP.GT.AND P6, PT, R5, R4, PT ;  /* 0x000000040500720c */ /* 0x000fe20003fc4270 */
[----:B------:R-:W-:-:S12]  /*d3c0*/  BRA.DIV UR4, `(.L_x_368) ;  /* 0x0000001604547947 */ /* 0x000fd8000b800000 */
[----:B------:R-:W-:-:S04]  /*d3d0*/  VOTE.ANY R7, PT, !P6 ;  /* 0x0000000000077806 */ /* 0x000fc800070e0100 */
[----:B------:R-:W1:Y:S02]  /*d3e0*/  POPC R5, R7 ;  /* 0x0000000700057309 */ /* 0x000e640000000000 */
[----:B-1----:R1:W2:Y:S02]  /*d3f0*/  SHFL.IDX PT, R17, R3, R5, 0x1f ;  /* 0x00001f0503117589 */ /* 0x0022a400000e0000 */
.L_x_424:
[----:B------:R-:W-:Y:S01]  /*d400*/  ISETP.NE.AND P0, PT, R7, RZ, PT ;  /* 0x000000ff0700720c */ /* 0x000fe20003f05270 */
[----:B------:R-:W-:-:S12]  /*d410*/  IMAD.MOV.U32 R14, RZ, RZ, RZ ;  /* 0x000000ffff0e7224 */ /* 0x000fd800078e00ff */
[----:B------:R-:W-:Y:S05]  /*d420*/  @!P0 BRA `(.L_x_369) ;  /* 0x0000000000108947 */ /* 0x000fea0003800000 */
[----:B------:R-:W-:Y:S01]  /*d430*/  UMOV UR4, 0xffffffff ;  /* 0xffffffff00047882 */ /* 0x000fe20000000000 */
[----:B------:R-:W-:Y:S02]  /*d440*/  VIADD R12, R5, 0xffffffff ;  /* 0xffffffff050c7836 */ /* 0x000fe40000000000 */
[----:B------:R-:W-:Y:S05]  /*d450*/  BRA.DIV UR4, `(.L_x_370) ;  /* 0x0000001604787947 */ /* 0x000fea000b800000 */
[----:B------:R3:W4:Y:S02]  /*d460*/  SHFL.IDX PT, R14, R2, R12, 0x1f ;  /* 0x00001f0c020e7589 */ /* 0x00072400000e0000 */
.L_x_369:
[-C--:B--2---:R-:W-:Y:S01]  /*d470*/  IABS R7, R17.reuse ;  /* 0x0000001100077213 */ /* 0x084fe20000000000 */
[----:B----4-:R-:W-:Y:S01]  /*d480*/  IMAD R16, R14, R16, R6 ;  /* 0x000000100e107224 */ /* 0x010fe200078e0206 */
[----:B------:R-:W-:Y:S01]  /*d490*/  IABS R6, R17 ;  /* 0x0000001100067213 */ /* 0x000fe20000000000 */
[----:B------:R-:W-:Y:S01]  /*d4a0*/  IMAD.IADD R19, R5, 0x1, R19 ;  /* 0x0000000105137824 */ /* 0x000fe200078e0213 */
[----:B------:R-:W2:Y:S03]  /*d4b0*/  I2F.RP R8, R7 ;  /* 0x0000000700087306 */ /* 0x000ea60000209400 */
[----:B------:R-:W-:-:S05]  /*d4c0*/  IMAD.MOV R6, RZ, RZ, -R6 ;  /* 0x000000ffff067224 */ /* 0x000fca00078e0a06 */
[----:B--2---:R-:W2:Y:S02]  /*d4d0*/  MUFU.RCP R8, R8 ;  /* 0x0000000800087308 */ /* 0x004ea40000001000 */
[----:B--2---:R-:W-:-:S06]  /*d4e0*/  VIADD R9, R8, 0xffffffe ;  /* 0x0ffffffe08097836 */ /* 0x004fcc0000000000 */
[----:B-1----:R-:W0:Y:S02]  /*d4f0*/  F2I.FTZ.U32.TRUNC.NTZ R3, R9 ;  /* 0x0000000900037305 */ /* 0x002e24000021f000 */
[----:B0--3--:R-:W-:-:S04]  /*d500*/  IMAD.MOV R2, RZ, RZ, -R3 ;  /* 0x000000ffff027224 */ /* 0x009fc800078e0a03 */
[----:B------:R-:W-:Y:S02]  /*d510*/  IMAD R11, R2, R7, RZ ;  /* 0x00000007020b7224 */ /* 0x000fe400078e02ff */
[----:B------:R-:W-:-:S04]  /*d520*/  IMAD.MOV.U32 R2, RZ, RZ, RZ ;  /* 0x000000ffff027224 */ /* 0x000fc800078e00ff */
[----:B------:R-:W-:-:S04]  /*d530*/  IMAD.HI.U32 R3, R3, R11, R2 ;  /* 0x0000000b03037227 */ /* 0x000fc800078e0002 */
[----:B------:R-:W-:-:S05]  /*d540*/  IMAD.IADD R2, R4, 0x1, -R16 ;  /* 0x0000000104027824 */ /* 0x000fca00078e0a10 */
[----:B------:R-:W-:-:S05]  /*d550*/  IABS R4, R2 ;  /* 0x0000000200047213 */ /* 0x000fca0000000000 */
        /* <DEDUP_REMOVED lines=16> */
.L_x_363:
[----:B------:R-:W-:Y:S01]  /*d660*/  UMOV UR4, URZ ;  /* 0x0000003f00047c82 */ /* 0x000fe20008000000 */
[----:B------:R-:W-:Y:S01]  /*d670*/  UMOV UR5, URZ ;  /* 0x0000003f00057c82 */ /* 0x000fe20008000000 */
[----:B------:R-:W-:Y:S01]  /*d680*/  ULDC UR6, c[0x0][0xc14] ;  /* 0x0003050000067ab9 */ /* 0x000fe20000000800 */
[----:B------:R-:W-:Y:S02]  /*d690*/  IMAD.MOV.U32 R16, RZ, RZ, R4 ;  /* 0x000000ffff107224 */ /* 0x000fe400078e0004 */
[----:B------:R-:W-:Y:S02]  /*d6a0*/  IMAD.U32 R17, RZ, RZ, UR4 ;  /* 0x00000004ff117e24 */ /* 0x000fe4000f8e00ff */
[----:B------:R-:W-:Y:S02]  /*d6b0*/  IMAD.U32 R18, RZ, RZ, UR5 ;  /* 0x00000005ff127e24 */ /* 0x000fe4000f8e00ff */
[----:B------:R-:W-:-:S07]  /*d6c0*/  IMAD.U32 R19, RZ, RZ, UR6 ;  /* 0x00000006ff137e24 */ /* 0x000fce000f8e00ff */
.L_x_371:
[----:B0-----:R-:W0:Y:S01]  /*d6d0*/  S2R R2, SR_TID.X ;  /* 0x0000000000027919 */ /* 0x001e220000002100 */
[----:B------:R-:W-:Y:S05]  /*d6e0*/  WARPSYNC.ALL ;  /* 0x0000000000007948 */ /* 0x000fea0003800000 */
[----:B------:R-:W-:Y:S01]  /*d6f0*/  BAR.SYNC.DEFER_BLOCKING 0x4, 0x120 ;  /* 0x0104800000007b1d */ /* 0x000fe20000010000 */
[----:B0-----:R-:W-:-:S04]  /*d700*/  LOP3.LUT R2, R2, 0x1f, RZ, 0xc0, !PT ;  /* 0x0000001f02027812 */ /* 0x001fc800078ec0ff */
[----:B------:R-:W-:-:S13]  /*d710*/  ISETP.NE.AND P0, PT, R2, RZ, PT ;  /* 0x000000ff0200720c */ /* 0x000fda0003f05270 */
[----:B------:R-:W0:Y:S01]  /*d720*/  @!P0 S2R R3, SR_CgaCtaId ;  /* 0x0000000000038919 */ /* 0x000e220000008800 */
[----:B------:R-:W-:-:S04]  /*d730*/  @!P0 MOV R2, 0x400 ;  /* 0x0000040000028802 */ /* 0x000fc80000000f00 */
[----:B0-----:R-:W-:-:S05]  /*d740*/  @!P0 LEA R2, R3, R2, 0x18 ;  /* 0x0000000203028211 */ /* 0x001fca00078ec0ff */
[----:B------:R1:W-:Y:S01]  /*d750*/  @!P0 STS.128 [R2+0x348d0], R16 ;  /* 0x0348d01002008388 */ /* 0x0003e20000000c00 */
[----:B------:R-:W-:Y:S06]  /*d760*/  BAR.ARV 0x5, 0x120 ;  /* 0x0144800000007b1d */ /* 0x000fec0000002000 */
[----:B------:R-:W-:-:S13]  /*d770*/  ISETP.GE.AND P0, PT, R19, R0, PT ;  /* 0x000000001300720c */ /* 0x000fda0003f06270 */
[----:B------:R-:W-:Y:S05]  /*d780*/  @!P0 BRA `(.L_x_372) ;  /* 0xffffffc000488947 */ /* 0x000fea000383ffff */
.L_x_307:
[----:B0-----:R-:W2:Y:S01]  /*d790*/  LDL.LU R0, [R1+0x28] ;  /* 0x0000280001007983 */ /* 0x001ea20000300800 */
[----:B------:R-:W-:Y:S01]  /*d7a0*/  BSSY B0, `(.L_x_373) ;  /* 0x000000b000007945 */ /* 0x000fe20003800000 */
[----:B------:R-:W0:Y:S01]  /*d7b0*/  S2R R5, SR_CgaCtaId ;  /* 0x0000000000057919 */ /* 0x000e220000008800 */
[----:B--2---:R-:W-:-:S05]  /*d7c0*/  VIADD R0, R0, 0x1 ;  /* 0x0000000100007836 */ /* 0x004fca0000000000 */
[----:B-1----:R-:W-:-:S04]  /*d7d0*/  LEA.HI R2, R0, R0, RZ, 0x1 ;  /* 0x0000000000027211 */ /* 0x002fc800078f08ff */
[----:B------:R-:W-:-:S05]  /*d7e0*/  LOP3.LUT R3, R2, 0xfffffffe, RZ, 0xc0, !PT ;  /* 0xfffffffe02037812 */ /* 0x000fca00078ec0ff */
[----:B------:R-:W-:Y:S01]  /*d7f0*/  IMAD.IADD R3, R0, 0x1, -R3 ;  /* 0x0000000100037824 */ /* 0x000fe200078e0a03 */
[----:B------:R-:W-:-:S04]  /*d800*/  MOV R0, 0x400 ;  /* 0x0000040000007802 */ /* 0x000fc80000000f00 */
[----:B0-----:R-:W-:Y:S02]  /*d810*/  LEA R0, R5, R0, 0x18 ;  /* 0x0000000005007211 */ /* 0x001fe400078ec0ff */
[----:B------:R-:W-:-:S04]  /*d820*/  SHF.L.U32 R3, R3, 0x1f, RZ ;  /* 0x0000001f03037819 */ /* 0x000fc800000006ff */
[----:B------:R-:W0:Y:S02]  /*d830*/  SYNCS.PHASECHK.TRANS64.TRYWAIT P0, [R0+URZ+0x34820], R3 ;  /* 0x03482003000075a7 */ /* 0x000e24000800017f */
[----:B0-----:R-:W-:Y:S05]  /*d840*/  @!P0 BRA `(.L_x_374) ;  /* 0x0000001000a08947 */ /* 0x001fea0003800000 */
.L_x_427:
[----:B------:R-:W-:Y:S05]  /*d850*/  BSYNC B0 ;  /* 0x0000000000007941 */ /* 0x000fea0003800000 */
.L_x_373:
[----:B------:R-:W-:-:S03]  /*d860*/  UMOV UR4, 0xffffffff ;  /* 0xffffffff00047882 */ /* 0x000fc60000000000 */
[----:B------:R-:W-:Y:S05]  /*d870*/  BRA.DIV UR4, `(.L_x_375) ;  /* 0x0000001204a87947 */ /* 0x000fea000b800000 */
[----:B------:R-:W1:Y:S02]  /*d880*/  S2R R2, SR_TID.X ;  /* 0x0000000000027919 */ /* 0x000e640000002100 */
[----:B-1----:R-:W-:-:S04]  /*d890*/  SHF.R.U32.HI R2, RZ, 0x5, R2 ;  /* 0x00000005ff027819 */ /* 0x002fc80000011602 */
[----:B------:R-:W-:-:S05]  /*d8a0*/  LOP3.LUT R2, R2, 0x3, RZ, 0xc0, !PT ;  /* 0x0000000302027812 */ /* 0x000fca00078ec0ff */
[----:B------:R1:W2:Y:S02]  /*d8b0*/  SHFL.IDX PT, R14, R2, RZ, 0x1f ;  /* 0x00001fff020e7589 */ /* 0x0002a400000e0000 */
.L_x_430:
[----:B--2---:R-:W-:Y:S01]  /*d8c0*/  ISETP.NE.AND P0, PT, R14, RZ, PT ;  /* 0x000000ff0e00720c */ /* 0x004fe20003f05270 */
[----:B------:R-:W-:-:S12]  /*d8d0*/  BSSY B0, `(.L_x_376) ;  /* 0x0000029000007945 */ /* 0x000fd80003800000 */
[----:B------:R-:W-:Y:S05]  /*d8e0*/  @P0 BRA `(.L_x_377) ;  /* 0x00000000009c0947 */ /* 0x000fea0003800000 */
[----:B------:R-:W-:-:S03]  /*d8f0*/  UMOV UR4, 0xffffffff ;  /* 0xffffffff00047882 */ /* 0x000fc60000000000 */
[----:B------:R-:W-:Y:S05]  /*d900*/  BRA.DIV UR4, `(.L_x_378) ;  /* 0x0000001204b87947 */ /* 0x000fea000b800000 */
[----:B------:R-:W-:-:S13]  /*d910*/  ELECT P6, URZ, PT ;  /* 0x00000000003f782f */ /* 0x000fda00038c0000 */
.L_x_433:
[----:B------:R-:W-:Y:S05]  /*d920*/  @!P6 BRA `(.L_x_377) ;  /* 0x00000000008ce947 */ /* 0x000fea0003800000 */
[----:B-1----:R-:W2:Y:S02]  /*d930*/  LDL R2, [R1+0x30] ;  /* 0x0000300001027983 */ /* 0x002ea40000100800 */
[----:B--2---:R-:W-:-:S13]  /*d940*/  R2UR UR4, R2 ;  /* 0x00000000020472ca */ /* 0x004fda00000e0000 */
[----:B------:R-:W-:-:S06]  /*d950*/  ULOP3.LUT UR4, UR4, 0x2, URZ, 0xfc, !UPT ;  /* 0x0000000204047892 */ /* 0x000fcc000f8efc3f */
[----:B------:R-:W-:-:S05]  /*d960*/  IMAD.U32 R2, RZ, RZ, UR4 ;  /* 0x00000004ff027e24 */ /* 0x000fca000f8e00ff */
[----:B------:R-:W-:-:S13]  /*d970*/  ISETP.NE.AND P2, PT, R2, 0x3, PT ;  /* 0x000000030200780c */ /* 0x000fda0003f45270 */
[----:B------:R-:W-:Y:S05]  /*d980*/  @!P2 BRA `(.L_x_379) ;  /* 0x000000000004a947 */ /* 0x000fea0003800000 */
[----:B------:R-:W-:Y:S01]  /*d990*/  BPT.TRAP 0x1 ;  /* 0x000000040000795c */ /* 0x000fe20000300000 */
.L_x_379:
[----:B0-----:R-:W2:Y:S04]  /*d9a0*/  LDL R3, [R1] ;  /* 0x0000000001037983 */ /* 0x001ea80000100800 */
[----:B------:R-:W3:Y:S01]  /*d9b0*/  LDL.LU R7, [R1+0x8] ;  /* 0x0000080001077983 */ /* 0x000ee20000300800 */
[----:B------:R-:W-:-:S04]  /*d9c0*/  VIADD R2, R0, 0x34840 ;  /* 0x0003484000027836 */ /* 0x000fc80000000000 */
[C---:B--2---:R-:W-:Y:S02]  /*d9d0*/  IMAD R6, R3.reuse, 0x8, R2 ;  /* 0x0000000803067824 */ /* 0x044fe400078e0202 */
[----:B------:R-:W-:Y:S01]  /*d9e0*/  VIADD R3, R3, 0x1 ;  /* 0x0000000103037836 */ /* 0x000fe20000000000 */
[----:B---3--:R-:W-:-:S04]  /*d9f0*/  SHF.L.U32 R5, R7, 0x1f, RZ ;  /* 0x0000001f07057819 */ /* 0x008fc800000006ff */
[C---:B------:R-:W-:Y:S01]  /*da00*/  ISETP.NE.AND P1, PT, R3.reuse, 0x2, PT ;  /* 0x000000020300780c */ /* 0x040fe20003f25270 */
[----:B------:R-:W0:Y:S03]  /*da10*/  SYNCS.PHASECHK.TRANS64.TRYWAIT P0, [R6+URZ], R5 ;  /* 0x00000005060075a7 */ /* 0x000e26000800017f */
[----:B------:R-:W-:Y:S02]  /*da20*/  SEL R4, RZ, 0x1, P1 ;  /* 0x00000001ff047807 */ /* 0x000fe40000800000 */
[----:B------:R-:W-:Y:S02]  /*da30*/  SEL R3, R3, RZ, P1 ;  /* 0x000000ff03037207 */ /* 0x000fe40000800000 */
[----:B------:R-:W-:-:S03]  /*da40*/  LOP3.LUT R4, R7, R4, RZ, 0x3c, !PT ;  /* 0x0000000407047212 */ /* 0x000fc600078e3cff */
[----:B------:R-:W-:Y:S01]  /*da50*/  IMAD R7, R3, 0x8, R2 ;  /* 0x0000000803077824 */ /* 0x000fe200078e0202 */
[----:B------:R-:W-:Y:S01]  /*da60*/  SHF.L.U32 R2, R4, 0x1f, RZ ;  /* 0x0000001f04027819 */ /* 0x000fe200000006ff */
[----:B0-----:R-:W-:Y:S06]  /*da70*/  @!P0 BRA `(.L_x_380) ;  /* 0x00000010007c8947 */ /* 0x001fec0003800000 */
.L_x_434:
[----:B------:R-:W1:Y:S02]  /*da80*/  SYNCS.PHASECHK.TRANS64.TRYWAIT P0, [R7+URZ], R2 ;  /* 0x00000002070075a7 */ /* 0x000e64000800017f */
[----:B-1----:R-:W-:Y:S05]  /*da90*/  @!P0 BRA `(.L_x_381) ;  /* 0x0000001000888947 */ /* 0x002fea0003800000 */
.L_x_435:
[----:B------:R-:W-:Y:S05]  /*daa0*/  @!P2 BRA `(.L_x_382) ;  /* 0x000000000004a947 */ /* 0x000fea0003800000 */
[----:B------:R-:W-:Y:S01]  /*dab0*/  BPT.TRAP 0x1 ;  /* 0x000000040000795c */ /* 0x000fe20000300000 */
.L_x_382:
[----:B------:R-:W2:Y:S01]  /*dac0*/  LDL.LU R4, [R1] ;  /* 0x0000000001047983 */ /* 0x000ea20000300800 */
[----:B------:R-:W-:-:S04]  /*dad0*/  VIADD R0, R0, 0x34860 ;  /* 0x0003486000007836 */ /* 0x000fc80000000000 */
[----:B--2---:R-:W-:-:S04]  /*dae0*/  IMAD R4, R4, 0x8, R0 ;  /* 0x0000000804047824 */ /* 0x004fc800078e0200 */
[----:B------:R-:W2:Y:S02]  /*daf0*/  SYNCS.PHASECHK.TRANS64.TRYWAIT P0, [R4+URZ], R5 ;  /* 0x00000005040075a7 */ /* 0x000ea4000800017f */
[----:B--2---:R-:W-:Y:S05]  /*db00*/  @!P0 BRA `(.L_x_383) ;  /* 0x0000001000808947 */ /* 0x004fea0003800000 */
.L_x_436:
[----:B------:R-:W-:-:S07]  /*db10*/  IMAD R3, R3, 0x8, R0 ;  /* 0x0000000803037824 */ /* 0x000fce00078e0200 */
.L_x_384:
[----:B---3--:R3:W4:Y:S02]  /*db20*/  SYNCS.PHASECHK.TRANS64.TRYWAIT P0, [R3+URZ], R2 ;  /* 0x00000002030075a7 */ /* 0x008724000800017f */
[----:B----4-:R-:W-:Y:S05]  /*db30*/  @!P0 NANOSLEEP.SYNCS 0x989680 ;  /* 0x009896800000895d */ /* 0x010fea0003900000 */
[----:B------:R-:W4:Y:S02]  /*db40*/  @!P0 SYNCS.PHASECHK.TRANS64 P0, [R3+URZ], R2 ;  /* 0x00000002030085a7 */ /* 0x000f24000800007f */
[----:B----4-:R-:W-:Y:S05]  /*db50*/  @!P0 BRA `(.L_x_384) ;  /* 0xfffffffc00f08947 */ /* 0x010fea000383ffff */
.L_x_377:
[----:B------:R-:W-:Y:S05]  /*db60*/  BSYNC B0 ;  /* 0x0000000000007941 */ /* 0x000fea0003800000 */
.L_x_376:
[----:B------:R-:W-:Y:S05]  /*db70*/  EXIT ;  /* 0x000000000000794d */ /* 0x000fea0003800000 */
.L_x_261:
[----:B0-----:R0:W1:Y:S02]  /*db80*/  SYNCS.PHASECHK.TRANS64.TRYWAIT P1, [R0+URZ+0x34800], R3 ;  /* 0x03480003000075a7 */ /* 0x001064000802017f */
[----:B-1----:R-:W-:Y:S05]  /*db90*/  @!P1 NANOSLEEP.SYNCS 0x989680 ;  /* 0x009896800000995d */ /* 0x002fea0003900000 */
[----:B------:R-:W1:Y:S02]  /*dba0*/  @!P1 SYNCS.PHASECHK.TRANS64 P1, [R0+URZ+0x34800], R3 ;  /* 0x03480003000095a7 */ /* 0x000e64000802007f */
[----:B-1----:R-:W-:Y:S05]  /*dbb0*/  @!P1 BRA `(.L_x_261) ;  /* 0xfffffffc00f09947 */ /* 0x002fea000383ffff */
[----:B------:R-:W-:Y:S05]  /*dbc0*/  BRA `(.L_x_385) ;  /* 0xffffff3800b07947 */ /* 0x000fea000383ffff */
.L_x_265:
[----:B0-----:R0:W2:Y:S02]  /*dbd0*/  SYNCS.PHASECHK.TRANS64.TRYWAIT P2, [R5+URZ+0x34830], R4 ;  /* 0x03483004050075a7 */ /* 0x0010a4000804017f */
[----:B--2---:R-:W-:Y:S05]  /*dbe0*/  @!P2 NANOSLEEP.SYNCS 0x989680 ;  /* 0x009896800000a95d */ /* 0x004fea0003900000 */
[----:B------:R-:W2:Y:S02]  /*dbf0*/  @!P2 SYNCS.PHASECHK.TRANS64 P2, [R5+URZ+0x34830], R4 ;  /* 0x034830040500a5a7 */ /* 0x000ea4000804007f */
[----:B--2---:R-:W-:Y:S05]  /*dc00*/  @!P2 BRA `(.L_x_265) ;  /* 0xfffffffc00f0a947 */ /* 0x004fea000383ffff */
[----:B------:R-:W-:Y:S05]  /*dc10*/  BRA `(.L_x_264) ;  /* 0xffffff3800d47947 */ /* 0x000fea000383ffff */
.L_x_270:
[----:B-1----:R-:W-:-:S04]  /*dc20*/  IMAD.U32 R4, RZ, RZ, UR6 ;  /* 0x00000006ff047e24 */ /* 0x002fc8000f8e00ff */
[----:B------:R1:W2:Y:S03]  /*dc30*/  SYNCS.PHASECHK.TRANS64.TRYWAIT P2, [R4+URZ+0x34830], R3 ;  /* 0x03483003040075a7 */ /* 0x0002a6000804017f */
[----:B--2---:R-:W-:Y:S05]  /*dc40*/  @!P2 NANOSLEEP.SYNCS 0x989680 ;  /* 0x009896800000a95d */ /* 0x004fea0003900000 */
[----:B------:R-:W2:Y:S02]  /*dc50*/  @!P2 SYNCS.PHASECHK.TRANS64 P2, [R4+URZ+0x34830], R3 ;  /* 0x034830030400a5a7 */ /* 0x000ea4000804007f */
[----:B--2---:R-:W-:Y:S05]  /*dc60*/  @!P2 BRA `(.L_x_270) ;  /* 0xfffffffc00eca947 */ /* 0x004fea000383ffff */
[----:B------:R-:W-:Y:S05]  /*dc70*/  BRA `(.L_x_269) ;  /* 0xffffff60009c7947 */ /* 0x000fea000383ffff */
.L_x_274:
[----:B-1----:R1:W2:Y:S02]  /*dc80*/  SYNCS.PHASECHK.TRANS64.TRYWAIT P2, [R8+URZ+0x34850], R3 ;  /* 0x03485003080075a7 */ /* 0x0022a4000804017f */
[----:B--2---:R-:W-:Y:S05]  /*dc90*/  @!P2 NANOSLEEP.SYNCS 0x989680 ;  /* 0x009896800000a95d */ /* 0x004fea0003900000 */
[----:B------:R-:W2:Y:S02]  /*dca0*/  @!P2 SYNCS.PHASECHK.TRANS64 P2, [R8+URZ+0x34850], R3 ;  /* 0x034850030800a5a7 */ /* 0x000ea4000804007f */
[----:B--2---:R-:W-:Y:S05]  /*dcb0*/  @!P2 BRA `(.L_x_274) ;  /* 0xfffffffc00f0a947 */ /* 0x004fea000383ffff */
[----:B------:R-:W-:Y:S05]  /*dcc0*/  BRA `(.L_x_273) ;  /* 0xffffff6800bc7947 */ /* 0x000fea000383ffff */
.L_x_279:
[----:B-1----:R1:W2:Y:S02]  /*dcd0*/  SYNCS.PHASECHK.TRANS64.TRYWAIT P0, [R14+URZ+0x34850], R7 ;  /* 0x034850070e0075a7 */ /* 0x0022a4000800017f */
[----:B--2---:R-:W-:Y:S05]  /*dce0*/  @!P0 NANOSLEEP.SYNCS 0x989680 ;  /* 0x009896800000895d */ /* 0x004fea0003900000 */
[----:B------:R-:W2:Y:S02]  /*dcf0*/  @!P0 SYNCS.PHASECHK.TRANS64 P0, [R14+URZ+0x34850], R7 ;  /* 0x034850070e0085a7 */ /* 0x000ea4000800007f */
[----:B--2---:R-:W-:Y:S05]  /*dd00*/  @!P0 BRA `(.L_x_279) ;  /* 0xfffffffc00f08947 */ /* 0x004fea000383ffff */
[----:B------:R-:W-:Y:S05]  /*dd10*/  BRA `(.L_x_278) ;  /* 0xffffff84008c7947 */ /* 0x000fea000383ffff */
.L_x_318:
[----:B------:R-:W0:Y:S01]  /*dd20*/  S2R R7, SR_TID.X ;  /* 0x0000000000077919 */ /* 0x000e220000002100 */
[----:B------:R-:W-:Y:S01]  /*dd30*/  BSSY B0, `(.L_x_386) ;  /* 0x000000a000007945 */ /* 0x000fe20003800000 */
[----:B------:R-:W-:Y:S02]  /*dd40*/  IMAD.MOV.U32 R12, RZ, RZ, RZ ;  /* 0x000000ffff0c7224 */ /* 0x000fe400078e00ff */
[----:B------:R-:W-:Y:S02]  /*dd50*/  IMAD.MOV.U32 R11, RZ, RZ, 0x1f ;  /* 0x0000001fff0b7424 */ /* 0x000fe400078e00ff */
[----:B------:R-:W-:Y:S01]  /*dd60*/  IMAD.MOV.U32 R15, RZ, RZ, -0x1 ;  /* 0xffffffffff0f7424 */ /* 0x000fe200078e00ff */
[----:B0-----:R-:W-:-:S04]  /*dd70*/  SHF.R.U32.HI R7, RZ, 0x5, R7 ;  /* 0x00000005ff077819 */ /* 0x001fc80000011607 */
[----:B------:R-:W-:-:S05]  /*dd80*/  LOP3.LUT R7, R7, 0x3, RZ, 0xc0, !PT ;  /* 0x0000000307077812 */ /* 0x000fca00078ec0ff */
[----:B------:R-:W-:-:S07]  /*dd90*/  IMAD.MOV.U32 R13, RZ, RZ, R7 ;  /* 0x000000ffff0d7224 */ /* 0x000fce00078e0007 */
[----:B------:R-:W-:Y:S05]  /*dda0*/  WARPSYNC.COLLECTIVE R15, `(.L_x_387) ;  /* 0x000000000f087348 */ /* 0x000fea0003c00000 */
[----:B------:R0:W1:Y:S02]  /*ddb0*/  SHFL.IDX P6, R14, R13, R12, R11 ;  /* 0x0000000c0d0e7389 */ /* 0x00006400000c000b */
[----:B01----:R-:W-:Y:S01]  /*ddc0*/  ENDCOLLECTIVE ;  /* 0x000000000000791b */ /* 0x003fe20003800000 */
.L_x_387:
[----:B------:R-:W-:Y:S05]  /*ddd0*/  BSYNC B0 ;  /* 0x0000000000007941 */ /* 0x000fea0003800000 */
.L_x_386:
[----:B------:R-:W-:Y:S05]  /*dde0*/  BRA `(.L_x_388) ;  /* 0xffffffc800287947 */ /* 0x000fea000383ffff */
.L_x_319:
[----:B------:R-:W-:Y:S01]  /*ddf0*/  BSSY B0, `(.L_x_389) ;  /* 0x0000006000007945 */ /* 0x000fe20003800000 */
[----:B------:R-:W-:-:S07]  /*de00*/  IMAD.MOV.U32 R15, RZ, RZ, -0x1 ;  /* 0xffffffffff0f7424 */ /* 0x000fce00078e00ff */
[----:B------:R-:W-:Y:S05]  /*de10*/  WARPSYNC.COLLECTIVE R15, `(.L_x_390) ;  /* 0x000000000f0c7348 */ /* 0x000fea0003c00000 */
[----:B------:R-:W-:Y:S02]  /*de20*/  ELECT P6, UR62, PT ;  /* 0x00000000003e782f */ /* 0x000fe400038c0000 */
[----:B------:R-:W-:Y:S01]  /*de30*/  MOV R14, UR62 ;  /* 0x0000003e000e7c02 */ /* 0x000fe20008000f00 */
[----:B------:R-:W-:Y:S10]  /*de40*/  ENDCOLLECTIVE ;  /* 0x000000000000791b */ /* 0x000ff40003800000 */
.L_x_390:
[----:B------:R-:W-:Y:S05]  /*de50*/  BSYNC B0 ;  /* 0x0000000000007941 */ /* 0x000fea0003800000 */
.L_x_389:
[----:B------:R-:W-:Y:S05]  /*de60*/  BRA `(.L_x_391) ;  /* 0xffffffc800207947 */ /* 0x000fea000383ffff */
.L_x_322:
[----:B0-----:R0:W1:Y:S02]  /*de70*/  SYNCS.PHASECHK.TRANS64.TRYWAIT P0, [R8+URZ+0x34840], R9 ;  /* 0x03484009080075a7 */ /* 0x001064000800017f */
[----:B-1----:R-:W-:Y:S05]  /*de80*/  @!P0 NANOSLEEP.SYNCS 0x989680 ;  /* 0x009896800000895d */ /* 0x002fea0003900000 */
[----:B------:R-:W1:Y:S02]  /*de90*/  @!P0 SYNCS.PHASECHK.TRANS64 P0, [R8+URZ+0x34840], R9 ;  /* 0x03484009080085a7 */ /* 0x000e64000800007f */
[----:B-1----:R-:W-:Y:S05]  /*dea0*/  @!P0 BRA `(.L_x_322) ;  /* 0xfffffffc00f08947 */ /* 0x002fea000383ffff */
[----:B------:R-:W-:Y:S05]  /*deb0*/  BRA `(.L_x_392) ;  /* 0xffffffc800947947 */ /* 0x000fea000383ffff */
.L_x_325:
[----:B0-----:R-:W0:Y:S01]  /*dec0*/  S2R R9, SR_CgaCtaId ;  /* 0x0000000000097919 */ /* 0x001e220000008800 */
[----:B------:R-:W-:-:S04]  /*ded0*/  MOV R8, 0x400 ;  /* 0x0000040000087802 */ /* 0x000fc80000000f00 */
[----:B0-----:R-:W-:-:S04]  /*dee0*/  LEA R8, R9, R8, 0x18 ;  /* 0x0000000809087211 */ /* 0x001fc800078ec0ff */
[----:B------:R0:W1:Y:S03]  /*def0*/  SYNCS.PHASECHK.TRANS64.TRYWAIT P0, [R8+URZ+0x34820], R6 ;  /* 0x03482006080075a7 */ /* 0x000066000800017f */
[----:B-1----:R-:W-:Y:S05]  /*df00*/  @!P0 NANOSLEEP.SYNCS 0x989680 ;  /* 0x009896800000895d */ /* 0x002fea0003900000 */
[----:B------:R-:W1:Y:S02]  /*df10*/  @!P0 SYNCS.PHASECHK.TRANS64 P0, [R8+URZ+0x34820], R6 ;  /* 0x03482006080085a7 */ /* 0x000e64000800007f */
[----:B-1----:R-:W-:Y:S05]  /*df20*/  @!P0 BRA `(.L_x_325) ;  /* 0xfffffffc00e48947 */ /* 0x002fea000383ffff */
[----:B------:R-:W-:Y:S05]  /*df30*/  BRA `(.L_x_393) ;  /* 0xffffffcc00e47947 */ /* 0x000fea000383ffff */
.L_x_333:
[----:B0-----:R0:W1:Y:S02]  /*df40*/  SYNCS.PHASECHK.TRANS64.TRYWAIT P0, [R2+URZ+0x34840], R3 ;  /* 0x03484003020075a7 */ /* 0x001064000800017f */
[----:B-1----:R-:W-:Y:S05]  /*df50*/  @!P0 NANOSLEEP.SYNCS 0x989680 ;  /* 0x009896800000895d */ /* 0x002fea0003900000 */
[----:B------:R-:W1:Y:S02]  /*df60*/  @!P0 SYNCS.PHASECHK.TRANS64 P0, [R2+URZ+0x34840], R3 ;  /* 0x03484003020085a7 */ /* 0x000e64000800007f */
[----:B-1----:R-:W-:Y:S05]  /*df70*/  @!P0 BRA `(.L_x_333) ;  /* 0xfffffffc00f08947 */ /* 0x002fea000383ffff */
[----:B------:R-:W-:Y:S05]  /*df80*/  BRA `(.L_x_394) ;  /* 0xffffffd000a47947 */ /* 0x000fea000383ffff */
.L_x_335:
[----:B0-----:R0:W1:Y:S02]  /*df90*/  SYNCS.PHASECHK.TRANS64.TRYWAIT P0, [R3+URZ+0x60], R2 ;  /* 0x00006002030075a7 */ /* 0x001064000800017f */
[----:B-1----:R-:W-:Y:S05]  /*dfa0*/  @!P0 NANOSLEEP.SYNCS 0x989680 ;  /* 0x009896800000895d */ /* 0x002fea0003900000 */
[----:B------:R-:W1:Y:S02]  /*dfb0*/  @!P0 SYNCS.PHASECHK.TRANS64 P0, [R3+URZ+0x60], R2 ;  /* 0x00006002030085a7 */ /* 0x000e64000800007f */
[----:B-1----:R-:W-:Y:S05]  /*dfc0*/  @!P0 BRA `(.L_x_335) ;  /* 0xfffffffc00f08947 */ /* 0x002fea000383ffff */
[----:B------:R-:W-:Y:S05]  /*dfd0*/  BRA `(.L_x_395) ;  /* 0xffffffd400507947 */ /* 0x000fea000383ffff */
.L_x_340:
[----:B-1----:R1:W2:Y:S02]  /*dfe0*/  SYNCS.PHASECHK.TRANS64.TRYWAIT P0, [R2+URZ+0x34840], R3 ;  /* 0x03484003020075a7 */ /* 0x0022a4000800017f */
[----:B--2---:R-:W-:Y:S05]  /*dff0*/  @!P0 NANOSLEEP.SYNCS 0x989680 ;  /* 0x009896800000895d */ /* 0x004fea0003900000 */
[----:B------:R-:W2:Y:S02]  /*e000*/  @!P0 SYNCS.PHASECHK.TRANS64 P0, [R2+URZ+0x34840], R3 ;  /* 0x03484003020085a7 */ /* 0x000ea4000800007f */
[----:B--2---:R-:W-:Y:S05]  /*e010*/  @!P0 BRA `(.L_x_340) ;  /* 0xfffffffc00f08947 */ /* 0x004fea000383ffff */
[----:B------:R-:W-:Y:S05]  /*e020*/  BRA `(.L_x_396) ;  /* 0xffffffd800b47947 */ /* 0x000fea000383ffff */
.L_x_342:
[----:B0-----:R0:W1:Y:S02]  /*e030*/  SYNCS.PHASECHK.TRANS64.TRYWAIT P1, [R2+URZ+0x60], R3 ;  /* 0x00006003020075a7 */ /* 0x001064000802017f */
[----:B-1----:R-:W-:Y:S05]  /*e040*/  @!P1 NANOSLEEP.SYNCS 0x989680 ;  /* 0x009896800000995d */ /* 0x002fea0003900000 */
[----:B------:R-:W1:Y:S02]  /*e050*/  @!P1 SYNCS.PHASECHK.TRANS64 P1, [R2+URZ+0x60], R3 ;  /* 0x00006003020095a7 */ /* 0x000e64000802007f */
[----:B-1----:R-:W-:Y:S05]  /*e060*/  @!P1 BRA `(.L_x_342) ;  /* 0xfffffffc00f09947 */ /* 0x002fea000383ffff */
[----:B------:R-:W-:Y:S05]  /*e070*/  BRA `(.L_x_397) ;  /* 0xffffffdc00607947 */ /* 0x000fea000383ffff */
.L_x_347:
[----:B--2---:R2:W3:Y:S02]  /*e080*/  SYNCS.PHASECHK.TRANS64.TRYWAIT P0, [R2+URZ+0x34840], R3 ;  /* 0x03484003020075a7 */ /* 0x0044e4000800017f */
[----:B---3--:R-:W-:Y:S05]  /*e090*/  @!P0 NANOSLEEP.SYNCS 0x989680 ;  /* 0x009896800000895d */ /* 0x008fea0003900000 */
[----:B------:R-:W3:Y:S02]  /*e0a0*/  @!P0 SYNCS.PHASECHK.TRANS64 P0, [R2+URZ+0x34840], R3 ;  /* 0x03484003020085a7 */ /* 0x000ee4000800007f */
[----:B---3--:R-:W-:Y:S05]  /*e0b0*/  @!P0 BRA `(.L_x_347) ;  /* 0xfffffffc00f08947 */ /* 0x008fea000383ffff */
[----:B------:R-:W-:Y:S05]  /*e0c0*/  BRA `(.L_x_398) ;  /* 0xffffffe000847947 */ /* 0x000fea000383ffff */
.L_x_349:
[----:B0-----:R0:W1:Y:S02]  /*e0d0*/  SYNCS.PHASECHK.TRANS64.TRYWAIT P1, [R2+URZ+0x60], R8 ;  /* 0x00006008020075a7 */ /* 0x001064000802017f */
[----:B-1----:R-:W-:Y:S05]  /*e0e0*/  @!P1 NANOSLEEP.SYNCS 0x989680 ;  /* 0x009896800000995d */ /* 0x002fea0003900000 */
[----:B------:R-:W1:Y:S02]  /*e0f0*/  @!P1 SYNCS.PHASECHK.TRANS64 P1, [R2+URZ+0x60], R8 ;  /* 0x00006008020095a7 */ /* 0x000e64000802007f */
[----:B-1----:R-:W-:Y:S05]  /*e100*/  @!P1 BRA `(.L_x_349) ;  /* 0xfffffffc00f09947 */ /* 0x002fea000383ffff */
[----:B------:R-:W-:Y:S05]  /*e110*/  BRA `(.L_x_399) ;  /* 0xffffffe400347947 */ /* 0x000fea000383ffff */
.L_x_356:
[----:B-1----:R1:W2:Y:S02]  /*e120*/  SYNCS.PHASECHK.TRANS64.TRYWAIT P0, [R3+URZ+0x34860], R0 ;  /* 0x03486000030075a7 */ /* 0x0022a4000800017f */
[----:B--2---:R-:W-:Y:S05]  /*e130*/  @!P0 NANOSLEEP.SYNCS 0x989680 ;  /* 0x009896800000895d */ /* 0x004fea0003900000 */
[----:B------:R-:W2:Y:S02]  /*e140*/  @!P0 SYNCS.PHASECHK.TRANS64 P0, [R3+URZ+0x34860], R0 ;  /* 0x03486000030085a7 */ /* 0x000ea4000800007f */
[----:B--2---:R-:W-:Y:S05]  /*e150*/  @!P0 BRA `(.L_x_356) ;  /* 0xfffffffc00f08947 */ /* 0x004fea000383ffff */
[----:B------:R-:W-:Y:S05]  /*e160*/  BRA `(.L_x_400) ;  /* 0xffffffe800447947 */ /* 0x000fea000383ffff */
.L_x_358:
[----:B------:R-:W-:Y:S01]  /*e170*/  BSSY B0, `(.L_x_401) ;  /* 0x0000008000007945 */ /* 0x000fe20003800000 */
[----:B0-----:R-:W-:Y:S02]  /*e180*/  IMAD.MOV.U32 R13, RZ, RZ, R16 ;  /* 0x000000ffff0d7224 */ /* 0x001fe400078e0010 */
[----:B------:R-:W-:Y:S02]  /*e190*/  IMAD.MOV.U32 R12, RZ, RZ, RZ ;  /* 0x000000ffff0c7224 */ /* 0x000fe400078e00ff */
[----:B------:R-:W-:Y:S02]  /*e1a0*/  IMAD.MOV.U32 R11, RZ, RZ, 0x1f ;  /* 0x0000001fff0b7424 */ /* 0x000fe400078e00ff */
[----:B------:R-:W-:-:S07]  /*e1b0*/  IMAD.MOV.U32 R15, RZ, RZ, -0x1 ;  /* 0xffffffffff0f7424 */ /* 0x000fce00078e00ff */
[----:B-1----:R-:W-:Y:S05]  /*e1c0*/  WARPSYNC.COLLECTIVE R15, `(.L_x_402) ;  /* 0x000000000f087348 */ /* 0x002fea0003c00000 */
[----:B------:R0:W2:Y:S02]  /*e1d0*/  SHFL.IDX P6, R14, R13, R12, R11 ;  /* 0x0000000c0d0e7389 */ /* 0x0000a400000c000b */
[----:B012---:R-:W-:Y:S01]  /*e1e0*/  ENDCOLLECTIVE ;  /* 0x000000000000791b */ /* 0x007fe20003800000 */
.L_x_402:
[----:B------:R-:W-:Y:S05]  /*e1f0*/  BSYNC B0 ;  /* 0x0000000000007941 */ /* 0x000fea0003800000 */
.L_x_401:
[----:B------:R-:W-:Y:S02]  /*e200*/  IMAD.MOV.U32 R13, RZ, RZ, R16 ;  /* 0x000000ffff0d7224 */ /* 0x000fe400078e0010 */
[----:B------:R-:W-:Y:S02]  /*e210*/  IMAD.MOV.U32 R12, RZ, RZ, 0x1 ;  /* 0x00000001ff0c7424 */ /* 0x000fe400078e00ff */
[----:B------:R-:W-:Y:S02]  /*e220*/  IMAD.MOV.U32 R11, RZ, RZ, 0x1f ;  /* 0x0000001fff0b7424 */ /* 0x000fe400078e00ff */
[----:B------:R-:W-:Y:S02]  /*e230*/  IMAD.MOV.U32 R15, RZ, RZ, -0x1 ;  /* 0xffffffffff0f7424 */ /* 0x000fe400078e00ff */
[----:B------:R-:W-:-:S07]  /*e240*/  IMAD.MOV.U32 R4, RZ, RZ, R14 ;  /* 0x000000ffff047224 */ /* 0x000fce00078e000e */
[----:B------:R-:W-:Y:S05]  /*e250*/  WARPSYNC.COLLECTIVE R15, `(.L_x_403) ;  /* 0x000000000f087348 */ /* 0x000fea0003c00000 */
[----:B------:R0:W1:Y:S02]  /*e260*/  SHFL.IDX P6, R14, R13, R12, R11 ;  /* 0x0000000c0d0e7389 */ /* 0x00006400000c000b */
[----:B01----:R-:W-:Y:S01]  /*e270*/  ENDCOLLECTIVE ;  /* 0x000000000000791b */ /* 0x003fe20003800000 */
.L_x_403:
[----:B------:R-:W-:Y:S01]  /*e280*/  IMAD.MOV.U32 R5, RZ, RZ, R14 ;  /* 0x000000ffff057224 */ /* 0x000fe200078e000e */
[----:B------:R-:W-:Y:S06]  /*e290*/  BRA `(.L_x_404) ;  /* 0xffffffe800d07947 */ /* 0x000fec000383ffff */
.L_x_361:
[----:B------:R-:W-:Y:S01]  /*e2a0*/  BSSY B0, `(.L_x_405) ;  /* 0x0000008000007945 */ /* 0x000fe20003800000 */
[----:B-----5:R-:W-:Y:S02]  /*e2b0*/  IMAD.MOV.U32 R13, RZ, RZ, R3 ;  /* 0x000000ffff0d7224 */ /* 0x020fe400078e0003 */
[----:B------:R-:W-:Y:S02]  /*e2c0*/  IMAD.MOV.U32 R12, RZ, RZ, 0x1 ;  /* 0x00000001ff0c7424 */ /* 0x000fe400078e00ff */
[----:B------:R-:W-:Y:S02]  /*e2d0*/  IMAD.MOV.U32 R11, RZ, RZ, RZ ;  /* 0x000000ffff0b7224 */ /* 0x000fe400078e00ff */
[----:B------:R-:W-:-:S07]  /*e2e0*/  IMAD.MOV.U32 R15, RZ, RZ, -0x1 ;  /* 0xffffffffff0f7424 */ /* 0x000fce00078e00ff */
[----:B0-234-:R-:W-:Y:S05]  /*e2f0*/  WARPSYNC.COLLECTIVE R15, `(.L_x_406) ;  /* 0x000000000f087348 */ /* 0x01dfea0003c00000 */
[----:B------:R1:W0:Y:S02]  /*e300*/  SHFL.UP P6, R14, R13, R12, R11 ;  /* 0x0400000c0d0e7389 */ /* 0x00022400000c000b */
[----:B01234-:R-:W-:Y:S01]  /*e310*/  ENDCOLLECTIVE ;  /* 0x000000000000791b */ /* 0x01ffe20003800000 */
.L_x_406:
[----:B------:R-:W-:Y:S05]  /*e320*/  BSYNC B0 ;  /* 0x0000000000007941 */ /* 0x000fea0003800000 */
.L_x_405:
[C---:B------:R-:W-:Y:S01]  /*e330*/  ISETP.NE.AND P0, PT, R9.reuse, RZ, PT ;  /* 0x000000ff0900720c */ /* 0x040fe20003f05270 */
[----:B------:R-:W-:Y:S02]  /*e340*/  IMAD.MOV.U32 R12, RZ, RZ, 0x2 ;  /* 0x00000002ff0c7424 */ /* 0x000fe400078e00ff */
[----:B------:R-:W-:Y:S01]  /*e350*/  IMAD.MOV.U32 R11, RZ, RZ, RZ ;  /* 0x000000ffff0b7224 */ /* 0x000fe200078e00ff */
[----:B------:R-:W-:Y:S01]  /*e360*/  SEL R14, R14, RZ, P0 ;  /* 0x000000ff0e0e7207 */ /* 0x000fe20000000000 */
[----:B------:R-:W-:Y:S01]  /*e370*/  IMAD.MOV.U32 R15, RZ, RZ, -0x1 ;  /* 0xffffffffff0f7424 */ /* 0x000fe200078e00ff */
[----:B------:R-:W-:-:S03]  /*e380*/  ISETP.GE.U32.AND P0, PT, R9, 0x2, PT ;  /* 0x000000020900780c */ /* 0x000fc60003f06070 */
[----:B------:R-:W-:-:S10]  /*e390*/  IMAD.IADD R13, R3, 0x1, R14 ;  /* 0x00000001030d7824 */ /* 0x000fd400078e020e */
[----:B------:R-:W-:Y:S05]  /*e3a0*/  WARPSYNC.COLLECTIVE R15, `(.L_x_407) ;  /* 0x000000000f087348 */ /* 0x000fea0003c00000 */
[----:B------:R0:W1:Y:S02]  /*e3b0*/  SHFL.UP P6, R14, R13, R12, R11 ;  /* 0x0400000c0d0e7389 */ /* 0x00006400000c000b */
[----:B01----:R-:W-:Y:S01]  /*e3c0*/  ENDCOLLECTIVE ;  /* 0x000000000000791b */ /* 0x003fe20003800000 */
.L_x_407:
[----:B------:R-:W-:Y:S01]  /*e3d0*/  IMAD.MOV.U32 R12, RZ, RZ, 0x4 ;  /* 0x00000004ff0c7424 */ /* 0x000fe200078e00ff */
[----:B------:R-:W-:Y:S02]  /*e3e0*/  SEL R6, R14, RZ, P0 ;  /* 0x000000ff0e067207 */ /* 0x000fe40000000000 */
[----:B------:R-:W-:-:S03]  /*e3f0*/  ISETP.GE.U32.AND P0, PT, R9, 0x4, PT ;  /* 0x000000040900780c */ /* 0x000fc60003f06070 */
[----:B------:R-:W-:-:S04]  /*e400*/  IMAD.IADD R6, R13, 0x1, R6 ;  /* 0x000000010d067824 */ /* 0x000fc800078e0206 */
[----:B------:R-:W-:-:S07]  /*e410*/  IMAD.MOV.U32 R13, RZ, RZ, R6 ;  /* 0x000000ffff0d7224 */ /* 0x000fce00078e0006 */
[----:B------:R-:W-:Y:S05]  /*e420*/  WARPSYNC.COLLECTIVE R15, `(.L_x_408) ;  /* 0x000000000f087348 */ /* 0x000fea0003c00000 */
[----:B------:R0:W1:Y:S02]  /*e430*/  SHFL.UP P6, R14, R13, R12, R11 ;  /* 0x0400000c0d0e7389 */ /* 0x00006400000c000b */
[----:B01----:R-:W-:Y:S01]  /*e440*/  ENDCOLLECTIVE ;  /* 0x000000000000791b */ /* 0x003fe20003800000 */
.L_x_408:
        /* <DEDUP_REMOVED lines=8> */
.L_x_409:
        /* <DEDUP_REMOVED lines=8> */
.L_x_410:
[----:B------:R-:W-:Y:S02]  /*e550*/  IMAD.MOV.U32 R12, RZ, RZ, 0x1f ;  /* 0x0000001fff0c7424 */ /* 0x000fe400078e00ff */
[----:B------:R-:W-:Y:S01]  /*e560*/  IMAD.MOV.U32 R11, RZ, RZ, 0x1f ;  /* 0x0000001fff0b7424 */ /* 0x000fe200078e00ff */
[----:B------:R-:W-:-:S05]  /*e570*/  SEL R7, R14, RZ, P0 ;  /* 0x000000ff0e077207 */ /* 0x000fca0000000000 */
[----:B------:R-:W-:-:S04]  /*e580*/  IMAD.IADD R2, R8, 0x1, R7 ;  /* 0x0000000108027824 */ /* 0x000fc800078e0207 */
[----:B------:R-:W-:-:S07]  /*e590*/  IMAD.MOV.U32 R13, RZ, RZ, R2 ;  /* 0x000000ffff0d7224 */ /* 0x000fce00078e0002 */
[----:B------:R-:W-:Y:S05]  /*e5a0*/  WARPSYNC.COLLECTIVE R15, `(.L_x_411) ;  /* 0x000000000f087348 */ /* 0x000fea0003c00000 */
[----:B------:R0:W1:Y:S02]  /*e5b0*/  SHFL.IDX P6, R14, R13, R12, R11 ;  /* 0x0000000c0d0e7389 */ /* 0x00006400000c000b */
[----:B01----:R-:W-:Y:S01]  /*e5c0*/  ENDCOLLECTIVE ;  /* 0x000000000000791b */ /* 0x003fe20003800000 */
.L_x_411:
[----:B------:R-:W-:Y:S05]  /*e5d0*/  BRA `(.L_x_412) ;  /* 0xffffffe800987947 */ /* 0x000fea000383ffff */
.L_x_366:
[----:B------:R-:W-:Y:S01]  /*e5e0*/  BSSY B0, `(.L_x_413) ;  /* 0x0000008000007945 */ /* 0x000fe20003800000 */
[----:B-----5:R-:W-:Y:S02]  /*e5f0*/  IMAD.MOV.U32 R13, RZ, RZ, R3 ;  /* 0x000000ffff0d7224 */ /* 0x020fe400078e0003 */
[----:B------:R-:W-:Y:S02]  /*e600*/  IMAD.MOV.U32 R12, RZ, RZ, 0x1 ;  /* 0x00000001ff0c7424 */ /* 0x000fe400078e00ff */
[----:B------:R-:W-:Y:S02]  /*e610*/  IMAD.MOV.U32 R11, RZ, RZ, RZ ;  /* 0x000000ffff0b7224 */ /* 0x000fe400078e00ff */
[----:B------:R-:W-:-:S07]  /*e620*/  IMAD.MOV.U32 R15, RZ, RZ, -0x1 ;  /* 0xffffffffff0f7424 */ /* 0x000fce00078e00ff */
[----:B0-----:R-:W-:Y:S05]  /*e630*/  WARPSYNC.COLLECTIVE R15, `(.L_x_414) ;  /* 0x000000000f087348 */ /* 0x001fea0003c00000 */
[----:B------:R1:W2:Y:S02]  /*e640*/  SHFL.UP P6, R14, R13, R12, R11 ;  /* 0x0400000c0d0e7389 */ /* 0x0002a400000c000b */
[----:B012---:R-:W-:Y:S01]  /*e650*/  ENDCOLLECTIVE ;  /* 0x000000000000791b */ /* 0x007fe20003800000 */
.L_x_414:
[----:B------:R-:W-:Y:S05]  /*e660*/  BSYNC B0 ;  /* 0x0000000000007941 */ /* 0x000fea0003800000 */
.L_x_413:
[----:B------:R-:W-:Y:S01]  /*e670*/  ISETP.NE.AND P0, PT, R8, RZ, PT ;  /* 0x000000ff0800720c */ /* 0x000fe20003f05270 */
        /* <DEDUP_REMOVED lines=9> */
.L_x_415:
        /* <DEDUP_REMOVED lines=8> */
.L_x_416:
        /* <DEDUP_REMOVED lines=8> */
.L_x_417:
        /* <DEDUP_REMOVED lines=8> */
.L_x_418:
        /* <DEDUP_REMOVED lines=8> */
.L_x_419:
[----:B------:R-:W-:Y:S05]  /*e910*/  BRA `(.L_x_420) ;  /* 0xffffffe800807947 */ /* 0x000fea000383ffff */
.L_x_368:
[----:B------:R-:W-:Y:S01]  /*e920*/  BSSY B0, `(.L_x_421) ;  /* 0x0000006000007945 */ /* 0x000fe20003800000 */
[----:B------:R-:W-:Y:S01]  /*e930*/  PLOP3.LUT P6, PT, P6, PT, PT, 0x8, 0x0 ;  /* 0x000000000000781c */ /* 0x000fe200037ce170 */
[----:B------:R-:W-:-:S12]  /*e940*/  IMAD.MOV.U32 R15, RZ, RZ, -0x1 ;  /* 0xffffffffff0f7424 */ /* 0x000fd800078e00ff */
[----:B0-----:R-:W-:Y:S05]  /*e950*/  WARPSYNC.COLLECTIVE R15, `(.L_x_422) ;  /* 0x000000000f087348 */ /* 0x001fea0003c00000 */
[----:B------:R-:W-:Y:S01]  /*e960*/  VOTE.ANY R14, PT, P6 ;  /* 0x00000000000e7806 */ /* 0x000fe200030e0100 */
[----:B0-----:R-:W-:Y:S06]  /*e970*/  ENDCOLLECTIVE ;  /* 0x000000000000791b */ /* 0x001fec0003800000 */
.L_x_422:
[----:B------:R-:W-:Y:S05]  /*e980*/  BSYNC B0 ;  /* 0x0000000000007941 */ /* 0x000fea0003800000 */
.L_x_421:
[----:B------:R-:W-:Y:S02]  /*e990*/  IMAD.MOV.U32 R7, RZ, RZ, R14 ;  /* 0x000000ffff077224 */ /* 0x000fe400078e000e */
[----:B------:R-:W-:Y:S02]  /*e9a0*/  IMAD.MOV.U32 R13, RZ, RZ, R3 ;  /* 0x000000ffff0d7224 */ /* 0x000fe400078e0003 */
[----:B------:R-:W0:Y:S01]  /*e9b0*/  POPC R5, R7 ;  /* 0x0000000700057309 */ /* 0x000e220000000000 */
[----:B------:R-:W-:Y:S02]  /*e9c0*/  IMAD.MOV.U32 R11, RZ, RZ, 0x1f ;  /* 0x0000001fff0b7424 */ /* 0x000fe400078e00ff */
[----:B------:R-:W-:Y:S02]  /*e9d0*/  IMAD.MOV.U32 R15, RZ, RZ, -0x1 ;  /* 0xffffffffff0f7424 */ /* 0x000fe400078e00ff */
[----:B0-----:R-:W-:-:S07]  /*e9e0*/  IMAD.MOV.U32 R12, RZ, RZ, R5 ;  /* 0x000000ffff0c7224 */ /* 0x001fce00078e0005 */
[----:B------:R-:W-:Y:S05]  /*e9f0*/  WARPSYNC.COLLECTIVE R15, `(.L_x_423) ;  /* 0x000000000f087348 */ /* 0x000fea0003c00000 */
[----:B------:R0:W1:Y:S02]  /*ea00*/  SHFL.IDX P6, R14, R13, R12, R11 ;  /* 0x0000000c0d0e7389 */ /* 0x00006400000c000b */
[----:B01----:R-:W-:Y:S01]  /*ea10*/  ENDCOLLECTIVE ;  /* 0x000000000000791b */ /* 0x003fe20003800000 */
.L_x_423:
[----:B------:R-:W-:Y:S01]  /*ea20*/  IMAD.MOV.U32 R17, RZ, RZ, R14 ;  /* 0x000000ffff117224 */ /* 0x000fe200078e000e */
[----:B------:R-:W-:Y:S06]  /*ea30*/  BRA `(.L_x_424) ;  /* 0xffffffe800707947 */ /* 0x000fec000383ffff */
.L_x_370:
[----:B------:R-:W-:Y:S01]  /*ea40*/  BSSY B0, `(.L_x_425) ;  /* 0x0000007000007945 */ /* 0x000fe20003800000 */
[----:B------:R-:W-:Y:S02]  /*ea50*/  IMAD.MOV.U32 R13, RZ, RZ, R2 ;  /* 0x000000ffff0d7224 */ /* 0x000fe400078e0002 */
[----:B------:R-:W-:Y:S02]  /*ea60*/  IMAD.MOV.U32 R11, RZ, RZ, 0x1f ;  /* 0x0000001fff0b7424 */ /* 0x000fe400078e00ff */
[----:B------:R-:W-:-:S07]  /*ea70*/  IMAD.MOV.U32 R15, RZ, RZ, -0x1 ;  /* 0xffffffffff0f7424 */ /* 0x000fce00078e00ff */
[----:B012---:R-:W-:Y:S05]  /*ea80*/  WARPSYNC.COLLECTIVE R15, `(.L_x_426) ;  /* 0x000000000f087348 */ /* 0x007fea0003c00000 */
[----:B------:R3:W4:Y:S02]  /*ea90*/  SHFL.IDX P6, R14, R13, R12, R11 ;  /* 0x0000000c0d0e7389 */ /* 0x00072400000c000b */
[----:B01234-:R-:W-:Y:S01]  /*eaa0*/  ENDCOLLECTIVE ;  /* 0x000000000000791b */ /* 0x01ffe20003800000 */
.L_x_426:
[----:B------:R-:W-:Y:S05]  /*eab0*/  BSYNC B0 ;  /* 0x0000000000007941 */ /* 0x000fea0003800000 */
.L_x_425:
[----:B------:R-:W-:Y:S05]  /*eac0*/  BRA `(.L_x_369) ;  /* 0xffffffe800687947 */ /* 0x000fea000383ffff */
.L_x_374:
[----:B0-----:R0:W1:Y:S02]  /*ead0*/  SYNCS.PHASECHK.TRANS64.TRYWAIT P0, [R0+URZ+0x34820], R3 ;  /* 0x03482003000075a7 */ /* 0x001064000800017f */
[----:B-1----:R-:W-:Y:S05]  /*eae0*/  @!P0 NANOSLEEP.SYNCS 0x989680 ;  /* 0x009896800000895d */ /* 0x002fea0003900000 */
[----:B------:R-:W1:Y:S02]  /*eaf0*/  @!P0 SYNCS.PHASECHK.TRANS64 P0, [R0+URZ+0x34820], R3 ;  /* 0x03482003000085a7 */ /* 0x000e64000800007f */
[----:B-1----:R-:W-:Y:S05]  /*eb00*/  @!P0 BRA `(.L_x_374) ;  /* 0xfffffffc00f08947 */ /* 0x002fea000383ffff */
[----:B------:R-:W-:Y:S05]  /*eb10*/  BRA `(.L_x_427) ;  /* 0xffffffec004c7947 */ /* 0x000fea000383ffff */
.L_x_375:
        /* <DEDUP_REMOVED lines=8> */
[----:B0-----:R-:W-:Y:S05]  /*eba0*/  WARPSYNC.COLLECTIVE R15, `(.L_x_429) ;  /* 0x000000000f087348 */ /* 0x001fea0003c00000 */
[----:B------:R1:W2:Y:S02]  /*ebb0*/  SHFL.IDX P6, R14, R13, R12, R11 ;  /* 0x0000000c0d0e7389 */ /* 0x0002a400000c000b */
[----:B012---:R-:W-:Y:S01]  /*ebc0*/  ENDCOLLECTIVE ;  /* 0x000000000000791b */ /* 0x007fe20003800000 */
.L_x_429:
[----:B------:R-:W-:Y:S05]  /*ebd0*/  BSYNC B0 ;  /* 0x0000000000007941 */ /* 0x000fea0003800000 */
.L_x_428:
[----:B------:R-:W-:Y:S05]  /*ebe0*/  BRA `(.L_x_430) ;  /* 0xffffffec00347947 */ /* 0x000fea000383ffff */
.L_x_378:
[----:B------:R-:W-:Y:S01]  /*ebf0*/  BSSY B1, `(.L_x_431) ;  /* 0x0000006000017945 */ /* 0x000fe20003800000 */
[----:B------:R-:W-:-:S07]  /*ec00*/  IMAD.MOV.U32 R15, RZ, RZ, -0x1 ;  /* 0xffffffffff0f7424 */ /* 0x000fce00078e00ff */
[----:B01----:R-:W-:Y:S05]  /*ec10*/  WARPSYNC.COLLECTIVE R15, `(.L_x_432) ;  /* 0x000000000f0c7348 */ /* 0x003fea0003c00000 */
[----:B------:R-:W-:Y:S02]  /*ec20*/  ELECT P6, UR62, PT ;  /* 0x00000000003e782f */ /* 0x000fe400038c0000 */
[----:B------:R-:W-:Y:S01]  /*ec30*/  MOV R14, UR62 ;  /* 0x0000003e000e7c02 */ /* 0x000fe20008000f00 */
[----:B01----:R-:W-:Y:S10]  /*ec40*/  ENDCOLLECTIVE ;  /* 0x000000000000791b */ /* 0x003ff40003800000 */
.L_x_432:
[----:B------:R-:W-:Y:S05]  /*ec50*/  BSYNC B1 ;  /* 0x0000000000017941 */ /* 0x000fea0003800000 */
.L_x_431:
[----:B------:R-:W-:Y:S05]  /*ec60*/  BRA `(.L_x_433) ;  /* 0xffffffec002c7947 */ /* 0x000fea000383ffff */
.L_x_380:
[----:B0-----:R0:W1:Y:S02]  /*ec70*/  SYNCS.PHASECHK.TRANS64.TRYWAIT P0, [R6+URZ], R5 ;  /* 0x00000005060075a7 */ /* 0x001064000800017f */
[----:B-1----:R-:W-:Y:S05]  /*ec80*/  @!P0 NANOSLEEP.SYNCS 0x989680 ;  /* 0x009896800000895d */ /* 0x002fea0003900000 */
[----:B------:R-:W1:Y:S02]  /*ec90*/  @!P0 SYNCS.PHASECHK.TRANS64 P0, [R6+URZ], R5 ;  /* 0x00000005060085a7 */ /* 0x000e64000800007f */
[----:B-1----:R-:W-:Y:S05]  /*eca0*/  @!P0 BRA `(.L_x_380) ;  /* 0xfffffffc00f08947 */ /* 0x002fea000383ffff */
[----:B------:R-:W-:Y:S05]  /*ecb0*/  BRA `(.L_x_434) ;  /* 0xffffffec00707947 */ /* 0x000fea000383ffff */
.L_x_381:
[----:B-1----:R1:W2:Y:S02]  /*ecc0*/  SYNCS.PHASECHK.TRANS64.TRYWAIT P0, [R7+URZ], R2 ;  /* 0x00000002070075a7 */ /* 0x0022a4000800017f */
[----:B--2---:R-:W-:Y:S05]  /*ecd0*/  @!P0 NANOSLEEP.SYNCS 0x989680 ;  /* 0x009896800000895d */ /* 0x004fea0003900000 */
[----:B------:R-:W2:Y:S02]  /*ece0*/  @!P0 SYNCS.PHASECHK.TRANS64 P0, [R7+URZ], R2 ;  /* 0x00000002070085a7 */ /* 0x000ea4000800007f */
[----:B--2---:R-:W-:Y:S05]  /*ecf0*/  @!P0 BRA `(.L_x_381) ;  /* 0xfffffffc00f08947 */ /* 0x004fea000383ffff */
[----:B------:R-:W-:Y:S05]  /*ed00*/  BRA `(.L_x_435) ;  /* 0xffffffec00647947 */ /* 0x000fea000383ffff */
.L_x_383:
[----:B--2---:R2:W3:Y:S02]  /*ed10*/  SYNCS.PHASECHK.TRANS64.TRYWAIT P0, [R4+URZ], R5 ;  /* 0x00000005040075a7 */ /* 0x0044e4000800017f */
[----:B---3--:R-:W-:Y:S05]  /*ed20*/  @!P0 NANOSLEEP.SYNCS 0x989680 ;  /* 0x009896800000895d */ /* 0x008fea0003900000 */
[----:B------:R-:W3:Y:S02]  /*ed30*/  @!P0 SYNCS.PHASECHK.TRANS64 P0, [R4+URZ], R5 ;  /* 0x00000005040085a7 */ /* 0x000ee4000800007f */
[----:B---3--:R-:W-:Y:S05]  /*ed40*/  @!P0 BRA `(.L_x_383) ;  /* 0xfffffffc00f08947 */ /* 0x008fea000383ffff */
[----:B------:R-:W-:Y:S05]  /*ed50*/  BRA `(.L_x_436) ;  /* 0xffffffec006c7947 */ /* 0x000fea000383ffff */
.L_x_437:
        /* <DEDUP_REMOVED lines=10> */
.L_x_11932:


//--------------------- .text._ZN7cutlass13device_kernelIN5flash11enable_sm90INS1_16FlashAttnFwdSm90INS1_25CollectiveMainloopFwdSm90ILi2EN4cute5tupleIJNS5_1CILi1EEES8_S8_EEENS6_IJNS7_ILi128EEESA_NS7_ILi192EEEEEELi128ENS_6half_tEfNS_4arch4Sm90ELb0ELb0ELb0ELb1ELb0ELb1ELb0ELb1ELb1ELb0ELb0ELb0EEENS1_21CollectiveEpilogueFwdINS6_IJSA_SA_SA_EEES9_SD_SF_Li256ELb1ELb0ELb0ELb0EEENS1_36VarlenDynamicPersistentTileSchedulerILi128ELi128ELi256ELi32ELb0ELb0ELb1ELb0ELb1ELb1EEEEEEEEEvNT_6ParamsE --------------------------
	.section	.text._ZN7cutlass13device_kernelIN5flash11enable_sm90INS1_16FlashAttnFwdSm90INS1_25CollectiveMainloopFwdSm90ILi2EN4cute5tupleIJNS5_1CILi1EEES8_S8_EEENS6_IJNS7_ILi128EEESA_NS7_ILi192EEEEEELi128ENS_6half_tEfNS_4arch4Sm90ELb0ELb0ELb0ELb1ELb0ELb1ELb0ELb1ELb1ELb0ELb0ELb0EEENS1_21CollectiveEpilogueFwdINS6_IJSA_SA_SA_EEES9_SD_SF_Li256ELb1ELb0ELb0ELb0EEENS1_36VarlenDynamicPersistentTileSchedulerILi128ELi128ELi256ELi32ELb0ELb0ELb1ELb0ELb1ELb1EEEEEEEEEvNT_6ParamsE,"ax",@progbits
	.align	128
.text._ZN7cutlass13device_kernelIN5flash11enable_sm90INS1_16FlashAttnFwdSm90INS1_25CollectiveMainloopFwdSm90ILi2EN4cute5tupleIJNS5_1CILi1EEES8_S8_EEENS6_IJNS7_ILi128EEESA_NS7_ILi192EEEEEELi128ENS_6half_tEfNS_4arch4Sm90ELb0ELb0ELb0ELb1ELb0ELb1ELb0ELb1ELb1ELb0ELb0ELb0EEENS1_21CollectiveEpilogueFwdINS6_IJSA_SA_SA_EEES9_SD_SF_Li256ELb1ELb0ELb0ELb0EEENS1_36VarlenDynamicPersistentTileSchedulerILi128ELi128ELi256ELi32ELb0ELb0ELb1ELb0ELb1ELb1EEEEEEEEEvNT_6ParamsE:
        .type           _ZN7cutlass13device_kernelIN5flash11enable_sm90INS1_16FlashAttnFwdSm90INS1_25CollectiveMainloopFwdSm90ILi2EN4cute5tupleIJNS5_1CILi1EEES8_S8_EEENS6_IJNS7_ILi128EEESA_NS7_ILi192EEEEEELi128ENS_6half_tEfNS_4arch4Sm90ELb0ELb0ELb0ELb1ELb0ELb1ELb0ELb1ELb1ELb0ELb0ELb0EEENS1_21CollectiveEpilogueFwdINS6_IJSA_SA_SA_EEES9_SD_SF_Li256ELb1ELb0ELb0ELb0EEENS1_36VarlenDynamicPersistentTileSchedulerILi128ELi128ELi256ELi32ELb0ELb0ELb1ELb0ELb1ELb1EEEEEEEEEvNT_6ParamsE,@function
        .size           _ZN7cutlass13device_kernelIN5flash11enable_sm90INS1_16FlashAttnFwdSm90INS1_25CollectiveMainloopFwdSm90ILi2EN4cute5tupleIJNS5_1CILi1EEES8_S8_EEENS6_IJNS7_ILi128EEESA_NS7_ILi192EEEEEELi128ENS_6half_tEfNS_4arch4Sm90ELb0ELb0ELb0ELb1ELb0ELb1ELb0ELb1ELb1ELb0ELb0ELb0EEENS1_21CollectiveEpilogueFwdINS6_IJSA_SA_SA_EEES9_SD_SF_Li256ELb1ELb0ELb0ELb0EEENS1_36VarlenDynamicPersistentTileSchedulerILi128ELi128ELi256ELi32ELb0ELb0ELb1ELb0ELb1ELb1EEEEEEEEEvNT_6ParamsE,(.L_x_11933 - _ZN7cutlass13device_kernelIN5flash11enable_sm90INS1_16FlashAttnFwdSm90INS1_25CollectiveMainloopFwdSm90ILi2EN4cute5tupleIJNS5_1CILi1EEES8_S8_EEENS6_IJNS7_ILi128EEESA_NS7_ILi192EEEEEELi128ENS_6half_tEfNS_4arch4Sm90ELb0ELb0ELb0ELb1ELb0ELb1ELb0ELb1ELb1ELb0ELb0ELb0EEENS1_21CollectiveEpilogueFwdINS6_IJSA_SA_SA_EEES9_SD_SF_Li256ELb1ELb0ELb0ELb0EEENS1_36VarlenDynamicPersistentTileSchedulerILi128ELi128ELi256ELi32ELb0ELb0ELb1ELb0ELb1ELb1EEEEEEEEEvNT_6ParamsE)
        .other          _ZN7cutlass13device_kernelIN5flash11enable_sm90INS1_16FlashAttnFwdSm90INS1_25CollectiveMainloopFwdSm90ILi2EN4cute5tupleIJNS5_1CILi1EEES8_S8_EEENS6_IJNS7_ILi128EEESA_NS7_ILi192EEEEEELi128ENS_6half_tEfNS_4arch4Sm90ELb0ELb0ELb0ELb1ELb0ELb1ELb0ELb1ELb1ELb0ELb0ELb0EEENS1_21CollectiveEpilogueFwdINS6_IJSA_SA_SA_EEES9_SD_SF_Li256ELb1ELb0ELb0ELb0EEENS1_36VarlenDynamicPersistentTileSchedulerILi128ELi128ELi256ELi32ELb0ELb0ELb1ELb0ELb1ELb1EEEEEEEEEvNT_6ParamsE,@"STO_CUDA_ENTRY STV_DEFAULT"
_ZN7cutlass13device_kernelIN5flash11enable_sm90INS1_16FlashAttnFwdSm90INS1_25CollectiveMainloopFwdSm90ILi2EN4cute5tupleIJNS5_1CILi1EEES8_S8_EEENS6_IJNS7_ILi128EEESA_NS7_ILi192EEEEEELi128ENS_6half_tEfNS_4arch4Sm90ELb0ELb0ELb0ELb1ELb0ELb1ELb0ELb1ELb1ELb0ELb0ELb0EEENS1_21CollectiveEpilogueFwdINS6_IJSA_SA_SA_EEES9_SD_SF_Li256ELb1ELb0ELb0ELb0EEENS1_36VarlenDynamicPersistentTileSchedulerILi128ELi128ELi256ELi32ELb0ELb0ELb1ELb0ELb1ELb1EEEEEEEEEvNT_6ParamsE:
[----:B------:R-:W0:Y:S02]  /*0000*/  LDC R1, c[0x0][0x28] ;  /* 0x00000a00ff017b82 */ /* 0x000e240000000800 */
[----:B0-----:R-:W-:Y:S01]  /*0010*/  VIADD R1, R1, 0xffffffb8 ;  /* 0xffffffb801017836 */ /* 0x001fe20000000000 */
[----:B------:R-:W0:Y:S01]  /*0020*/  S2R R3, SR_TID.X ;  /* 0x0000000000037919 */ /* 0x000e220000002100 */
[----:B------:R-:W-:Y:S01]  /*0030*/  ELECT P0, URZ, PT ;  /* 0x00000000003f782f */ /* 0x000fe20003800000 */
[----:B------:R-:W-:Y:S01]  /*0040*/  BSSY B0, `(.L_x_438) ;  /* 0x0000016000007945 */ /* 0x000fe20003800000 */
[----:B0-----:R-:W-:-:S05]  /*0050*/  SHF.R.U32.HI R0, RZ, 0x5, R3 ;  /* 0x00000005ff007819 */ /* 0x001fca0000011603 */
[----:B------:R-:W0:Y:S02]  /*0060*/  SHFL.IDX PT, R2, R0, RZ, 0x1f ;  /* 0x00001fff00027589 */ /* 0x000e2400000e0000 */
[----:B0-----:R-:W-:-:S13]  /*0070*/  ISETP.EQ.AND P0, PT, R2, RZ, P0 ;  /* 0x000000ff0200720c */ /* 0x001fda0000702270 */
[----:B------:R-:W-:Y:S05]  /*0080*/  @!P0 BRA `(.L_x_439) ;  /* 0x0000000000448947 */ /* 0x000fea0003800000 */
[----:B------:R-:W-:Y:S02]  /*0090*/  ULDC.64 UR4, c[0x0][0x198] ;  /* 0x0000660000047ab9 */ /* 0x000fe40000000a00 */
[----:B------:R-:W-:Y:S02]  /*00a0*/  UIADD3 UR6, UP0, UR4, 0x270, URZ ;  /* 0x0000027004067890 */ /* 0x000fe4000ff1e03f */
[----:B------:R-:W-:Y:S02]  /*00b0*/  UIADD3 UR8, UP1, UR4, 0x370, URZ ;  /* 0x0000037004087890 */ /* 0x000fe4000ff3e03f */
[----:B------:R-:W-:Y:S02]  /*00c0*/  UIADD3 UR10, UP2, UR4, 0x470, URZ ;  /* 0x00000470040a7890 */ /* 0x000fe4000ff5e03f */
[----:B------:R-:W-:Y:S02]  /*00d0*/  UIADD3 UR12, UP3, UR4, 0x570, URZ ;  /* 0x00000570040c7890 */ /* 0x000fe4000ff7e03f */
[----:B------:R-:W-:-:S02]  /*00e0*/  UIADD3 UR4, UP4, UR4, 0x670, URZ ;  /* 0x0000067004047890 */ /* 0x000fc4000ff9e03f */
[----:B------:R-:W-:Y:S02]  /*00f0*/  UIADD3.X UR7, URZ, UR5, URZ, UP0, !UPT ;  /* 0x000000053f077290 */ /* 0x000fe400087fe43f */
[----:B------:R-:W-:Y:S02]  /*0100*/  UIADD3.X UR9, URZ, UR5, URZ, UP1, !UPT ;  /* 0x000000053f097290 */ /* 0x000fe40008ffe43f */
[----:B------:R-:W-:Y:S02]  /*0110*/  UIADD3.X UR11, URZ, UR5, URZ, UP2, !UPT ;  /* 0x000000053f0b7290 */ /* 0x000fe400097fe43f */
[----:B------:R-:W-:Y:S02]  /*0120*/  UIADD3.X UR13, URZ, UR5, URZ, UP3, !UPT ;  /* 0x000000053f0d7290 */ /* 0x000fe40009ffe43f */
[----:B------:R-:W-:Y:S01]  /*0130*/  UIADD3.X UR5, URZ, UR5, URZ, UP4, !UPT ;  /* 0x000000053f057290 */ /* 0x000fe2000a7fe43f */
[----:B------:R0:W-:Y:S02]  /*0140*/  UTMACCTL.PF [UR6] ;  /* 0x00000000060079b9 */ /* 0x0001e40008040000 */
[----:B------:R0:W-:Y:S02]  /*0150*/  UTMACCTL.PF [UR8] ;  /* 0x00000000080079b9 */ /* 0x0001e40008040000 */
[----:B------:R0:W-:Y:S02]  /*0160*/  UTMACCTL.PF [UR10] ;  /* 0x000000000a0079b9 */ /* 0x0001e40008040000 */
[----:B------:R0:W-:Y:S02]  /*0170*/  UTMACCTL.PF [UR12] ;  /* 0x000000000c0079b9 */ /* 0x0001e40008040000 */
[----:B------:R0:W-:Y:S02]  /*0180*/  UTMACCTL.PF [UR4] ;  /* 0x00000000040079b9 */ /* 0x0001e40008040000 */
[----:B0-----:R-:W-:Y:S01]  /*0190*/  NOP ;  /* 0x0000000000007918 */ /* 0x001fe20000000000 */
.L_x_439:
[----:B------:R-:W-:Y:S05]  /*01a0*/  BSYNC B0 ;  /* 0x0000000000007941 */ /* 0x000fea0003800000 */
.L_x_438:
[----:B------:R-:W-:Y:S01]  /*01b0*/  VOTEU.ANY UP0, P0 ;  /* 0x00000000003f7886 */ /* 0x000fe20000000100 */
[----:B------:R-:W0:Y:S01]  /*01c0*/  SHFL.IDX PT, R2, R0, RZ, 0x1f ;  /* 0x00001fff00027589 */ /* 0x000e2200000e0000 */
[----:B------:R-:W-:Y:S01]  /*01d0*/  UMOV UR4, 0x1 ;  /* 0x0000000100047882 */ /* 0x000fe20000000000 */
[----:B------:R-:W-:Y:S01]  /*01e0*/  UMOV UR7, 0x100 ;  /* 0x0000010000077882 */ /* 0x000fe20000000000 */
[----:B------:R-:W-:Y:S01]  /*01f0*/  VOTEU.ANY UP1, P0 ;  /* 0x00000000003f7886 */ /* 0x000fe20000020100 */
[----:B------:R-:W1:Y:S01]  /*0200*/  @UP0 S2UR UR8, SR_CgaCtaId ;  /* 0x00000000000809c3 */ /* 0x000e620000008800 */
[----:B------:R-:W-:Y:S01]  /*0210*/  @UP0 UMOV UR6, 0x400 ;  /* 0x0000040000060882 */ /* 0x000fe20000000000 */
[----:B------:R-:W-:-:S04]  /*0220*/  @UP0 UIADD3 UR4, -UR4, 0x100000, URZ ;  /* 0x0010000004040890 */ /* 0x000fc8000fffe13f */
[----:B------:R-:W-:Y:S02]  /*0230*/  @UP0 USHF.L.U32 UR5, UR4, 0xb, URZ ;  /* 0x0000000b04050899 */ /* 0x000fe4000800063f */
[----:B------:R-:W-:Y:S01]  /*0240*/  @UP0 USHF.L.U32 UR4, UR4, 0x1, URZ ;  /* 0x0000000104040899 */ /* 0x000fe2000800063f */
[----:B0-----:R-:W-:Y:S02]  /*0250*/  ISETP.NE.AND P1, PT, R2, RZ, PT ;  /* 0x000000ff0200720c */ /* 0x001fe40003f25270 */
[----:B------:R-:W-:Y:S01]  /*0260*/  SHF.R.U32.HI R2, RZ, 0x7, R3 ;  /* 0x00000007ff027819 */ /* 0x000fe20000011603 */
[----:B-1----:R-:W-:Y:S02]  /*0270*/  @UP0 ULEA UR8, UR8, UR6, 0x18 ;  /* 0x0000000608080291 */ /* 0x002fe4000f8ec03f */
[----:B------:R-:W-:-:S04]  /*0280*/  @UP0 UIADD3 UR6, -UR7, 0x100000, URZ ;  /* 0x0010000007060890 */ /* 0x000fc8000fffe13f */
[----:B------:R-:W-:Y:S02]  /*0290*/  @UP0 USHF.L.U32 UR7, UR6, 0xb, URZ ;  /* 0x0000000b06070899 */ /* 0x000fe4000800063f */
[----:B------:R-:W-:Y:S01]  /*02a0*/  @UP0 USHF.L.U32 UR6, UR6, 0x1, URZ ;  /* 0x0000000106060899 */ /* 0x000fe2000800063f */
[----:B------:R-:W-:Y:S01]  /*02b0*/  VOTEU.ANY UP0, P0 ;  /* 0x00000000003f7886 */ /* 0x000fe20000000100 */
[----:B------:R-:W0:Y:S04]  /*02c0*/  SHFL.IDX PT, R2, R2, RZ, 0x1f ;  /* 0x00001fff02027589 */ /* 0x000e2800000e0000 */
[----:B------:R-:W1:Y:S02]  /*02d0*/  FENCE.VIEW.ASYNC.S ;  /* 0x00000000000073c6 */ /* 0x000e640000000000 */
[----:B-1----:R1:W2:Y:S04]  /*02e0*/  @UP0 SYNCS.EXCH.64 URZ, [UR8+0x34800], UR4 ;  /* 0x03480004083f05b2 */ /* 0x0022a80008000100 */
        /* <DEDUP_REMOVED lines=16> */
[----:B------:R4:W0:Y:S01]  /*03f0*/  SYNCS.EXCH.64 URZ, [UR8+0x34840], UR4 ;  /* 0x03484004083f75b2 */ /* 0x0008220008000100 */
[----:B------:R4:W0:Y:S01]  /*0400*/  SYNCS.EXCH.64 URZ, [UR8+0x34838], UR6 ;  /* 0x03483806083f75b2 */ /* 0x0008220008000100 */
[----:B------:R4:W0:Y:S02]  /*0410*/  SYNCS.EXCH.64 URZ, [UR8+0x34848], UR4 ;  /* 0x03484804083f75b2 */ /* 0x0008240008000100 */
[----:B----4-:R-:W-:Y:S01]  /*0420*/  NOP ;  /* 0x0000000000007918 */ /* 0x010fe20000000000 */
.L_x_440:
[----:B------:R-:W4:Y:S01]  /*0430*/  SHFL.IDX PT, R4, R0, RZ, 0x1f ;  /* 0x00001fff00047589 */ /* 0x000f2200000e0000 */
[----:B------:R-:W-:Y:S01]  /*0440*/  NOP ;  /* 0x0000000000007918 */ /* 0x000fe20000000000 */
[----:B----4-:R-:W-:-:S13]  /*0450*/  ISETP.NE.AND P0, PT, R4, RZ, PT ;  /* 0x000000ff0400720c */ /* 0x010fda0003f05270 */
        /* <DEDUP_REMOVED lines=19> */
.L_x_441:
[----:B------:R-:W4:Y:S01]  /*0590*/  SHFL.IDX PT, R4, R0, RZ, 0x1f ;  /* 0x00001fff00047589 */ /* 0x000f2200000e0000 */
[----:B------:R-:W-:Y:S01]  /*05a0*/  NOP ;  /* 0x0000000000007918 */ /* 0x000fe20000000000 */
[----:B----4-:R-:W-:-:S13]  /*05b0*/  ISETP.NE.AND P0, PT, R4, RZ, PT ;  /* 0x000000ff0400720c */ /* 0x010fda0003f05270 */
[----:B------:R-:W-:Y:S05]  /*05c0*/  @P0 BRA `(.L_x_442) ;  /* 0x0000000000380947 */ /* 0x000fea0003800000 */
[----:B-1----:R-:W1:Y:S01]  /*05d0*/  S2UR UR5, SR_CgaCtaId ;  /* 0x00000000000579c3 */ /* 0x002e620000008800 */
[----:B------:R-:W-:Y:S01]  /*05e0*/  UMOV UR4, 0x400 ;  /* 0x0000040000047882 */ /* 0x000fe20000000000 */
[----:B------:R-:W-:Y:S01]  /*05f0*/  UMOV UR7, 0x1 ;  /* 0x0000000100077882 */ /* 0x000fe20000000000 */
[----:B------:R-:W-:Y:S01]  /*0600*/  ELECT P0, URZ, PT ;  /* 0x00000000003f782f */ /* 0x000fe20003800000 */
[----:B-1----:R-:W-:Y:S02]  /*0610*/  ULEA UR6, UR5, UR4, 0x18 ;  /* 0x0000000405067291 */ /* 0x002fe4000f8ec03f */
[----:B------:R-:W-:-:S04]  /*0620*/  UIADD3 UR4, -UR7, 0x100000, URZ ;  /* 0x0010000007047890 */ /* 0x000fc8000fffe13f */
[----:B------:R-:W-:Y:S02]  /*0630*/  USHF.L.U32 UR5, UR4, 0xb, URZ ;  /* 0x0000000b04057899 */ /* 0x000fe4000800063f */
[----:B------:R-:W-:Y:S01]  /*0640*/  USHF.L.U32 UR4, UR4, 0x1, URZ ;  /* 0x0000000104047899 */ /* 0x000fe2000800063f */
[----:B------:R-:W1:Y:S11]  /*0650*/  FENCE.VIEW.ASYNC.S ;  /* 0x00000000000073c6 */ /* 0x000e760000000000 */
[----:B-1----:R4:W1:Y:S01]  /*0660*/  SYNCS.EXCH.64 URZ, [UR6+0x34870], UR4 ;  /* 0x03487004063f75b2 */ /* 0x0028620008000100 */
[----:B------:R4:W0:Y:S01]  /*0670*/  SYNCS.EXCH.64 URZ, [UR6+0x34880], UR4 ;  /* 0x03488004063f75b2 */ /* 0x0008220008000100 */
[----:B------:R4:W0:Y:S01]  /*0680*/  SYNCS.EXCH.64 URZ, [UR6+0x34878], UR4 ;  /* 0x03487804063f75b2 */ /* 0x0008220008000100 */
[----:B------:R4:W0:Y:S02]  /*0690*/  SYNCS.EXCH.64 URZ, [UR6+0x34888], UR4 ;  /* 0x03488804063f75b2 */ /* 0x0008240008000100 */
[----:B----4-:R-:W-:Y:S01]  /*06a0*/  NOP ;  /* 0x0000000000007918 */ /* 0x010fe20000000000 */
.L_x_442:
        /* <DEDUP_REMOVED lines=22> */
.L_x_443:
        /* <DEDUP_REMOVED lines=22> */
.L_x_444:
[----:B0-----:R-:W-:Y:S01]  /*0970*/  ISETP.NE.AND P0, PT, R2, RZ, PT ;  /* 0x000000ff0200720c */ /* 0x001fe20003f05270 */
[----:B------:R-:W-:Y:S01]  /*0980*/  IMAD.MOV.U32 R2, RZ, RZ, 0x1 ;  /* 0x00000001ff027424 */ /* 0x000fe200078e00ff */
[----:B------:R-:W-:Y:S01]  /*0990*/  NOP ;  /* 0x0000000000007918 */ /* 0x000fe20000000000 */
[----:B------:R-:W-:Y:S01]  /*09a0*/  ULDC.64 UR36, c[0x0][0x208] ;  /* 0x0000820000247ab9 */ /* 0x000fe20000000a00 */
[----:B------:R-:W-:Y:S02]  /*09b0*/  BSSY B7, `(.L_x_445) ;  /* 0x0001cdf000077945 */ /* 0x000fe40003800000 */
[----:B------:R-:W-:-:S05]  /*09c0*/  SEL R2, R2, 0x2, !P0 ;  /* 0x0000000202027807 */ /* 0x000fca0004000000 */
[----:B------:R0:W-:Y:S01]  /*09d0*/  STL [R1+0x38], R2 ;  /* 0x0000380201007387 */ /* 0x0001e20000100800 */
[----:B-123--:R-:W-:Y:S06]  /*09e0*/  BAR.SYNC.DEFER_BLOCKING 0x0 ;  /* 0x0000000000007b1d */ /* 0x00efec0000010000 */
[----:B------:R-:W-:Y:S05]  /*09f0*/  @!P0 BRA `(.L_x_446) ;  /* 0x0000016c00ec8947 */ /* 0x000fea0003800000 */
.L_x_447:
        /* <DEDUP_REMOVED lines=8> */
[----:B-1----:R-:W-:-:S06]  /*0a80*/  ULEA UR4, UR5, UR4, 0x18 ;  /* 0x0000000405047291 */ /* 0x002fcc000f8ec03f */
[----:B0-----:R-:W-:Y:S01]  /*0a90*/  MOV R2, UR4 ;  /* 0x0000000400027c02 */ /* 0x001fe20008000f00 */
[----:B------:R-:W-:-:S04]  /*0aa0*/  ULDC UR4, c[0x0][0xc14] ;  /* 0x0003050000047ab9 */ /* 0x000fc80000000800 */
[----:B------:R-:W0:Y:S01]  /*0ab0*/  LDS.128 R148, [R2+0x348d0] ;  /* 0x0348d00002947984 */ /* 0x000e220000000c00 */
[----:B------:R-:W-:Y:S06]  /*0ac0*/  BAR.ARV 0x4, 0x120 ;  /* 0x0104800000007b1d */ /* 0x000fec0000002000 */
[----:B0-----:R-:W-:-:S13]  /*0ad0*/  ISETP.GE.AND P0, PT, R151, UR4, PT ;  /* 0x0000000497007c0c */ /* 0x001fda000bf06270 */
[----:B------:R-:W-:Y:S05]  /*0ae0*/  @P0 BRA `(.L_x_448) ;  /* 0x000001cc002c0947 */ /* 0x000fea0003800000 */
[----:B------:R-:W2:Y:S01]  /*0af0*/  LDL.LU R12, [R1+0x38] ;  /* 0x00003800010c7983 */ /* 0x000ea20000300800 */
[----:B------:R-:W-:Y:S01]  /*0b00*/  VIADD R224, R3, 0xffffff80 ;  /* 0xffffff8003e07836 */ /* 0x000fe20000000000 */
[----:B------:R-:W-:Y:S01]  /*0b10*/  MOV R18, RZ ;  /* 0x000000ff00127202 */ /* 0x000fe20000000f00 */
[----:B------:R-:W-:Y:S02]  /*0b20*/  VIADD R209, R2, 0x10400 ;  /* 0x0001040002d17836 */ /* 0x000fe40000000000 */
[----:B------:R-:W-:Y:S01]  /*0b30*/  IMAD.MOV.U32 R222, RZ, RZ, -0x2 ;  /* 0xfffffffeffde7424 */ /* 0x000fe200078e00ff */
[----:B------:R-:W-:Y:S01]  /*0b40*/  SHF.R.S32.HI R3, RZ, 0x1f, R224 ;  /* 0x0000001fff037819 */ /* 0x000fe200000114e0 */
[----:B------:R-:W-:Y:S02]  /*0b50*/  IMAD.MOV.U32 R205, RZ, RZ, RZ ;  /* 0x000000ffffcd7224 */ /* 0x000fe400078e00ff */
[----:B------:R-:W-:Y:S01]  /*0b60*/  IMAD.MOV.U32 R186, RZ, RZ, RZ ;  /* 0x000000ffffba7224 */ /* 0x000fe200078e00ff */
[CC--:B------:R-:W-:Y:S01]  /*0b70*/  LEA.HI R5, R3.reuse, R224.reuse, RZ, 0x7 ;  /* 0x000000e003057211 */ /* 0x0c0fe200078f38ff */
[----:B------:R-:W-:Y:S01]  /*0b80*/  IMAD.MOV.U32 R194, RZ, RZ, RZ ;  /* 0x000000ffffc27224 */ /* 0x000fe200078e00ff */
[----:B------:R-:W-:Y:S01]  /*0b90*/  LEA.HI R0, R3, R224, RZ, 0x4 ;  /* 0x000000e003007211 */ /* 0x000fe200078f20ff */
[----:B------:R-:W-:Y:S01]  /*0ba0*/  IMAD.MOV.U32 R192, RZ, RZ, RZ ;  /* 0x000000ffffc07224 */ /* 0x000fe200078e00ff */
[----:B------:R-:W-:-:S02]  /*0bb0*/  LOP3.LUT R7, R5, 0xffffff80, RZ, 0xc0, !PT ;  /* 0xffffff8005077812 */ /* 0x000fc400078ec0ff */
[----:B------:R-:W-:Y:S02]  /*0bc0*/  SHF.R.S32.HI R9, RZ, 0x4, R0 ;  /* 0x00000004ff097819 */ /* 0x000fe40000011400 */
[----:B------:R-:W-:Y:S01]  /*0bd0*/  LEA.HI R190, R3, R224, RZ, 0x5 ;  /* 0x000000e003be7211 */ /* 0x000fe200078f28ff */
[----:B------:R-:W-:Y:S01]  /*0be0*/  IMAD.IADD R212, R224, 0x1, -R7 ;  /* 0x00000001e0d47824 */ /* 0x000fe200078e0a07 */
[C---:B------:R-:W-:Y:S02]  /*0bf0*/  LOP3.LUT R7, R0.reuse, 0x3fffff0, RZ, 0xc0, !PT ;  /* 0x03fffff000077812 */ /* 0x040fe400078ec0ff */
[----:B------:R-:W-:Y:S02]  /*0c00*/  LEA.HI R4, R0, R9, RZ, 0x1 ;  /* 0x0000000900047211 */ /* 0x000fe400078f08ff */
[----:B------:R-:W-:Y:S01]  /*0c10*/  SHF.R.S32.HI R11, RZ, 0x1f, R212 ;  /* 0x0000001fff0b7819 */ /* 0x000fe200000114d4 */
[----:B------:R-:W-:Y:S01]  /*0c20*/  IMAD.IADD R7, R224, 0x1, -R7 ;  /* 0x00000001e0077824 */ /* 0x000fe200078e0a07 */
[----:B------:R-:W-:-:S02]  /*0c30*/  LOP3.LUT R4, R4, 0x1ffffffe, RZ, 0xc0, !PT ;  /* 0x1ffffffe04047812 */ /* 0x000fc400078ec0ff */
[----:B------:R-:W-:Y:S02]  /*0c40*/  SHF.R.S32.HI R190, RZ, 0x5, R190 ;  /* 0x00000005ffbe7819 */ /* 0x000fe400000114be */
[----:B------:R-:W-:Y:S02]  /*0c50*/  LEA.HI R0, R11, R212, RZ, 0x2 ;  /* 0x000000d40b007211 */ /* 0x000fe400078f10ff */
[----:B------:R-:W-:Y:S02]  /*0c60*/  IADD3 R4, R9, -R4, RZ ;  /* 0x8000000409047210 */ /* 0x000fe40007ffe0ff */
[----:B------:R-:W-:Y:S02]  /*0c70*/  LEA R7, R190, R7, 0x4 ;  /* 0x00000007be077211 */ /* 0x000fe400078e20ff */
[--C-:B------:R-:W-:Y:S02]  /*0c80*/  SHF.R.S32.HI R6, RZ, 0x2, R0.reuse ;  /* 0x00000002ff067819 */ /* 0x100fe40000011400 */
[----:B------:R-:W-:Y:S01]  /*0c90*/  SHF.R.S32.HI R9, RZ, 0x1f, R0 ;  /* 0x0000001fff097819 */ /* 0x000fe20000011400 */
[----:B------:R-:W-:Y:S01]  /*0ca0*/  IMAD R221, R7, 0x8, R4 ;  /* 0x0000000807dd7824 */ /* 0x000fe200078e0204 */
[----:B------:R-:W-:-:S02]  /*0cb0*/  LOP3.LUT R13, R0, 0x7ffffffc, RZ, 0xc0, !PT ;  /* 0x7ffffffc000d7812 */ /* 0x000fc400078ec0ff */
[----:B------:R-:W-:Y:S01]  /*0cc0*/  LEA.HI R0, R3, R224, RZ, 0x2 ;  /* 0x000000e003007211 */ /* 0x000fe200078f10ff */
[----:B------:R-:W-:Y:S01]  /*0cd0*/  IMAD.SHL.U32 R221, R221, 0x8, RZ ;  /* 0x00000008dddd7824 */ /* 0x000fe200078e00ff */
[----:B------:R-:W-:Y:S01]  /*0ce0*/  LEA.HI R9, R9, R6, RZ, 0x3 ;  /* 0x0000000609097211 */ /* 0x000fe200078f18ff */
[----:B------:R-:W-:Y:S01]  /*0cf0*/  IMAD.IADD R13, R212, 0x1, -R13 ;  /* 0x00000001d40d7824 */ /* 0x000fe200078e0a0d */
[----:B------:R-:W-:Y:S02]  /*0d00*/  LOP3.LUT R7, R0, 0xfffffffc, RZ, 0xc0, !PT ;  /* 0xfffffffc00077812 */ /* 0x000fe400078ec0ff */
[--C-:B------:R-:W-:Y:S01]  /*0d10*/  SHF.R.S32.HI R19, RZ, 0x2, R0.reuse ;  /* 0x00000002ff137819 */ /* 0x100fe20000011400 */
[----:B------:R-:W-:Y:S01]  /*0d20*/  IMAD R222, R13, R222, 0x80 ;  /* 0x000000800dde7424 */ /* 0x000fe200078e02de */
[----:B------:R-:W-:Y:S01]  /*0d30*/  SHF.R.S32.HI R4, RZ, 0x1f, R0 ;  /* 0x0000001fff047819 */ /* 0x000fe20000011400 */
[----:B------:R-:W-:Y:S01]  /*0d40*/  IMAD.IADD R208, R224, 0x1, -R7 ;  /* 0x00000001e0d07824 */ /* 0x000fe200078e0a07 */
[----:B------:R-:W-:-:S02]  /*0d50*/  IADD3 R204, R19, 0x40, RZ ;  /* 0x0000004013cc7810 */ /* 0x000fc40007ffe0ff */
[----:B------:R-:W-:Y:S01]  /*0d60*/  LEA.HI R4, R4, R19, RZ, 0x3 ;  /* 0x0000001304047211 */ /* 0x000fe200078f18ff */
[----:B------:R-:W-:Y:S01]  /*0d70*/  IMAD.SHL.U32 R22, R208, 0x8, RZ ;  /* 0x00000008d0167824 */ /* 0x000fe200078e00ff */
[----:B------:R-:W-:Y:S01]  /*0d80*/  SHF.R.S32.HI R7, RZ, 0x1f, R204 ;  /* 0x0000001fff077819 */ /* 0x000fe200000114cc */
[----:B------:R-:W-:Y:S01]  /*0d90*/  IMAD.SHL.U32 R187, R204, 0x40, RZ ;  /* 0x00000040ccbb7824 */ /* 0x000fe200078e00ff */
[----:B------:R-:W-:Y:S01]  /*0da0*/  LOP3.LUT R4, R4, 0xfffffff8, RZ, 0xc0, !PT ;  /* 0xfffffff804047812 */ /* 0x000fe200078ec0ff */
[C---:B------:R-:W-:Y:S01]  /*0db0*/  VIADD R184, R22.reuse, 0x20 ;  /* 0x0000002016b87836 */ /* 0x040fe20000000000 */
[----:B------:R-:W-:Y:S02]  /*0dc0*/  IADD3 R185, R22, 0x40, RZ ;  /* 0x0000004016b97810 */ /* 0x000fe40007ffe0ff */
[----:B------:R-:W-:Y:S01]  /*0dd0*/  LEA.HI R7, R7, R204, RZ, 0x3 ;  /* 0x000000cc07077211 */ /* 0x000fe200078f18ff */
[----:B------:R-:W-:Y:S01]  /*0de0*/  IMAD.IADD R211, R19, 0x1, -R4 ;  /* 0x0000000113d37824 */ /* 0x000fe200078e0a04 */
[----:B------:R-:W-:-:S02]  /*0df0*/  SHF.R.S32.HI R0, RZ, 0x1f, R185 ;  /* 0x0000001fff007819 */ /* 0x000fc400000114b9 */
[----:B------:R-:W-:Y:S01]  /*0e00*/  LOP3.LUT R9, R9, 0xfffffff8, RZ, 0xc0, !PT ;  /* 0xfffffff809097812 */ /* 0x000fe200078ec0ff */
[----:B------:R-:W-:Y:S01]  /*0e10*/  IMAD.SHL.U32 R7, R7, 0x40, RZ ;  /* 0x0000004007077824 */ /* 0x000fe200078e00ff */
[----:B------:R-:W-:Y:S01]  /*0e20*/  SHF.R.S32.HI R220, RZ, 0x7, R5 ;  /* 0x00000007ffdc7819 */ /* 0x000fe20000011405 */
[----:B------:R-:W-:Y:S01]  /*0e30*/  IMAD.SHL.U32 R189, R211, 0x40, RZ ;  /* 0x00000040d3bd7824 */ /* 0x000fe200078e00ff */
[----:B------:R-:W-:Y:S02]  /*0e40*/  LEA.HI R4, R0, R185, RZ, 0x6 ;  /* 0x000000b900047211 */ /* 0x000fe400078f30ff */
[----:B------:R-:W-:Y:S02]  /*0e50*/  IADD3 R6, R6, -R9, RZ ;  /* 0x8000000906067210 */ /* 0x000fe40007ffe0ff */
[----:B------:R-:W-:Y:S02]  /*0e60*/  SHF.R.S32.HI R9, RZ, 0x1f, R184 ;  /* 0x0000001fff097819 */ /* 0x000fe400000114b8 */
[----:B------:R-:W-:-:S02]  /*0e70*/  LEA.HI R11, R11, R212, RZ, 0x5 ;  /* 0x000000d40b0b7211 */ /* 0x000fc400078f28ff */
[----:B------:R-:W-:Y:S02]  /*0e80*/  LEA.HI R5, R5, R220, RZ, 0x1 ;  /* 0x000000dc05057211 */ /* 0x000fe400078f08ff */
[----:B------:R-:W-:Y:S01]  /*0e90*/  LOP3.LUT R193, R7, 0xfffffe00, RZ, 0xc0, !PT ;  /* 0xfffffe0007c17812 */ /* 0x000fe200078ec0ff */
[----:B------:R-:W-:Y:S01]  /*0ea0*/  IMAD.SHL.U32 R7, R4, 0x80, RZ ;  /* 0x0000008004077824 */ /* 0x000fe200078e00ff */
[----:B------:R-:W-:Y:S02]  /*0eb0*/  LOP3.LUT R189, R189, 0x1c0, RZ, 0xc0, !PT ;  /* 0x000001c0bdbd7812 */ /* 0x000fe400078ec0ff */
[----:B------:R-:W-:Y:S02]  /*0ec0*/  LEA.HI R216, R0, R185, RZ, 0x3 ;  /* 0x000000b900d87211 */ /* 0x000fe400078f18ff */
[----:B------:R-:W-:Y:S02]  /*0ed0*/  LEA.HI R210, R9, R184, RZ, 0x3 ;  /* 0x000000b809d27211 */ /* 0x000fe400078f18ff */
[----:B------:R-:W-:-:S02]  /*0ee0*/  SHF.R.S32.HI R11, RZ, 0x5, R11 ;  /* 0x00000005ff0b7819 */ /* 0x000fc4000001140b */
[----:B------:R-:W-:Y:S02]  /*0ef0*/  LOP3.LUT R187, R187, 0x1c0, RZ, 0xc0, !PT ;  /* 0x000001c0bbbb7812 */ /* 0x000fe400078ec0ff */
[----:B------:R-:W-:Y:S01]  /*0f00*/  LEA.HI R9, R9, R184, RZ, 0x6 ;  /* 0x000000b809097211 */ /* 0x000fe200078f30ff */
[----:B------:R-:W-:Y:S01]  /*0f10*/  IMAD R6, R11, 0x10, R6 ;  /* 0x000000100b067824 */ /* 0x000fe200078e0206 */
[----:B------:R-:W-:Y:S02]  /*0f20*/  LOP3.LUT R5, R5, 0x3fffffe, RZ, 0xc0, !PT ;  /* 0x03fffffe05057812 */ /* 0x000fe400078ec0ff */
[----:B------:R-:W-:Y:S02]  /*0f30*/  SHF.R.U32.HI R191, RZ, 0x3, R189 ;  /* 0x00000003ffbf7819 */ /* 0x000fe400000116bd */
[----:B------:R-:W-:Y:S02]  /*0f40*/  LOP3.LUT R4, R189, 0x38, R216, 0xf8, !PT ;  /* 0x00000038bd047812 */ /* 0x000fe400078ef8d8 */
[----:B------:R-:W-:-:S02]  /*0f50*/  LOP3.LUT R7, R7, 0xffffe000, RZ, 0xc0, !PT ;  /* 0xffffe00007077812 */ /* 0x000fc400078ec0ff */
[----:B------:R-:W-:Y:S02]  /*0f60*/  SHF.R.U32.HI R219, RZ, 0x3, R187 ;  /* 0x00000003ffdb7819 */ /* 0x000fe400000116bb */
[----:B------:R-:W-:Y:S02]  /*0f70*/  SHF.L.U32 R9, R9, 0x7, RZ ;  /* 0x0000000709097819 */ /* 0x000fe400000006ff */
[----:B------:R-:W-:Y:S02]  /*0f80*/  LOP3.LUT R8, R187, 0x38, R210, 0xf8, !PT ;  /* 0x00000038bb087812 */ /* 0x000fe400078ef8d2 */
[----:B------:R-:W-:Y:S02]  /*0f90*/  IADD3 R5, R220, -R5, RZ ;  /* 0x80000005dc057210 */ /* 0x000fe40007ffe0ff */
[----:B------:R-:W-:Y:S02]  /*0fa0*/  LOP3.LUT R11, R4, R191, RZ, 0x3c, !PT ;  /* 0x000000bf040b7212 */ /* 0x000fe400078e3cff */
[----:B------:R-:W-:Y:S01]  /*0fb0*/  LEA R4, R190, R7, 0x9 ;  /* 0x00000007be047211 */ /* 0x000fe200078e48ff */
[----:B------:R-:W-:Y:S01]  /*0fc0*/  IMAD R223, R5, 0x40, R6 ;  /* 0x0000004005df7824 */ /* 0x000fe200078e0206 */
[----:B------:R-:W-:-:S02]  /*0fd0*/  LOP3.LUT R0, R189, 0x38, R210, 0xf8, !PT ;  /* 0x00000038bd007812 */ /* 0x000fc400078ef8d2 */
[----:B------:R-:W-:Y:S02]  /*0fe0*/  LOP3.LUT R10, R187, 0x38, R216, 0xf8, !PT ;  /* 0x00000038bb0a7812 */ /* 0x000fe400078ef8d8 */
[----:B------:R-:W-:Y:S02]  /*0ff0*/  LOP3.LUT R9, R9, 0xffffe000, RZ, 0xc0, !PT ;  /* 0xffffe00009097812 */ /* 0x000fe400078ec0ff */
[----:B------:R-:W-:Y:S02]  /*1000*/  LOP3.LUT R8, R8, R219, RZ, 0x3c, !PT ;  /* 0x000000db08087212 */ /* 0x000fe400078e3cff */
[----:B------:R-:W-:Y:S02]  /*1010*/  LEA.HI R3, R3, R224, RZ, 0x3 ;  /* 0x000000e003037211 */ /* 0x000fe400078f18ff */
[----:B------:R-:W-:Y:S02]  /*1020*/  IADD3 R6, R4, R11, RZ ;  /* 0x0000000b04067210 */ /* 0x000fe40007ffe0ff */
[----:B------:R-:W-:-:S02]  /*1030*/  LOP3.LUT R0, R0, R191, RZ, 0x3c, !PT ;  /* 0x000000bf00007212 */ /* 0x000fc400078e3cff */
[----:B------:R-:W-:Y:S02]  /*1040*/  LOP3.LUT R10, R10, R219, RZ, 0x3c, !PT ;  /* 0x000000db0a0a7212 */ /* 0x000fe400078e3cff */
[----:B------:R-:W-:Y:S01]  /*1050*/  IADD3 R8, R8, R9, R193 ;  /* 0x0000000908087210 */ /* 0x000fe20007ffe0c1 */
[----:B------:R-:W-:Y:S01]  /*1060*/  IMAD R9, R190, 0x200, R9 ;  /* 0x00000200be097824 */ /* 0x000fe200078e0209 */
[----:B------:R-:W-:Y:S02]  /*1070*/  LOP3.LUT R5, R3, 0x1ffffff8, RZ, 0xc0, !PT ;  /* 0x1ffffff803057812 */ /* 0x000fe400078ec0ff */
[----:B------:R-:W-:Y:S01]  /*1080*/  LOP3.LUT R4, R187, 0x38, R22, 0xf8, !PT ;  /* 0x00000038bb047812 */ /* 0x000fe200078ef816 */
[----:B------:R-:W-:Y:S01]  /*1090*/  IMAD.IADD R0, R9, 0x1, R0 ;  /* 0x0000000109007824 */ /* 0x000fe200078e0200 */
[----:B------:R-:W-:Y:S02]  /*10a0*/  IADD3 R10, R10, R7, R193 ;  /* 0x000000070a0a7210 */ /* 0x000fe40007ffe0c1 */
[----:B------:R-:W-:Y:S01]  /*10b0*/  IADD3 R5, R224, -R5, RZ ;  /* 0x80000005e0057210 */ /* 0x000fe20007ffe0ff */
[----:B------:R-:W-:Y:S01]  /*10c0*/  IMAD R218, R0, 0x2, R209 ;  /* 0x0000000200da7824 */ /* 0x000fe200078e02d1 */
[----:B------:R-:W-:Y:S01]  /*10d0*/  LOP3.LUT R4, R193, R4, R219, 0xf6, !PT ;  /* 0x00000004c1047212 */ /* 0x000fe200078ef6db */
[----:B------:R-:W-:Y:S01]  /*10e0*/  IMAD R213, R10, 0x2, R209 ;  /* 0x000000020ad57824 */ /* 0x000fe200078e02d1 */
[----:B------:R-:W-:Y:S01]  /*10f0*/  SHF.R.S32.HI R196, RZ, 0x3, R3 ;  /* 0x00000003ffc47819 */ /* 0x000fe20000011403 */
[----:B------:R-:W-:Y:S01]  /*1100*/  IMAD.SHL.U32 R195, R5, 0x8, RZ ;  /* 0x0000000805c37824 */ /* 0x000fe200078e00ff */
[----:B------:R-:W-:Y:S01]  /*1110*/  SHF.L.U32 R16, R208, 0x2, RZ ;  /* 0x00000002d0107819 */ /* 0x000fe200000006ff */
[----:B------:R-:W-:Y:S01]  /*1120*/  IMAD R217, R4, 0x2, R209 ;  /* 0x0000000204d97824 */ /* 0x000fe200078e02d1 */
[----:B------:R-:W-:-:S02]  /*1130*/  SHF.R.S32.HI R210, RZ, 0x3, R210 ;  /* 0x00000003ffd27819 */ /* 0x000fc400000114d2 */
[----:B------:R-:W-:Y:S02]  /*1140*/  SHF.R.S32.HI R216, RZ, 0x3, R216 ;  /* 0x00000003ffd87819 */ /* 0x000fe400000114d8 */
[-C--:B------:R-:W-:Y:S02]  /*1150*/  LEA R214, R8, R209.reuse, 0x1 ;  /* 0x000000d108d67211 */ /* 0x080fe400078e08ff */
[----:B------:R-:W-:Y:S02]  /*1160*/  LEA R215, R6, R209, 0x1 ;  /* 0x000000d106d77211 */ /* 0x000fe400078e08ff */
[----:B--2---:R-:W-:-:S07]  /*1170*/  LOP3.LUT R188, R12, 0x1, RZ, 0xfc, !PT ;  /* 0x000000010cbc7812 */ /* 0x004fce00078efcff */
.L_x_659:
[----:B0--3-5:R-:W0:Y:S01]  /*1180*/  LDC.64 R4, c[0x0][0xc60] ;  /* 0x00031800ff047b82 */ /* 0x029e220000000a00 */
[----:B------:R-:W-:Y:S01]  /*1190*/  ULDC.64 UR4, c[0x0][0xa28] ;  /* 0x00028a0000047ab9 */ /* 0x000fe20000000a00 */
[----:B------:R-:W-:Y:S01]  /*11a0*/  ULDC.64 UR8, c[0x0][0xa18] ;  /* 0x0002860000087ab9 */ /* 0x000fe20000000a00 */
[----:B------:R-:W-:Y:S01]  /*11b0*/  ULDC.64 UR6, c[0x0][0xa08] ;  /* 0x0002820000067ab9 */ /* 0x000fe20000000a00 */
[----:B0-----:R-:W-:-:S05]  /*11c0*/  IMAD.WIDE R4, R151, 0x4, R4 ;  /* 0x0000000497047825 */ /* 0x001fca00078e0204 */
[----:B--2---:R-:W2:Y:S01]  /*11d0*/  LDG.E R201, desc[UR36][R4.64] ;  /* 0x0000002404c97981 */ /* 0x004ea2000c1e1900 */
[----:B------:R-:W-:Y:S01]  /*11e0*/  ISETP.NE.U32.AND P2, PT, RZ, UR4, PT ;  /* 0x00000004ff007c0c */ /* 0x000fe2000bf45070 */
[----:B------:R-:W-:Y:S01]  /*11f0*/  IMAD.MOV.U32 R3, RZ, RZ, RZ ;  /* 0x000000ffff037224 */ /* 0x000fe200078e00ff */
[----:B------:R-:W-:Y:S02]  /*1200*/  ISETP.NE.U32.AND P1, PT, RZ, UR8, PT ;  /* 0x00000008ff007c0c */ /* 0x000fe4000bf25070 */
[----:B------:R-:W-:Y:S02]  /*1210*/  ISETP.NE.AND.EX P2, PT, RZ, UR5, PT, P2 ;  /* 0x00000005ff007c0c */ /* 0x000fe4000bf45320 */
[----:B------:R-:W-:Y:S02]  /*1220*/  ISETP.NE.AND.EX P1, PT, RZ, UR9, PT, P1 ;  /* 0x00000009ff007c0c */ /* 0x000fe4000bf25310 */
[----:B------:R-:W-:Y:S02]  /*1230*/  ISETP.NE.U32.AND P0, PT, RZ, UR6, PT ;  /* 0x00000006ff007c0c */ /* 0x000fe4000bf05070 */
[----:B------:R-:W-:-:S02]  /*1240*/  MOV R31, RZ ;  /* 0x000000ff001f7202 */ /* 0x000fc40000000f00 */
[----:B------:R-:W-:Y:S02]  /*1250*/  ISETP.NE.AND.EX P0, PT, RZ, UR7, PT, P0 ;  /* 0x00000007ff007c0c */ /* 0x000fe4000bf05300 */
[----:B--2---:R-:W-:Y:S01]  /*1260*/  SHF.R.S32.HI R207, RZ, 0x1f, R201 ;  /* 0x0000001fffcf7819 */ /* 0x004fe200000114c9 */
[C---:B------:R-:W-:Y:S02]  /*1270*/  IMAD.SHL.U32 R199, R201.reuse, 0x4, RZ ;  /* 0x00000004c9c77824 */ /* 0x040fe400078e00ff */
[C---:B------:R-:W-:Y:S02]  /*1280*/  @P2 LEA R4, P3, R201.reuse, UR4, 0x2 ;  /* 0x00000004c9042c11 */ /* 0x040fe4000f8610ff */
[C-C-:B------:R-:W-:Y:S02]  /*1290*/  SHF.L.U64.HI R200, R201.reuse, 0x2, R207.reuse ;  /* 0x00000002c9c87819 */ /* 0x140fe400000102cf */
[----:B------:R-:W-:Y:S01]  /*12a0*/  @P2 LEA.HI.X R5, R201, UR5, R207, 0x2, P3 ;  /* 0x00000005c9052c11 */ /* 0x000fe200098f14cf */
[----:B------:R-:W-:Y:S01]  /*12b0*/  ULDC UR4, c[0x0][0x288] ;  /* 0x0000a20000047ab9 */ /* 0x000fe20000000800 */
[----:B----4-:R-:W-:-:S03]  /*12c0*/  IADD3 R8, P4, R199, UR6, RZ ;  /* 0x00000006c7087c10 */ /* 0x010fc6000ff9e0ff */
[----:B------:R0:W5:Y:S01]  /*12d0*/  @P2 LDG.E R3, desc[UR36][R4.64] ;  /* 0x0000002404032981 */ /* 0x000162000c1e1900 */
[----:B------:R-:W-:Y:S01]  /*12e0*/  @P1 IADD3 R6, P2, R199, UR8, RZ ;  /* 0x00000008c7061c10 */ /* 0x000fe2000ff5e0ff */
[----:B------:R-:W-:Y:S01]  /*12f0*/  IMAD.U32 R154, RZ, RZ, UR4 ;  /* 0x00000004ff9a7e24 */ /* 0x000fe2000f8e00ff */
[C---:B------:R-:W-:Y:S01]  /*1300*/  IADD3.X R9, R200.reuse, UR7, RZ, P4, !PT ;  /* 0x00000007c8097c10 */ /* 0x040fe2000a7fe4ff */
[----:B------:R-:W-:Y:S01]  /*1310*/  ULDC.64 UR4, c[0x0][0x3f8] ;  /* 0x0000fe0000047ab9 */ /* 0x000fe20000000a00 */
[----:B------:R-:W-:-:S03]  /*1320*/  @P1 IADD3.X R7, R200, UR9, RZ, P2, !PT ;  /* 0x00000009c8071c10 */ /* 0x000fc600097fe4ff */
[----:B------:R0:W5:Y:S01]  /*1330*/  @P0 LDG.E R31, desc[UR36][R8.64] ;  /* 0x00000024081f0981 */ /* 0x000162000c1e1900 */
[----:B------:R-:W-:Y:S01]  /*1340*/  UISETP.NE.U32.AND UP0, UPT, UR4, URZ, UPT ;  /* 0x0000003f0400728c */ /* 0x000fe2000bf05070 */
[----:B------:R-:W-:Y:S02]  /*1350*/  ULDC.64 UR8, c[0x0][0xa20] ;  /* 0x0002880000087ab9 */ /* 0x000fe40000000a00 */
[----:B------:R0:W5:Y:S01]  /*1360*/  @P1 LDG.E R154, desc[UR36][R6.64] ;  /* 0x00000024069a1981 */ /* 0x000162000c1e1900 */
[----:B------:R-:W-:Y:S01]  /*1370*/  UISETP.NE.AND.EX UP0, UPT, UR5, URZ, UPT, UP0 ;  /* 0x0000003f0500728c */ /* 0x000fe2000bf05300 */
[----:B------:R-:W-:Y:S01]  /*1380*/  ULDC UR4, c[0x0][0x404] ;  /* 0x0001010000047ab9 */ /* 0x000fe20000000800 */
[----:B------:R-:W-:Y:S02]  /*1390*/  ISETP.NE.U32.AND P2, PT, RZ, UR8, PT ;  /* 0x00000008ff007c0c */ /* 0x000fe4000bf45070 */
[----:B------:R-:W-:Y:S01]  /*13a0*/  USEL UR4, UR4, 0x1, UP0 ;  /* 0x0000000104047887 */ /* 0x000fe20008000000 */
[----:B------:R-:W-:Y:S01]  /*13b0*/  ULDC UR5, c[0x0][0x2e0] ;  /* 0x0000b80000057ab9 */ /* 0x000fe20000000800 */
[----:B------:R-:W-:-:S02]  /*13c0*/  ISETP.NE.AND.EX P2, PT, RZ, UR9, PT, P2 ;  /* 0x00000009ff007c0c */ /* 0x000fc4000bf45320 */
[----:B------:R-:W-:-:S03]  /*13d0*/  UIMAD UR4, UR4, UR5, URZ ;  /* 0x00000005040472a4 */ /* 0x000fc6000f8e023f */
[----:B------:R-:W-:Y:S01]  /*13e0*/  ULDC UR5, c[0x0][0x338] ;  /* 0x0000ce0000057ab9 */ /* 0x000fe20000000800 */
[----:B------:R-:W-:Y:S01]  /*13f0*/  IMAD.MOV.U32 R206, RZ, RZ, R149 ;  /* 0x000000ffffce7224 */ /* 0x000fe200078e0095 */
[----:B------:R-:W-:Y:S01]  /*1400*/  MOV R198, R150 ;  /* 0x0000009600c67202 */ /* 0x000fe20000000f00 */
[----:B------:R-:W-:Y:S01]  /*1410*/  IMAD.MOV.U32 R29, RZ, RZ, R201 ;  /* 0x000000ffff1d7224 */ /* 0x000fe200078e00c9 */
[----:B0-----:R-:W-:Y:S06]  /*1420*/  @P1 BRA `(.L_x_449) ;  /* 0x0000000000241947 */ /* 0x001fec0003800000 */
[----:B------:R-:W-:Y:S02]  /*1430*/  ULDC.64 UR6, c[0x0][0xa00] ;  /* 0x0002800000067ab9 */ /* 0x000fe40000000a00 */
[----:B------:R-:W-:-:S04]  /*1440*/  ISETP.NE.U32.AND P1, PT, RZ, UR6, PT ;  /* 0x00000006ff007c0c */ /* 0x000fc8000bf25070 */
[----:B------:R-:W-:-:S13]  /*1450*/  ISETP.NE.AND.EX P1, PT, RZ, UR7, PT, P1 ;  /* 0x00000007ff007c0c */ /* 0x000fda000bf25310 */
[----:B------:R-:W-:Y:S05]  /*1460*/  @!P1 BRA `(.L_x_449) ;  /* 0x0000000000149947 */ /* 0x000fea0003800000 */
[----:B------:R-:W0:Y:S02]  /*1470*/  LDC.64 R4, c[0x0][0xa00] ;  /* 0x00028000ff047b82 */ /* 0x000e240000000a00 */
[----:B0-----:R-:W-:-:S05]  /*1480*/  IMAD.WIDE R4, R29, 0x4, R4 ;  /* 0x000000041d047825 */ /* 0x001fca00078e0204 */
[----:B-----5:R-:W2:Y:S04]  /*1490*/  LDG.E R154, desc[UR36][R4.64] ;  /* 0x00000024049a7981 */ /* 0x020ea8000c1e1900 */
[----:B------:R-:W2:Y:S02]  /*14a0*/  LDG.E R7, desc[UR36][R4.64+0x4] ;  /* 0x0000042404077981 */ /* 0x000ea4000c1e1900 */
[----:B--2---:R-:W-:-:S07]  /*14b0*/  IMAD.IADD R154, R7, 0x1, -R154 ;  /* 0x00000001079a7824 */ /* 0x004fce00078e0a9a */
.L_x_449:
[----:B------:R-:W-:Y:S01]  /*14c0*/  MOV R27, UR5 ;  /* 0x00000005001b7c02 */ /* 0x000fe20008000f00 */
[----:B------:R-:W-:Y:S01]  /*14d0*/  IMAD.U32 R28, RZ, RZ, UR4 ;  /* 0x00000004ff1c7e24 */ /* 0x000fe2000f8e00ff */
[----:B------:R-:W-:Y:S06]  /*14e0*/  @!P2 BRA `(.L_x_450) ;  /* 0x000000000010a947 */ /* 0x000fec0003800000 */
[----:B------:R-:W-:-:S04]  /*14f0*/  IADD3 R4, P0, R199, UR8, RZ ;  /* 0x00000008c7047c10 */ /* 0x000fc8000ff1e0ff */
[----:B------:R-:W-:-:S05]  /*1500*/  IADD3.X R5, R200, UR9, RZ, P0, !PT ;  /* 0x00000009c8057c10 */ /* 0x000fca00087fe4ff */
[----:B------:R0:W5:Y:S01]  /*1510*/  LDG.E R28, desc[UR36][R4.64] ;  /* 0x00000024041c7981 */ /* 0x000162000c1e1900 */
[----:B------:R-:W-:Y:S05]  /*1520*/  BRA `(.L_x_451) ;  /* 0x0000000000107947 */ /* 0x000fea0003800000 */
.L_x_450:
[----:B------:R-:W-:Y:S05]  /*1530*/  @!P0 BRA `(.L_x_451) ;  /* 0x00000000000c8947 */ /* 0x000fea0003800000 */
[----:B------:R-:W2:Y:S04]  /*1540*/  LDG.E R5, desc[UR36][R8.64] ;  /* 0x0000002408057981 */ /* 0x000ea8000c1e1900 */
[----:B------:R-:W2:Y:S02]  /*1550*/  LDG.E R28, desc[UR36][R8.64+0x4] ;  /* 0x00000424081c7981 */ /* 0x000ea4000c1e1900 */
[----:B--2---:R-:W-:-:S07]  /*1560*/  IMAD.IADD R28, R28, 0x1, -R5 ;  /* 0x000000011c1c7824 */ /* 0x004fce00078e0a05 */
.L_x_451:
[----:B------:R-:W-:Y:S02]  /*1570*/  ULDC.64 UR4, c[0x0][0xa10] ;  /* 0x0002840000047ab9 */ /* 0x000fe40000000a00 */
[----:B------:R-:W-:-:S04]  /*1580*/  ISETP.NE.U32.AND P0, PT, RZ, UR4, PT ;  /* 0x00000004ff007c0c */ /* 0x000fc8000bf05070 */
[----:B------:R-:W-:Y:S01]  /*1590*/  ISETP.NE.AND.EX P0, PT, RZ, UR5, PT, P0 ;  /* 0x00000005ff007c0c */ /* 0x000fe2000bf05300 */
[----:B-----5:R-:W-:Y:S01]  /*15a0*/  IMAD.IADD R8, R28, 0x1, -R3 ;  /* 0x000000011c087824 */ /* 0x020fe200078e0a03 */
[----:B------:R-:W-:-:S11]  /*15b0*/  ULDC.64 UR4, c[0x0][0xa30] ;  /* 0x00028c0000047ab9 */ /* 0x000fd60000000a00 */
[----:B0-----:R-:W0:Y:S02]  /*15c0*/  @P0 LDC.64 R4, c[0x0][0xa10] ;  /* 0x00028400ff040b82 */ /* 0x001e240000000a00 */
[----:B0-----:R-:W-:-:S05]  /*15d0*/  @P0 IMAD.WIDE R4, R29, 0x4, R4 ;  /* 0x000000041d040825 */ /* 0x001fca00078e0204 */
[----:B------:R-:W2:Y:S04]  /*15e0*/  @P0 LDG.E R0, desc[UR36][R4.64] ;  /* 0x0000002404000981 */ /* 0x000ea8000c1e1900 */
[----:B------:R-:W2:Y:S01]  /*15f0*/  @P0 LDG.E R9, desc[UR36][R4.64+0x4] ;  /* 0x0000042404090981 */ /* 0x000ea2000c1e1900 */
[----:B------:R-:W-:Y:S01]  /*1600*/  IMAD.MOV R123, RZ, RZ, -R8 ;  /* 0x000000ffff7b7224 */ /* 0x000fe200078e0a08 */
[----:B------:R-:W-:Y:S02]  /*1610*/  ISETP.NE.U32.AND P1, PT, RZ, UR4, PT ;  /* 0x00000004ff007c0c */ /* 0x000fe4000bf25070 */
[----:B------:R-:W-:Y:S02]  /*1620*/  MOV R147, R28 ;  /* 0x0000001c00937202 */ /* 0x000fe40000000f00 */
[----:B------:R-:W-:-:S02]  /*1630*/  VIMNMX R123, RZ, R123, !PT ;  /* 0x0000007bff7b7248 */ /* 0x000fc40007fe0100 */
[----:B------:R-:W-:-:S13]  /*1640*/  ISETP.NE.AND.EX P1, PT, RZ, UR5, PT, P1 ;  /* 0x00000005ff007c0c */ /* 0x000fda000bf25310 */
[----:B------:R-:W-:-:S04]  /*1650*/  @P1 IADD3 R6, P2, R199, UR4, RZ ;  /* 0x00000004c7061c10 */ /* 0x000fc8000ff5e0ff */
[----:B------:R-:W-:-:S05]  /*1660*/  @P1 IADD3.X R7, R200, UR5, RZ, P2, !PT ;  /* 0x00000005c8071c10 */ /* 0x000fca00097fe4ff */
[----:B------:R0:W5:Y:S01]  /*1670*/  @P1 LDG.E R147, desc[UR36][R6.64] ;  /* 0x0000002406931981 */ /* 0x000162000c1e1900 */
[----:B--2---:R-:W-:-:S05]  /*1680*/  @P0 IMAD.IADD R27, R9, 0x1, -R0 ;  /* 0x00000001091b0824 */ /* 0x004fca00078e0a00 */
[----:B------:R-:W-:-:S05]  /*1690*/  IADD3 R152, R8, R27, RZ ;  /* 0x0000001b08987210 */ /* 0x000fca0007ffe0ff */
[----:B------:R-:W-:-:S05]  /*16a0*/  VIADD R0, R152, 0x7f ;  /* 0x0000007f98007836 */ /* 0x000fca0000000000 */
[----:B------:R-:W-:-:S04]  /*16b0*/  SHF.R.S32.HI R3, RZ, 0x1f, R0 ;  /* 0x0000001fff037819 */ /* 0x000fc80000011400 */
[----:B------:R-:W-:-:S04]  /*16c0*/  LEA.HI R3, R3, R0, RZ, 0x7 ;  /* 0x0000000003037211 */ /* 0x000fc800078f38ff */
[----:B------:R-:W-:Y:S02]  /*16d0*/  LOP3.LUT R0, R3, 0xffffff80, RZ, 0xc0, !PT ;  /* 0xffffff8003007812 */ /* 0x000fe400078ec0ff */
[----:B------:R-:W-:Y:S02]  /*16e0*/  SHF.R.S32.HI R202, RZ, 0x7, R3 ;  /* 0x00000007ffca7819 */ /* 0x000fe40000011403 */
[----:B------:R-:W-:-:S04]  /*16f0*/  VIADDMNMX R0, R0, -R8, R27, PT ;  /* 0x8000000800007246 */ /* 0x000fc8000380011b */
[----:B------:R-:W-:Y:S02]  /*1700*/  ISETP.GT.AND P0, PT, R0, R123, PT ;  /* 0x0000007b0000720c */ /* 0x000fe40003f04270 */
[----:B------:R-:W-:-:S05]  /*1710*/  SHF.R.U32.HI R123, RZ, 0x7, R123 ;  /* 0x00000007ff7b7819 */ /* 0x000fca000001167b */
[----:B------:R-:W-:-:S06]  /*1720*/  IMAD.MOV.U32 R26, RZ, RZ, R123 ;  /* 0x000000ffff1a7224 */ /* 0x000fcc00078e007b */
[----:B------:R-:W-:-:S04]  /*1730*/  @P0 IADD3 R0, R0, 0x7f, RZ ;  /* 0x0000007f00000810 */ /* 0x000fc80007ffe0ff */
[----:B------:R-:W-:-:S04]  /*1740*/  @P0 SHF.R.S32.HI R5, RZ, 0x1f, R0 ;  /* 0x0000001fff050819 */ /* 0x000fc80000011400 */
[----:B------:R-:W-:-:S04]  /*1750*/  @P0 LEA.HI R5, R5, R0, RZ, 0x7 ;  /* 0x0000000005050211 */ /* 0x000fc800078f38ff */
[----:B------:R-:W-:Y:S02]  /*1760*/  @P0 SHF.R.S32.HI R26, RZ, 0x7, R5 ;  /* 0x00000007ff1a0819 */ /* 0x000fe40000011405 */
[----:B------:R-:W-:Y:S02]  /*1770*/  PLOP3.LUT P0, PT, PT, PT, PT, 0x80, 0x0 ;  /* 0x000000000000781c */ /* 0x000fe40003f0f070 */
[----:B------:R-:W-:-:S13]  /*1780*/  ISETP.GT.AND P1, PT, R26, R123, PT ;  /* 0x0000007b1a00720c */ /* 0x000fda0003f24270 */
[----:B0-----:R-:W-:Y:S05]  /*1790*/  @!P1 BRA `(.L_x_452) ;  /* 0x0000008800289947 */ /* 0x001fea0003800000 */
[----:B------:R-:W-:Y:S01]  /*17a0*/  VIADD R25, R2, 0x1c400 ;  /* 0x0001c40002197836 */ /* 0x000fe20000000000 */
[----:B------:R-:W-:Y:S04]  /*17b0*/  BSSY B6, `(.L_x_453) ;  /* 0x0000013000067945 */ /* 0x000fe80003800000 */
[----:B------:R-:W-:-:S13]  /*17c0*/  LOP3.LUT P0, RZ, R25, 0x3ff, RZ, 0xc0, !PT ;  /* 0x000003ff19ff7812 */ /* 0x000fda000780c0ff */
[----:B------:R-:W-:Y:S05]  /*17d0*/  @!P0 BRA `(.L_x_454) ;  /* 0x0000000000408947 */ /* 0x000fea0003800000 */
[----:B------:R-:W-:Y:S01]  /*17e0*/  MOV R0, 0x0 ;  /* 0x0000000000007802 */ /* 0x000fe20000000f00 */
[----:B------:R-:W-:Y:S01]  /*17f0*/  ULDC.64 UR4, c[0x4][0x108] ;  /* 0x0100420000047ab9 */ /* 0x000fe20000000a00 */
[----:B------:R-:W-:Y:S01]  /*1800*/  ULDC.64 UR6, c[0x4][0x78] ;  /* 0x01001e0000067ab9 */ /* 0x000fe20000000a00 */
[----:B------:R-:W-:Y:S01]  /*1810*/  MOV R4, UR4 ;  /* 0x0000000400047c02 */ /* 0x000fe20008000f00 */
[----:B------:R0:W1:Y:S01]  /*1820*/  LDC.64 R14, c[0x4][R0] ;  /* 0x01000000000e7b82 */ /* 0x0000620000000a00 */
[----:B------:R-:W-:Y:S01]  /*1830*/  IMAD.U32 R5, RZ, RZ, UR5 ;  /* 0x00000005ff057e24 */ /* 0x000fe2000f8e00ff */
[----:B------:R-:W-:Y:S01]  /*1840*/  ULDC.64 UR4, c[0x4][0x110] ;  /* 0x0100440000047ab9 */ /* 0x000fe20000000a00 */
[----:B------:R-:W-:Y:S01]  /*1850*/  IMAD.U32 R10, RZ, RZ, UR6 ;  /* 0x00000006ff0a7e24 */ /* 0x000fe2000f8e00ff */
[----:B------:R-:W-:Y:S01]  /*1860*/  MOV R7, UR5 ;  /* 0x0000000500077c02 */ /* 0x000fe20008000f00 */
[----:B------:R-:W-:Y:S01]  /*1870*/  IMAD.U32 R6, RZ, RZ, UR4 ;  /* 0x00000004ff067e24 */ /* 0x000fe2000f8e00ff */
[----:B------:R-:W-:Y:S01]  /*1880*/  MOV R8, 0x70 ;  /* 0x0000007000087802 */ /* 0x000fe20000000f00 */
[----:B------:R-:W-:-:S02]  /*1890*/  IMAD.U32 R11, RZ, RZ, UR7 ;  /* 0x00000007ff0b7e24 */ /* 0x000fc4000f8e00ff */
[----:B------:R-:W-:Y:S02]  /*18a0*/  IMAD.MOV.U32 R12, RZ, RZ, 0x1 ;  /* 0x00000001ff0c7424 */ /* 0x000fe400078e00ff */
[----:B0-----:R-:W-:-:S07]  /*18b0*/  IMAD.MOV.U32 R13, RZ, RZ, RZ ;  /* 0x000000ffff0d7224 */ /* 0x001fce00078e00ff */
[----:B------:R-:W-:-:S07]  /*18c0*/  LEPC R20, `(.L_x_454) ;  /* 0x000000001014794e */ /* 0x000fce0000000000 */
[----:B-1---5:R-:W-:Y:S05]  /*18d0*/  CALL.ABS.NOINC R14 ;  /* 0x000000000e007343 */ /* 0x022fea0003c00000 */
.L_x_454:
[----:B------:R-:W-:Y:S05]  /*18e0*/  BSYNC B6 ;  /* 0x0000000000067941 */ /* 0x000fea0003800000 */
.L_x_453:
[----:B------:R-:W-:Y:S01]  /*18f0*/  IADD3 R24, R2, 0x400, RZ ;  /* 0x0000040002187810 */ /* 0x000fe20007ffe0ff */
[----:B------:R-:W-:Y:S03]  /*1900*/  BSSY B6, `(.L_x_455) ;  /* 0x0000013000067945 */ /* 0x000fe60003800000 */
[----:B------:R-:W-:-:S13]  /*1910*/  LOP3.LUT P0, RZ, R24, 0x3ff, RZ, 0xc0, !PT ;  /* 0x000003ff18ff7812 */ /* 0x000fda000780c0ff */
[----:B------:R-:W-:Y:S05]  /*1920*/  @!P0 BRA `(.L_x_456) ;  /* 0x0000000000408947 */ /* 0x000fea0003800000 */
[----:B------:R-:W-:Y:S01]  /*1930*/  MOV R0, 0x0 ;  /* 0x0000000000007802 */ /* 0x000fe20000000f00 */
[----:B------:R-:W-:Y:S01]  /*1940*/  ULDC.64 UR4, c[0x4][0x108] ;  /* 0x0100420000047ab9 */ /* 0x000fe20000000a00 */
[----:B------:R-:W-:Y:S01]  /*1950*/  ULDC.64 UR6, c[0x4][0x110] ;  /* 0x0100440000067ab9 */ /* 0x000fe20000000a00 */
[----:B------:R-:W-:Y:S01]  /*1960*/  IMAD.U32 R4, RZ, RZ, UR4 ;  /* 0x00000004ff047e24 */ /* 0x000fe2000f8e00ff */
[----:B------:R0:W1:Y:S01]  /*1970*/  LDC.64 R14, c[0x4][R0] ;  /* 0x01000000000e7b82 */ /* 0x0000620000000a00 */
[----:B------:R-:W-:Y:S01]  /*1980*/  IMAD.U32 R5, RZ, RZ, UR5 ;  /* 0x00000005ff057e24 */ /* 0x000fe2000f8e00ff */
[----:B------:R-:W-:Y:S01]  /*1990*/  ULDC.64 UR4, c[0x4][0x70] ;  /* 0x01001c0000047ab9 */ /* 0x000fe20000000a00 */
[----:B------:R-:W-:Y:S01]  /*19a0*/  MOV R6, UR6 ;  /* 0x0000000600067c02 */ /* 0x000fe20008000f00 */
[----:B------:R-:W-:Y:S01]  /*19b0*/  IMAD.U32 R7, RZ, RZ, UR7 ;  /* 0x00000007ff077e24 */ /* 0x000fe2000f8e00ff */
[----:B------:R-:W-:Y:S01]  /*19c0*/  MOV R11, UR5 ;  /* 0x00000005000b7c02 */ /* 0x000fe20008000f00 */
[----:B------:R-:W-:Y:S01]  /*19d0*/  IMAD.U32 R10, RZ, RZ, UR4 ;  /* 0x00000004ff0a7e24 */ /* 0x000fe2000f8e00ff */
[----:B------:R-:W-:Y:S01]  /*19e0*/  MOV R13, RZ ;  /* 0x000000ff000d7202 */ /* 0x000fe20000000f00 */
[----:B------:R-:W-:-:S02]  /*19f0*/  IMAD.MOV.U32 R8, RZ, RZ, 0x70 ;  /* 0x00000070ff087424 */ /* 0x000fc400078e00ff */
[----:B0-----:R-:W-:-:S07]  /*1a00*/  IMAD.MOV.U32 R12, RZ, RZ, 0x1 ;  /* 0x00000001ff0c7424 */ /* 0x001fce00078e00ff */
[----:B------:R-:W-:-:S07]  /*1a10*/  LEPC R20, `(.L_x_456) ;  /* 0x000000001014794e */ /* 0x000fce0000000000 */
[----:B-1---5:R-:W-:Y:S05]  /*1a20*/  CALL.ABS.NOINC R14 ;  /* 0x000000000e007343 */ /* 0x022fea0003c00000 */
.L_x_456:
[----:B------:R-:W-:Y:S05]  /*1a30*/  BSYNC B6 ;  /* 0x0000000000067941 */ /* 0x000fea0003800000 */
.L_x_455:
[----:B------:R-:W-:Y:S01]  /*1a40*/  ULDC.64 UR4, c[0x0][0x9f8] ;  /* 0x00027e0000047ab9 */ /* 0x000fe20000000a00 */
[----:B------:R-:W0:Y:S01]  /*1a50*/  LDC R0, c[0x0][0x428] ;  /* 0x00010a00ff007b82 */ /* 0x000e220000000800 */
[----:B------:R-:W-:-:S07]  /*1a60*/  ISETP.NE.U32.AND P0, PT, RZ, UR4, PT ;  /* 0x00000004ff007c0c */ /* 0x000fce000bf05070 */
[----:B------:R-:W1:Y:S01]  /*1a70*/  LDC.64 R4, c[0x0][0x2f0] ;  /* 0x0000bc00ff047b82 */ /* 0x000e620000000a00 */
[----:B------:R-:W-:Y:S01]  /*1a80*/  ISETP.NE.AND.EX P0, PT, RZ, UR5, PT, P0 ;  /* 0x00000005ff007c0c */ /* 0x000fe2000bf05300 */
[C---:B------:R-:W-:Y:S01]  /*1a90*/  VIADD R102, R22.reuse, 0x60 ;  /* 0x0000006016667836 */ /* 0x040fe20000000000 */
[----:B------:R-:W-:Y:S01]  /*1aa0*/  IADD3 R3, R22, 0xa0, RZ ;  /* 0x000000a016037810 */ /* 0x000fe20007ffe0ff */
[----:B------:R-:W-:Y:S01]  /*1ab0*/  IMAD.IADD R116, R31, 0x1, R28 ;  /* 0x000000011f747824 */ /* 0x000fe200078e021c */
[----:B------:R-:W-:Y:S01]  /*1ac0*/  SHF.R.S32.HI R23, RZ, 0x1f, R22 ;  /* 0x0000001fff177819 */ /* 0x000fe20000011416 */
[----:B------:R-:W-:Y:S02]  /*1ad0*/  ULDC.64 UR6, c[0x0][0xa08] ;  /* 0x0002820000067ab9 */ /* 0x000fe40000000a00 */
[----:B------:R-:W2:Y:S06]  /*1ae0*/  LDC.64 R36, c[0x0][0x3d8] ;  /* 0x0000f600ff247b82 */ /* 0x000eac0000000a00 */
[----:B------:R-:W-:Y:S01]  /*1af0*/  @P0 IADD3 R6, P1, R199, UR4, RZ ;  /* 0x00000004c7060c10 */ /* 0x000fe2000ff3e0ff */
[----:B------:R-:W-:Y:S01]  /*1b00*/  ULDC UR4, c[0x0][0x2e4] ;  /* 0x0000b90000047ab9 */ /* 0x000fe20000000800 */
[----:B------:R-:W3:Y:S02]  /*1b10*/  LDC R119, c[0x0][0x3d4] ;  /* 0x0000f500ff777b82 */ /* 0x000ee40000000800 */
[----:B------:R-:W-:-:S05]  /*1b20*/  @P0 IADD3.X R7, R200, UR5, RZ, P1, !PT ;  /* 0x00000005c8070c10 */ /* 0x000fca0008ffe4ff */
[----:B------:R4:W3:Y:S01]  /*1b30*/  @P0 LDG.E R29, desc[UR36][R6.64] ;  /* 0x00000024061d0981 */ /* 0x0008e2000c1e1900 */
[----:B0-----:R-:W-:Y:S01]  /*1b40*/  ISETP.NE.AND P0, PT, R0, 0x1, PT ;  /* 0x000000010000780c */ /* 0x001fe20003f05270 */
[----:B------:R-:W-:Y:S01]  /*1b50*/  VIADD R0, R22, 0x80 ;  /* 0x0000008016007836 */ /* 0x000fe20000000000 */
[----:B------:R-:W-:Y:S01]  /*1b60*/  ISETP.GE.AND P3, PT, R184, UR4, PT ;  /* 0x00000004b8007c0c */ /* 0x000fe2000bf66270 */
[----:B------:R-:W0:Y:S01]  /*1b70*/  S2R R155, SR_TID.X ;  /* 0x00000000009b7919 */ /* 0x000e220000002100 */
[----:B------:R-:W-:Y:S01]  /*1b80*/  ISETP.GE.AND P2, PT, R22, UR4, PT ;  /* 0x0000000416007c0c */ /* 0x000fe2000bf46270 */
[----:B------:R-:W-:Y:S01]  /*1b90*/  IMAD.MOV.U32 R124, RZ, RZ, 0x20 ;  /* 0x00000020ff7c7424 */ /* 0x000fe200078e00ff */
[----:B------:R-:W-:Y:S01]  /*1ba0*/  ISETP.GE.AND P4, PT, R0, UR4, PT ;  /* 0x0000000400007c0c */ /* 0x000fe2000bf86270 */
[----:B-1----:R-:W-:Y:S01]  /*1bb0*/  IMAD.SHL.U32 R42, R4, 0x80, RZ ;  /* 0x00000080042a7824 */ /* 0x002fe200078e00ff */
[----:B------:R-:W-:Y:S01]  /*1bc0*/  ISETP.GE.AND P1, PT, R3, UR4, PT ;  /* 0x0000000403007c0c */ /* 0x000fe2000bf26270 */
[----:B--2---:R-:W-:Y:S01]  /*1bd0*/  IMAD.WIDE.U32 R114, R19, R36, R22 ;  /* 0x0000002413727225 */ /* 0x004fe200078e0016 */
[----:B----4-:R-:W-:-:S02]  /*1be0*/  SEL R6, RZ, 0xffffffff, P3 ;  /* 0xffffffffff067807 */ /* 0x010fc40001800000 */
[----:B------:R-:W-:Y:S01]  /*1bf0*/  SEL R3, RZ, 0x1, P2 ;  /* 0x00000001ff037807 */ /* 0x000fe20001000000 */
[----:B------:R-:W1:Y:S01]  /*1c00*/  @P0 LDC R9, c[0x0][0x42c] ;  /* 0x00010b00ff090b82 */ /* 0x000e620000000800 */
[----:B------:R-:W-:Y:S01]  /*1c10*/  ISETP.GE.AND P2, PT, R185, UR4, PT ;  /* 0x00000004b9007c0c */ /* 0x000fe2000bf46270 */
[----:B------:R-:W-:Y:S01]  /*1c20*/  IMAD.SHL.U32 R6, R6, 0x2, RZ ;  /* 0x0000000206067824 */ /* 0x000fe200078e00ff */
[----:B------:R-:W-:Y:S01]  /*1c30*/  ISETP.GE.AND P3, PT, R102, UR4, PT ;  /* 0x0000000466007c0c */ /* 0x000fe2000bf66270 */
[----:B------:R-:W-:Y:S01]  /*1c40*/  ULDC.64 UR4, c[0x0][0x320] ;  /* 0x0000c80000047ab9 */ /* 0x000fe20000000a00 */
[----:B------:R-:W-:Y:S02]  /*1c50*/  SHF.R.S32.HI R21, RZ, 0x1f, R116 ;  /* 0x0000001fff157819 */ /* 0x000fe40000011474 */
[----:B------:R-:W-:Y:S01]  /*1c60*/  LOP3.LUT R3, R6, 0x2, R3, 0xe2, !PT ;  /* 0x0000000206037812 */ /* 0x000fe200078ee203 */
[----:B------:R-:W2:Y:S01]  /*1c70*/  @P0 LDC R11, c[0x0][0x430] ;  /* 0x00010c00ff0b0b82 */ /* 0x000ea20000000800 */
[----:B------:R-:W-:-:S02]  /*1c80*/  SEL R6, RZ, 0x8, P3 ;  /* 0x00000008ff067807 */ /* 0x000fc40001800000 */
[----:B------:R-:W-:Y:S02]  /*1c90*/  SHF.R.S32.HI R148, RZ, 0x1f, R19 ;  /* 0x0000001fff947819 */ /* 0x000fe40000011413 */
[--C-:B------:R-:W-:Y:S02]  /*1ca0*/  SHF.R.S32.HI R17, RZ, 0x1f, R16.reuse ;  /* 0x0000001fff117819 */ /* 0x100fe40000011410 */
[-C--:B---3--:R-:W-:Y:S02]  /*1cb0*/  ISETP.GE.AND P3, PT, R22, R119.reuse, PT ;  /* 0x000000771600720c */ /* 0x088fe40003f66270 */
[----:B------:R-:W-:Y:S01]  /*1cc0*/  ISETP.GE.AND P5, PT, R185, R119, PT ;  /* 0x00000077b900720c */ /* 0x000fe20003fa6270 */
[----:B------:R-:W-:Y:S01]  /*1cd0*/  IMAD.WIDE.U32 R112, R19, R36, R16 ;  /* 0x0000002413707225 */ /* 0x000fe200078e0010 */
[C-C-:B------:R-:W-:Y:S02]  /*1ce0*/  SHF.L.U64.HI R126, R36.reuse, 0x7, R37.reuse ;  /* 0x00000007247e7819 */ /* 0x140fe40000010225 */
[----:B------:R-:W-:-:S02]  /*1cf0*/  SHF.L.U64.HI R38, R36, 0x6, R37 ;  /* 0x0000000624267819 */ /* 0x000fc40000010225 */
[--C-:B------:R-:W-:Y:S01]  /*1d00*/  SHF.L.U64.HI R125, R4, 0x7, R5.reuse ;  /* 0x00000007047d7819 */ /* 0x100fe20000010205 */
[----:B-1----:R-:W-:Y:S01]  /*1d10*/  @P0 IMAD.HI.U32 R0, R150, R9, RZ ;  /* 0x0000000996000227 */ /* 0x002fe200078e00ff */
[----:B------:R-:W-:Y:S02]  /*1d20*/  SHF.L.U64.HI R128, R4, 0x6, R5 ;  /* 0x0000000604807819 */ /* 0x000fe40000010205 */
[----:B------:R-:W-:Y:S01]  /*1d30*/  P2R R103, PR, RZ, 0x20 ;  /* 0x00000020ff677803 */ /* 0x000fe20000000000 */
[----:B------:R-:W-:Y:S01]  /*1d40*/  IMAD.WIDE.U32 R8, R116, R4, RZ ;  /* 0x0000000474087225 */ /* 0x000fe200078e00ff */
[----:B------:R-:W-:Y:S02]  /*1d50*/  SHF.L.U32 R129, R4, 0x6, RZ ;  /* 0x0000000604817819 */ /* 0x000fe400000006ff */
[----:B0-----:R-:W-:Y:S02]  /*1d60*/  LEA.HI R155, R155, 0x8, RZ, 0x19 ;  /* 0x000000089b9b7811 */ /* 0x001fe400078fc8ff */
[----:B--2---:R-:W-:-:S02]  /*1d70*/  @P0 SHF.R.U32.HI R150, RZ, R11, R0 ;  /* 0x0000000bff960219 */ /* 0x004fc40000011600 */
[----:B------:R-:W-:Y:S02]  /*1d80*/  SEL R0, RZ, 0x4, P2 ;  /* 0x00000004ff007807 */ /* 0x000fe40001000000 */
[----:B------:R-:W-:Y:S01]  /*1d90*/  SHF.R.S32.HI R12, RZ, 0x1f, R150 ;  /* 0x0000001fff0c7819 */ /* 0x000fe20000011496 */
[----:B------:R-:W-:Y:S01]  /*1da0*/  IMAD.WIDE.U32 R10, R150, UR4, R22 ;  /* 0x00000004960a7c25 */ /* 0x000fe2000f8e0016 */
[----:B------:R-:W-:Y:S02]  /*1db0*/  LOP3.LUT R0, R6, R3, R0, 0xfe, !PT ;  /* 0x0000000306007212 */ /* 0x000fe400078efe00 */
[----:B------:R-:W-:Y:S01]  /*1dc0*/  ISETP.NE.U32.AND P0, PT, RZ, UR6, PT ;  /* 0x00000006ff007c0c */ /* 0x000fe2000bf05070 */
[----:B------:R-:W-:Y:S01]  /*1dd0*/  IMAD R6, R21, R4, RZ ;  /* 0x0000000415067224 */ /* 0x000fe200078e02ff */
[----:B------:R-:W-:Y:S01]  /*1de0*/  ISETP.GE.AND P2, PT, R184, R119, PT ;  /* 0x00000077b800720c */ /* 0x000fe20003f46270 */
[----:B------:R-:W-:Y:S01]  /*1df0*/  IMAD R3, R12, UR4, RZ ;  /* 0x000000040c037c24 */ /* 0x000fe2000f8e02ff */
[----:B------:R-:W-:Y:S01]  /*1e00*/  ISETP.NE.AND.EX P0, PT, RZ, UR7, PT, P0 ;  /* 0x00000007ff007c0c */ /* 0x000fe2000bf05300 */
[----:B------:R-:W-:-:S02]  /*1e10*/  IMAD R13, R116, R5, R6 ;  /* 0x00000005740d7224 */ /* 0x000fc400078e0206 */
[----:B------:R-:W-:Y:S01]  /*1e20*/  IMAD R15, R150, UR5, R3 ;  /* 0x00000005960f7c24 */ /* 0x000fe2000f8e0203 */
[----:B------:R-:W-:Y:S01]  /*1e30*/  ULDC.64 UR4, c[0x0][0x2f8] ;  /* 0x0000be0000047ab9 */ /* 0x000fe20000000a00 */
[----:B------:R-:W-:Y:S01]  /*1e40*/  IMAD.IADD R9, R9, 0x1, R13 ;  /* 0x0000000109097824 */ /* 0x000fe200078e020d */
[----:B------:R-:W-:Y:S01]  /*1e50*/  SEL R3, RZ, 0x10, P4 ;  /* 0x00000010ff037807 */ /* 0x000fe20002000000 */
[----:B------:R-:W-:Y:S01]  /*1e60*/  IMAD R13, R12, UR4, RZ ;  /* 0x000000040c0d7c24 */ /* 0x000fe2000f8e02ff */
[----:B------:R-:W0:Y:S01]  /*1e70*/  LDC.64 R6, c[0x0][0x3e8] ;  /* 0x0000fa00ff067b82 */ /* 0x000e220000000a00 */
[----:B------:R-:W-:Y:S01]  /*1e80*/  IMAD.WIDE.U32 R8, R150, UR4, R8 ;  /* 0x0000000496087c25 */ /* 0x000fe2000f8e0008 */
[----:B------:R-:W-:Y:S02]  /*1e90*/  LOP3.LUT R3, R0, R3, RZ, 0xfc, !PT ;  /* 0x0000000300037212 */ /* 0x000fe400078efcff */
[----:B------:R-:W-:Y:S01]  /*1ea0*/  IADD3 R11, R11, R15, RZ ;  /* 0x0000000f0b0b7210 */ /* 0x000fe20007ffe0ff */
[----:B------:R-:W-:Y:S01]  /*1eb0*/  IMAD R13, R150, UR5, R13 ;  /* 0x00000005960d7c24 */ /* 0x000fe2000f8e020d */
[----:B------:R-:W-:Y:S01]  /*1ec0*/  ULDC.64 UR4, c[0x0][0x300] ;  /* 0x0000c00000047ab9 */ /* 0x000fe20000000a00 */
[----:B------:R-:W-:-:S02]  /*1ed0*/  IADD3 R116, P4, R19, R116, RZ ;  /* 0x0000007413747210 */ /* 0x000fc40007f9e0ff */
[----:B------:R-:W-:Y:S01]  /*1ee0*/  IMAD.IADD R9, R9, 0x1, R13 ;  /* 0x0000000109097824 */ /* 0x000fe200078e020d */
[----:B------:R-:W-:Y:S02]  /*1ef0*/  SHF.R.S32.HI R150, RZ, 0x1f, R204 ;  /* 0x0000001fff967819 */ /* 0x000fe400000114cc */
[----:B------:R-:W-:Y:S02]  /*1f00*/  IMAD.X R117, R21, 0x1, R148, P4 ;  /* 0x0000000115757824 */ /* 0x000fe400020e0694 */
[-C--:B0-----:R-:W-:Y:S01]  /*1f10*/  IMAD R12, R148, R6.reuse, RZ ;  /* 0x00000006940c7224 */ /* 0x081fe200078e02ff */
[C---:B------:R-:W-:Y:S01]  /*1f20*/  SHF.L.U64.HI R127, R6.reuse, 0x7, R7 ;  /* 0x00000007067f7819 */ /* 0x040fe20000010207 */
[----:B------:R-:W-:Y:S01]  /*1f30*/  IMAD.WIDE.U32 R108, R19, R6, R16 ;  /* 0x00000006136c7225 */ /* 0x000fe200078e0010 */
[----:B------:R-:W-:-:S03]  /*1f40*/  SHF.L.U64.HI R41, R6, 0x6, R7 ;  /* 0x0000000606297819 */ /* 0x000fc60000010207 */
[C---:B------:R-:W-:Y:S02]  /*1f50*/  IMAD R15, R19.reuse, R7, R12 ;  /* 0x00000007130f7224 */ /* 0x040fe400078e020c */
[----:B------:R-:W-:-:S03]  /*1f60*/  IMAD.WIDE.U32 R110, R19, R6, R22 ;  /* 0x00000006136e7225 */ /* 0x000fc600078e0016 */
[----:B------:R-:W-:Y:S01]  /*1f70*/  IADD3 R109, R109, R15, RZ ;  /* 0x0000000f6d6d7210 */ /* 0x000fe20007ffe0ff */
[----:B------:R-:W-:Y:S02]  /*1f80*/  IMAD.IADD R111, R15, 0x1, R111 ;  /* 0x000000010f6f7824 */ /* 0x000fe400078e026f */
[----:B------:R-:W-:Y:S02]  /*1f90*/  IMAD.SHL.U32 R40, R6, 0x80, RZ ;  /* 0x0000008006287824 */ /* 0x000fe400078e00ff */
[----:B-----5:R-:W-:-:S04]  /*1fa0*/  IMAD.WIDE.U32 R108, R147, R6, R108 ;  /* 0x00000006936c7225 */ /* 0x020fc800078e006c */
[----:B------:R-:W-:-:S04]  /*1fb0*/  IMAD.WIDE.U32 R110, R147, R6, R110 ;  /* 0x00000006936e7225 */ /* 0x000fc800078e006e */
[----:B------:R-:W-:Y:S01]  /*1fc0*/  IMAD.SHL.U32 R39, R6, 0x40, RZ ;  /* 0x0000004006277824 */ /* 0x000fe200078e00ff */
[----:B------:R-:W-:Y:S02]  /*1fd0*/  SHF.R.S32.HI R0, RZ, 0x1f, R29 ;  /* 0x0000001fff007819 */ /* 0x000fe4000001141d */
[----:B------:R-:W-:Y:S02]  /*1fe0*/  SEL R13, R29, RZ, !P0 ;  /* 0x000000ff1d0d7207 */ /* 0x000fe40004000000 */
[----:B------:R-:W-:-:S03]  /*1ff0*/  SEL R0, R0, RZ, !P0 ;  /* 0x000000ff00007207 */ /* 0x000fc60004000000 */
[----:B------:R-:W-:-:S04]  /*2000*/  IMAD.WIDE.U32 R104, R13, UR4, R8 ;  /* 0x000000040d687c25 */ /* 0x000fc8000f8e0008 */
[----:B------:R-:W-:Y:S02]  /*2010*/  IMAD R14, R0, UR4, RZ ;  /* 0x00000004000e7c24 */ /* 0x000fe4000f8e02ff */
[-C--:B------:R-:W-:Y:S02]  /*2020*/  IMAD R8, R148, R4.reuse, RZ ;  /* 0x0000000494087224 */ /* 0x080fe400078e02ff */
[----:B------:R-:W-:Y:S01]  /*2030*/  IMAD R101, R13, UR5, R14 ;  /* 0x000000050d657c24 */ /* 0x000fe2000f8e020e */
[----:B------:R-:W-:Y:S01]  /*2040*/  ULDC.64 UR4, c[0x0][0x328] ;  /* 0x0000ca0000047ab9 */ /* 0x000fe20000000a00 */
[C---:B------:R-:W-:Y:S02]  /*2050*/  IMAD R43, R19.reuse, R5, R8 ;  /* 0x00000005132b7224 */ /* 0x040fe400078e0208 */
[----:B------:R-:W-:-:S04]  /*2060*/  IMAD.WIDE.U32 R8, R19, R4, R22 ;  /* 0x0000000413087225 */ /* 0x000fc800078e0016 */
[----:B------:R-:W-:Y:S01]  /*2070*/  IMAD R0, R0, UR4, RZ ;  /* 0x0000000400007c24 */ /* 0x000fe2000f8e02ff */
[----:B------:R-:W-:Y:S01]  /*2080*/  IADD3 R100, P0, R104, R8, RZ ;  /* 0x0000000868647210 */ /* 0x000fe20007f1e0ff */
[----:B------:R-:W-:Y:S02]  /*2090*/  IMAD.IADD R101, R105, 0x1, R101 ;  /* 0x0000000169657824 */ /* 0x000fe400078e0265 */
[----:B------:R-:W-:Y:S02]  /*20a0*/  IMAD R45, R13, UR5, R0 ;  /* 0x000000050d2d7c24 */ /* 0x000fe4000f8e0200 */
[-C--:B------:R-:W-:Y:S01]  /*20b0*/  IMAD R0, R148, R36.reuse, RZ ;  /* 0x0000002494007224 */ /* 0x080fe200078e02ff */
[----:B------:R-:W-:Y:S01]  /*20c0*/  IADD3.X R43, R101, R9, R43, P0, !PT ;  /* 0x00000009652b7210 */ /* 0x000fe200007fe42b */
[----:B------:R-:W-:Y:S01]  /*20d0*/  IMAD.WIDE.U32 R106, R13, UR4, R10 ;  /* 0x000000040d6a7c25 */ /* 0x000fe2000f8e000a */
[C---:B------:R-:W-:Y:S02]  /*20e0*/  SEL R9, R119.reuse, RZ, P3 ;  /* 0x000000ff77097207 */ /* 0x040fe40001800000 */
[----:B------:R-:W-:Y:S01]  /*20f0*/  SEL R11, R119, RZ, P2 ;  /* 0x000000ff770b7207 */ /* 0x000fe20001000000 */
[----:B------:R-:W-:Y:S01]  /*2100*/  IMAD R13, R19, R37, R0 ;  /* 0x00000025130d7224 */ /* 0x000fe200078e0200 */
[----:B------:R-:W-:Y:S01]  /*2110*/  SEL R0, R119, RZ, P5 ;  /* 0x000000ff77007207 */ /* 0x000fe20002800000 */
[----:B------:R-:W-:Y:S01]  /*2120*/  IMAD.IADD R9, R22, 0x1, R9 ;  /* 0x0000000116097824 */ /* 0x000fe200078e0209 */
[----:B------:R-:W-:Y:S01]  /*2130*/  IADD3 R11, R184, R11, RZ ;  /* 0x0000000bb80b7210 */ /* 0x000fe20007ffe0ff */
[----:B------:R-:W-:Y:S01]  /*2140*/  IMAD.IADD R115, R13, 0x1, R115 ;  /* 0x000000010d737824 */ /* 0x000fe200078e0273 */
[----:B------:R-:W-:Y:S01]  /*2150*/  IADD3 R113, R113, R13, RZ ;  /* 0x0000000d71717210 */ /* 0x000fe20007ffe0ff */
[----:B------:R-:W-:Y:S01]  /*2160*/  IMAD.IADD R13, R185, 0x1, R0 ;  /* 0x00000001b90d7824 */ /* 0x000fe200078e0200 */
[----:B------:R-:W-:Y:S01]  /*2170*/  SHF.R.S32.HI R0, RZ, 0x1f, R9 ;  /* 0x0000001fff007819 */ /* 0x000fe20000011409 */
[----:B------:R-:W-:Y:S01]  /*2180*/  IMAD.WIDE.U32 R114, R147, R36, R114 ;  /* 0x0000002493727225 */ /* 0x000fe200078e0072 */
[----:B------:R-:W-:-:S02]  /*2190*/  SHF.R.S32.HI R10, RZ, 0x1f, R11 ;  /* 0x0000001fff0a7819 */ /* 0x000fc4000001140b */
[----:B------:R-:W-:Y:S01]  /*21a0*/  SHF.R.S32.HI R14, RZ, 0x1f, R13 ;  /* 0x0000001fff0e7819 */ /* 0x000fe2000001140d */
[----:B------:R-:W-:Y:S01]  /*21b0*/  IMAD.WIDE.U32 R112, R147, R36, R112 ;  /* 0x0000002493707225 */ /* 0x000fe200078e0070 */
[CC--:B------:R-:W-:Y:S02]  /*21c0*/  LEA.HI R8, R0.reuse, R9.reuse, RZ, 0x3 ;  /* 0x0000000900087211 */ /* 0x0c0fe400078f18ff */
[----:B------:R-:W-:Y:S01]  /*21d0*/  LEA.HI R0, R0, R9, RZ, 0x6 ;  /* 0x0000000900007211 */ /* 0x000fe200078f30ff */
[----:B------:R-:W-:Y:S01]  /*21e0*/  IMAD.SHL.U32 R119, R119, 0x2, RZ ;  /* 0x0000000277777824 */ /* 0x000fe200078e00ff */
[CC--:B------:R-:W-:Y:S01]  /*21f0*/  LEA.HI R44, R14.reuse, R13.reuse, RZ, 0x3 ;  /* 0x0000000d0e2c7211 */ /* 0x0c0fe200078f18ff */
[----:B------:R-:W-:Y:S01]  /*2200*/  IMAD.IADD R5, R107, 0x1, R45 ;  /* 0x000000016b057824 */ /* 0x000fe200078e022d */
[----:B------:R-:W-:Y:S01]  /*2210*/  LEA.HI R14, R14, R13, RZ, 0x6 ;  /* 0x0000000d0e0e7211 */ /* 0x000fe200078f30ff */
[----:B------:R-:W-:Y:S01]  /*2220*/  IMAD.SHL.U32 R9, R0, 0x80, RZ ;  /* 0x0000008000097824 */ /* 0x000fe200078e00ff */
[----:B------:R-:W-:-:S02]  /*2230*/  LOP3.LUT R0, R189, 0x38, R8, 0xf8, !PT ;  /* 0x00000038bd007812 */ /* 0x000fc400078ef808 */
[----:B------:R-:W-:Y:S01]  /*2240*/  LEA.HI R12, R10, R11, RZ, 0x3 ;  /* 0x0000000b0a0c7211 */ /* 0x000fe200078f18ff */
[----:B------:R-:W-:Y:S01]  /*2250*/  IMAD.SHL.U32 R15, R14, 0x80, RZ ;  /* 0x000000800e0f7824 */ /* 0x000fe200078e00ff */
[----:B------:R-:W-:Y:S02]  /*2260*/  LOP3.LUT R14, R187, 0x38, R8, 0xf8, !PT ;  /* 0x00000038bb0e7812 */ /* 0x000fe400078ef808 */
[----:B------:R-:W-:Y:S02]  /*2270*/  LOP3.LUT R9, R9, 0xffffe000, RZ, 0xc0, !PT ;  /* 0xffffe00009097812 */ /* 0x000fe400078ec0ff */
[----:B------:R-:W-:Y:S02]  /*2280*/  LOP3.LUT R14, R14, R219, RZ, 0x3c, !PT ;  /* 0x000000db0e0e7212 */ /* 0x000fe400078e3cff */
[----:B------:R-:W-:Y:S01]  /*2290*/  LEA.HI R10, R10, R11, RZ, 0x6 ;  /* 0x0000000b0a0a7211 */ /* 0x000fe200078f30ff */
[----:B------:R-:W-:Y:S01]  /*22a0*/  IMAD R146, R190, 0x200, R9 ;  /* 0x00000200be927824 */ /* 0x000fe200078e0209 */
[----:B------:R-:W-:-:S02]  /*22b0*/  IADD3 R144, R14, R9, R193 ;  /* 0x000000090e907210 */ /* 0x000fc40007ffe0c1 */
[----:B------:R-:W-:Y:S02]  /*22c0*/  SHF.R.S32.HI R9, RZ, 0x1f, R147 ;  /* 0x0000001fff097819 */ /* 0x000fe40000011493 */
[----:B------:R-:W-:Y:S02]  /*22d0*/  LOP3.LUT R11, R0, R191, RZ, 0x3c, !PT ;  /* 0x000000bf000b7212 */ /* 0x000fe400078e3cff */
[----:B------:R-:W-:Y:S01]  /*22e0*/  SHF.L.U32 R13, R10, 0x7, RZ ;  /* 0x000000070a0d7819 */ /* 0x000fe200000006ff */
[----:B------:R-:W-:Y:S01]  /*22f0*/  IMAD R0, R9, R6, RZ ;  /* 0x0000000609007224 */ /* 0x000fe200078e02ff */
[C---:B------:R-:W-:Y:S01]  /*2300*/  LOP3.LUT R30, R187.reuse, 0x38, R44, 0xf8, !PT ;  /* 0x00000038bb1e7812 */ /* 0x040fe200078ef82c */
[----:B------:R-:W-:Y:S01]  /*2310*/  IMAD.IADD R146, R146, 0x1, R11 ;  /* 0x0000000192927824 */ /* 0x000fe200078e020b */
[----:B------:R-:W-:Y:S01]  /*2320*/  LOP3.LUT R28, R187, 0x38, R12, 0xf8, !PT ;  /* 0x00000038bb1c7812 */ /* 0x000fe200078ef80c */
[----:B------:R-:W-:Y:S01]  /*2330*/  IMAD R33, R147, R7, R0 ;  /* 0x0000000793217224 */ /* 0x000fe200078e0200 */
[----:B------:R-:W-:Y:S01]  /*2340*/  LOP3.LUT R20, R189, 0x38, R44, 0xf8, !PT ;  /* 0x00000038bd147812 */ /* 0x000fe200078ef82c */
[----:B------:R-:W-:Y:S01]  /*2350*/  IMAD R0, R9, R36, RZ ;  /* 0x0000002409007224 */ /* 0x000fe200078e02ff */
[----:B------:R-:W-:Y:S01]  /*2360*/  LOP3.LUT R15, R15, 0xffffe000, RZ, 0xc0, !PT ;  /* 0xffffe0000f0f7812 */ /* 0x000fe200078ec0ff */
[----:B------:R-:W-:Y:S01]  /*2370*/  IMAD.IADD R34, R109, 0x1, R33 ;  /* 0x000000016d227824 */ /* 0x000fe200078e0221 */
[----:B------:R-:W-:Y:S01]  /*2380*/  LOP3.LUT R10, R189, 0x38, R12, 0xf8, !PT ;  /* 0x00000038bd0a7812 */ /* 0x000fe200078ef80c */
[----:B------:R-:W-:Y:S01]  /*2390*/  IMAD R31, R147, R37, R0 ;  /* 0x00000025931f7224 */ /* 0x000fe200078e0200 */
[----:B------:R-:W-:Y:S01]  /*23a0*/  LOP3.LUT R0, R189, 0x18, R22, 0xf8, !PT ;  /* 0x00000018bd007812 */ /* 0x000fe200078ef816 */
[----:B------:R-:W-:Y:S01]  /*23b0*/  IMAD R139, R190, 0x200, R15 ;  /* 0x00000200be8b7824 */ /* 0x000fe200078e020f */
[----:B------:R-:W-:Y:S01]  /*23c0*/  LOP3.LUT R13, R13, 0xffffe000, RZ, 0xc0, !PT ;  /* 0xffffe0000d0d7812 */ /* 0x000fe200078ec0ff */
[----:B------:R-:W-:Y:S01]  /*23d0*/  IMAD.IADD R33, R33, 0x1, R111 ;  /* 0x0000000121217824 */ /* 0x000fe200078e026f */
[----:B------:R-:W-:-:S02]  /*23e0*/  LOP3.LUT R30, R30, R219, RZ, 0x3c, !PT ;  /* 0x000000db1e1e7212 */ /* 0x000fc400078e3cff */
[----:B------:R-:W-:Y:S02]  /*23f0*/  LOP3.LUT R35, R0, R191, RZ, 0x3c, !PT ;  /* 0x000000bf00237212 */ /* 0x000fe400078e3cff */
[----:B------:R-:W-:Y:S02]  /*2400*/  LOP3.LUT P0, RZ, R211, 0x4, RZ, 0xc0, !PT ;  /* 0x00000004d3ff7812 */ /* 0x000fe4000780c0ff */
[----:B------:R-:W-:Y:S02]  /*2410*/  SEL R0, RZ, 0x20, P1 ;  /* 0x00000020ff007807 */ /* 0x000fe40000800000 */
[----:B------:R-:W-:Y:S02]  /*2420*/  LOP3.LUT R28, R28, R219, RZ, 0x3c, !PT ;  /* 0x000000db1c1c7212 */ /* 0x000fe400078e3cff */
[-C--:B------:R-:W-:Y:S02]  /*2430*/  LOP3.LUT R20, R20, R191.reuse, RZ, 0x3c, !PT ;  /* 0x000000bf14147212 */ /* 0x080fe400078e3cff */
[----:B------:R-:W-:-:S02]  /*2440*/  LOP3.LUT R10, R10, R191, RZ, 0x3c, !PT ;  /* 0x000000bf0a0a7212 */ /* 0x000fc400078e3cff */
[----:B------:R-:W-:Y:S01]  /*2450*/  LEA R145, R190, R13, 0x9 ;  /* 0x0000000dbe917211 */ /* 0x000fe200078e48ff */
[----:B------:R-:W-:Y:S01]  /*2460*/  IMAD.IADD R139, R139, 0x1, R20 ;  /* 0x000000018b8b7824 */ /* 0x000fe200078e0214 */
[----:B------:R-:W-:Y:S02]  /*2470*/  IADD3 R135, R30, R15, R193 ;  /* 0x0000000f1e877210 */ /* 0x000fe40007ffe0c1 */
[----:B------:R-:W-:Y:S02]  /*2480*/  SEL R124, R124, 0xffffffe0, !P0 ;  /* 0xffffffe07c7c7807 */ /* 0x000fe40004000000 */
[----:B------:R-:W-:Y:S02]  /*2490*/  LEA R35, R190, R35, 0x9 ;  /* 0x00000023be237211 */ /* 0x000fe400078e48ff */
[----:B------:R-:W-:Y:S02]  /*24a0*/  LOP3.LUT R29, R8, 0xfffffff8, RZ, 0xc0, !PT ;  /* 0xfffffff8081d7812 */ /* 0x000fe400078ec0ff */
[----:B------:R-:W-:-:S02]  /*24b0*/  LOP3.LUT R21, R12, 0xfffffff8, RZ, 0xc0, !PT ;  /* 0xfffffff80c157812 */ /* 0x000fc400078ec0ff */
[----:B------:R-:W-:Y:S02]  /*24c0*/  LOP3.LUT R15, R44, 0xfffffff8, RZ, 0xc0, !PT ;  /* 0xfffffff82c0f7812 */ /* 0x000fe400078ec0ff */
[----:B------:R-:W-:Y:S02]  /*24d0*/  LOP3.LUT R0, R3, R0, RZ, 0xfc, !PT ;  /* 0x0000000003007212 */ /* 0x000fe400078efcff */
[----:B------:R-:W-:Y:S02]  /*24e0*/  IADD3 R138, R28, R13, R193 ;  /* 0x0000000d1c8a7210 */ /* 0x000fe40007ffe0c1 */
[----:B------:R-:W-:Y:S02]  /*24f0*/  IADD3 R145, R145, R10, RZ ;  /* 0x0000000a91917210 */ /* 0x000fe40007ffe0ff */
[C---:B------:R-:W-:Y:S01]  /*2500*/  SHF.L.U32 R37, R36.reuse, 0x7, RZ ;  /* 0x0000000724257819 */ /* 0x040fe200000006ff */
[----:B------:R-:W-:Y:S01]  /*2510*/  IMAD.SHL.U32 R36, R36, 0x40, RZ ;  /* 0x0000004024247824 */ /* 0x000fe200078e00ff */
[----:B------:R-:W-:Y:S01]  /*2520*/  IADD3 R32, R113, R31, RZ ;  /* 0x0000001f71207210 */ /* 0x000fe20007ffe0ff */
[----:B------:R-:W-:Y:S01]  /*2530*/  IMAD.IADD R31, R31, 0x1, R115 ;  /* 0x000000011f1f7824 */ /* 0x000fe200078e0273 */
[----:B------:R-:W-:-:S02]  /*2540*/  SHF.R.S32.HI R30, RZ, 0x3, R8 ;  /* 0x00000003ff1e7819 */ /* 0x000fc40000011408 */
[----:B------:R-:W-:Y:S02]  /*2550*/  SHF.R.S32.HI R28, RZ, 0x3, R12 ;  /* 0x00000003ff1c7819 */ /* 0x000fe4000001140c */
[----:B------:R-:W-:Y:S02]  /*2560*/  IADD3 R134, R124, R35, RZ ;  /* 0x000000237c867210 */ /* 0x000fe40007ffe0ff */
[----:B------:R-:W-:Y:S02]  /*2570*/  SHF.R.S32.HI R20, RZ, 0x3, R44 ;  /* 0x00000003ff147819 */ /* 0x000fe4000001142c */
[----:B------:R-:W-:Y:S02]  /*2580*/  LOP3.LUT R14, R3, 0x1, RZ, 0xc0, !PT ;  /* 0x00000001030e7812 */ /* 0x000fe400078ec0ff */
[----:B------:R-:W-:Y:S02]  /*2590*/  SHF.R.S32.HI R13, RZ, 0x1f, R29 ;  /* 0x0000001fff0d7819 */ /* 0x000fe4000001141d */
[----:B------:R-:W-:-:S02]  /*25a0*/  SHF.R.S32.HI R12, RZ, 0x1f, R21 ;  /* 0x0000001fff0c7819 */ /* 0x000fc40000011415 */
[----:B------:R-:W-:Y:S02]  /*25b0*/  SHF.R.S32.HI R11, RZ, 0x1f, R15 ;  /* 0x0000001fff0b7819 */ /* 0x000fe4000001140f */
[C---:B------:R-:W-:Y:S02]  /*25c0*/  LOP3.LUT R10, R0.reuse, 0x2, RZ, 0xc0, !PT ;  /* 0x00000002000a7812 */ /* 0x040fe400078ec0ff */
[C---:B------:R-:W-:Y:S02]  /*25d0*/  LOP3.LUT R9, R0.reuse, 0x4, RZ, 0xc0, !PT ;  /* 0x0000000400097812 */ /* 0x040fe400078ec0ff */
[C---:B------:R-:W-:Y:S02]  /*25e0*/  LOP3.LUT R8, R0.reuse, 0x8, RZ, 0xc0, !PT ;  /* 0x0000000800087812 */ /* 0x040fe400078ec0ff */
[C---:B------:R-:W-:Y:S02]  /*25f0*/  LOP3.LUT R7, R0.reuse, 0x10, RZ, 0xc0, !PT ;  /* 0x0000001000077812 */ /* 0x040fe400078ec0ff */
[----:B------:R-:W-:-:S07]  /*2600*/  LOP3.LUT R6, R0, 0x20, RZ, 0xc0, !PT ;  /* 0x0000002000067812 */ /* 0x000fce00078ec0ff */
.L_x_556:
[----:B0-----:R-:W0:Y:S01]  /*2610*/  LDC.64 R120, c[0x0][0x2d8] ;  /* 0x0000b600ff787b82 */ /* 0x001e220000000a00 */
[----:B-12---:R-:W-:Y:S01]  /*2620*/  IADD3 R44, R26, -0x1, RZ ;  /* 0xffffffff1a2c7810 */ /* 0x006fe20007ffe0ff */
[----:B------:R-:W-:Y:S01]  /*2630*/  IMAD R54, R18, 0x6000, R134 ;  /* 0x0000600012367824 */ /* 0x000fe200078e0286 */
[----:B------:R-:W-:Y:S05]  /*2640*/  YIELD ;  /* 0x0000000000007946 */ /* 0x000fea0003800000 */
[----:B------:R-:W1:Y:S01]  /*2650*/  LDC R122, c[0x0][0x3d4] ;  /* 0x0000f500ff7a7b82 */ /* 0x000e620000000800 */
[----:B------:R-:W-:Y:S01]  /*2660*/  SHF.R.S32.HI R46, RZ, 0x1f, R44 ;  /* 0x0000001fff2e7819 */ /* 0x000fe2000001142c */
[-C--:B------:R-:W-:Y:S01]  /*2670*/  IMAD R3, R125, R44.reuse, RZ ;  /* 0x0000002c7d037224 */ /* 0x080fe200078e02ff */
[----:B------:R-:W-:Y:S01]  /*2680*/  BSSY B0, `(.L_x_457) ;  /* 0x0000739000007945 */ /* 0x000fe20003800000 */
[----:B------:R-:W-:-:S04]  /*2690*/  IMAD.WIDE.U32 R132, R42, R44, RZ ;  /* 0x0000002c2a847225 */ /* 0x000fc800078e00ff */
[----:B------:R-:W-:Y:S01]  /*26a0*/  IMAD R3, R46, R42, R3 ;  /* 0x0000002a2e037224 */ /* 0x000fe200078e0203 */
[-C--:B------:R-:W-:Y:S01]  /*26b0*/  IADD3 R4, P5, R100, R132.reuse, RZ ;  /* 0x0000008464047210 */ /* 0x080fe20007fbe0ff */
[----:B------:R-:W-:Y:S01]  /*26c0*/  IMAD R54, R54, 0x2, R25 ;  /* 0x0000000236367824 */ /* 0x000fe200078e0219 */
[----:B------:R-:W-:Y:S01]  /*26d0*/  IADD3 R0, P1, P4, R100, R132, R129 ;  /* 0x0000008464007210 */ /* 0x000fe20007c3e081 */
[----:B------:R-:W-:-:S04]  /*26e0*/  IMAD.IADD R96, R133, 0x1, R3 ;  /* 0x0000000185607824 */ /* 0x000fc800078e0203 */
[----:B------:R-:W-:Y:S01]  /*26f0*/  IMAD.X R26, R96, 0x1, R43, P5 ;  /* 0x00000001601a7824 */ /* 0x000fe200028e062b */
[-C--:B0-----:R-:W-:Y:S02]  /*2700*/  LEA R56, P0, R4, R120.reuse, 0x1 ;  /* 0x0000007804387211 */ /* 0x081fe400078008ff */
[----:B------:R-:W-:Y:S02]  /*2710*/  LEA R52, P5, R0, R120, 0x1 ;  /* 0x0000007800347211 */ /* 0x000fe400078a08ff */
[-C--:B------:R-:W-:Y:S01]  /*2720*/  LEA.HI.X R57, R4, R121.reuse, R26, 0x1, P0 ;  /* 0x0000007904397211 */ /* 0x080fe200000f0c1a */
[----:B------:R-:W-:Y:S01]  /*2730*/  IMAD.MOV.U32 R26, RZ, RZ, R44 ;  /* 0x000000ffff1a7224 */ /* 0x000fe200078e002c */
[----:B------:R-:W-:Y:S02]  /*2740*/  IADD3.X R3, R43, R96, R128, P1, P4 ;  /* 0x000000602b037210 */ /* 0x000fe40000fe8480 */
[----:B-1----:R-:W-:Y:S02]  /*2750*/  ISETP.GE.AND P0, PT, R122, 0x1, PT ;  /* 0x000000017a00780c */ /* 0x002fe40003f06270 */
[----:B------:R-:W-:Y:S01]  /*2760*/  LEA.HI.X R53, R0, R121, R3, 0x1, P5 ;  /* 0x0000007900357211 */ /* 0x000fe200028f0c03 */
[----:B------:R-:W-:Y:S01]  /*2770*/  IMAD R0, R18, 0x6000, R35 ;  /* 0x0000600012007824 */ /* 0x000fe200078e0223 */
[----:B------:R-:W-:-:S04]  /*2780*/  ISETP.GT.AND P1, PT, R44, R123, PT ;  /* 0x0000007b2c00720c */ /* 0x000fc80003f24270 */
[----:B------:R-:W-:Y:S02]  /*2790*/  P2R R118, PR, RZ, 0x2 ;  /* 0x00000002ff767803 */ /* 0x000fe40000000000 */
[----:B------:R-:W-:-:S03]  /*27a0*/  LEA R55, R0, R25, 0x1 ;  /* 0x0000001900377211 */ /* 0x000fc600078e08ff */
[----:B------:R-:W-:Y:S05]  /*27b0*/  @!P0 BRA `(.L_x_458) ;  /* 0x0000006c00c08947 */ /* 0x000fea0003800000 */
[----:B------:R-:W-:Y:S01]  /*27c0*/  ULDC.U8 UR4, c[0x0][0x3f0] ;  /* 0x0000fc0000047ab9 */ /* 0x000fe20000000000 */
[-C--:B------:R-:W-:Y:S01]  /*27d0*/  IMAD R0, R126, R44.reuse, RZ ;  /* 0x0000002c7e007224 */ /* 0x080fe200078e02ff */
[----:B------:R-:W-:Y:S01]  /*27e0*/  ISETP.NE.AND P0, PT, RZ, UR4, PT ;  /* 0x00000004ff007c0c */ /* 0x000fe2000bf05270 */
[-C--:B------:R-:W-:Y:S02]  /*27f0*/  IMAD R45, R127, R44.reuse, RZ ;  /* 0x0000002c7f2d7224 */ /* 0x080fe400078e02ff */
[----:B------:R-:W-:Y:S02]  /*2800*/  IMAD R3, R46, R37, R0 ;  /* 0x000000252e037224 */ /* 0x000fe400078e0200 */
[----:B------:R-:W-:-:S04]  /*2810*/  IMAD.WIDE.U32 R94, R37, R44, RZ ;  /* 0x0000002c255e7225 */ /* 0x000fc800078e00ff */
[----:B------:R-:W-:Y:S01]  /*2820*/  IMAD R4, R26, -0x80, R27 ;  /* 0xffffff801a047824 */ /* 0x000fe200078e021b */
[----:B------:R-:W-:Y:S01]  /*2830*/  IADD3 R0, R95, R3, RZ ;  /* 0x000000035f007210 */ /* 0x000fe20007ffe0ff */
[----:B------:R-:W-:Y:S02]  /*2840*/  IMAD R45, R46, R40, R45 ;  /* 0x000000282e2d7224 */ /* 0x000fe400078e022d */
[----:B------:R-:W-:Y:S01]  /*2850*/  IMAD.WIDE.U32 R92, R40, R44, RZ ;  /* 0x0000002c285c7225 */ /* 0x000fe200078e00ff */
[----:B------:R-:W-:-:S03]  /*2860*/  VIMNMX R4, R4, 0x80, PT ;  /* 0x0000008004047848 */ /* 0x000fc60003fe0100 */
[----:B------:R-:W-:Y:S01]  /*2870*/  IMAD.IADD R3, R93, 0x1, R45 ;  /* 0x000000015d037824 */ /* 0x000fe200078e022d */
[----:B------:R-:W-:Y:S06]  /*2880*/  @!P0 BRA `(.L_x_459) ;  /* 0x0000003000f08947 */ /* 0x000fec0003800000 */
[----:B------:R-:W-:Y:S01]  /*2890*/  ISETP.GE.AND P0, PT, R19, R4, PT ;  /* 0x000000041300720c */ /* 0x000fe20003f06270 */
[----:B------:R-:W-:Y:S01]  /*28a0*/  BSSY B1, `(.L_x_460) ;  /* 0x000003c000017945 */ /* 0x000fe20003800000 */
        /* <DEDUP_REMOVED lines=13> */
[----:B------:R-:W-:Y:S06]  /*2980*/  @P0 BRA `(.L_x_461) ;  /* 0x0000000000b40947 */ /* 0x000fec0003800000 */
[----:B------:R-:W-:Y:S01]  /*2990*/  IADD3 R45, P4, R112, R94, RZ ;  /* 0x0000005e702d7210 */ /* 0x000fe20007f9e0ff */
[----:B------:R-:W-:Y:S01]  /*29a0*/  ULDC.64 UR4, c[0x0][0x3c8] ;  /* 0x0000f20000047ab9 */ /* 0x000fe20000000a00 */
[----:B------:R-:W-:Y:S01]  /*29b0*/  IADD3 R47, P1, R108, R92, RZ ;  /* 0x0000005c6c2f7210 */ /* 0x000fe20007f3e0ff */
[----:B------:R-:W-:Y:S01]  /*29c0*/  ULDC.64 UR6, c[0x0][0x3e0] ;  /* 0x0000f80000067ab9 */ /* 0x000fe20000000a00 */
[----:B------:R-:W-:Y:S01]  /*29d0*/  VIADD R51, R16, 0x10 ;  /* 0x0000001010337836 */ /* 0x000fe20000000000 */
[----:B------:R-:W-:Y:S01]  /*29e0*/  CS2R R130, SRZ ;  /* 0x0000000000827805 */ /* 0x000fe2000001ff00 */
[----:B------:R-:W-:Y:S01]  /*29f0*/  IMAD.X R46, R0, 0x1, R32, P4 ;  /* 0x00000001002e7824 */ /* 0x000fe200020e0620 */
[----:B------:R-:W-:Y:S02]  /*2a00*/  LEA R44, P4, R45, UR4, 0x1 ;  /* 0x000000042d2c7c11 */ /* 0x000fe4000f8808ff */
[----:B------:R-:W-:Y:S02]  /*2a10*/  CS2R R98, SRZ ;  /* 0x0000000000627805 */ /* 0x000fe4000001ff00 */
[----:B------:R-:W-:-:S02]  /*2a20*/  IADD3.X R50, R3, R34, RZ, P1, !PT ;  /* 0x0000002203327210 */ /* 0x000fc40000ffe4ff */
[----:B------:R-:W-:Y:S02]  /*2a30*/  CS2R R132, SRZ ;  /* 0x0000000000847805 */ /* 0x000fe4000001ff00 */
[----:B------:R-:W-:Y:S02]  /*2a40*/  LEA.HI.X R45, R45, UR5, R46, 0x1, P4 ;  /* 0x000000052d2d7c11 */ /* 0x000fe4000a0f0c2e */
[----:B------:R-:W-:Y:S02]  /*2a50*/  CS2R R120, SRZ ;  /* 0x0000000000787805 */ /* 0x000fe4000001ff00 */
[C---:B------:R-:W-:Y:S02]  /*2a60*/  LEA R46, P4, R47.reuse, UR6, 0x1 ;  /* 0x000000062f2e7c11 */ /* 0x040fe4000f8808ff */
[----:B------:R-:W-:Y:S02]  /*2a70*/  ISETP.GE.AND P1, PT, R16, R122, PT ;  /* 0x0000007a1000720c */ /* 0x000fe40003f26270 */
[----:B------:R-:W-:-:S02]  /*2a80*/  LEA.HI.X R47, R47, UR7, R50, 0x1, P4 ;  /* 0x000000072f2f7c11 */ /* 0x000fc4000a0f0c32 */
[----:B------:R-:W-:Y:S01]  /*2a90*/  ISETP.GE.AND P4, PT, R51, R122, PT ;  /* 0x0000007a3300720c */ /* 0x000fe20003f86270 */
[C---:B------:R-:W-:Y:S01]  /*2aa0*/  VIADD R51, R16.reuse, 0x20 ;  /* 0x0000002010337836 */ /* 0x040fe20000000000 */
[----:B------:R-:W-:-:S07]  /*2ab0*/  IADD3 R59, R16, 0x30, RZ ;  /* 0x00000030103b7810 */ /* 0x000fce0007ffe0ff */
[----:B------:R0:W5:Y:S04]  /*2ac0*/  @!P1 LDG.E.64 R130, desc[UR36][R44.64] ;  /* 0x000000242c829981 */ /* 0x000168000c1e1b00 */
[----:B------:R0:W5:Y:S01]  /*2ad0*/  @!P1 LDG.E.64 R132, desc[UR36][R46.64] ;  /* 0x000000242e849981 */ /* 0x000162000c1e1b00 */
[----:B------:R-:W-:-:S03]  /*2ae0*/  ISETP.GE.AND P1, PT, R51, R122, PT ;  /* 0x0000007a3300720c */ /* 0x000fc60003f26270 */
[----:B------:R0:W5:Y:S04]  /*2af0*/  @!P4 LDG.E.64 R98, desc[UR36][R44.64+0x20] ;  /* 0x000020242c62c981 */ /* 0x000168000c1e1b00 */
[----:B------:R0:W5:Y:S01]  /*2b00*/  @!P4 LDG.E.64 R120, desc[UR36][R46.64+0x20] ;  /* 0x000020242e78c981 */ /* 0x000162000c1e1b00 */
[----:B------:R-:W-:Y:S02]  /*2b10*/  ISETP.GE.AND P4, PT, R59, R122, PT ;  /* 0x0000007a3b00720c */ /* 0x000fe40003f86270 */
[----:B------:R-:W-:Y:S02]  /*2b20*/  CS2R R90, SRZ ;  /* 0x00000000005a7805 */ /* 0x000fe4000001ff00 */
[----:B------:R-:W-:Y:S02]  /*2b30*/  CS2R R96, SRZ ;  /* 0x0000000000607805 */ /* 0x000fe4000001ff00 */
[----:B------:R-:W-:-:S02]  /*2b40*/  CS2R R86, SRZ ;  /* 0x0000000000567805 */ /* 0x000fc4000001ff00 */
[----:B------:R-:W-:Y:S01]  /*2b50*/  CS2R R88, SRZ ;  /* 0x0000000000587805 */ /* 0x000fe2000001ff00 */
[C---:B------:R-:W-:Y:S02]  /*2b60*/  VIADD R51, R16.reuse, 0x40 ;  /* 0x0000004010337836 */ /* 0x040fe40000000000 */
[----:B------:R-:W-:Y:S01]  /*2b70*/  VIADD R59, R16, 0x50 ;  /* 0x00000050103b7836 */ /* 0x000fe20000000000 */
        /* <DEDUP_REMOVED lines=10> */
[----:B------:R0:W5:Y:S04]  /*2c20*/  @!P1 LDG.E.64 R82, desc[UR36][R44.64+0x80] ;  /* 0x000080242c529981 */ /* 0x000168000c1e1b00 */
[----:B------:R0:W5:Y:S04]  /*2c30*/  @!P1 LDG.E.64 R84, desc[UR36][R46.64+0x80] ;  /* 0x000080242e549981 */ /* 0x000168000c1e1b00 */
[----:B------:R0:W5:Y:S04]  /*2c40*/  @!P4 LDG.E.64 R78, desc[UR36][R44.64+0xa0] ;  /* 0x0000a0242c4ec981 */ /* 0x000168000c1e1b00 */
[----:B------:R0:W5:Y:S02]  /*2c50*/  @!P4 LDG.E.64 R80, desc[UR36][R46.64+0xa0] ;  /* 0x0000a0242e50c981 */ /* 0x000164000c1e1b00 */
.L_x_461:
[----:B------:R-:W-:Y:S05]  /*2c60*/  BSYNC B1 ;  /* 0x0000000000017941 */ /* 0x000fea0003800000 */
.L_x_460:
        /* <DEDUP_REMOVED lines=12> */
[----:B-----5:R-:W-:Y:S01]  /*2d30*/  MOV R136, R78 ;  /* 0x0000004e00887202 */ /* 0x020fe20000000f00 */
[----:B------:R-:W-:Y:S01]  /*2d40*/  IMAD.MOV.U32 R137, RZ, RZ, R79 ;  /* 0x000000ffff897224 */ /* 0x000fe200078e004f */
[----:B------:R-:W-:Y:S01]  /*2d50*/  CS2R R76, SRZ ;  /* 0x00000000004c7805 */ /* 0x000fe2000001ff00 */
[----:B------:R-:W-:Y:S06]  /*2d60*/  @P4 BRA `(.L_x_463) ;  /* 0x0000000000b44947 */ /* 0x000fec0003800000 */
[----:B------:R-:W-:Y:S01]  /*2d70*/  IADD3 R94, P1, P5, R112, R94, R36 ;  /* 0x0000005e705e7210 */ /* 0x000fe20007d3e024 */
[----:B------:R-:W-:Y:S01]  /*2d80*/  ULDC.64 UR4, c[0x0][0x3c8] ;  /* 0x0000f20000047ab9 */ /* 0x000fe20000000a00 */
[----:B------:R-:W-:Y:S01]  /*2d90*/  ULDC.64 UR6, c[0x0][0x3e0] ;  /* 0x0000f80000067ab9 */ /* 0x000fe20000000a00 */
[----:B------:R-:W-:Y:S02]  /*2da0*/  CS2R R74, SRZ ;  /* 0x00000000004a7805 */ /* 0x000fe4000001ff00 */
[----:B0-----:R-:W-:Y:S02]  /*2db0*/  IADD3.X R45, R32, R0, R38, P1, P5 ;  /* 0x00000000202d7210 */ /* 0x001fe40000fea426 */
[----:B------:R-:W-:Y:S02]  /*2dc0*/  CS2R R76, SRZ ;  /* 0x00000000004c7805 */ /* 0x000fe4000001ff00 */
[----:B------:R-:W-:-:S04]  /*2dd0*/  IADD3 R92, P1, P5, R108, R92, R39 ;  /* 0x0000005c6c5c7210 */ /* 0x000fc80007d3e027 */
[----:B------:R-:W-:Y:S02]  /*2de0*/  IADD3.X R3, R34, R3, R41, P1, P5 ;  /* 0x0000000322037210 */ /* 0x000fe40000fea429 */
[----:B------:R-:W-:-:S04]  /*2df0*/  LEA R44, P1, R94, UR4, 0x1 ;  /* 0x000000045e2c7c11 */ /* 0x000fc8000f8208ff */
[----:B------:R-:W-:Y:S02]  /*2e00*/  LEA.HI.X R45, R94, UR5, R45, 0x1, P1 ;  /* 0x000000055e2d7c11 */ /* 0x000fe400088f0c2d */
[----:B------:R-:W-:-:S04]  /*2e10*/  LEA R46, P1, R92, UR6, 0x1 ;  /* 0x000000065c2e7c11 */ /* 0x000fc8000f8208ff */
[----:B------:R-:W-:Y:S01]  /*2e20*/  LEA.HI.X R47, R92, UR7, R3, 0x1, P1 ;  /* 0x000000075c2f7c11 */ /* 0x000fe200088f0c03 */
[C---:B------:R-:W-:Y:S01]  /*2e30*/  VIADD R3, R16.reuse, 0x10 ;  /* 0x0000001010037836 */ /* 0x040fe20000000000 */
[----:B------:R-:W-:Y:S02]  /*2e40*/  ISETP.GE.AND P1, PT, R16, R122, PT ;  /* 0x0000007a1000720c */ /* 0x000fe40003f26270 */
[----:B------:R-:W-:Y:S02]  /*2e50*/  CS2R R70, SRZ ;  /* 0x0000000000467805 */ /* 0x000fe4000001ff00 */
[----:B------:R-:W-:-:S09]  /*2e60*/  CS2R R72, SRZ ;  /* 0x0000000000487805 */ /* 0x000fd2000001ff00 */
[----:B------:R1:W5:Y:S04]  /*2e70*/  @!P1 LDG.E.64 R74, desc[UR36][R44.64] ;  /* 0x000000242c4a9981 */ /* 0x000368000c1e1b00 */
[----:B------:R1:W5:Y:S01]  /*2e80*/  @!P1 LDG.E.64 R76, desc[UR36][R46.64] ;  /* 0x000000242e4c9981 */ /* 0x000362000c1e1b00 */
[----:B------:R-:W-:Y:S02]  /*2e90*/  ISETP.GE.AND P1, PT, R3, R122, PT ;  /* 0x0000007a0300720c */ /* 0x000fe40003f26270 */
[----:B------:R-:W-:Y:S02]  /*2ea0*/  IADD3 R3, R16, 0x20, RZ ;  /* 0x0000002010037810 */ /* 0x000fe40007ffe0ff */
[----:B------:R-:W-:Y:S02]  /*2eb0*/  CS2R R66, SRZ ;  /* 0x0000000000427805 */ /* 0x000fe4000001ff00 */
[----:B------:R-:W-:-:S07]  /*2ec0*/  CS2R R68, SRZ ;  /* 0x0000000000447805 */ /* 0x000fce000001ff00 */
[----:B------:R1:W5:Y:S04]  /*2ed0*/  @!P1 LDG.E.64 R70, desc[UR36][R44.64+0x20] ;  /* 0x000020242c469981 */ /* 0x000368000c1e1b00 */
[----:B------:R1:W5:Y:S01]  /*2ee0*/  @!P1 LDG.E.64 R72, desc[UR36][R46.64+0x20] ;  /* 0x000020242e489981 */ /* 0x000362000c1e1b00 */
[----:B------:R-:W-:Y:S01]  /*2ef0*/  ISETP.GE.AND P1, PT, R3, R122, PT ;  /* 0x0000007a0300720c */ /* 0x000fe20003f26270 */
[----:B------:R-:W-:Y:S01]  /*2f00*/  VIADD R3, R16, 0x30 ;  /* 0x0000003010037836 */ /* 0x000fe20000000000 */
[----:B------:R-:W-:Y:S02]  /*2f10*/  CS2R R62, SRZ ;  /* 0x00000000003e7805 */ /* 0x000fe4000001ff00 */
[----:B------:R-:W-:-:S09]  /*2f20*/  CS2R R64, SRZ ;  /* 0x0000000000407805 */ /* 0x000fd2000001ff00 */
        /* <DEDUP_REMOVED lines=14> */
[----:B------:R-:W-:-:S13]  /*3010*/  ISETP.GE.AND P1, PT, R3, R122, PT ;  /* 0x0000007a0300720c */ /* 0x000fda0003f26270 */
[----:B------:R1:W5:Y:S04]  /*3020*/  @!P1 LDG.E.64 R48, desc[UR36][R44.64+0xa0] ;  /* 0x0000a0242c309981 */ /* 0x000368000c1e1b00 */
[----:B------:R1:W5:Y:S02]  /*3030*/  @!P1 LDG.E.64 R50, desc[UR36][R46.64+0xa0] ;  /* 0x0000a0242e329981 */ /* 0x000364000c1e1b00 */
.L_x_463:
[----:B------:R-:W-:Y:S05]  /*3040*/  BSYNC B1 ;  /* 0x0000000000017941 */ /* 0x000fea0003800000 */
.L_x_462:
[----:B------:R-:W-:Y:S01]  /*3050*/  IMAD.MOV.U32 R0, RZ, RZ, R82 ;  /* 0x000000ffff007224 */ /* 0x000fe200078e0052 */
[----:B01----:R-:W-:Y:S01]  /*3060*/  MOV R45, R91 ;  /* 0x0000005b002d7202 */ /* 0x003fe20000000f00 */
[----:B------:R-:W-:Y:S01]  /*3070*/  IMAD.MOV.U32 R3, RZ, RZ, R83 ;  /* 0x000000ffff037224 */ /* 0x000fe200078e0053 */
[----:B------:R-:W-:Y:S01]  /*3080*/  PRMT R156, R136, 0x5410, R137 ;  /* 0x00005410889c7816 */ /* 0x000fe20000000089 */
[----:B------:R-:W-:Y:S01]  /*3090*/  IMAD.MOV.U32 R44, RZ, RZ, R90 ;  /* 0x000000ffff2c7224 */ /* 0x000fe200078e005a */
[----:B------:R-:W-:Y:S02]  /*30a0*/  ISETP.NE.AND P1, PT, R188, 0x3, PT ;  /* 0x00000003bc00780c */ /* 0x000fe40003f25270 */
[----:B------:R-:W-:Y:S01]  /*30b0*/  PRMT R158, R0, 0x5410, R3 ;  /* 0x00005410009e7816 */ /* 0x000fe20000000003 */
[----:B------:R-:W-:Y:S01]  /*30c0*/  IMAD.MOV.U32 R3, RZ, RZ, R87 ;  /* 0x000000ffff037224 */ /* 0x000fe200078e0057 */
[----:B------:R-:W-:Y:S02]  /*30d0*/  MOV R0, R86 ;  /* 0x0000005600007202 */ /* 0x000fe40000000f00 */
[----:B------:R-:W-:Y:S01]  /*30e0*/  PRMT R168, R44, 0x5410, R45 ;  /* 0x000054102ca87816 */ /* 0x000fe2000000002d */
[----:B------:R-:W-:Y:S01]  /*30f0*/  IMAD.MOV.U32 R45, RZ, RZ, R131 ;  /* 0x000000ffff2d7224 */ /* 0x000fe200078e0083 */
[----:B------:R-:W-:Y:S01]  /*3100*/  PRMT R160, R0, 0x5410, R3 ;  /* 0x0000541000a07816 */ /* 0x000fe20000000003 */
[----:B------:R-:W-:Y:S01]  /*3110*/  IMAD.MOV.U32 R0, RZ, RZ, R98 ;  /* 0x000000ffff007224 */ /* 0x000fe200078e0062 */
[----:B------:R-:W-:Y:S01]  /*3120*/  MOV R44, R130 ;  /* 0x00000082002c7202 */ /* 0x000fe20000000f00 */
[----:B------:R-:W-:-:S03]  /*3130*/  IMAD.MOV.U32 R3, RZ, RZ, R99 ;  /* 0x000000ffff037224 */ /* 0x000fc600078e0063 */
        /* <DEDUP_REMOVED lines=10> */
[----:B------:R-:W-:Y:S02]  /*31e0*/  MOV R0, R88 ;  /* 0x0000005800007202 */ /* 0x000fe40000000f00 */
        /* <DEDUP_REMOVED lines=8> */
[----:B-----5:R-:W-:Y:S01]  /*3270*/  IMAD.MOV.U32 R0, RZ, RZ, R48 ;  /* 0x000000ffff007224 */ /* 0x020fe200078e0030 */
        /* <DEDUP_REMOVED lines=34> */
[----:B------:R-:W-:Y:S02]  /*34a0*/  PRMT R143, R45, 0x5410, R44 ;  /* 0x000054102d8f7816 */ /* 0x000fe4000000002c */
[----:B------:R-:W-:Y:S01]  /*34b0*/  PRMT R153, R3, 0x5410, R0 ;  /* 0x0000541003997816 */ /* 0x000fe20000000000 */
[----:B------:R-:W-:Y:S06]  /*34c0*/  @!P1 BRA `(.L_x_464) ;  /* 0x0000000000049947 */ /* 0x000fec0003800000 */
[----:B------:R-:W-:Y:S01]  /*34d0*/  BPT.TRAP 0x1 ;  /* 0x000000040000795c */ /* 0x000fe20000300000 */
.L_x_464:
[----:B------:R-:W-:Y:S01]  /*34e0*/  IMAD R3, R18, 0x8, R2 ;  /* 0x0000000812037824 */ /* 0x000fe200078e0202 */
[----:B------:R-:W-:Y:S01]  /*34f0*/  SHF.L.U32 R0, R186, 0x1f, RZ ;  /* 0x0000001fba007819 */ /* 0x000fe200000006ff */
[----:B------:R-:W-:Y:S03]  /*3500*/  BSSY B1, `(.L_x_465) ;  /* 0x0000003000017945 */ /* 0x000fe60003800000 */
[----:B------:R-:W0:Y:S02]  /*3510*/  SYNCS.PHASECHK.TRANS64.TRYWAIT P5, [R3+URZ+0x34890], R0 ;  /* 0x03489000030075a7 */ /* 0x000e2400080a017f */
[----:B0-----:R-:W-:Y:S05]  /*3520*/  @!P5 BRA `(.L_x_466) ;  /* 0x000001a000a4d947 */ /* 0x001fea0003800000 */
.L_x_766:
[----:B------:R-:W-:Y:S05]  /*3530*/  BSYNC B1 ;  /* 0x0000000000017941 */ /* 0x000fea0003800000 */
.L_x_465:
[----:B------:R-:W-:Y:S04]  /*3540*/  BSSY B1, `(.L_x_467) ;  /* 0x0000139000017945 */ /* 0x000fe80003800000 */
[----:B------:R-:W-:Y:S05]  /*3550*/  @P0 BRA `(.L_x_468) ;  /* 0x0000001000dc0947 */ /* 0x000fea0003800000 */
[----:B------:R-:W-:Y:S01]  /*3560*/  ISETP.NE.AND P0, PT, R14, RZ, PT ;  /* 0x000000ff0e00720c */ /* 0x000fe20003f05270 */
[----:B------:R-:W-:-:S12]  /*3570*/  BSSY B2, `(.L_x_469) ;  /* 0x0000031000027945 */ /* 0x000fd80003800000 */
[----:B------:R-:W-:Y:S05]  /*3580*/  @!P0 BRA `(.L_x_470) ;  /* 0x0000000000bc8947 */ /* 0x000fea0003800000 */
[----:B------:R1:W2:Y:S01]  /*3590*/  LDS.128 R44, [R55] ;  /* 0x00000000372c7984 */ /* 0x0002a20000000c00 */
[----:B------:R-:W-:Y:S01]  /*35a0*/  ISETP.GE.AND P0, PT, R16, R122, PT ;  /* 0x0000007a1000720c */ /* 0x000fe20003f06270 */
[----:B------:R-:W-:-:S12]  /*35b0*/  BSSY B3, `(.L_x_471) ;  /* 0x000002b000037945 */ /* 0x000fd80003800000 */
[----:B-1----:R-:W-:Y:S05]  /*35c0*/  @P0 BRA `(.L_x_472) ;  /* 0x0000000000a40947 */ /* 0x002fea0003800000 */
[--C-:B------:R-:W-:Y:S01]  /*35d0*/  SHF.R.U64 R161, R130, 0x10, R131.reuse ;  /* 0x0000001082a17819 */ /* 0x100fe20000001283 */
[--C-:B--2---:R-:W-:Y:S01]  /*35e0*/  HADD2.F32 R162, -RZ, R45.reuse.H1_H1 ;  /* 0x3000002dffa27230 */ /* 0x104fe20000004100 */
[----:B------:R-:W-:Y:S01]  /*35f0*/  SHF.R.U32.HI R130, RZ, 0x10, R131 ;  /* 0x00000010ff827819 */ /* 0x000fe20000011683 */
[----:B------:R-:W-:Y:S01]  /*3600*/  HADD2.F32 R166, -RZ, R45.H0_H0 ;  /* 0x2000002dffa67230 */ /* 0x000fe20000004100 */
[--C-:B------:R-:W-:Y:S01]  /*3610*/  SHF.R.U64 R131, R132, 0x10, R133.reuse ;  /* 0x0000001084837819 */ /* 0x100fe20000001285 */
[--C-:B------:R-:W-:Y:S01]  /*3620*/  HADD2.F32 R132, -RZ, R47.reuse.H1_H1 ;  /* 0x3000002fff847230 */ /* 0x100fe20000004100 */
[----:B------:R-:W-:Y:S01]  /*3630*/  SHF.R.U32.HI R133, RZ, 0x10, R133 ;  /* 0x00000010ff857819 */ /* 0x000fe20000011685 */
[----:B------:R-:W-:Y:S02]  /*3640*/  HADD2.F32 R164, -RZ, R47.H0_H0 ;  /* 0x2000002fffa47230 */ /* 0x000fe40000004100 */
[----:B------:R-:W-:Y:S02]  /*3650*/  HADD2.F32 R163, -RZ, R131.H0_H0 ;  /* 0x20000083ffa37230 */ /* 0x000fe40000004100 */
[----:B------:R-:W-:-:S02]  /*3660*/  HADD2.F32 R133, -RZ, R133.H0_H0 ;  /* 0x20000085ff857230 */ /* 0x000fc40000004100 */
[----:B------:R-:W-:Y:S02]  /*3670*/  HADD2.F32 R161, -RZ, R161.H0_H0 ;  /* 0x200000a1ffa17230 */ /* 0x000fe40000004100 */
[----:B------:R-:W-:Y:S01]  /*3680*/  FMUL.FTZ R45, R162, R163 ;  /* 0x000000a3a22d7220 */ /* 0x000fe20000410000 */
[----:B------:R-:W-:Y:S02]  /*3690*/  HADD2.F32 R131, -RZ, R130.H0_H0 ;  /* 0x20000082ff837230 */ /* 0x000fe40000004100 */
[----:B------:R-:W-:Y:S01]  /*36a0*/  FMUL.FTZ R47, R132, R133 ;  /* 0x00000085842f7220 */ /* 0x000fe20000410000 */
[----:B------:R-:W-:Y:S01]  /*36b0*/  FMUL.FTZ R163, R166, R163 ;  /* 0x000000a3a6a37220 */ /* 0x000fe20000410000 */
[----:B------:R-:W-:Y:S01]  /*36c0*/  FMUL.FTZ R133, R164, R133 ;  /* 0x00000085a4857220 */ /* 0x000fe20000410000 */
[----:B------:R-:W-:Y:S01]  /*36d0*/  FFMA.FTZ R45, R166, R161, -R45 ;  /* 0x000000a1a62d7223 */ /* 0x000fe2000001082d */
[----:B------:R-:W-:Y:S01]  /*36e0*/  FFMA.FTZ R47, R164, R131, -R47 ;  /* 0x00000083a42f7223 */ /* 0x000fe2000001082f */
[----:B------:R-:W-:Y:S01]  /*36f0*/  FFMA.FTZ R130, R162, R161, R163 ;  /* 0x000000a1a2827223 */ /* 0x000fe200000100a3 */
[----:B------:R-:W-:Y:S01]  /*3700*/  FFMA.FTZ R132, R132, R131, R133 ;  /* 0x0000008384847223 */ /* 0x000fe20000010085 */
[----:B------:R-:W-:-:S02]  /*3710*/  HADD2.F32 R133, -RZ, R167.H0_H0 ;  /* 0x200000a7ff857230 */ /* 0x000fc40000004100 */
[--C-:B------:R-:W-:Y:S01]  /*3720*/  HADD2.F32 R162, -RZ, R44.reuse.H1_H1 ;  /* 0x3000002cffa27230 */ /* 0x100fe20000004100 */
[----:B------:R-:W-:Y:S01]  /*3730*/  F2FP.F16.F32.PACK_AB R45, R130, R45 ;  /* 0x0000002d822d723e */ /* 0x000fe200000000ff */
[----:B------:R-:W-:Y:S01]  /*3740*/  HADD2.F32 R164, -RZ, R44.H0_H0 ;  /* 0x2000002cffa47230 */ /* 0x000fe20000004100 */
[----:B------:R-:W-:Y:S01]  /*3750*/  F2FP.F16.F32.PACK_AB R47, R132, R47 ;  /* 0x0000002f842f723e */ /* 0x000fe200000000ff */
[----:B------:R-:W-:Y:S02]  /*3760*/  HADD2.F32 R131, -RZ, R167.H1_H1 ;  /* 0x300000a7ff837230 */ /* 0x000fe40000004100 */
[-C--:B------:R-:W-:Y:S01]  /*3770*/  FMUL.FTZ R163, R162, R133.reuse ;  /* 0x00000085a2a37220 */ /* 0x080fe20000410000 */
[--C-:B------:R-:W-:Y:S02]  /*3780*/  HADD2.F32 R44, -RZ, R46.reuse.H1_H1 ;  /* 0x3000002eff2c7230 */ /* 0x100fe40000004100 */
[----:B------:R-:W-:Y:S01]  /*3790*/  FMUL.FTZ R167, R164, R133 ;  /* 0x00000085a4a77220 */ /* 0x000fe20000410000 */
[----:B------:R-:W-:-:S02]  /*37a0*/  HADD2.F32 R46, -RZ, R46.H0_H0 ;  /* 0x2000002eff2e7230 */ /* 0x000fc40000004100 */
[--C-:B------:R-:W-:Y:S02]  /*37b0*/  HADD2.F32 R161, -RZ, R165.reuse.H0_H0 ;  /* 0x200000a5ffa17230 */ /* 0x100fe40000004100 */
[-C--:B------:R-:W-:Y:S01]  /*37c0*/  FMUL.FTZ R133, R44, R131.reuse ;  /* 0x000000832c857220 */ /* 0x080fe20000410000 */
[----:B------:R-:W-:Y:S02]  /*37d0*/  HADD2.F32 R165, -RZ, R165.H1_H1 ;  /* 0x300000a5ffa57230 */ /* 0x000fe40000004100 */
[----:B------:R-:W-:Y:S01]  /*37e0*/  FMUL.FTZ R131, R46, R131 ;  /* 0x000000832e837220 */ /* 0x000fe20000410000 */
[-C--:B------:R-:W-:Y:S01]  /*37f0*/  FFMA.FTZ R163, R164, R161.reuse, -R163 ;  /* 0x000000a1a4a37223 */ /* 0x080fe200000108a3 */
[----:B------:R-:W-:Y:S01]  /*3800*/  FFMA.FTZ R162, R162, R161, R167 ;  /* 0x000000a1a2a27223 */ /* 0x000fe200000100a7 */
[-C--:B------:R-:W-:Y:S01]  /*3810*/  FFMA.FTZ R133, R46, R165.reuse, -R133 ;  /* 0x000000a52e857223 */ /* 0x080fe20000010885 */
[----:B------:R-:W-:-:S03]  /*3820*/  FFMA.FTZ R44, R44, R165, R131 ;  /* 0x000000a52c2c7223 */ /* 0x000fc60000010083 */
[----:B------:R-:W-:Y:S02]  /*3830*/  F2FP.F16.F32.PACK_AB R162, R162, R163 ;  /* 0x000000a3a2a2723e */ /* 0x000fe400000000ff */
[----:B------:R-:W-:Y:S02]  /*3840*/  F2FP.F16.F32.PACK_AB R46, R44, R133 ;  /* 0x000000852c2e723e */ /* 0x000fe400000000ff */
[----:B------:R-:W-:-:S07]  /*3850*/  MOV R44, R162 ;  /* 0x000000a2002c7202 */ /* 0x000fce0000000f00 */
.L_x_472:
[----:B------:R-:W-:Y:S05]  /*3860*/  BSYNC B3 ;  /* 0x0000000000037941 */ /* 0x000fea0003800000 */
.L_x_471:
[----:B--2---:R1:W-:Y:S02]  /*3870*/  STG.E.128 desc[UR36][R56.64], R44 ;  /* 0x0000002c38007986 */ /* 0x0043e4000c101d24 */
.L_x_470:
[----:B------:R-:W-:Y:S05]  /*3880*/  BSYNC B2 ;  /* 0x0000000000027941 */ /* 0x000fea0003800000 */
.L_x_469:
[----:B------:R-:W-:Y:S01]  /*3890*/  ISETP.NE.AND P0, PT, R10, RZ, PT ;  /* 0x000000ff0a00720c */ /* 0x000fe20003f05270 */
[----:B------:R-:W-:-:S12]  /*38a0*/  BSSY B2, `(.L_x_473) ;  /* 0x0000031000027945 */ /* 0x000fd80003800000 */
[----:B------:R-:W-:Y:S05]  /*38b0*/  @!P0 BRA `(.L_x_474) ;  /* 0x0000000000bc8947 */ /* 0x000fea0003800000 */
[----:B-1----:R1:W2:Y:S01]  /*38c0*/  LDS.128 R44, [R54] ;  /* 0x00000000362c7984 */ /* 0x0022a20000000c00 */
[----:B------:R-:W-:Y:S01]  /*38d0*/  VIADD R131, R16, 0x10 ;  /* 0x0000001010837836 */ /* 0x000fe20000000000 */
[----:B------:R-:W-:Y:S04]  /*38e0*/  BSSY B3, `(.L_x_475) ;  /* 0x000002b000037945 */ /* 0x000fe80003800000 */
[----:B------:R-:W-:-:S13]  /*38f0*/  ISETP.GE.AND P0, PT, R131, R122, PT ;  /* 0x0000007a8300720c */ /* 0x000fda0003f06270 */
[----:B-1----:R-:W-:Y:S05]  /*3900*/  @P0 BRA `(.L_x_476) ;  /* 0x0000000000a00947 */ /* 0x002fea0003800000 */
[--C-:B------:R-:W-:Y:S01]  /*3910*/  SHF.R.U64 R120, R120, 0x10, R121.reuse ;  /* 0x0000001078787819 */ /* 0x100fe20000001279 */
[--C-:B--2---:R-:W-:Y:S01]  /*3920*/  HADD2.F32 R131, -RZ, R45.reuse.H1_H1 ;  /* 0x3000002dff837230 */ /* 0x104fe20000004100 */
[----:B------:R-:W-:Y:S01]  /*3930*/  SHF.R.U32.HI R121, RZ, 0x10, R121 ;  /* 0x00000010ff797819 */ /* 0x000fe20000011679 */
[----:B------:R-:W-:Y:S01]  /*3940*/  HADD2.F32 R45, -RZ, R45.H0_H0 ;  /* 0x2000002dff2d7230 */ /* 0x000fe20000004100 */
[--C-:B------:R-:W-:Y:S01]  /*3950*/  SHF.R.U64 R98, R98, 0x10, R99.reuse ;  /* 0x0000001062627819 */ /* 0x100fe20000001263 */
[----:B------:R-:W-:Y:S01]  /*3960*/  HADD2.F32 R120, -RZ, R120.H0_H0 ;  /* 0x20000078ff787230 */ /* 0x000fe20000004100 */
[----:B------:R-:W-:Y:S01]  /*3970*/  SHF.R.U32.HI R99, RZ, 0x10, R99 ;  /* 0x00000010ff637819 */ /* 0x000fe20000011663 */
[----:B------:R-:W-:Y:S02]  /*3980*/  HADD2.F32 R121, -RZ, R121.H0_H0 ;  /* 0x20000079ff797230 */ /* 0x000fe40000004100 */
[--C-:B------:R-:W-:Y:S02]  /*3990*/  HADD2.F32 R130, -RZ, R47.reuse.H1_H1 ;  /* 0x3000002fff827230 */ /* 0x100fe40000004100 */
[----:B------:R-:W-:Y:S01]  /*39a0*/  FMUL.FTZ R162, R131, R120 ;  /* 0x0000007883a27220 */ /* 0x000fe20000410000 */
[----:B------:R-:W-:-:S02]  /*39b0*/  HADD2.F32 R132, -RZ, R47.H0_H0 ;  /* 0x2000002fff847230 */ /* 0x000fc40000004100 */
[C---:B------:R-:W-:Y:S01]  /*39c0*/  FMUL.FTZ R120, R45.reuse, R120 ;  /* 0x000000782d787220 */ /* 0x040fe20000410000 */
[----:B------:R-:W-:Y:S02]  /*39d0*/  HADD2.F32 R98, -RZ, R98.H0_H0 ;  /* 0x20000062ff627230 */ /* 0x000fe40000004100 */
[-C--:B------:R-:W-:Y:S01]  /*39e0*/  FMUL.FTZ R47, R130, R121.reuse ;  /* 0x00000079822f7220 */ /* 0x080fe20000410000 */
[----:B------:R-:W-:Y:S02]  /*39f0*/  HADD2.F32 R99, -RZ, R99.H0_H0 ;  /* 0x20000063ff637230 */ /* 0x000fe40000004100 */
[----:B------:R-:W-:Y:S01]  /*3a00*/  FMUL.FTZ R121, R132, R121 ;  /* 0x0000007984797220 */ /* 0x000fe20000410000 */
[-C--:B------:R-:W-:Y:S01]  /*3a10*/  FFMA.FTZ R162, R45, R98.reuse, -R162 ;  /* 0x000000622da27223 */ /* 0x080fe200000108a2 */
[----:B------:R-:W-:Y:S02]  /*3a20*/  FFMA.FTZ R131, R131, R98, R120 ;  /* 0x0000006283837223 */ /* 0x000fe40000010078 */
[----:B------:R-:W-:Y:S01]  /*3a30*/  FFMA.FTZ R130, R130, R99, R121 ;  /* 0x0000006382827223 */ /* 0x000fe20000010079 */
[----:B------:R-:W-:-:S02]  /*3a40*/  HADD2.F32 R98, -RZ, R44.H1_H1 ;  /* 0x3000002cff627230 */ /* 0x000fc40000004100 */
[----:B------:R-:W-:Y:S01]  /*3a50*/  FFMA.FTZ R47, R132, R99, -R47 ;  /* 0x00000063842f7223 */ /* 0x000fe2000001082f */
[----:B------:R-:W-:Y:S02]  /*3a60*/  HADD2.F32 R121, -RZ, R172.H0_H0 ;  /* 0x200000acff797230 */ /* 0x000fe40000004100 */
[----:B------:R-:W-:Y:S02]  /*3a70*/  HADD2.F32 R44, -RZ, R44.H0_H0 ;  /* 0x2000002cff2c7230 */ /* 0x000fe40000004100 */
[----:B------:R-:W-:Y:S02]  /*3a80*/  HADD2.F32 R45, -RZ, R172.H1_H1 ;  /* 0x300000acff2d7230 */ /* 0x000fe40000004100 */
[-C--:B------:R-:W-:Y:S01]  /*3a90*/  FMUL.FTZ R133, R98, R121.reuse ;  /* 0x0000007962857220 */ /* 0x080fe20000410000 */
[--C-:B------:R-:W-:Y:S02]  /*3aa0*/  HADD2.F32 R120, -RZ, R46.reuse.H1_H1 ;  /* 0x3000002eff787230 */ /* 0x100fe40000004100 */
[----:B------:R-:W-:Y:S01]  /*3ab0*/  FMUL.FTZ R161, R44, R121 ;  /* 0x000000792ca17220 */ /* 0x000fe20000410000 */
[----:B------:R-:W-:Y:S01]  /*3ac0*/  HADD2.F32 R46, -RZ, R46.H0_H0 ;  /* 0x2000002eff2e7230 */ /* 0x000fe20000004100 */
[----:B------:R-:W-:Y:S01]  /*3ad0*/  F2FP.F16.F32.PACK_AB R47, R130, R47 ;  /* 0x0000002f822f723e */ /* 0x000fe200000000ff */
[----:B------:R-:W-:-:S02]  /*3ae0*/  HADD2.F32 R99, -RZ, R169.H0_H0 ;  /* 0x200000a9ff637230 */ /* 0x000fc40000004100 */
[-C--:B------:R-:W-:Y:S01]  /*3af0*/  FMUL.FTZ R121, R120, R45.reuse ;  /* 0x0000002d78797220 */ /* 0x080fe20000410000 */
[----:B------:R-:W-:Y:S02]  /*3b00*/  HADD2.F32 R169, -RZ, R169.H1_H1 ;  /* 0x300000a9ffa97230 */ /* 0x000fe40000004100 */
[----:B------:R-:W-:Y:S01]  /*3b10*/  FMUL.FTZ R45, R46, R45 ;  /* 0x0000002d2e2d7220 */ /* 0x000fe20000410000 */
[-C--:B------:R-:W-:Y:S01]  /*3b20*/  FFMA.FTZ R133, R44, R99.reuse, -R133 ;  /* 0x000000632c857223 */ /* 0x080fe20000010885 */
[----:B------:R-:W-:Y:S01]  /*3b30*/  FFMA.FTZ R98, R98, R99, R161 ;  /* 0x0000006362627223 */ /* 0x000fe200000100a1 */
[-C--:B------:R-:W-:Y:S01]  /*3b40*/  FFMA.FTZ R121, R46, R169.reuse, -R121 ;  /* 0x000000a92e797223 */ /* 0x080fe20000010879 */
[----:B------:R-:W-:Y:S01]  /*3b50*/  FFMA.FTZ R120, R120, R169, R45 ;  /* 0x000000a978787223 */ /* 0x000fe2000001002d */
[----:B------:R-:W-:Y:S02]  /*3b60*/  F2FP.F16.F32.PACK_AB R45, R131, R162 ;  /* 0x000000a2832d723e */ /* 0x000fe400000000ff */
[----:B------:R-:W-:-:S02]  /*3b70*/  F2FP.F16.F32.PACK_AB R44, R98, R133 ;  /* 0x00000085622c723e */ /* 0x000fc400000000ff */
[----:B------:R-:W-:-:S07]  /*3b80*/  F2FP.F16.F32.PACK_AB R46, R120, R121 ;  /* 0x00000079782e723e */ /* 0x000fce00000000ff */
.L_x_476:
[----:B------:R-:W-:Y:S05]  /*3b90*/  BSYNC B3 ;  /* 0x0000000000037941 */ /* 0x000fea0003800000 */
.L_x_475:
[----:B--2---:R2:W-:Y:S02]  /*3ba0*/  STG.E.128 desc[UR36][R56.64+0x40], R44 ;  /* 0x0000402c38007986 */ /* 0x0045e4000c101d24 */
.L_x_474:
[----:B------:R-:W-:Y:S05]  /*3bb0*/  BSYNC B2 ;  /* 0x0000000000027941 */ /* 0x000fea0003800000 */
.L_x_473:
[----:B------:R-:W-:Y:S01]  /*3bc0*/  ISETP.NE.AND P0, PT, R9, RZ, PT ;  /* 0x000000ff0900720c */ /* 0x000fe20003f05270 */
[----:B------:R-:W-:-:S12]  /*3bd0*/  BSSY B2, `(.L_x_477) ;  /* 0x0000034000027945 */ /* 0x000fd80003800000 */
[----:B------:R-:W-:Y:S05]  /*3be0*/  @!P0 BRA `(.L_x_478) ;  /* 0x0000000000c88947 */ /* 0x000fea0003800000 */
[----:B-12---:R1:W2:Y:S01]  /*3bf0*/  LDS.128 R44, [R55+0x4000] ;  /* 0x00400000372c7984 */ /* 0x0062a20000000c00 */
[----:B------:R-:W-:Y:S01]  /*3c00*/  VIADD R99, R16, 0x20 ;  /* 0x0000002010637836 */ /* 0x000fe20000000000 */
[----:B------:R-:W-:Y:S04]  /*3c10*/  BSSY B3, `(.L_x_479) ;  /* 0x000002e000037945 */ /* 0x000fe80003800000 */
[----:B------:R-:W-:-:S13]  /*3c20*/  ISETP.GE.AND P0, PT, R99, R122, PT ;  /* 0x0000007a6300720c */ /* 0x000fda0003f06270 */
[----:B-1----:R-:W-:Y:S05]  /*3c30*/  @P0 BRA `(.L_x_480) ;  /* 0x0000000000ac0947 */ /* 0x002fea0003800000 */
[----:B------:R-:W-:Y:S01]  /*3c40*/  SHF.R.U64 R130, R96, 0x10, R97 ;  /* 0x0000001060827819 */ /* 0x000fe20000001261 */
[----:B--2---:R-:W-:Y:S01]  /*3c50*/  IMAD.MOV.U32 R120, RZ, RZ, R47 ;  /* 0x000000ffff787224 */ /* 0x004fe200078e002f */
[----:B------:R-:W-:Y:S02]  /*3c60*/  SHF.R.U32.HI R96, RZ, 0x10, R97 ;  /* 0x00000010ff607819 */ /* 0x000fe40000011661 */
[----:B------:R-:W-:Y:S01]  /*3c70*/  MOV R97, R45 ;  /* 0x0000002d00617202 */ /* 0x000fe20000000f00 */
[----:B------:R-:W-:Y:S01]  /*3c80*/  HADD2.F32 R130, -RZ, R130.H0_H0 ;  /* 0x20000082ff827230 */ /* 0x000fe20000004100 */
[--C-:B------:R-:W-:Y:S01]  /*3c90*/  SHF.R.U64 R98, R90, 0x10, R91.reuse ;  /* 0x000000105a627819 */ /* 0x100fe2000000125b */
[----:B------:R-:W-:Y:S01]  /*3ca0*/  HADD2.F32 R45, -RZ, R96.H0_H0 ;  /* 0x20000060ff2d7230 */ /* 0x000fe20000004100 */
[----:B------:R-:W-:Y:S01]  /*3cb0*/  SHF.R.U32.HI R90, RZ, 0x10, R91 ;  /* 0x00000010ff5a7819 */ /* 0x000fe2000001165b */
[--C-:B------:R-:W-:Y:S02]  /*3cc0*/  HADD2.F32 R47, -RZ, R97.reuse.H1_H1 ;  /* 0x30000061ff2f7230 */ /* 0x100fe40000004100 */
[----:B------:R-:W-:-:S02]  /*3cd0*/  HADD2.F32 R97, -RZ, R97.H0_H0 ;  /* 0x20000061ff617230 */ /* 0x000fc40000004100 */
[--C-:B------:R-:W-:Y:S02]  /*3ce0*/  HADD2.F32 R96, -RZ, R120.reuse.H1_H1 ;  /* 0x30000078ff607230 */ /* 0x100fe40000004100 */
[----:B------:R-:W-:Y:S02]  /*3cf0*/  HADD2.F32 R120, -RZ, R120.H0_H0 ;  /* 0x20000078ff787230 */ /* 0x000fe40000004100 */
[----:B------:R-:W-:Y:S02]  /*3d00*/  HADD2.F32 R98, -RZ, R98.H0_H0 ;  /* 0x20000062ff627230 */ /* 0x000fe40000004100 */
[-C--:B------:R-:W-:Y:S01]  /*3d10*/  FMUL.FTZ R99, R96, R45.reuse ;  /* 0x0000002d60637220 */ /* 0x080fe20000410000 */
[----:B------:R-:W-:Y:S02]  /*3d20*/  HADD2.F32 R91, -RZ, R90.H0_H0 ;  /* 0x2000005aff5b7230 */ /* 0x000fe40000004100 */
[-C--:B------:R-:W-:Y:S01]  /*3d30*/  FMUL.FTZ R90, R47, R130.reuse ;  /* 0x000000822f5a7220 */ /* 0x080fe20000410000 */
[----:B------:R-:W-:Y:S01]  /*3d40*/  FMUL.FTZ R130, R97, R130 ;  /* 0x0000008261827220 */ /* 0x000fe20000410000 */
[----:B------:R-:W-:-:S02]  /*3d50*/  FMUL.FTZ R121, R120, R45 ;  /* 0x0000002d78797220 */ /* 0x000fc40000410000 */
[-C--:B------:R-:W-:Y:S01]  /*3d60*/  FFMA.FTZ R45, R97, R98.reuse, -R90 ;  /* 0x00000062612d7223 */ /* 0x080fe2000001085a */
[----:B------:R-:W-:Y:S01]  /*3d70*/  FFMA.FTZ R90, R47, R98, R130 ;  /* 0x000000622f5a7223 */ /* 0x000fe20000010082 */
[-C--:B------:R-:W-:Y:S01]  /*3d80*/  FFMA.FTZ R47, R120, R91.reuse, -R99 ;  /* 0x0000005b782f7223 */ /* 0x080fe20000010863 */
[--C-:B------:R-:W-:Y:S02]  /*3d90*/  HADD2.F32 R99, -RZ, R171.reuse.H0_H0 ;  /* 0x200000abff637230 */ /* 0x100fe40000004100 */
[----:B------:R-:W-:Y:S01]  /*3da0*/  FFMA.FTZ R96, R96, R91, R121 ;  /* 0x0000005b60607223 */ /* 0x000fe20000010079 */
[--C-:B------:R-:W-:Y:S01]  /*3db0*/  HADD2.F32 R98, -RZ, R44.reuse.H1_H1 ;  /* 0x3000002cff627230 */ /* 0x100fe20000004100 */
[----:B------:R-:W-:Y:S01]  /*3dc0*/  F2FP.F16.F32.PACK_AB R45, R90, R45 ;  /* 0x0000002d5a2d723e */ /* 0x000fe200000000ff */
[----:B------:R-:W-:Y:S02]  /*3dd0*/  HADD2.F32 R120, -RZ, R44.H0_H0 ;  /* 0x2000002cff787230 */ /* 0x000fe40000004100 */
[----:B------:R-:W-:-:S02]  /*3de0*/  HADD2.F32 R171, -RZ, R171.H1_H1 ;  /* 0x300000abffab7230 */ /* 0x000fc40000004100 */
[-C--:B------:R-:W-:Y:S01]  /*3df0*/  FMUL.FTZ R121, R98, R99.reuse ;  /* 0x0000006362797220 */ /* 0x080fe20000410000 */
[----:B------:R-:W-:Y:S02]  /*3e00*/  HADD2.F32 R44, -RZ, R46.H1_H1 ;  /* 0x3000002eff2c7230 */ /* 0x000fe40000004100 */
[----:B------:R-:W-:Y:S01]  /*3e10*/  FMUL.FTZ R99, R120, R99 ;  /* 0x0000006378637220 */ /* 0x000fe20000410000 */
[----:B------:R-:W-:Y:S01]  /*3e20*/  HADD2.F32 R91, -RZ, R168.H0_H0 ;  /* 0x200000a8ff5b7230 */ /* 0x000fe20000004100 */
[----:B------:R-:W-:Y:S01]  /*3e30*/  F2FP.F16.F32.PACK_AB R47, R96, R47 ;  /* 0x0000002f602f723e */ /* 0x000fe200000000ff */
[----:B------:R-:W-:Y:S02]  /*3e40*/  HADD2.F32 R46, -RZ, R46.H0_H0 ;  /* 0x2000002eff2e7230 */ /* 0x000fe40000004100 */
[----:B------:R-:W-:Y:S01]  /*3e50*/  FMUL.FTZ R131, R44, R171 ;  /* 0x000000ab2c837220 */ /* 0x000fe20000410000 */
[----:B------:R-:W-:Y:S02]  /*3e60*/  HADD2.F32 R97, -RZ, R168.H1_H1 ;  /* 0x300000a8ff617230 */ /* 0x000fe40000004100 */
[-C--:B------:R-:W-:Y:S01]  /*3e70*/  FFMA.FTZ R121, R120, R91.reuse, -R121 ;  /* 0x0000005b78797223 */ /* 0x080fe20000010879 */
[----:B------:R-:W-:Y:S01]  /*3e80*/  FFMA.FTZ R98, R98, R91, R99 ;  /* 0x0000005b62627223 */ /* 0x000fe20000010063 */
[C---:B------:R-:W-:Y:S01]  /*3e90*/  FMUL.FTZ R171, R46.reuse, R171 ;  /* 0x000000ab2eab7220 */ /* 0x040fe20000410000 */
[----:B------:R-:W-:-:S03]  /*3ea0*/  FFMA.FTZ R131, R46, R97, -R131 ;  /* 0x000000612e837223 */ /* 0x000fc60000010883 */
[----:B------:R-:W-:Y:S01]  /*3eb0*/  FFMA.FTZ R44, R44, R97, R171 ;  /* 0x000000612c2c7223 */ /* 0x000fe200000100ab */
[----:B------:R-:W-:-:S04]  /*3ec0*/  F2FP.F16.F32.PACK_AB R98, R98, R121 ;  /* 0x000000796262723e */ /* 0x000fc800000000ff */
[----:B------:R-:W-:Y:S01]  /*3ed0*/  F2FP.F16.F32.PACK_AB R46, R44, R131 ;  /* 0x000000832c2e723e */ /* 0x000fe200000000ff */
[----:B------:R-:W-:-:S07]  /*3ee0*/  IMAD.MOV.U32 R44, RZ, RZ, R98 ;  /* 0x000000ffff2c7224 */ /* 0x000fce00078e0062 */
.L_x_480:
[----:B------:R-:W-:Y:S05]  /*3ef0*/  BSYNC B3 ;  /* 0x0000000000037941 */ /* 0x000fea0003800000 */
.L_x_479:
[----:B--2---:R3:W-:Y:S02]  /*3f00*/  STG.E.128 desc[UR36][R56.64+0x80], R44 ;  /* 0x0000802c38007986 */ /* 0x0047e4000c101d24 */
.L_x_478:
[----:B------:R-:W-:Y:S05]  /*3f10*/  BSYNC B2 ;  /* 0x0000000000027941 */ /* 0x000fea0003800000 */
.L_x_477:
[----:B------:R-:W-:Y:S01]  /*3f20*/  ISETP.NE.AND P0, PT, R8, RZ, PT ;  /* 0x000000ff0800720c */ /* 0x000fe20003f05270 */
[----:B------:R-:W-:-:S12]  /*3f30*/  BSSY B2, `(.L_x_481) ;  /* 0x0000033000027945 */ /* 0x000fd80003800000 */
[----:B------:R-:W-:Y:S05]  /*3f40*/  @!P0 BRA `(.L_x_482) ;  /* 0x0000000000c48947 */ /* 0x000fea0003800000 */
[----:B-123--:R1:W2:Y:S01]  /*3f50*/  LDS.128 R44, [R54+0x4000] ;  /* 0x00400000362c7984 */ /* 0x00e2a20000000c00 */
[----:B------:R-:W-:Y:S01]  /*3f60*/  IADD3 R91, R16, 0x30, RZ ;  /* 0x00000030105b7810 */ /* 0x000fe20007ffe0ff */
[----:B------:R-:W-:Y:S03]  /*3f70*/  BSSY B3, `(.L_x_483) ;  /* 0x000002d000037945 */ /* 0x000fe60003800000 */
[----:B------:R-:W-:-:S13]  /*3f80*/  ISETP.GE.AND P0, PT, R91, R122, PT ;  /* 0x0000007a5b00720c */ /* 0x000fda0003f06270 */
[----:B-1----:R-:W-:Y:S05]  /*3f90*/  @P0 BRA `(.L_x_484) ;  /* 0x0000000000a80947 */ /* 0x002fea0003800000 */
[--C-:B------:R-:W-:Y:S01]  /*3fa0*/  SHF.R.U64 R97, R86, 0x10, R87.reuse ;  /* 0x0000001056617819 */ /* 0x100fe20000001257 */
[----:B--2---:R-:W-:Y:S01]  /*3fb0*/  IMAD.MOV.U32 R86, RZ, RZ, R44 ;  /* 0x000000ffff567224 */ /* 0x004fe200078e002c */
[----:B------:R-:W-:Y:S01]  /*3fc0*/  SHF.R.U32.HI R90, RZ, 0x10, R87 ;  /* 0x00000010ff5a7819 */ /* 0x000fe20000011657 */
[----:B------:R-:W-:Y:S01]  /*3fd0*/  IMAD.MOV.U32 R87, RZ, RZ, R47 ;  /* 0x000000ffff577224 */ /* 0x000fe200078e002f */
[--C-:B------:R-:W-:Y:S01]  /*3fe0*/  SHF.R.U64 R91, R88, 0x10, R89.reuse ;  /* 0x00000010585b7819 */ /* 0x100fe20000001259 */
[--C-:B------:R-:W-:Y:S01]  /*3ff0*/  HADD2.F32 R47, -RZ, R45.reuse.H1_H1 ;  /* 0x3000002dff2f7230 */ /* 0x100fe20000004100 */
[----:B------:R-:W-:Y:S01]  /*4000*/  SHF.R.U32.HI R96, RZ, 0x10, R89 ;  /* 0x00000010ff607819 */ /* 0x000fe20000011659 */
[----:B------:R-:W-:Y:S02]  /*4010*/  HADD2.F32 R44, -RZ, R45.H0_H0 ;  /* 0x2000002dff2c7230 */ /* 0x000fe40000004100 */
[----:B------:R-:W-:Y:S02]  /*4020*/  HADD2.F32 R91, -RZ, R91.H0_H0 ;  /* 0x2000005bff5b7230 */ /* 0x000fe40000004100 */
[----:B------:R-:W-:-:S02]  /*4030*/  HADD2.F32 R88, -RZ, R87.H1_H1 ;  /* 0x30000057ff587230 */ /* 0x000fc40000004100 */
[----:B------:R-:W-:Y:S02]  /*4040*/  HADD2.F32 R96, -RZ, R96.H0_H0 ;  /* 0x20000060ff607230 */ /* 0x000fe40000004100 */
[-C--:B------:R-:W-:Y:S01]  /*4050*/  FMUL.FTZ R45, R47, R91.reuse ;  /* 0x0000005b2f2d7220 */ /* 0x080fe20000410000 */
[----:B------:R-:W-:Y:S02]  /*4060*/  HADD2.F32 R87, -RZ, R87.H0_H0 ;  /* 0x20000057ff577230 */ /* 0x000fe40000004100 */
[----:B------:R-:W-:Y:S01]  /*4070*/  FMUL.FTZ R98, R44, R91 ;  /* 0x0000005b2c627220 */ /* 0x000fe20000410000 */
[----:B------:R-:W-:Y:S02]  /*4080*/  HADD2.F32 R89, -RZ, R97.H0_H0 ;  /* 0x20000061ff597230 */ /* 0x000fe40000004100 */
[-C--:B------:R-:W-:Y:S01]  /*4090*/  FMUL.FTZ R120, R88, R96.reuse ;  /* 0x0000006058787220 */ /* 0x080fe20000410000 */
[----:B------:R-:W-:Y:S02]  /*40a0*/  HADD2.F32 R90, -RZ, R90.H0_H0 ;  /* 0x2000005aff5a7230 */ /* 0x000fe40000004100 */
[----:B------:R-:W-:Y:S01]  /*40b0*/  FMUL.FTZ R91, R87, R96 ;  /* 0x00000060575b7220 */ /* 0x000fe20000410000 */
[----:B------:R-:W-:-:S02]  /*40c0*/  HADD2.F32 R97, -RZ, R170.H1_H1 ;  /* 0x300000aaff617230 */ /* 0x000fc40000004100 */
[-C--:B------:R-:W-:Y:S01]  /*40d0*/  FFMA.FTZ R44, R44, R89.reuse, -R45 ;  /* 0x000000592c2c7223 */ /* 0x080fe2000001082d */
[----:B------:R-:W-:Y:S01]  /*40e0*/  FFMA.FTZ R45, R47, R89, R98 ;  /* 0x000000592f2d7223 */ /* 0x000fe20000010062 */
[-C--:B------:R-:W-:Y:S01]  /*40f0*/  FFMA.FTZ R47, R87, R90.reuse, -R120 ;  /* 0x0000005a572f7223 */ /* 0x080fe20000010878 */
[----:B------:R-:W-:Y:S01]  /*4100*/  FFMA.FTZ R96, R88, R90, R91 ;  /* 0x0000005a58607223 */ /* 0x000fe2000001005b */
[----:B------:R-:W-:Y:S02]  /*4110*/  HADD2.F32 R90, -RZ, R170.H0_H0 ;  /* 0x200000aaff5a7230 */ /* 0x000fe40000004100 */
[----:B------:R-:W-:Y:S01]  /*4120*/  HADD2.F32 R87, -RZ, R86.H1_H1 ;  /* 0x30000056ff577230 */ /* 0x000fe20000004100 */
[----:B------:R-:W-:Y:S01]  /*4130*/  F2FP.F16.F32.PACK_AB R45, R45, R44 ;  /* 0x0000002c2d2d723e */ /* 0x000fe200000000ff */
[----:B------:R-:W-:Y:S01]  /*4140*/  HADD2.F32 R88, -RZ, R46.H1_H1 ;  /* 0x3000002eff587230 */ /* 0x000fe20000004100 */
[----:B------:R-:W-:Y:S01]  /*4150*/  F2FP.F16.F32.PACK_AB R47, R96, R47 ;  /* 0x0000002f602f723e */ /* 0x000fe200000000ff */
[----:B------:R-:W-:-:S02]  /*4160*/  HADD2.F32 R86, -RZ, R86.H0_H0 ;  /* 0x20000056ff567230 */ /* 0x000fc40000004100 */
[CC--:B------:R-:W-:Y:S01]  /*4170*/  FMUL.FTZ R99, R87.reuse, R90.reuse ;  /* 0x0000005a57637220 */ /* 0x0c0fe20000410000 */
[----:B------:R-:W-:Y:S02]  /*4180*/  HADD2.F32 R46, -RZ, R46.H0_H0 ;  /* 0x2000002eff2e7230 */ /* 0x000fe40000004100 */
[-C--:B------:R-:W-:Y:S01]  /*4190*/  FMUL.FTZ R121, R88, R97.reuse ;  /* 0x0000006158797220 */ /* 0x080fe20000410000 */
[--C-:B------:R-:W-:Y:S02]  /*41a0*/  HADD2.F32 R89, -RZ, R160.reuse.H0_H0 ;  /* 0x200000a0ff597230 */ /* 0x100fe40000004100 */
[----:B------:R-:W-:Y:S01]  /*41b0*/  FMUL.FTZ R90, R86, R90 ;  /* 0x0000005a565a7220 */ /* 0x000fe20000410000 */
[----:B------:R-:W-:Y:S02]  /*41c0*/  HADD2.F32 R91, -RZ, R160.H1_H1 ;  /* 0x300000a0ff5b7230 */ /* 0x000fe40000004100 */
[----:B------:R-:W-:Y:S01]  /*41d0*/  FMUL.FTZ R97, R46, R97 ;  /* 0x000000612e617220 */ /* 0x000fe20000410000 */
[-C--:B------:R-:W-:Y:S01]  /*41e0*/  FFMA.FTZ R99, R86, R89.reuse, -R99 ;  /* 0x0000005956637223 */ /* 0x080fe20000010863 */
[----:B------:R-:W-:Y:S01]  /*41f0*/  FFMA.FTZ R90, R87, R89, R90 ;  /* 0x00000059575a7223 */ /* 0x000fe2000001005a */
[-C--:B------:R-:W-:Y:S01]  /*4200*/  FFMA.FTZ R121, R46, R91.reuse, -R121 ;  /* 0x0000005b2e797223 */ /* 0x080fe20000010879 */
[----:B------:R-:W-:-:S03]  /*4210*/  FFMA.FTZ R88, R88, R91, R97 ;  /* 0x0000005b58587223 */ /* 0x000fc60000010061 */
[----:B------:R-:W-:Y:S02]  /*4220*/  F2FP.F16.F32.PACK_AB R44, R90, R99 ;  /* 0x000000635a2c723e */ /* 0x000fe400000000ff */
[----:B------:R-:W-:-:S07]  /*4230*/  F2FP.F16.F32.PACK_AB R46, R88, R121 ;  /* 0x00000079582e723e */ /* 0x000fce00000000ff */
.L_x_484:
[----:B------:R-:W-:Y:S05]  /*4240*/  BSYNC B3 ;  /* 0x0000000000037941 */ /* 0x000fea0003800000 */
.L_x_483:
[----:B--2---:R4:W-:Y:S02]  /*4250*/  STG.E.128 desc[UR36][R56.64+0xc0], R44 ;  /* 0x0000c02c38007986 */ /* 0x0049e4000c101d24 */
.L_x_482:
[----:B------:R-:W-:Y:S05]  /*4260*/  BSYNC B2 ;  /* 0x0000000000027941 */ /* 0x000fea0003800000 */
.L_x_481:
[----:B------:R-:W-:Y:S01]  /*4270*/  ISETP.NE.AND P0, PT, R7, RZ, PT ;  /* 0x000000ff0700720c */ /* 0x000fe20003f05270 */
[----:B------:R-:W-:-:S12]  /*4280*/  BSSY B2, `(.L_x_485) ;  /* 0x0000032000027945 */ /* 0x000fd80003800000 */
[----:B------:R-:W-:Y:S05]  /*4290*/  @!P0 BRA `(.L_x_486) ;  /* 0x0000000000c08947 */ /* 0x000fea0003800000 */
[----:B-1234-:R1:W2:Y:S01]  /*42a0*/  LDS.128 R44, [R55+0x8000] ;  /* 0x00800000372c7984 */ /* 0x01e2a20000000c00 */
[----:B------:R-:W-:Y:S01]  /*42b0*/  IADD3 R87, R16, 0x40, RZ ;  /* 0x0000004010577810 */ /* 0x000fe20007ffe0ff */
[----:B------:R-:W-:Y:S03]  /*42c0*/  BSSY B3, `(.L_x_487) ;  /* 0x000002c000037945 */ /* 0x000fe60003800000 */
[----:B------:R-:W-:-:S13]  /*42d0*/  ISETP.GE.AND P0, PT, R87, R122, PT ;  /* 0x0000007a5700720c */ /* 0x000fda0003f06270 */
[----:B-1----:R-:W-:Y:S05]  /*42e0*/  @P0 BRA `(.L_x_488) ;  /* 0x0000000000a40947 */ /* 0x002fea0003800000 */
[--C-:B------:R-:W-:Y:S01]  /*42f0*/  SHF.R.U64 R87, R82, 0x10, R83.reuse ;  /* 0x0000001052577819 */ /* 0x100fe20000001253 */
[----:B--2---:R-:W-:Y:S01]  /*4300*/  IMAD.MOV.U32 R82, RZ, RZ, R46 ;  /* 0x000000ffff527224 */ /* 0x004fe200078e002e */
[----:B------:R-:W-:Y:S01]  /*4310*/  SHF.R.U32.HI R86, RZ, 0x10, R83 ;  /* 0x00000010ff567819 */ /* 0x000fe20000011653 */
[--C-:B------:R-:W-:Y:S01]  /*4320*/  HADD2.F32 R46, -RZ, R45.reuse.H1_H1 ;  /* 0x3000002dff2e7230 */ /* 0x100fe20000004100 */
[--C-:B------:R-:W-:Y:S01]  /*4330*/  SHF.R.U64 R83, R84, 0x10, R85.reuse ;  /* 0x0000001054537819 */ /* 0x100fe20000001255 */
[----:B------:R-:W-:Y:S01]  /*4340*/  HADD2.F32 R45, -RZ, R45.H0_H0 ;  /* 0x2000002dff2d7230 */ /* 0x000fe20000004100 */
[----:B------:R-:W-:Y:S01]  /*4350*/  SHF.R.U32.HI R88, RZ, 0x10, R85 ;  /* 0x00000010ff587819 */ /* 0x000fe20000011655 */
[----:B------:R-:W-:Y:S02]  /*4360*/  HADD2.F32 R84, -RZ, R87.H0_H0 ;  /* 0x20000057ff547230 */ /* 0x000fe40000004100 */
[----:B------:R-:W-:Y:S02]  /*4370*/  HADD2.F32 R85, -RZ, R83.H0_H0 ;  /* 0x20000053ff557230 */ /* 0x000fe40000004100 */
[----:B------:R-:W-:-:S02]  /*4380*/  HADD2.F32 R88, -RZ, R88.H0_H0 ;  /* 0x20000058ff587230 */ /* 0x000fc40000004100 */
[--C-:B------:R-:W-:Y:S02]  /*4390*/  HADD2.F32 R83, -RZ, R47.reuse.H1_H1 ;  /* 0x3000002fff537230 */ /* 0x100fe40000004100 */
[CC--:B------:R-:W-:Y:S01]  /*43a0*/  FMUL.FTZ R90, R46.reuse, R85.reuse ;  /* 0x000000552e5a7220 */ /* 0x0c0fe20000410000 */
[C---:B------:R-:W-:Y:S01]  /*43b0*/  FMUL.FTZ R85, R45.reuse, R85 ;  /* 0x000000552d557220 */ /* 0x040fe20000410000 */
[----:B------:R-:W-:Y:S02]  /*43c0*/  HADD2.F32 R47, -RZ, R47.H0_H0 ;  /* 0x2000002fff2f7230 */ /* 0x000fe40000004100 */
[-C--:B------:R-:W-:Y:S01]  /*43d0*/  FFMA.FTZ R90, R45, R84.reuse, -R90 ;  /* 0x000000542d5a7223 */ /* 0x080fe2000001085a */
[----:B------:R-:W-:Y:S01]  /*43e0*/  FFMA.FTZ R87, R46, R84, R85 ;  /* 0x000000542e577223 */ /* 0x000fe20000010055 */
[----:B------:R-:W-:Y:S02]  /*43f0*/  HADD2.F32 R86, -RZ, R86.H0_H0 ;  /* 0x20000056ff567230 */ /* 0x000fe40000004100 */
[----:B------:R-:W-:Y:S01]  /*4400*/  FMUL.FTZ R96, R83, R88 ;  /* 0x0000005853607220 */ /* 0x000fe20000410000 */
[----:B------:R-:W-:-:S02]  /*4410*/  HADD2.F32 R84, -RZ, R159.H0_H0 ;  /* 0x2000009fff547230 */ /* 0x000fc40000004100 */
[C---:B------:R-:W-:Y:S01]  /*4420*/  FMUL.FTZ R88, R47.reuse, R88 ;  /* 0x000000582f587220 */ /* 0x040fe20000410000 */
[----:B------:R-:W-:Y:S02]  /*4430*/  HADD2.F32 R159, -RZ, R159.H1_H1 ;  /* 0x3000009fff9f7230 */ /* 0x000fe40000004100 */
[-C--:B------:R-:W-:Y:S01]  /*4440*/  FFMA.FTZ R96, R47, R86.reuse, -R96 ;  /* 0x000000562f607223 */ /* 0x080fe20000010860 */
[----:B------:R-:W-:Y:S02]  /*4450*/  HADD2.F32 R45, -RZ, R44.H1_H1 ;  /* 0x3000002cff2d7230 */ /* 0x000fe40000004100 */
[----:B------:R-:W-:Y:S01]  /*4460*/  FFMA.FTZ R91, R83, R86, R88 ;  /* 0x00000056535b7223 */ /* 0x000fe20000010058 */
[----:B------:R-:W-:Y:S02]  /*4470*/  HADD2.F32 R46, -RZ, R82.H1_H1 ;  /* 0x30000052ff2e7230 */ /* 0x000fe40000004100 */
[----:B------:R-:W-:Y:S02]  /*4480*/  HADD2.F32 R44, -RZ, R44.H0_H0 ;  /* 0x2000002cff2c7230 */ /* 0x000fe40000004100 */
[----:B------:R-:W-:Y:S01]  /*4490*/  FMUL.FTZ R85, R45, R84 ;  /* 0x000000542d557220 */ /* 0x000fe20000410000 */
[----:B------:R-:W-:-:S02]  /*44a0*/  HADD2.F32 R82, -RZ, R82.H0_H0 ;  /* 0x20000052ff527230 */ /* 0x000fc40000004100 */
        /* <DEDUP_REMOVED lines=8> */
[----:B------:R-:W-:Y:S01]  /*4530*/  FFMA.FTZ R46, R46, R83, R159 ;  /* 0x000000532e2e7223 */ /* 0x000fe2000001009f */
[----:B------:R-:W-:-:S02]  /*4540*/  F2FP.F16.F32.PACK_AB R45, R87, R90 ;  /* 0x0000005a572d723e */ /* 0x000fc400000000ff */
[----:B------:R-:W-:Y:S02]  /*4550*/  F2FP.F16.F32.PACK_AB R47, R91, R96 ;  /* 0x000000605b2f723e */ /* 0x000fe400000000ff */
[----:B------:R-:W-:Y:S02]  /*4560*/  F2FP.F16.F32.PACK_AB R44, R84, R85 ;  /* 0x00000055542c723e */ /* 0x000fe400000000ff */
[----:B------:R-:W-:-:S07]  /*4570*/  F2FP.F16.F32.PACK_AB R46, R46, R89 ;  /* 0x000000592e2e723e */ /* 0x000fce00000000ff */
.L_x_488:
[----:B------:R-:W-:Y:S05]  /*4580*/  BSYNC B3 ;  /* 0x0000000000037941 */ /* 0x000fea0003800000 */
.L_x_487:
[----:B--2---:R1:W-:Y:S02]  /*4590*/  STG.E.128 desc[UR36][R56.64+0x100], R44 ;  /* 0x0001002c38007986 */ /* 0x0043e4000c101d24 */
.L_x_486:
[----:B------:R-:W-:Y:S05]  /*45a0*/  BSYNC B2 ;  /* 0x0000000000027941 */ /* 0x000fea0003800000 */
.L_x_485:
[----:B------:R-:W-:-:S13]  /*45b0*/  ISETP.NE.AND P0, PT, R6, RZ, PT ;  /* 0x000000ff0600720c */ /* 0x000fda0003f05270 */
[----:B------:R-:W-:Y:S05]  /*45c0*/  @!P0 BRA `(.L_x_468) ;  /* 0x0000000000c08947 */ /* 0x000fea0003800000 */
[----:B-1234-:R1:W2:Y:S01]  /*45d0*/  LDS.128 R44, [R54+0x8000] ;  /* 0x00800000362c7984 */ /* 0x01e2a20000000c00 */
[----:B------:R-:W-:Y:S01]  /*45e0*/  VIADD R83, R16, 0x50 ;  /* 0x0000005010537836 */ /* 0x000fe20000000000 */
[----:B------:R-:W-:Y:S04]  /*45f0*/  BSSY B2, `(.L_x_489) ;  /* 0x000002c000027945 */ /* 0x000fe80003800000 */
[----:B------:R-:W-:-:S13]  /*4600*/  ISETP.GE.AND P0, PT, R83, R122, PT ;  /* 0x0000007a5300720c */ /* 0x000fda0003f06270 */
[----:B-1----:R-:W-:Y:S05]  /*4610*/  @P0 BRA `(.L_x_490) ;  /* 0x0000000000a40947 */ /* 0x002fea0003800000 */
[--C-:B------:R-:W-:Y:S02]  /*4620*/  SHF.R.U64 R83, R78, 0x10, R79.reuse ;  /* 0x000000104e537819 */ /* 0x100fe4000000124f */
[----:B------:R-:W-:Y:S02]  /*4630*/  SHF.R.U32.HI R82, RZ, 0x10, R79 ;  /* 0x00000010ff527819 */ /* 0x000fe4000001164f */
[--C-:B------:R-:W-:Y:S01]  /*4640*/  SHF.R.U64 R79, R80, 0x10, R81.reuse ;  /* 0x00000010504f7819 */ /* 0x100fe20000001251 */
[----:B------:R-:W-:Y:S01]  /*4650*/  HADD2.F32 R80, -RZ, R83.H0_H0 ;  /* 0x20000053ff507230 */ /* 0x000fe20000004100 */
[----:B------:R-:W-:Y:S01]  /*4660*/  SHF.R.U32.HI R84, RZ, 0x10, R81 ;  /* 0x00000010ff547819 */ /* 0x000fe20000011651 */
[----:B------:R-:W-:Y:S01]  /*4670*/  HADD2.F32 R82, -RZ, R82.H0_H0 ;  /* 0x20000052ff527230 */ /* 0x000fe20000004100 */
[----:B--2---:R-:W-:Y:S01]  /*4680*/  MOV R78, R46 ;  /* 0x0000002e004e7202 */ /* 0x004fe20000000f00 */
[----:B------:R-:W-:Y:S02]  /*4690*/  HADD2.F32 R81, -RZ, R79.H0_H0 ;  /* 0x2000004fff517230 */ /* 0x000fe40000004100 */
[----:B------:R-:W-:-:S02]  /*46a0*/  HADD2.F32 R46, -RZ, R45.H1_H1 ;  /* 0x3000002dff2e7230 */ /* 0x000fc40000004100 */
[----:B------:R-:W-:Y:S02]  /*46b0*/  HADD2.F32 R45, -RZ, R45.H0_H0 ;  /* 0x2000002dff2d7230 */ /* 0x000fe40000004100 */
[----:B------:R-:W-:Y:S02]  /*46c0*/  HADD2.F32 R84, -RZ, R84.H0_H0 ;  /* 0x20000054ff547230 */ /* 0x000fe40000004100 */
[-C--:B------:R-:W-:Y:S01]  /*46d0*/  FMUL.FTZ R86, R46, R81.reuse ;  /* 0x000000512e567220 */ /* 0x080fe20000410000 */
[--C-:B------:R-:W-:Y:S02]  /*46e0*/  HADD2.F32 R79, -RZ, R47.reuse.H1_H1 ;  /* 0x3000002fff4f7230 */ /* 0x100fe40000004100 */
[C---:B------:R-:W-:Y:S01]  /*46f0*/  FMUL.FTZ R81, R45.reuse, R81 ;  /* 0x000000512d517220 */ /* 0x040fe20000410000 */
[----:B------:R-:W-:Y:S02]  /*4700*/  HADD2.F32 R47, -RZ, R47.H0_H0 ;  /* 0x2000002fff2f7230 */ /* 0x000fe40000004100 */
[----:B------:R-:W-:Y:S01]  /*4710*/  FFMA.FTZ R86, R45, R80, -R86 ;  /* 0x000000502d567223 */ /* 0x000fe20000010856 */
[----:B------:R-:W-:-:S02]  /*4720*/  HADD2.F32 R45, -RZ, R44.H1_H1 ;  /* 0x3000002cff2d7230 */ /* 0x000fc40000004100 */
[----:B------:R-:W-:Y:S01]  /*4730*/  FFMA.FTZ R83, R46, R80, R81 ;  /* 0x000000502e537223 */ /* 0x000fe20000010051 */
[-C--:B------:R-:W-:Y:S01]  /*4740*/  FMUL.FTZ R88, R79, R84.reuse ;  /* 0x000000544f587220 */ /* 0x080fe20000410000 */
[--C-:B------:R-:W-:Y:S02]  /*4750*/  HADD2.F32 R80, -RZ, R157.reuse.H0_H0 ;  /* 0x2000009dff507230 */ /* 0x100fe40000004100 */
[C---:B------:R-:W-:Y:S01]  /*4760*/  FMUL.FTZ R84, R47.reuse, R84 ;  /* 0x000000542f547220 */ /* 0x040fe20000410000 */
[----:B------:R-:W-:Y:S02]  /*4770*/  HADD2.F32 R157, -RZ, R157.H1_H1 ;  /* 0x3000009dff9d7230 */ /* 0x000fe40000004100 */
[-C--:B------:R-:W-:Y:S01]  /*4780*/  FFMA.FTZ R88, R47, R82.reuse, -R88 ;  /* 0x000000522f587223 */ /* 0x080fe20000010858 */
[----:B------:R-:W-:Y:S02]  /*4790*/  HADD2.F32 R46, -RZ, R78.H1_H1 ;  /* 0x3000004eff2e7230 */ /* 0x000fe40000004100 */
[----:B------:R-:W-:Y:S01]  /*47a0*/  FFMA.FTZ R87, R79, R82, R84 ;  /* 0x000000524f577223 */ /* 0x000fe20000010054 */
        /* <DEDUP_REMOVED lines=16> */
.L_x_490:
[----:B------:R-:W-:Y:S05]  /*48b0*/  BSYNC B2 ;  /* 0x0000000000027941 */ /* 0x000fea0003800000 */
.L_x_489:
[----:B--2---:R1:W-:Y:S02]  /*48c0*/  STG.E.128 desc[UR36][R56.64+0x140], R44 ;  /* 0x0001402c38007986 */ /* 0x0043e4000c101d24 */
.L_x_468:
[----:B------:R-:W-:Y:S05]  /*48d0*/  BSYNC B1 ;  /* 0x0000000000017941 */ /* 0x000fea0003800000 */
.L_x_467:
[----:B------:R-:W-:Y:S05]  /*48e0*/  @P4 BRA `(.L_x_491) ;  /* 0x0000005000484947 */ /* 0x000fea0003800000 */
[----:B------:R-:W-:Y:S01]  /*48f0*/  ISETP.NE.AND P0, PT, R14, RZ, PT ;  /* 0x000000ff0e00720c */ /* 0x000fe20003f05270 */
[----:B------:R-:W-:-:S12]  /*4900*/  BSSY B1, `(.L_x_492) ;  /* 0x0000031000017945 */ /* 0x000fd80003800000 */
[----:B------:R-:W-:Y:S05]  /*4910*/  @!P0 BRA `(.L_x_493) ;  /* 0x0000000000bc8947 */ /* 0x000fea0003800000 */
[----:B-1234-:R1:W2:Y:S01]  /*4920*/  LDS.128 R44, [R55+0x2000] ;  /* 0x00200000372c7984 */ /* 0x01e2a20000000c00 */
[----:B------:R-:W-:Y:S01]  /*4930*/  ISETP.GE.AND P0, PT, R16, R122, PT ;  /* 0x0000007a1000720c */ /* 0x000fe20003f06270 */
[----:B------:R-:W-:-:S12]  /*4940*/  BSSY B2, `(.L_x_494) ;  /* 0x000002b000027945 */ /* 0x000fd80003800000 */
[----:B-1----:R-:W-:Y:S05]  /*4950*/  @P0 BRA `(.L_x_495) ;  /* 0x0000000000a40947 */ /* 0x002fea0003800000 */
[--C-:B------:R-:W-:Y:S01]  /*4960*/  SHF.R.U64 R74, R74, 0x10, R75.reuse ;  /* 0x000000104a4a7819 */ /* 0x100fe2000000124b */
[----:B--2---:R-:W-:Y:S01]  /*4970*/  IMAD.MOV.U32 R56, RZ, RZ, R46 ;  /* 0x000000ffff387224 */ /* 0x004fe200078e002e */
[----:B------:R-:W-:Y:S01]  /*4980*/  SHF.R.U32.HI R79, RZ, 0x10, R75 ;  /* 0x00000010ff4f7819 */ /* 0x000fe2000001164b */
[----:B------:R-:W-:Y:S01]  /*4990*/  HADD2.F32 R46, -RZ, R45.H1_H1 ;  /* 0x3000002dff2e7230 */ /* 0x000fe20000004100 */
[--C-:B------:R-:W-:Y:S01]  /*49a0*/  SHF.R.U64 R75, R76, 0x10, R77.reuse ;  /* 0x000000104c4b7819 */ /* 0x100fe2000000124d */
[--C-:B------:R-:W-:Y:S01]  /*49b0*/  HADD2.F32 R57, -RZ, R47.reuse.H1_H1 ;  /* 0x3000002fff397230 */ /* 0x100fe20000004100 */
[----:B------:R-:W-:Y:S01]  /*49c0*/  SHF.R.U32.HI R78, RZ, 0x10, R77 ;  /* 0x00000010ff4e7819 */ /* 0x000fe2000001164d */
[----:B------:R-:W-:Y:S02]  /*49d0*/  HADD2.F32 R47, -RZ, R47.H0_H0 ;  /* 0x2000002fff2f7230 */ /* 0x000fe40000004100 */
[----:B------:R-:W-:Y:S02]  /*49e0*/  HADD2.F32 R75, -RZ, R75.H0_H0 ;  /* 0x2000004bff4b7230 */ /* 0x000fe40000004100 */
[----:B------:R-:W-:-:S02]  /*49f0*/  HADD2.F32 R78, -RZ, R78.H0_H0 ;  /* 0x2000004eff4e7230 */ /* 0x000fc40000004100 */
[----:B------:R-:W-:Y:S02]  /*4a00*/  HADD2.F32 R45, -RZ, R45.H0_H0 ;  /* 0x2000002dff2d7230 */ /* 0x000fe40000004100 */
[-C--:B------:R-:W-:Y:S01]  /*4a10*/  FMUL.FTZ R80, R46, R75.reuse ;  /* 0x0000004b2e507220 */ /* 0x080fe20000410000 */
[----:B------:R-:W-:Y:S02]  /*4a20*/  HADD2.F32 R74, -RZ, R74.H0_H0 ;  /* 0x2000004aff4a7230 */ /* 0x000fe40000004100 */
[-C--:B------:R-:W-:Y:S01]  /*4a30*/  FMUL.FTZ R82, R57, R78.reuse ;  /* 0x0000004e39527220 */ /* 0x080fe20000410000 */
[----:B------:R-:W-:Y:S02]  /*4a40*/  HADD2.F32 R76, -RZ, R79.H0_H0 ;  /* 0x2000004fff4c7230 */ /* 0x000fe40000004100 */
[----:B------:R-:W-:Y:S01]  /*4a50*/  FMUL.FTZ R78, R47, R78 ;  /* 0x0000004e2f4e7220 */ /* 0x000fe20000410000 */
[C---:B------:R-:W-:Y:S01]  /*4a60*/  FMUL.FTZ R75, R45.reuse, R75 ;  /* 0x0000004b2d4b7220 */ /* 0x040fe20000410000 */
[----:B------:R-:W-:Y:S01]  /*4a70*/  FFMA.FTZ R80, R45, R74, -R80 ;  /* 0x0000004a2d507223 */ /* 0x000fe20000010850 */
[----:B------:R-:W-:-:S02]  /*4a80*/  HADD2.F32 R45, -RZ, R44.H1_H1 ;  /* 0x3000002cff2d7230 */ /* 0x000fc40000004100 */
[----:B------:R-:W-:Y:S01]  /*4a90*/  FFMA.FTZ R79, R57, R76, R78 ;  /* 0x0000004c394f7223 */ /* 0x000fe2000001004e */
[----:B------:R-:W-:Y:S01]  /*4aa0*/  FFMA.FTZ R77, R46, R74, R75 ;  /* 0x0000004a2e4d7223 */ /* 0x000fe2000001004b */
[--C-:B------:R-:W-:Y:S02]  /*4ab0*/  HADD2.F32 R57, -RZ, R153.reuse.H0_H0 ;  /* 0x20000099ff397230 */ /* 0x100fe40000004100 */
[----:B------:R-:W-:Y:S01]  /*4ac0*/  FFMA.FTZ R82, R47, R76, -R82 ;  /* 0x0000004c2f527223 */ /* 0x000fe20000010852 */
[----:B------:R-:W-:Y:S02]  /*4ad0*/  HADD2.F32 R44, -RZ, R44.H0_H0 ;  /* 0x2000002cff2c7230 */ /* 0x000fe40000004100 */
[----:B------:R-:W-:Y:S02]  /*4ae0*/  HADD2.F32 R153, -RZ, R153.H1_H1 ;  /* 0x30000099ff997230 */ /* 0x000fe40000004100 */
[----:B------:R-:W-:Y:S01]  /*4af0*/  FMUL.FTZ R75, R45, R57 ;  /* 0x000000392d4b7220 */ /* 0x000fe20000410000 */
[----:B------:R-:W-:-:S02]  /*4b00*/  HADD2.F32 R46, -RZ, R56.H1_H1 ;  /* 0x30000038ff2e7230 */ /* 0x000fc40000004100 */
[----:B------:R-:W-:Y:S01]  /*4b10*/  FMUL.FTZ R74, R44, R57 ;  /* 0x000000392c4a7220 */ /* 0x000fe20000410000 */
[----:B------:R-:W-:Y:S02]  /*4b20*/  HADD2.F32 R56, -RZ, R56.H0_H0 ;  /* 0x20000038ff387230 */ /* 0x000fe40000004100 */
[--C-:B------:R-:W-:Y:S02]  /*4b30*/  HADD2.F32 R47, -RZ, R151.reuse.H0_H0 ;  /* 0x20000097ff2f7230 */ /* 0x100fe40000004100 */
[-C--:B------:R-:W-:Y:S01]  /*4b40*/  FMUL.FTZ R57, R46, R153.reuse ;  /* 0x000000992e397220 */ /* 0x080fe20000410000 */
        /* <DEDUP_REMOVED lines=10> */
.L_x_495:
[----:B------:R-:W-:Y:S05]  /*4bf0*/  BSYNC B2 ;  /* 0x0000000000027941 */ /* 0x000fea0003800000 */
.L_x_494:
[----:B--2---:R1:W-:Y:S02]  /*4c00*/  STG.E.128 desc[UR36][R52.64], R44 ;  /* 0x0000002c34007986 */ /* 0x0043e4000c101d24 */
.L_x_493:
[----:B------:R-:W-:Y:S05]  /*4c10*/  BSYNC B1 ;  /* 0x0000000000017941 */ /* 0x000fea0003800000 */
.L_x_492:
[----:B------:R-:W-:Y:S01]  /*4c20*/  ISETP.NE.AND P0, PT, R10, RZ, PT ;  /* 0x000000ff0a00720c */ /* 0x000fe20003f05270 */
[----:B------:R-:W-:-:S12]  /*4c30*/  BSSY B1, `(.L_x_496) ;  /* 0x0000032000017945 */ /* 0x000fd80003800000 */
[----:B------:R-:W-:Y:S05]  /*4c40*/  @!P0 BRA `(.L_x_497) ;  /* 0x0000000000c08947 */ /* 0x000fea0003800000 */
[----:B-1234-:R1:W2:Y:S01]  /*4c50*/  LDS.128 R44, [R54+0x2000] ;  /* 0x00200000362c7984 */ /* 0x01e2a20000000c00 */
        /* <DEDUP_REMOVED lines=10> */
[----:B------:R-:W-:Y:S01]  /*4d00*/  MOV R56, R46 ;  /* 0x0000002e00387202 */ /* 0x000fe20000000f00 */
[----:B------:R-:W-:Y:S01]  /*4d10*/  HADD2.F32 R46, -RZ, R45.H1_H1 ;  /* 0x3000002dff2e7230 */ /* 0x000fe20000004100 */
[----:B------:R-:W-:Y:S01]  /*4d20*/  SHF.R.U32.HI R74, RZ, 0x10, R73 ;  /* 0x00000010ff4a7819 */ /* 0x000fe20000011649 */
[----:B------:R-:W-:Y:S02]  /*4d30*/  HADD2.F32 R71, -RZ, R71.H0_H0 ;  /* 0x20000047ff477230 */ /* 0x000fe40000004100 */
[----:B------:R-:W-:-:S02]  /*4d40*/  HADD2.F32 R45, -RZ, R45.H0_H0 ;  /* 0x2000002dff2d7230 */ /* 0x000fc40000004100 */
[----:B------:R-:W-:Y:S02]  /*4d50*/  HADD2.F32 R74, -RZ, R74.H0_H0 ;  /* 0x2000004aff4a7230 */ /* 0x000fe40000004100 */
[CC--:B------:R-:W-:Y:S01]  /*4d60*/  FMUL.FTZ R76, R46.reuse, R71.reuse ;  /* 0x000000472e4c7220 */ /* 0x0c0fe20000410000 */
[----:B------:R-:W-:Y:S02]  /*4d70*/  HADD2.F32 R72, -RZ, R75.H0_H0 ;  /* 0x2000004bff487230 */ /* 0x000fe40000004100 */
[C---:B------:R-:W-:Y:S01]  /*4d80*/  FMUL.FTZ R71, R45.reuse, R71 ;  /* 0x000000472d477220 */ /* 0x040fe20000410000 */
[----:B------:R-:W-:Y:S01]  /*4d90*/  FFMA.FTZ R76, R45, R70, -R76 ;  /* 0x000000462d4c7223 */ /* 0x000fe2000001084c */
[----:B------:R-:W-:Y:S02]  /*4da0*/  FMUL.FTZ R78, R57, R74 ;  /* 0x0000004a394e7220 */ /* 0x000fe40000410000 */
[----:B------:R-:W-:Y:S01]  /*4db0*/  FFMA.FTZ R73, R46, R70, R71 ;  /* 0x000000462e497223 */ /* 0x000fe20000010047 */
        /* <DEDUP_REMOVED lines=23> */
.L_x_499:
[----:B------:R-:W-:Y:S05]  /*4f30*/  BSYNC B2 ;  /* 0x0000000000027941 */ /* 0x000fea0003800000 */
.L_x_498:
[----:B--2---:R1:W-:Y:S02]  /*4f40*/  STG.E.128 desc[UR36][R52.64+0x40], R44 ;  /* 0x0000402c34007986 */ /* 0x0043e4000c101d24 */
.L_x_497:
[----:B------:R-:W-:Y:S05]  /*4f50*/  BSYNC B1 ;  /* 0x0000000000017941 */ /* 0x000fea0003800000 */
.L_x_496:
        /* <DEDUP_REMOVED lines=49> */
.L_x_503:
[----:B------:R-:W-:Y:S05]  /*5270*/  BSYNC B2 ;  /* 0x0000000000027941 */ /* 0x000fea0003800000 */
.L_x_502:
[----:B--2---:R1:W-:Y:S02]  /*5280*/  STG.E.128 desc[UR36][R52.64+0x80], R44 ;  /* 0x0000802c34007986 */ /* 0x0043e4000c101d24 */
.L_x_501:
[----:B------:R-:W-:Y:S05]  /*5290*/  BSYNC B1 ;  /* 0x0000000000017941 */ /* 0x000fea0003800000 */
.L_x_500:
        /* <DEDUP_REMOVED lines=37> */
[--C-:B------:R-:W-:Y:S02]  /*54f0*/  HADD2.F32 R47, -RZ, R136.reuse.H1_H1 ;  /* 0x30000088ff2f7230 */ /* 0x100fe40000004100 */
[----:B------:R-:W-:Y:S01]  /*5500*/  FMUL.FTZ R62, R44, R62 ;  /* 0x0000003e2c3e7220 */ /* 0x000fe20000410000 */
[----:B------:R-:W-:Y:S02]  /*5510*/  HADD2.F32 R57, -RZ, R136.H0_H0 ;  /* 0x20000088ff397230 */ /* 0x000fe40000004100 */
        /* <DEDUP_REMOVED lines=9> */
.L_x_507:
[----:B------:R-:W-:Y:S05]  /*55b0*/  BSYNC B2 ;  /* 0x0000000000027941 */ /* 0x000fea0003800000 */
.L_x_506:
[----:B--2---:R1:W-:Y:S02]  /*55c0*/  STG.E.128 desc[UR36][R52.64+0xc0], R44 ;  /* 0x0000c02c34007986 */ /* 0x0043e4000c101d24 */
.L_x_505:
[----:B------:R-:W-:Y:S05]  /*55d0*/  BSYNC B1 ;  /* 0x0000000000017941 */ /* 0x000fea0003800000 */
.L_x_504:
        /* <DEDUP_REMOVED lines=15> */
[----:B------:R-:W-:Y:S01]  /*56d0*/  HADD2.F32 R58, -RZ, R58.H0_H0 ;  /* 0x2000003aff3a7230 */ /* 0x000fe20000004100 */
[----:B------:R-:W-:Y:S01]  /*56e0*/  MOV R55, R46 ;  /* 0x0000002e00377202 */ /* 0x000fe20000000f00 */
[----:B------:R-:W-:Y:S02]  /*56f0*/  HADD2.F32 R59, -RZ, R59.H0_H0 ;  /* 0x2000003bff3b7230 */ /* 0x000fe40000004100 */
[----:B------:R-:W-:-:S02]  /*5700*/  HADD2.F32 R60, -RZ, R60.H0_H0 ;  /* 0x2000003cff3c7230 */ /* 0x000fc40000004100 */
[--C-:B------:R-:W-:Y:S02]  /*5710*/  HADD2.F32 R46, -RZ, R45.reuse.H1_H1 ;  /* 0x3000002dff2e7230 */ /* 0x100fe40000004100 */
[----:B------:R-:W-:Y:S02]  /*5720*/  HADD2.F32 R45, -RZ, R45.H0_H0 ;  /* 0x2000002dff2d7230 */ /* 0x000fe40000004100 */
[-C--:B------:R-:W-:Y:S01]  /*5730*/  FMUL.FTZ R61, R47, R60.reuse ;  /* 0x0000003c2f3d7220 */ /* 0x080fe20000410000 */
[----:B------:R-:W-:Y:S01]  /*5740*/  FMUL.FTZ R64, R56, R60 ;  /* 0x0000003c38407220 */ /* 0x000fe20000410000 */
[-C--:B------:R-:W-:Y:S01]  /*5750*/  FMUL.FTZ R62, R46, R59.reuse ;  /* 0x0000003b2e3e7220 */ /* 0x080fe20000410000 */
[C---:B------:R-:W-:Y:S01]  /*5760*/  FMUL.FTZ R59, R45.reuse, R59 ;  /* 0x0000003b2d3b7220 */ /* 0x040fe20000410000 */
[----:B------:R-:W-:Y:S02]  /*5770*/  FFMA.FTZ R61, R56, R58, R61 ;  /* 0x0000003a383d7223 */ /* 0x000fe4000001003d */
[----:B------:R-:W-:Y:S01]  /*5780*/  FFMA.FTZ R62, R45, R57, -R62 ;  /* 0x000000392d3e7223 */ /* 0x000fe2000001083e */
[----:B------:R-:W-:-:S02]  /*5790*/  HADD2.F32 R56, -RZ, R95.H0_H0 ;  /* 0x2000005fff387230 */ /* 0x000fc40000004100 */
[----:B------:R-:W-:Y:S01]  /*57a0*/  FFMA.FTZ R59, R46, R57, R59 ;  /* 0x000000392e3b7223 */ /* 0x000fe2000001003b */
[----:B------:R-:W-:Y:S02]  /*57b0*/  HADD2.F32 R95, -RZ, R95.H1_H1 ;  /* 0x3000005fff5f7230 */ /* 0x000fe40000004100 */
[----:B------:R-:W-:Y:S01]  /*57c0*/  FFMA.FTZ R64, R47, R58, -R64 ;  /* 0x0000003a2f407223 */ /* 0x000fe20000010840 */
[--C-:B------:R-:W-:Y:S02]  /*57d0*/  HADD2.F32 R45, -RZ, R44.reuse.H1_H1 ;  /* 0x3000002cff2d7230 */ /* 0x100fe40000004100 */
[--C-:B------:R-:W-:Y:S02]  /*57e0*/  HADD2.F32 R46, -RZ, R55.reuse.H1_H1 ;  /* 0x30000037ff2e7230 */ /* 0x100fe40000004100 */
[----:B------:R-:W-:Y:S02]  /*57f0*/  HADD2.F32 R44, -RZ, R44.H0_H0 ;  /* 0x2000002cff2c7230 */ /* 0x000fe40000004100 */
[----:B------:R-:W-:Y:S01]  /*5800*/  FMUL.FTZ R57, R45, R56 ;  /* 0x000000382d397220 */ /* 0x000fe20000410000 */
[----:B------:R-:W-:-:S02]  /*5810*/  HADD2.F32 R55, -RZ, R55.H0_H0 ;  /* 0x20000037ff377230 */ /* 0x000fc40000004100 */
[-C--:B------:R-:W-:Y:S01]  /*5820*/  FMUL.FTZ R58, R46, R95.reuse ;  /* 0x0000005f2e3a7220 */ /* 0x080fe20000410000 */
[--C-:B------:R-:W-:Y:S02]  /*5830*/  HADD2.F32 R47, -RZ, R94.reuse.H1_H1 ;  /* 0x3000005eff2f7230 */ /* 0x100fe40000004100 */
[C---:B------:R-:W-:Y:S01]  /*5840*/  FMUL.FTZ R56, R44.reuse, R56 ;  /* 0x000000382c387220 */ /* 0x040fe20000410000 */
        /* <DEDUP_REMOVED lines=10> */
.L_x_511:
[----:B------:R-:W-:Y:S05]  /*58f0*/  BSYNC B2 ;  /* 0x0000000000027941 */ /* 0x000fea0003800000 */
.L_x_510:
[----:B--2---:R1:W-:Y:S02]  /*5900*/  STG.E.128 desc[UR36][R52.64+0x100], R44 ;  /* 0x0001002c34007986 */ /* 0x0043e4000c101d24 */
.L_x_509:
[----:B------:R-:W-:Y:S05]  /*5910*/  BSYNC B1 ;  /* 0x0000000000017941 */ /* 0x000fea0003800000 */
.L_x_508:
[----:B------:R-:W-:-:S13]  /*5920*/  ISETP.NE.AND P0, PT, R6, RZ, PT ;  /* 0x000000ff0600720c */ /* 0x000fda0003f05270 */
        /* <DEDUP_REMOVED lines=47> */
.L_x_513:
[----:B------:R-:W-:Y:S05]  /*5c20*/  BSYNC B1 ;  /* 0x0000000000017941 */ /* 0x000fea0003800000 */
.L_x_512:
[----:B--2---:R1:W-:Y:S01]  /*5c30*/  STG.E.128 desc[UR36][R52.64+0x140], R44 ;  /* 0x0001402c34007986 */ /* 0x0043e2000c101d24 */
[----:B------:R-:W-:Y:S05]  /*5c40*/  BRA `(.L_x_491) ;  /* 0x0000003c00707947 */ /* 0x000fea0003800000 */
.L_x_459:
        /* <DEDUP_REMOVED lines=18> */
[----:B------:R-:W-:Y:S02]  /*5d70*/  IADD3 R44, P1, R110, R92, RZ ;  /* 0x0000005c6e2c7210 */ /* 0x000fe40007f3e0ff */
[----:B------:R-:W-:Y:S02]  /*5d80*/  CS2R R54, SRZ ;  /* 0x0000000000367805 */ /* 0x000fe4000001ff00 */
[----:B------:R-:W-:Y:S02]  /*5d90*/  IADD3.X R46, R0, R31, RZ, P0, !PT ;  /* 0x0000001f002e7210 */ /* 0x000fe400007fe4ff */
[----:B------:R-:W-:Y:S02]  /*5da0*/  CS2R R52, SRZ ;  /* 0x0000000000347805 */ /* 0x000fe4000001ff00 */
[----:B------:R-:W-:-:S02]  /*5db0*/  LEA R68, P0, R45, UR4, 0x1 ;  /* 0x000000042d447c11 */ /* 0x000fc4000f8008ff */
[----:B------:R-:W-:Y:S02]  /*5dc0*/  CS2R R66, SRZ ;  /* 0x0000000000427805 */ /* 0x000fe4000001ff00 */
[----:B------:R-:W-:Y:S02]  /*5dd0*/  CS2R R64, SRZ ;  /* 0x0000000000407805 */ /* 0x000fe4000001ff00 */
[----:B------:R-:W-:Y:S01]  /*5de0*/  LEA.HI.X R69, R45, UR5, R46, 0x1, P0 ;  /* 0x000000052d457c11 */ /* 0x000fe200080f0c2e */
[----:B------:R-:W-:Y:S01]  /*5df0*/  ULDC.64 UR4, c[0x0][0x3e0] ;  /* 0x0000f80000047ab9 */ /* 0x000fe20000000a00 */
[----:B------:R-:W-:Y:S01]  /*5e00*/  ISETP.GE.AND P0, PT, R22, R122, PT ;  /* 0x0000007a1600720c */ /* 0x000fe20003f06270 */
[----:B------:R-:W-:Y:S01]  /*5e10*/  IMAD.X R45, R3, 0x1, R33, P1 ;  /* 0x00000001032d7824 */ /* 0x000fe200008e0621 */
[----:B------:R-:W-:-:S04]  /*5e20*/  LEA R72, P1, R44, UR4, 0x1 ;  /* 0x000000042c487c11 */ /* 0x000fc8000f8208ff */
[----:B------:R-:W-:Y:S02]  /*5e30*/  LEA.HI.X R73, R44, UR5, R45, 0x1, P1 ;  /* 0x000000052c497c11 */ /* 0x000fe400088f0c2d */
[----:B------:R-:W-:-:S05]  /*5e40*/  ISETP.GE.AND P1, PT, R184, R122, PT ;  /* 0x0000007ab800720c */ /* 0x000fca0003f26270 */
[----:B------:R0:W5:Y:S04]  /*5e50*/  @!P0 LDG.E.128 R52, desc[UR36][R68.64] ;  /* 0x0000002444348981 */ /* 0x000168000c1e1d00 */
[----:B------:R0:W5:Y:S01]  /*5e60*/  @!P0 LDG.E.128 R64, desc[UR36][R72.64] ;  /* 0x0000002448408981 */ /* 0x000162000c1e1d00 */
[----:B------:R-:W-:Y:S02]  /*5e70*/  ISETP.GE.AND P0, PT, R185, R122, PT ;  /* 0x0000007ab900720c */ /* 0x000fe40003f06270 */
[----:B------:R-:W-:Y:S02]  /*5e80*/  CS2R R50, SRZ ;  /* 0x0000000000327805 */ /* 0x000fe4000001ff00 */
[----:B------:R-:W-:Y:S02]  /*5e90*/  CS2R R48, SRZ ;  /* 0x0000000000307805 */ /* 0x000fe4000001ff00 */
[----:B------:R-:W-:-:S02]  /*5ea0*/  CS2R R46, SRZ ;  /* 0x00000000002e7805 */ /* 0x000fc4000001ff00 */
[----:B------:R-:W-:Y:S02]  /*5eb0*/  CS2R R44, SRZ ;  /* 0x00000000002c7805 */ /* 0x000fe4000001ff00 */
[----:B------:R-:W-:Y:S02]  /*5ec0*/  CS2R R62, SRZ ;  /* 0x00000000003e7805 */ /* 0x000fe4000001ff00 */
[----:B------:R-:W-:Y:S02]  /*5ed0*/  CS2R R60, SRZ ;  /* 0x00000000003c7805 */ /* 0x000fe4000001ff00 */
[----:B------:R-:W-:Y:S02]  /*5ee0*/  CS2R R58, SRZ ;  /* 0x00000000003a7805 */ /* 0x000fe4000001ff00 */
[----:B------:R-:W-:Y:S01]  /*5ef0*/  CS2R R56, SRZ ;  /* 0x0000000000387805 */ /* 0x000fe2000001ff00 */
[----:B------:R0:W5:Y:S04]  /*5f00*/  @!P1 LDG.E.128 R48, desc[UR36][R68.64+0x40] ;  /* 0x0000402444309981 */ /* 0x000168000c1e1d00 */
[----:B------:R0:W5:Y:S04]  /*5f10*/  @!P0 LDG.E.128 R44, desc[UR36][R68.64+0x80] ;  /* 0x00008024442c8981 */ /* 0x000168000c1e1d00 */
[----:B------:R0:W5:Y:S04]  /*5f20*/  @!P1 LDG.E.128 R60, desc[UR36][R72.64+0x40] ;  /* 0x00004024483c9981 */ /* 0x000168000c1e1d00 */
[----:B------:R0:W5:Y:S02]  /*5f30*/  @!P0 LDG.E.128 R56, desc[UR36][R72.64+0x80] ;  /* 0x0000802448388981 */ /* 0x000164000c1e1d00 */
.L_x_515:
[----:B------:R-:W-:Y:S05]  /*5f40*/  BSYNC B1 ;  /* 0x0000000000017941 */ /* 0x000fea0003800000 */
.L_x_514:
[----:B------:R-:W-:Y:S01]  /*5f50*/  ISETP.GE.AND P0, PT, R204, R4, PT ;  /* 0x00000004cc00720c */ /* 0x000fe20003f06270 */
[----:B------:R-:W-:Y:S01]  /*5f60*/  BSSY B1, `(.L_x_516) ;  /* 0x000002e000017945 */ /* 0x000fe20003800000 */
[----:B0-----:R-:W-:Y:S02]  /*5f70*/  CS2R R68, SRZ ;  /* 0x0000000000447805 */ /* 0x001fe4000001ff00 */
        /* <DEDUP_REMOVED lines=9> */
[----:B-----5:R-:W-:Y:S01]  /*6010*/  IMAD.MOV.U32 R97, RZ, RZ, R46 ;  /* 0x000000ffff617224 */ /* 0x020fe200078e002e */
[----:B------:R-:W-:-:S02]  /*6020*/  MOV R98, R47 ;  /* 0x0000002f00627202 */ /* 0x000fc40000000f00 */
[----:B------:R-:W-:Y:S01]  /*6030*/  CS2R R88, SRZ ;  /* 0x0000000000587805 */ /* 0x000fe2000001ff00 */
[----:B------:R-:W-:Y:S06]  /*6040*/  @P0 BRA `(.L_x_517) ;  /* 0x00000000007c0947 */ /* 0x000fec0003800000 */
[----:B------:R-:W-:Y:S01]  /*6050*/  IADD3 R94, P1, P5, R114, R94, R36 ;  /* 0x0000005e725e7210 */ /* 0x000fe20007d3e024 */
[----:B------:R-:W-:Y:S01]  /*6060*/  ULDC.64 UR4, c[0x0][0x3c8] ;  /* 0x0000f20000047ab9 */ /* 0x000fe20000000a00 */
[----:B------:R-:W-:Y:S01]  /*6070*/  ULDC.64 UR6, c[0x0][0x3e0] ;  /* 0x0000f80000067ab9 */ /* 0x000fe20000000a00 */
[----:B------:R-:W-:Y:S02]  /*6080*/  CS2R R78, SRZ ;  /* 0x00000000004e7805 */ /* 0x000fe4000001ff00 */
[----:B------:R-:W-:Y:S02]  /*6090*/  IADD3.X R69, R31, R0, R38, P1, P5 ;  /* 0x000000001f457210 */ /* 0x000fe40000fea426 */
[----:B------:R-:W-:Y:S02]  /*60a0*/  CS2R R76, SRZ ;  /* 0x00000000004c7805 */ /* 0x000fe4000001ff00 */
[----:B------:R-:W-:Y:S02]  /*60b0*/  IADD3 R0, P1, P5, R110, R92, R39 ;  /* 0x0000005c6e007210 */ /* 0x000fe40007d3e027 */
[----:B------:R-:W-:-:S02]  /*60c0*/  CS2R R90, SRZ ;  /* 0x00000000005a7805 */ /* 0x000fc4000001ff00 */
[----:B------:R-:W-:Y:S02]  /*60d0*/  CS2R R88, SRZ ;  /* 0x0000000000587805 */ /* 0x000fe4000001ff00 */
[----:B------:R-:W-:Y:S02]  /*60e0*/  IADD3.X R3, R33, R3, R41, P1, P5 ;  /* 0x0000000321037210 */ /* 0x000fe40000fea429 */
[----:B------:R-:W-:-:S04]  /*60f0*/  LEA R92, P1, R94, UR4, 0x1 ;  /* 0x000000045e5c7c11 */ /* 0x000fc8000f8208ff */
[----:B------:R-:W-:Y:S02]  /*6100*/  LEA.HI.X R93, R94, UR5, R69, 0x1, P1 ;  /* 0x000000055e5d7c11 */ /* 0x000fe400088f0c45 */
[----:B------:R-:W-:-:S04]  /*6110*/  LEA R94, P1, R0, UR6, 0x1 ;  /* 0x00000006005e7c11 */ /* 0x000fc8000f8208ff */
[----:B------:R-:W-:Y:S02]  /*6120*/  LEA.HI.X R95, R0, UR7, R3, 0x1, P1 ;  /* 0x00000007005f7c11 */ /* 0x000fe400088f0c03 */
[----:B------:R-:W-:Y:S02]  /*6130*/  ISETP.GE.AND P1, PT, R22, R122, PT ;  /* 0x0000007a1600720c */ /* 0x000fe40003f26270 */
[----:B------:R-:W-:Y:S02]  /*6140*/  CS2R R74, SRZ ;  /* 0x00000000004a7805 */ /* 0x000fe4000001ff00 */
[----:B------:R-:W-:Y:S02]  /*6150*/  CS2R R72, SRZ ;  /* 0x0000000000487805 */ /* 0x000fe4000001ff00 */
[----:B------:R-:W-:Y:S02]  /*6160*/  CS2R R86, SRZ ;  /* 0x0000000000567805 */ /* 0x000fe4000001ff00 */
[----:B------:R-:W-:-:S05]  /*6170*/  CS2R R84, SRZ ;  /* 0x0000000000547805 */ /* 0x000fca000001ff00 */
[----:B------:R0:W5:Y:S04]  /*6180*/  @!P1 LDG.E.128 R76, desc[UR36][R92.64] ;  /* 0x000000245c4c9981 */ /* 0x000168000c1e1d00 */
[----:B------:R0:W5:Y:S01]  /*6190*/  @!P1 LDG.E.128 R88, desc[UR36][R94.64] ;  /* 0x000000245e589981 */ /* 0x000162000c1e1d00 */
[----:B------:R-:W-:Y:S02]  /*61a0*/  ISETP.GE.AND P1, PT, R184, R122, PT ;  /* 0x0000007ab800720c */ /* 0x000fe40003f26270 */
[----:B------:R-:W-:Y:S02]  /*61b0*/  CS2R R70, SRZ ;  /* 0x0000000000467805 */ /* 0x000fe4000001ff00 */
[----:B------:R-:W-:Y:S02]  /*61c0*/  CS2R R68, SRZ ;  /* 0x0000000000447805 */ /* 0x000fe4000001ff00 */
[----:B------:R-:W-:-:S02]  /*61d0*/  CS2R R82, SRZ ;  /* 0x0000000000527805 */ /* 0x000fc4000001ff00 */
[----:B------:R-:W-:-:S05]  /*61e0*/  CS2R R80, SRZ ;  /* 0x0000000000507805 */ /* 0x000fca000001ff00 */
[----:B------:R0:W5:Y:S04]  /*61f0*/  @!P1 LDG.E.128 R72, desc[UR36][R92.64+0x40] ;  /* 0x000040245c489981 */ /* 0x000168000c1e1d00 */
[----:B------:R0:W5:Y:S01]  /*6200*/  @!P1 LDG.E.128 R84, desc[UR36][R94.64+0x40] ;  /* 0x000040245e549981 */ /* 0x000162000c1e1d00 */
[----:B------:R-:W-:-:S13]  /*6210*/  ISETP.GE.AND P1, PT, R185, R122, PT ;  /* 0x0000007ab900720c */ /* 0x000fda0003f26270 */
[----:B------:R0:W5:Y:S04]  /*6220*/  @!P1 LDG.E.128 R68, desc[UR36][R92.64+0x80] ;  /* 0x000080245c449981 */ /* 0x000168000c1e1d00 */
[----:B------:R0:W5:Y:S02]  /*6230*/  @!P1 LDG.E.128 R80, desc[UR36][R94.64+0x80] ;  /* 0x000080245e509981 */ /* 0x000164000c1e1d00 */
.L_x_517:
[----:B------:R-:W-:Y:S05]  /*6240*/  BSYNC B1 ;  /* 0x0000000000017941 */ /* 0x000fea0003800000 */
.L_x_516:
[----:B------:R-:W-:Y:S01]  /*6250*/  IMAD.MOV.U32 R0, RZ, RZ, R44 ;  /* 0x000000ffff007224 */ /* 0x000fe200078e002c */
[----:B0-----:R-:W-:Y:S01]  /*6260*/  MOV R93, R49 ;  /* 0x00000031005d7202 */ /* 0x001fe20000000f00 */
[----:B------:R-:W-:Y:S01]  /*6270*/  IMAD.MOV.U32 R3, RZ, RZ, R45 ;  /* 0x000000ffff037224 */ /* 0x000fe200078e002d */
[----:B------:R-:W-:Y:S01]  /*6280*/  ISETP.NE.AND P1, PT, R188, 0x3, PT ;  /* 0x00000003bc00780c */ /* 0x000fe20003f25270 */
[----:B------:R-:W-:Y:S01]  /*6290*/  IMAD.MOV.U32 R92, RZ, RZ, R48 ;  /* 0x000000ffff5c7224 */ /* 0x000fe200078e0030 */
[----:B------:R-:W-:Y:S02]  /*62a0*/  PRMT R176, R97, 0x5410, R98 ;  /* 0x0000541061b07816 */ /* 0x000fe40000000062 */
[----:B------:R-:W-:Y:S01]  /*62b0*/  PRMT R177, R0, 0x5410, R3 ;  /* 0x0000541000b17816 */ /* 0x000fe20000000003 */
[----:B------:R-:W-:Y:S01]  /*62c0*/  IMAD.MOV.U32 R3, RZ, RZ, R51 ;  /* 0x000000ffff037224 */ /* 0x000fe200078e0033 */
[----:B------:R-:W-:Y:S02]  /*62d0*/  MOV R0, R50 ;  /* 0x0000003200007202 */ /* 0x000fe40000000f00 */
[----:B------:R-:W-:-:S02]  /*62e0*/  PRMT R181, R92, 0x7610, R181 ;  /* 0x000076105cb57816 */ /* 0x000fc400000000b5 */
[----:B------:R-:W-:Y:S01]  /*62f0*/  PRMT R180, R180, 0x5410, R0 ;  /* 0x00005410b4b47816 */ /* 0x000fe20000000000 */
[----:B------:R-:W-:Y:S01]  /*6300*/  IMAD.MOV.U32 R0, RZ, RZ, R54 ;  /* 0x000000ffff007224 */ /* 0x000fe200078e0036 */
[----:B------:R-:W-:Y:S01]  /*6310*/  PRMT R182, R3, 0x5410, R93 ;  /* 0x0000541003b67816 */ /* 0x000fe2000000005d */
[----:B------:R-:W-:Y:S01]  /*6320*/  IMAD.MOV.U32 R3, RZ, RZ, R55 ;  /* 0x000000ffff037224 */ /* 0x000fe200078e0037 */
[----:B------:R-:W-:Y:S01]  /*6330*/  MOV R92, R52 ;  /* 0x00000034005c7202 */ /* 0x000fe20000000f00 */
[----:B------:R-:W-:Y:S01]  /*6340*/  IMAD.MOV.U32 R93, RZ, RZ, R53 ;  /* 0x000000ffff5d7224 */ /* 0x000fe200078e0035 */
[----:B------:R-:W-:Y:S01]  /*6350*/  PRMT R183, R0, 0x7610, R183 ;  /* 0x0000761000b77816 */ /* 0x000fe200000000b7 */
[----:B------:R-:W-:Y:S01]  /*6360*/  IMAD.MOV.U32 R0, RZ, RZ, R58 ;  /* 0x000000ffff007224 */ /* 0x000fe200078e003a */
[----:B------:R-:W-:Y:S01]  /*6370*/  PRMT R173, R3, 0x5410, R92 ;  /* 0x0000541003ad7816 */ /* 0x000fe2000000005c */
[----:B------:R-:W-:Y:S01]  /*6380*/  IMAD.MOV.U32 R92, RZ, RZ, R56 ;  /* 0x000000ffff5c7224 */ /* 0x000fe200078e0038 */
[----:B------:R-:W-:Y:S01]  /*6390*/  PRMT R169, R93, 0x7610, R169 ;  /* 0x000076105da97816 */ /* 0x000fe200000000a9 */
[----:B------:R-:W-:Y:S01]  /*63a0*/  IMAD.MOV.U32 R93, RZ, RZ, R57 ;  /* 0x000000ffff5d7224 */ /* 0x000fe200078e0039 */
[----:B------:R-:W-:-:S04]  /*63b0*/  MOV R3, R59 ;  /* 0x0000003b00037202 */ /* 0x000fc80000000f00 */
        /* <DEDUP_REMOVED lines=10> */
[----:B------:R-:W-:Y:S01]  /*6460*/  PRMT R180, R0, 0x7610, R180 ;  /* 0x0000761000b47816 */ /* 0x000fe200000000b4 */
[----:B------:R-:W-:Y:S01]  /*6470*/  IMAD.MOV.U32 R0, RZ, RZ, R66 ;  /* 0x000000ffff007224 */ /* 0x000fe200078e0042 */
[----:B------:R-:W-:-:S02]  /*6480*/  PRMT R181, R181, 0x5410, R92 ;  /* 0x00005410b5b57816 */ /* 0x000fc4000000005c */
[----:B------:R-:W-:Y:S02]  /*6490*/  MOV R92, R64 ;  /* 0x00000040005c7202 */ /* 0x000fe40000000f00 */
[----:B------:R-:W-:Y:S01]  /*64a0*/  PRMT R171, R93, 0x7610, R171 ;  /* 0x000076105dab7816 */ /* 0x000fe200000000ab */
[----:B-----5:R-:W-:Y:S01]  /*64b0*/  IMAD.MOV.U32 R93, RZ, RZ, R69 ;  /* 0x000000ffff5d7224 */ /* 0x020fe200078e0045 */
[----:B------:R-:W-:Y:S01]  /*64c0*/  PRMT R225, R3, 0x5410, R92 ;  /* 0x0000541003e17816 */ /* 0x000fe2000000005c */
[----:B------:R-:W-:Y:S01]  /*64d0*/  IMAD.MOV.U32 R92, RZ, RZ, R68 ;  /* 0x000000ffff5c7224 */ /* 0x000fe200078e0044 */
[----:B------:R-:W-:Y:S01]  /*64e0*/  PRMT R203, R203, 0x5410, R0 ;  /* 0x00005410cbcb7816 */ /* 0x000fe20000000000 */
[----:B------:R-:W-:Y:S01]  /*64f0*/  IMAD.MOV.U32 R0, RZ, RZ, R70 ;  /* 0x000000ffff007224 */ /* 0x000fe200078e0046 */
[----:B------:R-:W-:Y:S02]  /*6500*/  MOV R3, R71 ;  /* 0x0000004700037202 */ /* 0x000fe40000000f00 */
[----:B------:R-:W-:Y:S01]  /*6510*/  PRMT R157, R92, 0x5410, R93 ;  /* 0x000054105c9d7816 */ /* 0x000fe2000000005d */
[----:B------:R-:W-:Y:S01]  /*6520*/  IMAD.MOV.U32 R92, RZ, RZ, R72 ;  /* 0x000000ffff5c7224 */ /* 0x000fe200078e0048 */
[----:B------:R-:W-:Y:S01]  /*6530*/  PRMT R156, R0, 0x5410, R3 ;  /* 0x00005410009c7816 */ /* 0x000fe20000000003 */
[----:B------:R-:W-:Y:S01]  /*6540*/  IMAD.MOV.U32 R3, RZ, RZ, R75 ;  /* 0x000000ffff037224 */ /* 0x000fe200078e004b */
[----:B------:R-:W-:-:S02]  /*6550*/  MOV R93, R73 ;  /* 0x00000049005d7202 */ /* 0x000fc40000000f00 */
        /* <DEDUP_REMOVED lines=29> */
.L_x_518:
[----:B------:R-:W-:Y:S01]  /*6730*/  IMAD R3, R18, 0x8, R2 ;  /* 0x0000000812037824 */ /* 0x000fe200078e0202 */
[----:B------:R-:W-:Y:S01]  /*6740*/  SHF.L.U32 R0, R186, 0x1f, RZ ;  /* 0x0000001fba007819 */ /* 0x000fe200000006ff */
[----:B------:R-:W0:Y:S01]  /*6750*/  LDC R151, c[0x0][0x2e4] ;  /* 0x0000b900ff977b82 */ /* 0x000e220000000800 */
[----:B------:R-:W-:Y:S02]  /*6760*/  BSSY B1, `(.L_x_519) ;  /* 0x0000004000017945 */ /* 0x000fe40003800000 */
[----:B------:R-:W1:Y:S05]  /*6770*/  SYNCS.PHASECHK.TRANS64.TRYWAIT P5, [R3+URZ+0x34890], R0 ;  /* 0x03489000030075a7 */ /* 0x000e6a00080a017f */
[----:B------:R-:W2:Y:S01]  /*6780*/  LDC.64 R130, c[0x0][0x2f0] ;  /* 0x0000bc00ff827b82 */ /* 0x000ea20000000a00 */
[----:B-1----:R-:W-:Y:S05]  /*6790*/  @!P5 BRA `(.L_x_520) ;  /* 0x00000170001cd947 */ /* 0x002fea0003800000 */
.L_x_767:
[----:B------:R-:W-:Y:S05]  /*67a0*/  BSYNC B1 ;  /* 0x0000000000017941 */ /* 0x000fea0003800000 */
.L_x_519:
[----:B------:R-:W-:Y:S01]  /*67b0*/  BSSY B1, `(.L_x_521) ;  /* 0x0000175000017945 */ /* 0x000fe20003800000 */
[----:B0-----:R-:W-:Y:S01]  /*67c0*/  IADD3 R153, -R119, R151, RZ ;  /* 0x0000009777997210 */ /* 0x001fe20007ffe1ff */
[----:B------:R-:W-:Y:S02]  /*67d0*/  IMAD.MOV.U32 R133, RZ, RZ, R96 ;  /* 0x000000ffff857224 */ /* 0x000fe400078e0060 */
[----:B------:R-:W-:Y:S05]  /*67e0*/  @P4 BRA `(.L_x_522) ;  /* 0x0000001400c44947 */ /* 0x000fea0003800000 */
[----:B------:R-:W-:Y:S01]  /*67f0*/  ISETP.NE.AND P4, PT, R14, RZ, PT ;  /* 0x000000ff0e00720c */ /* 0x000fe20003f85270 */
[-C--:B--2---:R-:W-:Y:S01]  /*6800*/  IMAD R92, R148, R130.reuse, RZ ;  /* 0x00000082945c7224 */ /* 0x084fe200078e02ff */
[----:B------:R-:W-:Y:S01]  /*6810*/  BSSY B2, `(.L_x_523) ;  /* 0x0000079000027945 */ /* 0x000fe20003800000 */
[----:B------:R-:W-:-:S04]  /*6820*/  IMAD.WIDE.U32 R136, R19, R130, R132 ;  /* 0x0000008213887225 */ /* 0x000fc800078e0084 */
[----:B------:R-:W-:-:S04]  /*6830*/  IMAD R93, R19, R131, R92 ;  /* 0x00000083135d7224 */ /* 0x000fc800078e025c */
[----:B------:R-:W-:Y:S02]  /*6840*/  IMAD.IADD R164, R93, 0x1, R137 ;  /* 0x000000015da47824 */ /* 0x000fe400078e0289 */
[----:B------:R-:W-:Y:S05]  /*6850*/  @!P4 BRA `(.L_x_524) ;  /* 0x0000000400d0c947 */ /* 0x000fea0003800000 */
[----:B------:R-:W-:Y:S01]  /*6860*/  SEL R92, R119, R153, !P3 ;  /* 0x00000099775c7207 */ /* 0x000fe20005800000 */
[----:B------:R-:W-:Y:S01]  /*6870*/  BSSY B3, `(.L_x_525) ;  /* 0x0000070000037945 */ /* 0x000fe20003800000 */
[----:B------:R-:W-:Y:S02]  /*6880*/  IADD3 R96, P4, P5, R104, R136, R29 ;  /* 0x0000008868607210 */ /* 0x000fe40007d9e01d */
[----:B------:R-:W-:Y:S02]  /*6890*/  SHF.R.S32.HI R93, RZ, 0x1f, R92 ;  /* 0x0000001fff5d7819 */ /* 0x000fe4000001145c */
[----:B------:R-:W-:Y:S02]  /*68a0*/  IADD3.X R97, R101, R164, R13, P4, P5 ;  /* 0x000000a465617210 */ /* 0x000fe400027ea40d */
[----:B------:R-:W-:-:S04]  /*68b0*/  LEA.HI R93, R93, R92, RZ, 0x4 ;  /* 0x0000005c5d5d7211 */ /* 0x000fc800078f20ff */
[----:B------:R-:W-:-:S04]  /*68c0*/  LEA.HI.SX32 R92, R93, R30, 0x1c ;  /* 0x0000001e5d5c7211 */ /* 0x000fc800078fe2ff */
[----:B------:R-:W-:-:S04]  /*68d0*/  SHF.L.U32 R93, R92, 0x3, RZ ;  /* 0x000000035c5d7819 */ /* 0x000fc800000006ff */
[----:B------:R-:W-:-:S13]  /*68e0*/  ISETP.GE.AND P4, PT, R93, R151, PT ;  /* 0x000000975d00720c */ /* 0x000fda0003f86270 */
[--C-:B------:R-:W-:Y:S02]  /*68f0*/  @!P4 SHF.R.S32.HI R95, RZ, 0x1f, R93.reuse ;  /* 0x0000001fff5fc819 */ /* 0x100fe4000001145d */
[----:B------:R-:W-:-:S04]  /*6900*/  @!P4 IADD3 R94, P5, P6, R104, R136, R93 ;  /* 0x00000088685ec210 */ /* 0x000fc80007ebe05d */
[----:B------:R-:W-:Y:S02]  /*6910*/  @!P4 IADD3.X R95, R101, R164, R95, P5, P6 ;  /* 0x000000a4655fc210 */ /* 0x000fe40002fec45f */
[----:B------:R-:W-:-:S04]  /*6920*/  LEA R140, P5, R96, R120, 0x1 ;  /* 0x00000078608c7211 */ /* 0x000fc800078a08ff */
[----:B------:R-:W-:Y:S02]  /*6930*/  LEA.HI.X R141, R96, R121, R97, 0x1, P5 ;  /* 0x00000079608d7211 */ /* 0x000fe400028f0c61 */
[----:B------:R-:W-:-:S04]  /*6940*/  @!P4 LEA R142, P5, R94, R120, 0x1 ;  /* 0x000000785e8ec211 */ /* 0x000fc800078a08ff */
[----:B------:R-:W-:Y:S02]  /*6950*/  @!P4 LEA.HI.X R143, R94, R121, R95, 0x1, P5 ;  /* 0x000000795e8fc211 */ /* 0x000fe400028f0c5f */
[----:B------:R-:W-:Y:S02]  /*6960*/  SHF.R.S32.HI R95, RZ, 0x1f, R92 ;  /* 0x0000001fff5f7819 */ /* 0x000fe4000001145c */
[----:B------:R-:W-:Y:S02]  /*6970*/  LOP3.LUT R94, R189, 0x38, R93, 0xf8, !PT ;  /* 0x00000038bd5e7812 */ /* 0x000fe400078ef85d */
[----:B------:R-:W-:Y:S01]  /*6980*/  LEA.HI R92, R95, R92, RZ, 0x3 ;  /* 0x0000005c5f5c7211 */ /* 0x000fe200078f18ff */
[----:B------:R-:W-:Y:S01]  /*6990*/  IMAD R95, R18, 0x6000, R146 ;  /* 0x00006000125f7824 */ /* 0x000fe200078e0292 */
[----:B------:R-:W-:Y:S02]  /*69a0*/  LOP3.LUT R94, R94, R191, RZ, 0x3c, !PT ;  /* 0x000000bf5e5e7212 */ /* 0x000fe400078e3cff */
[----:B------:R-:W-:Y:S01]  /*69b0*/  ISETP.GE.AND P5, PT, R22, R122, PT ;  /* 0x0000007a1600720c */ /* 0x000fe20003fa6270 */
[----:B------:R-:W-:-:S05]  /*69c0*/  IMAD.SHL.U32 R92, R92, 0x400, RZ ;  /* 0x000004005c5c7824 */ /* 0x000fca00078e00ff */
[----:B------:R-:W-:Y:S01]  /*69d0*/  LOP3.LUT R93, R92, 0x7fffe000, RZ, 0xc0, !PT ;  /* 0x7fffe0005c5d7812 */ /* 0x000fe200078ec0ff */
[----:B------:R-:W-:-:S04]  /*69e0*/  IMAD R92, R95, 0x2, R2 ;  /* 0x000000025f5c7824 */ /* 0x000fc800078e0202 */
[----:B------:R-:W-:-:S05]  /*69f0*/  IMAD R93, R190, 0x200, R93 ;  /* 0x00000200be5d7824 */ /* 0x000fca00078e025d */
[----:B------:R-:W-:-:S05]  /*6a00*/  IADD3 R93, R93, R94, RZ ;  /* 0x0000005e5d5d7210 */ /* 0x000fca0007ffe0ff */
[----:B------:R-:W-:-:S04]  /*6a10*/  IMAD R93, R18, 0x6000, R93 ;  /* 0x00006000125d7824 */ /* 0x000fc800078e025d */
[----:B------:R-:W-:Y:S02]  /*6a20*/  IMAD R96, R93, 0x2, R2 ;  /* 0x000000025d607824 */ /* 0x000fe400078e0202 */
[----:B------:R-:W0:Y:S04]  /*6a30*/  LDS.128 R92, [R92+0x1c400] ;  /* 0x01c400005c5c7984 */ /* 0x000e280000000c00 */
[----:B------:R-:W2:Y:S01]  /*6a40*/  LDS.128 R96, [R96+0x1c400] ;  /* 0x01c4000060607984 */ /* 0x000ea20000000c00 */
[----:B------:R-:W-:Y:S05]  /*6a50*/  @P5 BRA `(.L_x_526) ;  /* 0x0000000400445947 */ /* 0x000fea0003800000 */
[--C-:B------:R-:W-:Y:S01]  /*6a60*/  SHF.R.U64 R52, R52, 0x10, R53.reuse ;  /* 0x0000001034347819 */ /* 0x100fe20000001235 */
[----:B------:R-:W-:Y:S01]  /*6a70*/  HADD2.F32 R171, -RZ, R171.H0_H0 ;  /* 0x200000abffab7230 */ /* 0x000fe20000004100 */
[----:B------:R-:W-:Y:S01]  /*6a80*/  SHF.R.U32.HI R167, RZ, 0x10, R53 ;  /* 0x00000010ffa77819 */ /* 0x000fe20000011635 */
[----:B--2---:R-:W-:Y:S01]  /*6a90*/  HADD2.F32 R168, -RZ, R97.H0_H0 ;  /* 0x20000061ffa87230 */ /* 0x004fe20000004100 */
[--C-:B------:R-:W-:Y:S01]  /*6aa0*/  SHF.R.U64 R53, R64, 0x10, R65.reuse ;  /* 0x0000001040357819 */ /* 0x100fe20000001241 */
[----:B0-----:R-:W-:Y:S01]  /*6ab0*/  HADD2.F32 R170, -RZ, R93.H0_H0 ;  /* 0x2000005dffaa7230 */ /* 0x001fe20000004100 */
[----:B------:R-:W-:Y:S01]  /*6ac0*/  SHF.R.U32.HI R64, RZ, 0x10, R65 ;  /* 0x00000010ff407819 */ /* 0x000fe20000011641 */
[----:B------:R-:W-:Y:S01]  /*6ad0*/  HADD2.F32 R169, -RZ, R169.H0_H0 ;  /* 0x200000a9ffa97230 */ /* 0x000fe20000004100 */
[--C-:B------:R-:W-:Y:S01]  /*6ae0*/  SHF.R.U64 R54, R54, 0x10, R55.reuse ;  /* 0x0000001036367819 */ /* 0x100fe20000001237 */
[----:B------:R-:W-:Y:S01]  /*6af0*/  HADD2.F32 R97, -RZ, R97.H1_H1 ;  /* 0x30000061ff617230 */ /* 0x000fe20000004100 */
[----:B------:R-:W-:Y:S01]  /*6b00*/  SHF.R.U32.HI R65, RZ, 0x10, R55 ;  /* 0x00000010ff417819 */ /* 0x000fe20000011637 */
[----:B------:R-:W-:Y:S01]  /*6b10*/  HADD2.F32 R172, -RZ, R167.H0_H0 ;  /* 0x200000a7ffac7230 */ /* 0x000fe20000004100 */
[--C-:B------:R-:W-:Y:S01]  /*6b20*/  SHF.R.U64 R55, R66, 0x10, R67.reuse ;  /* 0x0000001042377819 */ /* 0x100fe20000001243 */
[----:B------:R-:W-:Y:S01]  /*6b30*/  HADD2.F32 R167, -RZ, R225.H0_H0 ;  /* 0x200000e1ffa77230 */ /* 0x000fe20000004100 */
[----:B------:R-:W-:Y:S01]  /*6b40*/  SHF.R.U32.HI R66, RZ, 0x10, R67 ;  /* 0x00000010ff427819 */ /* 0x000fe20000011643 */
[-C--:B------:R-:W-:Y:S01]  /*6b50*/  FMUL.FTZ R67, R168, R171.reuse ;  /* 0x000000aba8437220 */ /* 0x080fe20000410000 */
[----:B------:R-:W-:Y:S01]  /*6b60*/  FMUL.FTZ R171, R170, R171 ;  /* 0x000000abaaab7220 */ /* 0x000fe20000410000 */
[----:B------:R-:W-:-:S02]  /*6b70*/  HADD2.F32 R53, -RZ, R53.H0_H0 ;  /* 0x20000035ff357230 */ /* 0x000fc40000004100 */
[-C--:B------:R-:W-:Y:S01]  /*6b80*/  FFMA.FTZ R67, R170, R169.reuse, -R67 ;  /* 0x000000a9aa437223 */ /* 0x080fe20000010843 */
[----:B------:R-:W-:Y:S02]  /*6b90*/  HADD2.F32 R170, -RZ, R64.H0_H0 ;  /* 0x20000040ffaa7230 */ /* 0x000fe40000004100 */
[----:B------:R-:W-:Y:S01]  /*6ba0*/  FFMA.FTZ R64, R168, R169, R171 ;  /* 0x000000a9a8407223 */ /* 0x000fe200000100ab */
[----:B------:R-:W-:Y:S01]  /*6bb0*/  HADD2.F32 R169, -RZ, R93.H1_H1 ;  /* 0x3000005dffa97230 */ /* 0x000fe20000004100 */
[----:B------:R-:W-:Y:S01]  /*6bc0*/  MOV R93, R98 ;  /* 0x00000062005d7202 */ /* 0x000fe20000000f00 */
[----:B------:R-:W-:Y:S02]  /*6bd0*/  HADD2.F32 R171, -RZ, R99.H1_H1 ;  /* 0x30000063ffab7230 */ /* 0x000fe40000004100 */
[-C--:B------:R-:W-:Y:S01]  /*6be0*/  FMUL.FTZ R168, R97, R170.reuse ;  /* 0x000000aa61a87220 */ /* 0x080fe20000410000 */
[----:B------:R-:W-:Y:S02]  /*6bf0*/  HADD2.F32 R66, -RZ, R66.H0_H0 ;  /* 0x20000042ff427230 */ /* 0x000fe40000004100 */
[----:B------:R-:W-:Y:S01]  /*6c00*/  FMUL.FTZ R170, R169, R170 ;  /* 0x000000aaa9aa7220 */ /* 0x000fe20000410000 */
[----:B------:R-:W-:-:S02]  /*6c10*/  HADD2.F32 R55, -RZ, R55.H0_H0 ;  /* 0x20000037ff377230 */ /* 0x000fc40000004100 */
[-C--:B------:R-:W-:Y:S01]  /*6c20*/  FFMA.FTZ R98, R169, R172.reuse, -R168 ;  /* 0x000000aca9627223 */ /* 0x080fe200000108a8 */
[----:B------:R-:W-:Y:S02]  /*6c30*/  HADD2.F32 R168, -RZ, R99.H0_H0 ;  /* 0x20000063ffa87230 */ /* 0x000fe40000004100 */
[----:B------:R-:W-:Y:S01]  /*6c40*/  FFMA.FTZ R97, R97, R172, R170 ;  /* 0x000000ac61617223 */ /* 0x000fe200000100aa */
[----:B------:R-:W-:Y:S02]  /*6c50*/  HADD2.F32 R169, -RZ, R173.H0_H0 ;  /* 0x200000adffa97230 */ /* 0x000fe40000004100 */
[----:B------:R-:W-:Y:S01]  /*6c60*/  FMUL.FTZ R172, R171, R66 ;  /* 0x00000042abac7220 */ /* 0x000fe20000410000 */
[--C-:B------:R-:W-:Y:S02]  /*6c70*/  HADD2.F32 R170, -RZ, R95.reuse.H0_H0 ;  /* 0x2000005fffaa7230 */ /* 0x100fe40000004100 */
[-C--:B------:R-:W-:Y:S01]  /*6c80*/  FMUL.FTZ R99, R168, R167.reuse ;  /* 0x000000a7a8637220 */ /* 0x080fe20000410000 */
[----:B------:R-:W-:Y:S01]  /*6c90*/  HADD2.F32 R95, -RZ, R95.H1_H1 ;  /* 0x3000005fff5f7230 */ /* 0x000fe20000004100 */
[----:B------:R-:W-:Y:S01]  /*6ca0*/  F2FP.F16.F32.PACK_AB R97, R97, R64 ;  /* 0x000000406161723e */ /* 0x000fe200000000ff */
[C---:B------:R-:W-:Y:S01]  /*6cb0*/  FMUL.FTZ R167, R170.reuse, R167 ;  /* 0x000000a7aaa77220 */ /* 0x040fe20000410000 */
[----:B------:R-:W-:Y:S01]  /*6cc0*/  FFMA.FTZ R99, R170, R169, -R99 ;  /* 0x000000a9aa637223 */ /* 0x000fe20000010863 */
[----:B------:R-:W-:-:S02]  /*6cd0*/  HADD2.F32 R170, -RZ, R65.H0_H0 ;  /* 0x20000041ffaa7230 */ /* 0x000fc40000004100 */
[C---:B------:R-:W-:Y:S01]  /*6ce0*/  FMUL.FTZ R66, R95.reuse, R66 ;  /* 0x000000425f427220 */ /* 0x040fe20000410000 */
[----:B------:R-:W-:Y:S01]  /*6cf0*/  FFMA.FTZ R167, R168, R169, R167 ;  /* 0x000000a9a8a77223 */ /* 0x000fe200000100a7 */
[----:B------:R-:W-:Y:S02]  /*6d00*/  HADD2.F32 R65, -RZ, R225.H1_H1 ;  /* 0x300000e1ff417230 */ /* 0x000fe40000004100 */
[-C--:B------:R-:W-:Y:S01]  /*6d10*/  FFMA.FTZ R172, R95, R170.reuse, -R172 ;  /* 0x000000aa5fac7223 */ /* 0x080fe200000108ac */
[----:B------:R-:W-:Y:S01]  /*6d20*/  FFMA.FTZ R66, R171, R170, R66 ;  /* 0x000000aaab427223 */ /* 0x000fe20000010042 */
[----:B------:R-:W-:Y:S02]  /*6d30*/  HADD2.F32 R170, -RZ, R96.H0_H0 ;  /* 0x20000060ffaa7230 */ /* 0x000fe40000004100 */
[----:B------:R-:W-:Y:S02]  /*6d40*/  HADD2.F32 R168, -RZ, R92.H0_H0 ;  /* 0x2000005cffa87230 */ /* 0x000fe40000004100 */
[----:B------:R-:W-:-:S02]  /*6d50*/  HADD2.F32 R96, -RZ, R96.H1_H1 ;  /* 0x30000060ff607230 */ /* 0x000fc40000004100 */
[-C--:B------:R-:W-:Y:S01]  /*6d60*/  FMUL.FTZ R169, R170, R65.reuse ;  /* 0x00000041aaa97220 */ /* 0x080fe20000410000 */
[----:B------:R-:W-:Y:S02]  /*6d70*/  HADD2.F32 R95, -RZ, R173.H1_H1 ;  /* 0x300000adff5f7230 */ /* 0x000fe40000004100 */
[----:B------:R-:W-:Y:S01]  /*6d80*/  FMUL.FTZ R173, R168, R65 ;  /* 0x00000041a8ad7220 */ /* 0x000fe20000410000 */
[----:B------:R-:W-:Y:S02]  /*6d90*/  HADD2.F32 R92, -RZ, R92.H1_H1 ;  /* 0x3000005cff5c7230 */ /* 0x000fe40000004100 */
[----:B------:R-:W-:Y:S01]  /*6da0*/  FMUL.FTZ R65, R96, R53 ;  /* 0x0000003560417220 */ /* 0x000fe20000410000 */
[----:B------:R-:W-:Y:S02]  /*6db0*/  HADD2.F32 R171, -RZ, R52.H0_H0 ;  /* 0x20000034ffab7230 */ /* 0x000fe40000004100 */
[-C--:B------:R-:W-:Y:S01]  /*6dc0*/  FFMA.FTZ R169, R168, R95.reuse, -R169 ;  /* 0x0000005fa8a97223 */ /* 0x080fe200000108a9 */
[----:B------:R-:W-:Y:S01]  /*6dd0*/  FFMA.FTZ R173, R170, R95, R173 ;  /* 0x0000005faaad7223 */ /* 0x000fe200000100ad */
[----:B------:R-:W-:Y:S01]  /*6de0*/  FMUL.FTZ R53, R92, R53 ;  /* 0x000000355c357220 */ /* 0x000fe20000410000 */
[----:B------:R-:W-:-:S02]  /*6df0*/  HADD2.F32 R52, -RZ, R203.H1_H1 ;  /* 0x300000cbff347230 */ /* 0x000fc40000004100 */
[-C--:B------:R-:W-:Y:S01]  /*6e00*/  FFMA.FTZ R92, R92, R171.reuse, -R65 ;  /* 0x000000ab5c5c7223 */ /* 0x080fe20000010841 */
[--C-:B------:R-:W-:Y:S02]  /*6e10*/  HADD2.F32 R95, -RZ, R93.reuse.H0_H0 ;  /* 0x2000005dff5f7230 */ /* 0x100fe40000004100 */
[----:B------:R-:W-:Y:S01]  /*6e20*/  FFMA.FTZ R96, R96, R171, R53 ;  /* 0x000000ab60607223 */ /* 0x000fe20000010035 */
[--C-:B------:R-:W-:Y:S02]  /*6e30*/  HADD2.F32 R65, -RZ, R94.reuse.H0_H0 ;  /* 0x2000005eff417230 */ /* 0x100fe40000004100 */
[----:B------:R-:W-:Y:S01]  /*6e40*/  HADD2.F32 R168, -RZ, R93.H1_H1 ;  /* 0x3000005dffa87230 */ /* 0x000fe20000004100 */
[----:B------:R-:W-:Y:S01]  /*6e50*/  F2FP.F16.F32.PACK_AB R92, R92, R169 ;  /* 0x000000a95c5c723e */ /* 0x000fe200000000ff */
[----:B------:R-:W-:Y:S01]  /*6e60*/  HADD2.F32 R94, -RZ, R94.H1_H1 ;  /* 0x3000005eff5e7230 */ /* 0x000fe20000004100 */
[----:B------:R-:W-:Y:S01]  /*6e70*/  F2FP.F16.F32.PACK_AB R96, R96, R173 ;  /* 0x000000ad6060723e */ /* 0x000fe200000000ff */
[----:B------:R-:W-:-:S02]  /*6e80*/  HADD2.F32 R93, -RZ, R54.H0_H0 ;  /* 0x20000036ff5d7230 */ /* 0x000fc40000004100 */
[-C--:B------:R-:W-:Y:S01]  /*6e90*/  FMUL.FTZ R54, R95, R52.reuse ;  /* 0x000000345f367220 */ /* 0x080fe20000410000 */
[----:B------:R-:W-:Y:S02]  /*6ea0*/  HADD2.F32 R53, -RZ, R183.H0_H0 ;  /* 0x200000b7ff357230 */ /* 0x000fe40000004100 */
[-C--:B------:R-:W-:Y:S01]  /*6eb0*/  FMUL.FTZ R171, R168, R55.reuse ;  /* 0x00000037a8ab7220 */ /* 0x080fe20000410000 */
[C---:B------:R-:W-:Y:S01]  /*6ec0*/  FMUL.FTZ R52, R65.reuse, R52 ;  /* 0x0000003441347220 */ /* 0x040fe20000410000 */
[C---:B------:R-:W-:Y:S01]  /*6ed0*/  FMUL.FTZ R55, R94.reuse, R55 ;  /* 0x000000375e377220 */ /* 0x040fe20000410000 */
[-C--:B------:R-:W-:Y:S02]  /*6ee0*/  FFMA.FTZ R54, R65, R53.reuse, -R54 ;  /* 0x0000003541367223 */ /* 0x080fe40000010836 */
[----:B------:R-:W-:Y:S01]  /*6ef0*/  FFMA.FTZ R52, R95, R53, R52 ;  /* 0x000000355f347223 */ /* 0x000fe20000010034 */
[-C--:B------:R-:W-:Y:S01]  /*6f00*/  FFMA.FTZ R171, R94, R93.reuse, -R171 ;  /* 0x0000005d5eab7223 */ /* 0x080fe200000108ab */
[----:B------:R-:W-:Y:S01]  /*6f10*/  FFMA.FTZ R55, R168, R93, R55 ;  /* 0x0000005da8377223 */ /* 0x000fe20000010037 */
[----:B------:R-:W-:-:S02]  /*6f20*/  F2FP.F16.F32.PACK_AB R93, R98, R67 ;  /* 0x00000043625d723e */ /* 0x000fc400000000ff */
[----:B------:R-:W-:Y:S02]  /*6f30*/  F2FP.F16.F32.PACK_AB R95, R172, R99 ;  /* 0x00000063ac5f723e */ /* 0x000fe400000000ff */
[----:B------:R-:W-:Y:S02]  /*6f40*/  F2FP.F16.F32.PACK_AB R99, R66, R167 ;  /* 0x000000a74263723e */ /* 0x000fe400000000ff */
[----:B------:R-:W-:Y:S02]  /*6f50*/  F2FP.F16.F32.PACK_AB R94, R171, R54 ;  /* 0x00000036ab5e723e */ /* 0x000fe400000000ff */
[----:B------:R-:W-:-:S07]  /*6f60*/  F2FP.F16.F32.PACK_AB R98, R55, R52 ;  /* 0x000000343762723e */ /* 0x000fce00000000ff */
.L_x_526:
[----:B------:R-:W-:Y:S05]  /*6f70*/  BSYNC B3 ;  /* 0x0000000000037941 */ /* 0x000fea0003800000 */
.L_x_525:
[----:B0-----:R0:W-:Y:S04]  /*6f80*/  STG.E.128 desc[UR36][R140.64], R92 ;  /* 0x0000005c8c007986 */ /* 0x0011e8000c101d24 */
[----:B--2---:R0:W-:Y:S02]  /*6f90*/  @!P4 STG.E.128 desc[UR36][R142.64], R96 ;  /* 0x000000608e00c986 */ /* 0x0041e4000c101d24 */
.L_x_524:
[----:B------:R-:W-:Y:S05]  /*6fa0*/  BSYNC B2 ;  /* 0x0000000000027941 */ /* 0x000fea0003800000 */
.L_x_523:
[----:B------:R-:W-:Y:S01]  /*6fb0*/  ISETP.NE.AND P4, PT, R10, RZ, PT ;  /* 0x000000ff0a00720c */ /* 0x000fe20003f85270 */
[----:B------:R-:W-:-:S12]  /*6fc0*/  BSSY B2, `(.L_x_527) ;  /* 0x0000077000027945 */ /* 0x000fd80003800000 */
[----:B------:R-:W-:Y:S05]  /*6fd0*/  @!P4 BRA `(.L_x_528) ;  /* 0x0000000400d4c947 */ /* 0x000fea0003800000 */
[----:B------:R-:W-:Y:S01]  /*6fe0*/  SEL R52, R119, R153, !P2 ;  /* 0x0000009977347207 */ /* 0x000fe20005000000 */
[----:B------:R-:W-:Y:S01]  /*6ff0*/  BSSY B3, `(.L_x_529) ;  /* 0x0000071000037945 */ /* 0x000fe20003800000 */
[----:B------:R-:W-:Y:S02]  /*7000*/  IADD3 R64, P4, P5, R104, R136, R21 ;  /* 0x0000008868407210 */ /* 0x000fe40007d9e015 */
[----:B------:R-:W-:Y:S02]  /*7010*/  SHF.R.S32.HI R53, RZ, 0x1f, R52 ;  /* 0x0000001fff357819 */ /* 0x000fe40000011434 */
[----:B------:R-:W-:Y:S02]  /*7020*/  IADD3.X R65, R101, R164, R12, P4, P5 ;  /* 0x000000a465417210 */ /* 0x000fe400027ea40c */
[----:B------:R-:W-:-:S04]  /*7030*/  LEA.HI R53, R53, R52, RZ, 0x4 ;  /* 0x0000003435357211 */ /* 0x000fc800078f20ff */
[----:B------:R-:W-:-:S05]  /*7040*/  LEA.HI.SX32 R52, R53, R28, 0x1c ;  /* 0x0000001c35347211 */ /* 0x000fca00078fe2ff */
[----:B------:R-:W-:-:S05]  /*7050*/  IMAD.SHL.U32 R53, R52, 0x8, RZ ;  /* 0x0000000834357824 */ /* 0x000fca00078e00ff */
[----:B------:R-:W-:-:S13]  /*7060*/  ISETP.GE.AND P4, PT, R53, R151, PT ;  /* 0x000000973500720c */ /* 0x000fda0003f86270 */
[--C-:B------:R-:W-:Y:S02]  /*7070*/  @!P4 SHF.R.S32.HI R55, RZ, 0x1f, R53.reuse ;  /* 0x0000001fff37c819 */ /* 0x100fe40000011435 */
[----:B------:R-:W-:-:S04]  /*7080*/  @!P4 IADD3 R54, P5, P6, R104, R136, R53 ;  /* 0x000000886836c210 */ /* 0x000fc80007ebe035 */
[----:B------:R-:W-:Y:S02]  /*7090*/  @!P4 IADD3.X R55, R101, R164, R55, P5, P6 ;  /* 0x000000a46537c210 */ /* 0x000fe40002fec437 */
[----:B0-----:R-:W-:-:S04]  /*70a0*/  LEA R92, P5, R64, R120, 0x1 ;  /* 0x00000078405c7211 */ /* 0x001fc800078a08ff */
        /* <DEDUP_REMOVED lines=11> */
[----:B------:R-:W-:-:S03]  /*7160*/  IMAD R52, R55, 0x2, R2 ;  /* 0x0000000237347824 */ /* 0x000fc600078e0202 */
[----:B------:R-:W-:-:S05]  /*7170*/  LEA R53, R190, R53, 0x9 ;  /* 0x00000035be357211 */ /* 0x000fca00078e48ff */
[----:B------:R-:W-:-:S04]  /*7180*/  IMAD.IADD R53, R53, 0x1, R54 ;  /* 0x0000000135357824 */ /* 0x000fc800078e0236 */
[----:B------:R-:W-:-:S05]  /*7190*/  IMAD R53, R18, 0x6000, R53 ;  /* 0x0000600012357824 */ /* 0x000fca00078e0235 */
[----:B------:R-:W-:Y:S02]  /*71a0*/  LEA R64, R53, R2, 0x1 ;  /* 0x0000000235407211 */ /* 0x000fe400078e08ff */
[----:B------:R-:W0:Y:S04]  /*71b0*/  LDS.128 R52, [R52+0x1c400] ;  /* 0x01c4000034347984 */ /* 0x000e280000000c00 */
[----:B------:R-:W2:Y:S01]  /*71c0*/  LDS.128 R64, [R64+0x1c400] ;  /* 0x01c4000040407984 */ /* 0x000ea20000000c00 */
[----:B------:R-:W-:Y:S05]  /*71d0*/  @P5 BRA `(.L_x_530) ;  /* 0x0000000400485947 */ /* 0x000fea0003800000 */
[--C-:B------:R-:W-:Y:S01]  /*71e0*/  SHF.R.U64 R48, R48, 0x10, R49.reuse ;  /* 0x0000001030307819 */ /* 0x100fe20000001231 */
[--C-:B--2---:R-:W-:Y:S01]  /*71f0*/  HADD2.F32 R98, -RZ, R65.reuse.H0_H0 ;  /* 0x20000041ff627230 */ /* 0x104fe20000004100 */
[----:B------:R-:W-:Y:S01]  /*7200*/  SHF.R.U32.HI R96, RZ, 0x10, R49 ;  /* 0x00000010ff607819 */ /* 0x000fe20000011631 */
[----:B------:R-:W-:Y:S01]  /*7210*/  HADD2.F32 R65, -RZ, R65.H1_H1 ;  /* 0x30000041ff417230 */ /* 0x000fe20000004100 */
[--C-:B------:R-:W-:Y:S01]  /*7220*/  SHF.R.U64 R49, R60, 0x10, R61.reuse ;  /* 0x000000103c317819 */ /* 0x100fe2000000123d */
[--C-:B0-----:R-:W-:Y:S01]  /*7230*/  HADD2.F32 R140, -RZ, R53.reuse.H0_H0 ;  /* 0x20000035ff8c7230 */ /* 0x101fe20000004100 */
[----:B------:R-:W-:Y:S01]  /*7240*/  SHF.R.U32.HI R60, RZ, 0x10, R61 ;  /* 0x00000010ff3c7819 */ /* 0x000fe2000001163d */
[----:B------:R-:W-:Y:S01]  /*7250*/  HADD2.F32 R53, -RZ, R53.H1_H1 ;  /* 0x30000035ff357230 */ /* 0x000fe20000004100 */
[--C-:B------:R-:W-:Y:S01]  /*7260*/  SHF.R.U64 R61, R62, 0x10, R63.reuse ;  /* 0x000000103e3d7819 */ /* 0x100fe2000000123f */
[----:B------:R-:W-:Y:S01]  /*7270*/  HADD2.F32 R96, -RZ, R96.H0_H0 ;  /* 0x20000060ff607230 */ /* 0x000fe20000004100 */
[----:B------:R-:W-:Y:S01]  /*7280*/  SHF.R.U32.HI R62, RZ, 0x10, R63 ;  /* 0x00000010ff3e7819 */ /* 0x000fe2000001163f */
[----:B------:R-:W-:Y:S01]  /*7290*/  HADD2.F32 R60, -RZ, R60.H0_H0 ;  /* 0x2000003cff3c7230 */ /* 0x000fe20000004100 */
[--C-:B------:R-:W-:Y:S01]  /*72a0*/  SHF.R.U64 R50, R50, 0x10, R51.reuse ;  /* 0x0000001032327819 */ /* 0x100fe20000001233 */
[----:B------:R-:W-:Y:S01]  /*72b0*/  HADD2.F32 R63, -RZ, R203.H0_H0 ;  /* 0x200000cbff3f7230 */ /* 0x000fe20000004100 */
[----:B------:R-:W-:Y:S01]  /*72c0*/  SHF.R.U32.HI R51, RZ, 0x10, R51 ;  /* 0x00000010ff337819 */ /* 0x000fe20000011633 */
[----:B------:R-:W-:-:S02]  /*72d0*/  HADD2.F32 R97, -RZ, R182.H1_H1 ;  /* 0x300000b6ff617230 */ /* 0x000fc40000004100 */
[-C--:B------:R-:W-:Y:S01]  /*72e0*/  FMUL.FTZ R142, R65, R60.reuse ;  /* 0x0000003c418e7220 */ /* 0x080fe20000410000 */
[C---:B------:R-:W-:Y:S01]  /*72f0*/  FMUL.FTZ R60, R53.reuse, R60 ;  /* 0x0000003c353c7220 */ /* 0x040fe20000410000 */
[-C--:B------:R-:W-:Y:S01]  /*7300*/  FMUL.FTZ R99, R98, R63.reuse ;  /* 0x0000003f62637220 */ /* 0x080fe20000410000 */
[----:B------:R-:W-:Y:S01]  /*7310*/  FMUL.FTZ R63, R140, R63 ;  /* 0x0000003f8c3f7220 */ /* 0x000fe20000410000 */
[-C--:B------:R-:W-:Y:S01]  /*7320*/  FFMA.FTZ R142, R53, R96.reuse, -R142 ;  /* 0x00000060358e7223 */ /* 0x080fe2000001088e */
[----:B------:R-:W-:Y:S01]  /*7330*/  FFMA.FTZ R60, R65, R96, R60 ;  /* 0x00000060413c7223 */ /* 0x000fe2000001003c */
[----:B------:R-:W-:Y:S02]  /*7340*/  HADD2.F32 R53, -RZ, R183.H1_H1 ;  /* 0x300000b7ff357230 */ /* 0x000fe40000004100 */
[-C--:B------:R-:W-:Y:S01]  /*7350*/  FFMA.FTZ R63, R98, R97.reuse, R63 ;  /* 0x00000061623f7223 */ /* 0x080fe2000001003f */
[--C-:B------:R-:W-:Y:S02]  /*7360*/  HADD2.F32 R96, -RZ, R67.reuse.H0_H0 ;  /* 0x20000043ff607230 */ /* 0x100fe40000004100 */
[----:B------:R-:W-:Y:S01]  /*7370*/  FFMA.FTZ R99, R140, R97, -R99 ;  /* 0x000000618c637223 */ /* 0x000fe20000010863 */
[----:B------:R-:W-:-:S02]  /*7380*/  HADD2.F32 R67, -RZ, R67.H1_H1 ;  /* 0x30000043ff437230 */ /* 0x000fc40000004100 */
[----:B------:R-:W-:Y:S02]  /*7390*/  HADD2.F32 R98, -RZ, R55.H0_H0 ;  /* 0x20000037ff627230 */ /* 0x000fe40000004100 */
[----:B------:R-:W-:Y:S01]  /*73a0*/  HADD2.F32 R62, -RZ, R62.H0_H0 ;  /* 0x2000003eff3e7230 */ /* 0x000fe20000004100 */
[----:B------:R-:W-:Y:S01]  /*73b0*/  F2FP.F16.F32.PACK_AB R99, R142, R99 ;  /* 0x000000638e63723e */ /* 0x000fe200000000ff */
[----:B------:R-:W-:Y:S02]  /*73c0*/  HADD2.F32 R140, -RZ, R51.H0_H0 ;  /* 0x20000033ff8c7230 */ /* 0x000fe40000004100 */
[-C--:B------:R-:W-:Y:S01]  /*73d0*/  FMUL.FTZ R51, R96, R53.reuse ;  /* 0x0000003560337220 */ /* 0x080fe20000410000 */
[----:B------:R-:W-:Y:S02]  /*73e0*/  HADD2.F32 R65, -RZ, R182.H0_H0 ;  /* 0x200000b6ff417230 */ /* 0x000fe40000004100 */
[----:B------:R-:W-:Y:S01]  /*73f0*/  FMUL.FTZ R53, R98, R53 ;  /* 0x0000003562357220 */ /* 0x000fe20000410000 */
[----:B------:R-:W-:-:S02]  /*7400*/  HADD2.F32 R55, -RZ, R55.H1_H1 ;  /* 0x30000037ff377230 */ /* 0x000fc40000004100 */
[-C--:B------:R-:W-:Y:S01]  /*7410*/  FMUL.FTZ R168, R67, R62.reuse ;  /* 0x0000003e43a87220 */ /* 0x080fe20000410000 */
[----:B------:R-:W-:Y:S02]  /*7420*/  HADD2.F32 R49, -RZ, R49.H0_H0 ;  /* 0x20000031ff317230 */ /* 0x000fe40000004100 */
[-C--:B------:R-:W-:Y:S01]  /*7430*/  FFMA.FTZ R51, R98, R65.reuse, -R51 ;  /* 0x0000004162337223 */ /* 0x080fe20000010833 */
[----:B------:R-:W-:Y:S01]  /*7440*/  FFMA.FTZ R53, R96, R65, R53 ;  /* 0x0000004160357223 */ /* 0x000fe20000010035 */
[C---:B------:R-:W-:Y:S01]  /*7450*/  FMUL.FTZ R62, R55.reuse, R62 ;  /* 0x0000003e373e7220 */ /* 0x040fe20000410000 */
[-C--:B------:R-:W-:Y:S01]  /*7460*/  FFMA.FTZ R168, R55, R140.reuse, -R168 ;  /* 0x0000008c37a87223 */ /* 0x080fe200000108a8 */
[----:B------:R-:W-:Y:S02]  /*7470*/  HADD2.F32 R55, -RZ, R181.H1_H1 ;  /* 0x300000b5ff377230 */ /* 0x000fe40000004100 */
[----:B------:R-:W-:Y:S02]  /*7480*/  HADD2.F32 R98, -RZ, R64.H0_H0 ;  /* 0x20000040ff627230 */ /* 0x000fe40000004100 */
[----:B------:R-:W-:Y:S01]  /*7490*/  FFMA.FTZ R62, R67, R140, R62 ;  /* 0x0000008c433e7223 */ /* 0x000fe2000001003e */
[----:B------:R-:W-:-:S02]  /*74a0*/  HADD2.F32 R96, -RZ, R52.H0_H0 ;  /* 0x20000034ff607230 */ /* 0x000fc40000004100 */
[----:B------:R-:W-:Y:S02]  /*74b0*/  HADD2.F32 R64, -RZ, R64.H1_H1 ;  /* 0x30000040ff407230 */ /* 0x000fe40000004100 */
[-C--:B------:R-:W-:Y:S01]  /*74c0*/  FMUL.FTZ R67, R98, R55.reuse ;  /* 0x0000003762437220 */ /* 0x080fe20000410000 */
[----:B------:R-:W-:Y:S02]  /*74d0*/  HADD2.F32 R65, -RZ, R181.H0_H0 ;  /* 0x200000b5ff417230 */ /* 0x000fe40000004100 */
[----:B------:R-:W-:Y:S01]  /*74e0*/  FMUL.FTZ R141, R96, R55 ;  /* 0x00000037608d7220 */ /* 0x000fe20000410000 */
[----:B------:R-:W-:Y:S02]  /*74f0*/  HADD2.F32 R52, -RZ, R52.H1_H1 ;  /* 0x30000034ff347230 */ /* 0x000fe40000004100 */
[----:B------:R-:W-:Y:S01]  /*7500*/  FMUL.FTZ R55, R64, R49 ;  /* 0x0000003140377220 */ /* 0x000fe20000410000 */
[----:B------:R-:W-:Y:S02]  /*7510*/  HADD2.F32 R97, -RZ, R48.H0_H0 ;  /* 0x20000030ff617230 */ /* 0x000fe40000004100 */
[-C--:B------:R-:W-:Y:S01]  /*7520*/  FFMA.FTZ R67, R96, R65.reuse, -R67 ;  /* 0x0000004160437223 */ /* 0x080fe20000010843 */
[----:B------:R-:W-:Y:S01]  /*7530*/  FFMA.FTZ R141, R98, R65, R141 ;  /* 0x00000041628d7223 */ /* 0x000fe2000001008d */
[----:B------:R-:W-:Y:S01]  /*7540*/  FMUL.FTZ R49, R52, R49 ;  /* 0x0000003134317220 */ /* 0x000fe20000410000 */
[----:B------:R-:W-:-:S02]  /*7550*/  HADD2.F32 R65, -RZ, R66.H0_H0 ;  /* 0x20000042ff417230 */ /* 0x000fc40000004100 */
[-C--:B------:R-:W-:Y:S01]  /*7560*/  FFMA.FTZ R52, R52, R97.reuse, -R55 ;  /* 0x0000006134347223 */ /* 0x080fe20000010837 */
[----:B------:R-:W-:Y:S02]  /*7570*/  HADD2.F32 R48, -RZ, R180.H0_H0 ;  /* 0x200000b4ff307230 */ /* 0x000fe40000004100 */
[----:B------:R-:W-:Y:S01]  /*7580*/  FFMA.FTZ R64, R64, R97, R49 ;  /* 0x0000006140407223 */ /* 0x000fe20000010031 */
[----:B------:R-:W-:Y:S01]  /*7590*/  HADD2.F32 R61, -RZ, R61.H0_H0 ;  /* 0x2000003dff3d7230 */ /* 0x000fe20000004100 */
[----:B------:R-:W-:Y:S01]  /*75a0*/  F2FP.F16.F32.PACK_AB R62, R62, R53 ;  /* 0x000000353e3e723e */ /* 0x000fe200000000ff */
[----:B------:R-:W-:Y:S01]  /*75b0*/  HADD2.F32 R55, -RZ, R54.H0_H0 ;  /* 0x20000036ff377230 */ /* 0x000fe20000004100 */
[----:B------:R-:W-:Y:S01]  /*75c0*/  F2FP.F16.F32.PACK_AB R52, R52, R67 ;  /* 0x000000433434723e */ /* 0x000fe200000000ff */
[----:B------:R-:W-:Y:S01]  /*75d0*/  HADD2.F32 R66, -RZ, R66.H1_H1 ;  /* 0x30000042ff427230 */ /* 0x000fe20000004100 */
[----:B------:R-:W-:Y:S01]  /*75e0*/  F2FP.F16.F32.PACK_AB R64, R64, R141 ;  /* 0x0000008d4040723e */ /* 0x000fe200000000ff */
[----:B------:R-:W-:-:S02]  /*75f0*/  HADD2.F32 R54, -RZ, R54.H1_H1 ;  /* 0x30000036ff367230 */ /* 0x000fc40000004100 */
[----:B------:R-:W-:Y:S02]  /*7600*/  HADD2.F32 R97, -RZ, R50.H0_H0 ;  /* 0x20000032ff617230 */ /* 0x000fe40000004100 */
[-C--:B------:R-:W-:Y:S01]  /*7610*/  FMUL.FTZ R50, R65, R48.reuse ;  /* 0x0000003041327220 */ /* 0x080fe20000410000 */
[----:B------:R-:W-:Y:S02]  /*7620*/  HADD2.F32 R49, -RZ, R180.H1_H1 ;  /* 0x300000b4ff317230 */ /* 0x000fe40000004100 */
[-C--:B------:R-:W-:Y:S01]  /*7630*/  FMUL.FTZ R143, R66, R61.reuse ;  /* 0x0000003d428f7220 */ /* 0x080fe20000410000 */
[C---:B------:R-:W-:Y:S01]  /*7640*/  FMUL.FTZ R48, R55.reuse, R48 ;  /* 0x0000003037307220 */ /* 0x040fe20000410000 */
[C---:B------:R-:W-:Y:S01]  /*7650*/  FMUL.FTZ R61, R54.reuse, R61 ;  /* 0x0000003d363d7220 */ /* 0x040fe20000410000 */
[----:B------:R-:W-:Y:S02]  /*7660*/  IMAD.MOV.U32 R53, RZ, RZ, R99 ;  /* 0x000000ffff357224 */ /* 0x000fe400078e0063 */
[-C--:B------:R-:W-:Y:S01]  /*7670*/  FFMA.FTZ R50, R55, R49.reuse, -R50 ;  /* 0x0000003137327223 */ /* 0x080fe20000010832 */
[----:B------:R-:W-:Y:S01]  /*7680*/  FFMA.FTZ R48, R65, R49, R48 ;  /* 0x0000003141307223 */ /* 0x000fe20000010030 */
[-C--:B------:R-:W-:Y:S01]  /*7690*/  FFMA.FTZ R143, R54, R97.reuse, -R143 ;  /* 0x00000061368f7223 */ /* 0x080fe2000001088f */
[----:B------:R-:W-:Y:S01]  /*76a0*/  FFMA.FTZ R61, R66, R97, R61 ;  /* 0x00000061423d7223 */ /* 0x000fe2000001003d */
[----:B------:R-:W-:Y:S01]  /*76b0*/  F2FP.F16.F32.PACK_AB R55, R168, R51 ;  /* 0x00000033a837723e */ /* 0x000fe200000000ff */
[----:B------:R-:W-:Y:S01]  /*76c0*/  IMAD.MOV.U32 R67, RZ, RZ, R62 ;  /* 0x000000ffff437224 */ /* 0x000fe200078e003e */
[----:B------:R-:W-:-:S02]  /*76d0*/  F2FP.F16.F32.PACK_AB R65, R60, R63 ;  /* 0x0000003f3c41723e */ /* 0x000fc400000000ff */
[----:B------:R-:W-:Y:S02]  /*76e0*/  F2FP.F16.F32.PACK_AB R54, R143, R50 ;  /* 0x000000328f36723e */ /* 0x000fe400000000ff */
[----:B------:R-:W-:-:S07]  /*76f0*/  F2FP.F16.F32.PACK_AB R66, R61, R48 ;  /* 0x000000303d42723e */ /* 0x000fce00000000ff */
.L_x_530:
[----:B------:R-:W-:Y:S05]  /*7700*/  BSYNC B3 ;  /* 0x0000000000037941 */ /* 0x000fea0003800000 */
.L_x_529:
[----:B0-----:R3:W-:Y:S04]  /*7710*/  STG.E.128 desc[UR36][R92.64], R52 ;  /* 0x000000345c007986 */ /* 0x0017e8000c101d24 */
[----:B--2---:R3:W-:Y:S02]  /*7720*/  @!P4 STG.E.128 desc[UR36][R94.64], R64 ;  /* 0x000000405e00c986 */ /* 0x0047e4000c101d24 */
.L_x_528:
[----:B------:R-:W-:Y:S05]  /*7730*/  BSYNC B2 ;  /* 0x0000000000027941 */ /* 0x000fea0003800000 */
.L_x_527:
[----:B------:R-:W-:-:S13]  /*7740*/  ISETP.NE.AND P4, PT, R9, RZ, PT ;  /* 0x000000ff0900720c */ /* 0x000fda0003f85270 */
[----:B------:R-:W-:Y:S05]  /*7750*/  @!P4 BRA `(.L_x_522) ;  /* 0x0000000400e8c947 */ /* 0x000fea0003800000 */
[----:B------:R-:W-:Y:S01]  /*7760*/  ISETP.NE.AND P6, PT, R103, RZ, PT ;  /* 0x000000ff6700720c */ /* 0x000fe20003fc5270 */
[----:B------:R-:W-:Y:S01]  /*7770*/  BSSY B2, `(.L_x_531) ;  /* 0x0000076000027945 */ /* 0x000fe20003800000 */
[----:B------:R-:W-:Y:S02]  /*7780*/  IADD3 R51, P4, P5, R104, R136, R15 ;  /* 0x0000008868337210 */ /* 0x000fe40007d9e00f */
[----:B------:R-:W-:Y:S02]  /*7790*/  SEL R48, R119, R153, !P6 ;  /* 0x0000009977307207 */ /* 0x000fe40007000000 */
[----:B---3--:R-:W-:Y:S02]  /*77a0*/  IADD3.X R52, R101, R164, R11, P4, P5 ;  /* 0x000000a465347210 */ /* 0x008fe400027ea40b */
[----:B------:R-:W-:-:S04]  /*77b0*/  SHF.R.S32.HI R49, RZ, 0x1f, R48 ;  /* 0x0000001fff317819 */ /* 0x000fc80000011430 */
[----:B------:R-:W-:-:S04]  /*77c0*/  LEA.HI R49, R49, R48, RZ, 0x4 ;  /* 0x0000003031317211 */ /* 0x000fc800078f20ff */
[----:B------:R-:W-:-:S04]  /*77d0*/  LEA.HI.SX32 R49, R49, R20, 0x1c ;  /* 0x0000001431317211 */ /* 0x000fc800078fe2ff */
[----:B------:R-:W-:-:S04]  /*77e0*/  SHF.L.U32 R48, R49, 0x3, RZ ;  /* 0x0000000331307819 */ /* 0x000fc800000006ff */
[----:B------:R-:W-:-:S13]  /*77f0*/  ISETP.GE.AND P4, PT, R48, R151, PT ;  /* 0x000000973000720c */ /* 0x000fda0003f86270 */
[--C-:B------:R-:W-:Y:S02]  /*7800*/  @!P4 SHF.R.S32.HI R50, RZ, 0x1f, R48.reuse ;  /* 0x0000001fff32c819 */ /* 0x100fe40000011430 */
[--C-:B------:R-:W-:Y:S02]  /*7810*/  @!P4 IADD3 R136, P5, P6, R104, R136, R48.reuse ;  /* 0x000000886888c210 */ /* 0x100fe40007ebe030 */
[----:B------:R-:W-:Y:S02]  /*7820*/  LOP3.LUT R48, R189, 0x38, R48, 0xf8, !PT ;  /* 0x00000038bd307812 */ /* 0x000fe400078ef830 */
[----:B------:R-:W-:Y:S02]  /*7830*/  @!P4 IADD3.X R50, R101, R164, R50, P5, P6 ;  /* 0x000000a46532c210 */ /* 0x000fe40002fec432 */
[----:B------:R-:W-:Y:S02]  /*7840*/  LEA R60, P5, R51, R120, 0x1 ;  /* 0x00000078333c7211 */ /* 0x000fe400078a08ff */
[----:B------:R-:W-:-:S02]  /*7850*/  LOP3.LUT R48, R48, R191, RZ, 0x3c, !PT ;  /* 0x000000bf30307212 */ /* 0x000fc400078e3cff */
[----:B------:R-:W-:Y:S02]  /*7860*/  LEA.HI.X R61, R51, R121, R52, 0x1, P5 ;  /* 0x00000079333d7211 */ /* 0x000fe400028f0c34 */
[----:B------:R-:W-:-:S04]  /*7870*/  @!P4 LEA R62, P5, R136, R120, 0x1 ;  /* 0x00000078883ec211 */ /* 0x000fc800078a08ff */
[----:B------:R-:W-:Y:S02]  /*7880*/  @!P4 LEA.HI.X R63, R136, R121, R50, 0x1, P5 ;  /* 0x00000079883fc211 */ /* 0x000fe400028f0c32 */
[----:B------:R-:W-:Y:S02]  /*7890*/  SHF.R.S32.HI R50, RZ, 0x1f, R49 ;  /* 0x0000001fff327819 */ /* 0x000fe40000011431 */
[----:B------:R-:W-:Y:S02]  /*78a0*/  ISETP.GE.AND P5, PT, R185, R122, PT ;  /* 0x0000007ab900720c */ /* 0x000fe40003fa6270 */
[----:B------:R-:W-:-:S05]  /*78b0*/  LEA.HI R50, R50, R49, RZ, 0x3 ;  /* 0x0000003132327211 */ /* 0x000fca00078f18ff */
[----:B------:R-:W-:-:S05]  /*78c0*/  IMAD.SHL.U32 R50, R50, 0x400, RZ ;  /* 0x0000040032327824 */ /* 0x000fca00078e00ff */
[----:B------:R-:W-:-:S05]  /*78d0*/  LOP3.LUT R49, R50, 0x7fffe000, RZ, 0xc0, !PT ;  /* 0x7fffe00032317812 */ /* 0x000fca00078ec0ff */
[----:B------:R-:W-:-:S05]  /*78e0*/  IMAD R49, R190, 0x200, R49 ;  /* 0x00000200be317824 */ /* 0x000fca00078e0231 */
[----:B------:R-:W-:Y:S01]  /*78f0*/  IADD3 R51, R49, R48, RZ ;  /* 0x0000003031337210 */ /* 0x000fe20007ffe0ff */
[----:B------:R-:W-:-:S04]  /*7900*/  IMAD R49, R18, 0x6000, R139 ;  /* 0x0000600012317824 */ /* 0x000fc800078e028b */
[----:B------:R-:W-:Y:S02]  /*7910*/  IMAD R51, R18, 0x6000, R51 ;  /* 0x0000600012337824 */ /* 0x000fe400078e0233 */
[--C-:B------:R-:W-:Y:S02]  /*7920*/  IMAD R49, R49, 0x2, R2.reuse ;  /* 0x0000000231317824 */ /* 0x100fe400078e0202 */
[----:B------:R-:W-:-:S04]  /*7930*/  IMAD R52, R51, 0x2, R2 ;  /* 0x0000000233347824 */ /* 0x000fc800078e0202 */
[----:B------:R-:W2:Y:S04]  /*7940*/  LDS.128 R48, [R49+0x1c400] ;  /* 0x01c4000031307984 */ /* 0x000ea80000000c00 */
[----:B------:R-:W3:Y:S01]  /*7950*/  LDS.128 R52, [R52+0x1c400] ;  /* 0x01c4000034347984 */ /* 0x000ee20000000c00 */
[----:B------:R-:W-:Y:S05]  /*7960*/  @P5 BRA `(.L_x_532) ;  /* 0x0000000400585947 */ /* 0x000fea0003800000 */
[--C-:B------:R-:W-:Y:S01]  /*7970*/  SHF.R.U64 R44, R44, 0x10, R45.reuse ;  /* 0x000000102c2c7819 */ /* 0x100fe2000000122d */
[----:B0-----:R-:W-:Y:S01]  /*7980*/  HADD2.F32 R94, -RZ, R179.H1_H1 ;  /* 0x300000b3ff5e7230 */ /* 0x001fe20000004100 */
[----:B------:R-:W-:Y:S01]  /*7990*/  SHF.R.U32.HI R64, RZ, 0x10, R45 ;  /* 0x00000010ff407819 */ /* 0x000fe2000001162d */
[----:B--2---:R-:W-:Y:S01]  /*79a0*/  HADD2.F32 R66, -RZ, R49.H1_H1 ;  /* 0x30000031ff427230 */ /* 0x004fe20000004100 */
[----:B------:R-:W-:Y:S01]  /*79b0*/  SHF.R.U64 R45, R56, 0x10, R57 ;  /* 0x00000010382d7819 */ /* 0x000fe20000001239 */
[----:B------:R-:W-:Y:S01]  /*79c0*/  HADD2.F32 R92, -RZ, R177.H1_H1 ;  /* 0x300000b1ff5c7230 */ /* 0x000fe20000004100 */
[--C-:B------:R-:W-:Y:S01]  /*79d0*/  SHF.R.U64 R46, R46, 0x10, R47.reuse ;  /* 0x000000102e2e7819 */ /* 0x100fe2000000122f */
[----:B------:R-:W-:Y:S01]  /*79e0*/  HADD2.F32 R64, -RZ, R64.H0_H0 ;  /* 0x20000040ff407230 */ /* 0x000fe20000004100 */
[----:B------:R-:W-:Y:S02]  /*79f0*/  SHF.R.U32.HI R56, RZ, 0x10, R47 ;  /* 0x00000010ff387819 */ /* 0x000fe4000001162f */
[----:B------:R-:W-:-:S02]  /*7a00*/  SHF.R.U64 R47, R58, 0x10, R59 ;  /* 0x000000103a2f7819 */ /* 0x000fc4000000123b */
[----:B------:R-:W-:Y:S02]  /*7a10*/  SHF.R.U32.HI R58, RZ, 0x10, R59 ;  /* 0x00000010ff3a7819 */ /* 0x000fe4000001163b */
[----:B---3--:R-:W-:Y:S01]  /*7a20*/  MOV R59, R53 ;  /* 0x00000035003b7202 */ /* 0x008fe20000000f00 */
[----:B------:R-:W-:Y:S01]  /*7a30*/  IMAD.MOV.U32 R53, RZ, RZ, R51 ;  /* 0x000000ffff357224 */ /* 0x000fe200078e0033 */
[----:B------:R-:W-:Y:S01]  /*7a40*/  SHF.R.U32.HI R57, RZ, 0x10, R57 ;  /* 0x00000010ff397819 */ /* 0x000fe20000011639 */
[----:B------:R-:W-:Y:S02]  /*7a50*/  HADD2.F32 R51, -RZ, R49.H0_H0 ;  /* 0x20000031ff337230 */ /* 0x000fe40000004100 */
[--C-:B------:R-:W-:Y:S02]  /*7a60*/  HADD2.F32 R65, -RZ, R59.reuse.H0_H0 ;  /* 0x2000003bff417230 */ /* 0x100fe40000004100 */
[----:B------:R-:W-:Y:S02]  /*7a70*/  HADD2.F32 R59, -RZ, R59.H1_H1 ;  /* 0x3000003bff3b7230 */ /* 0x000fe40000004100 */
[----:B------:R-:W-:-:S02]  /*7a80*/  HADD2.F32 R57, -RZ, R57.H0_H0 ;  /* 0x20000039ff397230 */ /* 0x000fc40000004100 */
[-C--:B------:R-:W-:Y:S01]  /*7a90*/  FMUL.FTZ R96, R65, R94.reuse ;  /* 0x0000005e41607220 */ /* 0x080fe20000410000 */
[----:B------:R-:W-:Y:S02]  /*7aa0*/  FMUL.FTZ R94, R51, R94 ;  /* 0x0000005e335e7220 */ /* 0x000fe40000410000 */
[-C--:B------:R-:W-:Y:S01]  /*7ab0*/  FMUL.FTZ R67, R59, R57.reuse ;  /* 0x000000393b437220 */ /* 0x080fe20000410000 */
[C---:B------:R-:W-:Y:S01]  /*7ac0*/  FMUL.FTZ R98, R66.reuse, R57 ;  /* 0x0000003942627220 */ /* 0x040fe20000410000 */
[-C--:B------:R-:W-:Y:S01]  /*7ad0*/  FFMA.FTZ R49, R65, R92.reuse, R94 ;  /* 0x0000005c41317223 */ /* 0x080fe2000001005e */
[----:B------:R-:W-:Y:S01]  /*7ae0*/  FFMA.FTZ R51, R51, R92, -R96 ;  /* 0x0000005c33337223 */ /* 0x000fe20000010860 */
[-C--:B------:R-:W-:Y:S01]  /*7af0*/  FFMA.FTZ R66, R66, R64.reuse, -R67 ;  /* 0x0000004042427223 */ /* 0x080fe20000010843 */
[----:B------:R-:W-:Y:S01]  /*7b00*/  FFMA.FTZ R64, R59, R64, R98 ;  /* 0x000000403b407223 */ /* 0x000fe20000010062 */
[----:B------:R-:W-:Y:S02]  /*7b10*/  HADD2.F32 R94, -RZ, R178.H1_H1 ;  /* 0x300000b2ff5e7230 */ /* 0x000fe40000004100 */
[--C-:B------:R-:W-:Y:S01]  /*7b20*/  HADD2.F32 R59, -RZ, R55.reuse.H0_H0 ;  /* 0x20000037ff3b7230 */ /* 0x100fe20000004100 */
[----:B------:R-:W-:Y:S01]  /*7b30*/  F2FP.F16.F32.PACK_AB R51, R66, R51 ;  /* 0x000000334233723e */ /* 0x000fe200000000ff */
[----:B------:R-:W-:-:S02]  /*7b40*/  HADD2.F32 R65, -RZ, R55.H1_H1 ;  /* 0x30000037ff417230 */ /* 0x000fc40000004100 */
[----:B------:R-:W-:Y:S02]  /*7b50*/  HADD2.F32 R96, -RZ, R58.H0_H0 ;  /* 0x2000003aff607230 */ /* 0x000fe40000004100 */
[--C-:B------:R-:W-:Y:S02]  /*7b60*/  HADD2.F32 R55, -RZ, R53.reuse.H0_H0 ;  /* 0x20000035ff377230 */ /* 0x100fe40000004100 */
[----:B------:R-:W-:Y:S02]  /*7b70*/  HADD2.F32 R57, -RZ, R53.H1_H1 ;  /* 0x30000035ff397230 */ /* 0x000fe40000004100 */
[----:B------:R-:W-:Y:S01]  /*7b80*/  FMUL.FTZ R98, R65, R96 ;  /* 0x0000006041627220 */ /* 0x000fe20000410000 */
[----:B------:R-:W-:Y:S02]  /*7b90*/  HADD2.F32 R92, -RZ, R176.H1_H1 ;  /* 0x300000b0ff5c7230 */ /* 0x000fe40000004100 */
[----:B------:R-:W-:Y:S02]  /*7ba0*/  HADD2.F32 R58, -RZ, R56.H0_H0 ;  /* 0x20000038ff3a7230 */ /* 0x000fe40000004100 */
[-C--:B------:R-:W-:Y:S01]  /*7bb0*/  FMUL.FTZ R56, R59, R94.reuse ;  /* 0x0000005e3b387220 */ /* 0x080fe20000410000 */
[----:B------:R-:W-:Y:S01]  /*7bc0*/  FMUL.FTZ R94, R55, R94 ;  /* 0x0000005e375e7220 */ /* 0x000fe20000410000 */
[----:B------:R-:W-:Y:S01]  /*7bd0*/  FMUL.FTZ R96, R57, R96 ;  /* 0x0000006039607220 */ /* 0x000fe20000410000 */
[----:B------:R-:W-:-:S02]  /*7be0*/  HADD2.F32 R178, -RZ, R178.H0_H0 ;  /* 0x200000b2ffb27230 */ /* 0x000fc40000004100 */
[----:B------:R-:W-:Y:S01]  /*7bf0*/  FFMA.FTZ R53, R55, R92, -R56 ;  /* 0x0000005c37357223 */ /* 0x000fe20000010838 */
[----:B------:R-:W-:Y:S01]  /*7c00*/  FFMA.FTZ R56, R57, R58, -R98 ;  /* 0x0000003a39387223 */ /* 0x000fe20000010862 */
[----:B------:R-:W-:Y:S01]  /*7c10*/  FFMA.FTZ R55, R59, R92, R94 ;  /* 0x0000005c3b377223 */ /* 0x000fe2000001005e */
[----:B------:R-:W-:Y:S01]  /*7c20*/  FFMA.FTZ R58, R65, R58, R96 ;  /* 0x0000003a413a7223 */ /* 0x000fe20000010060 */
[----:B------:R-:W-:Y:S02]  /*7c30*/  HADD2.F32 R94, -RZ, R179.H0_H0 ;  /* 0x200000b3ff5e7230 */ /* 0x000fe40000004100 */
[----:B------:R-:W-:Y:S01]  /*7c40*/  HADD2.F32 R65, -RZ, R45.H0_H0 ;  /* 0x2000002dff417230 */ /* 0x000fe20000004100 */
[----:B------:R-:W-:Y:S01]  /*7c50*/  F2FP.F16.F32.PACK_AB R56, R56, R53 ;  /* 0x000000353838723e */ /* 0x000fe200000000ff */
[----:B------:R-:W-:Y:S01]  /*7c60*/  HADD2.F32 R57, -RZ, R52.H0_H0 ;  /* 0x20000034ff397230 */ /* 0x000fe20000004100 */
[----:B------:R-:W-:Y:S01]  /*7c70*/  F2FP.F16.F32.PACK_AB R53, R64, R49 ;  /* 0x000000314035723e */ /* 0x000fe200000000ff */
[----:B------:R-:W-:Y:S01]  /*7c80*/  HADD2.F32 R45, -RZ, R48.H0_H0 ;  /* 0x20000030ff2d7230 */ /* 0x000fe20000004100 */
[----:B------:R-:W-:Y:S01]  /*7c90*/  MOV R49, R51 ;  /* 0x0000003300317202 */ /* 0x000fe20000000f00 */
[----:B------:R-:W-:Y:S01]  /*7ca0*/  HADD2.F32 R52, -RZ, R52.H1_H1 ;  /* 0x30000034ff347230 */ /* 0x000fe20000004100 */
[----:B------:R-:W-:Y:S01]  /*7cb0*/  F2FP.F16.F32.PACK_AB R55, R58, R55 ;  /* 0x000000373a37723e */ /* 0x000fe200000000ff */
[----:B------:R-:W-:-:S02]  /*7cc0*/  HADD2.F32 R48, -RZ, R48.H1_H1 ;  /* 0x30000030ff307230 */ /* 0x000fc40000004100 */
[----:B------:R-:W-:Y:S02]  /*7cd0*/  HADD2.F32 R92, -RZ, R177.H0_H0 ;  /* 0x200000b1ff5c7230 */ /* 0x000fe40000004100 */
[-C--:B------:R-:W-:Y:S01]  /*7ce0*/  FMUL.FTZ R67, R52, R65.reuse ;  /* 0x0000004134437220 */ /* 0x080fe20000410000 */
[----:B------:R-:W-:Y:S02]  /*7cf0*/  HADD2.F32 R59, -RZ, R44.H0_H0 ;  /* 0x2000002cff3b7230 */ /* 0x000fe40000004100 */
[-C--:B------:R-:W-:Y:S01]  /*7d00*/  FMUL.FTZ R44, R57, R94.reuse ;  /* 0x0000005e392c7220 */ /* 0x080fe20000410000 */
[C---:B------:R-:W-:Y:S01]  /*7d10*/  FMUL.FTZ R94, R45.reuse, R94 ;  /* 0x0000005e2d5e7220 */ /* 0x040fe20000410000 */
[C---:B------:R-:W-:Y:S01]  /*7d20*/  FMUL.FTZ R65, R48.reuse, R65 ;  /* 0x0000004130417220 */ /* 0x040fe20000410000 */
[----:B------:R-:W-:Y:S02]  /*7d30*/  HADD2.F32 R176, -RZ, R176.H0_H0 ;  /* 0x200000b0ffb07230 */ /* 0x000fe40000004100 */
[-C--:B------:R-:W-:Y:S01]  /*7d40*/  FFMA.FTZ R44, R45, R92.reuse, -R44 ;  /* 0x0000005c2d2c7223 */ /* 0x080fe2000001082c */
[----:B------:R-:W-:Y:S01]  /*7d50*/  FFMA.FTZ R45, R57, R92, R94 ;  /* 0x0000005c392d7223 */ /* 0x000fe2000001005e */
[-C--:B------:R-:W-:Y:S01]  /*7d60*/  FFMA.FTZ R57, R48, R59.reuse, -R67 ;  /* 0x0000003b30397223 */ /* 0x080fe20000010843 */
[----:B------:R-:W-:Y:S01]  /*7d70*/  FFMA.FTZ R48, R52, R59, R65 ;  /* 0x0000003b34307223 */ /* 0x000fe20000010041 */
[----:B------:R-:W-:-:S02]  /*7d80*/  HADD2.F32 R52, -RZ, R54.H0_H0 ;  /* 0x20000036ff347230 */ /* 0x000fc40000004100 */
[----:B------:R-:W-:Y:S02]  /*7d90*/  HADD2.F32 R65, -RZ, R47.H0_H0 ;  /* 0x2000002fff417230 */ /* 0x000fe40000004100 */
[----:B------:R-:W-:Y:S02]  /*7da0*/  HADD2.F32 R54, -RZ, R54.H1_H1 ;  /* 0x30000036ff367230 */ /* 0x000fe40000004100 */
[--C-:B------:R-:W-:Y:S02]  /*7db0*/  HADD2.F32 R47, -RZ, R50.reuse.H0_H0 ;  /* 0x20000032ff2f7230 */ /* 0x100fe40000004100 */
[----:B------:R-:W-:Y:S02]  /*7dc0*/  HADD2.F32 R50, -RZ, R50.H1_H1 ;  /* 0x30000032ff327230 */ /* 0x000fe40000004100 */
[-C--:B------:R-:W-:Y:S01]  /*7dd0*/  FMUL.FTZ R93, R54, R65.reuse ;  /* 0x00000041365d7220 */ /* 0x080fe20000410000 */
[----:B------:R-:W-:Y:S02]  /*7de0*/  HADD2.F32 R59, -RZ, R46.H0_H0 ;  /* 0x2000002eff3b7230 */ /* 0x000fe40000004100 */
[-C--:B------:R-:W-:Y:S01]  /*7df0*/  FMUL.FTZ R46, R52, R178.reuse ;  /* 0x000000b2342e7220 */ /* 0x080fe20000410000 */
[----:B------:R-:W-:Y:S01]  /*7e00*/  FMUL.FTZ R67, R47, R178 ;  /* 0x000000b22f437220 */ /* 0x000fe20000410000 */
[----:B------:R-:W-:Y:S01]  /*7e10*/  FMUL.FTZ R65, R50, R65 ;  /* 0x0000004132417220 */ /* 0x000fe20000410000 */
[----:B------:R-:W-:-:S02]  /*7e20*/  IMAD.MOV.U32 R51, RZ, RZ, R56 ;  /* 0x000000ffff337224 */ /* 0x000fc400078e0038 */
[----:B------:R-:W-:Y:S01]  /*7e30*/  FFMA.FTZ R46, R47, R176, -R46 ;  /* 0x000000b02f2e7223 */ /* 0x000fe2000001082e */
[-C--:B------:R-:W-:Y:S01]  /*7e40*/  FFMA.FTZ R93, R50, R59.reuse, -R93 ;  /* 0x0000003b325d7223 */ /* 0x080fe2000001085d */
[----:B------:R-:W-:Y:S01]  /*7e50*/  F2FP.F16.F32.PACK_AB R50, R57, R44 ;  /* 0x0000002c3932723e */ /* 0x000fe200000000ff */
[----:B------:R-:W-:Y:S01]  /*7e60*/  FFMA.FTZ R67, R52, R176, R67 ;  /* 0x000000b034437223 */ /* 0x000fe20000010043 */
[----:B------:R-:W-:Y:S01]  /*7e70*/  FFMA.FTZ R54, R54, R59, R65 ;  /* 0x0000003b36367223 */ /* 0x000fe20000010041 */
[----:B------:R-:W-:Y:S02]  /*7e80*/  F2FP.F16.F32.PACK_AB R52, R48, R45 ;  /* 0x0000002d3034723e */ /* 0x000fe400000000ff */
[----:B------:R-:W-:Y:S01]  /*7e90*/  F2FP.F16.F32.PACK_AB R93, R93, R46 ;  /* 0x0000002e5d5d723e */ /* 0x000fe200000000ff */
[----:B------:R-:W-:Y:S01]  /*7ea0*/  IMAD.MOV.U32 R48, RZ, RZ, R50 ;  /* 0x000000ffff307224 */ /* 0x000fe200078e0032 */
[----:B------:R-:W-:-:S03]  /*7eb0*/  F2FP.F16.F32.PACK_AB R54, R54, R67 ;  /* 0x000000433636723e */ /* 0x000fc600000000ff */
[----:B------:R-:W-:-:S07]  /*7ec0*/  IMAD.MOV.U32 R50, RZ, RZ, R93 ;  /* 0x000000ffff327224 */ /* 0x000fce00078e005d */
.L_x_532:
[----:B------:R-:W-:Y:S05]  /*7ed0*/  BSYNC B2 ;  /* 0x0000000000027941 */ /* 0x000fea0003800000 */
.L_x_531:
[----:B--2---:R4:W-:Y:S04]  /*7ee0*/  STG.E.128 desc[UR36][R60.64], R48 ;  /* 0x000000303c007986 */ /* 0x0049e8000c101d24 */
[----:B---3--:R4:W-:Y:S02]  /*7ef0*/  @!P4 STG.E.128 desc[UR36][R62.64], R52 ;  /* 0x000000343e00c986 */ /* 0x0089e4000c101d24 */
.L_x_522:
[----:B------:R-:W-:Y:S05]  /*7f00*/  BSYNC B1 ;  /* 0x0000000000017941 */ /* 0x000fea0003800000 */
.L_x_521:
[-C--:B--2---:R-:W-:Y:S02]  /*7f10*/  IMAD R44, R150, R130.reuse, RZ ;  /* 0x00000082962c7224 */ /* 0x084fe400078e02ff */
[----:B------:R-:W-:-:S04]  /*7f20*/  IMAD.WIDE.U32 R132, R204, R130, R132 ;  /* 0x00000082cc847225 */ /* 0x000fc800078e0084 */
[----:B------:R-:W-:Y:S01]  /*7f30*/  IMAD R131, R204, R131, R44 ;  /* 0x00000083cc837224 */ /* 0x000fe200078e022c */
[----:B------:R-:W-:Y:S06]  /*7f40*/  @P0 BRA `(.L_x_491) ;  /* 0x0000001800b00947 */ /* 0x000fec0003800000 */
[----:B------:R-:W-:Y:S01]  /*7f50*/  ISETP.NE.AND P0, PT, R14, RZ, PT ;  /* 0x000000ff0e00720c */ /* 0x000fe20003f05270 */
[----:B------:R-:W-:Y:S01]  /*7f60*/  BSSY B1, `(.L_x_533) ;  /* 0x000007a000017945 */ /* 0x000fe20003800000 */
[----:B------:R-:W-:-:S11]  /*7f70*/  IADD3 R56, R133, R131, RZ ;  /* 0x0000008385387210 */ /* 0x000fd60007ffe0ff */
[----:B------:R-:W-:Y:S05]  /*7f80*/  @!P0 BRA `(.L_x_534) ;  /* 0x0000000400dc8947 */ /* 0x000fea0003800000 */
[----:B------:R-:W-:Y:S01]  /*7f90*/  SEL R44, R119, R153, !P3 ;  /* 0x00000099772c7207 */ /* 0x000fe20005800000 */
[----:B------:R-:W-:Y:S01]  /*7fa0*/  BSSY B2, `(.L_x_535) ;  /* 0x0000073000027945 */ /* 0x000fe20003800000 */
[----:B----4-:R-:W-:Y:S02]  /*7fb0*/  IADD3 R48, P0, P4, R104, R132, R29 ;  /* 0x0000008468307210 */ /* 0x010fe40007c1e01d */
[----:B------:R-:W-:Y:S02]  /*7fc0*/  SHF.R.S32.HI R45, RZ, 0x1f, R44 ;  /* 0x0000001fff2d7819 */ /* 0x000fe4000001142c */
[----:B------:R-:W-:Y:S02]  /*7fd0*/  IADD3.X R50, R101, R56, R13, P0, P4 ;  /* 0x0000003865327210 */ /* 0x000fe400007e840d */
[----:B------:R-:W-:-:S04]  /*7fe0*/  LEA.HI R45, R45, R44, RZ, 0x4 ;  /* 0x0000002c2d2d7211 */ /* 0x000fc800078f20ff */
[----:B------:R-:W-:-:S04]  /*7ff0*/  LEA.HI.SX32 R45, R45, R30, 0x1c ;  /* 0x0000001e2d2d7211 */ /* 0x000fc800078fe2ff */
[----:B---3--:R-:W-:Y:S01]  /*8000*/  SHF.R.S32.HI R52, RZ, 0x1f, R45 ;  /* 0x0000001fff347819 */ /* 0x008fe2000001142d */
[----:B------:R-:W-:-:S03]  /*8010*/  IMAD.SHL.U32 R44, R45, 0x8, RZ ;  /* 0x000000082d2c7824 */ /* 0x000fc600078e00ff */
[----:B------:R-:W-:Y:S01]  /*8020*/  LEA.HI R52, R52, R45, RZ, 0x3 ;  /* 0x0000002d34347211 */ /* 0x000fe200078f18ff */
[----:B------:R-:W-:Y:S01]  /*8030*/  IMAD R45, R18, 0x6000, R144 ;  /* 0x00006000122d7824 */ /* 0x000fe200078e0290 */
[----:B------:R-:W-:-:S03]  /*8040*/  ISETP.GE.AND P0, PT, R44, R151, PT ;  /* 0x000000972c00720c */ /* 0x000fc60003f06270 */
[----:B------:R-:W-:Y:S01]  /*8050*/  IMAD.SHL.U32 R52, R52, 0x400, RZ ;  /* 0x0000040034347824 */ /* 0x000fe200078e00ff */
[----:B------:R-:W-:-:S04]  /*8060*/  LEA R45, R45, R2, 0x1 ;  /* 0x000000022d2d7211 */ /* 0x000fc800078e08ff */
[----:B------:R-:W-:-:S05]  /*8070*/  LOP3.LUT R47, R52, 0x7fffe000, RZ, 0xc0, !PT ;  /* 0x7fffe000342f7812 */ /* 0x000fca00078ec0ff */
[--C-:B------:R-:W-:Y:S02]  /*8080*/  @!P0 SHF.R.S32.HI R49, RZ, 0x1f, R44.reuse ;  /* 0x0000001fff318819 */ /* 0x100fe4000001142c */
[--C-:B------:R-:W-:Y:S02]  /*8090*/  @!P0 IADD3 R46, P4, P5, R104, R132, R44.reuse ;  /* 0x00000084682e8210 */ /* 0x100fe40007d9e02c */
[----:B------:R-:W-:Y:S02]  /*80a0*/  LOP3.LUT R44, R187, 0x38, R44, 0xf8, !PT ;  /* 0x00000038bb2c7812 */ /* 0x000fe400078ef82c */
[----:B------:R-:W-:Y:S02]  /*80b0*/  @!P0 IADD3.X R49, R101, R56, R49, P4, P5 ;  /* 0x0000003865318210 */ /* 0x000fe400027ea431 */
[----:B------:R-:W-:Y:S02]  /*80c0*/  LOP3.LUT R44, R44, R219, RZ, 0x3c, !PT ;  /* 0x000000db2c2c7212 */ /* 0x000fe400078e3cff */
[----:B------:R-:W-:-:S02]  /*80d0*/  LEA R52, P4, R48, R120, 0x1 ;  /* 0x0000007830347211 */ /* 0x000fc400078808ff */
[----:B------:R-:W-:Y:S02]  /*80e0*/  IADD3 R47, R44, R47, R193 ;  /* 0x0000002f2c2f7210 */ /* 0x000fe40007ffe0c1 */
[----:B------:R-:W-:Y:S02]  /*80f0*/  LEA.HI.X R53, R48, R121, R50, 0x1, P4 ;  /* 0x0000007930357211 */ /* 0x000fe400020f0c32 */
[----:B------:R-:W-:Y:S01]  /*8100*/  @!P0 LEA R54, P4, R46, R120, 0x1 ;  /* 0x000000782e368211 */ /* 0x000fe200078808ff */
[----:B------:R-:W-:-:S03]  /*8110*/  IMAD R47, R18, 0x6000, R47 ;  /* 0x00006000122f7824 */ /* 0x000fc600078e022f */
[----:B------:R-:W-:Y:S01]  /*8120*/  @!P0 LEA.HI.X R55, R46, R121, R49, 0x1, P4 ;  /* 0x000000792e378211 */ /* 0x000fe200020f0c31 */
[----:B------:R-:W-:Y:S01]  /*8130*/  IMAD R48, R47, 0x2, R2 ;  /* 0x000000022f307824 */ /* 0x000fe200078e0202 */
[----:B------:R-:W-:Y:S01]  /*8140*/  ISETP.GE.AND P4, PT, R22, R122, PT ;  /* 0x0000007a1600720c */ /* 0x000fe20003f86270 */
[----:B------:R-:W2:Y:S04]  /*8150*/  LDS.128 R44, [R45+0x1c400] ;  /* 0x01c400002d2c7984 */ /* 0x000ea80000000c00 */
[----:B------:R-:W3:Y:S08]  /*8160*/  LDS.128 R48, [R48+0x1c400] ;  /* 0x01c4000030307984 */ /* 0x000ef00000000c00 */
[----:B------:R-:W-:Y:S05]  /*8170*/  @P4 BRA `(.L_x_536) ;  /* 0x0000000400544947 */ /* 0x000fea0003800000 */
[----:B---3--:R-:W-:Y:S01]  /*8180*/  IMAD.MOV.U32 R62, RZ, RZ, R49 ;  /* 0x000000ffff3e7224 */ /* 0x008fe200078e0031 */
[----:B------:R-:W-:Y:S01]  /*8190*/  SHF.R.U32.HI R67, RZ, 0x10, R89 ;  /* 0x00000010ff437819 */ /* 0x000fe20000011659 */
[----:B------:R-:W-:Y:S01]  /*81a0*/  IMAD.MOV.U32 R63, RZ, RZ, R51 ;  /* 0x000000ffff3f7224 */ /* 0x000fe200078e0033 */
[----:B------:R-:W-:Y:S01]  /*81b0*/  SHF.R.U32.HI R65, RZ, 0x10, R77 ;  /* 0x00000010ff417819 */ /* 0x000fe2000001164d */
[----:B--2---:R-:W-:Y:S01]  /*81c0*/  IMAD.MOV.U32 R49, RZ, RZ, R47 ;  /* 0x000000ffff317224 */ /* 0x004fe200078e002f */
[----:B------:R-:W-:Y:S01]  /*81d0*/  MOV R61, R48 ;  /* 0x00000030003d7202 */ /* 0x000fe20000000f00 */
[--C-:B------:R-:W-:Y:S01]  /*81e0*/  HADD2.F32 R51, -RZ, R62.reuse.H0_H0 ;  /* 0x2000003eff337230 */ /* 0x100fe20000004100 */
[----:B------:R-:W-:Y:S01]  /*81f0*/  SHF.R.U64 R57, R76, 0x10, R77 ;  /* 0x000000104c397819 */ /* 0x000fe2000000124d */
[----:B------:R-:W-:Y:S01]  /*8200*/  HADD2.F32 R62, -RZ, R62.H1_H1 ;  /* 0x3000003eff3e7230 */ /* 0x000fe20000004100 */
[--C-:B------:R-:W-:Y:S01]  /*8210*/  SHF.R.U64 R59, R90, 0x10, R91.reuse ;  /* 0x000000105a3b7819 */ /* 0x100fe2000000125b */
[----:B------:R-:W-:Y:S01]  /*8220*/  HADD2.F32 R67, -RZ, R67.H0_H0 ;  /* 0x20000043ff437230 */ /* 0x000fe20000004100 */
[----:B------:R-:W-:Y:S01]  /*8230*/  SHF.R.U32.HI R90, RZ, 0x10, R91 ;  /* 0x00000010ff5a7819 */ /* 0x000fe2000001165b */
[----:B------:R-:W-:Y:S01]  /*8240*/  HADD2.F32 R66, -RZ, R175.H1_H1 ;  /* 0x300000afff427230 */ /* 0x000fe20000004100 */
[----:B------:R-:W-:Y:S01]  /*8250*/  SHF.R.U64 R58, R78, 0x10, R79 ;  /* 0x000000104e3a7819 */ /* 0x000fe2000000124f */
[----:B------:R-:W-:-:S02]  /*8260*/  HADD2.F32 R48, -RZ, R45.H1_H1 ;  /* 0x3000002dff307230 */ /* 0x000fc40000004100 */
[-C--:B------:R-:W-:Y:S01]  /*8270*/  FMUL.FTZ R77, R62, R67.reuse ;  /* 0x000000433e4d7220 */ /* 0x080fe20000410000 */
[----:B------:R-:W-:Y:S02]  /*8280*/  HADD2.F32 R47, -RZ, R45.H0_H0 ;  /* 0x2000002dff2f7230 */ /* 0x000fe40000004100 */
[-C--:B------:R-:W-:Y:S01]  /*8290*/  FMUL.FTZ R76, R51, R66.reuse ;  /* 0x00000042334c7220 */ /* 0x080fe20000410000 */
[----:B------:R-:W-:Y:S02]  /*82a0*/  HADD2.F32 R64, -RZ, R166.H1_H1 ;  /* 0x300000a6ff407230 */ /* 0x000fe40000004100 */
[----:B------:R-:W-:Y:S01]  /*82b0*/  FMUL.FTZ R67, R48, R67 ;  /* 0x0000004330437220 */ /* 0x000fe20000410000 */
[----:B------:R-:W-:Y:S02]  /*82c0*/  HADD2.F32 R65, -RZ, R65.H0_H0 ;  /* 0x20000041ff417230 */ /* 0x000fe40000004100 */
[C---:B------:R-:W-:Y:S01]  /*82d0*/  FMUL.FTZ R66, R47.reuse, R66 ;  /* 0x000000422f427220 */ /* 0x040fe20000410000 */
[----:B------:R-:W-:Y:S01]  /*82e0*/  SHF.R.U32.HI R78, RZ, 0x10, R79 ;  /* 0x00000010ff4e7819 */ /* 0x000fe2000001164f */
[----:B------:R-:W-:Y:S01]  /*82f0*/  FFMA.FTZ R45, R47, R64, -R76 ;  /* 0x000000402f2d7223 */ /* 0x000fe2000001084c */
[----:B------:R-:W-:-:S02]  /*8300*/  HADD2.F32 R76, -RZ, R174.H1_H1 ;  /* 0x300000aeff4c7230 */ /* 0x000fc40000004100 */
[-C--:B------:R-:W-:Y:S01]  /*8310*/  FFMA.FTZ R48, R48, R65.reuse, -R77 ;  /* 0x0000004130307223 */ /* 0x080fe2000001084d */
[----:B------:R-:W-:Y:S01]  /*8320*/  FFMA.FTZ R62, R62, R65, R67 ;  /* 0x000000413e3e7223 */ /* 0x000fe20000010043 */
[----:B------:R-:W-:Y:S01]  /*8330*/  FFMA.FTZ R47, R51, R64, R66 ;  /* 0x00000040332f7223 */ /* 0x000fe20000010042 */
[----:B------:R-:W-:Y:S01]  /*8340*/  HADD2.F32 R65, -RZ, R63.H0_H0 ;  /* 0x2000003fff417230 */ /* 0x000fe20000004100 */
[----:B------:R-:W-:Y:S01]  /*8350*/  SHF.R.U64 R60, R88, 0x10, R89 ;  /* 0x00000010583c7819 */ /* 0x000fe20000001259 */
[--C-:B------:R-:W-:Y:S01]  /*8360*/  HADD2.F32 R51, -RZ, R49.reuse.H0_H0 ;  /* 0x20000031ff337230 */ /* 0x100fe20000004100 */
[----:B------:R-:W-:Y:S01]  /*8370*/  F2FP.F16.F32.PACK_AB R45, R48, R45 ;  /* 0x0000002d302d723e */ /* 0x000fe200000000ff */
[----:B------:R-:W-:Y:S02]  /*8380*/  HADD2.F32 R67, -RZ, R90.H0_H0 ;  /* 0x2000005aff437230 */ /* 0x000fe40000004100 */
[----:B------:R-:W-:Y:S01]  /*8390*/  FMUL.FTZ R88, R65, R76 ;  /* 0x0000004c41587220 */ /* 0x000fe20000410000 */
[----:B------:R-:W-:-:S02]  /*83a0*/  HADD2.F32 R64, -RZ, R49.H1_H1 ;  /* 0x30000031ff407230 */ /* 0x000fc40000004100 */
[C---:B------:R-:W-:Y:S01]  /*83b0*/  FMUL.FTZ R76, R51.reuse, R76 ;  /* 0x0000004c334c7220 */ /* 0x040fe20000410000 */
[----:B------:R-:W-:Y:S02]  /*83c0*/  HADD2.F32 R66, -RZ, R165.H1_H1 ;  /* 0x300000a5ff427230 */ /* 0x000fe40000004100 */
[----:B------:R-:W-:Y:S02]  /*83d0*/  HADD2.F32 R63, -RZ, R63.H1_H1 ;  /* 0x3000003fff3f7230 */ /* 0x000fe40000004100 */
[-C--:B------:R-:W-:Y:S01]  /*83e0*/  FMUL.FTZ R90, R64, R67.reuse ;  /* 0x00000043405a7220 */ /* 0x080fe20000410000 */
[----:B------:R-:W-:Y:S02]  /*83f0*/  HADD2.F32 R78, -RZ, R78.H0_H0 ;  /* 0x2000004eff4e7230 */ /* 0x000fe40000004100 */
[-C--:B------:R-:W-:Y:S01]  /*8400*/  FFMA.FTZ R49, R51, R66.reuse, -R88 ;  /* 0x0000004233317223 */ /* 0x080fe20000010858 */
[----:B------:R-:W-:Y:S01]  /*8410*/  FFMA.FTZ R51, R65, R66, R76 ;  /* 0x0000004241337223 */ /* 0x000fe2000001004c */
[----:B------:R-:W-:Y:S01]  /*8420*/  FMUL.FTZ R77, R63, R67 ;  /* 0x000000433f4d7220 */ /* 0x000fe20000410000 */
[----:B------:R-:W-:-:S02]  /*8430*/  HADD2.F32 R65, -RZ, R60.H0_H0 ;  /* 0x2000003cff417230 */ /* 0x000fc40000004100 */
[-C--:B------:R-:W-:Y:S01]  /*8440*/  FFMA.FTZ R66, R63, R78.reuse, R90 ;  /* 0x0000004e3f427223 */ /* 0x080fe2000001005a */
[----:B------:R-:W-:Y:S02]  /*8450*/  HADD2.F32 R175, -RZ, R175.H0_H0 ;  /* 0x200000afffaf7230 */ /* 0x000fe40000004100 */
[----:B------:R-:W-:Y:S01]  /*8460*/  FFMA.FTZ R64, R64, R78, -R77 ;  /* 0x0000004e40407223 */ /* 0x000fe2000001084d */
[--C-:B------:R-:W-:Y:S02]  /*8470*/  HADD2.F32 R63, -RZ, R61.reuse.H0_H0 ;  /* 0x2000003dff3f7230 */ /* 0x100fe40000004100 */
[--C-:B------:R-:W-:Y:S01]  /*8480*/  HADD2.F32 R60, -RZ, R44.reuse.H0_H0 ;  /* 0x2000002cff3c7230 */ /* 0x100fe20000004100 */
[----:B------:R-:W-:Y:S01]  /*8490*/  F2FP.F16.F32.PACK_AB R51, R66, R51 ;  /* 0x000000334233723e */ /* 0x000fe200000000ff */
[----:B------:R-:W-:Y:S02]  /*84a0*/  HADD2.F32 R61, -RZ, R61.H1_H1 ;  /* 0x3000003dff3d7230 */ /* 0x000fe40000004100 */
[----:B------:R-:W-:Y:S01]  /*84b0*/  FMUL.FTZ R67, R63, R175 ;  /* 0x000000af3f437220 */ /* 0x000fe20000410000 */
[----:B------:R-:W-:-:S02]  /*84c0*/  HADD2.F32 R44, -RZ, R44.H1_H1 ;  /* 0x3000002cff2c7230 */ /* 0x000fc40000004100 */
[----:B------:R-:W-:Y:S01]  /*84d0*/  FMUL.FTZ R76, R60, R175 ;  /* 0x000000af3c4c7220 */ /* 0x000fe20000410000 */
[----:B------:R-:W-:Y:S02]  /*84e0*/  HADD2.F32 R166, -RZ, R166.H0_H0 ;  /* 0x200000a6ffa67230 */ /* 0x000fe40000004100 */
[-C--:B------:R-:W-:Y:S01]  /*84f0*/  FMUL.FTZ R77, R61, R65.reuse ;  /* 0x000000413d4d7220 */ /* 0x080fe20000410000 */
[----:B------:R-:W-:Y:S02]  /*8500*/  HADD2.F32 R57, -RZ, R57.H0_H0 ;  /* 0x20000039ff397230 */ /* 0x000fe40000004100 */
[----:B------:R-:W-:Y:S01]  /*8510*/  FMUL.FTZ R78, R44, R65 ;  /* 0x000000412c4e7220 */ /* 0x000fe20000410000 */
[----:B------:R-:W-:Y:S02]  /*8520*/  HADD2.F32 R174, -RZ, R174.H0_H0 ;  /* 0x200000aeffae7230 */ /* 0x000fe40000004100 */
[-C--:B------:R-:W-:Y:S01]  /*8530*/  FFMA.FTZ R67, R60, R166.reuse, -R67 ;  /* 0x000000a63c437223 */ /* 0x080fe20000010843 */
[----:B------:R-:W-:Y:S01]  /*8540*/  FFMA.FTZ R76, R63, R166, R76 ;  /* 0x000000a63f4c7223 */ /* 0x000fe2000001004c */
[-C--:B------:R-:W-:Y:S01]  /*8550*/  FFMA.FTZ R60, R44, R57.reuse, -R77 ;  /* 0x000000392c3c7223 */ /* 0x080fe2000001084d */
[----:B------:R-:W-:Y:S01]  /*8560*/  FFMA.FTZ R63, R61, R57, R78 ;  /* 0x000000393d3f7223 */ /* 0x000fe2000001004e */
[----:B------:R-:W-:Y:S01]  /*8570*/  HADD2.F32 R57, -RZ, R50.H0_H0 ;  /* 0x20000032ff397230 */ /* 0x000fe20000004100 */
[----:B------:R-:W-:Y:S01]  /*8580*/  F2FP.F16.F32.PACK_AB R64, R64, R49 ;  /* 0x000000314040723e */ /* 0x000fe200000000ff */
[----:B------:R-:W-:Y:S01]  /*8590*/  HADD2.F32 R61, -RZ, R59.H0_H0 ;  /* 0x2000003bff3d7230 */ /* 0x000fe20000004100 */
[----:B------:R-:W-:Y:S01]  /*85a0*/  F2FP.F16.F32.PACK_AB R49, R62, R47 ;  /* 0x0000002f3e31723e */ /* 0x000fe200000000ff */
[----:B------:R-:W-:-:S02]  /*85b0*/  HADD2.F32 R44, -RZ, R46.H0_H0 ;  /* 0x2000002eff2c7230 */ /* 0x000fc40000004100 */
[----:B------:R-:W-:Y:S01]  /*85c0*/  FMUL.FTZ R65, R57, R174 ;  /* 0x000000ae39417220 */ /* 0x000fe20000410000 */
[----:B------:R-:W-:Y:S01]  /*85d0*/  HADD2.F32 R50, -RZ, R50.H1_H1 ;  /* 0x30000032ff327230 */ /* 0x000fe20000004100 */
[----:B------:R-:W-:Y:S01]  /*85e0*/  F2FP.F16.F32.PACK_AB R48, R63, R76 ;  /* 0x0000004c3f30723e */ /* 0x000fe200000000ff */
[----:B------:R-:W-:Y:S02]  /*85f0*/  HADD2.F32 R46, -RZ, R46.H1_H1 ;  /* 0x3000002eff2e7230 */ /* 0x000fe40000004100 */
[----:B------:R-:W-:Y:S01]  /*8600*/  FMUL.FTZ R174, R44, R174 ;  /* 0x000000ae2cae7220 */ /* 0x000fe20000410000 */
[----:B------:R-:W-:Y:S02]  /*8610*/  HADD2.F32 R165, -RZ, R165.H0_H0 ;  /* 0x200000a5ffa57230 */ /* 0x000fe40000004100 */
[-C--:B------:R-:W-:Y:S01]  /*8620*/  FMUL.FTZ R77, R50, R61.reuse ;  /* 0x0000003d324d7220 */ /* 0x080fe20000410000 */
[----:B------:R-:W-:Y:S02]  /*8630*/  HADD2.F32 R59, -RZ, R58.H0_H0 ;  /* 0x2000003aff3b7230 */ /* 0x000fe40000004100 */
[----:B------:R-:W-:Y:S01]  /*8640*/  FMUL.FTZ R61, R46, R61 ;  /* 0x0000003d2e3d7220 */ /* 0x000fe20000410000 */
[----:B------:R-:W-:Y:S01]  /*8650*/  MOV R47, R64 ;  /* 0x00000040002f7202 */ /* 0x000fe20000000f00 */
[-C--:B------:R-:W-:Y:S01]  /*8660*/  FFMA.FTZ R65, R44, R165.reuse, -R65 ;  /* 0x000000a52c417223 */ /* 0x080fe20000010841 */
[----:B------:R-:W-:Y:S01]  /*8670*/  FFMA.FTZ R174, R57, R165, R174 ;  /* 0x000000a539ae7223 */ /* 0x000fe200000100ae */
[-C--:B------:R-:W-:Y:S01]  /*8680*/  FFMA.FTZ R46, R46, R59.reuse, -R77 ;  /* 0x0000003b2e2e7223 */ /* 0x080fe2000001084d */
[----:B------:R-:W-:Y:S01]  /*8690*/  FFMA.FTZ R61, R50, R59, R61 ;  /* 0x0000003b323d7223 */ /* 0x000fe2000001003d */
[----:B------:R-:W-:-:S03]  /*86a0*/  F2FP.F16.F32.PACK_AB R44, R60, R67 ;  /* 0x000000433c2c723e */ /* 0x000fc600000000ff */
[----:B------:R-:W-:Y:S02]  /*86b0*/  F2FP.F16.F32.PACK_AB R46, R46, R65 ;  /* 0x000000412e2e723e */ /* 0x000fe400000000ff */
[----:B------:R-:W-:-:S07]  /*86c0*/  F2FP.F16.F32.PACK_AB R50, R61, R174 ;  /* 0x000000ae3d32723e */ /* 0x000fce00000000ff */
.L_x_536:
[----:B------:R-:W-:Y:S05]  /*86d0*/  BSYNC B2 ;  /* 0x0000000000027941 */ /* 0x000fea0003800000 */
.L_x_535:
[----:B--2---:R2:W-:Y:S04]  /*86e0*/  STG.E.128 desc[UR36][R52.64], R44 ;  /* 0x0000002c34007986 */ /* 0x0045e8000c101d24 */
[----:B---3--:R2:W-:Y:S02]  /*86f0*/  @!P0 STG.E.128 desc[UR36][R54.64], R48 ;  /* 0x0000003036008986 */ /* 0x0085e4000c101d24 */
.L_x_534:
[----:B------:R-:W-:Y:S05]  /*8700*/  BSYNC B1 ;  /* 0x0000000000017941 */ /* 0x000fea0003800000 */
.L_x_533:
[----:B------:R-:W-:Y:S01]  /*8710*/  ISETP.NE.AND P0, PT, R10, RZ, PT ;  /* 0x000000ff0a00720c */ /* 0x000fe20003f05270 */
[----:B------:R-:W-:-:S12]  /*8720*/  BSSY B1, `(.L_x_537) ;  /* 0x000007b000017945 */ /* 0x000fd80003800000 */
[----:B------:R-:W-:Y:S05]  /*8730*/  @!P0 BRA `(.L_x_538) ;  /* 0x0000000400e48947 */ /* 0x000fea0003800000 */
[----:B--2---:R-:W-:Y:S01]  /*8740*/  SEL R44, R119, R153, !P2 ;  /* 0x00000099772c7207 */ /* 0x004fe20005000000 */
        /* <DEDUP_REMOVED lines=30> */
[----:B--2---:R-:W-:Y:S01]  /*8930*/  IMAD.MOV.U32 R61, RZ, RZ, R44 ;  /* 0x000000ffff3d7224 */ /* 0x004fe200078e002c */
[----:B---3--:R-:W-:Y:S01]  /*8940*/  MOV R44, R49 ;  /* 0x00000031002c7202 */ /* 0x008fe20000000f00 */
[----:B------:R-:W-:Y:S01]  /*8950*/  IMAD.MOV.U32 R62, RZ, RZ, R48 ;  /* 0x000000ffff3e7224 */ /* 0x000fe200078e0030 */
[----:B------:R-:W-:Y:S01]  /*8960*/  SHF.R.U32.HI R66, RZ, 0x10, R85 ;  /* 0x00000010ff427819 */ /* 0x000fe20000011655 */
[----:B------:R-:W-:Y:S01]  /*8970*/  HADD2.F32 R67, -RZ, R163.H1_H1 ;  /* 0x300000a3ff437230 */ /* 0x000fe20000004100 */
[----:B------:R-:W-:Y:S01]  /*8980*/  MOV R63, R51 ;  /* 0x00000033003f7202 */ /* 0x000fe20000000f00 */
[--C-:B------:R-:W-:Y:S01]  /*8990*/  HADD2.F32 R48, -RZ, R44.reuse.H0_H0 ;  /* 0x2000002cff307230 */ /* 0x100fe20000004100 */
[--C-:B------:R-:W-:Y:S01]  /*89a0*/  SHF.R.U32.HI R64, RZ, 0x10, R73.reuse ;  /* 0x00000010ff407819 */ /* 0x100fe20000011649 */
[----:B------:R-:W-:Y:S01]  /*89b0*/  HADD2.F32 R51, -RZ, R44.H1_H1 ;  /* 0x3000002cff337230 */ /* 0x000fe20000004100 */
[----:B------:R-:W-:Y:S01]  /*89c0*/  SHF.R.U64 R59, R72, 0x10, R73 ;  /* 0x00000010483b7819 */ /* 0x000fe20000001249 */
[----:B------:R-:W-:Y:S01]  /*89d0*/  IMAD.MOV.U32 R49, RZ, RZ, R47 ;  /* 0x000000ffff317224 */ /* 0x000fe200078e002f */
[--C-:B------:R-:W-:Y:S01]  /*89e0*/  SHF.R.U64 R58, R86, 0x10, R87.reuse ;  /* 0x00000010563a7819 */ /* 0x100fe20000001257 */
[--C-:B------:R-:W-:Y:S01]  /*89f0*/  HADD2.F32 R44, -RZ, R45.reuse.H0_H0 ;  /* 0x2000002dff2c7230 */ /* 0x100fe20000004100 */
[----:B------:R-:W-:Y:S01]  /*8a00*/  SHF.R.U32.HI R86, RZ, 0x10, R87 ;  /* 0x00000010ff567819 */ /* 0x000fe20000011657 */
[----:B------:R-:W-:Y:S01]  /*8a10*/  HADD2.F32 R66, -RZ, R66.H0_H0 ;  /* 0x20000042ff427230 */ /* 0x000fe20000004100 */
[----:B------:R-:W-:Y:S01]  /*8a20*/  SHF.R.U64 R57, R74, 0x10, R75 ;  /* 0x000000104a397819 */ /* 0x000fe2000000124b */
[----:B------:R-:W-:-:S02]  /*8a30*/  HADD2.F32 R47, -RZ, R45.H1_H1 ;  /* 0x3000002dff2f7230 */ /* 0x000fc40000004100 */
[-C--:B------:R-:W-:Y:S01]  /*8a40*/  FMUL.FTZ R45, R48, R67.reuse ;  /* 0x00000043302d7220 */ /* 0x080fe20000410000 */
[----:B------:R-:W-:Y:S02]  /*8a50*/  HADD2.F32 R65, -RZ, R161.H1_H1 ;  /* 0x300000a1ff417230 */ /* 0x000fe40000004100 */
[C---:B------:R-:W-:Y:S01]  /*8a60*/  FMUL.FTZ R67, R44.reuse, R67 ;  /* 0x000000432c437220 */ /* 0x040fe20000410000 */
[----:B------:R-:W-:Y:S02]  /*8a70*/  HADD2.F32 R64, -RZ, R64.H0_H0 ;  /* 0x20000040ff407230 */ /* 0x000fe40000004100 */
[-C--:B------:R-:W-:Y:S01]  /*8a80*/  FMUL.FTZ R72, R51, R66.reuse ;  /* 0x0000004233487220 */ /* 0x080fe20000410000 */
[C---:B------:R-:W-:Y:S01]  /*8a90*/  FMUL.FTZ R66, R47.reuse, R66 ;  /* 0x000000422f427220 */ /* 0x040fe20000410000 */
[-C--:B------:R-:W-:Y:S01]  /*8aa0*/  FFMA.FTZ R44, R44, R65.reuse, -R45 ;  /* 0x000000412c2c7223 */ /* 0x080fe2000001082d */
[----:B------:R-:W-:Y:S01]  /*8ab0*/  FFMA.FTZ R45, R48, R65, R67 ;  /* 0x00000041302d7223 */ /* 0x000fe20000010043 */
[-C--:B------:R-:W-:Y:S01]  /*8ac0*/  FFMA.FTZ R47, R47, R64.reuse, -R72 ;  /* 0x000000402f2f7223 */ /* 0x080fe20000010848 */
[----:B------:R-:W-:Y:S01]  /*8ad0*/  FFMA.FTZ R48, R51, R64, R66 ;  /* 0x0000004033307223 */ /* 0x000fe20000010042 */
[--C-:B------:R-:W-:Y:S01]  /*8ae0*/  HADD2.F32 R64, -RZ, R63.reuse.H0_H0 ;  /* 0x2000003fff407230 */ /* 0x100fe20000004100 */
[----:B------:R-:W-:Y:S01]  /*8af0*/  SHF.R.U32.HI R74, RZ, 0x10, R75 ;  /* 0x00000010ff4a7819 */ /* 0x000fe2000001164b */
[----:B------:R-:W-:Y:S01]  /*8b00*/  HADD2.F32 R63, -RZ, R63.H1_H1 ;  /* 0x3000003fff3f7230 */ /* 0x000fe20000004100 */
[----:B------:R-:W-:Y:S01]  /*8b10*/  SHF.R.U64 R60, R84, 0x10, R85 ;  /* 0x00000010543c7819 */ /* 0x000fe20000001255 */
[----:B------:R-:W-:Y:S01]  /*8b20*/  HADD2.F32 R51, -RZ, R49.H0_H0 ;  /* 0x20000031ff337230 */ /* 0x000fe20000004100 */
[----:B------:R-:W-:Y:S01]  /*8b30*/  F2FP.F16.F32.PACK_AB R47, R47, R44 ;  /* 0x0000002c2f2f723e */ /* 0x000fe200000000ff */
[----:B------:R-:W-:-:S02]  /*8b40*/  HADD2.F32 R72, -RZ, R86.H0_H0 ;  /* 0x20000056ff487230 */ /* 0x000fc40000004100 */
[----:B------:R-:W-:Y:S02]  /*8b50*/  HADD2.F32 R67, -RZ, R162.H1_H1 ;  /* 0x300000a2ff437230 */ /* 0x000fe40000004100 */
[----:B------:R-:W-:Y:S02]  /*8b60*/  HADD2.F32 R49, -RZ, R49.H1_H1 ;  /* 0x30000031ff317230 */ /* 0x000fe40000004100 */
[-C--:B------:R-:W-:Y:S01]  /*8b70*/  FMUL.FTZ R76, R63, R72.reuse ;  /* 0x000000483f4c7220 */ /* 0x080fe20000410000 */
[----:B------:R-:W-:Y:S02]  /*8b80*/  HADD2.F32 R65, -RZ, R160.H1_H1 ;  /* 0x300000a0ff417230 */ /* 0x000fe40000004100 */
[-C--:B------:R-:W-:Y:S01]  /*8b90*/  FMUL.FTZ R73, R51, R67.reuse ;  /* 0x0000004333497220 */ /* 0x080fe20000410000 */
[----:B------:R-:W-:Y:S02]  /*8ba0*/  HADD2.F32 R66, -RZ, R74.H0_H0 ;  /* 0x2000004aff427230 */ /* 0x000fe40000004100 */
[----:B------:R-:W-:Y:S01]  /*8bb0*/  FMUL.FTZ R74, R64, R67 ;  /* 0x00000043404a7220 */ /* 0x000fe20000410000 */
[----:B------:R-:W-:Y:S01]  /*8bc0*/  FMUL.FTZ R72, R49, R72 ;  /* 0x0000004831487220 */ /* 0x000fe20000410000 */
[----:B------:R-:W-:-:S02]  /*8bd0*/  HADD2.F32 R60, -RZ, R60.H0_H0 ;  /* 0x2000003cff3c7230 */ /* 0x000fc40000004100 */
[-C--:B------:R-:W-:Y:S01]  /*8be0*/  FFMA.FTZ R73, R64, R65.reuse, R73 ;  /* 0x0000004140497223 */ /* 0x080fe20000010049 */
[----:B------:R-:W-:Y:S01]  /*8bf0*/  FFMA.FTZ R67, R51, R65, -R74 ;  /* 0x0000004133437223 */ /* 0x000fe2000001084a */
[-C--:B------:R-:W-:Y:S01]  /*8c00*/  FFMA.FTZ R76, R49, R66.reuse, -R76 ;  /* 0x00000042314c7223 */ /* 0x080fe2000001084c */
[----:B------:R-:W-:Y:S01]  /*8c10*/  FFMA.FTZ R78, R63, R66, R72 ;  /* 0x000000423f4e7223 */ /* 0x000fe20000010048 */
[----:B------:R-:W-:Y:S02]  /*8c20*/  HADD2.F32 R66, -RZ, R163.H0_H0 ;  /* 0x200000a3ff427230 */ /* 0x000fe40000004100 */
[--C-:B------:R-:W-:Y:S01]  /*8c30*/  HADD2.F32 R51, -RZ, R62.reuse.H0_H0 ;  /* 0x2000003eff337230 */ /* 0x100fe20000004100 */
[----:B------:R-:W-:Y:S01]  /*8c40*/  F2FP.F16.F32.PACK_AB R67, R76, R67 ;  /* 0x000000434c43723e */ /* 0x000fe200000000ff */
[----:B------:R-:W-:Y:S02]  /*8c50*/  HADD2.F32 R49, -RZ, R61.H0_H0 ;  /* 0x2000003dff317230 */ /* 0x000fe40000004100 */
[----:B------:R-:W-:-:S02]  /*8c60*/  HADD2.F32 R62, -RZ, R62.H1_H1 ;  /* 0x3000003eff3e7230 */ /* 0x000fc40000004100 */
[-C--:B------:R-:W-:Y:S01]  /*8c70*/  FMUL.FTZ R72, R51, R66.reuse ;  /* 0x0000004233487220 */ /* 0x080fe20000410000 */
[----:B------:R-:W-:Y:S02]  /*8c80*/  HADD2.F32 R61, -RZ, R61.H1_H1 ;  /* 0x3000003dff3d7230 */ /* 0x000fe40000004100 */
[----:B------:R-:W-:Y:S01]  /*8c90*/  FMUL.FTZ R66, R49, R66 ;  /* 0x0000004231427220 */ /* 0x000fe20000410000 */
[----:B------:R-:W-:Y:S02]  /*8ca0*/  HADD2.F32 R64, -RZ, R161.H0_H0 ;  /* 0x200000a1ff407230 */ /* 0x000fe40000004100 */
[-C--:B------:R-:W-:Y:S01]  /*8cb0*/  FMUL.FTZ R74, R62, R60.reuse ;  /* 0x0000003c3e4a7220 */ /* 0x080fe20000410000 */
[----:B------:R-:W-:Y:S02]  /*8cc0*/  HADD2.F32 R59, -RZ, R59.H0_H0 ;  /* 0x2000003bff3b7230 */ /* 0x000fe40000004100 */
[----:B------:R-:W-:Y:S01]  /*8cd0*/  FMUL.FTZ R63, R61, R60 ;  /* 0x0000003c3d3f7220 */ /* 0x000fe20000410000 */
[----:B------:R-:W-:-:S02]  /*8ce0*/  HADD2.F32 R162, -RZ, R162.H0_H0 ;  /* 0x200000a2ffa27230 */ /* 0x000fc40000004100 */
[-C--:B------:R-:W-:Y:S01]  /*8cf0*/  FFMA.FTZ R66, R51, R64.reuse, R66 ;  /* 0x0000004033427223 */ /* 0x080fe20000010042 */
[----:B------:R-:W-:Y:S01]  /*8d00*/  FFMA.FTZ R72, R49, R64, -R72 ;  /* 0x0000004031487223 */ /* 0x000fe20000010848 */
[-C--:B------:R-:W-:Y:S01]  /*8d10*/  FFMA.FTZ R61, R61, R59.reuse, -R74 ;  /* 0x0000003b3d3d7223 */ /* 0x080fe2000001084a */
[----:B------:R-:W-:Y:S01]  /*8d20*/  FFMA.FTZ R63, R62, R59, R63 ;  /* 0x0000003b3e3f7223 */ /* 0x000fe2000001003f */
[----:B------:R-:W-:Y:S02]  /*8d30*/  HADD2.F32 R51, -RZ, R50.H0_H0 ;  /* 0x20000032ff337230 */ /* 0x000fe40000004100 */
[----:B------:R-:W-:Y:S01]  /*8d40*/  HADD2.F32 R59, -RZ, R58.H0_H0 ;  /* 0x2000003aff3b7230 */ /* 0x000fe20000004100 */
[----:B------:R-:W-:Y:S01]  /*8d50*/  F2FP.F16.F32.PACK_AB R44, R61, R72 ;  /* 0x000000483d2c723e */ /* 0x000fe200000000ff */
[----:B------:R-:W-:Y:S02]  /*8d60*/  HADD2.F32 R49, -RZ, R46.H0_H0 ;  /* 0x2000002eff317230 */ /* 0x000fe40000004100 */
[----:B------:R-:W-:Y:S01]  /*8d70*/  FMUL.FTZ R58, R51, R162 ;  /* 0x000000a2333a7220 */ /* 0x000fe20000410000 */
[----:B------:R-:W-:-:S02]  /*8d80*/  HADD2.F32 R50, -RZ, R50.H1_H1 ;  /* 0x30000032ff327230 */ /* 0x000fc40000004100 */
[----:B------:R-:W-:Y:S02]  /*8d90*/  HADD2.F32 R46, -RZ, R46.H1_H1 ;  /* 0x3000002eff2e7230 */ /* 0x000fe40000004100 */
[C---:B------:R-:W-:Y:S01]  /*8da0*/  FMUL.FTZ R162, R49.reuse, R162 ;  /* 0x000000a231a27220 */ /* 0x040fe20000410000 */
[----:B------:R-:W-:Y:S02]  /*8db0*/  HADD2.F32 R160, -RZ, R160.H0_H0 ;  /* 0x200000a0ffa07230 */ /* 0x000fe40000004100 */
[-C--:B------:R-:W-:Y:S01]  /*8dc0*/  FMUL.FTZ R65, R50, R59.reuse ;  /* 0x0000003b32417220 */ /* 0x080fe20000410000 */
[----:B------:R-:W-:Y:S02]  /*8dd0*/  HADD2.F32 R57, -RZ, R57.H0_H0 ;  /* 0x20000039ff397230 */ /* 0x000fe40000004100 */
[C---:B------:R-:W-:Y:S01]  /*8de0*/  FMUL.FTZ R59, R46.reuse, R59 ;  /* 0x0000003b2e3b7220 */ /* 0x040fe20000410000 */
[-C--:B------:R-:W-:Y:S01]  /*8df0*/  FFMA.FTZ R58, R49, R160.reuse, -R58 ;  /* 0x000000a0313a7223 */ /* 0x080fe2000001083a */
[----:B------:R-:W-:Y:S01]  /*8e00*/  FFMA.FTZ R162, R51, R160, R162 ;  /* 0x000000a033a27223 */ /* 0x000fe200000100a2 */
[-C--:B------:R-:W-:Y:S01]  /*8e10*/  FFMA.FTZ R65, R46, R57.reuse, -R65 ;  /* 0x000000392e417223 */ /* 0x080fe20000010841 */
[----:B------:R-:W-:Y:S01]  /*8e20*/  FFMA.FTZ R59, R50, R57, R59 ;  /* 0x00000039323b7223 */ /* 0x000fe2000001003b */
[----:B------:R-:W-:Y:S01]  /*8e30*/  F2FP.F16.F32.PACK_AB R49, R48, R45 ;  /* 0x0000002d3031723e */ /* 0x000fe200000000ff */
[----:B------:R-:W-:Y:S01]  /*8e40*/  IMAD.MOV.U32 R45, RZ, RZ, R47 ;  /* 0x000000ffff2d7224 */ /* 0x000fe200078e002f */
[----:B------:R-:W-:Y:S01]  /*8e50*/  F2FP.F16.F32.PACK_AB R51, R78, R73 ;  /* 0x000000494e33723e */ /* 0x000fe200000000ff */
[----:B------:R-:W-:Y:S01]  /*8e60*/  IMAD.MOV.U32 R47, RZ, RZ, R67 ;  /* 0x000000ffff2f7224 */ /* 0x000fe200078e0043 */
[----:B------:R-:W-:-:S02]  /*8e70*/  F2FP.F16.F32.PACK_AB R48, R63, R66 ;  /* 0x000000423f30723e */ /* 0x000fc400000000ff */
[----:B------:R-:W-:Y:S02]  /*8e80*/  F2FP.F16.F32.PACK_AB R46, R65, R58 ;  /* 0x0000003a412e723e */ /* 0x000fe400000000ff */
[----:B------:R-:W-:-:S07]  /*8e90*/  F2FP.F16.F32.PACK_AB R50, R59, R162 ;  /* 0x000000a23b32723e */ /* 0x000fce00000000ff */
.L_x_540:
[----:B------:R-:W-:Y:S05]  /*8ea0*/  BSYNC B2 ;  /* 0x0000000000027941 */ /* 0x000fea0003800000 */
.L_x_539:
[----:B--2---:R2:W-:Y:S04]  /*8eb0*/  STG.E.128 desc[UR36][R52.64], R44 ;  /* 0x0000002c34007986 */ /* 0x0045e8000c101d24 */
[----:B---3--:R2:W-:Y:S02]  /*8ec0*/  @!P0 STG.E.128 desc[UR36][R54.64], R48 ;  /* 0x0000003036008986 */ /* 0x0085e4000c101d24 */
.L_x_538:
[----:B------:R-:W-:Y:S05]  /*8ed0*/  BSYNC B1 ;  /* 0x0000000000017941 */ /* 0x000fea0003800000 */
.L_x_537:
[----:B------:R-:W-:-:S13]  /*8ee0*/  ISETP.NE.AND P0, PT, R9, RZ, PT ;  /* 0x000000ff0900720c */ /* 0x000fda0003f05270 */
[----:B------:R-:W-:Y:S05]  /*8ef0*/  @!P0 BRA `(.L_x_491) ;  /* 0x0000000800c48947 */ /* 0x000fea0003800000 */
[----:B------:R-:W-:Y:S01]  /*8f00*/  ISETP.NE.AND P4, PT, R103, RZ, PT ;  /* 0x000000ff6700720c */ /* 0x000fe20003f85270 */
[----:B--2---:R-:W-:Y:S01]  /*8f10*/  IMAD R45, R18, 0x6000, R135 ;  /* 0x00006000122d7824 */ /* 0x004fe200078e0287 */
[----:B------:R-:W-:Y:S02]  /*8f20*/  BSSY B1, `(.L_x_541) ;  /* 0x000006f000017945 */ /* 0x000fe40003800000 */
[----:B------:R-:W-:Y:S01]  /*8f30*/  SEL R153, R119, R153, !P4 ;  /* 0x0000009977997207 */ /* 0x000fe20006000000 */
[----:B------:R-:W-:Y:S01]  /*8f40*/  IMAD R45, R45, 0x2, R2 ;  /* 0x000000022d2d7824 */ /* 0x000fe200078e0202 */
[----:B---34-:R-:W-:Y:S02]  /*8f50*/  IADD3 R53, P0, P4, R104, R132, R15 ;  /* 0x0000008468357210 */ /* 0x018fe40007c1e00f */
[----:B------:R-:W-:Y:S02]  /*8f60*/  SHF.R.S32.HI R44, RZ, 0x1f, R153 ;  /* 0x0000001fff2c7819 */ /* 0x000fe40000011499 */
[----:B------:R-:W-:-:S02]  /*8f70*/  IADD3.X R58, R101, R56, R11, P0, P4 ;  /* 0x00000038653a7210 */ /* 0x000fc400007e840b */
[----:B------:R-:W-:Y:S02]  /*8f80*/  LEA.HI R153, R44, R153, RZ, 0x4 ;  /* 0x000000992c997211 */ /* 0x000fe400078f20ff */
[----:B------:R-:W-:Y:S02]  /*8f90*/  ISETP.GE.AND P4, PT, R185, R122, PT ;  /* 0x0000007ab900720c */ /* 0x000fe40003f86270 */
[----:B------:R-:W-:Y:S02]  /*8fa0*/  LEA.HI.SX32 R153, R153, R20, 0x1c ;  /* 0x0000001499997211 */ /* 0x000fe400078fe2ff */
[----:B------:R-:W-:Y:S02]  /*8fb0*/  LEA R52, P0, R53, R120, 0x1 ;  /* 0x0000007835347211 */ /* 0x000fe400078008ff */
[----:B------:R-:W-:Y:S02]  /*8fc0*/  SHF.R.S32.HI R44, RZ, 0x1f, R153 ;  /* 0x0000001fff2c7819 */ /* 0x000fe40000011499 */
[----:B------:R-:W-:-:S02]  /*8fd0*/  SHF.L.U32 R54, R153, 0x3, RZ ;  /* 0x0000000399367819 */ /* 0x000fc400000006ff */
[----:B------:R-:W-:Y:S02]  /*8fe0*/  LEA.HI R153, R44, R153, RZ, 0x3 ;  /* 0x000000992c997211 */ /* 0x000fe400078f18ff */
[----:B------:R-:W-:Y:S02]  /*8ff0*/  LOP3.LUT R44, R187, 0x38, R54, 0xf8, !PT ;  /* 0x00000038bb2c7812 */ /* 0x000fe400078ef836 */
[----:B------:R-:W-:Y:S01]  /*9000*/  LEA.HI.X R53, R53, R121, R58, 0x1, P0 ;  /* 0x0000007935357211 */ /* 0x000fe200000f0c3a */
[----:B------:R-:W-:Y:S01]  /*9010*/  IMAD.SHL.U32 R153, R153, 0x400, RZ ;  /* 0x0000040099997824 */ /* 0x000fe200078e00ff */
[----:B------:R-:W-:-:S04]  /*9020*/  LOP3.LUT R44, R44, R219, RZ, 0x3c, !PT ;  /* 0x000000db2c2c7212 */ /* 0x000fc800078e3cff */
[----:B------:R-:W-:-:S04]  /*9030*/  LOP3.LUT R47, R153, 0x7fffe000, RZ, 0xc0, !PT ;  /* 0x7fffe000992f7812 */ /* 0x000fc800078ec0ff */
[----:B------:R-:W-:-:S05]  /*9040*/  IADD3 R47, R44, R47, R193 ;  /* 0x0000002f2c2f7210 */ /* 0x000fca0007ffe0c1 */
[----:B------:R-:W-:-:S05]  /*9050*/  IMAD R47, R18, 0x6000, R47 ;  /* 0x00006000122f7824 */ /* 0x000fca00078e022f */
[----:B------:R-:W-:Y:S02]  /*9060*/  LEA R48, R47, R2, 0x1 ;  /* 0x000000022f307211 */ /* 0x000fe400078e08ff */
[----:B------:R-:W2:Y:S04]  /*9070*/  LDS.128 R44, [R45+0x1c400] ;  /* 0x01c400002d2c7984 */ /* 0x000ea80000000c00 */
[----:B------:R-:W3:Y:S01]  /*9080*/  LDS.128 R48, [R48+0x1c400] ;  /* 0x01c4000030307984 */ /* 0x000ee20000000c00 */
[----:B------:R-:W-:Y:S05]  /*9090*/  @P4 BRA `(.L_x_542) ;  /* 0x00000004005c4947 */ /* 0x000fea0003800000 */
[----:B------:R-:W-:Y:S01]  /*90a0*/  SHF.R.U32.HI R62, RZ, 0x10, R81 ;  /* 0x00000010ff3e7819 */ /* 0x000fe20000011651 */
[----:B---3--:R-:W-:Y:S01]  /*90b0*/  IMAD.MOV.U32 R57, RZ, RZ, R48 ;  /* 0x000000ffff397224 */ /* 0x008fe200078e0030 */
[----:B------:R-:W-:Y:S01]  /*90c0*/  MOV R58, R50 ;  /* 0x00000032003a7202 */ /* 0x000fe20000000f00 */
[----:B--2---:R-:W-:Y:S01]  /*90d0*/  IMAD.MOV.U32 R48, RZ, RZ, R46 ;  /* 0x000000ffff307224 */ /* 0x004fe200078e002e */
[----:B------:R-:W-:Y:S01]  /*90e0*/  SHF.R.U32.HI R60, RZ, 0x10, R69 ;  /* 0x00000010ff3c7819 */ /* 0x000fe20000011645 */
[----:B------:R-:W-:Y:S01]  /*90f0*/  HADD2.F32 R61, -RZ, R159.H1_H1 ;  /* 0x3000009fff3d7230 */ /* 0x000fe20000004100 */
[--C-:B------:R-:W-:Y:S01]  /*9100*/  SHF.R.U64 R67, R82, 0x10, R83.reuse ;  /* 0x0000001052437819 */ /* 0x100fe20000001253 */
[----:B------:R-:W-:Y:S01]  /*9110*/  HADD2.F32 R50, -RZ, R49.H0_H0 ;  /* 0x20000031ff327230 */ /* 0x000fe20000004100 */
[----:B------:R-:W-:Y:S01]  /*9120*/  SHF.R.U32.HI R82, RZ, 0x10, R83 ;  /* 0x00000010ff527819 */ /* 0x000fe20000011653 */
[----:B------:R-:W-:Y:S01]  /*9130*/  HADD2.F32 R46, -RZ, R45.H0_H0 ;  /* 0x2000002dff2e7230 */ /* 0x000fe20000004100 */
[----:B------:R-:W-:Y:S01]  /*9140*/  SHF.R.U64 R55, R70, 0x10, R71 ;  /* 0x0000001046377819 */ /* 0x000fe20000001247 */
[----:B------:R-:W-:-:S02]  /*9150*/  HADD2.F32 R49, -RZ, R49.H1_H1 ;  /* 0x30000031ff317230 */ /* 0x000fc40000004100 */
[-C--:B------:R-:W-:Y:S01]  /*9160*/  FMUL.FTZ R63, R50, R61.reuse ;  /* 0x0000003d323f7220 */ /* 0x080fe20000410000 */
[----:B------:R-:W-:Y:S02]  /*9170*/  HADD2.F32 R62, -RZ, R62.H0_H0 ;  /* 0x2000003eff3e7230 */ /* 0x000fe40000004100 */
[C---:B------:R-:W-:Y:S01]  /*9180*/  FMUL.FTZ R61, R46.reuse, R61 ;  /* 0x0000003d2e3d7220 */ /* 0x040fe20000410000 */
[----:B------:R-:W-:Y:S01]  /*9190*/  HADD2.F32 R59, -RZ, R157.H1_H1 ;  /* 0x3000009dff3b7230 */ /* 0x000fe20000004100 */
[----:B------:R-:W-:Y:S01]  /*91a0*/  SHF.R.U32.HI R70, RZ, 0x10, R71 ;  /* 0x00000010ff467819 */ /* 0x000fe20000011647 */
[----:B------:R-:W-:Y:S02]  /*91b0*/  HADD2.F32 R45, -RZ, R45.H1_H1 ;  /* 0x3000002dff2d7230 */ /* 0x000fe40000004100 */
[-C--:B------:R-:W-:Y:S01]  /*91c0*/  FMUL.FTZ R64, R49, R62.reuse ;  /* 0x0000003e31407220 */ /* 0x080fe20000410000 */
[----:B------:R-:W-:Y:S02]  /*91d0*/  HADD2.F32 R60, -RZ, R60.H0_H0 ;  /* 0x2000003cff3c7230 */ /* 0x000fe40000004100 */
[-C--:B------:R-:W-:Y:S01]  /*91e0*/  FFMA.FTZ R63, R46, R59.reuse, -R63 ;  /* 0x0000003b2e3f7223 */ /* 0x080fe2000001083f */
[----:B------:R-:W-:Y:S01]  /*91f0*/  FFMA.FTZ R61, R50, R59, R61 ;  /* 0x0000003b323d7223 */ /* 0x000fe2000001003d */
[----:B------:R-:W-:Y:S01]  /*9200*/  FMUL.FTZ R62, R45, R62 ;  /* 0x0000003e2d3e7220 */ /* 0x000fe20000410000 */
[----:B------:R-:W-:-:S02]  /*9210*/  HADD2.F32 R59, -RZ, R158.H1_H1 ;  /* 0x3000009eff3b7230 */ /* 0x000fc40000004100 */
[-C--:B------:R-:W-:Y:S01]  /*9220*/  FFMA.FTZ R64, R45, R60.reuse, -R64 ;  /* 0x0000003c2d407223 */ /* 0x080fe20000010840 */
[----:B------:R-:W-:Y:S02]  /*9230*/  HADD2.F32 R46, -RZ, R51.H0_H0 ;  /* 0x20000033ff2e7230 */ /* 0x000fe40000004100 */
[----:B------:R-:W-:Y:S01]  /*9240*/  FFMA.FTZ R62, R49, R60, R62 ;  /* 0x0000003c313e7223 */ /* 0x000fe2000001003e */
[----:B------:R-:W-:Y:S01]  /*9250*/  HADD2.F32 R45, -RZ, R47.H0_H0 ;  /* 0x2000002fff2d7230 */ /* 0x000fe20000004100 */
[----:B------:R-:W-:Y:S01]  /*9260*/  SHF.R.U64 R72, R68, 0x10, R69 ;  /* 0x0000001044487819 */ /* 0x000fe20000001245 */
[----:B------:R-:W-:Y:S02]  /*9270*/  HADD2.F32 R49, -RZ, R156.H1_H1 ;  /* 0x3000009cff317230 */ /* 0x000fe40000004100 */
[-C--:B------:R-:W-:Y:S01]  /*9280*/  FMUL.FTZ R66, R46, R59.reuse ;  /* 0x0000003b2e427220 */ /* 0x080fe20000410000 */
[----:B------:R-:W-:Y:S02]  /*9290*/  HADD2.F32 R51, -RZ, R51.H1_H1 ;  /* 0x30000033ff337230 */ /* 0x000fe40000004100 */
[----:B------:R-:W-:Y:S01]  /*92a0*/  FMUL.FTZ R59, R45, R59 ;  /* 0x0000003b2d3b7220 */ /* 0x000fe20000410000 */
[----:B------:R-:W-:Y:S01]  /*92b0*/  HADD2.F32 R60, -RZ, R82.H0_H0 ;  /* 0x20000052ff3c7230 */ /* 0x000fe20000004100 */
[----:B------:R-:W-:Y:S01]  /*92c0*/  SHF.R.U64 R69, R80, 0x10, R81 ;  /* 0x0000001050457819 */ /* 0x000fe20000001251 */
[----:B------:R-:W-:-:S02]  /*92d0*/  HADD2.F32 R47, -RZ, R47.H1_H1 ;  /* 0x3000002fff2f7230 */ /* 0x000fc40000004100 */
[-C--:B------:R-:W-:Y:S01]  /*92e0*/  FFMA.FTZ R66, R45, R49.reuse, -R66 ;  /* 0x000000312d427223 */ /* 0x080fe20000010842 */
[----:B------:R-:W-:Y:S02]  /*92f0*/  HADD2.F32 R50, -RZ, R70.H0_H0 ;  /* 0x20000046ff327230 */ /* 0x000fe40000004100 */
[-C--:B------:R-:W-:Y:S01]  /*9300*/  FMUL.FTZ R68, R51, R60.reuse ;  /* 0x0000003c33447220 */ /* 0x080fe20000410000 */
[----:B------:R-:W-:Y:S01]  /*9310*/  FFMA.FTZ R59, R46, R49, R59 ;  /* 0x000000312e3b7223 */ /* 0x000fe2000001003b */
[C---:B------:R-:W-:Y:S01]  /*9320*/  FMUL.FTZ R60, R47.reuse, R60 ;  /* 0x0000003c2f3c7220 */ /* 0x040fe20000410000 */
[----:B------:R-:W-:Y:S02]  /*9330*/  HADD2.F32 R159, -RZ, R159.H0_H0 ;  /* 0x2000009fff9f7230 */ /* 0x000fe40000004100 */
[-C--:B------:R-:W-:Y:S01]  /*9340*/  FFMA.FTZ R65, R47, R50.reuse, -R68 ;  /* 0x000000322f417223 */ /* 0x080fe20000010844 */
[----:B------:R-:W-:Y:S02]  /*9350*/  HADD2.F32 R46, -RZ, R57.H0_H0 ;  /* 0x20000039ff2e7230 */ /* 0x000fe40000004100 */
[----:B------:R-:W-:Y:S01]  /*9360*/  FFMA.FTZ R68, R51, R50, R60 ;  /* 0x0000003233447223 */ /* 0x000fe2000001003c */
[----:B------:R-:W-:Y:S01]  /*9370*/  HADD2.F32 R45, -RZ, R44.H0_H0 ;  /* 0x2000002cff2d7230 */ /* 0x000fe20000004100 */
[----:B------:R-:W-:Y:S01]  /*9380*/  F2FP.F16.F32.PACK_AB R61, R62, R61 ;  /* 0x0000003d3e3d723e */ /* 0x000fe200000000ff */
[----:B------:R-:W-:-:S02]  /*9390*/  HADD2.F32 R49, -RZ, R69.H0_H0 ;  /* 0x20000045ff317230 */ /* 0x000fc40000004100 */
[-C--:B------:R-:W-:Y:S01]  /*93a0*/  FMUL.FTZ R50, R46, R159.reuse ;  /* 0x0000009f2e327220 */ /* 0x080fe20000410000 */
[----:B------:R-:W-:Y:S02]  /*93b0*/  HADD2.F32 R57, -RZ, R57.H1_H1 ;  /* 0x30000039ff397230 */ /* 0x000fe40000004100 */
[----:B------:R-:W-:Y:S01]  /*93c0*/  FMUL.FTZ R159, R45, R159 ;  /* 0x0000009f2d9f7220 */ /* 0x000fe20000410000 */
[----:B------:R-:W-:Y:S01]  /*93d0*/  HADD2.F32 R44, -RZ, R44.H1_H1 ;  /* 0x3000002cff2c7230 */ /* 0x000fe20000004100 */
[----:B------:R-:W-:Y:S01]  /*93e0*/  F2FP.F16.F32.PACK_AB R59, R68, R59 ;  /* 0x0000003b443b723e */ /* 0x000fe200000000ff */
[----:B------:R-:W-:Y:S02]  /*93f0*/  HADD2.F32 R157, -RZ, R157.H0_H0 ;  /* 0x2000009dff9d7230 */ /* 0x000fe40000004100 */
[-C--:B------:R-:W-:Y:S01]  /*9400*/  FMUL.FTZ R51, R57, R49.reuse ;  /* 0x0000003139337220 */ /* 0x080fe20000410000 */
[----:B------:R-:W-:Y:S02]  /*9410*/  HADD2.F32 R47, -RZ, R72.H0_H0 ;  /* 0x20000048ff2f7230 */ /* 0x000fe40000004100 */
[----:B------:R-:W-:Y:S01]  /*9420*/  FMUL.FTZ R60, R44, R49 ;  /* 0x000000312c3c7220 */ /* 0x000fe20000410000 */
[----:B------:R-:W-:-:S02]  /*9430*/  HADD2.F32 R158, -RZ, R158.H0_H0 ;  /* 0x2000009eff9e7230 */ /* 0x000fc40000004100 */
[----:B------:R-:W-:Y:S01]  /*9440*/  FFMA.FTZ R50, R45, R157, -R50 ;  /* 0x0000009d2d327223 */ /* 0x000fe20000010832 */
[----:B------:R-:W-:Y:S02]  /*9450*/  HADD2.F32 R45, -RZ, R58.H0_H0 ;  /* 0x2000003aff2d7230 */ /* 0x000fe40000004100 */
[-C--:B------:R-:W-:Y:S01]  /*9460*/  FFMA.FTZ R51, R44, R47.reuse, -R51 ;  /* 0x0000002f2c337223 */ /* 0x080fe20000010833 */
[----:B------:R-:W-:Y:S01]  /*9470*/  FFMA.FTZ R60, R57, R47, R60 ;  /* 0x0000002f393c7223 */ /* 0x000fe2000001003c */
[----:B------:R-:W-:Y:S02]  /*9480*/  HADD2.F32 R47, -RZ, R67.H0_H0 ;  /* 0x20000043ff2f7230 */ /* 0x000fe40000004100 */
[----:B------:R-:W-:Y:S01]  /*9490*/  FFMA.FTZ R159, R46, R157, R159 ;  /* 0x0000009d2e9f7223 */ /* 0x000fe2000001009f */
[----:B------:R-:W-:Y:S02]  /*94a0*/  HADD2.F32 R44, -RZ, R48.H0_H0 ;  /* 0x20000030ff2c7230 */ /* 0x000fe40000004100 */
[----:B------:R-:W-:Y:S01]  /*94b0*/  FMUL.FTZ R49, R45, R158 ;  /* 0x0000009e2d317220 */ /* 0x000fe20000410000 */
[----:B------:R-:W-:Y:S01]  /*94c0*/  HADD2.F32 R58, -RZ, R58.H1_H1 ;  /* 0x3000003aff3a7230 */ /* 0x000fe20000004100 */
[----:B------:R-:W-:Y:S01]  /*94d0*/  F2FP.F16.F32.PACK_AB R65, R65, R66 ;  /* 0x000000424141723e */ /* 0x000fe200000000ff */
[----:B------:R-:W-:-:S02]  /*94e0*/  HADD2.F32 R48, -RZ, R48.H1_H1 ;  /* 0x30000030ff307230 */ /* 0x000fc40000004100 */
[----:B------:R-:W-:Y:S01]  /*94f0*/  FMUL.FTZ R158, R44, R158 ;  /* 0x0000009e2c9e7220 */ /* 0x000fe20000410000 */
[----:B------:R-:W-:Y:S02]  /*9500*/  HADD2.F32 R156, -RZ, R156.H0_H0 ;  /* 0x2000009cff9c7230 */ /* 0x000fe40000004100 */
[-C--:B------:R-:W-:Y:S01]  /*9510*/  FMUL.FTZ R57, R58, R47.reuse ;  /* 0x0000002f3a397220 */ /* 0x080fe20000410000 */
[----:B------:R-:W-:Y:S02]  /*9520*/  HADD2.F32 R55, -RZ, R55.H0_H0 ;  /* 0x20000037ff377230 */ /* 0x000fe40000004100 */
[----:B------:R-:W-:Y:S01]  /*9530*/  FMUL.FTZ R47, R48, R47 ;  /* 0x0000002f302f7220 */ /* 0x000fe20000410000 */
[----:B------:R-:W-:Y:S01]  /*9540*/  F2FP.F16.F32.PACK_AB R60, R60, R159 ;  /* 0x0000009f3c3c723e */ /* 0x000fe200000000ff */
[-C--:B------:R-:W-:Y:S01]  /*9550*/  FFMA.FTZ R49, R44, R156.reuse, -R49 ;  /* 0x0000009c2c317223 */ /* 0x080fe20000010831 */
[----:B------:R-:W-:Y:S01]  /*9560*/  FFMA.FTZ R158, R45, R156, R158 ;  /* 0x0000009c2d9e7223 */ /* 0x000fe2000001009e */
[-C--:B------:R-:W-:Y:S01]  /*9570*/  FFMA.FTZ R48, R48, R55.reuse, -R57 ;  /* 0x0000003730307223 */ /* 0x080fe20000010839 */
[----:B------:R-:W-:Y:S01]  /*9580*/  FFMA.FTZ R47, R58, R55, R47 ;  /* 0x000000373a2f7223 */ /* 0x000fe2000001002f */
[----:B------:R-:W-:Y:S01]  /*9590*/  F2FP.F16.F32.PACK_AB R44, R51, R50 ;  /* 0x00000032332c723e */ /* 0x000fe200000000ff */
[----:B------:R-:W-:Y:S01]  /*95a0*/  IMAD.MOV.U32 R51, RZ, RZ, R59 ;  /* 0x000000ffff337224 */ /* 0x000fe200078e003b */
[----:B------:R-:W-:-:S02]  /*95b0*/  F2FP.F16.F32.PACK_AB R45, R64, R63 ;  /* 0x0000003f402d723e */ /* 0x000fc400000000ff */
[----:B------:R-:W-:Y:S01]  /*95c0*/  F2FP.F16.F32.PACK_AB R46, R48, R49 ;  /* 0x00000031302e723e */ /* 0x000fe200000000ff */
[----:B------:R-:W-:Y:S01]  /*95d0*/  IMAD.MOV.U32 R48, RZ, RZ, R60 ;  /* 0x000000ffff307224 */ /* 0x000fe200078e003c */
[----:B------:R-:W-:Y:S01]  /*95e0*/  F2FP.F16.F32.PACK_AB R50, R47, R158 ;  /* 0x0000009e2f32723e */ /* 0x000fe200000000ff */
[----:B------:R-:W-:Y:S01]  /*95f0*/  IMAD.MOV.U32 R49, RZ, RZ, R61 ;  /* 0x000000ffff317224 */ /* 0x000fe200078e003d */
[----:B------:R-:W-:-:S07]  /*9600*/  MOV R47, R65 ;  /* 0x00000041002f7202 */ /* 0x000fce0000000f00 */
.L_x_542:
[----:B------:R-:W-:Y:S05]  /*9610*/  BSYNC B1 ;  /* 0x0000000000017941 */ /* 0x000fea0003800000 */
.L_x_541:
[----:B--2---:R2:W-:Y:S01]  /*9620*/  STG.E.128 desc[UR36][R52.64], R44 ;  /* 0x0000002c34007986 */ /* 0x0045e2000c101d24 */
[----:B------:R-:W-:-:S13]  /*9630*/  ISETP.GE.AND P0, PT, R54, R151, PT ;  /* 0x000000973600720c */ /* 0x000fda0003f06270 */
[----:B------:R-:W-:Y:S05]  /*9640*/  @P0 BRA `(.L_x_491) ;  /* 0x0000000000f00947 */ /* 0x000fea0003800000 */
[--C-:B------:R-:W-:Y:S02]  /*9650*/  IADD3 R132, P0, P4, R104, R132, R54.reuse ;  /* 0x0000008468847210 */ /* 0x100fe40007c1e036 */
[----:B------:R-:W-:-:S04]  /*9660*/  SHF.R.S32.HI R54, RZ, 0x1f, R54 ;  /* 0x0000001fff367819 */ /* 0x000fc80000011436 */
[----:B------:R-:W-:Y:S02]  /*9670*/  IADD3.X R56, R101, R56, R54, P0, P4 ;  /* 0x0000003865387210 */ /* 0x000fe400007e8436 */
[----:B------:R-:W-:-:S04]  /*9680*/  LEA R120, P0, R132, R120, 0x1 ;  /* 0x0000007884787211 */ /* 0x000fc800078008ff */
[----:B------:R-:W-:-:S05]  /*9690*/  LEA.HI.X R121, R132, R121, R56, 0x1, P0 ;  /* 0x0000007984797211 */ /* 0x000fca00000f0c38 */
[----:B---3--:R3:W-:Y:S01]  /*96a0*/  STG.E.128 desc[UR36][R120.64], R48 ;  /* 0x0000003078007986 */ /* 0x0087e2000c101d24 */
[----:B------:R-:W-:Y:S05]  /*96b0*/  BRA `(.L_x_491) ;  /* 0x0000000000d47947 */ /* 0x000fea0003800000 */
.L_x_458:
[----:B------:R-:W-:-:S13]  /*96c0*/  ISETP.NE.AND P1, PT, R188, 0x3, PT ;  /* 0x00000003bc00780c */ /* 0x000fda0003f25270 */
[----:B------:R-:W-:Y:S05]  /*96d0*/  @!P1 BRA `(.L_x_543) ;  /* 0x0000000000049947 */ /* 0x000fea0003800000 */
[----:B------:R-:W-:Y:S01]  /*96e0*/  BPT.TRAP 0x1 ;  /* 0x000000040000795c */ /* 0x000fe20000300000 */
.L_x_543:
[----:B------:R-:W-:Y:S01]  /*96f0*/  IMAD R3, R18, 0x8, R2 ;  /* 0x0000000812037824 */ /* 0x000fe200078e0202 */
[----:B------:R-:W-:Y:S01]  /*9700*/  SHF.L.U32 R0, R186, 0x1f, RZ ;  /* 0x0000001fba007819 */ /* 0x000fe200000006ff */
[----:B------:R-:W-:Y:S01]  /*9710*/  IMAD R4, R26, -0x80, R27 ;  /* 0xffffff801a047824 */ /* 0x000fe200078e021b */
[----:B------:R-:W-:Y:S02]  /*9720*/  BSSY B1, `(.L_x_544) ;  /* 0x0000005000017945 */ /* 0x000fe40003800000 */
[----:B------:R-:W0:Y:S02]  /*9730*/  SYNCS.PHASECHK.TRANS64.TRYWAIT P4, [R3+URZ+0x34890], R0 ;  /* 0x03489000030075a7 */ /* 0x000e24000808017f */
[----:B------:R-:W-:-:S04]  /*9740*/  VIMNMX R4, R4, 0x80, PT ;  /* 0x0000008004047848 */ /* 0x000fc80003fe0100 */
[----:B------:R-:W-:Y:S01]  /*9750*/  ISETP.GE.AND P0, PT, R19, R4, PT ;  /* 0x000000041300720c */ /* 0x000fe20003f06270 */
[----:B0-----:R-:W-:-:S12]  /*9760*/  @!P4 BRA `(.L_x_545) ;  /* 0x00000140003cc947 */ /* 0x001fd80003800000 */
.L_x_768:
[----:B------:R-:W-:Y:S05]  /*9770*/  BSYNC B1 ;  /* 0x0000000000017941 */ /* 0x000fea0003800000 */
.L_x_544:
[----:B------:R-:W-:Y:S04]  /*9780*/  BSSY B1, `(.L_x_546) ;  /* 0x0000014000017945 */ /* 0x000fe80003800000 */
[----:B------:R-:W-:Y:S05]  /*9790*/  @P0 BRA `(.L_x_547) ;  /* 0x0000000000480947 */ /* 0x000fea0003800000 */
[----:B------:R-:W-:Y:S02]  /*97a0*/  ISETP.NE.AND P4, PT, R14, RZ, PT ;  /* 0x000000ff0e00720c */ /* 0x000fe40003f85270 */
[----:B------:R-:W-:-:S11]  /*97b0*/  ISETP.NE.AND P0, PT, R10, RZ, PT ;  /* 0x000000ff0a00720c */ /* 0x000fd60003f05270 */
[----:B------:R-:W1:Y:S04]  /*97c0*/  @P4 LDS.128 R44, [R55] ;  /* 0x00000000372c4984 */ /* 0x000e680000000c00 */
[----:B------:R-:W2:Y:S04]  /*97d0*/  @P0 LDS.128 R48, [R54] ;  /* 0x0000000036300984 */ /* 0x000ea80000000c00 */
[----:B-1----:R-:W-:Y:S01]  /*97e0*/  @P4 STG.E.128 desc[UR36][R56.64], R44 ;  /* 0x0000002c38004986 */ /* 0x002fe2000c101d24 */
[----:B------:R-:W-:-:S03]  /*97f0*/  ISETP.NE.AND P4, PT, R9, RZ, PT ;  /* 0x000000ff0900720c */ /* 0x000fc60003f85270 */
[----:B--2---:R-:W-:Y:S01]  /*9800*/  @P0 STG.E.128 desc[UR36][R56.64+0x40], R48 ;  /* 0x0000403038000986 */ /* 0x004fe2000c101d24 */
[----:B------:R-:W-:-:S09]  /*9810*/  ISETP.NE.AND P0, PT, R8, RZ, PT ;  /* 0x000000ff0800720c */ /* 0x000fd20003f05270 */
[----:B------:R-:W1:Y:S04]  /*9820*/  @P4 LDS.128 R44, [R55+0x4000] ;  /* 0x00400000372c4984 */ /* 0x000e680000000c00 */
[----:B------:R-:W2:Y:S04]  /*9830*/  @P0 LDS.128 R48, [R54+0x4000] ;  /* 0x0040000036300984 */ /* 0x000ea80000000c00 */
[----:B-1----:R-:W-:Y:S01]  /*9840*/  @P4 STG.E.128 desc[UR36][R56.64+0x80], R44 ;  /* 0x0000802c38004986 */ /* 0x002fe2000c101d24 */
[----:B------:R-:W-:-:S03]  /*9850*/  ISETP.NE.AND P4, PT, R6, RZ, PT ;  /* 0x000000ff0600720c */ /* 0x000fc60003f85270 */
[----:B--2---:R-:W-:Y:S01]  /*9860*/  @P0 STG.E.128 desc[UR36][R56.64+0xc0], R48 ;  /* 0x0000c03038000986 */ /* 0x004fe2000c101d24 */
[----:B------:R-:W-:-:S09]  /*9870*/  ISETP.NE.AND P0, PT, R7, RZ, PT ;  /* 0x000000ff0700720c */ /* 0x000fd20003f05270 */
[----:B------:R-:W1:Y:S04]  /*9880*/  @P4 LDS.128 R48, [R54+0x8000] ;  /* 0x0080000036304984 */ /* 0x000e680000000c00 */
[----:B------:R-:W2:Y:S04]  /*9890*/  @P0 LDS.128 R44, [R55+0x8000] ;  /* 0x00800000372c0984 */ /* 0x000ea80000000c00 */
[----:B-1----:R1:W-:Y:S04]  /*98a0*/  @P4 STG.E.128 desc[UR36][R56.64+0x140], R48 ;  /* 0x0001403038004986 */ /* 0x0023e8000c101d24 */
[----:B--2---:R1:W-:Y:S02]  /*98b0*/  @P0 STG.E.128 desc[UR36][R56.64+0x100], R44 ;  /* 0x0001002c38000986 */ /* 0x0043e4000c101d24 */
.L_x_547:
[----:B------:R-:W-:Y:S05]  /*98c0*/  BSYNC B1 ;  /* 0x0000000000017941 */ /* 0x000fea0003800000 */
.L_x_546:
[----:B------:R-:W-:-:S13]  /*98d0*/  ISETP.GE.AND P0, PT, R204, R4, PT ;  /* 0x00000004cc00720c */ /* 0x000fda0003f06270 */
[----:B------:R-:W-:Y:S05]  /*98e0*/  @P0 BRA `(.L_x_491) ;  /* 0x0000000000480947 */ /* 0x000fea0003800000 */
[----:B------:R-:W-:Y:S02]  /*98f0*/  ISETP.NE.AND P4, PT, R14, RZ, PT ;  /* 0x000000ff0e00720c */ /* 0x000fe40003f85270 */
[----:B------:R-:W-:-:S11]  /*9900*/  ISETP.NE.AND P0, PT, R9, RZ, PT ;  /* 0x000000ff0900720c */ /* 0x000fd60003f05270 */
[----:B-1----:R-:W1:Y:S04]  /*9910*/  @P4 LDS.128 R44, [R55+0x2000] ;  /* 0x00200000372c4984 */ /* 0x002e680000000c00 */
[----:B------:R-:W2:Y:S04]  /*9920*/  @P0 LDS.128 R48, [R55+0x6000] ;  /* 0x0060000037300984 */ /* 0x000ea80000000c00 */
        /* <DEDUP_REMOVED lines=14> */
.L_x_491:
[----:B------:R-:W-:Y:S05]  /*9a10*/  BSYNC B0 ;  /* 0x0000000000007941 */ /* 0x000fea0003800000 */
.L_x_457:
[----:B-1234-:R-:W1:Y:S01]  /*9a20*/  S2R R44, SR_TID.X ;  /* 0x00000000002c7919 */ /* 0x01ee620000002100 */
[----:B------:R-:W-:Y:S01]  /*9a30*/  @!PT LDS RZ, [RZ] ;  /* 0x00000000fffff984 */ /* 0x000fe20000000800 */
[----:B------:R-:W-:Y:S01]  /*9a40*/  @!PT LDS RZ, [RZ] ;  /* 0x00000000fffff984 */ /* 0x000fe20000000800 */
[----:B------:R-:W-:Y:S01]  /*9a50*/  @!PT LDS RZ, [RZ] ;  /* 0x00000000fffff984 */ /* 0x000fe20000000800 */
[----:B------:R-:W-:Y:S01]  /*9a60*/  @!PT LDS RZ, [RZ] ;  /* 0x00000000fffff984 */ /* 0x000fe20000000800 */
[----:B------:R2:W-:Y:S06]  /*9a70*/  MEMBAR.ALL.CTA ;  /* 0x0000000000007992 */ /* 0x0005ec0000008000 */
[----:B--2---:R-:W2:Y:S01]  /*9a80*/  FENCE.VIEW.ASYNC.S ;  /* 0x00000000000073c6 */ /* 0x004ea20000000000 */
[----:B------:R-:W-:Y:S05]  /*9a90*/  WARPSYNC.ALL ;  /* 0x0000000000007948 */ /* 0x000fea0003800000 */
[----:B------:R-:W-:Y:S01]  /*9aa0*/  BSSY B0, `(.L_x_548) ;  /* 0x0000009000007945 */ /* 0x000fe20003800000 */
[----:B-1----:R-:W-:Y:S01]  /*9ab0*/  LOP3.LUT R44, R44, 0x7f, RZ, 0xc0, !PT ;  /* 0x0000007f2c2c7812 */ /* 0x002fe200078ec0ff */
[----:B--2---:R1:W-:Y:S03]  /*9ac0*/  BAR.SYNC.DEFER_BLOCKING R155, 0x80 ;  /* 0x0002009b0000751d */ /* 0x0043e60000010000 */
[----:B------:R-:W-:-:S13]  /*9ad0*/  ISETP.NE.AND P0, PT, R44, RZ, PT ;  /* 0x000000ff2c00720c */ /* 0x000fda0003f05270 */
[----:B------:R-:W-:-:S04]  /*9ae0*/  @!P0 IADD3 R44, R3, 0x348a0, RZ ;  /* 0x000348a0032c8810 */ /* 0x000fc80007ffe0ff */
[----:B------:R-:W-:-:S04]  /*9af0*/  @!P0 PRMT R44, RZ, 0x654, R44 ;  /* 0x00000654ff2c8816 */ /* 0x000fc8000000002c */
[----:B------:R1:W-:Y:S01]  /*9b00*/  @!P0 SYNCS.ARRIVE.TRANS64.RED.A1T0 RZ, [R44+URZ], RZ ;  /* 0x000000ff2cff89a7 */ /* 0x0003e2000810043f */
[----:B------:R-:W-:Y:S05]  /*9b10*/  @!P1 BRA `(.L_x_549) ;  /* 0x0000000000049947 */ /* 0x000fea0003800000 */
[----:B------:R-:W-:Y:S01]  /*9b20*/  BPT.TRAP 0x1 ;  /* 0x000000040000795c */ /* 0x000fe20000300000 */
.L_x_549:
[----:B------:R-:W-:Y:S05]  /*9b30*/  BSYNC B0 ;  /* 0x0000000000007941 */ /* 0x000fea0003800000 */
.L_x_548:
[----:B------:R-:W2:Y:S01]  /*9b40*/  SYNCS.PHASECHK.TRANS64.TRYWAIT P4, [R3+URZ+0x348b0], R0 ;  /* 0x0348b000030075a7 */ /* 0x000ea2000808017f */
[----:B------:R-:W-:Y:S01]  /*9b50*/  IMAD R45, R18, 0x4000, R35 ;  /* 0x00004000122d7824 */ /* 0x000fe200078e0223 */
[----:B------:R-:W-:Y:S01]  /*9b60*/  ULDC.64 UR60, c[0x0][0x318] ;  /* 0x0000c600003c7ab9 */ /* 0x000fe20000000a00 */
[----:B------:R-:W-:Y:S01]  /*9b70*/  ULDC.64 UR38, c[0x0][0x308] ;  /* 0x0000c20000267ab9 */ /* 0x000fe20000000a00 */
[----:B------:R-:W-:Y:S01]  /*9b80*/  BSSY B0, `(.L_x_550) ;  /* 0x0000004000007945 */ /* 0x000fe20003800000 */
[----:B------:R-:W-:Y:S01]  /*9b90*/  ISETP.GE.AND P1, PT, R19, R4, PT ;  /* 0x000000041300720c */ /* 0x000fe20003f26270 */
[----:B------:R-:W-:Y:S02]  /*9ba0*/  IMAD.IADD R47, R124, 0x1, R45 ;  /* 0x000000017c2f7824 */ /* 0x000fe400078e022d */
[----:B--2---:R-:W-:Y:S10]  /*9bb0*/  @!P4 BRA `(.L_x_551) ;  /* 0x0000013c003cc947 */ /* 0x004ff40003800000 */
.L_x_769:
[----:B------:R-:W-:Y:S05]  /*9bc0*/  BSYNC B0 ;  /* 0x0000000000007941 */ /* 0x000fea0003800000 */
.L_x_550:
[----:B------:R-:W-:Y:S01]  /*9bd0*/  BSSY B0, `(.L_x_552) ;  /* 0x000001a000007945 */ /* 0x000fe20003800000 */
[----:B0-2---:R-:W-:Y:S01]  /*9be0*/  LEA R0, R45, R24, 0x1 ;  /* 0x000000182d007211 */ /* 0x005fe200078e08ff */
[----:B------:R-:W-:-:S04]  /*9bf0*/  IMAD.WIDE R52, R26, 0x80, R116 ;  /* 0x000000801a347825 */ /* 0x000fc800078e0274 */
[----:B------:R-:W-:Y:S01]  /*9c00*/  IMAD R56, R47, 0x2, R24 ;  /* 0x000000022f387824 */ /* 0x000fe200078e0218 */
[----:B------:R-:W-:Y:S06]  /*9c10*/  @P1 BRA `(.L_x_553) ;  /* 0x0000000000541947 */ /* 0x000fec0003800000 */
[----:B------:R-:W-:Y:S01]  /*9c20*/  MOV R45, R5 ;  /* 0x00000005002d7202 */ /* 0x000fe20000000f00 */
[----:B------:R-:W-:Y:S01]  /*9c30*/  IMAD R47, R53, UR60, RZ ;  /* 0x0000003c352f7c24 */ /* 0x000fe2000f8e02ff */
[----:B------:R-:W-:Y:S01]  /*9c40*/  ULDC UR4, c[0x0][0x310] ;  /* 0x0000c40000047ab9 */ /* 0x000fe20000000800 */
[----:B-1----:R-:W-:Y:S01]  /*9c50*/  IMAD.MOV.U32 R44, RZ, RZ, R106 ;  /* 0x000000ffff2c7224 */ /* 0x002fe200078e006a */
[----:B------:R-:W-:Y:S01]  /*9c60*/  ISETP.GE.AND P4, PT, R22, UR4, PT ;  /* 0x0000000416007c0c */ /* 0x000fe2000bf86270 */
[C---:B------:R-:W-:Y:S02]  /*9c70*/  IMAD R47, R52.reuse, UR61, R47 ;  /* 0x0000003d342f7c24 */ /* 0x040fe4000f8e022f */
[----:B------:R-:W-:-:S04]  /*9c80*/  IMAD.WIDE.U32 R44, R52, UR60, R44 ;  /* 0x0000003c342c7c25 */ /* 0x000fc8000f8e002c */
[----:B------:R-:W-:Y:S01]  /*9c90*/  IMAD.IADD R45, R45, 0x1, R47 ;  /* 0x000000012d2d7824 */ /* 0x000fe200078e022f */
[----:B------:R-:W-:-:S04]  /*9ca0*/  LEA R54, P1, R44, UR38, 0x1 ;  /* 0x000000262c367c11 */ /* 0x000fc8000f8208ff */
[----:B------:R-:W-:Y:S02]  /*9cb0*/  LEA.HI.X R55, R44, UR39, R45, 0x1, P1 ;  /* 0x000000272c377c11 */ /* 0x000fe400088f0c2d */
[----:B------:R-:W-:Y:S01]  /*9cc0*/  ISETP.GE.AND P1, PT, R184, UR4, PT ;  /* 0x00000004b8007c0c */ /* 0x000fe2000bf26270 */
[----:B------:R-:W0:-:S12]  /*9cd0*/  @!P4 LDS.128 R44, [R0] ;  /* 0x00000000002cc984 */ /* 0x000e180000000c00 */
[----:B------:R-:W1:Y:S04]  /*9ce0*/  @!P1 LDS.128 R48, [R56] ;  /* 0x0000000038309984 */ /* 0x000e680000000c00 */
[----:B0-----:R-:W-:Y:S01]  /*9cf0*/  @!P4 STG.E.128 desc[UR36][R54.64], R44 ;  /* 0x0000002c3600c986 */ /* 0x001fe2000c101d24 */
[----:B------:R-:W-:-:S03]  /*9d00*/  ISETP.GE.AND P4, PT, R185, UR4, PT ;  /* 0x00000004b9007c0c */ /* 0x000fc6000bf86270 */
[----:B-1----:R-:W-:Y:S01]  /*9d10*/  @!P1 STG.E.128 desc[UR36][R54.64+0x40], R48 ;  /* 0x0000403036009986 */ /* 0x002fe2000c101d24 */
[----:B------:R-:W-:-:S09]  /*9d20*/  ISETP.GE.AND P1, PT, R102, UR4, PT ;  /* 0x0000000466007c0c */ /* 0x000fd2000bf26270 */
[----:B------:R-:W0:Y:S04]  /*9d30*/  @!P4 LDS.128 R44, [R0+0x4000] ;  /* 0x00400000002cc984 */ /* 0x000e280000000c00 */
[----:B------:R-:W1:Y:S04]  /*9d40*/  @!P1 LDS.128 R48, [R56+0x4000] ;  /* 0x0040000038309984 */ /* 0x000e680000000c00 */
[----:B0-----:R0:W-:Y:S04]  /*9d50*/  @!P4 STG.E.128 desc[UR36][R54.64+0x80], R44 ;  /* 0x0000802c3600c986 */ /* 0x0011e8000c101d24 */
[----:B-1----:R0:W-:Y:S02]  /*9d60*/  @!P1 STG.E.128 desc[UR36][R54.64+0xc0], R48 ;  /* 0x0000c03036009986 */ /* 0x0021e4000c101d24 */
.L_x_553:
[----:B------:R-:W-:Y:S05]  /*9d70*/  BSYNC B0 ;  /* 0x0000000000007941 */ /* 0x000fea0003800000 */
.L_x_552:
[----:B------:R-:W-:Y:S01]  /*9d80*/  ISETP.GE.AND P1, PT, R204, R4, PT ;  /* 0x00000004cc00720c */ /* 0x000fe20003f26270 */
[----:B------:R-:W-:-:S12]  /*9d90*/  BSSY B0, `(.L_x_554) ;  /* 0x0000018000007945 */ /* 0x000fd80003800000 */
[----:B------:R-:W-:Y:S05]  /*9da0*/  @P1 BRA `(.L_x_555) ;  /* 0x0000000000581947 */ /* 0x000fea0003800000 */
[----:B0-----:R-:W-:Y:S01]  /*9db0*/  IADD3 R47, P1, R52, 0x40, RZ ;  /* 0x00000040342f7810 */ /* 0x001fe20007f3e0ff */
[----:B------:R-:W-:Y:S01]  /*9dc0*/  ULDC UR4, c[0x0][0x310] ;  /* 0x0000c40000047ab9 */ /* 0x000fe20000000800 */
[----:B------:R-:W-:Y:S02]  /*9dd0*/  MOV R4, R106 ;  /* 0x0000006a00047202 */ /* 0x000fe40000000f00 */
[----:B------:R-:W-:Y:S01]  /*9de0*/  ISETP.GE.AND P4, PT, R22, UR4, PT ;  /* 0x0000000416007c0c */ /* 0x000fe2000bf86270 */
[----:B------:R-:W-:Y:S02]  /*9df0*/  IMAD.X R52, RZ, RZ, R53, P1 ;  /* 0x000000ffff347224 */ /* 0x000fe400008e0635 */
[----:B-1----:R-:W-:-:S04]  /*9e00*/  IMAD.WIDE.U32 R44, R47, UR60, R4 ;  /* 0x0000003c2f2c7c25 */ /* 0x002fc8000f8e0004 */
[----:B------:R-:W-:-:S04]  /*9e10*/  IMAD R52, R52, UR60, RZ ;  /* 0x0000003c34347c24 */ /* 0x000fc8000f8e02ff */
[----:B------:R-:W-:Y:S01]  /*9e20*/  IMAD R47, R47, UR61, R52 ;  /* 0x0000003d2f2f7c24 */ /* 0x000fe2000f8e0234 */
[----:B------:R-:W-:-:S03]  /*9e30*/  LEA R52, P1, R44, UR38, 0x1 ;  /* 0x000000262c347c11 */ /* 0x000fc6000f8208ff */
[----:B------:R-:W-:-:S05]  /*9e40*/  IMAD.IADD R45, R45, 0x1, R47 ;  /* 0x000000012d2d7824 */ /* 0x000fca00078e022f */
[----:B------:R-:W-:Y:S02]  /*9e50*/  LEA.HI.X R53, R44, UR39, R45, 0x1, P1 ;  /* 0x000000272c357c11 */ /* 0x000fe400088f0c2d */
[----:B------:R-:W-:Y:S01]  /*9e60*/  ISETP.GE.AND P1, PT, R185, UR4, PT ;  /* 0x00000004b9007c0c */ /* 0x000fe2000bf26270 */
[----:B------:R-:W0:-:S12]  /*9e70*/  @!P4 LDS.128 R44, [R0+0x2000] ;  /* 0x00200000002cc984 */ /* 0x000e180000000c00 */
[----:B------:R-:W1:Y:S04]  /*9e80*/  @!P1 LDS.128 R48, [R0+0x6000] ;  /* 0x0060000000309984 */ /* 0x000e680000000c00 */
        /* <DEDUP_REMOVED lines=8> */
.L_x_555:
[----:B------:R-:W-:Y:S05]  /*9f10*/  BSYNC B0 ;  /* 0x0000000000007941 */ /* 0x000fea0003800000 */
.L_x_554:
[----:B------:R-:W-:Y:S01]  /*9f20*/  @!PT LDS RZ, [RZ] ;  /* 0x00000000fffff984 */ /* 0x000fe20000000800 */
[----:B------:R-:W-:Y:S01]  /*9f30*/  @!PT LDS RZ, [RZ] ;  /* 0x00000000fffff984 */ /* 0x000fe20000000800 */
[----:B------:R-:W-:Y:S01]  /*9f40*/  @!PT LDS RZ, [RZ] ;  /* 0x00000000fffff984 */ /* 0x000fe20000000800 */
[----:B------:R-:W-:Y:S01]  /*9f50*/  @!PT LDS RZ, [RZ] ;  /* 0x00000000fffff984 */ /* 0x000fe20000000800 */
[----:B------:R3:W-:Y:S06]  /*9f60*/  MEMBAR.ALL.CTA ;  /* 0x0000000000007992 */ /* 0x0007ec0000008000 */
[----:B---3--:R-:W3:Y:S02]  /*9f70*/  FENCE.VIEW.ASYNC.S ;  /* 0x00000000000073c6 */ /* 0x008ee40000000000 */
[----:B---3--:R3:W-:Y:S01]  /*9f80*/  BAR.SYNC.DEFER_BLOCKING R155, 0x80 ;  /* 0x0002009b0000751d */ /* 0x0087e20000010000 */
[----:B------:R-:W-:Y:S01]  /*9f90*/  ISETP.NE.AND P4, PT, R118, RZ, PT ;  /* 0x000000ff7600720c */ /* 0x000fe20003f85270 */
[----:B------:R-:W-:Y:S01]  /*9fa0*/  @!P0 VIADD R3, R3, 0x348c0 ;  /* 0x000348c003038836 */ /* 0x000fe20000000000 */
[----:B------:R-:W-:-:S04]  /*9fb0*/  IADD3 R18, R18, 0x1, RZ ;  /* 0x0000000112127810 */ /* 0x000fc80007ffe0ff */
[----:B------:R-:W-:Y:S02]  /*9fc0*/  @!P0 PRMT R3, RZ, 0x654, R3 ;  /* 0x00000654ff038816 */ /* 0x000fe40000000003 */
[----:B------:R-:W-:-:S04]  /*9fd0*/  ISETP.NE.AND P1, PT, R18, 0x2, PT ;  /* 0x000000021200780c */ /* 0x000fc80003f25270 */
[----:B------:R-:W-:Y:S01]  /*9fe0*/  SEL R18, R18, RZ, P1 ;  /* 0x000000ff12127207 */ /* 0x000fe20000800000 */
[----:B------:R4:W-:Y:S01]  /*9ff0*/  @!P0 SYNCS.ARRIVE.TRANS64.RED.A1T0 RZ, [R3+URZ], RZ ;  /* 0x000000ff03ff89a7 */ /* 0x0009e2000810043f */
[----:B------:R-:W-:Y:S02]  /*a000*/  PLOP3.LUT P0, PT, PT, PT, PT, 0x8, 0x0 ;  /* 0x000000000000781c */ /* 0x000fe40003f0e170 */
[----:B----4-:R-:W-:-:S04]  /*a010*/  SEL R3, RZ, 0x1, P1 ;  /* 0x00000001ff037807 */ /* 0x010fc80000800000 */
[----:B------:R-:W-:Y:S01]  /*a020*/  LOP3.LUT R186, R186, R3, RZ, 0x3c, !PT ;  /* 0x00000003baba7212 */ /* 0x000fe200078e3cff */
[----:B---3--:R-:W-:Y:S06]  /*a030*/  @P4 BRA `(.L_x_556) ;  /* 0xffffff8400744947 */ /* 0x008fec000383ffff */
.L_x_452:
[----:B------:R-:W-:Y:S01]  /*a040*/  BSSY B0, `(.L_x_557) ;  /* 0x000002c000007945 */ /* 0x000fe20003800000 */
[----:B------:R-:W-:Y:S02]  /*a050*/  ISETP.GE.AND P2, PT, R152, 0x1, PT ;  /* 0x000000019800780c */ /* 0x000fe40003f46270 */
[----:B------:R-:W-:Y:S02]  /*a060*/  CS2R R20, SRZ ;  /* 0x0000000000147805 */ /* 0x000fe4000001ff00 */
[----:B------:R-:W-:Y:S02]  /*a070*/  PLOP3.LUT P1, PT, PT, PT, PT, 0x80, 0x0 ;  /* 0x000000000000781c */ /* 0x000fe40003f2f070 */
[----:B------:R-:W-:Y:S02]  /*a080*/  CS2R R86, SRZ ;  /* 0x0000000000567805 */ /* 0x000fe4000001ff00 */
[----:B------:R-:W-:Y:S02]  /*a090*/  CS2R R84, SRZ ;  /* 0x0000000000547805 */ /* 0x000fe4000001ff00 */
[----:B------:R-:W-:-:S02]  /*a0a0*/  CS2R R82, SRZ ;  /* 0x0000000000527805 */ /* 0x000fc4000001ff00 */
[----:B------:R-:W-:Y:S01]  /*a0b0*/  CS2R R80, SRZ ;  /* 0x0000000000507805 */ /* 0x000fe2000001ff00 */
[----:B------:R-:W-:Y:S01]  /*a0c0*/  IMAD.MOV.U32 R35, RZ, RZ, RZ ;  /* 0x000000ffff237224 */ /* 0x000fe200078e00ff */
[----:B------:R-:W-:Y:S01]  /*a0d0*/  CS2R R76, SRZ ;  /* 0x00000000004c7805 */ /* 0x000fe2000001ff00 */
[----:B------:R-:W-:Y:S01]  /*a0e0*/  IMAD.MOV.U32 R78, RZ, RZ, RZ ;  /* 0x000000ffff4e7224 */ /* 0x000fe200078e00ff */
[----:B------:R-:W-:Y:S02]  /*a0f0*/  CS2R R74, SRZ ;  /* 0x00000000004a7805 */ /* 0x000fe4000001ff00 */
[----:B------:R-:W-:Y:S02]  /*a100*/  MOV R73, RZ ;  /* 0x000000ff00497202 */ /* 0x000fe40000000f00 */
[----:B------:R-:W-:Y:S02]  /*a110*/  CS2R R32, SRZ ;  /* 0x0000000000207805 */ /* 0x000fe4000001ff00 */
[----:B------:R-:W-:Y:S01]  /*a120*/  CS2R R30, SRZ ;  /* 0x00000000001e7805 */ /* 0x000fe2000001ff00 */
[----:B------:R-:W-:Y:S01]  /*a130*/  IMAD.MOV.U32 R70, RZ, RZ, RZ ;  /* 0x000000ffff467224 */ /* 0x000fe200078e00ff */
[----:B------:R-:W-:-:S02]  /*a140*/  CS2R R68, SRZ ;  /* 0x0000000000447805 */ /* 0x000fc4000001ff00 */
[----:B------:R-:W-:Y:S02]  /*a150*/  CS2R R66, SRZ ;  /* 0x0000000000427805 */ /* 0x000fe4000001ff00 */
[----:B------:R-:W-:Y:S02]  /*a160*/  CS2R R64, SRZ ;  /* 0x0000000000407805 */ /* 0x000fe4000001ff00 */
[----:B------:R-:W-:Y:S02]  /*a170*/  CS2R R62, SRZ ;  /* 0x00000000003e7805 */ /* 0x000fe4000001ff00 */
[----:B------:R-:W-:Y:S02]  /*a180*/  CS2R R60, SRZ ;  /* 0x00000000003c7805 */ /* 0x000fe4000001ff00 */
[----:B------:R-:W-:Y:S02]  /*a190*/  CS2R R58, SRZ ;  /* 0x00000000003a7805 */ /* 0x000fe4000001ff00 */
[----:B------:R-:W-:-:S02]  /*a1a0*/  CS2R R56, SRZ ;  /* 0x0000000000387805 */ /* 0x000fc4000001ff00 */
[----:B0-----:R-:W-:Y:S02]  /*a1b0*/  CS2R R54, SRZ ;  /* 0x0000000000367805 */ /* 0x001fe4000001ff00 */
[----:B--2---:R-:W-:Y:S02]  /*a1c0*/  CS2R R52, SRZ ;  /* 0x0000000000347805 */ /* 0x004fe4000001ff00 */
[----:B------:R-:W-:Y:S02]  /*a1d0*/  CS2R R50, SRZ ;  /* 0x0000000000327805 */ /* 0x000fe4000001ff00 */
[----:B------:R-:W-:Y:S02]  /*a1e0*/  CS2R R48, SRZ ;  /* 0x0000000000307805 */ /* 0x000fe4000001ff00 */
[----:B------:R-:W-:Y:S02]  /*a1f0*/  CS2R R46, SRZ ;  /* 0x00000000002e7805 */ /* 0x000fe4000001ff00 */
[----:B-1----:R-:W-:-:S02]  /*a200*/  CS2R R44, SRZ ;  /* 0x00000000002c7805 */ /* 0x002fc4000001ff00 */
[----:B------:R-:W-:Y:S02]  /*a210*/  CS2R R42, SRZ ;  /* 0x00000000002a7805 */ /* 0x000fe4000001ff00 */
[----:B------:R-:W-:Y:S02]  /*a220*/  CS2R R40, SRZ ;  /* 0x0000000000287805 */ /* 0x000fe4000001ff00 */
[----:B------:R-:W-:Y:S01]  /*a230*/  CS2R R38, SRZ ;  /* 0x0000000000267805 */ /* 0x000fe2000001ff00 */
[----:B------:R-:W-:Y:S01]  /*a240*/  IMAD.MOV.U32 R0, RZ, RZ, RZ ;  /* 0x000000ffff007224 */ /* 0x000fe200078e00ff */
[----:B------:R-:W-:Y:S01]  /*a250*/  MOV R91, RZ ;  /* 0x000000ff005b7202 */ /* 0x000fe20000000f00 */
[----:B------:R-:W-:Y:S01]  /*a260*/  IMAD.MOV.U32 R88, RZ, RZ, RZ ;  /* 0x000000ffff587224 */ /* 0x000fe200078e00ff */
[----:B------:R-:W-:Y:S01]  /*a270*/  MOV R26, RZ ;  /* 0x000000ff001a7202 */ /* 0x000fe20000000f00 */
[----:B------:R-:W-:Y:S01]  /*a280*/  IMAD.MOV.U32 R3, RZ, RZ, RZ ;  /* 0x000000ffff037224 */ /* 0x000fe200078e00ff */
[----:B------:R-:W-:Y:S01]  /*a290*/  CS2R R10, SRZ ;  /* 0x00000000000a7805 */ /* 0x000fe2000001ff00 */
[----:B------:R-:W-:Y:S01]  /*a2a0*/  IMAD.MOV.U32 R93, RZ, RZ, RZ ;  /* 0x000000ffff5d7224 */ /* 0x000fe200078e00ff */
[----:B------:R-:W-:Y:S01]  /*a2b0*/  MOV R95, RZ ;  /* 0x000000ff005f7202 */ /* 0x000fe20000000f00 */
[----:B------:R-:W-:Y:S01]  /*a2c0*/  IMAD.MOV.U32 R28, RZ, RZ, RZ ;  /* 0x000000ffff1c7224 */ /* 0x000fe200078e00ff */
[----:B------:R-:W-:Y:S06]  /*a2d0*/  @P0 BRA `(.L_x_558) ;  /* 0x0000000000080947 */ /* 0x000fec0003800000 */
[----:B------:R-:W0:Y:S02]  /*a2e0*/  FENCE.VIEW.ASYNC.G ;  /* 0x00000000000073c6 */ /* 0x000e240000000100 */
[----:B0-----:R-:W-:Y:S06]  /*a2f0*/  BAR.ARV 0xc, 0x120 ;  /* 0x0304800000007b1d */ /* 0x001fec0000002000 */
.L_x_558:
[----:B------:R-:W-:Y:S05]  /*a300*/  BSYNC B0 ;  /* 0x0000000000007941 */ /* 0x000fea0003800000 */
.L_x_557:
[----:B------:R-:W-:Y:S02]  /*a310*/  IMAD.MOV.U32 R89, RZ, RZ, RZ ;  /* 0x000000ffff597224 */ /* 0x000fe400078e00ff */
[----:B------:R-:W-:Y:S01]  /*a320*/  IMAD.MOV.U32 R24, RZ, RZ, RZ ;  /* 0x000000ffff187224 */ /* 0x000fe200078e00ff */
[----:B------:R-:W-:Y:S06]  /*a330*/  @!P2 BRA `(.L_x_559) ;  /* 0x000000b80024a947 */ /* 0x000fec0003800000 */
[----:B------:R-:W0:Y:S01]  /*a340*/  SHFL.IDX PT, R0, R220, RZ, 0x1f ;  /* 0x00001fffdc007589 */ /* 0x000e2200000e0000 */
[----:B------:R-:W-:-:S04]  /*a350*/  LOP3.LUT P0, RZ, R209, 0x3ff, RZ, 0xc0, !PT ;  /* 0x000003ffd1ff7812 */ /* 0x000fc8000780c0ff */
[----:B------:R-:W-:Y:S02]  /*a360*/  P2R R24, PR, RZ, 0x1 ;  /* 0x00000001ff187803 */ /* 0x000fe40000000000 */
[----:B0-----:R-:W-:-:S04]  /*a370*/  LEA.HI R3, R0, R0, RZ, 0x1 ;  /* 0x0000000000037211 */ /* 0x001fc800078f08ff */
[----:B------:R-:W-:-:S04]  /*a380*/  LOP3.LUT R3, R3, 0x1e, RZ, 0xc0, !PT ;  /* 0x0000001e03037812 */ /* 0x000fc800078ec0ff */
[----:B------:R-:W-:-:S05]  /*a390*/  IADD3 R0, R0, -R3, RZ ;  /* 0x8000000300007210 */ /* 0x000fca0007ffe0ff */
[----:B------:R-:W-:-:S05]  /*a3a0*/  IMAD R0, R0, 0x2000, R209 ;  /* 0x0000200000007824 */ /* 0x000fca00078e02d1 */
[----:B------:R-:W-:-:S04]  /*a3b0*/  SHF.R.U32.HI R0, RZ, 0x4, R0 ;  /* 0x00000004ff007819 */ /* 0x000fc80000011600 */
[----:B------:R-:W-:Y:S01]  /*a3c0*/  LOP3.LUT R40, R0, 0x3fff, RZ, 0xc0, !PT ;  /* 0x00003fff00287812 */ /* 0x000fe200078ec0ff */
[----:B------:R-:W-:Y:S06]  /*a3d0*/  @!P0 BRA `(.L_x_560) ;  /* 0x0000000000408947 */ /* 0x000fec0003800000 */
[----:B------:R-:W-:Y:S01]  /*a3e0*/  MOV R0, 0x0 ;  /* 0x0000000000007802 */ /* 0x000fe20000000f00 */
[----:B------:R-:W-:Y:S01]  /*a3f0*/  ULDC.64 UR4, c[0x4][0x108] ;  /* 0x0100420000047ab9 */ /* 0x000fe20000000a00 */
[----:B------:R-:W-:Y:S01]  /*a400*/  ULDC.64 UR6, c[0x4][0x110] ;  /* 0x0100440000067ab9 */ /* 0x000fe20000000a00 */
[----:B------:R-:W-:Y:S01]  /*a410*/  IMAD.U32 R4, RZ, RZ, UR4 ;  /* 0x00000004ff047e24 */ /* 0x000fe2000f8e00ff */
[----:B------:R0:W1:Y:S01]  /*a420*/  LDC.64 R14, c[0x4][R0] ;  /* 0x01000000000e7b82 */ /* 0x0000620000000a00 */
[----:B------:R-:W-:Y:S01]  /*a430*/  MOV R5, UR5 ;  /* 0x0000000500057c02 */ /* 0x000fe20008000f00 */
        /* <DEDUP_REMOVED lines=10> */
.L_x_560:
[----:B------:R-:W-:Y:S02]  /*a4e0*/  ULDC UR4, c[0x0][0x3d4] ;  /* 0x0000f50000047ab9 */ /* 0x000fe40000000800 */
[----:B------:R-:W-:-:S13]  /*a4f0*/  ISETP.LT.AND P0, PT, RZ, UR4, PT ;  /* 0x00000004ff007c0c */ /* 0x000fda000bf01270 */
[----:B------:R-:W-:Y:S05]  /*a500*/  @P0 BRA `(.L_x_561) ;  /* 0x00000000003c0947 */ /* 0x000fea0003800000 */
[----:B------:R-:W-:-:S04]  /*a510*/  LEA.HI R0, R205, R205, RZ, 0x1 ;  /* 0x000000cdcd007211 */ /* 0x000fc800078f08ff */
[----:B------:R-:W-:-:S05]  /*a520*/  LOP3.LUT R0, R0, 0xfffffffe, RZ, 0xc0, !PT ;  /* 0xfffffffe00007812 */ /* 0x000fca00078ec0ff */
[----:B------:R-:W-:-:S05]  /*a530*/  IMAD.IADD R0, R205, 0x1, -R0 ;  /* 0x00000001cd007824 */ /* 0x000fca00078e0a00 */
[----:B------:R-:W-:-:S04]  /*a540*/  SHF.L.U32 R3, R0, 0x1f, RZ ;  /* 0x0000001f00037819 */ /* 0x000fc800000006ff */
[----:B------:R0:W1:Y:S03]  /*a550*/  SYNCS.PHASECHK.TRANS64.TRYWAIT P0, [R2+URZ+0x34800], R3 ;  /* 0x03480003020075a7 */ /* 0x000066000800017f */
[----:B-1----:R-:W-:Y:S05]  /*a560*/  @!P0 NANOSLEEP.SYNCS 0x989680 ;  /* 0x009896800000895d */ /* 0x002fea0003900000 */
[----:B------:R-:W1:Y:S01]  /*a570*/  @!P0 SYNCS.PHASECHK.TRANS64 P0, [R2+URZ+0x34800], R3 ;  /* 0x03480003020085a7 */ /* 0x000e62000800007f */
[----:B------:R-:W-:Y:S04]  /*a580*/  BSSY B0, `(.L_x_562) ;  /* 0x0000006000007945 */ /* 0x000fe80003800000 */
[----:B-1----:R-:W-:Y:S05]  /*a590*/  @P0 BRA `(.L_x_563) ;  /* 0x0000000000100947 */ /* 0x002fea0003800000 */
.L_x_564:
[----:B-1----:R1:W2:Y:S02]  /*a5a0*/  SYNCS.PHASECHK.TRANS64.TRYWAIT P0, [R2+URZ+0x34800], R3 ;  /* 0x03480003020075a7 */ /* 0x0022a4000800017f */
[----:B--2---:R-:W-:Y:S05]  /*a5b0*/  @!P0 NANOSLEEP.SYNCS 0x989680 ;  /* 0x009896800000895d */ /* 0x004fea0003900000 */
[----:B------:R-:W2:Y:S02]  /*a5c0*/  @!P0 SYNCS.PHASECHK.TRANS64 P0, [R2+URZ+0x34800], R3 ;  /* 0x03480003020085a7 */ /* 0x000ea4000800007f */
[----:B--2---:R-:W-:Y:S05]  /*a5d0*/  @!P0 BRA `(.L_x_564) ;  /* 0xfffffffc00f08947 */ /* 0x004fea000383ffff */
.L_x_563:
[----:B------:R-:W-:Y:S05]  /*a5e0*/  BSYNC B0 ;  /* 0x0000000000007941 */ /* 0x000fea0003800000 */
.L_x_562:
[----:B------:R-:W-:Y:S05]  /*a5f0*/  BRA `(.L_x_565) ;  /* 0x0000005800087947 */ /* 0x000fea0003800000 */
.L_x_561:
[----:B-----5:R-:W-:Y:S01]  /*a600*/  SHF.R.S32.HI R0, RZ, 0x1f, R147 ;  /* 0x0000001fff007819 */ /* 0x020fe20000011493 */
[----:B------:R-:W-:Y:S01]  /*a610*/  ULDC.64 UR4, c[0x0][0x3d8] ;  /* 0x0000f60000047ab9 */ /* 0x000fe20000000a00 */
[----:B------:R-:W-:Y:S01]  /*a620*/  ULDC.64 UR6, c[0x0][0x3e8] ;  /* 0x0000fa0000067ab9 */ /* 0x000fe20000000a00 */
[----:B------:R-:W-:Y:S01]  /*a630*/  IMAD.WIDE.U32 R38, R147, UR4, RZ ;  /* 0x0000000493267c25 */ /* 0x000fe2000f8e00ff */
[----:B------:R-:W-:Y:S02]  /*a640*/  SHF.R.S32.HI R8, RZ, 0x1f, R16 ;  /* 0x0000001fff087819 */ /* 0x000fe40000011410 */
[----:B------:R-:W-:Y:S01]  /*a650*/  ISETP.NE.AND P5, PT, R24, RZ, PT ;  /* 0x000000ff1800720c */ /* 0x000fe20003fa5270 */
[----:B------:R-:W-:Y:S01]  /*a660*/  IMAD R4, R0, UR4, RZ ;  /* 0x0000000400047c24 */ /* 0x000fe2000f8e02ff */
[----:B------:R-:W-:-:S03]  /*a670*/  SHF.R.S32.HI R10, RZ, 0x1f, R22 ;  /* 0x0000001fff0a7819 */ /* 0x000fc60000011416 */
[----:B------:R-:W-:Y:S01]  /*a680*/  IMAD R9, R147, UR5, R4 ;  /* 0x0000000593097c24 */ /* 0x000fe2000f8e0204 */
[----:B------:R-:W-:Y:S01]  /*a690*/  ULDC.64 UR4, c[0x0][0x3c8] ;  /* 0x0000f20000047ab9 */ /* 0x000fe20000000a00 */
[----:B------:R-:W-:Y:S01]  /*a6a0*/  IMAD R4, R0, UR6, RZ ;  /* 0x0000000600047c24 */ /* 0x000fe2000f8e02ff */
[----:B------:R-:W-:Y:S02]  /*a6b0*/  IADD3 R0, P0, R16, R38, RZ ;  /* 0x0000002610007210 */ /* 0x000fe40007f1e0ff */
[----:B------:R-:W-:Y:S01]  /*a6c0*/  IADD3 R9, R9, R39, RZ ;  /* 0x0000002709097210 */ /* 0x000fe20007ffe0ff */
[C---:B------:R-:W-:Y:S01]  /*a6d0*/  IMAD R39, R147.reuse, UR7, R4 ;  /* 0x0000000793277c24 */ /* 0x040fe2000f8e0204 */
[----:B------:R-:W-:Y:S01]  /*a6e0*/  LEA R34, P2, R0, UR4, 0x1 ;  /* 0x0000000400227c11 */ /* 0x000fe2000f8408ff */
[----:B------:R-:W-:Y:S01]  /*a6f0*/  IMAD.WIDE.U32 R4, R147, UR6, RZ ;  /* 0x0000000693047c25 */ /* 0x000fe2000f8e00ff */
[----:B------:R-:W-:Y:S01]  /*a700*/  LEA R36, P1, R38, UR4, 0x1 ;  /* 0x0000000426247c11 */ /* 0x000fe2000f8208ff */
[----:B------:R-:W-:-:S02]  /*a710*/  ULDC.64 UR6, c[0x0][0x3e0] ;  /* 0x0000f80000067ab9 */ /* 0x000fc40000000a00 */
[----:B------:R-:W-:Y:S01]  /*a720*/  IMAD.X R3, R8, 0x1, R9, P0 ;  /* 0x0000000108037824 */ /* 0x000fe200000e0609 */
[----:B------:R-:W-:Y:S01]  /*a730*/  IADD3 R6, P0, R22, R38, RZ ;  /* 0x0000002616067210 */ /* 0x000fe20007f1e0ff */
[----:B------:R-:W-:Y:S01]  /*a740*/  IMAD.IADD R39, R39, 0x1, R5 ;  /* 0x0000000127277824 */ /* 0x000fe200078e0205 */
[-C--:B------:R-:W-:Y:S02]  /*a750*/  IADD3 R7, P3, R16, R4.reuse, RZ ;  /* 0x0000000410077210 */ /* 0x080fe40007f7e0ff */
[----:B------:R-:W-:Y:S01]  /*a760*/  LEA.HI.X R35, R0, UR5, R3, 0x1, P2 ;  /* 0x0000000500237c11 */ /* 0x000fe200090f0c03 */
[--C-:B------:R-:W-:Y:S01]  /*a770*/  IMAD.X R5, R10, 0x1, R9.reuse, P0 ;  /* 0x000000010a057824 */ /* 0x100fe200000e0609 */
[----:B------:R-:W-:Y:S02]  /*a780*/  IADD3 R0, P4, R22, R4, RZ ;  /* 0x0000000416007210 */ /* 0x000fe40007f9e0ff */
[----:B------:R-:W-:Y:S02]  /*a790*/  LEA.HI.X R38, R38, UR5, R9, 0x1, P1 ;  /* 0x0000000526267c11 */ /* 0x000fe400088f0c09 */
[----:B------:R-:W-:Y:S01]  /*a7a0*/  IADD3.X R8, R8, R39, RZ, P3, !PT ;  /* 0x0000002708087210 */ /* 0x000fe20001ffe4ff */
[----:B------:R-:W-:Y:S01]  /*a7b0*/  IMAD.X R3, R10, 0x1, R39, P4 ;  /* 0x000000010a037824 */ /* 0x000fe200020e0627 */
[----:B------:R-:W-:-:S02]  /*a7c0*/  LEA R42, P1, R7, UR6, 0x1 ;  /* 0x00000006072a7c11 */ /* 0x000fc4000f8208ff */
[----:B------:R-:W-:Y:S02]  /*a7d0*/  LEA R44, P2, R6, UR4, 0x1 ;  /* 0x00000004062c7c11 */ /* 0x000fe4000f8408ff */
[----:B------:R-:W-:Y:S02]  /*a7e0*/  LEA R46, P3, R0, UR6, 0x1 ;  /* 0x00000006002e7c11 */ /* 0x000fe4000f8608ff */
[----:B------:R-:W-:Y:S02]  /*a7f0*/  LEA R37, P0, R4, UR6, 0x1 ;  /* 0x0000000604257c11 */ /* 0x000fe4000f8008ff */
[----:B------:R-:W-:Y:S02]  /*a800*/  LEA.HI.X R43, R7, UR7, R8, 0x1, P1 ;  /* 0x00000007072b7c11 */ /* 0x000fe400088f0c08 */
[----:B------:R-:W-:Y:S02]  /*a810*/  LEA.HI.X R45, R6, UR5, R5, 0x1, P2 ;  /* 0x00000005062d7c11 */ /* 0x000fe400090f0c05 */
[----:B------:R-:W-:-:S02]  /*a820*/  LEA.HI.X R47, R0, UR7, R3, 0x1, P3 ;  /* 0x00000007002f7c11 */ /* 0x000fc400098f0c03 */
[----:B------:R-:W-:Y:S01]  /*a830*/  LEA.HI.X R39, R4, UR7, R39, 0x1, P0 ;  /* 0x0000000704277c11 */ /* 0x000fe200080f0c27 */
[----:B------:R-:W-:Y:S06]  /*a840*/  @!P5 BRA `(.L_x_566) ;  /* 0x000000000040d947 */ /* 0x000fec0003800000 */
        /* <DEDUP_REMOVED lines=15> */
[----:B-1----:R-:W-:Y:S05]  /*a940*/  CALL.ABS.NOINC R14 ;  /* 0x000000000e007343 */ /* 0x002fea0003c00000 */
.L_x_566:
[----:B------:R-:W-:Y:S01]  /*a950*/  ULDC.U8 UR4, c[0x0][0x3f0] ;  /* 0x0000fc0000047ab9 */ /* 0x000fe20000000000 */
[----:B------:R-:W-:Y:S01]  /*a960*/  IMAD R0, R149, -0x80, R154 ;  /* 0xffffff8095007824 */ /* 0x000fe200078e029a */
[----:B------:R-:W-:Y:S01]  /*a970*/  ISETP.NE.AND P0, PT, RZ, UR4, PT ;  /* 0x00000004ff007c0c */ /* 0x000fe2000bf05270 */
[----:B------:R-:W-:Y:S03]  /*a980*/  BSSY B0, `(.L_x_567) ;  /* 0x0000541000007945 */ /* 0x000fe60003800000 */
[----:B------:R-:W-:-:S09]  /*a990*/  VIMNMX R0, R0, 0x80, PT ;  /* 0x0000008000007848 */ /* 0x000fd20003fe0100 */
[----:B------:R-:W-:Y:S05]  /*a9a0*/  @!P0 BRA `(.L_x_568) ;  /* 0x0000002800688947 */ /* 0x000fea0003800000 */
        /* <DEDUP_REMOVED lines=13> */
[----:B------:R-:W-:Y:S01]  /*aa80*/  CS2R R32, SRZ ;  /* 0x0000000000207805 */ /* 0x000fe2000001ff00 */
[----:B------:R-:W-:Y:S06]  /*aa90*/  @P0 BRA `(.L_x_570) ;  /* 0x0000000000900947 */ /* 0x000fec0003800000 */
[C---:B------:R-:W-:Y:S01]  /*aaa0*/  IADD3 R3, R16.reuse, 0x10, RZ ;  /* 0x0000001010037810 */ /* 0x040fe20007ffe0ff */
[----:B------:R-:W-:Y:S01]  /*aab0*/  ULDC UR4, c[0x0][0x3d4] ;  /* 0x0000f50000047ab9 */ /* 0x000fe20000000800 */
[C---:B------:R-:W-:Y:S01]  /*aac0*/  VIADD R4, R16.reuse, 0x20 ;  /* 0x0000002010047836 */ /* 0x040fe20000000000 */
[C---:B------:R-:W-:Y:S01]  /*aad0*/  ISETP.GE.AND P1, PT, R16.reuse, UR4, PT ;  /* 0x0000000410007c0c */ /* 0x040fe2000bf26270 */
[C---:B------:R-:W-:Y:S01]  /*aae0*/  VIADD R5, R16.reuse, 0x30 ;  /* 0x0000003010057836 */ /* 0x040fe20000000000 */
[----:B------:R-:W-:Y:S01]  /*aaf0*/  ISETP.GE.AND P2, PT, R3, UR4, PT ;  /* 0x0000000403007c0c */ /* 0x000fe2000bf46270 */
[C---:B------:R-:W-:Y:S01]  /*ab00*/  VIADD R6, R16.reuse, 0x50 ;  /* 0x0000005010067836 */ /* 0x040fe20000000000 */
[----:B------:R-:W-:Y:S02]  /*ab10*/  IADD3 R3, R16, 0x40, RZ ;  /* 0x0000004010037810 */ /* 0x000fe40007ffe0ff */
[----:B------:R-:W-:Y:S02]  /*ab20*/  CS2R R20, SRZ ;  /* 0x0000000000147805 */ /* 0x000fe4000001ff00 */
[----:B------:R-:W-:-:S02]  /*ab30*/  ISETP.GE.AND P3, PT, R4, UR4, PT ;  /* 0x0000000404007c0c */ /* 0x000fc4000bf66270 */
[----:B------:R-:W-:Y:S02]  /*ab40*/  CS2R R24, SRZ ;  /* 0x0000000000187805 */ /* 0x000fe4000001ff00 */
[----:B------:R-:W-:Y:S02]  /*ab50*/  ISETP.GE.AND P4, PT, R5, UR4, PT ;  /* 0x0000000405007c0c */ /* 0x000fe4000bf86270 */
[----:B------:R-:W-:Y:S02]  /*ab60*/  CS2R R26, SRZ ;  /* 0x00000000001a7805 */ /* 0x000fe4000001ff00 */
[----:B------:R-:W-:Y:S02]  /*ab70*/  ISETP.GE.AND P5, PT, R3, UR4, PT ;  /* 0x0000000403007c0c */ /* 0x000fe4000bfa6270 */
[----:B------:R-:W-:Y:S02]  /*ab80*/  CS2R R28, SRZ ;  /* 0x00000000001c7805 */ /* 0x000fe4000001ff00 */
[----:B------:R-:W-:-:S02]  /*ab90*/  ISETP.GE.AND P6, PT, R6, UR4, PT ;  /* 0x0000000406007c0c */ /* 0x000fc4000bfc6270 */
        /* <DEDUP_REMOVED lines=8> */
[----:B------:R0:W5:Y:S04]  /*ac20*/  @!P1 LDG.E.64 R20, desc[UR36][R34.64] ;  /* 0x0000002422149981 */ /* 0x000168000c1e1b00 */
        /* <DEDUP_REMOVED lines=10> */
[----:B------:R0:W5:Y:S02]  /*acd0*/  @!P6 LDG.E.64 R4, desc[UR36][R42.64+0xa0] ;  /* 0x0000a0242a04e981 */ /* 0x000164000c1e1b00 */
.L_x_570:
[----:B------:R-:W-:Y:S05]  /*ace0*/  BSYNC B1 ;  /* 0x0000000000017941 */ /* 0x000fea0003800000 */
.L_x_569:
[----:B0----5:R-:W-:Y:S01]  /*acf0*/  IMAD.MOV.U32 R34, RZ, RZ, R20 ;  /* 0x000000ffff227224 */ /* 0x021fe200078e0014 */
[----:B------:R-:W-:Y:S01]  /*ad00*/  SHF.R.U64 R52, R20, 0x10, R21 ;  /* 0x0000001014347819 */ /* 0x000fe20000001215 */
[----:B------:R-:W-:Y:S01]  /*ad10*/  IMAD.MOV.U32 R20, RZ, RZ, R8 ;  /* 0x000000ffff147224 */ /* 0x000fe200078e0008 */
[----:B------:R-:W-:Y:S01]  /*ad20*/  SHF.R.U64 R64, R8, 0x10, R9 ;  /* 0x0000001008407819 */ /* 0x000fe20000001209 */
[----:B------:R-:W-:Y:S01]  /*ad30*/  IMAD.MOV.U32 R46, RZ, RZ, R25 ;  /* 0x000000ffff2e7224 */ /* 0x000fe200078e0019 */
[----:B------:R-:W-:Y:S01]  /*ad40*/  LOP3.LUT R8, R189, 0x18, R22, 0xf8, !PT ;  /* 0x00000018bd087812 */ /* 0x000fe200078ef816 */
[----:B------:R-:W-:Y:S01]  /*ad50*/  UMOV UR4, 0xffffffff ;  /* 0xffffffff00047882 */ /* 0x000fe20000000000 */
[----:B------:R-:W-:Y:S01]  /*ad60*/  LOP3.LUT P1, RZ, R211, 0x4, RZ, 0xc0, !PT ;  /* 0x00000004d3ff7812 */ /* 0x000fe2000782c0ff */
[----:B------:R-:W-:Y:S01]  /*ad70*/  IMAD.MOV.U32 R51, RZ, RZ, R33 ;  /* 0x000000ffff337224 */ /* 0x000fe200078e0021 */
[----:B------:R-:W-:Y:S01]  /*ad80*/  LOP3.LUT R3, R8, R191, RZ, 0x3c, !PT ;  /* 0x000000bf08037212 */ /* 0x000fe200078e3cff */
[----:B------:R-:W-:Y:S01]  /*ad90*/  IMAD.MOV.U32 R48, RZ, RZ, R30 ;  /* 0x000000ffff307224 */ /* 0x000fe200078e001e */
[----:B------:R-:W-:Y:S01]  /*ada0*/  MOV R45, R21 ;  /* 0x00000015002d7202 */ /* 0x000fe20000000f00 */
[----:B------:R-:W-:Y:S01]  /*adb0*/  IMAD.MOV.U32 R49, RZ, RZ, R31 ;  /* 0x000000ffff317224 */ /* 0x000fe200078e001f */
[----:B------:R-:W-:Y:S01]  /*adc0*/  SHF.R.U32.HI R53, RZ, 0x10, R21 ;  /* 0x00000010ff357819 */ /* 0x000fe20000011615 */
[----:B------:R-:W-:Y:S01]  /*add0*/  IMAD R3, R190, 0x200, R3 ;  /* 0x00000200be037824 */ /* 0x000fe200078e0203 */
[--C-:B------:R-:W-:Y:S01]  /*ade0*/  SHF.R.U64 R54, R24, 0x10, R25.reuse ;  /* 0x0000001018367819 */ /* 0x100fe20000001219 */
[----:B------:R-:W-:Y:S01]  /*adf0*/  IMAD.MOV.U32 R21, RZ, RZ, R24 ;  /* 0x000000ffff157224 */ /* 0x000fe200078e0018 */
[----:B------:R-:W-:Y:S01]  /*ae00*/  SHF.R.U32.HI R55, RZ, 0x10, R25 ;  /* 0x00000010ff377819 */ /* 0x000fe20000011619 */
[----:B------:R-:W-:Y:S01]  /*ae10*/  IMAD R8, R3, 0x2, R2 ;  /* 0x0000000203087824 */ /* 0x000fe200078e0202 */
[--C-:B------:R-:W-:Y:S01]  /*ae20*/  SHF.R.U64 R56, R26, 0x10, R27.reuse ;  /* 0x000000101a387819 */ /* 0x100fe2000000121b */
[--C-:B------:R-:W-:Y:S01]  /*ae30*/  IMAD.MOV.U32 R25, RZ, RZ, R27.reuse ;  /* 0x000000ffff197224 */ /* 0x100fe200078e001b */
[----:B------:R-:W-:Y:S01]  /*ae40*/  SHF.R.U32.HI R57, RZ, 0x10, R27 ;  /* 0x00000010ff397819 */ /* 0x000fe2000001161b */
[----:B------:R-:W-:Y:S01]  /*ae50*/  IMAD.MOV.U32 R44, RZ, RZ, R7 ;  /* 0x000000ffff2c7224 */ /* 0x000fe200078e0007 */
[----:B------:R-:W-:Y:S01]  /*ae60*/  MOV R24, R26 ;  /* 0x0000001a00187202 */ /* 0x000fe20000000f00 */
[----:B------:R-:W-:Y:S01]  /*ae70*/  IMAD.MOV.U32 R26, RZ, RZ, R28 ;  /* 0x000000ffff1a7224 */ /* 0x000fe200078e001c */
[----:B------:R-:W-:Y:S01]  /*ae80*/  MOV R27, R9 ;  /* 0x00000009001b7202 */ /* 0x000fe20000000f00 */
[C---:B------:R-:W-:Y:S01]  /*ae90*/  VIADD R3, R8.reuse, 0x10440 ;  /* 0x0001044008037836 */ /* 0x040fe20000000000 */
[----:B------:R-:W-:Y:S01]  /*aea0*/  SHF.R.U32.HI R65, RZ, 0x10, R9 ;  /* 0x00000010ff417819 */ /* 0x000fe20000011609 */
[----:B------:R-:W-:Y:S01]  /*aeb0*/  IMAD.MOV.U32 R35, RZ, RZ, R10 ;  /* 0x000000ffff237224 */ /* 0x000fe200078e000a */
[----:B------:R-:W-:Y:S01]  /*aec0*/  IADD3 R9, R8, 0x10400, RZ ;  /* 0x0001040008097810 */ /* 0x000fe20007ffe0ff */
[----:B------:R-:W-:Y:S01]  /*aed0*/  IMAD.MOV.U32 R42, RZ, RZ, R15 ;  /* 0x000000ffff2a7224 */ /* 0x000fe200078e000f */
[----:B------:R-:W-:-:S02]  /*aee0*/  MOV R47, R29 ;  /* 0x0000001d002f7202 */ /* 0x000fc40000000f00 */
[----:B------:R-:W-:Y:S01]  /*aef0*/  SHF.R.U64 R58, R28, 0x10, R29 ;  /* 0x000000101c3a7819 */ /* 0x000fe2000000121d */
[----:B------:R-:W-:Y:S01]  /*af00*/  IMAD.MOV.U32 R28, RZ, RZ, R11 ;  /* 0x000000ffff1c7224 */ /* 0x000fe200078e000b */
[----:B------:R-:W-:Y:S02]  /*af10*/  SHF.R.U32.HI R59, RZ, 0x10, R29 ;  /* 0x00000010ff3b7819 */ /* 0x000fe4000001161d */
[--C-:B------:R-:W-:Y:S02]  /*af20*/  SHF.R.U64 R62, R32, 0x10, R33.reuse ;  /* 0x00000010203e7819 */ /* 0x100fe40000001221 */
[----:B------:R-:W-:Y:S02]  /*af30*/  SHF.R.U32.HI R63, RZ, 0x10, R33 ;  /* 0x00000010ff3f7819 */ /* 0x000fe40000011621 */
[----:B------:R-:W-:Y:S02]  /*af40*/  MOV R43, R6 ;  /* 0x00000006002b7202 */ /* 0x000fe40000000f00 */
[----:B------:R-:W-:Y:S01]  /*af50*/  SHF.R.U64 R72, R6, 0x10, R7 ;  /* 0x0000001006487819 */ /* 0x000fe20000001207 */
[----:B------:R-:W-:Y:S01]  /*af60*/  IMAD.MOV.U32 R6, RZ, RZ, R4 ;  /* 0x000000ffff067224 */ /* 0x000fe200078e0004 */
[----:B------:R-:W-:-:S02]  /*af70*/  PRMT R29, R21, 0x5410, R46 ;  /* 0x00005410151d7816 */ /* 0x000fc4000000002e */
[--C-:B------:R-:W-:Y:S02]  /*af80*/  SHF.R.U64 R60, R30, 0x10, R31.reuse ;  /* 0x000000101e3c7819 */ /* 0x100fe4000000121f */
[----:B------:R-:W-:Y:S02]  /*af90*/  SHF.R.U32.HI R61, RZ, 0x10, R31 ;  /* 0x00000010ff3d7819 */ /* 0x000fe4000001161f */
[----:B------:R-:W-:Y:S01]  /*afa0*/  MOV R50, R32 ;  /* 0x0000002000327202 */ /* 0x000fe20000000f00 */
[----:B------:R-:W-:Y:S01]  /*afb0*/  IMAD.MOV.U32 R32, RZ, RZ, R13 ;  /* 0x000000ffff207224 */ /* 0x000fe200078e000d */
[----:B------:R-:W-:Y:S01]  /*afc0*/  SHF.R.U32.HI R73, RZ, 0x10, R7 ;  /* 0x00000010ff497819 */ /* 0x000fe20000011607 */
[--C-:B------:R-:W-:Y:S01]  /*afd0*/  IMAD.MOV.U32 R7, RZ, RZ, R5.reuse ;  /* 0x000000ffff077224 */ /* 0x100fe200078e0005 */
[----:B------:R-:W-:Y:S02]  /*afe0*/  SHF.R.U64 R74, R4, 0x10, R5 ;  /* 0x00000010044a7819 */ /* 0x000fe40000001205 */
[----:B------:R-:W-:-:S02]  /*aff0*/  PRMT R33, R34, 0x5410, R45 ;  /* 0x0000541022217816 */ /* 0x000fc4000000002d */
[----:B------:R-:W-:Y:S02]  /*b000*/  PRMT R21, R24, 0x5410, R25 ;  /* 0x0000541018157816 */ /* 0x000fe40000000019 */
[--C-:B------:R-:W-:Y:S02]  /*b010*/  SHF.R.U64 R66, R10, 0x10, R11.reuse ;  /* 0x000000100a427819 */ /* 0x100fe4000000120b */
[----:B------:R-:W-:Y:S02]  /*b020*/  SHF.R.U32.HI R67, RZ, 0x10, R11 ;  /* 0x00000010ff437819 */ /* 0x000fe4000001160b */
[----:B------:R-:W-:Y:S02]  /*b030*/  MOV R31, R12 ;  /* 0x0000000c001f7202 */ /* 0x000fe40000000f00 */
[--C-:B------:R-:W-:Y:S02]  /*b040*/  SHF.R.U64 R68, R12, 0x10, R13.reuse ;  /* 0x000000100c447819 */ /* 0x100fe4000000120d */
[----:B------:R-:W-:-:S02]  /*b050*/  SHF.R.U32.HI R69, RZ, 0x10, R13 ;  /* 0x00000010ff457819 */ /* 0x000fc4000001160d */
[----:B------:R-:W-:Y:S02]  /*b060*/  MOV R41, R14 ;  /* 0x0000000e00297202 */ /* 0x000fe40000000f00 */
[--C-:B------:R-:W-:Y:S02]  /*b070*/  SHF.R.U64 R70, R14, 0x10, R15.reuse ;  /* 0x000000100e467819 */ /* 0x100fe4000000120f */
[----:B------:R-:W-:Y:S02]  /*b080*/  SHF.R.U32.HI R71, RZ, 0x10, R15 ;  /* 0x00000010ff477819 */ /* 0x000fe4000001160f */
[----:B------:R-:W-:Y:S02]  /*b090*/  SHF.R.U32.HI R75, RZ, 0x10, R5 ;  /* 0x00000010ff4b7819 */ /* 0x000fe40000011605 */
[----:B------:R-:W-:Y:S02]  /*b0a0*/  @P1 IADD3 R3, R9, -0x40, RZ ;  /* 0xffffffc009031810 */ /* 0x000fe40007ffe0ff */
[----:B------:R-:W-:-:S02]  /*b0b0*/  PRMT R34, R52, 0x5410, R53 ;  /* 0x0000541034227816 */ /* 0x000fc40000000035 */
[----:B------:R-:W-:Y:S02]  /*b0c0*/  PRMT R30, R54, 0x5410, R55 ;  /* 0x00005410361e7816 */ /* 0x000fe40000000037 */
[----:B------:R-:W-:Y:S02]  /*b0d0*/  PRMT R24, R56, 0x5410, R57 ;  /* 0x0000541038187816 */ /* 0x000fe40000000039 */
[----:B------:R-:W-:Y:S01]  /*b0e0*/  LEA.HI R4, R205, R205, RZ, 0x1 ;  /* 0x000000cdcd047211 */ /* 0x000fe200078f08ff */
[----:B------:R-:W-:Y:S06]  /*b0f0*/  BRA.DIV UR4, `(.L_x_571) ;  /* 0x0000012a04007947 */ /* 0x000fec000b800000 */
.L_x_772:
[----:B------:R-:W-:Y:S01]  /*b100*/  UMOV UR4, 0xffffffff ;  /* 0xffffffff00047882 */ /* 0x000fe20000000000 */
[----:B------:R-:W-:Y:S02]  /*b110*/  LOP3.LUT R4, R4, 0xfffffffe, RZ, 0xc0, !PT ;  /* 0xfffffffe04047812 */ /* 0x000fe400078ec0ff */
[----:B------:R-:W-:Y:S05]  /*b120*/  BRA.DIV UR4, `(.L_x_572) ;  /* 0x0000012a041c7947 */ /* 0x000fea000b800000 */
.L_x_775:
[----:B------:R-:W-:Y:S01]  /*b130*/  UMOV UR4, 0xffffffff ;  /* 0xffffffff00047882 */ /* 0x000fe20000000000 */
[----:B------:R-:W-:Y:S02]  /*b140*/  IMAD.IADD R4, R205, 0x1, -R4 ;  /* 0x00000001cd047824 */ /* 0x000fe400078e0a04 */
[----:B------:R-:W-:Y:S05]  /*b150*/  BRA.DIV UR4, `(.L_x_573) ;  /* 0x0000012a04387947 */ /* 0x000fea000b800000 */
.L_x_778:
[----:B------:R-:W-:Y:S01]  /*b160*/  UMOV UR4, 0xffffffff ;  /* 0xffffffff00047882 */ /* 0x000fe20000000000 */
[----:B------:R-:W-:Y:S02]  /*b170*/  SHF.L.U32 R5, R4, 0x1f, RZ ;  /* 0x0000001f04057819 */ /* 0x000fe400000006ff */
[----:B------:R-:W-:Y:S05]  /*b180*/  BRA.DIV UR4, `(.L_x_574) ;  /* 0x0000012a04547947 */ /* 0x000fea000b800000 */
.L_x_781:
[----:B------:R-:W0:Y:S01]  /*b190*/  SYNCS.PHASECHK.TRANS64.TRYWAIT P1, [R2+URZ+0x34800], R5 ;  /* 0x03480005020075a7 */ /* 0x000e22000802017f */
[----:B------:R-:W-:Y:S01]  /*b1a0*/  BSSY B1, `(.L_x_575) ;  /* 0x0000013000017945 */ /* 0x000fe20003800000 */
[----:B------:R-:W-:Y:S02]  /*b1b0*/  PRMT R25, R26, 0x5410, R47 ;  /* 0x000054101a197816 */ /* 0x000fe4000000002f */
[----:B------:R-:W-:Y:S02]  /*b1c0*/  PRMT R37, R20, 0x5410, R27 ;  /* 0x0000541014257816 */ /* 0x000fe4000000001b */
[----:B------:R-:W-:Y:S02]  /*b1d0*/  PRMT R35, R35, 0x5410, R28 ;  /* 0x0000541023237816 */ /* 0x000fe4000000001c */
[----:B------:R-:W-:Y:S02]  /*b1e0*/  PRMT R31, R31, 0x5410, R32 ;  /* 0x000054101f1f7816 */ /* 0x000fe40000000020 */
[----:B------:R-:W-:-:S02]  /*b1f0*/  PRMT R26, R58, 0x5410, R59 ;  /* 0x000054103a1a7816 */ /* 0x000fc4000000003b */
[----:B------:R-:W-:Y:S02]  /*b200*/  PRMT R13, R48, 0x5410, R49 ;  /* 0x00005410300d7816 */ /* 0x000fe40000000031 */
        /* <DEDUP_REMOVED lines=10> */
[----:B------:R-:W-:Y:S01]  /*b2b0*/  PRMT R11, R6, 0x5410, R7 ;  /* 0x00005410060b7816 */ /* 0x000fe20000000007 */
[----:B0-----:R-:W-:Y:S06]  /*b2c0*/  @!P1 BRA `(.L_x_576) ;  /* 0x00000128002c9947 */ /* 0x001fec0003800000 */
.L_x_782:
[----:B------:R-:W-:Y:S05]  /*b2d0*/  BSYNC B1 ;  /* 0x0000000000017941 */ /* 0x000fea0003800000 */
.L_x_575:
[----:B------:R-:W-:Y:S01]  /*b2e0*/  BSSY B1, `(.L_x_577) ;  /* 0x0000103000017945 */ /* 0x000fe20003800000 */
[----:B------:R-:W-:-:S03]  /*b2f0*/  PRMT R12, R74, 0x5410, R75 ;  /* 0x000054104a0c7816 */ /* 0x000fc6000000004b */
[----:B------:R-:W-:Y:S05]  /*b300*/  @P0 BRA `(.L_x_578) ;  /* 0x0000001000000947 */ /* 0x000fea0003800000 */
[----:B0-----:R-:W0:Y:S01]  /*b310*/  LDC R5, c[0x0][0x3d4] ;  /* 0x0000f500ff057b82 */ /* 0x001e220000000800 */
[C---:B------:R-:W-:Y:S01]  /*b320*/  VIADD R4, R16.reuse, 0x10 ;  /* 0x0000001010047836 */ /* 0x040fe20000000000 */
[C---:B------:R-:W-:Y:S01]  /*b330*/  IADD3 R6, R16.reuse, 0x20, RZ ;  /* 0x0000002010067810 */ /* 0x040fe20007ffe0ff */
[C---:B------:R-:W-:Y:S01]  /*b340*/  VIADD R42, R16.reuse, 0x30 ;  /* 0x00000030102a7836 */ /* 0x040fe20000000000 */
[----:B------:R-:W-:Y:S01]  /*b350*/  BSSY B2, `(.L_x_579) ;  /* 0x0000030000027945 */ /* 0x000fe20003800000 */
[-C--:B0-----:R-:W-:Y:S02]  /*b360*/  ISETP.GE.AND P0, PT, R16, R5.reuse, PT ;  /* 0x000000051000720c */ /* 0x081fe40003f06270 */
[-C--:B------:R-:W-:Y:S01]  /*b370*/  ISETP.GE.AND P1, PT, R4, R5.reuse, PT ;  /* 0x000000050400720c */ /* 0x080fe20003f26270 */
[----:B------:R-:W-:Y:S01]  /*b380*/  VIADD R4, R16, 0x40 ;  /* 0x0000004010047836 */ /* 0x000fe20000000000 */
[----:B------:R-:W-:Y:S02]  /*b390*/  ISETP.GE.AND P2, PT, R6, R5, PT ;  /* 0x000000050600720c */ /* 0x000fe40003f46270 */
[----:B------:R-:W-:-:S02]  /*b3a0*/  IADD3 R6, R16, 0x50, RZ ;  /* 0x0000005010067810 */ /* 0x000fc40007ffe0ff */
[-C--:B------:R-:W-:Y:S02]  /*b3b0*/  ISETP.GE.AND P3, PT, R42, R5.reuse, PT ;  /* 0x000000052a00720c */ /* 0x080fe40003f66270 */
[-C--:B------:R-:W-:Y:S02]  /*b3c0*/  ISETP.GE.AND P4, PT, R4, R5.reuse, PT ;  /* 0x000000050400720c */ /* 0x080fe40003f86270 */
[----:B------:R-:W-:Y:S01]  /*b3d0*/  ISETP.GE.AND P5, PT, R6, R5, PT ;  /* 0x000000050600720c */ /* 0x000fe20003fa6270 */
[----:B------:R-:W-:-:S12]  /*b3e0*/  @P0 BRA `(.L_x_580) ;  /* 0x0000000000980947 */ /* 0x000fd80003800000 */
[----:B------:R-:W0:Y:S01]  /*b3f0*/  LDS.128 R4, [R8+0x10400] ;  /* 0x0104000008047984 */ /* 0x000e220000000c00 */
[----:B------:R-:W-:Y:S02]  /*b400*/  HADD2.F32 R45, -RZ, R37.H0_H0 ;  /* 0x20000025ff2d7230 */ /* 0x000fe40000004100 */
[----:B------:R-:W-:Y:S02]  /*b410*/  HADD2.F32 R44, -RZ, R33.H0_H0 ;  /* 0x20000021ff2c7230 */ /* 0x000fe40000004100 */
[----:B------:R-:W-:Y:S02]  /*b420*/  HADD2.F32 R46, -RZ, R34.H0_H0 ;  /* 0x20000022ff2e7230 */ /* 0x000fe40000004100 */
[----:B------:R-:W-:Y:S02]  /*b430*/  HADD2.F32 R48, -RZ, R38.H0_H0 ;  /* 0x20000026ff307230 */ /* 0x000fe40000004100 */
[--C-:B0-----:R-:W-:Y:S02]  /*b440*/  HADD2.F32 R39, -RZ, R4.reuse.H0_H0 ;  /* 0x20000004ff277230 */ /* 0x101fe40000004100 */
[----:B------:R-:W-:-:S02]  /*b450*/  HADD2.F32 R4, -RZ, R4.H1_H1 ;  /* 0x30000004ff047230 */ /* 0x000fc40000004100 */
[--C-:B------:R-:W-:Y:S02]  /*b460*/  HADD2.F32 R41, -RZ, R5.reuse.H0_H0 ;  /* 0x20000005ff297230 */ /* 0x100fe40000004100 */
[----:B------:R-:W-:Y:S02]  /*b470*/  HADD2.F32 R5, -RZ, R5.H1_H1 ;  /* 0x30000005ff057230 */ /* 0x000fe40000004100 */
[CC--:B------:R-:W-:Y:S01]  /*b480*/  FMUL.FTZ R50, R4.reuse, R45.reuse ;  /* 0x0000002d04327220 */ /* 0x0c0fe20000410000 */
[----:B------:R-:W-:Y:S01]  /*b490*/  FMUL.FTZ R4, R4, R44 ;  /* 0x0000002c04047220 */ /* 0x000fe20000410000 */
[--C-:B------:R-:W-:Y:S02]  /*b4a0*/  HADD2.F32 R42, -RZ, R6.reuse.H0_H0 ;  /* 0x20000006ff2a7230 */ /* 0x100fe40000004100 */
[----:B------:R-:W-:Y:S02]  /*b4b0*/  HADD2.F32 R43, -RZ, R7.H0_H0 ;  /* 0x20000007ff2b7230 */ /* 0x000fe40000004100 */
[----:B------:R-:W-:Y:S01]  /*b4c0*/  FMUL.FTZ R52, R5, R48 ;  /* 0x0000003005347220 */ /* 0x000fe20000410000 */
[C---:B------:R-:W-:Y:S01]  /*b4d0*/  FFMA.FTZ R50, R39.reuse, R44, -R50 ;  /* 0x0000002c27327223 */ /* 0x040fe20000010832 */
[----:B------:R-:W-:Y:S01]  /*b4e0*/  FFMA.FTZ R45, R39, R45, R4 ;  /* 0x0000002d272d7223 */ /* 0x000fe20000010004 */
[----:B------:R-:W-:Y:S01]  /*b4f0*/  FMUL.FTZ R54, R5, R46 ;  /* 0x0000002e05367220 */ /* 0x000fe20000410000 */
[----:B------:R-:W-:-:S02]  /*b500*/  HADD2.F32 R6, -RZ, R6.H1_H1 ;  /* 0x30000006ff067230 */ /* 0x000fc40000004100 */
[C---:B------:R-:W-:Y:S01]  /*b510*/  FFMA.FTZ R52, R41.reuse, R46, -R52 ;  /* 0x0000002e29347223 */ /* 0x040fe20000010834 */
[----:B------:R-:W-:Y:S02]  /*b520*/  HADD2.F32 R7, -RZ, R7.H1_H1 ;  /* 0x30000007ff077230 */ /* 0x000fe40000004100 */
[----:B------:R-:W-:Y:S01]  /*b530*/  FFMA.FTZ R41, R41, R48, R54 ;  /* 0x0000003029297223 */ /* 0x000fe20000010036 */
[----:B------:R-:W-:Y:S02]  /*b540*/  HADD2.F32 R39, -RZ, R37.H1_H1 ;  /* 0x30000025ff277230 */ /* 0x000fe40000004100 */
[----:B------:R-:W-:Y:S02]  /*b550*/  HADD2.F32 R5, -RZ, R33.H1_H1 ;  /* 0x30000021ff057230 */ /* 0x000fe40000004100 */
[----:B------:R-:W-:Y:S02]  /*b560*/  HADD2.F32 R44, -RZ, R38.H1_H1 ;  /* 0x30000026ff2c7230 */ /* 0x000fe40000004100 */
[----:B------:R-:W-:Y:S01]  /*b570*/  FMUL.FTZ R47, R6, R39 ;  /* 0x00000027062f7220 */ /* 0x000fe20000410000 */
[----:B------:R-:W-:-:S02]  /*b580*/  HADD2.F32 R4, -RZ, R34.H1_H1 ;  /* 0x30000022ff047230 */ /* 0x000fc40000004100 */
[-C--:B------:R-:W-:Y:S01]  /*b590*/  FMUL.FTZ R46, R6, R5.reuse ;  /* 0x00000005062e7220 */ /* 0x080fe20000410000 */
[C---:B------:R-:W-:Y:S01]  /*b5a0*/  FMUL.FTZ R48, R7.reuse, R44 ;  /* 0x0000002c07307220 */ /* 0x040fe20000410000 */
[C---:B------:R-:W-:Y:S01]  /*b5b0*/  FFMA.FTZ R6, R42.reuse, R5, -R47 ;  /* 0x000000052a067223 */ /* 0x040fe2000001082f */
[-C--:B------:R-:W-:Y:S01]  /*b5c0*/  FMUL.FTZ R49, R7, R4.reuse ;  /* 0x0000000407317220 */ /* 0x080fe20000410000 */
[----:B------:R-:W-:Y:S01]  /*b5d0*/  FFMA.FTZ R39, R42, R39, R46 ;  /* 0x000000272a277223 */ /* 0x000fe2000001002e */
[----:B------:R-:W-:Y:S01]  /*b5e0*/  FFMA.FTZ R7, R43, R4, -R48 ;  /* 0x000000042b077223 */ /* 0x000fe20000010830 */
[----:B------:R-:W-:Y:S01]  /*b5f0*/  F2FP.F16.F32.PACK_AB R4, R45, R50 ;  /* 0x000000322d04723e */ /* 0x000fe200000000ff */
[----:B------:R-:W-:Y:S01]  /*b600*/  FFMA.FTZ R44, R43, R44, R49 ;  /* 0x0000002c2b2c7223 */ /* 0x000fe20000010031 */
[----:B------:R-:W-:Y:S02]  /*b610*/  F2FP.F16.F32.PACK_AB R5, R41, R52 ;  /* 0x000000342905723e */ /* 0x000fe400000000ff */
[----:B------:R-:W-:-:S02]  /*b620*/  F2FP.F16.F32.PACK_AB R6, R39, R6 ;  /* 0x000000062706723e */ /* 0x000fc400000000ff */
[----:B------:R-:W-:-:S05]  /*b630*/  F2FP.F16.F32.PACK_AB R7, R44, R7 ;  /* 0x000000072c07723e */ /* 0x000fca00000000ff */
[----:B------:R0:W-:Y:S02]  /*b640*/  STS.128 [R8+0x10400], R4 ;  /* 0x0104000408007388 */ /* 0x0001e40000000c00 */
.L_x_580:
[----:B------:R-:W-:Y:S05]  /*b650*/  BSYNC B2 ;  /* 0x0000000000027941 */ /* 0x000fea0003800000 */
.L_x_579:
[----:B------:R-:W-:Y:S04]  /*b660*/  BSSY B2, `(.L_x_581) ;  /* 0x0000028000027945 */ /* 0x000fe80003800000 */
[----:B------:R-:W-:Y:S05]  /*b670*/  @P1 BRA `(.L_x_582) ;  /* 0x0000000000981947 */ /* 0x000fea0003800000 */
[----:B0-----:R-:W0:Y:S01]  /*b680*/  LDS.128 R4, [R3] ;  /* 0x0000000003047984 */ /* 0x001e220000000c00 */
        /* <DEDUP_REMOVED lines=36> */
[----:B------:R1:W-:Y:S02]  /*b8d0*/  STS.128 [R3], R4 ;  /* 0x0000000403007388 */ /* 0x0003e40000000c00 */
.L_x_582:
[----:B------:R-:W-:Y:S05]  /*b8e0*/  BSYNC B2 ;  /* 0x0000000000027941 */ /* 0x000fea0003800000 */
.L_x_581:
[----:B------:R-:W-:Y:S04]  /*b8f0*/  BSSY B2, `(.L_x_583) ;  /* 0x0000028000027945 */ /* 0x000fe80003800000 */
[----:B------:R-:W-:Y:S05]  /*b900*/  @P2 BRA `(.L_x_584) ;  /* 0x0000000000982947 */ /* 0x000fea0003800000 */
[----:B01----:R-:W0:Y:S01]  /*b910*/  LDS.128 R4, [R8+0x14400] ;  /* 0x0144000008047984 */ /* 0x003e220000000c00 */
        /* <DEDUP_REMOVED lines=37> */
.L_x_584:
[----:B------:R-:W-:Y:S05]  /*bb70*/  BSYNC B2 ;  /* 0x0000000000027941 */ /* 0x000fea0003800000 */
.L_x_583:
[----:B------:R-:W-:Y:S04]  /*bb80*/  BSSY B2, `(.L_x_585) ;  /* 0x0000028000027945 */ /* 0x000fe80003800000 */
[----:B------:R-:W-:Y:S05]  /*bb90*/  @P3 BRA `(.L_x_586) ;  /* 0x0000000000983947 */ /* 0x000fea0003800000 */
[----:B012---:R-:W0:Y:S01]  /*bba0*/  LDS.128 R4, [R3+0x4000] ;  /* 0x0040000003047984 */ /* 0x007e220000000c00 */
        /* <DEDUP_REMOVED lines=37> */
.L_x_586:
[----:B------:R-:W-:Y:S05]  /*be00*/  BSYNC B2 ;  /* 0x0000000000027941 */ /* 0x000fea0003800000 */
.L_x_585:
[----:B------:R-:W-:Y:S04]  /*be10*/  BSSY B2, `(.L_x_587) ;  /* 0x0000028000027945 */ /* 0x000fe80003800000 */
[----:B------:R-:W-:Y:S05]  /*be20*/  @P4 BRA `(.L_x_588) ;  /* 0x0000000000984947 */ /* 0x000fea0003800000 */
[----:B0123--:R-:W0:Y:S01]  /*be30*/  LDS.128 R4, [R8+0x18400] ;  /* 0x0184000008047984 */ /* 0x00fe220000000c00 */
        /* <DEDUP_REMOVED lines=37> */
.L_x_588:
[----:B------:R-:W-:Y:S05]  /*c090*/  BSYNC B2 ;  /* 0x0000000000027941 */ /* 0x000fea0003800000 */
.L_x_587:
[----:B------:R-:W-:Y:S05]  /*c0a0*/  @P5 BRA `(.L_x_578) ;  /* 0x0000000000985947 */ /* 0x000fea0003800000 */
[----:B01234-:R-:W0:Y:S01]  /*c0b0*/  LDS.128 R4, [R3+0x8000] ;  /* 0x0080000003047984 */ /* 0x01fe220000000c00 */
        /* <DEDUP_REMOVED lines=37> */
.L_x_578:
[----:B------:R-:W-:Y:S05]  /*c310*/  BSYNC B1 ;  /* 0x0000000000017941 */ /* 0x000fea0003800000 */
.L_x_577:
[----:B------:R-:W-:-:S13]  /*c320*/  ISETP.GE.AND P0, PT, R204, R0, PT ;  /* 0x00000000cc00720c */ /* 0x000fda0003f06270 */
[----:B------:R-:W-:Y:S05]  /*c330*/  @P0 BRA `(.L_x_589) ;  /* 0x0000003800940947 */ /* 0x000fea0003800000 */
[----:B01234-:R-:W0:Y:S01]  /*c340*/  LDC R5, c[0x0][0x3d4] ;  /* 0x0000f500ff057b82 */ /* 0x01fe220000000800 */
[C---:B------:R-:W-:Y:S01]  /*c350*/  VIADD R0, R16.reuse, 0x10 ;  /* 0x0000001010007836 */ /* 0x040fe20000000000 */
[C---:B------:R-:W-:Y:S01]  /*c360*/  IADD3 R6, R16.reuse, 0x30, RZ ;  /* 0x0000003010067810 */ /* 0x040fe20007ffe0ff */
[C---:B------:R-:W-:Y:S01]  /*c370*/  VIADD R4, R16.reuse, 0x20 ;  /* 0x0000002010047836 */ /* 0x040fe20000000000 */
[----:B------:R-:W-:Y:S01]  /*c380*/  BSSY B1, `(.L_x_590) ;  /* 0x0000030000017945 */ /* 0x000fe20003800000 */
[-C--:B0-----:R-:W-:Y:S02]  /*c390*/  ISETP.GE.AND P0, PT, R16, R5.reuse, PT ;  /* 0x000000051000720c */ /* 0x081fe40003f06270 */
[-C--:B------:R-:W-:Y:S01]  /*c3a0*/  ISETP.GE.AND P1, PT, R0, R5.reuse, PT ;  /* 0x000000050000720c */ /* 0x080fe20003f26270 */
[----:B------:R-:W-:Y:S01]  /*c3b0*/  VIADD R0, R16, 0x40 ;  /* 0x0000004010007836 */ /* 0x000fe20000000000 */
[-C--:B------:R-:W-:Y:S01]  /*c3c0*/  ISETP.GE.AND P2, PT, R4, R5.reuse, PT ;  /* 0x000000050400720c */ /* 0x080fe20003f46270 */
[----:B------:R-:W-:Y:S01]  /*c3d0*/  VIADD R4, R16, 0x50 ;  /* 0x0000005010047836 */ /* 0x000fe20000000000 */
[----:B------:R-:W-:-:S02]  /*c3e0*/  ISETP.GE.AND P3, PT, R6, R5, PT ;  /* 0x000000050600720c */ /* 0x000fc40003f66270 */
[-C--:B------:R-:W-:Y:S02]  /*c3f0*/  ISETP.GE.AND P4, PT, R0, R5.reuse, PT ;  /* 0x000000050000720c */ /* 0x080fe40003f86270 */
[----:B------:R-:W-:-:S03]  /*c400*/  ISETP.GE.AND P5, PT, R4, R5, PT ;  /* 0x000000050400720c */ /* 0x000fc60003fa6270 */
[----:B------:R-:W-:Y:S10]  /*c410*/  @P0 BRA `(.L_x_591) ;  /* 0x0000000000980947 */ /* 0x000ff40003800000 */
        /* <DEDUP_REMOVED lines=9> */
[-C--:B------:R-:W-:Y:S01]  /*c4b0*/  FMUL.FTZ R43, R48, R4.reuse ;  /* 0x00000004302b7220 */ /* 0x080fe20000410000 */
[C---:B------:R-:W-:Y:S01]  /*c4c0*/  FMUL.FTZ R45, R46.reuse, R4 ;  /* 0x000000042e2d7220 */ /* 0x040fe20000410000 */
[----:B------:R-:W-:Y:S02]  /*c4d0*/  HADD2.F32 R41, -RZ, R6.H0_H0 ;  /* 0x20000006ff297230 */ /* 0x000fe40000004100 */
[-C--:B------:R-:W-:Y:S01]  /*c4e0*/  FMUL.FTZ R44, R49, R5.reuse ;  /* 0x00000005312c7220 */ /* 0x080fe20000410000 */
[-C--:B------:R-:W-:Y:S01]  /*c4f0*/  FFMA.FTZ R4, R46, R0.reuse, -R43 ;  /* 0x000000002e047223 */ /* 0x080fe2000001082b */
[----:B------:R-:W-:Y:S01]  /*c500*/  FFMA.FTZ R45, R48, R0, R45 ;  /* 0x00000000302d7223 */ /* 0x000fe2000001002d */
[----:B------:R-:W-:Y:S01]  /*c510*/  FMUL.FTZ R0, R47, R5 ;  /* 0x000000052f007220 */ /* 0x000fe20000410000 */
[----:B------:R-:W-:-:S02]  /*c520*/  HADD2.F32 R42, -RZ, R7.H0_H0 ;  /* 0x20000007ff2a7230 */ /* 0x000fc40000004100 */
[-C--:B------:R-:W-:Y:S01]  /*c530*/  FFMA.FTZ R5, R47, R39.reuse, -R44 ;  /* 0x000000272f057223 */ /* 0x080fe2000001082c */
[----:B------:R-:W-:Y:S02]  /*c540*/  HADD2.F32 R6, -RZ, R6.H1_H1 ;  /* 0x30000006ff067230 */ /* 0x000fe40000004100 */
[----:B------:R-:W-:Y:S01]  /*c550*/  FFMA.FTZ R0, R49, R39, R0 ;  /* 0x0000002731007223 */ /* 0x000fe20000010000 */
[----:B------:R-:W-:Y:S01]  /*c560*/  HADD2.F32 R7, -RZ, R7.H1_H1 ;  /* 0x30000007ff077230 */ /* 0x000fe20000004100 */
[----:B------:R-:W-:Y:S01]  /*c570*/  F2FP.F16.F32.PACK_AB R4, R45, R4 ;  /* 0x000000042d04723e */ /* 0x000fe200000000ff */
[----:B------:R-:W-:Y:S02]  /*c580*/  HADD2.F32 R47, -RZ, R37.H1_H1 ;  /* 0x30000025ff2f7230 */ /* 0x000fe40000004100 */
[----:B------:R-:W-:Y:S01]  /*c590*/  HADD2.F32 R46, -RZ, R38.H1_H1 ;  /* 0x30000026ff2e7230 */ /* 0x000fe20000004100 */
[----:B------:R-:W-:Y:S01]  /*c5a0*/  F2FP.F16.F32.PACK_AB R5, R0, R5 ;  /* 0x000000050005723e */ /* 0x000fe200000000ff */
[----:B------:R-:W-:-:S02]  /*c5b0*/  HADD2.F32 R43, -RZ, R33.H1_H1 ;  /* 0x30000021ff2b7230 */ /* 0x000fc40000004100 */
[----:B------:R-:W-:Y:S02]  /*c5c0*/  HADD2.F32 R44, -RZ, R34.H1_H1 ;  /* 0x30000022ff2c7230 */ /* 0x000fe40000004100 */
[-C--:B------:R-:W-:Y:S01]  /*c5d0*/  FMUL.FTZ R34, R47, R6.reuse ;  /* 0x000000062f227220 */ /* 0x080fe20000410000 */
[-C--:B------:R-:W-:Y:S01]  /*c5e0*/  FMUL.FTZ R33, R46, R7.reuse ;  /* 0x000000072e217220 */ /* 0x080fe20000410000 */
[C---:B------:R-:W-:Y:S01]  /*c5f0*/  FMUL.FTZ R38, R43.reuse, R6 ;  /* 0x000000062b267220 */ /* 0x040fe20000410000 */
[C---:B------:R-:W-:Y:S01]  /*c600*/  FMUL.FTZ R37, R44.reuse, R7 ;  /* 0x000000072c257220 */ /* 0x040fe20000410000 */
[-C--:B------:R-:W-:Y:S01]  /*c610*/  FFMA.FTZ R6, R43, R41.reuse, -R34 ;  /* 0x000000292b067223 */ /* 0x080fe20000010822 */
[-C--:B------:R-:W-:Y:S01]  /*c620*/  FFMA.FTZ R7, R44, R42.reuse, -R33 ;  /* 0x0000002a2c077223 */ /* 0x080fe20000010821 */
[----:B------:R-:W-:Y:S01]  /*c630*/  FFMA.FTZ R41, R47, R41, R38 ;  /* 0x000000292f297223 */ /* 0x000fe20000010026 */
[----:B------:R-:W-:-:S04]  /*c640*/  FFMA.FTZ R42, R46, R42, R37 ;  /* 0x0000002a2e2a7223 */ /* 0x000fc80000010025 */
[----:B------:R-:W-:Y:S02]  /*c650*/  F2FP.F16.F32.PACK_AB R6, R41, R6 ;  /* 0x000000062906723e */ /* 0x000fe400000000ff */
[----:B------:R-:W-:-:S05]  /*c660*/  F2FP.F16.F32.PACK_AB R7, R42, R7 ;  /* 0x000000072a07723e */ /* 0x000fca00000000ff */
[----:B------:R0:W-:Y:S02]  /*c670*/  STS.128 [R8+0x12400], R4 ;  /* 0x0124000408007388 */ /* 0x0001e40000000c00 */
.L_x_591:
[----:B------:R-:W-:Y:S05]  /*c680*/  BSYNC B1 ;  /* 0x0000000000017941 */ /* 0x000fea0003800000 */
.L_x_590:
[----:B------:R-:W-:Y:S04]  /*c690*/  BSSY B1, `(.L_x_592) ;  /* 0x0000028000017945 */ /* 0x000fe80003800000 */
[----:B------:R-:W-:Y:S05]  /*c6a0*/  @P1 BRA `(.L_x_593) ;  /* 0x0000000000981947 */ /* 0x000fea0003800000 */
[----:B0-----:R-:W0:Y:S01]  /*c6b0*/  LDS.128 R4, [R3+0x2000] ;  /* 0x0020000003047984 */ /* 0x001e220000000c00 */
        /* <DEDUP_REMOVED lines=22> */
[----:B------:R-:W-:Y:S02]  /*c820*/  HADD2.F32 R38, -RZ, R29.H1_H1 ;  /* 0x3000001dff267230 */ /* 0x000fe40000004100 */
[----:B------:R-:W-:Y:S01]  /*c830*/  FMUL.FTZ R29, R42, R6 ;  /* 0x000000062a1d7220 */ /* 0x000fe20000410000 */
[----:B------:R-:W-:Y:S01]  /*c840*/  HADD2.F32 R39, -RZ, R36.H1_H1 ;  /* 0x30000024ff277230 */ /* 0x000fe20000004100 */
[----:B------:R-:W-:Y:S01]  /*c850*/  F2FP.F16.F32.PACK_AB R5, R0, R5 ;  /* 0x000000050005723e */ /* 0x000fe200000000ff */
[----:B------:R-:W-:-:S02]  /*c860*/  HADD2.F32 R35, -RZ, R30.H1_H1 ;  /* 0x3000001eff237230 */ /* 0x000fc40000004100 */
[C---:B------:R-:W-:Y:S01]  /*c870*/  FMUL.FTZ R33, R38.reuse, R6 ;  /* 0x0000000626217220 */ /* 0x040fe20000410000 */
[-C--:B------:R-:W-:Y:S01]  /*c880*/  FFMA.FTZ R6, R38, R34.reuse, -R29 ;  /* 0x0000002226067223 */ /* 0x080fe2000001081d */
[-C--:B------:R-:W-:Y:S01]  /*c890*/  FMUL.FTZ R30, R39, R7.reuse ;  /* 0x00000007271e7220 */ /* 0x080fe20000410000 */
[C---:B------:R-:W-:Y:S01]  /*c8a0*/  FMUL.FTZ R36, R35.reuse, R7 ;  /* 0x0000000723247220 */ /* 0x040fe20000410000 */
[----:B------:R-:W-:Y:S02]  /*c8b0*/  FFMA.FTZ R33, R42, R34, R33 ;  /* 0x000000222a217223 */ /* 0x000fe40000010021 */
[-C--:B------:R-:W-:Y:S01]  /*c8c0*/  FFMA.FTZ R7, R35, R37.reuse, -R30 ;  /* 0x0000002523077223 */ /* 0x080fe2000001081e */
[----:B------:R-:W-:Y:S02]  /*c8d0*/  FFMA.FTZ R36, R39, R37, R36 ;  /* 0x0000002527247223 */ /* 0x000fe40000010024 */
[----:B------:R-:W-:-:S03]  /*c8e0*/  F2FP.F16.F32.PACK_AB R6, R33, R6 ;  /* 0x000000062106723e */ /* 0x000fc600000000ff */
[----:B------:R-:W-:-:S05]  /*c8f0*/  F2FP.F16.F32.PACK_AB R7, R36, R7 ;  /* 0x000000072407723e */ /* 0x000fca00000000ff */
[----:B------:R1:W-:Y:S02]  /*c900*/  STS.128 [R3+0x2000], R4 ;  /* 0x0020000403007388 */ /* 0x0003e40000000c00 */
.L_x_593:
[----:B------:R-:W-:Y:S05]  /*c910*/  BSYNC B1 ;  /* 0x0000000000017941 */ /* 0x000fea0003800000 */
.L_x_592:
        /* <DEDUP_REMOVED lines=40> */
.L_x_595:
[----:B------:R-:W-:Y:S05]  /*cba0*/  BSYNC B1 ;  /* 0x0000000000017941 */ /* 0x000fea0003800000 */
.L_x_594:
        /* <DEDUP_REMOVED lines=40> */
.L_x_597:
[----:B------:R-:W-:Y:S05]  /*ce30*/  BSYNC B1 ;  /* 0x0000000000017941 */ /* 0x000fea0003800000 */
.L_x_596:
        /* <DEDUP_REMOVED lines=28> */
[-C--:B------:R-:W-:Y:S01]  /*d000*/  FMUL.FTZ R13, R28, R6.reuse ;  /* 0x000000061c0d7220 */ /* 0x080fe20000410000 */
[----:B------:R-:W-:Y:S02]  /*d010*/  HADD2.F32 R27, -RZ, R14.H1_H1 ;  /* 0x3000000eff1b7230 */ /* 0x000fe40000004100 */
[C---:B------:R-:W-:Y:S01]  /*d020*/  FMUL.FTZ R15, R26.reuse, R6 ;  /* 0x000000061a0f7220 */ /* 0x040fe20000410000 */
[-C--:B------:R-:W-:Y:S01]  /*d030*/  FMUL.FTZ R14, R31, R7.reuse ;  /* 0x000000071f0e7220 */ /* 0x080fe20000410000 */
[-C--:B------:R-:W-:Y:S01]  /*d040*/  FFMA.FTZ R6, R26, R24.reuse, -R13 ;  /* 0x000000181a067223 */ /* 0x080fe2000001080d */
[C---:B------:R-:W-:Y:S01]  /*d050*/  FMUL.FTZ R20, R27.reuse, R7 ;  /* 0x000000071b147220 */ /* 0x040fe20000410000 */
[----:B------:R-:W-:Y:S01]  /*d060*/  FFMA.FTZ R15, R28, R24, R15 ;  /* 0x000000181c0f7223 */ /* 0x000fe2000001000f */
[-C--:B------:R-:W-:Y:S02]  /*d070*/  FFMA.FTZ R7, R27, R25.reuse, -R14 ;  /* 0x000000191b077223 */ /* 0x080fe4000001080e */
[----:B------:R-:W-:-:S02]  /*d080*/  FFMA.FTZ R20, R31, R25, R20 ;  /* 0x000000191f147223 */ /* 0x000fc40000010014 */
[----:B------:R-:W-:-:S03]  /*d090*/  F2FP.F16.F32.PACK_AB R6, R15, R6 ;  /* 0x000000060f06723e */ /* 0x000fc600000000ff */
[----:B------:R-:W-:-:S05]  /*d0a0*/  F2FP.F16.F32.PACK_AB R7, R20, R7 ;  /* 0x000000071407723e */ /* 0x000fca00000000ff */
[----:B------:R4:W-:Y:S02]  /*d0b0*/  STS.128 [R8+0x1a400], R4 ;  /* 0x01a4000408007388 */ /* 0x0009e40000000c00 */
.L_x_599:
[----:B------:R-:W-:Y:S05]  /*d0c0*/  BSYNC B1 ;  /* 0x0000000000017941 */ /* 0x000fea0003800000 */
.L_x_598:
[----:B------:R-:W-:Y:S05]  /*d0d0*/  @P5 BRA `(.L_x_589) ;  /* 0x0000002c002c5947 */ /* 0x000fea0003800000 */
[----:B01234-:R-:W0:Y:S01]  /*d0e0*/  LDS.128 R4, [R3+0xa000] ;  /* 0x00a0000003047984 */ /* 0x01fe220000000c00 */
[----:B------:R-:W-:Y:S02]  /*d0f0*/  HADD2.F32 R26, -RZ, R11.H0_H0 ;  /* 0x2000000bff1a7230 */ /* 0x000fe40000004100 */
[----:B------:R-:W-:Y:S02]  /*d100*/  HADD2.F32 R28, -RZ, R12.H0_H0 ;  /* 0x2000000cff1c7230 */ /* 0x000fe40000004100 */
[----:B------:R-:W-:Y:S02]  /*d110*/  HADD2.F32 R20, -RZ, R9.H0_H0 ;  /* 0x20000009ff147230 */ /* 0x000fe40000004100 */
[----:B------:R-:W-:Y:S02]  /*d120*/  HADD2.F32 R24, -RZ, R10.H0_H0 ;  /* 0x2000000aff187230 */ /* 0x000fe40000004100 */
[----:B------:R-:W-:Y:S02]  /*d130*/  HADD2.F32 R27, -RZ, R11.H1_H1 ;  /* 0x3000000bff1b7230 */ /* 0x000fe40000004100 */
[----:B------:R-:W-:-:S02]  /*d140*/  HADD2.F32 R12, -RZ, R12.H1_H1 ;  /* 0x3000000cff0c7230 */ /* 0x000fc40000004100 */
[----:B------:R-:W-:Y:S02]  /*d150*/  HADD2.F32 R10, -RZ, R10.H1_H1 ;  /* 0x3000000aff0a7230 */ /* 0x000fe40000004100 */
[--C-:B0-----:R-:W-:Y:S02]  /*d160*/  HADD2.F32 R0, -RZ, R4.reuse.H0_H0 ;  /* 0x20000004ff007230 */ /* 0x101fe40000004100 */
[----:B------:R-:W-:Y:S02]  /*d170*/  HADD2.F32 R4, -RZ, R4.H1_H1 ;  /* 0x30000004ff047230 */ /* 0x000fe40000004100 */
[--C-:B------:R-:W-:Y:S02]  /*d180*/  HADD2.F32 R8, -RZ, R5.reuse.H0_H0 ;  /* 0x20000005ff087230 */ /* 0x100fe40000004100 */
[----:B------:R-:W-:Y:S02]  /*d190*/  HADD2.F32 R5, -RZ, R5.H1_H1 ;  /* 0x30000005ff057230 */ /* 0x000fe40000004100 */
[-C--:B------:R-:W-:Y:S01]  /*d1a0*/  FMUL.FTZ R15, R26, R4.reuse ;  /* 0x000000041a0f7220 */ /* 0x080fe20000410000 */
[----:B------:R-:W-:Y:S01]  /*d1b0*/  FMUL.FTZ R21, R20, R4 ;  /* 0x0000000414157220 */ /* 0x000fe20000410000 */
[----:B------:R-:W-:-:S02]  /*d1c0*/  HADD2.F32 R13, -RZ, R6.H0_H0 ;  /* 0x20000006ff0d7230 */ /* 0x000fc40000004100 */
[-C--:B------:R-:W-:Y:S01]  /*d1d0*/  FMUL.FTZ R25, R28, R5.reuse ;  /* 0x000000051c197220 */ /* 0x080fe20000410000 */
[----:B------:R-:W-:Y:S01]  /*d1e0*/  FFMA.FTZ R4, R20, R0, -R15 ;  /* 0x0000000014047223 */ /* 0x000fe2000001080f */
[--C-:B------:R-:W-:Y:S02]  /*d1f0*/  HADD2.F32 R14, -RZ, R7.reuse.H0_H0 ;  /* 0x20000007ff0e7230 */ /* 0x100fe40000004100 */
[C---:B------:R-:W-:Y:S01]  /*d200*/  FMUL.FTZ R15, R24.reuse, R5 ;  /* 0x00000005180f7220 */ /* 0x040fe20000410000 */
[----:B------:R-:W-:Y:S02]  /*d210*/  HADD2.F32 R6, -RZ, R6.H1_H1 ;  /* 0x30000006ff067230 */ /* 0x000fe40000004100 */
[----:B------:R-:W-:Y:S01]  /*d220*/  FFMA.FTZ R5, R24, R8, -R25 ;  /* 0x0000000818057223 */ /* 0x000fe20000010819 */
[----:B------:R-:W-:Y:S02]  /*d230*/  HADD2.F32 R7, -RZ, R7.H1_H1 ;  /* 0x30000007ff077230 */ /* 0x000fe40000004100 */
[----:B------:R-:W-:Y:S01]  /*d240*/  FFMA.FTZ R21, R26, R0, R21 ;  /* 0x000000001a157223 */ /* 0x000fe20000010015 */
[----:B------:R-:W-:-:S02]  /*d250*/  HADD2.F32 R25, -RZ, R9.H1_H1 ;  /* 0x30000009ff197230 */ /* 0x000fc40000004100 */
[----:B------:R-:W-:Y:S01]  /*d260*/  FMUL.FTZ R0, R27, R6 ;  /* 0x000000061b007220 */ /* 0x000fe20000410000 */
[----:B------:R-:W-:Y:S01]  /*d270*/  FFMA.FTZ R8, R28, R8, R15 ;  /* 0x000000081c087223 */ /* 0x000fe2000001000f */
[-C--:B------:R-:W-:Y:S01]  /*d280*/  FMUL.FTZ R9, R12, R7.reuse ;  /* 0x000000070c097220 */ /* 0x080fe20000410000 */
[C---:B------:R-:W-:Y:S01]  /*d290*/  FMUL.FTZ R11, R10.reuse, R7 ;  /* 0x000000070a0b7220 */ /* 0x040fe20000410000 */
[C---:B------:R-:W-:Y:S01]  /*d2a0*/  FMUL.FTZ R6, R25.reuse, R6 ;  /* 0x0000000619067220 */ /* 0x040fe20000410000 */
[-C--:B------:R-:W-:Y:S01]  /*d2b0*/  FFMA.FTZ R0, R25, R13.reuse, -R0 ;  /* 0x0000000d19007223 */ /* 0x080fe20000010800 */
[-C--:B------:R-:W-:Y:S01]  /*d2c0*/  FFMA.FTZ R7, R10, R14.reuse, -R9 ;  /* 0x0000000e0a077223 */ /* 0x080fe20000010809 */
[----:B------:R-:W-:Y:S01]  /*d2d0*/  FFMA.FTZ R14, R12, R14, R11 ;  /* 0x0000000e0c0e7223 */ /* 0x000fe2000001000b */
[----:B------:R-:W-:Y:S01]  /*d2e0*/  FFMA.FTZ R13, R27, R13, R6 ;  /* 0x0000000d1b0d7223 */ /* 0x000fe20000010006 */
[----:B------:R-:W-:Y:S02]  /*d2f0*/  F2FP.F16.F32.PACK_AB R4, R21, R4 ;  /* 0x000000041504723e */ /* 0x000fe400000000ff */
[----:B------:R-:W-:-:S02]  /*d300*/  F2FP.F16.F32.PACK_AB R5, R8, R5 ;  /* 0x000000050805723e */ /* 0x000fc400000000ff */
[----:B------:R-:W-:Y:S02]  /*d310*/  F2FP.F16.F32.PACK_AB R6, R13, R0 ;  /* 0x000000000d06723e */ /* 0x000fe400000000ff */
[----:B------:R-:W-:-:S05]  /*d320*/  F2FP.F16.F32.PACK_AB R7, R14, R7 ;  /* 0x000000070e07723e */ /* 0x000fca00000000ff */
[----:B------:R0:W-:Y:S01]  /*d330*/  STS.128 [R3+0xa000], R4 ;  /* 0x00a0000403007388 */ /* 0x0001e20000000c00 */
[----:B------:R-:W-:Y:S05]  /*d340*/  BRA `(.L_x_589) ;  /* 0x0000002800907947 */ /* 0x000fea0003800000 */
.L_x_568:
        /* <DEDUP_REMOVED lines=15> */
[----:B------:R-:W-:Y:S01]  /*d440*/  ULDC UR4, c[0x0][0x3d4] ;  /* 0x0000f50000047ab9 */ /* 0x000fe20000000800 */
        /* <DEDUP_REMOVED lines=15> */
[----:B------:R0:W5:Y:S04]  /*d540*/  @!P0 LDG.E.128 R24, desc[UR36][R44.64] ;  /* 0x000000242c188981 */ /* 0x000168000c1e1d00 */
[----:B------:R0:W5:Y:S04]  /*d550*/  @!P2 LDG.E.128 R28, desc[UR36][R44.64+0x40] ;  /* 0x000040242c1ca981 */ /* 0x000168000c1e1d00 */
[----:B------:R0:W5:Y:S04]  /*d560*/  @!P3 LDG.E.128 R32, desc[UR36][R44.64+0x80] ;  /* 0x000080242c20b981 */ /* 0x000168000c1e1d00 */
[----:B------:R0:W5:Y:S04]  /*d570*/  @!P0 LDG.E.128 R4, desc[UR36][R46.64] ;  /* 0x000000242e048981 */ /* 0x000168000c1e1d00 */
[----:B------:R0:W5:Y:S04]  /*d580*/  @!P2 LDG.E.128 R8, desc[UR36][R46.64+0x40] ;  /* 0x000040242e08a981 */ /* 0x000168000c1e1d00 */
[----:B------:R0:W5:Y:S02]  /*d590*/  @!P3 LDG.E.128 R12, desc[UR36][R46.64+0x80] ;  /* 0x000080242e0cb981 */ /* 0x000164000c1e1d00 */
.L_x_601:
[----:B------:R-:W-:Y:S05]  /*d5a0*/  BSYNC B1 ;  /* 0x0000000000017941 */ /* 0x000fea0003800000 */
.L_x_600:
[--C-:B-----5:R-:W-:Y:S01]  /*d5b0*/  IMAD.MOV.U32 R41, RZ, RZ, R25.reuse ;  /* 0x000000ffff297224 */ /* 0x120fe200078e0019 */
[--C-:B------:R-:W-:Y:S01]  /*d5c0*/  SHF.R.U64 R48, R24, 0x10, R25.reuse ;  /* 0x0000001018307819 */ /* 0x100fe20000001219 */
[----:B------:R-:W-:Y:S01]  /*d5d0*/  UMOV UR4, 0xffffffff ;  /* 0xffffffff00047882 */ /* 0x000fe20000000000 */
[----:B------:R-:W-:Y:S01]  /*d5e0*/  SHF.R.U32.HI R49, RZ, 0x10, R25 ;  /* 0x00000010ff317819 */ /* 0x000fe20000011619 */
[----:B------:R-:W-:Y:S01]  /*d5f0*/  IMAD.MOV.U32 R25, RZ, RZ, R26 ;  /* 0x000000ffff197224 */ /* 0x000fe200078e001a */
[----:B0-----:R-:W-:Y:S01]  /*d600*/  MOV R44, R27 ;  /* 0x0000001b002c7202 */ /* 0x001fe20000000f00 */
[----:B------:R-:W-:Y:S01]  /*d610*/  IMAD.MOV.U32 R47, RZ, RZ, R35 ;  /* 0x000000ffff2f7224 */ /* 0x000fe200078e0023 */
[--C-:B------:R-:W-:Y:S01]  /*d620*/  SHF.R.U64 R50, R26, 0x10, R27.reuse ;  /* 0x000000101a327819 */ /* 0x100fe2000000121b */
[----:B------:R-:W-:Y:S01]  /*d630*/  IMAD.MOV.U32 R26, RZ, RZ, R28 ;  /* 0x000000ffff1a7224 */ /* 0x000fe200078e001c */
[----:B------:R-:W-:Y:S01]  /*d640*/  SHF.R.U32.HI R51, RZ, 0x10, R27 ;  /* 0x00000010ff337819 */ /* 0x000fe2000001161b */
[----:B------:R-:W-:Y:S01]  /*d650*/  IMAD.MOV.U32 R27, RZ, RZ, R29 ;  /* 0x000000ffff1b7224 */ /* 0x000fe200078e001d */
[----:B------:R-:W-:Y:S01]  /*d660*/  MOV R3, R24 ;  /* 0x0000001800037202 */ /* 0x000fe20000000f00 */
[----:B------:R-:W-:Y:S01]  /*d670*/  IMAD.MOV.U32 R45, RZ, RZ, R31 ;  /* 0x000000ffff2d7224 */ /* 0x000fe200078e001f */
[--C-:B------:R-:W-:Y:S01]  /*d680*/  SHF.R.U64 R52, R28, 0x10, R29.reuse ;  /* 0x000000101c347819 */ /* 0x100fe2000000121d */
[----:B------:R-:W-:Y:S01]  /*d690*/  IMAD.MOV.U32 R24, RZ, RZ, R6 ;  /* 0x000000ffff187224 */ /* 0x000fe200078e0006 */
[----:B------:R-:W-:Y:S01]  /*d6a0*/  SHF.R.U32.HI R53, RZ, 0x10, R29 ;  /* 0x00000010ff357819 */ /* 0x000fe2000001161d */
[----:B------:R-:W-:Y:S01]  /*d6b0*/  IMAD.MOV.U32 R21, RZ, RZ, R5 ;  /* 0x000000ffff157224 */ /* 0x000fe200078e0005 */
[----:B------:R-:W-:Y:S01]  /*d6c0*/  MOV R28, R30 ;  /* 0x0000001e001c7202 */ /* 0x000fe20000000f00 */
[----:B------:R-:W-:Y:S01]  /*d6d0*/  IMAD.MOV.U32 R42, RZ, RZ, R14 ;  /* 0x000000ffff2a7224 */ /* 0x000fe200078e000e */
[----:B------:R-:W-:Y:S01]  /*d6e0*/  SHF.R.U64 R54, R30, 0x10, R31 ;  /* 0x000000101e367819 */ /* 0x000fe2000000121f */
[----:B------:R-:W-:Y:S01]  /*d6f0*/  IMAD.MOV.U32 R30, RZ, RZ, R32 ;  /* 0x000000ffff1e7224 */ /* 0x000fe200078e0020 */
[----:B------:R-:W-:Y:S01]  /*d700*/  SHF.R.U64 R58, R34, 0x10, R35 ;  /* 0x00000010223a7819 */ /* 0x000fe20000001223 */
[----:B------:R-:W-:Y:S01]  /*d710*/  IMAD.MOV.U32 R43, RZ, RZ, R15 ;  /* 0x000000ffff2b7224 */ /* 0x000fe200078e000f */
[----:B------:R-:W-:-:S02]  /*d720*/  SHF.R.U32.HI R59, RZ, 0x10, R35 ;  /* 0x00000010ff3b7819 */ /* 0x000fc40000011623 */
[----:B------:R-:W-:Y:S02]  /*d730*/  SHF.R.U32.HI R55, RZ, 0x10, R31 ;  /* 0x00000010ff377819 */ /* 0x000fe4000001161f */
[----:B------:R-:W-:Y:S02]  /*d740*/  MOV R46, R33 ;  /* 0x00000021002e7202 */ /* 0x000fe40000000f00 */
[--C-:B------:R-:W-:Y:S01]  /*d750*/  SHF.R.U64 R56, R32, 0x10, R33.reuse ;  /* 0x0000001020387819 */ /* 0x100fe20000001221 */
[----:B------:R-:W-:Y:S01]  /*d760*/  IMAD.MOV.U32 R32, RZ, RZ, R34 ;  /* 0x000000ffff207224 */ /* 0x000fe200078e0022 */
[----:B------:R-:W-:Y:S02]  /*d770*/  SHF.R.U32.HI R57, RZ, 0x10, R33 ;  /* 0x00000010ff397819 */ /* 0x000fe40000011621 */
[----:B------:R-:W-:Y:S02]  /*d780*/  MOV R29, R7 ;  /* 0x00000007001d7202 */ /* 0x000fe40000000f00 */
[--C-:B------:R-:W-:Y:S01]  /*d790*/  SHF.R.U64 R62, R6, 0x10, R7.reuse ;  /* 0x00000010063e7819 */ /* 0x100fe20000001207 */
[----:B------:R-:W-:Y:S01]  /*d7a0*/  IMAD.MOV.U32 R6, RZ, RZ, R8 ;  /* 0x000000ffff067224 */ /* 0x000fe200078e0008 */
[----:B------:R-:W-:Y:S01]  /*d7b0*/  SHF.R.U32.HI R63, RZ, 0x10, R7 ;  /* 0x00000010ff3f7819 */ /* 0x000fe20000011607 */
[----:B------:R-:W-:Y:S01]  /*d7c0*/  IMAD.MOV.U32 R7, RZ, RZ, R9 ;  /* 0x000000ffff077224 */ /* 0x000fe200078e0009 */
[----:B------:R-:W-:-:S02]  /*d7d0*/  PRMT R35, R25, 0x5410, R44 ;  /* 0x0000541019237816 */ /* 0x000fc4000000002c */
[----:B------:R-:W-:Y:S01]  /*d7e0*/  SHF.R.U64 R64, R8, 0x10, R9 ;  /* 0x0000001008407819 */ /* 0x000fe20000001209 */
[----:B------:R-:W-:Y:S01]  /*d7f0*/  IMAD.MOV.U32 R8, RZ, RZ, R11 ;  /* 0x000000ffff087224 */ /* 0x000fe200078e000b */
[----:B------:R-:W-:Y:S01]  /*d800*/  SHF.R.U32.HI R65, RZ, 0x10, R9 ;  /* 0x00000010ff417819 */ /* 0x000fe20000011609 */
[----:B------:R-:W-:Y:S01]  /*d810*/  IMAD.MOV.U32 R9, RZ, RZ, R12 ;  /* 0x000000ffff097224 */ /* 0x000fe200078e000c */
[----:B------:R-:W-:Y:S02]  /*d820*/  MOV R31, R10 ;  /* 0x0000000a001f7202 */ /* 0x000fe40000000f00 */
[----:B------:R-:W-:Y:S02]  /*d830*/  SHF.R.U64 R66, R10, 0x10, R11 ;  /* 0x000000100a427819 */ /* 0x000fe4000000120b */
[----:B------:R-:W-:Y:S02]  /*d840*/  PRMT R33, R3, 0x5410, R41 ;  /* 0x0000541003217816 */ /* 0x000fe40000000029 */
[----:B------:R-:W-:-:S02]  /*d850*/  PRMT R25, R26, 0x5410, R27 ;  /* 0x000054101a197816 */ /* 0x000fc4000000001b */
[----:B------:R-:W-:Y:S02]  /*d860*/  MOV R20, R4 ;  /* 0x0000000400147202 */ /* 0x000fe40000000f00 */
[--C-:B------:R-:W-:Y:S02]  /*d870*/  SHF.R.U64 R60, R4, 0x10, R5.reuse ;  /* 0x00000010043c7819 */ /* 0x100fe40000001205 */
[----:B------:R-:W-:Y:S02]  /*d880*/  SHF.R.U32.HI R61, RZ, 0x10, R5 ;  /* 0x00000010ff3d7819 */ /* 0x000fe40000011605 */
[----:B------:R-:W-:Y:S02]  /*d890*/  SHF.R.U32.HI R67, RZ, 0x10, R11 ;  /* 0x00000010ff437819 */ /* 0x000fe4000001160b */
[----:B------:R-:W-:Y:S02]  /*d8a0*/  MOV R10, R13 ;  /* 0x0000000d000a7202 */ /* 0x000fe40000000f00 */
[----:B------:R-:W-:-:S02]  /*d8b0*/  SHF.R.U64 R68, R12, 0x10, R13 ;  /* 0x000000100c447819 */ /* 0x000fc4000000120d */
[----:B------:R-:W-:Y:S02]  /*d8c0*/  SHF.R.U32.HI R69, RZ, 0x10, R13 ;  /* 0x00000010ff457819 */ /* 0x000fe4000001160d */
[--C-:B------:R-:W-:Y:S02]  /*d8d0*/  SHF.R.U64 R70, R14, 0x10, R15.reuse ;  /* 0x000000100e467819 */ /* 0x100fe4000000120f */
[----:B------:R-:W-:Y:S02]  /*d8e0*/  SHF.R.U32.HI R71, RZ, 0x10, R15 ;  /* 0x00000010ff477819 */ /* 0x000fe4000001160f */
[----:B------:R-:W-:Y:S02]  /*d8f0*/  PRMT R34, R48, 0x5410, R49 ;  /* 0x0000541030227816 */ /* 0x000fe40000000031 */
[----:B------:R-:W-:Y:S02]  /*d900*/  PRMT R41, R50, 0x5410, R51 ;  /* 0x0000541032297816 */ /* 0x000fe40000000033 */
[----:B------:R-:W-:-:S02]  /*d910*/  PRMT R26, R52, 0x5410, R53 ;  /* 0x00005410341a7816 */ /* 0x000fc40000000035 */
[----:B------:R-:W-:Y:S01]  /*d920*/  LEA.HI R3, R205, R205, RZ, 0x1 ;  /* 0x000000cdcd037211 */ /* 0x000fe200078f08ff */
[----:B------:R-:W-:Y:S06]  /*d930*/  BRA.DIV UR4, `(.L_x_602) ;  /* 0x0000010204a47947 */ /* 0x000fec000b800000 */
.L_x_785:
[----:B------:R-:W-:Y:S01]  /*d940*/  UMOV UR4, 0xffffffff ;  /* 0xffffffff00047882 */ /* 0x000fe20000000000 */
[----:B------:R-:W-:Y:S02]  /*d950*/  LOP3.LUT R4, R3, 0xfffffffe, RZ, 0xc0, !PT ;  /* 0xfffffffe03047812 */ /* 0x000fe400078ec0ff */
[----:B------:R-:W-:Y:S05]  /*d960*/  BRA.DIV UR4, `(.L_x_603) ;  /* 0x0000010204c07947 */ /* 0x000fea000b800000 */
.L_x_788:
[----:B------:R-:W-:Y:S01]  /*d970*/  UMOV UR4, 0xffffffff ;  /* 0xffffffff00047882 */ /* 0x000fe20000000000 */
[----:B------:R-:W-:Y:S02]  /*d980*/  IADD3 R4, R205, -R4, RZ ;  /* 0x80000004cd047210 */ /* 0x000fe40007ffe0ff */
[----:B------:R-:W-:Y:S05]  /*d990*/  BRA.DIV UR4, `(.L_x_604) ;  /* 0x0000010204dc7947 */ /* 0x000fea000b800000 */
.L_x_791:
[----:B------:R-:W-:Y:S01]  /*d9a0*/  UMOV UR4, 0xffffffff ;  /* 0xffffffff00047882 */ /* 0x000fe20000000000 */
[----:B------:R-:W-:Y:S02]  /*d9b0*/  SHF.L.U32 R5, R4, 0x1f, RZ ;  /* 0x0000001f04057819 */ /* 0x000fe400000006ff */
[----:B------:R-:W-:Y:S05]  /*d9c0*/  BRA.DIV UR4, `(.L_x_605) ;  /* 0x0000010204f87947 */ /* 0x000fea000b800000 */
.L_x_794:
        /* <DEDUP_REMOVED lines=20> */
.L_x_795:
[----:B------:R-:W-:Y:S05]  /*db10*/  BSYNC B1 ;  /* 0x0000000000017941 */ /* 0x000fea0003800000 */
.L_x_606:
[----:B------:R-:W-:Y:S01]  /*db20*/  BSSY B1, `(.L_x_608) ;  /* 0x0000117000017945 */ /* 0x000fe20003800000 */
[----:B------:R-:W-:-:S03]  /*db30*/  PRMT R24, R70, 0x5410, R71 ;  /* 0x0000541046187816 */ /* 0x000fc60000000047 */
[----:B------:R-:W-:Y:S05]  /*db40*/  @P1 BRA `(.L_x_609) ;  /* 0x0000001000501947 */ /* 0x000fea0003800000 */
[----:B------:R-:W1:Y:S01]  /*db50*/  LDC R43, c[0x0][0x3d4] ;  /* 0x0000f500ff2b7b82 */ /* 0x000e620000000800 */
[----:B------:R-:W-:Y:S01]  /*db60*/  BSSY B2, `(.L_x_610) ;  /* 0x0000060000027945 */ /* 0x000fe20003800000 */
[-C--:B-1----:R-:W-:Y:S02]  /*db70*/  ISETP.GE.AND P0, PT, R22, R43.reuse, PT ;  /* 0x0000002b1600720c */ /* 0x082fe40003f06270 */
[-C--:B------:R-:W-:Y:S02]  /*db80*/  ISETP.GE.AND P1, PT, R184, R43.reuse, PT ;  /* 0x0000002bb800720c */ /* 0x080fe40003f26270 */
[----:B------:R-:W-:-:S09]  /*db90*/  ISETP.GE.AND P2, PT, R185, R43, PT ;  /* 0x0000002bb900720c */ /* 0x000fd20003f46270 */
[----:B------:R-:W-:Y:S05]  /*dba0*/  @P0 BRA `(.L_x_611) ;  /* 0x00000004006c0947 */ /* 0x000fea0003800000 */
[----:B------:R-:W-:Y:S01]  /*dbb0*/  LEA.HI R6, R43, R208, RZ, 0x1d ;  /* 0x000000d02b067211 */ /* 0x000fe200078fe8ff */
[----:B------:R-:W-:Y:S01]  /*dbc0*/  HADD2.F32 R52, -RZ, R36.H0_H0 ;  /* 0x20000024ff347230 */ /* 0x000fe20000004100 */
[----:B------:R-:W-:Y:S01]  /*dbd0*/  LOP3.LUT R4, R189, 0x38, R22, 0xf8, !PT ;  /* 0x00000038bd047812 */ /* 0x000fe200078ef816 */
[----:B------:R-:W-:Y:S01]  /*dbe0*/  HADD2.F32 R51, -RZ, R33.H0_H0 ;  /* 0x20000021ff337230 */ /* 0x000fe20000004100 */
[----:B0-----:R-:W-:Y:S01]  /*dbf0*/  SHF.R.S32.HI R5, RZ, 0x1f, R6 ;  /* 0x0000001fff057819 */ /* 0x001fe20000011406 */
[----:B------:R-:W-:-:S03]  /*dc00*/  HADD2.F32 R53, -RZ, R37.H0_H0 ;  /* 0x20000025ff357230 */ /* 0x000fc60000004100 */
[----:B------:R-:W-:Y:S01]  /*dc10*/  LEA.HI R7, R5, R6, RZ, 0x3 ;  /* 0x0000000605077211 */ /* 0x000fe200078f18ff */
[----:B------:R-:W-:Y:S01]  /*dc20*/  IMAD.SHL.U32 R6, R6, 0x8, RZ ;  /* 0x0000000806067824 */ /* 0x000fe200078e00ff */
[----:B------:R-:W-:-:S03]  /*dc30*/  LOP3.LUT R5, R4, R191, RZ, 0x3c, !PT ;  /* 0x000000bf04057212 */ /* 0x000fc600078e3cff */
[----:B------:R-:W-:Y:S01]  /*dc40*/  IMAD.SHL.U32 R7, R7, 0x400, RZ ;  /* 0x0000040007077824 */ /* 0x000fe200078e00ff */
[----:B------:R-:W-:Y:S02]  /*dc50*/  LOP3.LUT R6, R189, 0x38, R6, 0xf8, !PT ;  /* 0x00000038bd067812 */ /* 0x000fe400078ef806 */
[----:B------:R-:W-:Y:S02]  /*dc60*/  LEA R5, R190, R5, 0x9 ;  /* 0x00000005be057211 */ /* 0x000fe400078e48ff */
[----:B------:R-:W-:Y:S02]  /*dc70*/  LOP3.LUT R7, R7, 0x7fffe000, RZ, 0xc0, !PT ;  /* 0x7fffe00007077812 */ /* 0x000fe400078ec0ff */
[----:B------:R-:W-:Y:S01]  /*dc80*/  LOP3.LUT R9, R6, R191, RZ, 0x3c, !PT ;  /* 0x000000bf06097212 */ /* 0x000fe200078e3cff */
[----:B------:R-:W-:Y:S02]  /*dc90*/  IMAD R58, R5, 0x2, R2 ;  /* 0x00000002053a7824 */ /* 0x000fe400078e0202 */
[----:B------:R-:W-:-:S03]  /*dca0*/  IMAD R8, R190, 0x200, R7 ;  /* 0x00000200be087824 */ /* 0x000fc600078e0207 */
[----:B------:R-:W0:Y:S02]  /*dcb0*/  LDS.128 R4, [R58+0x10400] ;  /* 0x010400003a047984 */ /* 0x000e240000000c00 */
[----:B------:R-:W-:-:S05]  /*dcc0*/  IADD3 R9, R8, R9, RZ ;  /* 0x0000000908097210 */ /* 0x000fca0007ffe0ff */
[----:B------:R-:W-:-:S05]  /*dcd0*/  IMAD R60, R9, 0x2, R2 ;  /* 0x00000002093c7824 */ /* 0x000fca00078e0202 */
[----:B------:R-:W1:Y:S01]  /*dce0*/  LDS.128 R8, [R60+0x10400] ;  /* 0x010400003c087984 */ /* 0x000e620000000c00 */
[--C-:B0-----:R-:W-:Y:S02]  /*dcf0*/  HADD2.F32 R42, -RZ, R4.reuse.H0_H0 ;  /* 0x20000004ff2a7230 */ /* 0x101fe40000004100 */
[----:B------:R-:W-:Y:S02]  /*dd00*/  HADD2.F32 R4, -RZ, R4.H1_H1 ;  /* 0x30000004ff047230 */ /* 0x000fe40000004100 */
[--C-:B------:R-:W-:Y:S02]  /*dd10*/  HADD2.F32 R44, -RZ, R5.reuse.H0_H0 ;  /* 0x20000005ff2c7230 */ /* 0x100fe40000004100 */
[----:B------:R-:W-:Y:S02]  /*dd20*/  HADD2.F32 R5, -RZ, R5.H1_H1 ;  /* 0x30000005ff057230 */ /* 0x000fe40000004100 */
[--C-:B------:R-:W-:Y:S02]  /*dd30*/  HADD2.F32 R45, -RZ, R6.reuse.H0_H0 ;  /* 0x20000006ff2d7230 */ /* 0x100fe40000004100 */
[----:B------:R-:W-:-:S02]  /*dd40*/  HADD2.F32 R6, -RZ, R6.H1_H1 ;  /* 0x30000006ff067230 */ /* 0x000fc40000004100 */
[--C-:B-1----:R-:W-:Y:S02]  /*dd50*/  HADD2.F32 R47, -RZ, R8.reuse.H0_H0 ;  /* 0x20000008ff2f7230 */ /* 0x102fe40000004100 */
[----:B------:R-:W-:Y:S02]  /*dd60*/  HADD2.F32 R8, -RZ, R8.H1_H1 ;  /* 0x30000008ff087230 */ /* 0x000fe40000004100 */
[----:B------:R-:W-:Y:S02]  /*dd70*/  HADD2.F32 R48, -RZ, R9.H0_H0 ;  /* 0x20000009ff307230 */ /* 0x000fe40000004100 */
[C---:B------:R-:W-:Y:S01]  /*dd80*/  FMUL.FTZ R55, R47.reuse, R52 ;  /* 0x000000342f377220 */ /* 0x040fe20000410000 */
[----:B------:R-:W-:Y:S01]  /*dd90*/  FMUL.FTZ R57, R47, R51 ;  /* 0x000000332f397220 */ /* 0x000fe20000410000 */
[----:B------:R-:W-:Y:S02]  /*dda0*/  HADD2.F32 R47, -RZ, R34.H0_H0 ;  /* 0x20000022ff2f7230 */ /* 0x000fe40000004100 */
[----:B------:R-:W-:Y:S01]  /*ddb0*/  FMUL.FTZ R59, R8, R53 ;  /* 0x00000035083b7220 */ /* 0x000fe20000410000 */
[----:B------:R-:W-:Y:S01]  /*ddc0*/  FFMA.FTZ R54, R42, R51, -R55 ;  /* 0x000000332a367223 */ /* 0x000fe20000010837 */
[----:B------:R-:W-:-:S02]  /*ddd0*/  HADD2.F32 R55, -RZ, R36.H1_H1 ;  /* 0x30000024ff377230 */ /* 0x000fc40000004100 */
[----:B------:R-:W-:Y:S01]  /*dde0*/  FFMA.FTZ R57, R42, R52, R57 ;  /* 0x000000342a397223 */ /* 0x000fe20000010039 */
[----:B------:R-:W-:Y:S02]  /*ddf0*/  HADD2.F32 R51, -RZ, R33.H1_H1 ;  /* 0x30000021ff337230 */ /* 0x000fe40000004100 */
[-C--:B------:R-:W-:Y:S01]  /*de00*/  FMUL.FTZ R61, R8, R47.reuse ;  /* 0x0000002f083d7220 */ /* 0x080fe20000410000 */
[----:B------:R-:W-:Y:S01]  /*de10*/  FFMA.FTZ R59, R4, R47, -R59 ;  /* 0x0000002f043b7223 */ /* 0x000fe2000001083b */
[----:B------:R-:W-:Y:S02]  /*de20*/  HADD2.F32 R9, -RZ, R9.H1_H1 ;  /* 0x30000009ff097230 */ /* 0x000fe40000004100 */
[C---:B------:R-:W-:Y:S01]  /*de30*/  FMUL.FTZ R47, R48.reuse, R55 ;  /* 0x00000037302f7220 */ /* 0x040fe20000410000 */
[----:B------:R-:W-:Y:S02]  /*de40*/  HADD2.F32 R42, -RZ, R37.H1_H1 ;  /* 0x30000025ff2a7230 */ /* 0x000fe40000004100 */
[----:B------:R-:W-:Y:S01]  /*de50*/  FMUL.FTZ R8, R48, R51 ;  /* 0x0000003330087220 */ /* 0x000fe20000410000 */
[----:B------:R-:W-:Y:S01]  /*de60*/  FFMA.FTZ R48, R4, R53, R61 ;  /* 0x0000003504307223 */ /* 0x000fe2000001003d */
[----:B------:R-:W-:-:S02]  /*de70*/  HADD2.F32 R4, -RZ, R34.H1_H1 ;  /* 0x30000022ff047230 */ /* 0x000fc40000004100 */
[C---:B------:R-:W-:Y:S01]  /*de80*/  FFMA.FTZ R51, R44.reuse, R51, -R47 ;  /* 0x000000332c337223 */ /* 0x040fe2000001082f */
[----:B------:R-:W-:Y:S01]  /*de90*/  FFMA.FTZ R55, R44, R55, R8 ;  /* 0x000000372c377223 */ /* 0x000fe20000010008 */
[----:B------:R-:W-:Y:S02]  /*dea0*/  HADD2.F32 R49, -RZ, R10.H0_H0 ;  /* 0x2000000aff317230 */ /* 0x000fe40000004100 */
[C---:B------:R-:W-:Y:S01]  /*deb0*/  FMUL.FTZ R52, R9.reuse, R42 ;  /* 0x0000002a09347220 */ /* 0x040fe20000410000 */
[----:B------:R-:W-:Y:S02]  /*dec0*/  HADD2.F32 R44, -RZ, R38.H0_H0 ;  /* 0x20000026ff2c7230 */ /* 0x000fe40000004100 */
[-C--:B------:R-:W-:Y:S01]  /*ded0*/  FMUL.FTZ R56, R9, R4.reuse ;  /* 0x0000000409387220 */ /* 0x080fe20000410000 */
[----:B------:R-:W-:Y:S02]  /*dee0*/  HADD2.F32 R8, -RZ, R35.H0_H0 ;  /* 0x20000023ff087230 */ /* 0x000fe40000004100 */
[----:B------:R-:W-:Y:S01]  /*def0*/  FFMA.FTZ R52, R5, R4, -R52 ;  /* 0x0000000405347223 */ /* 0x000fe20000010834 */
[----:B------:R-:W-:-:S02]  /*df00*/  HADD2.F32 R10, -RZ, R10.H1_H1 ;  /* 0x3000000aff0a7230 */ /* 0x000fc40000004100 */
[C---:B------:R-:W-:Y:S01]  /*df10*/  FMUL.FTZ R4, R49.reuse, R44 ;  /* 0x0000002c31047220 */ /* 0x040fe20000410000 */
[----:B------:R-:W-:Y:S02]  /*df20*/  HADD2.F32 R47, -RZ, R39.H0_H0 ;  /* 0x20000027ff2f7230 */ /* 0x000fe40000004100 */
[----:B------:R-:W-:Y:S01]  /*df30*/  FMUL.FTZ R49, R49, R8 ;  /* 0x0000000831317220 */ /* 0x000fe20000410000 */
[----:B------:R-:W-:Y:S02]  /*df40*/  HADD2.F32 R9, -RZ, R41.H0_H0 ;  /* 0x20000029ff097230 */ /* 0x000fe40000004100 */
[----:B------:R-:W-:Y:S01]  /*df50*/  FFMA.FTZ R56, R5, R42, R56 ;  /* 0x0000002a05387223 */ /* 0x000fe20000010038 */
[C---:B------:R-:W-:Y:S01]  /*df60*/  FFMA.FTZ R42, R45.reuse, R8, -R4 ;  /* 0x000000082d2a7223 */ /* 0x040fe20000010804 */
[C---:B------:R-:W-:Y:S01]  /*df70*/  FMUL.FTZ R5, R10.reuse, R47 ;  /* 0x0000002f0a057220 */ /* 0x040fe20000410000 */
[----:B------:R-:W-:Y:S01]  /*df80*/  FFMA.FTZ R49, R45, R44, R49 ;  /* 0x0000002c2d317223 */ /* 0x000fe20000010031 */
[----:B------:R-:W-:Y:S01]  /*df90*/  FMUL.FTZ R53, R10, R9 ;  /* 0x000000090a357220 */ /* 0x000fe20000410000 */
[----:B------:R-:W-:-:S02]  /*dfa0*/  HADD2.F32 R50, -RZ, R11.H0_H0 ;  /* 0x2000000bff327230 */ /* 0x000fc40000004100 */
[C---:B------:R-:W-:Y:S01]  /*dfb0*/  FFMA.FTZ R45, R6.reuse, R9, -R5 ;  /* 0x00000009062d7223 */ /* 0x040fe20000010805 */
[----:B------:R-:W-:Y:S02]  /*dfc0*/  HADD2.F32 R9, -RZ, R38.H1_H1 ;  /* 0x30000026ff097230 */ /* 0x000fe40000004100 */
[----:B------:R-:W-:Y:S01]  /*dfd0*/  FFMA.FTZ R10, R6, R47, R53 ;  /* 0x0000002f060a7223 */ /* 0x000fe20000010035 */
[----:B------:R-:W-:Y:S02]  /*dfe0*/  HADD2.F32 R11, -RZ, R11.H1_H1 ;  /* 0x3000000bff0b7230 */ /* 0x000fe40000004100 */
[----:B------:R-:W-:Y:S02]  /*dff0*/  HADD2.F32 R5, -RZ, R35.H1_H1 ;  /* 0x30000023ff057230 */ /* 0x000fe40000004100 */
[----:B------:R-:W-:Y:S01]  /*e000*/  FMUL.FTZ R47, R50, R9 ;  /* 0x00000009322f7220 */ /* 0x000fe20000410000 */
[----:B------:R-:W-:Y:S01]  /*e010*/  HADD2.F32 R8, -RZ, R39.H1_H1 ;  /* 0x30000027ff087230 */ /* 0x000fe20000004100 */
[----:B------:R-:W-:Y:S01]  /*e020*/  F2FP.F16.F32.PACK_AB R10, R10, R49 ;  /* 0x000000310a0a723e */ /* 0x000fe200000000ff */
[----:B------:R-:W-:-:S02]  /*e030*/  HADD2.F32 R4, -RZ, R41.H1_H1 ;  /* 0x30000029ff047230 */ /* 0x000fc40000004100 */
[-C--:B------:R-:W-:Y:S01]  /*e040*/  FMUL.FTZ R50, R50, R5.reuse ;  /* 0x0000000532327220 */ /* 0x080fe20000410000 */
[--C-:B------:R-:W-:Y:S02]  /*e050*/  HADD2.F32 R46, -RZ, R7.reuse.H0_H0 ;  /* 0x20000007ff2e7230 */ /* 0x100fe40000004100 */
[C---:B------:R-:W-:Y:S01]  /*e060*/  FMUL.FTZ R6, R11.reuse, R8 ;  /* 0x000000080b067220 */ /* 0x040fe20000410000 */
[----:B------:R-:W-:Y:S02]  /*e070*/  HADD2.F32 R7, -RZ, R7.H1_H1 ;  /* 0x30000007ff077230 */ /* 0x000fe40000004100 */
[-C--:B------:R-:W-:Y:S01]  /*e080*/  FMUL.FTZ R53, R11, R4.reuse ;  /* 0x000000040b357220 */ /* 0x080fe20000410000 */
[C---:B------:R-:W-:Y:S01]  /*e090*/  FFMA.FTZ R47, R46.reuse, R5, -R47 ;  /* 0x000000052e2f7223 */ /* 0x040fe2000001082f */
[----:B------:R-:W-:Y:S01]  /*e0a0*/  FFMA.FTZ R11, R46, R9, R50 ;  /* 0x000000092e0b7223 */ /* 0x000fe20000010032 */
[C---:B------:R-:W-:Y:S01]  /*e0b0*/  FFMA.FTZ R44, R7.reuse, R4, -R6 ;  /* 0x00000004072c7223 */ /* 0x040fe20000010806 */
[----:B------:R-:W-:Y:S01]  /*e0c0*/  FFMA.FTZ R46, R7, R8, R53 ;  /* 0x00000008072e7223 */ /* 0x000fe20000010035 */
[----:B------:R-:W-:-:S02]  /*e0d0*/  F2FP.F16.F32.PACK_AB R4, R59, R54 ;  /* 0x000000363b04723e */ /* 0x000fc400000000ff */
[----:B------:R-:W-:Y:S02]  /*e0e0*/  F2FP.F16.F32.PACK_AB R5, R52, R51 ;  /* 0x000000333405723e */ /* 0x000fe400000000ff */
[----:B------:R-:W-:Y:S02]  /*e0f0*/  F2FP.F16.F32.PACK_AB R6, R45, R42 ;  /* 0x0000002a2d06723e */ /* 0x000fe400000000ff */
[----:B------:R-:W-:Y:S02]  /*e100*/  F2FP.F16.F32.PACK_AB R7, R44, R47 ;  /* 0x0000002f2c07723e */ /* 0x000fe400000000ff */
[----:B------:R-:W-:Y:S02]  /*e110*/  F2FP.F16.F32.PACK_AB R8, R48, R57 ;  /* 0x000000393008723e */ /* 0x000fe400000000ff */
[----:B------:R-:W-:Y:S01]  /*e120*/  F2FP.F16.F32.PACK_AB R9, R56, R55 ;  /* 0x000000373809723e */ /* 0x000fe200000000ff */
[----:B------:R1:W-:Y:S01]  /*e130*/  STS.128 [R58+0x10400], R4 ;  /* 0x010400043a007388 */ /* 0x0003e20000000c00 */
[----:B------:R-:W-:-:S05]  /*e140*/  F2FP.F16.F32.PACK_AB R11, R46, R11 ;  /* 0x0000000b2e0b723e */ /* 0x000fca00000000ff */
[----:B------:R1:W-:Y:S02]  /*e150*/  STS.128 [R60+0x10400], R8 ;  /* 0x010400083c007388 */ /* 0x0003e40000000c00 */
.L_x_611:
[----:B------:R-:W-:Y:S05]  /*e160*/  BSYNC B2 ;  /* 0x0000000000027941 */ /* 0x000fea0003800000 */
.L_x_610:
[----:B------:R-:W-:Y:S04]  /*e170*/  BSSY B2, `(.L_x_612) ;  /* 0x0000059000027945 */ /* 0x000fe80003800000 */
[----:B------:R-:W-:Y:S05]  /*e180*/  @P1 BRA `(.L_x_613) ;  /* 0x00000004005c1947 */ /* 0x000fea0003800000 */
[----:B-1----:R-:W-:Y:S01]  /*e190*/  LEA.HI R4, R43, R210, RZ, 0x1d ;  /* 0x000000d22b047211 */ /* 0x002fe200078fe8ff */
[----:B------:R-:W-:Y:S02]  /*e1a0*/  HADD2.F32 R55, -RZ, R29.H0_H0 ;  /* 0x2000001dff377230 */ /* 0x000fe40000004100 */
[----:B------:R-:W-:Y:S01]  /*e1b0*/  HADD2.F32 R53, -RZ, R25.H0_H0 ;  /* 0x20000019ff357230 */ /* 0x000fe20000004100 */
[----:B0-----:R-:W-:Y:S01]  /*e1c0*/  SHF.R.S32.HI R5, RZ, 0x1f, R4 ;  /* 0x0000001fff057819 */ /* 0x001fe20000011404 */
[----:B------:R-:W-:-:S03]  /*e1d0*/  HADD2.F32 R57, -RZ, R30.H0_H0 ;  /* 0x2000001eff397230 */ /* 0x000fc60000004100 */
[----:B------:R-:W-:Y:S01]  /*e1e0*/  LEA.HI R5, R5, R4, RZ, 0x3 ;  /* 0x0000000405057211 */ /* 0x000fe200078f18ff */
[----:B------:R-:W-:-:S03]  /*e1f0*/  IMAD.SHL.U32 R4, R4, 0x8, RZ ;  /* 0x0000000804047824 */ /* 0x000fc600078e00ff */
[----:B------:R-:W-:Y:S02]  /*e200*/  SHF.L.U32 R5, R5, 0xa, RZ ;  /* 0x0000000a05057819 */ /* 0x000fe400000006ff */
[----:B------:R-:W-:Y:S02]  /*e210*/  LOP3.LUT R4, R189, 0x38, R4, 0xf8, !PT ;  /* 0x00000038bd047812 */ /* 0x000fe400078ef804 */
[----:B------:R-:W-:Y:S02]  /*e220*/  LOP3.LUT R5, R5, 0x7fffe000, RZ, 0xc0, !PT ;  /* 0x7fffe00005057812 */ /* 0x000fe400078ec0ff */
[----:B------:R-:W-:-:S03]  /*e230*/  LOP3.LUT R9, R4, R191, RZ, 0x3c, !PT ;  /* 0x000000bf04097212 */ /* 0x000fc600078e3cff */
[----:B------:R-:W-:Y:S02]  /*e240*/  IMAD R8, R190, 0x200, R5 ;  /* 0x00000200be087824 */ /* 0x000fe400078e0205 */
[----:B------:R-:W0:Y:S02]  /*e250*/  LDS.128 R4, [R218] ;  /* 0x00000000da047984 */ /* 0x000e240000000c00 */
[----:B------:R-:W-:-:S05]  /*e260*/  IMAD.IADD R9, R8, 0x1, R9 ;  /* 0x0000000108097824 */ /* 0x000fca00078e0209 */
[----:B------:R-:W-:-:S05]  /*e270*/  LEA R42, R9, R2, 0x1 ;  /* 0x00000002092a7211 */ /* 0x000fca00078e08ff */
        /* <DEDUP_REMOVED lines=12> */
[----:B------:R-:W-:Y:S02]  /*e340*/  HADD2.F32 R48, -RZ, R29.H1_H1 ;  /* 0x3000001dff307230 */ /* 0x000fe40000004100 */
[----:B------:R-:W-:Y:S01]  /*e350*/  FMUL.FTZ R63, R8, R57 ;  /* 0x00000039083f7220 */ /* 0x000fe20000410000 */
[----:B------:R-:W-:Y:S01]  /*e360*/  FFMA.FTZ R59, R44, R53, -R59 ;  /* 0x000000352c3b7223 */ /* 0x000fe2000001083b */
[----:B------:R-:W-:-:S02]  /*e370*/  HADD2.F32 R53, -RZ, R26.H0_H0 ;  /* 0x2000001aff357230 */ /* 0x000fc40000004100 */
[----:B------:R-:W-:Y:S01]  /*e380*/  FFMA.FTZ R61, R44, R55, R61 ;  /* 0x000000372c3d7223 */ /* 0x000fe2000001003d */
[----:B------:R-:W-:Y:S02]  /*e390*/  HADD2.F32 R44, -RZ, R25.H1_H1 ;  /* 0x30000019ff2c7230 */ /* 0x000fe40000004100 */
[C---:B------:R-:W-:Y:S01]  /*e3a0*/  FMUL.FTZ R56, R49.reuse, R48 ;  /* 0x0000003031387220 */ /* 0x040fe20000410000 */
[----:B------:R-:W-:Y:S02]  /*e3b0*/  HADD2.F32 R9, -RZ, R9.H1_H1 ;  /* 0x30000009ff097230 */ /* 0x000fe40000004100 */
[-C--:B------:R-:W-:Y:S01]  /*e3c0*/  FMUL.FTZ R55, R8, R53.reuse ;  /* 0x0000003508377220 */ /* 0x080fe20000410000 */
[C---:B------:R-:W-:Y:S01]  /*e3d0*/  FFMA.FTZ R52, R4.reuse, R53, -R63 ;  /* 0x0000003504347223 */ /* 0x040fe2000001083f */
[----:B------:R-:W-:Y:S01]  /*e3e0*/  FMUL.FTZ R49, R49, R44 ;  /* 0x0000002c31317220 */ /* 0x000fe20000410000 */
[----:B------:R-:W-:Y:S02]  /*e3f0*/  HADD2.F32 R8, -RZ, R30.H1_H1 ;  /* 0x3000001eff087230 */ /* 0x000fe40000004100 */
[----:B------:R-:W-:Y:S01]  /*e400*/  FFMA.FTZ R54, R4, R57, R55 ;  /* 0x0000003904367223 */ /* 0x000fe20000010037 */
[----:B------:R-:W-:-:S02]  /*e410*/  HADD2.F32 R4, -RZ, R26.H1_H1 ;  /* 0x3000001aff047230 */ /* 0x000fc40000004100 */
[C---:B------:R-:W-:Y:S01]  /*e420*/  FFMA.FTZ R48, R45.reuse, R48, R49 ;  /* 0x000000302d307223 */ /* 0x040fe20000010031 */
[--C-:B------:R-:W-:Y:S02]  /*e430*/  HADD2.F32 R50, -RZ, R10.reuse.H0_H0 ;  /* 0x2000000aff327230 */ /* 0x100fe40000004100 */
[----:B------:R-:W-:Y:S01]  /*e440*/  FFMA.FTZ R56, R45, R44, -R56 ;  /* 0x0000002c2d387223 */ /* 0x000fe20000010838 */
[----:B------:R-:W-:Y:S02]  /*e450*/  HADD2.F32 R49, -RZ, R31.H0_H0 ;  /* 0x2000001fff317230 */ /* 0x000fe40000004100 */
[C---:B------:R-:W-:Y:S01]  /*e460*/  FMUL.FTZ R44, R9.reuse, R8 ;  /* 0x00000008092c7220 */ /* 0x040fe20000410000 */
[----:B------:R-:W-:Y:S02]  /*e470*/  HADD2.F32 R45, -RZ, R27.H0_H0 ;  /* 0x2000001bff2d7230 */ /* 0x000fe40000004100 */
[----:B------:R-:W-:Y:S01]  /*e480*/  FMUL.FTZ R58, R9, R4 ;  /* 0x00000004093a7220 */ /* 0x000fe20000410000 */
[----:B------:R-:W-:-:S02]  /*e490*/  HADD2.F32 R10, -RZ, R10.H1_H1 ;  /* 0x3000000aff0a7230 */ /* 0x000fc40000004100 */
[C---:B------:R-:W-:Y:S01]  /*e4a0*/  FMUL.FTZ R63, R50.reuse, R49 ;  /* 0x00000031323f7220 */ /* 0x040fe20000410000 */
[----:B------:R-:W-:Y:S02]  /*e4b0*/  HADD2.F32 R53, -RZ, R32.H0_H0 ;  /* 0x20000020ff357230 */ /* 0x000fe40000004100 */
[C---:B------:R-:W-:Y:S01]  /*e4c0*/  FFMA.FTZ R55, R5.reuse, R4, -R44 ;  /* 0x0000000405377223 */ /* 0x040fe2000001082c */
[----:B------:R-:W-:Y:S02]  /*e4d0*/  HADD2.F32 R9, -RZ, R28.H0_H0 ;  /* 0x2000001cff097230 */ /* 0x000fe40000004100 */
[-C--:B------:R-:W-:Y:S01]  /*e4e0*/  FMUL.FTZ R50, R50, R45.reuse ;  /* 0x0000002d32327220 */ /* 0x080fe20000410000 */
[----:B------:R-:W-:Y:S01]  /*e4f0*/  FFMA.FTZ R57, R5, R8, R58 ;  /* 0x0000000805397223 */ /* 0x000fe2000001003a */
[----:B------:R-:W-:Y:S01]  /*e500*/  FFMA.FTZ R63, R46, R45, -R63 ;  /* 0x0000002d2e3f7223 */ /* 0x000fe2000001083f */
[--C-:B------:R-:W-:Y:S02]  /*e510*/  HADD2.F32 R51, -RZ, R11.reuse.H0_H0 ;  /* 0x2000000bff337230 */ /* 0x100fe40000004100 */
[C---:B------:R-:W-:Y:S01]  /*e520*/  FMUL.FTZ R5, R10.reuse, R53 ;  /* 0x000000350a057220 */ /* 0x040fe20000410000 */
[----:B------:R-:W-:Y:S01]  /*e530*/  FMUL.FTZ R45, R10, R9 ;  /* 0x000000090a2d7220 */ /* 0x000fe20000410000 */
[----:B------:R-:W-:-:S02]  /*e540*/  HADD2.F32 R11, -RZ, R11.H1_H1 ;  /* 0x3000000bff0b7230 */ /* 0x000fc40000004100 */
[----:B------:R-:W-:Y:S01]  /*e550*/  FFMA.FTZ R50, R46, R49, R50 ;  /* 0x000000312e327223 */ /* 0x000fe20000010032 */
[----:B------:R-:W-:Y:S02]  /*e560*/  HADD2.F32 R10, -RZ, R31.H1_H1 ;  /* 0x3000001fff0a7230 */ /* 0x000fe40000004100 */
[C---:B------:R-:W-:Y:S01]  /*e570*/  FFMA.FTZ R46, R6.reuse, R9, -R5 ;  /* 0x00000009062e7223 */ /* 0x040fe20000010805 */
[----:B------:R-:W-:Y:S02]  /*e580*/  HADD2.F32 R44, -RZ, R32.H1_H1 ;  /* 0x30000020ff2c7230 */ /* 0x000fe40000004100 */
[----:B------:R-:W-:Y:S01]  /*e590*/  FFMA.FTZ R45, R6, R53, R45 ;  /* 0x00000035062d7223 */ /* 0x000fe2000001002d */
[----:B------:R-:W-:Y:S02]  /*e5a0*/  HADD2.F32 R4, -RZ, R27.H1_H1 ;  /* 0x3000001bff047230 */ /* 0x000fe40000004100 */
[----:B------:R-:W-:Y:S01]  /*e5b0*/  FMUL.FTZ R6, R51, R10 ;  /* 0x0000000a33067220 */ /* 0x000fe20000410000 */
[----:B------:R-:W-:-:S02]  /*e5c0*/  HADD2.F32 R8, -RZ, R28.H1_H1 ;  /* 0x3000001cff087230 */ /* 0x000fc40000004100 */
[----:B------:R-:W-:Y:S01]  /*e5d0*/  FMUL.FTZ R58, R11, R44 ;  /* 0x0000002c0b3a7220 */ /* 0x000fe20000410000 */
[--C-:B------:R-:W-:Y:S02]  /*e5e0*/  HADD2.F32 R47, -RZ, R7.reuse.H0_H0 ;  /* 0x20000007ff2f7230 */ /* 0x100fe40000004100 */
[----:B------:R-:W-:Y:S01]  /*e5f0*/  FMUL.FTZ R51, R51, R4 ;  /* 0x0000000433337220 */ /* 0x000fe20000410000 */
[----:B------:R-:W-:Y:S02]  /*e600*/  HADD2.F32 R7, -RZ, R7.H1_H1 ;  /* 0x30000007ff077230 */ /* 0x000fe40000004100 */
[----:B------:R-:W-:Y:S01]  /*e610*/  FMUL.FTZ R5, R11, R8 ;  /* 0x000000080b057220 */ /* 0x000fe20000410000 */
[----:B------:R-:W-:Y:S01]  /*e620*/  F2FP.F16.F32.PACK_AB R9, R57, R48 ;  /* 0x000000303909723e */ /* 0x000fe200000000ff */
        /* <DEDUP_REMOVED lines=10> */
[----:B------:R2:W-:Y:S01]  /*e6d0*/  STS.128 [R218], R4 ;  /* 0x00000004da007388 */ /* 0x0005e20000000c00 */
[----:B------:R-:W-:-:S05]  /*e6e0*/  F2FP.F16.F32.PACK_AB R11, R44, R51 ;  /* 0x000000332c0b723e */ /* 0x000fca00000000ff */
[----:B------:R2:W-:Y:S02]  /*e6f0*/  STS.128 [R42+0x10400], R8 ;  /* 0x010400082a007388 */ /* 0x0005e40000000c00 */
.L_x_613:
[----:B------:R-:W-:Y:S05]  /*e700*/  BSYNC B2 ;  /* 0x0000000000027941 */ /* 0x000fea0003800000 */
.L_x_612:
[----:B------:R-:W-:Y:S05]  /*e710*/  @P2 BRA `(.L_x_609) ;  /* 0x00000004005c2947 */ /* 0x000fea0003800000 */
[----:B------:R-:W-:Y:S01]  /*e720*/  LEA.HI R43, R43, R216, RZ, 0x1d ;  /* 0x000000d82b2b7211 */ /* 0x000fe200078fe8ff */
[----:B------:R-:W-:Y:S02]  /*e730*/  HADD2.F32 R52, -RZ, R3.H0_H0 ;  /* 0x20000003ff347230 */ /* 0x000fe40000004100 */
[--C-:B------:R-:W-:Y:S01]  /*e740*/  HADD2.F32 R54, -RZ, R15.reuse.H0_H0 ;  /* 0x2000000fff367230 */ /* 0x100fe20000004100 */
[----:B-12---:R-:W-:Y:S01]  /*e750*/  SHF.R.S32.HI R4, RZ, 0x1f, R43 ;  /* 0x0000001fff047819 */ /* 0x006fe2000001142b */
[----:B------:R-:W-:Y:S02]  /*e760*/  HADD2.F32 R51, -RZ, R20.H0_H0 ;  /* 0x20000014ff337230 */ /* 0x000fe40000004100 */
[----:B------:R-:W-:Y:S01]  /*e770*/  HADD2.F32 R53, -RZ, R15.H1_H1 ;  /* 0x3000000fff357230 */ /* 0x000fe20000004100 */
[----:B0-----:R-:W-:Y:S01]  /*e780*/  LEA.HI R5, R4, R43, RZ, 0x3 ;  /* 0x0000002b04057211 */ /* 0x001fe200078f18ff */
[----:B------:R-:W-:-:S04]  /*e790*/  IMAD.SHL.U32 R4, R43, 0x8, RZ ;  /* 0x000000082b047824 */ /* 0x000fc800078e00ff */
[----:B------:R-:W-:Y:S01]  /*e7a0*/  IMAD.SHL.U32 R5, R5, 0x400, RZ ;  /* 0x0000040005057824 */ /* 0x000fe200078e00ff */
[----:B------:R-:W-:-:S04]  /*e7b0*/  LOP3.LUT R4, R189, 0x38, R4, 0xf8, !PT ;  /* 0x00000038bd047812 */ /* 0x000fc800078ef804 */
[----:B------:R-:W-:Y:S02]  /*e7c0*/  LOP3.LUT R5, R5, 0x7fffe000, RZ, 0xc0, !PT ;  /* 0x7fffe00005057812 */ /* 0x000fe400078ec0ff */
[----:B------:R-:W-:Y:S02]  /*e7d0*/  LOP3.LUT R9, R4, R191, RZ, 0x3c, !PT ;  /* 0x000000bf04097212 */ /* 0x000fe400078e3cff */
[----:B------:R-:W-:Y:S02]  /*e7e0*/  LEA R8, R190, R5, 0x9 ;  /* 0x00000005be087211 */ /* 0x000fe400078e48ff */
[----:B------:R-:W0:Y:S03]  /*e7f0*/  LDS.128 R4, [R215] ;  /* 0x00000000d7047984 */ /* 0x000e260000000c00 */
[----:B------:R-:W-:-:S04]  /*e800*/  IMAD.IADD R9, R8, 0x1, R9 ;  /* 0x0000000108097824 */ /* 0x000fc800078e0209 */
        /* <DEDUP_REMOVED lines=12> */
[-C--:B------:R-:W-:Y:S01]  /*e8d0*/  FMUL.FTZ R58, R47, R52.reuse ;  /* 0x000000342f3a7220 */ /* 0x080fe20000410000 */
[----:B------:R-:W-:Y:S02]  /*e8e0*/  HADD2.F32 R47, -RZ, R12.H0_H0 ;  /* 0x2000000cff2f7230 */ /* 0x000fe40000004100 */
[----:B------:R-:W-:Y:S01]  /*e8f0*/  FMUL.FTZ R55, R8, R51 ;  /* 0x0000003308377220 */ /* 0x000fe20000410000 */
[C---:B------:R-:W-:Y:S01]  /*e900*/  FFMA.FTZ R56, R43.reuse, R52, -R56 ;  /* 0x000000342b387223 */ /* 0x040fe20000010838 */
[----:B------:R-:W-:Y:S01]  /*e910*/  FFMA.FTZ R58, R43, R54, R58 ;  /* 0x000000362b3a7223 */ /* 0x000fe2000001003a */
[----:B------:R-:W-:-:S02]  /*e920*/  HADD2.F32 R43, -RZ, R3.H1_H1 ;  /* 0x30000003ff2b7230 */ /* 0x000fc40000004100 */
[-C--:B------:R-:W-:Y:S01]  /*e930*/  FMUL.FTZ R57, R8, R47.reuse ;  /* 0x0000002f08397220 */ /* 0x080fe20000410000 */
[----:B------:R-:W-:Y:S01]  /*e940*/  FFMA.FTZ R55, R4, R47, -R55 ;  /* 0x0000002f04377223 */ /* 0x000fe20000010837 */
[C---:B------:R-:W-:Y:S01]  /*e950*/  FMUL.FTZ R47, R48.reuse, R53 ;  /* 0x00000035302f7220 */ /* 0x040fe20000410000 */
[----:B------:R-:W-:Y:S02]  /*e960*/  HADD2.F32 R9, -RZ, R9.H1_H1 ;  /* 0x30000009ff097230 */ /* 0x000fe40000004100 */
[----:B------:R-:W-:Y:S01]  /*e970*/  FMUL.FTZ R48, R48, R43 ;  /* 0x0000002b30307220 */ /* 0x000fe20000410000 */
[----:B------:R-:W-:Y:S02]  /*e980*/  HADD2.F32 R52, -RZ, R20.H1_H1 ;  /* 0x30000014ff347230 */ /* 0x000fe40000004100 */
[----:B------:R-:W-:Y:S01]  /*e990*/  FFMA.FTZ R57, R4, R51, R57 ;  /* 0x0000003304397223 */ /* 0x000fe20000010039 */
[----:B------:R-:W-:Y:S02]  /*e9a0*/  HADD2.F32 R4, -RZ, R12.H1_H1 ;  /* 0x3000000cff047230 */ /* 0x000fe40000004100 */
[C---:B------:R-:W-:Y:S01]  /*e9b0*/  FFMA.FTZ R47, R44.reuse, R43, -R47 ;  /* 0x0000002b2c2f7223 */ /* 0x040fe2000001082f */
[----:B------:R-:W-:Y:S01]  /*e9c0*/  FFMA.FTZ R48, R44, R53, R48 ;  /* 0x000000352c307223 */ /* 0x000fe20000010030 */
[----:B------:R-:W-:-:S02]  /*e9d0*/  HADD2.F32 R49, -RZ, R10.H0_H0 ;  /* 0x2000000aff317230 */ /* 0x000fc40000004100 */
[C---:B------:R-:W-:Y:S01]  /*e9e0*/  FMUL.FTZ R54, R9.reuse, R52 ;  /* 0x0000003409367220 */ /* 0x040fe20000410000 */
[----:B------:R-:W-:Y:S02]  /*e9f0*/  HADD2.F32 R8, -RZ, R13.H0_H0 ;  /* 0x2000000dff087230 */ /* 0x000fe40000004100 */
[-C--:B------:R-:W-:Y:S01]  /*ea00*/  FMUL.FTZ R60, R9, R4.reuse ;  /* 0x00000004093c7220 */ /* 0x080fe20000410000 */
[----:B------:R-:W-:Y:S02]  /*ea10*/  HADD2.F32 R44, -RZ, R21.H0_H0 ;  /* 0x20000015ff2c7230 */ /* 0x000fe40000004100 */
[----:B------:R-:W-:Y:S01]  /*ea20*/  FFMA.FTZ R54, R5, R4, -R54 ;  /* 0x0000000405367223 */ /* 0x000fe20000010836 */
[----:B------:R-:W-:Y:S02]  /*ea30*/  HADD2.F32 R10, -RZ, R10.H1_H1 ;  /* 0x3000000aff0a7230 */ /* 0x000fe40000004100 */
[----:B------:R-:W-:Y:S01]  /*ea40*/  FMUL.FTZ R53, R49, R8 ;  /* 0x0000000831357220 */ /* 0x000fe20000410000 */
[----:B------:R-:W-:-:S02]  /*ea50*/  HADD2.F32 R43, -RZ, R24.H0_H0 ;  /* 0x20000018ff2b7230 */ /* 0x000fc40000004100 */
[----:B------:R-:W-:Y:S01]  /*ea60*/  FMUL.FTZ R4, R49, R44 ;  /* 0x0000002c31047220 */ /* 0x000fe20000410000 */
[----:B------:R-:W-:Y:S02]  /*ea70*/  HADD2.F32 R9, -RZ, R14.H0_H0 ;  /* 0x2000000eff097230 */ /* 0x000fe40000004100 */
[----:B------:R-:W-:Y:S01]  /*ea80*/  FFMA.FTZ R49, R5, R52, R60 ;  /* 0x0000003405317223 */ /* 0x000fe2000001003c */
[C---:B------:R-:W-:Y:S01]  /*ea90*/  FFMA.FTZ R53, R45.reuse, R44, R53 ;  /* 0x0000002c2d357223 */ /* 0x040fe20000010035 */
[C---:B------:R-:W-:Y:S01]  /*eaa0*/  FMUL.FTZ R5, R10.reuse, R43 ;  /* 0x0000002b0a057220 */ /* 0x040fe20000410000 */
[----:B------:R-:W-:Y:S01]  /*eab0*/  FFMA.FTZ R51, R45, R8, -R4 ;  /* 0x000000082d337223 */ /* 0x000fe20000010804 */
[-C--:B------:R-:W-:Y:S01]  /*eac0*/  FMUL.FTZ R45, R10, R9.reuse ;  /* 0x000000090a2d7220 */ /* 0x080fe20000410000 */
[----:B------:R-:W-:Y:S02]  /*ead0*/  HADD2.F32 R50, -RZ, R11.H0_H0 ;  /* 0x2000000bff327230 */ /* 0x000fe40000004100 */
[----:B------:R-:W-:Y:S01]  /*eae0*/  FFMA.FTZ R10, R6, R9, -R5 ;  /* 0x00000009060a7223 */ /* 0x000fe20000010805 */
[----:B------:R-:W-:-:S02]  /*eaf0*/  HADD2.F32 R9, -RZ, R21.H1_H1 ;  /* 0x30000015ff097230 */ /* 0x000fc40000004100 */
[----:B------:R-:W-:Y:S01]  /*eb00*/  FFMA.FTZ R44, R6, R43, R45 ;  /* 0x0000002b062c7223 */ /* 0x000fe2000001002d */
[----:B------:R-:W-:Y:S02]  /*eb10*/  HADD2.F32 R5, -RZ, R13.H1_H1 ;  /* 0x3000000dff057230 */ /* 0x000fe40000004100 */
[----:B------:R-:W-:Y:S02]  /*eb20*/  HADD2.F32 R11, -RZ, R11.H1_H1 ;  /* 0x3000000bff0b7230 */ /* 0x000fe40000004100 */
[C---:B------:R-:W-:Y:S01]  /*eb30*/  FMUL.FTZ R43, R50.reuse, R9 ;  /* 0x00000009322b7220 */ /* 0x040fe20000410000 */
[----:B------:R-:W-:Y:S02]  /*eb40*/  HADD2.F32 R8, -RZ, R24.H1_H1 ;  /* 0x30000018ff087230 */ /* 0x000fe40000004100 */
[----:B------:R-:W-:Y:S01]  /*eb50*/  FMUL.FTZ R50, R50, R5 ;  /* 0x0000000532327220 */ /* 0x000fe20000410000 */
[----:B------:R-:W-:Y:S02]  /*eb60*/  HADD2.F32 R4, -RZ, R14.H1_H1 ;  /* 0x3000000eff047230 */ /* 0x000fe40000004100 */
[----:B------:R-:W-:-:S02]  /*eb70*/  HADD2.F32 R46, -RZ, R7.H0_H0 ;  /* 0x20000007ff2e7230 */ /* 0x000fc40000004100 */
[C---:B------:R-:W-:Y:S01]  /*eb80*/  FMUL.FTZ R6, R11.reuse, R8 ;  /* 0x000000080b067220 */ /* 0x040fe20000410000 */
[----:B------:R-:W-:Y:S02]  /*eb90*/  HADD2.F32 R7, -RZ, R7.H1_H1 ;  /* 0x30000007ff077230 */ /* 0x000fe40000004100 */
[-C--:B------:R-:W-:Y:S01]  /*eba0*/  FMUL.FTZ R45, R11, R4.reuse ;  /* 0x000000040b2d7220 */ /* 0x080fe20000410000 */
[C---:B------:R-:W-:Y:S01]  /*ebb0*/  FFMA.FTZ R43, R46.reuse, R5, -R43 ;  /* 0x000000052e2b7223 */ /* 0x040fe2000001082b */
[----:B------:R-:W-:Y:S01]  /*ebc0*/  FFMA.FTZ R11, R46, R9, R50 ;  /* 0x000000092e0b7223 */ /* 0x000fe20000010032 */
[C---:B------:R-:W-:Y:S01]  /*ebd0*/  FFMA.FTZ R46, R7.reuse, R4, -R6 ;  /* 0x00000004072e7223 */ /* 0x040fe20000010806 */
[----:B------:R-:W-:Y:S01]  /*ebe0*/  FFMA.FTZ R50, R7, R8, R45 ;  /* 0x0000000807327223 */ /* 0x000fe2000001002d */
[----:B------:R-:W-:Y:S02]  /*ebf0*/  F2FP.F16.F32.PACK_AB R4, R55, R56 ;  /* 0x000000383704723e */ /* 0x000fe400000000ff */
[----:B------:R-:W-:-:S02]  /*ec00*/  F2FP.F16.F32.PACK_AB R5, R54, R47 ;  /* 0x0000002f3605723e */ /* 0x000fc400000000ff */
[----:B------:R-:W-:Y:S02]  /*ec10*/  F2FP.F16.F32.PACK_AB R6, R10, R51 ;  /* 0x000000330a06723e */ /* 0x000fe400000000ff */
[----:B------:R-:W-:Y:S02]  /*ec20*/  F2FP.F16.F32.PACK_AB R7, R46, R43 ;  /* 0x0000002b2e07723e */ /* 0x000fe400000000ff */
[----:B------:R-:W-:Y:S02]  /*ec30*/  F2FP.F16.F32.PACK_AB R8, R57, R58 ;  /* 0x0000003a3908723e */ /* 0x000fe400000000ff */
[----:B------:R-:W-:Y:S01]  /*ec40*/  F2FP.F16.F32.PACK_AB R9, R49, R48 ;  /* 0x000000303109723e */ /* 0x000fe200000000ff */
[----:B------:R3:W-:Y:S01]  /*ec50*/  STS.128 [R215], R4 ;  /* 0x00000004d7007388 */ /* 0x0007e20000000c00 */
[----:B------:R-:W-:Y:S02]  /*ec60*/  F2FP.F16.F32.PACK_AB R10, R44, R53 ;  /* 0x000000352c0a723e */ /* 0x000fe400000000ff */
[----:B------:R-:W-:-:S05]  /*ec70*/  F2FP.F16.F32.PACK_AB R11, R50, R11 ;  /* 0x0000000b320b723e */ /* 0x000fca00000000ff */
[----:B------:R3:W-:Y:S02]  /*ec80*/  STS.128 [R42+0x10400], R8 ;  /* 0x010400082a007388 */ /* 0x0007e40000000c00 */
.L_x_609:
[----:B------:R-:W-:Y:S05]  /*ec90*/  BSYNC B1 ;  /* 0x0000000000017941 */ /* 0x000fea0003800000 */
.L_x_608:
[----:B------:R-:W-:-:S13]  /*eca0*/  ISETP.GE.AND P0, PT, R204, R0, PT ;  /* 0x00000000cc00720c */ /* 0x000fda0003f06270 */
[----:B------:R-:W-:Y:S05]  /*ecb0*/  @P0 BRA `(.L_x_589) ;  /* 0x0000001000340947 */ /* 0x000fea0003800000 */
[----:B------:R-:W4:Y:S01]  /*ecc0*/  LDC R43, c[0x0][0x3d4] ;  /* 0x0000f500ff2b7b82 */ /* 0x000f220000000800 */
[----:B------:R-:W-:Y:S01]  /*ecd0*/  BSSY B1, `(.L_x_614) ;  /* 0x000005b000017945 */ /* 0x000fe20003800000 */
[-C--:B----4-:R-:W-:Y:S02]  /*ece0*/  ISETP.GE.AND P0, PT, R22, R43.reuse, PT ;  /* 0x0000002b1600720c */ /* 0x090fe40003f06270 */
[-C--:B------:R-:W-:Y:S02]  /*ecf0*/  ISETP.GE.AND P1, PT, R184, R43.reuse, PT ;  /* 0x0000002bb800720c */ /* 0x080fe40003f26270 */
[----:B------:R-:W-:-:S09]  /*ed00*/  ISETP.GE.AND P2, PT, R185, R43, PT ;  /* 0x0000002bb900720c */ /* 0x000fd20003f46270 */
[----:B------:R-:W-:Y:S05]  /*ed10*/  @P0 BRA `(.L_x_615) ;  /* 0x0000000400580947 */ /* 0x000fea0003800000 */
[----:B------:R-:W-:Y:S01]  /*ed20*/  LEA.HI R0, R43, R208, RZ, 0x1d ;  /* 0x000000d02b007211 */ /* 0x000fe200078fe8ff */
[--C-:B------:R-:W-:Y:S02]  /*ed30*/  HADD2.F32 R54, -RZ, R36.reuse.H0_H0 ;  /* 0x20000024ff367230 */ /* 0x100fe40000004100 */
[----:B------:R-:W-:Y:S01]  /*ed40*/  HADD2.F32 R52, -RZ, R33.H0_H0 ;  /* 0x20000021ff347230 */ /* 0x000fe20000004100 */
[----:B0123--:R-:W-:Y:S01]  /*ed50*/  SHF.R.S32.HI R5, RZ, 0x1f, R0 ;  /* 0x0000001fff057819 */ /* 0x00ffe20000011400 */
[--C-:B------:R-:W-:Y:S01]  /*ed60*/  HADD2.F32 R56, -RZ, R37.reuse.H0_H0 ;  /* 0x20000025ff387230 */ /* 0x100fe20000004100 */
[----:B------:R-:W-:Y:S01]  /*ed70*/  SHF.L.U32 R4, R0, 0x3, RZ ;  /* 0x0000000300047819 */ /* 0x000fe200000006ff */
[----:B------:R-:W-:Y:S01]  /*ed80*/  HADD2.F32 R58, -RZ, R36.H1_H1 ;  /* 0x30000024ff3a7230 */ /* 0x000fe20000004100 */
[----:B------:R-:W-:Y:S01]  /*ed90*/  LEA.HI R5, R5, R0, RZ, 0x3 ;  /* 0x0000000005057211 */ /* 0x000fe200078f18ff */
[----:B------:R-:W-:Y:S01]  /*eda0*/  HADD2.F32 R57, -RZ, R37.H1_H1 ;  /* 0x30000025ff397230 */ /* 0x000fe20000004100 */
[----:B------:R-:W-:Y:S01]  /*edb0*/  LOP3.LUT R0, R187, 0x38, R4, 0xf8, !PT ;  /* 0x00000038bb007812 */ /* 0x000fe200078ef804 */
[----:B------:R-:W-:-:S02]  /*edc0*/  HADD2.F32 R59, -RZ, R38.H0_H0 ;  /* 0x20000026ff3b7230 */ /* 0x000fc40000004100 */
[----:B------:R-:W-:Y:S01]  /*edd0*/  IMAD.SHL.U32 R5, R5, 0x400, RZ ;  /* 0x0000040005057824 */ /* 0x000fe200078e00ff */
[----:B------:R-:W-:Y:S01]  /*ede0*/  LOP3.LUT R0, R0, R219, RZ, 0x3c, !PT ;  /* 0x000000db00007212 */ /* 0x000fe200078e3cff */
[----:B------:R-:W-:-:S03]  /*edf0*/  HADD2.F32 R55, -RZ, R35.H0_H0 ;  /* 0x20000023ff377230 */ /* 0x000fc60000004100 */
[----:B------:R-:W-:Y:S02]  /*ee00*/  LOP3.LUT R9, R5, 0x7fffe000, RZ, 0xc0, !PT ;  /* 0x7fffe00005097812 */ /* 0x000fe400078ec0ff */
[----:B------:R-:W0:Y:S02]  /*ee10*/  LDS.128 R4, [R217] ;  /* 0x00000000d9047984 */ /* 0x000e240000000c00 */
[----:B------:R-:W-:-:S05]  /*ee20*/  IADD3 R9, R0, R9, R193 ;  /* 0x0000000900097210 */ /* 0x000fca0007ffe0c1 */
        /* <DEDUP_REMOVED lines=10> */
[--C-:B------:R-:W-:Y:S02]  /*eed0*/  HADD2.F32 R48, -RZ, R9.reuse.H0_H0 ;  /* 0x20000009ff307230 */ /* 0x100fe40000004100 */
[-C--:B------:R-:W-:Y:S01]  /*eee0*/  FMUL.FTZ R51, R54, R47.reuse ;  /* 0x0000002f36337220 */ /* 0x080fe20000410000 */
[----:B------:R-:W-:Y:S01]  /*eef0*/  FMUL.FTZ R47, R52, R47 ;  /* 0x0000002f342f7220 */ /* 0x000fe20000410000 */
[----:B------:R-:W-:Y:S01]  /*ef00*/  FMUL.FTZ R53, R56, R8 ;  /* 0x0000000838357220 */ /* 0x000fe20000410000 */
[----:B------:R-:W-:Y:S02]  /*ef10*/  HADD2.F32 R9, -RZ, R9.H1_H1 ;  /* 0x30000009ff097230 */ /* 0x000fe40000004100 */
[----:B------:R-:W-:Y:S01]  /*ef20*/  FFMA.FTZ R51, R52, R42, -R51 ;  /* 0x0000002a34337223 */ /* 0x000fe20000010833 */
[----:B------:R-:W-:-:S02]  /*ef30*/  HADD2.F32 R52, -RZ, R34.H0_H0 ;  /* 0x20000022ff347230 */ /* 0x000fc40000004100 */
[----:B------:R-:W-:Y:S01]  /*ef40*/  FFMA.FTZ R47, R54, R42, R47 ;  /* 0x0000002a362f7223 */ /* 0x000fe2000001002f */
[----:B------:R-:W-:Y:S02]  /*ef50*/  HADD2.F32 R42, -RZ, R33.H1_H1 ;  /* 0x30000021ff2a7230 */ /* 0x000fe40000004100 */
[----:B------:R-:W-:Y:S02]  /*ef60*/  HADD2.F32 R49, -RZ, R10.H0_H0 ;  /* 0x2000000aff317230 */ /* 0x000fe40000004100 */
[C---:B------:R-:W-:Y:S01]  /*ef70*/  FMUL.FTZ R33, R52.reuse, R8 ;  /* 0x0000000834217220 */ /* 0x040fe20000410000 */
[----:B------:R-:W-:Y:S01]  /*ef80*/  FFMA.FTZ R8, R52, R4, -R53 ;  /* 0x0000000434087223 */ /* 0x000fe20000010835 */
[-C--:B------:R-:W-:Y:S01]  /*ef90*/  FMUL.FTZ R53, R58, R48.reuse ;  /* 0x000000303a357220 */ /* 0x080fe20000410000 */
[----:B------:R-:W-:Y:S01]  /*efa0*/  FMUL.FTZ R37, R42, R48 ;  /* 0x000000302a257220 */ /* 0x000fe20000410000 */
[----:B------:R-:W-:Y:S01]  /*efb0*/  FFMA.FTZ R36, R56, R4, R33 ;  /* 0x0000000438247223 */ /* 0x000fe20000010021 */
[----:B------:R-:W-:-:S02]  /*efc0*/  HADD2.F32 R33, -RZ, R34.H1_H1 ;  /* 0x30000022ff217230 */ /* 0x000fc40000004100 */
[----:B------:R-:W-:Y:S01]  /*efd0*/  FFMA.FTZ R53, R42, R44, -R53 ;  /* 0x0000002c2a357223 */ /* 0x000fe20000010835 */
[----:B------:R-:W-:Y:S02]  /*efe0*/  HADD2.F32 R10, -RZ, R10.H1_H1 ;  /* 0x3000000aff0a7230 */ /* 0x000fe40000004100 */
[-C--:B------:R-:W-:Y:S01]  /*eff0*/  FMUL.FTZ R4, R57, R9.reuse ;  /* 0x0000000939047220 */ /* 0x080fe20000410000 */
[----:B------:R-:W-:Y:S02]  /*f000*/  HADD2.F32 R52, -RZ, R39.H0_H0 ;  /* 0x20000027ff347230 */ /* 0x000fe40000004100 */
[C---:B------:R-:W-:Y:S01]  /*f010*/  FMUL.FTZ R42, R33.reuse, R9 ;  /* 0x00000009212a7220 */ /* 0x040fe20000410000 */
[----:B------:R-:W-:Y:S02]  /*f020*/  HADD2.F32 R48, -RZ, R41.H0_H0 ;  /* 0x20000029ff307230 */ /* 0x000fe40000004100 */
[----:B------:R-:W-:Y:S01]  /*f030*/  FFMA.FTZ R34, R33, R5, -R4 ;  /* 0x0000000521227223 */ /* 0x000fe20000010804 */
[----:B------:R-:W-:-:S02]  /*f040*/  HADD2.F32 R50, -RZ, R11.H0_H0 ;  /* 0x2000000bff327230 */ /* 0x000fc40000004100 */
[----:B------:R-:W-:Y:S01]  /*f050*/  FFMA.FTZ R42, R57, R5, R42 ;  /* 0x00000005392a7223 */ /* 0x000fe2000001002a */
[-C--:B------:R-:W-:Y:S01]  /*f060*/  FMUL.FTZ R5, R52, R10.reuse ;  /* 0x0000000a34057220 */ /* 0x080fe20000410000 */
[C---:B------:R-:W-:Y:S01]  /*f070*/  FMUL.FTZ R9, R48.reuse, R10 ;  /* 0x0000000a30097220 */ /* 0x040fe20000410000 */
[----:B------:R-:W-:Y:S02]  /*f080*/  HADD2.F32 R11, -RZ, R11.H1_H1 ;  /* 0x3000000bff0b7230 */ /* 0x000fe40000004100 */
[----:B------:R-:W-:Y:S01]  /*f090*/  FMUL.FTZ R4, R59, R49 ;  /* 0x000000313b047220 */ /* 0x000fe20000410000 */
[----:B------:R-:W-:Y:S01]  /*f0a0*/  FFMA.FTZ R10, R48, R6, -R5 ;  /* 0x00000006300a7223 */ /* 0x000fe20000010805 */
[----:B------:R-:W-:Y:S02]  /*f0b0*/  HADD2.F32 R48, -RZ, R38.H1_H1 ;  /* 0x30000026ff307230 */ /* 0x000fe40000004100 */
[----:B------:R-:W-:Y:S01]  /*f0c0*/  FFMA.FTZ R37, R58, R44, R37 ;  /* 0x0000002c3a257223 */ /* 0x000fe20000010025 */
[----:B------:R-:W-:-:S02]  /*f0d0*/  HADD2.F32 R39, -RZ, R39.H1_H1 ;  /* 0x30000027ff277230 */ /* 0x000fc40000004100 */
[----:B------:R-:W-:Y:S01]  /*f0e0*/  FFMA.FTZ R33, R55, R45, -R4 ;  /* 0x0000002d37217223 */ /* 0x000fe20000010804 */
[----:B------:R-:W-:Y:S02]  /*f0f0*/  HADD2.F32 R38, -RZ, R35.H1_H1 ;  /* 0x30000023ff267230 */ /* 0x000fe40000004100 */
[----:B------:R-:W-:Y:S01]  /*f100*/  FMUL.FTZ R5, R48, R50 ;  /* 0x0000003230057220 */ /* 0x000fe20000410000 */
[----:B------:R-:W-:Y:S02]  /*f110*/  HADD2.F32 R41, -RZ, R41.H1_H1 ;  /* 0x30000029ff297230 */ /* 0x000fe40000004100 */
[----:B------:R-:W-:Y:S01]  /*f120*/  FFMA.FTZ R35, R52, R6, R9 ;  /* 0x0000000634237223 */ /* 0x000fe20000010009 */
[--C-:B------:R-:W-:Y:S02]  /*f130*/  HADD2.F32 R46, -RZ, R7.reuse.H0_H0 ;  /* 0x20000007ff2e7230 */ /* 0x100fe40000004100 */
[----:B------:R-:W-:Y:S01]  /*f140*/  FMUL.FTZ R4, R39, R11 ;  /* 0x0000000b27047220 */ /* 0x000fe20000410000 */
[----:B------:R-:W-:-:S02]  /*f150*/  HADD2.F32 R7, -RZ, R7.H1_H1 ;  /* 0x30000007ff077230 */ /* 0x000fc40000004100 */
[----:B------:R-:W-:Y:S01]  /*f160*/  FMUL.FTZ R44, R55, R49 ;  /* 0x00000031372c7220 */ /* 0x000fe20000410000 */
[C---:B------:R-:W-:Y:S01]  /*f170*/  FMUL.FTZ R9, R38.reuse, R50 ;  /* 0x0000003226097220 */ /* 0x040fe20000410000 */
[C---:B------:R-:W-:Y:S01]  /*f180*/  FMUL.FTZ R6, R41.reuse, R11 ;  /* 0x0000000b29067220 */ /* 0x040fe20000410000 */
[-C--:B------:R-:W-:Y:S01]  /*f190*/  FFMA.FTZ R11, R38, R46.reuse, -R5 ;  /* 0x0000002e260b7223 */ /* 0x080fe20000010805 */
[----:B------:R-:W-:Y:S01]  /*f1a0*/  FFMA.FTZ R38, R41, R7, -R4 ;  /* 0x0000000729267223 */ /* 0x000fe20000010804 */
[----:B------:R-:W-:Y:S01]  /*f1b0*/  FFMA.FTZ R44, R59, R45, R44 ;  /* 0x0000002d3b2c7223 */ /* 0x000fe2000001002c */
[----:B------:R-:W-:Y:S01]  /*f1c0*/  FFMA.FTZ R46, R48, R46, R9 ;  /* 0x0000002e302e7223 */ /* 0x000fe20000010009 */
        /* <DEDUP_REMOVED lines=11> */
.L_x_615:
[----:B------:R-:W-:Y:S05]  /*f280*/  BSYNC B1 ;  /* 0x0000000000017941 */ /* 0x000fea0003800000 */
.L_x_614:
[----:B------:R-:W-:Y:S04]  /*f290*/  BSSY B1, `(.L_x_616) ;  /* 0x0000058000017945 */ /* 0x000fe80003800000 */
[----:B------:R-:W-:Y:S05]  /*f2a0*/  @P1 BRA `(.L_x_617) ;  /* 0x0000000400581947 */ /* 0x000fea0003800000 */
[----:B----4-:R-:W-:Y:S01]  /*f2b0*/  LEA.HI R0, R43, R210, RZ, 0x1d ;  /* 0x000000d22b007211 */ /* 0x010fe200078fe8ff */
[----:B------:R-:W-:Y:S02]  /*f2c0*/  HADD2.F32 R45, -RZ, R25.H0_H0 ;  /* 0x20000019ff2d7230 */ /* 0x000fe40000004100 */
[--C-:B------:R-:W-:Y:S01]  /*f2d0*/  HADD2.F32 R47, -RZ, R29.reuse.H0_H0 ;  /* 0x2000001dff2f7230 */ /* 0x100fe20000004100 */
[----:B0123--:R-:W-:Y:S01]  /*f2e0*/  SHF.R.S32.HI R5, RZ, 0x1f, R0 ;  /* 0x0000001fff057819 */ /* 0x00ffe20000011400 */
[----:B------:R-:W-:Y:S01]  /*f2f0*/  HADD2.F32 R50, -RZ, R30.H0_H0 ;  /* 0x2000001eff327230 */ /* 0x000fe20000004100 */
[----:B------:R-:W-:Y:S01]  /*f300*/  SHF.L.U32 R4, R0, 0x3, RZ ;  /* 0x0000000300047819 */ /* 0x000fe200000006ff */
[----:B------:R-:W-:Y:S01]  /*f310*/  HADD2.F32 R46, -RZ, R26.H0_H0 ;  /* 0x2000001aff2e7230 */ /* 0x000fe20000004100 */
[----:B------:R-:W-:Y:S01]  /*f320*/  LEA.HI R5, R5, R0, RZ, 0x3 ;  /* 0x0000000005057211 */ /* 0x000fe200078f18ff */
[----:B------:R-:W-:Y:S01]  /*f330*/  HADD2.F32 R52, -RZ, R29.H1_H1 ;  /* 0x3000001dff347230 */ /* 0x000fe20000004100 */
[----:B------:R-:W-:Y:S01]  /*f340*/  LOP3.LUT R0, R187, 0x38, R4, 0xf8, !PT ;  /* 0x00000038bb007812 */ /* 0x000fe200078ef804 */
[----:B------:R-:W-:-:S02]  /*f350*/  HADD2.F32 R48, -RZ, R25.H1_H1 ;  /* 0x30000019ff307230 */ /* 0x000fc40000004100 */
[----:B------:R-:W-:Y:S01]  /*f360*/  IMAD.SHL.U32 R5, R5, 0x400, RZ ;  /* 0x0000040005057824 */ /* 0x000fe200078e00ff */
[----:B------:R-:W-:Y:S01]  /*f370*/  LOP3.LUT R0, R0, R219, RZ, 0x3c, !PT ;  /* 0x000000db00007212 */ /* 0x000fe200078e3cff */
[----:B------:R-:W-:Y:S02]  /*f380*/  HADD2.F32 R49, -RZ, R30.H1_H1 ;  /* 0x3000001eff317230 */ /* 0x000fe40000004100 */
[----:B------:R-:W-:Y:S01]  /*f390*/  HADD2.F32 R51, -RZ, R31.H0_H0 ;  /* 0x2000001fff337230 */ /* 0x000fe20000004100 */
        /* <DEDUP_REMOVED lines=15> */
[C---:B------:R-:W-:Y:S01]  /*f490*/  FMUL.FTZ R44, R45.reuse, R37 ;  /* 0x000000252d2c7220 */ /* 0x040fe20000410000 */
[----:B------:R-:W-:Y:S02]  /*f4a0*/  HADD2.F32 R9, -RZ, R9.H1_H1 ;  /* 0x30000009ff097230 */ /* 0x000fe40000004100 */
[-C--:B------:R-:W-:Y:S01]  /*f4b0*/  FMUL.FTZ R29, R50, R8.reuse ;  /* 0x00000008321d7220 */ /* 0x080fe20000410000 */
[-C--:B------:R-:W-:Y:S01]  /*f4c0*/  FFMA.FTZ R42, R45, R33.reuse, -R42 ;  /* 0x000000212d2a7223 */ /* 0x080fe2000001082a */
[----:B------:R-:W-:Y:S01]  /*f4d0*/  FFMA.FTZ R44, R47, R33, R44 ;  /* 0x000000212f2c7223 */ /* 0x000fe2000001002c */
[----:B------:R-:W-:Y:S01]  /*f4e0*/  FMUL.FTZ R25, R46, R8 ;  /* 0x000000082e197220 */ /* 0x000fe20000410000 */
[----:B------:R-:W-:Y:S01]  /*f4f0*/  FMUL.FTZ R33, R52, R38 ;  /* 0x0000002634217220 */ /* 0x000fe20000410000 */
[----:B------:R-:W-:-:S02]  /*f500*/  HADD2.F32 R45, -RZ, R26.H1_H1 ;  /* 0x3000001aff2d7230 */ /* 0x000fc40000004100 */
[----:B------:R-:W-:Y:S01]  /*f510*/  FFMA.FTZ R29, R46, R4, -R29 ;  /* 0x000000042e1d7223 */ /* 0x000fe2000001081d */
[--C-:B------:R-:W-:Y:S02]  /*f520*/  HADD2.F32 R39, -RZ, R10.reuse.H0_H0 ;  /* 0x2000000aff277230 */ /* 0x100fe40000004100 */
[----:B------:R-:W-:Y:S01]  /*f530*/  FMUL.FTZ R37, R48, R38 ;  /* 0x0000002630257220 */ /* 0x000fe20000410000 */
[----:B------:R-:W-:Y:S01]  /*f540*/  FFMA.FTZ R25, R50, R4, R25 ;  /* 0x0000000432197223 */ /* 0x000fe20000010019 */
[----:B------:R-:W-:Y:S01]  /*f550*/  FFMA.FTZ R33, R48, R34, -R33 ;  /* 0x0000002230217223 */ /* 0x000fe20000010821 */
        /* <DEDUP_REMOVED lines=8> */
[--C-:B------:R-:W-:Y:S02]  /*f5e0*/  HADD2.F32 R41, -RZ, R11.reuse.H0_H0 ;  /* 0x2000000bff297230 */ /* 0x100fe40000004100 */
[-C--:B------:R-:W-:Y:S01]  /*f5f0*/  FMUL.FTZ R4, R51, R39.reuse ;  /* 0x0000002733047220 */ /* 0x080fe20000410000 */
[----:B------:R-:W-:Y:S01]  /*f600*/  FMUL.FTZ R38, R47, R39 ;  /* 0x000000272f267220 */ /* 0x000fe20000410000 */
[-C--:B------:R-:W-:Y:S01]  /*f610*/  FMUL.FTZ R5, R48, R10.reuse ;  /* 0x0000000a30057220 */ /* 0x080fe20000410000 */
[----:B------:R-:W-:Y:S01]  /*f620*/  FMUL.FTZ R9, R46, R10 ;  /* 0x0000000a2e097220 */ /* 0x000fe20000410000 */
[----:B------:R-:W-:-:S02]  /*f630*/  HADD2.F32 R11, -RZ, R11.H1_H1 ;  /* 0x3000000bff0b7230 */ /* 0x000fc40000004100 */
[----:B------:R-:W-:Y:S01]  /*f640*/  FFMA.FTZ R37, R52, R34, R37 ;  /* 0x0000002234257223 */ /* 0x000fe20000010025 */
[----:B------:R-:W-:Y:S02]  /*f650*/  HADD2.F32 R10, -RZ, R31.H1_H1 ;  /* 0x3000001fff0a7230 */ /* 0x000fe40000004100 */
[-C--:B------:R-:W-:Y:S01]  /*f660*/  FFMA.FTZ R34, R47, R35.reuse, -R4 ;  /* 0x000000232f227223 */ /* 0x080fe20000010804 */
[----:B------:R-:W-:Y:S02]  /*f670*/  HADD2.F32 R39, -RZ, R32.H1_H1 ;  /* 0x30000020ff277230 */ /* 0x000fe40000004100 */
[----:B------:R-:W-:Y:S01]  /*f680*/  FFMA.FTZ R38, R51, R35, R38 ;  /* 0x0000002333267223 */ /* 0x000fe20000010026 */
[----:B------:R-:W-:Y:S02]  /*f690*/  HADD2.F32 R8, -RZ, R27.H1_H1 ;  /* 0x3000001bff087230 */ /* 0x000fe40000004100 */
[----:B------:R-:W-:Y:S01]  /*f6a0*/  FFMA.FTZ R35, R46, R6, -R5 ;  /* 0x000000062e237223 */ /* 0x000fe20000010805 */
[----:B------:R-:W-:-:S02]  /*f6b0*/  HADD2.F32 R31, -RZ, R28.H1_H1 ;  /* 0x3000001cff1f7230 */ /* 0x000fc40000004100 */
[----:B------:R-:W-:Y:S01]  /*f6c0*/  FFMA.FTZ R27, R48, R6, R9 ;  /* 0x00000006301b7223 */ /* 0x000fe20000010009 */
[--C-:B------:R-:W-:Y:S02]  /*f6d0*/  HADD2.F32 R36, -RZ, R7.reuse.H0_H0 ;  /* 0x20000007ff247230 */ /* 0x100fe40000004100 */
[----:B------:R-:W-:Y:S01]  /*f6e0*/  FMUL.FTZ R5, R10, R41 ;  /* 0x000000290a057220 */ /* 0x000fe20000410000 */
[----:B------:R-:W-:Y:S02]  /*f6f0*/  HADD2.F32 R7, -RZ, R7.H1_H1 ;  /* 0x30000007ff077230 */ /* 0x000fe40000004100 */
[----:B------:R-:W-:Y:S01]  /*f700*/  FMUL.FTZ R4, R39, R11 ;  /* 0x0000000b27047220 */ /* 0x000fe20000410000 */
[C---:B------:R-:W-:Y:S01]  /*f710*/  FMUL.FTZ R41, R8.reuse, R41 ;  /* 0x0000002908297220 */ /* 0x040fe20000410000 */
[C---:B------:R-:W-:Y:S01]  /*f720*/  FMUL.FTZ R6, R31.reuse, R11 ;  /* 0x0000000b1f067220 */ /* 0x040fe20000410000 */
[-C--:B------:R-:W-:Y:S01]  /*f730*/  FFMA.FTZ R11, R8, R36.reuse, -R5 ;  /* 0x00000024080b7223 */ /* 0x080fe20000010805 */
[-C--:B------:R-:W-:Y:S01]  /*f740*/  FFMA.FTZ R28, R31, R7.reuse, -R4 ;  /* 0x000000071f1c7223 */ /* 0x080fe20000010804 */
[----:B------:R-:W-:Y:S01]  /*f750*/  FFMA.FTZ R41, R10, R36, R41 ;  /* 0x000000240a297223 */ /* 0x000fe20000010029 */
        /* <DEDUP_REMOVED lines=8> */
[----:B------:R-:W-:-:S02]  /*f7e0*/  F2FP.F16.F32.PACK_AB R10, R27, R38 ;  /* 0x000000261b0a723e */ /* 0x000fc400000000ff */
[----:B------:R-:W-:-:S05]  /*f7f0*/  F2FP.F16.F32.PACK_AB R11, R32, R41 ;  /* 0x00000029200b723e */ /* 0x000fca00000000ff */
[----:B------:R0:W-:Y:S02]  /*f800*/  STS.128 [R0+0x10400], R8 ;  /* 0x0104000800007388 */ /* 0x0001e40000000c00 */
.L_x_617:
[----:B------:R-:W-:Y:S05]  /*f810*/  BSYNC B1 ;  /* 0x0000000000017941 */ /* 0x000fea0003800000 */
.L_x_616:
[----:B------:R-:W-:Y:S05]  /*f820*/  @P2 BRA `(.L_x_589) ;  /* 0x0000000400582947 */ /* 0x000fea0003800000 */
[----:B------:R-:W-:Y:S01]  /*f830*/  LEA.HI R43, R43, R216, RZ, 0x1d ;  /* 0x000000d82b2b7211 */ /* 0x000fe200078fe8ff */
[----:B------:R-:W-:Y:S02]  /*f840*/  HADD2.F32 R33, -RZ, R3.H0_H0 ;  /* 0x20000003ff217230 */ /* 0x000fe40000004100 */
[--C-:B------:R-:W-:Y:S01]  /*f850*/  HADD2.F32 R35, -RZ, R15.reuse.H0_H0 ;  /* 0x2000000fff237230 */ /* 0x100fe20000004100 */
[----:B01234-:R-:W-:Y:S01]  /*f860*/  SHF.R.S32.HI R4, RZ, 0x1f, R43 ;  /* 0x0000001fff047819 */ /* 0x01ffe2000001142b */
        /* <DEDUP_REMOVED lines=63> */
[-C--:B------:R-:W-:Y:S01]  /*fc60*/  FMUL.FTZ R5, R10, R32.reuse ;  /* 0x000000200a057220 */ /* 0x080fe20000410000 */
[----:B------:R-:W-:Y:S02]  /*fc70*/  HADD2.F32 R7, -RZ, R7.H1_H1 ;  /* 0x30000007ff077230 */ /* 0x000fe40000004100 */
[-C--:B------:R-:W-:Y:S01]  /*fc80*/  FMUL.FTZ R4, R31, R11.reuse ;  /* 0x0000000b1f047220 */ /* 0x080fe20000410000 */
        /* <DEDUP_REMOVED lines=16> */
.L_x_589:
[----:B------:R-:W-:Y:S05]  /*fd90*/  BSYNC B0 ;  /* 0x0000000000007941 */ /* 0x000fea0003800000 */
.L_x_567:
[----:B------:R-:W-:Y:S01]  /*fda0*/  @!PT LDS RZ, [RZ] ;  /* 0x00000000fffff984 */ /* 0x000fe20000000800 */
[----:B------:R-:W-:Y:S01]  /*fdb0*/  @!PT LDS RZ, [RZ] ;  /* 0x00000000fffff984 */ /* 0x000fe20000000800 */
[----:B------:R-:W-:Y:S01]  /*fdc0*/  @!PT LDS RZ, [RZ] ;  /* 0x00000000fffff984 */ /* 0x000fe20000000800 */
[----:B------:R-:W-:Y:S01]  /*fdd0*/  @!PT LDS RZ, [RZ] ;  /* 0x00000000fffff984 */ /* 0x000fe20000000800 */
[----:B------:R5:W-:Y:S06]  /*fde0*/  MEMBAR.ALL.CTA ;  /* 0x0000000000007992 */ /* 0x000bec0000008000 */
[----:B-----5:R-:W5:Y:S01]  /*fdf0*/  FENCE.VIEW.ASYNC.S ;  /* 0x00000000000073c6 */ /* 0x020f620000000000 */
[----:B------:R-:W-:Y:S05]  /*fe00*/  WARPSYNC.ALL ;  /* 0x0000000000007948 */ /* 0x000fea0003800000 */
[----:B-----5:R-:W-:Y:S06]  /*fe10*/  BAR.SYNC.DEFER_BLOCKING 0xd, 0x100 ;  /* 0x0344000000007b1d */ /* 0x020fec0000010000 */
.L_x_565:
[----:B------:R-:W-:-:S13]  /*fe20*/  ISETP.NE.AND P0, PT, R188, 0x3, PT ;  /* 0x00000003bc00780c */ /* 0x000fda0003f05270 */
[----:B------:R-:W-:Y:S05]  /*fe30*/  @!P0 BRA `(.L_x_618) ;  /* 0x0000000000048947 */ /* 0x000fea0003800000 */
[----:B------:R-:W-:Y:S01]  /*fe40*/  BPT.TRAP 0x1 ;  /* 0x000000040000795c */ /* 0x000fe20000300000 */
.L_x_618:
[----:B01234-:R-:W-:Y:S02]  /*fe50*/  LEA R4, R192, R2, 0x3 ;  /* 0x00000002c0047211 */ /* 0x01ffe400078e18ff */
[----:B------:R-:W-:-:S04]  /*fe60*/  SHF.L.U32 R3, R194, 0x1f, RZ ;  /* 0x0000001fc2037819 */ /* 0x000fc800000006ff */
[----:B------:R0:W1:Y:S01]  /*fe70*/  SYNCS.PHASECHK.TRANS64.TRYWAIT P2, [R4+URZ+0x34830], R3 ;  /* 0x03483003040075a7 */ /* 0x000062000804017f */
[----:B------:R-:W-:Y:S05]  /*fe80*/  @!P0 BRA `(.L_x_619) ;  /* 0x0000000000048947 */ /* 0x000fea0003800000 */
[----:B------:R-:W-:Y:S01]  /*fe90*/  BPT.TRAP 0x1 ;  /* 0x000000040000795c */ /* 0x000fe20000300000 */
.L_x_619:
[----:B------:R-:W2:Y:S01]  /*fea0*/  S2R R0, SR_TID.X ;  /* 0x0000000000007919 */ /* 0x000ea20000002100 */
[----:B------:R-:W-:Y:S01]  /*feb0*/  IMAD.MOV.U32 R151, RZ, RZ, RZ ;  /* 0x000000ffff977224 */ /* 0x000fe200078e00ff */
[----:B--2---:R-:W-:-:S04]  /*fec0*/  LOP3.LUT R0, R0, 0x7f, RZ, 0xc0, !PT ;  /* 0x0000007f00007812 */ /* 0x004fc800078ec0ff */
[----:B------:R-:W-:Y:S01]  /*fed0*/  ISETP.NE.AND P1, PT, R0, RZ, PT ;  /* 0x000000ff0000720c */ /* 0x000fe20003f25270 */
[----:B-1----:R-:W-:-:S12]  /*fee0*/  @P2 BRA `(.L_x_620) ;  /* 0x0000000000082947 */ /* 0x002fd80003800000 */
[----:B------:R-:W1:Y:S02]  /*fef0*/  SYNCS.PHASECHK.TRANS64.TRYWAIT P2, [R4+URZ+0x34830], R3 ;  /* 0x03483003040075a7 */ /* 0x000e64000804017f */
[----:B-1----:R-:W-:Y:S05]  /*ff00*/  @!P2 BRA `(.L_x_621) ;  /* 0x000000dc00e4a947 */ /* 0x002fea0003800000 */
.L_x_620:
[----:B------:R-:W-:Y:S05]  /*ff10*/  WARPSYNC.ALL ;  /* 0x0000000000007948 */ /* 0x000fea0003800000 */
[----:B------:R-:W-:Y:S01]  /*ff20*/  VIADD R0, R2, 0x1c400 ;  /* 0x0001c40002007836 */ /* 0x000fe20000000000 */
[----:B------:R-:W-:Y:S01]  /*ff30*/  R2UR UR4, R40 ;  /* 0x00000000280472ca */ /* 0x000fe200000e0000 */
[----:B------:R-:W-:Y:S01]  /*ff40*/  UMOV UR9, 0x40000040 ;  /* 0x4000004000097882 */ /* 0x000fe20000000000 */
[----:B------:R-:W-:Y:S01]  /*ff50*/  MOV R9, 0x40000040 ;  /* 0x4000004000097802 */ /* 0x000fe20000000f00 */
[----:B------:R-:W-:Y:S01]  /*ff60*/  WARPGROUP.ARRIVE ;  /* 0x00000000000079c5 */ /* 0x000fe20000000000 */
[----:B------:R-:W-:Y:S01]  /*ff70*/  SHF.R.U32.HI R0, RZ, 0x4, R0 ;  /* 0x00000004ff007819 */ /* 0x000fe20000011600 */
[----:B------:R-:W-:Y:S01]  /*ff80*/  IMAD.MOV.U32 R11, RZ, RZ, 0x40000040 ;  /* 0x40000040ff0b7424 */ /* 0x000fe200078e00ff */
[----:B------:R-:W-:Y:S01]  /*ff90*/  R2UR UR11, R9 ;  /* 0x00000000090b72ca */ /* 0x000fe200000e0000 */
[----:B------:R-:W-:Y:S01]  /*ffa0*/  IMAD.U32 R13, RZ, RZ, UR9 ;  /* 0x00000009ff0d7e24 */ /* 0x000fe2000f8e00ff */
[----:B------:R-:W-:Y:S01]  /*ffb0*/  LOP3.LUT R0, R0, 0x3fff, RZ, 0xc0, !PT ;  /* 0x00003fff00007812 */ /* 0x000fe200078ec0ff */
[----:B------:R-:W-:Y:S01]  /*ffc0*/  UMOV UR57, 0x40000040 ;  /* 0x4000004000397882 */ /* 0x000fe20000000000 */
[----:B------:R-:W-:Y:S01]  /*ffd0*/  UMOV UR53, 0x40000040 ;  /* 0x4000004000357882 */ /* 0x000fe20000000000 */
[----:B------:R-:W-:Y:S01]  /*ffe0*/  UMOV UR49, 0x40000040 ;  /* 0x4000004000317882 */ /* 0x000fe20000000000 */
[----:B------:R-:W-:Y:S01]  /*fff0*/  LOP3.LUT R7, R0, 0x10000, RZ, 0xfc, !PT ;  /* 0x0001000000077812 */ /* 0x000fe200078efcff */
[----:B------:R-:W-:Y:S01]  /*10000*/  ULOP3.LUT UR4, UR4, 0x10000, URZ, 0xfc, !UPT ;  /* 0x0001000004047892 */ /* 0x000fe2000f8efc3f */
[----:B------:R-:W-:Y:S01]  /*10010*/  IMAD.MOV.U32 R9, RZ, RZ, 0x40000040 ;  /* 0x40000040ff097424 */ /* 0x000fe200078e00ff */
[----:B------:R-:W-:Y:S01]  /*10020*/  UMOV UR45, 0x40000040 ;  /* 0x40000040002d7882 */ /* 0x000fe20000000000 */
[----:B------:R-:W-:Y:S01]  /*10030*/  UMOV UR41, 0x40000040 ;  /* 0x4000004000297882 */ /* 0x000fe20000000000 */
[----:B------:R-:W-:Y:S01]  /*10040*/  IMAD R8, R192, 0xc00, R7 ;  /* 0x00000c00c0087824 */ /* 0x000fe200078e0207 */
[----:B------:R-:W-:Y:S01]  /*10050*/  UIADD3 UR5, UR4, 0x2, URZ ;  /* 0x0000000204057890 */ /* 0x000fe2000fffe03f */
[----:B------:R-:W-:Y:S01]  /*10060*/  R2UR UR43, R9 ;  /* 0x00000000092b72ca */ /* 0x000fe200000e0000 */
[----:B------:R-:W-:Y:S01]  /*10070*/  UMOV UR8, UR4 ;  /* 0x0000000400087c82 */ /* 0x000fe20008000000 */
[----:B------:R-:W-:Y:S01]  /*10080*/  UIADD3 UR56, UR4, 0x406, URZ ;  /* 0x0000040604387890 */ /* 0x000fe2000fffe03f */
[C---:B------:R-:W-:Y:S01]  /*10090*/  R2UR UR10, R8.reuse ;  /* 0x00000000080a72ca */ /* 0x040fe200000e0000 */
[----:B------:R-:W-:Y:S01]  /*100a0*/  IMAD.U32 R12, RZ, RZ, UR8 ;  /* 0x00000008ff0c7e24 */ /* 0x000fe2000f8e00ff */
[----:B------:R-:W-:Y:S01]  /*100b0*/  IADD3 R10, R8, 0x2, RZ ;  /* 0x00000002080a7810 */ /* 0x000fe20007ffe0ff */
[----:B------:R-:W-:Y:S01]  /*100c0*/  UIADD3 UR52, UR4, 0x800, URZ ;  /* 0x0000080004347890 */ /* 0x000fe2000fffe03f */
[----:B01----:R-:W-:Y:S01]  /*100d0*/  IADD3 R3, R222, R152, RZ ;  /* 0x00000098de037210 */ /* 0x003fe20007ffe0ff */
[----:B------:R-:W-:Y:S01]  /*100e0*/  UIADD3 UR48, UR4, 0x802, URZ ;  /* 0x0000080204307890 */ /* 0x000fe2000fffe03f */
[----:B------:R0:W-:Y:S01]  /*100f0*/  STL.64 [R1+0x30], R12 ;  /* 0x0000300c01007387 */ /* 0x0001e20000100a00 */
[----:B------:R-:W-:Y:S01]  /*10100*/  UIADD3 UR44, UR4, 0x804, URZ ;  /* 0x00000804042c7890 */ /* 0x000fe2000fffe03f */
[----:B------:R-:W-:Y:S01]  /*10110*/  P2R R20, PR, RZ, 0x2 ;  /* 0x00000002ff147803 */ /* 0x000fe20000000000 */
[----:B------:R-:W-:Y:S01]  /*10120*/  UIADD3 UR40, UR4, 0x806, URZ ;  /* 0x0000080604287890 */ /* 0x000fe2000fffe03f */
[----:B------:R-:W-:Y:S01]  /*10130*/  IMAD R6, R202, -0x80, R3 ;  /* 0xffffff80ca067824 */ /* 0x000fe200078e0203 */
[----:B------:R-:W-:Y:S01]  /*10140*/  P2R R14, PR, RZ, 0x1 ;  /* 0x00000001ff0e7803 */ /* 0x000fe20000000000 */
[----:B------:R-:W-:Y:S01]  /*10150*/  BSSY B0, `(.L_x_622) ;  /* 0x00004bc000007945 */ /* 0x000fe20003800000 */
[----:B------:R-:W-:Y:S01]  /*10160*/  HGMMA.64x128x16.F32 R24, gdesc[UR8], RZ, !UPT, gsb0 ;  /* 0x01e00000081879f0 */ /* 0x000fe2000c0008ff */
[----:B------:R-:W-:Y:S01]  /*10170*/  R2UR UR10, R10 ;  /* 0x000000000a0a72ca */ /* 0x000fe200000e0000 */
[----:B------:R-:W-:Y:S01]  /*10180*/  UMOV UR8, UR5 ;  /* 0x0000000500087c82 */ /* 0x000fe20008000000 */
[----:B------:R-:W-:Y:S01]  /*10190*/  R2UR UR11, R11 ;  /* 0x000000000b0b72ca */ /* 0x000fe200000e0000 */
[----:B------:R-:W-:Y:S01]  /*101a0*/  UMOV UR9, 0x40000040 ;  /* 0x4000004000097882 */ /* 0x000fe20000000000 */
[----:B------:R-:W-:Y:S01]  /*101b0*/  VIADD R10, R8, 0x4 ;  /* 0x00000004080a7836 */ /* 0x000fe20000000000 */
[----:B------:R-:W-:Y:S01]  /*101c0*/  UIADD3 UR5, UR4, 0x4, URZ ;  /* 0x0000000404057890 */ /* 0x000fe2000fffe03f */
[----:B------:R-:W-:Y:S01]  /*101d0*/  IMAD.MOV.U32 R11, RZ, RZ, 0x40000040 ;  /* 0x40000040ff0b7424 */ /* 0x000fe200078e00ff */
[----:B0-----:R-:W-:Y:S01]  /*101e0*/  MOV R13, UR9 ;  /* 0x00000009000d7c02 */ /* 0x001fe20008000f00 */
[----:B------:R-:W-:Y:S01]  /*101f0*/  IMAD.U32 R12, RZ, RZ, UR8 ;  /* 0x00000008ff0c7e24 */ /* 0x000fe2000f8e00ff */
[C---:B------:R-:W-:Y:S01]  /*10200*/  ISETP.GT.AND P4, PT, R6.reuse, RZ, PT ;  /* 0x000000ff0600720c */ /* 0x040fe20003f84270 */
[--C-:B------:R-:W-:Y:S01]  /*10210*/  IMAD.MOV.U32 R150, RZ, RZ, R151.reuse ;  /* 0x000000ffff967224 */ /* 0x100fe200078e0097 */
[C---:B------:R-:W-:Y:S01]  /*10220*/  ISETP.GT.AND P3, PT, R6.reuse, 0x1, PT ;  /* 0x000000010600780c */ /* 0x040fe20003f64270 */
[--C-:B------:R-:W-:Y:S01]  /*10230*/  IMAD.MOV.U32 R148, RZ, RZ, R151.reuse ;  /* 0x000000ffff947224 */ /* 0x100fe200078e0097 */
[----:B------:R0:W-:Y:S01]  /*10240*/  STL.64 [R1+0x28], R12 ;  /* 0x0000280c01007387 */ /* 0x0001e20000100a00 */
[C---:B------:R-:W-:Y:S01]  /*10250*/  ISETP.GT.AND P2, PT, R6.reuse, 0x8, PT ;  /* 0x000000080600780c */ /* 0x040fe20003f44270 */
[--C-:B------:R-:W-:Y:S01]  /*10260*/  IMAD.MOV.U32 R146, RZ, RZ, R151.reuse ;  /* 0x000000ffff927224 */ /* 0x100fe200078e0097 */
[C---:B------:R-:W-:Y:S01]  /*10270*/  ISETP.GT.AND P6, PT, R6.reuse, 0x9, PT ;  /* 0x000000090600780c */ /* 0x040fe20003fc4270 */
[--C-:B------:R-:W-:Y:S01]  /*10280*/  IMAD.MOV.U32 R144, RZ, RZ, R151.reuse ;  /* 0x000000ffff907224 */ /* 0x100fe200078e0097 */
[C---:B------:R-:W-:Y:S01]  /*10290*/  ISETP.GT.AND P5, PT, R6.reuse, 0x10, PT ;  /* 0x000000100600780c */ /* 0x040fe20003fa4270 */
[--C-:B------:R-:W-:Y:S01]  /*102a0*/  IMAD.MOV.U32 R142, RZ, RZ, R151.reuse ;  /* 0x000000ffff8e7224 */ /* 0x100fe200078e0097 */
[C---:B------:R-:W-:Y:S01]  /*102b0*/  ISETP.GT.AND P1, PT, R6.reuse, 0x59, PT ;  /* 0x000000590600780c */ /* 0x040fe20003f24270 */
[--C-:B------:R-:W-:Y:S01]  /*102c0*/  IMAD.MOV.U32 R140, RZ, RZ, R151.reuse ;  /* 0x000000ffff8c7224 */ /* 0x100fe200078e0097 */
[----:B------:R-:W-:Y:S01]  /*102d0*/  ISETP.GT.AND P0, PT, R6, 0x60, PT ;  /* 0x000000600600780c */ /* 0x000fe20003f04270 */
[--C-:B------:R-:W-:Y:S01]  /*102e0*/  IMAD.MOV.U32 R138, RZ, RZ, R151.reuse ;  /* 0x000000ffff8a7224 */ /* 0x100fe200078e0097 */
[-C--:B------:R-:W-:Y:S01]  /*102f0*/  MOV R149, R151.reuse ;  /* 0x0000009700957202 */ /* 0x080fe20000000f00 */
[--C-:B------:R-:W-:Y:S01]  /*10300*/  IMAD.MOV.U32 R136, RZ, RZ, R151.reuse ;  /* 0x000000ffff887224 */ /* 0x100fe200078e0097 */
[-C--:B-----5:R-:W-:Y:S01]  /*10310*/  MOV R147, R151.reuse ;  /* 0x0000009700937202 */ /* 0x0a0fe20000000f00 */
[--C-:B------:R-:W-:Y:S01]  /*10320*/  IMAD.MOV.U32 R134, RZ, RZ, R151.reuse ;  /* 0x000000ffff867224 */ /* 0x100fe200078e0097 */
[-C--:B------:R-:W-:Y:S01]  /*10330*/  MOV R145, R151.reuse ;  /* 0x0000009700917202 */ /* 0x080fe20000000f00 */
[--C-:B------:R-:W-:Y:S01]  /*10340*/  IMAD.MOV.U32 R132, RZ, RZ, R151.reuse ;  /* 0x000000ffff847224 */ /* 0x100fe200078e0097 */
[-C--:B------:R-:W-:Y:S01]  /*10350*/  MOV R143, R151.reuse ;  /* 0x00000097008f7202 */ /* 0x080fe20000000f00 */
[--C-:B------:R-:W-:Y:S01]  /*10360*/  IMAD.MOV.U32 R130, RZ, RZ, R151.reuse ;  /* 0x000000ffff827224 */ /* 0x100fe200078e0097 */
        /* <DEDUP_REMOVED lines=24> */
[----:B------:R-:W-:Y:S01]  /*104f0*/  HGMMA.64x128x16.F32 R24, gdesc[UR8], R24, gsb0 ;  /* 0x01e00000081879f0 */ /* 0x000fe20008000818 */
[----:B------:R-:W-:Y:S01]  /*10500*/  R2UR UR10, R10 ;  /* 0x000000000a0a72ca */ /* 0x000fe200000e0000 */
[----:B------:R-:W-:Y:S01]  /*10510*/  UMOV UR8, UR5 ;  /* 0x0000000500087c82 */ /* 0x000fe20008000000 */
[----:B------:R-:W-:Y:S01]  /*10520*/  R2UR UR11, R11 ;  /* 0x000000000b0b72ca */ /* 0x000fe200000e0000 */
[----:B------:R-:W-:Y:S01]  /*10530*/  UMOV UR9, 0x40000040 ;  /* 0x4000004000097882 */ /* 0x000fe20000000000 */
[----:B------:R-:W-:Y:S01]  /*10540*/  VIADD R10, R8, 0x6 ;  /* 0x00000006080a7836 */ /* 0x000fe20000000000 */
[----:B------:R-:W-:Y:S01]  /*10550*/  MOV R11, 0x40000040 ;  /* 0x40000040000b7802 */ /* 0x000fe20000000f00 */
[----:B------:R-:W-:Y:S01]  /*10560*/  UIADD3 UR5, UR4, 0x6, URZ ;  /* 0x0000000604057890 */ /* 0x000fe2000fffe03f */
[----:B0-----:R-:W-:Y:S01]  /*10570*/  MOV R12, UR8 ;  /* 0x00000008000c7c02 */ /* 0x001fe20008000f00 */
[----:B------:R-:W-:-:S05]  /*10580*/  IMAD.U32 R13, RZ, RZ, UR9 ;  /* 0x00000009ff0d7e24 */ /* 0x000fca000f8e00ff */
[----:B------:R0:W-:Y:S01]  /*10590*/  STL.64 [R1+0x20], R12 ;  /* 0x0000200c01007387 */ /* 0x0001e20000100a00 */
[----:B------:R-:W-:Y:S02]  /*105a0*/  WARPGROUP.DEPBAR.LE gsb0, 0x0 ;  /* 0x00008000000079c5 */ /* 0x000fe40000010000 */
[----:B------:R-:W-:-:S06]  /*105b0*/  WARPGROUP.ARRIVE ;  /* 0x00000000000079c5 */ /* 0x000fcc0000000000 */
[----:B------:R-:W-:Y:S01]  /*105c0*/  HGMMA.64x128x16.F32 R24, gdesc[UR8], R24, gsb0 ;  /* 0x01e00000081879f0 */ /* 0x000fe20008000818 */
[----:B------:R-:W-:Y:S01]  /*105d0*/  R2UR UR10, R10 ;  /* 0x000000000a0a72ca */ /* 0x000fe200000e0000 */
[----:B------:R-:W-:Y:S01]  /*105e0*/  UMOV UR8, UR5 ;  /* 0x0000000500087c82 */ /* 0x000fe20008000000 */
[----:B------:R-:W-:Y:S01]  /*105f0*/  R2UR UR11, R11 ;  /* 0x000000000b0b72ca */ /* 0x000fe200000e0000 */
[----:B------:R-:W-:Y:S01]  /*10600*/  UMOV UR9, 0x40000040 ;  /* 0x4000004000097882 */ /* 0x000fe20000000000 */
[----:B------:R-:W-:Y:S01]  /*10610*/  IMAD.MOV.U32 R11, RZ, RZ, 0x40000040 ;  /* 0x40000040ff0b7424 */ /* 0x000fe200078e00ff */
[----:B------:R-:W-:Y:S01]  /*10620*/  IADD3 R10, R8, 0x400, RZ ;  /* 0x00000400080a7810 */ /* 0x000fe20007ffe0ff */
[----:B------:R-:W-:Y:S01]  /*10630*/  UIADD3 UR5, UR4, 0x400, URZ ;  /* 0x0000040004057890 */ /* 0x000fe2000fffe03f */
[----:B0-----:R-:W-:Y:S02]  /*10640*/  IMAD.U32 R12, RZ, RZ, UR8 ;  /* 0x00000008ff0c7e24 */ /* 0x001fe4000f8e00ff */
        /* <DEDUP_REMOVED lines=26> */
[----:B------:R-:W-:Y:S01]  /*107f0*/  IMAD.U32 R13, RZ, RZ, UR9 ;  /* 0x00000009ff0d7e24 */ /* 0x000fe2000f8e00ff */
[----:B------:R-:W-:-:S04]  /*10800*/  ULDC UR4, c[0x0][0x988] ;  /* 0x0002620000047ab9 */ /* 0x000fc80000000800 */
        /* <DEDUP_REMOVED lines=10> */
[----:B0-----:R-:W-:Y:S02]  /*108b0*/  IMAD.U32 R12, RZ, RZ, UR8 ;  /* 0x00000008ff0c7e24 */ /* 0x001fe4000f8e00ff */
[----:B------:R-:W-:Y:S01]  /*108c0*/  IMAD.U32 R13, RZ, RZ, UR9 ;  /* 0x00000009ff0d7e24 */ /* 0x000fe2000f8e00ff */
[----:B------:R-:W-:Y:S01]  /*108d0*/  R2UR UR58, R10 ;  /* 0x000000000a3a72ca */ /* 0x000fe200000e0000 */
[----:B------:R-:W-:Y:S01]  /*108e0*/  VIADD R10, R8, 0x800 ;  /* 0x00000800080a7836 */ /* 0x000fe20000000000 */
[----:B------:R-:W-:-:S02]  /*108f0*/  R2UR UR59, R11 ;  /* 0x000000000b3b72ca */ /* 0x000fc400000e0000 */
[----:B------:R-:W-:Y:S01]  /*10900*/  MOV R11, 0x40000040 ;  /* 0x40000040000b7802 */ /* 0x000fe20000000f00 */
[----:B------:R0:W-:Y:S01]  /*10910*/  STL.64 [R1], R12 ;  /* 0x0000000c01007387 */ /* 0x0001e20000100a00 */
[----:B------:R-:W-:Y:S01]  /*10920*/  R2UR UR54, R10 ;  /* 0x000000000a3672ca */ /* 0x000fe200000e0000 */
[----:B------:R-:W-:Y:S01]  /*10930*/  VIADD R10, R8, 0x802 ;  /* 0x00000802080a7836 */ /* 0x000fe20000000000 */
[----:B------:R-:W-:Y:S01]  /*10940*/  R2UR UR55, R11 ;  /* 0x000000000b3772ca */ /* 0x000fe200000e0000 */
[----:B------:R-:W-:-:S03]  /*10950*/  IMAD.MOV.U32 R11, RZ, RZ, 0x40000040 ;  /* 0x40000040ff0b7424 */ /* 0x000fc600078e00ff */
[----:B------:R-:W-:Y:S02]  /*10960*/  R2UR UR50, R10 ;  /* 0x000000000a3272ca */ /* 0x000fe400000e0000 */
[----:B------:R-:W-:Y:S01]  /*10970*/  R2UR UR51, R11 ;  /* 0x000000000b3372ca */ /* 0x000fe200000e0000 */
[----:B------:R-:W-:Y:S01]  /*10980*/  IMAD.MOV.U32 R11, RZ, RZ, 0x40000040 ;  /* 0x40000040ff0b7424 */ /* 0x000fe200078e00ff */
[C---:B------:R-:W-:Y:S02]  /*10990*/  IADD3 R10, R8.reuse, 0x804, RZ ;  /* 0x00000804080a7810 */ /* 0x040fe40007ffe0ff */
[----:B------:R-:W-:Y:S02]  /*109a0*/  IADD3 R8, R8, 0x806, RZ ;  /* 0x0000080608087810 */ /* 0x000fe40007ffe0ff */
[----:B------:R-:W-:Y:S02]  /*109b0*/  R2UR UR46, R10 ;  /* 0x000000000a2e72ca */ /* 0x000fe400000e0000 */
[----:B------:R-:W-:-:S02]  /*109c0*/  R2UR UR47, R11 ;  /* 0x000000000b2f72ca */ /* 0x000fc400000e0000 */
[----:B------:R-:W-:Y:S01]  /*109d0*/  R2UR UR42, R8 ;  /* 0x00000000082a72ca */ /* 0x000fe200000e0000 */
        /* <DEDUP_REMOVED lines=17> */
[----:B------:R-:W-:Y:S01]  /*10af0*/  HGMMA.64x128x16.F32 R24, gdesc[UR40], R24, gsb0 ;  /* 0x01e00000281879f0 */ /* 0x000fe20008000818 */
[----:B------:R-:W-:Y:S02]  /*10b00*/  ULDC UR42, c[0x0][0x988] ;  /* 0x00026200002a7ab9 */ /* 0x000fe40000000800 */
        /* <DEDUP_REMOVED lines=31> */
[----:B0-----:R-:W-:Y:S02]  /*10d00*/  FSEL R13, R38, -INF , P3 ;  /* 0xff800000260d7808 */ /* 0x001fe40001800000 */
        /* <DEDUP_REMOVED lines=51> */
[----:B------:R-:W-:Y:S02]  /*11040*/  ISETP.GT.AND P1, PT, R6, 0x61, PT ;  /* 0x000000610600780c */ /* 0x000fe40003f24270 */
[----:B------:R-:W-:Y:S02]  /*11050*/  FSEL R107, R72, -INF , P0 ;  /* 0xff800000486b7808 */ /* 0x000fe40000000000 */
[----:B------:R-:W-:Y:S02]  /*11060*/  FMNMX.FTZ R0, R105, R0, !PT ;  /* 0x0000000069007209 */ /* 0x000fe40007810000 */
        /* <DEDUP_REMOVED lines=9> */
[----:B------:R-:W-:Y:S02]  /*11100*/  FMNMX.FTZ R0, R109, R0, !PT ;  /* 0x000000006d007209 */ /* 0x000fe40007810000 */
[----:B------:R-:W-:Y:S02]  /*11110*/  ISETP.GT.AND P3, PT, R6, 0x70, PT ;  /* 0x000000700600780c */ /* 0x000fe40003f64270 */
[----:B------:R-:W-:Y:S02]  /*11120*/  FSEL R41, R66, -INF , P4 ;  /* 0xff80000042297808 */ /* 0x000fe40002000000 */
[----:B------:R-:W-:Y:S02]  /*11130*/  FSEL R113, R80, -INF , P3 ;  /* 0xff80000050717808 */ /* 0x000fe40001800000 */
[----:B------:R-:W-:Y:S02]  /*11140*/  FMNMX.FTZ R0, R111, R0, !PT ;  /* 0x000000006f007209 */ /* 0x000fe40007810000 */
[----:B------:R-:W-:-:S02]  /*11150*/  ISETP.GT.AND P4, PT, R6, 0x71, PT ;  /* 0x000000710600780c */ /* 0x000fc40003f84270 */
[----:B------:R-:W-:Y:S02]  /*11160*/  FSEL R63, R63, -INF , P5 ;  /* 0xff8000003f3f7808 */ /* 0x000fe40002800000 */
[----:B------:R-:W-:Y:S02]  /*11170*/  FSEL R117, R81, -INF , P4 ;  /* 0xff80000051757808 */ /* 0x000fe40002000000 */
[----:B------:R-:W-:Y:S02]  /*11180*/  FMNMX.FTZ R0, R113, R0, !PT ;  /* 0x0000000071007209 */ /* 0x000fe40007810000 */
[----:B------:R-:W-:Y:S02]  /*11190*/  ISETP.GT.AND P5, PT, R6, 0x78, PT ;  /* 0x000000780600780c */ /* 0x000fe40003fa4270 */
[----:B------:R-:W-:Y:S02]  /*111a0*/  FSEL R37, R62, -INF , P6 ;  /* 0xff8000003e257808 */ /* 0x000fe40003000000 */
[----:B------:R-:W-:-:S02]  /*111b0*/  FSEL R115, R84, -INF , P5 ;  /* 0xff80000054737808 */ /* 0x000fc40002800000 */
[----:B------:R-:W-:Y:S02]  /*111c0*/  FMNMX.FTZ R0, R117, R0, !PT ;  /* 0x0000000075007209 */ /* 0x000fe40007810000 */
[C---:B------:R-:W-:Y:S02]  /*111d0*/  ISETP.GT.AND P6, PT, R6.reuse, 0x79, PT ;  /* 0x000000790600780c */ /* 0x040fe40003fc4270 */
[----:B------:R-:W-:Y:S02]  /*111e0*/  FMNMX.FTZ R0, R115, R0, !PT ;  /* 0x0000000073007209 */ /* 0x000fe40007810000 */
[----:B------:R-:W-:Y:S02]  /*111f0*/  FSEL R85, R85, -INF , P6 ;  /* 0xff80000055557808 */ /* 0x000fe40003000000 */
[----:B------:R-:W-:Y:S02]  /*11200*/  P2R R26, PR, RZ, 0x1 ;  /* 0x00000001ff1a7803 */ /* 0x000fe40000000000 */
[----:B------:R-:W-:Y:S01]  /*11210*/  FMNMX.FTZ R8, R85, R0, !PT ;  /* 0x0000000055087209 */ /* 0x000fe20007810000 */
[----:B------:R-:W-:Y:S01]  /*11220*/  IMAD.U32 R0, RZ, RZ, UR4 ;  /* 0x00000004ff007e24 */ /* 0x000fe2000f8e00ff */
[----:B------:R-:W-:-:S02]  /*11230*/  ISETP.GT.AND P0, PT, R6, 0x59, PT ;  /* 0x000000590600780c */ /* 0x000fc40003f04270 */
[----:B------:R-:W-:Y:S01]  /*11240*/  P2R R28, PR, RZ, 0x2 ;  /* 0x00000002ff1c7803 */ /* 0x000fe20000000000 */
[----:B------:R-:W0:Y:S01]  /*11250*/  SHFL.BFLY PT, R3, R8, 0x2, 0x1f ;  /* 0x0c401f0008037f89 */ /* 0x000e2200000e0000 */
[----:B------:R-:W-:Y:S02]  /*11260*/  ISETP.GT.AND P1, PT, R6, 0x60, PT ;  /* 0x000000600600780c */ /* 0x000fe40003f24270 */
[----:B------:R-:W-:Y:S02]  /*11270*/  FSEL R71, R71, -INF , P0 ;  /* 0xff80000047477808 */ /* 0x000fe40000000000 */
[----:B------:R-:W-:Y:S02]  /*11280*/  FSEL R65, R74, -INF , P1 ;  /* 0xff8000004a417808 */ /* 0x000fe40000800000 */
[----:B------:R-:W-:Y:S02]  /*11290*/  ISETP.NE.AND P1, PT, R28, RZ, PT ;  /* 0x000000ff1c00720c */ /* 0x000fe40003f25270 */
[----:B------:R-:W-:-:S02]  /*112a0*/  P2R R24, PR, RZ, 0x4 ;  /* 0x00000004ff187803 */ /* 0x000fc40000000000 */
[----:B------:R-:W-:Y:S02]  /*112b0*/  ISETP.NE.AND P0, PT, R26, RZ, PT ;  /* 0x000000ff1a00720c */ /* 0x000fe40003f05270 */
[----:B------:R-:W-:Y:S02]  /*112c0*/  FSEL R75, R75, -INF , P1 ;  /* 0xff8000004b4b7808 */ /* 0x000fe40000800000 */
[----:B------:R-:W-:Y:S02]  /*112d0*/  FSEL R69, R78, -INF , P0 ;  /* 0xff8000004e457808 */ /* 0x000fe40000000000 */
[----:B------:R-:W-:Y:S02]  /*112e0*/  FSEL R83, R83, -INF , P4 ;  /* 0xff80000053537808 */ /* 0x000fe40002000000 */
[----:B------:R-:W-:Y:S02]  /*112f0*/  FSEL R87, R87, -INF , P6 ;  /* 0xff80000057577808 */ /* 0x000fe40003000000 */
[----:B------:R-:W-:-:S02]  /*11300*/  ISETP.NE.AND P0, PT, R14, RZ, PT ;  /* 0x000000ff0e00720c */ /* 0x000fc40003f05270 */
[----:B------:R-:W-:Y:S02]  /*11310*/  ISETP.NE.AND P1, PT, R20, RZ, PT ;  /* 0x000000ff1400720c */ /* 0x000fe40003f25270 */
[----:B0-----:R-:W-:Y:S02]  /*11320*/  FMNMX.FTZ R10, R8, R3, !PT ;  /* 0x00000003080a7209 */ /* 0x001fe40007810000 */
[----:B------:R-:W-:-:S03]  /*11330*/  FMNMX.FTZ R8, R5, R27, !PT ;  /* 0x0000001b05087209 */ /* 0x000fc60007810000 */
[----:B------:R-:W0:Y:S01]  /*11340*/  SHFL.BFLY PT, R3, R10, 0x1, 0x1f ;  /* 0x0c201f000a037f89 */ /* 0x000e2200000e0000 */
[----:B------:R-:W-:-:S04]  /*11350*/  FMNMX.FTZ R8, R9, R8, !PT ;  /* 0x0000000809087209 */ /* 0x000fc80007810000 */
[----:B------:R-:W-:Y:S02]  /*11360*/  FMNMX.FTZ R8, R31, R8, !PT ;  /* 0x000000081f087209 */ /* 0x000fe40007810000 */
[----:B------:R-:W-:Y:S02]  /*11370*/  @!P1 IADD3 R4, R4, 0x34840, RZ ;  /* 0x0003484004049810 */ /* 0x000fe40007ffe0ff */
[----:B------:R-:W-:Y:S02]  /*11380*/  FMNMX.FTZ R8, R11, R8, !PT ;  /* 0x000000080b087209 */ /* 0x000fe40007810000 */
[----:B------:R-:W-:Y:S02]  /*11390*/  @!P1 PRMT R4, RZ, 0x654, R4 ;  /* 0x00000654ff049816 */ /* 0x000fe40000000004 */
[----:B------:R-:W-:Y:S02]  /*113a0*/  FMNMX.FTZ R8, R35, R8, !PT ;  /* 0x0000000823087209 */ /* 0x000fe40007810000 */
[----:B------:R1:W-:Y:S02]  /*113b0*/  @!P1 SYNCS.ARRIVE.TRANS64.RED.A1T0 RZ, [R4+URZ], RZ ;  /* 0x000000ff04ff99a7 */ /* 0x0003e4000810043f */
[----:B------:R-:W-:-:S04]  /*113c0*/  FMNMX.FTZ R8, R13, R8, !PT ;  /* 0x000000080d087209 */ /* 0x000fc80007810000 */
[----:B------:R-:W-:Y:S02]  /*113d0*/  FMNMX.FTZ R8, R39, R8, !PT ;  /* 0x0000000827087209 */ /* 0x000fe40007810000 */
[----:B0-----:R-:W-:Y:S02]  /*113e0*/  FMNMX.FTZ R3, R10, R3, !PT ;  /* 0x000000030a037209 */ /* 0x001fe40007810000 */
[----:B------:R-:W-:Y:S02]  /*113f0*/  FMNMX.FTZ R8, R15, R8, !PT ;  /* 0x000000080f087209 */ /* 0x000fe40007810000 */
[C---:B------:R-:W-:Y:S01]  /*11400*/  FSETP.NEU.FTZ.AND P2, PT, R3.reuse, -INF , PT ;  /* 0xff8000000300780b */ /* 0x040fe20003f5d000 */
[----:B------:R-:W-:Y:S01]  /*11410*/  FMUL.FTZ R12, R3, R0 ;  /* 0x00000000030c7220 */ /* 0x000fe20000410000 */
[----:B------:R-:W-:-:S04]  /*11420*/  FMNMX.FTZ R8, R43, R8, !PT ;  /* 0x000000082b087209 */ /* 0x000fc80007810000 */
[----:B------:R-:W-:Y:S02]  /*11430*/  FMNMX.FTZ R8, R21, R8, !PT ;  /* 0x0000000815087209 */ /* 0x000fe40007810000 */
        /* <DEDUP_REMOVED lines=23> */
[--C-:B------:R-:W-:Y:S01]  /*115b0*/  FFMA.FTZ R119, R139, R0, -R6.reuse ;  /* 0x000000008b777223 */ /* 0x100fe20000010806 */
[----:B------:R-:W-:Y:S01]  /*115c0*/  FMNMX.FTZ R8, R59, R8, !PT ;  /* 0x000000083b087209 */ /* 0x000fe20007810000 */
[----:B------:R-:W0:Y:S01]  /*115d0*/  MUFU.EX2 R77, R77 ;  /* 0x0000004d004d7308 */ /* 0x000e220000000800 */
[-CC-:B------:R-:W-:Y:S01]  /*115e0*/  FFMA.FTZ R178, R129, R0.reuse, -R6.reuse ;  /* 0x0000000081b27223 */ /* 0x180fe20000010806 */
[--C-:B------:R-:W-:Y:S01]  /*115f0*/  FFMA.FTZ R121, R121, R0, -R6.reuse ;  /* 0x0000000079797223 */ /* 0x100fe20000010806 */
[----:B------:R-:W-:Y:S01]  /*11600*/  FMNMX.FTZ R8, R37, R8, !PT ;  /* 0x0000000825087209 */ /* 0x000fe20007810000 */
[-CC-:B------:R-:W-:Y:S01]  /*11610*/  FFMA.FTZ R172, R127, R0.reuse, -R6.reuse ;  /* 0x000000007fac7223 */ /* 0x180fe20000010806 */
[-CC-:B------:R-:W-:Y:S01]  /*11620*/  FFMA.FTZ R123, R123, R0.reuse, -R6.reuse ;  /* 0x000000007b7b7223 */ /* 0x180fe20000010806 */
[--C-:B------:R-:W-:Y:S01]  /*11630*/  FFMA.FTZ R174, R125, R0, -R6.reuse ;  /* 0x000000007dae7223 */ /* 0x100fe20000010806 */
[----:B------:R-:W-:Y:S01]  /*11640*/  FMNMX.FTZ R8, R63, R8, !PT ;  /* 0x000000083f087209 */ /* 0x000fe20007810000 */
[----:B------:R2:W-:Y:S01]  /*11650*/  MUFU.EX2 R79, R10 ;  /* 0x0000000a004f7308 */ /* 0x0005e20000000800 */
[-CC-:B------:R-:W-:Y:S01]  /*11660*/  FFMA.FTZ R95, R95, R0.reuse, -R6.reuse ;  /* 0x000000005f5f7223 */ /* 0x180fe20000010806 */
[--C-:B------:R-:W-:Y:S01]  /*11670*/  FFMA.FTZ R97, R97, R0, -R6.reuse ;  /* 0x0000000061617223 */ /* 0x100fe20000010806 */
[----:B------:R-:W-:Y:S01]  /*11680*/  FMNMX.FTZ R8, R41, R8, !PT ;  /* 0x0000000829087209 */ /* 0x000fe20007810000 */
[-CC-:B------:R-:W-:Y:S01]  /*11690*/  FFMA.FTZ R57, R57, R0.reuse, -R6.reuse ;  /* 0x0000000039397223 */ /* 0x180fe20000010806 */
[-CC-:B------:R-:W-:Y:S01]  /*116a0*/  FFMA.FTZ R154, R103, R0.reuse, -R6.reuse ;  /* 0x00000000679a7223 */ /* 0x180fe20000010806 */
[--C-:B------:R-:W-:Y:S01]  /*116b0*/  FFMA.FTZ R61, R105, R0, -R6.reuse ;  /* 0x00000000693d7223 */ /* 0x100fe20000010806 */
[----:B------:R-:W-:Y:S01]  /*116c0*/  FMNMX.FTZ R8, R67, R8, !PT ;  /* 0x0000000843087209 */ /* 0x000fe20007810000 */
[----:B------:R-:W3:Y:S01]  /*116d0*/  MUFU.EX2 R182, R182 ;  /* 0x000000b600b67308 */ /* 0x000ee20000000800 */
[-CC-:B--2---:R-:W-:Y:S01]  /*116e0*/  FFMA.FTZ R10, R53, R0.reuse, -R6.reuse ;  /* 0x00000000350a7223 */ /* 0x184fe20000010806 */
[--C-:B------:R-:W-:Y:S01]  /*116f0*/  FFMA.FTZ R53, R91, R0, -R6.reuse ;  /* 0x000000005b357223 */ /* 0x100fe20000010806 */
[----:B------:R-:W-:Y:S01]  /*11700*/  FMNMX.FTZ R8, R45, R8, !PT ;  /* 0x000000082d087209 */ /* 0x000fe20007810000 */
[-CC-:B------:R-:W-:Y:S01]  /*11710*/  FFMA.FTZ R156, R107, R0.reuse, -R6.reuse ;  /* 0x000000006b9c7223 */ /* 0x180fe20000010806 */
[-CC-:B------:R-:W-:Y:S01]  /*11720*/  FFMA.FTZ R73, R73, R0.reuse, -R6.reuse ;  /* 0x0000000049497223 */ /* 0x180fe20000010806 */
[--C-:B------:R-:W-:Y:S01]  /*11730*/  FFMA.FTZ R158, R109, R0, -R6.reuse ;  /* 0x000000006d9e7223 */ /* 0x100fe20000010806 */
[----:B------:R-:W-:Y:S01]  /*11740*/  FMNMX.FTZ R8, R71, R8, !PT ;  /* 0x0000000847087209 */ /* 0x000fe20007810000 */
[-CC-:B------:R-:W-:Y:S01]  /*11750*/  FFMA.FTZ R91, R111, R0.reuse, -R6.reuse ;  /* 0x000000006f5b7223 */ /* 0x180fe20000010806 */
[-CC-:B------:R-:W-:Y:S01]  /*11760*/  FFMA.FTZ R160, R113, R0.reuse, -R6.reuse ;  /* 0x0000000071a07223 */ /* 0x180fe20000010806 */
[--C-:B------:R-:W-:Y:S01]  /*11770*/  FFMA.FTZ R117, R117, R0, -R6.reuse ;  /* 0x0000000075757223 */ /* 0x100fe20000010806 */
[----:B------:R-:W-:Y:S01]  /*11780*/  FMNMX.FTZ R8, R65, R8, !PT ;  /* 0x0000000841087209 */ /* 0x000fe20007810000 */
[-CC-:B------:R-:W-:Y:S01]  /*11790*/  FFMA.FTZ R162, R115, R0.reuse, -R6.reuse ;  /* 0x0000000073a27223 */ /* 0x180fe20000010806 */
[----:B------:R-:W-:Y:S01]  /*117a0*/  FFMA.FTZ R85, R85, R0, -R6 ;  /* 0x0000000055557223 */ /* 0x000fe20000010806 */
[----:B------:R-:W2:Y:S01]  /*117b0*/  MUFU.EX2 R81, R81 ;  /* 0x0000005100517308 */ /* 0x000ea20000000800 */
[----:B------:R-:W-:-:S02]  /*117c0*/  FMNMX.FTZ R8, R75, R8, !PT ;  /* 0x000000084b087209 */ /* 0x000fc40007810000 */
[-C--:B------:R-:W-:Y:S02]  /*117d0*/  MOV R139, R151.reuse ;  /* 0x00000097008b7202 */ /* 0x080fe40000000f00 */
[----:B------:R-:W-:Y:S02]  /*117e0*/  FMNMX.FTZ R8, R69, R8, !PT ;  /* 0x0000000845087209 */ /* 0x000fe40007810000 */
[-C--:B------:R-:W-:Y:S01]  /*117f0*/  MOV R137, R151.reuse ;  /* 0x0000009700897202 */ /* 0x080fe20000000f00 */
[----:B------:R-:W4:Y:S01]  /*11800*/  MUFU.EX2 R176, R176 ;  /* 0x000000b000b07308 */ /* 0x000f220000000800 */
[----:B------:R-:W-:Y:S02]  /*11810*/  FMNMX.FTZ R8, R93, R8, !PT ;  /* 0x000000085d087209 */ /* 0x000fe40007810000 */
[----:B------:R-:W-:Y:S02]  /*11820*/  MOV R135, R151 ;  /* 0x0000009700877202 */ /* 0x000fe40000000f00 */
[----:B------:R-:W-:-:S02]  /*11830*/  FMNMX.FTZ R8, R99, R8, !PT ;  /* 0x0000000863087209 */ /* 0x000fc40007810000 */
[-C--:B------:R-:W-:Y:S01]  /*11840*/  MOV R133, R151.reuse ;  /* 0x0000009700857202 */ /* 0x080fe20000000f00 */
[----:B------:R-:W1:Y:S01]  /*11850*/  MUFU.EX2 R119, R119 ;  /* 0x0000007700777308 */ /* 0x000e620000000800 */
[----:B------:R-:W-:Y:S02]  /*11860*/  FMNMX.FTZ R8, R83, R8, !PT ;  /* 0x0000000853087209 */ /* 0x000fe40007810000 */
[-C--:B------:R-:W-:Y:S02]  /*11870*/  MOV R131, R151.reuse ;  /* 0x0000009700837202 */ /* 0x080fe40000000f00 */
[----:B------:R-:W-:Y:S02]  /*11880*/  FMNMX.FTZ R8, R89, R8, !PT ;  /* 0x0000000859087209 */ /* 0x000fe40007810000 */
[----:B------:R-:W-:Y:S01]  /*11890*/  MOV R129, R151 ;  /* 0x0000009700817202 */ /* 0x000fe20000000f00 */
[----:B------:R-:W1:Y:S01]  /*118a0*/  MUFU.EX2 R178, R178 ;  /* 0x000000b200b27308 */ /* 0x000e620000000800 */
[----:B------:R-:W-:-:S02]  /*118b0*/  FMNMX.FTZ R8, R87, R8, !PT ;  /* 0x0000000857087209 */ /* 0x000fc40007810000 */
[-C--:B------:R-:W-:Y:S02]  /*118c0*/  MOV R127, R151.reuse ;  /* 0x00000097007f7202 */ /* 0x080fe40000000f00 */
[-C--:B------:R-:W-:Y:S01]  /*118d0*/  MOV R125, R151.reuse ;  /* 0x00000097007d7202 */ /* 0x080fe20000000f00 */
[----:B------:R-:W0:Y:S01]  /*118e0*/  SHFL.BFLY PT, R101, R8, 0x2, 0x1f ;  /* 0x0c401f0008657f89 */ /* 0x000e2200000e0000 */
[-C--:B------:R-:W-:Y:S01]  /*118f0*/  MOV R115, R151.reuse ;  /* 0x0000009700737202 */ /* 0x080fe20000000f00 */
[----:B------:R-:W1:Y:S01]  /*11900*/  MUFU.EX2 R121, R121 ;  /* 0x0000007900797308 */ /* 0x000e620000000800 */
[-C--:B------:R-:W-:Y:S02]  /*11910*/  MOV R113, R151.reuse ;  /* 0x0000009700717202 */ /* 0x080fe40000000f00 */
[-C--:B------:R-:W-:Y:S02]  /*11920*/  MOV R111, R151.reuse ;  /* 0x00000097006f7202 */ /* 0x080fe40000000f00 */
[----:B------:R-:W-:-:S02]  /*11930*/  MOV R109, R151 ;  /* 0x00000097006d7202 */ /* 0x000fc40000000f00 */
[-C--:B------:R-:W-:Y:S01]  /*11940*/  MOV R107, R151.reuse ;  /* 0x00000097006b7202 */ /* 0x080fe20000000f00 */
[----:B------:R-:W-:Y:S01]  /*11950*/  MUFU.EX2 R172, R172 ;  /* 0x000000ac00ac7308 */ /* 0x000fe20000000800 */
[-C--:B------:R-:W-:Y:S02]  /*11960*/  MOV R105, R151.reuse ;  /* 0x0000009700697202 */ /* 0x080fe40000000f00 */
[----:B------:R-:W-:-:S05]  /*11970*/  MOV R103, R151 ;  /* 0x0000009700677202 */ /* 0x000fca0000000f00 */
[----:B------:R-:W-:Y:S01]  /*11980*/  MUFU.EX2 R123, R123 ;  /* 0x0000007b007b7308 */ /* 0x000fe20000000800 */
[----:B0-----:R-:W-:-:S07]  /*11990*/  FMNMX.FTZ R101, R8, R101, !PT ;  /* 0x0000006508657209 */ /* 0x001fce0007810000 */
[----:B------:R-:W-:Y:S01]  /*119a0*/  MUFU.EX2 R174, R174 ;  /* 0x000000ae00ae7308 */ /* 0x000fe20000000800 */
[----:B------:R-:W0:Y:S07]  /*119b0*/  SHFL.BFLY PT, R8, R101, 0x1, 0x1f ;  /* 0x0c201f0065087f89 */ /* 0x000e2e00000e0000 */
[----:B------:R-:W-:Y:S08]  /*119c0*/  MUFU.EX2 R95, R95 ;  /* 0x0000005f005f7308 */ /* 0x000ff00000000800 */
[----:B------:R-:W-:Y:S08]  /*119d0*/  MUFU.EX2 R168, R168 ;  /* 0x000000a800a87308 */ /* 0x000ff00000000800 */
[----:B------:R-:W-:Y:S01]  /*119e0*/  MUFU.EX2 R97, R97 ;  /* 0x0000006100617308 */ /* 0x000fe20000000800 */
[----:B0-----:R-:W-:-:S04]  /*119f0*/  FMNMX.FTZ R8, R101, R8, !PT ;  /* 0x0000000865087209 */ /* 0x001fc80007810000 */
[C---:B------:R-:W-:Y:S01]  /*11a00*/  FSETP.NEU.FTZ.AND P2, PT, R8.reuse, -INF , PT ;  /* 0xff8000000800780b */ /* 0x040fe20003f5d000 */
[----:B------:R-:W-:Y:S02]  /*11a10*/  FMUL.FTZ R12, R8, R0 ;  /* 0x00000000080c7220 */ /* 0x000fe40000410000 */
[----:B------:R-:W-:Y:S03]  /*11a20*/  MUFU.EX2 R170, R170 ;  /* 0x000000aa00aa7308 */ /* 0x000fe60000000800 */
[----:B------:R-:W-:Y:S02]  /*11a30*/  FSEL R6, R12, RZ, P2 ;  /* 0x000000ff0c067208 */ /* 0x000fe40001000000 */
[----:B------:R-:W-:-:S03]  /*11a40*/  ISETP.GE.AND P2, PT, R152, 0x81, PT ;  /* 0x000000819800780c */ /* 0x000fc60003f46270 */
[----:B------:R-:W-:Y:S01]  /*11a50*/  MUFU.EX2 R164, R164 ;  /* 0x000000a400a47308 */ /* 0x000fe20000000800 */
[-CC-:B------:R-:W-:Y:S01]  /*11a60*/  FFMA.FTZ R181, R5, R0.reuse, -R6.reuse ;  /* 0x0000000005b57223 */ /* 0x180fe20000010806 */
[-CC-:B------:R-:W-:Y:S01]  /*11a70*/  FFMA.FTZ R12, R27, R0.reuse, -R6.reuse ;  /* 0x000000001b0c7223 */ /* 0x180fe20000010806 */
[-CC-:B------:R-:W-:Y:S01]  /*11a80*/  FFMA.FTZ R183, R9, R0.reuse, -R6.reuse ;  /* 0x0000000009b77223 */ /* 0x180fe20000010806 */
[----:B------:R-:W-:Y:S01]  /*11a90*/  FADD.FTZ R5, R180, R77 ;  /* 0x0000004db4057221 */ /* 0x000fe20000010000 */
[-CC-:B------:R-:W-:Y:S01]  /*11aa0*/  FFMA.FTZ R14, R31, R0.reuse, -R6.reuse ;  /* 0x000000001f0e7223 */ /* 0x180fe20000010806 */
[-CC-:B------:R-:W-:Y:S01]  /*11ab0*/  FFMA.FTZ R177, R11, R0.reuse, -R6.reuse ;  /* 0x000000000bb17223 */ /* 0x180fe20000010806 */
[-CC-:B------:R-:W-:Y:S01]  /*11ac0*/  FFMA.FTZ R20, R35, R0.reuse, -R6.reuse ;  /* 0x0000000023147223 */ /* 0x180fe20000010806 */
[----:B------:R-:W-:Y:S01]  /*11ad0*/  MUFU.EX2 R181, R181 ;  /* 0x000000b500b57308 */ /* 0x000fe20000000800 */
[----:B---3--:R-:W-:Y:S01]  /*11ae0*/  FADD.FTZ R34, R182, R5 ;  /* 0x00000005b6227221 */ /* 0x008fe20000010000 */
[-CC-:B------:R-:W-:Y:S01]  /*11af0*/  FFMA.FTZ R179, R13, R0.reuse, -R6.reuse ;  /* 0x000000000db37223 */ /* 0x180fe20000010806 */
[-CC-:B------:R-:W-:Y:S01]  /*11b00*/  FFMA.FTZ R24, R39, R0.reuse, -R6.reuse ;  /* 0x0000000027187223 */ /* 0x180fe20000010806 */
[-C--:B------:R-:W-:Y:S01]  /*11b10*/  FFMA.FTZ R173, R15, R0.reuse, -R6 ;  /* 0x000000000fad7223 */ /* 0x080fe20000010806 */
[----:B--2---:R-:W-:Y:S01]  /*11b20*/  FADD.FTZ R5, R81, R34 ;  /* 0x0000002251057221 */ /* 0x004fe20000010000 */
[-CC-:B------:R-:W-:Y:S01]  /*11b30*/  FFMA.FTZ R26, R43, R0.reuse, -R6.reuse ;  /* 0x000000002b1a7223 */ /* 0x180fe20000010806 */
[-CC-:B------:R-:W-:Y:S01]  /*11b40*/  FFMA.FTZ R175, R21, R0.reuse, -R6.reuse ;  /* 0x0000000015af7223 */ /* 0x180fe20000010806 */
[----:B------:R-:W0:Y:S01]  /*11b50*/  MUFU.EX2 R12, R12 ;  /* 0x0000000c000c7308 */ /* 0x000e220000000800 */
[----:B----4-:R-:W-:Y:S01]  /*11b60*/  FADD.FTZ R36, R176, R5 ;  /* 0x00000005b0247221 */ /* 0x010fe20000010000 */
[-CC-:B------:R-:W-:Y:S01]  /*11b70*/  FFMA.FTZ R28, R47, R0.reuse, -R6.reuse ;  /* 0x000000002f1c7223 */ /* 0x180fe20000010806 */
[-CC-:B------:R-:W-:Y:S01]  /*11b80*/  FFMA.FTZ R169, R25, R0.reuse, -R6.reuse ;  /* 0x0000000019a97223 */ /* 0x180fe20000010806 */
[-C--:B------:R-:W-:Y:S01]  /*11b90*/  FFMA.FTZ R30, R51, R0.reuse, -R6 ;  /* 0x00000000331e7223 */ /* 0x080fe20000010806 */
[----:B-1----:R-:W-:Y:S01]  /*11ba0*/  FADD.FTZ R5, R119, R36 ;  /* 0x0000002477057221 */ /* 0x002fe20000010000 */
[-CC-:B------:R-:W-:Y:S01]  /*11bb0*/  FFMA.FTZ R171, R29, R0.reuse, -R6.reuse ;  /* 0x000000001dab7223 */ /* 0x180fe20000010806 */
[-CC-:B------:R-:W-:Y:S01]  /*11bc0*/  FFMA.FTZ R32, R55, R0.reuse, -R6.reuse ;  /* 0x0000000037207223 */ /* 0x180fe20000010806 */
[----:B------:R-:W1:Y:S01]  /*11bd0*/  MUFU.EX2 R183, R183 ;  /* 0x000000b700b77308 */ /* 0x000e620000000800 */
[----:B------:R-:W-:Y:S01]  /*11be0*/  FADD.FTZ R38, R178, R5 ;  /* 0x00000005b2267221 */ /* 0x000fe20000010000 */
[-CC-:B------:R-:W-:Y:S01]  /*11bf0*/  FFMA.FTZ R165, R33, R0.reuse, -R6.reuse ;  /* 0x0000000021a57223 */ /* 0x180fe20000010806 */
[-CC-:B------:R-:W-:Y:S01]  /*11c00*/  FFMA.FTZ R34, R59, R0.reuse, -R6.reuse ;  /* 0x000000003b227223 */ /* 0x180fe20000010806 */
[-C--:B------:R-:W-:Y:S01]  /*11c10*/  FFMA.FTZ R167, R37, R0.reuse, -R6 ;  /* 0x0000000025a77223 */ /* 0x080fe20000010806 */
[----:B------:R-:W-:Y:S01]  /*11c20*/  FADD.FTZ R9, R121, R38 ;  /* 0x0000002679097221 */ /* 0x000fe20000010000 */
[-CC-:B------:R-:W-:Y:S01]  /*11c30*/  FFMA.FTZ R63, R63, R0.reuse, -R6.reuse ;  /* 0x000000003f3f7223 */ /* 0x180fe20000010806 */
[-C--:B------:R-:W-:Y:S01]  /*11c40*/  FFMA.FTZ R41, R41, R0.reuse, -R6 ;  /* 0x0000000029297223 */ /* 0x080fe20000010806 */
[----:B------:R-:W2:Y:S01]  /*11c50*/  MUFU.EX2 R14, R14 ;  /* 0x0000000e000e7308 */ /* 0x000ea20000000800 */
[----:B0-----:R-:W-:Y:S01]  /*11c60*/  FADD.FTZ R36, R181, R12 ;  /* 0x0000000cb5247221 */ /* 0x001fe20000010000 */
[----:B------:R-:W-:Y:S01]  /*11c70*/  FADD.FTZ R40, R172, R9 ;  /* 0x00000009ac287221 */ /* 0x000fe20000010000 */
[-CC-:B------:R-:W-:Y:S01]  /*11c80*/  FFMA.FTZ R67, R67, R0.reuse, -R6.reuse ;  /* 0x0000000043437223 */ /* 0x180fe20000010806 */
[-CC-:B------:R-:W-:Y:S01]  /*11c90*/  FFMA.FTZ R45, R45, R0.reuse, -R6.reuse ;  /* 0x000000002d2d7223 */ /* 0x180fe20000010806 */
[-C--:B------:R-:W-:Y:S01]  /*11ca0*/  FFMA.FTZ R71, R71, R0.reuse, -R6 ;  /* 0x0000000047477223 */ /* 0x080fe20000010806 */
[----:B------:R-:W-:Y:S01]  /*11cb0*/  FADD.FTZ R9, R123, R40 ;  /* 0x000000287b097221 */ /* 0x000fe20000010000 */
[-C--:B------:R-:W-:Y:S01]  /*11cc0*/  FFMA.FTZ R65, R65, R0.reuse, -R6 ;  /* 0x0000000041417223 */ /* 0x080fe20000010806 */
[----:B------:R-:W0:Y:S01]  /*11cd0*/  MUFU.EX2 R177, R177 ;  /* 0x000000b100b17308 */ /* 0x000e220000000800 */
[----:B-1----:R-:W-:Y:S01]  /*11ce0*/  FADD.FTZ R5, R183, R36 ;  /* 0x00000024b7057221 */ /* 0x002fe20000010000 */
[----:B------:R-:W-:Y:S01]  /*11cf0*/  FADD.FTZ R40, R174, R9 ;  /* 0x00000009ae287221 */ /* 0x000fe20000010000 */
[-CC-:B------:R-:W-:Y:S01]  /*11d00*/  FFMA.FTZ R75, R75, R0.reuse, -R6.reuse ;  /* 0x000000004b4b7223 */ /* 0x180fe20000010806 */
[-CC-:B------:R-:W-:Y:S01]  /*11d10*/  FFMA.FTZ R69, R69, R0.reuse, -R6.reuse ;  /* 0x0000000045457223 */ /* 0x180fe20000010806 */
[-C--:B------:R-:W-:Y:S01]  /*11d20*/  FFMA.FTZ R93, R93, R0.reuse, -R6 ;  /* 0x000000005d5d7223 */ /* 0x080fe20000010806 */
[----:B------:R-:W-:Y:S01]  /*11d30*/  FADD.FTZ R9, R95, R40 ;  /* 0x000000285f097221 */ /* 0x000fe20000010000 */
[-CC-:B------:R-:W-:Y:S01]  /*11d40*/  FFMA.FTZ R99, R99, R0.reuse, -R6.reuse ;  /* 0x0000000063637223 */ /* 0x180fe20000010806 */
[----:B------:R-:W1:Y:S01]  /*11d50*/  MUFU.EX2 R20, R20 ;  /* 0x0000001400147308 */ /* 0x000e620000000800 */
[----:B--2---:R-:W-:Y:S01]  /*11d60*/  FADD.FTZ R38, R14, R5 ;  /* 0x000000050e267221 */ /* 0x004fe20000010000 */
[----:B------:R-:W-:Y:S01]  /*11d70*/  FADD.FTZ R42, R168, R9 ;  /* 0x00000009a82a7221 */ /* 0x000fe20000010000 */
[-CC-:B------:R-:W-:Y:S01]  /*11d80*/  FFMA.FTZ R83, R83, R0.reuse, -R6.reuse ;  /* 0x0000000053537223 */ /* 0x180fe20000010806 */
[-CC-:B------:R-:W-:Y:S01]  /*11d90*/  FFMA.FTZ R89, R89, R0.reuse, -R6.reuse ;  /* 0x0000000059597223 */ /* 0x180fe20000010806 */
[----:B------:R-:W-:Y:S01]  /*11da0*/  FFMA.FTZ R87, R87, R0, -R6 ;  /* 0x0000000057577223 */ /* 0x000fe20000010806 */
[----:B------:R-:W-:Y:S01]  /*11db0*/  FADD.FTZ R9, R97, R42 ;  /* 0x0000002a61097221 */ /* 0x000fe20000010000 */
[----:B------:R-:W-:Y:S01]  /*11dc0*/  F2FP.F16.F32.PACK_AB R181, R12, R181 ;  /* 0x000000b50cb5723e */ /* 0x000fe200000000ff */
[----:B------:R-:W2:Y:S01]  /*11dd0*/  MUFU.EX2 R179, R179 ;  /* 0x000000b300b37308 */ /* 0x000ea20000000800 */
[----:B0-----:R-:W-:Y:S01]  /*11de0*/  FADD.FTZ R5, R177, R38 ;  /* 0x00000026b1057221 */ /* 0x001fe20000010000 */
[----:B------:R-:W-:-:S02]  /*11df0*/  F2FP.F16.F32.PACK_AB R183, R14, R183 ;  /* 0x000000b70eb7723e */ /* 0x000fc400000000ff */
[----:B------:R-:W-:Y:S02]  /*11e00*/  F2FP.F16.F32.PACK_AB R176, R119, R176 ;  /* 0x000000b077b0723e */ /* 0x000fe400000000ff */
[----:B------:R-:W-:Y:S02]  /*11e10*/  F2FP.F16.F32.PACK_AB R178, R121, R178 ;  /* 0x000000b279b2723e */ /* 0x000fe400000000ff */
[----:B------:R-:W0:Y:S01]  /*11e20*/  MUFU.EX2 R24, R24 ;  /* 0x0000001800187308 */ /* 0x000e220000000800 */
[----:B-1----:R-:W-:Y:S01]  /*11e30*/  FADD.FTZ R38, R20, R5 ;  /* 0x0000000514267221 */ /* 0x002fe20000010000 */
[----:B------:R-:W-:Y:S02]  /*11e40*/  F2FP.F16.F32.PACK_AB R172, R123, R172 ;  /* 0x000000ac7bac723e */ /* 0x000fe400000000ff */
[----:B------:R-:W-:Y:S02]  /*11e50*/  F2FP.F16.F32.PACK_AB R174, R95, R174 ;  /* 0x000000ae5fae723e */ /* 0x000fe400000000ff */
[----:B------:R-:W-:-:S02]  /*11e60*/  F2FP.F16.F32.PACK_AB R168, R97, R168 ;  /* 0x000000a861a8723e */ /* 0x000fc400000000ff */
[----:B------:R-:W1:Y:S01]  /*11e70*/  MUFU.EX2 R173, R173 ;  /* 0x000000ad00ad7308 */ /* 0x000e620000000800 */
[----:B--2---:R-:W-:Y:S01]  /*11e80*/  FADD.FTZ R5, R179, R38 ;  /* 0x00000026b3057221 */ /* 0x004fe20000010000 */
[----:B------:R-:W-:Y:S02]  /*11e90*/  F2FP.F16.F32.PACK_AB R180, R77, R180 ;  /* 0x000000b44db4723e */ /* 0x000fe400000000ff */
[----:B------:R-:W-:Y:S02]  /*11ea0*/  F2FP.F16.F32.PACK_AB R182, R81, R182 ;  /* 0x000000b651b6723e */ /* 0x000fe400000000ff */
[----:B------:R-:W-:Y:S02]  /*11eb0*/  F2FP.F16.F32.PACK_AB R177, R20, R177 ;  /* 0x000000b114b1723e */ /* 0x000fe400000000ff */
[----:B------:R-:W2:Y:S01]  /*11ec0*/  MUFU.EX2 R26, R26 ;  /* 0x0000001a001a7308 */ /* 0x000ea20000000800 */
[C---:B0-----:R-:W-:Y:S01]  /*11ed0*/  FADD.FTZ R40, R24.reuse, R5 ;  /* 0x0000000518287221 */ /* 0x041fe20000010000 */
[----:B------:R-:W-:-:S02]  /*11ee0*/  F2FP.F16.F32.PACK_AB R179, R24, R179 ;  /* 0x000000b318b3723e */ /* 0x000fc400000000ff */
[-C--:B------:R-:W-:Y:S02]  /*11ef0*/  MOV R123, R151.reuse ;  /* 0x00000097007b7202 */ /* 0x080fe40000000f00 */
[-C--:B------:R-:W-:Y:S02]  /*11f00*/  MOV R121, R151.reuse ;  /* 0x0000009700797202 */ /* 0x080fe40000000f00 */
[----:B------:R-:W0:Y:S01]  /*11f10*/  MUFU.EX2 R175, R175 ;  /* 0x000000af00af7308 */ /* 0x000e220000000800 */
[----:B-1----:R-:W-:Y:S01]  /*11f20*/  FADD.FTZ R5, R173, R40 ;  /* 0x00000028ad057221 */ /* 0x002fe20000010000 */
[----:B------:R-:W-:Y:S01]  /*11f30*/  FADD.FTZ R40, R170, R9 ;  /* 0x00000009aa287221 */ /* 0x000fe20000010000 */
[C---:B------:R-:W-:Y:S02]  /*11f40*/  F2FP.F16.F32.PACK_AB R170, R79.reuse, R170 ;  /* 0x000000aa4faa723e */ /* 0x040fe400000000ff */
[-C--:B------:R-:W-:Y:S01]  /*11f50*/  MOV R119, R151.reuse ;  /* 0x0000009700777202 */ /* 0x080fe20000000f00 */
[----:B------:R-:W-:Y:S01]  /*11f60*/  FADD.FTZ R9, R79, R40 ;  /* 0x000000284f097221 */ /* 0x000fe20000010000 */
[----:B------:R-:W-:Y:S01]  /*11f70*/  MOV R97, R151 ;  /* 0x0000009700617202 */ /* 0x000fe20000000f00 */
[----:B------:R-:W1:Y:S01]  /*11f80*/  MUFU.EX2 R28, R28 ;  /* 0x0000001c001c7308 */ /* 0x000e620000000800 */
[----:B--2---:R-:W-:Y:S01]  /*11f90*/  FADD.FTZ R4, R26, R5 ;  /* 0x000000051a047221 */ /* 0x004fe20000010000 */
[----:B------:R-:W-:Y:S01]  /*11fa0*/  FADD.FTZ R42, R164, R9 ;  /* 0x00000009a42a7221 */ /* 0x000fe20000010000 */
[----:B------:R-:W-:-:S02]  /*11fb0*/  F2FP.F16.F32.PACK_AB R173, R26, R173 ;  /* 0x000000ad1aad723e */ /* 0x000fc400000000ff */
[----:B------:R-:W-:-:S03]  /*11fc0*/  MOV R95, R151 ;  /* 0x00000097005f7202 */ /* 0x000fc60000000f00 */
[----:B------:R-:W2:Y:S01]  /*11fd0*/  MUFU.EX2 R169, R169 ;  /* 0x000000a900a97308 */ /* 0x000ea20000000800 */
[----:B0-----:R-:W-:-:S07]  /*11fe0*/  FADD.FTZ R5, R175, R4 ;  /* 0x00000004af057221 */ /* 0x001fce0000010000 */
[----:B------:R-:W0:Y:S01]  /*11ff0*/  MUFU.EX2 R57, R57 ;  /* 0x0000003900397308 */ /* 0x000e220000000800 */
[C---:B-1----:R-:W-:Y:S01]  /*12000*/  FADD.FTZ R40, R28.reuse, R5 ;  /* 0x000000051c287221 */ /* 0x042fe20000010000 */
[----:B------:R-:W-:-:S06]  /*12010*/  F2FP.F16.F32.PACK_AB R175, R28, R175 ;  /* 0x000000af1caf723e */ /* 0x000fcc00000000ff */
[----:B------:R-:W1:Y:S01]  /*12020*/  MUFU.EX2 R30, R30 ;  /* 0x0000001e001e7308 */ /* 0x000e620000000800 */
[----:B--2---:R-:W-:-:S07]  /*12030*/  FADD.FTZ R5, R169, R40 ;  /* 0x00000028a9057221 */ /* 0x004fce0000010000 */
[----:B------:R-:W2:Y:S01]  /*12040*/  MUFU.EX2 R166, R166 ;  /* 0x000000a600a67308 */ /* 0x000ea20000000800 */
[C---:B0-----:R-:W-:Y:S01]  /*12050*/  FADD.FTZ R9, R57.reuse, R42 ;  /* 0x0000002a39097221 */ /* 0x041fe20000010000 */
[----:B------:R-:W-:-:S06]  /*12060*/  F2FP.F16.F32.PACK_AB R164, R57, R164 ;  /* 0x000000a439a4723e */ /* 0x000fcc00000000ff */
[----:B------:R-:W0:Y:S01]  /*12070*/  MUFU.EX2 R171, R171 ;  /* 0x000000ab00ab7308 */ /* 0x000e220000000800 */
[C---:B-1----:R-:W-:Y:S01]  /*12080*/  FADD.FTZ R40, R30.reuse, R5 ;  /* 0x000000051e287221 */ /* 0x042fe20000010000 */
[----:B------:R-:W-:-:S06]  /*12090*/  F2FP.F16.F32.PACK_AB R169, R30, R169 ;  /* 0x000000a91ea9723e */ /* 0x000fcc00000000ff */
[----:B------:R-:W1:Y:S01]  /*120a0*/  MUFU.EX2 R49, R49 ;  /* 0x0000003100317308 */ /* 0x000e620000000800 */
[----:B--2---:R-:W-:-:S07]  /*120b0*/  FADD.FTZ R42, R166, R9 ;  /* 0x00000009a62a7221 */ /* 0x004fce0000010000 */
[----:B------:R-:W2:Y:S01]  /*120c0*/  MUFU.EX2 R32, R32 ;  /* 0x0000002000207308 */ /* 0x000ea20000000800 */
[----:B0-----:R-:W-:-:S07]  /*120d0*/  FADD.FTZ R5, R171, R40 ;  /* 0x00000028ab057221 */ /* 0x001fce0000010000 */
[----:B------:R-:W0:Y:S01]  /*120e0*/  MUFU.EX2 R10, R10 ;  /* 0x0000000a000a7308 */ /* 0x000e220000000800 */
[C---:B-1----:R-:W-:Y:S01]  /*120f0*/  FADD.FTZ R9, R49.reuse, R42 ;  /* 0x0000002a31097221 */ /* 0x042fe20000010000 */
[----:B------:R-:W-:-:S06]  /*12100*/  F2FP.F16.F32.PACK_AB R166, R49, R166 ;  /* 0x000000a631a6723e */ /* 0x000fcc00000000ff */
[----:B------:R-:W1:Y:S01]  /*12110*/  MUFU.EX2 R165, R165 ;  /* 0x000000a500a57308 */ /* 0x000e620000000800 */
[C---:B--2---:R-:W-:Y:S01]  /*12120*/  FADD.FTZ R6, R32.reuse, R5 ;  /* 0x0000000520067221 */ /* 0x044fe20000010000 */
[----:B------:R-:W-:-:S06]  /*12130*/  F2FP.F16.F32.PACK_AB R171, R32, R171 ;  /* 0x000000ab20ab723e */ /* 0x000fcc00000000ff */
[----:B------:R-:W2:Y:S01]  /*12140*/  MUFU.EX2 R53, R53 ;  /* 0x0000003500357308 */ /* 0x000ea20000000800 */
[----:B0-----:R-:W-:-:S07]  /*12150*/  FADD.FTZ R42, R10, R9 ;  /* 0x000000090a2a7221 */ /* 0x001fce0000010000 */
[----:B------:R-:W0:Y:S01]  /*12160*/  MUFU.EX2 R34, R34 ;  /* 0x0000002200227308 */ /* 0x000e220000000800 */
[----:B-1----:R-:W-:-:S07]  /*12170*/  FADD.FTZ R5, R165, R6 ;  /* 0x00000006a5057221 */ /* 0x002fce0000010000 */
[----:B------:R-:W1:Y:S01]  /*12180*/  MUFU.EX2 R154, R154 ;  /* 0x0000009a009a7308 */ /* 0x000e620000000800 */
[C---:B--2---:R-:W-:Y:S01]  /*12190*/  FADD.FTZ R9, R53.reuse, R42 ;  /* 0x0000002a35097221 */ /* 0x044fe20000010000 */
[----:B------:R-:W-:-:S06]  /*121a0*/  F2FP.F16.F32.PACK_AB R152, R53, R10 ;  /* 0x0000000a3598723e */ /* 0x000fcc00000000ff */
[----:B------:R-:W2:Y:S01]  /*121b0*/  MUFU.EX2 R167, R167 ;  /* 0x000000a700a77308 */ /* 0x000ea20000000800 */
[C---:B0-----:R-:W-:Y:S01]  /*121c0*/  FADD.FTZ R6, R34.reuse, R5 ;  /* 0x0000000522067221 */ /* 0x041fe20000010000 */
[----:B------:R-:W-:-:S06]  /*121d0*/  F2FP.F16.F32.PACK_AB R165, R34, R165 ;  /* 0x000000a522a5723e */ /* 0x000fcc00000000ff */
[----:B------:R-:W0:Y:S01]  /*121e0*/  MUFU.EX2 R61, R61 ;  /* 0x0000003d003d7308 */ /* 0x000e220000000800 */
[----:B-1----:R-:W-:-:S07]  /*121f0*/  FADD.FTZ R42, R154, R9 ;  /* 0x000000099a2a7221 */ /* 0x002fce0000010000 */
        /* <DEDUP_REMOVED lines=24> */
[----:B------:R-:W-:Y:S02]  /*12380*/  F2FP.F16.F32.PACK_AB R158, R91, R158 ;  /* 0x0000009e5b9e723e */ /* 0x000fe400000000ff */
[----:B------:R-:W-:-:S04]  /*12390*/  MOV R91, R151 ;  /* 0x00000097005b7202 */ /* 0x000fc80000000f00 */
[----:B------:R-:W2:Y:S01]  /*123a0*/  MUFU.EX2 R65, R65 ;  /* 0x0000004100417308 */ /* 0x000ea20000000800 */
[C---:B0-----:R-:W-:Y:S01]  /*123b0*/  FADD.FTZ R6, R4.reuse, R5 ;  /* 0x0000000504067221 */ /* 0x041fe20000010000 */
[----:B------:R-:W-:Y:S01]  /*123c0*/  F2FP.F16.F32.PACK_AB R155, R4, R45 ;  /* 0x0000002d049b723e */ /* 0x000fe200000000ff */
[----:B------:R-:W-:-:S05]  /*123d0*/  IMAD.MOV.U32 R4, RZ, RZ, 0x3f800000 ;  /* 0x3f800000ff047424 */ /* 0x000fca00078e00ff */
[----:B------:R0:W3:Y:S01]  /*123e0*/  MUFU.EX2 R101, R117 ;  /* 0x0000007500657308 */ /* 0x0000e20000000800 */
[----:B-1----:R-:W-:-:S07]  /*123f0*/  FADD.FTZ R44, R160, R9 ;  /* 0x00000009a02c7221 */ /* 0x002fce0000010000 */
[----:B------:R-:W1:Y:S01]  /*12400*/  MUFU.EX2 R40, R75 ;  /* 0x0000004b00287308 */ /* 0x000e620000000800 */
[----:B--2---:R-:W-:Y:S01]  /*12410*/  FADD.FTZ R5, R65, R6 ;  /* 0x0000000641057221 */ /* 0x004fe20000010000 */
[----:B0-----:R-:W-:-:S06]  /*12420*/  MOV R117, R151 ;  /* 0x0000009700757202 */ /* 0x001fcc0000000f00 */
[----:B------:R-:W0:Y:S01]  /*12430*/  MUFU.EX2 R69, R69 ;  /* 0x0000004500457308 */ /* 0x000e220000000800 */
[C---:B---3--:R-:W-:Y:S01]  /*12440*/  FADD.FTZ R9, R101.reuse, R44 ;  /* 0x0000002c65097221 */ /* 0x048fe20000010000 */
[----:B------:R-:W-:Y:S02]  /*12450*/  F2FP.F16.F32.PACK_AB R160, R101, R160 ;  /* 0x000000a065a0723e */ /* 0x000fe400000000ff */
[----:B------:R-:W-:-:S04]  /*12460*/  MOV R101, R151 ;  /* 0x0000009700657202 */ /* 0x000fc80000000f00 */
[----:B------:R2:W3:Y:S01]  /*12470*/  MUFU.EX2 R42, R93 ;  /* 0x0000005d002a7308 */ /* 0x0004e20000000800 */
[C---:B-1----:R-:W-:Y:S01]  /*12480*/  FADD.FTZ R44, R40.reuse, R5 ;  /* 0x00000005282c7221 */ /* 0x042fe20000010000 */
[----:B------:R-:W-:-:S06]  /*12490*/  F2FP.F16.F32.PACK_AB R157, R40, R65 ;  /* 0x00000041289d723e */ /* 0x000fcc00000000ff */
[----:B------:R-:W1:Y:S01]  /*124a0*/  MUFU.EX2 R99, R99 ;  /* 0x0000006300637308 */ /* 0x000e620000000800 */
[----:B0-----:R-:W-:Y:S01]  /*124b0*/  FADD.FTZ R5, R69, R44 ;  /* 0x0000002c45057221 */ /* 0x001fe20000010000 */
[----:B--2---:R-:W-:-:S06]  /*124c0*/  MOV R93, R151 ;  /* 0x00000097005d7202 */ /* 0x004fcc0000000f00 */
[----:B------:R-:W0:Y:S01]  /*124d0*/  MUFU.EX2 R10, R83 ;  /* 0x00000053000a7308 */ /* 0x000e220000000800 */
[C---:B---3--:R-:W-:Y:S01]  /*124e0*/  FADD.FTZ R14, R42.reuse, R5 ;  /* 0x000000052a0e7221 */ /* 0x048fe20000010000 */
[----:B------:R-:W-:-:S06]  /*124f0*/  F2FP.F16.F32.PACK_AB R159, R42, R69 ;  /* 0x000000452a9f723e */ /* 0x000fcc00000000ff */
[----:B------:R-:W2:Y:S01]  /*12500*/  MUFU.EX2 R162, R162 ;  /* 0x000000a200a27308 */ /* 0x000ea20000000800 */
[----:B-1----:R-:W-:-:S07]  /*12510*/  FADD.FTZ R5, R99, R14 ;  /* 0x0000000e63057221 */ /* 0x002fce0000010000 */
[----:B------:R-:W1:Y:S01]  /*12520*/  MUFU.EX2 R89, R89 ;  /* 0x0000005900597308 */ /* 0x000e620000000800 */
[C---:B0-----:R-:W-:Y:S01]  /*12530*/  FADD.FTZ R14, R10.reuse, R5 ;  /* 0x000000050a0e7221 */ /* 0x041fe20000010000 */
[----:B------:R-:W-:Y:S02]  /*12540*/  F2FP.F16.F32.PACK_AB R161, R10, R99 ;  /* 0x000000630aa1723e */ /* 0x000fe400000000ff */
[----:B------:R-:W-:-:S04]  /*12550*/  MOV R99, R151 ;  /* 0x0000009700637202 */ /* 0x000fc80000000f00 */
[----:B------:R-:W0:Y:S01]  /*12560*/  MUFU.EX2 R12, R87 ;  /* 0x00000057000c7308 */ /* 0x000e220000000800 */
[----:B--2---:R-:W-:Y:S01]  /*12570*/  FADD.FTZ R6, R162, R9 ;  /* 0x00000009a2067221 */ /* 0x004fe20000010000 */
[----:B------:R-:W-:-:S06]  /*12580*/  MOV R9, 0x3f800000 ;  /* 0x3f80000000097802 */ /* 0x000fcc0000000f00 */
[----:B------:R-:W2:Y:S01]  /*12590*/  MUFU.EX2 R85, R85 ;  /* 0x0000005500557308 */ /* 0x000ea20000000800 */
[----:B-1----:R-:W-:Y:S01]  /*125a0*/  FADD.FTZ R5, R89, R14 ;  /* 0x0000000e59057221 */ /* 0x002fe20000010000 */
[----:B0-----:R-:W-:-:S03]  /*125b0*/  F2FP.F16.F32.PACK_AB R163, R12, R89 ;  /* 0x000000590ca3723e */ /* 0x001fc600000000ff */
[----:B------:R-:W-:Y:S01]  /*125c0*/  FADD.FTZ R5, R12, R5 ;  /* 0x000000050c057221 */ /* 0x000fe20000010000 */
[----:B------:R-:W-:Y:S01]  /*125d0*/  MOV R89, R151 ;  /* 0x0000009700597202 */ /* 0x000fe20000000f00 */
[C---:B--2---:R-:W-:Y:S01]  /*125e0*/  FADD.FTZ R6, R85.reuse, R6 ;  /* 0x0000000655067221 */ /* 0x044fe20000010000 */
[----:B------:R-:W-:Y:S01]  /*125f0*/  F2FP.F16.F32.PACK_AB R162, R85, R162 ;  /* 0x000000a255a2723e */ /* 0x000fe200000000ff */
[----:B------:R-:W-:Y:S06]  /*12600*/  @!P2 BRA `(.L_x_623) ;  /* 0x0000002400c0a947 */ /* 0x000fec0003800000 */
[----:B------:R-:W-:Y:S01]  /*12610*/  IADD3 R20, R202, -0x2, RZ ;  /* 0xfffffffeca147810 */ /* 0x000fe20007ffe0ff */
[----:B------:R-:W-:Y:S01]  /*12620*/  IMAD.MOV.U32 R13, RZ, RZ, R8 ;  /* 0x000000ffff0d7224 */ /* 0x000fe200078e0008 */
[----:B------:R-:W-:Y:S01]  /*12630*/  MOV R12, R3 ;  /* 0x00000003000c7202 */ /* 0x000fe20000000f00 */
[----:B------:R-:W-:Y:S01]  /*12640*/  IMAD.MOV.U32 R202, RZ, RZ, R194 ;  /* 0x000000ffffca7224 */ /* 0x000fe200078e00c2 */
[----:B------:R-:W-:Y:S01]  /*12650*/  MOV R203, R192 ;  /* 0x000000c000cb7202 */ /* 0x000fe20000000f00 */
        /* <DEDUP_REMOVED lines=32> */
[----:B------:R-:W-:-:S07]  /*12860*/  CS2R R88, SRZ ;  /* 0x0000000000587805 */ /* 0x000fce000001ff00 */
.L_x_634:
[----:B------:R-:W-:-:S04]  /*12870*/  IADD3 R0, R203, 0x1, RZ ;  /* 0x00000001cb007810 */ /* 0x000fc80007ffe0ff */
[----:B------:R-:W-:-:S04]  /*12880*/  ISETP.NE.AND P2, PT, R0, 0x2, PT ;  /* 0x000000020000780c */ /* 0x000fc80003f45270 */
[----:B------:R-:W-:Y:S02]  /*12890*/  SEL R3, RZ, 0x1, P2 ;  /* 0x00000001ff037807 */ /* 0x000fe40001000000 */
[----:B------:R-:W-:Y:S02]  /*128a0*/  SEL R192, R0, RZ, P2 ;  /* 0x000000ff00c07207 */ /* 0x000fe40001000000 */
[----:B------:R-:W-:Y:S01]  /*128b0*/  LOP3.LUT R194, R202, R3, RZ, 0x3c, !PT ;  /* 0x00000003cac27212 */ /* 0x000fe200078e3cff */
[----:B------:R-:W-:Y:S06]  /*128c0*/  @!P0 BRA `(.L_x_624) ;  /* 0x0000000000048947 */ /* 0x000fec0003800000 */
[----:B------:R-:W-:Y:S01]  /*128d0*/  BPT.TRAP 0x1 ;  /* 0x000000040000795c */ /* 0x000fe20000300000 */
.L_x_624:
[----:B------:R-:W-:Y:S01]  /*128e0*/  IMAD R21, R192, 0x8, R2 ;  /* 0x00000008c0157824 */ /* 0x000fe200078e0202 */
[----:B------:R-:W-:-:S04]  /*128f0*/  SHF.L.U32 R0, R194, 0x1f, RZ ;  /* 0x0000001fc2007819 */ /* 0x000fc800000006ff */
[----:B------:R0:W1:Y:S01]  /*12900*/  SYNCS.PHASECHK.TRANS64.TRYWAIT P2, [R21+URZ+0x34830], R0 ;  /* 0x03483000150075a7 */ /* 0x000062000804017f */
[----:B------:R-:W-:Y:S05]  /*12910*/  @!P0 BRA `(.L_x_625) ;  /* 0x0000000000048947 */ /* 0x000fea0003800000 */
[----:B------:R-:W-:Y:S01]  /*12920*/  BPT.TRAP 0x1 ;  /* 0x000000040000795c */ /* 0x000fe20000300000 */
.L_x_625:
[----:B------:R-:W-:Y:S01]  /*12930*/  BSSY B1, `(.L_x_626) ;  /* 0x0000006000017945 */ /* 0x000fe20003800000 */
[----:B------:R-:W-:Y:S01]  /*12940*/  IMAD R10, R192, 0xc00, R7 ;  /* 0x00000c00c00a7824 */ /* 0x000fe200078e0207 */
[----:B------:R-:W-:Y:S02]  /*12950*/  MOV R11, 0x40000040 ;  /* 0x40000040000b7802 */ /* 0x000fe40000000f00 */
[----:B-1----:R-:W-:Y:S05]  /*12960*/  @P2 BRA `(.L_x_627) ;  /* 0x0000000000082947 */ /* 0x002fea0003800000 */
[----:B------:R-:W1:Y:S02]  /*12970*/  SYNCS.PHASECHK.TRANS64.TRYWAIT P2, [R21+URZ+0x34830], R0 ;  /* 0x03483000150075a7 */ /* 0x000e64000804017f */
[----:B-1----:R-:W-:Y:S05]  /*12980*/  @!P2 BRA `(.L_x_628) ;  /* 0x000000b40058a947 */ /* 0x002fea0003800000 */
.L_x_627:
[----:B------:R-:W-:Y:S05]  /*12990*/  BSYNC B1 ;  /* 0x0000000000017941 */ /* 0x000fea0003800000 */
.L_x_626:
[----:B------:R-:W2:Y:S04]  /*129a0*/  LDL.64 R24, [R1+0x30] ;  /* 0x0000300001187983 */ /* 0x000ea80000100a00 */
[----:B------:R-:W3:Y:S04]  /*129b0*/  LDL.64 R226, [R1+0x28] ;  /* 0x0000280001e27983 */ /* 0x000ee80000100a00 */
[----:B------:R-:W4:Y:S01]  /*129c0*/  LDL.64 R234, [R1+0x20] ;  /* 0x0000200001ea7983 */ /* 0x000f220000100a00 */
[C---:B------:R-:W-:Y:S02]  /*129d0*/  R2UR UR6, R10.reuse ;  /* 0x000000000a0672ca */ /* 0x040fe400000e0000 */
[----:B------:R-:W-:Y:S01]  /*129e0*/  R2UR UR7, R11 ;  /* 0x000000000b0772ca */ /* 0x000fe200000e0000 */
[----:B------:R-:W5:Y:S01]  /*129f0*/  LDL.64 R232, [R1+0x18] ;  /* 0x0000180001e87983 */ /* 0x000f620000100a00 */
[----:B------:R-:W-:Y:S01]  /*12a00*/  VIADD R14, R10, 0x2 ;  /* 0x000000020a0e7836 */ /* 0x000fe20000000000 */
[----:B------:R-:W-:-:S02]  /*12a10*/  MOV R15, 0x40000040 ;  /* 0x40000040000f7802 */ /* 0x000fc40000000f00 */
[----:B------:R-:W5:Y:S04]  /*12a20*/  LDL.64 R230, [R1+0x10] ;  /* 0x0000100001e67983 */ /* 0x000f680000100a00 */
[----:B------:R-:W5:Y:S01]  /*12a30*/  LDL.64 R228, [R1+0x8] ;  /* 0x0000080001e47983 */ /* 0x000f620000100a00 */
[----:B--2---:R-:W-:Y:S02]  /*12a40*/  R2UR UR4, R24 ;  /* 0x00000000180472ca */ /* 0x004fe400000e0000 */
[----:B------:R-:W-:Y:S02]  /*12a50*/  R2UR UR5, R25 ;  /* 0x00000000190572ca */ /* 0x000fe400000e0000 */
[----:B------:R-:W-:-:S11]  /*12a60*/  WARPGROUP.ARRIVE ;  /* 0x00000000000079c5 */ /* 0x000fd60000000000 */
[----:B------:R-:W-:Y:S01]  /*12a70*/  HGMMA.64x128x16.F32 R24, gdesc[UR4], RZ, !UPT, gsb0 ;  /* 0x01e00000041879f0 */ /* 0x000fe2000c0008ff */
[----:B------:R-:W-:Y:S02]  /*12a80*/  R2UR UR6, R14 ;  /* 0x000000000e0672ca */ /* 0x000fe400000e0000 */
[----:B------:R-:W-:Y:S02]  /*12a90*/  R2UR UR7, R15 ;  /* 0x000000000f0772ca */ /* 0x000fe400000e0000 */
[----:B---3--:R-:W-:Y:S02]  /*12aa0*/  R2UR UR4, R226 ;  /* 0x00000000e20472ca */ /* 0x008fe400000e0000 */
[----:B------:R-:W-:Y:S01]  /*12ab0*/  R2UR UR5, R227 ;  /* 0x00000000e30572ca */ /* 0x000fe200000e0000 */
[----:B------:R-:W-:Y:S01]  /*12ac0*/  VIADD R14, R10, 0x4 ;  /* 0x000000040a0e7836 */ /* 0x000fe20000000000 */
[----:B------:R-:W-:Y:S01]  /*12ad0*/  MOV R15, 0x40000040 ;  /* 0x40000040000f7802 */ /* 0x000fe20000000f00 */
[----:B------:R-:W2:Y:S01]  /*12ae0*/  LDL.64 R226, [R1] ;  /* 0x0000000001e27983 */ /* 0x000ea20000100a00 */
[----:B------:R-:W-:-:S02]  /*12af0*/  WARPGROUP.DEPBAR.LE gsb0, 0x0 ;  /* 0x00008000000079c5 */ /* 0x000fc40000010000 */
[----:B------:R-:W-:-:S07]  /*12b00*/  WARPGROUP.ARRIVE ;  /* 0x00000000000079c5 */ /* 0x000fce0000000000 */
[----:B------:R-:W-:Y:S01]  /*12b10*/  HGMMA.64x128x16.F32 R24, gdesc[UR4], R24, gsb0 ;  /* 0x01e00000041879f0 */ /* 0x000fe20008000818 */
[----:B------:R-:W-:Y:S02]  /*12b20*/  R2UR UR6, R14 ;  /* 0x000000000e0672ca */ /* 0x000fe400000e0000 */
[----:B------:R-:W-:Y:S02]  /*12b30*/  R2UR UR7, R15 ;  /* 0x000000000f0772ca */ /* 0x000fe400000e0000 */
[----:B----4-:R-:W-:Y:S02]  /*12b40*/  R2UR UR4, R234 ;  /* 0x00000000ea0472ca */ /* 0x010fe400000e0000 */
[----:B------:R-:W-:Y:S01]  /*12b50*/  R2UR UR5, R235 ;  /* 0x00000000eb0572ca */ /* 0x000fe200000e0000 */
[----:B------:R-:W-:Y:S01]  /*12b60*/  VIADD R14, R10, 0x6 ;  /* 0x000000060a0e7836 */ /* 0x000fe20000000000 */
[----:B------:R-:W-:Y:S01]  /*12b70*/  MOV R15, 0x40000040 ;  /* 0x40000040000f7802 */ /* 0x000fe20000000f00 */
[----:B------:R-:W-:-:S02]  /*12b80*/  WARPGROUP.DEPBAR.LE gsb0, 0x0 ;  /* 0x00008000000079c5 */ /* 0x000fc40000010000 */
[----:B------:R-:W-:-:S08]  /*12b90*/  WARPGROUP.ARRIVE ;  /* 0x00000000000079c5 */ /* 0x000fd00000000000 */
[----:B------:R-:W-:Y:S01]  /*12ba0*/  HGMMA.64x128x16.F32 R24, gdesc[UR4], R24, gsb0 ;  /* 0x01e00000041879f0 */ /* 0x000fe20008000818 */
[----:B------:R-:W-:Y:S02]  /*12bb0*/  R2UR UR6, R14 ;  /* 0x000000000e0672ca */ /* 0x000fe400000e0000 */
[----:B------:R-:W-:Y:S02]  /*12bc0*/  R2UR UR7, R15 ;  /* 0x000000000f0772ca */ /* 0x000fe400000e0000 */
[----:B-----5:R-:W-:Y:S02]  /*12bd0*/  R2UR UR4, R232 ;  /* 0x00000000e80472ca */ /* 0x020fe400000e0000 */
        /* <DEDUP_REMOVED lines=8> */
[----:B------:R-:W-:Y:S02]  /*12c60*/  R2UR UR4, R230 ;  /* 0x00000000e60472ca */ /* 0x000fe400000e0000 */
        /* <DEDUP_REMOVED lines=17> */
[----:B--2---:R-:W-:Y:S02]  /*12d80*/  R2UR UR4, R226 ;  /* 0x00000000e20472ca */ /* 0x004fe400000e0000 */
[----:B------:R-:W-:Y:S01]  /*12d90*/  R2UR UR5, R227 ;  /* 0x00000000e30572ca */ /* 0x000fe200000e0000 */
[----:B------:R-:W-:Y:S01]  /*12da0*/  VIADD R14, R10, 0x406 ;  /* 0x000004060a0e7836 */ /* 0x000fe20000000000 */
[----:B------:R-:W-:Y:S01]  /*12db0*/  MOV R15, 0x40000040 ;  /* 0x40000040000f7802 */ /* 0x000fe20000000f00 */
[----:B------:R-:W-:-:S02]  /*12dc0*/  WARPGROUP.DEPBAR.LE gsb0, 0x0 ;  /* 0x00008000000079c5 */ /* 0x000fc40000010000 */
[----:B------:R-:W-:-:S08]  /*12dd0*/  WARPGROUP.ARRIVE ;  /* 0x00000000000079c5 */ /* 0x000fd00000000000 */
[----:B------:R-:W-:Y:S01]  /*12de0*/  HGMMA.64x128x16.F32 R24, gdesc[UR4], R24, gsb0 ;  /* 0x01e00000041879f0 */ /* 0x000fe20008000818 */
[----:B------:R-:W-:Y:S02]  /*12df0*/  R2UR UR6, R14 ;  /* 0x000000000e0672ca */ /* 0x000fe400000e0000 */
[----:B------:R-:W-:Y:S01]  /*12e00*/  R2UR UR7, R15 ;  /* 0x000000000f0772ca */ /* 0x000fe200000e0000 */
[----:B------:R-:W-:Y:S01]  /*12e10*/  UMOV UR4, UR56 ;  /* 0x0000003800047c82 */ /* 0x000fe20008000000 */
[----:B------:R-:W-:Y:S01]  /*12e20*/  UMOV UR5, UR57 ;  /* 0x0000003900057c82 */ /* 0x000fe20008000000 */
[----:B------:R-:W-:Y:S01]  /*12e30*/  VIADD R14, R10, 0x800 ;  /* 0x000008000a0e7836 */ /* 0x000fe20000000000 */
[----:B------:R-:W-:Y:S01]  /*12e40*/  MOV R15, 0x40000040 ;  /* 0x40000040000f7802 */ /* 0x000fe20000000f00 */
[----:B------:R-:W-:Y:S02]  /*12e50*/  WARPGROUP.DEPBAR.LE gsb0, 0x0 ;  /* 0x00008000000079c5 */ /* 0x000fe40000010000 */
[----:B------:R-:W-:-:S06]  /*12e60*/  WARPGROUP.ARRIVE ;  /* 0x00000000000079c5 */ /* 0x000fcc0000000000 */
        /* <DEDUP_REMOVED lines=100> */
[----:B------:R-:W-:Y:S05]  /*134b0*/  @!P0 BRA `(.L_x_629) ;  /* 0x0000000000048947 */ /* 0x000fea0003800000 */
[----:B------:R-:W-:Y:S01]  /*134c0*/  BPT.TRAP 0x1 ;  /* 0x000000040000795c */ /* 0x000fe20000300000 */
.L_x_629:
[----:B------:R-:W-:Y:S01]  /*134d0*/  SHF.L.U32 R3, R202, 0x1f, RZ ;  /* 0x0000001fca037819 */ /* 0x000fe200000006ff */
[----:B------:R-:W-:-:S04]  /*134e0*/  IMAD R202, R203, 0x8, R2 ;  /* 0x00000008cbca7824 */ /* 0x000fc800078e0202 */
[----:B------:R2:W3:Y:S01]  /*134f0*/  SYNCS.PHASECHK.TRANS64.TRYWAIT P2, [R202+URZ+0x34850], R3 ;  /* 0x03485003ca0075a7 */ /* 0x0004e2000804017f */
[----:B------:R-:W-:Y:S05]  /*13500*/  @!P0 BRA `(.L_x_630) ;  /* 0x0000000000048947 */ /* 0x000fea0003800000 */
[----:B------:R-:W-:Y:S01]  /*13510*/  BPT.TRAP 0x1 ;  /* 0x000000040000795c */ /* 0x000fe20000300000 */
.L_x_630:
[----:B------:R-:W-:Y:S04]  /*13520*/  BSSY B1, `(.L_x_631) ;  /* 0x0000004000017945 */ /* 0x000fe80003800000 */
[----:B---3--:R-:W-:Y:S05]  /*13530*/  @P2 BRA `(.L_x_632) ;  /* 0x0000000000082947 */ /* 0x008fea0003800000 */
[----:B------:R-:W3:Y:S02]  /*13540*/  SYNCS.PHASECHK.TRANS64.TRYWAIT P2, [R202+URZ+0x34850], R3 ;  /* 0x03485003ca0075a7 */ /* 0x000ee4000804017f */
[----:B---3--:R-:W-:Y:S05]  /*13550*/  @!P2 BRA `(.L_x_633) ;  /* 0x000000a80078a947 */ /* 0x008fea0003800000 */
.L_x_632:
[----:B------:R-:W-:Y:S05]  /*13560*/  BSYNC B1 ;  /* 0x0000000000017941 */ /* 0x000fea0003800000 */
.L_x_631:
[----:B01----:R-:W-:Y:S01]  /*13570*/  IADD3 R0, R2, 0x400, RZ ;  /* 0x0000040002007810 */ /* 0x003fe20007ffe0ff */
[----:B------:R-:W-:Y:S01]  /*13580*/  WARPGROUP.ARRIVE ;  /* 0x00000000000079c5 */ /* 0x000fe20000000000 */
[----:B------:R-:W-:Y:S01]  /*13590*/  MOV R11, 0x40000040 ;  /* 0x40000040000b7802 */ /* 0x000fe20000000f00 */
[----:B------:R-:W-:Y:S01]  /*135a0*/  IMAD.MOV.U32 R15, RZ, RZ, 0x40000040 ;  /* 0x40000040ff0f7424 */ /* 0x000fe200078e00ff */
[----:B------:R-:W-:Y:S01]  /*135b0*/  SHF.R.U32.HI R0, RZ, 0x4, R0 ;  /* 0x00000004ff007819 */ /* 0x000fe20000011600 */
[----:B--23--:R-:W-:Y:S01]  /*135c0*/  @!P1 VIADD R202, R202, 0x34860 ;  /* 0x00034860caca9836 */ /* 0x00cfe20000000000 */
[----:B------:R-:W-:Y:S02]  /*135d0*/  R2UR UR7, R11 ;  /* 0x000000000b0772ca */ /* 0x000fe400000e0000 */
[----:B------:R-:W-:Y:S02]  /*135e0*/  LOP3.LUT R0, R0, 0x3fff, RZ, 0xc0, !PT ;  /* 0x00003fff00007812 */ /* 0x000fe400078ec0ff */
[----:B------:R-:W-:-:S02]  /*135f0*/  MOV R9, 0x40000040 ;  /* 0x4000004000097802 */ /* 0x000fc40000000f00 */
[----:B------:R-:W-:Y:S02]  /*13600*/  LOP3.LUT R0, R0, 0x4000000, RZ, 0xfc, !PT ;  /* 0x0400000000007812 */ /* 0x000fe400078efcff */
[----:B------:R-:W-:Y:S02]  /*13610*/  ISETP.GT.AND P2, PT, R20, RZ, PT ;  /* 0x000000ff1400720c */ /* 0x000fe40003f44270 */
[----:B------:R-:W-:Y:S01]  /*13620*/  @!P1 IADD3 R21, R21, 0x34840, RZ ;  /* 0x0003484015159810 */ /* 0x000fe20007ffe0ff */
[----:B------:R-:W-:Y:S01]  /*13630*/  IMAD R10, R203, 0x800, R0 ;  /* 0x00000800cb0a7824 */ /* 0x000fe200078e0200 */
[----:B------:R-:W-:Y:S02]  /*13640*/  FMNMX.FTZ R0, R24, R12, !PT ;  /* 0x0000000c18007209 */ /* 0x000fe40007810000 */
[----:B------:R-:W-:Y:S01]  /*13650*/  @!P1 PRMT R21, RZ, 0x654, R21 ;  /* 0x00000654ff159816 */ /* 0x000fe20000000015 */
[C---:B------:R-:W-:Y:S01]  /*13660*/  VIADD R8, R10.reuse, 0x80 ;  /* 0x000000800a087836 */ /* 0x040fe20000000000 */
[----:B------:R-:W-:-:S02]  /*13670*/  R2UR UR6, R10 ;  /* 0x000000000a0672ca */ /* 0x000fc400000e0000 */
[----:B------:R-:W-:Y:S02]  /*13680*/  FMNMX.FTZ R3, R25, R0, !PT ;  /* 0x0000000019037209 */ /* 0x000fe40007810000 */
[----:B------:R-:W-:Y:S02]  /*13690*/  IADD3 R14, R10, 0x200, RZ ;  /* 0x000002000a0e7810 */ /* 0x000fe40007ffe0ff */
[----:B------:R-:W-:Y:S02]  /*136a0*/  FMNMX.FTZ R0, R28, R3, !PT ;  /* 0x000000031c007209 */ /* 0x000fe40007810000 */
[----:B------:R-:W-:Y:S02]  /*136b0*/  @!P1 PRMT R202, RZ, 0x654, R202 ;  /* 0x00000654ffca9816 */ /* 0x000fe400000000ca */
[----:B------:R-:W-:Y:S02]  /*136c0*/  FMNMX.FTZ R3, R29, R0, !PT ;  /* 0x000000001d037209 */ /* 0x000fe40007810000 */
[----:B------:R-:W-:Y:S01]  /*136d0*/  IADD3 R20, R20, -0x1, RZ ;  /* 0xffffffff14147810 */ /* 0x000fe20007ffe0ff */
[----:B------:R-:W-:Y:S01]  /*136e0*/  HGMMA.64x128x16.F32 R88, R180, gdesc[UR4].tnspB, R88, gsb0 ;  /* 0x41e00004b4587df0 */ /* 0x000fe20008000858 */
[----:B------:R-:W-:Y:S01]  /*136f0*/  R2UR UR6, R8 ;  /* 0x00000000080672ca */ /* 0x000fe200000e0000 */
[----:B------:R-:W-:Y:S01]  /*13700*/  VIADD R8, R10, 0x100 ;  /* 0x000001000a087836 */ /* 0x000fe20000000000 */
[----:B------:R-:W-:-:S02]  /*13710*/  R2UR UR7, R9 ;  /* 0x00000000090772ca */ /* 0x000fc400000e0000 */
[----:B------:R-:W-:Y:S02]  /*13720*/  MOV R9, 0x40000040 ;  /* 0x4000004000097802 */ /* 0x000fe40000000f00 */
[----:B------:R-:W-:Y:S02]  /*13730*/  FMNMX.FTZ R0, R32, R3, !PT ;  /* 0x0000000320007209 */ /* 0x000fe40007810000 */
[----:B------:R-:W-:Y:S02]  /*13740*/  MOV R203, R192 ;  /* 0x000000c000cb7202 */ /* 0x000fe40000000f00 */
        /* <DEDUP_REMOVED lines=26> */
[----:B------:R-:W-:Y:S01]  /*138f0*/  FMNMX.FTZ R4, R85, R0, !PT ;  /* 0x0000000055047209 */ /* 0x000fe20007810000 */
[----:B------:R-:W-:-:S04]  /*13900*/  IMAD.U32 R0, RZ, RZ, UR42 ;  /* 0x0000002aff007e24 */ /* 0x000fc8000f8e00ff */
[----:B------:R-:W0:Y:S01]  /*13910*/  SHFL.BFLY PT, R3, R4, 0x2, 0x1f ;  /* 0x0c401f0004037f89 */ /* 0x000e2200000e0000 */
[----:B------:R-:W-:Y:S02]  /*13920*/  WARPGROUP.DEPBAR.LE gsb0, 0x0 ;  /* 0x00008000000079c5 */ /* 0x000fe40000010000 */
[----:B------:R-:W-:-:S06]  /*13930*/  WARPGROUP.ARRIVE ;  /* 0x00000000000079c5 */ /* 0x000fcc0000000000 */
[----:B------:R-:W-:Y:S01]  /*13940*/  HGMMA.64x128x16.F32 R88, R176, gdesc[UR4].tnspB, R88, gsb0 ;  /* 0x41e00004b0587df0 */ /* 0x000fe20008000858 */
[----:B------:R-:W-:Y:S01]  /*13950*/  R2UR UR6, R8 ;  /* 0x00000000080672ca */ /* 0x000fe200000e0000 */
[----:B------:R-:W-:Y:S01]  /*13960*/  VIADD R8, R10, 0x180 ;  /* 0x000001800a087836 */ /* 0x000fe20000000000 */
[----:B------:R-:W-:Y:S02]  /*13970*/  R2UR UR7, R9 ;  /* 0x00000000090772ca */ /* 0x000fe400000e0000 */
[----:B------:R-:W-:Y:S01]  /*13980*/  MOV R9, 0x40000040 ;  /* 0x4000004000097802 */ /* 0x000fe20000000f00 */
[----:B------:R-:W-:Y:S02]  /*13990*/  WARPGROUP.DEPBAR.LE gsb0, 0x0 ;  /* 0x00008000000079c5 */ /* 0x000fe40000010000 */
[----:B------:R-:W-:-:S08]  /*139a0*/  WARPGROUP.ARRIVE ;  /* 0x00000000000079c5 */ /* 0x000fd00000000000 */
[----:B------:R-:W-:Y:S01]  /*139b0*/  HGMMA.64x128x16.F32 R88, R172, gdesc[UR4].tnspB, R88, gsb0 ;  /* 0x41e00004ac587df0 */ /* 0x000fe20008000858 */
[----:B------:R-:W-:Y:S02]  /*139c0*/  R2UR UR6, R8 ;  /* 0x00000000080672ca */ /* 0x000fe400000e0000 */
[----:B------:R-:W-:Y:S02]  /*139d0*/  R2UR UR7, R9 ;  /* 0x00000000090772ca */ /* 0x000fe400000e0000 */
[----:B0-----:R-:W-:Y:S02]  /*139e0*/  FMNMX.FTZ R8, R4, R3, !PT ;  /* 0x0000000304087209 */ /* 0x001fe40007810000 */
[----:B------:R-:W-:-:S03]  /*139f0*/  FMNMX.FTZ R4, R26, R13, !PT ;  /* 0x0000000d1a047209 */ /* 0x000fc60007810000 */
[----:B------:R-:W0:Y:S02]  /*13a00*/  SHFL.BFLY PT, R3, R8, 0x1, 0x1f ;  /* 0x0c201f0008037f89 */ /* 0x000e2400000e0000 */
[----:B0-----:R-:W-:-:S05]  /*13a10*/  FMNMX.FTZ R3, R8, R3, !PT ;  /* 0x0000000308037209 */ /* 0x001fca0007810000 */
[C---:B------:R-:W-:Y:S01]  /*13a20*/  FMUL.FTZ R11, R3.reuse, R0 ;  /* 0x00000000030b7220 */ /* 0x040fe20000410000 */
[----:B------:R-:W-:-:S03]  /*13a30*/  FADD.FTZ R9, -R3, R12 ;  /* 0x0000000c03097221 */ /* 0x000fc60000010100 */
[-CC-:B------:R-:W-:Y:S01]  /*13a40*/  FFMA.FTZ R182, R28, R0.reuse, -R11.reuse ;  /* 0x000000001cb67223 */ /* 0x180fe2000001080b */
        /* <DEDUP_REMOVED lines=15> */
[-C--:B------:R-:W-:Y:S01]  /*13b40*/  FFMA.FTZ R57, R84, R0.reuse, -R11 ;  /* 0x0000000054397223 */ /* 0x080fe2000001080b */
[----:B------:R-:W-:Y:S01]  /*13b50*/  FMUL.FTZ R9, R9, R0 ;  /* 0x0000000009097220 */ /* 0x000fe20000410000 */
[----:B------:R-:W-:Y:S08]  /*13b60*/  MUFU.EX2 R180, R180 ;  /* 0x000000b400b47308 */ /* 0x000ff00000000800 */
[----:B------:R-:W0:Y:S08]  /*13b70*/  MUFU.EX2 R9, R9 ;  /* 0x0000000900097308 */ /* 0x000e300000000800 */
[----:B------:R-:W1:Y:S08]  /*13b80*/  MUFU.EX2 R12, R12 ;  /* 0x0000000c000c7308 */ /* 0x000e700000000800 */
[----:B------:R-:W2:Y:S08]  /*13b90*/  MUFU.EX2 R182, R182 ;  /* 0x000000b600b67308 */ /* 0x000eb00000000800 */
        /* <DEDUP_REMOVED lines=10> */
[-CC-:B------:R-:W-:Y:S01]  /*13c40*/  FFMA.FTZ R174, R44, R0.reuse, -R11.reuse ;  /* 0x000000002cae7223 */ /* 0x180fe2000001080b */
[-CC-:B------:R-:W-:Y:S01]  /*13c50*/  FFMA.FTZ R40, R65, R0.reuse, -R11.reuse ;  /* 0x0000000041287223 */ /* 0x180fe2000001080b */
[----:B------:R-:W-:Y:S01]  /*13c60*/  FFMA.FTZ R44, R69, R0, -R11 ;  /* 0x00000000452c7223 */ /* 0x000fe2000001080b */
[----:B------:R-:W-:Y:S01]  /*13c70*/  MUFU.EX2 R32, R32 ;  /* 0x0000002000207308 */ /* 0x000fe20000000800 */
[----:B------:R-:W-:Y:S01]  /*13c80*/  HGMMA.64x128x16.F32 R88, R168, gdesc[UR4].tnspB, R88, gsb0 ;  /* 0x41e00004a8587df0 */ /* 0x000fe20008000858 */
[----:B------:R-:W-:Y:S02]  /*13c90*/  R2UR UR6, R14 ;  /* 0x000000000e0672ca */ /* 0x000fe400000e0000 */
[----:B------:R-:W-:Y:S02]  /*13ca0*/  R2UR UR7, R15 ;  /* 0x000000000f0772ca */ /* 0x000fe400000e0000 */
[----:B------:R-:W-:-:S02]  /*13cb0*/  FMNMX.FTZ R15, R27, R4, !PT ;  /* 0x000000041b0f7209 */ /* 0x000fc40007810000 */
[----:B------:R-:W-:Y:S01]  /*13cc0*/  IADD3 R14, R10, 0x280, RZ ;  /* 0x000002800a0e7810 */ /* 0x000fe20007ffe0ff */
        /* <DEDUP_REMOVED lines=29> */
[----:B------:R-:W-:-:S03]  /*13ea0*/  IMAD.MOV.U32 R15, RZ, RZ, 0x40000040 ;  /* 0x40000040ff0f7424 */ /* 0x000fc600078e00ff */
[----:B------:R-:W-:-:S04]  /*13eb0*/  FMNMX.FTZ R37, R67, R4, !PT ;  /* 0x0000000443257209 */ /* 0x000fc80007810000 */
[----:B------:R-:W-:Y:S01]  /*13ec0*/  FMNMX.FTZ R4, R70, R37, !PT ;  /* 0x0000002546047209 */ /* 0x000fe20007810000 */
[----:B------:R-:W-:-:S06]  /*13ed0*/  FFMA.FTZ R37, R72, R0, -R11 ;  /* 0x0000000048257223 */ /* 0x000fcc000001080b */
[----:B------:R-:W-:Y:S01]  /*13ee0*/  MUFU.EX2 R37, R37 ;  /* 0x0000002500257308 */ /* 0x000fe20000000800 */
[----:B------:R-:W-:Y:S02]  /*13ef0*/  WARPGROUP.DEPBAR.LE gsb0, 0x0 ;  /* 0x00008000000079c5 */ /* 0x000fe40000010000 */
[----:B------:R-:W-:Y:S01]  /*13f00*/  WARPGROUP.ARRIVE ;  /* 0x00000000000079c5 */ /* 0x000fe20000000000 */
[-CC-:B------:R-:W-:Y:S01]  /*13f10*/  FFMA.FTZ R168, R48, R0.reuse, -R11.reuse ;  /* 0x0000000030a87223 */ /* 0x180fe2000001080b */
[-CC-:B------:R-:W-:Y:S01]  /*13f20*/  FFMA.FTZ R170, R52, R0.reuse, -R11.reuse ;  /* 0x0000000034aa7223 */ /* 0x180fe2000001080b */
[-CC-:B------:R-:W-:Y:S01]  /*13f30*/  FFMA.FTZ R48, R61, R0.reuse, -R11.reuse ;  /* 0x000000003d307223 */ /* 0x180fe2000001080b */
[----:B------:R-:W-:Y:S02]  /*13f40*/  FFMA.FTZ R52, R77, R0, -R11 ;  /* 0x000000004d347223 */ /* 0x000fe4000001080b */
[----:B------:R-:W-:Y:S01]  /*13f50*/  HGMMA.64x128x16.F32 R88, R164, gdesc[UR4].tnspB, R88, gsb0 ;  /* 0x41e00004a4587df0 */ /* 0x000fe20008000858 */
[----:B------:R-:W-:Y:S01]  /*13f60*/  R2UR UR6, R14 ;  /* 0x000000000e0672ca */ /* 0x000fe200000e0000 */
[----:B------:R-:W-:Y:S01]  /*13f70*/  MUFU.EX2 R168, R168 ;  /* 0x000000a800a87308 */ /* 0x000fe20000000800 */
[----:B------:R-:W-:-:S02]  /*13f80*/  R2UR UR7, R15 ;  /* 0x000000000f0772ca */ /* 0x000fc400000e0000 */
[----:B------:R-:W-:Y:S02]  /*13f90*/  FMNMX.FTZ R15, R71, R4, !PT ;  /* 0x00000004470f7209 */ /* 0x000fe40007810000 */
[----:B------:R-:W-:Y:S02]  /*13fa0*/  IADD3 R14, R10, 0x300, RZ ;  /* 0x000003000a0e7810 */ /* 0x000fe40007ffe0ff */
[----:B------:R-:W-:Y:S01]  /*13fb0*/  FMNMX.FTZ R4, R74, R15, !PT ;  /* 0x0000000f4a047209 */ /* 0x000fe20007810000 */
[----:B------:R-:W-:Y:S01]  /*13fc0*/  MUFU.EX2 R170, R170 ;  /* 0x000000aa00aa7308 */ /* 0x000fe20000000800 */
[----:B------:R-:W-:Y:S02]  /*13fd0*/  IADD3 R10, R10, 0x380, RZ ;  /* 0x000003800a0a7810 */ /* 0x000fe40007ffe0ff */
[----:B------:R-:W-:-:S04]  /*13fe0*/  FMNMX.FTZ R15, R75, R4, !PT ;  /* 0x000000044b0f7209 */ /* 0x000fc80007810000 */
[----:B------:R-:W-:Y:S01]  /*13ff0*/  FMNMX.FTZ R4, R78, R15, !PT ;  /* 0x0000000f4e047209 */ /* 0x000fe20007810000 */
[----:B------:R-:W-:Y:S03]  /*14000*/  MUFU.EX2 R48, R48 ;  /* 0x0000003000307308 */ /* 0x000fe60000000800 */
[----:B------:R-:W-:-:S04]  /*14010*/  FMNMX.FTZ R15, R79, R4, !PT ;  /* 0x000000044f0f7209 */ /* 0x000fc80007810000 */
[----:B------:R-:W-:Y:S01]  /*14020*/  FMNMX.FTZ R4, R82, R15, !PT ;  /* 0x0000000f52047209 */ /* 0x000fe20007810000 */
[----:B------:R-:W-:Y:S03]  /*14030*/  MUFU.EX2 R52, R52 ;  /* 0x0000003400347308 */ /* 0x000fe60000000800 */
[----:B------:R-:W-:-:S04]  /*14040*/  FMNMX.FTZ R15, R83, R4, !PT ;  /* 0x00000004530f7209 */ /* 0x000fc80007810000 */
[----:B------:R-:W-:-:S04]  /*14050*/  FMNMX.FTZ R4, R86, R15, !PT ;  /* 0x0000000f56047209 */ /* 0x000fc80007810000 */
[----:B------:R-:W-:-:S05]  /*14060*/  FMNMX.FTZ R4, R87, R4, !PT ;  /* 0x0000000457047209 */ /* 0x000fca0007810000 */
[----:B------:R-:W3:Y:S02]  /*14070*/  SHFL.BFLY PT, R15, R4, 0x2, 0x1f ;  /* 0x0c401f00040f7f89 */ /* 0x000ee400000e0000 */
[----:B---3--:R-:W-:-:S05]  /*14080*/  FMNMX.FTZ R8, R4, R15, !PT ;  /* 0x0000000f04087209 */ /* 0x008fca0007810000 */
[----:B------:R-:W3:Y:S02]  /*14090*/  SHFL.BFLY PT, R15, R8, 0x1, 0x1f ;  /* 0x0c201f00080f7f89 */ /* 0x000ee400000e0000 */
[----:B---3--:R-:W-:Y:S01]  /*140a0*/  FMNMX.FTZ R8, R8, R15, !PT ;  /* 0x0000000f08087209 */ /* 0x008fe20007810000 */
[----:B------:R-:W-:Y:S01]  /*140b0*/  IMAD.MOV.U32 R15, RZ, RZ, 0x40000040 ;  /* 0x40000040ff0f7424 */ /* 0x000fe200078e00ff */
[----:B------:R-:W-:Y:S02]  /*140c0*/  WARPGROUP.DEPBAR.LE gsb0, 0x0 ;  /* 0x00008000000079c5 */ /* 0x000fe40000010000 */
[----:B------:R-:W-:Y:S01]  /*140d0*/  WARPGROUP.ARRIVE ;  /* 0x00000000000079c5 */ /* 0x000fe20000000000 */
[-CC-:B------:R-:W-:Y:S01]  /*140e0*/  FFMA.FTZ R164, R56, R0.reuse, -R11.reuse ;  /* 0x0000000038a47223 */ /* 0x180fe2000001080b */
[-CC-:B------:R-:W-:Y:S01]  /*140f0*/  FFMA.FTZ R166, R60, R0.reuse, -R11.reuse ;  /* 0x000000003ca67223 */ /* 0x180fe2000001080b */
[----:B------:R-:W-:-:S03]  /*14100*/  FFMA.FTZ R56, R81, R0, -R11 ;  /* 0x0000000051387223 */ /* 0x000fc6000001080b */
[----:B------:R-:W-:Y:S01]  /*14110*/  HGMMA.64x128x16.F32 R88, R152, gdesc[UR4].tnspB, R88, gsb0 ;  /* 0x41e0000498587df0 */ /* 0x000fe20008000858 */
[----:B------:R-:W-:Y:S01]  /*14120*/  R2UR UR6, R14 ;  /* 0x000000000e0672ca */ /* 0x000fe200000e0000 */
[----:B------:R-:W-:Y:S01]  /*14130*/  FFMA.FTZ R14, R85, R0, -R11 ;  /* 0x00000000550e7223 */ /* 0x000fe2000001080b */
[----:B------:R-:W-:Y:S01]  /*14140*/  R2UR UR7, R15 ;  /* 0x000000000f0772ca */ /* 0x000fe200000e0000 */
        /* <DEDUP_REMOVED lines=8> */
[C---:B------:R-:W-:Y:S01]  /*141d0*/  FADD.FTZ R11, -R8.reuse, R13 ;  /* 0x0000000d080b7221 */ /* 0x040fe20000010100 */
[-C--:B------:R-:W-:Y:S02]  /*141e0*/  FMUL.FTZ R13, R8, R0.reuse ;  /* 0x00000000080d7220 */ /* 0x080fe40000410000 */
[----:B------:R-:W-:Y:S01]  /*141f0*/  HGMMA.64x128x16.F32 R88, R156, gdesc[UR4].tnspB, R88, gsb0 ;  /* 0x41e000049c587df0 */ /* 0x000fe20008000858 */
[-C--:B------:R-:W-:Y:S01]  /*14200*/  FMUL.FTZ R11, R11, R0.reuse ;  /* 0x000000000b0b7220 */ /* 0x080fe20000410000 */
        /* <DEDUP_REMOVED lines=12> */
[----:B---3--:R-:W-:Y:S01]  /*142d0*/  IMAD.MOV.U32 R11, RZ, RZ, 0x40000040 ;  /* 0x40000040ff0b7424 */ /* 0x008fe200078e00ff */
[----:B------:R-:W-:Y:S01]  /*142e0*/  R2UR UR6, R10 ;  /* 0x000000000a0672ca */ /* 0x000fe200000e0000 */
[-CC-:B------:R-:W-:Y:S01]  /*142f0*/  FFMA.FTZ R171, R54, R0.reuse, -R13.reuse ;  /* 0x0000000036ab7223 */ /* 0x180fe2000001080d */
[-CC-:B------:R-:W-:Y:S01]  /*14300*/  FFMA.FTZ R38, R43, R0.reuse, -R13.reuse ;  /* 0x000000002b267223 */ /* 0x180fe2000001080d */
[--C-:B------:R-:W-:Y:S01]  /*14310*/  FFMA.FTZ R175, R46, R0, -R13.reuse ;  /* 0x000000002eaf7223 */ /* 0x100fe2000001080d */
[----:B------:R-:W-:Y:S01]  /*14320*/  R2UR UR7, R11 ;  /* 0x000000000b0772ca */ /* 0x000fe200000e0000 */
[----:B0-----:R-:W-:Y:S01]  /*14330*/  FFMA.FTZ R11, R9, R6, R180 ;  /* 0x00000006090b7223 */ /* 0x001fe200000100b4 */
[----:B------:R-:W0:Y:S01]  /*14340*/  MUFU.EX2 R26, R26 ;  /* 0x0000001a001a7308 */ /* 0x000e220000000800 */
[-CC-:B------:R-:W-:Y:S01]  /*14350*/  FFMA.FTZ R165, R58, R0.reuse, -R13.reuse ;  /* 0x000000003aa57223 */ /* 0x180fe2000001080d */
[-C--:B------:R-:W-:Y:S01]  /*14360*/  FFMA.FTZ R42, R47, R0.reuse, -R13 ;  /* 0x000000002f2a7223 */ /* 0x080fe2000001080d */
[----:B-1----:R-:W-:Y:S01]  /*14370*/  FADD.FTZ R11, R12, R11 ;  /* 0x0000000b0c0b7221 */ /* 0x002fe20000010000 */
[-CC-:B------:R-:W-:Y:S01]  /*14380*/  FFMA.FTZ R167, R62, R0.reuse, -R13.reuse ;  /* 0x000000003ea77223 */ /* 0x180fe2000001080d */
[-CC-:B------:R-:W-:Y:S01]  /*14390*/  FFMA.FTZ R34, R51, R0.reuse, -R13.reuse ;  /* 0x0000000033227223 */ /* 0x180fe2000001080d */
[-C--:B------:R-:W-:Y:S01]  /*143a0*/  FFMA.FTZ R46, R55, R0.reuse, -R13 ;  /* 0x00000000372e7223 */ /* 0x080fe2000001080d */
[----:B--2---:R-:W-:Y:S01]  /*143b0*/  FADD.FTZ R11, R182, R11 ;  /* 0x0000000bb60b7221 */ /* 0x004fe20000010000 */
[----:B------:R-:W1:Y:S01]  /*143c0*/  MUFU.EX2 R183, R183 ;  /* 0x000000b700b77308 */ /* 0x000e620000000800 */
[----:B----4-:R-:W-:Y:S01]  /*143d0*/  FFMA.FTZ R5, R4, R5, R181 ;  /* 0x0000000504057223 */ /* 0x010fe200000100b5 */
[----:B------:R-:W-:Y:S01]  /*143e0*/  FFMA.FTZ R10, R59, R0, -R13 ;  /* 0x000000003b0a7223 */ /* 0x000fe2000001080d */
[----:B------:R-:W-:Y:S01]  /*143f0*/  FADD.FTZ R11, R24, R11 ;  /* 0x0000000b180b7221 */ /* 0x000fe20000010000 */
[----:B------:R-:W-:Y:S01]  /*14400*/  F2FP.F16.F32.PACK_AB R180, R12, R180 ;  /* 0x000000b40cb4723e */ /* 0x000fe200000000ff */
[-CC-:B------:R-:W-:Y:S01]  /*14410*/  FFMA.FTZ R6, R63, R0.reuse, -R13.reuse ;  /* 0x000000003f067223 */ /* 0x180fe2000001080d */
[----:B------:R-:W-:Y:S01]  /*14420*/  FFMA.FTZ R153, R66, R0, -R13 ;  /* 0x0000000042997223 */ /* 0x000fe2000001080d */
[----:B------:R-:W-:Y:S01]  /*14430*/  FADD.FTZ R11, R176, R11 ;  /* 0x0000000bb00b7221 */ /* 0x000fe20000010000 */
[----:B------:R-:W2:Y:S01]  /*14440*/  MUFU.EX2 R60, R60 ;  /* 0x0000003c003c7308 */ /* 0x000ea20000000800 */
[----:B0-----:R-:W-:Y:S01]  /*14450*/  FADD.FTZ R50, R26, R5 ;  /* 0x000000051a327221 */ /* 0x001fe20000010000 */
[----:B------:R-:W-:Y:S01]  /*14460*/  F2FP.F16.F32.PACK_AB R182, R24, R182 ;  /* 0x000000b618b6723e */ /* 0x000fe200000000ff */
[----:B------:R-:W-:Y:S01]  /*14470*/  FADD.FTZ R11, R28, R11 ;  /* 0x0000000b1c0b7221 */ /* 0x000fe20000010000 */
[----:B------:R-:W-:Y:S01]  /*14480*/  F2FP.F16.F32.PACK_AB R181, R26, R181 ;  /* 0x000000b51ab5723e */ /* 0x000fe200000000ff */
[-CC-:B------:R-:W-:Y:S01]  /*14490*/  FFMA.FTZ R155, R70, R0.reuse, -R13.reuse ;  /* 0x00000000469b7223 */ /* 0x180fe2000001080d */
[-C--:B------:R-:W-:Y:S01]  /*144a0*/  FFMA.FTZ R75, R75, R0.reuse, -R13 ;  /* 0x000000004b4b7223 */ /* 0x080fe2000001080d */
[----:B------:R-:W-:Y:S01]  /*144b0*/  FADD.FTZ R62, R178, R11 ;  /* 0x0000000bb23e7221 */ /* 0x000fe20000010000 */
[----:B------:R-:W0:Y:S01]  /*144c0*/  MUFU.EX2 R177, R177 ;  /* 0x000000b100b17308 */ /* 0x000e220000000800 */
[----:B-1----:R-:W-:Y:S01]  /*144d0*/  FADD.FTZ R5, R183, R50 ;  /* 0x00000032b7057221 */ /* 0x002fe20000010000 */
[-CC-:B------:R-:W-:Y:S01]  /*144e0*/  FFMA.FTZ R50, R67, R0.reuse, -R13.reuse ;  /* 0x0000000043327223 */ /* 0x180fe2000001080d */
[----:B------:R-:W-:Y:S01]  /*144f0*/  FADD.FTZ R11, R33, R62 ;  /* 0x0000003e210b7221 */ /* 0x000fe20000010000 */
[-CC-:B------:R-:W-:Y:S01]  /*14500*/  FFMA.FTZ R78, R78, R0.reuse, -R13.reuse ;  /* 0x000000004e4e7223 */ /* 0x180fe2000001080d */
[-CC-:B------:R-:W-:Y:S01]  /*14510*/  FFMA.FTZ R79, R79, R0.reuse, -R13.reuse ;  /* 0x000000004f4f7223 */ /* 0x180fe2000001080d */
[-C--:B------:R-:W-:Y:S01]  /*14520*/  FFMA.FTZ R82, R82, R0.reuse, -R13 ;  /* 0x0000000052527223 */ /* 0x080fe2000001080d */
[----:B------:R-:W-:Y:S01]  /*14530*/  FADD.FTZ R62, R172, R11 ;  /* 0x0000000bac3e7221 */ /* 0x000fe20000010000 */
[----:B------:R-:W1:Y:S01]  /*14540*/  MUFU.EX2 R64, R64 ;  /* 0x0000004000407308 */ /* 0x000e620000000800 */
[----:B--2---:R-:W-:Y:S01]  /*14550*/  FADD.FTZ R54, R60, R5 ;  /* 0x000000053c367221 */ /* 0x004fe20000010000 */
[-CC-:B------:R-:W-:Y:S01]  /*14560*/  FFMA.FTZ R83, R83, R0.reuse, -R13.reuse ;  /* 0x0000000053537223 */ /* 0x180fe2000001080d */
[----:B------:R-:W-:Y:S01]  /*14570*/  FADD.FTZ R11, R25, R62 ;  /* 0x0000003e190b7221 */ /* 0x000fe20000010000 */
[----:B------:R-:W-:Y:S01]  /*14580*/  FFMA.FTZ R86, R86, R0, -R13 ;  /* 0x0000000056567223 */ /* 0x000fe2000001080d */
[----:B------:R-:W-:-:S02]  /*14590*/  F2FP.F16.F32.PACK_AB R183, R60, R183 ;  /* 0x000000b73cb7723e */ /* 0x000fc400000000ff */
[----:B------:R-:W-:Y:S01]  /*145a0*/  FADD.FTZ R62, R174, R11 ;  /* 0x0000000bae3e7221 */ /* 0x000fe20000010000 */
[----:B------:R-:W2:Y:S01]  /*145b0*/  MUFU.EX2 R179, R179 ;  /* 0x000000b300b37308 */ /* 0x000ea20000000800 */
[----:B0-----:R-:W-:Y:S01]  /*145c0*/  FADD.FTZ R5, R177, R54 ;  /* 0x00000036b1057221 */ /* 0x001fe20000010000 */
[----:B------:R-:W-:Y:S01]  /*145d0*/  FFMA.FTZ R54, R71, R0, -R13 ;  /* 0x0000000047367223 */ /* 0x000fe2000001080d */
[----:B------:R-:W-:Y:S01]  /*145e0*/  FADD.FTZ R11, R29, R62 ;  /* 0x0000003e1d0b7221 */ /* 0x000fe20000010000 */
[----:B------:R-:W-:Y:S02]  /*145f0*/  F2FP.F16.F32.PACK_AB R176, R28, R176 ;  /* 0x000000b01cb0723e */ /* 0x000fe400000000ff */
[----:B------:R-:W-:Y:S01]  /*14600*/  F2FP.F16.F32.PACK_AB R178, R33, R178 ;  /* 0x000000b221b2723e */ /* 0x000fe200000000ff */
[----:B------:R-:W-:Y:S01]  /*14610*/  FADD.FTZ R11, R168, R11 ;  /* 0x0000000ba80b7221 */ /* 0x000fe20000010000 */
[----:B------:R-:W0:Y:S01]  /*14620*/  MUFU.EX2 R30, R30 ;  /* 0x0000001e001e7308 */ /* 0x000e220000000800 */
[C---:B-1----:R-:W-:Y:S01]  /*14630*/  FADD.FTZ R58, R64.reuse, R5 ;  /* 0x00000005403a7221 */ /* 0x042fe20000010000 */
[----:B------:R-:W-:Y:S01]  /*14640*/  F2FP.F16.F32.PACK_AB R177, R64, R177 ;  /* 0x000000b140b1723e */ /* 0x000fe200000000ff */
[----:B------:R-:W-:Y:S01]  /*14650*/  FADD.FTZ R11, R32, R11 ;  /* 0x0000000b200b7221 */ /* 0x000fe20000010000 */
[----:B------:R-:W-:-:S02]  /*14660*/  F2FP.F16.F32.PACK_AB R172, R25, R172 ;  /* 0x000000ac19ac723e */ /* 0x000fc400000000ff */
[----:B------:R-:W-:Y:S01]  /*14670*/  F2FP.F16.F32.PACK_AB R174, R29, R174 ;  /* 0x000000ae1dae723e */ /* 0x000fe200000000ff */
[----:B------:R-:W-:Y:S01]  /*14680*/  FADD.FTZ R11, R170, R11 ;  /* 0x0000000baa0b7221 */ /* 0x000fe20000010000 */
[----:B------:R-:W1:Y:S01]  /*14690*/  MUFU.EX2 R173, R173 ;  /* 0x000000ad00ad7308 */ /* 0x000e620000000800 */
[----:B--2---:R-:W-:Y:S01]  /*146a0*/  FADD.FTZ R5, R179, R58 ;  /* 0x0000003ab3057221 */ /* 0x004fe20000010000 */
[----:B------:R-:W-:Y:S01]  /*146b0*/  F2FP.F16.F32.PACK_AB R168, R32, R168 ;  /* 0x000000a820a8723e */ /* 0x000fe200000000ff */
[C---:B------:R-:W-:Y:S01]  /*146c0*/  FADD.FTZ R11, R36.reuse, R11 ;  /* 0x0000000b240b7221 */ /* 0x040fe20000010000 */
[----:B------:R-:W-:-:S03]  /*146d0*/  F2FP.F16.F32.PACK_AB R170, R36, R170 ;  /* 0x000000aa24aa723e */ /* 0x000fc600000000ff */
[----:B------:R-:W-:Y:S01]  /*146e0*/  FADD.FTZ R26, R164, R11 ;  /* 0x0000000ba41a7221 */ /* 0x000fe20000010000 */
[----:B------:R-:W2:Y:S01]  /*146f0*/  MUFU.EX2 R38, R38 ;  /* 0x0000002600267308 */ /* 0x000ea20000000800 */
[C---:B0-----:R-:W-:Y:S01]  /*14700*/  FADD.FTZ R58, R30.reuse, R5 ;  /* 0x000000051e3a7221 */ /* 0x041fe20000010000 */
[----:B------:R-:W-:Y:S01]  /*14710*/  F2FP.F16.F32.PACK_AB R179, R30, R179 ;  /* 0x000000b31eb3723e */ /* 0x000fe200000000ff */
[C---:B------:R-:W-:Y:S01]  /*14720*/  FADD.FTZ R11, R41.reuse, R26 ;  /* 0x0000001a290b7221 */ /* 0x040fe20000010000 */
[----:B------:R-:W-:-:S03]  /*14730*/  F2FP.F16.F32.PACK_AB R164, R41, R164 ;  /* 0x000000a429a4723e */ /* 0x000fc600000000ff */
[----:B------:R-:W-:Y:S01]  /*14740*/  FADD.FTZ R11, R166, R11 ;  /* 0x0000000ba60b7221 */ /* 0x000fe20000010000 */
[----:B------:R-:W0:Y:S01]  /*14750*/  MUFU.EX2 R175, R175 ;  /* 0x000000af00af7308 */ /* 0x000e220000000800 */
[----:B-1----:R-:W-:Y:S01]  /*14760*/  FADD.FTZ R5, R173, R58 ;  /* 0x0000003aad057221 */ /* 0x002fe20000010000 */
[C---:B------:R-:W-:Y:S01]  /*14770*/  F2FP.F16.F32.PACK_AB R166, R48.reuse, R166 ;  /* 0x000000a630a6723e */ /* 0x040fe200000000ff */
[----:B------:R-:W-:-:S05]  /*14780*/  FADD.FTZ R11, R48, R11 ;  /* 0x0000000b300b7221 */ /* 0x000fca0000010000 */
[----:B------:R-:W1:Y:S01]  /*14790*/  MUFU.EX2 R42, R42 ;  /* 0x0000002a002a7308 */ /* 0x000e620000000800 */
[C---:B--2---:R-:W-:Y:S01]  /*147a0*/  FADD.FTZ R58, R38.reuse, R5 ;  /* 0x00000005263a7221 */ /* 0x044fe20000010000 */
[----:B------:R-:W-:-:S06]  /*147b0*/  F2FP.F16.F32.PACK_AB R173, R38, R173 ;  /* 0x000000ad26ad723e */ /* 0x000fcc00000000ff */
        /* <DEDUP_REMOVED lines=11> */
[----:B------:R-:W-:Y:S02]  /*14870*/  WARPGROUP.DEPBAR.LE gsb0, 0x0 ;  /* 0x00008000000079c5 */ /* 0x000fe40000010000 */
[----:B------:R-:W-:Y:S01]  /*14880*/  WARPGROUP.ARRIVE ;  /* 0x00000000000079c5 */ /* 0x000fe20000000000 */
[----:B-1----:R-:W-:Y:S01]  /*14890*/  FADD.FTZ R5, R171, R12 ;  /* 0x0000000cab057221 */ /* 0x002fe20000010000 */
[-CC-:B------:R-:W-:Y:S01]  /*148a0*/  FFMA.FTZ R157, R74, R0.reuse, -R13.reuse ;  /* 0x000000004a9d7223 */ /* 0x180fe2000001080d */
[----:B------:R-:W-:Y:S01]  /*148b0*/  FFMA.FTZ R13, R87, R0, -R13 ;  /* 0x00000000570d7223 */ /* 0x000fe2000001080d */
[----:B------:R-:W-:Y:S01]  /*148c0*/  F2FP.F16.F32.PACK_AB R156, R45, R37 ;  /* 0x000000252d9c723e */ /* 0x000fe200000000ff */
[----:B------:R-:W1:Y:S01]  /*148d0*/  MUFU.EX2 R10, R10 ;  /* 0x0000000a000a7308 */ /* 0x000e620000000800 */
[----:B------:R-:W-:Y:S01]  /*148e0*/  HGMMA.64x128x16.F32 R88, R160, gdesc[UR4].tnspB, R88, gsb0 ;  /* 0x41e00004a0587df0 */ /* 0x000fe20008000858 */
[C---:B--2---:R-:W-:Y:S01]  /*148f0*/  FADD.FTZ R24, R46.reuse, R5 ;  /* 0x000000052e187221 */ /* 0x044fe20000010000 */
[----:B------:R-:W-:-:S02]  /*14900*/  F2FP.F16.F32.PACK_AB R171, R46, R171 ;  /* 0x000000ab2eab723e */ /* 0x000fc400000000ff */
[----:B------:R-:W-:-:S03]  /*14910*/  F2FP.F16.F32.PACK_AB R158, R52, R49 ;  /* 0x00000031349e723e */ /* 0x000fc600000000ff */
        /* <DEDUP_REMOVED lines=11> */
[----:B-1----:R-:W-:-:S07]  /*149d0*/  FADD.FTZ R5, R153, R24 ;  /* 0x0000001899057221 */ /* 0x002fce0000010000 */
[----:B------:R-:W1:Y:S01]  /*149e0*/  MUFU.EX2 R155, R155 ;  /* 0x0000009b009b7308 */ /* 0x000e620000000800 */
[----:B--2---:R-:W-:Y:S01]  /*149f0*/  FADD.FTZ R11, R152, R11 ;  /* 0x0000000b980b7221 */ /* 0x004fe20000010000 */
[----:B------:R-:W-:-:S03]  /*14a00*/  F2FP.F16.F32.PACK_AB R152, R40, R152 ;  /* 0x000000982898723e */ /* 0x000fc600000000ff */
[----:B------:R-:W-:-:S03]  /*14a10*/  FADD.FTZ R11, R40, R11 ;  /* 0x0000000b280b7221 */ /* 0x000fc60000010000 */
        /* <DEDUP_REMOVED lines=11> */
[----:B------:R-:W-:Y:S01]  /*14ad0*/  FADD.FTZ R24, R37, R24 ;  /* 0x0000001825187221 */ /* 0x000fe20000010000 */
[----:B------:R-:W-:-:S03]  /*14ae0*/  F2FP.F16.F32.PACK_AB R155, R54, R155 ;  /* 0x0000009b369b723e */ /* 0x000fc600000000ff */
[----:B------:R-:W-:Y:S02]  /*14af0*/  FADD.FTZ R24, R45, R24 ;  /* 0x000000182d187221 */ /* 0x000fe40000010000 */
[----:B------:R-:W0:Y:S01]  /*14b00*/  MUFU.EX2 R78, R78 ;  /* 0x0000004e004e7308 */ /* 0x000e220000000800 */
[----:B-1----:R-:W-:Y:S01]  /*14b10*/  FADD.FTZ R5, R157, R10 ;  /* 0x0000000a9d057221 */ /* 0x002fe20000010000 */
[----:B------:R-:W-:-:S04]  /*14b20*/  FADD.FTZ R11, R49, R24 ;  /* 0x00000018310b7221 */ /* 0x000fc80000010000 */
[----:B------:R-:W-:Y:S02]  /*14b30*/  FADD.FTZ R6, R52, R11 ;  /* 0x0000000b34067221 */ /* 0x000fe40000010000 */
[----:B------:R-:W1:Y:S01]  /*14b40*/  MUFU.EX2 R79, R79 ;  /* 0x0000004f004f7308 */ /* 0x000e620000000800 */
[C---:B--2---:R-:W-:Y:S01]  /*14b50*/  FADD.FTZ R5, R12.reuse, R5 ;  /* 0x000000050c057221 */ /* 0x044fe20000010000 */
[----:B------:R-:W-:Y:S01]  /*14b60*/  FADD.FTZ R11, R53, R6 ;  /* 0x00000006350b7221 */ /* 0x000fe20000010000 */
[----:B------:R-:W-:Y:S02]  /*14b70*/  F2FP.F16.F32.PACK_AB R157, R12, R157 ;  /* 0x0000009d0c9d723e */ /* 0x000fe400000000ff */
[----:B------:R-:W-:Y:S01]  /*14b80*/  MOV R12, R3 ;  /* 0x00000003000c7202 */ /* 0x000fe20000000f00 */
[----:B------:R-:W-:Y:S02]  /*14b90*/  FADD.FTZ R6, R56, R11 ;  /* 0x0000000b38067221 */ /* 0x000fe40000010000 */
[----:B------:R-:W2:Y:S01]  /*14ba0*/  MUFU.EX2 R82, R82 ;  /* 0x0000005200527308 */ /* 0x000ea20000000800 */
[----:B0-----:R-:W-:Y:S01]  /*14bb0*/  FADD.FTZ R5, R78, R5 ;  /* 0x000000054e057221 */ /* 0x001fe20000010000 */
[----:B------:R-:W-:-:S04]  /*14bc0*/  FADD.FTZ R11, R57, R6 ;  /* 0x00000006390b7221 */ /* 0x000fc80000010000 */
[----:B------:R-:W-:Y:S02]  /*14bd0*/  FADD.FTZ R6, R14, R11 ;  /* 0x0000000b0e067221 */ /* 0x000fe40000010000 */
[----:B------:R-:W0:Y:S01]  /*14be0*/  MUFU.EX2 R83, R83 ;  /* 0x0000005300537308 */ /* 0x000e220000000800 */
[C---:B-1----:R-:W-:Y:S01]  /*14bf0*/  FADD.FTZ R5, R79.reuse, R5 ;  /* 0x000000054f057221 */ /* 0x042fe20000010000 */
[----:B------:R-:W-:-:S06]  /*14c00*/  F2FP.F16.F32.PACK_AB R159, R79, R78 ;  /* 0x0000004e4f9f723e */ /* 0x000fcc00000000ff */
[----:B------:R-:W1:Y:S01]  /*14c10*/  MUFU.EX2 R86, R86 ;  /* 0x0000005600567308 */ /* 0x000e620000000800 */
[----:B--2---:R-:W-:-:S07]  /*14c20*/  FADD.FTZ R5, R82, R5 ;  /* 0x0000000552057221 */ /* 0x004fce0000010000 */
[----:B------:R-:W2:Y:S01]  /*14c30*/  MUFU.EX2 R13, R13 ;  /* 0x0000000d000d7308 */ /* 0x000ea20000000800 */
[----:B0-----:R-:W-:-:S04]  /*14c40*/  FADD.FTZ R5, R83, R5 ;  /* 0x0000000553057221 */ /* 0x001fc80000010000 */
[----:B-1----:R-:W-:Y:S01]  /*14c50*/  FADD.FTZ R5, R86, R5 ;  /* 0x0000000556057221 */ /* 0x002fe20000010000 */
[----:B------:R-:W-:Y:S02]  /*14c60*/  WARPGROUP.DEPBAR.LE gsb0, 0x0 ;  /* 0x00008000000079c5 */ /* 0x000fe40000010000 */
[----:B------:R-:W-:Y:S01]  /*14c70*/  @!P1 SYNCS.ARRIVE.TRANS64.RED.A1T0 RZ, [R21+URZ], RZ ;  /* 0x000000ff15ff99a7 */ /* 0x000fe2000810043f */
[C---:B--2---:R-:W-:Y:S01]  /*14c80*/  FADD.FTZ R5, R13.reuse, R5 ;  /* 0x000000050d057221 */ /* 0x044fe20000010000 */
[----:B------:R-:W-:Y:S01]  /*14c90*/  F2FP.F16.F32.PACK_AB R163, R13, R86 ;  /* 0x000000560da3723e */ /* 0x000fe200000000ff */
[----:B------:R-:W-:Y:S01]  /*14ca0*/  IMAD.MOV.U32 R13, RZ, RZ, R8 ;  /* 0x000000ffff0d7224 */ /* 0x000fe200078e0008 */
[----:B------:R-:W-:Y:S02]  /*14cb0*/  F2FP.F16.F32.PACK_AB R160, R56, R53 ;  /* 0x0000003538a0723e */ /* 0x000fe400000000ff */
[----:B------:R-:W-:Y:S01]  /*14cc0*/  F2FP.F16.F32.PACK_AB R161, R83, R82 ;  /* 0x0000005253a1723e */ /* 0x000fe200000000ff */
[----:B------:R0:W-:Y:S01]  /*14cd0*/  @!P1 SYNCS.ARRIVE.TRANS64.RED.A1T0 RZ, [R202+URZ], RZ ;  /* 0x000000ffcaff99a7 */ /* 0x0001e2000810043f */
[----:B------:R-:W-:Y:S01]  /*14ce0*/  F2FP.F16.F32.PACK_AB R162, R14, R57 ;  /* 0x000000390ea2723e */ /* 0x000fe200000000ff */
[----:B0-----:R-:W-:Y:S01]  /*14cf0*/  IMAD.MOV.U32 R202, RZ, RZ, R194 ;  /* 0x000000ffffca7224 */ /* 0x001fe200078e00c2 */
[----:B------:R-:W-:Y:S06]  /*14d00*/  @P2 BRA `(.L_x_634) ;  /* 0xffffffd800d82947 */ /* 0x000fec000383ffff */
.L_x_623:
[----:B------:R-:W-:Y:S05]  /*14d10*/  BSYNC B0 ;  /* 0x0000000000007941 */ /* 0x000fea0003800000 */
.L_x_622:
        /* <DEDUP_REMOVED lines=67> */
.L_x_635:
[----:B------:R-:W-:Y:S01]  /*15150*/  IMAD R13, R192, 0x8, R2 ;  /* 0x00000008c00d7824 */ /* 0x000fe200078e0202 */
[----:B------:R-:W-:-:S04]  /*15160*/  SHF.L.U32 R4, R194, 0x1f, RZ ;  /* 0x0000001fc2047819 */ /* 0x000fc800000006ff */
[----:B------:R0:W1:Y:S01]  /*15170*/  SYNCS.PHASECHK.TRANS64.TRYWAIT P2, [R13+URZ+0x34850], R4 ;  /* 0x034850040d0075a7 */ /* 0x000062000804017f */
[----:B------:R-:W-:Y:S05]  /*15180*/  @!P0 BRA `(.L_x_636) ;  /* 0x0000000000048947 */ /* 0x000fea0003800000 */
[----:B------:R-:W-:Y:S01]  /*15190*/  BPT.TRAP 0x1 ;  /* 0x000000040000795c */ /* 0x000fe20000300000 */
.L_x_636:
[----:B------:R-:W-:Y:S01]  /*151a0*/  IADD3 R2, R2, 0x400, RZ ;  /* 0x0000040002027810 */ /* 0x000fe20007ffe0ff */
[----:B------:R-:W-:Y:S03]  /*151b0*/  BSSY B0, `(.L_x_637) ;  /* 0x0000008000007945 */ /* 0x000fe60003800000 */
[----:B------:R-:W-:-:S04]  /*151c0*/  SHF.R.U32.HI R2, RZ, 0x4, R2 ;  /* 0x00000004ff027819 */ /* 0x000fc80000011602 */
[----:B------:R-:W-:-:S04]  /*151d0*/  LOP3.LUT R2, R2, 0x3fff, RZ, 0xc0, !PT ;  /* 0x00003fff02027812 */ /* 0x000fc800078ec0ff */
[----:B------:R-:W-:-:S05]  /*151e0*/  LOP3.LUT R7, R2, 0x4000000, RZ, 0xfc, !PT ;  /* 0x0400000002077812 */ /* 0x000fca00078efcff */
[----:B------:R-:W-:Y:S01]  /*151f0*/  IMAD R10, R192, 0x800, R7 ;  /* 0x00000800c00a7824 */ /* 0x000fe200078e0207 */
[----:B-1----:R-:W-:Y:S06]  /*15200*/  @P2 BRA `(.L_x_638) ;  /* 0x0000000000082947 */ /* 0x002fec0003800000 */
[----:B------:R-:W1:Y:S02]  /*15210*/  SYNCS.PHASECHK.TRANS64.TRYWAIT P0, [R13+URZ+0x34850], R4 ;  /* 0x034850040d0075a7 */ /* 0x000e64000800017f */
[----:B-1----:R-:W-:Y:S05]  /*15220*/  @!P0 BRA `(.L_x_639) ;  /* 0x0000008c00588947 */ /* 0x002fea0003800000 */
.L_x_638:
[----:B------:R-:W-:Y:S05]  /*15230*/  BSYNC B0 ;  /* 0x0000000000007941 */ /* 0x000fea0003800000 */
.L_x_637:
[----:B------:R-:W-:Y:S01]  /*15240*/  MOV R11, 0x40000040 ;  /* 0x40000040000b7802 */ /* 0x000fe20000000f00 */
[----:B------:R-:W-:Y:S01]  /*15250*/  WARPGROUP.ARRIVE ;  /* 0x00000000000079c5 */ /* 0x000fe20000000000 */
[C---:B------:R-:W-:Y:S01]  /*15260*/  R2UR UR6, R10.reuse ;  /* 0x000000000a0672ca */ /* 0x040fe200000e0000 */
[----:B------:R-:W-:Y:S01]  /*15270*/  VIADD R14, R10, 0x80 ;  /* 0x000000800a0e7836 */ /* 0x000fe20000000000 */
[----:B------:R-:W-:Y:S01]  /*15280*/  R2UR UR7, R11 ;  /* 0x000000000b0772ca */ /* 0x000fe200000e0000 */
[----:B------:R-:W2:Y:S01]  /*15290*/  SHFL.BFLY PT, R7, R6, 0x2, 0x1f ;  /* 0x0c401f0006077f89 */ /* 0x000ea200000e0000 */
[----:B------:R-:W-:Y:S01]  /*152a0*/  MOV R15, 0x40000040 ;  /* 0x40000040000f7802 */ /* 0x000fe20000000f00 */
[----:B------:R-:W-:Y:S01]  /*152b0*/  VIADD R192, R192, 0x1 ;  /* 0x00000001c0c07836 */ /* 0x000fe20000000000 */
[----:B------:R-:W-:Y:S01]  /*152c0*/  MOV R11, 0x40000040 ;  /* 0x40000040000b7802 */ /* 0x000fe20000000f00 */
[----:B------:R-:W0:Y:S01]  /*152d0*/  SHFL.BFLY PT, R2, R5, 0x2, 0x1f ;  /* 0x0c401f0005027f89 */ /* 0x000e2200000e0000 */
[----:B------:R-:W-:Y:S01]  /*152e0*/  MOV R20, 0xff800000 ;  /* 0xff80000000147802 */ /* 0x000fe20000000f00 */
[----:B------:R-:W-:Y:S01]  /*152f0*/  VIADD R205, R205, 0x1 ;  /* 0x00000001cdcd7836 */ /* 0x000fe20000000000 */
[----:B------:R-:W-:-:S02]  /*15300*/  ISETP.NE.AND P0, PT, R192, 0x2, PT ;  /* 0x00000002c000780c */ /* 0x000fc40003f05270 */
[----:B------:R-:W-:Y:S02]  /*15310*/  MOV R21, 0xff800000 ;  /* 0xff80000000157802 */ /* 0x000fe40000000f00 */
[----:B------:R-:W-:Y:S01]  /*15320*/  SEL R192, R192, RZ, P0 ;  /* 0x000000ffc0c07207 */ /* 0x000fe20000000000 */
[----:B------:R-:W-:Y:S01]  /*15330*/  HGMMA.64x128x16.F32 R24, R180, gdesc[UR4].tnspB, R24, gsb0 ;  /* 0x41e00004b4187df0 */ /* 0x000fe20008000818 */
[----:B------:R-:W-:Y:S01]  /*15340*/  R2UR UR6, R14 ;  /* 0x000000000e0672ca */ /* 0x000fe200000e0000 */
[----:B------:R-:W-:Y:S01]  /*15350*/  VIADD R14, R10, 0x100 ;  /* 0x000001000a0e7836 */ /* 0x000fe20000000000 */
[----:B------:R-:W-:Y:S02]  /*15360*/  R2UR UR7, R15 ;  /* 0x000000000f0772ca */ /* 0x000fe400000e0000 */
[----:B------:R-:W-:Y:S01]  /*15370*/  MOV R15, 0x40000040 ;  /* 0x40000040000f7802 */ /* 0x000fe20000000f00 */
[----:B--2---:R-:W-:Y:S01]  /*15380*/  FADD.FTZ R7, R7, R6 ;  /* 0x0000000607077221 */ /* 0x004fe20000010000 */
[----:B01----:R-:W-:Y:S01]  /*15390*/  FADD.FTZ R4, R2, R5 ;  /* 0x0000000502047221 */ /* 0x003fe20000010000 */
[----:B------:R-:W-:-:S03]  /*153a0*/  SEL R5, RZ, 0x1, P0 ;  /* 0x00000001ff057807 */ /* 0x000fc60000000000 */
[----:B------:R-:W-:Y:S01]  /*153b0*/  SHFL.BFLY PT, R2, R7, 0x1, 0x1f ;  /* 0x0c201f0007027f89 */ /* 0x000fe200000e0000 */
[----:B------:R-:W-:-:S03]  /*153c0*/  LOP3.LUT R194, R194, R5, RZ, 0x3c, !PT ;  /* 0x00000005c2c27212 */ /* 0x000fc600078e3cff */
[----:B------:R-:W0:Y:S02]  /*153d0*/  SHFL.BFLY PT, R9, R4, 0x1, 0x1f ;  /* 0x0c201f0004097f89 */ /* 0x000e2400000e0000 */
[----:B0-----:R-:W-:-:S05]  /*153e0*/  FADD.FTZ R12, R4, R9 ;  /* 0x00000009040c7221 */ /* 0x001fca0000010000 */
[----:B------:R-:W-:-:S13]  /*153f0*/  FSETP.NE.FTZ.AND P3, PT, R12, RZ, PT ;  /* 0x000000ff0c00720b */ /* 0x000fda0003f75000 */
[----:B------:R-:W0:Y:S02]  /*15400*/  @P3 MUFU.LG2 R9, R12 ;  /* 0x0000000c00093308 */ /* 0x000e240000000c00 */
[----:B0-----:R-:W-:Y:S01]  /*15410*/  @P3 FMUL.FTZ R9, R9, 0.69314718246459960938 ;  /* 0x3f31721809093820 */ /* 0x001fe20000410000 */
        /* <DEDUP_REMOVED lines=25> */
[C---:B------:R-:W-:Y:S01]  /*155b0*/  VIADD R14, R10.reuse, 0x300 ;  /* 0x000003000a0e7836 */ /* 0x040fe20000000000 */
[----:B------:R-:W-:Y:S01]  /*155c0*/  R2UR UR7, R15 ;  /* 0x000000000f0772ca */ /* 0x000fe200000e0000 */
[----:B------:R-:W-:Y:S01]  /*155d0*/  VIADD R10, R10, 0x380 ;  /* 0x000003800a0a7836 */ /* 0x000fe20000000000 */
[----:B------:R-:W-:Y:S01]  /*155e0*/  MOV R15, 0x40000040 ;  /* 0x40000040000f7802 */ /* 0x000fe20000000f00 */
[----:B------:R-:W-:Y:S02]  /*155f0*/  WARPGROUP.DEPBAR.LE gsb0, 0x0 ;  /* 0x00008000000079c5 */ /* 0x000fe40000010000 */
[----:B------:R-:W-:-:S08]  /*15600*/  WARPGROUP.ARRIVE ;  /* 0x00000000000079c5 */ /* 0x000fd00000000000 */
[----:B------:R-:W-:Y:S01]  /*15610*/  HGMMA.64x128x16.F32 R24, R152, gdesc[UR4].tnspB, R24, gsb0 ;  /* 0x41e0000498187df0 */ /* 0x000fe20008000818 */
[----:B------:R-:W-:Y:S02]  /*15620*/  R2UR UR6, R14 ;  /* 0x000000000e0672ca */ /* 0x000fe400000e0000 */
[----:B------:R-:W-:Y:S01]  /*15630*/  R2UR UR7, R15 ;  /* 0x000000000f0772ca */ /* 0x000fe200000e0000 */
[----:B------:R-:W-:Y:S02]  /*15640*/  WARPGROUP.DEPBAR.LE gsb0, 0x0 ;  /* 0x00008000000079c5 */ /* 0x000fe40000010000 */
[----:B------:R-:W-:-:S10]  /*15650*/  WARPGROUP.ARRIVE ;  /* 0x00000000000079c5 */ /* 0x000fd40000000000 */
[----:B------:R-:W-:Y:S01]  /*15660*/  HGMMA.64x128x16.F32 R24, R156, gdesc[UR4].tnspB, R24, gsb0 ;  /* 0x41e000049c187df0 */ /* 0x000fe20008000818 */
[----:B------:R-:W-:Y:S01]  /*15670*/  R2UR UR6, R10 ;  /* 0x000000000a0672ca */ /* 0x000fe200000e0000 */
[----:B------:R-:W-:Y:S01]  /*15680*/  @!P1 VIADD R10, R13, 0x34860 ;  /* 0x000348600d0a9836 */ /* 0x000fe20000000000 */
[----:B------:R-:W-:Y:S01]  /*15690*/  R2UR UR7, R11 ;  /* 0x000000000b0772ca */ /* 0x000fe200000e0000 */
[----:B------:R-:W-:Y:S01]  /*156a0*/  FADD.FTZ R11, R7, R2 ;  /* 0x00000002070b7221 */ /* 0x000fe20000010000 */
[----:B------:R-:W-:Y:S01]  /*156b0*/  IMAD.MOV.U32 R7, RZ, RZ, RZ ;  /* 0x000000ffff077224 */ /* 0x000fe200078e00ff */
[----:B------:R-:W-:Y:S02]  /*156c0*/  MOV R2, RZ ;  /* 0x000000ff00027202 */ /* 0x000fe40000000f00 */
[----:B------:R-:W-:Y:S02]  /*156d0*/  @!P1 PRMT R10, RZ, 0x654, R10 ;  /* 0x00000654ff0a9816 */ /* 0x000fe4000000000a */
[----:B------:R-:W-:Y:S01]  /*156e0*/  FSETP.NE.FTZ.AND P2, PT, R11, RZ, PT ;  /* 0x000000ff0b00720b */ /* 0x000fe20003f55000 */
[----:B------:R-:W-:-:S12]  /*156f0*/  @P3 MUFU.RCP R7, R12 ;  /* 0x0000000c00073308 */ /* 0x000fd80000001000 */
[----:B------:R-:W0:Y:S01]  /*15700*/  @P2 MUFU.LG2 R6, R11 ;  /* 0x0000000b00062308 */ /* 0x000e220000000c00 */
[C---:B------:R-:W-:Y:S01]  /*15710*/  @P2 FMUL.FTZ R4, R0.reuse, 0.69314718246459960938 ;  /* 0x3f31721800042820 */ /* 0x040fe20000410000 */
[----:B------:R-:W-:-:S04]  /*15720*/  @P3 FMUL.FTZ R0, R0, 0.69314718246459960938 ;  /* 0x3f31721800003820 */ /* 0x000fc80000410000 */
[----:B------:R-:W-:Y:S02]  /*15730*/  @P3 FFMA.FTZ R21, R0, R8, R9 ;  /* 0x0000000800153223 */ /* 0x000fe40000010009 */
[----:B------:R-:W1:Y:S01]  /*15740*/  @P2 MUFU.RCP R2, R11 ;  /* 0x0000000b00022308 */ /* 0x000e620000001000 */
[----:B0-----:R-:W-:-:S04]  /*15750*/  @P2 FMUL.FTZ R5, R6, 0.69314718246459960938 ;  /* 0x3f31721806052820 */ /* 0x001fc80000410000 */
[----:B------:R-:W-:Y:S01]  /*15760*/  @P2 FFMA.FTZ R20, R4, R3, R5 ;  /* 0x0000000304142223 */ /* 0x000fe20000010005 */
[----:B------:R-:W-:Y:S02]  /*15770*/  WARPGROUP.DEPBAR.LE gsb0, 0x0 ;  /* 0x00008000000079c5 */ /* 0x000fe40000010000 */
[----:B------:R-:W-:-:S06]  /*15780*/  WARPGROUP.ARRIVE ;  /* 0x00000000000079c5 */ /* 0x000fcc0000000000 */
[----:B------:R-:W-:Y:S03]  /*15790*/  HGMMA.64x128x16.F32 R24, R160, gdesc[UR4].tnspB, R24, gsb0 ;  /* 0x41e00004a0187df0 */ /* 0x000fe60008000818 */
[----:B------:R-:W-:Y:S02]  /*157a0*/  WARPGROUP.DEPBAR.LE gsb0, 0x0 ;  /* 0x00008000000079c5 */ /* 0x000fe40000010000 */
[----:B------:R0:W-:Y:S01]  /*157b0*/  @!P1 SYNCS.ARRIVE.TRANS64.RED.A1T0 RZ, [R10+URZ], RZ ;  /* 0x000000ff0aff99a7 */ /* 0x0001e2000810043f */
[-C--:B------:R-:W-:Y:S01]  /*157c0*/  FMUL.FTZ R95, R26, R7.reuse ;  /* 0x000000071a5f7220 */ /* 0x080fe20000410000 */
[-C--:B------:R-:W-:Y:S01]  /*157d0*/  FMUL.FTZ R93, R30, R7.reuse ;  /* 0x000000071e5d7220 */ /* 0x080fe20000410000 */
[-C--:B-1----:R-:W-:Y:S01]  /*157e0*/  FMUL.FTZ R3, R32, R2.reuse ;  /* 0x0000000220037220 */ /* 0x082fe20000410000 */
[-C--:B------:R-:W-:Y:S01]  /*157f0*/  FMUL.FTZ R88, R33, R2.reuse ;  /* 0x0000000221587220 */ /* 0x080fe20000410000 */
[-C--:B------:R-:W-:Y:S01]  /*15800*/  FMUL.FTZ R26, R31, R7.reuse ;  /* 0x000000071f1a7220 */ /* 0x080fe20000410000 */
        /* <DEDUP_REMOVED lines=31> */
[----:B------:R-:W-:Y:S01]  /*15a00*/  PLOP3.LUT P1, PT, PT, PT, PT, 0x8, 0x0 ;  /* 0x000000000000781c */ /* 0x000fe20003f2e170 */
        /* <DEDUP_REMOVED lines=27> */
[----:B------:R-:W-:-:S07]  /*15bc0*/  FMUL.FTZ R87, R87, R7 ;  /* 0x0000000757577220 */ /* 0x000fce0000410000 */
.L_x_559:
[----:B------:R-:W0:Y:S08]  /*15bd0*/  S2UR UR5, SR_CgaCtaId ;  /* 0x00000000000579c3 */ /* 0x000e300000008800 */
[----:B------:R-:W-:Y:S06]  /*15be0*/  BAR.SYNC.DEFER_BLOCKING 0x5, 0x120 ;  /* 0x0144800000007b1d */ /* 0x000fec0000010000 */
[----:B------:R-:W-:Y:S01]  /*15bf0*/  UMOV UR4, 0x400 ;  /* 0x0000040000047882 */ /* 0x000fe20000000000 */
[----:B------:R-:W-:Y:S01]  /*15c00*/  BSSY B0, `(.L_x_640) ;  /* 0x00001d6000007945 */ /* 0x000fe20003800000 */
[----:B0-----:R-:W-:-:S06]  /*15c10*/  ULEA UR4, UR5, UR4, 0x18 ;  /* 0x0000000405047291 */ /* 0x001fcc000f8ec03f */
[----:B------:R-:W-:-:S05]  /*15c20*/  MOV R2, UR4 ;  /* 0x0000000400027c02 */ /* 0x000fca0008000f00 */
[----:B------:R0:W1:Y:S01]  /*15c30*/  LDS.128 R148, [R2+0x348d0] ;  /* 0x0348d00002947984 */ /* 0x0000620000000c00 */
[----:B------:R-:W-:Y:S06]  /*15c40*/  BAR.ARV 0x4, 0x120 ;  /* 0x0104800000007b1d */ /* 0x000fec0000002000 */
[----:B------:R-:W-:Y:S05]  /*15c50*/  @P1 BRA `(.L_x_641) ;  /* 0x0000001000c41947 */ /* 0x000fea0003800000 */
[----:B------:R-:W2:Y:S01]  /*15c60*/  S2R R5, SR_SWINHI ;  /* 0x0000000000057919 */ /* 0x000ea20000002f00 */
[----:B------:R-:W-:Y:S01]  /*15c70*/  F2FP.F16.F32.PACK_AB R10, R11, R10 ;  /* 0x0000000a0b0a723e */ /* 0x000fe200000000ff */
[----:B------:R-:W-:Y:S01]  /*15c80*/  ULDC.64 UR4, c[0x0][0xbd8] ;  /* 0x0002f60000047ab9 */ /* 0x000fe20000000a00 */
[----:B------:R-:W-:Y:S02]  /*15c90*/  F2FP.F16.F32.PACK_AB R11, R26, R93 ;  /* 0x0000005d1a0b723e */ /* 0x000fe400000000ff */
[----:B------:R-:W-:Y:S02]  /*15ca0*/  F2FP.F16.F32.PACK_AB R31, R31, R70 ;  /* 0x000000461f1f723e */ /* 0x000fe400000000ff */
[----:B------:R-:W-:Y:S02]  /*15cb0*/  F2FP.F16.F32.PACK_AB R32, R73, R32 ;  /* 0x000000204920723e */ /* 0x000fe400000000ff */
[----:B------:R-:W-:Y:S02]  /*15cc0*/  F2FP.F16.F32.PACK_AB R35, R35, R78 ;  /* 0x0000004e2323723e */ /* 0x000fe400000000ff */
[----:B------:R-:W-:-:S02]  /*15cd0*/  MOV R36, R2 ;  /* 0x0000000200247202 */ /* 0x000fc40000000f00 */
[----:B--2---:R-:W-:-:S03]  /*15ce0*/  MOV R37, R5 ;  /* 0x0000000500257202 */ /* 0x004fc60000000f00 */
[----:B------:R-:W-:-:S03]  /*15cf0*/  IMAD.WIDE R8, R221, 0x2, R36 ;  /* 0x00000002dd087825 */ /* 0x000fc600078e0224 */
[C---:B------:R-:W-:Y:S02]  /*15d00*/  LOP3.LUT R15, R8.reuse, 0x380, RZ, 0xc0, !PT ;  /* 0x00000380080f7812 */ /* 0x040fe400078ec0ff */
[C---:B------:R-:W-:Y:S02]  /*15d10*/  IADD3 R71, P6, R8.reuse, 0x20, RZ ;  /* 0x0000002008477810 */ /* 0x040fe40007fde0ff */
[----:B------:R-:W-:Y:S02]  /*15d20*/  SHF.R.U64 R15, R15, 0x3, RZ ;  /* 0x000000030f0f7819 */ /* 0x000fe400000012ff */
[C---:B------:R-:W-:Y:S01]  /*15d30*/  IADD3 R79, P5, R8.reuse, 0x40, RZ ;  /* 0x00000040084f7810 */ /* 0x040fe20007fbe0ff */
[----:B------:R-:W-:Y:S01]  /*15d40*/  IMAD.X R5, RZ, RZ, R9, P6 ;  /* 0x000000ffff057224 */ /* 0x000fe200030e0609 */
[C---:B------:R-:W-:Y:S02]  /*15d50*/  IADD3 R97, P4, R8.reuse, 0x60, RZ ;  /* 0x0000006008617810 */ /* 0x040fe40007f9e0ff */
[----:B------:R-:W-:-:S02]  /*15d60*/  IADD3 R99, P3, R8, 0x4000, RZ ;  /* 0x0000400008637810 */ /* 0x000fc40007f7e0ff */
[C---:B------:R-:W-:Y:S01]  /*15d70*/  IADD3 R101, P2, R8.reuse, 0x4020, RZ ;  /* 0x0000402008657810 */ /* 0x040fe20007f5e0ff */
[--C-:B------:R-:W-:Y:S01]  /*15d80*/  IMAD.X R13, RZ, RZ, R9.reuse, P4 ;  /* 0x000000ffff0d7224 */ /* 0x100fe200020e0609 */
[C---:B------:R-:W-:Y:S02]  /*15d90*/  IADD3 R103, P1, R8.reuse, 0x4040, RZ ;  /* 0x0000404008677810 */ /* 0x040fe40007f3e0ff */
[----:B------:R-:W-:Y:S01]  /*15da0*/  IADD3 R105, P0, R8, 0x4060, RZ ;  /* 0x0000406008697810 */ /* 0x000fe20007f1e0ff */
[--C-:B------:R-:W-:Y:S01]  /*15db0*/  IMAD.X R25, RZ, RZ, R9.reuse, P2 ;  /* 0x000000ffff197224 */ /* 0x100fe200010e0609 */
[----:B------:R-:W-:Y:S02]  /*15dc0*/  LOP3.LUT R8, R15, R8, RZ, 0x3c, !PT ;  /* 0x000000080f087212 */ /* 0x000fe400078e3cff */
[-C--:B------:R-:W-:Y:S01]  /*15dd0*/  IADD3.X R7, RZ, R9.reuse, RZ, P5, !PT ;  /* 0x00000009ff077210 */ /* 0x080fe20002ffe4ff */
[----:B------:R-:W-:Y:S01]  /*15de0*/  IMAD.X R29, RZ, RZ, R9, P0 ;  /* 0x000000ffff1d7224 */ /* 0x000fe200000e0609 */
[----:B------:R-:W-:-:S02]  /*15df0*/  IADD3.X R15, RZ, R9, RZ, P3, !PT ;  /* 0x00000009ff0f7210 */ /* 0x000fc40001ffe4ff */
[-C--:B------:R-:W-:Y:S02]  /*15e00*/  IADD3.X R27, RZ, R9.reuse, RZ, P1, !PT ;  /* 0x00000009ff1b7210 */ /* 0x080fe40000ffe4ff */
[----:B------:R-:W-:Y:S02]  /*15e10*/  LOP3.LUT R4, R71, 0x380, RZ, 0xc0, !PT ;  /* 0x0000038047047812 */ /* 0x000fe400078ec0ff */
[----:B------:R-:W-:Y:S02]  /*15e20*/  LOP3.LUT R6, R79, 0x380, RZ, 0xc0, !PT ;  /* 0x000003804f067812 */ /* 0x000fe400078ec0ff */
[----:B------:R-:W-:Y:S02]  /*15e30*/  MOV R92, R8 ;  /* 0x00000008005c7202 */ /* 0x000fe40000000f00 */
[----:B------:R-:W-:Y:S02]  /*15e40*/  F2FP.F16.F32.PACK_AB R9, R28, R95 ;  /* 0x0000005f1c09723e */ /* 0x000fe400000000ff */
[----:B------:R-:W-:-:S02]  /*15e50*/  LOP3.LUT R28, R103, 0x380, RZ, 0xc0, !PT ;  /* 0x00000380671c7812 */ /* 0x000fc400078ec0ff */
[----:B------:R-:W-:Y:S02]  /*15e60*/  LOP3.LUT R34, R105, 0x380, RZ, 0xc0, !PT ;  /* 0x0000038069227812 */ /* 0x000fe400078ec0ff */
[----:B------:R-:W-:Y:S02]  /*15e70*/  SHF.R.U64 R4, R4, 0x3, RZ ;  /* 0x0000000304047819 */ /* 0x000fe400000012ff */
[----:B------:R-:W-:Y:S02]  /*15e80*/  SHF.R.U64 R6, R6, 0x3, RZ ;  /* 0x0000000306067819 */ /* 0x000fe400000012ff */
[----:B------:R-:W-:Y:S02]  /*15e90*/  LOP3.LUT R12, R97, 0x380, RZ, 0xc0, !PT ;  /* 0x00000380610c7812 */ /* 0x000fe400078ec0ff */
[----:B------:R-:W-:Y:S02]  /*15ea0*/  LOP3.LUT R14, R99, 0x380, RZ, 0xc0, !PT ;  /* 0x00000380630e7812 */ /* 0x000fe400078ec0ff */
[----:B------:R-:W-:Y:S01]  /*15eb0*/  F2FP.F16.F32.PACK_AB R8, R89, R24 ;  /* 0x000000185908723e */ /* 0x000fe200000000ff */
[----:B------:R-:W-:Y:S01]  /*15ec0*/  BAR.SYNC.DEFER_BLOCKING 0x1, 0x100 ;  /* 0x0044000000007b1d */ /* 0x000fe20000010000 */
[----:B------:R-:W-:-:S02]  /*15ed0*/  SHF.R.U64 R28, R28, 0x3, RZ ;  /* 0x000000031c1c7819 */ /* 0x000fc400000012ff */
[----:B------:R-:W-:Y:S02]  /*15ee0*/  LOP3.LUT R24, R101, 0x380, RZ, 0xc0, !PT ;  /* 0x0000038065187812 */ /* 0x000fe400078ec0ff */
[----:B------:R-:W-:Y:S02]  /*15ef0*/  SHF.R.U64 R34, R34, 0x3, RZ ;  /* 0x0000000322227819 */ /* 0x000fe400000012ff */
[----:B------:R-:W-:Y:S02]  /*15f00*/  LOP3.LUT R4, R4, R71, RZ, 0x3c, !PT ;  /* 0x0000004704047212 */ /* 0x000fe400078e3cff */
[----:B------:R-:W-:Y:S02]  /*15f10*/  LOP3.LUT R6, R6, R79, RZ, 0x3c, !PT ;  /* 0x0000004f06067212 */ /* 0x000fe400078e3cff */
[----:B------:R-:W-:Y:S02]  /*15f20*/  SHF.R.U64 R12, R12, 0x3, RZ ;  /* 0x000000030c0c7819 */ /* 0x000fe400000012ff */
[----:B------:R-:W-:-:S02]  /*15f30*/  SHF.R.U64 R14, R14, 0x3, RZ ;  /* 0x000000030e0e7819 */ /* 0x000fc400000012ff */
[----:B------:R-:W-:Y:S02]  /*15f40*/  LOP3.LUT R26, R28, R103, RZ, 0x3c, !PT ;  /* 0x000000671c1a7212 */ /* 0x000fe400078e3cff */
[----:B------:R-:W-:Y:S02]  /*15f50*/  SHF.R.U64 R24, R24, 0x3, RZ ;  /* 0x0000000318187819 */ /* 0x000fe400000012ff */
[----:B------:R-:W-:Y:S02]  /*15f60*/  LOP3.LUT R28, R34, R105, RZ, 0x3c, !PT ;  /* 0x00000069221c7212 */ /* 0x000fe400078e3cff */
[----:B------:R-:W-:Y:S02]  /*15f70*/  MOV R90, R4 ;  /* 0x00000004005a7202 */ /* 0x000fe40000000f00 */
[----:B------:R-:W-:Y:S01]  /*15f80*/  MOV R34, R6 ;  /* 0x0000000600227202 */ /* 0x000fe20000000f00 */
[----:B------:R2:W-:Y:S01]  /*15f90*/  STSM.16.M88.4 [R92], R8 ;  /* 0x000000085c007844 */ /* 0x0005e20000000200 */
[----:B------:R-:W-:-:S02]  /*15fa0*/  F2FP.F16.F32.PACK_AB R4, R88, R3 ;  /* 0x000000035804723e */ /* 0x000fc400000000ff */
[----:B------:R-:W-:Y:S02]  /*15fb0*/  F2FP.F16.F32.PACK_AB R5, R30, R91 ;  /* 0x0000005b1e05723e */ /* 0x000fe400000000ff */
[----:B------:R-:W-:Y:S02]  /*15fc0*/  F2FP.F16.F32.PACK_AB R6, R33, R0 ;  /* 0x000000002106723e */ /* 0x000fe400000000ff */
[----:B------:R-:W-:Y:S02]  /*15fd0*/  F2FP.F16.F32.PACK_AB R7, R39, R38 ;  /* 0x000000262707723e */ /* 0x000fe400000000ff */
[----:B------:R-:W-:Y:S02]  /*15fe0*/  LOP3.LUT R12, R12, R97, RZ, 0x3c, !PT ;  /* 0x000000610c0c7212 */ /* 0x000fe400078e3cff */
[----:B------:R-:W-:Y:S01]  /*15ff0*/  LOP3.LUT R14, R14, R99, RZ, 0x3c, !PT ;  /* 0x000000630e0e7212 */ /* 0x000fe200078e3cff */
[----:B------:R-:W-:Y:S01]  /*16000*/  STSM.16.M88.4 [R90], R4 ;  /* 0x000000045a007844 */ /* 0x000fe20000000200 */
[----:B------:R-:W-:-:S02]  /*16010*/  LOP3.LUT R24, R24, R101, RZ, 0x3c, !PT ;  /* 0x0000006518187212 */ /* 0x000fc400078e3cff */
[----:B------:R-:W-:Y:S02]  /*16020*/  MOV R89, R12 ;  /* 0x0000000c00597202 */ /* 0x000fe40000000f00 */
[----:B--2---:R-:W-:Y:S02]  /*16030*/  F2FP.F16.F32.PACK_AB R8, R41, R40 ;  /* 0x000000282908723e */ /* 0x004fe400000000ff */
[----:B------:R-:W-:Y:S02]  /*16040*/  F2FP.F16.F32.PACK_AB R9, R43, R42 ;  /* 0x0000002a2b09723e */ /* 0x000fe400000000ff */
[----:B------:R-:W-:Y:S02]  /*16050*/  F2FP.F16.F32.PACK_AB R10, R45, R44 ;  /* 0x0000002c2d0a723e */ /* 0x000fe400000000ff */
[----:B------:R-:W-:Y:S02]  /*16060*/  F2FP.F16.F32.PACK_AB R11, R47, R46 ;  /* 0x0000002e2f0b723e */ /* 0x000fe400000000ff */
[----:B------:R-:W-:-:S02]  /*16070*/  MOV R79, R14 ;  /* 0x0000000e004f7202 */ /* 0x000fc40000000f00 */
[----:B------:R-:W-:Y:S01]  /*16080*/  MOV R72, R24 ;  /* 0x0000001800487202 */ /* 0x000fe20000000f00 */
[----:B------:R2:W-:Y:S01]  /*16090*/  STSM.16.M88.4 [R34], R8 ;  /* 0x0000000822007844 */ /* 0x0005e20000000200 */
[----:B------:R-:W-:Y:S02]  /*160a0*/  MOV R71, R26 ;  /* 0x0000001a00477202 */ /* 0x000fe40000000f00 */
[----:B------:R-:W-:Y:S02]  /*160b0*/  F2FP.F16.F32.PACK_AB R12, R49, R48 ;  /* 0x00000030310c723e */ /* 0x000fe400000000ff */
[----:B------:R-:W-:Y:S02]  /*160c0*/  F2FP.F16.F32.PACK_AB R13, R51, R50 ;  /* 0x00000032330d723e */ /* 0x000fe400000000ff */
[----:B------:R-:W-:Y:S02]  /*160d0*/  F2FP.F16.F32.PACK_AB R14, R53, R52 ;  /* 0x00000034350e723e */ /* 0x000fe400000000ff */
[----:B------:R-:W-:-:S02]  /*160e0*/  F2FP.F16.F32.PACK_AB R15, R55, R54 ;  /* 0x00000036370f723e */ /* 0x000fc400000000ff */
[----:B------:R-:W-:Y:S02]  /*160f0*/  F2FP.F16.F32.PACK_AB R24, R57, R56 ;  /* 0x000000383918723e */ /* 0x000fe400000000ff */
[----:B------:R-:W-:Y:S01]  /*16100*/  F2FP.F16.F32.PACK_AB R25, R59, R58 ;  /* 0x0000003a3b19723e */ /* 0x000fe200000000ff */
[----:B------:R3:W-:Y:S01]  /*16110*/  STSM.16.M88.4 [R89], R12 ;  /* 0x0000000c59007844 */ /* 0x0007e20000000200 */
[----:B------:R-:W-:Y:S02]  /*16120*/  F2FP.F16.F32.PACK_AB R26, R61, R60 ;  /* 0x0000003c3d1a723e */ /* 0x000fe400000000ff */
[----:B------:R-:W-:Y:S02]  /*16130*/  F2FP.F16.F32.PACK_AB R27, R63, R62 ;  /* 0x0000003e3f1b723e */ /* 0x000fe400000000ff */
[----:B------:R-:W-:Y:S02]  /*16140*/  MOV R0, R28 ;  /* 0x0000001c00007202 */ /* 0x000fe40000000f00 */
[----:B------:R-:W-:Y:S01]  /*16150*/  ISETP.NE.U32.AND P0, PT, RZ, UR4, PT ;  /* 0x00000004ff007c0c */ /* 0x000fe2000bf05070 */
[----:B------:R4:W-:Y:S01]  /*16160*/  STSM.16.M88.4 [R79], R24 ;  /* 0x000000184f007844 */ /* 0x0009e20000000200 */
[----:B--2---:R-:W-:-:S02]  /*16170*/  IADD3 R10, P1, R199, UR4, RZ ;  /* 0x00000004c70a7c10 */ /* 0x004fc4000ff3e0ff */
[----:B------:R-:W-:Y:S02]  /*16180*/  F2FP.F16.F32.PACK_AB R28, R65, R64 ;  /* 0x00000040411c723e */ /* 0x000fe400000000ff */
[----:B------:R-:W-:Y:S02]  /*16190*/  F2FP.F16.F32.PACK_AB R29, R67, R66 ;  /* 0x00000042431d723e */ /* 0x000fe400000000ff */
[----:B------:R-:W-:Y:S02]  /*161a0*/  F2FP.F16.F32.PACK_AB R30, R69, R68 ;  /* 0x00000044451e723e */ /* 0x000fe400000000ff */
[----:B------:R-:W-:Y:S02]  /*161b0*/  F2FP.F16.F32.PACK_AB R33, R75, R74 ;  /* 0x0000004a4b21723e */ /* 0x000fe400000000ff */
[----:B------:R-:W-:Y:S01]  /*161c0*/  F2FP.F16.F32.PACK_AB R34, R77, R76 ;  /* 0x0000004c4d22723e */ /* 0x000fe200000000ff */
[----:B------:R4:W-:Y:S01]  /*161d0*/  STSM.16.M88.4 [R72], R28 ;  /* 0x0000001c48007844 */ /* 0x0009e20000000200 */
[----:B------:R-:W-:-:S02]  /*161e0*/  F2FP.F16.F32.PACK_AB R4, R81, R80 ;  /* 0x000000505104723e */ /* 0x000fc400000000ff */
[----:B------:R-:W-:Y:S01]  /*161f0*/  F2FP.F16.F32.PACK_AB R5, R83, R82 ;  /* 0x000000525305723e */ /* 0x000fe200000000ff */
[----:B------:R4:W-:Y:S01]  /*16200*/  STSM.16.M88.4 [R71], R32 ;  /* 0x0000002047007844 */ /* 0x0009e20000000200 */
[----:B------:R-:W-:Y:S02]  /*16210*/  F2FP.F16.F32.PACK_AB R6, R85, R84 ;  /* 0x000000545506723e */ /* 0x000fe400000000ff */
[----:B------:R-:W-:Y:S02]  /*16220*/  F2FP.F16.F32.PACK_AB R7, R87, R86 ;  /* 0x000000565707723e */ /* 0x000fe400000000ff */
[----:B------:R-:W-:Y:S02]  /*16230*/  ISETP.NE.AND.EX P0, PT, RZ, UR5, PT, P0 ;  /* 0x00000005ff007c0c */ /* 0x000fe4000bf05300 */
[----:B------:R-:W-:Y:S01]  /*16240*/  IADD3.X R11, R200, UR5, RZ, P1, !PT ;  /* 0x00000005c80b7c10 */ /* 0x000fe20008ffe4ff */
[----:B------:R-:W-:Y:S01]  /*16250*/  ULDC.64 UR4, c[0x0][0xbe0] ;  /* 0x0002f80000047ab9 */ /* 0x000fe20000000a00 */
[----:B------:R4:W-:Y:S01]  /*16260*/  STSM.16.M88.4 [R0], R4 ;  /* 0x0000000400007844 */ /* 0x0009e20000000200 */
[----:B------:R-:W-:Y:S01]  /*16270*/  BAR.SYNC.DEFER_BLOCKING 0x1, 0x100 ;  /* 0x0044000000007b1d */ /* 0x000fe20000010000 */
[----:B------:R-:W-:-:S02]  /*16280*/  ISETP.NE.U32.AND P1, PT, RZ, UR4, PT ;  /* 0x00000004ff007c0c */ /* 0x000fc4000bf25070 */
[----:B------:R-:W-:Y:S02]  /*16290*/  MOV R44, RZ ;  /* 0x000000ff002c7202 */ /* 0x000fe40000000f00 */
[----:B------:R-:W-:-:S13]  /*162a0*/  ISETP.NE.AND.EX P1, PT, RZ, UR5, PT, P1 ;  /* 0x00000005ff007c0c */ /* 0x000fda000bf25310 */
[----:B------:R-:W-:Y:S01]  /*162b0*/  @P1 IADD3 R8, P2, R199, UR4, RZ ;  /* 0x00000004c7081c10 */ /* 0x000fe2000ff5e0ff */
[----:B------:R-:W-:Y:S02]  /*162c0*/  ULDC UR4, c[0x0][0xa88] ;  /* 0x0002a20000047ab9 */ /* 0x000fe40000000800 */
[----:B------:R-:W-:Y:S02]  /*162d0*/  MOV R3, UR4 ;  /* 0x0000000400037c02 */ /* 0x000fe40008000f00 */
[----:B------:R-:W-:Y:S01]  /*162e0*/  @P1 IADD3.X R9, R200, UR5, RZ, P2, !PT ;  /* 0x00000005c8091c10 */ /* 0x000fe200097fe4ff */
[----:B------:R4:W5:Y:S01]  /*162f0*/  @P0 LDG.E R44, desc[UR36][R10.64] ;  /* 0x000000240a2c0981 */ /* 0x000962000c1e1900 */
[----:B---3--:R-:W-:-:S03]  /*16300*/  IMAD R13, R196, 0x40, R195 ;  /* 0x00000040c40d7824 */ /* 0x008fc600078e02c3 */
[----:B------:R4:W5:Y:S01]  /*16310*/  @P1 LDG.E R3, desc[UR36][R8.64] ;  /* 0x0000002408031981 */ /* 0x000962000c1e1900 */
[----:B------:R-:W-:Y:S01]  /*16320*/  IMAD.WIDE R36, R13, 0x2, R36 ;  /* 0x000000020d247825 */ /* 0x000fe200078e0224 */
[----:B------:R-:W-:Y:S06]  /*16330*/  @P1 BRA `(.L_x_642) ;  /* 0x0000000000101947 */ /* 0x000fec0003800000 */
[----:B------:R-:W-:Y:S05]  /*16340*/  @!P0 BRA `(.L_x_642) ;  /* 0x00000000000c8947 */ /* 0x000fea0003800000 */
[----:B----4-:R-:W2:Y:S04]  /*16350*/  LDG.E R0, desc[UR36][R10.64] ;  /* 0x000000240a007981 */ /* 0x010ea8000c1e1900 */
[----:B-----5:R-:W2:Y:S02]  /*16360*/  LDG.E R3, desc[UR36][R10.64+0x4] ;  /* 0x000004240a037981 */ /* 0x020ea4000c1e1900 */
[----:B--2---:R-:W-:-:S07]  /*16370*/  IMAD.IADD R3, R3, 0x1, -R0 ;  /* 0x0000000103037824 */ /* 0x004fce00078e0a00 */
.L_x_642:
[----:B------:R-:W-:Y:S01]  /*16380*/  SHF.R.S32.HI R50, RZ, 0x1f, R198 ;  /* 0x0000001fff327819 */ /* 0x000fe200000114c6 */
[----:B------:R-:W-:Y:S01]  /*16390*/  ULDC.64 UR4, c[0x0][0xb70] ;  /* 0x0002dc0000047ab9 */ /* 0x000fe20000000a00 */
[--C-:B-----5:R-:W-:Y:S01]  /*163a0*/  SHF.R.S32.HI R45, RZ, 0x1f, R44.reuse ;  /* 0x0000001fff2d7819 */ /* 0x120fe2000001142c */
[----:B----4-:R-:W-:Y:S01]  /*163b0*/  IMAD R10, R206, 0x80, R223 ;  /* 0x00000080ce0a7824 */ /* 0x010fe200078e02df */
[----:B------:R-:W-:Y:S01]  /*163c0*/  SEL R207, R207, RZ, !P0 ;  /* 0x000000ffcfcf7207 */ /* 0x000fe20004000000 */
[----:B------:R-:W-:Y:S01]  /*163d0*/  IMAD R5, R50, UR4, RZ ;  /* 0x0000000432057c24 */ /* 0x000fe2000f8e02ff */
[----:B------:R-:W-:Y:S02]  /*163e0*/  SEL R201, R201, RZ, !P0 ;  /* 0x000000ffc9c97207 */ /* 0x000fe40004000000 */
[----:B------:R-:W-:Y:S01]  /*163f0*/  IADD3 R13, P2, R36, 0x2000, RZ ;  /* 0x00002000240d7810 */ /* 0x000fe20007f5e0ff */
[----:B------:R-:W-:Y:S01]  /*16400*/  IMAD R7, R198, UR5, R5 ;  /* 0x00000005c6077c24 */ /* 0x000fe2000f8e0205 */
[----:B------:R-:W-:Y:S01]  /*16410*/  IADD3 R9, P1, R36, 0x1000, RZ ;  /* 0x0000100024097810 */ /* 0x000fe20007f3e0ff */
[----:B------:R-:W-:Y:S01]  /*16420*/  IMAD.WIDE.U32 R4, R198, UR4, R44 ;  /* 0x00000004c6047c25 */ /* 0x000fe2000f8e002c */
[----:B------:R-:W-:Y:S01]  /*16430*/  ULDC.64 UR4, c[0x0][0xb78] ;  /* 0x0002de0000047ab9 */ /* 0x000fe20000000a00 */
[----:B------:R-:W-:-:S02]  /*16440*/  LOP3.LUT R12, R13, 0x380, RZ, 0xc0, !PT ;  /* 0x000003800d0c7812 */ /* 0x000fc400078ec0ff */
[----:B------:R-:W-:Y:S01]  /*16450*/  IMAD R0, R207, UR4, RZ ;  /* 0x00000004cf007c24 */ /* 0x000fe2000f8e02ff */
[----:B------:R-:W-:Y:S02]  /*16460*/  IADD3 R5, R5, R7, RZ ;  /* 0x0000000705057210 */ /* 0x000fe40007ffe0ff */
[----:B------:R-:W-:Y:S01]  /*16470*/  SHF.R.S32.HI R7, RZ, 0x1f, R10 ;  /* 0x0000001fff077819 */ /* 0x000fe2000001140a */
[----:B------:R-:W-:Y:S01]  /*16480*/  IMAD R6, R201, UR5, R0 ;  /* 0x00000005c9067c24 */ /* 0x000fe2000f8e0200 */
[----:B------:R-:W-:Y:S01]  /*16490*/  LOP3.LUT R8, R9, 0x380, RZ, 0xc0, !PT ;  /* 0x0000038009087812 */ /* 0x000fe200078ec0ff */
[----:B------:R-:W-:Y:S01]  /*164a0*/  IMAD.WIDE.U32 R4, R201, UR4, R4 ;  /* 0x00000004c9047c25 */ /* 0x000fe2000f8e0004 */
[----:B------:R-:W-:Y:S01]  /*164b0*/  ULDC.64 UR4, c[0x0][0xb40] ;  /* 0x0002d00000047ab9 */ /* 0x000fe20000000a00 */
[----:B------:R-:W-:Y:S02]  /*164c0*/  SHF.R.U64 R12, R12, 0x3, RZ ;  /* 0x000000030c0c7819 */ /* 0x000fe400000012ff */
[----:B------:R-:W-:-:S02]  /*164d0*/  SHF.R.U64 R8, R8, 0x3, RZ ;  /* 0x0000000308087819 */ /* 0x000fc400000012ff */
[----:B------:R-:W-:Y:S02]  /*164e0*/  IADD3 R0, P0, R10, R4, RZ ;  /* 0x000000040a007210 */ /* 0x000fe40007f1e0ff */
[----:B------:R-:W-:Y:S02]  /*164f0*/  LOP3.LUT R12, R12, R13, RZ, 0x3c, !PT ;  /* 0x0000000d0c0c7212 */ /* 0x000fe400078e3cff */
[----:B------:R-:W-:Y:S02]  /*16500*/  IADD3.X R7, R7, R5, R6, P0, !PT ;  /* 0x0000000507077210 */ /* 0x000fe400007fe406 */
[----:B------:R-:W-:Y:S02]  /*16510*/  LEA R48, P0, R0, UR4, 0x2 ;  /* 0x0000000400307c11 */ /* 0x000fe4000f8010ff */
[----:B------:R-:W-:Y:S02]  /*16520*/  IADD3 R25, P6, R36, 0x3000, RZ ;  /* 0x0000300024197810 */ /* 0x000fe40007fde0ff */
[----:B------:R-:W-:Y:S01]  /*16530*/  LEA.HI.X R49, R0, UR5, R7, 0x2, P0 ;  /* 0x0000000500317c11 */ /* 0x000fe200080f1407 */
[----:B------:R-:W-:Y:S01]  /*16540*/  VIADD R0, R10, 0x8 ;  /* 0x000000080a007836 */ /* 0x000fe20000000000 */
[----:B------:R-:W-:Y:S01]  /*16550*/  LOP3.LUT P0, RZ, R212, 0x3, RZ, 0xc0, !PT ;  /* 0x00000003d4ff7812 */ /* 0x000fe2000780c0ff */
[----:B------:R-:W-:Y:S01]  /*16560*/  ULDC.64 UR4, c[0x0][0xaa0] ;  /* 0x0002a80000047ab9 */ /* 0x000fe20000000a00 */
[----:B------:R-:W-:-:S02]  /*16570*/  IADD3 R29, P5, R36, 0x4000, RZ ;  /* 0x00004000241d7810 */ /* 0x000fc40007fbe0ff */
[C---:B------:R-:W-:Y:S02]  /*16580*/  IADD3 R33, P4, R36.reuse, 0x5000, RZ ;  /* 0x0000500024217810 */ /* 0x040fe40007f9e0ff */
[----:B------:R-:W-:Y:S02]  /*16590*/  IADD3 R39, P3, R36, 0x6000, RZ ;  /* 0x0000600024277810 */ /* 0x000fe40007f7e0ff */
[----:B------:R-:W-:Y:S02]  /*165a0*/  IADD3.X R13, RZ, R37, RZ, P2, !PT ;  /* 0x00000025ff0d7210 */ /* 0x000fe400017fe4ff */
[----:B------:R-:W-:Y:S02]  /*165b0*/  LOP3.LUT R8, R8, R9, RZ, 0x3c, !PT ;  /* 0x0000000908087212 */ /* 0x000fe400078e3cff */
[----:B------:R-:W-:Y:S02]  /*165c0*/  IADD3 R7, P2, R36, 0x7000, RZ ;  /* 0x0000700024077810 */ /* 0x000fe40007f5e0ff */
[----:B------:R-:W-:-:S02]  /*165d0*/  IADD3.X R9, RZ, R37, RZ, P1, !PT ;  /* 0x00000025ff097210 */ /* 0x000fc40000ffe4ff */
[----:B------:R-:W-:Y:S01]  /*165e0*/  ISETP.GE.OR P1, PT, R10, R3, P0 ;  /* 0x000000030a00720c */ /* 0x000fe20000726670 */
[----:B------:R-:W-:Y:S01]  /*165f0*/  IMAD.X R41, RZ, RZ, R37, P2 ;  /* 0x000000ffff297224 */ /* 0x000fe200010e0625 */
[----:B------:R-:W-:Y:S02]  /*16600*/  LOP3.LUT R24, R25, 0x380, RZ, 0xc0, !PT ;  /* 0x0000038019187812 */ /* 0x000fe400078ec0ff */
[----:B------:R-:W-:Y:S02]  /*16610*/  LOP3.LUT R28, R29, 0x380, RZ, 0xc0, !PT ;  /* 0x000003801d1c7812 */ /* 0x000fe400078ec0ff */
[----:B------:R-:W-:Y:S02]  /*16620*/  LOP3.LUT R32, R33, 0x380, RZ, 0xc0, !PT ;  /* 0x0000038021207812 */ /* 0x000fe400078ec0ff */
[----:B------:R-:W-:Y:S02]  /*16630*/  LOP3.LUT R38, R39, 0x380, RZ, 0xc0, !PT ;  /* 0x0000038027267812 */ /* 0x000fe400078ec0ff */
[----:B------:R-:W-:-:S02]  /*16640*/  LOP3.LUT R5, R36, 0x380, RZ, 0xc0, !PT ;  /* 0x0000038024057812 */ /* 0x000fc400078ec0ff */
[----:B------:R-:W-:Y:S01]  /*16650*/  ISETP.GE.OR P0, PT, R0, R3, P0 ;  /* 0x000000030000720c */ /* 0x000fe20000706670 */
[----:B------:R-:W-:Y:S01]  /*16660*/  @!P1 STG.E desc[UR36][R48.64], R20 ;  /* 0x0000001430009986 */ /* 0x000fe2000c101924 */
[----:B------:R-:W-:Y:S02]  /*16670*/  LOP3.LUT R0, R7, 0x380, RZ, 0xc0, !PT ;  /* 0x0000038007007812 */ /* 0x000fe400078ec0ff */
[----:B------:R-:W-:Y:S02]  /*16680*/  SHF.R.U64 R24, R24, 0x3, RZ ;  /* 0x0000000318187819 */ /* 0x000fe400000012ff */
[----:B------:R-:W-:Y:S02]  /*16690*/  SHF.R.U64 R28, R28, 0x3, RZ ;  /* 0x000000031c1c7819 */ /* 0x000fe400000012ff */
[----:B------:R-:W-:Y:S02]  /*166a0*/  SHF.R.U64 R32, R32, 0x3, RZ ;  /* 0x0000000320207819 */ /* 0x000fe400000012ff */
[----:B------:R-:W-:-:S02]  /*166b0*/  SHF.R.U64 R38, R38, 0x3, RZ ;  /* 0x0000000326267819 */ /* 0x000fc400000012ff */
[----:B------:R-:W-:Y:S01]  /*166c0*/  SHF.R.U64 R5, R5, 0x3, RZ ;  /* 0x0000000305057819 */ /* 0x000fe200000012ff */
[----:B------:R2:W-:Y:S01]  /*166d0*/  @!P0 STG.E desc[UR36][R48.64+0x20], R21 ;  /* 0x0000201530008986 */ /* 0x0005e2000c101924 */
[----:B------:R-:W-:Y:S02]  /*166e0*/  SHF.R.U64 R0, R0, 0x3, RZ ;  /* 0x0000000300007819 */ /* 0x000fe400000012ff */
[----:B------:R-:W-:Y:S01]  /*166f0*/  LOP3.LUT R24, R24, R25, RZ, 0x3c, !PT ;  /* 0x0000001918187212 */ /* 0x000fe200078e3cff */
[--C-:B------:R-:W-:Y:S01]  /*16700*/  IMAD.X R25, RZ, RZ, R37.reuse, P6 ;  /* 0x000000ffff197224 */ /* 0x100fe200030e0625 */
[----:B------:R-:W-:Y:S01]  /*16710*/  LOP3.LUT R28, R28, R29, RZ, 0x3c, !PT ;  /* 0x0000001d1c1c7212 */ /* 0x000fe200078e3cff */
[----:B------:R-:W-:Y:S01]  /*16720*/  IMAD R45, R45, UR4, RZ ;  /* 0x000000042d2d7c24 */ /* 0x000fe2000f8e02ff */
[----:B------:R-:W-:Y:S01]  /*16730*/  LOP3.LUT R32, R32, R33, RZ, 0x3c, !PT ;  /* 0x0000002120207212 */ /* 0x000fe200078e3cff */
[----:B------:R-:W-:Y:S01]  /*16740*/  IMAD.X R33, RZ, RZ, R37, P4 ;  /* 0x000000ffff217224 */ /* 0x000fe200020e0625 */
[----:B------:R-:W-:Y:S01]  /*16750*/  LOP3.LUT R38, R38, R39, RZ, 0x3c, !PT ;  /* 0x0000002726267212 */ /* 0x000fe200078e3cff */
[----:B------:R-:W-:Y:S01]  /*16760*/  IMAD.MOV.U32 R46, RZ, RZ, R195 ;  /* 0x000000ffff2e7224 */ /* 0x000fe200078e00c3 */
[----:B------:R-:W-:Y:S01]  /*16770*/  LOP3.LUT R4, R5, R36, RZ, 0x3c, !PT ;  /* 0x0000002405047212 */ /* 0x000fe200078e3cff */
[----:B------:R-:W5:Y:S01]  /*16780*/  LD.E.128 R8, desc[UR36][R8.64] ;  /* 0x0000002408087980 */ /* 0x000f62000c101d00 */
[----:B------:R-:W-:-:S02]  /*16790*/  IADD3.X R29, RZ, R37, RZ, P5, !PT ;  /* 0x00000025ff1d7210 */ /* 0x000fc40002ffe4ff */
[-C--:B------:R-:W-:Y:S01]  /*167a0*/  IADD3.X R39, RZ, R37.reuse, RZ, P3, !PT ;  /* 0x00000025ff277210 */ /* 0x080fe20001ffe4ff */
[----:B------:R-:W5:Y:S01]  /*167b0*/  LD.E.128 R12, desc[UR36][R12.64] ;  /* 0x000000240c0c7980 */ /* 0x000f62000c101d00 */
[----:B------:R-:W-:Y:S02]  /*167c0*/  MOV R5, R37 ;  /* 0x0000002500057202 */ /* 0x000fe40000000f00 */
[----:B------:R-:W-:Y:S01]  /*167d0*/  LOP3.LUT R40, R0, R7, RZ, 0x3c, !PT ;  /* 0x0000000700287212 */ /* 0x000fe200078e3cff */
[----:B------:R-:W5:Y:S01]  /*167e0*/  LD.E.128 R24, desc[UR36][R24.64] ;  /* 0x0000002418187980 */ /* 0x000f62000c101d00 */
[----:B------:R-:W-:-:S03]  /*167f0*/  SHF.R.S32.HI R47, RZ, 0x1f, R195 ;  /* 0x0000001fff2f7819 */ /* 0x000fc600000114c3 */
[----:B------:R-:W5:Y:S01]  /*16800*/  LD.E.128 R4, desc[UR36][R4.64] ;  /* 0x0000002404047980 */ /* 0x000f62000c101d00 */
[----:B------:R-:W-:-:S03]  /*16810*/  IMAD R45, R44, UR5, R45 ;  /* 0x000000052c2d7c24 */ /* 0x000fc6000f8e022d */
[----:B------:R-:W5:Y:S01]  /*16820*/  LD.E.128 R28, desc[UR36][R28.64] ;  /* 0x000000241c1c7980 */ /* 0x000f62000c101d00 */
[----:B--2---:R-:W-:Y:S01]  /*16830*/  IMAD.WIDE.U32 R20, R44, UR4, R46 ;  /* 0x000000042c147c25 */ /* 0x004fe2000f8e002e */
[----:B------:R-:W-:Y:S02]  /*16840*/  ULDC.64 UR4, c[0x0][0xae0] ;  /* 0x0002b80000047ab9 */ /* 0x000fe40000000a00 */
[----:B------:R-:W5:Y:S04]  /*16850*/  LD.E.128 R32, desc[UR36][R32.64] ;  /* 0x0000002420207980 */ /* 0x000f68000c101d00 */
[----:B------:R-:W5:Y:S04]  /*16860*/  LD.E.128 R36, desc[UR36][R38.64] ;  /* 0x0000002426247980 */ /* 0x000f68000c101d00 */
[----:B------:R-:W5:Y:S01]  /*16870*/  LD.E.128 R40, desc[UR36][R40.64] ;  /* 0x0000002428287980 */ /* 0x000f62000c101d00 */
[----:B------:R-:W-:Y:S01]  /*16880*/  @!PT LDS RZ, [RZ] ;  /* 0x00000000fffff984 */ /* 0x000fe20000000800 */
[----:B------:R-:W-:Y:S01]  /*16890*/  @!PT LDS RZ, [RZ] ;  /* 0x00000000fffff984 */ /* 0x000fe20000000800 */
[----:B------:R-:W-:Y:S01]  /*168a0*/  @!PT LDS RZ, [RZ] ;  /* 0x00000000fffff984 */ /* 0x000fe20000000800 */
[----:B------:R-:W-:Y:S01]  /*168b0*/  @!PT LDS RZ, [RZ] ;  /* 0x00000000fffff984 */ /* 0x000fe20000000800 */
[----:B------:R2:W-:Y:S06]  /*168c0*/  MEMBAR.ALL.CTA ;  /* 0x0000000000007992 */ /* 0x0005ec0000008000 */
[----:B--2---:R-:W2:Y:S01]  /*168d0*/  FENCE.VIEW.ASYNC.S ;  /* 0x00000000000073c6 */ /* 0x004ea20000000000 */
[----:B------:R-:W-:Y:S01]  /*168e0*/  IADD3 R21, R21, R45, RZ ;  /* 0x0000002d15157210 */ /* 0x000fe20007ffe0ff */
[----:B------:R-:W-:-:S02]  /*168f0*/  IMAD R47, R206, -0x80, R3 ;  /* 0xffffff80ce2f7824 */ /* 0x000fc400078e0203 */
[----:B------:R-:W-:Y:S02]  /*16900*/  IMAD R45, R50, UR4, RZ ;  /* 0x00000004322d7c24 */ /* 0x000fe4000f8e02ff */
[C---:B------:R-:W-:Y:S01]  /*16910*/  VIADD R0, R196.reuse, 0x20 ;  /* 0x00000020c4007836 */ /* 0x040fe20000000000 */
[-C--:B------:R-:W-:Y:S01]  /*16920*/  ISETP.GE.AND P2, PT, R196, R47.reuse, PT ;  /* 0x0000002fc400720c */ /* 0x080fe20003f46270 */
[----:B------:R-:W-:Y:S01]  /*16930*/  IMAD R45, R198, UR5, R45 ;  /* 0x00000005c62d7c24 */ /* 0x000fe2000f8e022d */
[----:B------:R-:W-:Y:S01]  /*16940*/  IADD3 R3, R196, 0x40, RZ ;  /* 0x00000040c4037810 */ /* 0x000fe20007ffe0ff */
[----:B------:R-:W-:Y:S01]  /*16950*/  IMAD.WIDE.U32 R20, R198, UR4, R20 ;  /* 0x00000004c6147c25 */ /* 0x000fe2000f8e0014 */
[-C--:B------:R-:W-:Y:S01]  /*16960*/  ISETP.GE.AND P4, PT, R0, R47.reuse, PT ;  /* 0x0000002f0000720c */ /* 0x080fe20003f86270 */
[----:B------:R-:W-:Y:S02]  /*16970*/  ULDC.64 UR4, c[0x0][0xae8] ;  /* 0x0002ba0000047ab9 */ /* 0x000fe40000000a00 */
[----:B------:R-:W-:Y:S01]  /*16980*/  VIADD R0, R2, 0x34820 ;  /* 0x0003482002007836 */ /* 0x000fe20000000000 */
[----:B------:R-:W-:Y:S01]  /*16990*/  ISETP.GE.AND P0, PT, R3, R47, PT ;  /* 0x0000002f0300720c */ /* 0x000fe20003f06270 */
[----:B------:R-:W-:Y:S01]  /*169a0*/  VIADD R44, R196, 0x60 ;  /* 0x00000060c42c7836 */ /* 0x000fe20000000000 */
[----:B------:R-:W-:Y:S01]  /*169b0*/  IADD3 R21, R21, R45, RZ ;  /* 0x0000002d15157210 */ /* 0x000fe20007ffe0ff */
[----:B------:R-:W-:Y:S01]  /*169c0*/  IMAD R3, R207, UR4, RZ ;  /* 0x00000004cf037c24 */ /* 0x000fe2000f8e02ff */
[----:B------:R-:W-:-:S02]  /*169d0*/  PRMT R0, RZ, 0x654, R0 ;  /* 0x00000654ff007816 */ /* 0x000fc40000000000 */
[----:B------:R-:W-:Y:S01]  /*169e0*/  ISETP.GE.AND P1, PT, R44, R47, PT ;  /* 0x0000002f2c00720c */ /* 0x000fe20003f26270 */
[C---:B------:R-:W-:Y:S01]  /*169f0*/  IMAD R3, R201.reuse, UR5, R3 ;  /* 0x00000005c9037c24 */ /* 0x040fe2000f8e0203 */
[----:B------:R-:W-:Y:S01]  /*16a00*/  SHF.R.S32.HI R197, RZ, 0x1f, R196 ;  /* 0x0000001fffc57819 */ /* 0x000fe200000114c4 */
[----:B------:R-:W-:Y:S01]  /*16a10*/  IMAD.WIDE.U32 R46, R201, UR4, R20 ;  /* 0x00000004c92e7c25 */ /* 0x000fe2000f8e0014 */
[----:B--2---:R2:W-:Y:S01]  /*16a20*/  SYNCS.ARRIVE.TRANS64.RED.A1T0 RZ, [R0+URZ], RZ ;  /* 0x000000ff00ff79a7 */ /* 0x0045e2000810043f */
[----:B------:R-:W-:Y:S02]  /*16a30*/  BSSY B1, `(.L_x_643) ;  /* 0x0000014000017945 */ /* 0x000fe40003800000 */
[----:B------:R-:W-:Y:S01]  /*16a40*/  IMAD.WIDE R44, R206, 0x80, R196 ;  /* 0x00000080ce2c7825 */ /* 0x000fe200078e02c4 */
[----:B------:R-:W-:Y:S01]  /*16a50*/  IADD3 R51, R47, R3, RZ ;  /* 0x000000032f337210 */ /* 0x000fe20007ffe0ff */
[----:B------:R-:W-:Y:S06]  /*16a60*/  @P2 BRA `(.L_x_644) ;  /* 0x0000000000402947 */ /* 0x000fec0003800000 */
[----:B------:R-:W-:Y:S01]  /*16a70*/  MOV R20, R46 ;  /* 0x0000002e00147202 */ /* 0x000fe20000000f00 */
[----:B------:R-:W-:Y:S01]  /*16a80*/  ULDC.64 UR4, c[0x0][0xad8] ;  /* 0x0002b60000047ab9 */ /* 0x000fe20000000a00 */
[----:B------:R-:W-:Y:S01]  /*16a90*/  IMAD.MOV.U32 R21, RZ, RZ, R51 ;  /* 0x000000ffff157224 */ /* 0x000fe200078e0033 */
[----:B------:R-:W-:Y:S01]  /*16aa0*/  ULDC.64 UR6, c[0x0][0xa80] ;  /* 0x0002a00000067ab9 */ /* 0x000fe20000000a00 */
[----:B------:R-:W-:Y:S02]  /*16ab0*/  IMAD R3, R45, UR4, RZ ;  /* 0x000000042d037c24 */ /* 0x000fe4000f8e02ff */
[C---:B--2---:R-:W-:Y:S02]  /*16ac0*/  VIADD R0, R195.reuse, 0x40 ;  /* 0x00000040c3007836 */ /* 0x044fe40000000000 */
[C---:B------:R-:W-:Y:S01]  /*16ad0*/  IMAD.WIDE.U32 R20, R44.reuse, UR4, R20 ;  /* 0x000000042c147c25 */ /* 0x040fe2000f8e0014 */
[----:B------:R-:W-:Y:S02]  /*16ae0*/  ULDC UR4, c[0x0][0xa8c] ;  /* 0x0002a30000047ab9 */ /* 0x000fe40000000800 */
[----:B------:R-:W-:Y:S01]  /*16af0*/  ISETP.GE.AND P2, PT, R195, UR4, PT ;  /* 0x00000004c3007c0c */ /* 0x000fe2000bf46270 */
[----:B------:R-:W-:Y:S01]  /*16b00*/  IMAD R3, R44, UR5, R3 ;  /* 0x000000052c037c24 */ /* 0x000fe2000f8e0203 */
[----:B------:R-:W-:-:S02]  /*16b10*/  ISETP.GE.AND P3, PT, R0, UR4, PT ;  /* 0x0000000400007c0c */ /* 0x000fc4000bf66270 */
[----:B------:R-:W-:Y:S02]  /*16b20*/  LEA R48, P5, R20, UR6, 0x1 ;  /* 0x0000000614307c11 */ /* 0x000fe4000f8a08ff */
[----:B------:R-:W-:-:S04]  /*16b30*/  IADD3 R3, R21, R3, RZ ;  /* 0x0000000315037210 */ /* 0x000fc80007ffe0ff */
[----:B------:R-:W-:-:S05]  /*16b40*/  LEA.HI.X R49, R20, UR7, R3, 0x1, P5 ;  /* 0x0000000714317c11 */ /* 0x000fca000a8f0c03 */
[----:B-----5:R3:W-:Y:S04]  /*16b50*/  @!P2 STG.E.128 desc[UR36][R48.64], R4 ;  /* 0x000000043000a986 */ /* 0x0207e8000c101d24 */
[----:B------:R3:W-:Y:S02]  /*16b60*/  @!P3 STG.E.128 desc[UR36][R48.64+0x80], R28 ;  /* 0x0000801c3000b986 */ /* 0x0007e4000c101d24 */
.L_x_644:
[----:B------:R-:W-:Y:S05]  /*16b70*/  BSYNC B1 ;  /* 0x0000000000017941 */ /* 0x000fea0003800000 */
.L_x_643:
[----:B------:R-:W-:Y:S04]  /*16b80*/  BSSY B1, `(.L_x_645) ;  /* 0x0000014000017945 */ /* 0x000fe80003800000 */
[----:B------:R-:W-:Y:S05]  /*16b90*/  @P4 BRA `(.L_x_646) ;  /* 0x0000000000484947 */ /* 0x000fea0003800000 */
[----:B------:R-:W-:Y:S01]  /*16ba0*/  IADD3 R3, P2, R44, 0x20, RZ ;  /* 0x000000202c037810 */ /* 0x000fe20007f5e0ff */
[----:B------:R-:W-:Y:S01]  /*16bb0*/  ULDC.64 UR4, c[0x0][0xad8] ;  /* 0x0002b60000047ab9 */ /* 0x000fe20000000a00 */
[----:B---3-5:R-:W-:Y:S01]  /*16bc0*/  MOV R5, R51 ;  /* 0x0000003300057202 */ /* 0x028fe20000000f00 */
[----:B------:R-:W-:Y:S01]  /*16bd0*/  IMAD.MOV.U32 R4, RZ, RZ, R46 ;  /* 0x000000ffff047224 */ /* 0x000fe200078e002e */
[----:B------:R-:W-:Y:S01]  /*16be0*/  IADD3 R6, R195, 0x40, RZ ;  /* 0x00000040c3067810 */ /* 0x000fe20007ffe0ff */
[----:B--2---:R-:W-:Y:S01]  /*16bf0*/  IMAD.X R0, RZ, RZ, R45, P2 ;  /* 0x000000ffff007224 */ /* 0x004fe200010e062d */
[----:B------:R-:W-:Y:S01]  /*16c00*/  ULDC.64 UR6, c[0x0][0xa80] ;  /* 0x0002a00000067ab9 */ /* 0x000fe20000000a00 */
[----:B------:R-:W-:-:S04]  /*16c10*/  IMAD.WIDE.U32 R4, R3, UR4, R4 ;  /* 0x0000000403047c25 */ /* 0x000fc8000f8e0004 */
[----:B------:R-:W-:Y:S01]  /*16c20*/  IMAD R0, R0, UR4, RZ ;  /* 0x0000000400007c24 */ /* 0x000fe2000f8e02ff */
[----:B------:R-:W-:Y:S02]  /*16c30*/  ULDC UR4, c[0x0][0xa8c] ;  /* 0x0002a30000047ab9 */ /* 0x000fe40000000800 */
[----:B------:R-:W-:Y:S01]  /*16c40*/  ISETP.GE.AND P3, PT, R195, UR4, PT ;  /* 0x00000004c3007c0c */ /* 0x000fe2000bf66270 */
[----:B------:R-:W-:Y:S01]  /*16c50*/  IMAD R3, R3, UR5, R0 ;  /* 0x0000000503037c24 */ /* 0x000fe2000f8e0200 */
[----:B------:R-:W-:Y:S02]  /*16c60*/  ISETP.GE.AND P4, PT, R6, UR4, PT ;  /* 0x0000000406007c0c */ /* 0x000fe4000bf86270 */
[----:B------:R-:W-:Y:S01]  /*16c70*/  LEA R6, P2, R4, UR6, 0x1 ;  /* 0x0000000604067c11 */ /* 0x000fe2000f8408ff */
[----:B------:R-:W-:-:S05]  /*16c80*/  IMAD.IADD R3, R5, 0x1, R3 ;  /* 0x0000000105037824 */ /* 0x000fca00078e0203 */
[----:B------:R-:W-:-:S05]  /*16c90*/  LEA.HI.X R7, R4, UR7, R3, 0x1, P2 ;  /* 0x0000000704077c11 */ /* 0x000fca00090f0c03 */
[----:B------:R4:W-:Y:S04]  /*16ca0*/  @!P3 STG.E.128 desc[UR36][R6.64], R8 ;  /* 0x000000080600b986 */ /* 0x0009e8000c101d24 */
[----:B------:R4:W-:Y:S02]  /*16cb0*/  @!P4 STG.E.128 desc[UR36][R6.64+0x80], R32 ;  /* 0x000080200600c986 */ /* 0x0009e4000c101d24 */
.L_x_646:
[----:B------:R-:W-:Y:S05]  /*16cc0*/  BSYNC B1 ;  /* 0x0000000000017941 */ /* 0x000fea0003800000 */
.L_x_645:
[----:B------:R-:W-:Y:S04]  /*16cd0*/  BSSY B1, `(.L_x_647) ;  /* 0x0000014000017945 */ /* 0x000fe80003800000 */
[----:B------:R-:W-:Y:S05]  /*16ce0*/  @P0 BRA `(.L_x_648) ;  /* 0x0000000000480947 */ /* 0x000fea0003800000 */
[----:B------:R-:W-:Y:S01]  /*16cf0*/  IADD3 R3, P0, R44, 0x40, RZ ;  /* 0x000000402c037810 */ /* 0x000fe20007f1e0ff */
[----:B------:R-:W-:Y:S01]  /*16d00*/  ULDC.64 UR4, c[0x0][0xad8] ;  /* 0x0002b60000047ab9 */ /* 0x000fe20000000a00 */
[----:B---3-5:R-:W-:Y:S01]  /*16d10*/  MOV R4, R46 ;  /* 0x0000002e00047202 */ /* 0x028fe20000000f00 */
[----:B------:R-:W-:Y:S01]  /*16d20*/  IMAD.MOV.U32 R5, RZ, RZ, R51 ;  /* 0x000000ffff057224 */ /* 0x000fe200078e0033 */
[----:B--2---:R-:W-:Y:S01]  /*16d30*/  IADD3.X R0, RZ, R45, RZ, P0, !PT ;  /* 0x0000002dff007210 */ /* 0x004fe200007fe4ff */
[----:B----4-:R-:W-:Y:S01]  /*16d40*/  VIADD R6, R195, 0x40 ;  /* 0x00000040c3067836 */ /* 0x010fe20000000000 */
[----:B------:R-:W-:Y:S01]  /*16d50*/  ULDC.64 UR6, c[0x0][0xa80] ;  /* 0x0002a00000067ab9 */ /* 0x000fe20000000a00 */
[----:B------:R-:W-:-:S04]  /*16d60*/  IMAD.WIDE.U32 R4, R3, UR4, R4 ;  /* 0x0000000403047c25 */ /* 0x000fc8000f8e0004 */
[----:B------:R-:W-:Y:S01]  /*16d70*/  IMAD R0, R0, UR4, RZ ;  /* 0x0000000400007c24 */ /* 0x000fe2000f8e02ff */
[----:B------:R-:W-:Y:S02]  /*16d80*/  ULDC UR4, c[0x0][0xa8c] ;  /* 0x0002a30000047ab9 */ /* 0x000fe40000000800 */
[----:B------:R-:W-:Y:S01]  /*16d90*/  ISETP.GE.AND P2, PT, R195, UR4, PT ;  /* 0x00000004c3007c0c */ /* 0x000fe2000bf46270 */
[----:B------:R-:W-:Y:S01]  /*16da0*/  IMAD R3, R3, UR5, R0 ;  /* 0x0000000503037c24 */ /* 0x000fe2000f8e0200 */
[----:B------:R-:W-:Y:S02]  /*16db0*/  ISETP.GE.AND P3, PT, R6, UR4, PT ;  /* 0x0000000406007c0c */ /* 0x000fe4000bf66270 */
[----:B------:R-:W-:Y:S02]  /*16dc0*/  LEA R6, P0, R4, UR6, 0x1 ;  /* 0x0000000604067c11 */ /* 0x000fe4000f8008ff */
[----:B------:R-:W-:-:S04]  /*16dd0*/  IADD3 R3, R5, R3, RZ ;  /* 0x0000000305037210 */ /* 0x000fc80007ffe0ff */
[----:B------:R-:W-:-:S05]  /*16de0*/  LEA.HI.X R7, R4, UR7, R3, 0x1, P0 ;  /* 0x0000000704077c11 */ /* 0x000fca00080f0c03 */
[----:B------:R2:W-:Y:S04]  /*16df0*/  @!P2 STG.E.128 desc[UR36][R6.64], R12 ;  /* 0x0000000c0600a986 */ /* 0x0005e8000c101d24 */
[----:B------:R2:W-:Y:S02]  /*16e00*/  @!P3 STG.E.128 desc[UR36][R6.64+0x80], R36 ;  /* 0x000080240600b986 */ /* 0x0005e4000c101d24 */
.L_x_648:
[----:B------:R-:W-:Y:S05]  /*16e10*/  BSYNC B1 ;  /* 0x0000000000017941 */ /* 0x000fea0003800000 */
.L_x_647:
[----:B------:R-:W-:Y:S05]  /*16e20*/  @P1 BRA `(.L_x_649) ;  /* 0x0000000800cc1947 */ /* 0x000fea0003800000 */
[----:B------:R-:W-:Y:S01]  /*16e30*/  IADD3 R3, P0, R44, 0x60, RZ ;  /* 0x000000602c037810 */ /* 0x000fe20007f1e0ff */
[----:B------:R-:W-:Y:S01]  /*16e40*/  ULDC.64 UR6, c[0x0][0xad8] ;  /* 0x0002b60000067ab9 */ /* 0x000fe20000000a00 */
[----:B---3-5:R-:W-:Y:S01]  /*16e50*/  MOV R4, R46 ;  /* 0x0000002e00047202 */ /* 0x028fe20000000f00 */
[----:B------:R-:W-:Y:S01]  /*16e60*/  IMAD.MOV.U32 R5, RZ, RZ, R51 ;  /* 0x000000ffff057224 */ /* 0x000fe200078e0033 */
[----:B------:R-:W-:Y:S01]  /*16e70*/  ULDC UR4, c[0x0][0xa8c] ;  /* 0x0002a30000047ab9 */ /* 0x000fe20000000800 */
[----:B------:R-:W-:Y:S01]  /*16e80*/  IMAD.X R44, RZ, RZ, R45, P0 ;  /* 0x000000ffff2c7224 */ /* 0x000fe200000e062d */
[----:B------:R-:W-:Y:S01]  /*16e90*/  ISETP.GE.AND P1, PT, R195, UR4, PT ;  /* 0x00000004c3007c0c */ /* 0x000fe2000bf26270 */
[----:B------:R-:W-:-:S04]  /*16ea0*/  IMAD.WIDE.U32 R4, R3, UR6, R4 ;  /* 0x0000000603047c25 */ /* 0x000fc8000f8e0004 */
[----:B------:R-:W-:Y:S02]  /*16eb0*/  IMAD R44, R44, UR6, RZ ;  /* 0x000000062c2c7c24 */ /* 0x000fe4000f8e02ff */
[----:B--2---:R-:W-:Y:S02]  /*16ec0*/  VIADD R0, R195, 0x40 ;  /* 0x00000040c3007836 */ /* 0x004fe40000000000 */
[----:B------:R-:W-:Y:S01]  /*16ed0*/  IMAD R3, R3, UR7, R44 ;  /* 0x0000000703037c24 */ /* 0x000fe2000f8e022c */
[----:B------:R-:W-:Y:S02]  /*16ee0*/  ULDC.64 UR6, c[0x0][0xa80] ;  /* 0x0002a00000067ab9 */ /* 0x000fe40000000a00 */
[----:B----4-:R-:W-:Y:S02]  /*16ef0*/  LEA R6, P0, R4, UR6, 0x1 ;  /* 0x0000000604067c11 */ /* 0x010fe4000f8008ff */
[----:B------:R-:W-:-:S04]  /*16f00*/  IADD3 R3, R5, R3, RZ ;  /* 0x0000000305037210 */ /* 0x000fc80007ffe0ff */
[----:B------:R-:W-:Y:S02]  /*16f10*/  LEA.HI.X R7, R4, UR7, R3, 0x1, P0 ;  /* 0x0000000704077c11 */ /* 0x000fe400080f0c03 */
[----:B------:R-:W-:-:S03]  /*16f20*/  ISETP.GE.AND P0, PT, R0, UR4, PT ;  /* 0x0000000400007c0c */ /* 0x000fc6000bf06270 */
[----:B------:R2:W-:Y:S10]  /*16f30*/  @!P1 STG.E.128 desc[UR36][R6.64], R24 ;  /* 0x0000001806009986 */ /* 0x0005f4000c101d24 */
[----:B------:R-:W-:Y:S05]  /*16f40*/  @P0 BRA `(.L_x_649) ;  /* 0x0000000800840947 */ /* 0x000fea0003800000 */
[----:B------:R3:W-:Y:S01]  /*16f50*/  STG.E.128 desc[UR36][R6.64+0x80], R40 ;  /* 0x0000802806007986 */ /* 0x0007e2000c101d24 */
[----:B------:R-:W-:Y:S05]  /*16f60*/  BRA `(.L_x_649) ;  /* 0x00000008007c7947 */ /* 0x000fea0003800000 */
.L_x_641:
[----:B------:R-:W-:Y:S01]  /*16f70*/  ULDC.64 UR4, c[0x0][0xbd8] ;  /* 0x0002f60000047ab9 */ /* 0x000fe20000000a00 */
[----:B------:R-:W-:Y:S02]  /*16f80*/  MOV R9, RZ ;  /* 0x000000ff00097202 */ /* 0x000fe40000000f00 */
[----:B------:R-:W-:Y:S02]  /*16f90*/  ISETP.NE.U32.AND P0, PT, RZ, UR4, PT ;  /* 0x00000004ff007c0c */ /* 0x000fe4000bf05070 */
[----:B------:R-:W-:Y:S02]  /*16fa0*/  IADD3 R4, P1, R199, UR4, RZ ;  /* 0x00000004c7047c10 */ /* 0x000fe4000ff3e0ff */
[----:B------:R-:W-:Y:S02]  /*16fb0*/  ISETP.NE.AND.EX P0, PT, RZ, UR5, PT, P0 ;  /* 0x00000005ff007c0c */ /* 0x000fe4000bf05300 */
[----:B------:R-:W-:Y:S01]  /*16fc0*/  IADD3.X R5, R200, UR5, RZ, P1, !PT ;  /* 0x00000005c8057c10 */ /* 0x000fe20008ffe4ff */
[----:B------:R-:W-:-:S02]  /*16fd0*/  ULDC.64 UR4, c[0x0][0xbe0] ;  /* 0x0002f80000047ab9 */ /* 0x000fc40000000a00 */
[----:B------:R-:W-:-:S04]  /*16fe0*/  ISETP.NE.U32.AND P1, PT, RZ, UR4, PT ;  /* 0x00000004ff007c0c */ /* 0x000fc8000bf25070 */
[----:B------:R-:W-:-:S04]  /*16ff0*/  ISETP.NE.AND.EX P1, PT, RZ, UR5, PT, P1 ;  /* 0x00000005ff007c0c */ /* 0x000fc8000bf25310 */
[----:B------:R2:W5:Y:S09]  /*17000*/  @P0 LDG.E R9, desc[UR36][R4.64] ;  /* 0x0000002404090981 */ /* 0x000572000c1e1900 */
[----:B------:R-:W-:Y:S01]  /*17010*/  @P1 IADD3 R6, P2, R199, UR4, RZ ;  /* 0x00000004c7061c10 */ /* 0x000fe2000ff5e0ff */
[----:B------:R-:W-:-:S02]  /*17020*/  ULDC UR4, c[0x0][0xa88] ;  /* 0x0002a20000047ab9 */ /* 0x000fc40000000800 */
[----:B------:R-:W-:Y:S01]  /*17030*/  IMAD.U32 R3, RZ, RZ, UR4 ;  /* 0x00000004ff037e24 */ /* 0x000fe2000f8e00ff */
[----:B------:R-:W-:-:S05]  /*17040*/  @P1 IADD3.X R7, R200, UR5, RZ, P2, !PT ;  /* 0x00000005c8071c10 */ /* 0x000fca00097fe4ff */
[----:B------:R2:W5:Y:S01]  /*17050*/  @P1 LDG.E R3, desc[UR36][R6.64] ;  /* 0x0000002406031981 */ /* 0x000562000c1e1900 */
[----:B------:R-:W-:Y:S01]  /*17060*/  ISETP.GE.AND P2, PT, R224, 0x80, PT ;  /* 0x00000080e000780c */ /* 0x000fe20003f46270 */
[----:B------:R-:W-:-:S12]  /*17070*/  @P1 BRA `(.L_x_650) ;  /* 0x0000000000101947 */ /* 0x000fd80003800000 */
[----:B------:R-:W-:Y:S05]  /*17080*/  @!P0 BRA `(.L_x_650) ;  /* 0x00000000000c8947 */ /* 0x000fea0003800000 */
[----:B------:R-:W3:Y:S04]  /*17090*/  LDG.E R0, desc[UR36][R4.64] ;  /* 0x0000002404007981 */ /* 0x000ee8000c1e1900 */
[----:B-----5:R-:W3:Y:S02]  /*170a0*/  LDG.E R3, desc[UR36][R4.64+0x4] ;  /* 0x0000042404037981 */ /* 0x020ee4000c1e1900 */
[----:B---3--:R-:W-:-:S07]  /*170b0*/  IADD3 R3, -R0, R3, RZ ;  /* 0x0000000300037210 */ /* 0x008fce0007ffe1ff */
.L_x_650:
[----:B------:R-:W-:Y:S01]  /*170c0*/  BSSY B1, `(.L_x_651) ;  /* 0x000001d000017945 */ /* 0x000fe20003800000 */
[----:B------:R-:W-:Y:S02]  /*170d0*/  SHF.R.S32.HI R10, RZ, 0x1f, R198 ;  /* 0x0000001fff0a7819 */ /* 0x000fe400000114c6 */
[----:B------:R-:W-:Y:S02]  /*170e0*/  SHF.R.S32.HI R12, RZ, 0x1f, R195 ;  /* 0x0000001fff0c7819 */ /* 0x000fe400000114c3 */
[----:B------:R-:W-:Y:S02]  /*170f0*/  SEL R201, R201, RZ, !P0 ;  /* 0x000000ffc9c97207 */ /* 0x000fe40004000000 */
[----:B------:R-:W-:Y:S02]  /*17100*/  SEL R207, R207, RZ, !P0 ;  /* 0x000000ffcfcf7207 */ /* 0x000fe40004000000 */
[----:B-----5:R-:W-:Y:S01]  /*17110*/  SHF.R.S32.HI R8, RZ, 0x1f, R9 ;  /* 0x0000001fff087819 */ /* 0x020fe20000011409 */
[----:B------:R-:W-:Y:S06]  /*17120*/  @P2 BRA `(.L_x_652) ;  /* 0x0000000000582947 */ /* 0x000fec0003800000 */
[----:B--2---:R-:W2:Y:S02]  /*17130*/  S2R R5, SR_TID.X ;  /* 0x0000000000057919 */ /* 0x004ea40000002100 */
[----:B--2---:R-:W-:-:S05]  /*17140*/  IMAD R0, R206, 0x80, R5 ;  /* 0x00000080ce007824 */ /* 0x004fca00078e0205 */
[----:B------:R-:W-:-:S04]  /*17150*/  IADD3 R0, R0, -0x80, RZ ;  /* 0xffffff8000007810 */ /* 0x000fc80007ffe0ff */
[----:B------:R-:W-:-:S13]  /*17160*/  ISETP.GE.AND P0, PT, R0, R3, PT ;  /* 0x000000030000720c */ /* 0x000fda0003f06270 */
[----:B------:R-:W-:Y:S05]  /*17170*/  @P0 BRA `(.L_x_652) ;  /* 0x0000000000440947 */ /* 0x000fea0003800000 */
[----:B------:R-:W-:Y:S01]  /*17180*/  IADD3 R4, P0, R0, R9, RZ ;  /* 0x0000000900047210 */ /* 0x000fe20007f1e0ff */
[----:B------:R-:W-:Y:S02]  /*17190*/  ULDC.64 UR4, c[0x0][0xb70] ;  /* 0x0002dc0000047ab9 */ /* 0x000fe40000000a00 */
[----:B------:R-:W-:Y:S01]  /*171a0*/  IMAD R7, R10, UR4, RZ ;  /* 0x000000040a077c24 */ /* 0x000fe2000f8e02ff */
[----:B------:R-:W-:-:S03]  /*171b0*/  LEA.HI.X.SX32 R5, R0, R8, 0x1, P0 ;  /* 0x0000000800057211 */ /* 0x000fc600000f0eff */
[C---:B------:R-:W-:Y:S02]  /*171c0*/  IMAD R7, R198.reuse, UR5, R7 ;  /* 0x00000005c6077c24 */ /* 0x040fe4000f8e0207 */
[----:B------:R-:W-:Y:S01]  /*171d0*/  IMAD.WIDE.U32 R4, R198, UR4, R4 ;  /* 0x00000004c6047c25 */ /* 0x000fe2000f8e0004 */
[----:B------:R-:W-:-:S03]  /*171e0*/  ULDC.64 UR4, c[0x0][0xb78] ;  /* 0x0002de0000047ab9 */ /* 0x000fc60000000a00 */
[----:B------:R-:W-:Y:S02]  /*171f0*/  IMAD R0, R207, UR4, RZ ;  /* 0x00000004cf007c24 */ /* 0x000fe4000f8e02ff */
[----:B------:R-:W-:Y:S02]  /*17200*/  IMAD.IADD R5, R5, 0x1, R7 ;  /* 0x0000000105057824 */ /* 0x000fe400078e0207 */
[C---:B------:R-:W-:Y:S02]  /*17210*/  IMAD R7, R201.reuse, UR5, R0 ;  /* 0x00000005c9077c24 */ /* 0x040fe4000f8e0200 */
[----:B------:R-:W-:Y:S01]  /*17220*/  IMAD.WIDE.U32 R4, R201, UR4, R4 ;  /* 0x00000004c9047c25 */ /* 0x000fe2000f8e0004 */
[----:B------:R-:W-:-:S04]  /*17230*/  ULDC.64 UR4, c[0x0][0xb40] ;  /* 0x0002d00000047ab9 */ /* 0x000fc80000000a00 */
[----:B------:R-:W-:Y:S02]  /*17240*/  IADD3 R5, R5, R7, RZ ;  /* 0x0000000705057210 */ /* 0x000fe40007ffe0ff */
[----:B------:R-:W-:-:S04]  /*17250*/  LEA R6, P0, R4, UR4, 0x2 ;  /* 0x0000000404067c11 */ /* 0x000fc8000f8010ff */
[----:B------:R-:W-:Y:S01]  /*17260*/  LEA.HI.X R7, R4, UR5, R5, 0x2, P0 ;  /* 0x0000000504077c11 */ /* 0x000fe200080f1405 */
[----:B------:R-:W-:-:S05]  /*17270*/  IMAD.MOV.U32 R5, RZ, RZ, -0x800000 ;  /* 0xff800000ff057424 */ /* 0x000fca00078e00ff */
[----:B------:R3:W-:Y:S03]  /*17280*/  STG.E desc[UR36][R6.64], R5 ;  /* 0x0000000506007986 */ /* 0x0007e6000c101924 */
.L_x_652:
[----:B------:R-:W-:Y:S05]  /*17290*/  BSYNC B1 ;  /* 0x0000000000017941 */ /* 0x000fea0003800000 */
.L_x_651:
[----:B------:R-:W-:Y:S01]  /*172a0*/  ULDC.64 UR4, c[0x0][0xaa0] ;  /* 0x0002a80000047ab9 */ /* 0x000fe20000000a00 */
[----:B--2---:R-:W-:Y:S01]  /*172b0*/  MOV R4, R195 ;  /* 0x000000c300047202 */ /* 0x004fe20000000f00 */
[----:B---3--:R-:W-:Y:S01]  /*172c0*/  IMAD.MOV.U32 R5, RZ, RZ, R12 ;  /* 0x000000ffff057224 */ /* 0x008fe200078e000c */
[----:B------:R-:W-:Y:S01]  /*172d0*/  IADD3 R6, R196, 0x40, RZ ;  /* 0x00000040c4067810 */ /* 0x000fe20007ffe0ff */
[----:B------:R-:W-:Y:S01]  /*172e0*/  IMAD R0, R8, UR4, RZ ;  /* 0x0000000408007c24 */ /* 0x000fe2000f8e02ff */
[----:B------:R-:W-:Y:S01]  /*172f0*/  BSSY B1, `(.L_x_653) ;  /* 0x0000029000017945 */ /* 0x000fe20003800000 */
[----:B------:R-:W-:-:S04]  /*17300*/  IMAD.WIDE.U32 R4, R9, UR4, R4 ;  /* 0x0000000409047c25 */ /* 0x000fc8000f8e0004 */
[----:B------:R-:W-:Y:S01]  /*17310*/  IMAD R9, R9, UR5, R0 ;  /* 0x0000000509097c24 */ /* 0x000fe2000f8e0200 */
[----:B------:R-:W-:Y:S01]  /*17320*/  ULDC.64 UR4, c[0x0][0xae0] ;  /* 0x0002b80000047ab9 */ /* 0x000fe20000000a00 */
[----:B------:R-:W-:Y:S02]  /*17330*/  VIADD R0, R196, 0x20 ;  /* 0x00000020c4007836 */ /* 0x000fe40000000000 */
[----:B------:R-:W-:Y:S01]  /*17340*/  IMAD R3, R206, -0x80, R3 ;  /* 0xffffff80ce037824 */ /* 0x000fe200078e0203 */
[----:B------:R-:W-:Y:S01]  /*17350*/  IADD3 R5, R5, R9, RZ ;  /* 0x0000000905057210 */ /* 0x000fe20007ffe0ff */
[----:B------:R-:W-:Y:S01]  /*17360*/  IMAD R7, R10, UR4, RZ ;  /* 0x000000040a077c24 */ /* 0x000fe2000f8e02ff */
[--C-:B------:R-:W-:Y:S01]  /*17370*/  SHF.R.S32.HI R9, RZ, 0x1f, R196.reuse ;  /* 0x0000001fff097819 */ /* 0x100fe200000114c4 */
[----:B------:R-:W-:Y:S01]  /*17380*/  IMAD.MOV.U32 R8, RZ, RZ, R196 ;  /* 0x000000ffff087224 */ /* 0x000fe200078e00c4 */
[-C--:B------:R-:W-:Y:S01]  /*17390*/  ISETP.GE.AND P3, PT, R0, R3.reuse, PT ;  /* 0x000000030000720c */ /* 0x080fe20003f66270 */
[----:B------:R-:W-:Y:S01]  /*173a0*/  IMAD R7, R198, UR5, R7 ;  /* 0x00000005c6077c24 */ /* 0x000fe2000f8e0207 */
[-C--:B------:R-:W-:Y:S01]  /*173b0*/  ISETP.GE.AND P2, PT, R196, R3.reuse, PT ;  /* 0x00000003c400720c */ /* 0x080fe20003f46270 */
[----:B------:R-:W-:Y:S01]  /*173c0*/  IMAD.WIDE.U32 R4, R198, UR4, R4 ;  /* 0x00000004c6047c25 */ /* 0x000fe2000f8e0004 */
[----:B------:R-:W-:Y:S01]  /*173d0*/  ULDC.64 UR4, c[0x0][0xae8] ;  /* 0x0002ba0000047ab9 */ /* 0x000fe20000000a00 */
[----:B------:R-:W-:-:S02]  /*173e0*/  ISETP.GE.AND P1, PT, R6, R3, PT ;  /* 0x000000030600720c */ /* 0x000fc40003f26270 */
[----:B------:R-:W-:Y:S01]  /*173f0*/  VIADD R0, R196, 0x60 ;  /* 0x00000060c4007836 */ /* 0x000fe20000000000 */
[----:B------:R-:W-:Y:S01]  /*17400*/  IADD3 R5, R5, R7, RZ ;  /* 0x0000000705057210 */ /* 0x000fe20007ffe0ff */
[----:B------:R-:W-:-:S03]  /*17410*/  IMAD.WIDE R8, R206, 0x80, R8 ;  /* 0x00000080ce087825 */ /* 0x000fc600078e0208 */
[----:B------:R-:W-:Y:S01]  /*17420*/  ISETP.GE.AND P0, PT, R0, R3, PT ;  /* 0x000000030000720c */ /* 0x000fe20003f06270 */
[----:B------:R-:W-:Y:S02]  /*17430*/  IMAD R0, R207, UR4, RZ ;  /* 0x00000004cf007c24 */ /* 0x000fe4000f8e02ff */
[----:B------:R-:W-:-:S04]  /*17440*/  IMAD.WIDE.U32 R6, R201, UR4, R4 ;  /* 0x00000004c9067c25 */ /* 0x000fc8000f8e0004 */
[----:B------:R-:W-:-:S05]  /*17450*/  IMAD R3, R201, UR5, R0 ;  /* 0x00000005c9037c24 */ /* 0x000fca000f8e0200 */
[----:B------:R-:W-:Y:S01]  /*17460*/  IADD3 R11, R7, R3, RZ ;  /* 0x00000003070b7210 */ /* 0x000fe20007ffe0ff */
[----:B------:R-:W-:Y:S06]  /*17470*/  @P2 BRA `(.L_x_654) ;  /* 0x0000000000402947 */ /* 0x000fec0003800000 */
[----:B------:R-:W-:Y:S01]  /*17480*/  MOV R4, R6 ;  /* 0x0000000600047202 */ /* 0x000fe20000000f00 */
[----:B------:R-:W-:Y:S01]  /*17490*/  ULDC.64 UR4, c[0x0][0xad8] ;  /* 0x0002b60000047ab9 */ /* 0x000fe20000000a00 */
[----:B------:R-:W-:Y:S01]  /*174a0*/  IMAD.MOV.U32 R5, RZ, RZ, R11 ;  /* 0x000000ffff057224 */ /* 0x000fe200078e000b */
[----:B------:R-:W-:Y:S01]  /*174b0*/  ULDC.64 UR6, c[0x0][0xa80] ;  /* 0x0002a00000067ab9 */ /* 0x000fe20000000a00 */
[----:B------:R-:W-:Y:S02]  /*174c0*/  IMAD R3, R9, UR4, RZ ;  /* 0x0000000409037c24 */ /* 0x000fe4000f8e02ff */
[C---:B------:R-:W-:Y:S02]  /*174d0*/  VIADD R0, R195.reuse, 0x40 ;  /* 0x00000040c3007836 */ /* 0x040fe40000000000 */
        /* <DEDUP_REMOVED lines=8> */
[----:B------:R2:W-:Y:S04]  /*17560*/  @!P4 STG.E.128 desc[UR36][R12.64], RZ ;  /* 0x000000ff0c00c986 */ /* 0x0005e8000c101d24 */
[----:B------:R2:W-:Y:S02]  /*17570*/  @!P5 STG.E.128 desc[UR36][R12.64+0x80], RZ ;  /* 0x000080ff0c00d986 */ /* 0x0005e4000c101d24 */
.L_x_654:
[----:B------:R-:W-:Y:S05]  /*17580*/  BSYNC B1 ;  /* 0x0000000000017941 */ /* 0x000fea0003800000 */
.L_x_653:
[----:B------:R-:W-:Y:S04]  /*17590*/  BSSY B1, `(.L_x_655) ;  /* 0x0000014000017945 */ /* 0x000fe80003800000 */
[----:B------:R-:W-:Y:S05]  /*175a0*/  @P3 BRA `(.L_x_656) ;  /* 0x0000000000483947 */ /* 0x000fea0003800000 */
[----:B------:R-:W-:Y:S01]  /*175b0*/  IADD3 R3, P2, R8, 0x20, RZ ;  /* 0x0000002008037810 */ /* 0x000fe20007f5e0ff */
[----:B------:R-:W-:Y:S01]  /*175c0*/  ULDC.64 UR4, c[0x0][0xad8] ;  /* 0x0002b60000047ab9 */ /* 0x000fe20000000a00 */
[----:B------:R-:W-:Y:S01]  /*175d0*/  MOV R5, R11 ;  /* 0x0000000b00057202 */ /* 0x000fe20000000f00 */
[----:B------:R-:W-:Y:S01]  /*175e0*/  IMAD.MOV.U32 R4, RZ, RZ, R6 ;  /* 0x000000ffff047224 */ /* 0x000fe200078e0006 */
[----:B------:R-:W-:Y:S01]  /*175f0*/  IADD3 R10, R195, 0x40, RZ ;  /* 0x00000040c30a7810 */ /* 0x000fe20007ffe0ff */
[----:B------:R-:W-:Y:S01]  /*17600*/  IMAD.X R0, RZ, RZ, R9, P2 ;  /* 0x000000ffff007224 */ /* 0x000fe200010e0609 */
[----:B------:R-:W-:Y:S01]  /*17610*/  ULDC.64 UR6, c[0x0][0xa80] ;  /* 0x0002a00000067ab9 */ /* 0x000fe20000000a00 */
[----:B------:R-:W-:-:S04]  /*17620*/  IMAD.WIDE.U32 R4, R3, UR4, R4 ;  /* 0x0000000403047c25 */ /* 0x000fc8000f8e0004 */
[----:B------:R-:W-:Y:S01]  /*17630*/  IMAD R0, R0, UR4, RZ ;  /* 0x0000000400007c24 */ /* 0x000fe2000f8e02ff */
[----:B------:R-:W-:Y:S01]  /*17640*/  ULDC UR4, c[0x0][0xa8c] ;  /* 0x0002a30000047ab9 */ /* 0x000fe20000000800 */
[----:B--2---:R-:W-:Y:S02]  /*17650*/  LEA R12, P2, R4, UR6, 0x1 ;  /* 0x00000006040c7c11 */ /* 0x004fe4000f8408ff */
[----:B------:R-:W-:Y:S01]  /*17660*/  IMAD R3, R3, UR5, R0 ;  /* 0x0000000503037c24 */ /* 0x000fe2000f8e0200 */
[----:B------:R-:W-:Y:S02]  /*17670*/  ISETP.GE.AND P3, PT, R195, UR4, PT ;  /* 0x00000004c3007c0c */ /* 0x000fe4000bf66270 */
[----:B------:R-:W-:Y:S01]  /*17680*/  ISETP.GE.AND P4, PT, R10, UR4, PT ;  /* 0x000000040a007c0c */ /* 0x000fe2000bf86270 */
[----:B------:R-:W-:-:S05]  /*17690*/  IMAD.IADD R3, R5, 0x1, R3 ;  /* 0x0000000105037824 */ /* 0x000fca00078e0203 */
[----:B------:R-:W-:-:S05]  /*176a0*/  LEA.HI.X R13, R4, UR7, R3, 0x1, P2 ;  /* 0x00000007040d7c11 */ /* 0x000fca00090f0c03 */
[----:B------:R3:W-:Y:S04]  /*176b0*/  @!P3 STG.E.128 desc[UR36][R12.64], RZ ;  /* 0x000000ff0c00b986 */ /* 0x0007e8000c101d24 */
[----:B------:R3:W-:Y:S02]  /*176c0*/  @!P4 STG.E.128 desc[UR36][R12.64+0x80], RZ ;  /* 0x000080ff0c00c986 */ /* 0x0007e4000c101d24 */
.L_x_656:
[----:B------:R-:W-:Y:S05]  /*176d0*/  BSYNC B1 ;  /* 0x0000000000017941 */ /* 0x000fea0003800000 */
.L_x_655:
[----:B------:R-:W-:Y:S04]  /*176e0*/  BSSY B1, `(.L_x_657) ;  /* 0x0000014000017945 */ /* 0x000fe80003800000 */
[----:B------:R-:W-:Y:S05]  /*176f0*/  @P1 BRA `(.L_x_658) ;  /* 0x0000000000481947 */ /* 0x000fea0003800000 */
[----:B------:R-:W-:Y:S01]  /*17700*/  IADD3 R3, P1, R8, 0x40, RZ ;  /* 0x0000004008037810 */ /* 0x000fe20007f3e0ff */
[----:B------:R-:W-:Y:S01]  /*17710*/  ULDC.64 UR4, c[0x0][0xad8] ;  /* 0x0002b60000047ab9 */ /* 0x000fe20000000a00 */
[----:B------:R-:W-:Y:S01]  /*17720*/  MOV R4, R6 ;  /* 0x0000000600047202 */ /* 0x000fe20000000f00 */
[----:B------:R-:W-:Y:S01]  /*17730*/  IMAD.MOV.U32 R5, RZ, RZ, R11 ;  /* 0x000000ffff057224 */ /* 0x000fe200078e000b */
[----:B------:R-:W-:Y:S01]  /*17740*/  IADD3.X R0, RZ, R9, RZ, P1, !PT ;  /* 0x00000009ff007210 */ /* 0x000fe20000ffe4ff */
[----:B------:R-:W-:Y:S01]  /*17750*/  VIADD R10, R195, 0x40 ;  /* 0x00000040c30a7836 */ /* 0x000fe20000000000 */
[----:B------:R-:W-:Y:S01]  /*17760*/  ULDC.64 UR6, c[0x0][0xa80] ;  /* 0x0002a00000067ab9 */ /* 0x000fe20000000a00 */
[----:B------:R-:W-:-:S04]  /*17770*/  IMAD.WIDE.U32 R4, R3, UR4, R4 ;  /* 0x0000000403047c25 */ /* 0x000fc8000f8e0004 */
[----:B------:R-:W-:Y:S01]  /*17780*/  IMAD R0, R0, UR4, RZ ;  /* 0x0000000400007c24 */ /* 0x000fe2000f8e02ff */
[----:B------:R-:W-:Y:S01]  /*17790*/  ULDC UR4, c[0x0][0xa8c] ;  /* 0x0002a30000047ab9 */ /* 0x000fe20000000800 */
[----:B--23--:R-:W-:Y:S02]  /*177a0*/  LEA R12, P1, R4, UR6, 0x1 ;  /* 0x00000006040c7c11 */ /* 0x00cfe4000f8208ff */
[----:B------:R-:W-:Y:S01]  /*177b0*/  IMAD R3, R3, UR5, R0 ;  /* 0x0000000503037c24 */ /* 0x000fe2000f8e0200 */
[----:B------:R-:W-:Y:S02]  /*177c0*/  ISETP.GE.AND P2, PT, R195, UR4, PT ;  /* 0x00000004c3007c0c */ /* 0x000fe4000bf46270 */
[----:B------:R-:W-:Y:S02]  /*177d0*/  ISETP.GE.AND P3, PT, R10, UR4, PT ;  /* 0x000000040a007c0c */ /* 0x000fe4000bf66270 */
[----:B------:R-:W-:-:S04]  /*177e0*/  IADD3 R3, R5, R3, RZ ;  /* 0x0000000305037210 */ /* 0x000fc80007ffe0ff */
[----:B------:R-:W-:-:S05]  /*177f0*/  LEA.HI.X R13, R4, UR7, R3, 0x1, P1 ;  /* 0x00000007040d7c11 */ /* 0x000fca00088f0c03 */
[----:B------:R4:W-:Y:S04]  /*17800*/  @!P2 STG.E.128 desc[UR36][R12.64], RZ ;  /* 0x000000ff0c00a986 */ /* 0x0009e8000c101d24 */
[----:B------:R4:W-:Y:S02]  /*17810*/  @!P3 STG.E.128 desc[UR36][R12.64+0x80], RZ ;  /* 0x000080ff0c00b986 */ /* 0x0009e4000c101d24 */
.L_x_658:
[----:B------:R-:W-:Y:S05]  /*17820*/  BSYNC B1 ;  /* 0x0000000000017941 */ /* 0x000fea0003800000 */
.L_x_657:
        /* <DEDUP_REMOVED lines=11> */
[----:B------:R-:W-:Y:S02]  /*178e0*/  LEA R6, P0, R4, UR6, 0x1 ;  /* 0x0000000604067c11 */ /* 0x000fe4000f8008ff */
[----:B------:R-:W-:Y:S01]  /*178f0*/  IMAD R3, R3, UR5, R8 ;  /* 0x0000000503037c24 */ /* 0x000fe2000f8e0208 */
[----:B------:R-:W-:Y:S02]  /*17900*/  ISETP.GE.AND P1, PT, R195, UR4, PT ;  /* 0x00000004c3007c0c */ /* 0x000fe4000bf26270 */
[----:B------:R-:W-:Y:S01]  /*17910*/  ISETP.GE.AND P2, PT, R0, UR4, PT ;  /* 0x0000000400007c0c */ /* 0x000fe2000bf46270 */
[----:B------:R-:W-:-:S05]  /*17920*/  IMAD.IADD R3, R5, 0x1, R3 ;  /* 0x0000000105037824 */ /* 0x000fca00078e0203 */
[----:B------:R-:W-:-:S05]  /*17930*/  LEA.HI.X R7, R4, UR7, R3, 0x1, P0 ;  /* 0x0000000704077c11 */ /* 0x000fca00080f0c03 */
[----:B------:R0:W-:Y:S04]  /*17940*/  @!P1 STG.E.128 desc[UR36][R6.64], RZ ;  /* 0x000000ff06009986 */ /* 0x0001e8000c101d24 */
[----:B------:R0:W-:Y:S02]  /*17950*/  @!P2 STG.E.128 desc[UR36][R6.64+0x80], RZ ;  /* 0x000080ff0600a986 */ /* 0x0001e4000c101d24 */
.L_x_649:
[----:B------:R-:W-:Y:S05]  /*17960*/  BSYNC B0 ;  /* 0x0000000000007941 */ /* 0x000fea0003800000 */
.L_x_640:
[----:B------:R-:W-:Y:S02]  /*17970*/  ULDC UR4, c[0x0][0xc14] ;  /* 0x0003050000047ab9 */ /* 0x000fe40000000800 */
[----:B-1----:R-:W-:-:S13]  /*17980*/  ISETP.GE.AND P0, PT, R151, UR4, PT ;  /* 0x0000000497007c0c */ /* 0x002fda000bf06270 */
[----:B------:R-:W-:Y:S05]  /*17990*/  @!P0 BRA `(.L_x_659) ;  /* 0xfffffe9400f88947 */ /* 0x000fea000383ffff */
[----:B------:R-:W-:Y:S05]  /*179a0*/  BRA `(.L_x_448) ;  /* 0x0000005c007c7947 */ /* 0x000fea0003800000 */
.L_x_446:
[----:B------:R-:W-:-:S08]  /*179b0*/  NOP ;  /* 0x0000000000007918 */ /* 0x000fd00000000000 */
[----:B0-----:R-:W0:-:S00]  /*179c0*/  USETMAXREG.DEALLOC.CTAPOOL 0x18 ;  /* 0x00000018000079c8 */ /* 0x001e0000080e0500 */
[----:B0-----:R-:W-:-:S06]  /*179d0*/  LOP3.LUT R0, R0, 0x3, RZ, 0xc0, !PT ;  /* 0x0000000300007812 */ /* 0x001fcc00078ec0ff */
[----:B------:R-:W0:Y:S02]  /*179e0*/  SHFL.IDX PT, R0, R0, RZ, 0x1f ;  /* 0x00001fff00007589 */ /* 0x000e2400000e0000 */
[----:B0-----:R-:W-:-:S13]  /*179f0*/  ISETP.NE.AND P0, PT, R0, RZ, PT ;  /* 0x000000ff0000720c */ /* 0x001fda0003f05270 */
[----:B------:R-:W-:Y:S05]  /*17a00*/  @P0 BRA `(.L_x_448) ;  /* 0x0000005c00640947 */ /* 0x000fea0003800000 */
[----:B------:R-:W2:Y:S01]  /*17a10*/  LDL.LU R7, [R1+0x18] ;  /* 0x0000180001077983 */ /* 0x000ea20000300800 */
[----:B------:R-:W-:Y:S01]  /*17a20*/  LOP3.LUT R8, R3, 0x1f, RZ, 0xc0, !PT ;  /* 0x0000001f03087812 */ /* 0x000fe200078ec0ff */
[----:B------:R-:W-:Y:S01]  /*17a30*/  ULDC UR5, c[0x0][0xc14] ;  /* 0x0003050000057ab9 */ /* 0x000fe20000000800 */
[----:B------:R-:W-:Y:S01]  /*17a40*/  MOV R0, RZ ;  /* 0x000000ff00007202 */ /* 0x000fe20000000f00 */
[----:B------:R-:W0:Y:S01]  /*17a50*/  S2UR UR6, SR_CTAID.X ;  /* 0x00000000000679c3 */ /* 0x000e220000002500 */
[----:B------:R-:W-:Y:S01]  /*17a60*/  ISETP.NE.AND P0, PT, R8, 0x1f, PT ;  /* 0x0000001f0800780c */ /* 0x000fe20003f05270 */
[----:B------:R-:W-:Y:S01]  /*17a70*/  ULDC UR4, c[0x0][0xc10] ;  /* 0x0003040000047ab9 */ /* 0x000fe20000000800 */
[----:B--2---:R-:W-:-:S11]  /*17a80*/  LOP3.LUT R7, R7, 0xffffff7f, RZ, 0xc0, !PT ;  /* 0xffffff7f07077812 */ /* 0x004fd600078ec0ff */
[----:B------:R-:W-:Y:S02]  /*17a90*/  @P0 LOP3.LUT R7, R7, 0x80, RZ, 0xfc, !PT ;  /* 0x0000008007070812 */ /* 0x000fe400078efcff */
[----:B------:R-:W-:-:S13]  /*17aa0*/  ISETP.GE.OR P0, PT, R8, UR5, !P0 ;  /* 0x0000000508007c0c */ /* 0x000fda000c706670 */
[----:B------:R-:W1:Y:S02]  /*17ab0*/  @!P0 LDC.64 R2, c[0x0][0xc58] ;  /* 0x00031600ff028b82 */ /* 0x000e640000000a00 */
[----:B-1----:R-:W-:-:S05]  /*17ac0*/  @!P0 IMAD.WIDE.U32 R2, R8, 0x4, R2 ;  /* 0x0000000408028825 */ /* 0x002fca00078e0002 */
[----:B------:R-:W2:Y:S01]  /*17ad0*/  @!P0 LDG.E R0, desc[UR36][R2.64] ;  /* 0x0000002402008981 */ /* 0x000ea2000c1e1900 */
[C---:B------:R-:W-:Y:S01]  /*17ae0*/  ISETP.NE.AND P1, PT, R8.reuse, RZ, PT ;  /* 0x000000ff0800720c */ /* 0x040fe20003f25270 */
[----:B------:R-:W-:Y:S01]  /*17af0*/  IMAD.MOV.U32 R19, RZ, RZ, RZ ;  /* 0x000000ffff137224 */ /* 0x000fe200078e00ff */
[----:B------:R-:W-:Y:S02]  /*17b00*/  ISETP.GE.U32.AND P0, PT, R8, 0x2, PT ;  /* 0x000000020800780c */ /* 0x000fe40003f06070 */
[----:B------:R-:W-:Y:S02]  /*17b10*/  LOP3.LUT R7, R7, 0xfffffffe, RZ, 0xc0, !PT ;  /* 0xfffffffe07077812 */ /* 0x000fe400078ec0ff */
[----:B------:R-:W-:-:S07]  /*17b20*/  MOV R16, RZ ;  /* 0x000000ff00107202 */ /* 0x000fce0000000f00 */
        /* <DEDUP_REMOVED lines=9> */
[----:B------:R-:W-:Y:S02]  /*17bc0*/  ISETP.GE.U32.AND P0, PT, R8, 0x4, PT ;  /* 0x000000040800780c */ /* 0x000fe40003f06070 */
[----:B------:R-:W-:-:S05]  /*17bd0*/  IADD3 R4, R5, R4, RZ ;  /* 0x0000000405047210 */ /* 0x000fca0007ffe0ff */
[----:B------:R-:W1:Y:S06]  /*17be0*/  SHFL.UP PT, R6, R4, 0x4, RZ ;  /* 0x0480000004067989 */ /* 0x000e6c00000e00ff */
        /* <DEDUP_REMOVED lines=9> */
[----:B------:R-:W-:Y:S02]  /*17c80*/  ISETP.GE.U32.AND P0, PT, R8, 0x10, PT ;  /* 0x000000100800780c */ /* 0x000fe40003f06070 */
[----:B------:R-:W-:-:S05]  /*17c90*/  IADD3 R5, R3, R2, RZ ;  /* 0x0000000203057210 */ /* 0x000fca0007ffe0ff */
[----:B------:R-:W1:Y:S06]  /*17ca0*/  SHFL.UP PT, R2, R5, 0x10, RZ ;  /* 0x0600000005027989 */ /* 0x000e6c00000e00ff */
[----:B------:R-:W-:-:S05]  /*17cb0*/  @P0 LOP3.LUT R7, R7, 0x4, RZ, 0xfc, !PT ;  /* 0x0000000407070812 */ /* 0x000fca00078efcff */
[----:B------:R-:W-:Y:S01]  /*17cc0*/  STL [R1+0x18], R7 ;  /* 0x0000180701007387 */ /* 0x000fe20000100800 */
[----:B-1----:R-:W-:-:S05]  /*17cd0*/  SEL R2, R2, RZ, P0 ;  /* 0x000000ff02027207 */ /* 0x002fca0000000000 */
[----:B------:R-:W-:-:S05]  /*17ce0*/  IMAD.IADD R2, R5, 0x1, R2 ;  /* 0x0000000105027824 */ /* 0x000fca00078e0202 */
[----:B------:R-:W1:Y:S02]  /*17cf0*/  SHFL.IDX PT, R4, R2, 0x1f, 0x1f ;  /* 0x03e01f0002047f89 */ /* 0x000e6400000e0000 */
[----:B-1----:R-:W-:-:S05]  /*17d00*/  IMAD R4, R4, UR4, RZ ;  /* 0x0000000404047c24 */ /* 0x002fca000f8e02ff */
[----:B0-----:R-:W-:Y:S02]  /*17d10*/  ISETP.GT.AND P0, PT, R4, UR6, PT ;  /* 0x0000000604007c0c */ /* 0x001fe4000bf04270 */
[----:B------:R-:W-:-:S11]  /*17d20*/  MOV R7, R4 ;  /* 0x0000000400077202 */ /* 0x000fd60000000f00 */
[----:B------:R-:W-:Y:S05]  /*17d30*/  @P0 BRA `(.L_x_660) ;  /* 0x0000000000c40947 */ /* 0x000fea0003800000 */
[----:B------:R-:W-:Y:S01]  /*17d40*/  IMAD.MOV.U32 R4, RZ, RZ, R7 ;  /* 0x000000ffff047224 */ /* 0x000fe200078e0007 */
[----:B------:R-:W-:Y:S01]  /*17d50*/  MOV R19, RZ ;  /* 0x000000ff00137202 */ /* 0x000fe20000000f00 */
[----:B------:R-:W-:Y:S01]  /*17d60*/  ULDC UR5, c[0x0][0xc14] ;  /* 0x0003050000057ab9 */ /* 0x000fe20000000800 */
[----:B------:R-:W-:Y:S01]  /*17d70*/  ULDC UR7, c[0x0][0xc14] ;  /* 0x0003050000077ab9 */ /* 0x000fe20000000800 */
[----:B------:R-:W-:-:S05]  /*17d80*/  ULDC UR4, c[0x0][0xc10] ;  /* 0x0003040000047ab9 */ /* 0x000fca0000000800 */
.L_x_664:
[----:B------:R-:W-:Y:S01]  /*17d90*/  VIADD R0, R19, 0x1f ;  /* 0x0000001f13007836 */ /* 0x000fe20000000000 */
[----:B------:R-:W-:-:S04]  /*17da0*/  MOV R19, UR7 ;  /* 0x0000000700137c02 */ /* 0x000fc80008000f00 */
[----:B------:R-:W-:-:S13]  /*17db0*/  ISETP.GE.AND P0, PT, R0, UR5, PT ;  /* 0x0000000500007c0c */ /* 0x000fda000bf06270 */
[----:B------:R-:W-:Y:S05]  /*17dc0*/  @P0 BRA `(.L_x_661) ;  /* 0x0000000400440947 */ /* 0x000fea0003800000 */
[----:B------:R-:W0:Y:S01]  /*17dd0*/  S2R R7, SR_TID.X ;  /* 0x0000000000077919 */ /* 0x000e220000002100 */
[----:B------:R-:W-:Y:S01]  /*17de0*/  IMAD.MOV.U32 R19, RZ, RZ, R0 ;  /* 0x000000ffff137224 */ /* 0x000fe200078e0000 */
[----:B------:R-:W-:Y:S01]  /*17df0*/  BSSY B0, `(.L_x_662) ;  /* 0x000000a000007945 */ /* 0x000fe20003800000 */
[----:B------:R-:W-:Y:S01]  /*17e00*/  IMAD.MOV.U32 R0, RZ, RZ, RZ ;  /* 0x000000ffff007224 */ /* 0x000fe200078e00ff */
[----:B0-----:R-:W-:-:S04]  /*17e10*/  LOP3.LUT R7, R7, 0x1f, RZ, 0xc0, !PT ;  /* 0x0000001f07077812 */ /* 0x001fc800078ec0ff */
[C---:B------:R-:W-:Y:S02]  /*17e20*/  ISETP.NE.AND P1, PT, R7.reuse, 0x1f, PT ;  /* 0x0000001f0700780c */ /* 0x040fe40003f25270 */
[----:B------:R-:W-:-:S04]  /*17e30*/  IADD3 R5, R7, R19, RZ ;  /* 0x0000001307057210 */ /* 0x000fc80007ffe0ff */
[----:B------:R-:W-:-:S13]  /*17e40*/  ISETP.GE.OR P0, PT, R5, UR5, !P1 ;  /* 0x0000000505007c0c */ /* 0x000fda000cf06670 */
[----:B------:R-:W-:Y:S05]  /*17e50*/  @P0 BRA `(.L_x_663) ;  /* 0x00000000000c0947 */ /* 0x000fea0003800000 */
[----:B------:R-:W0:Y:S02]  /*17e60*/  LDC.64 R2, c[0x0][0xc58] ;  /* 0x00031600ff027b82 */ /* 0x000e240000000a00 */
[----:B0-----:R-:W-:-:S05]  /*17e70*/  IMAD.WIDE R2, R5, 0x4, R2 ;  /* 0x0000000405027825 */ /* 0x001fca00078e0202 */
[----:B------:R0:W5:Y:S02]  /*17e80*/  LDG.E R0, desc[UR36][R2.64] ;  /* 0x0000002402007981 */ /* 0x000164000c1e1900 */
.L_x_663:
[----:B------:R-:W-:Y:S05]  /*17e90*/  BSYNC B0 ;  /* 0x0000000000007941 */ /* 0x000fea0003800000 */
.L_x_662:
[----:B0----5:R-:W0:Y:S01]  /*17ea0*/  SHFL.UP PT, R2, R0, 0x1, RZ ;  /* 0x0420000000027989 */ /* 0x021e2200000e00ff */
[C---:B------:R-:W-:Y:S02]  /*17eb0*/  ISETP.NE.AND P0, PT, R7.reuse, RZ, PT ;  /* 0x000000ff0700720c */ /* 0x040fe40003f05270 */
[C---:B------:R-:W-:Y:S02]  /*17ec0*/  ISETP.GE.U32.AND P1, PT, R7.reuse, 0x2, PT ;  /* 0x000000020700780c */ /* 0x040fe40003f26070 */
[----:B0-----:R-:W-:Y:S02]  /*17ed0*/  SEL R3, R2, RZ, P0 ;  /* 0x000000ff02037207 */ /* 0x001fe40000000000 */
[----:B------:R-:W-:Y:S02]  /*17ee0*/  ISETP.GE.U32.AND P0, PT, R7, 0x4, PT ;  /* 0x000000040700780c */ /* 0x000fe40003f06070 */
[----:B------:R-:W-:-:S05]  /*17ef0*/  IADD3 R3, R0, R3, RZ ;  /* 0x0000000300037210 */ /* 0x000fca0007ffe0ff */
[----:B------:R-:W0:Y:S02]  /*17f00*/  SHFL.UP PT, R2, R3, 0x2, RZ ;  /* 0x0440000003027989 */ /* 0x000e2400000e00ff */
[----:B0-----:R-:W-:Y:S02]  /*17f10*/  SEL R2, R2, RZ, P1 ;  /* 0x000000ff02027207 */ /* 0x001fe40000800000 */
[----:B------:R-:W-:-:S03]  /*17f20*/  ISETP.GE.U32.AND P1, PT, R7, 0x8, PT ;  /* 0x000000080700780c */ /* 0x000fc60003f26070 */
[----:B------:R-:W-:-:S05]  /*17f30*/  IMAD.IADD R2, R3, 0x1, R2 ;  /* 0x0000000103027824 */ /* 0x000fca00078e0202 */
[----:B------:R-:W0:Y:S02]  /*17f40*/  SHFL.UP PT, R5, R2, 0x4, RZ ;  /* 0x0480000002057989 */ /* 0x000e2400000e00ff */
[----:B0-----:R-:W-:Y:S02]  /*17f50*/  SEL R5, R5, RZ, P0 ;  /* 0x000000ff05057207 */ /* 0x001fe40000000000 */
[----:B------:R-:W-:Y:S02]  /*17f60*/  ISETP.GE.U32.AND P0, PT, R7, 0x10, PT ;  /* 0x000000100700780c */ /* 0x000fe40003f06070 */
[----:B------:R-:W-:-:S05]  /*17f70*/  IADD3 R5, R2, R5, RZ ;  /* 0x0000000502057210 */ /* 0x000fca0007ffe0ff */
[----:B------:R-:W0:Y:S02]  /*17f80*/  SHFL.UP PT, R6, R5, 0x8, RZ ;  /* 0x0500000005067989 */ /* 0x000e2400000e00ff */
[----:B0-----:R-:W-:-:S05]  /*17f90*/  SEL R6, R6, RZ, P1 ;  /* 0x000000ff06067207 */ /* 0x001fca0000800000 */
[----:B------:R-:W-:-:S05]  /*17fa0*/  IMAD.IADD R6, R5, 0x1, R6 ;  /* 0x0000000105067824 */ /* 0x000fca00078e0206 */
[----:B------:R-:W0:Y:S02]  /*17fb0*/  SHFL.UP PT, R7, R6, 0x10, RZ ;  /* 0x0600000006077989 */ /* 0x000e2400000e00ff */
[----:B0-----:R-:W-:-:S04]  /*17fc0*/  SEL R7, R7, RZ, P0 ;  /* 0x000000ff07077207 */ /* 0x001fc80000000000 */
[----:B------:R-:W-:-:S05]  /*17fd0*/  IADD3 R7, R6, R7, RZ ;  /* 0x0000000706077210 */ /* 0x000fca0007ffe0ff */
[----:B------:R-:W0:Y:S02]  /*17fe0*/  SHFL.IDX PT, R3, R7, 0x1f, 0x1f ;  /* 0x03e01f0007037f89 */ /* 0x000e2400000e0000 */
[----:B0-----:R-:W-:-:S04]  /*17ff0*/  IMAD R3, R3, UR4, RZ ;  /* 0x0000000403037c24 */ /* 0x001fc8000f8e02ff */
[----:B------:R-:W-:-:S05]  /*18000*/  IMAD.IADD R4, R3, 0x1, R4 ;  /* 0x0000000103047824 */ /* 0x000fca00078e0204 */
[----:B------:R-:W-:-:S13]  /*18010*/  ISETP.GT.AND P0, PT, R4, UR6, PT ;  /* 0x0000000604007c0c */ /* 0x000fda000bf04270 */
[----:B------:R-:W-:Y:S05]  /*18020*/  @!P0 BRA `(.L_x_664) ;  /* 0xfffffffc00588947 */ /* 0x000fea000383ffff */
[----:B------:R-:W-:Y:S01]  /*18030*/  MOV R2, R7 ;  /* 0x0000000700027202 */ /* 0x000fe20000000f00 */
[----:B------:R-:W-:-:S07]  /*18040*/  IMAD.MOV.U32 R7, RZ, RZ, R3 ;  /* 0x000000ffff077224 */ /* 0x000fce00078e0003 */
.L_x_660:
[----:B------:R-:W-:-:S05]  /*18050*/  IADD3 R7, -R7, R4, RZ ;  /* 0x0000000407077210 */ /* 0x000fca0007ffe1ff */
        /* <DEDUP_REMOVED lines=11> */
[----:B0-----:R-:W-:Y:S01]  /*18110*/  IADD3 R10, RZ, -R3, RZ ;  /* 0x80000003ff0a7210 */ /* 0x001fe20007ffe0ff */
[----:B------:R-:W-:Y:S06]  /*18120*/  @!P0 BRA `(.L_x_665) ;  /* 0x0000000000088947 */ /* 0x000fec0003800000 */
[----:B------:R-:W-:-:S05]  /*18130*/  VIADD R9, R4, 0xffffffff ;  /* 0xffffffff04097836 */ /* 0x000fca0000000000 */
[----:B------:R0:W1:Y:S02]  /*18140*/  SHFL.IDX PT, R16, R2, R9, 0x1f ;  /* 0x00001f0902107589 */ /* 0x00006400000e0000 */
.L_x_665:
[----:B-1----:R-:W-:Y:S01]  /*18150*/  IMAD R16, R16, UR4, R7 ;  /* 0x0000000410107c24 */ /* 0x002fe2000f8e0207 */
[----:B0-----:R-:W-:Y:S01]  /*18160*/  MOV R2, RZ ;  /* 0x000000ff00027202 */ /* 0x001fe20000000f00 */
[----:B------:R-:W-:Y:S01]  /*18170*/  IMAD R7, R10, R5, RZ ;  /* 0x000000050a077224 */ /* 0x000fe200078e02ff */
[----:B------:R-:W-:Y:S01]  /*18180*/  IABS R6, R0 ;  /* 0x0000000000067213 */ /* 0x000fe20000000000 */
[----:B------:R-:W-:Y:S01]  /*18190*/  IMAD.IADD R19, R4, 0x1, R19 ;  /* 0x0000000104137824 */ /* 0x000fe200078e0213 */
[----:B------:R-:W-:Y:S01]  /*181a0*/  IADD3 R17, -R16, UR6, RZ ;  /* 0x0000000610117c10 */ /* 0x000fe2000fffe1ff */
[----:B------:R-:W-:-:S03]  /*181b0*/  IMAD.HI.U32 R2, R3, R7, R2 ;  /* 0x0000000703027227 */ /* 0x000fc600078e0002 */
[----:B------:R-:W-:Y:S01]  /*181c0*/  IABS R3, R17 ;  /* 0x0000001100037213 */ /* 0x000fe20000000000 */
[----:B------:R-:W-:-:S04]  /*181d0*/  IMAD.MOV R6, RZ, RZ, -R6 ;  /* 0x000000ffff067224 */ /* 0x000fc800078e0a06 */
[----:B------:R-:W-:-:S04]  /*181e0*/  IMAD.HI.U32 R2, R2, R3, RZ ;  /* 0x0000000302027227 */ /* 0x000fc800078e00ff */
[----:B------:R-:W-:Y:S01]  /*181f0*/  IMAD R6, R2, R6, R3 ;  /* 0x0000000602067224 */ /* 0x000fe200078e0203 */
[----:B------:R-:W-:-:S04]  /*18200*/  LOP3.LUT R3, R17, R0, RZ, 0x3c, !PT ;  /* 0x0000000011037212 */ /* 0x000fc800078e3cff */
[----:B------:R-:W-:-:S13]  /*18210*/  ISETP.GT.U32.AND P0, PT, R5, R6, PT ;  /* 0x000000060500720c */ /* 0x000fda0003f04070 */
[----:B------:R-:W-:Y:S01]  /*18220*/  @!P0 IMAD.IADD R6, R6, 0x1, -R5 ;  /* 0x0000000106068824 */ /* 0x000fe200078e0a05 */
[----:B------:R-:W-:-:S04]  /*18230*/  @!P0 IADD3 R2, R2, 0x1, RZ ;  /* 0x0000000102028810 */ /* 0x000fc80007ffe0ff */
[----:B------:R-:W-:-:S13]  /*18240*/  ISETP.GE.U32.AND P0, PT, R6, R5, PT ;  /* 0x000000050600720c */ /* 0x000fda0003f06070 */
[----:B------:R-:W-:Y:S02]  /*18250*/  @P0 IADD3 R2, R2, 0x1, RZ ;  /* 0x0000000102020810 */ /* 0x000fe40007ffe0ff */
[----:B------:R-:W-:-:S13]  /*18260*/  ISETP.GE.AND P0, PT, R3, RZ, PT ;  /* 0x000000ff0300720c */ /* 0x000fda0003f06270 */
[----:B------:R-:W-:Y:S01]  /*18270*/  @!P0 IMAD.MOV R2, RZ, RZ, -R2 ;  /* 0x000000ffff028224 */ /* 0x000fe200078e0a02 */
[----:B------:R-:W-:-:S13]  /*18280*/  ISETP.NE.AND P0, PT, R0, RZ, PT ;  /* 0x000000ff0000720c */ /* 0x000fda0003f05270 */
[----:B------:R-:W-:-:S04]  /*18290*/  @!P0 LOP3.LUT R2, RZ, R0, RZ, 0x33, !PT ;  /* 0x00000000ff028212 */ /* 0x000fc800078e33ff */
[----:B------:R-:W-:Y:S02]  /*182a0*/  IADD3 R3, -R2, RZ, RZ ;  /* 0x000000ff02037210 */ /* 0x000fe40007ffe1ff */
[----:B------:R-:W-:-:S03]  /*182b0*/  MOV R18, R2 ;  /* 0x0000000200127202 */ /* 0x000fc60000000f00 */
[----:B------:R-:W-:Y:S01]  /*182c0*/  IMAD R17, R0, R3, R17 ;  /* 0x0000000300117224 */ /* 0x000fe200078e0211 */
[----:B------:R-:W-:Y:S06]  /*182d0*/  BRA `(.L_x_666) ;  /* 0x00000000000c7947 */ /* 0x000fec0003800000 */
.L_x_661:
[----:B------:R-:W-:Y:S01]  /*182e0*/  IMAD.MOV.U32 R17, RZ, RZ, RZ ;  /* 0x000000ffff117224 */ /* 0x000fe200078e00ff */
[----:B------:R-:W-:Y:S01]  /*182f0*/  MOV R16, UR6 ;  /* 0x0000000600107c02 */ /* 0x000fe20008000f00 */
[----:B------:R-:W-:-:S07]  /*18300*/  IMAD.MOV.U32 R18, RZ, RZ, RZ ;  /* 0x000000ffff127224 */ /* 0x000fce00078e00ff */
.L_x_666:
[----:B------:R-:W2:Y:S01]  /*18310*/  LDL.LU R2, [R1+0x18] ;  /* 0x0000180001027983 */ /* 0x000ea20000300800 */
[----:B------:R-:W0:Y:S02]  /*18320*/  S2R R5, SR_TID.X ;  /* 0x0000000000057919 */ /* 0x000e240000002100 */
[----:B0-----:R-:W-:-:S04]  /*18330*/  LOP3.LUT R5, R5, 0x1f, RZ, 0xc0, !PT ;  /* 0x0000001f05057812 */ /* 0x001fc800078ec0ff */
[----:B------:R-:W-:-:S13]  /*18340*/  ISETP.NE.AND P0, PT, R5, RZ, PT ;  /* 0x000000ff0500720c */ /* 0x000fda0003f05270 */
[----:B------:R-:W0:Y:S01]  /*18350*/  @!P0 S2R R3, SR_CgaCtaId ;  /* 0x0000000000038919 */ /* 0x000e220000008800 */
[----:B------:R-:W-:-:S04]  /*18360*/  @!P0 MOV R0, 0x400 ;  /* 0x0000040000008802 */ /* 0x000fc80000000f00 */
[----:B0-----:R-:W-:-:S05]  /*18370*/  @!P0 LEA R0, R3, R0, 0x18 ;  /* 0x0000000003008211 */ /* 0x001fca00078ec0ff */
[----:B------:R0:W-:Y:S02]  /*18380*/  @!P0 STS.128 [R0+0x348d0], R16 ;  /* 0x0348d01000008388 */ /* 0x0001e40000000c00 */
[----:B0-----:R-:W-:Y:S02]  /*18390*/  MOV R0, 0x1 ;  /* 0x0000000100007802 */ /* 0x001fe40000000f00 */
[----:B--2---:R-:W-:-:S04]  /*183a0*/  LOP3.LUT R2, R2, 0xfffffeff, RZ, 0xc0, !PT ;  /* 0xfffffeff02027812 */ /* 0x004fc800078ec0ff */
[----:B------:R-:W-:Y:S01]  /*183b0*/  @P0 LOP3.LUT R2, R2, 0x100, RZ, 0xfc, !PT ;  /* 0x0000010002020812 */ /* 0x000fe200078efcff */
[----:B------:R-:W-:Y:S06]  /*183c0*/  BAR.ARV 0x5, 0x120 ;  /* 0x0144800000007b1d */ /* 0x000fec0000002000 */
[----:B------:R-:W-:Y:S01]  /*183d0*/  ISETP.GE.AND P0, PT, R19, UR5, PT ;  /* 0x0000000513007c0c */ /* 0x000fe2000bf06270 */
[----:B------:R0:W-:Y:S04]  /*183e0*/  STL [R1+0x18], R2 ;  /* 0x0000180201007387 */ /* 0x0001e80000100800 */
[----:B------:R0:W-:Y:S04]  /*183f0*/  STL [R1], RZ ;  /* 0x000000ff01007387 */ /* 0x0001e80000100800 */
[----:B------:R0:W-:Y:S04]  /*18400*/  STL [R1+0xc], R0 ;  /* 0x00000c0001007387 */ /* 0x0001e80000100800 */
[----:B------:R0:W-:Y:S01]  /*18410*/  STL [R1+0x3c], RZ ;  /* 0x00003cff01007387 */ /* 0x0001e20000100800 */
[----:B------:R-:W-:Y:S05]  /*18420*/  @P0 BRA `(.L_x_667) ;  /* 0x0000004c00f40947 */ /* 0x000fea0003800000 */
[----:B------:R-:W2:Y:S01]  /*18430*/  LDL R4, [R1+0x38] ;  /* 0x0000380001047983 */ /* 0x000ea20000100800 */
[----:B------:R-:W-:Y:S01]  /*18440*/  ISETP.NE.AND P1, PT, R5, RZ, PT ;  /* 0x000000ff0500720c */ /* 0x000fe20003f25270 */
[----:B0-----:R-:W-:Y:S01]  /*18450*/  IMAD.MOV.U32 R0, RZ, RZ, 0x1 ;  /* 0x00000001ff007424 */ /* 0x001fe200078e00ff */
[----:B------:R-:W-:Y:S01]  /*18460*/  LOP3.LUT R2, R2, 0xffffffbf, RZ, 0xc0, !PT ;  /* 0xffffffbf02027812 */ /* 0x000fe200078ec0ff */
[----:B------:R-:W-:Y:S01]  /*18470*/  ULDC.64 UR38, c[0x0][0x198] ;  /* 0x0000660000267ab9 */ /* 0x000fe20000000a00 */
[----:B------:R-:W-:Y:S02]  /*18480*/  ULDC UR40, c[0x0][0xc] ;  /* 0x0000030000287ab9 */ /* 0x000fe40000000800 */
[----:B------:R-:W-:Y:S02]  /*18490*/  LOP3.LUT R2, R2, 0xfffffffd, RZ, 0xc0, !PT ;  /* 0xfffffffd02027812 */ /* 0x000fe400078ec0ff */
[----:B--2---:R-:W-:Y:S02]  /*184a0*/  LOP3.LUT R3, R4, 0x2, RZ, 0xfc, !PT ;  /* 0x0000000204037812 */ /* 0x004fe400078efcff */
[----:B------:R-:W0:Y:S03]  /*184b0*/  S2R R4, SR_TID.X ;  /* 0x0000000000047919 */ /* 0x000e260000002100 */
[----:B------:R1:W-:Y:S04]  /*184c0*/  STL [R1+0x28], R3 ;  /* 0x0000280301007387 */ /* 0x0003e80000100800 */
[----:B------:R1:W-:Y:S04]  /*184d0*/  STL [R1+0x4], RZ ;  /* 0x000004ff01007387 */ /* 0x0003e80000100800 */
[----:B------:R1:W-:Y:S04]  /*184e0*/  STL [R1+0x14], R0 ;  /* 0x0000140001007387 */ /* 0x0003e80000100800 */
[----:B------:R1:W-:Y:S04]  /*184f0*/  STL [R1+0x3c], RZ ;  /* 0x00003cff01007387 */ /* 0x0003e80000100800 */
[----:B------:R1:W-:Y:S04]  /*18500*/  STL [R1], RZ ;  /* 0x000000ff01007387 */ /* 0x0003e80000100800 */
[----:B------:R1:W-:Y:S01]  /*18510*/  STL [R1+0xc], R0 ;  /* 0x00000c0001007387 */ /* 0x0003e20000100800 */
[----:B0-----:R-:W-:-:S04]  /*18520*/  LOP3.LUT R4, R4, 0x7f, RZ, 0xc0, !PT ;  /* 0x0000007f04047812 */ /* 0x001fc800078ec0ff */
[C---:B------:R-:W-:Y:S02]  /*18530*/  ISETP.NE.AND P2, PT, R4.reuse, RZ, PT ;  /* 0x000000ff0400720c */ /* 0x040fe40003f45270 */
[----:B------:R-:W-:-:S11]  /*18540*/  ISETP.NE.OR P0, PT, R4, RZ, !P1 ;  /* 0x000000ff0400720c */ /* 0x000fd60004f05670 */
[----:B------:R-:W-:-:S04]  /*18550*/  @P2 LOP3.LUT R2, R2, 0x2, RZ, 0xfc, !PT ;  /* 0x0000000202022812 */ /* 0x000fc800078efcff */
[----:B------:R-:W-:-:S05]  /*18560*/  @P0 LOP3.LUT R2, R2, 0x40, RZ, 0xfc, !PT ;  /* 0x0000004002020812 */ /* 0x000fca00078efcff */
[----:B------:R1:W-:Y:S02]  /*18570*/  STL [R1+0x18], R2 ;  /* 0x0000180201007387 */ /* 0x0003e40000100800 */
.L_x_755:
[----:B012---:R-:W0:Y:S02]  /*18580*/  LDC.64 R2, c[0x0][0xc60] ;  /* 0x00031800ff027b82 */ /* 0x007e240000000a00 */
[----:B0-----:R-:W-:-:S05]  /*18590*/  IMAD.WIDE R2, R19, 0x4, R2 ;  /* 0x0000000413027825 */ /* 0x001fca00078e0202 */
[----:B------:R-:W2:Y:S01]  /*185a0*/  LDG.E R11, desc[UR36][R2.64] ;  /* 0x00000024020b7981 */ /* 0x000ea2000c1e1900 */
[----:B------:R-:W-:Y:S05]  /*185b0*/  YIELD ;  /* 0x0000000000007946 */ /* 0x000fea0003800000 */
[----:B------:R-:W-:Y:S01]  /*185c0*/  ULDC.64 UR4, c[0x0][0xa28] ;  /* 0x00028a0000047ab9 */ /* 0x000fe20000000a00 */
[----:B------:R-:W-:Y:S02]  /*185d0*/  CS2R R4, SRZ ;  /* 0x0000000000047805 */ /* 0x000fe4000001ff00 */
[----:B------:R-:W-:Y:S01]  /*185e0*/  ISETP.NE.U32.AND P0, PT, RZ, UR4, PT ;  /* 0x00000004ff007c0c */ /* 0x000fe2000bf05070 */
[----:B------:R-:W-:-:S03]  /*185f0*/  ULDC.64 UR6, c[0x0][0xa10] ;  /* 0x0002840000067ab9 */ /* 0x000fc60000000a00 */
[----:B------:R-:W-:Y:S02]  /*18600*/  ISETP.NE.AND.EX P0, PT, RZ, UR5, PT, P0 ;  /* 0x00000005ff007c0c */ /* 0x000fe4000bf05300 */
[----:B--2---:R-:W-:Y:S01]  /*18610*/  SHF.R.S32.HI R0, RZ, 0x1f, R11 ;  /* 0x0000001fff007819 */ /* 0x004fe2000001140b */
[----:B------:R-:W-:Y:S10]  /*18620*/  STL [R1+0x24], R11 ;  /* 0x0000240b01007387 */ /* 0x000ff40000100800 */
[----:B------:R-:W-:-:S04]  /*18630*/  @P0 LEA R2, P1, R11, UR4, 0x2 ;  /* 0x000000040b020c11 */ /* 0x000fc8000f8210ff */
        /* <DEDUP_REMOVED lines=9> */
[----:B------:R-:W-:Y:S01]  /*186d0*/  ISETP.NE.U32.AND P1, PT, RZ, UR4, PT ;  /* 0x00000004ff007c0c */ /* 0x000fe2000bf25070 */
[----:B------:R-:W-:Y:S01]  /*186e0*/  IMAD.MOV.U32 R10, RZ, RZ, RZ ;  /* 0x000000ffff0a7224 */ /* 0x000fe200078e00ff */
[C---:B------:R-:W-:Y:S02]  /*186f0*/  SHF.L.U64.HI R0, R11.reuse, 0x2, R0 ;  /* 0x000000020b007819 */ /* 0x040fe40000010200 */
[----:B------:R-:W-:Y:S01]  /*18700*/  ISETP.NE.AND.EX P1, PT, RZ, UR5, PT, P1 ;  /* 0x00000005ff007c0c */ /* 0x000fe2000bf25310 */
[----:B--2---:R0:W-:Y:S02]  /*18710*/  STL [R1+0x44], R4 ;  /* 0x0000440401007387 */ /* 0x0041e40000100800 */
[----:B0-----:R-:W-:-:S10]  /*18720*/  SHF.L.U32 R4, R11, 0x2, RZ ;  /* 0x000000020b047819 */ /* 0x001fd400000006ff */
[----:B------:R-:W-:Y:S01]  /*18730*/  @P1 IADD3 R8, P0, R4, UR4, RZ ;  /* 0x0000000404081c10 */ /* 0x000fe2000ff1e0ff */
[----:B------:R-:W-:Y:S03]  /*18740*/  STL [R1+0x30], R4 ;  /* 0x0000300401007387 */ /* 0x000fe60000100800 */
[----:B------:R-:W-:Y:S01]  /*18750*/  @P1 IADD3.X R9, R0, UR5, RZ, P0, !PT ;  /* 0x0000000500091c10 */ /* 0x000fe200087fe4ff */
[----:B------:R-:W-:Y:S01]  /*18760*/  ULDC.64 UR4, c[0x0][0xa08] ;  /* 0x0002820000047ab9 */ /* 0x000fe20000000a00 */
[----:B------:R0:W-:Y:S01]  /*18770*/  STL [R1+0x34], R0 ;  /* 0x0000340001007387 */ /* 0x0001e20000100800 */
[----:B------:R-:W-:Y:S02]  /*18780*/  IADD3 R2, P0, R4, UR4, RZ ;  /* 0x0000000404027c10 */ /* 0x000fe4000ff1e0ff */
[----:B------:R-:W-:Y:S02]  /*18790*/  ISETP.NE.U32.AND P2, PT, RZ, UR4, PT ;  /* 0x00000004ff007c0c */ /* 0x000fe4000bf45070 */
[----:B------:R-:W-:-:S02]  /*187a0*/  IADD3.X R3, R0, UR5, RZ, P0, !PT ;  /* 0x0000000500037c10 */ /* 0x000fc400087fe4ff */
[----:B------:R-:W-:Y:S01]  /*187b0*/  ISETP.NE.AND.EX P2, PT, RZ, UR5, PT, P2 ;  /* 0x00000005ff007c0c */ /* 0x000fe2000bf45320 */
[----:B------:R-:W-:Y:S01]  /*187c0*/  ULDC.64 UR4, c[0x0][0x3f8] ;  /* 0x0000fe0000047ab9 */ /* 0x000fe20000000a00 */
[----:B------:R-:W-:Y:S01]  /*187d0*/  IADD3 R6, P0, R4, UR6, RZ ;  /* 0x0000000604067c10 */ /* 0x000fe2000ff1e0ff */
[----:B------:R-:W-:-:S03]  /*187e0*/  UISETP.NE.U32.AND UP0, UPT, UR4, URZ, UPT ;  /* 0x0000003f0400728c */ /* 0x000fc6000bf05070 */
[----:B------:R-:W-:Y:S01]  /*187f0*/  ULDC UR4, c[0x0][0x404] ;  /* 0x0001010000047ab9 */ /* 0x000fe20000000800 */
[----:B------:R-:W-:Y:S01]  /*18800*/  UISETP.NE.AND.EX UP0, UPT, UR5, URZ, UPT, UP0 ;  /* 0x0000003f0500728c */ /* 0x000fe2000bf05300 */
[----:B------:R-:W-:Y:S02]  /*18810*/  IADD3.X R7, R0, UR7, RZ, P0, !PT ;  /* 0x0000000700077c10 */ /* 0x000fe400087fe4ff */
[----:B------:R-:W-:Y:S01]  /*18820*/  ULDC UR5, c[0x0][0x2e0] ;  /* 0x0000b80000057ab9 */ /* 0x000fe20000000800 */
[----:B------:R-:W-:Y:S02]  /*18830*/  USEL UR4, UR4, 0x1, UP0 ;  /* 0x0000000104047887 */ /* 0x000fe40008000000 */
[----:B------:R1:W5:Y:S02]  /*18840*/  @P2 LDG.E R10, desc[UR36][R2.64] ;  /* 0x00000024020a2981 */ /* 0x000364000c1e1900 */
[----:B------:R-:W-:-:S06]  /*18850*/  UIMAD UR4, UR4, UR5, URZ ;  /* 0x00000005040472a4 */ /* 0x000fcc000f8e023f */
[----:B0-----:R-:W-:-:S06]  /*18860*/  MOV R0, UR4 ;  /* 0x0000000400007c02 */ /* 0x001fcc0008000f00 */
[----:B------:R1:W5:Y:S01]  /*18870*/  @P1 LDG.E R0, desc[UR36][R8.64] ;  /* 0x0000002408001981 */ /* 0x000362000c1e1900 */
[----:B------:R-:W-:Y:S01]  /*18880*/  ISETP.NE.U32.AND P0, PT, RZ, UR6, PT ;  /* 0x00000006ff007c0c */ /* 0x000fe2000bf05070 */
[----:B------:R-:W-:Y:S02]  /*18890*/  ULDC UR4, c[0x0][0x338] ;  /* 0x0000ce0000047ab9 */ /* 0x000fe40000000800 */
[----:B------:R-:W-:Y:S01]  /*188a0*/  IMAD.U32 R4, RZ, RZ, UR4 ;  /* 0x00000004ff047e24 */ /* 0x000fe2000f8e00ff */
[----:B------:R-:W-:Y:S01]  /*188b0*/  ISETP.NE.AND.EX P0, PT, RZ, UR7, PT, P0 ;  /* 0x00000007ff007c0c */ /* 0x000fe2000bf05300 */
[----:B------:R-:W-:-:S12]  /*188c0*/  @P1 BRA `(.L_x_668) ;  /* 0x0000000000101947 */ /* 0x000fd80003800000 */
[----:B------:R-:W-:Y:S05]  /*188d0*/  @!P2 BRA `(.L_x_668) ;  /* 0x00000000000ca947 */ /* 0x000fea0003800000 */
[----:B-1----:R-:W2:Y:S04]  /*188e0*/  LDG.E R8, desc[UR36][R2.64] ;  /* 0x0000002402087981 */ /* 0x002ea8000c1e1900 */
[----:B-----5:R-:W2:Y:S02]  /*188f0*/  LDG.E R0, desc[UR36][R2.64+0x4] ;  /* 0x0000042402007981 */ /* 0x020ea4000c1e1900 */
[----:B--2---:R-:W-:-:S07]  /*18900*/  IADD3 R0, -R8, R0, RZ ;  /* 0x0000000008007210 */ /* 0x004fce0007ffe1ff */
.L_x_668:
[----:B-1----:R-:W2:Y:S04]  /*18910*/  @P0 LDG.E R2, desc[UR36][R6.64] ;  /* 0x0000002406020981 */ /* 0x002ea8000c1e1900 */
[----:B------:R-:W2:Y:S01]  /*18920*/  @P0 LDG.E R3, desc[UR36][R6.64+0x4] ;  /* 0x0000042406030981 */ /* 0x000ea2000c1e1900 */
[----:B-----5:R-:W-:Y:S01]  /*18930*/  IADD3 R0, -R5, R0, RZ ;  /* 0x0000000005007210 */ /* 0x020fe20007ffe1ff */
[----:B------:R-:W-:Y:S02]  /*18940*/  IMAD.IADD R5, R10, 0x1, R5 ;  /* 0x000000010a057824 */ /* 0x000fe400078e0205 */
[----:B--2---:R-:W-:-:S04]  /*18950*/  @P0 IMAD.IADD R4, R3, 0x1, -R2 ;  /* 0x0000000103040824 */ /* 0x004fc800078e0a02 */
[----:B------:R-:W-:-:S05]  /*18960*/  IMAD.IADD R8, R0, 0x1, R4 ;  /* 0x0000000100087824 */ /* 0x000fca00078e0204 */
[----:B------:R0:W-:Y:S01]  /*18970*/  STL [R1+0x40], R8 ;  /* 0x0000400801007387 */ /* 0x0001e20000100800 */
[----:B------:R-:W-:-:S04]  /*18980*/  IADD3 R2, R8, 0x7f, RZ ;  /* 0x0000007f08027810 */ /* 0x000fc80007ffe0ff */
[----:B------:R-:W-:-:S04]  /*18990*/  SHF.R.S32.HI R3, RZ, 0x1f, R2 ;  /* 0x0000001fff037819 */ /* 0x000fc80000011402 */
[----:B------:R-:W-:Y:S02]  /*189a0*/  LEA.HI R2, R3, R2, RZ, 0x7 ;  /* 0x0000000203027211 */ /* 0x000fe400078f38ff */
[----:B0-----:R-:W-:Y:S02]  /*189b0*/  MOV R8, RZ ;  /* 0x000000ff00087202 */ /* 0x001fe40000000f00 */
[----:B------:R-:W-:-:S04]  /*189c0*/  LOP3.LUT R3, R2, 0xffffff80, RZ, 0xc0, !PT ;  /* 0xffffff8002037812 */ /* 0x000fc800078ec0ff */
[----:B------:R0:W5:Y:S01]  /*189d0*/  @P0 LDG.E R8, desc[UR36][R6.64] ;  /* 0x0000002406080981 */ /* 0x000162000c1e1900 */
[----:B------:R-:W-:Y:S01]  /*189e0*/  VIADDMNMX R4, R3, -R0, R4, PT ;  /* 0x8000000003047246 */ /* 0x000fe20003800104 */
[----:B------:R-:W-:-:S05]  /*189f0*/  IMAD.MOV R3, RZ, RZ, -R0 ;  /* 0x000000ffff037224 */ /* 0x000fca00078e0a00 */
[----:B------:R-:W-:-:S04]  /*18a00*/  VIMNMX R3, RZ, R3, !PT ;  /* 0x00000003ff037248 */ /* 0x000fc80007fe0100 */
[----:B------:R-:W-:Y:S02]  /*18a10*/  ISETP.GT.AND P1, PT, R4, R3, PT ;  /* 0x000000030400720c */ /* 0x000fe40003f24270 */
[----:B------:R-:W-:-:S11]  /*18a20*/  SHF.R.U32.HI R3, RZ, 0x7, R3 ;  /* 0x00000007ff037819 */ /* 0x000fd60000011603 */
[----:B------:R-:W-:-:S04]  /*18a30*/  @P1 IADD3 R4, R4, 0x7f, RZ ;  /* 0x0000007f04041810 */ /* 0x000fc80007ffe0ff */
[----:B------:R-:W-:-:S04]  /*18a40*/  @P1 SHF.R.S32.HI R0, RZ, 0x1f, R4 ;  /* 0x0000001fff001819 */ /* 0x000fc80000011404 */
[----:B------:R-:W-:Y:S01]  /*18a50*/  @P1 LEA.HI R0, R0, R4, RZ, 0x7 ;  /* 0x0000000400001211 */ /* 0x000fe200078f38ff */
[----:B------:R-:W-:-:S03]  /*18a60*/  IMAD.MOV.U32 R4, RZ, RZ, R3 ;  /* 0x000000ffff047224 */ /* 0x000fc600078e0003 */
[----:B------:R-:W-:Y:S02]  /*18a70*/  @P1 SHF.R.S32.HI R4, RZ, 0x7, R0 ;  /* 0x00000007ff041819 */ /* 0x000fe40000011400 */
[----:B------:R-:W-:Y:S01]  /*18a80*/  SHF.R.S32.HI R0, RZ, 0x7, R2 ;  /* 0x00000007ff007819 */ /* 0x000fe20000011402 */
[----:B------:R0:W-:Y:S04]  /*18a90*/  STL [R1+0x8], R5 ;  /* 0x0000080501007387 */ /* 0x0001e80000100800 */
[----:B------:R0:W-:Y:S01]  /*18aa0*/  STL [R1+0x2c], R0 ;  /* 0x00002c0001007387 */ /* 0x0001e20000100800 */
[----:B------:R-:W-:Y:S01]  /*18ab0*/  ISETP.GT.AND P1, PT, R4, R3, PT ;  /* 0x000000030400720c */ /* 0x000fe20003f24270 */
[----:B------:R-:W-:Y:S01]  /*18ac0*/  BSSY B0, `(.L_x_669) ;  /* 0x00000dd000007945 */ /* 0x000fe20003800000 */
[----:B------:R-:W-:-:S11]  /*18ad0*/  PLOP3.LUT P2, PT, PT, PT, PT, 0x80, 0x0 ;  /* 0x000000000000781c */ /* 0x000fd60003f4f070 */
[----:B0-----:R-:W-:Y:S05]  /*18ae0*/  @!P1 BRA `(.L_x_670) ;  /* 0x0000000c00689947 */ /* 0x001fea0003800000 */
[----:B------:R-:W0:Y:S01]  /*18af0*/  LDC R0, c[0x0][0x428] ;  /* 0x00010a00ff007b82 */ /* 0x000e220000000800 */
[----:B------:R-:W-:Y:S01]  /*18b00*/  UMOV UR4, 0xffffffff ;  /* 0xffffffff00047882 */ /* 0x000fe20000000000 */
[----:B------:R-:W-:Y:S02]  /*18b10*/  MOV R2, R18 ;  /* 0x0000001200027202 */ /* 0x000fe40000000f00 */
[----:B0-----:R-:W-:-:S13]  /*18b20*/  ISETP.NE.AND P1, PT, R0, 0x1, PT ;  /* 0x000000010000780c */ /* 0x001fda0003f25270 */
[----:B------:R-:W0:Y:S08]  /*18b30*/  @P1 LDC R0, c[0x0][0x42c] ;  /* 0x00010b00ff001b82 */ /* 0x000e300000000800 */
[----:B------:R-:W1:Y:S01]  /*18b40*/  @P1 LDC R5, c[0x0][0x430] ;  /* 0x00010c00ff051b82 */ /* 0x000e620000000800 */
[----:B0-----:R-:W-:-:S05]  /*18b50*/  @P1 IMAD.HI.U32 R0, R18, R0, RZ ;  /* 0x0000000012001227 */ /* 0x001fca00078e00ff */
[----:B-1----:R-:W-:Y:S02]  /*18b60*/  @P1 SHF.R.U32.HI R2, RZ, R5, R0 ;  /* 0x00000005ff021219 */ /* 0x002fe40000011600 */
[----:B------:R-:W-:Y:S01]  /*18b70*/  SEL R0, R11, RZ, !P0 ;  /* 0x000000ff0b007207 */ /* 0x000fe20004000000 */
[----:B------:R-:W-:Y:S06]  /*18b80*/  BRA.DIV UR4, `(.L_x_671) ;  /* 0x0000005604147947 */ /* 0x000fec000b800000 */
.L_x_798:
[----:B------:R-:W-:-:S03]  /*18b90*/  UMOV UR4, 0xffffffff ;  /* 0xffffffff00047882 */ /* 0x000fc60000000000 */
[----:B------:R-:W-:Y:S05]  /*18ba0*/  BRA.DIV UR4, `(.L_x_672) ;  /* 0x0000005604407947 */ /* 0x000fea000b800000 */
[----:B------:R-:W-:-:S13]  /*18bb0*/  ELECT P6, URZ, PT ;  /* 0x00000000003f782f */ /* 0x000fda00038c0000 */
.L_x_801:
[----:B------:R-:W2:Y:S01]  /*18bc0*/  LDL R5, [R1+0x3c] ;  /* 0x00003c0001057983 */ /* 0x000ea20000100800 */
[----:B------:R-:W-:Y:S01]  /*18bd0*/  BSSY B1, `(.L_x_673) ;  /* 0x000000b000017945 */ /* 0x000fe20003800000 */
[----:B------:R-:W0:Y:S01]  /*18be0*/  S2R R9, SR_CgaCtaId ;  /* 0x0000000000097919 */ /* 0x000e220000008800 */
[----:B--2---:R-:W-:-:S05]  /*18bf0*/  VIADD R5, R5, 0x1 ;  /* 0x0000000105057836 */ /* 0x004fca0000000000 */
[----:B------:R-:W-:-:S04]  /*18c00*/  LEA.HI R6, R5, R5, RZ, 0x1 ;  /* 0x0000000505067211 */ /* 0x000fc800078f08ff */
[----:B------:R-:W-:-:S04]  /*18c10*/  LOP3.LUT R6, R6, 0xfffffffe, RZ, 0xc0, !PT ;  /* 0xfffffffe06067812 */ /* 0x000fc800078ec0ff */
[----:B------:R-:W-:Y:S02]  /*18c20*/  IADD3 R5, R5, -R6, RZ ;  /* 0x8000000605057210 */ /* 0x000fe40007ffe0ff */
[----:B------:R-:W-:Y:S02]  /*18c30*/  MOV R6, 0x400 ;  /* 0x0000040000067802 */ /* 0x000fe40000000f00 */
[----:B------:R-:W-:Y:S02]  /*18c40*/  SHF.L.U32 R5, R5, 0x1f, RZ ;  /* 0x0000001f05057819 */ /* 0x000fe400000006ff */
[----:B0-----:R-:W-:-:S04]  /*18c50*/  LEA R9, R9, R6, 0x18 ;  /* 0x0000000609097211 */ /* 0x001fc800078ec0ff */
[----:B------:R-:W0:Y:S02]  /*18c60*/  SYNCS.PHASECHK.TRANS64.TRYWAIT P0, [R9+URZ+0x34820], R5 ;  /* 0x03482005090075a7 */ /* 0x000e24000800017f */
[----:B0-----:R-:W-:Y:S05]  /*18c70*/  @!P0 BRA `(.L_x_674) ;  /* 0x00000054002c8947 */ /* 0x001fea0003800000 */
.L_x_802:
[----:B------:R-:W-:Y:S05]  /*18c80*/  BSYNC B1 ;  /* 0x0000000000017941 */ /* 0x000fea0003800000 */
.L_x_673:
[----:B------:R-:W-:Y:S04]  /*18c90*/  BSSY B1, `(.L_x_675) ;  /* 0x0000053000017945 */ /* 0x000fe80003800000 */
[----:B------:R-:W-:Y:S05]  /*18ca0*/  @!P6 BRA `(.L_x_676) ;  /* 0x000000040044e947 */ /* 0x000fea0003800000 */
[----:B------:R-:W0:Y:S04]  /*18cb0*/  LDL R7, [R1+0x4] ;  /* 0x0000040001077983 */ /* 0x000e280000100800 */
[----:B------:R-:W2:Y:S01]  /*18cc0*/  LDL R6, [R1+0x14] ;  /* 0x0000140001067983 */ /* 0x000ea20000100800 */
[----:B0-----:R-:W-:Y:S01]  /*18cd0*/  IMAD R5, R7, 0x8, R9 ;  /* 0x0000000807057824 */ /* 0x001fe200078e0209 */
[----:B--2---:R-:W-:-:S04]  /*18ce0*/  SHF.L.U32 R7, R6, 0x1f, RZ ;  /* 0x0000001f06077819 */ /* 0x004fc800000006ff */
[----:B------:R-:W0:Y:S02]  /*18cf0*/  SYNCS.PHASECHK.TRANS64.TRYWAIT P0, [R5+URZ+0x348a0], R7 ;  /* 0x0348a007050075a7 */ /* 0x000e24000800017f */
[----:B0-----:R-:W-:Y:S05]  /*18d00*/  @!P0 BRA `(.L_x_677) ;  /* 0x00000054001c8947 */ /* 0x001fea0003800000 */
.L_x_803:
[----:B------:R-:W1:Y:S02]  /*18d10*/  S2R R6, SR_TID.X ;  /* 0x0000000000067919 */ /* 0x000e640000002100 */
[----:B-1----:R-:W-:-:S04]  /*18d20*/  LOP3.LUT R6, R6, 0x7f, RZ, 0xc0, !PT ;  /* 0x0000007f06067812 */ /* 0x002fc800078ec0ff */
[----:B------:R-:W-:-:S13]  /*18d30*/  ISETP.NE.AND P1, PT, R6, RZ, PT ;  /* 0x000000ff0600720c */ /* 0x000fda0003f25270 */
[----:B------:R-:W-:Y:S05]  /*18d40*/  @P1 BRA `(.L_x_678) ;  /* 0x00000000001c1947 */ /* 0x000fea0003800000 */
[----:B------:R-:W1:Y:S02]  /*18d50*/  S2R R6, SR_TID.X ;  /* 0x0000000000067919 */ /* 0x000e640000002100 */
[----:B-1----:R-:W-:-:S04]  /*18d60*/  LOP3.LUT R6, R6, 0x1f, RZ, 0xc0, !PT ;  /* 0x0000001f06067812 */ /* 0x002fc800078ec0ff */
[----:B------:R-:W-:Y:S02]  /*18d70*/  ISETP.NE.AND P0, PT, R6, RZ, PT ;  /* 0x000000ff0600720c */ /* 0x000fe40003f05270 */
[----:B------:R-:W-:-:S04]  /*18d80*/  MOV R6, 0xc000 ;  /* 0x0000c00000067802 */ /* 0x000fc80000000f00 */
[----:B------:R1:W-:Y:S07]  /*18d90*/  SYNCS.ARRIVE.TRANS64 RZ, [R5+URZ+0x34890], R6 ;  /* 0x0348900605ff79a7 */ /* 0x0003ee000800003f */
[----:B------:R-:W-:Y:S05]  /*18da0*/  @!P0 BRA `(.L_x_678) ;  /* 0x0000000000048947 */ /* 0x000fea0003800000 */
[----:B------:R-:W-:Y:S01]  /*18db0*/  BPT.TRAP 0x1 ;  /* 0x000000040000795c */ /* 0x000fe20000300000 */
.L_x_678:
[----:B-1----:R-:W2:Y:S01]  /*18dc0*/  LDL R6, [R1+0x4] ;  /* 0x0000040001067983 */ /* 0x002ea20000100800 */
[----:B------:R-:W-:Y:S01]  /*18dd0*/  R2UR UR9, R5 ;  /* 0x00000000050972ca */ /* 0x000fe200000e0000 */
[----:B------:R-:W-:Y:S01]  /*18de0*/  UIADD3 UR4, UP0, UR38, 0x570, URZ ;  /* 0x0000057026047890 */ /* 0x000fe2000ff1e03f */
[----:B------:R-:W-:Y:S01]  /*18df0*/  R2UR UR12, R2 ;  /* 0x00000000020c72ca */ /* 0x000fe200000e0000 */
[----:B------:R-:W-:Y:S01]  /*18e00*/  UMOV UR10, URZ ;  /* 0x0000003f000a7c82 */ /* 0x000fe20008000000 */
[----:B------:R-:W-:Y:S01]  /*18e10*/  R2UR UR13, R0 ;  /* 0x00000000000d72ca */ /* 0x000fe200000e0000 */
[----:B------:R-:W-:Y:S01]  /*18e20*/  UIADD3.X UR5, URZ, UR39, URZ, UP0, !UPT ;  /* 0x000000273f057290 */ /* 0x000fe200087fe43f */
[----:B------:R-:W-:Y:S01]  /*18e30*/  UMOV UR6, 0x0 ;  /* 0x0000000000067882 */ /* 0x000fe20000000000 */
[----:B------:R-:W-:Y:S01]  /*18e40*/  UMOV UR7, 0x12f00000 ;  /* 0x12f0000000077882 */ /* 0x000fe20000000000 */
[----:B------:R-:W-:-:S05]  /*18e50*/  UMOV UR17, 0x40 ;  /* 0x0000004000117882 */ /* 0x000fca0000000000 */
[----:B------:R-:W-:Y:S01]  /*18e60*/  UIADD3 UR9, UR9, 0x34890, URZ ;  /* 0x0003489009097890 */ /* 0x000fe2000fffe03f */
[----:B--2---:R-:W-:-:S05]  /*18e70*/  IMAD R6, R6, 0xc000, R9 ;  /* 0x0000c00006067824 */ /* 0x004fca00078e0209 */
[----:B------:R-:W-:Y:S01]  /*18e80*/  R2UR UR8, R6 ;  /* 0x00000000060872ca */ /* 0x000fe200000e0000 */
[----:B-----5:R-:W-:-:S05]  /*18e90*/  IMAD R6, R4, 0x80, R8 ;  /* 0x0000008004067824 */ /* 0x020fca00078e0208 */
[----:B------:R-:W-:-:S04]  /*18ea0*/  IADD3 R6, R6, -0x80, RZ ;  /* 0xffffff8006067810 */ /* 0x000fc80007ffe0ff */
[----:B------:R-:W-:-:S03]  /*18eb0*/  R2UR UR11, R6 ;  /* 0x00000000060b72ca */ /* 0x000fc600000e0000 */
[----:B------:R-:W-:Y:S02]  /*18ec0*/  UIADD3 UR14, UR8, 0x1c400, URZ ;  /* 0x0001c400080e7890 */ /* 0x000fe4000fffe03f */
[----:B------:R-:W-:Y:S02]  /*18ed0*/  UIADD3 UR15, UR8, 0x20400, URZ ;  /* 0x00020400080f7890 */ /* 0x000fe4000fffe03f */
[----:B------:R-:W-:-:S03]  /*18ee0*/  UIADD3 UR16, UR8, 0x24400, URZ ;  /* 0x0002440008107890 */ /* 0x000fc6000fffe03f */
[----:B------:R-:W-:Y:S01]  /*18ef0*/  UMOV UR8, UR14 ;  /* 0x0000000e00087c82 */ /* 0x000fe20008000000 */
[----:B------:R-:W-:Y:S02]  /*18f00*/  UMOV UR14, 0x80 ;  /* 0x00000080000e7882 */ /* 0x000fe40000000000 */
        /* <DEDUP_REMOVED lines=9> */
.L_x_804:
[----:B------:R-:W-:Y:S05]  /*18fa0*/  @P1 BRA `(.L_x_680) ;  /* 0x00000000001c1947 */ /* 0x000fea0003800000 */
[----:B------:R-:W2:Y:S01]  /*18fb0*/  S2R R10, SR_TID.X ;  /* 0x00000000000a7919 */ /* 0x000ea20000002100 */
[----:B01----:R-:W-:-:S04]  /*18fc0*/  IMAD.MOV.U32 R7, RZ, RZ, 0x8000 ;  /* 0x00008000ff077424 */ /* 0x003fc800078e00ff */
[----:B------:R3:W-:Y:S01]  /*18fd0*/  SYNCS.ARRIVE.TRANS64 RZ, [R5+URZ+0x348b0], R7 ;  /* 0x0348b00705ff79a7 */ /* 0x0007e2000800003f */
[----:B--2---:R-:W-:-:S04]  /*18fe0*/  LOP3.LUT R10, R10, 0x1f, RZ, 0xc0, !PT ;  /* 0x0000001f0a0a7812 */ /* 0x004fc800078ec0ff */
[----:B------:R-:W-:-:S13]  /*18ff0*/  ISETP.NE.AND P0, PT, R10, RZ, PT ;  /* 0x000000ff0a00720c */ /* 0x000fda0003f05270 */
[----:B---3--:R-:W-:Y:S05]  /*19000*/  @!P0 BRA `(.L_x_680) ;  /* 0x0000000000048947 */ /* 0x008fea0003800000 */
[----:B------:R-:W-:Y:S01]  /*19010*/  BPT.TRAP 0x1 ;  /* 0x000000040000795c */ /* 0x000fe20000300000 */
.L_x_680:
[----:B01----:R-:W2:Y:S01]  /*19020*/  LDL R7, [R1+0x4] ;  /* 0x0000040001077983 */ /* 0x003ea20000100800 */
[----:B------:R-:W-:Y:S01]  /*19030*/  R2UR UR11, R6 ;  /* 0x00000000060b72ca */ /* 0x000fe200000e0000 */
[----:B------:R-:W-:Y:S01]  /*19040*/  UIADD3 UR4, UP0, UR38, 0x670, URZ ;  /* 0x0000067026047890 */ /* 0x000fe2000ff1e03f */
[----:B------:R-:W-:Y:S01]  /*19050*/  IADD3 R6, R9, 0x400, RZ ;  /* 0x0000040009067810 */ /* 0x000fe20007ffe0ff */
[----:B------:R-:W-:Y:S01]  /*19060*/  UMOV UR10, URZ ;  /* 0x0000003f000a7c82 */ /* 0x000fe20008000000 */
[----:B------:R-:W-:Y:S01]  /*19070*/  R2UR UR9, R5 ;  /* 0x00000000050972ca */ /* 0x000fe200000e0000 */
[----:B------:R-:W-:Y:S01]  /*19080*/  UIADD3.X UR5, URZ, UR39, URZ, UP0, !UPT ;  /* 0x000000273f057290 */ /* 0x000fe200087fe43f */
[----:B------:R-:W-:Y:S01]  /*19090*/  R2UR UR15, R6 ;  /* 0x00000000060f72ca */ /* 0x000fe200000e0000 */
[----:B------:R-:W-:Y:S01]  /*190a0*/  UMOV UR6, 0x0 ;  /* 0x0000000000067882 */ /* 0x000fe20000000000 */
[----:B------:R-:W-:Y:S01]  /*190b0*/  R2UR UR12, R2 ;  /* 0x00000000020c72ca */ /* 0x000fe200000e0000 */
[----:B------:R-:W-:Y:S01]  /*190c0*/  UMOV UR7, 0x12f00000 ;  /* 0x12f0000000077882 */ /* 0x000fe20000000000 */
[----:B------:R-:W-:-:S07]  /*190d0*/  R2UR UR13, R0 ;  /* 0x00000000000d72ca */ /* 0x000fce00000e0000 */
[----:B------:R-:W-:Y:S01]  /*190e0*/  UIADD3 UR9, UR9, 0x348b0, URZ ;  /* 0x000348b009097890 */ /* 0x000fe2000fffe03f */
[----:B--2---:R-:W-:-:S05]  /*190f0*/  IMAD R5, R7, 0x8000, R6 ;  /* 0x0000800007057824 */ /* 0x004fca00078e0206 */
[----:B------:R-:W-:Y:S02]  /*19100*/  R2UR UR8, R5 ;  /* 0x00000000050872ca */ /* 0x000fe400000e0000 */
[----:B------:R-:W-:-:S05]  /*19110*/  MOV R5, 0x6000 ;  /* 0x0000600000057802 */ /* 0x000fca0000000f00 */
[----:B------:R-:W-:-:S04]  /*19120*/  IMAD R5, R7, R5, 0x2000 ;  /* 0x0000200007057424 */ /* 0x000fc800078e0205 */
[----:B------:R-:W-:Y:S02]  /*19130*/  IMAD R5, R7, -0x2000, R5 ;  /* 0xffffe00007057824 */ /* 0x000fe400078e0205 */
[----:B------:R0:W-:Y:S03]  /*19140*/  UTMALDG.4D [UR8], [UR4], desc[UR6] ;  /* 0x00000608040075b4 */ /* 0x0001e60008019000 */
[----:B------:R-:W-:-:S13]  /*19150*/  R2UR UR14, R5 ;  /* 0x00000000050e72ca */ /* 0x000fda00000e0000 */
[----:B------:R-:W-:-:S03]  /*19160*/  ULEA UR14, UR14, UR15, 0x1 ;  /* 0x0000000f0e0e7291 */ /* 0x000fc6000f8e083f */
[----:B------:R-:W-:Y:S02]  /*19170*/  UMOV UR15, 0x40 ;  /* 0x00000040000f7882 */ /* 0x000fe40000000000 */
[----:B0-----:R-:W-:Y:S02]  /*19180*/  UMOV UR10, UR15 ;  /* 0x0000000f000a7c82 */ /* 0x001fe40008000000 */
[----:B------:R-:W-:Y:S02]  /*19190*/  UMOV UR8, UR14 ;  /* 0x0000000e00087c82 */ /* 0x000fe40008000000 */
[----:B------:R1:W-:Y:S02]  /*191a0*/  UTMALDG.4D [UR8], [UR4], desc[UR6] ;  /* 0x00000608040075b4 */ /* 0x0003e40008019000 */
[----:B-1----:R-:W-:Y:S01]  /*191b0*/  NOP ;  /* 0x0000000000007918 */ /* 0x002fe20000000000 */
.L_x_676:
[----:B------:R-:W-:Y:S05]  /*191c0*/  BSYNC B1 ;  /* 0x0000000000017941 */ /* 0x000fea0003800000 */
.L_x_675:
[----:B0-----:R-:W2:Y:S04]  /*191d0*/  LDL.LU R5, [R1+0x4] ;  /* 0x0000040001057983 */ /* 0x001ea80000300800 */
[----:B------:R-:W3:Y:S01]  /*191e0*/  LDL.LU R7, [R1+0x14] ;  /* 0x0000140001077983 */ /* 0x000ee20000300800 */
[----:B------:R-:W-:Y:S01]  /*191f0*/  PLOP3.LUT P2, PT, PT, PT, PT, 0x8, 0x0 ;  /* 0x000000000000781c */ /* 0x000fe20003f4e170 */
[----:B--2---:R-:W-:-:S05]  /*19200*/  VIADD R5, R5, 0x1 ;  /* 0x0000000105057836 */ /* 0x004fca0000000000 */
[----:B------:R-:W-:-:S04]  /*19210*/  ISETP.NE.AND P0, PT, R5, 0x2, PT ;  /* 0x000000020500780c */ /* 0x000fc80003f05270 */
[----:B------:R-:W-:Y:S02]  /*19220*/  SEL R6, RZ, 0x1, P0 ;  /* 0x00000001ff067807 */ /* 0x000fe40000000000 */
[----:B------:R-:W-:Y:S02]  /*19230*/  SEL R10, R5, RZ, P0 ;  /* 0x000000ff050a7207 */ /* 0x000fe40000000000 */
[----:B---3--:R-:W-:Y:S02]  /*19240*/  LOP3.LUT R7, R7, R6, RZ, 0x3c, !PT ;  /* 0x0000000607077212 */ /* 0x008fe400078e3cff */
[----:B------:R-:W-:Y:S01]  /*19250*/  IADD3 R5, R4, -0x2, RZ ;  /* 0xfffffffe04057810 */ /* 0x000fe20007ffe0ff */
[----:B------:R0:W-:Y:S03]  /*19260*/  STL [R1+0x4], R10 ;  /* 0x0000040a01007387 */ /* 0x0001e60000100800 */
[----:B------:R-:W-:Y:S01]  /*19270*/  ISETP.GE.AND P0, PT, R5, R3, PT ;  /* 0x000000030500720c */ /* 0x000fe20003f06270 */
[----:B------:R0:W-:-:S12]  /*19280*/  STL [R1+0x14], R7 ;  /* 0x0000140701007387 */ /* 0x0001d80000100800 */
[----:B0-----:R-:W-:Y:S05]  /*19290*/  @!P0 BRA `(.L_x_670) ;  /* 0x00000004007c8947 */ /* 0x001fea0003800000 */
[C---:B-----5:R-:W-:Y:S01]  /*192a0*/  IMAD R5, R4.reuse, 0x80, R8 ;  /* 0x0000008004057824 */ /* 0x060fe200078e0208 */
[----:B------:R-:W-:-:S03]  /*192b0*/  IADD3 R4, R4, -0x1, RZ ;  /* 0xffffffff04047810 */ /* 0x000fc60007ffe0ff */
[----:B------:R-:W-:-:S07]  /*192c0*/  VIADD R5, R5, 0xffffff00 ;  /* 0xffffff0005057836 */ /* 0x000fce0000000000 */
.L_x_687:
[----:B------:R-:W-:Y:S05]  /*192d0*/  YIELD ;  /* 0x0000000000007946 */ /* 0x000fea0003800000 */
[----:B------:R-:W-:Y:S04]  /*192e0*/  BSSY B1, `(.L_x_681) ;  /* 0x000004d000017945 */ /* 0x000fe80003800000 */
[----:B0-----:R-:W-:Y:S05]  /*192f0*/  @!P6 BRA `(.L_x_682) ;  /* 0x00000004002ce947 */ /* 0x001fea0003800000 */
[----:B------:R-:W2:Y:S04]  /*19300*/  LDL R6, [R1+0x4] ;  /* 0x0000040001067983 */ /* 0x000ea80000100800 */
[----:B------:R-:W3:Y:S01]  /*19310*/  LDL R7, [R1+0x14] ;  /* 0x0000140001077983 */ /* 0x000ee20000100800 */
[----:B--2---:R-:W-:Y:S02]  /*19320*/  LEA R6, R6, R9, 0x3 ;  /* 0x0000000906067211 */ /* 0x004fe400078e18ff */
[----:B---3--:R-:W-:-:S04]  /*19330*/  SHF.L.U32 R7, R7, 0x1f, RZ ;  /* 0x0000001f07077819 */ /* 0x008fc800000006ff */
[----:B------:R-:W0:Y:S02]  /*19340*/  SYNCS.PHASECHK.TRANS64.TRYWAIT P0, [R6+URZ+0x348a0], R7 ;  /* 0x0348a007060075a7 */ /* 0x000e24000800017f */
[----:B0-----:R-:W-:Y:S05]  /*19350*/  @!P0 BRA `(.L_x_683) ;  /* 0x0000004c00b08947 */ /* 0x001fea0003800000 */
.L_x_805:
[----:B------:R-:W1:Y:S02]  /*19360*/  S2R R8, SR_TID.X ;  /* 0x0000000000087919 */ /* 0x000e640000002100 */
[----:B-1----:R-:W-:-:S04]  /*19370*/  LOP3.LUT R8, R8, 0x7f, RZ, 0xc0, !PT ;  /* 0x0000007f08087812 */ /* 0x002fc800078ec0ff */
[----:B------:R-:W-:-:S13]  /*19380*/  ISETP.NE.AND P0, PT, R8, RZ, PT ;  /* 0x000000ff0800720c */ /* 0x000fda0003f05270 */
        /* <DEDUP_REMOVED lines=8> */
.L_x_684:
[----:B-1----:R-:W2:Y:S01]  /*19410*/  LDL R8, [R1+0x4] ;  /* 0x0000040001087983 */ /* 0x002ea20000100800 */
[----:B------:R-:W-:Y:S01]  /*19420*/  R2UR UR9, R6 ;  /* 0x00000000060972ca */ /* 0x000fe200000e0000 */
        /* <DEDUP_REMOVED lines=8> */
[----:B------:R-:W-:-:S04]  /*194b0*/  UMOV UR17, 0x40 ;  /* 0x0000004000117882 */ /* 0x000fc80000000000 */
[----:B------:R-:W-:Y:S01]  /*194c0*/  UIADD3 UR9, UR9, 0x34890, URZ ;  /* 0x0003489009097890 */ /* 0x000fe2000fffe03f */
[----:B--2---:R-:W-:-:S05]  /*194d0*/  IMAD R8, R8, 0xc000, R9 ;  /* 0x0000c00008087824 */ /* 0x004fca00078e0209 */
[----:B------:R-:W-:-:S13]  /*194e0*/  R2UR UR8, R8 ;  /* 0x00000000080872ca */ /* 0x000fda00000e0000 */
[----:B------:R-:W-:Y:S02]  /*194f0*/  UIADD3 UR14, UR8, 0x1c400, URZ ;  /* 0x0001c400080e7890 */ /* 0x000fe4000fffe03f */
[----:B------:R-:W-:Y:S02]  /*19500*/  UIADD3 UR15, UR8, 0x20400, URZ ;  /* 0x00020400080f7890 */ /* 0x000fe4000fffe03f */
[----:B------:R-:W-:-:S03]  /*19510*/  UIADD3 UR16, UR8, 0x24400, URZ ;  /* 0x0002440008107890 */ /* 0x000fc6000fffe03f */
[----:B------:R-:W-:Y:S01]  /*19520*/  UMOV UR8, UR14 ;  /* 0x0000000e00087c82 */ /* 0x000fe20008000000 */
[----:B------:R-:W-:Y:S01]  /*19530*/  UMOV UR14, 0x80 ;  /* 0x00000080000e7882 */ /* 0x000fe20000000000 */
        /* <DEDUP_REMOVED lines=9> */
.L_x_806:
[----:B------:R-:W-:Y:S05]  /*195d0*/  @P0 BRA `(.L_x_686) ;  /* 0x00000000001c0947 */ /* 0x000fea0003800000 */
[----:B------:R-:W2:Y:S01]  /*195e0*/  S2R R8, SR_TID.X ;  /* 0x0000000000087919 */ /* 0x000ea20000002100 */
[----:B01----:R-:W-:-:S04]  /*195f0*/  MOV R7, 0x8000 ;  /* 0x0000800000077802 */ /* 0x003fc80000000f00 */
[----:B------:R3:W-:Y:S01]  /*19600*/  SYNCS.ARRIVE.TRANS64 RZ, [R6+URZ+0x348b0], R7 ;  /* 0x0348b00706ff79a7 */ /* 0x0007e2000800003f */
[----:B--2---:R-:W-:-:S04]  /*19610*/  LOP3.LUT R8, R8, 0x1f, RZ, 0xc0, !PT ;  /* 0x0000001f08087812 */ /* 0x004fc800078ec0ff */
[----:B------:R-:W-:-:S13]  /*19620*/  ISETP.NE.AND P1, PT, R8, RZ, PT ;  /* 0x000000ff0800720c */ /* 0x000fda0003f25270 */
[----:B---3--:R-:W-:Y:S05]  /*19630*/  @!P1 BRA `(.L_x_686) ;  /* 0x0000000000049947 */ /* 0x008fea0003800000 */
[----:B------:R-:W-:Y:S01]  /*19640*/  BPT.TRAP 0x1 ;  /* 0x000000040000795c */ /* 0x000fe20000300000 */
.L_x_686:
[----:B01----:R-:W2:Y:S01]  /*19650*/  LDL R7, [R1+0x4] ;  /* 0x0000040001077983 */ /* 0x003ea20000100800 */
        /* <DEDUP_REMOVED lines=9> */
[----:B------:R-:W-:-:S04]  /*196f0*/  UMOV UR15, 0x40 ;  /* 0x00000040000f7882 */ /* 0x000fc80000000000 */
[----:B------:R-:W-:Y:S02]  /*19700*/  UIADD3 UR8, UR8, 0x400, URZ ;  /* 0x0000040008087890 */ /* 0x000fe4000fffe03f */
[----:B------:R-:W-:Y:S01]  /*19710*/  UIADD3 UR9, UR9, 0x348b0, URZ ;  /* 0x000348b009097890 */ /* 0x000fe2000fffe03f */
[----:B--2---:R-:W-:-:S13]  /*19720*/  R2UR UR5, R7 ;  /* 0x00000000070572ca */ /* 0x004fda00000e0000 */
[----:B------:R-:W-:Y:S02]  /*19730*/  ULEA UR8, UR5, UR8, 0xf ;  /* 0x0000000805087291 */ /* 0x000fe4000f8e783f */
[----:B------:R-:W-:Y:S02]  /*19740*/  UIADD3.X UR5, URZ, UR39, URZ, UP0, !UPT ;  /* 0x000000273f057290 */ /* 0x000fe400087fe43f */
[----:B------:R-:W-:-:S07]  /*19750*/  UIADD3 UR14, UR8, 0x4000, URZ ;  /* 0x00004000080e7890 */ /* 0x000fce000fffe03f */
[----:B------:R0:W-:Y:S02]  /*19760*/  UTMALDG.4D [UR8], [UR4], desc[UR6] ;  /* 0x00000608040075b4 */ /* 0x0001e40008019000 */
[----:B0-----:R-:W-:Y:S01]  /*19770*/  UMOV UR8, UR14 ;  /* 0x0000000e00087c82 */ /* 0x001fe20008000000 */
[----:B------:R-:W-:Y:S02]  /*19780*/  UMOV UR10, UR15 ;  /* 0x0000000f000a7c82 */ /* 0x000fe40008000000 */
[----:B------:R0:W-:Y:S02]  /*19790*/  UTMALDG.4D [UR8], [UR4], desc[UR6] ;  /* 0x00000608040075b4 */ /* 0x0001e40008019000 */
[----:B0-----:R-:W-:Y:S01]  /*197a0*/  NOP ;  /* 0x0000000000007918 */ /* 0x001fe20000000000 */
.L_x_682:
[----:B------:R-:W-:Y:S05]  /*197b0*/  BSYNC B1 ;  /* 0x0000000000017941 */ /* 0x000fea0003800000 */
.L_x_681:
[----:B------:R-:W2:Y:S04]  /*197c0*/  LDL.LU R6, [R1+0x4] ;  /* 0x0000040001067983 */ /* 0x000ea80000300800 */
[----:B------:R-:W3:Y:S01]  /*197d0*/  LDL.LU R7, [R1+0x14] ;  /* 0x0000140001077983 */ /* 0x000ee20000300800 */
[----:B------:R-:W-:Y:S01]  /*197e0*/  IADD3 R4, R4, -0x1, RZ ;  /* 0xffffffff04047810 */ /* 0x000fe20007ffe0ff */
[----:B------:R-:W-:Y:S02]  /*197f0*/  VIADD R5, R5, 0xffffff80 ;  /* 0xffffff8005057836 */ /* 0x000fe40000000000 */
[----:B--2---:R-:W-:-:S05]  /*19800*/  VIADD R6, R6, 0x1 ;  /* 0x0000000106067836 */ /* 0x004fca0000000000 */
[----:B------:R-:W-:-:S04]  /*19810*/  ISETP.NE.AND P0, PT, R6, 0x2, PT ;  /* 0x000000020600780c */ /* 0x000fc80003f05270 */
[----:B------:R-:W-:Y:S02]  /*19820*/  SEL R8, R6, RZ, P0 ;  /* 0x000000ff06087207 */ /* 0x000fe40000000000 */
[----:B------:R-:W-:Y:S02]  /*19830*/  SEL R6, RZ, 0x1, P0 ;  /* 0x00000001ff067807 */ /* 0x000fe40000000000 */
[----:B------:R-:W-:Y:S01]  /*19840*/  ISETP.GT.AND P0, PT, R4, R3, PT ;  /* 0x000000030400720c */ /* 0x000fe20003f04270 */
[----:B------:R0:W-:Y:S01]  /*19850*/  STL [R1+0x4], R8 ;  /* 0x0000040801007387 */ /* 0x0001e20000100800 */
[----:B---3--:R-:W-:-:S05]  /*19860*/  LOP3.LUT R7, R7, R6, RZ, 0x3c, !PT ;  /* 0x0000000607077212 */ /* 0x008fca00078e3cff */
[----:B------:R0:W-:Y:S06]  /*19870*/  STL [R1+0x14], R7 ;  /* 0x0000140701007387 */ /* 0x0001ec0000100800 */
[----:B------:R-:W-:Y:S05]  /*19880*/  @P0 BRA `(.L_x_687) ;  /* 0xfffffff800900947 */ /* 0x000fea000383ffff */
.L_x_670:
[----:B------:R-:W-:Y:S05]  /*19890*/  BSYNC B0 ;  /* 0x0000000000007941 */ /* 0x000fea0003800000 */
.L_x_669:
[----:B------:R-:W2:Y:S01]  /*198a0*/  LDL R6, [R1+0x40] ;  /* 0x0000400001067983 */ /* 0x000ea20000100800 */
[----:B------:R-:W-:Y:S05]  /*198b0*/  @!P2 WARPSYNC.ALL ;  /* 0x000000000000a948 */ /* 0x000fea0003800000 */
[----:B------:R-:W-:Y:S01]  /*198c0*/  BSSY B6, `(.L_x_688) ;  /* 0x0000316000067945 */ /* 0x000fe20003800000 */
[----:B------:R-:W-:Y:S01]  /*198d0*/  @!P2 BAR.SYNC.DEFER_BLOCKING 0xc, 0x120 ;  /* 0x030480000000ab1d */ /* 0x000fe20000010000 */
[----:B--2---:R-:W-:-:S13]  /*198e0*/  ISETP.GT.AND P0, PT, R6, RZ, PT ;  /* 0x000000ff0600720c */ /* 0x004fda0003f04270 */
[----:B------:R-:W-:Y:S05]  /*198f0*/  @P0 BRA `(.L_x_689) ;  /* 0x0000000000440947 */ /* 0x000fea0003800000 */
[----:B------:R-:W1:Y:S02]  /*19900*/  S2R R6, SR_TID.X ;  /* 0x0000000000067919 */ /* 0x000e640000002100 */
[----:B-1----:R-:W-:-:S04]  /*19910*/  LOP3.LUT R6, R6, 0x1f, RZ, 0xc0, !PT ;  /* 0x0000001f06067812 */ /* 0x002fc800078ec0ff */
[----:B------:R-:W-:-:S13]  /*19920*/  ISETP.NE.AND P1, PT, R6, RZ, PT ;  /* 0x000000ff0600720c */ /* 0x000fda0003f25270 */
[----:B------:R-:W-:Y:S05]  /*19930*/  @P1 BRA `(.L_x_690) ;  /* 0x0000003000381947 */ /* 0x000fea0003800000 */
[----:B0-----:R-:W0:Y:S01]  /*19940*/  S2R R7, SR_LANEID ;  /* 0x0000000000077919 */ /* 0x001e220000000000 */
[----:B------:R-:W-:Y:S01]  /*19950*/  VOTEU.ANY UR4, UPT, PT ;  /* 0x0000000000047886 */ /* 0x000fe200038e0100 */
[----:B------:R-:W1:Y:S01]  /*19960*/  LDC.64 R2, c[0x0][0xc38] ;  /* 0x00030e00ff027b82 */ /* 0x000e620000000a00 */
[----:B------:R-:W0:Y:S08]  /*19970*/  FLO.U32 R0, UR4 ;  /* 0x0000000400007d00 */ /* 0x000e3000080e0000 */
[----:B------:R-:W1:Y:S01]  /*19980*/  POPC R5, UR4 ;  /* 0x0000000400057d09 */ /* 0x000e620008000000 */
[----:B0-----:R-:W-:-:S13]  /*19990*/  ISETP.EQ.U32.AND P0, PT, R0, R7, PT ;  /* 0x000000070000720c */ /* 0x001fda0003f02070 */
[----:B-1----:R-:W2:Y:S01]  /*199a0*/  @P0 ATOMG.E.ADD.STRONG.GPU PT, R3, desc[UR36][R2.64], R5 ;  /* 0x00000005020309a8 */ /* 0x002ea200081ee1e4 */
[----:B------:R-:W0:Y:S02]  /*199b0*/  S2R R4, SR_LTMASK ;  /* 0x0000000000047919 */ /* 0x000e240000003900 */
[----:B0-----:R-:W-:-:S04]  /*199c0*/  LOP3.LUT R4, R4, UR4, RZ, 0xc0, !PT ;  /* 0x0000000404047c12 */ /* 0x001fc8000f8ec0ff */
[----:B------:R-:W0:Y:S01]  /*199d0*/  POPC R7, R4 ;  /* 0x0000000400077309 */ /* 0x000e220000000000 */
[----:B--2---:R-:W0:Y:S02]  /*199e0*/  SHFL.IDX PT, R0, R3, R0, 0x1f ;  /* 0x00001f0003007589 */ /* 0x004e2400000e0000 */
[----:B0-----:R-:W-:Y:S01]  /*199f0*/  IADD3 R16, R0, UR40, R7 ;  /* 0x0000002800107c10 */ /* 0x001fe2000fffe007 */
[----:B------:R-:W-:Y:S06]  /*19a00*/  BRA `(.L_x_690) ;  /* 0x0000003000047947 */ /* 0x000fec0003800000 */
.L_x_689:
[----:B------:R-:W1:Y:S01]  /*19a10*/  S2R R0, SR_CgaCtaId ;  /* 0x0000000000007919 */ /* 0x000e620000008800 */
[----:B------:R-:W-:-:S04]  /*19a20*/  MOV R2, 0x400 ;  /* 0x0000040000027802 */ /* 0x000fc80000000f00 */
[----:B-1----:R-:W-:-:S04]  /*19a30*/  LEA R3, R0, R2, 0x18 ;  /* 0x0000000200037211 */ /* 0x002fc800078ec0ff */
[----:B------:R-:W-:Y:S01]  /*19a40*/  IADD3 R0, R3, 0x1c400, RZ ;  /* 0x0001c40003007810 */ /* 0x000fe20007ffe0ff */
[----:B------:R1:W-:Y:S03]  /*19a50*/  STL [R1+0x20], R3 ;  /* 0x0000200301007387 */ /* 0x0003e60000100800 */
[----:B------:R-:W-:-:S13]  /*19a60*/  LOP3.LUT P0, RZ, R0, 0x3ff, RZ, 0xc0, !PT ;  /* 0x000003ff00ff7812 */ /* 0x000fda000780c0ff */
[----:B-1----:R-:W-:Y:S05]  /*19a70*/  @!P0 BRA `(.L_x_691) ;  /* 0x0000000000408947 */ /* 0x002fea0003800000 */
[----:B------:R-:W-:Y:S01]  /*19a80*/  MOV R2, 0x0 ;  /* 0x0000000000027802 */ /* 0x000fe20000000f00 */
[----:B------:R-:W-:Y:S01]  /*19a90*/  ULDC.64 UR6, c[0x4][0x108] ;  /* 0x0100420000067ab9 */ /* 0x000fe20000000a00 */
[----:B------:R-:W-:Y:S01]  /*19aa0*/  ULDC.64 UR8, c[0x4][0x110] ;  /* 0x0100440000087ab9 */ /* 0x000fe20000000a00 */
[----:B------:R-:W-:Y:S01]  /*19ab0*/  ULDC.64 UR4, c[0x4][0x60] ;  /* 0x0100180000047ab9 */ /* 0x000fe20000000a00 */
[----:B------:R-:W-:Y:S01]  /*19ac0*/  IMAD.U32 R4, RZ, RZ, UR6 ;  /* 0x00000006ff047e24 */ /* 0x000fe2000f8e00ff */
[----:B------:R-:W-:Y:S01]  /*19ad0*/  MOV R5, UR7 ;  /* 0x0000000700057c02 */ /* 0x000fe20008000f00 */
[----:B------:R-:W1:Y:S01]  /*19ae0*/  LDC.64 R2, c[0x4][R2] ;  /* 0x0100000002027b82 */ /* 0x000e620000000a00 */
[----:B------:R-:W-:Y:S01]  /*19af0*/  IMAD.U32 R6, RZ, RZ, UR8 ;  /* 0x00000008ff067e24 */ /* 0x000fe2000f8e00ff */
[----:B0-----:R-:W-:Y:S01]  /*19b00*/  MOV R7, UR9 ;  /* 0x0000000900077c02 */ /* 0x001fe20008000f00 */
[----:B------:R-:W-:Y:S01]  /*19b10*/  IMAD.U32 R10, RZ, RZ, UR4 ;  /* 0x00000004ff0a7e24 */ /* 0x000fe2000f8e00ff */
[----:B------:R-:W-:Y:S01]  /*19b20*/  MOV R11, UR5 ;  /* 0x00000005000b7c02 */ /* 0x000fe20008000f00 */
[----:B-----5:R-:W-:Y:S01]  /*19b30*/  IMAD.MOV.U32 R8, RZ, RZ, 0x70 ;  /* 0x00000070ff087424 */ /* 0x020fe200078e00ff */
[----:B------:R-:W-:Y:S01]  /*19b40*/  MOV R12, 0x1 ;  /* 0x00000001000c7802 */ /* 0x000fe20000000f00 */
[----:B------:R-:W-:-:S07]  /*19b50*/  IMAD.MOV.U32 R13, RZ, RZ, RZ ;  /* 0x000000ffff0d7224 */ /* 0x000fce00078e00ff */
[----:B------:R-:W-:-:S07]  /*19b60*/  LEPC R20, `(.L_x_691) ;  /* 0x000000001014794e */ /* 0x000fce0000000000 */
[----:B-1----:R-:W-:Y:S05]  /*19b70*/  CALL.ABS.NOINC R2 ;  /* 0x0000000002007343 */ /* 0x002fea0003c00000 */
.L_x_691:
[----:B------:R-:W2:Y:S02]  /*19b80*/  LDL R2, [R1+0x20] ;  /* 0x0000200001027983 */ /* 0x000ea40000100800 */
[----:B--2---:R-:W-:-:S04]  /*19b90*/  IADD3 R0, R2, 0x400, RZ ;  /* 0x0000040002007810 */ /* 0x004fc80007ffe0ff */
        /* <DEDUP_REMOVED lines=8> */
[----:B------:R-:W-:Y:S01]  /*19c20*/  MOV R5, UR7 ;  /* 0x0000000700057c02 */ /* 0x000fe20008000f00 */
[----:B------:R-:W-:Y:S01]  /*19c30*/  IMAD.U32 R6, RZ, RZ, UR8 ;  /* 0x00000008ff067e24 */ /* 0x000fe2000f8e00ff */
[----:B0-----:R-:W-:Y:S01]  /*19c40*/  MOV R7, UR9 ;  /* 0x0000000900077c02 */ /* 0x001fe20008000f00 */
[----:B------:R-:W-:Y:S01]  /*19c50*/  IMAD.U32 R10, RZ, RZ, UR4 ;  /* 0x00000004ff0a7e24 */ /* 0x000fe2000f8e00ff */
[----:B------:R-:W-:Y:S01]  /*19c60*/  MOV R11, UR5 ;  /* 0x00000005000b7c02 */ /* 0x000fe20008000f00 */
[----:B-----5:R-:W-:Y:S01]  /*19c70*/  IMAD.MOV.U32 R8, RZ, RZ, 0x70 ;  /* 0x00000070ff087424 */ /* 0x020fe200078e00ff */
[----:B------:R-:W-:Y:S01]  /*19c80*/  MOV R12, 0x1 ;  /* 0x00000001000c7802 */ /* 0x000fe20000000f00 */
[----:B-1----:R-:W-:-:S07]  /*19c90*/  IMAD.MOV.U32 R13, RZ, RZ, RZ ;  /* 0x000000ffff0d7224 */ /* 0x002fce00078e00ff */
[----:B------:R-:W-:-:S07]  /*19ca0*/  LEPC R20, `(.L_x_693) ;  /* 0x000000001014794e */ /* 0x000fce0000000000 */
[----:B--2---:R-:W-:Y:S05]  /*19cb0*/  CALL.ABS.NOINC R2 ;  /* 0x0000000002007343 */ /* 0x004fea0003c00000 */
.L_x_693:
[----:B------:R-:W-:Y:S01]  /*19cc0*/  MOV R2, 0x0 ;  /* 0x0000000000027802 */ /* 0x000fe20000000f00 */
[----:B------:R-:W-:Y:S01]  /*19cd0*/  ULDC.64 UR4, c[0x4][0x108] ;  /* 0x0100420000047ab9 */ /* 0x000fe20000000a00 */
[----:B------:R-:W-:Y:S01]  /*19ce0*/  ULDC.64 UR6, c[0x4][0x110] ;  /* 0x0100440000067ab9 */ /* 0x000fe20000000a00 */
[----:B------:R-:W-:Y:S01]  /*19cf0*/  ULDC.64 UR8, c[0x4][0x70] ;  /* 0x01001c0000087ab9 */ /* 0x000fe20000000a00 */
[----:B------:R-:W-:Y:S01]  /*19d00*/  MOV R4, UR4 ;  /* 0x0000000400047c02 */ /* 0x000fe20008000f00 */
[----:B------:R-:W-:Y:S01]  /*19d10*/  IMAD.U32 R5, RZ, RZ, UR5 ;  /* 0x00000005ff057e24 */ /* 0x000fe2000f8e00ff */
[----:B------:R-:W0:Y:S01]  /*19d20*/  LDC.64 R2, c[0x4][R2] ;  /* 0x0100000002027b82 */ /* 0x000e220000000a00 */
[----:B------:R-:W-:Y:S01]  /*19d30*/  MOV R6, UR6 ;  /* 0x0000000600067c02 */ /* 0x000fe20008000f00 */
[----:B------:R-:W-:Y:S01]  /*19d40*/  IMAD.U32 R7, RZ, RZ, UR7 ;  /* 0x00000007ff077e24 */ /* 0x000fe2000f8e00ff */
[----:B------:R-:W-:Y:S01]  /*19d50*/  MOV R10, UR8 ;  /* 0x00000008000a7c02 */ /* 0x000fe20008000f00 */
[----:B------:R-:W-:Y:S01]  /*19d60*/  IMAD.U32 R11, RZ, RZ, UR9 ;  /* 0x00000009ff0b7e24 */ /* 0x000fe2000f8e00ff */
[----:B------:R-:W-:Y:S01]  /*19d70*/  MOV R8, 0x70 ;  /* 0x0000007000087802 */ /* 0x000fe20000000f00 */
[----:B------:R-:W-:Y:S01]  /*19d80*/  IMAD.MOV.U32 R12, RZ, RZ, 0x1 ;  /* 0x00000001ff0c7424 */ /* 0x000fe200078e00ff */
[----:B------:R-:W-:-:S07]  /*19d90*/  MOV R13, RZ ;  /* 0x000000ff000d7202 */ /* 0x000fce0000000f00 */
[----:B------:R-:W-:-:S07]  /*19da0*/  LEPC R20, `(.L_x_692) ;  /* 0x000000001014794e */ /* 0x000fce0000000000 */
[----:B0-----:R-:W-:Y:S05]  /*19db0*/  CALL.ABS.NOINC R2 ;  /* 0x0000000002007343 */ /* 0x001fea0003c00000 */
.L_x_692:
[----:B------:R-:W2:Y:S01]  /*19dc0*/  LDL.LU R2, [R1+0x30] ;  /* 0x0000300001027983 */ /* 0x000ea20000300800 */
[----:B------:R-:W-:-:S03]  /*19dd0*/  ULDC.64 UR4, c[0x0][0x9f8] ;  /* 0x00027e0000047ab9 */ /* 0x000fc60000000a00 */
[----:B------:R-:W3:Y:S04]  /*19de0*/  LDL.LU R0, [R1+0x34] ;  /* 0x0000340001007983 */ /* 0x000ee80000300800 */
[----:B------:R-:W4:Y:S04]  /*19df0*/  LDL.LU R4, [R1+0x44] ;  /* 0x0000440001047983 */ /* 0x000f280000300800 */
[----:B------:R-:W4:Y:S01]  /*19e00*/  LDL.LU R5, [R1+0x24] ;  /* 0x0000240001057983 */ /* 0x000f220000300800 */
[----:B------:R-:W-:-:S04]  /*19e10*/  ISETP.NE.U32.AND P0, PT, RZ, UR4, PT ;  /* 0x00000004ff007c0c */ /* 0x000fc8000bf05070 */
[----:B------:R-:W-:Y:S01]  /*19e20*/  ISETP.NE.AND.EX P0, PT, RZ, UR5, PT, P0 ;  /* 0x00000005ff007c0c */ /* 0x000fe2000bf05300 */
[----:B------:R-:W1:Y:S02]  /*19e30*/  S2R R6, SR_TID.X ;  /* 0x0000000000067919 */ /* 0x000e640000002100 */
[----:B-1----:R-:W-:-:S04]  /*19e40*/  LOP3.LUT R6, R6, 0x1f, RZ, 0xc0, !PT ;  /* 0x0000001f06067812 */ /* 0x002fc800078ec0ff */
        /* <DEDUP_REMOVED lines=8> */
[----:B----4-:R-:W-:-:S06]  /*19ed0*/  IMAD.MOV.U32 R0, RZ, RZ, R5 ;  /* 0x000000ffff007224 */ /* 0x010fcc00078e0005 */
[----:B------:R1:W5:Y:S01]  /*19ee0*/  @P0 LDG.E R0, desc[UR36][R2.64] ;  /* 0x0000002402000981 */ /* 0x000362000c1e1900 */
[----:B------:R-:W-:Y:S01]  /*19ef0*/  LEA R17, R17, R4, 0x7 ;  /* 0x0000000411117211 */ /* 0x000fe200078e38ff */
[----:B------:R-:W-:Y:S01]  /*19f00*/  IMAD.MOV.U32 R4, RZ, RZ, R18 ;  /* 0x000000ffff047224 */ /* 0x000fe200078e0012 */
[----:B------:R-:W-:Y:S01]  /*19f10*/  PLOP3.LUT P1, PT, P6, PT, PT, 0x8, 0x0 ;  /* 0x000000000000781c */ /* 0x000fe2000372e170 */
[----:B-1----:R-:W1:Y:S02]  /*19f20*/  LDC R2, c[0x0][0x428] ;  /* 0x00010a00ff027b82 */ /* 0x002e640000000800 */
[----:B-1----:R-:W-:-:S13]  /*19f30*/  ISETP.NE.AND P0, PT, R2, 0x1, PT ;  /* 0x000000010200780c */ /* 0x002fda0003f05270 */
[----:B------:R-:W1:Y:S08]  /*19f40*/  @P0 LDC R2, c[0x0][0x42c] ;  /* 0x00010b00ff020b82 */ /* 0x000e700000000800 */
[----:B------:R-:W2:Y:S01]  /*19f50*/  @P0 LDC R3, c[0x0][0x430] ;  /* 0x00010c00ff030b82 */ /* 0x000ea20000000800 */
[----:B-1----:R-:W-:-:S05]  /*19f60*/  @P0 IMAD.HI.U32 R2, R18, R2, RZ ;  /* 0x0000000212020227 */ /* 0x002fca00078e00ff */
[----:B--2---:R-:W-:Y:S02]  /*19f70*/  @P0 SHF.R.U32.HI R4, RZ, R3, R2 ;  /* 0x00000003ff040219 */ /* 0x004fe40000011602 */
[----:B------:R-:W-:-:S04]  /*19f80*/  ISETP.NE.U32.AND P0, PT, RZ, UR4, PT ;  /* 0x00000004ff007c0c */ /* 0x000fc8000bf05070 */
[----:B------:R-:W-:-:S04]  /*19f90*/  ISETP.NE.AND.EX P0, PT, RZ, UR5, PT, P0 ;  /* 0x00000005ff007c0c */ /* 0x000fc8000bf05300 */
[----:B------:R-:W-:-:S09]  /*19fa0*/  SEL R2, R5, RZ, !P0 ;  /* 0x000000ff05027207 */ /* 0x000fd20004000000 */
.L_x_694:
        /* <DEDUP_REMOVED lines=9> */
[----:B-1----:R-:W-:Y:S05]  /*1a040*/  @P1 BRA.U.ANY `(.L_x_694) ;  /* 0xfffffffd00d81947 */ /* 0x002fea000393ffff */
[----:B------:R-:W1:Y:S01]  /*1a050*/  S2R R3, SR_TID.X ;  /* 0x0000000000037919 */ /* 0x000e620000002100 */
[----:B------:R-:W-:Y:S01]  /*1a060*/  UMOV UR4, 0x40 ;  /* 0x0000004000047882 */ /* 0x000fe20000000000 */
[----:B-1----:R-:W-:-:S04]  /*1a070*/  LOP3.LUT R3, R3, 0x1f, RZ, 0xc0, !PT ;  /* 0x0000001f03037812 */ /* 0x002fc800078ec0ff */
[----:B------:R-:W-:-:S04]  /*1a080*/  ISETP.NE.AND P2, PT, R3, RZ, PT ;  /* 0x000000ff0300720c */ /* 0x000fc80003f45270 */
[----:B------:R-:W-:-:S09]  /*1a090*/  PLOP3.LUT P1, PT, P2, PT, PT, 0x8, 0x0 ;  /* 0x000000000000781c */ /* 0x000fd2000172e170 */
[----:B------:R-:W-:-:S05]  /*1a0a0*/  VOTEU.ALL UP0, P2 ;  /* 0x00000000003f7886 */ /* 0x000fca0001000000 */
.L_x_695:
        /* <DEDUP_REMOVED lines=15> */
.L_x_696:
        /* <DEDUP_REMOVED lines=9> */
[----:B0----5:R-:W0:Y:S01]  /*1a230*/  LDC.64 R8, c[0x0][0x3f8] ;  /* 0x0000fe00ff087b82 */ /* 0x021e220000000a00 */
[----:B------:R-:W-:Y:S02]  /*1a240*/  ULDC.64 UR4, c[0x0][0xa08] ;  /* 0x0002820000047ab9 */ /* 0x000fe40000000a00 */
[----:B0-----:R-:W-:Y:S01]  /*1a250*/  LOP3.LUT P0, RZ, R8, UR4, RZ, 0xfc, !PT ;  /* 0x0000000408ff7c12 */ /* 0x001fe2000f80fcff */
[----:B------:R-:W-:-:S03]  /*1a260*/  UMOV UR4, 0xffffffff ;  /* 0xffffffff00047882 */ /* 0x000fc60000000000 */
[----:B------:R-:W-:-:S04]  /*1a270*/  LOP3.LUT P0, RZ, R9, UR5, RZ, 0xfc, P0 ;  /* 0x0000000509ff7c12 */ /* 0x000fc8000800fcff */
[----:B------:R-:W-:Y:S01]  /*1a280*/  SEL R5, R0, RZ, !P0 ;  /* 0x000000ff00057207 */ /* 0x000fe20004000000 */
[----:B------:R-:W-:Y:S08]  /*1a290*/  BRA.DIV UR4, `(.L_x_697) ;  /* 0x0000004204087947 */ /* 0x000ff0000b800000 */
.L_x_809:
[----:B------:R-:W2:Y:S01]  /*1a2a0*/  LDL R3, [R1+0x2c] ;  /* 0x00002c0001037983 */ /* 0x000ea20000100800 */
[----:B------:R-:W-:Y:S01]  /*1a2b0*/  UMOV UR4, 0xffffffff ;  /* 0xffffffff00047882 */ /* 0x000fe20000000000 */
[----:B------:R-:W-:Y:S02]  /*1a2c0*/  SHF.R.S32.HI R12, RZ, 0x1f, R0 ;  /* 0x0000001fff0c7819 */ /* 0x000fe40000011400 */
[----:B--2---:R-:W-:Y:S01]  /*1a2d0*/  IADD3 R3, R3, -0x1, RZ ;  /* 0xffffffff03037810 */ /* 0x004fe20007ffe0ff */
[----:B------:R-:W-:Y:S06]  /*1a2e0*/  BRA.DIV UR4, `(.L_x_698) ;  /* 0x0000004204287947 */ /* 0x000fec000b800000 */
[----:B------:R-:W-:-:S13]  /*1a2f0*/  ELECT P6, URZ, PT ;  /* 0x00000000003f782f */ /* 0x000fda00038c0000 */
.L_x_812:
        /* <DEDUP_REMOVED lines=8> */
[----:B0-----:R-:W-:-:S13]  /*1a380*/  ISETP.NE.AND P0, PT, R10, 0x1, PT ;  /* 0x000000010a00780c */ /* 0x001fda0003f05270 */
[----:B------:R-:W0:Y:S02]  /*1a390*/  @P0 LDC.64 R6, c[0x0][0x420] ;  /* 0x00010800ff060b82 */ /* 0x000e240000000a00 */
[----:B0-----:R-:W-:-:S05]  /*1a3a0*/  @P0 IMAD.HI.U32 R6, R3, R6, RZ ;  /* 0x0000000603060227 */ /* 0x001fca00078e00ff */
[----:B------:R-:W-:-:S04]  /*1a3b0*/  @P0 SHF.R.U32.HI R5, RZ, R7, R6 ;  /* 0x00000007ff050219 */ /* 0x000fc80000011606 */
[----:B------:R-:W-:-:S05]  /*1a3c0*/  IADD3 R6, -R5, RZ, RZ ;  /* 0x000000ff05067210 */ /* 0x000fca0007ffe1ff */
[----:B------:R-:W-:Y:S02]  /*1a3d0*/  IMAD R7, R10, R6, R3 ;  /* 0x000000060a077224 */ /* 0x000fe400078e0203 */
[----:B------:R-:W-:-:S03]  /*1a3e0*/  IMAD R6, R12, UR4, RZ ;  /* 0x000000040c067c24 */ /* 0x000fc6000f8e02ff */
[----:B------:R0:W-:Y:S01]  /*1a3f0*/  STL [R1+0x10], R7 ;  /* 0x0000100701007387 */ /* 0x0001e20000100800 */
[----:B------:R-:W-:Y:S02]  /*1a400*/  IMAD R10, R0, UR5, R6 ;  /* 0x00000005000a7c24 */ /* 0x000fe4000f8e0206 */
[--C-:B------:R-:W-:Y:S01]  /*1a410*/  IMAD.MOV.U32 R6, RZ, RZ, R5.reuse ;  /* 0x000000ffff067224 */ /* 0x100fe200078e0005 */
[----:B0-----:R-:W-:-:S03]  /*1a420*/  SHF.R.S32.HI R7, RZ, 0x1f, R5 ;  /* 0x0000001fff077819 */ /* 0x001fc60000011405 */
[----:B------:R-:W-:-:S05]  /*1a430*/  IMAD.WIDE.U32 R6, R0, UR4, R6 ;  /* 0x0000000400067c25 */ /* 0x000fca000f8e0006 */
[----:B------:R-:W-:Y:S02]  /*1a440*/  IADD3 R5, R7, R10, RZ ;  /* 0x0000000a07057210 */ /* 0x000fe40007ffe0ff */
[----:B------:R-:W-:-:S04]  /*1a450*/  LEA R10, P0, R6, R8, 0x2 ;  /* 0x00000008060a7211 */ /* 0x000fc800078010ff */
[----:B------:R-:W-:-:S05]  /*1a460*/  LEA.HI.X R11, R6, R9, R5, 0x2, P0 ;  /* 0x00000009060b7211 */ /* 0x000fca00000f1405 */
[----:B------:R0:W5:Y:S04]  /*1a470*/  LDG.E R5, desc[UR36][R10.64] ;  /* 0x000000240a057981 */ /* 0x000168000c1e1900 */
.L_x_700:
        /* <DEDUP_REMOVED lines=9> */
.L_x_813:
[----:B------:R-:W1:Y:S02]  /*1a510*/  S2R R10, SR_TID.X ;  /* 0x00000000000a7919 */ /* 0x000e640000002100 */
[----:B-1----:R-:W-:-:S04]  /*1a520*/  LOP3.LUT R10, R10, 0x7f, RZ, 0xc0, !PT ;  /* 0x0000007f0a0a7812 */ /* 0x002fc800078ec0ff */
[----:B------:R-:W-:-:S13]  /*1a530*/  ISETP.NE.AND P0, PT, R10, RZ, PT ;  /* 0x000000ff0a00720c */ /* 0x000fda0003f05270 */
[----:B------:R-:W-:Y:S05]  /*1a540*/  @P0 BRA `(.L_x_702) ;  /* 0x00000000001c0947 */ /* 0x000fea0003800000 */
[----:B------:R-:W1:Y:S01]  /*1a550*/  S2R R10, SR_TID.X ;  /* 0x00000000000a7919 */ /* 0x000e620000002100 */
[----:B0-----:R-:W-:-:S04]  /*1a560*/  MOV R7, 0xc000 ;  /* 0x0000c00000077802 */ /* 0x001fc80000000f00 */
[----:B------:R2:W-:Y:S01]  /*1a570*/  SYNCS.ARRIVE.TRANS64 RZ, [R6+URZ+0x34830], R7 ;  /* 0x0348300706ff79a7 */ /* 0x0005e2000800003f */
[----:B-1----:R-:W-:-:S04]  /*1a580*/  LOP3.LUT R10, R10, 0x1f, RZ, 0xc0, !PT ;  /* 0x0000001f0a0a7812 */ /* 0x002fc800078ec0ff */
[----:B------:R-:W-:-:S13]  /*1a590*/  ISETP.NE.AND P1, PT, R10, RZ, PT ;  /* 0x000000ff0a00720c */ /* 0x000fda0003f25270 */
[----:B--2---:R-:W-:Y:S05]  /*1a5a0*/  @!P1 BRA `(.L_x_702) ;  /* 0x0000000000049947 */ /* 0x004fea0003800000 */
[----:B------:R-:W-:Y:S01]  /*1a5b0*/  BPT.TRAP 0x1 ;  /* 0x000000040000795c */ /* 0x000fe20000300000 */
.L_x_702:
        /* <DEDUP_REMOVED lines=34> */
.L_x_699:
        /* <DEDUP_REMOVED lines=39> */
[----:B--2---:R-:W-:-:S04]  /*1aa50*/  IADD3 R11, R11, 0x1, RZ ;  /* 0x000000010b0b7810 */ /* 0x004fc80007ffe0ff */
[----:B------:R-:W-:Y:S01]  /*1aa60*/  LEA.HI R2, R11, R11, RZ, 0x1 ;  /* 0x0000000b0b027211 */ /* 0x000fe200078f08ff */
[----:B------:R0:W-:Y:S03]  /*1aa70*/  STL [R1+0x3c], R11 ;  /* 0x00003c0b01007387 */ /* 0x0001e60000100800 */
[----:B------:R-:W-:-:S05]  /*1aa80*/  LOP3.LUT R2, R2, 0xfffffffe, RZ, 0xc0, !PT ;  /* 0xfffffffe02027812 */ /* 0x000fca00078ec0ff */
[----:B------:R-:W-:-:S05]  /*1aa90*/  IMAD.IADD R2, R11, 0x1, -R2 ;  /* 0x000000010b027824 */ /* 0x000fca00078e0a02 */
[----:B------:R-:W-:-:S04]  /*1aaa0*/  SHF.L.U32 R2, R2, 0x1f, RZ ;  /* 0x0000001f02027819 */ /* 0x000fc800000006ff */
[----:B------:R-:W1:Y:S02]  /*1aab0*/  SYNCS.PHASECHK.TRANS64.TRYWAIT P0, [R7+URZ+0x34820], R2 ;  /* 0x03482002070075a7 */ /* 0x000e64000800017f */
[----:B01----:R-:W-:Y:S05]  /*1aac0*/  @!P0 BRA `(.L_x_704) ;  /* 0x0000003800648947 */ /* 0x003fea0003800000 */
.L_x_814:
[----:B------:R-:W-:Y:S05]  /*1aad0*/  BSYNC B0 ;  /* 0x0000000000007941 */ /* 0x000fea0003800000 */
.L_x_703:
[----:B0-----:R-:W2:Y:S01]  /*1aae0*/  LDL.LU R6, [R1+0x40] ;  /* 0x0000400001067983 */ /* 0x001ea20000300800 */
[----:B------:R-:W-:Y:S01]  /*1aaf0*/  BSSY B0, `(.L_x_705) ;  /* 0x00001a1000007945 */ /* 0x000fe20003800000 */
[----:B--2---:R-:W-:-:S13]  /*1ab00*/  ISETP.GE.AND P0, PT, R6, 0x81, PT ;  /* 0x000000810600780c */ /* 0x004fda0003f06270 */
[----:B------:R-:W-:Y:S05]  /*1ab10*/  @!P0 BRA `(.L_x_706) ;  /* 0x0000001800788947 */ /* 0x000fea0003800000 */
[----:B------:R-:W2:Y:S01]  /*1ab20*/  LDL R6, [R1+0x2c] ;  /* 0x00002c0001067983 */ /* 0x000ea20000100800 */
[----:B------:R-:W-:Y:S01]  /*1ab30*/  IMAD.MOV.U32 R2, RZ, RZ, 0x1 ;  /* 0x00000001ff027424 */ /* 0x000fe200078e00ff */
[----:B------:R-:W-:Y:S01]  /*1ab40*/  BSSY B1, `(.L_x_707) ;  /* 0x000008f000017945 */ /* 0x000fe20003800000 */
[----:B--2---:R-:W-:-:S04]  /*1ab50*/  IADD3 R14, -R6, RZ, RZ ;  /* 0x000000ff060e7210 */ /* 0x004fc80007ffe1ff */
[----:B------:R-:W-:-:S04]  /*1ab60*/  VIADDMNMX R14, R14, R2, 0xffffffff, !PT ;  /* 0xffffffff0e0e7446 */ /* 0x000fc80007800102 */
[C---:B------:R-:W-:Y:S01]  /*1ab70*/  IADD3 R2, R6.reuse, R14, RZ ;  /* 0x0000000e06027210 */ /* 0x040fe20007ffe0ff */
[----:B------:R-:W-:-:S03]  /*1ab80*/  VIADD R6, R6, 0xfffffffe ;  /* 0xfffffffe06067836 */ /* 0x000fc60000000000 */
[----:B------:R-:W-:-:S04]  /*1ab90*/  LOP3.LUT R2, R2, 0x1, RZ, 0xc0, !PT ;  /* 0x0000000102027812 */ /* 0x000fc800078ec0ff */
[----:B------:R-:W-:-:S13]  /*1aba0*/  ISETP.NE.U32.AND P0, PT, R2, 0x1, PT ;  /* 0x000000010200780c */ /* 0x000fda0003f05070 */
[----:B------:R-:W-:Y:S05]  /*1abb0*/  @P0 BRA `(.L_x_708) ;  /* 0x00000008001c0947 */ /* 0x000fea0003800000 */
[----:B------:R-:W2:Y:S04]  /*1abc0*/  LDL R10, [R1] ;  /* 0x00000000010a7983 */ /* 0x000ea80000100800 */
[----:B------:R-:W3:Y:S01]  /*1abd0*/  LDL R7, [R1+0xc] ;  /* 0x00000c0001077983 */ /* 0x000ee20000100800 */
[----:B------:R-:W-:Y:S01]  /*1abe0*/  BSSY B2, `(.L_x_709) ;  /* 0x0000080000027945 */ /* 0x000fe20003800000 */
[----:B--2---:R-:W-:-:S04]  /*1abf0*/  IADD3 R13, R10, 0x1, RZ ;  /* 0x000000010a0d7810 */ /* 0x004fc80007ffe0ff */
        /* <DEDUP_REMOVED lines=10> */
[----:B------:R-:W-:Y:S01]  /*1aca0*/  MOV R2, R6 ;  /* 0x0000000600027202 */ /* 0x000fe20000000f00 */
[----:B------:R-:W-:Y:S02]  /*1acb0*/  ULDC.64 UR4, c[0x0][0x408] ;  /* 0x0001020000047ab9 */ /* 0x000fe40000000a00 */
[----:B------:R-:W-:-:S04]  /*1acc0*/  IMAD R7, R12, UR4, RZ ;  /* 0x000000040c077c24 */ /* 0x000fc8000f8e02ff */
[----:B------:R-:W-:Y:S01]  /*1acd0*/  IMAD R7, R0, UR5, R7 ;  /* 0x0000000500077c24 */ /* 0x000fe2000f8e0207 */
[----:B0-----:R-:W-:-:S13]  /*1ace0*/  ISETP.NE.AND P0, PT, R17, 0x1, PT ;  /* 0x000000011100780c */ /* 0x001fda0003f05270 */
[----:B------:R-:W0:Y:S02]  /*1acf0*/  @P0 LDC.64 R10, c[0x0][0x420] ;  /* 0x00010800ff0a0b82 */ /* 0x000e240000000a00 */
[----:B0-----:R-:W-:-:S05]  /*1ad00*/  @P0 IMAD.HI.U32 R10, R6, R10, RZ ;  /* 0x0000000a060a0227 */ /* 0x001fca00078e00ff */
[----:B------:R-:W-:-:S04]  /*1ad10*/  @P0 SHF.R.U32.HI R2, RZ, R11, R10 ;  /* 0x0000000bff020219 */ /* 0x000fc8000001160a */
[--C-:B------:R-:W-:Y:S01]  /*1ad20*/  SHF.R.S32.HI R11, RZ, 0x1f, R2.reuse ;  /* 0x0000001fff0b7819 */ /* 0x100fe20000011402 */
[--C-:B------:R-:W-:Y:S02]  /*1ad30*/  IMAD.MOV.U32 R10, RZ, RZ, R2.reuse ;  /* 0x000000ffff0a7224 */ /* 0x100fe400078e0002 */
[----:B------:R-:W-:Y:S02]  /*1ad40*/  IMAD.MOV R2, RZ, RZ, -R2 ;  /* 0x000000ffff027224 */ /* 0x000fe400078e0a02 */
[----:B------:R-:W-:-:S04]  /*1ad50*/  IMAD.WIDE.U32 R10, R0, UR4, R10 ;  /* 0x00000004000a7c25 */ /* 0x000fc8000f8e000a */
[----:B------:R-:W-:Y:S01]  /*1ad60*/  IMAD R6, R17, R2, R6 ;  /* 0x0000000211067224 */ /* 0x000fe200078e0206 */
[----:B------:R-:W-:Y:S02]  /*1ad70*/  IADD3 R7, R7, R11, RZ ;  /* 0x0000000b07077210 */ /* 0x000fe40007ffe0ff */
[----:B------:R-:W-:-:S04]  /*1ad80*/  LEA R8, P0, R10, R8, 0x2 ;  /* 0x000000080a087211 */ /* 0x000fc800078010ff */
[----:B------:R-:W-:-:S05]  /*1ad90*/  LEA.HI.X R9, R10, R9, R7, 0x2, P0 ;  /* 0x000000090a097211 */ /* 0x000fca00000f1407 */
[----:B------:R0:W5:Y:S04]  /*1ada0*/  LDG.E R2, desc[UR36][R8.64] ;  /* 0x0000002408027981 */ /* 0x000168000c1e1900 */
.L_x_711:
[----:B0-----:R-:W0:Y:S01]  /*1adb0*/  S2R R8, SR_CgaCtaId ;  /* 0x0000000000087919 */ /* 0x001e220000008800 */
[----:B------:R-:W-:-:S04]  /*1adc0*/  MOV R7, 0x400 ;  /* 0x0000040000077802 */ /* 0x000fc80000000f00 */
[----:B0-----:R-:W-:Y:S02]  /*1add0*/  LEA R7, R8, R7, 0x18 ;  /* 0x0000000708077211 */ /* 0x001fe400078ec0ff */
[----:B------:R-:W-:Y:S02]  /*1ade0*/  SHF.L.U32 R8, R15, 0x1f, RZ ;  /* 0x0000001f0f087819 */ /* 0x000fe400000006ff */
[----:B------:R-:W-:-:S04]  /*1adf0*/  LEA R7, R13, R7, 0x3 ;  /* 0x000000070d077211 */ /* 0x000fc800078e18ff */
[----:B------:R-:W0:Y:S02]  /*1ae00*/  SYNCS.PHASECHK.TRANS64.TRYWAIT P0, [R7+URZ+0x34840], R8 ;  /* 0x03484008070075a7 */ /* 0x000e24000800017f */
[----:B0-----:R-:W-:Y:S05]  /*1ae10*/  @!P0 BRA `(.L_x_712) ;  /* 0x0000003400b08947 */ /* 0x001fea0003800000 */
.L_x_815:
        /* <DEDUP_REMOVED lines=11> */
.L_x_713:
[----:B------:R-:W2:Y:S04]  /*1aed0*/  LDL R17, [R1+0x8] ;  /* 0x0000080001117983 */ /* 0x000ea80000100800 */
[----:B0-----:R-:W3:Y:S01]  /*1aee0*/  LDL.LU R8, [R1+0xc] ;  /* 0x00000c0001087983 */ /* 0x001ee20000300800 */
        /* <DEDUP_REMOVED lines=12> */
[----:B------:R-:W-:Y:S01]  /*1afb0*/  UMOV UR10, URZ ;  /* 0x0000003f000a7c82 */ /* 0x000fe20008000000 */
[----:B------:R-:W-:Y:S01]  /*1afc0*/  UMOV UR6, 0x0 ;  /* 0x0000000000067882 */ /* 0x000fe20000000000 */
[----:B------:R-:W-:-:S09]  /*1afd0*/  UMOV UR7, 0x14f00000 ;  /* 0x14f0000000077882 */ /* 0x000fd20000000000 */
[----:B------:R-:W-:Y:S02]  /*1afe0*/  UIADD3 UR14, UR8, 0x1c400, URZ ;  /* 0x0001c400080e7890 */ /* 0x000fe4000fffe03f */
[----:B------:R-:W-:Y:S02]  /*1aff0*/  UIADD3 UR15, UR8, 0x20400, URZ ;  /* 0x00020400080f7890 */ /* 0x000fe4000fffe03f */
[----:B------:R-:W-:Y:S01]  /*1b000*/  UIADD3 UR16, UR8, 0x24400, URZ ;  /* 0x0002440008107890 */ /* 0x000fe2000fffe03f */
[----:B------:R-:W-:Y:S02]  /*1b010*/  UMOV UR18, 0x40 ;  /* 0x0000004000127882 */ /* 0x000fe40000000000 */
[----:B------:R-:W-:Y:S01]  /*1b020*/  UMOV UR8, UR14 ;  /* 0x0000000e00087c82 */ /* 0x000fe20008000000 */
[----:B------:R-:W-:Y:S01]  /*1b030*/  UMOV UR17, 0x80 ;  /* 0x0000008000117882 */ /* 0x000fe20000000000 */
[----:B--2---:R-:W-:-:S13]  /*1b040*/  R2UR UR5, R17 ;  /* 0x00000000110572ca */ /* 0x004fda00000e0000 */
[----:B------:R-:W-:Y:S02]  /*1b050*/  ULEA UR11, UR11, UR5, 0x7 ;  /* 0x000000050b0b7291 */ /* 0x000fe4000f8e383f */
[----:B------:R-:W-:Y:S01]  /*1b060*/  UIADD3.X UR5, URZ, UR39, URZ, UP0, !UPT ;  /* 0x000000273f057290 */ /* 0x000fe200087fe43f */
[----:B---3--:R-:W-:Y:S02]  /*1b070*/  SHF.L.U32 R8, R8, 0x1f, RZ ;  /* 0x0000001f08087819 */ /* 0x008fe400000006ff */
[----:B----4-:R-:W-:-:S06]  /*1b080*/  LEA R7, R9, R10, 0x3 ;  /* 0x0000000a09077211 */ /* 0x010fcc00078e18ff */
        /* <DEDUP_REMOVED lines=9> */
.L_x_816:
[----:B------:R-:W2:Y:S01]  /*1b120*/  LDL R9, [R1+0x28] ;  /* 0x0000280001097983 */ /* 0x000ea20000100800 */
[----:B------:R-:W1:Y:S02]  /*1b130*/  S2R R10, SR_TID.X ;  /* 0x00000000000a7919 */ /* 0x000e640000002100 */
[----:B-1----:R-:W-:-:S04]  /*1b140*/  LOP3.LUT R10, R10, 0x7f, RZ, 0xc0, !PT ;  /* 0x0000007f0a0a7812 */ /* 0x002fc800078ec0ff */
[----:B------:R-:W-:-:S13]  /*1b150*/  ISETP.NE.AND P0, PT, R10, RZ, PT ;  /* 0x000000ff0a00720c */ /* 0x000fda0003f05270 */
[----:B0-----:R-:W-:-:S04]  /*1b160*/  @!P0 IMAD.MOV.U32 R8, RZ, RZ, 0x8000 ;  /* 0x00008000ff088424 */ /* 0x001fc800078e00ff */
[----:B------:R2:W-:Y:S02]  /*1b170*/  @!P0 SYNCS.ARRIVE.TRANS64 RZ, [R7+URZ+0x34850], R8 ;  /* 0x0348500807ff89a7 */ /* 0x0005e4000800003f */
[----:B--2---:R-:W-:-:S04]  /*1b180*/  PRMT R8, R9, 0x9910, RZ ;  /* 0x0000991009087816 */ /* 0x004fc800000000ff */
[----:B------:R-:W-:-:S13]  /*1b190*/  ISETP.NE.AND P0, PT, R8, 0x2, PT ;  /* 0x000000020800780c */ /* 0x000fda0003f05270 */
[----:B------:R-:W-:Y:S05]  /*1b1a0*/  @P0 BRA `(.L_x_715) ;  /* 0x0000000000040947 */ /* 0x000fea0003800000 */
[----:B------:R-:W-:Y:S01]  /*1b1b0*/  BPT.TRAP 0x1 ;  /* 0x000000040000795c */ /* 0x000fe20000300000 */
.L_x_715:
[----:B------:R-:W2:Y:S02]  /*1b1c0*/  LDL R8, [R1+0x18] ;  /* 0x0000180001087983 */ /* 0x000ea40000100800 */
[----:B--2---:R-:W-:-:S13]  /*1b1d0*/  LOP3.LUT P0, RZ, R8, 0x40, RZ, 0xc0, !PT ;  /* 0x0000004008ff7812 */ /* 0x004fda000780c0ff */
[----:B------:R-:W-:Y:S05]  /*1b1e0*/  @P0 BRA `(.L_x_716) ;  /* 0x0000000000040947 */ /* 0x000fea0003800000 */
[----:B------:R-:W-:Y:S01]  /*1b1f0*/  BPT.TRAP 0x1 ;  /* 0x000000040000795c */ /* 0x000fe20000300000 */
.L_x_716:
[----:B------:R-:W2:Y:S01]  /*1b200*/  LDL.LU R17, [R1+0x10] ;  /* 0x0000100001117983 */ /* 0x000ea20000300800 */
[----:B------:R-:W-:-:S03]  /*1b210*/  MOV R10, 0x400 ;  /* 0x00000400000a7802 */ /* 0x000fc60000000f00 */
[----:B------:R-:W3:Y:S04]  /*1b220*/  LDL.LU R8, [R1] ;  /* 0x0000000001087983 */ /* 0x000ee80000300800 */
        /* <DEDUP_REMOVED lines=13> */
[----:B--2---:R-:W-:Y:S02]  /*1b300*/  R2UR UR11, R17 ;  /* 0x00000000110b72ca */ /* 0x004fe400000e0000 */
[----:B---3--:R-:W-:Y:S02]  /*1b310*/  LEA R8, R8, R10, 0xf ;  /* 0x0000000a08087211 */ /* 0x008fe400078e78ff */
[----:B----4-:R-:W-:-:S02]  /*1b320*/  R2UR UR5, R9 ;  /* 0x00000000090572ca */ /* 0x010fc400000e0000 */
[----:B------:R-:W-:-:S11]  /*1b330*/  R2UR UR6, R8 ;  /* 0x00000000080672ca */ /* 0x000fd600000e0000 */
[----:B------:R-:W-:Y:S02]  /*1b340*/  ULEA UR11, UR11, UR5, 0x7 ;  /* 0x000000050b0b7291 */ /* 0x000fe4000f8e383f */
        /* <DEDUP_REMOVED lines=9> */
.L_x_710:
[----:B------:R-:W-:Y:S05]  /*1b3e0*/  BSYNC B2 ;  /* 0x0000000000027941 */ /* 0x000fea0003800000 */
.L_x_709:
[----:B------:R-:W2:Y:S04]  /*1b3f0*/  LDL.LU R2, [R1+0x2c] ;  /* 0x00002c0001027983 */ /* 0x000ea80000300800 */
[----:B------:R0:W-:Y:S04]  /*1b400*/  STL [R1], R13 ;  /* 0x0000000d01007387 */ /* 0x0001e80000100800 */
[----:B------:R0:W-:Y:S02]  /*1b410*/  STL [R1+0xc], R15 ;  /* 0x00000c0f01007387 */ /* 0x0001e40000100800 */
[----:B0-2---:R-:W-:-:S07]  /*1b420*/  IADD3 R6, R2, -0x3, RZ ;  /* 0xfffffffd02067810 */ /* 0x005fce0007ffe0ff */
.L_x_708:
[----:B------:R-:W-:Y:S05]  /*1b430*/  BSYNC B1 ;  /* 0x0000000000017941 */ /* 0x000fea0003800000 */
.L_x_707:
[----:B------:R-:W-:-:S05]  /*1b440*/  IMAD.MOV R14, RZ, RZ, -R14 ;  /* 0x000000ffff0e7224 */ /* 0x000fca00078e0a0e */
[----:B------:R-:W-:-:S13]  /*1b450*/  ISETP.NE.AND P0, PT, R3, R14, PT ;  /* 0x0000000e0300720c */ /* 0x000fda0003f05270 */
[----:B------:R-:W-:Y:S05]  /*1b460*/  @!P0 BRA `(.L_x_706) ;  /* 0x0000001000248947 */ /* 0x000fea0003800000 */
[----:B------:R-:W-:-:S07]  /*1b470*/  MOV R10, R5 ;  /* 0x00000005000a7202 */ /* 0x000fce0000000f00 */
.L_x_733:
        /* <DEDUP_REMOVED lines=11> */
[----:B------:R-:W-:Y:S02]  /*1b530*/  MOV R9, R6 ;  /* 0x0000000600097202 */ /* 0x000fe40000000f00 */
[----:B------:R-:W-:-:S04]  /*1b540*/  ISETP.NE.U32.AND P0, PT, RZ, UR4, PT ;  /* 0x00000004ff007c0c */ /* 0x000fc8000bf05070 */
[----:B------:R-:W-:-:S13]  /*1b550*/  ISETP.NE.AND.EX P0, PT, RZ, UR5, PT, P0 ;  /* 0x00000005ff007c0c */ /* 0x000fda000bf05300 */
[----:B------:R-:W-:Y:S05]  /*1b560*/  @!P0 BRA `(.L_x_719) ;  /* 0x0000000000448947 */ /* 0x000fea0003800000 */
[----:B------:R-:W0:Y:S01]  /*1b570*/  LDC R10, c[0x0][0x41c] ;  /* 0x00010700ff0a7b82 */ /* 0x000e220000000800 */
[----:B------:R-:W-:Y:S01]  /*1b580*/  ULDC.64 UR6, c[0x0][0x408] ;  /* 0x0001020000067ab9 */ /* 0x000fe20000000a00 */
[----:B0-----:R-:W-:-:S13]  /*1b590*/  ISETP.NE.AND P0, PT, R10, 0x1, PT ;  /* 0x000000010a00780c */ /* 0x001fda0003f05270 */
[----:B------:R-:W0:Y:S02]  /*1b5a0*/  @P0 LDC.64 R2, c[0x0][0x420] ;  /* 0x00010800ff020b82 */ /* 0x000e240000000a00 */
[----:B0-----:R-:W-:-:S04]  /*1b5b0*/  @P0 IMAD.HI.U32 R9, R6, R2, RZ ;  /* 0x0000000206090227 */ /* 0x001fc800078e00ff */
[----:B------:R-:W-:Y:S01]  /*1b5c0*/  IMAD.MOV.U32 R2, RZ, RZ, R6 ;  /* 0x000000ffff027224 */ /* 0x000fe200078e0006 */
[----:B------:R-:W-:-:S04]  /*1b5d0*/  @P0 SHF.R.U32.HI R2, RZ, R3, R9 ;  /* 0x00000003ff020219 */ /* 0x000fc80000011609 */
[----:B------:R-:W-:Y:S02]  /*1b5e0*/  IADD3 R9, -R2, RZ, RZ ;  /* 0x000000ff02097210 */ /* 0x000fe40007ffe1ff */
[----:B------:R-:W-:-:S03]  /*1b5f0*/  SHF.R.S32.HI R3, RZ, 0x1f, R2 ;  /* 0x0000001fff037819 */ /* 0x000fc60000011402 */
[----:B------:R-:W-:Y:S02]  /*1b600*/  IMAD R9, R10, R9, R6 ;  /* 0x000000090a097224 */ /* 0x000fe400078e0206 */
[----:B------:R-:W-:Y:S02]  /*1b610*/  IMAD R10, R12, UR6, RZ ;  /* 0x000000060c0a7c24 */ /* 0x000fe4000f8e02ff */
[----:B------:R-:W-:-:S04]  /*1b620*/  IMAD.WIDE.U32 R2, R0, UR6, R2 ;  /* 0x0000000600027c25 */ /* 0x000fc8000f8e0002 */
[----:B------:R-:W-:-:S04]  /*1b630*/  IMAD R10, R0, UR7, R10 ;  /* 0x00000007000a7c24 */ /* 0x000fc8000f8e020a */
[----:B------:R-:W-:Y:S01]  /*1b640*/  IMAD.IADD R3, R10, 0x1, R3 ;  /* 0x000000010a037824 */ /* 0x000fe200078e0203 */
[----:B------:R-:W-:-:S04]  /*1b650*/  LEA R10, P0, R2, UR4, 0x2 ;  /* 0x00000004020a7c11 */ /* 0x000fc8000f8010ff */
[----:B------:R-:W-:-:S05]  /*1b660*/  LEA.HI.X R11, R2, UR5, R3, 0x2, P0 ;  /* 0x00000005020b7c11 */ /* 0x000fca00080f1403 */
[----:B------:R0:W5:Y:S04]  /*1b670*/  LDG.E R10, desc[UR36][R10.64] ;  /* 0x000000240a0a7981 */ /* 0x000168000c1e1900 */
.L_x_719:
[----:B------:R-:W1:Y:S01]  /*1b680*/  S2R R3, SR_CgaCtaId ;  /* 0x0000000000037919 */ /* 0x000e620000008800 */
[----:B------:R-:W-:-:S04]  /*1b690*/  MOV R2, 0x400 ;  /* 0x0000040000027802 */ /* 0x000fc80000000f00 */
[----:B-1----:R-:W-:Y:S02]  /*1b6a0*/  LEA R2, R3, R2, 0x18 ;  /* 0x0000000203027211 */ /* 0x002fe400078ec0ff */
[----:B------:R-:W-:Y:S02]  /*1b6b0*/  SHF.L.U32 R3, R8, 0x1f, RZ ;  /* 0x0000001f08037819 */ /* 0x000fe400000006ff */
[----:B------:R-:W-:-:S04]  /*1b6c0*/  LEA R2, R7, R2, 0x3 ;  /* 0x0000000207027211 */ /* 0x000fc800078e18ff */
[----:B------:R-:W1:Y:S02]  /*1b6d0*/  SYNCS.PHASECHK.TRANS64.TRYWAIT P0, [R2+URZ+0x34840], R3 ;  /* 0x03484003020075a7 */ /* 0x000e64000800017f */
[----:B-1----:R-:W-:Y:S05]  /*1b6e0*/  @!P0 BRA `(.L_x_720) ;  /* 0x0000002c00a48947 */ /* 0x002fea0003800000 */
.L_x_817:
        /* <DEDUP_REMOVED lines=11> */
.L_x_721:
        /* <DEDUP_REMOVED lines=37> */
.L_x_818:
        /* <DEDUP_REMOVED lines=10> */
.L_x_723:
[----:B------:R-:W2:Y:S02]  /*1ba90*/  LDL R3, [R1+0x18] ;  /* 0x0000180001037983 */ /* 0x000ea40000100800 */
[----:B--2---:R-:W-:-:S13]  /*1baa0*/  LOP3.LUT P0, RZ, R3, 0x40, RZ, 0xc0, !PT ;  /* 0x0000004003ff7812 */ /* 0x004fda000780c0ff */
[----:B------:R-:W-:Y:S05]  /*1bab0*/  @P0 BRA `(.L_x_724) ;  /* 0x0000000000040947 */ /* 0x000fea0003800000 */
[----:B------:R-:W-:Y:S01]  /*1bac0*/  BPT.TRAP 0x1 ;  /* 0x000000040000795c */ /* 0x000fe20000300000 */
.L_x_724:
        /* <DEDUP_REMOVED lines=30> */
.L_x_718:
[----:B------:R-:W-:Y:S05]  /*1bcb0*/  BSYNC B1 ;  /* 0x0000000000017941 */ /* 0x000fea0003800000 */
.L_x_717:
[----:B------:R-:W-:Y:S01]  /*1bcc0*/  IADD3 R3, R7, 0x1, RZ ;  /* 0x0000000107037810 */ /* 0x000fe20007ffe0ff */
[----:B------:R-:W-:Y:S03]  /*1bcd0*/  BSSY B1, `(.L_x_725) ;  /* 0x000007f000017945 */ /* 0x000fe60003800000 */
        /* <DEDUP_REMOVED lines=14> */
[----:B-1----:R-:W-:-:S13]  /*1bdc0*/  ISETP.NE.AND P0, PT, R11, 0x1, PT ;  /* 0x000000010b00780c */ /* 0x002fda0003f05270 */
[----:B------:R-:W1:Y:S02]  /*1bdd0*/  @P0 LDC.64 R2, c[0x0][0x420] ;  /* 0x00010800ff020b82 */ /* 0x000e640000000a00 */
[----:B-1----:R-:W-:Y:S01]  /*1bde0*/  @P0 IMAD.HI.U32 R10, R9, R2, RZ ;  /* 0x00000002090a0227 */ /* 0x002fe200078e00ff */
[----:B------:R-:W-:-:S04]  /*1bdf0*/  MOV R2, R9 ;  /* 0x0000000900027202 */ /* 0x000fc80000000f00 */
[----:B------:R-:W-:Y:S01]  /*1be00*/  @P0 SHF.R.U32.HI R2, RZ, R3, R10 ;  /* 0x00000003ff020219 */ /* 0x000fe2000001160a */
[----:B------:R-:W-:-:S04]  /*1be10*/  IMAD R10, R12, UR6, RZ ;  /* 0x000000060c0a7c24 */ /* 0x000fc8000f8e02ff */
[----:B------:R-:W-:Y:S02]  /*1be20*/  IMAD.MOV R3, RZ, RZ, -R2 ;  /* 0x000000ffff037224 */ /* 0x000fe400078e0a02 */
[----:B------:R-:W-:Y:S02]  /*1be30*/  IMAD R10, R0, UR7, R10 ;  /* 0x00000007000a7c24 */ /* 0x000fe4000f8e020a */
[----:B------:R-:W-:Y:S01]  /*1be40*/  IMAD R9, R11, R3, R9 ;  /* 0x000000030b097224 */ /* 0x000fe200078e0209 */
[----:B------:R-:W-:-:S03]  /*1be50*/  SHF.R.S32.HI R3, RZ, 0x1f, R2 ;  /* 0x0000001fff037819 */ /* 0x000fc60000011402 */
[----:B------:R-:W-:-:S05]  /*1be60*/  IMAD.WIDE.U32 R2, R0, UR6, R2 ;  /* 0x0000000600027c25 */ /* 0x000fca000f8e0002 */
[----:B------:R-:W-:Y:S02]  /*1be70*/  IADD3 R3, R10, R3, RZ ;  /* 0x000000030a037210 */ /* 0x000fe40007ffe0ff */
[----:B------:R-:W-:-:S04]  /*1be80*/  LEA R10, P0, R2, UR4, 0x2 ;  /* 0x00000004020a7c11 */ /* 0x000fc8000f8010ff */
[----:B------:R-:W-:-:S05]  /*1be90*/  LEA.HI.X R11, R2, UR5, R3, 0x2, P0 ;  /* 0x00000005020b7c11 */ /* 0x000fca00080f1403 */
[----:B------:R1:W5:Y:S04]  /*1bea0*/  LDG.E R10, desc[UR36][R10.64] ;  /* 0x000000240a0a7981 */ /* 0x000368000c1e1900 */
.L_x_727:
[----:B------:R-:W2:Y:S01]  /*1beb0*/  S2R R3, SR_CgaCtaId ;  /* 0x0000000000037919 */ /* 0x000ea20000008800 */
[----:B------:R-:W-:-:S04]  /*1bec0*/  MOV R2, 0x400 ;  /* 0x0000040000027802 */ /* 0x000fc80000000f00 */
[----:B--2---:R-:W-:Y:S02]  /*1bed0*/  LEA R2, R3, R2, 0x18 ;  /* 0x0000000203027211 */ /* 0x004fe400078ec0ff */
[----:B------:R-:W-:-:S03]  /*1bee0*/  SHF.L.U32 R3, R13, 0x1f, RZ ;  /* 0x0000001f0d037819 */ /* 0x000fc600000006ff */
[----:B------:R-:W-:-:S04]  /*1bef0*/  IMAD R2, R14, 0x8, R2 ;  /* 0x000000080e027824 */ /* 0x000fc800078e0202 */
[----:B------:R-:W2:Y:S02]  /*1bf00*/  SYNCS.PHASECHK.TRANS64.TRYWAIT P0, [R2+URZ+0x34840], R3 ;  /* 0x03484003020075a7 */ /* 0x000ea4000800017f */
[----:B--2---:R-:W-:Y:S05]  /*1bf10*/  @!P0 BRA `(.L_x_728) ;  /* 0x0000002400c08947 */ /* 0x004fea0003800000 */
.L_x_819:
[----:B-1----:R-:W1:Y:S02]  /*1bf20*/  S2R R11, SR_TID.X ;  /* 0x00000000000b7919 */ /* 0x002e640000002100 */
[----:B-1----:R-:W-:-:S04]  /*1bf30*/  LOP3.LUT R11, R11, 0x7f, RZ, 0xc0, !PT ;  /* 0x0000007f0b0b7812 */ /* 0x002fc800078ec0ff */
[----:B------:R-:W-:-:S13]  /*1bf40*/  ISETP.NE.AND P0, PT, R11, RZ, PT ;  /* 0x000000ff0b00720c */ /* 0x000fda0003f05270 */
[----:B------:R-:W-:Y:S05]  /*1bf50*/  @P0 BRA `(.L_x_729) ;  /* 0x00000000001c0947 */ /* 0x000fea0003800000 */
[----:B------:R-:W1:Y:S01]  /*1bf60*/  S2R R11, SR_TID.X ;  /* 0x00000000000b7919 */ /* 0x000e620000002100 */
[----:B--2---:R-:W-:-:S04]  /*1bf70*/  MOV R3, 0xc000 ;  /* 0x0000c00000037802 */ /* 0x004fc80000000f00 */
[----:B------:R3:W-:Y:S01]  /*1bf80*/  SYNCS.ARRIVE.TRANS64 RZ, [R2+URZ+0x34830], R3 ;  /* 0x0348300302ff79a7 */ /* 0x0007e2000800003f */
[----:B-1----:R-:W-:-:S04]  /*1bf90*/  LOP3.LUT R11, R11, 0x1f, RZ, 0xc0, !PT ;  /* 0x0000001f0b0b7812 */ /* 0x002fc800078ec0ff */
[----:B------:R-:W-:-:S13]  /*1bfa0*/  ISETP.NE.AND P1, PT, R11, RZ, PT ;  /* 0x000000ff0b00720c */ /* 0x000fda0003f25270 */
[----:B---3--:R-:W-:Y:S05]  /*1bfb0*/  @!P1 BRA `(.L_x_729) ;  /* 0x0000000000049947 */ /* 0x008fea0003800000 */
[----:B------:R-:W-:Y:S01]  /*1bfc0*/  BPT.TRAP 0x1 ;  /* 0x000000040000795c */ /* 0x000fe20000300000 */
.L_x_729:
[----:B0-----:R-:W3:Y:S04]  /*1bfd0*/  LDL R14, [R1] ;  /* 0x00000000010e7983 */ /* 0x001ee80000100800 */
[----:B------:R-:W4:Y:S01]  /*1bfe0*/  LDL R13, [R1+0x8] ;  /* 0x00000800010d7983 */ /* 0x000f220000100800 */
[----:B--2---:R-:W-:Y:S01]  /*1bff0*/  MOV R3, 0x400 ;  /* 0x0000040000037802 */ /* 0x004fe20000000f00 */
[----:B------:R-:W-:Y:S01]  /*1c000*/  UIADD3 UR4, UP0, UR38, 0x370, URZ ;  /* 0x0000037026047890 */ /* 0x000fe2000ff1e03f */
[----:B------:R-:W-:Y:S01]  /*1c010*/  R2UR UR9, R2 ;  /* 0x00000000020972ca */ /* 0x000fe200000e0000 */
[----:B------:R-:W0:Y:S01]  /*1c020*/  S2R R11, SR_CgaCtaId ;  /* 0x00000000000b7919 */ /* 0x000e220000008800 */
[----:B------:R-:W-:Y:S01]  /*1c030*/  R2UR UR11, R9 ;  /* 0x00000000090b72ca */ /* 0x000fe200000e0000 */
[----:B------:R-:W-:Y:S01]  /*1c040*/  UMOV UR10, URZ ;  /* 0x0000003f000a7c82 */ /* 0x000fe20008000000 */
[----:B------:R-:W-:Y:S01]  /*1c050*/  R2UR UR12, R4 ;  /* 0x00000000040c72ca */ /* 0x000fe200000e0000 */
[----:B------:R-:W-:Y:S01]  /*1c060*/  UMOV UR6, 0x0 ;  /* 0x0000000000067882 */ /* 0x000fe20000000000 */
[----:B-----5:R-:W-:Y:S01]  /*1c070*/  R2UR UR13, R10 ;  /* 0x000000000a0d72ca */ /* 0x020fe200000e0000 */
[----:B------:R-:W-:Y:S01]  /*1c080*/  UMOV UR7, 0x14f00000 ;  /* 0x14f0000000077882 */ /* 0x000fe20000000000 */
[----:B------:R-:W-:Y:S01]  /*1c090*/  UMOV UR18, 0x40 ;  /* 0x0000004000127882 */ /* 0x000fe20000000000 */
[----:B------:R-:W-:Y:S01]  /*1c0a0*/  UMOV UR17, 0x80 ;  /* 0x0000008000117882 */ /* 0x000fe20000000000 */
[----:B------:R-:W-:-:S03]  /*1c0b0*/  SHF.L.U32 R8, R8, 0x1f, RZ ;  /* 0x0000001f08087819 */ /* 0x000fc600000006ff */
[----:B------:R-:W-:Y:S01]  /*1c0c0*/  UIADD3 UR9, UR9, 0x34830, URZ ;  /* 0x0003483009097890 */ /* 0x000fe2000fffe03f */
[----:B0-----:R-:W-:-:S05]  /*1c0d0*/  LEA R3, R11, R3, 0x18 ;  /* 0x000000030b037211 */ /* 0x001fca00078ec0ff */
[----:B---3--:R-:W-:Y:S01]  /*1c0e0*/  IMAD R2, R14, 0xc000, R3 ;  /* 0x0000c0000e027824 */ /* 0x008fe200078e0203 */
[----:B----4-:R-:W-:-:S04]  /*1c0f0*/  R2UR UR5, R13 ;  /* 0x000000000d0572ca */ /* 0x010fc800000e0000 */
[----:B------:R-:W-:Y:S01]  /*1c100*/  R2UR UR8, R2 ;  /* 0x00000000020872ca */ /* 0x000fe200000e0000 */
[----:B------:R-:W-:-:S08]  /*1c110*/  IMAD R2, R7, 0x8, R3 ;  /* 0x0000000807027824 */ /* 0x000fd000078e0203 */
[----:B------:R-:W-:-:S04]  /*1c120*/  ULEA UR11, UR11, UR5, 0x7 ;  /* 0x000000050b0b7291 */ /* 0x000fc8000f8e383f */
[----:B------:R-:W-:Y:S02]  /*1c130*/  UIADD3 UR14, UR8, 0x1c400, URZ ;  /* 0x0001c400080e7890 */ /* 0x000fe4000fffe03f */
[----:B------:R-:W-:Y:S02]  /*1c140*/  UIADD3.X UR5, URZ, UR39, URZ, UP0, !UPT ;  /* 0x000000273f057290 */ /* 0x000fe400087fe43f */
[----:B------:R-:W-:Y:S02]  /*1c150*/  UIADD3 UR15, UR8, 0x20400, URZ ;  /* 0x00020400080f7890 */ /* 0x000fe4000fffe03f */
[----:B------:R-:W-:-:S03]  /*1c160*/  UIADD3 UR16, UR8, 0x24400, URZ ;  /* 0x0002440008107890 */ /* 0x000fc6000fffe03f */
[----:B------:R-:W-:Y:S02]  /*1c170*/  UMOV UR8, UR14 ;  /* 0x0000000e00087c82 */ /* 0x000fe40008000000 */
[----:B------:R0:W-:Y:S02]  /*1c180*/  UTMALDG.4D [UR8], [UR4], desc[UR6] ;  /* 0x00000608040075b4 */ /* 0x0001e40008019000 */
        /* <DEDUP_REMOVED lines=8> */
.L_x_820:
[----:B------:R-:W2:Y:S01]  /*1c210*/  LDL R11, [R1+0x28] ;  /* 0x00002800010b7983 */ /* 0x000ea20000100800 */
[----:B------:R-:W1:Y:S02]  /*1c220*/  S2R R3, SR_TID.X ;  /* 0x0000000000037919 */ /* 0x000e640000002100 */
[----:B-1----:R-:W-:-:S04]  /*1c230*/  LOP3.LUT R3, R3, 0x7f, RZ, 0xc0, !PT ;  /* 0x0000007f03037812 */ /* 0x002fc800078ec0ff */
[----:B------:R-:W-:-:S13]  /*1c240*/  ISETP.NE.AND P0, PT, R3, RZ, PT ;  /* 0x000000ff0300720c */ /* 0x000fda0003f05270 */
[----:B------:R-:W-:-:S04]  /*1c250*/  @!P0 MOV R3, 0x8000 ;  /* 0x0000800000038802 */ /* 0x000fc80000000f00 */
[----:B------:R2:W-:Y:S02]  /*1c260*/  @!P0 SYNCS.ARRIVE.TRANS64 RZ, [R2+URZ+0x34850], R3 ;  /* 0x0348500302ff89a7 */ /* 0x0005e4000800003f */
[----:B--2---:R-:W-:-:S04]  /*1c270*/  PRMT R3, R11, 0x9910, RZ ;  /* 0x000099100b037816 */ /* 0x004fc800000000ff */
[----:B------:R-:W-:-:S13]  /*1c280*/  ISETP.NE.AND P0, PT, R3, 0x2, PT ;  /* 0x000000020300780c */ /* 0x000fda0003f05270 */
[----:B------:R-:W-:Y:S05]  /*1c290*/  @P0 BRA `(.L_x_731) ;  /* 0x0000000000040947 */ /* 0x000fea0003800000 */
[----:B------:R-:W-:Y:S01]  /*1c2a0*/  BPT.TRAP 0x1 ;  /* 0x000000040000795c */ /* 0x000fe20000300000 */
.L_x_731:
[----:B------:R-:W2:Y:S02]  /*1c2b0*/  LDL R3, [R1+0x18] ;  /* 0x0000180001037983 */ /* 0x000ea40000100800 */
[----:B--2---:R-:W-:-:S13]  /*1c2c0*/  LOP3.LUT P0, RZ, R3, 0x40, RZ, 0xc0, !PT ;  /* 0x0000004003ff7812 */ /* 0x004fda000780c0ff */
[----:B------:R-:W-:Y:S05]  /*1c2d0*/  @P0 BRA `(.L_x_732) ;  /* 0x0000000000040947 */ /* 0x000fea0003800000 */
[----:B------:R-:W-:Y:S01]  /*1c2e0*/  BPT.TRAP 0x1 ;  /* 0x000000040000795c */ /* 0x000fe20000300000 */
.L_x_732:
[----:B------:R-:W2:Y:S01]  /*1c2f0*/  LDL.LU R13, [R1+0x10] ;  /* 0x00001000010d7983 */ /* 0x000ea20000300800 */
[----:B0-----:R-:W-:-:S03]  /*1c300*/  MOV R8, 0x400 ;  /* 0x0000040000087802 */ /* 0x001fc60000000f00 */
[----:B------:R-:W3:Y:S01]  /*1c310*/  LDL R3, [R1+0x8] ;  /* 0x0000080001037983 */ /* 0x000ee20000100800 */
[----:B------:R-:W0:Y:S01]  /*1c320*/  S2R R11, SR_CgaCtaId ;  /* 0x00000000000b7919 */ /* 0x000e220000008800 */
[----:B------:R-:W-:Y:S01]  /*1c330*/  R2UR UR9, R2 ;  /* 0x00000000020972ca */ /* 0x000fe200000e0000 */
[----:B------:R-:W-:Y:S01]  /*1c340*/  UIADD3 UR4, UP0, UR38, 0x470, URZ ;  /* 0x0000047026047890 */ /* 0x000fe2000ff1e03f */
[----:B------:R-:W-:Y:S02]  /*1c350*/  R2UR UR13, R5 ;  /* 0x00000000050d72ca */ /* 0x000fe400000e0000 */
[----:B------:R-:W-:Y:S02]  /*1c360*/  R2UR UR12, R4 ;  /* 0x00000000040c72ca */ /* 0x000fe400000e0000 */
        /* <DEDUP_REMOVED lines=11> */
[----:B------:R-:W-:Y:S02]  /*1c420*/  MOV R5, R10 ;  /* 0x0000000a00057202 */ /* 0x000fe40000000f00 */
        /* <DEDUP_REMOVED lines=9> */
.L_x_726:
[----:B------:R-:W-:Y:S05]  /*1c4c0*/  BSYNC B1 ;  /* 0x0000000000017941 */ /* 0x000fea0003800000 */
.L_x_725:
[C---:B------:R-:W-:Y:S01]  /*1c4d0*/  ISETP.GT.AND P0, PT, R6.reuse, 0x1, PT ;  /* 0x000000010600780c */ /* 0x040fe20003f04270 */
[----:B------:R-:W-:-:S12]  /*1c4e0*/  VIADD R6, R6, 0xfffffffe ;  /* 0xfffffffe06067836 */ /* 0x000fd80000000000 */
[----:B------:R-:W-:Y:S05]  /*1c4f0*/  @P0 BRA `(.L_x_733) ;  /* 0xffffffec00e00947 */ /* 0x000fea000383ffff */
.L_x_706:
[----:B------:R-:W-:Y:S05]  /*1c500*/  BSYNC B0 ;  /* 0x0000000000007941 */ /* 0x000fea0003800000 */
.L_x_705:
[----:B------:R-:W1:Y:S01]  /*1c510*/  S2R R2, SR_TID.X ;  /* 0x0000000000027919 */ /* 0x000e620000002100 */
[----:B------:R-:W-:Y:S01]  /*1c520*/  BSSY B0, `(.L_x_734) ;  /* 0x0000010000007945 */ /* 0x000fe20003800000 */
[----:B-1----:R-:W-:-:S04]  /*1c530*/  LOP3.LUT R2, R2, 0x1f, RZ, 0xc0, !PT ;  /* 0x0000001f02027812 */ /* 0x002fc800078ec0ff */
[----:B------:R-:W-:-:S13]  /*1c540*/  ISETP.NE.AND P0, PT, R2, RZ, PT ;  /* 0x000000ff0200720c */ /* 0x000fda0003f05270 */
[----:B------:R-:W-:Y:S05]  /*1c550*/  @P0 BRA `(.L_x_735) ;  /* 0x0000000000300947 */ /* 0x000fea0003800000 */
[----:B------:R-:W1:Y:S01]  /*1c560*/  S2R R3, SR_LANEID ;  /* 0x0000000000037919 */ /* 0x000e620000000000 */
[----:B------:R-:W-:Y:S02]  /*1c570*/  VOTEU.ANY UR4, UPT, PT ;  /* 0x0000000000047886 */ /* 0x000fe400038e0100 */
[----:B------:R-:W1:Y:S08]  /*1c580*/  FLO.U32 R0, UR4 ;  /* 0x0000000400007d00 */ /* 0x000e7000080e0000 */
[----:B------:R-:W2:Y:S01]  /*1c590*/  POPC R7, UR4 ;  /* 0x0000000400077d09 */ /* 0x000ea20008000000 */
[----:B-1----:R-:W-:-:S02]  /*1c5a0*/  ISETP.EQ.U32.AND P0, PT, R0, R3, PT ;  /* 0x000000030000720c */ /* 0x002fc40003f02070 */
[----:B------:R-:W2:Y:S11]  /*1c5b0*/  LDC.64 R2, c[0x0][0xc38] ;  /* 0x00030e00ff027b82 */ /* 0x000eb60000000a00 */
[----:B--2---:R-:W2:Y:S01]  /*1c5c0*/  @P0 ATOMG.E.ADD.STRONG.GPU PT, R3, desc[UR36][R2.64], R7 ;  /* 0x00000007020309a8 */ /* 0x004ea200081ee1e4 */
[----:B------:R-:W1:Y:S02]  /*1c5d0*/  S2R R6, SR_LTMASK ;  /* 0x0000000000067919 */ /* 0x000e640000003900 */
[----:B-1----:R-:W-:-:S04]  /*1c5e0*/  LOP3.LUT R6, R6, UR4, RZ, 0xc0, !PT ;  /* 0x0000000406067c12 */ /* 0x002fc8000f8ec0ff */
[----:B------:R-:W1:Y:S01]  /*1c5f0*/  POPC R9, R6 ;  /* 0x0000000600097309 */ /* 0x000e620000000000 */
[----:B--2---:R-:W1:Y:S02]  /*1c600*/  SHFL.IDX PT, R0, R3, R0, 0x1f ;  /* 0x00001f0003007589 */ /* 0x004e6400000e0000 */
[----:B-1----:R-:W-:-:S07]  /*1c610*/  IADD3 R16, R0, UR40, R9 ;  /* 0x0000002800107c10 */ /* 0x002fce000fffe009 */
.L_x_735:
[----:B------:R-:W-:Y:S05]  /*1c620*/  BSYNC B0 ;  /* 0x0000000000007941 */ /* 0x000fea0003800000 */
.L_x_734:
[----:B------:R-:W-:Y:S04]  /*1c630*/  BSSY B0, `(.L_x_736) ;  /* 0x0000035000007945 */ /* 0x000fe80003800000 */
[----:B------:R-:W-:Y:S05]  /*1c640*/  @!P6 BRA `(.L_x_737) ;  /* 0x0000000000cce947 */ /* 0x000fea0003800000 */
[----:B------:R-:W2:Y:S01]  /*1c650*/  LDL R0, [R1] ;  /* 0x0000000001007983 */ /* 0x000ea20000100800 */
[----:B------:R-:W-:-:S03]  /*1c660*/  MOV R3, 0x400 ;  /* 0x0000040000037802 */ /* 0x000fc60000000f00 */
[----:B------:R-:W3:Y:S01]  /*1c670*/  LDL R2, [R1+0xc] ;  /* 0x00000c0001027983 */ /* 0x000ee20000100800 */
[----:B------:R-:W1:Y:S02]  /*1c680*/  S2R R6, SR_CgaCtaId ;  /* 0x0000000000067919 */ /* 0x000e640000008800 */
[----:B-1----:R-:W-:-:S04]  /*1c690*/  LEA R3, R6, R3, 0x18 ;  /* 0x0000000306037211 */ /* 0x002fc800078ec0ff */
[----:B--2---:R-:W-:Y:S02]  /*1c6a0*/  LEA R0, R0, R3, 0x3 ;  /* 0x0000000300007211 */ /* 0x004fe400078e18ff */
[----:B---3--:R-:W-:-:S04]  /*1c6b0*/  SHF.L.U32 R3, R2, 0x1f, RZ ;  /* 0x0000001f02037819 */ /* 0x008fc800000006ff */
[----:B------:R-:W1:Y:S02]  /*1c6c0*/  SYNCS.PHASECHK.TRANS64.TRYWAIT P0, [R0+URZ+0x34860], R3 ;  /* 0x03486003000075a7 */ /* 0x000e64000800017f */
[----:B-1----:R-:W-:Y:S05]  /*1c6d0*/  @!P0 BRA `(.L_x_738) ;  /* 0x0000001c00f88947 */ /* 0x002fea0003800000 */
.L_x_821:
[----:B------:R-:W2:Y:S01]  /*1c6e0*/  LDL R2, [R1+0x28] ;  /* 0x0000280001027983 */ /* 0x000ea20000100800 */
[----:B------:R-:W3:Y:S02]  /*1c6f0*/  S2R R6, SR_TID.X ;  /* 0x0000000000067919 */ /* 0x000ee40000002100 */
[----:B---3--:R-:W-:-:S04]  /*1c700*/  LOP3.LUT R6, R6, 0x7f, RZ, 0xc0, !PT ;  /* 0x0000007f06067812 */ /* 0x008fc800078ec0ff */
[----:B------:R-:W-:-:S13]  /*1c710*/  ISETP.NE.AND P0, PT, R6, RZ, PT ;  /* 0x000000ff0600720c */ /* 0x000fda0003f05270 */
[----:B-1----:R-:W-:-:S04]  /*1c720*/  @!P0 IMAD.MOV.U32 R3, RZ, RZ, 0x8000 ;  /* 0x00008000ff038424 */ /* 0x002fc800078e00ff */
[----:B------:R1:W-:Y:S01]  /*1c730*/  @!P0 SYNCS.ARRIVE.TRANS64 RZ, [R0+URZ+0x34850], R3 ;  /* 0x0348500300ff89a7 */ /* 0x0003e2000800003f */
[----:B--2---:R-:W-:-:S04]  /*1c740*/  PRMT R2, R2, 0x9910, RZ ;  /* 0x0000991002027816 */ /* 0x004fc800000000ff */
[----:B------:R-:W-:-:S13]  /*1c750*/  ISETP.NE.AND P0, PT, R2, 0x2, PT ;  /* 0x000000020200780c */ /* 0x000fda0003f05270 */
[----:B-1----:R-:W-:Y:S05]  /*1c760*/  @P0 BRA `(.L_x_739) ;  /* 0x0000000000040947 */ /* 0x002fea0003800000 */
[----:B------:R-:W-:Y:S01]  /*1c770*/  BPT.TRAP 0x1 ;  /* 0x000000040000795c */ /* 0x000fe20000300000 */
.L_x_739:
[----:B------:R-:W2:Y:S02]  /*1c780*/  LDL R2, [R1+0x18] ;  /* 0x0000180001027983 */ /* 0x000ea40000100800 */
[----:B--2---:R-:W-:-:S13]  /*1c790*/  LOP3.LUT P0, RZ, R2, 0x40, RZ, 0xc0, !PT ;  /* 0x0000004002ff7812 */ /* 0x004fda000780c0ff */
[----:B------:R-:W-:Y:S05]  /*1c7a0*/  @P0 BRA `(.L_x_740) ;  /* 0x0000000000040947 */ /* 0x000fea0003800000 */
[----:B------:R-:W-:Y:S01]  /*1c7b0*/  BPT.TRAP 0x1 ;  /* 0x000000040000795c */ /* 0x000fe20000300000 */
.L_x_740:
[----:B------:R-:W2:Y:S01]  /*1c7c0*/  LDL.LU R8, [R1+0x8] ;  /* 0x0000080001087983 */ /* 0x000ea20000300800 */
[----:B------:R-:W-:-:S03]  /*1c7d0*/  MOV R6, 0x400 ;  /* 0x0000040000067802 */ /* 0x000fc60000000f00 */
[----:B------:R-:W3:Y:S04]  /*1c7e0*/  LDL R2, [R1] ;  /* 0x0000000001027983 */ /* 0x000ee80000100800 */
        /* <DEDUP_REMOVED lines=11> */
[----:B--2---:R-:W-:Y:S02]  /*1c8a0*/  R2UR UR5, R8 ;  /* 0x00000000080572ca */ /* 0x004fe400000e0000 */
[----:B---3--:R-:W-:Y:S02]  /*1c8b0*/  LEA R2, R2, R6, 0xf ;  /* 0x0000000602027211 */ /* 0x008fe400078e78ff */
[----:B----4-:R-:W-:Y:S02]  /*1c8c0*/  R2UR UR11, R3 ;  /* 0x00000000030b72ca */ /* 0x010fe400000e0000 */
        /* <DEDUP_REMOVED lines=11> */
.L_x_737:
[----:B------:R-:W-:Y:S05]  /*1c980*/  BSYNC B0 ;  /* 0x0000000000007941 */ /* 0x000fea0003800000 */
.L_x_736:
        /* <DEDUP_REMOVED lines=9> */
.L_x_690:
[----:B------:R-:W-:Y:S05]  /*1ca20*/  BSYNC B6 ;  /* 0x0000000000067941 */ /* 0x000fea0003800000 */
.L_x_688:
[----:B------:R-:W-:-:S03]  /*1ca30*/  UMOV UR4, 0xffffffff ;  /* 0xffffffff00047882 */ /* 0x000fc60000000000 */
[----:B------:R-:W-:Y:S05]  /*1ca40*/  BRA.DIV UR4, `(.L_x_741) ;  /* 0x0000001e04307947 */ /* 0x000fea000b800000 */
[----:B------:R2:W3:Y:S04]  /*1ca50*/  SHFL.IDX PT, R4, R16, RZ, 0x1f ;  /* 0x00001fff10047589 */ /* 0x0004e800000e0000 */
[----:B------:R2:W4:Y:S02]  /*1ca60*/  SHFL.IDX PT, R5, R16, 0x1, 0x1f ;  /* 0x00201f0010057f89 */ /* 0x00052400000e0000 */
.L_x_825:
[----:B0----5:R-:W0:Y:S01]  /*1ca70*/  S2R R8, SR_TID.X ;  /* 0x0000000000087919 */ /* 0x021e220000002100 */
[----:B------:R-:W-:Y:S01]  /*1ca80*/  ULDC UR4, c[0x0][0xc14] ;  /* 0x0003050000047ab9 */ /* 0x000fe20000000800 */
[----:B------:R-:W-:Y:S01]  /*1ca90*/  BSSY B0, `(.L_x_742) ;  /* 0x000000b000007945 */ /* 0x000fe20003800000 */
[----:B-1----:R-:W-:Y:S01]  /*1caa0*/  IMAD.U32 R0, RZ, RZ, UR4 ;  /* 0x00000004ff007e24 */ /* 0x002fe2000f8e00ff */
[----:B------:R-:W-:Y:S02]  /*1cab0*/  MOV R2, RZ ;  /* 0x000000ff00027202 */ /* 0x000fe40000000f00 */
[----:B0-----:R-:W-:-:S04]  /*1cac0*/  LOP3.LUT R8, R8, 0x1f, RZ, 0xc0, !PT ;  /* 0x0000001f08087812 */ /* 0x001fc800078ec0ff */
[C---:B------:R-:W-:Y:S02]  /*1cad0*/  ISETP.NE.AND P0, PT, R8.reuse, 0x1f, PT ;  /* 0x0000001f0800780c */ /* 0x040fe40003f05270 */
[----:B------:R-:W-:-:S04]  /*1cae0*/  IADD3 R7, R8, R19, RZ ;  /* 0x0000001308077210 */ /* 0x000fc80007ffe0ff */
[----:B------:R-:W-:-:S13]  /*1caf0*/  ISETP.GE.OR P0, PT, R7, R0, !P0 ;  /* 0x000000000700720c */ /* 0x000fda0004706670 */
[----:B------:R-:W-:Y:S05]  /*1cb00*/  @P0 BRA `(.L_x_743) ;  /* 0x00000000000c0947 */ /* 0x000fea0003800000 */
[----:B------:R-:W0:Y:S02]  /*1cb10*/  LDC.64 R2, c[0x0][0xc58] ;  /* 0x00031600ff027b82 */ /* 0x000e240000000a00 */
[----:B0-----:R-:W-:-:S06]  /*1cb20*/  IMAD.WIDE R2, R7, 0x4, R2 ;  /* 0x0000000407027825 */ /* 0x001fcc00078e0202 */
[----:B------:R0:W5:Y:S02]  /*1cb30*/  LDG.E R2, desc[UR36][R2.64] ;  /* 0x0000002402027981 */ /* 0x000164000c1e1900 */
.L_x_743:
[----:B------:R-:W-:Y:S05]  /*1cb40*/  BSYNC B0 ;  /* 0x0000000000007941 */ /* 0x000fea0003800000 */
.L_x_742:
[----:B------:R-:W-:-:S03]  /*1cb50*/  UMOV UR4, 0xffffffff ;  /* 0xffffffff00047882 */ /* 0x000fc60000000000 */
[----:B------:R-:W-:Y:S05]  /*1cb60*/  BRA.DIV UR4, `(.L_x_744) ;  /* 0x0000001e04347947 */ /* 0x000fea000b800000 */
[----:B-----5:R-:W0:Y:S01]  /*1cb70*/  SHFL.UP PT, R14, R2, 0x1, RZ ;  /* 0x04200000020e7989 */ /* 0x020e2200000e00ff */
[C---:B------:R-:W-:Y:S02]  /*1cb80*/  ISETP.NE.AND P0, PT, R8.reuse, RZ, PT ;  /* 0x000000ff0800720c */ /* 0x040fe40003f05270 */
[----:B------:R-:W-:Y:S02]  /*1cb90*/  ISETP.GE.U32.AND P1, PT, R8, 0x2, PT ;  /* 0x000000020800780c */ /* 0x000fe40003f26070 */
        /* <DEDUP_REMOVED lines=12> */
[----:B0-----:R-:W-:-:S04]  /*1cc60*/  SEL R14, R14, RZ, P1 ;  /* 0x000000ff0e0e7207 */ /* 0x001fc80000800000 */
[----:B------:R-:W-:-:S05]  /*1cc70*/  IADD3 R3, R3, R14, RZ ;  /* 0x0000000e03037210 */ /* 0x000fca0007ffe0ff */
[----:B------:R-:W0:Y:S02]  /*1cc80*/  SHFL.UP PT, R14, R3, 0x10, RZ ;  /* 0x06000000030e7989 */ /* 0x000e2400000e00ff */
[----:B0-----:R-:W-:-:S05]  /*1cc90*/  SEL R6, R14, RZ, P0 ;  /* 0x000000ff0e067207 */ /* 0x001fca0000000000 */
[----:B------:R-:W-:-:S05]  /*1cca0*/  IMAD.IADD R6, R3, 0x1, R6 ;  /* 0x0000000103067824 */ /* 0x000fca00078e0206 */
[----:B------:R0:W1:Y:S02]  /*1ccb0*/  SHFL.IDX PT, R14, R6, 0x1f, 0x1f ;  /* 0x03e01f00060e7f89 */ /* 0x00006400000e0000 */
.L_x_833:
[----:B------:R-:W-:Y:S02]  /*1ccc0*/  ULDC UR4, c[0x0][0xc10] ;  /* 0x0003040000047ab9 */ /* 0x000fe40000000800 */
[----:B--2---:R-:W-:-:S05]  /*1ccd0*/  MOV R16, UR4 ;  /* 0x0000000400107c02 */ /* 0x004fca0008000f00 */
[----:B-1----:R-:W-:-:S04]  /*1cce0*/  IMAD R7, R14, R16, RZ ;  /* 0x000000100e077224 */ /* 0x002fc800078e02ff */
[----:B----4-:R-:W-:-:S05]  /*1ccf0*/  IMAD.IADD R5, R5, 0x1, R7 ;  /* 0x0000000105057824 */ /* 0x010fca00078e0207 */
[----:B---3--:R-:W-:-:S13]  /*1cd00*/  ISETP.GT.AND P0, PT, R5, R4, PT ;  /* 0x000000040500720c */ /* 0x008fda0003f04270 */
[----:B------:R-:W-:Y:S05]  /*1cd10*/  @P0 BRA `(.L_x_745) ;  /* 0x0000000000b40947 */ /* 0x000fea0003800000 */
[----:B------:R-:W1:Y:S02]  /*1cd20*/  LDC R0, c[0x0][0xc14] ;  /* 0x00030500ff007b82 */ /* 0x000e640000000800 */
.L_x_750:
[----:B------:R-:W-:-:S04]  /*1cd30*/  IADD3 R19, R19, 0x1f, RZ ;  /* 0x0000001f13137810 */ /* 0x000fc80007ffe0ff */
[----:B-1----:R-:W-:-:S13]  /*1cd40*/  ISETP.GE.AND P0, PT, R19, R0, PT ;  /* 0x000000001300720c */ /* 0x002fda0003f06270 */
[----:B------:R-:W-:Y:S05]  /*1cd50*/  @P0 BRA `(.L_x_746) ;  /* 0x00000004005c0947 */ /* 0x000fea0003800000 */
[----:B------:R-:W1:Y:S01]  /*1cd60*/  S2R R8, SR_TID.X ;  /* 0x0000000000087919 */ /* 0x000e620000002100 */
[----:B------:R-:W-:Y:S01]  /*1cd70*/  BSSY B0, `(.L_x_747) ;  /* 0x000000a000007945 */ /* 0x000fe20003800000 */
[----:B------:R-:W-:Y:S02]  /*1cd80*/  MOV R2, RZ ;  /* 0x000000ff00027202 */ /* 0x000fe40000000f00 */
[----:B-1----:R-:W-:-:S04]  /*1cd90*/  LOP3.LUT R8, R8, 0x1f, RZ, 0xc0, !PT ;  /* 0x0000001f08087812 */ /* 0x002fc800078ec0ff */
[C---:B------:R-:W-:Y:S01]  /*1cda0*/  ISETP.NE.AND P1, PT, R8.reuse, 0x1f, PT ;  /* 0x0000001f0800780c */ /* 0x040fe20003f25270 */
[----:B------:R-:W-:-:S05]  /*1cdb0*/  IMAD.IADD R7, R8, 0x1, R19 ;  /* 0x0000000108077824 */ /* 0x000fca00078e0213 */
[----:B------:R-:W-:-:S13]  /*1cdc0*/  ISETP.GE.OR P0, PT, R7, R0, !P1 ;  /* 0x000000000700720c */ /* 0x000fda0004f06670 */
[----:B------:R-:W-:Y:S05]  /*1cdd0*/  @P0 BRA `(.L_x_748) ;  /* 0x00000000000c0947 */ /* 0x000fea0003800000 */
[----:B------:R-:W1:Y:S02]  /*1cde0*/  LDC.64 R2, c[0x0][0xc58] ;  /* 0x00031600ff027b82 */ /* 0x000e640000000a00 */
[----:B-1----:R-:W-:-:S06]  /*1cdf0*/  IMAD.WIDE R2, R7, 0x4, R2 ;  /* 0x0000000407027825 */ /* 0x002fcc00078e0202 */
[----:B------:R1:W5:Y:S02]  /*1ce00*/  LDG.E R2, desc[UR36][R2.64] ;  /* 0x0000002402027981 */ /* 0x000364000c1e1900 */
.L_x_748:
[----:B------:R-:W-:Y:S05]  /*1ce10*/  BSYNC B0 ;  /* 0x0000000000007941 */ /* 0x000fea0003800000 */
.L_x_747:
        /* <DEDUP_REMOVED lines=8> */
[----:B------:R-:W1:Y:S02]  /*1cea0*/  SHFL.UP PT, R14, R3, 0x2, RZ ;  /* 0x04400000030e7989 */ /* 0x000e6400000e00ff */
[----:B-1----:R-:W-:Y:S02]  /*1ceb0*/  SEL R14, R14, RZ, P1 ;  /* 0x000000ff0e0e7207 */ /* 0x002fe40000800000 */
[----:B------:R-:W-:Y:S02]  /*1cec0*/  ISETP.GE.U32.AND P1, PT, R8, 0x8, PT ;  /* 0x000000080800780c */ /* 0x000fe40003f26070 */
[----:B------:R-:W-:-:S05]  /*1ced0*/  IADD3 R3, R3, R14, RZ ;  /* 0x0000000e03037210 */ /* 0x000fca0007ffe0ff */
[----:B------:R-:W1:Y:S02]  /*1cee0*/  SHFL.UP PT, R14, R3, 0x4, RZ ;  /* 0x04800000030e7989 */ /* 0x000e6400000e00ff */
[----:B-1----:R-:W-:Y:S02]  /*1cef0*/  SEL R14, R14, RZ, P0 ;  /* 0x000000ff0e0e7207 */ /* 0x002fe40000000000 */
[----:B------:R-:W-:-:S03]  /*1cf00*/  ISETP.GE.U32.AND P0, PT, R8, 0x10, PT ;  /* 0x000000100800780c */ /* 0x000fc60003f06070 */
[----:B------:R-:W-:-:S05]  /*1cf10*/  IMAD.IADD R3, R3, 0x1, R14 ;  /* 0x0000000103037824 */ /* 0x000fca00078e020e */
[----:B------:R-:W1:Y:S02]  /*1cf20*/  SHFL.UP PT, R14, R3, 0x8, RZ ;  /* 0x05000000030e7989 */ /* 0x000e6400000e00ff */
[----:B-1----:R-:W-:-:S04]  /*1cf30*/  SEL R14, R14, RZ, P1 ;  /* 0x000000ff0e0e7207 */ /* 0x002fc80000800000 */
[----:B------:R-:W-:-:S05]  /*1cf40*/  IADD3 R3, R3, R14, RZ ;  /* 0x0000000e03037210 */ /* 0x000fca0007ffe0ff */
[----:B------:R-:W0:Y:S02]  /*1cf50*/  SHFL.UP PT, R14, R3, 0x10, RZ ;  /* 0x06000000030e7989 */ /* 0x000e2400000e00ff */
[----:B0-----:R-:W-:-:S05]  /*1cf60*/  SEL R6, R14, RZ, P0 ;  /* 0x000000ff0e067207 */ /* 0x001fca0000000000 */
[----:B------:R-:W-:-:S05]  /*1cf70*/  IMAD.IADD R6, R3, 0x1, R6 ;  /* 0x0000000103067824 */ /* 0x000fca00078e0206 */
[----:B------:R0:W1:Y:S02]  /*1cf80*/  SHFL.IDX PT, R14, R6, 0x1f, 0x1f ;  /* 0x03e01f00060e7f89 */ /* 0x00006400000e0000 */
.L_x_841:
[----:B------:R-:W-:Y:S02]  /*1cf90*/  ULDC UR4, c[0x0][0xc10] ;  /* 0x0003040000047ab9 */ /* 0x000fe40000000800 */
[----:B------:R-:W-:-:S05]  /*1cfa0*/  MOV R16, UR4 ;  /* 0x0000000400107c02 */ /* 0x000fca0008000f00 */
[----:B-1----:R-:W-:-:S04]  /*1cfb0*/  IMAD R7, R14, R16, RZ ;  /* 0x000000100e077224 */ /* 0x002fc800078e02ff */
[----:B------:R-:W-:-:S05]  /*1cfc0*/  IMAD.IADD R5, R7, 0x1, R5 ;  /* 0x0000000107057824 */ /* 0x000fca00078e0205 */
[----:B------:R-:W-:-:S13]  /*1cfd0*/  ISETP.GT.AND P0, PT, R5, R4, PT ;  /* 0x000000040500720c */ /* 0x000fda0003f04270 */
[----:B------:R-:W-:Y:S05]  /*1cfe0*/  @!P0 BRA `(.L_x_750) ;  /* 0xfffffffc00508947 */ /* 0x000fea000383ffff */
.L_x_745:
[----:B------:R-:W-:Y:S01]  /*1cff0*/  IADD3 R7, -R7, R5, RZ ;  /* 0x0000000507077210 */ /* 0x000fe20007ffe1ff */
[----:B------:R-:W-:-:S04]  /*1d000*/  UMOV UR4, 0xffffffff ;  /* 0xffffffff00047882 */ /* 0x000fc80000000000 */
[----:B------:R-:W-:-:S05]  /*1d010*/  IMAD R3, R6, R16, R7 ;  /* 0x0000001006037224 */ /* 0x000fca00078e0207 */
[----:B------:R-:W-:Y:S01]  /*1d020*/  ISETP.GT.AND P6, PT, R3, R4, PT ;  /* 0x000000040300720c */ /* 0x000fe20003fc4270 */
[----:B------:R-:W-:-:S12]  /*1d030*/  BRA.DIV UR4, `(.L_x_751) ;  /* 0x0000001e04a87947 */ /* 0x000fd8000b800000 */
[----:B------:R-:W-:-:S04]  /*1d040*/  VOTE.ANY R3, PT, !P6 ;  /* 0x0000000000037806 */ /* 0x000fc800070e0100 */
[----:B------:R-:W1:Y:S02]  /*1d050*/  POPC R5, R3 ;  /* 0x0000000300057309 */ /* 0x000e640000000000 */
[----:B-1----:R1:W2:Y:S02]  /*1d060*/  SHFL.IDX PT, R17, R2, R5, 0x1f ;  /* 0x00001f0502117589 */ /* 0x0022a400000e0000 */
.L_x_845:
[----:B------:R-:W-:Y:S01]  /*1d070*/  ISETP.NE.AND P0, PT, R3, RZ, PT ;  /* 0x000000ff0300720c */ /* 0x000fe20003f05270 */
[----:B------:R-:W-:-:S12]  /*1d080*/  IMAD.MOV.U32 R14, RZ, RZ, RZ ;  /* 0x000000ffff0e7224 */ /* 0x000fd800078e00ff */
[----:B------:R-:W-:Y:S05]  /*1d090*/  @!P0 BRA `(.L_x_752) ;  /* 0x0000000000108947 */ /* 0x000fea0003800000 */
[----:B------:R-:W-:Y:S01]  /*1d0a0*/  UMOV UR4, 0xffffffff ;  /* 0xffffffff00047882 */ /* 0x000fe20000000000 */
[----:B------:R-:W-:Y:S02]  /*1d0b0*/  IADD3 R12, R5, -0x1, RZ ;  /* 0xffffffff050c7810 */ /* 0x000fe40007ffe0ff */
[----:B------:R-:W-:Y:S05]  /*1d0c0*/  BRA.DIV UR4, `(.L_x_753) ;  /* 0x0000001e04cc7947 */ /* 0x000fea000b800000 */
[----:B------:R3:W4:Y:S02]  /*1d0d0*/  SHFL.IDX PT, R14, R6, R12, 0x1f ;  /* 0x00001f0c060e7589 */ /* 0x00072400000e0000 */
.L_x_752:
[----:B0-23--:R-:W-:Y:S01]  /*1d0e0*/  IABS R6, R17 ;  /* 0x0000001100067213 */ /* 0x00dfe20000000000 */
[----:B----4-:R-:W-:Y:S02]  /*1d0f0*/  IMAD R16, R14, R16, R7 ;  /* 0x000000100e107224 */ /* 0x010fe400078e0207 */
[----:B------:R-:W-:Y:S01]  /*1d100*/  IMAD.IADD R19, R5, 0x1, R19 ;  /* 0x0000000105137824 */ /* 0x000fe200078e0213 */
[----:B------:R-:W0:Y:S08]  /*1d110*/  I2F.RP R8, R6 ;  /* 0x0000000600087306 */ /* 0x000e300000209400 */
[----:B0-----:R-:W0:Y:S02]  /*1d120*/  MUFU.RCP R8, R8 ;  /* 0x0000000800087308 */ /* 0x001e240000001000 */
[----:B0-----:R-:W-:-:S06]  /*1d130*/  VIADD R9, R8, 0xffffffe ;  /* 0x0ffffffe08097836 */ /* 0x001fcc0000000000 */
[----:B------:R-:W1:Y:S02]  /*1d140*/  F2I.FTZ.U32.TRUNC.NTZ R3, R9 ;  /* 0x0000000900037305 */ /* 0x000e64000021f000 */
[----:B-1----:R-:W-:-:S05]  /*1d150*/  IADD3 R2, RZ, -R3, RZ ;  /* 0x80000003ff027210 */ /* 0x002fca0007ffe0ff */
[----:B------:R-:W-:Y:S02]  /*1d160*/  IMAD R7, R2, R6, RZ ;  /* 0x0000000602077224 */ /* 0x000fe400078e02ff */
[----:B------:R-:W-:-:S04]  /*1d170*/  IMAD.MOV.U32 R2, RZ, RZ, RZ ;  /* 0x000000ffff027224 */ /* 0x000fc800078e00ff */
[----:B------:R-:W-:Y:S01]  /*1d180*/  IMAD.HI.U32 R2, R3, R7, R2 ;  /* 0x0000000703027227 */ /* 0x000fe200078e0002 */
[----:B------:R-:W-:Y:S02]  /*1d190*/  IADD3 R3, R4, -R16, RZ ;  /* 0x8000001004037210 */ /* 0x000fe40007ffe0ff */
[----:B------:R-:W-:Y:S02]  /*1d1a0*/  IABS R7, R17 ;  /* 0x0000001100077213 */ /* 0x000fe40000000000 */
[----:B------:R-:W-:-:S03]  /*1d1b0*/  IABS R4, R3 ;  /* 0x0000000300047213 */ /* 0x000fc60000000000 */
[----:B------:R-:W-:Y:S02]  /*1d1c0*/  IMAD.MOV R7, RZ, RZ, -R7 ;  /* 0x000000ffff077224 */ /* 0x000fe400078e0a07 */
[----:B------:R-:W-:-:S04]  /*1d1d0*/  IMAD.HI.U32 R2, R2, R4, RZ ;  /* 0x0000000402027227 */ /* 0x000fc800078e00ff */
[----:B------:R-:W-:Y:S01]  /*1d1e0*/  IMAD R7, R2, R7, R4 ;  /* 0x0000000702077224 */ /* 0x000fe200078e0204 */
[----:B------:R-:W-:-:S04]  /*1d1f0*/  LOP3.LUT R4, R3, R17, RZ, 0x3c, !PT ;  /* 0x0000001103047212 */ /* 0x000fc800078e3cff */
[----:B------:R-:W-:-:S13]  /*1d200*/  ISETP.GT.U32.AND P0, PT, R6, R7, PT ;  /* 0x000000070600720c */ /* 0x000fda0003f04070 */
[----:B------:R-:W-:Y:S01]  /*1d210*/  @!P0 IADD3 R7, R7, -R6, RZ ;  /* 0x8000000607078210 */ /* 0x000fe20007ffe0ff */
[----:B------:R-:W-:-:S03]  /*1d220*/  @!P0 VIADD R2, R2, 0x1 ;  /* 0x0000000102028836 */ /* 0x000fc60000000000 */
        /* <DEDUP_REMOVED lines=10> */
.L_x_746:
[----:B------:R-:W-:Y:S01]  /*1d2d0*/  UMOV UR4, URZ ;  /* 0x0000003f00047c82 */ /* 0x000fe20008000000 */
[----:B------:R-:W-:Y:S01]  /*1d2e0*/  UMOV UR5, URZ ;  /* 0x0000003f00057c82 */ /* 0x000fe20008000000 */
[----:B------:R-:W-:Y:S01]  /*1d2f0*/  ULDC UR6, c[0x0][0xc14] ;  /* 0x0003050000067ab9 */ /* 0x000fe20000000800 */
[----:B------:R-:W-:Y:S01]  /*1d300*/  IMAD.MOV.U32 R16, RZ, RZ, R4 ;  /* 0x000000ffff107224 */ /* 0x000fe200078e0004 */
[----:B------:R-:W-:Y:S01]  /*1d310*/  MOV R17, UR4 ;  /* 0x0000000400117c02 */ /* 0x000fe20008000f00 */
[----:B------:R-:W-:Y:S01]  /*1d320*/  IMAD.U32 R18, RZ, RZ, UR5 ;  /* 0x00000005ff127e24 */ /* 0x000fe2000f8e00ff */
[----:B------:R-:W-:-:S07]  /*1d330*/  MOV R19, UR6 ;  /* 0x0000000600137c02 */ /* 0x000fce0008000f00 */
.L_x_754:
[----:B------:R-:W1:Y:S01]  /*1d340*/  S2R R2, SR_TID.X ;  /* 0x0000000000027919 */ /* 0x000e620000002100 */
[----:B------:R-:W-:Y:S05]  /*1d350*/  WARPSYNC.ALL ;  /* 0x0000000000007948 */ /* 0x000fea0003800000 */
[----:B------:R-:W-:Y:S01]  /*1d360*/  BAR.SYNC.DEFER_BLOCKING 0x4, 0x120 ;  /* 0x0104800000007b1d */ /* 0x000fe20000010000 */
[----:B-1----:R-:W-:-:S04]  /*1d370*/  LOP3.LUT R2, R2, 0x1f, RZ, 0xc0, !PT ;  /* 0x0000001f02027812 */ /* 0x002fc800078ec0ff */
[----:B------:R-:W-:-:S13]  /*1d380*/  ISETP.NE.AND P0, PT, R2, RZ, PT ;  /* 0x000000ff0200720c */ /* 0x000fda0003f05270 */
[----:B------:R-:W1:Y:S01]  /*1d390*/  @!P0 S2R R3, SR_CgaCtaId ;  /* 0x0000000000038919 */ /* 0x000e620000008800 */
[----:B------:R-:W-:-:S04]  /*1d3a0*/  @!P0 MOV R2, 0x400 ;  /* 0x0000040000028802 */ /* 0x000fc80000000f00 */
[----:B-1----:R-:W-:-:S05]  /*1d3b0*/  @!P0 LEA R2, R3, R2, 0x18 ;  /* 0x0000000203028211 */ /* 0x002fca00078ec0ff */
[----:B------:R2:W-:Y:S01]  /*1d3c0*/  @!P0 STS.128 [R2+0x348d0], R16 ;  /* 0x0348d01002008388 */ /* 0x0005e20000000c00 */
[----:B------:R-:W-:Y:S06]  /*1d3d0*/  BAR.ARV 0x5, 0x120 ;  /* 0x0144800000007b1d */ /* 0x000fec0000002000 */
[----:B------:R-:W-:-:S13]  /*1d3e0*/  ISETP.GE.AND P0, PT, R19, R0, PT ;  /* 0x000000001300720c */ /* 0x000fda0003f06270 */
[----:B------:R-:W-:Y:S05]  /*1d3f0*/  @!P0 BRA `(.L_x_755) ;  /* 0xffffffb000608947 */ /* 0x000fea000383ffff */
.L_x_667:
[----:B0-----:R-:W3:Y:S01]  /*1d400*/  LDL.LU R0, [R1+0x3c] ;  /* 0x00003c0001007983 */ /* 0x001ee20000300800 */
[----:B------:R-:W-:Y:S01]  /*1d410*/  BSSY B0, `(.L_x_756) ;  /* 0x000000b000007945 */ /* 0x000fe20003800000 */
[----:B------:R-:W0:Y:S01]  /*1d420*/  S2R R5, SR_CgaCtaId ;  /* 0x0000000000057919 */ /* 0x000e220000008800 */
[----:B---3--:R-:W-:-:S05]  /*1d430*/  VIADD R0, R0, 0x1 ;  /* 0x0000000100007836 */ /* 0x008fca0000000000 */
[----:B--2---:R-:W-:-:S04]  /*1d440*/  LEA.HI R2, R0, R0, RZ, 0x1 ;  /* 0x0000000000027211 */ /* 0x004fc800078f08ff */
[----:B------:R-:W-:-:S04]  /*1d450*/  LOP3.LUT R3, R2, 0xfffffffe, RZ, 0xc0, !PT ;  /* 0xfffffffe02037812 */ /* 0x000fc800078ec0ff */
[----:B------:R-:W-:Y:S02]  /*1d460*/  IADD3 R3, R0, -R3, RZ ;  /* 0x8000000300037210 */ /* 0x000fe40007ffe0ff */
[----:B------:R-:W-:Y:S02]  /*1d470*/  MOV R0, 0x400 ;  /* 0x0000040000007802 */ /* 0x000fe40000000f00 */
[----:B------:R-:W-:Y:S02]  /*1d480*/  SHF.L.U32 R3, R3, 0x1f, RZ ;  /* 0x0000001f03037819 */ /* 0x000fe400000006ff */
[----:B0-----:R-:W-:-:S04]  /*1d490*/  LEA R0, R5, R0, 0x18 ;  /* 0x0000000005007211 */ /* 0x001fc800078ec0ff */
[----:B------:R-:W0:Y:S02]  /*1d4a0*/  SYNCS.PHASECHK.TRANS64.TRYWAIT P0, [R0+URZ+0x34820], R3 ;  /* 0x03482003000075a7 */ /* 0x000e24000800017f */
[----:B0-----:R-:W-:Y:S05]  /*1d4b0*/  @!P0 BRA `(.L_x_757) ;  /* 0x0000001800f48947 */ /* 0x001fea0003800000 */
.L_x_848:
[----:B------:R-:W-:Y:S05]  /*1d4c0*/  BSYNC B0 ;  /* 0x0000000000007941 */ /* 0x000fea0003800000 */
.L_x_756:
[----:B------:R-:W-:-:S03]  /*1d4d0*/  UMOV UR4, 0xffffffff ;  /* 0xffffffff00047882 */ /* 0x000fc60000000000 */
[----:B------:R-:W-:Y:S05]  /*1d4e0*/  BRA.DIV UR4, `(.L_x_758) ;  /* 0x0000001a04fc7947 */ /* 0x000fea000b800000 */
[----:B------:R-:W1:Y:S02]  /*1d4f0*/  S2R R2, SR_TID.X ;  /* 0x0000000000027919 */ /* 0x000e640000002100 */
[----:B-1----:R-:W-:-:S04]  /*1d500*/  SHF.R.U32.HI R2, RZ, 0x5, R2 ;  /* 0x00000005ff027819 */ /* 0x002fc80000011602 */
[----:B------:R-:W-:-:S05]  /*1d510*/  LOP3.LUT R2, R2, 0x3, RZ, 0xc0, !PT ;  /* 0x0000000302027812 */ /* 0x000fca00078ec0ff */
[----:B------:R1:W2:Y:S02]  /*1d520*/  SHFL.IDX PT, R14, R2, RZ, 0x1f ;  /* 0x00001fff020e7589 */ /* 0x0002a400000e0000 */
.L_x_851:
[----:B--2---:R-:W-:-:S13]  /*1d530*/  ISETP.NE.AND P0, PT, R14, RZ, PT ;  /* 0x000000ff0e00720c */ /* 0x004fda0003f05270 */
[----:B------:R-:W-:Y:S05]  /*1d540*/  @P0 BRA `(.L_x_448) ;  /* 0x0000000000940947 */ /* 0x000fea0003800000 */
[----:B------:R-:W-:-:S03]  /*1d550*/  UMOV UR4, 0xffffffff ;  /* 0xffffffff00047882 */ /* 0x000fc60000000000 */
[----:B------:R-:W-:Y:S05]  /*1d560*/  BRA.DIV UR4, `(.L_x_759) ;  /* 0x0000001e04107947 */ /* 0x000fea000b800000 */
[----:B------:R-:W-:-:S13]  /*1d570*/  ELECT P6, URZ, PT ;  /* 0x00000000003f782f */ /* 0x000fda00038c0000 */
.L_x_854:
[----:B------:R-:W-:Y:S05]  /*1d580*/  @!P6 BRA `(.L_x_448) ;  /* 0x000000000084e947 */ /* 0x000fea0003800000 */
[----:B-1----:R-:W2:Y:S02]  /*1d590*/  LDL.LU R2, [R1+0x38] ;  /* 0x0000380001027983 */ /* 0x002ea40000300800 */
[----:B--2---:R-:W-:-:S04]  /*1d5a0*/  LOP3.LUT R2, R2, 0x2, RZ, 0xfc, !PT ;  /* 0x0000000202027812 */ /* 0x004fc800078efcff */
[----:B------:R-:W-:-:S13]  /*1d5b0*/  ISETP.NE.AND P2, PT, R2, 0x3, PT ;  /* 0x000000030200780c */ /* 0x000fda0003f45270 */
[----:B------:R-:W-:Y:S05]  /*1d5c0*/  @!P2 BRA `(.L_x_760) ;  /* 0x000000000004a947 */ /* 0x000fea0003800000 */
[----:B------:R-:W-:Y:S01]  /*1d5d0*/  BPT.TRAP 0x1 ;  /* 0x000000040000795c */ /* 0x000fe20000300000 */
.L_x_760:
[----:B0-----:R-:W2:Y:S04]  /*1d5e0*/  LDL R3, [R1] ;  /* 0x0000000001037983 */ /* 0x001ea80000100800 */
[----:B------:R-:W3:Y:S01]  /*1d5f0*/  LDL.LU R7, [R1+0xc] ;  /* 0x00000c0001077983 */ /* 0x000ee20000300800 */
[----:B------:R-:W-:-:S05]  /*1d600*/  VIADD R2, R0, 0x34840 ;  /* 0x0003484000027836 */ /* 0x000fca0000000000 */
[C---:B--2---:R-:W-:Y:S01]  /*1d610*/  LEA R6, R3.reuse, R2, 0x3 ;  /* 0x0000000203067211 */ /* 0x044fe200078e18ff */
[----:B------:R-:W-:Y:S01]  /*1d620*/  VIADD R3, R3, 0x1 ;  /* 0x0000000103037836 */ /* 0x000fe20000000000 */
[----:B---3--:R-:W-:-:S04]  /*1d630*/  SHF.L.U32 R5, R7, 0x1f, RZ ;  /* 0x0000001f07057819 */ /* 0x008fc800000006ff */
[C---:B------:R-:W-:Y:S01]  /*1d640*/  ISETP.NE.AND P1, PT, R3.reuse, 0x2, PT ;  /* 0x000000020300780c */ /* 0x040fe20003f25270 */
[----:B------:R-:W0:Y:S03]  /*1d650*/  SYNCS.PHASECHK.TRANS64.TRYWAIT P0, [R6+URZ], R5 ;  /* 0x00000005060075a7 */ /* 0x000e26000800017f */
[----:B------:R-:W-:Y:S02]  /*1d660*/  SEL R4, RZ, 0x1, P1 ;  /* 0x00000001ff047807 */ /* 0x000fe40000800000 */
[----:B------:R-:W-:Y:S02]  /*1d670*/  SEL R3, R3, RZ, P1 ;  /* 0x000000ff03037207 */ /* 0x000fe40000800000 */
[----:B------:R-:W-:Y:S02]  /*1d680*/  LOP3.LUT R4, R7, R4, RZ, 0x3c, !PT ;  /* 0x0000000407047212 */ /* 0x000fe400078e3cff */
[----:B------:R-:W-:-:S02]  /*1d690*/  LEA R7, R3, R2, 0x3 ;  /* 0x0000000203077211 */ /* 0x000fc400078e18ff */
[----:B------:R-:W-:Y:S01]  /*1d6a0*/  SHF.L.U32 R2, R4, 0x1f, RZ ;  /* 0x0000001f04027819 */ /* 0x000fe200000006ff */
[----:B0-----:R-:W-:Y:S06]  /*1d6b0*/  @!P0 BRA `(.L_x_761) ;  /* 0x0000001800dc8947 */ /* 0x001fec0003800000 */
.L_x_855:
[----:B------:R-:W1:Y:S02]  /*1d6c0*/  SYNCS.PHASECHK.TRANS64.TRYWAIT P0, [R7+URZ], R2 ;  /* 0x00000002070075a7 */ /* 0x000e64000800017f */
[----:B-1----:R-:W-:Y:S05]  /*1d6d0*/  @!P0 BRA `(.L_x_762) ;  /* 0x0000001800e88947 */ /* 0x002fea0003800000 */
.L_x_856:
[----:B------:R-:W-:Y:S05]  /*1d6e0*/  @!P2 BRA `(.L_x_763) ;  /* 0x000000000004a947 */ /* 0x000fea0003800000 */
[----:B------:R-:W-:Y:S01]  /*1d6f0*/  BPT.TRAP 0x1 ;  /* 0x000000040000795c */ /* 0x000fe20000300000 */
.L_x_763:
[----:B------:R-:W2:Y:S01]  /*1d700*/  LDL.LU R4, [R1] ;  /* 0x0000000001047983 */ /* 0x000ea20000300800 */
[----:B------:R-:W-:-:S05]  /*1d710*/  VIADD R0, R0, 0x34860 ;  /* 0x0003486000007836 */ /* 0x000fca0000000000 */
[----:B--2---:R-:W-:-:S04]  /*1d720*/  LEA R4, R4, R0, 0x3 ;  /* 0x0000000004047211 */ /* 0x004fc800078e18ff */
[----:B------:R-:W2:Y:S02]  /*1d730*/  SYNCS.PHASECHK.TRANS64.TRYWAIT P0, [R4+URZ], R5 ;  /* 0x00000005040075a7 */ /* 0x000ea4000800017f */
[----:B--2---:R-:W-:Y:S05]  /*1d740*/  @!P0 BRA `(.L_x_764) ;  /* 0x0000001800e08947 */ /* 0x004fea0003800000 */
.L_x_857:
[----:B------:R-:W-:-:S07]  /*1d750*/  IMAD R3, R3, 0x8, R0 ;  /* 0x0000000803037824 */ /* 0x000fce00078e0200 */
.L_x_765:
[----:B---3--:R3:W4:Y:S02]  /*1d760*/  SYNCS.PHASECHK.TRANS64.TRYWAIT P0, [R3+URZ], R2 ;  /* 0x00000002030075a7 */ /* 0x008724000800017f */
[----:B----4-:R-:W-:Y:S05]  /*1d770*/  @!P0 NANOSLEEP.SYNCS 0x989680 ;  /* 0x009896800000895d */ /* 0x010fea0003900000 */
[----:B------:R-:W4:Y:S02]  /*1d780*/  @!P0 SYNCS.PHASECHK.TRANS64 P0, [R3+URZ], R2 ;  /* 0x00000002030085a7 */ /* 0x000f24000800007f */
[----:B----4-:R-:W-:Y:S05]  /*1d790*/  @!P0 BRA `(.L_x_765) ;  /* 0xfffffffc00f08947 */ /* 0x010fea000383ffff */
.L_x_448:
[----:B------:R-:W-:Y:S05]  /*1d7a0*/  BSYNC B7 ;  /* 0x0000000000077941 */ /* 0x000fea0003800000 */
.L_x_445:
[----:B------:R-:W-:Y:S05]  /*1d7b0*/  EXIT ;  /* 0x000000000000794d */ /* 0x000fea0003800000 */
.L_x_466:
[----:B0-----:R0:W1:Y:S02]  /*1d7c0*/  SYNCS.PHASECHK.TRANS64.TRYWAIT P5, [R3+URZ+0x34890], R0 ;  /* 0x03489000030075a7 */ /* 0x00106400080a017f */
[----:B-1----:R-:W-:Y:S05]  /*1d7d0*/  @!P5 NANOSLEEP.SYNCS 0x989680 ;  /* 0x009896800000d95d */ /* 0x002fea0003900000 */
[----:B------:R-:W1:Y:S02]  /*1d7e0*/  @!P5 SYNCS.PHASECHK.TRANS64 P5, [R3+URZ+0x34890], R0 ;  /* 0x034890000300d5a7 */ /* 0x000e6400080a007f */
[----:B-1----:R-:W-:Y:S05]  /*1d7f0*/  @!P5 BRA `(.L_x_466) ;  /* 0xfffffffc00f0d947 */ /* 0x002fea000383ffff */
[----:B------:R-:W-:Y:S05]  /*1d800*/  BRA `(.L_x_766) ;  /* 0xfffffe5c00487947 */ /* 0x000fea000383ffff */
.L_x_520:
[----:B-1----:R1:W3:Y:S02]  /*1d810*/  SYNCS.PHASECHK.TRANS64.TRYWAIT P5, [R3+URZ+0x34890], R0 ;  /* 0x03489000030075a7 */ /* 0x0022e400080a017f */
[----:B---3--:R-:W-:Y:S05]  /*1d820*/  @!P5 NANOSLEEP.SYNCS 0x989680 ;  /* 0x009896800000d95d */ /* 0x008fea0003900000 */
[----:B------:R-:W3:Y:S02]  /*1d830*/  @!P5 SYNCS.PHASECHK.TRANS64 P5, [R3+URZ+0x34890], R0 ;  /* 0x034890000300d5a7 */ /* 0x000ee400080a007f */
[----:B---3--:R-:W-:Y:S05]  /*1d840*/  @!P5 BRA `(.L_x_520) ;  /* 0xfffffffc00f0d947 */ /* 0x008fea000383ffff */
[----:B------:R-:W-:Y:S05]  /*1d850*/  BRA `(.L_x_767) ;  /* 0xfffffe8c00d07947 */ /* 0x000fea000383ffff */
.L_x_545:
[----:B0-----:R0:W1:Y:S02]  /*1d860*/  SYNCS.PHASECHK.TRANS64.TRYWAIT P4, [R3+URZ+0x34890], R0 ;  /* 0x03489000030075a7 */ /* 0x001064000808017f */
[----:B-1----:R-:W-:Y:S05]  /*1d870*/  @!P4 NANOSLEEP.SYNCS 0x989680 ;  /* 0x009896800000c95d */ /* 0x002fea0003900000 */
[----:B------:R-:W1:Y:S02]  /*1d880*/  @!P4 SYNCS.PHASECHK.TRANS64 P4, [R3+URZ+0x34890], R0 ;  /* 0x034890000300c5a7 */ /* 0x000e64000808007f */
[----:B-1----:R-:W-:Y:S05]  /*1d890*/  @!P4 BRA `(.L_x_545) ;  /* 0xfffffffc00f0c947 */ /* 0x002fea000383ffff */
[----:B------:R-:W-:Y:S05]  /*1d8a0*/  BRA `(.L_x_768) ;  /* 0xfffffebc00b07947 */ /* 0x000fea000383ffff */
.L_x_551:
[----:B--2---:R2:W3:Y:S02]  /*1d8b0*/  SYNCS.PHASECHK.TRANS64.TRYWAIT P4, [R3+URZ+0x348b0], R0 ;  /* 0x0348b000030075a7 */ /* 0x0044e4000808017f */
[----:B---3--:R-:W-:Y:S05]  /*1d8c0*/  @!P4 NANOSLEEP.SYNCS 0x989680 ;  /* 0x009896800000c95d */ /* 0x008fea0003900000 */
[----:B------:R-:W3:Y:S02]  /*1d8d0*/  @!P4 SYNCS.PHASECHK.TRANS64 P4, [R3+URZ+0x348b0], R0 ;  /* 0x0348b0000300c5a7 */ /* 0x000ee4000808007f */
[----:B---3--:R-:W-:Y:S05]  /*1d8e0*/  @!P4 BRA `(.L_x_551) ;  /* 0xfffffffc00f0c947 */ /* 0x008fea000383ffff */
[----:B------:R-:W-:Y:S05]  /*1d8f0*/  BRA `(.L_x_769) ;  /* 0xfffffec000b07947 */ /* 0x000fea000383ffff */
.L_x_571:
[----:B------:R-:W-:Y:S01]  /*1d900*/  BSSY B1, `(.L_x_770) ;  /* 0x0000008000017945 */ /* 0x000fe20003800000 */
[----:B------:R-:W-:Y:S01]  /*1d910*/  MOV R13, R38 ;  /* 0x00000026000d7202 */ /* 0x000fe20000000f00 */
[----:B------:R-:W-:Y:S01]  /*1d920*/  IMAD.MOV.U32 R12, RZ, RZ, RZ ;  /* 0x000000ffff0c7224 */ /* 0x000fe200078e00ff */
[----:B------:R-:W-:Y:S01]  /*1d930*/  MOV R11, 0x1c1f ;  /* 0x00001c1f000b7802 */ /* 0x000fe20000000f00 */
[----:B------:R-:W-:-:S07]  /*1d940*/  IMAD.MOV.U32 R15, RZ, RZ, -0x1 ;  /* 0xffffffffff0f7424 */ /* 0x000fce00078e00ff */
[----:B------:R-:W-:Y:S05]  /*1d950*/  WARPSYNC.COLLECTIVE R15, `(.L_x_771) ;  /* 0x000000000f087348 */ /* 0x000fea0003c00000 */
[----:B------:R0:W1:Y:S02]  /*1d960*/  SHFL.IDX P6, R14, R13, R12, R11 ;  /* 0x0000000c0d0e7389 */ /* 0x00006400000c000b */
[----:B01----:R-:W-:Y:S01]  /*1d970*/  ENDCOLLECTIVE ;  /* 0x000000000000791b */ /* 0x003fe20003800000 */
.L_x_771:
[----:B------:R-:W-:Y:S05]  /*1d980*/  BSYNC B1 ;  /* 0x0000000000017941 */ /* 0x000fea0003800000 */
.L_x_770:
[----:B------:R-:W-:Y:S05]  /*1d990*/  BRA `(.L_x_772) ;  /* 0xfffffed400d87947 */ /* 0x000fea000383ffff */
.L_x_572:
        /* <DEDUP_REMOVED lines=8> */
.L_x_774:
[----:B------:R-:W-:Y:S05]  /*1da20*/  BSYNC B1 ;  /* 0x0000000000017941 */ /* 0x000fea0003800000 */
.L_x_773:
[----:B------:R-:W-:Y:S05]  /*1da30*/  BRA `(.L_x_775) ;  /* 0xfffffed400bc7947 */ /* 0x000fea000383ffff */
.L_x_573:
        /* <DEDUP_REMOVED lines=8> */
.L_x_777:
[----:B------:R-:W-:Y:S05]  /*1dac0*/  BSYNC B1 ;  /* 0x0000000000017941 */ /* 0x000fea0003800000 */
.L_x_776:
[----:B------:R-:W-:Y:S05]  /*1dad0*/  BRA `(.L_x_778) ;  /* 0xfffffed400a07947 */ /* 0x000fea000383ffff */
.L_x_574:
        /* <DEDUP_REMOVED lines=8> */
.L_x_780:
[----:B------:R-:W-:Y:S05]  /*1db60*/  BSYNC B1 ;  /* 0x0000000000017941 */ /* 0x000fea0003800000 */
.L_x_779:
[----:B------:R-:W-:Y:S05]  /*1db70*/  BRA `(.L_x_781) ;  /* 0xfffffed400847947 */ /* 0x000fea000383ffff */
.L_x_576:
[----:B0-----:R0:W1:Y:S02]  /*1db80*/  SYNCS.PHASECHK.TRANS64.TRYWAIT P1, [R2+URZ+0x34800], R5 ;  /* 0x03480005020075a7 */ /* 0x001064000802017f */
[----:B-1----:R-:W-:Y:S05]  /*1db90*/  @!P1 NANOSLEEP.SYNCS 0x989680 ;  /* 0x009896800000995d */ /* 0x002fea0003900000 */
[----:B------:R-:W1:Y:S02]  /*1dba0*/  @!P1 SYNCS.PHASECHK.TRANS64 P1, [R2+URZ+0x34800], R5 ;  /* 0x03480005020095a7 */ /* 0x000e64000802007f */
[----:B-1----:R-:W-:Y:S05]  /*1dbb0*/  @!P1 BRA `(.L_x_576) ;  /* 0xfffffffc00f09947 */ /* 0x002fea000383ffff */
[----:B------:R-:W-:Y:S05]  /*1dbc0*/  BRA `(.L_x_782) ;  /* 0xfffffed400c07947 */ /* 0x000fea000383ffff */
.L_x_602:
        /* <DEDUP_REMOVED lines=8> */
.L_x_784:
[----:B------:R-:W-:Y:S05]  /*1dc50*/  BSYNC B1 ;  /* 0x0000000000017941 */ /* 0x000fea0003800000 */
.L_x_783:
[----:B------:R-:W-:Y:S05]  /*1dc60*/  BRA `(.L_x_785) ;  /* 0xfffffefc00347947 */ /* 0x000fea000383ffff */
.L_x_603:
        /* <DEDUP_REMOVED lines=8> */
.L_x_787:
[----:B------:R-:W-:Y:S05]  /*1dcf0*/  BSYNC B1 ;  /* 0x0000000000017941 */ /* 0x000fea0003800000 */
.L_x_786:
[----:B------:R-:W-:Y:S05]  /*1dd00*/  BRA `(.L_x_788) ;  /* 0xfffffefc00187947 */ /* 0x000fea000383ffff */
.L_x_604:
        /* <DEDUP_REMOVED lines=8> */
.L_x_790:
[----:B------:R-:W-:Y:S05]  /*1dd90*/  BSYNC B1 ;  /* 0x0000000000017941 */ /* 0x000fea0003800000 */
.L_x_789:
[----:B------:R-:W-:Y:S05]  /*1dda0*/  BRA `(.L_x_791) ;  /* 0xfffffef800fc7947 */ /* 0x000fea000383ffff */
.L_x_605:
        /* <DEDUP_REMOVED lines=8> */
.L_x_793:
[----:B------:R-:W-:Y:S05]  /*1de30*/  BSYNC B1 ;  /* 0x0000000000017941 */ /* 0x000fea0003800000 */
.L_x_792:
[----:B------:R-:W-:Y:S05]  /*1de40*/  BRA `(.L_x_794) ;  /* 0xfffffef800e07947 */ /* 0x000fea000383ffff */
.L_x_607:
[----:B0-----:R0:W1:Y:S02]  /*1de50*/  SYNCS.PHASECHK.TRANS64.TRYWAIT P0, [R2+URZ+0x34800], R5 ;  /* 0x03480005020075a7 */ /* 0x001064000800017f */
[----:B-1----:R-:W-:Y:S05]  /*1de60*/  @!P0 NANOSLEEP.SYNCS 0x989680 ;  /* 0x009896800000895d */ /* 0x002fea0003900000 */
[----:B------:R-:W1:Y:S02]  /*1de70*/  @!P0 SYNCS.PHASECHK.TRANS64 P0, [R2+URZ+0x34800], R5 ;  /* 0x03480005020085a7 */ /* 0x000e64000800007f */
[----:B-1----:R-:W-:Y:S05]  /*1de80*/  @!P0 BRA `(.L_x_607) ;  /* 0xfffffffc00f08947 */ /* 0x002fea000383ffff */
[----:B------:R-:W-:Y:S05]  /*1de90*/  BRA `(.L_x_795) ;  /* 0xfffffefc001c7947 */ /* 0x000fea000383ffff */
.L_x_621:
[----:B-1----:R1:W2:Y:S02]  /*1dea0*/  SYNCS.PHASECHK.TRANS64.TRYWAIT P2, [R4+URZ+0x34830], R3 ;  /* 0x03483003040075a7 */ /* 0x0022a4000804017f */
[----:B--2---:R-:W-:Y:S05]  /*1deb0*/  @!P2 NANOSLEEP.SYNCS 0x989680 ;  /* 0x009896800000a95d */ /* 0x004fea0003900000 */
[----:B------:R-:W2:Y:S02]  /*1dec0*/  @!P2 SYNCS.PHASECHK.TRANS64 P2, [R4+URZ+0x34830], R3 ;  /* 0x034830030400a5a7 */ /* 0x000ea4000804007f */
[----:B--2---:R-:W-:Y:S05]  /*1ded0*/  @!P2 BRA `(.L_x_621) ;  /* 0xfffffffc00f0a947 */ /* 0x004fea000383ffff */
[----:B------:R-:W-:Y:S05]  /*1dee0*/  BRA `(.L_x_620) ;  /* 0xffffff2000087947 */ /* 0x000fea000383ffff */
.L_x_628:
[----:B-1----:R1:W2:Y:S02]  /*1def0*/  SYNCS.PHASECHK.TRANS64.TRYWAIT P2, [R21+URZ+0x34830], R0 ;  /* 0x03483000150075a7 */ /* 0x0022a4000804017f */
[----:B--2---:R-:W-:Y:S05]  /*1df00*/  @!P2 NANOSLEEP.SYNCS 0x989680 ;  /* 0x009896800000a95d */ /* 0x004fea0003900000 */
[----:B------:R-:W2:Y:S02]  /*1df10*/  @!P2 SYNCS.PHASECHK.TRANS64 P2, [R21+URZ+0x34830], R0 ;  /* 0x034830001500a5a7 */ /* 0x000ea4000804007f */
[----:B--2---:R-:W-:Y:S05]  /*1df20*/  @!P2 BRA `(.L_x_628) ;  /* 0xfffffffc00f0a947 */ /* 0x004fea000383ffff */
[----:B------:R-:W-:Y:S05]  /*1df30*/  BRA `(.L_x_627) ;  /* 0xffffff4800947947 */ /* 0x000fea000383ffff */
.L_x_633:
[----:B---3--:R3:W4:Y:S02]  /*1df40*/  SYNCS.PHASECHK.TRANS64.TRYWAIT P2, [R202+URZ+0x34850], R3 ;  /* 0x03485003ca0075a7 */ /* 0x008724000804017f */
[----:B----4-:R-:W-:Y:S05]  /*1df50*/  @!P2 NANOSLEEP.SYNCS 0x989680 ;  /* 0x009896800000a95d */ /* 0x010fea0003900000 */
[----:B------:R-:W4:Y:S02]  /*1df60*/  @!P2 SYNCS.PHASECHK.TRANS64 P2, [R202+URZ+0x34850], R3 ;  /* 0x03485003ca00a5a7 */ /* 0x000f24000804007f */
[----:B----4-:R-:W-:Y:S05]  /*1df70*/  @!P2 BRA `(.L_x_633) ;  /* 0xfffffffc00f0a947 */ /* 0x010fea000383ffff */
[----:B------:R-:W-:Y:S05]  /*1df80*/  BRA `(.L_x_632) ;  /* 0xffffff5400747947 */ /* 0x000fea000383ffff */
.L_x_639:
[----:B-1----:R1:W2:Y:S02]  /*1df90*/  SYNCS.PHASECHK.TRANS64.TRYWAIT P0, [R13+URZ+0x34850], R4 ;  /* 0x034850040d0075a7 */ /* 0x0022a4000800017f */
[----:B--2---:R-:W-:Y:S05]  /*1dfa0*/  @!P0 NANOSLEEP.SYNCS 0x989680 ;  /* 0x009896800000895d */ /* 0x004fea0003900000 */
[----:B------:R-:W2:Y:S02]  /*1dfb0*/  @!P0 SYNCS.PHASECHK.TRANS64 P0, [R13+URZ+0x34850], R4 ;  /* 0x034850040d0085a7 */ /* 0x000ea4000800007f */
[----:B--2---:R-:W-:Y:S05]  /*1dfc0*/  @!P0 BRA `(.L_x_639) ;  /* 0xfffffffc00f08947 */ /* 0x004fea000383ffff */
[----:B------:R-:W-:Y:S05]  /*1dfd0*/  BRA `(.L_x_638) ;  /* 0xffffff7000947947 */ /* 0x000fea000383ffff */
.L_x_671:
[----:B------:R-:W0:Y:S01]  /*1dfe0*/  S2R R9, SR_TID.X ;  /* 0x0000000000097919 */ /* 0x000e220000002100 */
[----:B------:R-:W-:Y:S01]  /*1dff0*/  BSSY B1, `(.L_x_796) ;  /* 0x000000a000017945 */ /* 0x000fe20003800000 */
[----:B------:R-:W-:Y:S01]  /*1e000*/  IMAD.MOV.U32 R12, RZ, RZ, RZ ;  /* 0x000000ffff0c7224 */ /* 0x000fe200078e00ff */
[----:B------:R-:W-:Y:S01]  /*1e010*/  MOV R11, 0x1f ;  /* 0x0000001f000b7802 */ /* 0x000fe20000000f00 */
[----:B------:R-:W-:Y:S01]  /*1e020*/  IMAD.MOV.U32 R15, RZ, RZ, -0x1 ;  /* 0xffffffffff0f7424 */ /* 0x000fe200078e00ff */
[----:B0-----:R-:W-:-:S04]  /*1e030*/  SHF.R.U32.HI R9, RZ, 0x5, R9 ;  /* 0x00000005ff097819 */ /* 0x001fc80000011609 */
[----:B------:R-:W-:-:S04]  /*1e040*/  LOP3.LUT R9, R9, 0x3, RZ, 0xc0, !PT ;  /* 0x0000000309097812 */ /* 0x000fc800078ec0ff */
[----:B------:R-:W-:-:S07]  /*1e050*/  MOV R13, R9 ;  /* 0x00000009000d7202 */ /* 0x000fce0000000f00 */
[----:B-----5:R-:W-:Y:S05]  /*1e060*/  WARPSYNC.COLLECTIVE R15, `(.L_x_797) ;  /* 0x000000000f087348 */ /* 0x020fea0003c00000 */
[----:B------:R0:W1:Y:S02]  /*1e070*/  SHFL.IDX P6, R14, R13, R12, R11 ;  /* 0x0000000c0d0e7389 */ /* 0x00006400000c000b */
[----:B01---5:R-:W-:Y:S01]  /*1e080*/  ENDCOLLECTIVE ;  /* 0x000000000000791b */ /* 0x023fe20003800000 */
.L_x_797:
[----:B------:R-:W-:Y:S05]  /*1e090*/  BSYNC B1 ;  /* 0x0000000000017941 */ /* 0x000fea0003800000 */
.L_x_796:
[----:B------:R-:W-:Y:S05]  /*1e0a0*/  BRA `(.L_x_798) ;  /* 0xffffffa800b87947 */ /* 0x000fea000383ffff */
.L_x_672:
[----:B------:R-:W-:Y:S01]  /*1e0b0*/  BSSY B1, `(.L_x_799) ;  /* 0x0000006000017945 */ /* 0x000fe20003800000 */
[----:B------:R-:W-:-:S07]  /*1e0c0*/  MOV R15, 0xffffffff ;  /* 0xffffffff000f7802 */ /* 0x000fce0000000f00 */
[----:B-----5:R-:W-:Y:S05]  /*1e0d0*/  WARPSYNC.COLLECTIVE R15, `(.L_x_800) ;  /* 0x000000000f0c7348 */ /* 0x020fea0003c00000 */
[----:B------:R-:W-:Y:S02]  /*1e0e0*/  ELECT P6, UR62, PT ;  /* 0x00000000003e782f */ /* 0x000fe400038c0000 */
[----:B------:R-:W-:Y:S01]  /*1e0f0*/  MOV R14, UR62 ;  /* 0x0000003e000e7c02 */ /* 0x000fe20008000f00 */
[----:B-----5:R-:W-:Y:S10]  /*1e100*/  ENDCOLLECTIVE ;  /* 0x000000000000791b */ /* 0x020ff40003800000 */
.L_x_800:
[----:B------:R-:W-:Y:S05]  /*1e110*/  BSYNC B1 ;  /* 0x0000000000017941 */ /* 0x000fea0003800000 */
.L_x_799:
[----:B------:R-:W-:Y:S05]  /*1e120*/  BRA `(.L_x_801) ;  /* 0xffffffa800a47947 */ /* 0x000fea000383ffff */
.L_x_674:
[----:B0-----:R0:W1:Y:S02]  /*1e130*/  SYNCS.PHASECHK.TRANS64.TRYWAIT P0, [R9+URZ+0x34820], R5 ;  /* 0x03482005090075a7 */ /* 0x001064000800017f */
[----:B-1----:R-:W-:Y:S05]  /*1e140*/  @!P0 NANOSLEEP.SYNCS 0x989680 ;  /* 0x009896800000895d */ /* 0x002fea0003900000 */
[----:B------:R-:W1:Y:S02]  /*1e150*/  @!P0 SYNCS.PHASECHK.TRANS64 P0, [R9+URZ+0x34820], R5 ;  /* 0x03482005090085a7 */ /* 0x000e64000800007f */
[----:B-1----:R-:W-:Y:S05]  /*1e160*/  @!P0 BRA `(.L_x_674) ;  /* 0xfffffffc00f08947 */ /* 0x002fea000383ffff */
[----:B------:R-:W-:Y:S05]  /*1e170*/  BRA `(.L_x_802) ;  /* 0xffffffa800c07947 */ /* 0x000fea000383ffff */
.L_x_677:
[----:B0-----:R0:W1:Y:S02]  /*1e180*/  SYNCS.PHASECHK.TRANS64.TRYWAIT P0, [R5+URZ+0x348a0], R7 ;  /* 0x0348a007050075a7 */ /* 0x001064000800017f */
[----:B-1----:R-:W-:Y:S05]  /*1e190*/  @!P0 NANOSLEEP.SYNCS 0x989680 ;  /* 0x009896800000895d */ /* 0x002fea0003900000 */
[----:B------:R-:W1:Y:S02]  /*1e1a0*/  @!P0 SYNCS.PHASECHK.TRANS64 P0, [R5+URZ+0x348a0], R7 ;  /* 0x0348a007050085a7 */ /* 0x000e64000800007f */
[----:B-1----:R-:W-:Y:S05]  /*1e1b0*/  @!P0 BRA `(.L_x_677) ;  /* 0xfffffffc00f08947 */ /* 0x002fea000383ffff */
[----:B------:R-:W-:Y:S05]  /*1e1c0*/  BRA `(.L_x_803) ;  /* 0xffffffa800d07947 */ /* 0x000fea000383ffff */
.L_x_679:
[----:B-1----:R1:W2:Y:S02]  /*1e1d0*/  SYNCS.PHASECHK.TRANS64.TRYWAIT P0, [R5+URZ+0x348c0], R7 ;  /* 0x0348c007050075a7 */ /* 0x0022a4000800017f */
[----:B--2---:R-:W-:Y:S05]  /*1e1e0*/  @!P0 NANOSLEEP.SYNCS 0x989680 ;  /* 0x009896800000895d */ /* 0x004fea0003900000 */
[----:B------:R-:W2:Y:S02]  /*1e1f0*/  @!P0 SYNCS.PHASECHK.TRANS64 P0, [R5+URZ+0x348c0], R7 ;  /* 0x0348c007050085a7 */ /* 0x000ea4000800007f */
[----:B--2---:R-:W-:Y:S05]  /*1e200*/  @!P0 BRA `(.L_x_679) ;  /* 0xfffffffc00f08947 */ /* 0x004fea000383ffff */
[----:B------:R-:W-:Y:S05]  /*1e210*/  BRA `(.L_x_804) ;  /* 0xffffffac00607947 */ /* 0x000fea000383ffff */
.L_x_683:
[----:B0-----:R0:W1:Y:S02]  /*1e220*/  SYNCS.PHASECHK.TRANS64.TRYWAIT P0, [R6+URZ+0x348a0], R7 ;  /* 0x0348a007060075a7 */ /* 0x001064000800017f */
[----:B-1----:R-:W-:Y:S05]  /*1e230*/  @!P0 NANOSLEEP.SYNCS 0x989680 ;  /* 0x009896800000895d */ /* 0x002fea0003900000 */
[----:B------:R-:W1:Y:S02]  /*1e240*/  @!P0 SYNCS.PHASECHK.TRANS64 P0, [R6+URZ+0x348a0], R7 ;  /* 0x0348a007060085a7 */ /* 0x000e64000800007f */
[----:B-1----:R-:W-:Y:S05]  /*1e250*/  @!P0 BRA `(.L_x_683) ;  /* 0xfffffffc00f08947 */ /* 0x002fea000383ffff */
[----:B------:R-:W-:Y:S05]  /*1e260*/  BRA `(.L_x_805) ;  /* 0xffffffb0003c7947 */ /* 0x000fea000383ffff */
.L_x_685:
[----:B-1----:R1:W2:Y:S02]  /*1e270*/  SYNCS.PHASECHK.TRANS64.TRYWAIT P1, [R6+URZ+0x348c0], R7 ;  /* 0x0348c007060075a7 */ /* 0x0022a4000802017f */
[----:B--2---:R-:W-:Y:S05]  /*1e280*/  @!P1 NANOSLEEP.SYNCS 0x989680 ;  /* 0x009896800000995d */ /* 0x004fea0003900000 */
[----:B------:R-:W2:Y:S02]  /*1e290*/  @!P1 SYNCS.PHASECHK.TRANS64 P1, [R6+URZ+0x348c0], R7 ;  /* 0x0348c007060095a7 */ /* 0x000ea4000802007f */
[----:B--2---:R-:W-:Y:S05]  /*1e2a0*/  @!P1 BRA `(.L_x_685) ;  /* 0xfffffffc00f09947 */ /* 0x004fea000383ffff */
[----:B------:R-:W-:Y:S05]  /*1e2b0*/  BRA `(.L_x_806) ;  /* 0xffffffb000c47947 */ /* 0x000fea000383ffff */
.L_x_697:
[----:B------:R-:W0:Y:S01]  /*1e2c0*/  S2R R3, SR_TID.X ;  /* 0x0000000000037919 */ /* 0x000e220000002100 */
[----:B------:R-:W-:Y:S01]  /*1e2d0*/  BSSY B0, `(.L_x_807) ;  /* 0x000000a000007945 */ /* 0x000fe20003800000 */
[----:B------:R-:W-:Y:S01]  /*1e2e0*/  MOV R12, RZ ;  /* 0x000000ff000c7202 */ /* 0x000fe20000000f00 */
[----:B------:R-:W-:Y:S01]  /*1e2f0*/  IMAD.MOV.U32 R11, RZ, RZ, 0x1f ;  /* 0x0000001fff0b7424 */ /* 0x000fe200078e00ff */
[----:B------:R-:W-:Y:S02]  /*1e300*/  MOV R15, 0xffffffff ;  /* 0xffffffff000f7802 */ /* 0x000fe40000000f00 */
[----:B0-----:R-:W-:-:S04]  /*1e310*/  SHF.R.U32.HI R3, RZ, 0x5, R3 ;  /* 0x00000005ff037819 */ /* 0x001fc80000011603 */
[----:B------:R-:W-:-:S05]  /*1e320*/  LOP3.LUT R3, R3, 0x3, RZ, 0xc0, !PT ;  /* 0x0000000303037812 */ /* 0x000fca00078ec0ff */
[----:B------:R-:W-:-:S07]  /*1e330*/  IMAD.MOV.U32 R13, RZ, RZ, R3 ;  /* 0x000000ffff0d7224 */ /* 0x000fce00078e0003 */
[----:B------:R-:W-:Y:S05]  /*1e340*/  WARPSYNC.COLLECTIVE R15, `(.L_x_808) ;  /* 0x000000000f087348 */ /* 0x000fea0003c00000 */
[----:B------:R0:W1:Y:S02]  /*1e350*/  SHFL.IDX P6, R14, R13, R12, R11 ;  /* 0x0000000c0d0e7389 */ /* 0x00006400000c000b */
[----:B01----:R-:W-:Y:S01]  /*1e360*/  ENDCOLLECTIVE ;  /* 0x000000000000791b */ /* 0x003fe20003800000 */
.L_x_808:
[----:B------:R-:W-:Y:S05]  /*1e370*/  BSYNC B0 ;  /* 0x0000000000007941 */ /* 0x000fea0003800000 */
.L_x_807:
[----:B------:R-:W-:Y:S05]  /*1e380*/  BRA `(.L_x_809) ;  /* 0xffffffbc00c47947 */ /* 0x000fea000383ffff */
.L_x_698:
[----:B------:R-:W-:Y:S01]  /*1e390*/  BSSY B0, `(.L_x_810) ;  /* 0x0000006000007945 */ /* 0x000fe20003800000 */
[----:B------:R-:W-:-:S07]  /*1e3a0*/  IMAD.MOV.U32 R15, RZ, RZ, -0x1 ;  /* 0xffffffffff0f7424 */ /* 0x000fce00078e00ff */
[----:B------:R-:W-:Y:S05]  /*1e3b0*/  WARPSYNC.COLLECTIVE R15, `(.L_x_811) ;  /* 0x000000000f0c7348 */ /* 0x000fea0003c00000 */
[----:B------:R-:W-:Y:S02]  /*1e3c0*/  ELECT P6, UR62, PT ;  /* 0x00000000003e782f */ /* 0x000fe400038c0000 */
[----:B------:R-:W-:Y:S01]  /*1e3d0*/  MOV R14, UR62 ;  /* 0x0000003e000e7c02 */ /* 0x000fe20008000f00 */
[----:B------:R-:W-:Y:S10]  /*1e3e0*/  ENDCOLLECTIVE ;  /* 0x000000000000791b */ /* 0x000ff40003800000 */
.L_x_811:
[----:B------:R-:W-:Y:S05]  /*1e3f0*/  BSYNC B0 ;  /* 0x0000000000007941 */ /* 0x000fea0003800000 */
.L_x_810:
[----:B------:R-:W-:Y:S05]  /*1e400*/  BRA `(.L_x_812) ;  /* 0xffffffbc00bc7947 */ /* 0x000fea000383ffff */
.L_x_701:
[----:B0-----:R0:W1:Y:S02]  /*1e410*/  SYNCS.PHASECHK.TRANS64.TRYWAIT P0, [R6+URZ+0x34840], R7 ;  /* 0x03484007060075a7 */ /* 0x001064000800017f */
[----:B-1----:R-:W-:Y:S05]  /*1e420*/  @!P0 NANOSLEEP.SYNCS 0x989680 ;  /* 0x009896800000895d */ /* 0x002fea0003900000 */
[----:B------:R-:W1:Y:S02]  /*1e430*/  @!P0 SYNCS.PHASECHK.TRANS64 P0, [R6+URZ+0x34840], R7 ;  /* 0x03484007060085a7 */ /* 0x000e64000800007f */
[----:B-1----:R-:W-:Y:S05]  /*1e440*/  @!P0 BRA `(.L_x_701) ;  /* 0xfffffffc00f08947 */ /* 0x002fea000383ffff */
[----:B------:R-:W-:Y:S05]  /*1e450*/  BRA `(.L_x_813) ;  /* 0xffffffc0002c7947 */ /* 0x000fea000383ffff */
.L_x_704:
        /* <DEDUP_REMOVED lines=8> */
.L_x_712:
[----:B0-----:R0:W1:Y:S02]  /*1e4e0*/  SYNCS.PHASECHK.TRANS64.TRYWAIT P0, [R7+URZ+0x34840], R8 ;  /* 0x03484008070075a7 */ /* 0x001064000800017f */
[----:B-1----:R-:W-:Y:S05]  /*1e4f0*/  @!P0 NANOSLEEP.SYNCS 0x989680 ;  /* 0x009896800000895d */ /* 0x002fea0003900000 */
[----:B------:R-:W1:Y:S02]  /*1e500*/  @!P0 SYNCS.PHASECHK.TRANS64 P0, [R7+URZ+0x34840], R8 ;  /* 0x03484008070085a7 */ /* 0x000e64000800007f */
[----:B-1----:R-:W-:Y:S05]  /*1e510*/  @!P0 BRA `(.L_x_712) ;  /* 0xfffffffc00f08947 */ /* 0x002fea000383ffff */
[----:B------:R-:W-:Y:S05]  /*1e520*/  BRA `(.L_x_815) ;  /* 0xffffffc8003c7947 */ /* 0x000fea000383ffff */
.L_x_714:
[----:B0-----:R0:W1:Y:S02]  /*1e530*/  SYNCS.PHASECHK.TRANS64.TRYWAIT P0, [R7+URZ+0x34860], R8 ;  /* 0x03486008070075a7 */ /* 0x001064000800017f */
[----:B-1----:R-:W-:Y:S05]  /*1e540*/  @!P0 NANOSLEEP.SYNCS 0x989680 ;  /* 0x009896800000895d */ /* 0x002fea0003900000 */
[----:B------:R-:W1:Y:S02]  /*1e550*/  @!P0 SYNCS.PHASECHK.TRANS64 P0, [R7+URZ+0x34860], R8 ;  /* 0x03486008070085a7 */ /* 0x000e64000800007f */
[----:B-1----:R-:W-:Y:S05]  /*1e560*/  @!P0 BRA `(.L_x_714) ;  /* 0xfffffffc00f08947 */ /* 0x002fea000383ffff */
[----:B------:R-:W-:Y:S05]  /*1e570*/  BRA `(.L_x_816) ;  /* 0xffffffc800e87947 */ /* 0x000fea000383ffff */
.L_x_720:
[----:B-1----:R1:W2:Y:S02]  /*1e580*/  SYNCS.PHASECHK.TRANS64.TRYWAIT P0, [R2+URZ+0x34840], R3 ;  /* 0x03484003020075a7 */ /* 0x0022a4000800017f */
[----:B--2---:R-:W-:Y:S05]  /*1e590*/  @!P0 NANOSLEEP.SYNCS 0x989680 ;  /* 0x009896800000895d */ /* 0x004fea0003900000 */
[----:B------:R-:W2:Y:S02]  /*1e5a0*/  @!P0 SYNCS.PHASECHK.TRANS64 P0, [R2+URZ+0x34840], R3 ;  /* 0x03484003020085a7 */ /* 0x000ea4000800007f */
[----:B--2---:R-:W-:Y:S05]  /*1e5b0*/  @!P0 BRA `(.L_x_720) ;  /* 0xfffffffc00f08947 */ /* 0x004fea000383ffff */
[----:B------:R-:W-:Y:S05]  /*1e5c0*/  BRA `(.L_x_817) ;  /* 0xffffffd000487947 */ /* 0x000fea000383ffff */
.L_x_722:
[----:B0-----:R0:W1:Y:S02]  /*1e5d0*/  SYNCS.PHASECHK.TRANS64.TRYWAIT P0, [R2+URZ+0x34860], R3 ;  /* 0x03486003020075a7 */ /* 0x001064000800017f */
[----:B-1----:R-:W-:Y:S05]  /*1e5e0*/  @!P0 NANOSLEEP.SYNCS 0x989680 ;  /* 0x009896800000895d */ /* 0x002fea0003900000 */
[----:B------:R-:W1:Y:S02]  /*1e5f0*/  @!P0 SYNCS.PHASECHK.TRANS64 P0, [R2+URZ+0x34860], R3 ;  /* 0x03486003020085a7 */ /* 0x000e64000800007f */
[----:B-1----:R-:W-:Y:S05]  /*1e600*/  @!P0 BRA `(.L_x_722) ;  /* 0xfffffffc00f08947 */ /* 0x002fea000383ffff */
[----:B------:R-:W-:Y:S05]  /*1e610*/  BRA `(.L_x_818) ;  /* 0xffffffd000f47947 */ /* 0x000fea000383ffff */
.L_x_728:
[----:B--2---:R2:W3:Y:S02]  /*1e620*/  SYNCS.PHASECHK.TRANS64.TRYWAIT P0, [R2+URZ+0x34840], R3 ;  /* 0x03484003020075a7 */ /* 0x0044e4000800017f */
[----:B---3--:R-:W-:Y:S05]  /*1e630*/  @!P0 NANOSLEEP.SYNCS 0x989680 ;  /* 0x009896800000895d */ /* 0x008fea0003900000 */
[----:B------:R-:W3:Y:S02]  /*1e640*/  @!P0 SYNCS.PHASECHK.TRANS64 P0, [R2+URZ+0x34840], R3 ;  /* 0x03484003020085a7 */ /* 0x000ee4000800007f */
[----:B---3--:R-:W-:Y:S05]  /*1e650*/  @!P0 BRA `(.L_x_728) ;  /* 0xfffffffc00f08947 */ /* 0x008fea000383ffff */
[----:B------:R-:W-:Y:S05]  /*1e660*/  BRA `(.L_x_819) ;  /* 0xffffffd8002c7947 */ /* 0x000fea000383ffff */
.L_x_730:
[----:B0-----:R0:W1:Y:S02]  /*1e670*/  SYNCS.PHASECHK.TRANS64.TRYWAIT P0, [R2+URZ+0x34860], R8 ;  /* 0x03486008020075a7 */ /* 0x001064000800017f */
[----:B-1----:R-:W-:Y:S05]  /*1e680*/  @!P0 NANOSLEEP.SYNCS 0x989680 ;  /* 0x009896800000895d */ /* 0x002fea0003900000 */
[----:B------:R-:W1:Y:S02]  /*1e690*/  @!P0 SYNCS.PHASECHK.TRANS64 P0, [R2+URZ+0x34860], R8 ;  /* 0x03486008020085a7 */ /* 0x000e64000800007f */
[----:B-1----:R-:W-:Y:S05]  /*1e6a0*/  @!P0 BRA `(.L_x_730) ;  /* 0xfffffffc00f08947 */ /* 0x002fea000383ffff */
[----:B------:R-:W-:Y:S05]  /*1e6b0*/  BRA `(.L_x_820) ;  /* 0xffffffd800d47947 */ /* 0x000fea000383ffff */
.L_x_738:
[----:B-1----:R1:W2:Y:S02]  /*1e6c0*/  SYNCS.PHASECHK.TRANS64.TRYWAIT P0, [R0+URZ+0x34860], R3 ;  /* 0x03486003000075a7 */ /* 0x0022a4000800017f */
[----:B--2---:R-:W-:Y:S05]  /*1e6d0*/  @!P0 NANOSLEEP.SYNCS 0x989680 ;  /* 0x009896800000895d */ /* 0x004fea0003900000 */
[----:B------:R-:W2:Y:S02]  /*1e6e0*/  @!P0 SYNCS.PHASECHK.TRANS64 P0, [R0+URZ+0x34860], R3 ;  /* 0x03486003000085a7 */ /* 0x000ea4000800007f */
[----:B--2---:R-:W-:Y:S05]  /*1e6f0*/  @!P0 BRA `(.L_x_738) ;  /* 0xfffffffc00f08947 */ /* 0x004fea000383ffff */
[----:B------:R-:W-:Y:S05]  /*1e700*/  BRA `(.L_x_821) ;  /* 0xffffffdc00f47947 */ /* 0x000fea000383ffff */
.L_x_741:
[----:B------:R-:W-:Y:S01]  /*1e710*/  BSSY B0, `(.L_x_822) ;  /* 0x0000008000007945 */ /* 0x000fe20003800000 */
[----:B0-----:R-:W-:Y:S01]  /*1e720*/  MOV R13, R16 ;  /* 0x00000010000d7202 */ /* 0x001fe20000000f00 */
[----:B------:R-:W-:Y:S01]  /*1e730*/  IMAD.MOV.U32 R12, RZ, RZ, RZ ;  /* 0x000000ffff0c7224 */ /* 0x000fe200078e00ff */
[----:B------:R-:W-:Y:S01]  /*1e740*/  MOV R11, 0x1f ;  /* 0x0000001f000b7802 */ /* 0x000fe20000000f00 */
[----:B------:R-:W-:-:S07]  /*1e750*/  IMAD.MOV.U32 R15, RZ, RZ, -0x1 ;  /* 0xffffffffff0f7424 */ /* 0x000fce00078e00ff */
[----:B-1---5:R-:W-:Y:S05]  /*1e760*/  WARPSYNC.COLLECTIVE R15, `(.L_x_823) ;  /* 0x000000000f087348 */ /* 0x022fea0003c00000 */
[----:B------:R0:W2:Y:S02]  /*1e770*/  SHFL.IDX P6, R14, R13, R12, R11 ;  /* 0x0000000c0d0e7389 */ /* 0x0000a400000c000b */
[----:B012--5:R-:W-:Y:S01]  /*1e780*/  ENDCOLLECTIVE ;  /* 0x000000000000791b */ /* 0x027fe20003800000 */
.L_x_823:
[----:B------:R-:W-:Y:S05]  /*1e790*/  BSYNC B0 ;  /* 0x0000000000007941 */ /* 0x000fea0003800000 */
.L_x_822:
[----:B------:R-:W-:Y:S01]  /*1e7a0*/  IMAD.MOV.U32 R13, RZ, RZ, R16 ;  /* 0x000000ffff0d7224 */ /* 0x000fe200078e0010 */
[----:B------:R-:W-:Y:S01]  /*1e7b0*/  MOV R12, 0x1 ;  /* 0x00000001000c7802 */ /* 0x000fe20000000f00 */
[----:B------:R-:W-:Y:S01]  /*1e7c0*/  IMAD.MOV.U32 R11, RZ, RZ, 0x1f ;  /* 0x0000001fff0b7424 */ /* 0x000fe200078e00ff */
[----:B------:R-:W-:Y:S02]  /*1e7d0*/  MOV R15, 0xffffffff ;  /* 0xffffffff000f7802 */ /* 0x000fe40000000f00 */
[----:B------:R-:W-:-:S07]  /*1e7e0*/  MOV R4, R14 ;  /* 0x0000000e00047202 */ /* 0x000fce0000000f00 */
[----:B------:R-:W-:Y:S05]  /*1e7f0*/  WARPSYNC.COLLECTIVE R15, `(.L_x_824) ;  /* 0x000000000f087348 */ /* 0x000fea0003c00000 */
[----:B------:R0:W1:Y:S02]  /*1e800*/  SHFL.IDX P6, R14, R13, R12, R11 ;  /* 0x0000000c0d0e7389 */ /* 0x00006400000c000b */
[----:B01----:R-:W-:Y:S01]  /*1e810*/  ENDCOLLECTIVE ;  /* 0x000000000000791b */ /* 0x003fe20003800000 */
.L_x_824:
[----:B------:R-:W-:Y:S01]  /*1e820*/  IMAD.MOV.U32 R5, RZ, RZ, R14 ;  /* 0x000000ffff057224 */ /* 0x000fe200078e000e */
[----:B------:R-:W-:Y:S06]  /*1e830*/  BRA `(.L_x_825) ;  /* 0xffffffe0008c7947 */ /* 0x000fec000383ffff */
.L_x_744:
[----:B------:R-:W-:Y:S01]  /*1e840*/  BSSY B0, `(.L_x_826) ;  /* 0x0000008000007945 */ /* 0x000fe20003800000 */
[----:B-----5:R-:W-:Y:S01]  /*1e850*/  MOV R13, R2 ;  /* 0x00000002000d7202 */ /* 0x020fe20000000f00 */
[----:B------:R-:W-:Y:S01]  /*1e860*/  IMAD.MOV.U32 R12, RZ, RZ, 0x1 ;  /* 0x00000001ff0c7424 */ /* 0x000fe200078e00ff */
[----:B------:R-:W-:Y:S01]  /*1e870*/  MOV R11, RZ ;  /* 0x000000ff000b7202 */ /* 0x000fe20000000f00 */
[----:B------:R-:W-:-:S07]  /*1e880*/  IMAD.MOV.U32 R15, RZ, RZ, -0x1 ;  /* 0xffffffffff0f7424 */ /* 0x000fce00078e00ff */
[----:B0-234-:R-:W-:Y:S05]  /*1e890*/  WARPSYNC.COLLECTIVE R15, `(.L_x_827) ;  /* 0x000000000f087348 */ /* 0x01dfea0003c00000 */
[----:B------:R1:W0:Y:S02]  /*1e8a0*/  SHFL.UP P6, R14, R13, R12, R11 ;  /* 0x0400000c0d0e7389 */ /* 0x00022400000c000b */
[----:B01234-:R-:W-:Y:S01]  /*1e8b0*/  ENDCOLLECTIVE ;  /* 0x000000000000791b */ /* 0x01ffe20003800000 */
.L_x_827:
[----:B------:R-:W-:Y:S05]  /*1e8c0*/  BSYNC B0 ;  /* 0x0000000000007941 */ /* 0x000fea0003800000 */
.L_x_826:
[----:B------:R-:W-:Y:S01]  /*1e8d0*/  ISETP.NE.AND P0, PT, R8, RZ, PT ;  /* 0x000000ff0800720c */ /* 0x000fe20003f05270 */
[----:B------:R-:W-:Y:S01]  /*1e8e0*/  IMAD.MOV.U32 R11, RZ, RZ, RZ ;  /* 0x000000ffff0b7224 */ /* 0x000fe200078e00ff */
[----:B------:R-:W-:Y:S02]  /*1e8f0*/  MOV R12, 0x2 ;  /* 0x00000002000c7802 */ /* 0x000fe40000000f00 */
[----:B------:R-:W-:Y:S02]  /*1e900*/  SEL R3, R14, RZ, P0 ;  /* 0x000000ff0e037207 */ /* 0x000fe40000000000 */
[----:B------:R-:W-:Y:S02]  /*1e910*/  MOV R15, 0xffffffff ;  /* 0xffffffff000f7802 */ /* 0x000fe40000000f00 */
[----:B------:R-:W-:Y:S02]  /*1e920*/  IADD3 R3, R2, R3, RZ ;  /* 0x0000000302037210 */ /* 0x000fe40007ffe0ff */
[----:B------:R-:W-:-:S03]  /*1e930*/  ISETP.GE.U32.AND P0, PT, R8, 0x2, PT ;  /* 0x000000020800780c */ /* 0x000fc60003f06070 */
[----:B------:R-:W-:-:S10]  /*1e940*/  IMAD.MOV.U32 R13, RZ, RZ, R3 ;  /* 0x000000ffff0d7224 */ /* 0x000fd400078e0003 */
[----:B------:R-:W-:Y:S05]  /*1e950*/  WARPSYNC.COLLECTIVE R15, `(.L_x_828) ;  /* 0x000000000f087348 */ /* 0x000fea0003c00000 */
[----:B------:R0:W1:Y:S02]  /*1e960*/  SHFL.UP P6, R14, R13, R12, R11 ;  /* 0x0400000c0d0e7389 */ /* 0x00006400000c000b */
[----:B01----:R-:W-:Y:S01]  /*1e970*/  ENDCOLLECTIVE ;  /* 0x000000000000791b */ /* 0x003fe20003800000 */
.L_x_828:
[----:B------:R-:W-:Y:S01]  /*1e980*/  IMAD.MOV.U32 R12, RZ, RZ, 0x4 ;  /* 0x00000004ff0c7424 */ /* 0x000fe200078e00ff */
[----:B------:R-:W-:Y:S02]  /*1e990*/  SEL R14, R14, RZ, P0 ;  /* 0x000000ff0e0e7207 */ /* 0x000fe40000000000 */
[----:B------:R-:W-:-:S03]  /*1e9a0*/  ISETP.GE.U32.AND P0, PT, R8, 0x4, PT ;  /* 0x000000040800780c */ /* 0x000fc60003f06070 */
[----:B------:R-:W-:-:S05]  /*1e9b0*/  IMAD.IADD R3, R3, 0x1, R14 ;  /* 0x0000000103037824 */ /* 0x000fca00078e020e */
[----:B------:R-:W-:-:S07]  /*1e9c0*/  MOV R13, R3 ;  /* 0x00000003000d7202 */ /* 0x000fce0000000f00 */
[----:B------:R-:W-:Y:S05]  /*1e9d0*/  WARPSYNC.COLLECTIVE R15, `(.L_x_829) ;  /* 0x000000000f087348 */ /* 0x000fea0003c00000 */
[----:B------:R0:W1:Y:S02]  /*1e9e0*/  SHFL.UP P6, R14, R13, R12, R11 ;  /* 0x0400000c0d0e7389 */ /* 0x00006400000c000b */
[----:B01----:R-:W-:Y:S01]  /*1e9f0*/  ENDCOLLECTIVE ;  /* 0x000000000000791b */ /* 0x003fe20003800000 */
.L_x_829:
[----:B------:R-:W-:Y:S02]  /*1ea00*/  MOV R12, 0x8 ;  /* 0x00000008000c7802 */ /* 0x000fe40000000f00 */
[----:B------:R-:W-:Y:S02]  /*1ea10*/  SEL R14, R14, RZ, P0 ;  /* 0x000000ff0e0e7207 */ /* 0x000fe40000000000 */
[----:B------:R-:W-:Y:S02]  /*1ea20*/  ISETP.GE.U32.AND P0, PT, R8, 0x8, PT ;  /* 0x000000080800780c */ /* 0x000fe40003f06070 */
[----:B------:R-:W-:-:S05]  /*1ea30*/  IADD3 R3, R3, R14, RZ ;  /* 0x0000000e03037210 */ /* 0x000fca0007ffe0ff */
[----:B------:R-:W-:-:S07]  /*1ea40*/  IMAD.MOV.U32 R13, RZ, RZ, R3 ;  /* 0x000000ffff0d7224 */ /* 0x000fce00078e0003 */
[----:B------:R-:W-:Y:S05]  /*1ea50*/  WARPSYNC.COLLECTIVE R15, `(.L_x_830) ;  /* 0x000000000f087348 */ /* 0x000fea0003c00000 */
[----:B------:R0:W1:Y:S02]  /*1ea60*/  SHFL.UP P6, R14, R13, R12, R11 ;  /* 0x0400000c0d0e7389 */ /* 0x00006400000c000b */
[----:B01----:R-:W-:Y:S01]  /*1ea70*/  ENDCOLLECTIVE ;  /* 0x000000000000791b */ /* 0x003fe20003800000 */
.L_x_830:
        /* <DEDUP_REMOVED lines=8> */
.L_x_831:
[----:B------:R-:W-:Y:S01]  /*1eb00*/  MOV R12, 0x1f ;  /* 0x0000001f000c7802 */ /* 0x000fe20000000f00 */
[----:B------:R-:W-:Y:S01]  /*1eb10*/  IMAD.MOV.U32 R11, RZ, RZ, 0x1f ;  /* 0x0000001fff0b7424 */ /* 0x000fe200078e00ff */
[----:B------:R-:W-:-:S04]  /*1eb20*/  SEL R6, R14, RZ, P0 ;  /* 0x000000ff0e067207 */ /* 0x000fc80000000000 */
[----:B------:R-:W-:-:S05]  /*1eb30*/  IADD3 R6, R3, R6, RZ ;  /* 0x0000000603067210 */ /* 0x000fca0007ffe0ff */
[----:B------:R-:W-:-:S07]  /*1eb40*/  IMAD.MOV.U32 R13, RZ, RZ, R6 ;  /* 0x000000ffff0d7224 */ /* 0x000fce00078e0006 */
[----:B------:R-:W-:Y:S05]  /*1eb50*/  WARPSYNC.COLLECTIVE R15, `(.L_x_832) ;  /* 0x000000000f087348 */ /* 0x000fea0003c00000 */
[----:B------:R0:W1:Y:S02]  /*1eb60*/  SHFL.IDX P6, R14, R13, R12, R11 ;  /* 0x0000000c0d0e7389 */ /* 0x00006400000c000b */
[----:B01----:R-:W-:Y:S01]  /*1eb70*/  ENDCOLLECTIVE ;  /* 0x000000000000791b */ /* 0x003fe20003800000 */
.L_x_832:
[----:B------:R-:W-:Y:S05]  /*1eb80*/  BRA `(.L_x_833) ;  /* 0xffffffe0004c7947 */ /* 0x000fea000383ffff */
.L_x_749:
[----:B------:R-:W-:Y:S01]  /*1eb90*/  BSSY B0, `(.L_x_834) ;  /* 0x0000008000007945 */ /* 0x000fe20003800000 */
[----:B-----5:R-:W-:Y:S01]  /*1eba0*/  MOV R13, R2 ;  /* 0x00000002000d7202 */ /* 0x020fe20000000f00 */
[----:B------:R-:W-:Y:S01]  /*1ebb0*/  IMAD.MOV.U32 R12, RZ, RZ, 0x1 ;  /* 0x00000001ff0c7424 */ /* 0x000fe200078e00ff */
[----:B------:R-:W-:Y:S01]  /*1ebc0*/  MOV R11, RZ ;  /* 0x000000ff000b7202 */ /* 0x000fe20000000f00 */
[----:B------:R-:W-:-:S07]  /*1ebd0*/  IMAD.MOV.U32 R15, RZ, RZ, -0x1 ;  /* 0xffffffffff0f7424 */ /* 0x000fce00078e00ff */
[----:B01----:R-:W-:Y:S05]  /*1ebe0*/  WARPSYNC.COLLECTIVE R15, `(.L_x_835) ;  /* 0x000000000f087348 */ /* 0x003fea0003c00000 */
[----:B------:R2:W3:Y:S02]  /*1ebf0*/  SHFL.UP P6, R14, R13, R12, R11 ;  /* 0x0400000c0d0e7389 */ /* 0x0004e400000c000b */
[----:B0123--:R-:W-:Y:S01]  /*1ec00*/  ENDCOLLECTIVE ;  /* 0x000000000000791b */ /* 0x00ffe20003800000 */
.L_x_835:
[----:B------:R-:W-:Y:S05]  /*1ec10*/  BSYNC B0 ;  /* 0x0000000000007941 */ /* 0x000fea0003800000 */
.L_x_834:
        /* <DEDUP_REMOVED lines=11> */
.L_x_836:
        /* <DEDUP_REMOVED lines=8> */
.L_x_837:
        /* <DEDUP_REMOVED lines=8> */
.L_x_838:
        /* <DEDUP_REMOVED lines=8> */
.L_x_839:
        /* <DEDUP_REMOVED lines=8> */
.L_x_840:
[----:B------:R-:W-:Y:S05]  /*1eed0*/  BRA `(.L_x_841) ;  /* 0xffffffe0002c7947 */ /* 0x000fea000383ffff */
.L_x_751:
[----:B------:R-:W-:Y:S01]  /*1eee0*/  BSSY B0, `(.L_x_842) ;  /* 0x0000006000007945 */ /* 0x000fe20003800000 */
[----:B------:R-:W-:Y:S02]  /*1eef0*/  PLOP3.LUT P6, PT, P6, PT, PT, 0x8, 0x0 ;  /* 0x000000000000781c */ /* 0x000fe400037ce170 */
[----:B------:R-:W-:-:S11]  /*1ef00*/  MOV R15, 0xffffffff ;  /* 0xffffffff000f7802 */ /* 0x000fd60000000f00 */
[----:B0-----:R-:W-:Y:S05]  /*1ef10*/  WARPSYNC.COLLECTIVE R15, `(.L_x_843) ;  /* 0x000000000f087348 */ /* 0x001fea0003c00000 */
[----:B------:R-:W-:Y:S01]  /*1ef20*/  VOTE.ANY R14, PT, P6 ;  /* 0x00000000000e7806 */ /* 0x000fe200030e0100 */
[----:B0-----:R-:W-:Y:S06]  /*1ef30*/  ENDCOLLECTIVE ;  /* 0x000000000000791b */ /* 0x001fec0003800000 */
.L_x_843:
[----:B------:R-:W-:Y:S05]  /*1ef40*/  BSYNC B0 ;  /* 0x0000000000007941 */ /* 0x000fea0003800000 */
.L_x_842:
[----:B------:R-:W-:Y:S01]  /*1ef50*/  IMAD.MOV.U32 R3, RZ, RZ, R14 ;  /* 0x000000ffff037224 */ /* 0x000fe200078e000e */
[----:B------:R-:W-:Y:S01]  /*1ef60*/  MOV R13, R2 ;  /* 0x00000002000d7202 */ /* 0x000fe20000000f00 */
[----:B------:R-:W-:Y:S01]  /*1ef70*/  IMAD.MOV.U32 R15, RZ, RZ, -0x1 ;  /* 0xffffffffff0f7424 */ /* 0x000fe200078e00ff */
[----:B------:R-:W-:Y:S01]  /*1ef80*/  MOV R11, 0x1f ;  /* 0x0000001f000b7802 */ /* 0x000fe20000000f00 */
[----:B------:R-:W0:Y:S02]  /*1ef90*/  POPC R5, R3 ;  /* 0x0000000300057309 */ /* 0x000e240000000000 */
[----:B0-----:R-:W-:-:S07]  /*1efa0*/  IMAD.MOV.U32 R12, RZ, RZ, R5 ;  /* 0x000000ffff0c7224 */ /* 0x001fce00078e0005 */
[----:B------:R-:W-:Y:S05]  /*1efb0*/  WARPSYNC.COLLECTIVE R15, `(.L_x_844) ;  /* 0x000000000f087348 */ /* 0x000fea0003c00000 */
[----:B------:R0:W1:Y:S02]  /*1efc0*/  SHFL.IDX P6, R14, R13, R12, R11 ;  /* 0x0000000c0d0e7389 */ /* 0x00006400000c000b */
[----:B01----:R-:W-:Y:S01]  /*1efd0*/  ENDCOLLECTIVE ;  /* 0x000000000000791b */ /* 0x003fe20003800000 */
.L_x_844:
[----:B------:R-:W-:Y:S01]  /*1efe0*/  MOV R17, R14 ;  /* 0x0000000e00117202 */ /* 0x000fe20000000f00 */
[----:B------:R-:W-:Y:S06]  /*1eff0*/  BRA `(.L_x_845) ;  /* 0xffffffe0001c7947 */ /* 0x000fec000383ffff */
.L_x_753:
[----:B------:R-:W-:Y:S01]  /*1f000*/  BSSY B0, `(.L_x_846) ;  /* 0x0000007000007945 */ /* 0x000fe20003800000 */
[----:B------:R-:W-:Y:S01]  /*1f010*/  IMAD.MOV.U32 R13, RZ, RZ, R6 ;  /* 0x000000ffff0d7224 */ /* 0x000fe200078e0006 */
[----:B------:R-:W-:Y:S01]  /*1f020*/  MOV R11, 0x1f ;  /* 0x0000001f000b7802 */ /* 0x000fe20000000f00 */
[----:B------:R-:W-:-:S07]  /*1f030*/  IMAD.MOV.U32 R15, RZ, RZ, -0x1 ;  /* 0xffffffffff0f7424 */ /* 0x000fce00078e00ff */
[----:B012---:R-:W-:Y:S05]  /*1f040*/  WARPSYNC.COLLECTIVE R15, `(.L_x_847) ;  /* 0x000000000f087348 */ /* 0x007fea0003c00000 */
[----:B------:R3:W4:Y:S02]  /*1f050*/  SHFL.IDX P6, R14, R13, R12, R11 ;  /* 0x0000000c0d0e7389 */ /* 0x00072400000c000b */
[----:B01234-:R-:W-:Y:S01]  /*1f060*/  ENDCOLLECTIVE ;  /* 0x000000000000791b */ /* 0x01ffe20003800000 */
.L_x_847:
[----:B------:R-:W-:Y:S05]  /*1f070*/  BSYNC B0 ;  /* 0x0000000000007941 */ /* 0x000fea0003800000 */
.L_x_846:
[----:B------:R-:W-:Y:S05]  /*1f080*/  BRA `(.L_x_752) ;  /* 0xffffffe000147947 */ /* 0x000fea000383ffff */
.L_x_757:
[----:B0-----:R0:W1:Y:S02]  /*1f090*/  SYNCS.PHASECHK.TRANS64.TRYWAIT P0, [R0+URZ+0x34820], R3 ;  /* 0x03482003000075a7 */ /* 0x001064000800017f */
[----:B-1----:R-:W-:Y:S05]  /*1f0a0*/  @!P0 NANOSLEEP.SYNCS 0x989680 ;  /* 0x009896800000895d */ /* 0x002fea0003900000 */
[----:B------:R-:W1:Y:S02]  /*1f0b0*/  @!P0 SYNCS.PHASECHK.TRANS64 P0, [R0+URZ+0x34820], R3 ;  /* 0x03482003000085a7 */ /* 0x000e64000800007f */
[----:B-1----:R-:W-:Y:S05]  /*1f0c0*/  @!P0 BRA `(.L_x_757) ;  /* 0xfffffffc00f08947 */ /* 0x002fea000383ffff */
[----:B------:R-:W-:Y:S05]  /*1f0d0*/  BRA `(.L_x_848) ;  /* 0xffffffe000f87947 */ /* 0x000fea000383ffff */
.L_x_758:
[----:B------:R-:W1:Y:S01]  /*1f0e0*/  S2R R2, SR_TID.X ;  /* 0x0000000000027919 */ /* 0x000e620000002100 */
[----:B------:R-:W-:Y:S01]  /*1f0f0*/  BSSY B0, `(.L_x_849) ;  /* 0x000000a000007945 */ /* 0x000fe20003800000 */
[----:B------:R-:W-:Y:S01]  /*1f100*/  IMAD.MOV.U32 R12, RZ, RZ, RZ ;  /* 0x000000ffff0c7224 */ /* 0x000fe200078e00ff */
[----:B------:R-:W-:Y:S01]  /*1f110*/  MOV R11, 0x1f ;  /* 0x0000001f000b7802 */ /* 0x000fe20000000f00 */
[----:B------:R-:W-:Y:S01]  /*1f120*/  IMAD.MOV.U32 R15, RZ, RZ, -0x1 ;  /* 0xffffffffff0f7424 */ /* 0x000fe200078e00ff */
[----:B-1----:R-:W-:-:S04]  /*1f130*/  SHF.R.U32.HI R2, RZ, 0x5, R2 ;  /* 0x00000005ff027819 */ /* 0x002fc80000011602 */
[----:B------:R-:W-:-:S04]  /*1f140*/  LOP3.LUT R2, R2, 0x3, RZ, 0xc0, !PT ;  /* 0x0000000302027812 */ /* 0x000fc800078ec0ff */
[----:B------:R-:W-:-:S07]  /*1f150*/  MOV R13, R2 ;  /* 0x00000002000d7202 */ /* 0x000fce0000000f00 */
[----:B0-----:R-:W-:Y:S05]  /*1f160*/  WARPSYNC.COLLECTIVE R15, `(.L_x_850) ;  /* 0x000000000f087348 */ /* 0x001fea0003c00000 */
[----:B------:R1:W2:Y:S02]  /*1f170*/  SHFL.IDX P6, R14, R13, R12, R11 ;  /* 0x0000000c0d0e7389 */ /* 0x0002a400000c000b */
[----:B012---:R-:W-:Y:S01]  /*1f180*/  ENDCOLLECTIVE ;  /* 0x000000000000791b */ /* 0x007fe20003800000 */
.L_x_850:
[----:B------:R-:W-:Y:S05]  /*1f190*/  BSYNC B0 ;  /* 0x0000000000007941 */ /* 0x000fea0003800000 */
.L_x_849:
[----:B------:R-:W-:Y:S05]  /*1f1a0*/  BRA `(.L_x_851) ;  /* 0xffffffe000e07947 */ /* 0x000fea000383ffff */
.L_x_759:
[----:B------:R-:W-:Y:S01]  /*1f1b0*/  BSSY B0, `(.L_x_852) ;  /* 0x0000006000007945 */ /* 0x000fe20003800000 */
[----:B------:R-:W-:-:S07]  /*1f1c0*/  MOV R15, 0xffffffff ;  /* 0xffffffff000f7802 */ /* 0x000fce0000000f00 */
[----:B01----:R-:W-:Y:S05]  /*1f1d0*/  WARPSYNC.COLLECTIVE R15, `(.L_x_853) ;  /* 0x000000000f0c7348 */ /* 0x003fea0003c00000 */
[----:B------:R-:W-:Y:S02]  /*1f1e0*/  ELECT P6, UR62, PT ;  /* 0x00000000003e782f */ /* 0x000fe400038c0000 */
[----:B------:R-:W-:Y:S01]  /*1f1f0*/  MOV R14, UR62 ;  /* 0x0000003e000e7c02 */ /* 0x000fe20008000f00 */
[----:B01----:R-:W-:Y:S10]  /*1f200*/  ENDCOLLECTIVE ;  /* 0x000000000000791b */ /* 0x003ff40003800000 */
.L_x_853:
[----:B------:R-:W-:Y:S05]  /*1f210*/  BSYNC B0 ;  /* 0x0000000000007941 */ /* 0x000fea0003800000 */
.L_x_852:
[----:B------:R-:W-:Y:S05]  /*1f220*/  BRA `(.L_x_854) ;  /* 0xffffffe000d47947 */ /* 0x000fea000383ffff */
.L_x_761:
[----:B0-----:R0:W1:Y:S02]  /*1f230*/  SYNCS.PHASECHK.TRANS64.TRYWAIT P0, [R6+URZ], R5 ;  /* 0x00000005060075a7 */ /* 0x001064000800017f */
[----:B-1----:R-:W-:Y:S05]  /*1f240*/  @!P0 NANOSLEEP.SYNCS 0x989680 ;  /* 0x009896800000895d */ /* 0x002fea0003900000 */
[----:B------:R-:W1:Y:S02]  /*1f250*/  @!P0 SYNCS.PHASECHK.TRANS64 P0, [R6+URZ], R5 ;  /* 0x00000005060085a7 */ /* 0x000e64000800007f */
[----:B-1----:R-:W-:Y:S05]  /*1f260*/  @!P0 BRA `(.L_x_761) ;  /* 0xfffffffc00f08947 */ /* 0x002fea000383ffff */
[----:B------:R-:W-:Y:S05]  /*1f270*/  BRA `(.L_x_855) ;  /* 0xffffffe400107947 */ /* 0x000fea000383ffff */
.L_x_762:
[----:B-1----:R1:W2:Y:S02]  /*1f280*/  SYNCS.PHASECHK.TRANS64.TRYWAIT P0, [R7+URZ], R2 ;  /* 0x00000002070075a7 */ /* 0x0022a4000800017f */
[----:B--2---:R-:W-:Y:S05]  /*1f290*/  @!P0 NANOSLEEP.SYNCS 0x989680 ;  /* 0x009896800000895d */ /* 0x004fea0003900000 */
[----:B------:R-:W2:Y:S02]  /*1f2a0*/  @!P0 SYNCS.PHASECHK.TRANS64 P0, [R7+URZ], R2 ;  /* 0x00000002070085a7 */ /* 0x000ea4000800007f */
[----:B--2---:R-:W-:Y:S05]  /*1f2b0*/  @!P0 BRA `(.L_x_762) ;  /* 0xfffffffc00f08947 */ /* 0x004fea000383ffff */
[----:B------:R-:W-:Y:S05]  /*1f2c0*/  BRA `(.L_x_856) ;  /* 0xffffffe400047947 */ /* 0x000fea000383ffff */
.L_x_764:
[----:B--2---:R2:W3:Y:S02]  /*1f2d0*/  SYNCS.PHASECHK.TRANS64.TRYWAIT P0, [R4+URZ], R5 ;  /* 0x00000005040075a7 */ /* 0x0044e4000800017f */
[----:B---3--:R-:W-:Y:S05]  /*1f2e0*/  @!P0 NANOSLEEP.SYNCS 0x989680 ;  /* 0x009896800000895d */ /* 0x008fea0003900000 */
[----:B------:R-:W3:Y:S02]  /*1f2f0*/  @!P0 SYNCS.PHASECHK.TRANS64 P0, [R4+URZ], R5 ;  /* 0x00000005040085a7 */ /* 0x000ee4000800007f */
[----:B---3--:R-:W-:Y:S05]  /*1f300*/  @!P0 BRA `(.L_x_764) ;  /* 0xfffffffc00f08947 */ /* 0x008fea000383ffff */
[----:B------:R-:W-:Y:S05]  /*1f310*/  BRA `(.L_x_857) ;  /* 0xffffffe4000c7947 */ /* 0x000fea000383ffff */
.L_x_858:
        /* <DEDUP_REMOVED lines=14> */
.L_x_11933:


//--------------------- .text._ZN7cutlass13device_kernelIN5flash11enable_sm90INS1_16FlashAttnFwdSm90INS1_25CollectiveMainloopFwdSm90ILi2EN4cute5tupleIJNS5_1CILi1EEES8_S8_EEENS6_IJNS7_ILi128EEENS7_ILi96EEENS7_ILi192EEEEEELi128ENS_6half_tEfNS_4arch4Sm90ELb0ELb1ELb0ELb0ELb0ELb0ELb0ELb1ELb1ELb0ELb0ELb0EEENS1_21CollectiveEpilogueFwdINS6_IJSA_SA_SB_EEES9_SE_SG_Li256ELb0ELb0ELb0ELb0EEENS1_30DynamicPersistentTileSchedulerILi256ELi32ELb0ELb0ELb1EEEEEEEEEvNT_6ParamsE --------------------------
	.section	.text._ZN7cutlass13device_kernelIN5flash11enable_sm90INS1_16FlashAttnFwdSm90INS1_25CollectiveMainloopFwdSm90ILi2EN4cute5tupleIJNS5_1CILi1EEES8_S8_EEENS6_IJNS7_ILi128EEENS7_ILi96EEENS7_ILi192EEEEEELi128ENS_6half_tEfNS_4arch4Sm90ELb0ELb1ELb0ELb0ELb0ELb0ELb0ELb1ELb1ELb0ELb0ELb0EEENS1_21CollectiveEpilogueFwdINS6_IJSA_SA_SB_EEES9_SE_SG_Li256ELb0ELb0ELb0ELb0EEENS1_30DynamicPersistentTileSchedulerILi256ELi32ELb0ELb0ELb1EEEEEEEEEvNT_6ParamsE,"ax",@progbits
	.align	128
.text._ZN7cutlass13device_kernelIN5flash11enable_sm90INS1_16FlashAttnFwdSm90INS1_25CollectiveMainloopFwdSm90ILi2EN4cute5tupleIJNS5_1CILi1EEES8_S8_EEENS6_IJNS7_ILi128EEENS7_ILi96EEENS7_ILi192EEEEEELi128ENS_6half_tEfNS_4arch4Sm90ELb0ELb1ELb0ELb0ELb0ELb0ELb0ELb1ELb1ELb0ELb0ELb0EEENS1_21CollectiveEpilogueFwdINS6_IJSA_SA_SB_EEES9_SE_SG_Li256ELb0ELb0ELb0ELb0EEENS1_30DynamicPersistentTileSchedulerILi256ELi32ELb0ELb0ELb1EEEEEEEEEvNT_6ParamsE:
        .type           _ZN7cutlass13device_kernelIN5flash11enable_sm90INS1_16FlashAttnFwdSm90INS1_25CollectiveMainloopFwdSm90ILi2EN4cute5tupleIJNS5_1CILi1EEES8_S8_EEENS6_IJNS7_ILi128EEENS7_ILi96EEENS7_ILi192EEEEEELi128ENS_6half_tEfNS_4arch4Sm90ELb0ELb1ELb0ELb0ELb0ELb0ELb0ELb1ELb1ELb0ELb0ELb0EEENS1_21CollectiveEpilogueFwdINS6_IJSA_SA_SB_EEES9_SE_SG_Li256ELb0ELb0ELb0ELb0EEENS1_30DynamicPersistentTileSchedulerILi256ELi32ELb0ELb0ELb1EEEEEEEEEvNT_6ParamsE,@function
        .size           _ZN7cutlass13device_kernelIN5flash11enable_sm90INS1_16FlashAttnFwdSm90INS1_25CollectiveMainloopFwdSm90ILi2EN4cute5tupleIJNS5_1CILi1EEES8_S8_EEENS6_IJNS7_ILi128EEENS7_ILi96EEENS7_ILi192EEEEEELi128ENS_6half_tEfNS_4arch4Sm90ELb0ELb1ELb0ELb0ELb0ELb0ELb0ELb1ELb1ELb0ELb0ELb0EEENS1_21CollectiveEpilogueFwdINS6_IJSA_SA_SB_EEES9_SE_SG_Li256ELb0ELb0ELb0ELb0EEENS1_30DynamicPersistentTileSchedulerILi256ELi32ELb0ELb0ELb1EEEEEEEEEvNT_6ParamsE,(.L_x_11934 - _ZN7cutlass13device_kernelIN5flash11enable_sm90INS1_16FlashAttnFwdSm90INS1_25CollectiveMainloopFwdSm90ILi2EN4cute5tupleIJNS5_1CILi1EEES8_S8_EEENS6_IJNS7_ILi128EEENS7_ILi96EEENS7_ILi192EEEEEELi128ENS_6half_tEfNS_4arch4Sm90ELb0ELb1ELb0ELb0ELb0ELb0ELb0ELb1ELb1ELb0ELb0ELb0EEENS1_21CollectiveEpilogueFwdINS6_IJSA_SA_SB_EEES9_SE_SG_Li256ELb0ELb0ELb0ELb0EEENS1_30DynamicPersistentTileSchedulerILi256ELi32ELb0ELb0ELb1EEEEEEEEEvNT_6ParamsE)
        .other          _ZN7cutlass13device_kernelIN5flash11enable_sm90INS1_16FlashAttnFwdSm90INS1_25CollectiveMainloopFwdSm90ILi2EN4cute5tupleIJNS5_1CILi1EEES8_S8_EEENS6_IJNS7_ILi128EEENS7_ILi96EEENS7_ILi192EEEEEELi128ENS_6half_tEfNS_4arch4Sm90ELb0ELb1ELb0ELb0ELb0ELb0ELb0ELb1ELb1ELb0ELb0ELb0EEENS1_21CollectiveEpilogueFwdINS6_IJSA_SA_SB_EEES9_SE_SG_Li256ELb0ELb0ELb0ELb0EEENS1_30DynamicPersistentTileSchedulerILi256ELi32ELb0ELb0ELb1EEEEEEEEEvNT_6ParamsE,@"STO_CUDA_ENTRY STV_DEFAULT"
_ZN7cutlass13device_kernelIN5flash11enable_sm90INS1_16FlashAttnFwdSm90INS1_25CollectiveMainloopFwdSm90ILi2EN4cute5tupleIJNS5_1CILi1EEES8_S8_EEENS6_IJNS7_ILi128EEENS7_ILi96EEENS7_ILi192EEEEEELi128ENS_6half_tEfNS_4arch4Sm90ELb0ELb1ELb0ELb0ELb0ELb0ELb0ELb1ELb1ELb0ELb0ELb0EEENS1_21CollectiveEpilogueFwdINS6_IJSA_SA_SB_EEES9_SE_SG_Li256ELb0ELb0ELb0ELb0EEENS1_30DynamicPersistentTileSchedulerILi256ELi32ELb0ELb0ELb1EEEEEEEEEvNT_6ParamsE:
        /* <DEDUP_REMOVED lines=24> */
.L_x_860:
[----:B------:R-:W-:Y:S05]  /*0180*/  BSYNC B0 ;  /* 0x0000000000007941 */ /* 0x000fea0003800000 */
.L_x_859:
[----:B------:R-:W-:Y:S01]  /*0190*/  VOTEU.ANY UP0, P0 ;  /* 0x00000000003f7886 */ /* 0x000fe20000000100 */
[----:B------:R-:W1:Y:S01]  /*01a0*/  SHFL.IDX PT, R2, R2, RZ, 0x1f ;  /* 0x00001fff02027589 */ /* 0x000e6200000e0000 */
[----:B------:R-:W-:Y:S01]  /*01b0*/  UMOV UR4, 0x1 ;  /* 0x0000000100047882 */ /* 0x000fe20000000000 */
[----:B------:R-:W-:Y:S01]  /*01c0*/  VOTEU.ANY UP1, P0 ;  /* 0x00000000003f7886 */ /* 0x000fe20000020100 */
[----:B------:R-:W-:Y:S01]  /*01d0*/  VOTEU.ANY UP2, P0 ;  /* 0x00000000003f7886 */ /* 0x000fe20000040100 */
[----:B------:R-:W2:Y:S01]  /*01e0*/  @UP0 S2UR UR7, SR_CgaCtaId ;  /* 0x00000000000709c3 */ /* 0x000ea20000008800 */
[----:B------:R-:W3:Y:S01]  /*01f0*/  SHFL.IDX PT, R3, R0, RZ, 0x1f ;  /* 0x00001fff00037589 */ /* 0x000ee200000e0000 */
[----:B------:R-:W-:Y:S01]  /*0200*/  @UP0 UMOV UR6, 0x400 ;  /* 0x0000040000060882 */ /* 0x000fe20000000000 */
[----:B------:R-:W-:-:S04]  /*0210*/  @UP0 UIADD3 UR4, -UR4, 0x100000, URZ ;  /* 0x0010000004040890 */ /* 0x000fc8000fffe13f */
[----:B------:R-:W-:Y:S02]  /*0220*/  @UP0 USHF.L.U32 UR5, UR4, 0xb, URZ ;  /* 0x0000000b04050899 */ /* 0x000fe4000800063f */
[----:B------:R-:W-:Y:S01]  /*0230*/  @UP0 USHF.L.U32 UR4, UR4, 0x1, URZ ;  /* 0x0000000104040899 */ /* 0x000fe2000800063f */
[----:B-1----:R-:W-:Y:S01]  /*0240*/  R2UR UR8, R2 ;  /* 0x00000000020872ca */ /* 0x002fe200000e0000 */
[----:B--2---:R-:W-:Y:S01]  /*0250*/  @UP0 ULEA UR6, UR7, UR6, 0x18 ;  /* 0x0000000607060291 */ /* 0x004fe2000f8ec03f */
[----:B---3--:R-:W-:-:S11]  /*0260*/  ISETP.NE.AND P1, PT, R3, RZ, PT ;  /* 0x000000ff0300720c */ /* 0x008fd60003f25270 */
[----:B------:R-:W-:Y:S01]  /*0270*/  UISETP.NE.AND UP0, UPT, UR8, URZ, UPT ;  /* 0x0000003f0800728c */ /* 0x000fe2000bf05270 */
[----:B------:R-:W1:Y:S02]  /*0280*/  FENCE.VIEW.ASYNC.S ;  /* 0x00000000000073c6 */ /* 0x000e640000000000 */
[----:B-1----:R1:W2:Y:S01]  /*0290*/  @UP1 SYNCS.EXCH.64 URZ, [UR6+0x2a800], UR4 ;  /* 0x02a80004063f15b2 */ /* 0x0022a20008000100 */
[----:B------:R1:W3:Y:S01]  /*02a0*/  @UP2 SYNCS.EXCH.64 URZ, [UR6+0x2a820], UR4 ;  /* 0x02a82004063f25b2 */ /* 0x0002e20008000100 */
[----:B------:R-:W-:Y:S06]  /*02b0*/  @P1 BRA `(.L_x_861) ;  /* 0x0000000000481947 */ /* 0x000fec0003800000 */
        /* <DEDUP_REMOVED lines=18> */
.L_x_861:
        /* <DEDUP_REMOVED lines=22> */
.L_x_862:
        /* <DEDUP_REMOVED lines=14> */
[----:B------:R4:W1:Y:S01]  /*0620*/  SYNCS.EXCH.64 URZ, [UR6+0x2a880], UR4 ;  /* 0x02a88004063f75b2 */ /* 0x0008620008000100 */
[----:B------:R4:W1:Y:S01]  /*0630*/  SYNCS.EXCH.64 URZ, [UR6+0x2a878], UR4 ;  /* 0x02a87804063f75b2 */ /* 0x0008620008000100 */
[----:B------:R4:W1:Y:S02]  /*0640*/  SYNCS.EXCH.64 URZ, [UR6+0x2a888], UR4 ;  /* 0x02a88804063f75b2 */ /* 0x0008640008000100 */
[----:B----4-:R-:W-:Y:S01]  /*0650*/  NOP ;  /* 0x0000000000007918 */ /* 0x010fe20000000000 */
.L_x_863:
        /* <DEDUP_REMOVED lines=22> */
.L_x_864:
        /* <DEDUP_REMOVED lines=22> */
.L_x_865:
[----:B-1----:R-:W-:Y:S01]  /*0920*/  UMOV UR4, 0x1 ;  /* 0x0000000100047882 */ /* 0x002fe20000000000 */
[----:B------:R-:W-:Y:S01]  /*0930*/  PLOP3.LUT P0, PT, PT, PT, UP0, 0x80, 0x0 ;  /* 0x000000000000781c */ /* 0x000fe20003f0f008 */
[----:B------:R-:W-:Y:S01]  /*0940*/  USEL UR4, UR4, 0x2, !UP0 ;  /* 0x0000000204047887 */ /* 0x000fe2000c000000 */
[----:B------:R-:W-:Y:S01]  /*0950*/  NOP ;  /* 0x0000000000007918 */ /* 0x000fe20000000000 */
[----:B------:R-:W-:-:S04]  /*0960*/  ULDC.64 UR60, c[0x0][0x208] ;  /* 0x00008200003c7ab9 */ /* 0x000fc80000000a00 */
[----:B------:R-:W-:-:S05]  /*0970*/  IMAD.U32 R2, RZ, RZ, UR4 ;  /* 0x00000004ff027e24 */ /* 0x000fca000f8e00ff */
[----:B------:R1:W-:Y:S01]  /*0980*/  STL [R1], R2 ;  /* 0x0000000201007387 */ /* 0x0003e20000100800 */
[----:B--23--:R-:W-:Y:S06]  /*0990*/  BAR.SYNC.DEFER_BLOCKING 0x0 ;  /* 0x0000000000007b1d */ /* 0x00cfec0000010000 */
[----:B------:R-:W-:Y:S05]  /*09a0*/  @!P0 BRA `(.L_x_866) ;  /* 0x000000d000a48947 */ /* 0x000fea0003800000 */
.L_x_867:
[----:B------:R-:W-:-:S08]  /*09b0*/  NOP ;  /* 0x0000000000007918 */ /* 0x000fd00000000000 */
[----:B------:R-:W2:Y:S02]  /*09c0*/  USETMAXREG.TRY_ALLOC.CTAPOOL UP0, 0xf0 ;  /* 0x000000f0000079c8 */ /* 0x000ea40008000600 */
[----:B--2---:R-:W-:-:S13]  /*09d0*/  PLOP3.LUT P0, PT, PT, PT, UP0, 0x80, 0x0 ;  /* 0x000000000000781c */ /* 0x004fda0003f0f008 */
[----:B------:R-:W-:Y:S05]  /*09e0*/  @!P0 BRA `(.L_x_867) ;  /* 0xfffffffc00f08947 */ /* 0x000fea000383ffff */
[----:B------:R-:W2:Y:S08]  /*09f0*/  S2UR UR7, SR_CTAID.X ;  /* 0x00000000000779c3 */ /* 0x000eb00000002500 */
[----:B------:R-:W-:Y:S08]  /*0a00*/  BAR.ARV 0x4, 0x120 ;  /* 0x0104800000007b1d */ /* 0x000ff00000002000 */
[----:B------:R-:W2:Y:S08]  /*0a10*/  LDC R0, c[0x0][0xda8] ;  /* 0x00036a00ff007b82 */ /* 0x000eb00000000800 */
[----:B------:R-:W-:Y:S06]  /*0a20*/  BAR.ARV 0x8, 0x120 ;  /* 0x0204800000007b1d */ /* 0x000fec0000002000 */
[----:B--2---:R-:W-:-:S13]  /*0a30*/  ISETP.LE.AND P0, PT, R0, UR7, PT ;  /* 0x0000000700007c0c */ /* 0x004fda000bf03270 */
[----:B------:R-:W-:Y:S05]  /*0a40*/  @P0 EXIT ;  /* 0x000000000000094d */ /* 0x000fea0003800000 */
[----:B------:R-:W2:Y:S01]  /*0a50*/  LDL R3, [R1] ;  /* 0x0000000001037983 */ /* 0x000ea20000100800 */
[----:B------:R-:W3:Y:S01]  /*0a60*/  S2UR UR4, SR_CgaCtaId ;  /* 0x00000000000479c3 */ /* 0x000ee20000008800 */
[----:B------:R-:W-:Y:S01]  /*0a70*/  UMOV UR37, 0x400 ;  /* 0x0000040000257882 */ /* 0x000fe20000000000 */
[----:B------:R-:W-:Y:S01]  /*0a80*/  IMAD.MOV.U32 R164, RZ, RZ, RZ ;  /* 0x000000ffffa47224 */ /* 0x000fe200078e00ff */
[----:B-1----:R-:W1:Y:S01]  /*0a90*/  S2R R2, SR_TID.X ;  /* 0x0000000000027919 */ /* 0x002e620000002100 */
[----:B------:R-:W-:Y:S01]  /*0aa0*/  UMOV UR46, URZ ;  /* 0x0000003f002e7c82 */ /* 0x000fe20008000000 */
[----:B------:R-:W-:-:S03]  /*0ab0*/  UMOV UR36, URZ ;  /* 0x0000003f00247c82 */ /* 0x000fc60008000000 */
[----:B------:R-:W4:Y:S01]  /*0ac0*/  S2UR UR6, SR_SWINHI ;  /* 0x00000000000679c3 */ /* 0x000f220000002f00 */
[----:B---3--:R-:W-:-:S07]  /*0ad0*/  ULEA UR37, UR4, UR37, 0x18 ;  /* 0x0000002504257291 */ /* 0x008fce000f8ec03f */
[----:B------:R-:W-:Y:S01]  /*0ae0*/  UMOV UR4, UR37 ;  /* 0x0000002500047c82 */ /* 0x000fe20008000000 */
[----:B----4-:R-:W-:Y:S01]  /*0af0*/  UMOV UR5, UR6 ;  /* 0x0000000600057c82 */ /* 0x010fe20008000000 */
[----:B------:R-:W-:Y:S01]  /*0b00*/  IMAD.U32 R22, RZ, RZ, UR4 ;  /* 0x00000004ff167e24 */ /* 0x000fe2000f8e00ff */
[----:B------:R-:W-:Y:S01]  /*0b10*/  UMOV UR4, UR7 ;  /* 0x0000000700047c82 */ /* 0x000fe20008000000 */
[----:B-1----:R-:W-:Y:S02]  /*0b20*/  VIADD R171, R2, 0xffffff80 ;  /* 0xffffff8002ab7836 */ /* 0x002fe40000000000 */
[----:B------:R-:W-:-:S03]  /*0b30*/  IMAD.U32 R23, RZ, RZ, UR5 ;  /* 0x00000005ff177e24 */ /* 0x000fc6000f8e00ff */
[----:B------:R-:W-:-:S04]  /*0b40*/  SHF.R.S32.HI R0, RZ, 0x1f, R171 ;  /* 0x0000001fff007819 */ /* 0x000fc800000114ab */
[CC--:B------:R-:W-:Y:S02]  /*0b50*/  LEA.HI R2, R0.reuse, R171.reuse, RZ, 0x4 ;  /* 0x000000ab00027211 */ /* 0x0c0fe400078f20ff */
[----:B------:R-:W-:Y:S02]  /*0b60*/  LEA.HI R169, R0, R171, RZ, 0x5 ;  /* 0x000000ab00a97211 */ /* 0x000fe400078f28ff */
[----:B------:R-:W-:Y:S02]  /*0b70*/  SHF.R.S32.HI R5, RZ, 0x4, R2 ;  /* 0x00000004ff057819 */ /* 0x000fe40000011402 */
[----:B------:R-:W-:Y:S02]  /*0b80*/  SHF.R.S32.HI R169, RZ, 0x5, R169 ;  /* 0x00000005ffa97819 */ /* 0x000fe400000114a9 */
[C---:B------:R-:W-:Y:S02]  /*0b90*/  LEA.HI R4, R2.reuse, R5, RZ, 0x1 ;  /* 0x0000000502047211 */ /* 0x040fe400078f08ff */
[----:B------:R-:W-:-:S02]  /*0ba0*/  LOP3.LUT R2, R2, 0x3fffff0, RZ, 0xc0, !PT ;  /* 0x03fffff002027812 */ /* 0x000fc400078ec0ff */
[----:B------:R-:W-:-:S03]  /*0bb0*/  LOP3.LUT R4, R4, 0x1ffffffe, RZ, 0xc0, !PT ;  /* 0x1ffffffe04047812 */ /* 0x000fc600078ec0ff */
[----:B------:R-:W-:Y:S02]  /*0bc0*/  IMAD.IADD R2, R171, 0x1, -R2 ;  /* 0x00000001ab027824 */ /* 0x000fe400078e0a02 */
[----:B------:R-:W-:Y:S02]  /*0bd0*/  IMAD.IADD R4, R5, 0x1, -R4 ;  /* 0x0000000105047824 */ /* 0x000fe400078e0a04 */
[----:B------:R-:W-:-:S04]  /*0be0*/  IMAD R9, R169, 0x10, R2 ;  /* 0x00000010a9097824 */ /* 0x000fc800078e0202 */
[----:B------:R-:W-:Y:S01]  /*0bf0*/  IMAD R4, R9, 0x8, R4 ;  /* 0x0000000809047824 */ /* 0x000fe200078e0204 */
[----:B--2---:R-:W-:Y:S02]  /*0c00*/  R2UR UR8, R3 ;  /* 0x00000000030872ca */ /* 0x004fe400000e0000 */
[CC--:B------:R-:W-:Y:S02]  /*0c10*/  LEA.HI R3, R0.reuse, R171.reuse, RZ, 0x7 ;  /* 0x000000ab00037211 */ /* 0x0c0fe400078f38ff */
[----:B------:R-:W-:Y:S02]  /*0c20*/  LEA.HI R0, R0, R171, RZ, 0x3 ;  /* 0x000000ab00007211 */ /* 0x000fe400078f18ff */
[----:B------:R-:W-:Y:S02]  /*0c30*/  LOP3.LUT R166, R3, 0xffffff80, RZ, 0xc0, !PT ;  /* 0xffffff8003a67812 */ /* 0x000fe400078ec0ff */
[----:B------:R-:W-:Y:S02]  /*0c40*/  SHF.R.S32.HI R168, RZ, 0x7, R3 ;  /* 0x00000007ffa87819 */ /* 0x000fe40000011403 */
[----:B------:R-:W-:Y:S01]  /*0c50*/  LOP3.LUT R2, R0, 0x1ffffff8, RZ, 0xc0, !PT ;  /* 0x1ffffff800027812 */ /* 0x000fe200078ec0ff */
[----:B------:R-:W-:Y:S01]  /*0c60*/  IMAD.IADD R166, R171, 0x1, -R166 ;  /* 0x00000001aba67824 */ /* 0x000fe200078e0aa6 */
[----:B------:R-:W-:Y:S01]  /*0c70*/  LEA.HI R3, R3, R168, RZ, 0x1 ;  /* 0x000000a803037211 */ /* 0x000fe200078f08ff */
[----:B------:R-:W-:Y:S01]  /*0c80*/  ULOP3.LUT UR5, UR8, 0x1, URZ, 0xfc, !UPT ;  /* 0x0000000108057892 */ /* 0x000fe2000f8efc3f */
[----:B------:R-:W-:Y:S01]  /*0c90*/  SHF.R.S32.HI R162, RZ, 0x3, R0 ;  /* 0x00000003ffa27819 */ /* 0x000fe20000011400 */
[----:B------:R-:W-:Y:S01]  /*0ca0*/  IMAD.IADD R2, R171, 0x1, -R2 ;  /* 0x00000001ab027824 */ /* 0x000fe200078e0a02 */
[----:B------:R-:W-:-:S03]  /*0cb0*/  SHF.R.S32.HI R7, RZ, 0x1f, R166 ;  /* 0x0000001fff077819 */ /* 0x000fc600000114a6 */
[----:B------:R-:W-:Y:S01]  /*0cc0*/  IMAD.U32 R170, RZ, RZ, UR5 ;  /* 0x00000005ffaa7e24 */ /* 0x000fe2000f8e00ff */
[CC--:B------:R-:W-:Y:S01]  /*0cd0*/  LEA.HI R6, R7.reuse, R166.reuse, RZ, 0x2 ;  /* 0x000000a607067211 */ /* 0x0c0fe200078f10ff */
[----:B------:R-:W-:Y:S01]  /*0ce0*/  IMAD.SHL.U32 R160, R2, 0x8, RZ ;  /* 0x0000000802a07824 */ /* 0x000fe200078e00ff */
[----:B------:R-:W-:Y:S02]  /*0cf0*/  LEA.HI R7, R7, R166, RZ, 0x5 ;  /* 0x000000a607077211 */ /* 0x000fe400078f28ff */
[--C-:B------:R-:W-:Y:S02]  /*0d00*/  SHF.R.S32.HI R5, RZ, 0x2, R6.reuse ;  /* 0x00000002ff057819 */ /* 0x100fe40000011406 */
[----:B------:R-:W-:Y:S02]  /*0d10*/  SHF.R.S32.HI R8, RZ, 0x1f, R6 ;  /* 0x0000001fff087819 */ /* 0x000fe40000011406 */
[----:B------:R-:W-:Y:S02]  /*0d20*/  SHF.R.S32.HI R7, RZ, 0x5, R7 ;  /* 0x00000005ff077819 */ /* 0x000fe40000011407 */
[----:B------:R-:W-:-:S04]  /*0d30*/  LEA.HI R8, R8, R5, RZ, 0x3 ;  /* 0x0000000508087211 */ /* 0x000fc800078f18ff */
[----:B------:R-:W-:-:S05]  /*0d40*/  LOP3.LUT R8, R8, 0xfffffff8, RZ, 0xc0, !PT ;  /* 0xfffffff808087812 */ /* 0x000fca00078ec0ff */
[----:B------:R-:W-:Y:S01]  /*0d50*/  IMAD.IADD R8, R5, 0x1, -R8 ;  /* 0x0000000105087824 */ /* 0x000fe200078e0a08 */
[----:B------:R-:W-:Y:S01]  /*0d60*/  LOP3.LUT R5, R3, 0x3fffffe, RZ, 0xc0, !PT ;  /* 0x03fffffe03057812 */ /* 0x000fe200078ec0ff */
[----:B------:R-:W-:Y:S02]  /*0d70*/  IMAD.SHL.U32 R3, R4, 0x8, RZ ;  /* 0x0000000804037824 */ /* 0x000fe400078e00ff */
[----:B------:R-:W-:Y:S02]  /*0d80*/  IMAD R8, R7, 0x10, R8 ;  /* 0x0000001007087824 */ /* 0x000fe400078e0208 */
[----:B------:R-:W-:Y:S01]  /*0d90*/  IMAD.WIDE R22, R3, 0x2, R22 ;  /* 0x0000000203167825 */ /* 0x000fe200078e0216 */
[----:B------:R-:W-:-:S03]  /*0da0*/  LOP3.LUT R3, R6, 0x7ffffffc, RZ, 0xc0, !PT ;  /* 0x7ffffffc06037812 */ /* 0x000fc600078ec0ff */
[----:B------:R-:W-:Y:S02]  /*0db0*/  IMAD.IADD R5, R168, 0x1, -R5 ;  /* 0x00000001a8057824 */ /* 0x000fe400078e0a05 */
[----:B------:R-:W-:Y:S02]  /*0dc0*/  IMAD.IADD R16, R166, 0x1, -R3 ;  /* 0x00000001a6107824 */ /* 0x000fe400078e0a03 */
[----:B------:R-:W-:-:S07]  /*0dd0*/  IMAD R167, R5, 0x40, R8 ;  /* 0x0000004005a77824 */ /* 0x000fce00078e0208 */
.L_x_960:
[----:B------:R-:W-:Y:S01]  /*0de0*/  ULDC UR5, c[0x0][0xdd0] ;  /* 0x0003740000057ab9 */ /* 0x000fe20000000800 */
[----:B-1----:R-:W1:Y:S01]  /*0df0*/  LDC R0, c[0x0][0xde8] ;  /* 0x00037a00ff007b82 */ /* 0x002e620000000800 */
[----:B------:R-:W-:Y:S01]  /*0e00*/  UISETP.NE.AND UP0, UPT, UR5, 0x1, UPT ;  /* 0x000000010500788c */ /* 0x000fe2000bf05270 */
[----:B------:R-:W-:-:S10]  /*0e10*/  UMOV UR8, UR4 ;  /* 0x0000000400087c82 */ /* 0x000fd40008000000 */
[----:B------:R-:W-:Y:S01]  /*0e20*/  @UP0 ULDC UR6, c[0x0][0xdd4] ;  /* 0x0003750000060ab9 */ /* 0x000fe20000000800 */
[----:B------:R-:W-:Y:S01]  /*0e30*/  @UP0 ULDC UR9, c[0x0][0xdd8] ;  /* 0x0003760000090ab9 */ /* 0x000fe20000000800 */
[----:B------:R-:W-:-:S04]  /*0e40*/  UIMAD.WIDE.U32 UR6, UR4, UR6, URZ ;  /* 0x00000006040672a5 */ /* 0x000fc8000f8e003f */
[----:B------:R-:W-:-:S04]  /*0e50*/  @UP0 USHF.R.U32.HI UR8, URZ, UR9, UR7 ;  /* 0x000000093f080299 */ /* 0x000fc80008011607 */
[----:B------:R-:W-:Y:S02]  /*0e60*/  UIADD3 UR6, -UR8, URZ, URZ ;  /* 0x0000003f08067290 */ /* 0x000fe4000fffe13f */
[----:B-1----:R-:W-:Y:S02]  /*0e70*/  ISETP.LE.AND P0, PT, R0, UR8, PT ;  /* 0x0000000800007c0c */ /* 0x002fe4000bf03270 */
[----:B------:R-:W-:-:S11]  /*0e80*/  UIMAD UR7, UR5, UR6, UR4 ;  /* 0x00000006050772a4 */ /* 0x000fd6000f8e0204 */
[----:B--234-:R-:W-:Y:S05]  /*0e90*/  @!P0 BRA `(.L_x_868) ;  /* 0x0000000000208947 */ /* 0x01cfea0003800000 */
[----:B------:R-:W-:Y:S01]  /*0ea0*/  ULDC UR6, c[0x0][0xddc] ;  /* 0x0003770000067ab9 */ /* 0x000fe20000000800 */
[----:B------:R-:W-:Y:S01]  /*0eb0*/  UMOV UR45, UR7 ;  /* 0x00000007002d7c82 */ /* 0x000fe20008000000 */
[----:B------:R-:W-:-:S11]  /*0ec0*/  UISETP.NE.AND UP0, UPT, UR6, 0x1, UPT ;  /* 0x000000010600788c */ /* 0x000fd6000bf05270 */
[----:B------:R-:W-:Y:S02]  /*0ed0*/  @UP0 ULDC.64 UR10, c[0x0][0xde0] ;  /* 0x00037800000a0ab9 */ /* 0x000fe40000000a00 */
[----:B------:R-:W-:-:S04]  /*0ee0*/  UIMAD.WIDE.U32 UR4, UR7, UR10, URZ ;  /* 0x0000000a070472a5 */ /* 0x000fc8000f8e003f */
[----:B------:R-:W-:-:S04]  /*0ef0*/  @UP0 USHF.R.U32.HI UR45, URZ, UR11, UR5 ;  /* 0x0000000b3f2d0299 */ /* 0x000fc80008011605 */
[----:B------:R-:W-:Y:S01]  /*0f00*/  UIMAD UR4, UR45, UR6, URZ ;  /* 0x000000062d0472a4 */ /* 0x000fe2000f8e023f */
[----:B------:R-:W-:Y:S11]  /*0f10*/  BRA `(.L_x_869) ;  /* 0x00000000001c7947 */ /* 0x000ff60003800000 */
.L_x_868:
[----:B------:R-:W-:Y:S01]  /*0f20*/  ULDC UR6, c[0x0][0xdc4] ;  /* 0x0003710000067ab9 */ /* 0x000fe20000000800 */
[----:B------:R-:W-:Y:S01]  /*0f30*/  UMOV UR45, UR7 ;  /* 0x00000007002d7c82 */ /* 0x000fe20008000000 */
[----:B------:R-:W-:-:S11]  /*0f40*/  UISETP.NE.AND UP0, UPT, UR6, 0x1, UPT ;  /* 0x000000010600788c */ /* 0x000fd6000bf05270 */
[----:B------:R-:W-:Y:S02]  /*0f50*/  @UP0 ULDC.64 UR10, c[0x0][0xdc8] ;  /* 0x00037200000a0ab9 */ /* 0x000fe40000000a00 */
[----:B------:R-:W-:-:S04]  /*0f60*/  UIMAD.WIDE.U32 UR4, UR7, UR10, URZ ;  /* 0x0000000a070472a5 */ /* 0x000fc8000f8e003f */
[----:B------:R-:W-:-:S04]  /*0f70*/  @UP0 USHF.R.U32.HI UR45, URZ, UR11, UR5 ;  /* 0x0000000b3f2d0299 */ /* 0x000fc80008011605 */
[----:B------:R-:W-:-:S12]  /*0f80*/  UIMAD UR4, UR45, UR6, URZ ;  /* 0x000000062d0472a4 */ /* 0x000fd8000f8e023f */
.L_x_869:
[----:B------:R-:W1:Y:S01]  /*0f90*/  LDC.64 R10, c[0x0][0x9e0] ;  /* 0x00027800ff0a7b82 */ /* 0x000e620000000a00 */
[----:B------:R-:W-:Y:S01]  /*0fa0*/  ULDC UR43, c[0x0][0xdb8] ;  /* 0x00036e00002b7ab9 */ /* 0x000fe20000000800 */
[----:B------:R-:W-:Y:S02]  /*0fb0*/  ULOP3.LUT UR5, URZ, UR45, URZ, 0x33, !UPT ;  /* 0x0000002d3f057292 */ /* 0x000fe4000f8e333f */
[----:B------:R-:W-:Y:S01]  /*0fc0*/  UISETP.NE.AND UP0, UPT, UR43, 0x1, UPT ;  /* 0x000000012b00788c */ /* 0x000fe2000bf05270 */
[----:B------:R-:W-:Y:S01]  /*0fd0*/  ULDC UR6, c[0x0][0xdac] ;  /* 0x00036b0000067ab9 */ /* 0x000fe20000000800 */
[----:B------:R-:W-:Y:S02]  /*0fe0*/  UIADD3 UR4, UR7, -UR4, URZ ;  /* 0x8000000407047290 */ /* 0x000fe4000fffe03f */
[----:B------:R-:W2:Y:S01]  /*0ff0*/  LDC R17, c[0x0][0x404] ;  /* 0x00010100ff117b82 */ /* 0x000ea20000000800 */
[----:B------:R-:W-:Y:S01]  /*1000*/  UIADD3 UR5, UR5, UR6, URZ ;  /* 0x0000000605057290 */ /* 0x000fe2000fffe03f */
[----:B------:R-:W-:Y:S01]  /*1010*/  ULDC UR7, c[0x0][0xdc4] ;  /* 0x0003710000077ab9 */ /* 0x000fe20000000800 */
[----:B------:R-:W-:-:S02]  /*1020*/  ULDC.64 UR10, c[0x0][0x3f8] ;  /* 0x0000fe00000a7ab9 */ /* 0x000fc40000000a00 */
[----:B------:R-:W-:Y:S01]  /*1030*/  USHF.L.U32 UR42, UR5, 0x7, URZ ;  /* 0x00000007052a7899 */ /* 0x000fe2000800063f */
[----:B------:R-:W-:Y:S01]  /*1040*/  ISETP.NE.U32.AND P0, PT, RZ, UR10, PT ;  /* 0x0000000aff007c0c */ /* 0x000fe2000bf05070 */
[----:B------:R-:W-:Y:S01]  /*1050*/  UIMAD UR8, UR8, UR7, UR4 ;  /* 0x00000007080872a4 */ /* 0x000fe2000f8e0204 */
[----:B------:R-:W3:Y:S01]  /*1060*/  LDC R8, c[0x0][0x288] ;  /* 0x0000a200ff087b82 */ /* 0x000ee20000000800 */
[----:B------:R-:W-:Y:S01]  /*1070*/  @UP0 ULDC UR6, c[0x0][0xdc0] ;  /* 0x0003700000060ab9 */ /* 0x000fe20000000800 */
[----:B------:R-:W-:Y:S01]  /*1080*/  @UP0 ULDC UR4, c[0x0][0xdbc] ;  /* 0x00036f0000040ab9 */ /* 0x000fe20000000800 */
[----:B------:R-:W-:Y:S01]  /*1090*/  IMAD.U32 R165, RZ, RZ, UR42 ;  /* 0x0000002affa57e24 */ /* 0x000fe2000f8e00ff */
[----:B------:R-:W-:Y:S01]  /*10a0*/  UIMAD.WIDE.U32 UR4, UR8, UR4, URZ ;  /* 0x00000004080472a5 */ /* 0x000fe2000f8e003f */
[----:B------:R-:W-:Y:S01]  /*10b0*/  ISETP.NE.AND.EX P0, PT, RZ, UR11, PT, P0 ;  /* 0x0000000bff007c0c */ /* 0x000fe2000bf05300 */
[----:B------:R-:W-:Y:S02]  /*10c0*/  UMOV UR44, UR8 ;  /* 0x00000008002c7c82 */ /* 0x000fe40008000000 */
[----:B------:R-:W4:Y:S01]  /*10d0*/  LDC R6, c[0x0][0x2e0] ;  /* 0x0000b800ff067b82 */ /* 0x000f220000000800 */
[----:B-1----:R-:W-:Y:S01]  /*10e0*/  ISETP.GE.AND P1, PT, R11, 0x1, PT ;  /* 0x000000010b00780c */ /* 0x002fe20003f26270 */
[----:B------:R-:W-:-:S04]  /*10f0*/  @UP0 USHF.R.U32.HI UR44, URZ, UR6, UR5 ;  /* 0x000000063f2c0299 */ /* 0x000fc80008011605 */
[----:B------:R-:W-:Y:S01]  /*1100*/  UIADD3 UR4, -UR44, URZ, URZ ;  /* 0x0000003f2c047290 */ /* 0x000fe2000fffe13f */
[----:B--2---:R-:W-:-:S03]  /*1110*/  SEL R17, R17, 0x1, P0 ;  /* 0x0000000111117807 */ /* 0x004fc60000000000 */
[----:B------:R-:W-:Y:S01]  /*1120*/  UIMAD UR43, UR43, UR4, UR8 ;  /* 0x000000042b2b72a4 */ /* 0x000fe2000f8e0208 */
[----:B---3--:R-:W-:-:S05]  /*1130*/  IADD3 R0, R165, 0x80, -R8 ;  /* 0x00000080a5007810 */ /* 0x008fca0007ffe808 */
[CC--:B----4-:R-:W-:Y:S02]  /*1140*/  IMAD R173, R17.reuse, R6.reuse, R0 ;  /* 0x0000000611ad7224 */ /* 0x0d0fe400078e0200 */
[----:B------:R-:W-:Y:S02]  /*1150*/  IMAD R73, R17, R6, RZ ;  /* 0x0000000611497224 */ /* 0x000fe400078e02ff */
[----:B------:R-:W-:Y:S01]  /*1160*/  IMAD.IADD R0, R173, 0x1, R10 ;  /* 0x00000001ad007824 */ /* 0x000fe200078e020a */
[----:B------:R-:W-:Y:S06]  /*1170*/  @!P1 BRA `(.L_x_870) ;  /* 0x0000000000409947 */ /* 0x000fec0003800000 */
[C---:B------:R-:W-:Y:S01]  /*1180*/  ISETP.GT.AND P0, PT, R173.reuse, RZ, PT ;  /* 0x000000ffad00720c */ /* 0x040fe20003f04270 */
[----:B------:R-:W-:-:S12]  /*1190*/  VIADD R2, R173, 0xffffffff ;  /* 0xffffffffad027836 */ /* 0x000fd80000000000 */
[----:B------:R-:W-:Y:S05]  /*11a0*/  @P0 BRA `(.L_x_871) ;  /* 0x00000000001c0947 */ /* 0x000fea0003800000 */
[----:B------:R-:W-:Y:S01]  /*11b0*/  ISETP.NE.AND P0, PT, R11, 0x1, PT ;  /* 0x000000010b00780c */ /* 0x000fe20003f05270 */
[----:B------:R-:W-:-:S12]  /*11c0*/  IMAD.MOV R3, RZ, RZ, -R173 ;  /* 0x000000ffff037224 */ /* 0x000fd800078e0aad */
[----:B------:R-:W1:Y:S02]  /*11d0*/  @P0 LDC.64 R4, c[0x0][0x9e8] ;  /* 0x00027a00ff040b82 */ /* 0x000e640000000a00 */
[----:B-1----:R-:W-:-:S05]  /*11e0*/  @P0 IMAD.HI.U32 R2, R3, R4, RZ ;  /* 0x0000000403020227 */ /* 0x002fca00078e00ff */
[----:B------:R-:W-:-:S04]  /*11f0*/  @P0 SHF.R.U32.HI R3, RZ, R5, R2 ;  /* 0x00000005ff030219 */ /* 0x000fc80000011602 */
[----:B------:R-:W-:Y:S01]  /*1200*/  LOP3.LUT R2, RZ, R3, RZ, 0x33, !PT ;  /* 0x00000003ff027212 */ /* 0x000fe200078e33ff */
[----:B------:R-:W-:Y:S06]  /*1210*/  BRA `(.L_x_872) ;  /* 0x0000000000107947 */ /* 0x000fec0003800000 */
.L_x_871:
[----:B------:R-:W-:-:S13]  /*1220*/  ISETP.NE.AND P0, PT, R11, 0x1, PT ;  /* 0x000000010b00780c */ /* 0x000fda0003f05270 */
[----:B------:R-:W1:Y:S02]  /*1230*/  @P0 LDC.64 R4, c[0x0][0x9e8] ;  /* 0x00027a00ff040b82 */ /* 0x000e640000000a00 */
[----:B-1----:R-:W-:-:S05]  /*1240*/  @P0 IMAD.HI.U32 R4, R2, R4, RZ ;  /* 0x0000000402040227 */ /* 0x002fca00078e00ff */
[----:B------:R-:W-:-:S07]  /*1250*/  @P0 SHF.R.U32.HI R2, RZ, R5, R4 ;  /* 0x00000005ff020219 */ /* 0x000fce0000011604 */
.L_x_872:
[----:B------:R-:W-:-:S05]  /*1260*/  IMAD R3, R2, R11, R11 ;  /* 0x0000000b02037224 */ /* 0x000fca00078e020b */
[----:B------:R-:W-:-:S07]  /*1270*/  VIMNMX R0, R0, R3, PT ;  /* 0x0000000300007248 */ /* 0x000fce0003fe0100 */
.L_x_870:
[----:B------:R-:W-:Y:S01]  /*1280*/  VIADD R2, R0, 0x5f ;  /* 0x0000005f00027836 */ /* 0x000fe20000000000 */
[----:B------:R-:W-:Y:S01]  /*1290*/  IADD3 R4, -R8, UR42, RZ ;  /* 0x0000002a08047c10 */ /* 0x000fe2000fffe1ff */
[----:B------:R-:W-:Y:S01]  /*12a0*/  IMAD R0, R17, R6, 0x5f ;  /* 0x0000005f11007424 */ /* 0x000fe200078e0206 */
[----:B------:R-:W-:Y:S01]  /*12b0*/  ULDC UR4, c[0x0][0x9dc] ;  /* 0x0002770000047ab9 */ /* 0x000fe20000000800 */
[----:B------:R-:W-:-:S04]  /*12c0*/  IMAD.HI R2, R2, 0x2aaaaaab, RZ ;  /* 0x2aaaaaab02027827 */ /* 0x000fc800078e02ff */
[----:B------:R-:W-:Y:S01]  /*12d0*/  IMAD.HI R0, R0, 0x2aaaaaab, RZ ;  /* 0x2aaaaaab00007827 */ /* 0x000fe200078e02ff */
[----:B------:R-:W-:-:S03]  /*12e0*/  SHF.R.U32.HI R5, RZ, 0x1f, R2 ;  /* 0x0000001fff057819 */ /* 0x000fc60000011602 */
[----:B------:R-:W-:Y:S01]  /*12f0*/  IMAD R4, R17, R6, R4 ;  /* 0x0000000611047224 */ /* 0x000fe200078e0204 */
[----:B------:R-:W-:Y:S02]  /*1300*/  SHF.R.U32.HI R3, RZ, 0x1f, R0 ;  /* 0x0000001fff037819 */ /* 0x000fe40000011600 */
[----:B------:R-:W-:Y:S02]  /*1310*/  LEA.HI.SX32 R72, R2, R5, 0x1c ;  /* 0x0000000502487211 */ /* 0x000fe400078fe2ff */
[----:B------:R-:W-:Y:S01]  /*1320*/  LEA.HI.SX32 R3, R0, R3, 0x1c ;  /* 0x0000000300037211 */ /* 0x000fe200078fe2ff */
[----:B------:R-:W-:-:S03]  /*1330*/  VIADD R0, R4, -UR4 ;  /* 0x8000000404007c36 */ /* 0x000fc60008000000 */
[----:B------:R-:W-:Y:S01]  /*1340*/  VIMNMX R72, R3, R72, PT ;  /* 0x0000004803487248 */ /* 0x000fe20003fe0100 */
[----:B------:R-:W-:Y:S06]  /*1350*/  @!P1 BRA `(.L_x_873) ;  /* 0x00000000003c9947 */ /* 0x000fec0003800000 */
[----:B------:R-:W-:-:S13]  /*1360*/  ISETP.GT.AND P0, PT, R4, -0x1, PT ;  /* 0xffffffff0400780c */ /* 0x000fda0003f04270 */
[----:B------:R-:W-:Y:S05]  /*1370*/  @P0 BRA `(.L_x_874) ;  /* 0x00000000001c0947 */ /* 0x000fea0003800000 */
[----:B------:R-:W-:Y:S02]  /*1380*/  ISETP.NE.AND P0, PT, R11, 0x1, PT ;  /* 0x000000010b00780c */ /* 0x000fe40003f05270 */
[----:B------:R-:W-:-:S11]  /*1390*/  LOP3.LUT R3, RZ, R4, RZ, 0x33, !PT ;  /* 0x00000004ff037212 */ /* 0x000fd600078e33ff */
[----:B------:R-:W1:Y:S02]  /*13a0*/  @P0 LDC.64 R6, c[0x0][0x9e8] ;  /* 0x00027a00ff060b82 */ /* 0x000e640000000a00 */
[----:B-1----:R-:W-:-:S05]  /*13b0*/  @P0 IMAD.HI.U32 R2, R3, R6, RZ ;  /* 0x0000000603020227 */ /* 0x002fca00078e00ff */
[----:B------:R-:W-:-:S04]  /*13c0*/  @P0 SHF.R.U32.HI R3, RZ, R7, R2 ;  /* 0x00000007ff030219 */ /* 0x000fc80000011602 */
[----:B------:R-:W-:Y:S01]  /*13d0*/  LOP3.LUT R4, RZ, R3, RZ, 0x33, !PT ;  /* 0x00000003ff047212 */ /* 0x000fe200078e33ff */
[----:B------:R-:W-:Y:S06]  /*13e0*/  BRA `(.L_x_875) ;  /* 0x0000000000107947 */ /* 0x000fec0003800000 */
.L_x_874:
[----:B------:R-:W-:-:S13]  /*13f0*/  ISETP.NE.AND P0, PT, R11, 0x1, PT ;  /* 0x000000010b00780c */ /* 0x000fda0003f05270 */
[----:B------:R-:W1:Y:S02]  /*1400*/  @P0 LDC.64 R2, c[0x0][0x9e8] ;  /* 0x00027a00ff020b82 */ /* 0x000e640000000a00 */
[----:B-1----:R-:W-:-:S05]  /*1410*/  @P0 IMAD.HI.U32 R2, R4, R2, RZ ;  /* 0x0000000204020227 */ /* 0x002fca00078e00ff */
[----:B------:R-:W-:-:S07]  /*1420*/  @P0 SHF.R.U32.HI R4, RZ, R3, R2 ;  /* 0x00000003ff040219 */ /* 0x000fce0000011602 */
.L_x_875:
[----:B------:R-:W-:-:S05]  /*1430*/  IMAD R3, R4, R11, RZ ;  /* 0x0000000b04037224 */ /* 0x000fca00078e02ff */
[----:B------:R-:W-:-:S07]  /*1440*/  VIMNMX R0, R0, R3, !PT ;  /* 0x0000000300007248 */ /* 0x000fce0007fe0100 */
.L_x_873:
[----:B------:R-:W-:Y:S01]  /*1450*/  IMAD.HI R2, R0, 0x2aaaaaab, RZ ;  /* 0x2aaaaaab00027827 */ /* 0x000fe200078e02ff */
[----:B------:R-:W-:Y:S02]  /*1460*/  PLOP3.LUT P0, PT, PT, PT, PT, 0x80, 0x0 ;  /* 0x000000000000781c */ /* 0x000fe40003f0f070 */
[----:B------:R-:W-:Y:S02]  /*1470*/  CS2R R86, SRZ ;  /* 0x0000000000567805 */ /* 0x000fe4000001ff00 */
[----:B------:R-:W-:Y:S01]  /*1480*/  CS2R R84, SRZ ;  /* 0x0000000000547805 */ /* 0x000fe2000001ff00 */
[----:B------:R-:W-:Y:S01]  /*1490*/  IMAD.MOV.U32 R0, RZ, RZ, RZ ;  /* 0x000000ffff007224 */ /* 0x000fe200078e00ff */
[----:B------:R-:W-:Y:S02]  /*14a0*/  SHF.R.U32.HI R3, RZ, 0x1f, R2 ;  /* 0x0000001fff037819 */ /* 0x000fe40000011602 */
[----:B------:R-:W-:Y:S02]  /*14b0*/  CS2R R82, SRZ ;  /* 0x0000000000527805 */ /* 0x000fe4000001ff00 */
[----:B------:R-:W-:-:S02]  /*14c0*/  CS2R R80, SRZ ;  /* 0x0000000000507805 */ /* 0x000fc4000001ff00 */
[----:B------:R-:W-:Y:S02]  /*14d0*/  CS2R R78, SRZ ;  /* 0x00000000004e7805 */ /* 0x000fe4000001ff00 */
[----:B------:R-:W-:Y:S02]  /*14e0*/  LEA.HI.SX32 R3, R2, R3, 0x1c ;  /* 0x0000000302037211 */ /* 0x000fe400078fe2ff */
[----:B------:R-:W-:Y:S02]  /*14f0*/  CS2R R76, SRZ ;  /* 0x00000000004c7805 */ /* 0x000fe4000001ff00 */
[----:B------:R-:W-:Y:S02]  /*1500*/  CS2R R74, SRZ ;  /* 0x00000000004a7805 */ /* 0x000fe4000001ff00 */
[----:B------:R-:W-:Y:S02]  /*1510*/  CS2R R28, SRZ ;  /* 0x00000000001c7805 */ /* 0x000fe4000001ff00 */
[----:B------:R-:W-:-:S02]  /*1520*/  VIMNMX R19, RZ, R3, !PT ;  /* 0x00000003ff137248 */ /* 0x000fc40007fe0100 */
[----:B------:R-:W-:Y:S02]  /*1530*/  CS2R R70, SRZ ;  /* 0x0000000000467805 */ /* 0x000fe4000001ff00 */
[----:B------:R-:W-:Y:S02]  /*1540*/  CS2R R68, SRZ ;  /* 0x0000000000447805 */ /* 0x000fe4000001ff00 */
[----:B------:R-:W-:Y:S02]  /*1550*/  CS2R R66, SRZ ;  /* 0x0000000000427805 */ /* 0x000fe4000001ff00 */
[----:B------:R-:W-:Y:S02]  /*1560*/  ISETP.GT.AND P1, PT, R72, R19, PT ;  /* 0x000000134800720c */ /* 0x000fe40003f24270 */
        /* <DEDUP_REMOVED lines=17> */
[----:B------:R-:W-:Y:S01]  /*1680*/  CS2R R6, SRZ ;  /* 0x0000000000067805 */ /* 0x000fe2000001ff00 */
[----:B------:R-:W-:Y:S01]  /*1690*/  IMAD.MOV.U32 R30, RZ, RZ, RZ ;  /* 0x000000ffff1e7224 */ /* 0x000fe200078e00ff */
[----:B------:R-:W-:Y:S02]  /*16a0*/  CS2R R2, SRZ ;  /* 0x0000000000027805 */ /* 0x000fe4000001ff00 */
[----:B------:R-:W-:Y:S01]  /*16b0*/  CS2R R8, SRZ ;  /* 0x0000000000087805 */ /* 0x000fe2000001ff00 */
[----:B------:R-:W-:-:S02]  /*16c0*/  IMAD.MOV.U32 R25, RZ, RZ, RZ ;  /* 0x000000ffff197224 */ /* 0x000fc400078e00ff */
[----:B------:R-:W-:Y:S01]  /*16d0*/  IMAD.MOV.U32 R10, RZ, RZ, RZ ;  /* 0x000000ffff0a7224 */ /* 0x000fe200078e00ff */
[----:B------:R-:W-:Y:S06]  /*16e0*/  @!P1 BRA `(.L_x_876) ;  /* 0x000000b000bc9947 */ /* 0x000fec0003800000 */
[----:B------:R-:W1:Y:S01]  /*16f0*/  SHFL.IDX PT, R0, R168, RZ, 0x1f ;  /* 0x00001fffa8007589 */ /* 0x000e6200000e0000 */
[----:B------:R-:W-:-:S04]  /*1700*/  UIADD3 UR6, UR37, 0xc400, URZ ;  /* 0x0000c40025067890 */ /* 0x000fc8000fffe03f */
[----:B------:R-:W-:-:S06]  /*1710*/  ULOP3.LUT UP0, URZ, UR6, 0x1bf, URZ, 0xc0, !UPT ;  /* 0x000001bf063f7892 */ /* 0x000fcc000f80c03f */
[----:B------:R-:W-:Y:S02]  /*1720*/  PLOP3.LUT P0, PT, PT, PT, UP0, 0x80, 0x0 ;  /* 0x000000000000781c */ /* 0x000fe40003f0f008 */
[----:B-1----:R-:W-:-:S13]  /*1730*/  R2UR UR4, R0 ;  /* 0x00000000000472ca */ /* 0x002fda00000e0000 */
[----:B------:R-:W-:-:S04]  /*1740*/  ULEA.HI UR5, UR4, UR4, URZ, 0x1 ;  /* 0x0000000404057291 */ /* 0x000fc8000f8f083f */
        /* <DEDUP_REMOVED lines=22> */
.L_x_877:
[----:B------:R-:W-:Y:S02]  /*18b0*/  LEA.HI R0, R164, R164, RZ, 0x1 ;  /* 0x000000a4a4007211 */ /* 0x000fe400078f08ff */
[----:B------:R-:W-:Y:S02]  /*18c0*/  R2UR UR4, R170 ;  /* 0x00000000aa0472ca */ /* 0x000fe400000e0000 */
[----:B------:R-:W-:-:S05]  /*18d0*/  LOP3.LUT R3, R0, 0xfffffffe, RZ, 0xc0, !PT ;  /* 0xfffffffe00037812 */ /* 0x000fca00078ec0ff */
[----:B------:R-:W-:-:S05]  /*18e0*/  IMAD.IADD R0, R164, 0x1, -R3 ;  /* 0x00000001a4007824 */ /* 0x000fca00078e0a03 */
[----:B------:R-:W-:Y:S01]  /*18f0*/  SHF.L.U32 R0, R0, 0x1f, RZ ;  /* 0x0000001f00007819 */ /* 0x000fe200000006ff */
[----:B------:R-:W-:-:S03]  /*1900*/  IMAD.U32 R2, RZ, RZ, UR4 ;  /* 0x00000004ff027e24 */ /* 0x000fc6000f8e00ff */
[----:B------:R-:W1:Y:S02]  /*1910*/  SYNCS.PHASECHK.TRANS64.TRYWAIT P1, [UR37+0x2a800], R0 ;  /* 0x02a80000ff0075a7 */ /* 0x000e640008020165 */
[----:B------:R-:W-:Y:S01]  /*1920*/  ISETP.NE.AND P0, PT, R2, 0x3, PT ;  /* 0x000000030200780c */ /* 0x000fe20003f05270 */
[----:B-1----:R-:W-:-:S12]  /*1930*/  @!P1 BRA `(.L_x_878) ;  /* 0x000000f400c09947 */ /* 0x002fd80003800000 */
.L_x_1025:
[----:B------:R-:W-:Y:S05]  /*1940*/  @!P0 BRA `(.L_x_879) ;  /* 0x0000000000048947 */ /* 0x000fea0003800000 */
[----:B------:R-:W-:Y:S01]  /*1950*/  BPT.TRAP 0x1 ;  /* 0x000000040000795c */ /* 0x000fe20000300000 */
.L_x_879:
[----:B-1----:R-:W-:Y:S02]  /*1960*/  IMAD.U32 R3, RZ, RZ, UR36 ;  /* 0x00000024ff037e24 */ /* 0x002fe4000f8e00ff */
[----:B------:R-:W-:-:S03]  /*1970*/  IMAD.U32 R0, RZ, RZ, UR46 ;  /* 0x0000002eff007e24 */ /* 0x000fc6000f8e00ff */
[----:B------:R-:W-:Y:S02]  /*1980*/  LEA R3, R3, UR37, 0x3 ;  /* 0x0000002503037c11 */ /* 0x000fe4000f8e18ff */
[----:B------:R-:W-:-:S04]  /*1990*/  SHF.L.U32 R0, R0, 0x1f, RZ ;  /* 0x0000001f00007819 */ /* 0x000fc800000006ff */
[----:B------:R1:W2:Y:S01]  /*19a0*/  SYNCS.PHASECHK.TRANS64.TRYWAIT P1, [R3+URZ+0x2a830], R0 ;  /* 0x02a83000030075a7 */ /* 0x0002a2000802017f */
[----:B------:R-:W-:Y:S05]  /*19b0*/  @!P0 BRA `(.L_x_880) ;  /* 0x0000000000048947 */ /* 0x000fea0003800000 */
[----:B------:R-:W-:Y:S01]  /*19c0*/  BPT.TRAP 0x1 ;  /* 0x000000040000795c */ /* 0x000fe20000300000 */
.L_x_880:
[----:B------:R-:W3:Y:S01]  /*19d0*/  S2R R2, SR_TID.X ;  /* 0x0000000000027919 */ /* 0x000ee20000002100 */
[----:B------:R-:W-:Y:S02]  /*19e0*/  LOP3.LUT R18, R18, 0xffefffff, RZ, 0xc0, !PT ;  /* 0xffefffff12127812 */ /* 0x000fe400078ec0ff */
[----:B---3--:R-:W-:-:S13]  /*19f0*/  LOP3.LUT P2, RZ, R2, 0x7f, RZ, 0xc0, !PT ;  /* 0x0000007f02ff7812 */ /* 0x008fda000784c0ff */
[----:B------:R-:W-:Y:S01]  /*1a00*/  @P2 LOP3.LUT R18, R18, 0x100000, RZ, 0xfc, !PT ;  /* 0x0010000012122812 */ /* 0x000fe200078efcff */
[----:B--2---:R-:W-:Y:S06]  /*1a10*/  @P1 BRA `(.L_x_881) ;  /* 0x0000000000081947 */ /* 0x004fec0003800000 */
[----:B------:R-:W2:Y:S02]  /*1a20*/  SYNCS.PHASECHK.TRANS64.TRYWAIT P1, [R3+URZ+0x2a830], R0 ;  /* 0x02a83000030075a7 */ /* 0x000ea4000802017f */
[----:B--2---:R-:W-:Y:S05]  /*1a30*/  @!P1 BRA `(.L_x_882) ;  /* 0x000000f400989947 */ /* 0x004fea0003800000 */
.L_x_881:
[----:B------:R-:W-:Y:S05]  /*1a40*/  WARPSYNC.ALL ;  /* 0x0000000000007948 */ /* 0x000fea0003800000 */
[----:B------:R-:W-:Y:S01]  /*1a50*/  UIADD3 UR4, UR37, 0x18400, URZ ;  /* 0x0001840025047890 */ /* 0x000fe2000fffe03f */
[----:B------:R-:W-:Y:S01]  /*1a60*/  WARPGROUP.ARRIVE ;  /* 0x00000000000079c5 */ /* 0x000fe20000000000 */
[----:B------:R-:W-:-:S05]  /*1a70*/  ULOP3.LUT UR38, UR38, 0x10000, URZ, 0xfc, !UPT ;  /* 0x0001000026267892 */ /* 0x000fca000f8efc3f */
[----:B------:R-:W3:Y:S01]  /*1a80*/  S2R R2, SR_TID.X ;  /* 0x0000000000027919 */ /* 0x000ee20000002100 */
[----:B------:R-:W-:Y:S01]  /*1a90*/  USHF.R.U32.HI UR4, URZ, 0x4, UR4 ;  /* 0x000000043f047899 */ /* 0x000fe20008011604 */
[----:B-12---:R-:W1:Y:S01]  /*1aa0*/  LDC R0, c[0x0][0x288] ;  /* 0x0000a200ff007b82 */ /* 0x006e620000000800 */
[----:B------:R-:W-:Y:S01]  /*1ab0*/  UMOV UR9, 0x40000040 ;  /* 0x4000004000097882 */ /* 0x000fe20000000000 */
[----:B------:R-:W-:Y:S01]  /*1ac0*/  UMOV UR11, 0x40000040 ;  /* 0x40000040000b7882 */ /* 0x000fe20000000000 */
[----:B------:R-:W-:Y:S01]  /*1ad0*/  ULOP3.LUT UR4, UR4, 0x3fff, URZ, 0xc0, !UPT ;  /* 0x00003fff04047892 */ /* 0x000fe2000f8ec03f */
[----:B------:R-:W-:Y:S01]  /*1ae0*/  IMAD.U32 R9, RZ, RZ, UR9 ;  /* 0x00000009ff097e24 */ /* 0x000fe2000f8e00ff */
[----:B------:R-:W-:Y:S01]  /*1af0*/  UMOV UR8, UR38 ;  /* 0x0000002600087c82 */ /* 0x000fe20008000000 */
[----:B------:R-:W-:Y:S01]  /*1b00*/  UMOV UR5, 0x40000040 ;  /* 0x4000004000057882 */ /* 0x000fe20000000000 */
[----:B------:R-:W-:Y:S01]  /*1b10*/  ULOP3.LUT UR39, UR4, 0x10000, URZ, 0xfc, !UPT ;  /* 0x0001000004277892 */ /* 0x000fe2000f8efc3f */
[----:B------:R-:W-:Y:S01]  /*1b20*/  IMAD.U32 R8, RZ, RZ, UR8 ;  /* 0x00000008ff087e24 */ /* 0x000fe2000f8e00ff */
[----:B------:R-:W-:Y:S01]  /*1b30*/  UIADD3 UR4, UR38, 0x2, URZ ;  /* 0x0000000226047890 */ /* 0x000fe2000fffe03f */
[----:B------:R-:W2:Y:S01]  /*1b40*/  LDC.64 R74, c[0x0][0x9e0] ;  /* 0x00027800ff4a7b82 */ /* 0x000ea20000000a00 */
[----:B------:R-:W-:Y:S01]  /*1b50*/  UIMAD UR40, UR36, 0x900, UR39 ;  /* 0x00000900242878a4 */ /* 0x000fe2000f8e0227 */
[----:B------:R-:W-:Y:S01]  /*1b60*/  IMAD.MOV.U32 R5, RZ, RZ, -0x60 ;  /* 0xffffffa0ff057424 */ /* 0x000fe200078e00ff */
[----:B------:R-:W-:Y:S01]  /*1b70*/  UMOV UR7, 0x40000040 ;  /* 0x4000004000077882 */ /* 0x000fe20000000000 */
[----:B------:R-:W-:Y:S01]  /*1b80*/  UIADD3 UR12, UR38, 0x6, URZ ;  /* 0x00000006260c7890 */ /* 0x000fe2000fffe03f */
[----:B------:R-:W-:Y:S01]  /*1b90*/  LOP3.LUT R18, R18, 0xfff7ffff, RZ, 0xc0, !PT ;  /* 0xfff7ffff12127812 */ /* 0x000fe200078ec0ff */
[----:B------:R-:W-:Y:S01]  /*1ba0*/  UIADD3 UR6, UR40, 0x2, URZ ;  /* 0x0000000228067890 */ /* 0x000fe2000fffe03f */
[----:B------:R-:W-:Y:S01]  /*1bb0*/  IMAD R10, R72, R5, 0x60 ;  /* 0x00000060480a7424 */ /* 0x000fe200078e0205 */
[----:B------:R-:W-:Y:S01]  /*1bc0*/  UMOV UR10, UR40 ;  /* 0x00000028000a7c82 */ /* 0x000fe20008000000 */
[----:B------:R-:W-:Y:S01]  /*1bd0*/  UIADD3 UR14, UR40, 0x6, URZ ;  /* 0x00000006280e7890 */ /* 0x000fe2000fffe03f */
[----:B------:R-:W-:Y:S01]  /*1be0*/  HGMMA.64x96x16.F32 R24, gdesc[UR8], RZ, !UPT, gsb0 ;  /* 0x01600000081879f0 */ /* 0x000fe2000c0008ff */
[----:B------:R-:W-:Y:S01]  /*1bf0*/  UIADD3 UR8, UR38, 0x4, URZ ;  /* 0x0000000426087890 */ /* 0x000fe2000fffe03f */
[----:B------:R-:W4:Y:S01]  /*1c00*/  LDC R94, c[0x0][0x2e0] ;  /* 0x0000b800ff5e7b82 */ /* 0x000f220000000800 */
[----:B------:R-:W-:Y:S01]  /*1c10*/  UIADD3 UR10, UR40, 0x4, URZ ;  /* 0x00000004280a7890 */ /* 0x000fe2000fffe03f */
[----:B------:R-:W-:Y:S01]  /*1c20*/  VIADD R5, R167, UR42 ;  /* 0x0000002aa7057c36 */ /* 0x000fe20008000000 */
[----:B------:R-:W-:Y:S01]  /*1c30*/  UMOV UR9, 0x40000040 ;  /* 0x4000004000097882 */ /* 0x000fe20000000000 */
[----:B------:R-:W-:Y:S01]  /*1c40*/  UMOV UR11, 0x40000040 ;  /* 0x40000040000b7882 */ /* 0x000fe20000000000 */
[----:B------:R-:W-:Y:S01]  /*1c50*/  UMOV UR13, 0x40000040 ;  /* 0x40000040000d7882 */ /* 0x000fe20000000000 */
[----:B------:R-:W-:Y:S01]  /*1c60*/  UMOV UR15, 0x40000040 ;  /* 0x40000040000f7882 */ /* 0x000fe20000000000 */
[----:B------:R-:W-:Y:S01]  /*1c70*/  UIADD3 UR16, UR38, 0x400, URZ ;  /* 0x0000040026107890 */ /* 0x000fe2000fffe03f */
[----:B---3--:R-:W-:Y:S01]  /*1c80*/  LOP3.LUT P1, RZ, R2, 0x7f, RZ, 0xc0, !PT ;  /* 0x0000007f02ff7812 */ /* 0x008fe2000782c0ff */
[----:B------:R-:W-:Y:S01]  /*1c90*/  UIADD3 UR18, UR40, 0x300, URZ ;  /* 0x0000030028127890 */ /* 0x000fe2000fffe03f */
[----:B------:R-:W-:Y:S01]  /*1ca0*/  IMAD R20, R16, -0x2, R10 ;  /* 0xfffffffe10147824 */ /* 0x000fe200078e020a */
        /* <DEDUP_REMOVED lines=8> */
[----:B------:R-:W-:Y:S01]  /*1d30*/  @!P1 VIADD R2, R3, 0x2a840 ;  /* 0x0002a84003029836 */ /* 0x000fe20000000000 */
[----:B------:R-:W-:Y:S01]  /*1d40*/  UMOV UR25, 0x40000040 ;  /* 0x4000004000197882 */ /* 0x000fe20000000000 */
[----:B------:R-:W-:Y:S01]  /*1d50*/  UMOV UR27, 0x40000040 ;  /* 0x40000040001b7882 */ /* 0x000fe20000000000 */
[----:B------:R-:W-:Y:S01]  /*1d60*/  UIADD3 UR28, UR38, 0x406, URZ ;  /* 0x00000406261c7890 */ /* 0x000fe2000fffe03f */
[----:B------:R-:W-:Y:S01]  /*1d70*/  IMAD R3, R72, -0x60, R73 ;  /* 0xffffffa048037824 */ /* 0x000fe200078e0249 */
[----:B------:R-:W-:Y:S01]  /*1d80*/  UIADD3 UR30, UR40, 0x306, URZ ;  /* 0x00000306281e7890 */ /* 0x000fe2000fffe03f */
[----:B------:R-:W-:Y:S01]  /*1d90*/  @!P1 PRMT R2, RZ, 0x654, R2 ;  /* 0x00000654ff029816 */ /* 0x000fe20000000002 */
[----:B------:R-:W-:Y:S01]  /*1da0*/  UMOV UR29, 0x40000040 ;  /* 0x40000040001d7882 */ /* 0x000fe20000000000 */
[----:B------:R-:W-:Y:S01]  /*1db0*/  UMOV UR31, 0x40000040 ;  /* 0x40000040001f7882 */ /* 0x000fe20000000000 */
[----:B------:R-:W-:Y:S01]  /*1dc0*/  UIADD3 UR32, UR38, 0x800, URZ ;  /* 0x0000080026207890 */ /* 0x000fe2000fffe03f */
[----:B-1----:R-:W-:Y:S01]  /*1dd0*/  IADD3 R3, -R0, 0x61, R3 ;  /* 0x0000006100037810 */ /* 0x002fe20007ffe103 */
[----:B------:R-:W-:Y:S01]  /*1de0*/  UIADD3 UR34, UR40, 0x600, URZ ;  /* 0x0000060028227890 */ /* 0x000fe2000fffe03f */
[----:B------:R-:W-:Y:S01]  /*1df0*/  UMOV UR33, 0x40000040 ;  /* 0x4000004000217882 */ /* 0x000fe20000000000 */
[----:B------:R-:W-:Y:S01]  /*1e00*/  UMOV UR35, 0x40000040 ;  /* 0x4000004000237882 */ /* 0x000fe20000000000 */
[----:B------:R-:W-:Y:S01]  /*1e10*/  UIADD3 UR48, UR38, 0x802, URZ ;  /* 0x0000080226307890 */ /* 0x000fe2000fffe03f */
[C---:B------:R-:W-:Y:S01]  /*1e20*/  IMAD R11, R16.reuse, -0x2, R3 ;  /* 0xfffffffe100b7824 */ /* 0x040fe200078e0203 */
[----:B------:R-:W-:Y:S01]  /*1e30*/  UIADD3 UR50, UR40, 0x602, URZ ;  /* 0x0000060228327890 */ /* 0x000fe2000fffe03f */
[----:B----4-:R-:W-:Y:S01]  /*1e40*/  IMAD R3, R17, R94, R10 ;  /* 0x0000005e11037224 */ /* 0x010fe200078e020a */
[----:B------:R-:W-:Y:S01]  /*1e50*/  UMOV UR49, 0x40000040 ;  /* 0x4000004000317882 */ /* 0x000fe20000000000 */
[----:B------:R-:W-:Y:S01]  /*1e60*/  UMOV UR51, 0x40000040 ;  /* 0x4000004000337882 */ /* 0x000fe20000000000 */
[----:B------:R-:W-:Y:S01]  /*1e70*/  UIADD3 UR52, UR38, 0x804, URZ ;  /* 0x0000080426347890 */ /* 0x000fe2000fffe03f */
[----:B------:R-:W-:Y:S01]  /*1e80*/  IMAD R12, R16, -0x2, R3 ;  /* 0xfffffffe100c7824 */ /* 0x000fe200078e0203 */
[----:B------:R-:W-:Y:S01]  /*1e90*/  UIADD3 UR54, UR40, 0x604, URZ ;  /* 0x0000060428367890 */ /* 0x000fe2000fffe03f */
[----:B--2---:R-:W-:Y:S01]  /*1ea0*/  IMAD.IADD R13, R11, 0x1, R74 ;  /* 0x000000010b0d7824 */ /* 0x004fe200078e024a */
[----:B------:R-:W-:Y:S01]  /*1eb0*/  UMOV UR53, 0x40000040 ;  /* 0x4000004000357882 */ /* 0x000fe20000000000 */
[----:B------:R-:W-:Y:S01]  /*1ec0*/  UMOV UR55, 0x40000040 ;  /* 0x4000004000377882 */ /* 0x000fe20000000000 */
[----:B------:R-:W-:Y:S01]  /*1ed0*/  UIADD3 UR40, UR40, 0x606, URZ ;  /* 0x0000060628287890 */ /* 0x000fe2000fffe03f */
[----:B------:R-:W-:Y:S01]  /*1ee0*/  UMOV UR57, 0x40000040 ;  /* 0x4000004000397882 */ /* 0x000fe20000000000 */
[----:B------:R-:W-:Y:S01]  /*1ef0*/  UMOV UR59, 0x40000040 ;  /* 0x40000040003b7882 */ /* 0x000fe20000000000 */
[----:B------:R-:W-:Y:S01]  /*1f00*/  ULDC UR47, c[0x0][0x9dc] ;  /* 0x00027700002f7ab9 */ /* 0x000fe20000000800 */
[----:B------:R-:W-:-:S03]  /*1f10*/  IMAD.U32 R7, RZ, RZ, UR57 ;  /* 0x00000039ff077e24 */ /* 0x000fc6000f8e00ff */
[----:B------:R-:W-:Y:S01]  /*1f20*/  UMOV UR58, UR40 ;  /* 0x00000028003a7c82 */ /* 0x000fe20008000000 */
[----:B------:R-:W-:Y:S02]  /*1f30*/  WARPGROUP.DEPBAR.LE gsb0, 0x0 ;  /* 0x00008000000079c5 */ /* 0x000fe40000010000 */
[----:B------:R-:W-:-:S06]  /*1f40*/  WARPGROUP.ARRIVE ;  /* 0x00000000000079c5 */ /* 0x000fcc0000000000 */
[----:B------:R-:W-:Y:S01]  /*1f50*/  HGMMA.64x96x16.F32 R24, gdesc[UR4], R24, gsb0 ;  /* 0x01600000041879f0 */ /* 0x000fe20008000818 */
[----:B------:R-:W-:-:S07]  /*1f60*/  UIADD3 UR6, UR38, 0x806, URZ ;  /* 0x0000080626067890 */ /* 0x000fce000fffe03f */
[----:B------:R-:W-:Y:S01]  /*1f70*/  UMOV UR56, UR6 ;  /* 0x0000000600387c82 */ /* 0x000fe20008000000 */
[----:B------:R-:W-:Y:S01]  /*1f80*/  ULOP3.LUT UR6, URZ, UR47, URZ, 0x33, !UPT ;  /* 0x0000002f3f067292 */ /* 0x000fe2000f8e333f */
[----:B------:R-:W-:-:S05]  /*1f90*/  IMAD.U32 R6, RZ, RZ, UR56 ;  /* 0x00000038ff067e24 */ /* 0x000fca000f8e00ff */
[----:B------:R-:W-:-:S04]  /*1fa0*/  VIADD R14, R11, UR6 ;  /* 0x000000060b0e7c36 */ /* 0x000fc80008000000 */
[----:B------:R-:W-:Y:S01]  /*1fb0*/  IMAD.IADD R3, R14, 0x1, R5 ;  /* 0x000000010e037824 */ /* 0x000fe200078e0205 */
[----:B------:R-:W-:Y:S02]  /*1fc0*/  WARPGROUP.DEPBAR.LE gsb0, 0x0 ;  /* 0x00008000000079c5 */ /* 0x000fe40000010000 */
[----:B------:R-:W-:-:S06]  /*1fd0*/  WARPGROUP.ARRIVE ;  /* 0x00000000000079c5 */ /* 0x000fcc0000000000 */
[----:B------:R-:W-:Y:S03]  /*1fe0*/  HGMMA.64x96x16.F32 R24, gdesc[UR8], R24, gsb0 ;  /* 0x01600000081879f0 */ /* 0x000fe60008000818 */
        /* <DEDUP_REMOVED lines=28> */
[----:B------:R1:W-:Y:S01]  /*21b0*/  @!P1 SYNCS.ARRIVE.TRANS64.RED.A1T0 RZ, [R2+URZ], RZ ;  /* 0x000000ff02ff99a7 */ /* 0x0003e2000810043f */
[----:B------:R-:W-:Y:S02]  /*21c0*/  ISETP.GE.AND P1, PT, R75, 0x1, PT ;  /* 0x000000014b00780c */ /* 0x000fe40003f26270 */
[----:B-1----:R-:W-:-:S11]  /*21d0*/  VIADDMNMX R2, R5, R13, R12, PT ;  /* 0x0000000d05027246 */ /* 0x002fd6000380010c */
[----:B------:R-:W-:Y:S01]  /*21e0*/  @P1 LOP3.LUT R18, R18, 0x80000, RZ, 0xfc, !PT ;  /* 0x0008000012121812 */ /* 0x000fe200078efcff */
[----:B------:R-:W-:Y:S06]  /*21f0*/  @!P1 BRA `(.L_x_883) ;  /* 0x0000000000509947 */ /* 0x000fec0003800000 */
[----:B------:R-:W-:Y:S01]  /*2200*/  IMAD R11, R17, R94, R5 ;  /* 0x0000005e110b7224 */ /* 0x000fe200078e0205 */
[----:B------:R-:W-:Y:S03]  /*2210*/  BSSY B0, `(.L_x_884) ;  /* 0x000000f000007945 */ /* 0x000fe60003800000 */
[----:B------:R-:W-:-:S05]  /*2220*/  IMAD.IADD R11, R11, 0x1, -R0 ;  /* 0x000000010b0b7824 */ /* 0x000fca00078e0a00 */
        /* <DEDUP_REMOVED lines=9> */
.L_x_885:
[----:B------:R-:W-:-:S13]  /*22c0*/  ISETP.NE.AND P1, PT, R75, 0x1, PT ;  /* 0x000000014b00780c */ /* 0x000fda0003f25270 */
[----:B------:R-:W1:Y:S02]  /*22d0*/  @P1 LDC.64 R76, c[0x0][0x9e8] ;  /* 0x00027a00ff4c1b82 */ /* 0x000e640000000a00 */
[----:B-1----:R-:W-:-:S05]  /*22e0*/  @P1 IMAD.HI.U32 R4, R11, R76, RZ ;  /* 0x0000004c0b041227 */ /* 0x002fca00078e00ff */
[----:B------:R-:W-:-:S07]  /*22f0*/  @P1 SHF.R.U32.HI R11, RZ, R77, R4 ;  /* 0x0000004dff0b1219 */ /* 0x000fce0000011604 */
.L_x_886:
[----:B------:R-:W-:Y:S05]  /*2300*/  BSYNC B0 ;  /* 0x0000000000007941 */ /* 0x000fea0003800000 */
.L_x_884:
[----:B------:R-:W-:-:S05]  /*2310*/  IMAD R4, R11, R75, R20 ;  /* 0x0000004b0b047224 */ /* 0x000fca00078e0214 */
[----:B------:R-:W-:Y:S02]  /*2320*/  VIMNMX R3, R3, R4, !PT ;  /* 0x0000000403037248 */ /* 0x000fe40007fe0100 */
[----:B------:R-:W-:-:S07]  /*2330*/  VIADDMNMX R2, R4, R75, R2, PT ;  /* 0x0000004b04027246 */ /* 0x000fce0003800102 */
.L_x_883:
[C---:B------:R-:W-:Y:S01]  /*2340*/  ISETP.GE.AND P6, PT, R10.reuse, 0x9, PT ;  /* 0x000000090a00780c */ /* 0x040fe20003fc6270 */
[----:B------:R-:W-:Y:S01]  /*2350*/  VIADD R4, R5, 0x8 ;  /* 0x0000000805047836 */ /* 0x000fe20000000000 */
[----:B------:R-:W-:Y:S02]  /*2360*/  ISETP.GE.AND P1, PT, R10, 0x2, PT ;  /* 0x000000020a00780c */ /* 0x000fe40003f26270 */
[C---:B------:R-:W-:Y:S02]  /*2370*/  ISETP.GT.AND P2, PT, R3.reuse, 0x8, !P6 ;  /* 0x000000080300780c */ /* 0x040fe40007744270 */
[----:B------:R-:W-:Y:S02]  /*2380*/  ISETP.GT.AND P3, PT, R3, 0x1, !P1 ;  /* 0x000000010300780c */ /* 0x000fe40004f64270 */
[----:B------:R-:W-:Y:S02]  /*2390*/  ISETP.LT.OR P2, PT, R2, 0x9, P2 ;  /* 0x000000090200780c */ /* 0x000fe40001741670 */
[----:B------:R-:W-:-:S02]  /*23a0*/  ISETP.GE.AND P4, PT, R10, 0xa, PT ;  /* 0x0000000a0a00780c */ /* 0x000fc40003f86270 */
[----:B------:R-:W-:Y:S02]  /*23b0*/  FSEL R78, R28, -INF , !P2 ;  /* 0xff8000001c4e7808 */ /* 0x000fe40005000000 */
[C---:B------:R-:W-:Y:S02]  /*23c0*/  ISETP.LT.OR P3, PT, R2.reuse, 0x2, P3 ;  /* 0x000000020200780c */ /* 0x040fe40001f61670 */
[----:B------:R-:W-:Y:S02]  /*23d0*/  ISETP.GT.AND P2, PT, R3, 0x9, !P4 ;  /* 0x000000090300780c */ /* 0x000fe40006744270 */
[----:B------:R-:W-:Y:S02]  /*23e0*/  FSEL R76, R25, -INF , !P3 ;  /* 0xff800000194c7808 */ /* 0x000fe40005800000 */
[----:B------:R-:W-:Y:S02]  /*23f0*/  ISETP.LT.OR P2, PT, R2, 0xa, P2 ;  /* 0x0000000a0200780c */ /* 0x000fe40001741670 */
[----:B------:R-:W-:-:S02]  /*2400*/  ISETP.GE.AND P3, PT, R10, 0x11, PT ;  /* 0x000000110a00780c */ /* 0x000fc40003f66270 */
[----:B------:R-:W-:Y:S02]  /*2410*/  FSEL R80, R29, -INF , !P2 ;  /* 0xff8000001d507808 */ /* 0x000fe40005000000 */
[----:B------:R-:W-:Y:S02]  /*2420*/  ISETP.GT.AND P2, PT, R3, 0x10, !P3 ;  /* 0x000000100300780c */ /* 0x000fe40005f44270 */
[----:B------:R-:W-:Y:S02]  /*2430*/  P2R R77, PR, RZ, 0x8 ;  /* 0x00000008ff4d7803 */ /* 0x000fe40000000000 */
[----:B------:R-:W-:Y:S02]  /*2440*/  ISETP.LT.OR P2, PT, R2, 0x11, P2 ;  /* 0x000000110200780c */ /* 0x000fe40001741670 */
[----:B------:R-:W-:Y:S02]  /*2450*/  ISETP.GE.AND P3, PT, R10, 0x12, PT ;  /* 0x000000120a00780c */ /* 0x000fe40003f66270 */
[----:B------:R-:W-:-:S02]  /*2460*/  FSEL R32, R32, -INF , !P2 ;  /* 0xff80000020207808 */ /* 0x000fc40005000000 */
[----:B------:R-:W-:Y:S02]  /*2470*/  ISETP.GT.AND P2, PT, R3, 0x11, !P3 ;  /* 0x000000110300780c */ /* 0x000fe40005f44270 */
[----:B------:R-:W-:Y:S02]  /*2480*/  P2R R79, PR, RZ, 0x8 ;  /* 0x00000008ff4f7803 */ /* 0x000fe40000000000 */
[----:B------:R-:W-:Y:S02]  /*2490*/  ISETP.LT.OR P2, PT, R2, 0x12, P2 ;  /* 0x000000120200780c */ /* 0x000fe40001741670 */
[----:B------:R-:W-:Y:S02]  /*24a0*/  ISETP.GE.AND P3, PT, R10, 0x19, PT ;  /* 0x000000190a00780c */ /* 0x000fe40003f66270 */
[----:B------:R-:W-:Y:S02]  /*24b0*/  FSEL R82, R33, -INF , !P2 ;  /* 0xff80000021527808 */ /* 0x000fe40005000000 */
[----:B------:R-:W-:-:S02]  /*24c0*/  ISETP.GT.AND P2, PT, R3, 0x18, !P3 ;  /* 0x000000180300780c */ /* 0x000fc40005f44270 */
[----:B------:R-:W-:Y:S02]  /*24d0*/  P2R R33, PR, RZ, 0x8 ;  /* 0x00000008ff217803 */ /* 0x000fe40000000000 */
[----:B------:R-:W-:Y:S02]  /*24e0*/  ISETP.LT.OR P2, PT, R2, 0x19, P2 ;  /* 0x000000190200780c */ /* 0x000fe40001741670 */
[----:B------:R-:W-:Y:S02]  /*24f0*/  ISETP.GE.AND P3, PT, R10, 0x1a, PT ;  /* 0x0000001a0a00780c */ /* 0x000fe40003f66270 */
[----:B------:R-:W-:Y:S02]  /*2500*/  FSEL R36, R36, -INF , !P2 ;  /* 0xff80000024247808 */ /* 0x000fe40005000000 */
[----:B------:R-:W-:Y:S02]  /*2510*/  ISETP.GT.AND P2, PT, R3, 0x19, !P3 ;  /* 0x000000190300780c */ /* 0x000fe40005f44270 */
[----:B------:R-:W-:-:S02]  /*2520*/  P2R R29, PR, RZ, 0x8 ;  /* 0x00000008ff1d7803 */ /* 0x000fc40000000000 */
[----:B------:R-:W-:Y:S02]  /*2530*/  ISETP.LT.OR P2, PT, R2, 0x1a, P2 ;  /* 0x0000001a0200780c */ /* 0x000fe40001741670 */
[----:B------:R-:W-:Y:S02]  /*2540*/  ISETP.GE.AND P3, PT, R10, 0x21, PT ;  /* 0x000000210a00780c */ /* 0x000fe40003f66270 */
[----:B------:R-:W-:Y:S02]  /*2550*/  FSEL R84, R37, -INF , !P2 ;  /* 0xff80000025547808 */ /* 0x000fe40005000000 */
[----:B------:R-:W-:Y:S02]  /*2560*/  ISETP.GT.AND P2, PT, R3, 0x20, !P3 ;  /* 0x000000200300780c */ /* 0x000fe40005f44270 */
[----:B------:R-:W-:Y:S02]  /*2570*/  P2R R81, PR, RZ, 0x8 ;  /* 0x00000008ff517803 */ /* 0x000fe40000000000 */
[----:B------:R-:W-:-:S02]  /*2580*/  ISETP.LT.OR P2, PT, R2, 0x21, P2 ;  /* 0x000000210200780c */ /* 0x000fc40001741670 */
[----:B------:R-:W-:Y:S02]  /*2590*/  ISETP.GE.AND P3, PT, R10, 0x22, PT ;  /* 0x000000220a00780c */ /* 0x000fe40003f66270 */
[----:B------:R-:W-:Y:S02]  /*25a0*/  FSEL R40, R40, -INF , !P2 ;  /* 0xff80000028287808 */ /* 0x000fe40005000000 */
[----:B------:R-:W-:Y:S02]  /*25b0*/  ISETP.GT.AND P2, PT, R3, 0x21, !P3 ;  /* 0x000000210300780c */ /* 0x000fe40005f44270 */
[----:B------:R-:W-:Y:S02]  /*25c0*/  P2R R83, PR, RZ, 0x8 ;  /* 0x00000008ff537803 */ /* 0x000fe40000000000 */
        /* <DEDUP_REMOVED lines=56> */
[----:B------:R-:W-:Y:S02]  /*2950*/  P2R R11, PR, RZ, 0x10 ;  /* 0x00000010ff0b7803 */ /* 0x000fe40000000000 */
[----:B------:R-:W-:Y:S02]  /*2960*/  FSEL R21, R64, -INF , !P2 ;  /* 0xff80000040157808 */ /* 0x000fe40005000000 */
[----:B------:R-:W-:-:S04]  /*2970*/  ISETP.GE.AND P2, PT, R10, 0x52, PT ;  /* 0x000000520a00780c */ /* 0x000fc80003f46270 */
[----:B------:R-:W-:-:S04]  /*2980*/  ISETP.GT.AND P3, PT, R3, 0x51, !P2 ;  /* 0x000000510300780c */ /* 0x000fc80005764270 */
[----:B------:R-:W-:-:S04]  /*2990*/  ISETP.LT.OR P3, PT, R2, 0x52, P3 ;  /* 0x000000520200780c */ /* 0x000fc80001f61670 */
[----:B------:R-:W-:Y:S02]  /*29a0*/  FSEL R65, R65, -INF , !P3 ;  /* 0xff80000041417808 */ /* 0x000fe40005800000 */
[----:B------:R-:W-:-:S04]  /*29b0*/  ISETP.GE.AND P3, PT, R10, 0x59, PT ;  /* 0x000000590a00780c */ /* 0x000fc80003f66270 */
[----:B------:R-:W-:-:S04]  /*29c0*/  ISETP.GT.AND P4, PT, R3, 0x58, !P3 ;  /* 0x000000580300780c */ /* 0x000fc80005f84270 */
[----:B------:R-:W-:-:S04]  /*29d0*/  ISETP.LT.OR P4, PT, R2, 0x59, P4 ;  /* 0x000000590200780c */ /* 0x000fc80002781670 */
[----:B------:R-:W-:Y:S02]  /*29e0*/  FSEL R15, R68, -INF , !P4 ;  /* 0xff800000440f7808 */ /* 0x000fe40006000000 */
[----:B------:R-:W-:-:S04]  /*29f0*/  ISETP.GE.AND P4, PT, R10, 0x1, PT ;  /* 0x000000010a00780c */ /* 0x000fc80003f86270 */
[----:B------:R-:W-:-:S04]  /*2a00*/  ISETP.GT.AND P5, PT, R3, RZ, !P4 ;  /* 0x000000ff0300720c */ /* 0x000fc800067a4270 */
[----:B------:R-:W-:-:S04]  /*2a10*/  ISETP.LT.OR P5, PT, R2, 0x1, P5 ;  /* 0x000000010200780c */ /* 0x000fc80002fa1670 */
[----:B------:R-:W-:Y:S02]  /*2a20*/  FSEL R28, R24, -INF , !P5 ;  /* 0xff800000181c7808 */ /* 0x000fe40006800000 */
[----:B------:R-:W-:Y:S01]  /*2a30*/  ISETP.GE.AND P5, PT, R10, 0x5a, PT ;  /* 0x0000005a0a00780c */ /* 0x000fe20003fa6270 */
[----:B------:R-:W-:-:S03]  /*2a40*/  IMAD.IADD R10, R14, 0x1, R4 ;  /* 0x000000010e0a7824 */ /* 0x000fc600078e0204 */
[----:B------:R-:W-:Y:S02]  /*2a50*/  P2R R64, PR, RZ, 0x20 ;  /* 0x00000020ff407803 */ /* 0x000fe40000000000 */
[----:B------:R-:W-:-:S04]  /*2a60*/  ISETP.GT.AND P5, PT, R3, 0x59, !P5 ;  /* 0x000000590300780c */ /* 0x000fc80006fa4270 */
[----:B------:R-:W-:Y:S02]  /*2a70*/  ISETP.LT.OR P5, PT, R2, 0x5a, P5 ;  /* 0x0000005a0200780c */ /* 0x000fe40002fa1670 */
[----:B------:R-:W-:Y:S02]  /*2a80*/  VIADDMNMX R2, R4, R13, R12, PT ;  /* 0x0000000d04027246 */ /* 0x000fe4000380010c */
[----:B------:R-:W-:Y:S02]  /*2a90*/  FSEL R69, R69, -INF , !P5 ;  /* 0xff80000045457808 */ /* 0x000fe40006800000 */
[----:B------:R-:W-:-:S13]  /*2aa0*/  ISETP.GE.AND P5, PT, R75, 0x1, PT ;  /* 0x000000014b00780c */ /* 0x000fda0003fa6270 */
[----:B------:R-:W-:Y:S05]  /*2ab0*/  @!P5 BRA `(.L_x_887) ;  /* 0x000000000050d947 */ /* 0x000fea0003800000 */
        /* <DEDUP_REMOVED lines=12> */
.L_x_889:
[----:B------:R-:W-:-:S13]  /*2b80*/  ISETP.NE.AND P5, PT, R75, 0x1, PT ;  /* 0x000000014b00780c */ /* 0x000fda0003fa5270 */
[----:B------:R-:W1:Y:S02]  /*2b90*/  @P5 LDC.64 R12, c[0x0][0x9e8] ;  /* 0x00027a00ff0c5b82 */ /* 0x000e640000000a00 */
[----:B-1----:R-:W-:-:S05]  /*2ba0*/  @P5 IMAD.HI.U32 R12, R3, R12, RZ ;  /* 0x0000000c030c5227 */ /* 0x002fca00078e00ff */
[----:B------:R-:W-:-:S07]  /*2bb0*/  @P5 SHF.R.U32.HI R3, RZ, R13, R12 ;  /* 0x0000000dff035219 */ /* 0x000fce000001160c */
.L_x_890:
[----:B------:R-:W-:Y:S05]  /*2bc0*/  BSYNC B0 ;  /* 0x0000000000007941 */ /* 0x000fea0003800000 */
.L_x_888:
[----:B------:R-:W-:-:S05]  /*2bd0*/  IMAD R3, R3, R75, R20 ;  /* 0x0000004b03037224 */ /* 0x000fca00078e0214 */
[----:B------:R-:W-:Y:S02]  /*2be0*/  VIMNMX R10, R10, R3, !PT ;  /* 0x000000030a0a7248 */ /* 0x000fe40007fe0100 */
[----:B------:R-:W-:-:S07]  /*2bf0*/  VIADDMNMX R2, R3, R75, R2, PT ;  /* 0x0000004b03027246 */ /* 0x000fce0003800102 */
.L_x_887:
[C---:B------:R-:W-:Y:S01]  /*2c00*/  ISETP.GT.AND P1, PT, R10.reuse, 0x1, !P1 ;  /* 0x000000010a00780c */ /* 0x040fe20004f24270 */
[----:B------:R-:W-:Y:S01]  /*2c10*/  ULDC UR6, c[0x0][0x988] ;  /* 0x0002620000067ab9 */ /* 0x000fe20000000800 */
[----:B------:R-:W-:Y:S01]  /*2c20*/  ISETP.GT.AND P6, PT, R10, 0x8, !P6 ;  /* 0x000000080a00780c */ /* 0x000fe200077c4270 */
[----:B------:R-:W-:Y:S01]  /*2c30*/  IMAD.U32 R14, RZ, RZ, UR6 ;  /* 0x00000006ff0e7e24 */ /* 0x000fe2000f8e00ff */
[C---:B------:R-:W-:Y:S02]  /*2c40*/  ISETP.LT.OR P1, PT, R2.reuse, 0x2, P1 ;  /* 0x000000020200780c */ /* 0x040fe40000f21670 */
[----:B------:R-:W-:Y:S02]  /*2c50*/  ISETP.LT.OR P6, PT, R2, 0x9, P6 ;  /* 0x000000090200780c */ /* 0x000fe400037c1670 */
[----:B------:R-:W-:Y:S02]  /*2c60*/  FSEL R20, R27, -INF , !P1 ;  /* 0xff8000001b147808 */ /* 0x000fe40004800000 */
[----:B------:R-:W-:-:S02]  /*2c70*/  ISETP.NE.AND P1, PT, R11, RZ, PT ;  /* 0x000000ff0b00720c */ /* 0x000fc40003f25270 */
[----:B------:R-:W-:Y:S02]  /*2c80*/  ISETP.NE.AND P5, PT, R29, RZ, PT ;  /* 0x000000ff1d00720c */ /* 0x000fe40003fa5270 */
[----:B------:R-:W-:Y:S02]  /*2c90*/  ISETP.GT.AND P1, PT, R10, 0x9, !P1 ;  /* 0x000000090a00780c */ /* 0x000fe40004f24270 */
[----:B------:R-:W-:Y:S02]  /*2ca0*/  FSEL R29, R30, -INF , !P6 ;  /* 0xff8000001e1d7808 */ /* 0x000fe40007000000 */
[----:B------:R-:W-:Y:S02]  /*2cb0*/  ISETP.LT.OR P1, PT, R2, 0xa, P1 ;  /* 0x0000000a0200780c */ /* 0x000fe40000f21670 */
[----:B------:R-:W-:Y:S02]  /*2cc0*/  ISETP.NE.AND P6, PT, R33, RZ, PT ;  /* 0x000000ff2100720c */ /* 0x000fe40003fc5270 */
[----:B------:R-:W-:-:S02]  /*2cd0*/  FSEL R31, R31, -INF , !P1 ;  /* 0xff8000001f1f7808 */ /* 0x000fc40004800000 */
[----:B------:R-:W-:Y:S02]  /*2ce0*/  ISETP.NE.AND P1, PT, R77, RZ, PT ;  /* 0x000000ff4d00720c */ /* 0x000fe40003f25270 */
[----:B------:R-:W-:Y:S02]  /*2cf0*/  FMNMX.FTZ R3, R28, R76, !PT ;  /* 0x0000004c1c037209 */ /* 0x000fe40007810000 */
[----:B------:R-:W-:Y:S02]  /*2d00*/  ISETP.GT.AND P1, PT, R10, 0x10, !P1 ;  /* 0x000000100a00780c */ /* 0x000fe40004f24270 */
[----:B------:R-:W-:Y:S02]  /*2d10*/  FMNMX.FTZ R3, R78, R3, !PT ;  /* 0x000000034e037209 */ /* 0x000fe40007810000 */
[----:B------:R-:W-:Y:S02]  /*2d20*/  ISETP.LT.OR P1, PT, R2, 0x11, P1 ;  /* 0x000000110200780c */ /* 0x000fe40000f21670 */
[----:B------:R-:W-:-:S02]  /*2d30*/  FMNMX.FTZ R3, R80, R3, !PT ;  /* 0x0000000350037209 */ /* 0x000fc40007810000 */
[----:B------:R-:W-:Y:S02]  /*2d40*/  FSEL R33, R34, -INF , !P1 ;  /* 0xff80000022217808 */ /* 0x000fe40004800000 */
[----:B------:R-:W-:Y:S02]  /*2d50*/  ISETP.NE.AND P1, PT, R79, RZ, PT ;  /* 0x000000ff4f00720c */ /* 0x000fe40003f25270 */
[----:B------:R-:W-:Y:S02]  /*2d60*/  FMNMX.FTZ R3, R32, R3, !PT ;  /* 0x0000000320037209 */ /* 0x000fe40007810000 */
[----:B------:R-:W-:Y:S02]  /*2d70*/  ISETP.GT.AND P1, PT, R10, 0x11, !P1 ;  /* 0x000000110a00780c */ /* 0x000fe40004f24270 */
[----:B------:R-:W-:Y:S02]  /*2d80*/  FMNMX.FTZ R3, R82, R3, !PT ;  /* 0x0000000352037209 */ /* 0x000fe40007810000 */
[----:B------:R-:W-:-:S02]  /*2d90*/  ISETP.LT.OR P1, PT, R2, 0x12, P1 ;  /* 0x000000120200780c */ /* 0x000fc40000f21670 */
[----:B------:R-:W-:Y:S02]  /*2da0*/  FMNMX.FTZ R3, R36, R3, !PT ;  /* 0x0000000324037209 */ /* 0x000fe40007810000 */
[----:B------:R-:W-:Y:S02]  /*2db0*/  FSEL R35, R35, -INF , !P1 ;  /* 0xff80000023237808 */ /* 0x000fe40004800000 */
[----:B------:R-:W-:Y:S02]  /*2dc0*/  ISETP.GT.AND P1, PT, R10, 0x18, !P6 ;  /* 0x000000180a00780c */ /* 0x000fe40007724270 */
[----:B------:R-:W-:Y:S02]  /*2dd0*/  FMNMX.FTZ R3, R84, R3, !PT ;  /* 0x0000000354037209 */ /* 0x000fe40007810000 */
[----:B------:R-:W-:Y:S02]  /*2de0*/  ISETP.LT.OR P1, PT, R2, 0x19, P1 ;  /* 0x000000190200780c */ /* 0x000fe40000f21670 */
[----:B------:R-:W-:-:S02]  /*2df0*/  FMNMX.FTZ R3, R40, R3, !PT ;  /* 0x0000000328037209 */ /* 0x000fc40007810000 */
[----:B------:R-:W-:Y:S02]  /*2e00*/  FSEL R37, R38, -INF , !P1 ;  /* 0xff80000026257808 */ /* 0x000fe40004800000 */
[----:B------:R-:W-:Y:S02]  /*2e10*/  ISETP.GT.AND P1, PT, R10, 0x19, !P5 ;  /* 0x000000190a00780c */ /* 0x000fe40006f24270 */
[----:B------:R-:W-:Y:S02]  /*2e20*/  FMNMX.FTZ R3, R86, R3, !PT ;  /* 0x0000000356037209 */ /* 0x000fe40007810000 */
[----:B------:R-:W-:Y:S02]  /*2e30*/  ISETP.LT.OR P1, PT, R2, 0x1a, P1 ;  /* 0x0000001a0200780c */ /* 0x000fe40000f21670 */
[----:B------:R-:W-:Y:S02]  /*2e40*/  FMNMX.FTZ R3, R44, R3, !PT ;  /* 0x000000032c037209 */ /* 0x000fe40007810000 */
[----:B------:R-:W-:-:S02]  /*2e50*/  FSEL R39, R39, -INF , !P1 ;  /* 0xff80000027277808 */ /* 0x000fc40004800000 */
[----:B------:R-:W-:Y:S02]  /*2e60*/  ISETP.NE.AND P1, PT, R81, RZ, PT ;  /* 0x000000ff5100720c */ /* 0x000fe40003f25270 */
[----:B------:R-:W-:Y:S02]  /*2e70*/  FMNMX.FTZ R3, R88, R3, !PT ;  /* 0x0000000358037209 */ /* 0x000fe40007810000 */
[----:B------:R-:W-:Y:S02]  /*2e80*/  ISETP.GT.AND P1, PT, R10, 0x20, !P1 ;  /* 0x000000200a00780c */ /* 0x000fe40004f24270 */
[----:B------:R-:W-:Y:S02]  /*2e90*/  ISETP.NE.AND P6, PT, R41, RZ, PT ;  /* 0x000000ff2900720c */ /* 0x000fe40003fc5270 */
        /* <DEDUP_REMOVED lines=10> */
[----:B------:R-:W-:Y:S02]  /*2f40*/  ISETP.NE.AND P1, PT, R85, RZ, PT ;  /* 0x000000ff5500720c */ /* 0x000fe40003f25270 */
[----:B------:R-:W-:Y:S02]  /*2f50*/  FMNMX.FTZ R12, R56, R3, !PT ;  /* 0x00000003380c7209 */ /* 0x000fe40007810000 */
[----:B------:R-:W-:Y:S02]  /*2f60*/  ISETP.GT.AND P1, PT, R10, 0x28, !P1 ;  /* 0x000000280a00780c */ /* 0x000fe40004f24270 */
[----:B------:R-:W-:-:S02]  /*2f70*/  FMNMX.FTZ R12, R57, R12, !PT ;  /* 0x0000000c390c7209 */ /* 0x000fc40007810000 */
[----:B------:R-:W-:Y:S02]  /*2f80*/  ISETP.LT.OR P1, PT, R2, 0x29, P1 ;  /* 0x000000290200780c */ /* 0x000fe40000f21670 */
[----:B------:R-:W-:Y:S02]  /*2f90*/  FMNMX.FTZ R12, R25, R12, !PT ;  /* 0x0000000c190c7209 */ /* 0x000fe40007810000 */
[----:B------:R-:W-:Y:S02]  /*2fa0*/  ISETP.NE.AND P5, PT, R45, RZ, PT ;  /* 0x000000ff2d00720c */ /* 0x000fe40003fa5270 */
[----:B------:R-:W-:Y:S02]  /*2fb0*/  FSEL R45, R46, -INF , !P1 ;  /* 0xff8000002e2d7808 */ /* 0x000fe40004800000 */
[----:B------:R-:W-:Y:S02]  /*2fc0*/  ISETP.NE.AND P1, PT, R87, RZ, PT ;  /* 0x000000ff5700720c */ /* 0x000fe40003f25270 */
[----:B------:R-:W-:-:S02]  /*2fd0*/  FMNMX.FTZ R12, R61, R12, !PT ;  /* 0x0000000c3d0c7209 */ /* 0x000fc40007810000 */
[----:B------:R-:W-:Y:S02]  /*2fe0*/  ISETP.GT.AND P1, PT, R10, 0x29, !P1 ;  /* 0x000000290a00780c */ /* 0x000fe40004f24270 */
[----:B------:R-:W-:Y:S02]  /*2ff0*/  FMNMX.FTZ R12, R21, R12, !PT ;  /* 0x0000000c150c7209 */ /* 0x000fe40007810000 */
[----:B------:R-:W-:Y:S02]  /*3000*/  ISETP.LT.OR P1, PT, R2, 0x2a, P1 ;  /* 0x0000002a0200780c */ /* 0x000fe40000f21670 */
[----:B------:R-:W-:Y:S02]  /*3010*/  FMNMX.FTZ R12, R65, R12, !PT ;  /* 0x0000000c410c7209 */ /* 0x000fe40007810000 */
[----:B------:R-:W-:Y:S02]  /*3020*/  FSEL R47, R47, -INF , !P1 ;  /* 0xff8000002f2f7808 */ /* 0x000fe40004800000 */
[----:B------:R-:W-:-:S02]  /*3030*/  FMNMX.FTZ R12, R15, R12, !PT ;  /* 0x0000000c0f0c7209 */ /* 0x000fc40007810000 */
[----:B------:R-:W-:Y:S02]  /*3040*/  ISETP.NE.AND P1, PT, R89, RZ, PT ;  /* 0x000000ff5900720c */ /* 0x000fe40003f25270 */
[----:B------:R-:W-:Y:S02]  /*3050*/  FMNMX.FTZ R12, R69, R12, !PT ;  /* 0x0000000c450c7209 */ /* 0x000fe40007810000 */
[C---:B------:R-:W-:Y:S02]  /*3060*/  ISETP.GT.AND P1, PT, R10.reuse, 0x30, !P1 ;  /* 0x000000300a00780c */ /* 0x040fe40004f24270 */
[----:B------:R-:W-:Y:S01]  /*3070*/  ISETP.GT.AND P4, PT, R10, RZ, !P4 ;  /* 0x000000ff0a00720c */ /* 0x000fe20006784270 */
[----:B------:R-:W1:Y:S01]  /*3080*/  SHFL.BFLY PT, R3, R12, 0x2, 0x1f ;  /* 0x0c401f000c037f89 */ /* 0x000e6200000e0000 */
[C---:B------:R-:W-:Y:S02]  /*3090*/  ISETP.LT.OR P1, PT, R2.reuse, 0x31, P1 ;  /* 0x000000310200780c */ /* 0x040fe40000f21670 */
[----:B------:R-:W-:-:S02]  /*30a0*/  ISETP.LT.OR P4, PT, R2, 0x1, P4 ;  /* 0x000000010200780c */ /* 0x000fc40002781670 */
[----:B------:R-:W-:Y:S02]  /*30b0*/  FSEL R49, R50, -INF , !P1 ;  /* 0xff80000032317808 */ /* 0x000fe40004800000 */
[----:B------:R-:W-:Y:S02]  /*30c0*/  ISETP.NE.AND P1, PT, R91, RZ, PT ;  /* 0x000000ff5b00720c */ /* 0x000fe40003f25270 */
[----:B------:R-:W-:Y:S02]  /*30d0*/  FSEL R27, R26, -INF , !P4 ;  /* 0xff8000001a1b7808 */ /* 0x000fe40006000000 */
[C---:B------:R-:W-:Y:S02]  /*30e0*/  ISETP.GT.AND P1, PT, R10.reuse, 0x31, !P1 ;  /* 0x000000310a00780c */ /* 0x040fe40004f24270 */
[----:B------:R-:W-:Y:S02]  /*30f0*/  ISETP.GT.AND P2, PT, R10, 0x51, !P2 ;  /* 0x000000510a00780c */ /* 0x000fe40005744270 */
[----:B------:R-:W-:-:S02]  /*3100*/  ISETP.LT.OR P1, PT, R2, 0x32, P1 ;  /* 0x000000320200780c */ /* 0x000fc40000f21670 */
[----:B------:R-:W-:Y:S02]  /*3110*/  ISETP.GT.AND P3, PT, R10, 0x58, !P3 ;  /* 0x000000580a00780c */ /* 0x000fe40005f64270 */
[----:B------:R-:W-:Y:S02]  /*3120*/  FSEL R51, R51, -INF , !P1 ;  /* 0xff80000033337808 */ /* 0x000fe40004800000 */
[----:B------:R-:W-:Y:S02]  /*3130*/  ISETP.NE.AND P1, PT, R93, RZ, PT ;  /* 0x000000ff5d00720c */ /* 0x000fe40003f25270 */
[----:B------:R-:W-:Y:S02]  /*3140*/  ISETP.LT.OR P2, PT, R2, 0x52, P2 ;  /* 0x000000520200780c */ /* 0x000fe40001741670 */
[----:B------:R-:W-:Y:S02]  /*3150*/  ISETP.GT.AND P1, PT, R10, 0x38, !P1 ;  /* 0x000000380a00780c */ /* 0x000fe40004f24270 */
[----:B-1----:R-:W-:-:S02]  /*3160*/  FMNMX.FTZ R24, R12, R3, !PT ;  /* 0x000000030c187209 */ /* 0x002fc40007810000 */
[----:B------:R-:W-:Y:S02]  /*3170*/  FMNMX.FTZ R12, R27, R20, !PT ;  /* 0x000000141b0c7209 */ /* 0x000fe40007810000 */
[----:B------:R-:W-:Y:S01]  /*3180*/  ISETP.LT.OR P1, PT, R2, 0x39, P1 ;  /* 0x000000390200780c */ /* 0x000fe20000f21670 */
[----:B------:R-:W1:Y:S01]  /*3190*/  SHFL.BFLY PT, R3, R24, 0x1, 0x1f ;  /* 0x0c201f0018037f89 */ /* 0x000e6200000e0000 */
[----:B------:R-:W-:Y:S02]  /*31a0*/  FMNMX.FTZ R12, R29, R12, !PT ;  /* 0x0000000c1d0c7209 */ /* 0x000fe40007810000 */
        /* <DEDUP_REMOVED lines=8> */
[----:B------:R-:W-:-:S02]  /*3230*/  ISETP.NE.AND P1, PT, R96, RZ, PT ;  /* 0x000000ff6000720c */ /* 0x000fc40003f25270 */
[----:B------:R-:W-:Y:S02]  /*3240*/  FMNMX.FTZ R12, R37, R12, !PT ;  /* 0x0000000c250c7209 */ /* 0x000fe40007810000 */
[----:B------:R-:W-:Y:S02]  /*3250*/  ISETP.GT.AND P1, PT, R10, 0x40, !P1 ;  /* 0x000000400a00780c */ /* 0x000fe40004f24270 */
[----:B------:R-:W-:Y:S02]  /*3260*/  FMNMX.FTZ R12, R39, R12, !PT ;  /* 0x0000000c270c7209 */ /* 0x000fe40007810000 */
[----:B------:R-:W-:Y:S02]  /*3270*/  ISETP.LT.OR P1, PT, R2, 0x41, P1 ;  /* 0x000000410200780c */ /* 0x000fe40000f21670 */
[----:B------:R-:W-:Y:S02]  /*3280*/  FMNMX.FTZ R12, R41, R12, !PT ;  /* 0x0000000c290c7209 */ /* 0x000fe40007810000 */
[----:B------:R-:W-:-:S02]  /*3290*/  FSEL R13, R58, -INF , !P1 ;  /* 0xff8000003a0d7808 */ /* 0x000fc40004800000 */
[----:B------:R-:W-:Y:S02]  /*32a0*/  ISETP.GT.AND P1, PT, R10, 0x41, !P6 ;  /* 0x000000410a00780c */ /* 0x000fe40007724270 */
[----:B------:R-:W-:Y:S02]  /*32b0*/  FMNMX.FTZ R12, R43, R12, !PT ;  /* 0x0000000c2b0c7209 */ /* 0x000fe40007810000 */
[----:B------:R-:W-:Y:S02]  /*32c0*/  ISETP.LT.OR P1, PT, R2, 0x42, P1 ;  /* 0x000000420200780c */ /* 0x000fe40000f21670 */
[----:B------:R-:W-:Y:S02]  /*32d0*/  FMNMX.FTZ R12, R45, R12, !PT ;  /* 0x0000000c2d0c7209 */ /* 0x000fe40007810000 */
[----:B------:R-:W-:Y:S02]  /*32e0*/  FSEL R59, R59, -INF , !P1 ;  /* 0xff8000003b3b7808 */ /* 0x000fe40004800000 */
[----:B------:R-:W-:-:S02]  /*32f0*/  FMNMX.FTZ R12, R47, R12, !PT ;  /* 0x0000000c2f0c7209 */ /* 0x000fc40007810000 */
[----:B------:R-:W-:Y:S02]  /*3300*/  ISETP.GT.AND P1, PT, R10, 0x48, !P5 ;  /* 0x000000480a00780c */ /* 0x000fe40006f24270 */
[----:B-1----:R-:W-:Y:S02]  /*3310*/  FMNMX.FTZ R3, R24, R3, !PT ;  /* 0x0000000318037209 */ /* 0x002fe40007810000 */
[----:B------:R-:W-:Y:S02]  /*3320*/  FMNMX.FTZ R12, R49, R12, !PT ;  /* 0x0000000c310c7209 */ /* 0x000fe40007810000 */
[----:B------:R-:W-:Y:S01]  /*3330*/  ISETP.LT.OR P1, PT, R2, 0x49, P1 ;  /* 0x000000490200780c */ /* 0x000fe20000f21670 */
[----:B------:R-:W-:Y:S01]  /*3340*/  FMUL.FTZ R26, R3, R14 ;  /* 0x0000000e031a7220 */ /* 0x000fe20000410000 */
[----:B------:R-:W-:Y:S02]  /*3350*/  FMNMX.FTZ R12, R51, R12, !PT ;  /* 0x0000000c330c7209 */ /* 0x000fe40007810000 */
[----:B------:R-:W-:-:S02]  /*3360*/  FSEL R11, R62, -INF , !P1 ;  /* 0xff8000003e0b7808 */ /* 0x000fc40004800000 */
[----:B------:R-:W-:Y:S02]  /*3370*/  FSETP.NEU.FTZ.AND P1, PT, R3, -INF , PT ;  /* 0xff8000000300780b */ /* 0x000fe40003f3d000 */
[----:B------:R-:W-:Y:S02]  /*3380*/  ISETP.NE.AND P5, PT, R60, RZ, PT ;  /* 0x000000ff3c00720c */ /* 0x000fe40003fa5270 */
[----:B------:R-:W-:Y:S02]  /*3390*/  FMNMX.FTZ R12, R53, R12, !PT ;  /* 0x0000000c350c7209 */ /* 0x000fe40007810000 */
[----:B------:R-:W-:Y:S02]  /*33a0*/  FSEL R83, R26, RZ, P1 ;  /* 0x000000ff1a537208 */ /* 0x000fe40000800000 */
[----:B------:R-:W-:Y:S02]  /*33b0*/  ISETP.GT.AND P1, PT, R10, 0x49, !P5 ;  /* 0x000000490a00780c */ /* 0x000fe40006f24270 */
[----:B------:R-:W-:Y:S01]  /*33c0*/  FMNMX.FTZ R12, R55, R12, !PT ;  /* 0x0000000c370c7209 */ /* 0x000fe20007810000 */
[-CC-:B------:R-:W-:Y:S01]  /*33d0*/  FFMA.FTZ R26, R76, R14.reuse, -R83.reuse ;  /* 0x0000000e4c1a7223 */ /* 0x180fe20000010853 */
[----:B------:R-:W-:Y:S01]  /*33e0*/  ISETP.LT.OR P1, PT, R2, 0x4a, P1 ;  /* 0x0000004a0200780c */ /* 0x000fe20000f21670 */
[--C-:B------:R-:W-:Y:S01]  /*33f0*/  FFMA.FTZ R24, R28, R14, -R83.reuse ;  /* 0x0000000e1c187223 */ /* 0x100fe20000010853 */
[----:B------:R-:W-:Y:S01]  /*3400*/  ISETP.NE.AND P6, PT, R97, RZ, PT ;  /* 0x000000ff6100720c */ /* 0x000fe20003fc5270 */
[----:B------:R1:W-:Y:S01]  /*3410*/  MUFU.EX2 R85, R26 ;  /* 0x0000001a00557308 */ /* 0x0003e20000000800 */
[----:B------:R-:W-:Y:S01]  /*3420*/  FMNMX.FTZ R12, R13, R12, !PT ;  /* 0x0000000c0d0c7209 */ /* 0x000fe20007810000 */
[-CC-:B------:R-:W-:Y:S01]  /*3430*/  FFMA.FTZ R28, R78, R14.reuse, -R83.reuse ;  /* 0x0000000e4e1c7223 */ /* 0x180fe20000010853 */
[----:B------:R-:W-:Y:S01]  /*3440*/  FSEL R63, R63, -INF , !P1 ;  /* 0xff8000003f3f7808 */ /* 0x000fe20004800000 */
[-CC-:B------:R-:W-:Y:S01]  /*3450*/  FFMA.FTZ R30, R80, R14.reuse, -R83.reuse ;  /* 0x0000000e501e7223 */ /* 0x180fe20000010853 */
[----:B------:R-:W-:Y:S01]  /*3460*/  ISETP.GT.AND P1, PT, R10, 0x50, !P6 ;  /* 0x000000500a00780c */ /* 0x000fe20007724270 */
[--C-:B------:R-:W-:Y:S01]  /*3470*/  FFMA.FTZ R32, R32, R14, -R83.reuse ;  /* 0x0000000e20207223 */ /* 0x100fe20000010853 */
[----:B------:R-:W-:Y:S01]  /*3480*/  FMNMX.FTZ R12, R59, R12, !PT ;  /* 0x0000000c3b0c7209 */ /* 0x000fe20007810000 */
[----:B------:R-:W2:Y:S01]  /*3490*/  MUFU.EX2 R24, R24 ;  /* 0x0000001800187308 */ /* 0x000ea20000000800 */
[----:B------:R-:W-:Y:S01]  /*34a0*/  ISETP.LT.OR P1, PT, R2, 0x51, P1 ;  /* 0x000000510200780c */ /* 0x000fe20000f21670 */
[--C-:B-1----:R-:W-:Y:S01]  /*34b0*/  FFMA.FTZ R26, R82, R14, -R83.reuse ;  /* 0x0000000e521a7223 */ /* 0x102fe20000010853 */
[----:B------:R-:W-:Y:S01]  /*34c0*/  FMNMX.FTZ R12, R11, R12, !PT ;  /* 0x0000000c0b0c7209 */ /* 0x000fe20007810000 */
[-CC-:B------:R-:W-:Y:S01]  /*34d0*/  FFMA.FTZ R34, R36, R14.reuse, -R83.reuse ;  /* 0x0000000e24227223 */ /* 0x180fe20000010853 */
[----:B------:R-:W-:Y:S01]  /*34e0*/  ISETP.NE.AND P5, PT, R64, RZ, PT ;  /* 0x000000ff4000720c */ /* 0x000fe20003fa5270 */
[--C-:B------:R-:W-:Y:S01]  /*34f0*/  FFMA.FTZ R38, R52, R14, -R83.reuse ;  /* 0x0000000e34267223 */ /* 0x100fe20000010853 */
[----:B------:R-:W-:Y:S01]  /*3500*/  FSEL R77, R66, -INF , !P1 ;  /* 0xff800000424d7808 */ /* 0x000fe20004800000 */
[----:B------:R1:W-:Y:S01]  /*3510*/  MUFU.EX2 R89, R26 ;  /* 0x0000001a00597308 */ /* 0x0003e20000000800 */
[----:B------:R-:W-:Y:S01]  /*3520*/  FMNMX.FTZ R12, R63, R12, !PT ;  /* 0x0000000c3f0c7209 */ /* 0x000fe20007810000 */
[-CC-:B------:R-:W-:Y:S01]  /*3530*/  FFMA.FTZ R36, R48, R14.reuse, -R83.reuse ;  /* 0x0000000e30247223 */ /* 0x180fe20000010853 */
[----:B------:R-:W-:Y:S01]  /*3540*/  ISETP.GT.AND P4, PT, R10, 0x59, !P5 ;  /* 0x000000590a00780c */ /* 0x000fe20006f84270 */
[-CC-:B------:R-:W-:Y:S01]  /*3550*/  FFMA.FTZ R10, R40, R14.reuse, -R83.reuse ;  /* 0x0000000e280a7223 */ /* 0x180fe20000010853 */
[----:B------:R-:W-:Y:S01]  /*3560*/  ISETP.LT.OR P3, PT, R2, 0x59, P3 ;  /* 0x000000590200780c */ /* 0x000fe20001f61670 */
[--C-:B------:R-:W-:Y:S01]  /*3570*/  FFMA.FTZ R40, R92, R14, -R83.reuse ;  /* 0x0000000e5c287223 */ /* 0x100fe20000010853 */
[----:B------:R-:W-:Y:S01]  /*3580*/  FSEL R67, R67, -INF , !P2 ;  /* 0xff80000043437808 */ /* 0x000fe20005000000 */
[----:B------:R-:W-:Y:S01]  /*3590*/  MUFU.EX2 R28, R28 ;  /* 0x0000001c001c7308 */ /* 0x000fe20000000800 */
[----:B------:R-:W-:Y:S01]  /*35a0*/  FMNMX.FTZ R12, R77, R12, !PT ;  /* 0x0000000c4d0c7209 */ /* 0x000fe20007810000 */
[-CC-:B-1----:R-:W-:Y:S01]  /*35b0*/  FFMA.FTZ R26, R86, R14.reuse, -R83.reuse ;  /* 0x0000000e561a7223 */ /* 0x182fe20000010853 */
[----:B------:R-:W-:Y:S01]  /*35c0*/  ISETP.LT.OR P4, PT, R2, 0x5a, P4 ;  /* 0x0000005a0200780c */ /* 0x000fe20002781670 */
[-CC-:B------:R-:W-:Y:S01]  /*35d0*/  FFMA.FTZ R2, R44, R14.reuse, -R83.reuse ;  /* 0x0000000e2c027223 */ /* 0x180fe20000010853 */
[----:B------:R-:W-:Y:S01]  /*35e0*/  FSEL R79, R70, -INF , !P3 ;  /* 0xff800000464f7808 */ /* 0x000fe20005800000 */
[--C-:B------:R-:W-:Y:S01]  /*35f0*/  FFMA.FTZ R42, R56, R14, -R83.reuse ;  /* 0x0000000e382a7223 */ /* 0x100fe20000010853 */
[----:B------:R-:W-:Y:S01]  /*3600*/  FMNMX.FTZ R12, R67, R12, !PT ;  /* 0x0000000c430c7209 */ /* 0x000fe20007810000 */
[----:B------:R1:W-:Y:S01]  /*3610*/  MUFU.EX2 R93, R26 ;  /* 0x0000001a005d7308 */ /* 0x0003e20000000800 */
[----:B------:R-:W-:Y:S01]  /*3620*/  FSEL R71, R71, -INF , !P4 ;  /* 0xff80000047477808 */ /* 0x000fe20006000000 */
[--C-:B------:R-:W-:Y:S01]  /*3630*/  FFMA.FTZ R57, R57, R14, -R83.reuse ;  /* 0x0000000e39397223 */ /* 0x100fe20000010853 */
[----:B------:R-:W-:Y:S01]  /*3640*/  FMNMX.FTZ R12, R79, R12, !PT ;  /* 0x0000000c4f0c7209 */ /* 0x000fe20007810000 */
[-CC-:B------:R-:W-:Y:S01]  /*3650*/  FFMA.FTZ R25, R25, R14.reuse, -R83.reuse ;  /* 0x0000000e19197223 */ /* 0x180fe20000010853 */
[-CC-:B------:R-:W-:Y:S01]  /*3660*/  FFMA.FTZ R61, R61, R14.reuse, -R83.reuse ;  /* 0x0000000e3d3d7223 */ /* 0x180fe20000010853 */
[--C-:B------:R-:W-:Y:S01]  /*3670*/  FFMA.FTZ R21, R21, R14, -R83.reuse ;  /* 0x0000000e15157223 */ /* 0x100fe20000010853 */
[----:B------:R-:W-:Y:S01]  /*3680*/  FMNMX.FTZ R12, R71, R12, !PT ;  /* 0x0000000c470c7209 */ /* 0x000fe20007810000 */
[----:B------:R3:W4:Y:S01]  /*3690*/  MUFU.EX2 R87, R30 ;  /* 0x0000001e00577308 */ /* 0x0007220000000800 */
[-CC-:B-1----:R-:W-:Y:S01]  /*36a0*/  FFMA.FTZ R26, R90, R14.reuse, -R83.reuse ;  /* 0x0000000e5a1a7223 */ /* 0x182fe20000010853 */
[-CC-:B------:R-:W-:Y:S01]  /*36b0*/  FFMA.FTZ R65, R65, R14.reuse, -R83.reuse ;  /* 0x0000000e41417223 */ /* 0x180fe20000010853 */
[--C-:B------:R-:W-:Y:S01]  /*36c0*/  FFMA.FTZ R15, R15, R14, -R83.reuse ;  /* 0x0000000e0f0f7223 */ /* 0x100fe20000010853 */
[----:B------:R-:W1:Y:S01]  /*36d0*/  SHFL.BFLY PT, R81, R12, 0x2, 0x1f ;  /* 0x0c401f000c517f89 */ /* 0x000e6200000e0000 */
[----:B--2---:R-:W-:Y:S01]  /*36e0*/  F2FP.F16.F32.PACK_AB R156, R85, R24 ;  /* 0x00000018559c723e */ /* 0x004fe200000000ff */
[-CC-:B------:R-:W-:Y:S01]  /*36f0*/  FFMA.FTZ R69, R69, R14.reuse, -R83.reuse ;  /* 0x0000000e45457223 */ /* 0x180fe20000010853 */
[----:B------:R-:W-:Y:S01]  /*3700*/  ISETP.GE.AND P5, PT, R75, 0x1, PT ;  /* 0x000000014b00780c */ /* 0x000fe20003fa6270 */
[----:B------:R-:W-:Y:S01]  /*3710*/  MUFU.EX2 R97, R26 ;  /* 0x0000001a00617308 */ /* 0x000fe20000000800 */
[----:B---3--:R-:W-:-:S07]  /*3720*/  FFMA.FTZ R30, R84, R14, -R83 ;  /* 0x0000000e541e7223 */ /* 0x008fce0000010853 */
[----:B------:R2:W-:Y:S01]  /*3730*/  MUFU.EX2 R91, R30 ;  /* 0x0000001e005b7308 */ /* 0x0005e20000000800 */
[----:B----4-:R-:W-:-:S07]  /*3740*/  F2FP.F16.F32.PACK_AB R158, R87, R28 ;  /* 0x0000001c579e723e */ /* 0x010fce00000000ff */
[----:B------:R-:W3:Y:S01]  /*3750*/  MUFU.EX2 R32, R32 ;  /* 0x0000002000207308 */ /* 0x000ee20000000800 */
[----:B--2---:R-:W-:Y:S01]  /*3760*/  FFMA.FTZ R30, R88, R14, -R83 ;  /* 0x0000000e581e7223 */ /* 0x004fe20000010853 */
[----:B-1----:R-:W-:-:S06]  /*3770*/  FMNMX.FTZ R81, R12, R81, !PT ;  /* 0x000000510c517209 */ /* 0x002fcc0007810000 */
[----:B------:R-:W-:Y:S01]  /*3780*/  MUFU.EX2 R95, R30 ;  /* 0x0000001e005f7308 */ /* 0x000fe20000000800 */
[----:B------:R-:W1:Y:S07]  /*3790*/  SHFL.BFLY PT, R12, R81, 0x1, 0x1f ;  /* 0x0c201f00510c7f89 */ /* 0x000e6e00000e0000 */
[----:B------:R-:W2:Y:S01]  /*37a0*/  MUFU.EX2 R34, R34 ;  /* 0x0000002200227308 */ /* 0x000ea20000000800 */
[----:B---3--:R-:W-:-:S07]  /*37b0*/  F2FP.F16.F32.PACK_AB R152, R89, R32 ;  /* 0x000000205998723e */ /* 0x008fce00000000ff */
[----:B------:R-:W3:Y:S08]  /*37c0*/  MUFU.EX2 R10, R10 ;  /* 0x0000000a000a7308 */ /* 0x000ef00000000800 */
[----:B------:R-:W-:Y:S01]  /*37d0*/  MUFU.EX2 R99, R40 ;  /* 0x0000002800637308 */ /* 0x000fe20000000800 */
[----:B-1----:R-:W-:Y:S02]  /*37e0*/  FMNMX.FTZ R12, R81, R12, !PT ;  /* 0x0000000c510c7209 */ /* 0x002fe40007810000 */
[----:B--2---:R-:W-:-:S02]  /*37f0*/  F2FP.F16.F32.PACK_AB R154, R91, R34 ;  /* 0x000000225b9a723e */ /* 0x004fc400000000ff */
[C---:B------:R-:W-:Y:S01]  /*3800*/  FSETP.NEU.FTZ.AND P1, PT, R12.reuse, -INF , PT ;  /* 0xff8000000c00780b */ /* 0x040fe20003f3d000 */
[----:B------:R-:W-:Y:S02]  /*3810*/  FMUL.FTZ R26, R12, R14 ;  /* 0x0000000e0c1a7220 */ /* 0x000fe40000410000 */
[----:B------:R-:W1:Y:S01]  /*3820*/  MUFU.EX2 R2, R2 ;  /* 0x0000000200027308 */ /* 0x000e620000000800 */
[----:B---3--:R-:W-:Y:S02]  /*3830*/  F2FP.F16.F32.PACK_AB R148, R93, R10 ;  /* 0x0000000a5d94723e */ /* 0x008fe400000000ff */
[----:B------:R-:W-:-:S05]  /*3840*/  FSEL R26, R26, RZ, P1 ;  /* 0x000000ff1a1a7208 */ /* 0x000fca0000800000 */
        /* <DEDUP_REMOVED lines=23> */
[----:B------:R-:W-:Y:S01]  /*39c0*/  FADD.FTZ R31, R87, R50 ;  /* 0x00000032571f7221 */ /* 0x000fe20000010000 */
[-CC-:B------:R-:W-:Y:S01]  /*39d0*/  FFMA.FTZ R63, R63, R14.reuse, -R26.reuse ;  /* 0x0000000e3f3f7223 */ /* 0x180fe2000001081a */
[-CC-:B------:R-:W-:Y:S01]  /*39e0*/  FFMA.FTZ R77, R77, R14.reuse, -R26.reuse ;  /* 0x0000000e4d4d7223 */ /* 0x180fe2000001081a */
[-CC-:B------:R-:W-:Y:S01]  /*39f0*/  FFMA.FTZ R67, R67, R14.reuse, -R26.reuse ;  /* 0x0000000e43437223 */ /* 0x180fe2000001081a */
[----:B------:R-:W-:Y:S01]  /*3a00*/  FADD.FTZ R52, R32, R31 ;  /* 0x0000001f20347221 */ /* 0x000fe20000010000 */
[-CC-:B------:R-:W-:Y:S01]  /*3a10*/  FFMA.FTZ R79, R79, R14.reuse, -R26.reuse ;  /* 0x0000000e4f4f7223 */ /* 0x180fe2000001081a */
[----:B------:R-:W-:Y:S01]  /*3a20*/  FFMA.FTZ R71, R71, R14, -R26 ;  /* 0x0000000e47477223 */ /* 0x000fe2000001081a */
[----:B------:R-:W3:Y:S01]  /*3a30*/  MUFU.EX2 R29, R29 ;  /* 0x0000001d001d7308 */ /* 0x000ee20000000800 */
[----:B------:R-:W-:Y:S01]  /*3a40*/  FADD.FTZ R31, R89, R52 ;  /* 0x00000034591f7221 */ /* 0x000fe20000010000 */
[----:B-1----:R-:W-:-:S03]  /*3a50*/  F2FP.F16.F32.PACK_AB R150, R95, R2 ;  /* 0x000000025f96723e */ /* 0x002fc600000000ff */
[----:B------:R-:W-:-:S03]  /*3a60*/  FADD.FTZ R54, R34, R31 ;  /* 0x0000001f22367221 */ /* 0x000fc60000010000 */
[----:B------:R-:W1:Y:S01]  /*3a70*/  MUFU.EX2 R33, R33 ;  /* 0x0000002100217308 */ /* 0x000e620000000800 */
[----:B--2---:R-:W-:Y:S01]  /*3a80*/  FADD.FTZ R52, R27, R20 ;  /* 0x000000141b347221 */ /* 0x004fe20000010000 */
[----:B------:R-:W-:Y:S01]  /*3a90*/  F2FP.F16.F32.PACK_AB R157, R20, R27 ;  /* 0x0000001b149d723e */ /* 0x000fe200000000ff */
[----:B------:R-:W-:-:S05]  /*3aa0*/  VIADD R20, R72, 0xfffffffe ;  /* 0xfffffffe48147836 */ /* 0x000fca0000000000 */
[----:B------:R2:W4:Y:S01]  /*3ab0*/  MUFU.EX2 R40, R35 ;  /* 0x0000002300287308 */ /* 0x0005220000000800 */
[----:B---3--:R-:W-:Y:S01]  /*3ac0*/  FADD.FTZ R31, R29, R52 ;  /* 0x000000341d1f7221 */ /* 0x008fe20000010000 */
[----:B------:R-:W-:-:S06]  /*3ad0*/  F2FP.F16.F32.PACK_AB R159, R30, R29 ;  /* 0x0000001d1e9f723e */ /* 0x000fcc00000000ff */
[----:B------:R-:W3:Y:S01]  /*3ae0*/  MUFU.EX2 R37, R37 ;  /* 0x0000002500257308 */ /* 0x000ee20000000800 */
[----:B--2---:R-:W-:Y:S01]  /*3af0*/  FADD.FTZ R35, R91, R54 ;  /* 0x000000365b237221 */ /* 0x004fe20000010000 */
[----:B------:R-:W-:Y:S01]  /*3b00*/  FADD.FTZ R54, R30, R31 ;  /* 0x0000001f1e367221 */ /* 0x000fe20000010000 */
[----:B------:R-:W-:Y:S02]  /*3b10*/  FFMA.FTZ R31, R13, R14, -R26 ;  /* 0x0000000e0d1f7223 */ /* 0x000fe4000001081a */
[----:B------:R-:W-:Y:S01]  /*3b20*/  FADD.FTZ R56, R10, R35 ;  /* 0x000000230a387221 */ /* 0x000fe20000010000 */
[----:B-1----:R-:W-:Y:S02]  /*3b30*/  FADD.FTZ R13, R33, R54 ;  /* 0x00000036210d7221 */ /* 0x002fe40000010000 */
[----:B------:R1:W2:Y:S01]  /*3b40*/  MUFU.EX2 R44, R39 ;  /* 0x00000027002c7308 */ /* 0x0002a20000000800 */
[----:B------:R-:W-:Y:S01]  /*3b50*/  FADD.FTZ R35, R93, R56 ;  /* 0x000000385d237221 */ /* 0x000fe20000010000 */
[C---:B----4-:R-:W-:Y:S01]  /*3b60*/  FADD.FTZ R54, R40.reuse, R13 ;  /* 0x0000000d28367221 */ /* 0x050fe20000010000 */
[----:B------:R-:W-:Y:S01]  /*3b70*/  IMAD.IADD R13, R73, 0x1, -R0 ;  /* 0x00000001490d7824 */ /* 0x000fe200078e0a00 */
[----:B------:R-:W-:Y:S01]  /*3b80*/  F2FP.F16.F32.PACK_AB R153, R40, R33 ;  /* 0x000000212899723e */ /* 0x000fe200000000ff */
[----:B------:R-:W-:-:S03]  /*3b90*/  FADD.FTZ R56, R2, R35 ;  /* 0x0000002302387221 */ /* 0x000fc60000010000 */
[----:B------:R-:W4:Y:S01]  /*3ba0*/  MUFU.EX2 R41, R41 ;  /* 0x0000002900297308 */ /* 0x000f220000000800 */
[----:B---3--:R-:W-:Y:S01]  /*3bb0*/  FADD.FTZ R35, R37, R54 ;  /* 0x0000003625237221 */ /* 0x008fe20000010000 */
[----:B-1----:R-:W-:-:S06]  /*3bc0*/  FADD.FTZ R39, R95, R56 ;  /* 0x000000385f277221 */ /* 0x002fcc0000010000 */
[----:B------:R-:W1:Y:S01]  /*3bd0*/  MUFU.EX2 R36, R36 ;  /* 0x0000002400247308 */ /* 0x000e620000000800 */
[C---:B--2---:R-:W-:Y:S01]  /*3be0*/  FADD.FTZ R54, R44.reuse, R35 ;  /* 0x000000232c367221 */ /* 0x044fe20000010000 */
[----:B------:R-:W-:-:S06]  /*3bf0*/  F2FP.F16.F32.PACK_AB R155, R44, R37 ;  /* 0x000000252c9b723e */ /* 0x000fcc00000000ff */
[----:B------:R-:W2:Y:S01]  /*3c00*/  MUFU.EX2 R46, R43 ;  /* 0x0000002b002e7308 */ /* 0x000ea20000000800 */
[----:B----4-:R-:W-:-:S07]  /*3c10*/  FADD.FTZ R35, R41, R54 ;  /* 0x0000003629237221 */ /* 0x010fce0000010000 */
[----:B------:R-:W3:Y:S01]  /*3c20*/  MUFU.EX2 R45, R45 ;  /* 0x0000002d002d7308 */ /* 0x000ee20000000800 */
[----:B-1----:R-:W-:Y:S01]  /*3c30*/  FADD.FTZ R56, R36, R39 ;  /* 0x0000002724387221 */ /* 0x002fe20000010000 */
[----:B------:R-:W-:-:S03]  /*3c40*/  F2FP.F16.F32.PACK_AB R144, R97, R36 ;  /* 0x000000246190723e */ /* 0x000fc600000000ff */
[----:B------:R-:W-:-:S03]  /*3c50*/  FADD.FTZ R39, R97, R56 ;  /* 0x0000003861277221 */ /* 0x000fc60000010000 */
[----:B------:R-:W1:Y:S01]  /*3c60*/  MUFU.EX2 R38, R38 ;  /* 0x0000002600267308 */ /* 0x000e620000000800 */
[C---:B--2---:R-:W-:Y:S01]  /*3c70*/  FADD.FTZ R54, R46.reuse, R35 ;  /* 0x000000232e367221 */ /* 0x044fe20000010000 */
[----:B------:R-:W-:-:S06]  /*3c80*/  F2FP.F16.F32.PACK_AB R149, R46, R41 ;  /* 0x000000292e95723e */ /* 0x000fcc00000000ff */
[----:B------:R-:W2:Y:S01]  /*3c90*/  MUFU.EX2 R48, R47 ;  /* 0x0000002f00307308 */ /* 0x000ea20000000800 */
[----:B---3--:R-:W-:-:S07]  /*3ca0*/  FADD.FTZ R35, R45, R54 ;  /* 0x000000362d237221 */ /* 0x008fce0000010000 */
[----:B------:R-:W-:Y:S01]  /*3cb0*/  MUFU.EX2 R49, R49 ;  /* 0x0000003100317308 */ /* 0x000fe20000000800 */
[----:B-1----:R-:W-:Y:S01]  /*3cc0*/  FADD.FTZ R56, R38, R39 ;  /* 0x0000002726387221 */ /* 0x002fe20000010000 */
[----:B------:R-:W-:-:S03]  /*3cd0*/  F2FP.F16.F32.PACK_AB R146, R99, R38 ;  /* 0x000000266392723e */ /* 0x000fc600000000ff */
[----:B------:R-:W-:-:S03]  /*3ce0*/  FADD.FTZ R39, R99, R56 ;  /* 0x0000003863277221 */ /* 0x000fc60000010000 */
[----:B------:R-:W1:Y:S01]  /*3cf0*/  MUFU.EX2 R42, R42 ;  /* 0x0000002a002a7308 */ /* 0x000e620000000800 */
[C---:B--2---:R-:W-:Y:S01]  /*3d00*/  FADD.FTZ R54, R48.reuse, R35 ;  /* 0x0000002330367221 */ /* 0x044fe20000010000 */
[----:B------:R-:W-:-:S06]  /*3d10*/  F2FP.F16.F32.PACK_AB R151, R48, R45 ;  /* 0x0000002d3097723e */ /* 0x000fcc00000000ff */
[----:B------:R-:W2:Y:S08]  /*3d20*/  MUFU.EX2 R50, R51 ;  /* 0x0000003300327308 */ /* 0x000eb00000000800 */
[----:B------:R-:W3:Y:S01]  /*3d30*/  MUFU.EX2 R57, R57 ;  /* 0x0000003900397308 */ /* 0x000ee20000000800 */
[----:B-1----:R-:W-:-:S07]  /*3d40*/  FADD.FTZ R56, R42, R39 ;  /* 0x000000272a387221 */ /* 0x002fce0000010000 */
[----:B------:R-:W-:Y:S01]  /*3d50*/  MUFU.EX2 R53, R53 ;  /* 0x0000003500357308 */ /* 0x000fe20000000800 */
[----:B--2---:R-:W-:-:S07]  /*3d60*/  F2FP.F16.F32.PACK_AB R145, R50, R49 ;  /* 0x000000313291723e */ /* 0x004fce00000000ff */
[----:B------:R-:W1:Y:S01]  /*3d70*/  MUFU.EX2 R25, R25 ;  /* 0x0000001900197308 */ /* 0x000e620000000800 */
[C---:B---3--:R-:W-:Y:S01]  /*3d80*/  FADD.FTZ R56, R57.reuse, R56 ;  /* 0x0000003839387221 */ /* 0x048fe20000010000 */
[----:B------:R-:W-:-:S06]  /*3d90*/  F2FP.F16.F32.PACK_AB R140, R57, R42 ;  /* 0x0000002a398c723e */ /* 0x000fcc00000000ff */
[----:B------:R-:W2:Y:S08]  /*3da0*/  MUFU.EX2 R52, R55 ;  /* 0x0000003700347308 */ /* 0x000eb00000000800 */
[----:B------:R-:W3:Y:S01]  /*3db0*/  MUFU.EX2 R142, R61 ;  /* 0x0000003d008e7308 */ /* 0x000ee20000000800 */
[----:B-1----:R-:W-:-:S07]  /*3dc0*/  FADD.FTZ R35, R25, R56 ;  /* 0x0000003819237221 */ /* 0x002fce0000010000 */
[----:B------:R-:W1:Y:S01]  /*3dd0*/  MUFU.EX2 R31, R31 ;  /* 0x0000001f001f7308 */ /* 0x000e620000000800 */
[----:B--2---:R-:W-:-:S07]  /*3de0*/  F2FP.F16.F32.PACK_AB R147, R52, R53 ;  /* 0x000000353493723e */ /* 0x004fce00000000ff */
[----:B------:R2:W-:Y:S08]  /*3df0*/  MUFU.EX2 R143, R11 ;  /* 0x0000000b008f7308 */ /* 0x0005f00000000800 */
[----:B------:R-:W4:Y:S01]  /*3e00*/  MUFU.EX2 R21, R21 ;  /* 0x0000001500157308 */ /* 0x000f220000000800 */
[----:B--2---:R-:W-:-:S04]  /*3e10*/  FADD.FTZ R11, R49, R54 ;  /* 0x00000036310b7221 */ /* 0x004fc80000010000 */
[----:B------:R-:W-:-:S03]  /*3e20*/  FADD.FTZ R24, R50, R11 ;  /* 0x0000000b32187221 */ /* 0x000fc60000010000 */
[----:B------:R-:W2:Y:S01]  /*3e30*/  MUFU.EX2 R0, R59 ;  /* 0x0000003b00007308 */ /* 0x000ea20000000800 */
[----:B------:R-:W-:Y:S01]  /*3e40*/  FADD.FTZ R11, R53, R24 ;  /* 0x00000018350b7221 */ /* 0x000fe20000010000 */
[C---:B---3--:R-:W-:Y:S01]  /*3e50*/  FADD.FTZ R24, R142.reuse, R35 ;  /* 0x000000238e187221 */ /* 0x048fe20000010000 */
[----:B------:R-:W-:Y:S02]  /*3e60*/  F2FP.F16.F32.PACK_AB R142, R142, R25 ;  /* 0x000000198e8e723e */ /* 0x000fe400000000ff */
[----:B------:R-:W-:-:S03]  /*3e70*/  FADD.FTZ R10, R52, R11 ;  /* 0x0000000b340a7221 */ /* 0x000fc60000010000 */
[----:B------:R-:W3:Y:S01]  /*3e80*/  MUFU.EX2 R136, R65 ;  /* 0x0000004100887308 */ /* 0x000ee20000000800 */
[----:B-1----:R-:W-:Y:S01]  /*3e90*/  FADD.FTZ R11, R31, R10 ;  /* 0x0000000a1f0b7221 */ /* 0x002fe20000010000 */
[----:B----4-:R-:W-:-:S06]  /*3ea0*/  FADD.FTZ R35, R21, R24 ;  /* 0x0000001815237221 */ /* 0x010fcc0000010000 */
[----:B------:R-:W1:Y:S01]  /*3eb0*/  MUFU.EX2 R15, R15 ;  /* 0x0000000f000f7308 */ /* 0x000e620000000800 */
[C---:B--2---:R-:W-:Y:S01]  /*3ec0*/  FADD.FTZ R10, R0.reuse, R11 ;  /* 0x0000000b000a7221 */ /* 0x044fe20000010000 */
[----:B------:R-:W-:-:S06]  /*3ed0*/  F2FP.F16.F32.PACK_AB R141, R0, R31 ;  /* 0x0000001f008d723e */ /* 0x000fcc00000000ff */
[----:B------:R-:W2:Y:S01]  /*3ee0*/  MUFU.EX2 R26, R63 ;  /* 0x0000003f001a7308 */ /* 0x000ea20000000800 */
[C---:B---3--:R-:W-:Y:S01]  /*3ef0*/  FADD.FTZ R24, R136.reuse, R35 ;  /* 0x0000002388187221 */ /* 0x048fe20000010000 */
[----:B------:R-:W-:Y:S01]  /*3f00*/  F2FP.F16.F32.PACK_AB R136, R136, R21 ;  /* 0x000000158888723e */ /* 0x000fe200000000ff */
[----:B------:R-:W-:-:S05]  /*3f10*/  FADD.FTZ R21, R143, R10 ;  /* 0x0000000a8f157221 */ /* 0x000fca0000010000 */
[----:B------:R-:W3:Y:S01]  /*3f20*/  MUFU.EX2 R138, R69 ;  /* 0x00000045008a7308 */ /* 0x000ee20000000800 */
[----:B-1----:R-:W-:-:S07]  /*3f30*/  FADD.FTZ R11, R15, R24 ;  /* 0x000000180f0b7221 */ /* 0x002fce0000010000 */
[----:B------:R-:W1:Y:S01]  /*3f40*/  MUFU.EX2 R77, R77 ;  /* 0x0000004d004d7308 */ /* 0x000e620000000800 */
[C---:B--2---:R-:W-:Y:S01]  /*3f50*/  FADD.FTZ R10, R26.reuse, R21 ;  /* 0x000000151a0a7221 */ /* 0x044fe20000010000 */
[----:B------:R-:W-:Y:S01]  /*3f60*/  VIADD R21, R13, UR42 ;  /* 0x0000002a0d157c36 */ /* 0x000fe20008000000 */
[----:B------:R-:W-:-:S03]  /*3f70*/  F2FP.F16.F32.PACK_AB R143, R26, R143 ;  /* 0x0000008f1a8f723e */ /* 0x000fc600000000ff */
[----:B------:R-:W-:Y:S02]  /*3f80*/  IMAD.IADD R74, R21, 0x1, R74 ;  /* 0x00000001154a7824 */ /* 0x000fe400078e024a */
[----:B------:R-:W2:Y:S01]  /*3f90*/  MUFU.EX2 R2, R67 ;  /* 0x0000004300027308 */ /* 0x000ea20000000800 */
[C---:B---3--:R-:W-:Y:S01]  /*3fa0*/  FADD.FTZ R11, R138.reuse, R11 ;  /* 0x0000000b8a0b7221 */ /* 0x048fe20000010000 */
[----:B------:R-:W-:-:S06]  /*3fb0*/  F2FP.F16.F32.PACK_AB R138, R138, R15 ;  /* 0x0000000f8a8a723e */ /* 0x000fcc00000000ff */
[----:B------:R-:W3:Y:S01]  /*3fc0*/  MUFU.EX2 R79, R79 ;  /* 0x0000004f004f7308 */ /* 0x000ee20000000800 */
[----:B-1----:R-:W-:-:S07]  /*3fd0*/  FADD.FTZ R15, R77, R10 ;  /* 0x0000000a4d0f7221 */ /* 0x002fce0000010000 */
[----:B------:R-:W1:Y:S01]  /*3fe0*/  MUFU.EX2 R24, R71 ;  /* 0x0000004700187308 */ /* 0x000e620000000800 */
[C---:B--2---:R-:W-:Y:S01]  /*3ff0*/  FADD.FTZ R10, R2.reuse, R15 ;  /* 0x0000000f020a7221 */ /* 0x044fe20000010000 */
[----:B------:R-:W-:-:S03]  /*4000*/  F2FP.F16.F32.PACK_AB R137, R2, R77 ;  /* 0x0000004d0289723e */ /* 0x000fc600000000ff */
[----:B---3--:R-:W-:-:S04]  /*4010*/  FADD.FTZ R15, R79, R10 ;  /* 0x0000000a4f0f7221 */ /* 0x008fc80000010000 */
[C---:B-1----:R-:W-:Y:S01]  /*4020*/  FADD.FTZ R10, R24.reuse, R15 ;  /* 0x0000000f180a7221 */ /* 0x042fe20000010000 */
[----:B------:R-:W-:Y:S01]  /*4030*/  F2FP.F16.F32.PACK_AB R139, R24, R79 ;  /* 0x0000004f188b723e */ /* 0x000fe200000000ff */
        /* <DEDUP_REMOVED lines=11> */
.L_x_892:
[----:B------:R-:W-:-:S13]  /*40f0*/  ISETP.NE.AND P1, PT, R75, 0x1, PT ;  /* 0x000000014b00780c */ /* 0x000fda0003f25270 */
[----:B------:R-:W1:Y:S02]  /*4100*/  @P1 LDC.64 R24, c[0x0][0x9e8] ;  /* 0x00027a00ff181b82 */ /* 0x000e640000000a00 */
[----:B-1----:R-:W-:-:S05]  /*4110*/  @P1 IMAD.HI.U32 R2, R0, R24, RZ ;  /* 0x0000001800021227 */ /* 0x002fca00078e00ff */
[----:B------:R-:W-:-:S07]  /*4120*/  @P1 SHF.R.U32.HI R0, RZ, R25, R2 ;  /* 0x00000019ff001219 */ /* 0x000fce0000011602 */
.L_x_893:
[----:B------:R-:W-:-:S05]  /*4130*/  IMAD R75, R0, R75, R75 ;  /* 0x0000004b004b7224 */ /* 0x000fca00078e024b */
[----:B------:R-:W-:-:S07]  /*4140*/  VIMNMX R74, R74, R75, PT ;  /* 0x0000004b4a4a7248 */ /* 0x000fce0003fe0100 */
.L_x_891:
[----:B------:R-:W-:Y:S01]  /*4150*/  IMAD.HI R74, R74, 0x2aaaaaab, RZ ;  /* 0x2aaaaaab4a4a7827 */ /* 0x000fe200078e02ff */
[----:B------:R-:W-:Y:S02]  /*4160*/  CS2R R86, SRZ ;  /* 0x0000000000567805 */ /* 0x000fe4000001ff00 */
[----:B------:R-:W-:Y:S02]  /*4170*/  CS2R R84, SRZ ;  /* 0x0000000000547805 */ /* 0x000fe4000001ff00 */
[----:B------:R-:W-:Y:S01]  /*4180*/  CS2R R82, SRZ ;  /* 0x0000000000527805 */ /* 0x000fe2000001ff00 */
[----:B------:R-:W-:Y:S01]  /*4190*/  IMAD.MOV.U32 R2, RZ, RZ, 0x3f800000 ;  /* 0x3f800000ff027424 */ /* 0x000fe200078e00ff */
[----:B------:R-:W-:Y:S01]  /*41a0*/  SHF.R.U32.HI R15, RZ, 0x1f, R74 ;  /* 0x0000001fff0f7819 */ /* 0x000fe2000001164a */
[----:B------:R-:W-:Y:S01]  /*41b0*/  IMAD.MOV.U32 R0, RZ, RZ, 0x3f800000 ;  /* 0x3f800000ff007424 */ /* 0x000fe200078e00ff */
[----:B------:R-:W-:Y:S02]  /*41c0*/  CS2R R80, SRZ ;  /* 0x0000000000507805 */ /* 0x000fe4000001ff00 */
[----:B------:R-:W-:-:S02]  /*41d0*/  CS2R R78, SRZ ;  /* 0x00000000004e7805 */ /* 0x000fc4000001ff00 */
[----:B------:R-:W-:Y:S02]  /*41e0*/  LEA.HI.SX32 R24, R74, R15, 0x1c ;  /* 0x0000000f4a187211 */ /* 0x000fe400078fe2ff */
[----:B------:R-:W-:Y:S02]  /*41f0*/  CS2R R76, SRZ ;  /* 0x00000000004c7805 */ /* 0x000fe4000001ff00 */
[----:B------:R-:W-:Y:S02]  /*4200*/  CS2R R74, SRZ ;  /* 0x00000000004a7805 */ /* 0x000fe4000001ff00 */
[----:B------:R-:W-:Y:S02]  /*4210*/  CS2R R72, SRZ ;  /* 0x0000000000487805 */ /* 0x000fe4000001ff00 */
[----:B------:R-:W-:Y:S02]  /*4220*/  VIMNMX R21, R19, R24, !PT ;  /* 0x0000001813157248 */ /* 0x000fe40007fe0100 */
[----:B------:R-:W-:-:S02]  /*4230*/  CS2R R70, SRZ ;  /* 0x0000000000467805 */ /* 0x000fc4000001ff00 */
[----:B------:R-:W-:Y:S02]  /*4240*/  CS2R R68, SRZ ;  /* 0x0000000000447805 */ /* 0x000fe4000001ff00 */
[----:B------:R-:W-:Y:S02]  /*4250*/  CS2R R66, SRZ ;  /* 0x0000000000427805 */ /* 0x000fe4000001ff00 */
        /* <DEDUP_REMOVED lines=21> */
[----:B------:R-:W-:Y:S01]  /*43b0*/  CS2R R24, SRZ ;  /* 0x0000000000187805 */ /* 0x000fe2000001ff00 */
[----:B------:R-:W-:Y:S06]  /*43c0*/  @!P1 BRA `(.L_x_894) ;  /* 0x0000002c005c9947 */ /* 0x000fec0003800000 */
[----:B------:R-:W-:Y:S01]  /*43d0*/  IMAD.IADD R15, R5, 0x1, R13 ;  /* 0x00000001050f7824 */ /* 0x000fe200078e020d */
[----:B------:R-:W-:Y:S01]  /*43e0*/  ULDC UR41, c[0x0][0x9e4] ;  /* 0x0002790000297ab9 */ /* 0x000fe20000000800 */
[----:B------:R-:W-:Y:S01]  /*43f0*/  IMAD.MOV.U32 R2, RZ, RZ, 0x3f800000 ;  /* 0x3f800000ff027424 */ /* 0x000fe200078e00ff */
[----:B------:R-:W-:Y:S01]  /*4400*/  ULDC UR47, c[0x0][0x9dc] ;  /* 0x00027700002f7ab9 */ /* 0x000fe20000000800 */
[----:B------:R-:W-:-:S07]  /*4410*/  IMAD.MOV.U32 R87, RZ, RZ, RZ ;  /* 0x000000ffff577224 */ /* 0x000fce00078e00ff */
.L_x_911:
[----:B------:R-:W-:-:S04]  /*4420*/  UIADD3 UR7, UR36, 0x1, URZ ;  /* 0x0000000124077890 */ /* 0x000fc8000fffe03f */
[----:B------:R-:W-:-:S04]  /*4430*/  UISETP.NE.AND UP0, UPT, UR7, 0x2, UPT ;  /* 0x000000020700788c */ /* 0x000fc8000bf05270 */
[----:B------:R-:W-:Y:S02]  /*4440*/  USEL UR40, URZ, 0x1, UP0 ;  /* 0x000000013f287887 */ /* 0x000fe40008000000 */
[----:B------:R-:W-:Y:S02]  /*4450*/  USEL UR7, UR7, URZ, UP0 ;  /* 0x0000003f07077287 */ /* 0x000fe40008000000 */
[----:B------:R-:W-:Y:S01]  /*4460*/  ULOP3.LUT UR40, UR46, UR40, URZ, 0x3c, !UPT ;  /* 0x000000282e287292 */ /* 0x000fe2000f8e3c3f */
[----:B------:R-:W-:Y:S11]  /*4470*/  @!P0 BRA `(.L_x_895) ;  /* 0x0000000000048947 */ /* 0x000ff60003800000 */
[----:B------:R-:W-:Y:S01]  /*4480*/  BPT.TRAP 0x1 ;  /* 0x000000040000795c */ /* 0x000fe20000300000 */
.L_x_895:
[----:B------:R-:W-:Y:S01]  /*4490*/  ULEA UR38, UR7, UR37, 0x3 ;  /* 0x0000002507267291 */ /* 0x000fe2000f8e183f */
[----:B------:R-:W-:-:S05]  /*44a0*/  IMAD.U32 R14, RZ, RZ, UR40 ;  /* 0x00000028ff0e7e24 */ /* 0x000fca000f8e00ff */
[----:B------:R-:W-:-:S04]  /*44b0*/  SHF.L.U32 R14, R14, 0x1f, RZ ;  /* 0x0000001f0e0e7819 */ /* 0x000fc800000006ff */
[----:B------:R1:W2:Y:S01]  /*44c0*/  SYNCS.PHASECHK.TRANS64.TRYWAIT P1, [UR38+0x2a830], R14 ;  /* 0x02a8300eff0075a7 */ /* 0x0002a20008020166 */
[----:B------:R-:W-:Y:S05]  /*44d0*/  @!P0 BRA `(.L_x_896) ;  /* 0x0000000000048947 */ /* 0x000fea0003800000 */
[----:B------:R-:W-:Y:S01]  /*44e0*/  BPT.TRAP 0x1 ;  /* 0x000000040000795c */ /* 0x000fe20000300000 */
.L_x_896:
[----:B--2---:R-:W-:Y:S05]  /*44f0*/  @P1 BRA `(.L_x_897) ;  /* 0x0000000000081947 */ /* 0x004fea0003800000 */
[----:B------:R-:W2:Y:S02]  /*4500*/  SYNCS.PHASECHK.TRANS64.TRYWAIT P1, [UR38+0x2a830], R14 ;  /* 0x02a8300eff0075a7 */ /* 0x000ea40008020166 */
[----:B--2---:R-:W-:Y:S05]  /*4510*/  @!P1 BRA `(.L_x_898) ;  /* 0x000000c800f49947 */ /* 0x004fea0003800000 */
.L_x_897:
[----:B------:R-:W-:Y:S01]  /*4520*/  R2UR UR56, R8 ;  /* 0x00000000083872ca */ /* 0x000fe200000e0000 */
[----:B------:R-:W-:Y:S01]  /*4530*/  UIMAD UR6, UR7, 0x900, UR39 ;  /* 0x00000900070678a4 */ /* 0x000fe2000f8e0227 */
[----:B------:R-:W-:Y:S01]  /*4540*/  R2UR UR57, R9 ;  /* 0x00000000093972ca */ /* 0x000fe200000e0000 */
[----:B--2---:R-:W-:Y:S01]  /*4550*/  WARPGROUP.ARRIVE ;  /* 0x00000000000079c5 */ /* 0x004fe20000000000 */
        /* <DEDUP_REMOVED lines=11> */
[----:B------:R-:W-:Y:S01]  /*4610*/  HGMMA.64x96x16.F32 R88, gdesc[UR56], RZ, !UPT, gsb0 ;  /* 0x01600000385879f0 */ /* 0x000fe2000c0008ff */
        /* <DEDUP_REMOVED lines=79> */
[----:B------:R-:W-:Y:S01]  /*4b10*/  HGMMA.64x96x16.F32 R88, gdesc[UR56], R88, gsb0 ;  /* 0x01600000385879f0 */ /* 0x000fe20008000858 */
[----:B------:R-:W-:Y:S01]  /*4b20*/  R2UR UR56, R6 ;  /* 0x00000000063872ca */ /* 0x000fe200000e0000 */
[----:B------:R-:W-:Y:S01]  /*4b30*/  UIADD3 UR58, UR6, 0x606, URZ ;  /* 0x00000606063a7890 */ /* 0x000fe2000fffe03f */
[----:B------:R-:W-:Y:S01]  /*4b40*/  R2UR UR57, R7 ;  /* 0x00000000073972ca */ /* 0x000fe200000e0000 */
[----:B------:R-:W-:Y:S01]  /*4b50*/  UMOV UR59, 0x40000040 ;  /* 0x40000040003b7882 */ /* 0x000fe20000000000 */
        /* <DEDUP_REMOVED lines=31> */
[----:B------:R-:W-:Y:S05]  /*4d50*/  @!P0 BRA `(.L_x_899) ;  /* 0x0000000000048947 */ /* 0x000fea0003800000 */
[----:B------:R-:W-:Y:S01]  /*4d60*/  BPT.TRAP 0x1 ;  /* 0x000000040000795c */ /* 0x000fe20000300000 */
.L_x_899:
[----:B------:R-:W-:Y:S01]  /*4d70*/  ULEA UR6, UR36, UR37, 0x3 ;  /* 0x0000002524067291 */ /* 0x000fe2000f8e183f */
[----:B------:R-:W-:-:S05]  /*4d80*/  IMAD.U32 R0, RZ, RZ, UR46 ;  /* 0x0000002eff007e24 */ /* 0x000fca000f8e00ff */
[----:B------:R-:W-:-:S04]  /*4d90*/  SHF.L.U32 R0, R0, 0x1f, RZ ;  /* 0x0000001f00007819 */ /* 0x000fc800000006ff */
[----:B------:R2:W3:Y:S01]  /*4da0*/  SYNCS.PHASECHK.TRANS64.TRYWAIT P1, [UR6+0x2a850], R0 ;  /* 0x02a85000ff0075a7 */ /* 0x0004e20008020146 */
[----:B------:R-:W-:Y:S05]  /*4db0*/  @!P0 BRA `(.L_x_900) ;  /* 0x0000000000048947 */ /* 0x000fea0003800000 */
[----:B------:R-:W-:Y:S01]  /*4dc0*/  BPT.TRAP 0x1 ;  /* 0x000000040000795c */ /* 0x000fe20000300000 */
.L_x_900:
[----:B---3--:R-:W-:Y:S05]  /*4dd0*/  @P1 BRA `(.L_x_901) ;  /* 0x0000000000081947 */ /* 0x008fea0003800000 */
[----:B------:R-:W3:Y:S02]  /*4de0*/  SYNCS.PHASECHK.TRANS64.TRYWAIT P1, [UR6+0x2a850], R0 ;  /* 0x02a85000ff0075a7 */ /* 0x000ee40008020146 */
[----:B---3--:R-:W-:Y:S05]  /*4df0*/  @!P1 BRA `(.L_x_902) ;  /* 0x000000c000d49947 */ /* 0x008fea0003800000 */
.L_x_901:
[----:B------:R-:W-:Y:S01]  /*4e00*/  UIADD3 UR10, UR37, 0x400, URZ ;  /* 0x00000400250a7890 */ /* 0x000fe2000fffe03f */
[----:B------:R-:W-:Y:S01]  /*4e10*/  WARPGROUP.ARRIVE ;  /* 0x00000000000079c5 */ /* 0x000fe20000000000 */
[----:B------:R-:W-:-:S05]  /*4e20*/  UMOV UR11, 0x40000040 ;  /* 0x40000040000b7882 */ /* 0x000fca0000000000 */
[----:B------:R-:W4:Y:S01]  /*4e30*/  S2R R176, SR_TID.X ;  /* 0x0000000000b07919 */ /* 0x000f220000002100 */
[----:B------:R-:W-:Y:S01]  /*4e40*/  USHF.R.U32.HI UR10, URZ, 0x4, UR10 ;  /* 0x000000043f0a7899 */ /* 0x000fe2000801160a */
[----:B--23--:R-:W-:Y:S01]  /*4e50*/  IMAD.U32 R0, RZ, RZ, UR38 ;  /* 0x00000026ff007e24 */ /* 0x00cfe2000f8e00ff */
[----:B------:R-:W-:Y:S01]  /*4e60*/  ULDC UR15, c[0x0][0x2e0] ;  /* 0x0000b800000f7ab9 */ /* 0x000fe20000000800 */
[----:B------:R-:W-:Y:S01]  /*4e70*/  LOP3.LUT P1, RZ, R18, 0x80000, RZ, 0xc0, !PT ;  /* 0x0008000012ff7812 */ /* 0x000fe2000782c0ff */
[----:B------:R-:W-:-:S04]  /*4e80*/  ULOP3.LUT UR10, UR10, 0x3fff, URZ, 0xc0, !UPT ;  /* 0x00003fff0a0a7892 */ /* 0x000fc8000f8ec03f */
[----:B------:R-:W-:-:S04]  /*4e90*/  ULOP3.LUT UR10, UR10, 0x3000000, URZ, 0xfc, !UPT ;  /* 0x030000000a0a7892 */ /* 0x000fc8000f8efc3f */
[----:B------:R-:W-:-:S07]  /*4ea0*/  UIMAD UR14, UR36, 0x600, UR10 ;  /* 0x00000600240e78a4 */ /* 0x000fce000f8e020a */
[----:B------:R-:W-:Y:S02]  /*4eb0*/  UMOV UR10, UR14 ;  /* 0x0000000e000a7c82 */ /* 0x000fe40008000000 */
[----:B------:R-:W-:Y:S01]  /*4ec0*/  HGMMA.64x128x16.F32 R24, R156, gdesc[UR8].tnspB, R24, gsb0 ;  /* 0x41e000089c187df0 */ /* 0x000fe20008000818 */
[----:B------:R-:W-:Y:S01]  /*4ed0*/  UIADD3 UR10, UR14, 0x80, URZ ;  /* 0x000000800e0a7890 */ /* 0x000fe2000fffe03f */
[----:B------:R-:W-:Y:S01]  /*4ee0*/  UMOV UR11, 0x40000040 ;  /* 0x40000040000b7882 */ /* 0x000fe20000000000 */
[----:B----4-:R-:W-:-:S13]  /*4ef0*/  LOP3.LUT P2, RZ, R176, 0x7f, RZ, 0xc0, !PT ;  /* 0x0000007fb0ff7812 */ /* 0x010fda000784c0ff */
[----:B------:R-:W-:-:S05]  /*4f00*/  @!P2 VIADD R0, R0, 0x2a840 ;  /* 0x0002a8400000a836 */ /* 0x000fca0000000000 */
[----:B------:R-:W-:Y:S01]  /*4f10*/  @!P2 PRMT R0, RZ, 0x654, R0 ;  /* 0x00000654ff00a816 */ /* 0x000fe20000000000 */
        /* <DEDUP_REMOVED lines=23> */
[----:B------:R-:W-:Y:S02]  /*5090*/  ULOP3.LUT UR10, URZ, UR47, URZ, 0x33, !UPT ;  /* 0x0000002f3f0a7292 */ /* 0x000fe4000f8e333f */
[----:B------:R-:W-:Y:S02]  /*50a0*/  WARPGROUP.DEPBAR.LE gsb0, 0x0 ;  /* 0x00008000000079c5 */ /* 0x000fe40000010000 */
[----:B------:R-:W2:Y:S01]  /*50b0*/  LDC R137, c[0x0][0x288] ;  /* 0x0000a200ff897b82 */ /* 0x000ea20000000800 */
[----:B------:R-:W-:-:S04]  /*50c0*/  IMAD R138, R20, -0x60, RZ ;  /* 0xffffffa0148a7824 */ /* 0x000fc800078e02ff */
[--C-:B------:R-:W-:Y:S01]  /*50d0*/  IMAD R2, R17, UR15, R138.reuse ;  /* 0x0000000f11027c24 */ /* 0x100fe2000f8e028a */
[----:B------:R-:W-:Y:S01]  /*50e0*/  ULDC UR15, c[0x0][0x9e0] ;  /* 0x00027800000f7ab9 */ /* 0x000fe20000000800 */
[----:B------:R-:W-:Y:S01]  /*50f0*/  IMAD R144, R16, -0x2, R138 ;  /* 0xfffffffe10907824 */ /* 0x000fe200078e028a */
[----:B------:R3:W-:Y:S02]  /*5100*/  @!P2 SYNCS.ARRIVE.TRANS64.RED.A1T0 RZ, [R0+URZ], RZ ;  /* 0x000000ff00ffa9a7 */ /* 0x0007e4000810043f */
[----:B--2---:R-:W-:-:S05]  /*5110*/  IADD3 R137, R2, 0x1, -R137 ;  /* 0x0000000102897810 */ /* 0x004fca0007ffe889 */
[----:B------:R-:W-:-:S04]  /*5120*/  IMAD R137, R16, -0x2, R137 ;  /* 0xfffffffe10897824 */ /* 0x000fc800078e0289 */
[C---:B------:R-:W-:Y:S02]  /*5130*/  VIADD R140, R137.reuse, UR15 ;  /* 0x0000000f898c7c36 */ /* 0x040fe40008000000 */
[----:B------:R-:W-:Y:S02]  /*5140*/  VIADD R142, R137, UR10 ;  /* 0x0000000a898e7c36 */ /* 0x000fe40008000000 */
[C---:B---3--:R-:W-:Y:S02]  /*5150*/  IMAD.IADD R0, R5.reuse, 0x1, R140 ;  /* 0x0000000105007824 */ /* 0x048fe400078e028c */
[----:B------:R-:W-:Y:S01]  /*5160*/  IMAD.IADD R2, R5, 0x1, R142 ;  /* 0x0000000105027824 */ /* 0x000fe200078e028e */
[----:B------:R-:W-:Y:S06]  /*5170*/  @!P1 BRA `(.L_x_903) ;  /* 0x0000000000589947 */ /* 0x000fec0003800000 */
[----:B------:R-:W-:Y:S01]  /*5180*/  ISETP.GT.AND P1, PT, R15, -0x1, PT ;  /* 0xffffffff0f00780c */ /* 0x000fe20003f24270 */
[----:B------:R-:W-:-:S12]  /*5190*/  BSSY B0, `(.L_x_904) ;  /* 0x0000011000007945 */ /* 0x000fd80003800000 */
[----:B------:R-:W-:Y:S05]  /*51a0*/  @P1 BRA `(.L_x_905) ;  /* 0x0000000000201947 */ /* 0x000fea0003800000 */
[----:B------:R-:W-:Y:S01]  /*51b0*/  IMAD.U32 R139, RZ, RZ, UR41 ;  /* 0x00000029ff8b7e24 */ /* 0x000fe2000f8e00ff */
[----:B------:R-:W-:-:S04]  /*51c0*/  LOP3.LUT R137, RZ, R15, RZ, 0x33, !PT ;  /* 0x0000000fff897212 */ /* 0x000fc800078e33ff */
[----:B------:R-:W-:-:S13]  /*51d0*/  ISETP.NE.AND P1, PT, R139, 0x1, PT ;  /* 0x000000018b00780c */ /* 0x000fda0003f25270 */
[----:B------:R-:W1:Y:S02]  /*51e0*/  @P1 LDC.64 R146, c[0x0][0x9e8] ;  /* 0x00027a00ff921b82 */ /* 0x000e640000000a00 */
[----:B-1----:R-:W-:-:S05]  /*51f0*/  @P1 IMAD.HI.U32 R14, R137, R146, RZ ;  /* 0x00000092890e1227 */ /* 0x002fca00078e00ff */
[----:B------:R-:W-:-:S04]  /*5200*/  @P1 SHF.R.U32.HI R137, RZ, R147, R14 ;  /* 0x00000093ff891219 */ /* 0x000fc8000001160e */
[----:B------:R-:W-:Y:S01]  /*5210*/  LOP3.LUT R14, RZ, R137, RZ, 0x33, !PT ;  /* 0x00000089ff0e7212 */ /* 0x000fe200078e33ff */
[----:B------:R-:W-:Y:S06]  /*5220*/  BRA `(.L_x_906) ;  /* 0x00000000001c7947 */ /* 0x000fec0003800000 */
.L_x_905:
[----:B------:R-:W-:Y:S02]  /*5230*/  IMAD.U32 R139, RZ, RZ, UR41 ;  /* 0x00000029ff8b7e24 */ /* 0x000fe4000f8e00ff */
[----:B-1----:R-:W-:-:S03]  /*5240*/  IMAD.MOV.U32 R14, RZ, RZ, R15 ;  /* 0x000000ffff0e7224 */ /* 0x002fc600078e000f */
[----:B------:R-:W-:-:S13]  /*5250*/  ISETP.NE.AND P1, PT, R139, 0x1, PT ;  /* 0x000000018b00780c */ /* 0x000fda0003f25270 */
[----:B------:R-:W1:Y:S01]  /*5260*/  @P1 LDC.64 R146, c[0x0][0x9e8] ;  /* 0x00027a00ff921b82 */ /* 0x000e620000000a00 */
[----:B------:R-:W-:-:S04]  /*5270*/  @P1 IMAD.IADD R137, R5, 0x1, R13 ;  /* 0x0000000105891824 */ /* 0x000fc800078e020d */
[----:B-1----:R-:W-:-:S05]  /*5280*/  @P1 IMAD.HI.U32 R136, R137, R146, RZ ;  /* 0x0000009289881227 */ /* 0x002fca00078e00ff */
[----:B------:R-:W-:-:S07]  /*5290*/  @P1 SHF.R.U32.HI R14, RZ, R147, R136 ;  /* 0x00000093ff0e1219 */ /* 0x000fce0000011688 */
.L_x_906:
[----:B------:R-:W-:Y:S05]  /*52a0*/  BSYNC B0 ;  /* 0x0000000000007941 */ /* 0x000fea0003800000 */
.L_x_904:
[----:B------:R-:W-:-:S05]  /*52b0*/  IMAD R137, R14, R139, R144 ;  /* 0x0000008b0e897224 */ /* 0x000fca00078e0290 */
[----:B------:R-:W-:Y:S02]  /*52c0*/  VIADDMNMX R0, R137, R139, R0, PT ;  /* 0x0000008b89007246 */ /* 0x000fe40003800100 */
[----:B------:R-:W-:-:S07]  /*52d0*/  VIMNMX R2, R2, R137, !PT ;  /* 0x0000008902027248 */ /* 0x000fce0007fe0100 */
.L_x_903:
[C---:B------:R-:W-:Y:S02]  /*52e0*/  ISETP.GE.AND P2, PT, R138.reuse, 0x9, PT ;  /* 0x000000098a00780c */ /* 0x040fe40003f46270 */
[----:B------:R-:W-:Y:S02]  /*52f0*/  ISETP.GE.AND P1, PT, R138, 0x2, PT ;  /* 0x000000028a00780c */ /* 0x000fe40003f26270 */
[C---:B------:R-:W-:Y:S02]  /*5300*/  ISETP.GT.AND P3, PT, R2.reuse, 0x8, !P2 ;  /* 0x000000080200780c */ /* 0x040fe40005764270 */
[----:B------:R-:W-:Y:S02]  /*5310*/  ISETP.GT.AND P4, PT, R2, 0x1, !P1 ;  /* 0x000000010200780c */ /* 0x000fe40004f84270 */
[----:B------:R-:W-:Y:S02]  /*5320*/  ISETP.LT.OR P3, PT, R0, 0x9, P3 ;  /* 0x000000090000780c */ /* 0x000fe40001f61670 */
[----:B------:R-:W-:-:S02]  /*5330*/  ISETP.GE.AND P5, PT, R138, 0xa, PT ;  /* 0x0000000a8a00780c */ /* 0x000fc40003fa6270 */
[----:B------:R-:W-:Y:S02]  /*5340*/  FSEL R191, R92, -INF , !P3 ;  /* 0xff8000005cbf7808 */ /* 0x000fe40005800000 */
[----:B------:R-:W-:Y:S02]  /*5350*/  ISETP.LT.OR P4, PT, R0, 0x2, P4 ;  /* 0x000000020000780c */ /* 0x000fe40002781670 */
        /* <DEDUP_REMOVED lines=98> */
[----:B------:R-:W-:Y:S02]  /*5980*/  P2R R92, PR, RZ, 0x40 ;  /* 0x00000040ff5c7803 */ /* 0x000fe40000000000 */
[----:B------:R-:W-:-:S04]  /*5990*/  ISETP.GT.AND P6, PT, R2, RZ, !P6 ;  /* 0x000000ff0200720c */ /* 0x000fc800077c4270 */
[----:B------:R-:W-:-:S04]  /*59a0*/  ISETP.LT.OR P6, PT, R0, 0x1, P6 ;  /* 0x000000010000780c */ /* 0x000fc800037c1670 */
[----:B------:R-:W-:Y:S02]  /*59b0*/  FSEL R88, R88, -INF , !P6 ;  /* 0xff80000058587808 */ /* 0x000fe40007000000 */
[----:B------:R-:W-:-:S04]  /*59c0*/  ISETP.GE.AND P6, PT, R138, 0x5a, PT ;  /* 0x0000005a8a00780c */ /* 0x000fc80003fc6270 */
[----:B------:R-:W-:Y:S02]  /*59d0*/  P2R R128, PR, RZ, 0x40 ;  /* 0x00000040ff807803 */ /* 0x000fe40000000000 */
[----:B------:R-:W-:Y:S01]  /*59e0*/  ISETP.GT.AND P6, PT, R2, 0x59, !P6 ;  /* 0x000000590200780c */ /* 0x000fe200077c4270 */
[----:B------:R-:W-:-:S03]  /*59f0*/  IMAD.IADD R2, R4, 0x1, R142 ;  /* 0x0000000104027824 */ /* 0x000fc600078e028e */
[----:B------:R-:W-:Y:S01]  /*5a00*/  ISETP.LT.OR P6, PT, R0, 0x5a, P6 ;  /* 0x0000005a0000780c */ /* 0x000fe200037c1670 */
[----:B------:R-:W-:-:S03]  /*5a10*/  IMAD.IADD R0, R4, 0x1, R140 ;  /* 0x0000000104007824 */ /* 0x000fc600078e028c */
[----:B------:R-:W-:Y:S02]  /*5a20*/  FSEL R133, R133, -INF , !P6 ;  /* 0xff80000085857808 */ /* 0x000fe40007000000 */
[----:B------:R-:W-:-:S13]  /*5a30*/  LOP3.LUT P6, RZ, R18, 0x80000, RZ, 0xc0, !PT ;  /* 0x0008000012ff7812 */ /* 0x000fda00078cc0ff */
[----:B------:R-:W-:Y:S05]  /*5a40*/  @!P6 BRA `(.L_x_907) ;  /* 0x000000000054e947 */ /* 0x000fea0003800000 */
[----:B------:R-:W-:Y:S01]  /*5a50*/  IMAD.IADD R153, R4, 0x1, R13 ;  /* 0x0000000104997824 */ /* 0x000fe200078e020d */
[----:B------:R-:W-:Y:S04]  /*5a60*/  BSSY B0, `(.L_x_908) ;  /* 0x0000010000007945 */ /* 0x000fe80003800000 */
[----:B------:R-:W-:-:S13]  /*5a70*/  ISETP.GT.AND P6, PT, R153, -0x1, PT ;  /* 0xffffffff9900780c */ /* 0x000fda0003fc4270 */
[----:B------:R-:W-:Y:S05]  /*5a80*/  @P6 BRA `(.L_x_909) ;  /* 0x0000000000206947 */ /* 0x000fea0003800000 */
[----:B-1----:R-:W-:Y:S01]  /*5a90*/  IMAD.U32 R14, RZ, RZ, UR41 ;  /* 0x00000029ff0e7e24 */ /* 0x002fe2000f8e00ff */
[----:B------:R-:W-:-:S04]  /*5aa0*/  LOP3.LUT R153, RZ, R153, RZ, 0x33, !PT ;  /* 0x00000099ff997212 */ /* 0x000fc800078e33ff */
[----:B------:R-:W-:-:S13]  /*5ab0*/  ISETP.NE.AND P6, PT, R14, 0x1, PT ;  /* 0x000000010e00780c */ /* 0x000fda0003fc5270 */
[----:B------:R-:W1:Y:S02]  /*5ac0*/  @P6 LDC.64 R150, c[0x0][0x9e8] ;  /* 0x00027a00ff966b82 */ /* 0x000e640000000a00 */
[----:B-1----:R-:W-:-:S05]  /*5ad0*/  @P6 IMAD.HI.U32 R150, R153, R150, RZ ;  /* 0x0000009699966227 */ /* 0x002fca00078e00ff */
[----:B------:R-:W-:-:S04]  /*5ae0*/  @P6 SHF.R.U32.HI R153, RZ, R151, R150 ;  /* 0x00000097ff996219 */ /* 0x000fc80000011696 */
[----:B------:R-:W-:Y:S01]  /*5af0*/  LOP3.LUT R153, RZ, R153, RZ, 0x33, !PT ;  /* 0x00000099ff997212 */ /* 0x000fe200078e33ff */
[----:B------:R-:W-:Y:S06]  /*5b00*/  BRA `(.L_x_910) ;  /* 0x0000000000147947 */ /* 0x000fec0003800000 */
.L_x_909:
[----:B-1----:R-:W-:-:S05]  /*5b10*/  IMAD.U32 R14, RZ, RZ, UR41 ;  /* 0x00000029ff0e7e24 */ /* 0x002fca000f8e00ff */
[----:B------:R-:W-:-:S13]  /*5b20*/  ISETP.NE.AND P6, PT, R14, 0x1, PT ;  /* 0x000000010e00780c */ /* 0x000fda0003fc5270 */
[----:B------:R-:W1:Y:S02]  /*5b30*/  @P6 LDC.64 R150, c[0x0][0x9e8] ;  /* 0x00027a00ff966b82 */ /* 0x000e640000000a00 */
[----:B-1----:R-:W-:-:S05]  /*5b40*/  @P6 IMAD.HI.U32 R150, R153, R150, RZ ;  /* 0x0000009699966227 */ /* 0x002fca00078e00ff */
[----:B------:R-:W-:-:S07]  /*5b50*/  @P6 SHF.R.U32.HI R153, RZ, R151, R150 ;  /* 0x00000097ff996219 */ /* 0x000fce0000011696 */
.L_x_910:
[----:B------:R-:W-:Y:S05]  /*5b60*/  BSYNC B0 ;  /* 0x0000000000007941 */ /* 0x000fea0003800000 */
.L_x_908:
[----:B------:R-:W-:-:S05]  /*5b70*/  IMAD R153, R153, R14, R144 ;  /* 0x0000000e99997224 */ /* 0x000fca00078e0290 */
[----:B------:R-:W-:Y:S02]  /*5b80*/  VIADDMNMX R0, R153, R14, R0, PT ;  /* 0x0000000e99007246 */ /* 0x000fe40003800100 */
[----:B------:R-:W-:-:S07]  /*5b90*/  VIMNMX R2, R2, R153, !PT ;  /* 0x0000009902027248 */ /* 0x000fce0007fe0100 */
.L_x_907:
[C---:B------:R-:W-:Y:S01]  /*5ba0*/  ISETP.GT.AND P1, PT, R2.reuse, 0x1, !P1 ;  /* 0x000000010200780c */ /* 0x040fe20004f24270 */
[----:B------:R-:W-:Y:S01]  /*5bb0*/  UMOV UR46, UR40 ;  /* 0x00000028002e7c82 */ /* 0x000fe20008000000 */
[----:B------:R-:W-:Y:S01]  /*5bc0*/  ISETP.GT.AND P2, PT, R2, 0x8, !P2 ;  /* 0x000000080200780c */ /* 0x000fe20005744270 */
[----:B------:R-:W-:Y:S01]  /*5bd0*/  UMOV UR36, UR7 ;  /* 0x0000000700247c82 */ /* 0x000fe20008000000 */
[C---:B------:R-:W-:Y:S02]  /*5be0*/  ISETP.LT.OR P1, PT, R0.reuse, 0x2, P1 ;  /* 0x000000020000780c */ /* 0x040fe40000f21670 */
[----:B------:R-:W-:Y:S02]  /*5bf0*/  ISETP.LT.OR P2, PT, R0, 0x9, P2 ;  /* 0x000000090000780c */ /* 0x000fe40001741670 */
[----:B------:R-:W-:Y:S02]  /*5c00*/  FSEL R175, R91, -INF , !P1 ;  /* 0xff8000005baf7808 */ /* 0x000fe40004800000 */
[----:B------:R-:W-:-:S02]  /*5c10*/  ISETP.NE.AND P1, PT, R136, RZ, PT ;  /* 0x000000ff8800720c */ /* 0x000fc40003f25270 */
[----:B------:R-:W-:Y:S02]  /*5c20*/  FSEL R151, R94, -INF , !P2 ;  /* 0xff8000005e977808 */ /* 0x000fe40005000000 */
[----:B------:R-:W-:Y:S02]  /*5c30*/  ISETP.GT.AND P1, PT, R2, 0x9, !P1 ;  /* 0x000000090200780c */ /* 0x000fe40004f24270 */
[----:B------:R-:W-:Y:S02]  /*5c40*/  ISETP.NE.AND P2, PT, R100, RZ, PT ;  /* 0x000000ff6400720c */ /* 0x000fe40003f45270 */
[----:B------:R-:W-:Y:S02]  /*5c50*/  ISETP.LT.OR P1, PT, R0, 0xa, P1 ;  /* 0x0000000a0000780c */ /* 0x000fe40000f21670 */
[----:B------:R-:W-:Y:S02]  /*5c60*/  ISETP.NE.AND P6, PT, R152, RZ, PT ;  /* 0x000000ff9800720c */ /* 0x000fe40003fc5270 */
[----:B------:R-:W-:-:S02]  /*5c70*/  FSEL R159, R95, -INF , !P1 ;  /* 0xff8000005f9f7808 */ /* 0x000fc40004800000 */
[----:B------:R-:W-:Y:S02]  /*5c80*/  ISETP.NE.AND P1, PT, R146, RZ, PT ;  /* 0x000000ff9200720c */ /* 0x000fe40003f25270 */
[----:B-1----:R-:W-:Y:S02]  /*5c90*/  FMNMX.FTZ R14, R88, R3, !PT ;  /* 0x00000003580e7209 */ /* 0x002fe40007810000 */
        /* <DEDUP_REMOVED lines=18> */
[----:B------:R-:W-:Y:S02]  /*5dc0*/  FSEL R95, R102, -INF , !P1 ;  /* 0xff800000665f7808 */ /* 0x000fe40004800000 */
        /* <DEDUP_REMOVED lines=24> */
[----:B------:R-:W-:Y:S02]  /*5f50*/  ISETP.NE.AND P1, PT, R108, RZ, PT ;  /* 0x000000ff6c00720c */ /* 0x000fe40003f25270 */
[----:B------:R-:W-:Y:S02]  /*5f60*/  FMNMX.FTZ R14, R125, R14, !PT ;  /* 0x0000000e7d0e7209 */ /* 0x000fe40007810000 */
[----:B------:R-:W-:-:S02]  /*5f70*/  ISETP.GT.AND P1, PT, R2, 0x29, !P1 ;  /* 0x000000290200780c */ /* 0x000fc40004f24270 */
[----:B------:R-:W-:Y:S02]  /*5f80*/  ISETP.NE.AND P2, PT, R174, RZ, PT ;  /* 0x000000ffae00720c */ /* 0x000fe40003f45270 */
[----:B------:R-:W-:Y:S02]  /*5f90*/  ISETP.LT.OR P1, PT, R0, 0x2a, P1 ;  /* 0x0000002a0000780c */ /* 0x000fe40000f21670 */
[----:B------:R-:W-:Y:S02]  /*5fa0*/  FMNMX.FTZ R14, R105, R14, !PT ;  /* 0x0000000e690e7209 */ /* 0x000fe40007810000 */
[----:B------:R-:W-:Y:S02]  /*5fb0*/  FSEL R111, R111, -INF , !P1 ;  /* 0xff8000006f6f7808 */ /* 0x000fe40004800000 */
[----:B------:R-:W-:Y:S02]  /*5fc0*/  ISETP.NE.AND P1, PT, R156, RZ, PT ;  /* 0x000000ff9c00720c */ /* 0x000fe40003f25270 */
[----:B------:R-:W-:-:S02]  /*5fd0*/  FMNMX.FTZ R14, R129, R14, !PT ;  /* 0x0000000e810e7209 */ /* 0x000fc40007810000 */
[----:B------:R-:W-:Y:S02]  /*5fe0*/  ISETP.GT.AND P1, PT, R2, 0x30, !P1 ;  /* 0x000000300200780c */ /* 0x000fe40004f24270 */
[----:B------:R-:W-:Y:S02]  /*5ff0*/  ISETP.NE.AND P6, PT, R124, RZ, PT ;  /* 0x000000ff7c00720c */ /* 0x000fe40003fc5270 */
[----:B------:R-:W-:Y:S02]  /*6000*/  ISETP.LT.OR P1, PT, R0, 0x31, P1 ;  /* 0x000000310000780c */ /* 0x000fe40000f21670 */
[----:B------:R-:W-:Y:S02]  /*6010*/  FMNMX.FTZ R14, R101, R14, !PT ;  /* 0x0000000e650e7209 */ /* 0x000fe40007810000 */
[----:B------:R-:W-:Y:S02]  /*6020*/  FSEL R91, R114, -INF , !P1 ;  /* 0xff800000725b7808 */ /* 0x000fe40004800000 */
[----:B------:R-:W-:-:S02]  /*6030*/  ISETP.NE.AND P1, PT, R112, RZ, PT ;  /* 0x000000ff7000720c */ /* 0x000fc40003f25270 */
[C---:B------:R-:W-:Y:S02]  /*6040*/  ISETP.GT.AND P3, PT, R2.reuse, 0x50, !P3 ;  /* 0x000000500200780c */ /* 0x040fe40005f64270 */
[----:B------:R-:W-:Y:S02]  /*6050*/  ISETP.GT.AND P1, PT, R2, 0x31, !P1 ;  /* 0x000000310200780c */ /* 0x000fe40004f24270 */
[C---:B------:R-:W-:Y:S02]  /*6060*/  ISETP.LT.OR P3, PT, R0.reuse, 0x51, P3 ;  /* 0x000000510000780c */ /* 0x040fe40001f61670 */
[----:B------:R-:W-:Y:S02]  /*6070*/  ISETP.LT.OR P1, PT, R0, 0x32, P1 ;  /* 0x000000320000780c */ /* 0x000fe40000f21670 */
[----:B------:R-:W-:Y:S02]  /*6080*/  ISETP.GT.AND P4, PT, R2, 0x51, !P4 ;  /* 0x000000510200780c */ /* 0x000fe40006784270 */
[----:B------:R-:W-:-:S02]  /*6090*/  FSEL R115, R115, -INF , !P1 ;  /* 0xff80000073737808 */ /* 0x000fc40004800000 */
[----:B------:R-:W-:Y:S02]  /*60a0*/  ISETP.NE.AND P1, PT, R158, RZ, PT ;  /* 0x000000ff9e00720c */ /* 0x000fe40003f25270 */
[----:B------:R-:W-:Y:S02]  /*60b0*/  FSEL R189, R130, -INF , !P3 ;  /* 0xff80000082bd7808 */ /* 0x000fe40005800000 */
[C---:B------:R-:W-:Y:S02]  /*60c0*/  ISETP.GT.AND P1, PT, R2.reuse, 0x38, !P1 ;  /* 0x000000380200780c */ /* 0x040fe40004f24270 */
[----:B------:R-:W-:Y:S02]  /*60d0*/  ISETP.GT.AND P5, PT, R2, 0x58, !P5 ;  /* 0x000000580200780c */ /* 0x000fe40006fa4270 */
[C---:B------:R-:W-:Y:S02]  /*60e0*/  ISETP.LT.OR P1, PT, R0.reuse, 0x39, P1 ;  /* 0x000000390000780c */ /* 0x040fe40000f21670 */
[----:B------:R-:W-:-:S02]  /*60f0*/  ISETP.LT.OR P4, PT, R0, 0x52, P4 ;  /* 0x000000520000780c */ /* 0x000fc40002781670 */
[----:B------:R-:W-:Y:S02]  /*6100*/  FSEL R177, R118, -INF , !P1 ;  /* 0xff80000076b17808 */ /* 0x000fe40004800000 */
[----:B------:R-:W-:Y:S02]  /*6110*/  ISETP.NE.AND P1, PT, R116, RZ, PT ;  /* 0x000000ff7400720c */ /* 0x000fe40003f25270 */
[----:B------:R-:W-:Y:S02]  /*6120*/  ISETP.LT.OR P5, PT, R0, 0x59, P5 ;  /* 0x000000590000780c */ /* 0x000fe40002fa1670 */
[----:B------:R-:W-:-:S04]  /*6130*/  ISETP.GT.AND P1, PT, R2, 0x39, !P1 ;  /* 0x000000390200780c */ /* 0x000fc80004f24270 */
[----:B------:R-:W-:-:S04]  /*6140*/  ISETP.LT.OR P1, PT, R0, 0x3a, P1 ;  /* 0x0000003a0000780c */ /* 0x000fc80000f21670 */
[----:B------:R-:W-:Y:S02]  /*6150*/  FSEL R119, R119, -INF , !P1 ;  /* 0xff80000077777808 */ /* 0x000fe40004800000 */
[----:B------:R-:W-:-:S04]  /*6160*/  ISETP.NE.AND P1, PT, R172, RZ, PT ;  /* 0x000000ffac00720c */ /* 0x000fc80003f25270 */
[----:B------:R-:W-:-:S04]  /*6170*/  ISETP.GT.AND P1, PT, R2, 0x40, !P1 ;  /* 0x000000400200780c */ /* 0x000fc80004f24270 */
[----:B------:R-:W-:-:S04]  /*6180*/  ISETP.LT.OR P1, PT, R0, 0x41, P1 ;  /* 0x000000410000780c */ /* 0x000fc80000f21670 */
[----:B------:R-:W-:Y:S02]  /*6190*/  FSEL R181, R122, -INF , !P1 ;  /* 0xff8000007ab57808 */ /* 0x000fe40004800000 */
[----:B------:R-:W-:-:S04]  /*61a0*/  ISETP.NE.AND P1, PT, R120, RZ, PT ;  /* 0x000000ff7800720c */ /* 0x000fc80003f25270 */
[----:B------:R-:W-:-:S04]  /*61b0*/  ISETP.GT.AND P1, PT, R2, 0x41, !P1 ;  /* 0x000000410200780c */ /* 0x000fc80004f24270 */
[----:B------:R-:W-:-:S04]  /*61c0*/  ISETP.LT.OR P1, PT, R0, 0x42, P1 ;  /* 0x000000420000780c */ /* 0x000fc80000f21670 */
[----:B------:R-:W-:Y:S02]  /*61d0*/  FSEL R183, R123, -INF , !P1 ;  /* 0xff8000007bb77808 */ /* 0x000fe40004800000 */
[----:B------:R-:W-:-:S04]  /*61e0*/  ISETP.GT.AND P1, PT, R2, 0x48, !P2 ;  /* 0x000000480200780c */ /* 0x000fc80005724270 */
[----:B------:R-:W-:-:S04]  /*61f0*/  ISETP.LT.OR P1, PT, R0, 0x49, P1 ;  /* 0x000000490000780c */ /* 0x000fc80000f21670 */
[----:B------:R-:W-:Y:S02]  /*6200*/  FSEL R185, R126, -INF , !P1 ;  /* 0xff8000007eb97808 */ /* 0x000fe40004800000 */
[----:B------:R-:W-:Y:S02]  /*6210*/  ISETP.GT.AND P1, PT, R2, 0x49, !P6 ;  /* 0x000000490200780c */ /* 0x000fe40007724270 */
[----:B------:R-:W-:Y:S02]  /*6220*/  ISETP.NE.AND P6, PT, R92, RZ, PT ;  /* 0x000000ff5c00720c */ /* 0x000fe40003fc5270 */
[----:B------:R-:W-:Y:S02]  /*6230*/  FMNMX.FTZ R92, R133, R14, !PT ;  /* 0x0000000e855c7209 */ /* 0x000fe40007810000 */
[----:B------:R-:W1:Y:S01]  /*6240*/  LDC R14, c[0x0][0x988] ;  /* 0x00026200ff0e7b82 */ /* 0x000e620000000800 */
[----:B------:R-:W-:Y:S02]  /*6250*/  ISETP.LT.OR P1, PT, R0, 0x4a, P1 ;  /* 0x0000004a0000780c */ /* 0x000fe40000f21670 */
[----:B------:R-:W2:Y:S02]  /*6260*/  SHFL.BFLY PT, R123, R92, 0x2, 0x1f ;  /* 0x0c401f005c7b7f89 */ /* 0x000ea400000e0000 */
[----:B------:R-:W-:-:S02]  /*6270*/  FSEL R127, R127, -INF , !P1 ;  /* 0xff8000007f7f7808 */ /* 0x000fc40004800000 */
[----:B------:R-:W-:Y:S02]  /*6280*/  ISETP.GT.AND P1, PT, R2, RZ, !P6 ;  /* 0x000000ff0200720c */ /* 0x000fe40007724270 */
[----:B------:R-:W-:Y:S02]  /*6290*/  ISETP.NE.AND P6, PT, R128, RZ, PT ;  /* 0x000000ff8000720c */ /* 0x000fe40003fc5270 */
[----:B------:R-:W-:Y:S02]  /*62a0*/  ISETP.LT.OR P1, PT, R0, 0x1, P1 ;  /* 0x000000010000780c */ /* 0x000fe40000f21670 */
[----:B------:R-:W-:Y:S02]  /*62b0*/  ISETP.GT.AND P2, PT, R2, 0x59, !P6 ;  /* 0x000000590200780c */ /* 0x000fe40007744270 */
[----:B------:R-:W-:Y:S02]  /*62c0*/  FSEL R197, R90, -INF , !P1 ;  /* 0xff8000005ac57808 */ /* 0x000fe40004800000 */
[----:B------:R-:W-:-:S02]  /*62d0*/  ISETP.LT.OR P2, PT, R0, 0x5a, P2 ;  /* 0x0000005a0000780c */ /* 0x000fc40001741670 */
[----:B------:R-:W-:Y:S02]  /*62e0*/  LOP3.LUT P6, RZ, R176, 0x7f, RZ, 0xc0, !PT ;  /* 0x0000007fb0ff7812 */ /* 0x000fe400078cc0ff */
[----:B--2---:R-:W-:-:S05]  /*62f0*/  FMNMX.FTZ R94, R92, R123, !PT ;  /* 0x0000007b5c5e7209 */ /* 0x004fca0007810000 */
[----:B------:R-:W2:Y:S02]  /*6300*/  SHFL.BFLY PT, R123, R94, 0x1, 0x1f ;  /* 0x0c201f005e7b7f89 */ /* 0x000ea400000e0000 */
[----:B--2---:R-:W-:-:S04]  /*6310*/  FMNMX.FTZ R123, R94, R123, !PT ;  /* 0x0000007b5e7b7209 */ /* 0x004fc80007810000 */
[C---:B------:R-:W-:Y:S01]  /*6320*/  FSETP.NEU.FTZ.AND P1, PT, R123.reuse, -INF , PT ;  /* 0xff8000007b00780b */ /* 0x040fe20003f3d000 */
[----:B-1----:R-:W-:-:S05]  /*6330*/  FMUL.FTZ R90, R123, R14 ;  /* 0x0000000e7b5a7220 */ /* 0x002fca0000410000 */
[----:B------:R-:W-:Y:S02]  /*6340*/  FSEL R96, R90, RZ, P1 ;  /* 0x000000ff5a607208 */ /* 0x000fe40000800000 */
[----:B------:R-:W-:-:S03]  /*6350*/  FMNMX.FTZ R90, R197, R12, !PT ;  /* 0x0000000cc55a7209 */ /* 0x000fc60007810000 */
[--C-:B------:R-:W-:Y:S01]  /*6360*/  FFMA.FTZ R2, R143, R14, -R96.reuse ;  /* 0x0000000e8f027223 */ /* 0x100fe20000010860 */
[----:B------:R-:W-:Y:S01]  /*6370*/  FMNMX.FTZ R90, R175, R90, !PT ;  /* 0x0000005aaf5a7209 */ /* 0x000fe20007810000 */
        /* <DEDUP_REMOVED lines=9> */
[----:B------:R-:W-:Y:S01]  /*6410*/  FSEL R139, R135, -INF , !P2 ;  /* 0xff800000878b7808 */ /* 0x000fe20005000000 */
[--C-:B------:R-:W-:Y:S01]  /*6420*/  FFMA.FTZ R135, R137, R14, -R96.reuse ;  /* 0x0000000e89877223 */ /* 0x100fe20000010860 */
[----:B------:R-:W-:Y:S01]  /*6430*/  FMNMX.FTZ R90, R153, R90, !PT ;  /* 0x0000005a995a7209 */ /* 0x000fe20007810000 */
[-CC-:B------:R-:W-:Y:S01]  /*6440*/  FFMA.FTZ R195, R88, R14.reuse, -R96.reuse ;  /* 0x0000000e58c37223 */ /* 0x180fe20000010860 */
[----:B-1----:R-:W-:Y:S01]  /*6450*/  FSEL R2, R123, RZ, P1 ;  /* 0x000000ff7b027208 */ /* 0x002fe20000800000 */
[--C-:B------:R-:W-:Y:S01]  /*6460*/  FFMA.FTZ R156, R193, R14, -R96.reuse ;  /* 0x0000000ec19c7223 */ /* 0x100fe20000010860 */
[----:B------:R-:W-:Y:S01]  /*6470*/  FMNMX.FTZ R90, R157, R90, !PT ;  /* 0x0000005a9d5a7209 */ /* 0x000fe20007810000 */
[-CC-:B------:R-:W-:Y:S01]  /*6480*/  FFMA.FTZ R158, R191, R14.reuse, -R96.reuse ;  /* 0x0000000ebf9e7223 */ /* 0x180fe20000010860 */
[--C-:B------:R-:W-:Y:S01]  /*6490*/  FFMA.FTZ R187, R187, R14, -R96.reuse ;  /* 0x0000000ebbbb7223 */ /* 0x100fe20000010860 */
[----:B------:R-:W-:Y:S01]  /*64a0*/  FADD.FTZ R101, -R2, R3 ;  /* 0x0000000302657221 */ /* 0x000fe20000010100 */
        /* <DEDUP_REMOVED lines=22> */
[----:B------:R-:W-:-:S02]  /*6610*/  FFMA.FTZ R3, R133, R14, -R96 ;  /* 0x0000000e85037223 */ /* 0x000fc40000010860 */
[----:B------:R-:W-:Y:S01]  /*6620*/  FMNMX.FTZ R90, R91, R90, !PT ;  /* 0x0000005a5b5a7209 */ /* 0x000fe20007810000 */
[----:B------:R-:W-:Y:S03]  /*6630*/  MUFU.EX2 R187, R187 ;  /* 0x000000bb00bb7308 */ /* 0x000fe60000000800 */
[----:B------:R-:W-:-:S04]  /*6640*/  FMNMX.FTZ R90, R115, R90, !PT ;  /* 0x0000005a735a7209 */ /* 0x000fc80007810000 */
        /* <DEDUP_REMOVED lines=14> */
[----:B------:R-:W-:-:S05]  /*6730*/  FMNMX.FTZ R90, R139, R90, !PT ;  /* 0x0000005a8b5a7209 */ /* 0x000fca0007810000 */
[----:B------:R-:W1:Y:S01]  /*6740*/  SHFL.BFLY PT, R137, R90, 0x2, 0x1f ;  /* 0x0c401f005a897f89 */ /* 0x000e6200000e0000 */
[----:B------:R-:W-:Y:S08]  /*6750*/  MUFU.EX2 R150, R150 ;  /* 0x0000009600967308 */ /* 0x000ff00000000800 */
[----:B------:R-:W-:Y:S08]  /*6760*/  MUFU.EX2 R135, R135 ;  /* 0x0000008700877308 */ /* 0x000ff00000000800 */
[----:B------:R-:W-:Y:S01]  /*6770*/  MUFU.EX2 R144, R144 ;  /* 0x0000009000907308 */ /* 0x000fe20000000800 */
[----:B-1----:R-:W-:-:S07]  /*6780*/  FMNMX.FTZ R137, R90, R137, !PT ;  /* 0x000000895a897209 */ /* 0x002fce0007810000 */
[----:B------:R-:W-:Y:S01]  /*6790*/  MUFU.EX2 R97, R97 ;  /* 0x0000006100617308 */ /* 0x000fe20000000800 */
[----:B------:R-:W1:Y:S07]  /*67a0*/  SHFL.BFLY PT, R0, R137, 0x1, 0x1f ;  /* 0x0c201f0089007f89 */ /* 0x000e6e00000e0000 */
[----:B------:R-:W-:Y:S08]  /*67b0*/  MUFU.EX2 R146, R146 ;  /* 0x0000009200927308 */ /* 0x000ff00000000800 */
[----:B------:R-:W-:Y:S08]  /*67c0*/  MUFU.EX2 R109, R109 ;  /* 0x0000006d006d7308 */ /* 0x000ff00000000800 */
[----:B------:R-:W-:Y:S01]  /*67d0*/  MUFU.EX2 R140, R140 ;  /* 0x0000008c008c7308 */ /* 0x000fe20000000800 */
[----:B-1----:R-:W-:Y:S01]  /*67e0*/  FMNMX.FTZ R89, R137, R0, !PT ;  /* 0x0000000089597209 */ /* 0x002fe20007810000 */
[----:B------:R-:W-:-:S03]  /*67f0*/  FMUL.FTZ R0, R101, R14 ;  /* 0x0000000e65007220 */ /* 0x000fc60000410000 */
[C---:B------:R-:W-:Y:S01]  /*6800*/  FSETP.NEU.FTZ.AND P1, PT, R89.reuse, -INF , PT ;  /* 0xff8000005900780b */ /* 0x040fe20003f3d000 */
[----:B------:R-:W-:Y:S02]  /*6810*/  FMUL.FTZ R2, R89, R14 ;  /* 0x0000000e59027220 */ /* 0x000fe40000410000 */
[----:B------:R-:W-:Y:S03]  /*6820*/  MUFU.EX2 R93, R93 ;  /* 0x0000005d005d7308 */ /* 0x000fe60000000800 */
[----:B------:R-:W-:-:S05]  /*6830*/  FSEL R98, R2, RZ, P1 ;  /* 0x000000ff02627208 */ /* 0x000fca0000800000 */
[----:B------:R-:W1:Y:S01]  /*6840*/  MUFU.EX2 R0, R0 ;  /* 0x0000000000007308 */ /* 0x000e620000000800 */
[-CC-:B------:R-:W-:Y:S01]  /*6850*/  FFMA.FTZ R94, R95, R14.reuse, -R98.reuse ;  /* 0x0000000e5f5e7223 */ /* 0x180fe20000010862 */
[-CC-:B------:R-:W-:Y:S01]  /*6860*/  FFMA.FTZ R95, R99, R14.reuse, -R98.reuse ;  /* 0x0000000e635f7223 */ /* 0x180fe20000010862 */
[----:B------:R-:W-:Y:S01]  /*6870*/  FSEL R99, R89, RZ, P1 ;  /* 0x000000ff59637208 */ /* 0x000fe20000800000 */
[-CC-:B------:R-:W-:Y:S01]  /*6880*/  FFMA.FTZ R101, R197, R14.reuse, -R98.reuse ;  /* 0x0000000ec5657223 */ /* 0x180fe20000010862 */
[-CC-:B------:R-:W-:Y:S01]  /*6890*/  FFMA.FTZ R88, R175, R14.reuse, -R98.reuse ;  /* 0x0000000eaf587223 */ /* 0x180fe20000010862 */
[-CC-:B------:R-:W-:Y:S01]  /*68a0*/  FFMA.FTZ R90, R151, R14.reuse, -R98.reuse ;  /* 0x0000000e975a7223 */ /* 0x180fe20000010862 */
[-C--:B------:R-:W-:Y:S01]  /*68b0*/  FFMA.FTZ R159, R159, R14.reuse, -R98 ;  /* 0x0000000e9f9f7223 */ /* 0x080fe20000010862 */
[----:B------:R-:W-:Y:S01]  /*68c0*/  FADD.FTZ R99, -R99, R12 ;  /* 0x0000000c63637221 */ /* 0x000fe20000010100 */
[-CC-:B------:R-:W-:Y:S01]  /*68d0*/  FFMA.FTZ R153, R153, R14.reuse, -R98.reuse ;  /* 0x0000000e99997223 */ /* 0x180fe20000010862 */
[----:B------:R-:W-:Y:S01]  /*68e0*/  MUFU.EX2 R101, R101 ;  /* 0x0000006500657308 */ /* 0x000fe20000000800 */
[-CC-:B------:R-:W-:Y:S01]  /*68f0*/  FFMA.FTZ R92, R157, R14.reuse, -R98.reuse ;  /* 0x0000000e9d5c7223 */ /* 0x180fe20000010862 */
[-C--:B------:R-:W-:Y:S01]  /*6900*/  FMUL.FTZ R99, R99, R14.reuse ;  /* 0x0000000e63637220 */ /* 0x080fe20000410000 */
[-CC-:B------:R-:W-:Y:S01]  /*6910*/  FFMA.FTZ R155, R155, R14.reuse, -R98.reuse ;  /* 0x0000000e9b9b7223 */ /* 0x180fe20000010862 */
[-CC-:B------:R-:W-:Y:S01]  /*6920*/  FFMA.FTZ R96, R107, R14.reuse, -R98.reuse ;  /* 0x0000000e6b607223 */ /* 0x180fe20000010862 */
[-CC-:B------:R-:W-:Y:S01]  /*6930*/  FFMA.FTZ R91, R91, R14.reuse, -R98.reuse ;  /* 0x0000000e5b5b7223 */ /* 0x180fe20000010862 */
[-CC-:B------:R-:W-:Y:S01]  /*6940*/  FFMA.FTZ R151, R103, R14.reuse, -R98.reuse ;  /* 0x0000000e67977223 */ /* 0x180fe20000010862 */
[----:B-1----:R-:W-:Y:S01]  /*6950*/  FFMA.FTZ R11, R0, R11, R195 ;  /* 0x0000000b000b7223 */ /* 0x002fe200000100c3 */
[----:B------:R-:W1:Y:S01]  /*6960*/  MUFU.EX2 R2, R99 ;  /* 0x0000006300027308 */ /* 0x000e620000000800 */
[-CC-:B------:R-:W-:Y:S01]  /*6970*/  FFMA.FTZ R111, R111, R14.reuse, -R98.reuse ;  /* 0x0000000e6f6f7223 */ /* 0x180fe20000010862 */
[-CC-:B------:R-:W-:Y:S01]  /*6980*/  FFMA.FTZ R115, R115, R14.reuse, -R98.reuse ;  /* 0x0000000e73737223 */ /* 0x180fe20000010862 */
[----:B------:R-:W-:Y:S01]  /*6990*/  FADD.FTZ R11, R156, R11 ;  /* 0x0000000b9c0b7221 */ /* 0x000fe20000010000 */
[-CC-:B------:R-:W-:Y:S01]  /*69a0*/  FFMA.FTZ R177, R177, R14.reuse, -R98.reuse ;  /* 0x0000000eb1b17223 */ /* 0x180fe20000010862 */
[-CC-:B------:R-:W-:Y:S01]  /*69b0*/  FFMA.FTZ R119, R119, R14.reuse, -R98.reuse ;  /* 0x0000000e77777223 */ /* 0x180fe20000010862 */
[-CC-:B------:R-:W-:Y:S01]  /*69c0*/  FFMA.FTZ R181, R181, R14.reuse, -R98.reuse ;  /* 0x0000000eb5b57223 */ /* 0x180fe20000010862 */
[----:B------:R-:W-:Y:S01]  /*69d0*/  FADD.FTZ R100, R158, R11 ;  /* 0x0000000b9e647221 */ /* 0x000fe20000010000 */
[----:B------:R-:W2:Y:S01]  /*69e0*/  MUFU.EX2 R88, R88 ;  /* 0x0000005800587308 */ /* 0x000ea20000000800 */
[-CC-:B------:R-:W-:Y:S01]  /*69f0*/  FFMA.FTZ R183, R183, R14.reuse, -R98.reuse ;  /* 0x0000000eb7b77223 */ /* 0x180fe20000010862 */
[-C--:B------:R-:W-:Y:S01]  /*6a00*/  FFMA.FTZ R185, R185, R14.reuse, -R98 ;  /* 0x0000000eb9b97223 */ /* 0x080fe20000010862 */
[----:B------:R-:W-:Y:S01]  /*6a10*/  FADD.FTZ R11, R187, R100 ;  /* 0x00000064bb0b7221 */ /* 0x000fe20000010000 */
[-CC-:B------:R-:W-:Y:S01]  /*6a20*/  FFMA.FTZ R127, R127, R14.reuse, -R98.reuse ;  /* 0x0000000e7f7f7223 */ /* 0x180fe20000010862 */
[-CC-:B------:R-:W-:Y:S01]  /*6a30*/  FFMA.FTZ R189, R189, R14.reuse, -R98.reuse ;  /* 0x0000000ebdbd7223 */ /* 0x180fe20000010862 */
[--C-:B------:R-:W-:Y:S01]  /*6a40*/  FFMA.FTZ R143, R143, R14, -R98.reuse ;  /* 0x0000000e8f8f7223 */ /* 0x100fe20000010862 */
[----:B------:R-:W-:Y:S01]  /*6a50*/  FADD.FTZ R100, R152, R11 ;  /* 0x0000000b98647221 */ /* 0x000fe20000010000 */
[----:B------:R-:W3:Y:S01]  /*6a60*/  MUFU.EX2 R90, R90 ;  /* 0x0000005a005a7308 */ /* 0x000ee20000000800 */
[----:B-1----:R-:W-:Y:S01]  /*6a70*/  FFMA.FTZ R11, R2, R10, R101 ;  /* 0x0000000a020b7223 */ /* 0x002fe20000010065 */
[-C--:B------:R-:W-:Y:S01]  /*6a80*/  FFMA.FTZ R145, R145, R14.reuse, -R98 ;  /* 0x0000000e91917223 */ /* 0x080fe20000010862 */
[----:B------:R-:W-:Y:S01]  /*6a90*/  FADD.FTZ R99, R149, R100 ;  /* 0x0000006495637221 */ /* 0x000fe20000010000 */
[----:B------:R-:W-:Y:S01]  /*6aa0*/  FFMA.FTZ R98, R139, R14, -R98 ;  /* 0x0000000e8b627223 */ /* 0x000fe20000010862 */
[C---:B------:R-:W-:Y:S01]  /*6ab0*/  ISETP.GT.AND P1, PT, R20.reuse, R21, PT ;  /* 0x000000151400720c */ /* 0x040fe20003f24270 */
[----:B------:R-:W-:-:S02]  /*6ac0*/  VIADD R20, R20, 0xffffffff ;  /* 0xffffffff14147836 */ /* 0x000fc40000000000 */
[----:B------:R-:W-:Y:S01]  /*6ad0*/  FADD.FTZ R100, R154, R99 ;  /* 0x000000639a647221 */ /* 0x000fe20000010000 */
[----:B------:R-:W1:Y:S01]  /*6ae0*/  MUFU.EX2 R159, R159 ;  /* 0x0000009f009f7308 */ /* 0x000e620000000800 */
[----:B--2---:R-:W-:Y:S01]  /*6af0*/  FADD.FTZ R11, R88, R11 ;  /* 0x0000000b580b7221 */ /* 0x004fe20000010000 */
[----:B------:R-:W-:Y:S01]  /*6b00*/  IMAD.U32 R99, RZ, RZ, UR6 ;  /* 0x00000006ff637e24 */ /* 0x000fe2000f8e00ff */
[----:B------:R-:W-:Y:S02]  /*6b10*/  F2FP.F16.F32.PACK_AB R152, R149, R152 ;  /* 0x000000989598723e */ /* 0x000fe400000000ff */
[C---:B------:R-:W-:Y:S02]  /*6b20*/  F2FP.F16.F32.PACK_AB R154, R141.reuse, R154 ;  /* 0x0000009a8d9a723e */ /* 0x040fe400000000ff */
[----:B------:R-:W-:Y:S01]  /*6b30*/  F2FP.F16.F32.PACK_AB R156, R156, R195 ;  /* 0x000000c39c9c723e */ /* 0x000fe200000000ff */
[----:B------:R-:W2:Y:S01]  /*6b40*/  MUFU.EX2 R153, R153 ;  /* 0x0000009900997308 */ /* 0x000ea20000000800 */
[----:B---3--:R-:W-:Y:S01]  /*6b50*/  FADD.FTZ R10, R90, R11 ;  /* 0x0000000b5a0a7221 */ /* 0x008fe20000010000 */
[----:B------:R-:W-:Y:S01]  /*6b60*/  FADD.FTZ R11, R141, R100 ;  /* 0x000000648d0b7221 */ /* 0x000fe20000010000 */
[----:B------:R-:W-:-:S02]  /*6b70*/  F2FP.F16.F32.PACK_AB R158, R187, R158 ;  /* 0x0000009ebb9e723e */ /* 0x000fc400000000ff */
[----:B------:R-:W-:Y:S01]  /*6b80*/  F2FP.F16.F32.PACK_AB R157, R88, R101 ;  /* 0x00000065589d723e */ /* 0x000fe200000000ff */
[----:B------:R-:W-:Y:S01]  /*6b90*/  FADD.FTZ R100, R148, R11 ;  /* 0x0000000b94647221 */ /* 0x000fe20000010000 */
[----:B------:R-:W-:Y:S01]  /*6ba0*/  F2FP.F16.F32.PACK_AB R148, R131, R148 ;  /* 0x000000948394723e */ /* 0x000fe200000000ff */
[----:B------:R-:W3:Y:S01]  /*6bb0*/  MUFU.EX2 R92, R92 ;  /* 0x0000005c005c7308 */ /* 0x000ee20000000800 */
[C---:B-1----:R-:W-:Y:S01]  /*6bc0*/  FADD.FTZ R10, R159.reuse, R10 ;  /* 0x0000000a9f0a7221 */ /* 0x042fe20000010000 */
[----:B------:R-:W-:-:S06]  /*6bd0*/  F2FP.F16.F32.PACK_AB R159, R159, R90 ;  /* 0x0000005a9f9f723e */ /* 0x000fcc00000000ff */
[----:B------:R-:W1:Y:S01]  /*6be0*/  MUFU.EX2 R94, R94 ;  /* 0x0000005e005e7308 */ /* 0x000e620000000800 */
[----:B--2---:R-:W-:Y:S01]  /*6bf0*/  FADD.FTZ R11, R153, R10 ;  /* 0x0000000a990b7221 */ /* 0x004fe20000010000 */
[----:B------:R-:W-:-:S06]  /*6c00*/  @!P6 VIADD R10, R99, 0x2a860 ;  /* 0x0002a860630ae836 */ /* 0x000fcc0000000000 */
[----:B------:R-:W2:Y:S01]  /*6c10*/  MUFU.EX2 R155, R155 ;  /* 0x0000009b009b7308 */ /* 0x000ea20000000800 */
[C---:B---3--:R-:W-:Y:S01]  /*6c20*/  FADD.FTZ R11, R92.reuse, R11 ;  /* 0x0000000b5c0b7221 */ /* 0x048fe20000010000 */
[----:B------:R-:W-:-:S06]  /*6c30*/  F2FP.F16.F32.PACK_AB R153, R92, R153 ;  /* 0x000000995c99723e */ /* 0x000fcc00000000ff */
[----:B------:R-:W3:Y:S08]  /*6c40*/  MUFU.EX2 R95, R95 ;  /* 0x0000005f005f7308 */ /* 0x000ef00000000800 */
[----:B------:R4:W-:Y:S08]  /*6c50*/  MUFU.EX2 R102, R91 ;  /* 0x0000005b00667308 */ /* 0x0009f00000000800 */
[----:B------:R-:W5:Y:S01]  /*6c60*/  MUFU.EX2 R96, R96 ;  /* 0x0000006000607308 */ /* 0x000f620000000800 */
[----:B----4-:R-:W-:-:S04]  /*6c70*/  FADD.FTZ R91, R131, R100 ;  /* 0x00000064835b7221 */ /* 0x010fc80000010000 */
[----:B------:R-:W-:Y:S01]  /*6c80*/  FADD.FTZ R100, R150, R91 ;  /* 0x0000005b96647221 */ /* 0x000fe20000010000 */
[----:B------:R-:W-:Y:S01]  /*6c90*/  @!P6 PRMT R91, RZ, 0x654, R10 ;  /* 0x00000654ff5be816 */ /* 0x000fe2000000000a */
[----:B-1----:R-:W-:Y:S01]  /*6ca0*/  FADD.FTZ R10, R94, R11 ;  /* 0x0000000b5e0a7221 */ /* 0x002fe20000010000 */
[----:B------:R-:W1:Y:S01]  /*6cb0*/  MUFU.EX2 R151, R151 ;  /* 0x0000009700977308 */ /* 0x000e620000000800 */
[----:B------:R-:W-:Y:S01]  /*6cc0*/  FADD.FTZ R11, R135, R100 ;  /* 0x00000064870b7221 */ /* 0x000fe20000010000 */
[----:B------:R4:W-:Y:S01]  /*6cd0*/  @!P6 SYNCS.ARRIVE.TRANS64.RED.A1T0 RZ, [R91+URZ], RZ ;  /* 0x000000ff5bffe9a7 */ /* 0x0009e2000810043f */
[----:B--2---:R-:W-:Y:S01]  /*6ce0*/  FADD.FTZ R10, R155, R10 ;  /* 0x0000000a9b0a7221 */ /* 0x004fe20000010000 */
[----:B------:R-:W-:Y:S01]  /*6cf0*/  F2FP.F16.F32.PACK_AB R150, R135, R150 ;  /* 0x000000968796723e */ /* 0x000fe200000000ff */
[----:B------:R-:W-:Y:S01]  /*6d00*/  FADD.FTZ R100, R144, R11 ;  /* 0x0000000b90647221 */ /* 0x000fe20000010000 */
[----:B------:R-:W-:Y:S01]  /*6d10*/  F2FP.F16.F32.PACK_AB R144, R97, R144 ;  /* 0x000000906190723e */ /* 0x000fe200000000ff */
[----:B---3--:R-:W-:Y:S01]  /*6d20*/  FADD.FTZ R11, R95, R10 ;  /* 0x0000000a5f0b7221 */ /* 0x008fe20000010000 */
[----:B------:R-:W2:Y:S01]  /*6d30*/  MUFU.EX2 R12, R111 ;  /* 0x0000006f000c7308 */ /* 0x000ea20000000800 */
[----:B------:R-:W-:Y:S01]  /*6d40*/  F2FP.F16.F32.PACK_AB R155, R155, R94 ;  /* 0x0000005e9b9b723e */ /* 0x000fe200000000ff */
[----:B----4-:R-:W-:Y:S01]  /*6d50*/  FADD.FTZ R91, R97, R100 ;  /* 0x00000064615b7221 */ /* 0x010fe20000010000 */
[C---:B-----5:R-:W-:Y:S01]  /*6d60*/  FADD.FTZ R10, R96.reuse, R11 ;  /* 0x0000000b600a7221 */ /* 0x060fe20000010000 */
[----:B------:R-:W-:-:S02]  /*6d70*/  F2FP.F16.F32.PACK_AB R149, R96, R95 ;  /* 0x0000005f6095723e */ /* 0x000fc400000000ff */
[----:B------:R-:W-:Y:S01]  /*6d80*/  FADD.FTZ R100, R146, R91 ;  /* 0x0000005b92647221 */ /* 0x000fe20000010000 */
[----:B------:R-:W-:Y:S01]  /*6d90*/  F2FP.F16.F32.PACK_AB R146, R109, R146 ;  /* 0x000000926d92723e */ /* 0x000fe200000000ff */
[----:B------:R-:W3:Y:S01]  /*6da0*/  MUFU.EX2 R115, R115 ;  /* 0x0000007300737308 */ /* 0x000ee20000000800 */
[----:B-1----:R-:W-:Y:S01]  /*6db0*/  FADD.FTZ R11, R151, R10 ;  /* 0x0000000a970b7221 */ /* 0x002fe20000010000 */
[----:B------:R-:W-:-:S04]  /*6dc0*/  FADD.FTZ R91, R109, R100 ;  /* 0x000000646d5b7221 */ /* 0x000fc80000010000 */
[----:B------:R-:W-:Y:S01]  /*6dd0*/  FADD.FTZ R10, R140, R91 ;  /* 0x0000005b8c0a7221 */ /* 0x000fe20000010000 */
[C---:B------:R-:W-:Y:S01]  /*6de0*/  F2FP.F16.F32.PACK_AB R140, R93.reuse, R140 ;  /* 0x0000008c5d8c723e */ /* 0x040fe200000000ff */
[----:B------:R-:W1:Y:S01]  /*6df0*/  MUFU.EX2 R104, R177 ;  /* 0x000000b100687308 */ /* 0x000e620000000800 */
[C---:B--2---:R-:W-:Y:S01]  /*6e00*/  FADD.FTZ R11, R12.reuse, R11 ;  /* 0x0000000b0c0b7221 */ /* 0x044fe20000010000 */
[----:B------:R-:W-:Y:S01]  /*6e10*/  FADD.FTZ R91, R93, R10 ;  /* 0x0000000a5d5b7221 */ /* 0x000fe20000010000 */
[----:B------:R-:W-:Y:S01]  /*6e20*/  F2FP.F16.F32.PACK_AB R151, R12, R151 ;  /* 0x000000970c97723e */ /* 0x000fe200000000ff */
[----:B------:R-:W-:Y:S02]  /*6e30*/  IMAD.MOV.U32 R12, RZ, RZ, R89 ;  /* 0x000000ffff0c7224 */ /* 0x000fe400078e0059 */
[----:B------:R-:W-:Y:S02]  /*6e40*/  FADD.FTZ R11, R102, R11 ;  /* 0x0000000b660b7221 */ /* 0x000fe40000010000 */
[----:B------:R-:W2:Y:S02]  /*6e50*/  MUFU.EX2 R142, R142 ;  /* 0x0000008e008e7308 */ /* 0x000ea40000000800 */
[----:B---3--:R-:W-:-:S06]  /*6e60*/  FADD.FTZ R11, R115, R11 ;  /* 0x0000000b730b7221 */ /* 0x008fcc0000010000 */
        /* <DEDUP_REMOVED lines=22> */
[----:B------:R3:W4:Y:S01]  /*6fd0*/  MUFU.EX2 R99, R143 ;  /* 0x0000008f00637308 */ /* 0x0007220000000800 */
[----:B-1----:R-:W-:-:S07]  /*6fe0*/  FADD.FTZ R10, R127, R10 ;  /* 0x0000000a7f0a7221 */ /* 0x002fce0000010000 */
[----:B------:R-:W1:Y:S01]  /*6ff0*/  MUFU.EX2 R138, R138 ;  /* 0x0000008a008a7308 */ /* 0x000e620000000800 */
[----:B--2---:R-:W-:Y:S01]  /*7000*/  FADD.FTZ R10, R137, R10 ;  /* 0x0000000a890a7221 */ /* 0x004fe20000010000 */
[----:B---3--:R-:W-:-:S06]  /*7010*/  F2FP.F16.F32.PACK_AB R143, R127, R108 ;  /* 0x0000006c7f8f723e */ /* 0x008fcc00000000ff */
[----:B------:R2:W3:Y:S01]  /*7020*/  MUFU.EX2 R139, R145 ;  /* 0x00000091008b7308 */ /* 0x0004e20000000800 */
[C---:B----4-:R-:W-:Y:S01]  /*7030*/  FADD.FTZ R10, R99.reuse, R10 ;  /* 0x0000000a630a7221 */ /* 0x050fe20000010000 */
[----:B------:R-:W-:-:S06]  /*7040*/  F2FP.F16.F32.PACK_AB R137, R99, R137 ;  /* 0x000000896389723e */ /* 0x000fcc00000000ff */
[----:B------:R-:W4:Y:S01]  /*7050*/  MUFU.EX2 R3, R3 ;  /* 0x0000000300037308 */ /* 0x000f220000000800 */
[----:B-1----:R-:W-:Y:S01]  /*7060*/  FADD.FTZ R100, R138, R91 ;  /* 0x0000005b8a647221 */ /* 0x002fe20000010000 */
[----:B--2---:R-:W-:-:S06]  /*7070*/  F2FP.F16.F32.PACK_AB R145, R115, R102 ;  /* 0x000000667391723e */ /* 0x004fcc00000000ff */
[----:B------:R-:W1:Y:S01]  /*7080*/  MUFU.EX2 R98, R98 ;  /* 0x0000006200627308 */ /* 0x000e620000000800 */
[----:B---3--:R-:W-:Y:S01]  /*7090*/  FADD.FTZ R10, R139, R10 ;  /* 0x0000000a8b0a7221 */ /* 0x008fe20000010000 */
[C---:B----4-:R-:W-:Y:S01]  /*70a0*/  FADD.FTZ R11, R3.reuse, R100 ;  /* 0x00000064030b7221 */ /* 0x050fe20000010000 */
[----:B------:R-:W-:Y:S01]  /*70b0*/  F2FP.F16.F32.PACK_AB R138, R3, R138 ;  /* 0x0000008a038a723e */ /* 0x000fe200000000ff */
[----:B------:R-:W-:Y:S02]  /*70c0*/  IMAD.MOV.U32 R3, RZ, RZ, R123 ;  /* 0x000000ffff037224 */ /* 0x000fe400078e007b */
[C---:B-1----:R-:W-:Y:S01]  /*70d0*/  FADD.FTZ R10, R98.reuse, R10 ;  /* 0x0000000a620a7221 */ /* 0x042fe20000010000 */
[----:B------:R-:W-:Y:S01]  /*70e0*/  F2FP.F16.F32.PACK_AB R139, R98, R139 ;  /* 0x0000008b628b723e */ /* 0x000fe200000000ff */
[----:B------:R-:W-:Y:S06]  /*70f0*/  @P1 BRA `(.L_x_911) ;  /* 0xffffffd000c81947 */ /* 0x000fec000383ffff */
[----:B------:R-:W-:Y:S01]  /*7100*/  IMAD.MOV.U32 R12, RZ, RZ, R89 ;  /* 0x000000ffff0c7224 */ /* 0x000fe200078e0059 */
[----:B------:R-:W-:Y:S01]  /*7110*/  UMOV UR36, UR7 ;  /* 0x0000000700247c82 */ /* 0x000fe20008000000 */
[----:B------:R-:W-:Y:S01]  /*7120*/  IMAD.MOV.U32 R3, RZ, RZ, R123 ;  /* 0x000000ffff037224 */ /* 0x000fe200078e007b */
[----:B------:R-:W-:-:S06]  /*7130*/  UMOV UR46, UR40 ;  /* 0x00000028002e7c82 */ /* 0x000fcc0008000000 */
.L_x_894:
[----:B------:R-:W1:Y:S01]  /*7140*/  LDC R172, c[0x0][0x9e4] ;  /* 0x00027900ffac7b82 */ /* 0x000e620000000800 */
[----:B------:R-:W-:Y:S01]  /*7150*/  VIADD R15, R173, -UR47 ;  /* 0x8000002fad0f7c36 */ /* 0x000fe20008000000 */
[----:B-1----:R-:W-:-:S13]  /*7160*/  ISETP.GE.AND P1, PT, R172, 0x1, PT ;  /* 0x00000001ac00780c */ /* 0x002fda0003f26270 */
[----:B------:R-:W-:Y:S05]  /*7170*/  @!P1 BRA `(.L_x_912) ;  /* 0x00000000003c9947 */ /* 0x000fea0003800000 */
        /* <DEDUP_REMOVED lines=9> */
.L_x_913:
[----:B------:R-:W-:-:S13]  /*7210*/  ISETP.NE.AND P1, PT, R172, 0x1, PT ;  /* 0x00000001ac00780c */ /* 0x000fda0003f25270 */
[----:B------:R-:W1:Y:S02]  /*7220*/  @P1 LDC.64 R88, c[0x0][0x9e8] ;  /* 0x00027a00ff581b82 */ /* 0x000e640000000a00 */
[----:B-1----:R-:W-:-:S05]  /*7230*/  @P1 IMAD.HI.U32 R88, R173, R88, RZ ;  /* 0x00000058ad581227 */ /* 0x002fca00078e00ff */
[----:B------:R-:W-:-:S07]  /*7240*/  @P1 SHF.R.U32.HI R173, RZ, R89, R88 ;  /* 0x00000059ffad1219 */ /* 0x000fce0000011658 */
.L_x_914:
[----:B------:R-:W-:-:S05]  /*7250*/  IMAD R88, R173, R172, RZ ;  /* 0x000000acad587224 */ /* 0x000fca00078e02ff */
[----:B------:R-:W-:-:S07]  /*7260*/  VIMNMX R15, R15, R88, !PT ;  /* 0x000000580f0f7248 */ /* 0x000fce0007fe0100 */
.L_x_912:
[----:B------:R-:W-:-:S04]  /*7270*/  VIADD R15, R15, 0x5f ;  /* 0x0000005f0f0f7836 */ /* 0x000fc80000000000 */
[----:B------:R-:W-:-:S05]  /*7280*/  IMAD.HI R15, R15, 0x2aaaaaab, RZ ;  /* 0x2aaaaaab0f0f7827 */ /* 0x000fca00078e02ff */
[----:B------:R-:W-:-:S04]  /*7290*/  SHF.R.U32.HI R88, RZ, 0x1f, R15 ;  /* 0x0000001fff587819 */ /* 0x000fc8000001160f */
[----:B------:R-:W-:-:S04]  /*72a0*/  LEA.HI.SX32 R88, R15, R88, 0x1c ;  /* 0x000000580f587211 */ /* 0x000fc800078fe2ff */
[----:B------:R-:W-:-:S04]  /*72b0*/  VIMNMX R15, R19, R88, !PT ;  /* 0x00000058130f7248 */ /* 0x000fc80007fe0100 */
[----:B------:R-:W-:-:S13]  /*72c0*/  ISETP.GE.AND P1, PT, R20, R15, PT ;  /* 0x0000000f1400720c */ /* 0x000fda0003f26270 */
[----:B------:R-:W-:Y:S05]  /*72d0*/  @!P1 BRA `(.L_x_915) ;  /* 0x0000001c000c9947 */ /* 0x000fea0003800000 */
[----:B------:R-:W-:Y:S01]  /*72e0*/  IMAD.MOV.U32 R21, RZ, RZ, R12 ;  /* 0x000000ffff157224 */ /* 0x000fe200078e000c */
[----:B------:R-:W-:Y:S01]  /*72f0*/  UMOV UR38, UR46 ;  /* 0x0000002e00267c82 */ /* 0x000fe20008000000 */
[----:B------:R-:W-:Y:S01]  /*7300*/  IMAD.MOV.U32 R173, RZ, RZ, R3 ;  /* 0x000000ffffad7224 */ /* 0x000fe200078e0003 */
[----:B------:R-:W-:-:S06]  /*7310*/  UMOV UR7, UR36 ;  /* 0x0000002400077c82 */ /* 0x000fcc0008000000 */
.L_x_924:
[----:B------:R-:W-:-:S04]  /*7320*/  UIADD3 UR36, UR7, 0x1, URZ ;  /* 0x0000000107247890 */ /* 0x000fc8000fffe03f */
[----:B------:R-:W-:-:S04]  /*7330*/  UISETP.NE.AND UP0, UPT, UR36, 0x2, UPT ;  /* 0x000000022400788c */ /* 0x000fc8000bf05270 */
[----:B------:R-:W-:Y:S02]  /*7340*/  USEL UR46, URZ, 0x1, UP0 ;  /* 0x000000013f2e7887 */ /* 0x000fe40008000000 */
[----:B------:R-:W-:Y:S02]  /*7350*/  USEL UR36, UR36, URZ, UP0 ;  /* 0x0000003f24247287 */ /* 0x000fe40008000000 */
[----:B------:R-:W-:Y:S01]  /*7360*/  ULOP3.LUT UR46, UR38, UR46, URZ, 0x3c, !UPT ;  /* 0x0000002e262e7292 */ /* 0x000fe2000f8e3c3f */
[----:B------:R-:W-:Y:S11]  /*7370*/  @!P0 BRA `(.L_x_916) ;  /* 0x0000000000048947 */ /* 0x000ff60003800000 */
[----:B------:R-:W-:Y:S01]  /*7380*/  BPT.TRAP 0x1 ;  /* 0x000000040000795c */ /* 0x000fe20000300000 */
.L_x_916:
[----:B------:R-:W-:Y:S01]  /*7390*/  ULEA UR6, UR36, UR37, 0x3 ;  /* 0x0000002524067291 */ /* 0x000fe2000f8e183f */
[----:B------:R-:W-:-:S05]  /*73a0*/  IMAD.U32 R3, RZ, RZ, UR46 ;  /* 0x0000002eff037e24 */ /* 0x000fca000f8e00ff */
[----:B------:R-:W-:-:S04]  /*73b0*/  SHF.L.U32 R3, R3, 0x1f, RZ ;  /* 0x0000001f03037819 */ /* 0x000fc800000006ff */
[----:B------:R1:W2:Y:S01]  /*73c0*/  SYNCS.PHASECHK.TRANS64.TRYWAIT P1, [UR6+0x2a830], R3 ;  /* 0x02a83003ff0075a7 */ /* 0x0002a20008020146 */
[----:B------:R-:W-:Y:S05]  /*73d0*/  @!P0 BRA `(.L_x_917) ;  /* 0x0000000000048947 */ /* 0x000fea0003800000 */
[----:B------:R-:W-:Y:S01]  /*73e0*/  BPT.TRAP 0x1 ;  /* 0x000000040000795c */ /* 0x000fe20000300000 */
.L_x_917:
[----:B--2---:R-:W-:Y:S05]  /*73f0*/  @P1 BRA `(.L_x_918) ;  /* 0x0000000000081947 */ /* 0x004fea0003800000 */
[----:B------:R-:W2:Y:S02]  /*7400*/  SYNCS.PHASECHK.TRANS64.TRYWAIT P1, [UR6+0x2a830], R3 ;  /* 0x02a83003ff0075a7 */ /* 0x000ea40008020146 */
[----:B--2---:R-:W-:Y:S05]  /*7410*/  @!P1 BRA `(.L_x_919) ;  /* 0x0000009c00649947 */ /* 0x004fea0003800000 */
.L_x_918:
        /* <DEDUP_REMOVED lines=133> */
.L_x_920:
[----:B------:R-:W-:Y:S01]  /*7c70*/  ULEA UR11, UR7, UR37, 0x3 ;  /* 0x00000025070b7291 */ /* 0x000fe2000f8e183f */
[----:B------:R-:W-:-:S05]  /*7c80*/  IMAD.U32 R0, RZ, RZ, UR38 ;  /* 0x00000026ff007e24 */ /* 0x000fca000f8e00ff */
[----:B------:R-:W-:-:S04]  /*7c90*/  SHF.L.U32 R0, R0, 0x1f, RZ ;  /* 0x0000001f00007819 */ /* 0x000fc800000006ff */
[----:B------:R3:W4:Y:S01]  /*7ca0*/  SYNCS.PHASECHK.TRANS64.TRYWAIT P1, [UR11+0x2a850], R0 ;  /* 0x02a85000ff0075a7 */ /* 0x000722000802014b */
[----:B------:R-:W-:Y:S05]  /*7cb0*/  @!P0 BRA `(.L_x_921) ;  /* 0x0000000000048947 */ /* 0x000fea0003800000 */
[----:B------:R-:W-:Y:S01]  /*7cc0*/  BPT.TRAP 0x1 ;  /* 0x000000040000795c */ /* 0x000fe20000300000 */
.L_x_921:
[----:B----4-:R-:W-:Y:S05]  /*7cd0*/  @P1 BRA `(.L_x_922) ;  /* 0x0000000000081947 */ /* 0x010fea0003800000 */
[----:B------:R-:W4:Y:S02]  /*7ce0*/  SYNCS.PHASECHK.TRANS64.TRYWAIT P1, [UR11+0x2a850], R0 ;  /* 0x02a85000ff0075a7 */ /* 0x000f24000802014b */
[----:B----4-:R-:W-:Y:S05]  /*7cf0*/  @!P1 BRA `(.L_x_923) ;  /* 0x0000009400449947 */ /* 0x010fea0003800000 */
.L_x_922:
[----:B------:R-:W-:Y:S01]  /*7d00*/  UIADD3 UR6, UR37, 0x400, URZ ;  /* 0x0000040025067890 */ /* 0x000fe2000fffe03f */
[----:B------:R-:W-:Y:S01]  /*7d10*/  WARPGROUP.ARRIVE ;  /* 0x00000000000079c5 */ /* 0x000fe20000000000 */
[----:B------:R-:W-:Y:S01]  /*7d20*/  UMOV UR15, 0x40000040 ;  /* 0x40000040000f7882 */ /* 0x000fe20000000000 */
[----:B-1-3--:R-:W-:Y:S01]  /*7d30*/  FMNMX.FTZ R0, R88, R173, !PT ;  /* 0x000000ad58007209 */ /* 0x00afe20007810000 */
[----:B------:R-:W-:Y:S01]  /*7d40*/  USHF.R.U32.HI UR6, URZ, 0x4, UR6 ;  /* 0x000000043f067899 */ /* 0x000fe20008011606 */
[----:B------:R-:W1:Y:S01]  /*7d50*/  LDC R14, c[0x0][0x988] ;  /* 0x00026200ff0e7b82 */ /* 0x000e620000000800 */
[----:B------:R-:W-:Y:S01]  /*7d60*/  FMNMX.FTZ R2, R90, R21, !PT ;  /* 0x000000155a027209 */ /* 0x000fe20007810000 */
[----:B------:R-:W3:Y:S01]  /*7d70*/  S2R R174, SR_TID.X ;  /* 0x0000000000ae7919 */ /* 0x000ee20000002100 */
[----:B------:R-:W-:Y:S01]  /*7d80*/  ULOP3.LUT UR6, UR6, 0x3fff, URZ, 0xc0, !UPT ;  /* 0x00003fff06067892 */ /* 0x000fe2000f8ec03f */
[----:B--2---:R-:W-:Y:S01]  /*7d90*/  FMNMX.FTZ R3, R89, R0, !PT ;  /* 0x0000000059037209 */ /* 0x004fe20007810000 */
[----:B------:R-:W-:-:S02]  /*7da0*/  UMOV UR38, UR46 ;  /* 0x0000002e00267c82 */ /* 0x000fc40008000000 */
[----:B------:R-:W-:Y:S01]  /*7db0*/  ULOP3.LUT UR6, UR6, 0x3000000, URZ, 0xfc, !UPT ;  /* 0x0300000006067892 */ /* 0x000fe2000f8efc3f */
[----:B------:R-:W-:-:S03]  /*7dc0*/  FMNMX.FTZ R0, R92, R3, !PT ;  /* 0x000000035c007209 */ /* 0x000fc60007810000 */
[----:B------:R-:W-:Y:S01]  /*7dd0*/  UIMAD UR6, UR7, 0x600, UR6 ;  /* 0x00000600070678a4 */ /* 0x000fe2000f8e0206 */
[----:B------:R-:W-:Y:S02]  /*7de0*/  FMNMX.FTZ R3, R93, R0, !PT ;  /* 0x000000005d037209 */ /* 0x000fe40007810000 */
[----:B------:R-:W-:Y:S01]  /*7df0*/  UMOV UR7, 0x40000040 ;  /* 0x4000004000077882 */ /* 0x000fe20000000000 */
[----:B------:R-:W-:Y:S01]  /*7e00*/  UIADD3 UR10, UR6, 0x80, URZ ;  /* 0x00000080060a7890 */ /* 0x000fe2000fffe03f */
[----:B------:R-:W-:-:S04]  /*7e10*/  FMNMX.FTZ R0, R96, R3, !PT ;  /* 0x0000000360007209 */ /* 0x000fc80007810000 */
[----:B------:R-:W-:Y:S01]  /*7e20*/  HGMMA.64x128x16.F32 R24, R156, gdesc[UR4].tnspB, R24, gsb0 ;  /* 0x41e000049c187df0 */ /* 0x000fe20008000818 */
[----:B------:R-:W-:Y:S01]  /*7e30*/  FMNMX.FTZ R3, R97, R0, !PT ;  /* 0x0000000061037209 */ /* 0x000fe20007810000 */
[----:B------:R-:W-:Y:S01]  /*7e40*/  UMOV UR14, UR10 ;  /* 0x0000000a000e7c82 */ /* 0x000fe20008000000 */
[----:B------:R-:W-:Y:S02]  /*7e50*/  UIADD3 UR10, UR6, 0x100, URZ ;  /* 0x00000100060a7890 */ /* 0x000fe4000fffe03f */
[----:B------:R-:W-:Y:S01]  /*7e60*/  FMNMX.FTZ R0, R100, R3, !PT ;  /* 0x0000000364007209 */ /* 0x000fe20007810000 */
[----:B------:R-:W-:-:S03]  /*7e70*/  UMOV UR7, 0x40000040 ;  /* 0x4000004000077882 */ /* 0x000fc60000000000 */
[----:B------:R-:W-:-:S04]  /*7e80*/  FMNMX.FTZ R3, R101, R0, !PT ;  /* 0x0000000065037209 */ /* 0x000fc80007810000 */
[----:B------:R-:W-:Y:S02]  /*7e90*/  FMNMX.FTZ R0, R104, R3, !PT ;  /* 0x0000000368007209 */ /* 0x000fe40007810000 */
[----:B---3--:R-:W-:Y:S02]  /*7ea0*/  LOP3.LUT P1, RZ, R174, 0x7f, RZ, 0xc0, !PT ;  /* 0x0000007faeff7812 */ /* 0x008fe4000782c0ff */
        /* <DEDUP_REMOVED lines=17> */
[----:B------:R-:W2:Y:S02]  /*7fc0*/  SHFL.BFLY PT, R3, R12, 0x1, 0x1f ;  /* 0x0c201f000c037f89 */ /* 0x000ea400000e0000 */
[----:B--2---:R-:W-:Y:S01]  /*7fd0*/  FMNMX.FTZ R3, R12, R3, !PT ;  /* 0x000000030c037209 */ /* 0x004fe20007810000 */
[----:B------:R-:W-:Y:S02]  /*7fe0*/  WARPGROUP.DEPBAR.LE gsb0, 0x0 ;  /* 0x00008000000079c5 */ /* 0x000fe40000010000 */
[----:B------:R-:W-:-:S06]  /*7ff0*/  WARPGROUP.ARRIVE ;  /* 0x00000000000079c5 */ /* 0x000fcc0000000000 */
[----:B------:R-:W-:Y:S01]  /*8000*/  HGMMA.64x128x16.F32 R24, R152, gdesc[UR12].tnspB, R24, gsb0 ;  /* 0x41e0000c98187df0 */ /* 0x000fe20008000818 */
[----:B------:R-:W-:Y:S01]  /*8010*/  UMOV UR14, UR10 ;  /* 0x0000000a000e7c82 */ /* 0x000fe20008000000 */
[----:B------:R-:W-:Y:S01]  /*8020*/  UMOV UR15, 0x40000040 ;  /* 0x40000040000f7882 */ /* 0x000fe20000000000 */
[----:B------:R-:W-:Y:S01]  /*8030*/  UIADD3 UR10, UR6, 0x180, URZ ;  /* 0x00000180060a7890 */ /* 0x000fe2000fffe03f */
[----:B------:R-:W-:Y:S02]  /*8040*/  WARPGROUP.DEPBAR.LE gsb0, 0x0 ;  /* 0x00008000000079c5 */ /* 0x000fe40000010000 */
[----:B------:R-:W-:Y:S01]  /*8050*/  WARPGROUP.ARRIVE ;  /* 0x00000000000079c5 */ /* 0x000fe20000000000 */
[----:B-1----:R-:W-:-:S04]  /*8060*/  FMUL.FTZ R153, R3, R14 ;  /* 0x0000000e03997220 */ /* 0x002fc80000410000 */
[-CC-:B------:R-:W-:Y:S01]  /*8070*/  FFMA.FTZ R156, R89, R14.reuse, -R153.reuse ;  /* 0x0000000e599c7223 */ /* 0x180fe20000010899 */
[----:B------:R-:W-:Y:S01]  /*8080*/  HGMMA.64x128x16.F32 R24, R148, gdesc[UR12].tnspB, R24, gsb0 ;  /* 0x41e0000c94187df0 */ /* 0x000fe20008000818 */
[----:B------:R-:W-:Y:S01]  /*8090*/  UMOV UR14, UR10 ;  /* 0x0000000a000e7c82 */ /* 0x000fe20008000000 */
[----:B------:R-:W-:Y:S01]  /*80a0*/  UMOV UR15, 0x40000040 ;  /* 0x40000040000f7882 */ /* 0x000fe20000000000 */
[----:B------:R-:W-:Y:S01]  /*80b0*/  UIADD3 UR10, UR6, 0x200, URZ ;  /* 0x00000200060a7890 */ /* 0x000fe2000fffe03f */
[-CC-:B------:R-:W-:Y:S01]  /*80c0*/  FFMA.FTZ R158, R92, R14.reuse, -R153.reuse ;  /* 0x0000000e5c9e7223 */ /* 0x180fe20000010899 */
[----:B------:R-:W-:Y:S01]  /*80d0*/  UIADD3 UR6, UR6, 0x280, URZ ;  /* 0x0000028006067890 */ /* 0x000fe2000fffe03f */
[----:B------:R-:W-:Y:S01]  /*80e0*/  MUFU.EX2 R156, R156 ;  /* 0x0000009c009c7308 */ /* 0x000fe20000000800 */
[-CC-:B------:R-:W-:Y:S01]  /*80f0*/  FFMA.FTZ R152, R96, R14.reuse, -R153.reuse ;  /* 0x0000000e60987223 */ /* 0x180fe20000010899 */
[-CC-:B------:R-:W-:Y:S01]  /*8100*/  FFMA.FTZ R154, R100, R14.reuse, -R153.reuse ;  /* 0x0000000e649a7223 */ /* 0x180fe20000010899 */
[-CC-:B------:R-:W-:Y:S01]  /*8110*/  FFMA.FTZ R92, R124, R14.reuse, -R153.reuse ;  /* 0x0000000e7c5c7223 */ /* 0x180fe20000010899 */
[-CC-:B------:R-:W-:Y:S01]  /*8120*/  FFMA.FTZ R96, R128, R14.reuse, -R153.reuse ;  /* 0x0000000e80607223 */ /* 0x180fe20000010899 */
[-CC-:B------:R-:W-:Y:S01]  /*8130*/  FFMA.FTZ R100, R132, R14.reuse, -R153.reuse ;  /* 0x0000000e84647223 */ /* 0x180fe20000010899 */
[----:B------:R-:W-:-:S02]  /*8140*/  FFMA.FTZ R133, R133, R14, -R153 ;  /* 0x0000000e85857223 */ /* 0x000fc40000010899 */
        /* <DEDUP_REMOVED lines=8> */
[----:B------:R-:W-:Y:S01]  /*81d0*/  FMNMX.FTZ R151, R91, R2, !PT ;  /* 0x000000025b977209 */ /* 0x000fe20007810000 */
[----:B------:R-:W-:Y:S01]  /*81e0*/  FADD.FTZ R149, -R3, R173 ;  /* 0x000000ad03957221 */ /* 0x000fe20000010100 */
[----:B------:R-:W-:Y:S01]  /*81f0*/  FFMA.FTZ R150, R108, R14, -R153 ;  /* 0x0000000e6c967223 */ /* 0x000fe20000010899 */
[----:B------:R-:W-:Y:S01]  /*8200*/  IMAD.MOV.U32 R173, RZ, RZ, R3 ;  /* 0x000000ffffad7224 */ /* 0x000fe200078e0003 */
[----:B------:R-:W-:Y:S01]  /*8210*/  FMNMX.FTZ R2, R94, R151, !PT ;  /* 0x000000975e027209 */ /* 0x000fe20007810000 */
[----:B------:R-:W-:Y:S01]  /*8220*/  HGMMA.64x128x16.F32 R24, R144, gdesc[UR12].tnspB, R24, gsb0 ;  /* 0x41e0000c90187df0 */ /* 0x000fe20008000818 */
[----:B------:R-:W-:Y:S01]  /*8230*/  UMOV UR14, UR10 ;  /* 0x0000000a000e7c82 */ /* 0x000fe20008000000 */
[----:B------:R-:W-:Y:S01]  /*8240*/  UMOV UR15, 0x40000040 ;  /* 0x40000040000f7882 */ /* 0x000fe20000000000 */
[----:B------:R-:W-:Y:S01]  /*8250*/  FMNMX.FTZ R89, R95, R2, !PT ;  /* 0x000000025f597209 */ /* 0x000fe20007810000 */
[-C--:B------:R-:W-:Y:S01]  /*8260*/  FMUL.FTZ R148, R149, R14.reuse ;  /* 0x0000000e95947220 */ /* 0x080fe20000410000 */
[-CC-:B------:R-:W-:Y:S01]  /*8270*/  FFMA.FTZ R149, R88, R14.reuse, -R153.reuse ;  /* 0x0000000e58957223 */ /* 0x180fe20000010899 */
[----:B------:R-:W-:Y:S01]  /*8280*/  FFMA.FTZ R88, R120, R14, -R153 ;  /* 0x0000000e78587223 */ /* 0x000fe20000010899 */
[----:B------:R-:W-:Y:S01]  /*8290*/  FMNMX.FTZ R2, R98, R89, !PT ;  /* 0x0000005962027209 */ /* 0x000fe20007810000 */
[----:B------:R1:W-:Y:S03]  /*82a0*/  MUFU.EX2 R0, R148 ;  /* 0x0000009400007308 */ /* 0x0003e60000000800 */
[----:B------:R-:W-:-:S04]  /*82b0*/  FMNMX.FTZ R89, R99, R2, !PT ;  /* 0x0000000263597209 */ /* 0x000fc80007810000 */
[----:B------:R-:W-:Y:S01]  /*82c0*/  FMNMX.FTZ R2, R102, R89, !PT ;  /* 0x0000005966027209 */ /* 0x000fe20007810000 */
[-CC-:B------:R-:W-:Y:S01]  /*82d0*/  FFMA.FTZ R89, R93, R14.reuse, -R153.reuse ;  /* 0x0000000e5d597223 */ /* 0x180fe20000010899 */
[----:B------:R-:W2:Y:S01]  /*82e0*/  MUFU.EX2 R149, R149 ;  /* 0x0000009500957308 */ /* 0x000ea20000000800 */
[----:B-1----:R-:W-:Y:S01]  /*82f0*/  FFMA.FTZ R148, R104, R14, -R153 ;  /* 0x0000000e68947223 */ /* 0x002fe20000010899 */
[----:B------:R-:W-:-:S04]  /*8300*/  FMNMX.FTZ R93, R103, R2, !PT ;  /* 0x00000002675d7209 */ /* 0x000fc80007810000 */
[----:B------:R-:W-:Y:S02]  /*8310*/  FMNMX.FTZ R2, R106, R93, !PT ;  /* 0x0000005d6a027209 */ /* 0x000fe40007810000 */
[----:B------:R-:W-:Y:S02]  /*8320*/  MUFU.EX2 R89, R89 ;  /* 0x0000005900597308 */ /* 0x000fe40000000800 */
[----:B------:R-:W-:-:S04]  /*8330*/  FMNMX.FTZ R93, R107, R2, !PT ;  /* 0x000000026b5d7209 */ /* 0x000fc80007810000 */
[----:B------:R-:W-:Y:S01]  /*8340*/  FMNMX.FTZ R2, R110, R93, !PT ;  /* 0x0000005d6e027209 */ /* 0x000fe20007810000 */
[----:B------:R-:W-:Y:S01]  /*8350*/  FFMA.FTZ R93, R97, R14, -R153 ;  /* 0x0000000e615d7223 */ /* 0x000fe20000010899 */
[----:B------:R-:W-:Y:S01]  /*8360*/  MUFU.EX2 R148, R148 ;  /* 0x0000009400947308 */ /* 0x000fe20000000800 */
[----:B--2---:R-:W-:Y:S01]  /*8370*/  FFMA.FTZ R11, R0, R11, R149 ;  /* 0x0000000b000b7223 */ /* 0x004fe20000010095 */
[----:B------:R-:W-:-:S03]  /*8380*/  FMNMX.FTZ R97, R111, R2, !PT ;  /* 0x000000026f617209 */ /* 0x000fc60007810000 */
[----:B------:R-:W-:Y:S01]  /*8390*/  FADD.FTZ R11, R156, R11 ;  /* 0x0000000b9c0b7221 */ /* 0x000fe20000010000 */
[----:B------:R-:W-:Y:S02]  /*83a0*/  FMNMX.FTZ R2, R114, R97, !PT ;  /* 0x0000006172027209 */ /* 0x000fe40007810000 */
[----:B------:R-:W-:Y:S01]  /*83b0*/  MUFU.EX2 R93, R93 ;  /* 0x0000005d005d7308 */ /* 0x000fe20000000800 */
[----:B------:R-:W-:Y:S02]  /*83c0*/  F2FP.F16.F32.PACK_AB R156, R156, R149 ;  /* 0x000000959c9c723e */ /* 0x000fe400000000ff */
[----:B------:R-:W-:-:S04]  /*83d0*/  FMNMX.FTZ R97, R115, R2, !PT ;  /* 0x0000000273617209 */ /* 0x000fc80007810000 */
[----:B------:R-:W-:Y:S01]  /*83e0*/  FMNMX.FTZ R2, R118, R97, !PT ;  /* 0x0000006176027209 */ /* 0x000fe20007810000 */
[----:B------:R-:W-:Y:S01]  /*83f0*/  FFMA.FTZ R97, R101, R14, -R153 ;  /* 0x0000000e65617223 */ /* 0x000fe20000010899 */
[----:B------:R-:W-:Y:S02]  /*8400*/  MUFU.EX2 R150, R150 ;  /* 0x0000009600967308 */ /* 0x000fe40000000800 */
[----:B------:R-:W-:-:S04]  /*8410*/  FMNMX.FTZ R101, R119, R2, !PT ;  /* 0x0000000277657209 */ /* 0x000fc80007810000 */
[----:B------:R-:W-:Y:S02]  /*8420*/  FMNMX.FTZ R2, R122, R101, !PT ;  /* 0x000000657a027209 */ /* 0x000fe40007810000 */
[----:B------:R-:W-:Y:S02]  /*8430*/  MUFU.EX2 R97, R97 ;  /* 0x0000006100617308 */ /* 0x000fe40000000800 */
        /* <DEDUP_REMOVED lines=9> */
[-CC-:B------:R-:W-:Y:S01]  /*84d0*/  FFMA.FTZ R105, R109, R14.reuse, -R153.reuse ;  /* 0x0000000e6d697223 */ /* 0x180fe20000010899 */
[-CC-:B------:R-:W-:Y:S01]  /*84e0*/  FFMA.FTZ R109, R113, R14.reuse, -R153.reuse ;  /* 0x0000000e716d7223 */ /* 0x180fe20000010899 */
[--C-:B------:R-:W-:Y:S01]  /*84f0*/  FFMA.FTZ R113, R117, R14, -R153.reuse ;  /* 0x0000000e75717223 */ /* 0x100fe20000010899 */
[----:B------:R-:W-:Y:S01]  /*8500*/  FMNMX.FTZ R2, R135, R2, !PT ;  /* 0x0000000287027209 */ /* 0x000fe20007810000 */
[-CC-:B------:R-:W-:Y:S01]  /*8510*/  FFMA.FTZ R117, R121, R14.reuse, -R153.reuse ;  /* 0x0000000e79757223 */ /* 0x180fe20000010899 */
[-CC-:B------:R-:W-:Y:S01]  /*8520*/  FFMA.FTZ R121, R125, R14.reuse, -R153.reuse ;  /* 0x0000000e7d797223 */ /* 0x180fe20000010899 */
[----:B------:R-:W-:Y:S01]  /*8530*/  FFMA.FTZ R125, R129, R14, -R153 ;  /* 0x0000000e817d7223 */ /* 0x000fe20000010899 */
[----:B------:R-:W-:Y:S08]  /*8540*/  MUFU.EX2 R105, R105 ;  /* 0x0000006900697308 */ /* 0x000ff00000000800 */
[----:B------:R-:W-:Y:S08]  /*8550*/  MUFU.EX2 R109, R109 ;  /* 0x0000006d006d7308 */ /* 0x000ff00000000800 */
[----:B------:R-:W-:Y:S08]  /*8560*/  MUFU.EX2 R113, R113 ;  /* 0x0000007100717308 */ /* 0x000ff00000000800 */
[----:B------:R-:W1:Y:S08]  /*8570*/  MUFU.EX2 R117, R117 ;  /* 0x0000007500757308 */ /* 0x000e700000000800 */
[----:B------:R-:W2:Y:S08]  /*8580*/  MUFU.EX2 R121, R121 ;  /* 0x0000007900797308 */ /* 0x000eb00000000800 */
[----:B------:R-:W-:Y:S01]  /*8590*/  MUFU.EX2 R125, R125 ;  /* 0x0000007d007d7308 */ /* 0x000fe20000000800 */
[----:B------:R-:W-:-:S02]  /*85a0*/  WARPGROUP.DEPBAR.LE gsb0, 0x0 ;  /* 0x00008000000079c5 */ /* 0x000fc40000010000 */
[----:B------:R-:W-:Y:S01]  /*85b0*/  WARPGROUP.ARRIVE ;  /* 0x00000000000079c5 */ /* 0x000fe20000000000 */
[----:B------:R-:W3:Y:S01]  /*85c0*/  SHFL.BFLY PT, R145, R2, 0x2, 0x1f ;  /* 0x0c401f0002917f89 */ /* 0x000ee200000e0000 */
[-CC-:B------:R-:W-:Y:S01]  /*85d0*/  FFMA.FTZ R144, R112, R14.reuse, -R153.reuse ;  /* 0x0000000e70907223 */ /* 0x180fe20000010899 */
[----:B------:R-:W-:-:S03]  /*85e0*/  FFMA.FTZ R146, R116, R14, -R153 ;  /* 0x0000000e74927223 */ /* 0x000fc60000010899 */
[----:B------:R-:W-:Y:S02]  /*85f0*/  HGMMA.64x128x16.F32 R24, R140, gdesc[UR12].tnspB, R24, gsb0 ;  /* 0x41e0000c8c187df0 */ /* 0x000fe40008000818 */
[----:B------:R-:W-:Y:S08]  /*8600*/  MUFU.EX2 R144, R144 ;  /* 0x0000009000907308 */ /* 0x000ff00000000800 */
[----:B------:R-:W-:Y:S01]  /*8610*/  MUFU.EX2 R146, R146 ;  /* 0x0000009200927308 */ /* 0x000fe20000000800 */
[----:B---3--:R-:W-:-:S05]  /*8620*/  FMNMX.FTZ R145, R2, R145, !PT ;  /* 0x0000009102917209 */ /* 0x008fca0007810000 */
[----:B------:R-:W3:Y:S02]  /*8630*/  SHFL.BFLY PT, R12, R145, 0x1, 0x1f ;  /* 0x0c201f00910c7f89 */ /* 0x000ee400000e0000 */
[----:B---3--:R-:W-:-:S05]  /*8640*/  FMNMX.FTZ R12, R145, R12, !PT ;  /* 0x0000000c910c7209 */ /* 0x008fca0007810000 */
[----:B------:R-:W-:Y:S02]  /*8650*/  FADD.FTZ R129, -R12, R21 ;  /* 0x000000150c817221 */ /* 0x000fe40000010100 */
[----:B------:R-:W-:Y:S02]  /*8660*/  MUFU.EX2 R21, R133 ;  /* 0x0000008500157308 */ /* 0x000fe40000000800 */
[----:B------:R-:W-:-:S06]  /*8670*/  FMUL.FTZ R129, R129, R14 ;  /* 0x0000000e81817220 */ /* 0x000fcc0000410000 */
[----:B------:R-:W-:Y:S01]  /*8680*/  MUFU.EX2 R2, R129 ;  /* 0x0000008100027308 */ /* 0x000fe20000000800 */
[----:B------:R-:W-:Y:S02]  /*8690*/  WARPGROUP.DEPBAR.LE gsb0, 0x0 ;  /* 0x00008000000079c5 */ /* 0x000fe40000010000 */
[----:B------:R-:W-:Y:S01]  /*86a0*/  WARPGROUP.ARRIVE ;  /* 0x00000000000079c5 */ /* 0x000fe20000000000 */
[----:B------:R-:W-:Y:S01]  /*86b0*/  FMUL.FTZ R141, R12, R14 ;  /* 0x0000000e0c8d7220 */ /* 0x000fe20000410000 */
[----:B-1----:R-:W-:Y:S02]  /*86c0*/  F2FP.F16.F32.PACK_AB R140, R117, R88 ;  /* 0x00000058758c723e */ /* 0x002fe400000000ff */
[----:B--2---:R-:W-:Y:S01]  /*86d0*/  F2FP.F16.F32.PACK_AB R142, R121, R92 ;  /* 0x0000005c798e723e */ /* 0x004fe200000000ff */
[-CC-:B------:R-:W-:Y:S01]  /*86e0*/  FFMA.FTZ R90, R90, R14.reuse, -R141.reuse ;  /* 0x0000000e5a5a7223 */ /* 0x180fe2000001088d */
[----:B------:R-:W-:Y:S01]  /*86f0*/  HGMMA.64x128x16.F32 R24, R136, gdesc[UR4].tnspB, R24, gsb0 ;  /* 0x41e0000488187df0 */ /* 0x000fe20008000818 */
[-CC-:B------:R-:W-:Y:S01]  /*8700*/  FFMA.FTZ R91, R91, R14.reuse, -R141.reuse ;  /* 0x0000000e5b5b7223 */ /* 0x180fe2000001088d */
[-CC-:B------:R-:W-:Y:S01]  /*8710*/  FFMA.FTZ R94, R94, R14.reuse, -R141.reuse ;  /* 0x0000000e5e5e7223 */ /* 0x180fe2000001088d */
[----:B------:R1:W2:Y:S01]  /*8720*/  MUFU.EX2 R157, R90 ;  /* 0x0000005a009d7308 */ /* 0x0002a20000000800 */
[-CC-:B------:R-:W-:Y:S01]  /*8730*/  FFMA.FTZ R95, R95, R14.reuse, -R141.reuse ;  /* 0x0000000e5f5f7223 */ /* 0x180fe2000001088d */
[-CC-:B------:R-:W-:Y:S01]  /*8740*/  FFMA.FTZ R98, R98, R14.reuse, -R141.reuse ;  /* 0x0000000e62627223 */ /* 0x180fe2000001088d */
[-CC-:B------:R-:W-:Y:S01]  /*8750*/  FFMA.FTZ R99, R99, R14.reuse, -R141.reuse ;  /* 0x0000000e63637223 */ /* 0x180fe2000001088d */
[-CC-:B------:R-:W-:Y:S01]  /*8760*/  FFMA.FTZ R102, R102, R14.reuse, -R141.reuse ;  /* 0x0000000e66667223 */ /* 0x180fe2000001088d */
[-CC-:B------:R-:W-:Y:S01]  /*8770*/  FFMA.FTZ R103, R103, R14.reuse, -R141.reuse ;  /* 0x0000000e67677223 */ /* 0x180fe2000001088d */
[-CC-:B------:R-:W-:Y:S01]  /*8780*/  FFMA.FTZ R106, R106, R14.reuse, -R141.reuse ;  /* 0x0000000e6a6a7223 */ /* 0x180fe2000001088d */
[----:B------:R-:W-:Y:S01]  /*8790*/  FFMA.FTZ R107, R107, R14, -R141 ;  /* 0x0000000e6b6b7223 */ /* 0x000fe2000001088d */
[----:B------:R-:W3:Y:S01]  /*87a0*/  MUFU.EX2 R91, R91 ;  /* 0x0000005b005b7308 */ /* 0x000ee20000000800 */
[----:B-1----:R-:W-:-:S02]  /*87b0*/  IMAD.U32 R90, RZ, RZ, UR36 ;  /* 0x00000024ff5a7e24 */ /* 0x002fc4000f8e00ff */
[-CC-:B------:R-:W-:Y:S01]  /*87c0*/  FFMA.FTZ R110, R110, R14.reuse, -R141.reuse ;  /* 0x0000000e6e6e7223 */ /* 0x180fe2000001088d */
[-CC-:B------:R-:W-:Y:S01]  /*87d0*/  FFMA.FTZ R111, R111, R14.reuse, -R141.reuse ;  /* 0x0000000e6f6f7223 */ /* 0x180fe2000001088d */
[-CC-:B------:R-:W-:Y:S01]  /*87e0*/  FFMA.FTZ R114, R114, R14.reuse, -R141.reuse ;  /* 0x0000000e72727223 */ /* 0x180fe2000001088d */
[-CC-:B------:R-:W-:Y:S01]  /*87f0*/  FFMA.FTZ R115, R115, R14.reuse, -R141.reuse ;  /* 0x0000000e73737223 */ /* 0x180fe2000001088d */
[----:B------:R-:W-:Y:S01]  /*8800*/  @!P1 LEA R90, R90, UR37, 0x3 ;  /* 0x000000255a5a9c11 */ /* 0x000fe2000f8e18ff */
[----:B------:R-:W-:Y:S01]  /*8810*/  FFMA.FTZ R118, R118, R14, -R141 ;  /* 0x0000000e76767223 */ /* 0x000fe2000001088d */
[----:B------:R1:W4:Y:S01]  /*8820*/  MUFU.EX2 R159, R94 ;  /* 0x0000005e009f7308 */ /* 0x0003220000000800 */
[----:B--2---:R-:W-:Y:S01]  /*8830*/  FFMA.FTZ R10, R2, R10, R157 ;  /* 0x0000000a020a7223 */ /* 0x004fe2000001009d */
[-CC-:B------:R-:W-:Y:S01]  /*8840*/  FFMA.FTZ R119, R119, R14.reuse, -R141.reuse ;  /* 0x0000000e77777223 */ /* 0x180fe2000001088d */
[----:B------:R-:W-:Y:S02]  /*8850*/  @!P1 VIADD R90, R90, 0x2a840 ;  /* 0x0002a8405a5a9836 */ /* 0x000fe40000000000 */
[-CC-:B------:R-:W-:Y:S01]  /*8860*/  FFMA.FTZ R122, R122, R14.reuse, -R141.reuse ;  /* 0x0000000e7a7a7223 */ /* 0x180fe2000001088d */
[-CC-:B------:R-:W-:Y:S01]  /*8870*/  FFMA.FTZ R123, R123, R14.reuse, -R141.reuse ;  /* 0x0000000e7b7b7223 */ /* 0x180fe2000001088d */
[-CC-:B------:R-:W-:Y:S01]  /*8880*/  FFMA.FTZ R126, R126, R14.reuse, -R141.reuse ;  /* 0x0000000e7e7e7223 */ /* 0x180fe2000001088d */
[-CC-:B------:R-:W-:Y:S01]  /*8890*/  FFMA.FTZ R127, R127, R14.reuse, -R141.reuse ;  /* 0x0000000e7f7f7223 */ /* 0x180fe2000001088d */
[----:B------:R-:W-:Y:S01]  /*88a0*/  @!P1 PRMT R90, RZ, 0x654, R90 ;  /* 0x00000654ff5a9816 */ /* 0x000fe2000000005a */
[----:B-1----:R-:W-:Y:S01]  /*88b0*/  IMAD.U32 R94, RZ, RZ, UR11 ;  /* 0x0000000bff5e7e24 */ /* 0x002fe2000f8e00ff */
[----:B------:R-:W1:Y:S01]  /*88c0*/  MUFU.EX2 R95, R95 ;  /* 0x0000005f005f7308 */ /* 0x000e620000000800 */
[----:B---3--:R-:W-:Y:S01]  /*88d0*/  FADD.FTZ R10, R91, R10 ;  /* 0x0000000a5b0a7221 */ /* 0x008fe20000010000 */
[-CC-:B------:R-:W-:Y:S01]  /*88e0*/  FFMA.FTZ R130, R130, R14.reuse, -R141.reuse ;  /* 0x0000000e82827223 */ /* 0x180fe2000001088d */
[-CC-:B------:R-:W-:Y:S01]  /*88f0*/  FFMA.FTZ R131, R131, R14.reuse, -R141.reuse ;  /* 0x0000000e83837223 */ /* 0x180fe2000001088d */
[-CC-:B------:R-:W-:Y:S01]  /*8900*/  FFMA.FTZ R134, R134, R14.reuse, -R141.reuse ;  /* 0x0000000e86867223 */ /* 0x180fe2000001088d */
[----:B------:R-:W-:Y:S01]  /*8910*/  FFMA.FTZ R135, R135, R14, -R141 ;  /* 0x0000000e87877223 */ /* 0x000fe2000001088d */
[----:B------:R-:W-:Y:S01]  /*8920*/  UMOV UR7, UR36 ;  /* 0x0000002400077c82 */ /* 0x000fe20008000000 */
[----:B----4-:R-:W-:Y:S01]  /*8930*/  FADD.FTZ R10, R159, R10 ;  /* 0x0000000a9f0a7221 */ /* 0x010fe20000010000 */
[----:B------:R-:W2:Y:S01]  /*8940*/  MUFU.EX2 R153, R98 ;  /* 0x0000006200997308 */ /* 0x000ea20000000800 */
[----:B------:R-:W-:-:S07]  /*8950*/  F2FP.F16.F32.PACK_AB R157, R91, R157 ;  /* 0x0000009d5b9d723e */ /* 0x000fce00000000ff */
[----:B------:R-:W3:Y:S01]  /*8960*/  MUFU.EX2 R99, R99 ;  /* 0x0000006300637308 */ /* 0x000ee20000000800 */
[C---:B-1----:R-:W-:Y:S01]  /*8970*/  FADD.FTZ R10, R95.reuse, R10 ;  /* 0x0000000a5f0a7221 */ /* 0x042fe20000010000 */
[----:B------:R-:W-:-:S06]  /*8980*/  F2FP.F16.F32.PACK_AB R159, R95, R159 ;  /* 0x0000009f5f9f723e */ /* 0x000fcc00000000ff */
[----:B------:R-:W1:Y:S01]  /*8990*/  MUFU.EX2 R155, R102 ;  /* 0x00000066009b7308 */ /* 0x000e620000000800 */
[----:B--2---:R-:W-:-:S07]  /*89a0*/  FADD.FTZ R10, R153, R10 ;  /* 0x0000000a990a7221 */ /* 0x004fce0000010000 */
[----:B------:R-:W2:Y:S01]  /*89b0*/  MUFU.EX2 R103, R103 ;  /* 0x0000006700677308 */ /* 0x000ea20000000800 */
[C---:B---3--:R-:W-:Y:S01]  /*89c0*/  FADD.FTZ R10, R99.reuse, R10 ;  /* 0x0000000a630a7221 */ /* 0x048fe20000010000 */
[----:B------:R-:W-:-:S06]  /*89d0*/  F2FP.F16.F32.PACK_AB R153, R99, R153 ;  /* 0x000000996399723e */ /* 0x000fcc00000000ff */
[----:B------:R-:W3:Y:S01]  /*89e0*/  MUFU.EX2 R129, R106 ;  /* 0x0000006a00817308 */ /* 0x000ee20000000800 */
[----:B-1----:R-:W-:-:S07]  /*89f0*/  FADD.FTZ R10, R155, R10 ;  /* 0x0000000a9b0a7221 */ /* 0x002fce0000010000 */
[----:B------:R-:W1:Y:S01]  /*8a00*/  MUFU.EX2 R107, R107 ;  /* 0x0000006b006b7308 */ /* 0x000e620000000800 */
[C---:B--2---:R-:W-:Y:S01]  /*8a10*/  FADD.FTZ R10, R103.reuse, R10 ;  /* 0x0000000a670a7221 */ /* 0x044fe20000010000 */
[----:B------:R-:W-:-:S06]  /*8a20*/  F2FP.F16.F32.PACK_AB R155, R103, R155 ;  /* 0x0000009b679b723e */ /* 0x000fcc00000000ff */
[----:B------:R-:W2:Y:S01]  /*8a30*/  MUFU.EX2 R151, R110 ;  /* 0x0000006e00977308 */ /* 0x000ea20000000800 */
[----:B---3--:R-:W-:-:S07]  /*8a40*/  FADD.FTZ R10, R129, R10 ;  /* 0x0000000a810a7221 */ /* 0x008fce0000010000 */
        /* <DEDUP_REMOVED lines=16> */
[----:B------:R-:W-:Y:S02]  /*8b50*/  WARPGROUP.DEPBAR.LE gsb0, 0x0 ;  /* 0x00008000000079c5 */ /* 0x000fe40000010000 */
[----:B------:R4:W-:Y:S01]  /*8b60*/  @!P1 SYNCS.ARRIVE.TRANS64.RED.A1T0 RZ, [R90+URZ], RZ ;  /* 0x000000ff5aff99a7 */ /* 0x0009e2000810043f */
[----:B-1----:R-:W-:Y:S01]  /*8b70*/  FADD.FTZ R10, R119, R10 ;  /* 0x0000000a770a7221 */ /* 0x002fe20000010000 */
[----:B------:R-:W-:Y:S02]  /*8b80*/  F2FP.F16.F32.PACK_AB R138, R21, R100 ;  /* 0x00000064158a723e */ /* 0x000fe400000000ff */
[----:B------:R-:W-:Y:S01]  /*8b90*/  F2FP.F16.F32.PACK_AB R147, R119, R147 ;  /* 0x000000937793723e */ /* 0x000fe200000000ff */
[----:B------:R-:W1:Y:S01]  /*8ba0*/  MUFU.EX2 R143, R126 ;  /* 0x0000007e008f7308 */ /* 0x000e620000000800 */
[----:B--2---:R-:W-:Y:S01]  /*8bb0*/  FADD.FTZ R10, R133, R10 ;  /* 0x0000000a850a7221 */ /* 0x004fe20000010000 */
[----:B------:R-:W-:Y:S01]  /*8bc0*/  F2FP.F16.F32.PACK_AB R136, R125, R96 ;  /* 0x000000607d88723e */ /* 0x000fe200000000ff */
[----:B----4-:R-:W-:-:S05]  /*8bd0*/  @!P1 VIADD R90, R94, 0x2a860 ;  /* 0x0002a8605e5a9836 */ /* 0x010fca0000000000 */
[----:B------:R-:W-:Y:S01]  /*8be0*/  @!P1 PRMT R90, RZ, 0x654, R90 ;  /* 0x00000654ff5a9816 */ /* 0x000fe2000000005a */
[----:B------:R-:W2:Y:S01]  /*8bf0*/  MUFU.EX2 R127, R127 ;  /* 0x0000007f007f7308 */ /* 0x000ea20000000800 */
[C---:B---3--:R-:W-:Y:S01]  /*8c00*/  FADD.FTZ R10, R123.reuse, R10 ;  /* 0x0000000a7b0a7221 */ /* 0x048fe20000010000 */
[----:B------:R-:W-:Y:S01]  /*8c10*/  F2FP.F16.F32.PACK_AB R141, R123, R133 ;  /* 0x000000857b8d723e */ /* 0x000fe200000000ff */
[----:B------:R3:W-:Y:S01]  /*8c20*/  @!P1 SYNCS.ARRIVE.TRANS64.RED.A1T0 RZ, [R90+URZ], RZ ;  /* 0x000000ff5aff99a7 */ /* 0x0007e2000810043f */
[C---:B------:R-:W-:Y:S01]  /*8c30*/  ISETP.GT.AND P1, PT, R20.reuse, R15, PT ;  /* 0x0000000f1400720c */ /* 0x040fe20003f24270 */
[----:B------:R-:W-:-:S03]  /*8c40*/  VIADD R20, R20, 0xffffffff ;  /* 0xffffffff14147836 */ /* 0x000fc60000000000 */
[----:B------:R-:W4:Y:S01]  /*8c50*/  MUFU.EX2 R137, R130 ;  /* 0x0000008200897308 */ /* 0x000f220000000800 */
[----:B-1----:R-:W-:Y:S01]  /*8c60*/  FADD.FTZ R10, R143, R10 ;  /* 0x0000000a8f0a7221 */ /* 0x002fe20000010000 */
[----:B---3--:R-:W-:Y:S01]  /*8c70*/  FADD.FTZ R90, R158, R11 ;  /* 0x0000000b9e5a7221 */ /* 0x008fe20000010000 */
[----:B------:R-:W-:-:S03]  /*8c80*/  F2FP.F16.F32.PACK_AB R158, R89, R158 ;  /* 0x0000009e599e723e */ /* 0x000fc600000000ff */
[----:B------:R-:W-:Y:S02]  /*8c90*/  FADD.FTZ R11, R89, R90 ;  /* 0x0000005a590b7221 */ /* 0x000fe40000010000 */
[----:B------:R-:W1:Y:S01]  /*8ca0*/  MUFU.EX2 R131, R131 ;  /* 0x0000008300837308 */ /* 0x000e620000000800 */
[C---:B--2---:R-:W-:Y:S01]  /*8cb0*/  FADD.FTZ R10, R127.reuse, R10 ;  /* 0x0000000a7f0a7221 */ /* 0x044fe20000010000 */
[----:B------:R-:W-:Y:S01]  /*8cc0*/  F2FP.F16.F32.PACK_AB R143, R127, R143 ;  /* 0x0000008f7f8f723e */ /* 0x000fe200000000ff */
[----:B------:R-:W-:Y:S01]  /*8cd0*/  FADD.FTZ R90, R152, R11 ;  /* 0x0000000b985a7221 */ /* 0x000fe20000010000 */
[----:B------:R-:W-:-:S03]  /*8ce0*/  F2FP.F16.F32.PACK_AB R152, R93, R152 ;  /* 0x000000985d98723e */ /* 0x000fc600000000ff */
[----:B------:R-:W-:Y:S01]  /*8cf0*/  FADD.FTZ R11, R93, R90 ;  /* 0x0000005a5d0b7221 */ /* 0x000fe20000010000 */
[----:B------:R-:W2:Y:S01]  /*8d00*/  MUFU.EX2 R139, R134 ;  /* 0x00000086008b7308 */ /* 0x000ea20000000800 */
[----:B----4-:R-:W-:Y:S02]  /*8d10*/  FADD.FTZ R10, R137, R10 ;  /* 0x0000000a890a7221 */ /* 0x010fe40000010000 */
[----:B------:R-:W-:Y:S01]  /*8d20*/  FADD.FTZ R90, R154, R11 ;  /* 0x0000000b9a5a7221 */ /* 0x000fe20000010000 */
[----:B------:R-:W-:-:S03]  /*8d30*/  F2FP.F16.F32.PACK_AB R154, R97, R154 ;  /* 0x0000009a619a723e */ /* 0x000fc600000000ff */
[----:B------:R-:W-:Y:S01]  /*8d40*/  FADD.FTZ R11, R97, R90 ;  /* 0x0000005a610b7221 */ /* 0x000fe20000010000 */
[----:B------:R-:W3:Y:S01]  /*8d50*/  MUFU.EX2 R135, R135 ;  /* 0x0000008700877308 */ /* 0x000ee20000000800 */
[C---:B-1----:R-:W-:Y:S01]  /*8d60*/  FADD.FTZ R10, R131.reuse, R10 ;  /* 0x0000000a830a7221 */ /* 0x042fe20000010000 */
[----:B------:R-:W-:Y:S01]  /*8d70*/  F2FP.F16.F32.PACK_AB R137, R131, R137 ;  /* 0x000000898389723e */ /* 0x000fe200000000ff */
[----:B------:R-:W-:Y:S01]  /*8d80*/  FADD.FTZ R90, R148, R11 ;  /* 0x0000000b945a7221 */ /* 0x000fe20000010000 */
[----:B------:R-:W-:-:S03]  /*8d90*/  F2FP.F16.F32.PACK_AB R148, R101, R148 ;  /* 0x000000946594723e */ /* 0x000fc600000000ff */
[----:B------:R-:W-:Y:S01]  /*8da0*/  FADD.FTZ R11, R101, R90 ;  /* 0x0000005a650b7221 */ /* 0x000fe20000010000 */
[----:B--2---:R-:W-:-:S03]  /*8db0*/  FADD.FTZ R10, R139, R10 ;  /* 0x0000000a8b0a7221 */ /* 0x004fc60000010000 */
[----:B------:R-:W-:Y:S01]  /*8dc0*/  FADD.FTZ R90, R150, R11 ;  /* 0x0000000b965a7221 */ /* 0x000fe20000010000 */
[----:B------:R-:W-:-:S03]  /*8dd0*/  F2FP.F16.F32.PACK_AB R150, R105, R150 ;  /* 0x000000966996723e */ /* 0x000fc600000000ff */
[----:B------:R-:W-:Y:S01]  /*8de0*/  FADD.FTZ R11, R105, R90 ;  /* 0x0000005a690b7221 */ /* 0x000fe20000010000 */
[C---:B---3--:R-:W-:Y:S01]  /*8df0*/  FADD.FTZ R10, R135.reuse, R10 ;  /* 0x0000000a870a7221 */ /* 0x048fe20000010000 */
[----:B------:R-:W-:Y:S02]  /*8e00*/  F2FP.F16.F32.PACK_AB R139, R135, R139 ;  /* 0x0000008b878b723e */ /* 0x000fe400000000ff */
[----:B------:R-:W-:Y:S01]  /*8e10*/  FADD.FTZ R90, R144, R11 ;  /* 0x0000000b905a7221 */ /* 0x000fe20000010000 */
[----:B------:R-:W-:-:S03]  /*8e20*/  F2FP.F16.F32.PACK_AB R144, R109, R144 ;  /* 0x000000906d90723e */ /* 0x000fc600000000ff */
[----:B------:R-:W-:-:S04]  /*8e30*/  FADD.FTZ R11, R109, R90 ;  /* 0x0000005a6d0b7221 */ /* 0x000fc80000010000 */
[----:B------:R-:W-:Y:S01]  /*8e40*/  FADD.FTZ R90, R146, R11 ;  /* 0x0000000b925a7221 */ /* 0x000fe20000010000 */
[----:B------:R-:W-:-:S03]  /*8e50*/  F2FP.F16.F32.PACK_AB R146, R113, R146 ;  /* 0x000000927192723e */ /* 0x000fc600000000ff */
[----:B------:R-:W-:-:S04]  /*8e60*/  FADD.FTZ R11, R113, R90 ;  /* 0x0000005a710b7221 */ /* 0x000fc80000010000 */
[----:B------:R-:W-:-:S04]  /*8e70*/  FADD.FTZ R90, R88, R11 ;  /* 0x0000000b585a7221 */ /* 0x000fc80000010000 */
[----:B------:R-:W-:-:S04]  /*8e80*/  FADD.FTZ R11, R117, R90 ;  /* 0x0000005a750b7221 */ /* 0x000fc80000010000 */
[----:B------:R-:W-:-:S04]  /*8e90*/  FADD.FTZ R90, R92, R11 ;  /* 0x0000000b5c5a7221 */ /* 0x000fc80000010000 */
[----:B------:R-:W-:-:S04]  /*8ea0*/  FADD.FTZ R11, R121, R90 ;  /* 0x0000005a790b7221 */ /* 0x000fc80000010000 */
[----:B------:R-:W-:-:S04]  /*8eb0*/  FADD.FTZ R88, R96, R11 ;  /* 0x0000000b60587221 */ /* 0x000fc80000010000 */
[----:B------:R-:W-:-:S04]  /*8ec0*/  FADD.FTZ R11, R125, R88 ;  /* 0x000000587d0b7221 */ /* 0x000fc80000010000 */
[----:B------:R-:W-:-:S04]  /*8ed0*/  FADD.FTZ R88, R100, R11 ;  /* 0x0000000b64587221 */ /* 0x000fc80000010000 */
[----:B------:R-:W-:Y:S01]  /*8ee0*/  FADD.FTZ R11, R21, R88 ;  /* 0x00000058150b7221 */ /* 0x000fe20000010000 */
[----:B------:R-:W-:Y:S01]  /*8ef0*/  IMAD.MOV.U32 R21, RZ, RZ, R12 ;  /* 0x000000ffff157224 */ /* 0x000fe200078e000c */
[----:B------:R-:W-:Y:S06]  /*8f00*/  @P1 BRA `(.L_x_924) ;  /* 0xffffffe400041947 */ /* 0x000fec000383ffff */
.L_x_915:
[----:B------:R-:W-:-:S13]  /*8f10*/  ISETP.GE.AND P1, PT, R20, R19, PT ;  /* 0x000000131400720c */ /* 0x000fda0003f26270 */
[----:B------:R-:W-:Y:S05]  /*8f20*/  @!P1 BRA `(.L_x_925) ;  /* 0x0000002c00589947 */ /* 0x000fea0003800000 */
[----:B------:R-:W-:Y:S01]  /*8f30*/  IMAD.MOV.U32 R15, RZ, RZ, R12 ;  /* 0x000000ffff0f7224 */ /* 0x000fe200078e000c */
[----:B------:R-:W-:Y:S01]  /*8f40*/  UMOV UR38, UR46 ;  /* 0x0000002e00267c82 */ /* 0x000fe20008000000 */
[----:B------:R-:W-:Y:S01]  /*8f50*/  IMAD.MOV.U32 R173, RZ, RZ, R3 ;  /* 0x000000ffffad7224 */ /* 0x000fe200078e0003 */
[----:B------:R-:W-:Y:S01]  /*8f60*/  UMOV UR7, UR36 ;  /* 0x0000002400077c82 */ /* 0x000fe20008000000 */
[----:B------:R-:W-:Y:S01]  /*8f70*/  IMAD.IADD R21, R5, 0x1, R13 ;  /* 0x0000000105157824 */ /* 0x000fe200078e020d */
[----:B------:R-:W-:Y:S01]  /*8f80*/  ULDC UR40, c[0x0][0x9e4] ;  /* 0x0002790000287ab9 */ /* 0x000fe20000000800 */
[----:B------:R-:W-:Y:S01]  /*8f90*/  ULDC UR41, c[0x0][0x9dc] ;  /* 0x0002770000297ab9 */ /* 0x000fe20000000800 */
[----:B------:R-:W-:-:S05]  /*8fa0*/  ULDC UR47, c[0x0][0x9e0] ;  /* 0x00027800002f7ab9 */ /* 0x000fca0000000800 */
.L_x_942:
[----:B------:R-:W-:-:S04]  /*8fb0*/  UIADD3 UR36, UR7, 0x1, URZ ;  /* 0x0000000107247890 */ /* 0x000fc8000fffe03f */
[----:B------:R-:W-:-:S04]  /*8fc0*/  UISETP.NE.AND UP0, UPT, UR36, 0x2, UPT ;  /* 0x000000022400788c */ /* 0x000fc8000bf05270 */
[----:B------:R-:W-:Y:S02]  /*8fd0*/  USEL UR46, URZ, 0x1, UP0 ;  /* 0x000000013f2e7887 */ /* 0x000fe40008000000 */
[----:B------:R-:W-:Y:S02]  /*8fe0*/  USEL UR36, UR36, URZ, UP0 ;  /* 0x0000003f24247287 */ /* 0x000fe40008000000 */
[----:B------:R-:W-:Y:S01]  /*8ff0*/  ULOP3.LUT UR46, UR38, UR46, URZ, 0x3c, !UPT ;  /* 0x0000002e262e7292 */ /* 0x000fe2000f8e3c3f */
[----:B------:R-:W-:Y:S11]  /*9000*/  @!P0 BRA `(.L_x_926) ;  /* 0x0000000000048947 */ /* 0x000ff60003800000 */
[----:B------:R-:W-:Y:S01]  /*9010*/  BPT.TRAP 0x1 ;  /* 0x000000040000795c */ /* 0x000fe20000300000 */
.L_x_926:
[----:B------:R-:W-:Y:S01]  /*9020*/  ULEA UR6, UR36, UR37, 0x3 ;  /* 0x0000002524067291 */ /* 0x000fe2000f8e183f */
[----:B------:R-:W-:-:S05]  /*9030*/  IMAD.U32 R3, RZ, RZ, UR46 ;  /* 0x0000002eff037e24 */ /* 0x000fca000f8e00ff */
[----:B------:R-:W-:-:S04]  /*9040*/  SHF.L.U32 R3, R3, 0x1f, RZ ;  /* 0x0000001f03037819 */ /* 0x000fc800000006ff */
[----:B------:R1:W2:Y:S01]  /*9050*/  SYNCS.PHASECHK.TRANS64.TRYWAIT P1, [UR6+0x2a830], R3 ;  /* 0x02a83003ff0075a7 */ /* 0x0002a20008020146 */
[----:B------:R-:W-:Y:S05]  /*9060*/  @!P0 BRA `(.L_x_927) ;  /* 0x0000000000048947 */ /* 0x000fea0003800000 */
[----:B------:R-:W-:Y:S01]  /*9070*/  BPT.TRAP 0x1 ;  /* 0x000000040000795c */ /* 0x000fe20000300000 */
.L_x_927:
[----:B--2---:R-:W-:Y:S05]  /*9080*/  @P1 BRA `(.L_x_928) ;  /* 0x0000000000081947 */ /* 0x004fea0003800000 */
[----:B------:R-:W2:Y:S02]  /*9090*/  SYNCS.PHASECHK.TRANS64.TRYWAIT P1, [UR6+0x2a830], R3 ;  /* 0x02a83003ff0075a7 */ /* 0x000ea40008020146 */
[----:B--2---:R-:W-:Y:S05]  /*90a0*/  @!P1 BRA `(.L_x_929) ;  /* 0x0000008000709947 */ /* 0x004fea0003800000 */
.L_x_928:
        /* <DEDUP_REMOVED lines=133> */
.L_x_930:
[----:B------:R-:W-:Y:S01]  /*9900*/  ULEA UR10, UR7, UR37, 0x3 ;  /* 0x00000025070a7291 */ /* 0x000fe2000f8e183f */
[----:B------:R-:W-:-:S05]  /*9910*/  IMAD.U32 R0, RZ, RZ, UR38 ;  /* 0x00000026ff007e24 */ /* 0x000fca000f8e00ff */
[----:B------:R-:W-:-:S04]  /*9920*/  SHF.L.U32 R0, R0, 0x1f, RZ ;  /* 0x0000001f00007819 */ /* 0x000fc800000006ff */
[----:B------:R3:W4:Y:S01]  /*9930*/  SYNCS.PHASECHK.TRANS64.TRYWAIT P1, [UR10+0x2a850], R0 ;  /* 0x02a85000ff0075a7 */ /* 0x000722000802014a */
[----:B------:R-:W-:Y:S05]  /*9940*/  @!P0 BRA `(.L_x_931) ;  /* 0x0000000000048947 */ /* 0x000fea0003800000 */
[----:B------:R-:W-:Y:S01]  /*9950*/  BPT.TRAP 0x1 ;  /* 0x000000040000795c */ /* 0x000fe20000300000 */
.L_x_931:
[----:B----4-:R-:W-:Y:S05]  /*9960*/  @P1 BRA `(.L_x_932) ;  /* 0x0000000000081947 */ /* 0x010fea0003800000 */
[----:B------:R-:W4:Y:S02]  /*9970*/  SYNCS.PHASECHK.TRANS64.TRYWAIT P1, [UR10+0x2a850], R0 ;  /* 0x02a85000ff0075a7 */ /* 0x000f24000802014a */
[----:B----4-:R-:W-:Y:S05]  /*9980*/  @!P1 BRA `(.L_x_933) ;  /* 0x0000007800509947 */ /* 0x010fea0003800000 */
.L_x_932:
[----:B------:R-:W-:Y:S01]  /*9990*/  UIADD3 UR6, UR37, 0x400, URZ ;  /* 0x0000040025067890 */ /* 0x000fe2000fffe03f */
[----:B------:R-:W-:-:S06]  /*99a0*/  WARPGROUP.ARRIVE ;  /* 0x00000000000079c5 */ /* 0x000fcc0000000000 */
[----:B------:R-:W4:Y:S01]  /*99b0*/  S2R R176, SR_TID.X ;  /* 0x0000000000b07919 */ /* 0x000f220000002100 */
[----:B-12---:R-:W1:Y:S01]  /*99c0*/  LDC R3, c[0x0][0x288] ;  /* 0x0000a200ff037b82 */ /* 0x006e620000000800 */
[----:B------:R-:W-:Y:S01]  /*99d0*/  USHF.R.U32.HI UR6, URZ, 0x4, UR6 ;  /* 0x000000043f067899 */ /* 0x000fe20008011606 */
[----:B---3--:R-:W-:Y:S01]  /*99e0*/  IMAD.U32 R0, RZ, RZ, UR36 ;  /* 0x00000024ff007e24 */ /* 0x008fe2000f8e00ff */
[----:B------:R-:W-:Y:S01]  /*99f0*/  ULDC UR14, c[0x0][0x2e0] ;  /* 0x0000b800000e7ab9 */ /* 0x000fe20000000800 */
[----:B------:R-:W-:Y:S01]  /*9a00*/  IMAD R14, R20, -0x60, RZ ;  /* 0xffffffa0140e7824 */ /* 0x000fe200078e02ff */
[----:B------:R-:W-:-:S03]  /*9a10*/  ULOP3.LUT UR6, UR6, 0x3fff, URZ, 0xc0, !UPT ;  /* 0x00003fff06067892 */ /* 0x000fc6000f8ec03f */
[----:B------:R-:W-:Y:S01]  /*9a20*/  IMAD R2, R17, UR14, R14 ;  /* 0x0000000e11027c24 */ /* 0x000fe2000f8e020e */
[----:B------:R-:W-:-:S04]  /*9a30*/  ULOP3.LUT UR6, UR6, 0x3000000, URZ, 0xfc, !UPT ;  /* 0x0300000006067892 */ /* 0x000fc8000f8efc3f */
[----:B------:R-:W-:-:S03]  /*9a40*/  UIMAD UR11, UR7, 0x600, UR6 ;  /* 0x00000600070b78a4 */ /* 0x000fc6000f8e0206 */
[----:B------:R-:W-:-:S04]  /*9a50*/  UMOV UR7, 0x40000040 ;  /* 0x4000004000077882 */ /* 0x000fc80000000000 */
[----:B------:R-:W-:Y:S02]  /*9a60*/  UMOV UR6, UR11 ;  /* 0x0000000b00067c82 */ /* 0x000fe40008000000 */
[----:B------:R-:W-:Y:S01]  /*9a70*/  HGMMA.64x128x16.F32 R24, R156, gdesc[UR4].tnspB, R24, gsb0 ;  /* 0x41e000049c187df0 */ /* 0x000fe20008000818 */
[----:B------:R-:W-:Y:S01]  /*9a80*/  UIADD3 UR6, UR11, 0x80, URZ ;  /* 0x000000800b067890 */ /* 0x000fe2000fffe03f */
[----:B-1----:R-:W-:Y:S01]  /*9a90*/  IADD3 R3, R2, 0x1, -R3 ;  /* 0x0000000102037810 */ /* 0x002fe20007ffe803 */
[----:B------:R-:W-:-:S04]  /*9aa0*/  UMOV UR7, 0x40000040 ;  /* 0x4000004000077882 */ /* 0x000fc80000000000 */
[----:B------:R-:W-:Y:S01]  /*9ab0*/  IMAD R3, R16, -0x2, R3 ;  /* 0xfffffffe10037824 */ /* 0x000fe200078e0203 */
[----:B----4-:R-:W-:-:S13]  /*9ac0*/  LOP3.LUT P1, RZ, R176, 0x7f, RZ, 0xc0, !PT ;  /* 0x0000007fb0ff7812 */ /* 0x010fda000782c0ff */
[----:B------:R-:W-:-:S05]  /*9ad0*/  @!P1 LEA R0, R0, UR37, 0x3 ;  /* 0x0000002500009c11 */ /* 0x000fca000f8e18ff */
        /* <DEDUP_REMOVED lines=23> */
[----:B------:R-:W-:Y:S01]  /*9c50*/  WARPGROUP.ARRIVE ;  /* 0x00000000000079c5 */ /* 0x000fe20000000000 */
[----:B------:R-:W-:-:S06]  /*9c60*/  IMAD R140, R16, -0x2, R14 ;  /* 0xfffffffe108c7824 */ /* 0x000fcc00078e020e */
[----:B------:R-:W-:Y:S01]  /*9c70*/  HGMMA.64x128x16.F32 R24, R136, gdesc[UR4].tnspB, R24, gsb0 ;  /* 0x41e0000488187df0 */ /* 0x000fe20008000818 */
[----:B------:R-:W-:Y:S02]  /*9c80*/  ULOP3.LUT UR6, URZ, UR41, URZ, 0x33, !UPT ;  /* 0x000000293f067292 */ /* 0x000fe4000f8e333f */
[----:B------:R-:W-:Y:S02]  /*9c90*/  WARPGROUP.DEPBAR.LE gsb0, 0x0 ;  /* 0x00008000000079c5 */ /* 0x000fe40000010000 */
[----:B------:R1:W-:Y:S01]  /*9ca0*/  @!P1 SYNCS.ARRIVE.TRANS64.RED.A1T0 RZ, [R0+URZ], RZ ;  /* 0x000000ff00ff99a7 */ /* 0x0003e2000810043f */
[----:B------:R-:W-:Y:S01]  /*9cb0*/  ISETP.GE.AND P1, PT, R172, 0x1, PT ;  /* 0x00000001ac00780c */ /* 0x000fe20003f26270 */
[C---:B------:R-:W-:Y:S02]  /*9cc0*/  VIADD R136, R3.reuse, UR47 ;  /* 0x0000002f03887c36 */ /* 0x040fe40008000000 */
[----:B------:R-:W-:Y:S02]  /*9cd0*/  VIADD R138, R3, UR6 ;  /* 0x00000006038a7c36 */ /* 0x000fe40008000000 */
[----:B-1----:R-:W-:-:S02]  /*9ce0*/  IMAD.IADD R0, R5, 0x1, R136 ;  /* 0x0000000105007824 */ /* 0x002fc400078e0288 */
[----:B------:R-:W-:-:S06]  /*9cf0*/  IMAD.IADD R2, R5, 0x1, R138 ;  /* 0x0000000105027824 */ /* 0x000fcc00078e028a */
[----:B------:R-:W-:Y:S05]  /*9d00*/  @!P1 BRA `(.L_x_934) ;  /* 0x0000000000589947 */ /* 0x000fea0003800000 */
        /* <DEDUP_REMOVED lines=11> */
.L_x_936:
[----:B------:R-:W-:-:S05]  /*9dc0*/  IMAD.U32 R137, RZ, RZ, UR40 ;  /* 0x00000028ff897e24 */ /* 0x000fca000f8e00ff */
[----:B------:R-:W-:-:S13]  /*9dd0*/  ISETP.NE.AND P1, PT, R137, 0x1, PT ;  /* 0x000000018900780c */ /* 0x000fda0003f25270 */
[----:B------:R-:W1:Y:S01]  /*9de0*/  @P1 LDC.64 R142, c[0x0][0x9e8] ;  /* 0x00027a00ff8e1b82 */ /* 0x000e620000000a00 */
[----:B------:R-:W-:-:S04]  /*9df0*/  @P1 IMAD.IADD R3, R5, 0x1, R13 ;  /* 0x0000000105031824 */ /* 0x000fc800078e020d */
[----:B-1----:R-:W-:-:S04]  /*9e00*/  @P1 IMAD.HI.U32 R142, R3, R142, RZ ;  /* 0x0000008e038e1227 */ /* 0x002fc800078e00ff */
[----:B------:R-:W-:Y:S01]  /*9e10*/  IMAD.MOV.U32 R3, RZ, RZ, R21 ;  /* 0x000000ffff037224 */ /* 0x000fe200078e0015 */
[----:B------:R-:W-:-:S07]  /*9e20*/  @P1 SHF.R.U32.HI R3, RZ, R143, R142 ;  /* 0x0000008fff031219 */ /* 0x000fce000001168e */
.L_x_937:
[----:B------:R-:W-:Y:S05]  /*9e30*/  BSYNC B0 ;  /* 0x0000000000007941 */ /* 0x000fea0003800000 */
.L_x_935:
[----:B------:R-:W-:-:S05]  /*9e40*/  IMAD R3, R3, R137, R140 ;  /* 0x0000008903037224 */ /* 0x000fca00078e028c */
[----:B------:R-:W-:Y:S02]  /*9e50*/  VIADDMNMX R0, R3, R137, R0, PT ;  /* 0x0000008903007246 */ /* 0x000fe40003800100 */
[----:B------:R-:W-:-:S07]  /*9e60*/  VIMNMX R2, R2, R3, !PT ;  /* 0x0000000302027248 */ /* 0x000fce0007fe0100 */
.L_x_934:
        /* <DEDUP_REMOVED lines=117> */
[----:B------:R-:W-:-:S13]  /*a5c0*/  ISETP.GE.AND P6, PT, R172, 0x1, PT ;  /* 0x00000001ac00780c */ /* 0x000fda0003fc6270 */
[----:B------:R-:W-:Y:S05]  /*a5d0*/  @!P6 BRA `(.L_x_938) ;  /* 0x000000000054e947 */ /* 0x000fea0003800000 */
[----:B------:R-:W-:Y:S01]  /*a5e0*/  IMAD.IADD R3, R4, 0x1, R13 ;  /* 0x0000000104037824 */ /* 0x000fe200078e020d */
[----:B------:R-:W-:Y:S04]  /*a5f0*/  BSSY B0, `(.L_x_939) ;  /* 0x0000010000007945 */ /* 0x000fe80003800000 */
[----:B------:R-:W-:-:S13]  /*a600*/  ISETP.GT.AND P6, PT, R3, -0x1, PT ;  /* 0xffffffff0300780c */ /* 0x000fda0003fc4270 */
        /* <DEDUP_REMOVED lines=9> */
.L_x_940:
[----:B------:R-:W-:-:S05]  /*a6a0*/  IMAD.U32 R12, RZ, RZ, UR40 ;  /* 0x00000028ff0c7e24 */ /* 0x000fca000f8e00ff */
[----:B------:R-:W-:-:S13]  /*a6b0*/  ISETP.NE.AND P6, PT, R12, 0x1, PT ;  /* 0x000000010c00780c */ /* 0x000fda0003fc5270 */
[----:B------:R-:W1:Y:S02]  /*a6c0*/  @P6 LDC.64 R148, c[0x0][0x9e8] ;  /* 0x00027a00ff946b82 */ /* 0x000e640000000a00 */
[----:B-1----:R-:W-:-:S05]  /*a6d0*/  @P6 IMAD.HI.U32 R148, R3, R148, RZ ;  /* 0x0000009403946227 */ /* 0x002fca00078e00ff */
[----:B------:R-:W-:-:S07]  /*a6e0*/  @P6 SHF.R.U32.HI R3, RZ, R149, R148 ;  /* 0x00000095ff036219 */ /* 0x000fce0000011694 */
.L_x_941:
[----:B------:R-:W-:Y:S05]  /*a6f0*/  BSYNC B0 ;  /* 0x0000000000007941 */ /* 0x000fea0003800000 */
.L_x_939:
[----:B------:R-:W-:-:S05]  /*a700*/  IMAD R3, R3, R12, R140 ;  /* 0x0000000c03037224 */ /* 0x000fca00078e028c */
[----:B------:R-:W-:Y:S02]  /*a710*/  VIADDMNMX R0, R3, R12, R0, PT ;  /* 0x0000000c03007246 */ /* 0x000fe40003800100 */
[----:B------:R-:W-:-:S07]  /*a720*/  VIMNMX R2, R2, R3, !PT ;  /* 0x0000000302027248 */ /* 0x000fce0007fe0100 */
.L_x_938:
[C---:B------:R-:W-:Y:S01]  /*a730*/  ISETP.GT.AND P1, PT, R2.reuse, 0x1, !P1 ;  /* 0x000000010200780c */ /* 0x040fe20004f24270 */
[----:B------:R-:W1:Y:S01]  /*a740*/  LDC R14, c[0x0][0x988] ;  /* 0x00026200ff0e7b82 */ /* 0x000e620000000800 */
[----:B------:R-:W-:Y:S01]  /*a750*/  ISETP.GT.AND P2, PT, R2, 0x8, !P2 ;  /* 0x000000080200780c */ /* 0x000fe20005744270 */
[----:B------:R-:W-:Y:S01]  /*a760*/  UMOV UR38, UR46 ;  /* 0x0000002e00267c82 */ /* 0x000fe20008000000 */
[C---:B------:R-:W-:Y:S01]  /*a770*/  ISETP.LT.OR P1, PT, R0.reuse, 0x2, P1 ;  /* 0x000000020000780c */ /* 0x040fe20000f21670 */
[----:B------:R-:W-:Y:S01]  /*a780*/  UMOV UR7, UR36 ;  /* 0x0000002400077c82 */ /* 0x000fe20008000000 */
        /* <DEDUP_REMOVED lines=57> */
[----:B------:R-:W-:Y:S02]  /*ab20*/  FMNMX.FTZ R12, R105, R12, !PT ;  /* 0x0000000c690c7209 */ /* 0x000fe40007810000 */
[----:B------:R-:W-:Y:S02]  /*ab30*/  ISETP.LT.OR P1, PT, R0, 0x2a, P1 ;  /* 0x0000002a0000780c */ /* 0x000fe40000f21670 */
[----:B------:R-:W-:Y:S02]  /*ab40*/  FMNMX.FTZ R12, R129, R12, !PT ;  /* 0x0000000c810c7209 */ /* 0x000fe40007810000 */
[----:B------:R-:W-:Y:S02]  /*ab50*/  FSEL R111, R111, -INF , !P1 ;  /* 0xff8000006f6f7808 */ /* 0x000fe40004800000 */
[----:B------:R-:W-:Y:S02]  /*ab60*/  ISETP.NE.AND P1, PT, R154, RZ, PT ;  /* 0x000000ff9a00720c */ /* 0x000fe40003f25270 */
[----:B------:R-:W-:-:S02]  /*ab70*/  ISETP.NE.AND P2, PT, R174, RZ, PT ;  /* 0x000000ffae00720c */ /* 0x000fc40003f45270 */
[----:B------:R-:W-:Y:S02]  /*ab80*/  ISETP.GT.AND P1, PT, R2, 0x30, !P1 ;  /* 0x000000300200780c */ /* 0x000fe40004f24270 */
[----:B------:R-:W-:Y:S02]  /*ab90*/  FMNMX.FTZ R12, R101, R12, !PT ;  /* 0x0000000c650c7209 */ /* 0x000fe40007810000 */
[----:B------:R-:W-:Y:S02]  /*aba0*/  ISETP.LT.OR P1, PT, R0, 0x31, P1 ;  /* 0x000000310000780c */ /* 0x000fe40000f21670 */
[----:B------:R-:W-:Y:S02]  /*abb0*/  FMNMX.FTZ R12, R133, R12, !PT ;  /* 0x0000000c850c7209 */ /* 0x000fe40007810000 */
[----:B------:R-:W-:Y:S02]  /*abc0*/  FSEL R91, R114, -INF , !P1 ;  /* 0xff800000725b7808 */ /* 0x000fe40004800000 */
[----:B------:R-:W-:Y:S01]  /*abd0*/  ISETP.NE.AND P1, PT, R112, RZ, PT ;  /* 0x000000ff7000720c */ /* 0x000fe20003f25270 */
[----:B------:R-:W2:Y:S01]  /*abe0*/  SHFL.BFLY PT, R3, R12, 0x2, 0x1f ;  /* 0x0c401f000c037f89 */ /* 0x000ea200000e0000 */
[----:B------:R-:W-:-:S02]  /*abf0*/  ISETP.NE.AND P6, PT, R124, RZ, PT ;  /* 0x000000ff7c00720c */ /* 0x000fc40003fc5270 */
[C---:B------:R-:W-:Y:S02]  /*ac00*/  ISETP.GT.AND P1, PT, R2.reuse, 0x31, !P1 ;  /* 0x000000310200780c */ /* 0x040fe40004f24270 */
[----:B------:R-:W-:Y:S02]  /*ac10*/  ISETP.GT.AND P3, PT, R2, 0x50, !P3 ;  /* 0x000000500200780c */ /* 0x000fe40005f64270 */
[C---:B------:R-:W-:Y:S02]  /*ac20*/  ISETP.LT.OR P1, PT, R0.reuse, 0x32, P1 ;  /* 0x000000320000780c */ /* 0x040fe40000f21670 */
[----:B------:R-:W-:Y:S02]  /*ac30*/  ISETP.LT.OR P3, PT, R0, 0x51, P3 ;  /* 0x000000510000780c */ /* 0x000fe40001f61670 */
[----:B------:R-:W-:Y:S02]  /*ac40*/  FSEL R115, R115, -INF , !P1 ;  /* 0xff80000073737808 */ /* 0x000fe40004800000 */
[----:B------:R-:W-:-:S02]  /*ac50*/  ISETP.NE.AND P1, PT, R156, RZ, PT ;  /* 0x000000ff9c00720c */ /* 0x000fc40003f25270 */
[C---:B------:R-:W-:Y:S02]  /*ac60*/  ISETP.GT.AND P4, PT, R2.reuse, 0x51, !P4 ;  /* 0x000000510200780c */ /* 0x040fe40006784270 */
[----:B------:R-:W-:Y:S02]  /*ac70*/  ISETP.GT.AND P1, PT, R2, 0x38, !P1 ;  /* 0x000000380200780c */ /* 0x000fe40004f24270 */
[----:B------:R-:W-:Y:S02]  /*ac80*/  FSEL R183, R130, -INF , !P3 ;  /* 0xff80000082b77808 */ /* 0x000fe40005800000 */
[----:B------:R-:W-:Y:S02]  /*ac90*/  ISETP.LT.OR P1, PT, R0, 0x39, P1 ;  /* 0x000000390000780c */ /* 0x000fe40000f21670 */
[----:B------:R-:W-:Y:S02]  /*aca0*/  ISETP.GT.AND P5, PT, R2, 0x58, !P5 ;  /* 0x000000580200780c */ /* 0x000fe40006fa4270 */
[----:B------:R-:W-:-:S02]  /*acb0*/  FSEL R175, R118, -INF , !P1 ;  /* 0xff80000076af7808 */ /* 0x000fc40004800000 */
[----:B------:R-:W-:Y:S02]  /*acc0*/  ISETP.NE.AND P1, PT, R116, RZ, PT ;  /* 0x000000ff7400720c */ /* 0x000fe40003f25270 */
[----:B------:R-:W-:Y:S02]  /*acd0*/  ISETP.LT.OR P4, PT, R0, 0x52, P4 ;  /* 0x000000520000780c */ /* 0x000fe40002781670 */
[----:B------:R-:W-:Y:S02]  /*ace0*/  ISETP.GT.AND P1, PT, R2, 0x39, !P1 ;  /* 0x000000390200780c */ /* 0x000fe40004f24270 */
[C---:B------:R-:W-:Y:S02]  /*acf0*/  ISETP.LT.OR P5, PT, R0.reuse, 0x59, P5 ;  /* 0x000000590000780c */ /* 0x040fe40002fa1670 */
        /* <DEDUP_REMOVED lines=15> */
[----:B------:R-:W-:Y:S02]  /*adf0*/  ISETP.LT.OR P1, PT, R0, 0x4a, P1 ;  /* 0x0000004a0000780c */ /* 0x000fe40000f21670 */
[----:B--2---:R-:W-:Y:S02]  /*ae00*/  FMNMX.FTZ R92, R12, R3, !PT ;  /* 0x000000030c5c7209 */ /* 0x004fe40007810000 */
[----:B------:R-:W-:-:S02]  /*ae10*/  FSEL R127, R127, -INF , !P1 ;  /* 0xff8000007f7f7808 */ /* 0x000fc40004800000 */
[----:B------:R-:W-:Y:S01]  /*ae20*/  ISETP.GT.AND P1, PT, R2, RZ, !P6 ;  /* 0x000000ff0200720c */ /* 0x000fe20007724270 */
[----:B------:R-:W2:Y:S01]  /*ae30*/  SHFL.BFLY PT, R3, R92, 0x1, 0x1f ;  /* 0x0c201f005c037f89 */ /* 0x000ea200000e0000 */
[----:B------:R-:W-:Y:S02]  /*ae40*/  ISETP.NE.AND P6, PT, R128, RZ, PT ;  /* 0x000000ff8000720c */ /* 0x000fe40003fc5270 */
[----:B------:R-:W-:Y:S02]  /*ae50*/  ISETP.LT.OR P1, PT, R0, 0x1, P1 ;  /* 0x000000010000780c */ /* 0x000fe40000f21670 */
[----:B------:R-:W-:Y:S02]  /*ae60*/  ISETP.GT.AND P2, PT, R2, 0x59, !P6 ;  /* 0x000000590200780c */ /* 0x000fe40007744270 */
[----:B------:R-:W-:Y:S02]  /*ae70*/  FSEL R90, R90, -INF , !P1 ;  /* 0xff8000005a5a7808 */ /* 0x000fe40004800000 */
[----:B------:R-:W-:-:S02]  /*ae80*/  ISETP.LT.OR P2, PT, R0, 0x5a, P2 ;  /* 0x0000005a0000780c */ /* 0x000fc40001741670 */
[----:B------:R-:W-:Y:S02]  /*ae90*/  FMNMX.FTZ R12, R90, R15, !PT ;  /* 0x0000000f5a0c7209 */ /* 0x000fe40007810000 */
[----:B------:R-:W-:Y:S02]  /*aea0*/  LOP3.LUT P6, RZ, R176, 0x7f, RZ, 0xc0, !PT ;  /* 0x0000007fb0ff7812 */ /* 0x000fe400078cc0ff */
[----:B------:R-:W-:-:S04]  /*aeb0*/  FMNMX.FTZ R12, R159, R12, !PT ;  /* 0x0000000c9f0c7209 */ /* 0x000fc80007810000 */
[----:B------:R-:W-:-:S04]  /*aec0*/  FMNMX.FTZ R12, R149, R12, !PT ;  /* 0x0000000c950c7209 */ /* 0x000fc80007810000 */
[----:B------:R-:W-:Y:S02]  /*aed0*/  FMNMX.FTZ R12, R157, R12, !PT ;  /* 0x0000000c9d0c7209 */ /* 0x000fe40007810000 */
[----:B--2---:R-:W-:Y:S02]  /*aee0*/  FMNMX.FTZ R3, R92, R3, !PT ;  /* 0x000000035c037209 */ /* 0x004fe40007810000 */
[----:B------:R-:W-:Y:S02]  /*aef0*/  FMNMX.FTZ R12, R151, R12, !PT ;  /* 0x0000000c970c7209 */ /* 0x000fe40007810000 */
[C---:B------:R-:W-:Y:S01]  /*af00*/  FSETP.NEU.FTZ.AND P1, PT, R3.reuse, -INF , PT ;  /* 0xff8000000300780b */ /* 0x040fe20003f3d000 */
[----:B-1----:R-:W-:Y:S01]  /*af10*/  FMUL.FTZ R94, R3, R14 ;  /* 0x0000000e035e7220 */ /* 0x002fe20000410000 */
[----:B------:R-:W-:Y:S02]  /*af20*/  FMNMX.FTZ R12, R155, R12, !PT ;  /* 0x0000000c9b0c7209 */ /* 0x000fe40007810000 */
[----:B------:R-:W-:-:S02]  /*af30*/  FSEL R0, R3, RZ, P1 ;  /* 0x000000ff03007208 */ /* 0x000fc40000800000 */
[----:B------:R-:W-:Y:S02]  /*af40*/  FMNMX.FTZ R12, R95, R12, !PT ;  /* 0x0000000c5f0c7209 */ /* 0x000fe40007810000 */
        /* <DEDUP_REMOVED lines=8> */
[-CC-:B------:R-:W-:Y:S01]  /*afd0*/  FFMA.FTZ R144, R97, R14.reuse, -R94.reuse ;  /* 0x0000000e61907223 */ /* 0x180fe2000001085e */
[----:B------:R-:W-:Y:S01]  /*afe0*/  FSEL R143, R134, -INF , !P5 ;  /* 0xff800000868f7808 */ /* 0x000fe20006800000 */
[--C-:B------:R-:W-:Y:S01]  /*aff0*/  FFMA.FTZ R97, R113, R14, -R94.reuse ;  /* 0x0000000e71617223 */ /* 0x100fe2000001085e */
[----:B------:R-:W-:Y:S01]  /*b000*/  FMNMX.FTZ R12, R103, R12, !PT ;  /* 0x0000000c670c7209 */ /* 0x000fe20007810000 */
[----:B------:R-:W-:Y:S01]  /*b010*/  FADD.FTZ R113, -R0, R173 ;  /* 0x000000ad00717221 */ /* 0x000fe20000010100 */
[----:B------:R-:W-:Y:S01]  /*b020*/  FSEL R139, R135, -INF , !P2 ;  /* 0xff800000878b7808 */ /* 0x000fe20005000000 */
[--C-:B------:R-:W-:Y:S01]  /*b030*/  FFMA.FTZ R135, R137, R14, -R94.reuse ;  /* 0x0000000e89877223 */ /* 0x100fe2000001085e */
[----:B------:R-:W-:Y:S01]  /*b040*/  FMNMX.FTZ R12, R111, R12, !PT ;  /* 0x0000000c6f0c7209 */ /* 0x000fe20007810000 */
[-CC-:B------:R-:W-:Y:S01]  /*b050*/  FFMA.FTZ R193, R88, R14.reuse, -R94.reuse ;  /* 0x0000000e58c17223 */ /* 0x180fe2000001085e */
[----:B------:R-:W-:Y:S01]  /*b060*/  FMUL.FTZ R0, R113, R14 ;  /* 0x0000000e71007220 */ /* 0x000fe20000410000 */
        /* <DEDUP_REMOVED lines=20> */
[--C-:B------:R-:W-:Y:S01]  /*b1b0*/  FFMA.FTZ R138, R101, R14, -R94.reuse ;  /* 0x0000000e658a7223 */ /* 0x100fe2000001085e */
[----:B------:R-:W-:Y:S01]  /*b1c0*/  FMNMX.FTZ R12, R123, R12, !PT ;  /* 0x0000000c7b0c7209 */ /* 0x000fe20007810000 */
[-CC-:B------:R-:W-:Y:S01]  /*b1d0*/  FFMA.FTZ R93, R121, R14.reuse, -R94.reuse ;  /* 0x0000000e795d7223 */ /* 0x180fe2000001085e */
[--C-:B------:R-:W-:Y:S01]  /*b1e0*/  FFMA.FTZ R89, R125, R14, -R94.reuse ;  /* 0x0000000e7d597223 */ /* 0x100fe2000001085e */
[----:B------:R-:W2:Y:S01]  /*b1f0*/  MUFU.EX2 R156, R156 ;  /* 0x0000009c009c7308 */ /* 0x000ea20000000800 */
[----:B------:R-:W-:Y:S01]  /*b200*/  FMNMX.FTZ R12, R181, R12, !PT ;  /* 0x0000000cb50c7209 */ /* 0x000fe20007810000 */
[-CC-:B------:R-:W-:Y:S01]  /*b210*/  FFMA.FTZ R105, R129, R14.reuse, -R94.reuse ;  /* 0x0000000e81697223 */ /* 0x180fe2000001085e */
[----:B------:R-:W-:Y:S01]  /*b220*/  FFMA.FTZ R101, R133, R14, -R94 ;  /* 0x0000000e85657223 */ /* 0x000fe2000001085e */
[----:B------:R-:W-:Y:S01]  /*b230*/  IMAD.MOV.U32 R173, RZ, RZ, R3 ;  /* 0x000000ffffad7224 */ /* 0x000fe200078e0003 */
[----:B------:R-:W-:-:S03]  /*b240*/  FMNMX.FTZ R12, R127, R12, !PT ;  /* 0x0000000c7f0c7209 */ /* 0x000fc60007810000 */
[----:B------:R-:W3:Y:S01]  /*b250*/  MUFU.EX2 R158, R158 ;  /* 0x0000009e009e7308 */ /* 0x000ee20000000800 */
[----:B------:R-:W-:Y:S01]  /*b260*/  FMNMX.FTZ R12, R183, R12, !PT ;  /* 0x0000000cb70c7209 */ /* 0x000fe20007810000 */
[----:B-1----:R-:W-:-:S03]  /*b270*/  FFMA.FTZ R11, R0, R11, R193 ;  /* 0x0000000b000b7223 */ /* 0x002fc600000100c1 */
[----:B------:R-:W-:-:S03]  /*b280*/  FMNMX.FTZ R12, R141, R12, !PT ;  /* 0x0000000c8d0c7209 */ /* 0x000fc60007810000 */
[----:B------:R-:W1:Y:S01]  /*b290*/  MUFU.EX2 R187, R187 ;  /* 0x000000bb00bb7308 */ /* 0x000e620000000800 */
[----:B------:R-:W-:Y:S01]  /*b2a0*/  FMNMX.FTZ R12, R143, R12, !PT ;  /* 0x0000000c8f0c7209 */ /* 0x000fe20007810000 */
[C---:B--2---:R-:W-:Y:S01]  /*b2b0*/  FADD.FTZ R11, R156.reuse, R11 ;  /* 0x0000000b9c0b7221 */ /* 0x044fe20000010000 */
[----:B------:R-:W-:Y:S02]  /*b2c0*/  F2FP.F16.F32.PACK_AB R156, R156, R193 ;  /* 0x000000c19c9c723e */ /* 0x000fe400000000ff */
[----:B------:R-:W-:-:S03]  /*b2d0*/  FMNMX.FTZ R12, R139, R12, !PT ;  /* 0x0000000c8b0c7209 */ /* 0x000fc60007810000 */
[----:B------:R-:W2:Y:S01]  /*b2e0*/  MUFU.EX2 R152, R152 ;  /* 0x0000009800987308 */ /* 0x000ea20000000800 */
[----:B---3--:R-:W-:Y:S01]  /*b2f0*/  FADD.FTZ R102, R158, R11 ;  /* 0x0000000b9e667221 */ /* 0x008fe20000010000 */
[----:B------:R-:W3:Y:S06]  /*b300*/  SHFL.BFLY PT, R137, R12, 0x2, 0x1f ;  /* 0x0c401f000c897f89 */ /* 0x000eec00000e0000 */
[----:B------:R-:W4:Y:S01]  /*b310*/  MUFU.EX2 R177, R177 ;  /* 0x000000b100b17308 */ /* 0x000f220000000800 */
[C---:B-1----:R-:W-:Y:S01]  /*b320*/  FADD.FTZ R11, R187.reuse, R102 ;  /* 0x00000066bb0b7221 */ /* 0x042fe20000010000 */
[----:B------:R-:W-:-:S06]  /*b330*/  F2FP.F16.F32.PACK_AB R158, R187, R158 ;  /* 0x0000009ebb9e723e */ /* 0x000fcc00000000ff */
[----:B------:R-:W1:Y:S01]  /*b340*/  MUFU.EX2 R154, R154 ;  /* 0x0000009a009a7308 */ /* 0x000e620000000800 */
[----:B--2---:R-:W-:-:S07]  /*b350*/  FADD.FTZ R102, R152, R11 ;  /* 0x0000000b98667221 */ /* 0x004fce0000010000 */
[----:B------:R-:W-:Y:S01]  /*b360*/  MUFU.EX2 R145, R145 ;  /* 0x0000009100917308 */ /* 0x000fe20000000800 */
[----:B----4-:R-:W-:Y:S02]  /*b370*/  F2FP.F16.F32.PACK_AB R152, R177, R152 ;  /* 0x00000098b198723e */ /* 0x010fe400000000ff */
[----:B---3--:R-:W-:-:S05]  /*b380*/  FMNMX.FTZ R137, R12, R137, !PT ;  /* 0x000000890c897209 */ /* 0x008fca0007810000 */
[----:B------:R-:W2:Y:S01]  /*b390*/  SHFL.BFLY PT, R12, R137, 0x1, 0x1f ;  /* 0x0c201f00890c7f89 */ /* 0x000ea200000e0000 */
[----:B------:R-:W-:Y:S08]  /*b3a0*/  MUFU.EX2 R148, R148 ;  /* 0x0000009400947308 */ /* 0x000ff00000000800 */
[----:B------:R-:W-:Y:S08]  /*b3b0*/  MUFU.EX2 R150, R150 ;  /* 0x0000009600967308 */ /* 0x000ff00000000800 */
[----:B------:R-:W-:Y:S01]  /*b3c0*/  MUFU.EX2 R135, R135 ;  /* 0x0000008700877308 */ /* 0x000fe20000000800 */
[----:B--2---:R-:W-:-:S07]  /*b3d0*/  FMNMX.FTZ R12, R137, R12, !PT ;  /* 0x0000000c890c7209 */ /* 0x004fce0007810000 */
[----:B------:R-:W-:Y:S01]  /*b3e0*/  MUFU.EX2 R144, R144 ;  /* 0x0000009000907308 */ /* 0x000fe20000000800 */
[C---:B------:R-:W-:Y:S01]  /*b3f0*/  FSETP.NEU.FTZ.AND P1, PT, R12.reuse, -INF , PT ;  /* 0xff8000000c00780b */ /* 0x040fe20003f3d000 */
[----:B------:R-:W-:-:S06]  /*b400*/  FMUL.FTZ R2, R12, R14 ;  /* 0x0000000e0c027220 */ /* 0x000fcc0000410000 */
[----:B------:R-:W-:Y:S01]  /*b410*/  MUFU.EX2 R97, R97 ;  /* 0x0000006100617308 */ /* 0x000fe20000000800 */
[----:B------:R-:W-:Y:S02]  /*b420*/  FSEL R100, R2, RZ, P1 ;  /* 0x000000ff02647208 */ /* 0x000fe40000800000 */
[----:B------:R-:W-:Y:S02]  /*b430*/  FSEL R2, R12, RZ, P1 ;  /* 0x000000ff0c027208 */ /* 0x000fe40000800000 */
[----:B------:R-:W-:Y:S01]  /*b440*/  ISETP.GT.AND P1, PT, R20, R19, PT ;  /* 0x000000131400720c */ /* 0x000fe20003f24270 */
[-CC-:B------:R-:W-:Y:S01]  /*b450*/  FFMA.FTZ R113, R90, R14.reuse, -R100.reuse ;  /* 0x0000000e5a717223 */ /* 0x180fe20000010864 */
[-CC-:B------:R-:W-:Y:S01]  /*b460*/  FFMA.FTZ R88, R159, R14.reuse, -R100.reuse ;  /* 0x0000000e9f587223 */ /* 0x180fe20000010864 */
[----:B------:R-:W-:Y:S01]  /*b470*/  FADD.FTZ R15, -R2, R15 ;  /* 0x0000000f020f7221 */ /* 0x000fe20000010100 */
[-CC-:B------:R-:W-:Y:S01]  /*b480*/  FFMA.FTZ R159, R149, R14.reuse, -R100.reuse ;  /* 0x0000000e959f7223 */ /* 0x180fe20000010864 */
[-CC-:B------:R-:W-:Y:S01]  /*b490*/  FFMA.FTZ R90, R157, R14.reuse, -R100.reuse ;  /* 0x0000000e9d5a7223 */ /* 0x180fe20000010864 */
[-CC-:B------:R-:W-:Y:S01]  /*b4a0*/  FFMA.FTZ R92, R151, R14.reuse, -R100.reuse ;  /* 0x0000000e975c7223 */ /* 0x180fe20000010864 */
[-C--:B------:R-:W-:Y:S01]  /*b4b0*/  FMUL.FTZ R15, R15, R14.reuse ;  /* 0x0000000e0f0f7220 */ /* 0x080fe20000410000 */
        /* <DEDUP_REMOVED lines=8> */
[----:B------:R2:W3:Y:S01]  /*b540*/  MUFU.EX2 R2, R15 ;  /* 0x0000000f00027308 */ /* 0x0004e20000000800 */
[-CC-:B------:R-:W-:Y:S01]  /*b550*/  FFMA.FTZ R91, R91, R14.reuse, -R100.reuse ;  /* 0x0000000e5b5b7223 */ /* 0x180fe20000010864 */
[-CC-:B------:R-:W-:Y:S01]  /*b560*/  FFMA.FTZ R115, R115, R14.reuse, -R100.reuse ;  /* 0x0000000e73737223 */ /* 0x180fe20000010864 */
[-CC-:B------:R-:W-:Y:S01]  /*b570*/  FFMA.FTZ R175, R175, R14.reuse, -R100.reuse ;  /* 0x0000000eafaf7223 */ /* 0x180fe20000010864 */
[-CC-:B------:R-:W-:Y:S01]  /*b580*/  FFMA.FTZ R119, R119, R14.reuse, -R100.reuse ;  /* 0x0000000e77777223 */ /* 0x180fe20000010864 */
[-CC-:B------:R-:W-:Y:S01]  /*b590*/  FFMA.FTZ R179, R179, R14.reuse, -R100.reuse ;  /* 0x0000000eb3b37223 */ /* 0x180fe20000010864 */
[-CC-:B------:R-:W-:Y:S01]  /*b5a0*/  FFMA.FTZ R123, R123, R14.reuse, -R100.reuse ;  /* 0x0000000e7b7b7223 */ /* 0x180fe20000010864 */
[-C--:B------:R-:W-:Y:S01]  /*b5b0*/  FFMA.FTZ R181, R181, R14.reuse, -R100 ;  /* 0x0000000eb5b57223 */ /* 0x080fe20000010864 */
[----:B------:R-:W4:Y:S01]  /*b5c0*/  MUFU.EX2 R88, R88 ;  /* 0x0000005800587308 */ /* 0x000f220000000800 */
[----:B--2---:R-:W-:Y:S01]  /*b5d0*/  FADD.FTZ R15, R177, R102 ;  /* 0x00000066b10f7221 */ /* 0x004fe20000010000 */
[-CC-:B------:R-:W-:Y:S01]  /*b5e0*/  FFMA.FTZ R127, R127, R14.reuse, -R100.reuse ;  /* 0x0000000e7f7f7223 */ /* 0x180fe20000010864 */
[-CC-:B------:R-:W-:Y:S01]  /*b5f0*/  FFMA.FTZ R183, R183, R14.reuse, -R100.reuse ;  /* 0x0000000eb7b77223 */ /* 0x180fe20000010864 */
[-CC-:B------:R-:W-:Y:S01]  /*b600*/  FFMA.FTZ R141, R141, R14.reuse, -R100.reuse ;  /* 0x0000000e8d8d7223 */ /* 0x180fe20000010864 */
[----:B-1----:R-:W-:Y:S01]  /*b610*/  FADD.FTZ R102, R154, R15 ;  /* 0x0000000f9a667221 */ /* 0x002fe20000010000 */
[-CC-:B------:R-:W-:Y:S01]  /*b620*/  FFMA.FTZ R143, R143, R14.reuse, -R100.reuse ;  /* 0x0000000e8f8f7223 */ /* 0x180fe20000010864 */
[----:B------:R-:W-:Y:S01]  /*b630*/  FFMA.FTZ R100, R139, R14, -R100 ;  /* 0x0000000e8b647223 */ /* 0x000fe20000010864 */
[----:B------:R-:W1:Y:S01]  /*b640*/  MUFU.EX2 R159, R159 ;  /* 0x0000009f009f7308 */ /* 0x000e620000000800 */
[----:B---3--:R-:W-:Y:S01]  /*b650*/  FFMA.FTZ R11, R2, R10, R113 ;  /* 0x0000000a020b7223 */ /* 0x008fe20000010071 */
[C---:B------:R-:W-:Y:S01]  /*b660*/  FADD.FTZ R15, R145.reuse, R102 ;  /* 0x00000066910f7221 */ /* 0x040fe20000010000 */
[----:B------:R-:W-:Y:S01]  /*b670*/  F2FP.F16.F32.PACK_AB R154, R145, R154 ;  /* 0x0000009a919a723e */ /* 0x000fe200000000ff */
[----:B------:R-:W-:-:S02]  /*b680*/  VIADD R20, R20, 0xffffffff ;  /* 0xffffffff14147836 */ /* 0x000fc40000000000 */
[----:B------:R-:W-:Y:S01]  /*b690*/  FADD.FTZ R102, R148, R15 ;  /* 0x0000000f94667221 */ /* 0x000fe20000010000 */
[----:B------:R-:W-:Y:S01]  /*b6a0*/  IMAD.U32 R15, RZ, RZ, UR10 ;  /* 0x0000000aff0f7e24 */ /* 0x000fe2000f8e00ff */
[----:B------:R-:W2:Y:S01]  /*b6b0*/  MUFU.EX2 R90, R90 ;  /* 0x0000005a005a7308 */ /* 0x000ea20000000800 */
[C---:B----4-:R-:W-:Y:S01]  /*b6c0*/  FADD.FTZ R10, R88.reuse, R11 ;  /* 0x0000000b580a7221 */ /* 0x050fe20000010000 */
[----:B------:R-:W-:Y:S01]  /*b6d0*/  F2FP.F16.F32.PACK_AB R148, R131, R148 ;  /* 0x000000948394723e */ /* 0x000fe200000000ff */
[----:B------:R-:W-:Y:S01]  /*b6e0*/  @!P6 VIADD R15, R15, 0x2a860 ;  /* 0x0002a8600f0fe836 */ /* 0x000fe20000000000 */
[----:B------:R-:W-:-:S04]  /*b6f0*/  F2FP.F16.F32.PACK_AB R157, R88, R113 ;  /* 0x00000071589d723e */ /* 0x000fc800000000ff */
[----:B------:R-:W3:Y:S01]  /*b700*/  MUFU.EX2 R92, R92 ;  /* 0x0000005c005c7308 */ /* 0x000ee20000000800 */
[----:B-1----:R-:W-:-:S07]  /*b710*/  FADD.FTZ R11, R159, R10 ;  /* 0x0000000a9f0b7221 */ /* 0x002fce0000010000 */
[----:B------:R-:W1:Y:S01]  /*b720*/  MUFU.EX2 R117, R117 ;  /* 0x0000007500757308 */ /* 0x000e620000000800 */
[C---:B--2---:R-:W-:Y:S01]  /*b730*/  FADD.FTZ R11, R90.reuse, R11 ;  /* 0x0000000b5a0b7221 */ /* 0x044fe20000010000 */
[----:B------:R-:W-:-:S06]  /*b740*/  F2FP.F16.F32.PACK_AB R159, R90, R159 ;  /* 0x0000009f5a9f723e */ /* 0x000fcc00000000ff */
[----:B------:R-:W2:Y:S01]  /*b750*/  MUFU.EX2 R155, R155 ;  /* 0x0000009b009b7308 */ /* 0x000ea20000000800 */
[----:B---3--:R-:W-:Y:S01]  /*b760*/  FADD.FTZ R10, R92, R11 ;  /* 0x0000000b5c0a7221 */ /* 0x008fe20000010000 */
[----:B------:R-:W-:-:S04]  /*b770*/  FADD.FTZ R11, R131, R102 ;  /* 0x00000066830b7221 */ /* 0x000fc80000010000 */
[----:B------:R-:W-:Y:S01]  /*b780*/  FADD.FTZ R102, R150, R11 ;  /* 0x0000000b96667221 */ /* 0x000fe20000010000 */
[----:B------:R-:W-:Y:S01]  /*b790*/  F2FP.F16.F32.PACK_AB R150, R135, R150 ;  /* 0x000000968796723e */ /* 0x000fe200000000ff */
        /* <DEDUP_REMOVED lines=10> */
[----:B------:R-:W-:Y:S01]  /*b840*/  MUFU.EX2 R146, R146 ;  /* 0x0000009200927308 */ /* 0x000fe20000000800 */
[C---:B--2---:R-:W-:Y:S01]  /*b850*/  FADD.FTZ R10, R96.reuse, R11 ;  /* 0x0000000b600a7221 */ /* 0x044fe20000010000 */
[----:B------:R-:W-:-:S06]  /*b860*/  F2FP.F16.F32.PACK_AB R149, R96, R149 ;  /* 0x000000956095723e */ /* 0x000fcc00000000ff */
[----:B------:R-:W1:Y:S01]  /*b870*/  MUFU.EX2 R98, R98 ;  /* 0x0000006200627308 */ /* 0x000e620000000800 */
[----:B---3--:R-:W-:-:S07]  /*b880*/  FADD.FTZ R11, R151, R10 ;  /* 0x0000000a970b7221 */ /* 0x008fce0000010000 */
[----:B------:R2:W3:Y:S08]  /*b890*/  MUFU.EX2 R104, R91 ;  /* 0x0000005b00687308 */ /* 0x0004f00000000800 */
[----:B------:R-:W4:Y:S01]  /*b8a0*/  MUFU.EX2 R109, R109 ;  /* 0x0000006d006d7308 */ /* 0x000f220000000800 */
[----:B--2---:R-:W-:Y:S01]  /*b8b0*/  @!P6 PRMT R91, RZ, 0x654, R15 ;  /* 0x00000654ff5be816 */ /* 0x004fe2000000000f */
[----:B------:R-:W-:Y:S01]  /*b8c0*/  FADD.FTZ R15, R135, R102 ;  /* 0x00000066870f7221 */ /* 0x000fe20000010000 */
[C---:B-1----:R-:W-:Y:S01]  /*b8d0*/  FADD.FTZ R11, R98.reuse, R11 ;  /* 0x0000000b620b7221 */ /* 0x042fe20000010000 */
[----:B------:R-:W-:Y:S01]  /*b8e0*/  F2FP.F16.F32.PACK_AB R151, R98, R151 ;  /* 0x000000976297723e */ /* 0x000fe200000000ff */
[----:B------:R1:W-:Y:S01]  /*b8f0*/  @!P6 SYNCS.ARRIVE.TRANS64.RED.A1T0 RZ, [R91+URZ], RZ ;  /* 0x000000ff5bffe9a7 */ /* 0x0003e2000810043f */
[----:B------:R-:W-:Y:S01]  /*b900*/  FADD.FTZ R102, R144, R15 ;  /* 0x0000000f90667221 */ /* 0x000fe20000010000 */
[C---:B------:R-:W-:Y:S01]  /*b910*/  F2FP.F16.F32.PACK_AB R144, R97.reuse, R144 ;  /* 0x000000906190723e */ /* 0x040fe200000000ff */
[----:B------:R-:W2:Y:S01]  /*b920*/  MUFU.EX2 R140, R140 ;  /* 0x0000008c008c7308 */ /* 0x000ea20000000800 */
[----:B---3--:R-:W-:Y:S01]  /*b930*/  FADD.FTZ R11, R104, R11 ;  /* 0x0000000b680b7221 */ /* 0x008fe20000010000 */
[----:B------:R-:W-:-:S04]  /*b940*/  FADD.FTZ R15, R97, R102 ;  /* 0x00000066610f7221 */ /* 0x000fc80000010000 */
[----:B------:R-:W-:Y:S02]  /*b950*/  FADD.FTZ R102, R146, R15 ;  /* 0x0000000f92667221 */ /* 0x000fe40000010000 */
[----:B------:R-:W3:Y:S01]  /*b960*/  MUFU.EX2 R115, R115 ;  /* 0x0000007300737308 */ /* 0x000ee20000000800 */
[C---:B----4-:R-:W-:Y:S01]  /*b970*/  F2FP.F16.F32.PACK_AB R146, R109.reuse, R146 ;  /* 0x000000926d92723e */ /* 0x050fe200000000ff */
[----:B------:R-:W-:-:S06]  /*b980*/  FADD.FTZ R15, R109, R102 ;  /* 0x000000666d0f7221 */ /* 0x000fcc0000010000 */
[----:B------:R-:W4:Y:S01]  /*b990*/  MUFU.EX2 R93, R93 ;  /* 0x0000005d005d7308 */ /* 0x000f220000000800 */
[----:B--2---:R-:W-:-:S07]  /*b9a0*/  FADD.FTZ R10, R140, R15 ;  /* 0x0000000f8c0a7221 */ /* 0x004fce0000010000 */
[----:B------:R-:W2:Y:S01]  /*b9b0*/  MUFU.EX2 R106, R175 ;  /* 0x000000af006a7308 */ /* 0x000ea20000000800 */
[C---:B---3--:R-:W-:Y:S01]  /*b9c0*/  FADD.FTZ R11, R115.reuse, R11 ;  /* 0x0000000b730b7221 */ /* 0x048fe20000010000 */
[----:B------:R-:W-:-:S06]  /*b9d0*/  F2FP.F16.F32.PACK_AB R145, R115, R104 ;  /* 0x000000687391723e */ /* 0x000fcc00000000ff */
[----:B------:R-:W3:Y:S01]  /*b9e0*/  MUFU.EX2 R142, R142 ;  /* 0x0000008e008e7308 */ /* 0x000ee20000000800 */
[C---:B----4-:R-:W-:Y:S01]  /*b9f0*/  FADD.FTZ R15, R93.reuse, R10 ;  /* 0x0000000a5d0f7221 */ /* 0x050fe20000010000 */
[----:B------:R-:W-:-:S06]  /*ba00*/  F2FP.F16.F32.PACK_AB R140, R93, R140 ;  /* 0x0000008c5d8c723e */ /* 0x000fcc00000000ff */
[----:B------:R-:W4:Y:S01]  /*ba10*/  MUFU.EX2 R119, R119 ;  /* 0x0000007700777308 */ /* 0x000f220000000800 */
[----:B--2---:R-:W-:-:S07]  /*ba20*/  FADD.FTZ R11, R106, R11 ;  /* 0x0000000b6a0b7221 */ /* 0x004fce0000010000 */
[----:B------:R-:W2:Y:S01]  /*ba30*/  MUFU.EX2 R89, R89 ;  /* 0x0000005900597308 */ /* 0x000ea20000000800 */
[----:B---3--:R-:W-:-:S07]  /*ba40*/  FADD.FTZ R10, R142, R15 ;  /* 0x0000000f8e0a7221 */ /* 0x008fce0000010000 */
[----:B------:R-:W3:Y:S01]  /*ba50*/  MUFU.EX2 R108, R179 ;  /* 0x000000b3006c7308 */ /* 0x000ee20000000800 */
[C---:B----4-:R-:W-:Y:S01]  /*ba60*/  FADD.FTZ R11, R119.reuse, R11 ;  /* 0x0000000b770b7221 */ /* 0x050fe20000010000 */
[----:B------:R-:W-:-:S06]  /*ba70*/  F2FP.F16.F32.PACK_AB R147, R119, R106 ;  /* 0x0000006a7793723e */ /* 0x000fcc00000000ff */
[----:B------:R-:W4:Y:S01]  /*ba80*/  MUFU.EX2 R136, R136 ;  /* 0x0000008800887308 */ /* 0x000f220000000800 */
[C---:B--2---:R-:W-:Y:S01]  /*ba90*/  FADD.FTZ R15, R89.reuse, R10 ;  /* 0x0000000a590f7221 */ /* 0x044fe20000010000 */
[----:B------:R-:W-:-:S06]  /*baa0*/  F2FP.F16.F32.PACK_AB R142, R89, R142 ;  /* 0x0000008e598e723e */ /* 0x000fcc00000000ff */
[----:B------:R-:W2:Y:S01]  /*bab0*/  MUFU.EX2 R123, R123 ;  /* 0x0000007b007b7308 */ /* 0x000ea20000000800 */
[----:B---3--:R-:W-:-:S07]  /*bac0*/  FADD.FTZ R11, R108, R11 ;  /* 0x0000000b6c0b7221 */ /* 0x008fce0000010000 */
[----:B------:R-:W3:Y:S01]  /*bad0*/  MUFU.EX2 R105, R105 ;  /* 0x0000006900697308 */ /* 0x000ee20000000800 */
[----:B----4-:R-:W-:-:S07]  /*bae0*/  FADD.FTZ R10, R136, R15 ;  /* 0x0000000f880a7221 */ /* 0x010fce0000010000 */
[----:B------:R-:W4:Y:S01]  /*baf0*/  MUFU.EX2 R110, R181 ;  /* 0x000000b5006e7308 */ /* 0x000f220000000800 */
[----:B--2---:R-:W-:-:S07]  /*bb00*/  FADD.FTZ R11, R123, R11 ;  /* 0x0000000b7b0b7221 */ /* 0x004fce0000010000 */
[----:B------:R-:W2:Y:S01]  /*bb10*/  MUFU.EX2 R127, R127 ;  /* 0x0000007f007f7308 */ /* 0x000ea20000000800 */
[C---:B---3--:R-:W-:Y:S01]  /*bb20*/  FADD.FTZ R15, R105.reuse, R10 ;  /* 0x0000000a690f7221 */ /* 0x048fe20000010000 */
[----:B------:R-:W-:-:S06]  /*bb30*/  F2FP.F16.F32.PACK_AB R136, R105, R136 ;  /* 0x000000886988723e */ /* 0x000fcc00000000ff */
[----:B------:R-:W3:Y:S01]  /*bb40*/  MUFU.EX2 R137, R183 ;  /* 0x000000b700897308 */ /* 0x000ee20000000800 */
[----:B----4-:R-:W-:-:S07]  /*bb50*/  FADD.FTZ R10, R110, R11 ;  /* 0x0000000b6e0a7221 */ /* 0x010fce0000010000 */
[----:B-1----:R1:W4:Y:S01]  /*bb60*/  MUFU.EX2 R91, R141 ;  /* 0x0000008d005b7308 */ /* 0x0023220000000800 */
[----:B--2---:R-:W-:-:S07]  /*bb70*/  FADD.FTZ R10, R127, R10 ;  /* 0x0000000a7f0a7221 */ /* 0x004fce0000010000 */
[----:B------:R-:W2:Y:S01]  /*bb80*/  MUFU.EX2 R138, R138 ;  /* 0x0000008a008a7308 */ /* 0x000ea20000000800 */
[----:B---3--:R-:W-:Y:S01]  /*bb90*/  FADD.FTZ R10, R137, R10 ;  /* 0x0000000a890a7221 */ /* 0x008fe20000010000 */
[----:B-1----:R-:W-:-:S06]  /*bba0*/  F2FP.F16.F32.PACK_AB R141, R123, R108 ;  /* 0x0000006c7b8d723e */ /* 0x002fcc00000000ff */
[----:B------:R1:W3:Y:S01]  /*bbb0*/  MUFU.EX2 R139, R143 ;  /* 0x0000008f008b7308 */ /* 0x0002e20000000800 */
[C---:B----4-:R-:W-:Y:S01]  /*bbc0*/  FADD.FTZ R10, R91.reuse, R10 ;  /* 0x0000000a5b0a7221 */ /* 0x050fe20000010000 */
[----:B------:R-:W-:-:S06]  /*bbd0*/  F2FP.F16.F32.PACK_AB R137, R91, R137 ;  /* 0x000000895b89723e */ /* 0x000fcc00000000ff */
[----:B------:R-:W4:Y:S01]  /*bbe0*/  MUFU.EX2 R101, R101 ;  /* 0x0000006500657308 */ /* 0x000f220000000800 */
[----:B--2---:R-:W-:Y:S01]  /*bbf0*/  FADD.FTZ R102, R138, R15 ;  /* 0x0000000f8a667221 */ /* 0x004fe20000010000 */
[----:B-1----:R-:W-:Y:S01]  /*bc00*/  F2FP.F16.F32.PACK_AB R143, R127, R110 ;  /* 0x0000006e7f8f723e */ /* 0x002fe200000000ff */
[----:B------:R-:W-:-:S05]  /*bc10*/  IMAD.MOV.U32 R15, RZ, RZ, R12 ;  /* 0x000000ffff0f7224 */ /* 0x000fca00078e000c */
[----:B------:R-:W1:Y:S01]  /*bc20*/  MUFU.EX2 R100, R100 ;  /* 0x0000006400647308 */ /* 0x000e620000000800 */
[----:B---3--:R-:W-:Y:S01]  /*bc30*/  FADD.FTZ R10, R139, R10 ;  /* 0x0000000a8b0a7221 */ /* 0x008fe20000010000 */
[C---:B----4-:R-:W-:Y:S01]  /*bc40*/  FADD.FTZ R11, R101.reuse, R102 ;  /* 0x00000066650b7221 */ /* 0x050fe20000010000 */
[----:B------:R-:W-:Y:S02]  /*bc50*/  F2FP.F16.F32.PACK_AB R138, R101, R138 ;  /* 0x0000008a658a723e */ /* 0x000fe400000000ff */
[C---:B-1----:R-:W-:Y:S01]  /*bc60*/  FADD.FTZ R10, R100.reuse, R10 ;  /* 0x0000000a640a7221 */ /* 0x042fe20000010000 */
[----:B------:R-:W-:Y:S01]  /*bc70*/  F2FP.F16.F32.PACK_AB R139, R100, R139 ;  /* 0x0000008b648b723e */ /* 0x000fe200000000ff */
[----:B------:R-:W-:Y:S06]  /*bc80*/  @P1 BRA `(.L_x_942) ;  /* 0xffffffd000c81947 */ /* 0x000fec000383ffff */
.L_x_925:
        /* <DEDUP_REMOVED lines=67> */
.L_x_943:
[----:B------:R-:W-:Y:S01]  /*c0c0*/  ULEA UR5, UR36, UR37, 0x3 ;  /* 0x0000002524057291 */ /* 0x000fe2000f8e183f */
[----:B------:R-:W-:-:S05]  /*c0d0*/  IMAD.U32 R0, RZ, RZ, UR46 ;  /* 0x0000002eff007e24 */ /* 0x000fca000f8e00ff */
[----:B------:R-:W-:-:S04]  /*c0e0*/  SHF.L.U32 R0, R0, 0x1f, RZ ;  /* 0x0000001f00007819 */ /* 0x000fc800000006ff */
[----:B------:R1:W2:Y:S01]  /*c0f0*/  SYNCS.PHASECHK.TRANS64.TRYWAIT P1, [UR5+0x2a850], R0 ;  /* 0x02a85000ff0075a7 */ /* 0x0002a20008020145 */
[----:B------:R-:W-:Y:S05]  /*c100*/  @!P0 BRA `(.L_x_944) ;  /* 0x0000000000048947 */ /* 0x000fea0003800000 */
[----:B------:R-:W-:Y:S01]  /*c110*/  BPT.TRAP 0x1 ;  /* 0x000000040000795c */ /* 0x000fe20000300000 */
.L_x_944:
[----:B--2---:R-:W-:Y:S05]  /*c120*/  @P1 BRA `(.L_x_945) ;  /* 0x0000000000081947 */ /* 0x004fea0003800000 */
[----:B------:R-:W2:Y:S02]  /*c130*/  SYNCS.PHASECHK.TRANS64.TRYWAIT P0, [UR5+0x2a850], R0 ;  /* 0x02a85000ff0075a7 */ /* 0x000ea40008000145 */
[----:B--2---:R-:W-:Y:S05]  /*c140*/  @!P0 BRA `(.L_x_946) ;  /* 0x0000005000788947 */ /* 0x004fea0003800000 */
.L_x_945:
[----:B------:R-:W-:Y:S01]  /*c150*/  UIADD3 UR37, UR37, 0x400, URZ ;  /* 0x0000040025257890 */ /* 0x000fe2000fffe03f */
[----:B------:R-:W-:Y:S01]  /*c160*/  WARPGROUP.ARRIVE ;  /* 0x00000000000079c5 */ /* 0x000fe20000000000 */
[----:B------:R-:W-:Y:S01]  /*c170*/  UMOV UR7, 0x40000040 ;  /* 0x4000004000077882 */ /* 0x000fe20000000000 */
[----:B-12---:R-:W1:Y:S01]  /*c180*/  SHFL.BFLY PT, R0, R11, 0x2, 0x1f ;  /* 0x0c401f000b007f89 */ /* 0x006e6200000e0000 */
[----:B------:R-:W-:Y:S01]  /*c190*/  USHF.R.U32.HI UR37, URZ, 0x4, UR37 ;  /* 0x000000043f257899 */ /* 0x000fe20008011625 */
[----:B------:R-:W-:Y:S02]  /*c1a0*/  IMAD.MOV.U32 R4, RZ, RZ, RZ ;  /* 0x000000ffff047224 */ /* 0x000fe400078e00ff */
[----:B------:R-:W2:Y:S01]  /*c1b0*/  SHFL.BFLY PT, R5, R10, 0x2, 0x1f ;  /* 0x0c401f000a057f89 */ /* 0x000ea200000e0000 */
[----:B------:R-:W-:Y:S01]  /*c1c0*/  ULOP3.LUT UR37, UR37, 0x3fff, URZ, 0xc0, !UPT ;  /* 0x00003fff25257892 */ /* 0x000fe2000f8ec03f */
[----:B------:R-:W-:Y:S01]  /*c1d0*/  VIADD R164, R164, 0x1 ;  /* 0x00000001a4a47836 */ /* 0x000fe20000000000 */
[----:B------:R-:W3:Y:S02]  /*c1e0*/  S2R R13, SR_TID.X ;  /* 0x00000000000d7919 */ /* 0x000ee40000002100 */
[----:B------:R-:W-:-:S04]  /*c1f0*/  ULOP3.LUT UR4, UR37, 0x3000000, URZ, 0xfc, !UPT ;  /* 0x0300000025047892 */ /* 0x000fc8000f8efc3f */
[----:B------:R-:W-:Y:S02]  /*c200*/  UIMAD UR4, UR36, 0x600, UR4 ;  /* 0x00000600240478a4 */ /* 0x000fe4000f8e0204 */
[----:B------:R-:W-:-:S04]  /*c210*/  UIADD3 UR36, UR36, 0x1, URZ ;  /* 0x0000000124247890 */ /* 0x000fc8000fffe03f */
[----:B------:R-:W-:Y:S01]  /*c220*/  UISETP.NE.AND UP0, UPT, UR36, 0x2, UPT ;  /* 0x000000022400788c */ /* 0x000fe2000bf05270 */
[----:B------:R-:W-:Y:S02]  /*c230*/  UMOV UR6, UR4 ;  /* 0x0000000400067c82 */ /* 0x000fe40008000000 */
[----:B------:R-:W-:Y:S01]  /*c240*/  HGMMA.64x128x16.F32 R24, R156, gdesc[UR4].tnspB, R24, gsb0 ;  /* 0x41e000049c187df0 */ /* 0x000fe20008000818 */
[----:B------:R-:W-:Y:S01]  /*c250*/  UIADD3 UR6, UR4, 0x80, URZ ;  /* 0x0000008004067890 */ /* 0x000fe2000fffe03f */
[----:B-1----:R-:W-:Y:S01]  /*c260*/  FADD.FTZ R0, R0, R11 ;  /* 0x0000000b00007221 */ /* 0x002fe20000010000 */
[----:B------:R-:W-:Y:S01]  /*c270*/  UMOV UR7, 0x40000040 ;  /* 0x4000004000077882 */ /* 0x000fe20000000000 */
[----:B------:R-:W-:Y:S02]  /*c280*/  IMAD.MOV.U32 R11, RZ, RZ, RZ ;  /* 0x000000ffff0b7224 */ /* 0x000fe400078e00ff */
[----:B--2---:R-:W-:Y:S01]  /*c290*/  FADD.FTZ R2, R5, R10 ;  /* 0x0000000a05027221 */ /* 0x004fe20000010000 */
[----:B------:R-:W-:Y:S01]  /*c2a0*/  IMAD.U32 R10, RZ, RZ, UR5 ;  /* 0x00000005ff0a7e24 */ /* 0x000fe2000f8e00ff */
[----:B------:R-:W1:Y:S01]  /*c2b0*/  SHFL.BFLY PT, R5, R0, 0x1, 0x1f ;  /* 0x0c201f0000057f89 */ /* 0x000e6200000e0000 */
[----:B------:R-:W-:-:S03]  /*c2c0*/  USEL UR36, UR36, URZ, UP0 ;  /* 0x0000003f24247287 */ /* 0x000fc60008000000 */
[----:B------:R-:W2:Y:S01]  /*c2d0*/  SHFL.BFLY PT, R7, R2, 0x1, 0x1f ;  /* 0x0c201f0002077f89 */ /* 0x000ea200000e0000 */
[----:B---3--:R-:W-:Y:S01]  /*c2e0*/  LOP3.LUT P2, RZ, R13, 0x7f, RZ, 0xc0, !PT ;  /* 0x0000007f0dff7812 */ /* 0x008fe2000784c0ff */
[----:B-1----:R-:W-:Y:S01]  /*c2f0*/  FADD.FTZ R8, R0, R5 ;  /* 0x0000000500087221 */ /* 0x002fe20000010000 */
[----:B------:R-:W-:Y:S02]  /*c300*/  IMAD.MOV.U32 R0, RZ, RZ, -0x800000 ;  /* 0xff800000ff007424 */ /* 0x000fe400078e00ff */
[----:B--2---:R-:W-:Y:S02]  /*c310*/  FADD.FTZ R9, R2, R7 ;  /* 0x0000000702097221 */ /* 0x004fe40000010000 */
[----:B------:R-:W-:Y:S01]  /*c320*/  FSETP.NE.FTZ.AND P0, PT, R8, RZ, PT ;  /* 0x000000ff0800720b */ /* 0x000fe20003f15000 */
[----:B------:R-:W-:Y:S02]  /*c330*/  IMAD.MOV.U32 R2, RZ, RZ, -0x800000 ;  /* 0xff800000ff027424 */ /* 0x000fe400078e00ff */
[----:B------:R-:W-:-:S10]  /*c340*/  FSETP.NE.FTZ.AND P1, PT, R9, RZ, PT ;  /* 0x000000ff0900720b */ /* 0x000fd40003f35000 */
[----:B------:R-:W1:Y:S01]  /*c350*/  @P0 MUFU.LG2 R5, R8 ;  /* 0x0000000800050308 */ /* 0x000e620000000c00 */
[C---:B------:R-:W-:Y:S02]  /*c360*/  @P0 FMUL.FTZ R6, R14.reuse, 0.69314718246459960938 ;  /* 0x3f3172180e060820 */ /* 0x040fe40000410000 */
[----:B------:R-:W-:-:S05]  /*c370*/  @P1 FMUL.FTZ R14, R14, 0.69314718246459960938 ;  /* 0x3f3172180e0e1820 */ /* 0x000fca0000410000 */
[----:B------:R-:W2:Y:S08]  /*c380*/  @P1 MUFU.LG2 R7, R9 ;  /* 0x0000000900071308 */ /* 0x000eb00000000c00 */
[----:B------:R3:W4:Y:S01]  /*c390*/  @P0 MUFU.RCP R4, R8 ;  /* 0x0000000800040308 */ /* 0x0007220000001000 */
[----:B-1----:R-:W-:-:S04]  /*c3a0*/  @P0 FMUL.FTZ R5, R5, 0.69314718246459960938 ;  /* 0x3f31721805050820 */ /* 0x002fc80000410000 */
[----:B------:R-:W-:Y:S01]  /*c3b0*/  @P0 FFMA.FTZ R2, R6, R3, R5 ;  /* 0x0000000306020223 */ /* 0x000fe20000010005 */
[----:B------:R-:W-:Y:S02]  /*c3c0*/  PLOP3.LUT P0, PT, PT, PT, PT, 0x8, 0x0 ;  /* 0x000000000000781c */ /* 0x000fe40003f0e170 */
[----:B------:R-:W1:Y:S01]  /*c3d0*/  @P1 MUFU.RCP R11, R9 ;  /* 0x00000009000b1308 */ /* 0x000e620000001000 */
[----:B---3--:R-:W-:Y:S02]  /*c3e0*/  @!P2 VIADD R8, R10, 0x2a860 ;  /* 0x0002a8600a08a836 */ /* 0x008fe40000000000 */
[----:B--2---:R-:W-:-:S03]  /*c3f0*/  @P1 FMUL.FTZ R7, R7, 0.69314718246459960938 ;  /* 0x3f31721807071820 */ /* 0x004fc60000410000 */
[----:B------:R-:W-:Y:S01]  /*c400*/  @!P2 PRMT R8, RZ, 0x654, R8 ;  /* 0x00000654ff08a816 */ /* 0x000fe20000000008 */
        /* <DEDUP_REMOVED lines=22> */
[----:B------:R-:W-:-:S04]  /*c570*/  USEL UR4, URZ, 0x1, UP0 ;  /* 0x000000013f047887 */ /* 0x000fc80008000000 */
[----:B------:R-:W-:Y:S01]  /*c580*/  ULOP3.LUT UR46, UR46, UR4, URZ, 0x3c, !UPT ;  /* 0x000000042e2e7292 */ /* 0x000fe2000f8e3c3f */
[----:B------:R-:W-:Y:S02]  /*c590*/  WARPGROUP.DEPBAR.LE gsb0, 0x0 ;  /* 0x00008000000079c5 */ /* 0x000fe40000010000 */
[----:B------:R-:W-:-:S06]  /*c5a0*/  WARPGROUP.ARRIVE ;  /* 0x00000000000079c5 */ /* 0x000fcc0000000000 */
[----:B------:R-:W-:Y:S03]  /*c5b0*/  HGMMA.64x128x16.F32 R24, R136, gdesc[UR4].tnspB, R24, gsb0 ;  /* 0x41e0000488187df0 */ /* 0x000fe60008000818 */
[----:B------:R-:W-:Y:S02]  /*c5c0*/  WARPGROUP.DEPBAR.LE gsb0, 0x0 ;  /* 0x00008000000079c5 */ /* 0x000fe40000010000 */
[-C--:B----4-:R-:W-:Y:S01]  /*c5d0*/  FMUL.FTZ R3, R28, R4.reuse ;  /* 0x000000041c037220 */ /* 0x090fe20000410000 */
        /* <DEDUP_REMOVED lines=33> */
[-C--:B--2---:R-:W-:Y:S01]  /*c7f0*/  FMUL.FTZ R8, R27, R11.reuse ;  /* 0x0000000b1b087220 */ /* 0x084fe20000410000 */
        /* <DEDUP_REMOVED lines=30> */
.L_x_876:
[----:B------:R-:W1:Y:S08]  /*c9e0*/  S2UR UR4, SR_CgaCtaId ;  /* 0x00000000000479c3 */ /* 0x000e700000008800 */
[----:B------:R-:W-:Y:S06]  /*c9f0*/  BAR.SYNC.DEFER_BLOCKING 0x5, 0x120 ;  /* 0x0144800000007b1d */ /* 0x000fec0000010000 */
[----:B------:R-:W-:-:S02]  /*ca00*/  UMOV UR37, 0x400 ;  /* 0x0000040000257882 */ /* 0x000fc40000000000 */
[----:B-1----:R-:W-:-:S09]  /*ca10*/  ULEA UR37, UR4, UR37, 0x18 ;  /* 0x0000002504257291 */ /* 0x002fd2000f8ec03f */
[----:B------:R-:W1:Y:S02]  /*ca20*/  LDS R4, [UR37+0x2a8d0] ;  /* 0x02a8d025ff047984 */ /* 0x000e640008000800 */
[----:B-1----:R-:W-:Y:S01]  /*ca30*/  R2UR UR4, R4 ;  /* 0x00000000040472ca */ /* 0x002fe200000e0000 */
[----:B------:R-:W-:Y:S06]  /*ca40*/  BAR.ARV 0x4, 0x120 ;  /* 0x0104800000007b1d */ /* 0x000fec0000002000 */
[----:B------:R-:W-:Y:S08]  /*ca50*/  @P0 BRA `(.L_x_947) ;  /* 0x0000000800500947 */ /* 0x000ff00003800000 */
[----:B------:R-:W-:Y:S01]  /*ca60*/  VIADD R31, R167, UR42 ;  /* 0x0000002aa71f7c36 */ /* 0x000fe20008000000 */
[C---:B------:R-:W-:Y:S01]  /*ca70*/  LOP3.LUT R5, R22.reuse, 0x380, RZ, 0xc0, !PT ;  /* 0x0000038016057812 */ /* 0x040fe200078ec0ff */
[----:B------:R-:W-:Y:S01]  /*ca80*/  BAR.SYNC.DEFER_BLOCKING 0x1, 0x100 ;  /* 0x0044000000007b1d */ /* 0x000fe20000010000 */
[C---:B------:R-:W-:Y:S01]  /*ca90*/  IADD3 R27, P2, R22.reuse, 0x20, RZ ;  /* 0x00000020161b7810 */ /* 0x040fe20007f5e0ff */
[----:B------:R-:W-:Y:S01]  /*caa0*/  VIADD R4, R31, 0x8 ;  /* 0x000000081f047836 */ /* 0x000fe20000000000 */
[C---:B------:R-:W-:Y:S01]  /*cab0*/  IADD3 R11, P6, R22.reuse, 0x40, RZ ;  /* 0x00000040160b7810 */ /* 0x040fe20007fde0ff */
[----:B------:R-:W-:Y:S01]  /*cac0*/  USHF.R.S32.HI UR5, URZ, 0x1f, UR43 ;  /* 0x0000001f3f057899 */ /* 0x000fe2000801142b */
[----:B------:R-:W-:Y:S01]  /*cad0*/  IADD3 R15, P4, R22, 0x4000, RZ ;  /* 0x00004000160f7810 */ /* 0x000fe20007f9e0ff */
[----:B------:R-:W-:Y:S01]  /*cae0*/  ULDC UR10, c[0x0][0xa88] ;  /* 0x0002a200000a7ab9 */ /* 0x000fe20000000800 */
[----:B------:R-:W-:Y:S01]  /*caf0*/  LOP3.LUT P0, RZ, R166, 0x3, RZ, 0xc0, !PT ;  /* 0x00000003a6ff7812 */ /* 0x000fe2000780c0ff */
[----:B------:R-:W1:Y:S01]  /*cb00*/  LDC.64 R72, c[0x0][0xb78] ;  /* 0x0002de00ff487b82 */ /* 0x000e620000000a00 */
[----:B------:R-:W-:Y:S01]  /*cb10*/  SHF.R.U64 R5, R5, 0x3, RZ ;  /* 0x0000000305057819 */ /* 0x000fe200000012ff */
[----:B------:R-:W-:Y:S01]  /*cb20*/  ULDC.64 UR8, c[0x0][0xb70] ;  /* 0x0002dc0000087ab9 */ /* 0x000fe20000000a00 */
[----:B------:R-:W-:Y:S01]  /*cb30*/  LOP3.LUT R26, R27, 0x380, RZ, 0xc0, !PT ;  /* 0x000003801b1a7812 */ /* 0x000fe200078ec0ff */
[----:B------:R-:W-:Y:S01]  /*cb40*/  UIMAD UR5, UR5, UR8, URZ ;  /* 0x00000008050572a4 */ /* 0x000fe2000f8e023f */
[----:B------:R-:W-:Y:S01]  /*cb50*/  LOP3.LUT R24, R11, 0x380, RZ, 0xc0, !PT ;  /* 0x000003800b187812 */ /* 0x000fe200078ec0ff */
[----:B------:R-:W-:Y:S01]  /*cb60*/  UIMAD.WIDE.U32 UR6, UR43, UR8, URZ ;  /* 0x000000082b0672a5 */ /* 0x000fe2000f8e003f */
[----:B------:R-:W-:Y:S01]  /*cb70*/  LOP3.LUT R14, R15, 0x380, RZ, 0xc0, !PT ;  /* 0x000003800f0e7812 */ /* 0x000fe200078ec0ff */
[----:B------:R-:W-:Y:S01]  /*cb80*/  UIMAD UR5, UR43, UR9, UR5 ;  /* 0x000000092b0572a4 */ /* 0x000fe2000f8e0205 */
[----:B------:R-:W-:Y:S01]  /*cb90*/  ISETP.GE.OR P1, PT, R4, UR10, P0 ;  /* 0x0000000a04007c0c */ /* 0x000fe20008726670 */
[----:B------:R-:W-:Y:S01]  /*cba0*/  USHF.R.S32.HI UR8, URZ, 0x1f, UR44 ;  /* 0x0000001f3f087899 */ /* 0x000fe2000801142c */
[----:B------:R-:W-:Y:S01]  /*cbb0*/  IADD3 R21, P5, R22, 0x60, RZ ;  /* 0x0000006016157810 */ /* 0x000fe20007fbe0ff */
[----:B------:R-:W-:Y:S01]  /*cbc0*/  UIADD3 UR5, UR7, UR5, URZ ;  /* 0x0000000507057290 */ /* 0x000fe2000fffe03f */
[----:B------:R-:W-:Y:S01]  /*cbd0*/  LOP3.LUT R4, R5, R22, RZ, 0x3c, !PT ;  /* 0x0000001605047212 */ /* 0x000fe200078e3cff */
[----:B------:R-:W-:Y:S01]  /*cbe0*/  IMAD.MOV.U32 R5, RZ, RZ, R23 ;  /* 0x000000ffff057224 */ /* 0x000fe200078e0017 */
[----:B------:R-:W-:-:S02]  /*cbf0*/  SHF.R.U64 R26, R26, 0x3, RZ ;  /* 0x000000031a1a7819 */ /* 0x000fc400000012ff */
[----:B------:R-:W-:Y:S02]  /*cc00*/  SHF.R.U64 R24, R24, 0x3, RZ ;  /* 0x0000000318187819 */ /* 0x000fe400000012ff */
[----:B------:R-:W-:Y:S02]  /*cc10*/  SHF.R.U64 R14, R14, 0x3, RZ ;  /* 0x000000030e0e7819 */ /* 0x000fe400000012ff */
[----:B------:R-:W-:Y:S02]  /*cc20*/  LOP3.LUT R20, R21, 0x380, RZ, 0xc0, !PT ;  /* 0x0000038015147812 */ /* 0x000fe400078ec0ff */
[----:B------:R-:W-:Y:S01]  /*cc30*/  LOP3.LUT R26, R26, R27, RZ, 0x3c, !PT ;  /* 0x0000001b1a1a7212 */ /* 0x000fe200078e3cff */
[----:B------:R-:W-:Y:S01]  /*cc40*/  IMAD.X R27, RZ, RZ, R23, P2 ;  /* 0x000000ffff1b7224 */ /* 0x000fe200010e0617 */
[----:B------:R-:W-:Y:S02]  /*cc50*/  LOP3.LUT R24, R24, R11, RZ, 0x3c, !PT ;  /* 0x0000000b18187212 */ /* 0x000fe400078e3cff */
[----:B------:R-:W-:-:S02]  /*cc60*/  LOP3.LUT R14, R14, R15, RZ, 0x3c, !PT ;  /* 0x0000000f0e0e7212 */ /* 0x000fc400078e3cff */
[----:B------:R-:W-:Y:S02]  /*cc70*/  MOV R11, R4 ;  /* 0x00000004000b7202 */ /* 0x000fe40000000f00 */
[----:B------:R-:W-:Y:S02]  /*cc80*/  IADD3 R15, P2, R22, 0x4040, RZ ;  /* 0x00004040160f7810 */ /* 0x000fe40007f5e0ff */
[----:B------:R-:W-:Y:S02]  /*cc90*/  SHF.R.U64 R20, R20, 0x3, RZ ;  /* 0x0000000314147819 */ /* 0x000fe400000012ff */
[----:B------:R-:W-:Y:S01]  /*cca0*/  F2FP.F16.F32.PACK_AB R4, R25, R10 ;  /* 0x0000000a1904723e */ /* 0x000fe200000000ff */
[----:B------:R-:W-:Y:S01]  /*ccb0*/  IMAD.X R25, RZ, RZ, R23, P6 ;  /* 0x000000ffff197224 */ /* 0x000fe200030e0617 */
[----:B------:R-:W-:Y:S02]  /*ccc0*/  IADD3 R17, P6, R22, 0x4060, RZ ;  /* 0x0000406016117810 */ /* 0x000fe40007fde0ff */
[----:B------:R-:W-:-:S02]  /*ccd0*/  LOP3.LUT R10, R15, 0x380, RZ, 0xc0, !PT ;  /* 0x000003800f0a7812 */ /* 0x000fc400078ec0ff */
[----:B------:R-:W-:Y:S01]  /*cce0*/  LOP3.LUT R20, R20, R21, RZ, 0x3c, !PT ;  /* 0x0000001514147212 */ /* 0x000fe200078e3cff */
[--C-:B------:R-:W-:Y:S01]  /*ccf0*/  IMAD.X R21, RZ, RZ, R23.reuse, P5 ;  /* 0x000000ffff157224 */ /* 0x100fe200028e0617 */
[----:B------:R-:W-:Y:S02]  /*cd00*/  IADD3 R13, P3, R22, 0x4020, RZ ;  /* 0x00004020160d7810 */ /* 0x000fe40007f7e0ff */
[----:B------:R-:W-:Y:S01]  /*cd10*/  F2FP.F16.F32.PACK_AB R5, R8, R9 ;  /* 0x000000090805723e */ /* 0x000fe200000000ff */
[----:B------:R-:W-:Y:S01]  /*cd20*/  IMAD.X R9, RZ, RZ, R23, P6 ;  /* 0x000000ffff097224 */ /* 0x000fe200030e0617 */
[----:B------:R-:W-:Y:S02]  /*cd30*/  F2FP.F16.F32.PACK_AB R6, R6, R3 ;  /* 0x000000030606723e */ /* 0x000fe400000000ff */
[----:B------:R-:W-:Y:S02]  /*cd40*/  F2FP.F16.F32.PACK_AB R7, R7, R30 ;  /* 0x0000001e0707723e */ /* 0x000fe400000000ff */
[----:B------:R-:W-:-:S02]  /*cd50*/  LOP3.LUT R8, R17, 0x380, RZ, 0xc0, !PT ;  /* 0x0000038011087812 */ /* 0x000fc400078ec0ff */
[----:B------:R-:W-:Y:S01]  /*cd60*/  SHF.R.U64 R10, R10, 0x3, RZ ;  /* 0x000000030a0a7819 */ /* 0x000fe200000012ff */
[----:B------:R2:W-:Y:S01]  /*cd70*/  STSM.16.M88.4 [R11], R4 ;  /* 0x000000040b007844 */ /* 0x0005e20000000200 */
[----:B------:R-:W-:Y:S02]  /*cd80*/  LOP3.LUT R12, R13, 0x380, RZ, 0xc0, !PT ;  /* 0x000003800d0c7812 */ /* 0x000fe400078ec0ff */
[----:B------:R-:W-:Y:S02]  /*cd90*/  MOV R27, R26 ;  /* 0x0000001a001b7202 */ /* 0x000fe40000000f00 */
[----:B------:R-:W-:Y:S02]  /*cda0*/  MOV R26, R24 ;  /* 0x00000018001a7202 */ /* 0x000fe40000000f00 */
[----:B------:R-:W-:Y:S02]  /*cdb0*/  SHF.R.U64 R8, R8, 0x3, RZ ;  /* 0x0000000308087819 */ /* 0x000fe400000012ff */
[----:B------:R-:W-:Y:S01]  /*cdc0*/  MOV R25, R20 ;  /* 0x0000001400197202 */ /* 0x000fe20000000f00 */
[----:B------:R-:W-:Y:S01]  /*cdd0*/  IMAD.U32 R21, RZ, RZ, UR7 ;  /* 0x00000007ff157e24 */ /* 0x000fe2000f8e00ff */
[----:B------:R-:W-:Y:S01]  /*cde0*/  LOP3.LUT R10, R10, R15, RZ, 0x3c, !PT ;  /* 0x0000000f0a0a7212 */ /* 0x000fe200078e3cff */
[----:B------:R-:W-:Y:S01]  /*cdf0*/  IMAD.U32 R20, RZ, RZ, UR6 ;  /* 0x00000006ff147e24 */ /* 0x000fe2000f8e00ff */
[----:B------:R-:W-:Y:S01]  /*ce00*/  SHF.R.U64 R12, R12, 0x3, RZ ;  /* 0x000000030c0c7819 */ /* 0x000fe200000012ff */
[----:B------:R-:W-:Y:S01]  /*ce10*/  IMAD.U32 R21, RZ, RZ, UR5 ;  /* 0x00000005ff157e24 */ /* 0x000fe2000f8e00ff */
[----:B------:R-:W-:Y:S01]  /*ce20*/  LOP3.LUT R8, R8, R17, RZ, 0x3c, !PT ;  /* 0x0000001108087212 */ /* 0x000fe200078e3cff */
[----:B--2---:R-:W-:Y:S01]  /*ce30*/  IMAD.X R11, RZ, RZ, R23, P2 ;  /* 0x000000ffff0b7224 */ /* 0x004fe200010e0617 */
[----:B------:R-:W-:Y:S01]  /*ce40*/  F2FP.F16.F32.PACK_AB R4, R33, R32 ;  /* 0x000000202104723e */ /* 0x000fe200000000ff */
[C---:B-1----:R-:W-:Y:S01]  /*ce50*/  IMAD.WIDE.U32 R20, R72.reuse, UR44, R20 ;  /* 0x0000002c48147c25 */ /* 0x042fe2000f8e0014 */
[----:B------:R-:W-:Y:S01]  /*ce60*/  F2FP.F16.F32.PACK_AB R5, R35, R34 ;  /* 0x000000222305723e */ /* 0x000fe200000000ff */
[----:B------:R-:W-:Y:S01]  /*ce70*/  ULDC.64 UR6, c[0x0][0xb40] ;  /* 0x0002d00000067ab9 */ /* 0x000fe20000000a00 */
[----:B------:R-:W-:Y:S01]  /*ce80*/  MOV R17, R10 ;  /* 0x0000000a00117202 */ /* 0x000fe20000000f00 */
[----:B------:R-:W-:Y:S01]  /*ce90*/  IMAD R10, R72, UR8, RZ ;  /* 0x00000008480a7c24 */ /* 0x000fe2000f8e02ff */
[----:B------:R-:W-:Y:S01]  /*cea0*/  F2FP.F16.F32.PACK_AB R6, R37, R36 ;  /* 0x000000242506723e */ /* 0x000fe200000000ff */
[--C-:B------:R-:W-:Y:S01]  /*ceb0*/  IMAD.X R15, RZ, RZ, R23.reuse, P4 ;  /* 0x000000ffff0f7224 */ /* 0x100fe200020e0617 */
[----:B------:R-:W-:Y:S01]  /*cec0*/  F2FP.F16.F32.PACK_AB R7, R39, R38 ;  /* 0x000000262707723e */ /* 0x000fe200000000ff */
[----:B------:R-:W-:Y:S01]  /*ced0*/  IMAD R30, R73, UR44, R10 ;  /* 0x0000002c491e7c24 */ /* 0x000fe2000f8e020a */
[----:B------:R-:W-:Y:S01]  /*cee0*/  LOP3.LUT R12, R12, R13, RZ, 0x3c, !PT ;  /* 0x0000000d0c0c7212 */ /* 0x000fe200078e3cff */
[----:B------:R-:W-:Y:S01]  /*cef0*/  IMAD.X R13, RZ, RZ, R23, P3 ;  /* 0x000000ffff0d7224 */ /* 0x000fe200018e0617 */
[----:B------:R-:W-:Y:S01]  /*cf00*/  MOV R3, R8 ;  /* 0x0000000800037202 */ /* 0x000fe20000000f00 */
[----:B------:R1:W-:Y:S01]  /*cf10*/  STSM.16.M88.4 [R27], R4 ;  /* 0x000000041b007844 */ /* 0x0003e20000000200 */
[----:B------:R-:W-:-:S02]  /*cf20*/  IADD3 R20, P2, R31, R20, RZ ;  /* 0x000000141f147210 */ /* 0x000fc40007f5e0ff */
[----:B------:R-:W-:Y:S02]  /*cf30*/  MOV R24, R14 ;  /* 0x0000000e00187202 */ /* 0x000fe40000000f00 */
[----:B------:R-:W-:Y:S02]  /*cf40*/  MOV R19, R12 ;  /* 0x0000000c00137202 */ /* 0x000fe40000000f00 */
[----:B------:R-:W-:Y:S02]  /*cf50*/  F2FP.F16.F32.PACK_AB R8, R41, R40 ;  /* 0x000000282908723e */ /* 0x000fe400000000ff */
[----:B------:R-:W-:Y:S02]  /*cf60*/  F2FP.F16.F32.PACK_AB R9, R43, R42 ;  /* 0x0000002a2b09723e */ /* 0x000fe400000000ff */
[----:B------:R-:W-:Y:S02]  /*cf70*/  F2FP.F16.F32.PACK_AB R10, R45, R44 ;  /* 0x0000002c2d0a723e */ /* 0x000fe400000000ff */
[----:B------:R-:W-:-:S02]  /*cf80*/  F2FP.F16.F32.PACK_AB R11, R47, R46 ;  /* 0x0000002e2f0b723e */ /* 0x000fc400000000ff */
[----:B------:R-:W-:Y:S02]  /*cf90*/  F2FP.F16.F32.PACK_AB R12, R49, R48 ;  /* 0x00000030310c723e */ /* 0x000fe400000000ff */
[----:B-1----:R-:W-:Y:S01]  /*cfa0*/  SHF.R.S32.HI R27, RZ, 0x1f, R31 ;  /* 0x0000001fff1b7819 */ /* 0x002fe2000001141f */
[----:B------:R-:W-:Y:S01]  /*cfb0*/  STSM.16.M88.4 [R26], R8 ;  /* 0x000000081a007844 */ /* 0x000fe20000000200 */
[----:B------:R-:W-:Y:S02]  /*cfc0*/  F2FP.F16.F32.PACK_AB R13, R51, R50 ;  /* 0x00000032330d723e */ /* 0x000fe400000000ff */
[----:B------:R-:W-:Y:S02]  /*cfd0*/  F2FP.F16.F32.PACK_AB R14, R53, R52 ;  /* 0x00000034350e723e */ /* 0x000fe400000000ff */
[----:B------:R-:W-:Y:S02]  /*cfe0*/  F2FP.F16.F32.PACK_AB R15, R55, R54 ;  /* 0x00000036370f723e */ /* 0x000fe400000000ff */
[----:B------:R-:W-:-:S02]  /*cff0*/  F2FP.F16.F32.PACK_AB R64, R65, R64 ;  /* 0x000000404140723e */ /* 0x000fc400000000ff */
[----:B------:R-:W-:Y:S01]  /*d000*/  F2FP.F16.F32.PACK_AB R4, R57, R56 ;  /* 0x000000383904723e */ /* 0x000fe200000000ff */
[----:B------:R-:W-:Y:S01]  /*d010*/  STSM.16.M88.4 [R25], R12 ;  /* 0x0000000c19007844 */ /* 0x000fe20000000200 */
[----:B------:R-:W-:Y:S02]  /*d020*/  F2FP.F16.F32.PACK_AB R5, R59, R58 ;  /* 0x0000003a3b05723e */ /* 0x000fe400000000ff */
[----:B------:R-:W-:Y:S02]  /*d030*/  F2FP.F16.F32.PACK_AB R6, R61, R60 ;  /* 0x0000003c3d06723e */ /* 0x000fe400000000ff */
[----:B------:R-:W-:Y:S02]  /*d040*/  F2FP.F16.F32.PACK_AB R7, R63, R62 ;  /* 0x0000003e3f07723e */ /* 0x000fe400000000ff */
[----:B------:R-:W-:Y:S02]  /*d050*/  F2FP.F16.F32.PACK_AB R65, R67, R66 ;  /* 0x000000424341723e */ /* 0x000fe400000000ff */
[----:B------:R-:W-:Y:S01]  /*d060*/  ISETP.GE.OR P0, PT, R31, UR10, P0 ;  /* 0x0000000a1f007c0c */ /* 0x000fe20008706670 */
[----:B------:R1:W-:Y:S01]  /*d070*/  STSM.16.M88.4 [R24], R4 ;  /* 0x0000000418007844 */ /* 0x0003e20000000200 */
[----:B------:R-:W-:-:S02]  /*d080*/  IADD3.X R27, R27, R21, R30, P2, !PT ;  /* 0x000000151b1b7210 */ /* 0x000fc400017fe41e */
[----:B------:R-:W-:Y:S01]  /*d090*/  F2FP.F16.F32.PACK_AB R66, R69, R68 ;  /* 0x000000444542723e */ /* 0x000fe200000000ff */
[----:B------:R-:W2:Y:S01]  /*d0a0*/  SHFL.IDX PT, R6, R169, RZ, 0x1f ;  /* 0x00001fffa9067589 */ /* 0x000ea200000e0000 */
[----:B------:R-:W-:Y:S02]  /*d0b0*/  F2FP.F16.F32.PACK_AB R67, R71, R70 ;  /* 0x000000464743723e */ /* 0x000fe400000000ff */
[----:B------:R-:W-:Y:S02]  /*d0c0*/  F2FP.F16.F32.PACK_AB R28, R28, R29 ;  /* 0x0000001d1c1c723e */ /* 0x000fe400000000ff */
[----:B------:R-:W-:Y:S01]  /*d0d0*/  F2FP.F16.F32.PACK_AB R80, R81, R80 ;  /* 0x000000505150723e */ /* 0x000fe200000000ff */
[----:B------:R3:W-:Y:S01]  /*d0e0*/  STSM.16.M88.4 [R19], R64 ;  /* 0x0000004013007844 */ /* 0x0007e20000000200 */
[----:B------:R-:W-:Y:S02]  /*d0f0*/  F2FP.F16.F32.PACK_AB R29, R75, R74 ;  /* 0x0000004a4b1d723e */ /* 0x000fe400000000ff */
[----:B------:R-:W-:-:S02]  /*d100*/  F2FP.F16.F32.PACK_AB R30, R77, R76 ;  /* 0x0000004c4d1e723e */ /* 0x000fc400000000ff */
[----:B------:R-:W-:Y:S02]  /*d110*/  F2FP.F16.F32.PACK_AB R31, R79, R78 ;  /* 0x0000004e4f1f723e */ /* 0x000fe400000000ff */
[----:B------:R-:W-:Y:S02]  /*d120*/  F2FP.F16.F32.PACK_AB R81, R83, R82 ;  /* 0x000000525351723e */ /* 0x000fe400000000ff */
[----:B------:R-:W-:Y:S01]  /*d130*/  F2FP.F16.F32.PACK_AB R82, R85, R84 ;  /* 0x000000545552723e */ /* 0x000fe200000000ff */
[----:B------:R3:W-:Y:S01]  /*d140*/  STSM.16.M88.4 [R17], R28 ;  /* 0x0000001c11007844 */ /* 0x0007e20000000200 */
[----:B------:R-:W-:Y:S02]  /*d150*/  F2FP.F16.F32.PACK_AB R83, R87, R86 ;  /* 0x000000565753723e */ /* 0x000fe400000000ff */
[----:B-1----:R-:W-:-:S03]  /*d160*/  LEA R4, P2, R20, UR6, 0x2 ;  /* 0x0000000614047c11 */ /* 0x002fc6000f8410ff */
[----:B------:R3:W-:Y:S01]  /*d170*/  STSM.16.M88.4 [R3], R80 ;  /* 0x0000005003007844 */ /* 0x0007e20000000200 */
[----:B------:R-:W-:Y:S01]  /*d180*/  LEA.HI.X R5, R20, UR7, R27, 0x2, P2 ;  /* 0x0000000714057c11 */ /* 0x000fe200090f141b */
[----:B------:R-:W-:Y:S01]  /*d190*/  @!PT LDS RZ, [RZ] ;  /* 0x00000000fffff984 */ /* 0x000fe20000000800 */
[----:B------:R-:W-:Y:S01]  /*d1a0*/  @!PT LDS RZ, [RZ] ;  /* 0x00000000fffff984 */ /* 0x000fe20000000800 */
[----:B------:R-:W-:Y:S01]  /*d1b0*/  @!PT LDS RZ, [RZ] ;  /* 0x00000000fffff984 */ /* 0x000fe20000000800 */
[----:B------:R1:W-:Y:S06]  /*d1c0*/  MEMBAR.ALL.CTA ;  /* 0x0000000000007992 */ /* 0x0003ec0000008000 */
[----:B-1----:R-:W1:Y:S02]  /*d1d0*/  FENCE.VIEW.ASYNC.S ;  /* 0x00000000000073c6 */ /* 0x002e640000000000 */
[----:B-1----:R-:W-:Y:S06]  /*d1e0*/  BAR.ARV 0x1, 0x120 ;  /* 0x0044800000007b1d */ /* 0x002fec0000002000 */
[----:B------:R3:W-:Y:S04]  /*d1f0*/  @!P1 STG.E desc[UR60][R4.64+0x20], R0 ;  /* 0x0000200004009986 */ /* 0x0007e8000c10193c */
[----:B------:R3:W-:Y:S01]  /*d200*/  @!P0 STG.E desc[UR60][R4.64], R2 ;  /* 0x0000000204008986 */ /* 0x0007e2000c10193c */
[----:B--2---:R-:W-:-:S13]  /*d210*/  ISETP.NE.AND P0, PT, R6, 0x7, PT ;  /* 0x000000070600780c */ /* 0x004fda0003f05270 */
[----:B---3--:R-:W-:Y:S05]  /*d220*/  @P0 BRA `(.L_x_948) ;  /* 0x0000000800740947 */ /* 0x008fea0003800000 */
[----:B------:R-:W-:Y:S01]  /*d230*/  BAR.SYNC.DEFER_BLOCKING 0x1, 0x120 ;  /* 0x0044800000007b1d */ /* 0x000fe20000010000 */
[----:B------:R-:W-:-:S05]  /*d240*/  ELECT P0, URZ, PT ;  /* 0x00000000003f782f */ /* 0x000fca0003800000 */
[----:B------:R-:W-:Y:S08]  /*d250*/  BSSY B0, `(.L_x_949) ;  /* 0x0000013000007945 */ /* 0x000ff00003800000 */
[----:B------:R-:W-:Y:S05]  /*d260*/  @!P0 BRA `(.L_x_950) ;  /* 0x0000000000448947 */ /* 0x000fea0003800000 */
[----:B------:R-:W-:Y:S01]  /*d270*/  ULDC.64 UR8, c[0x0][0x198] ;  /* 0x0000660000087ab9 */ /* 0x000fe20000000a00 */
[----:B------:R-:W-:Y:S02]  /*d280*/  UIADD3 UR5, UR37, 0x4000, URZ ;  /* 0x0000400025057890 */ /* 0x000fe4000fffe03f */
[----:B------:R-:W-:Y:S01]  /*d290*/  UIADD3 UR6, UP0, UR8, 0x9f0, URZ ;  /* 0x000009f008067890 */ /* 0x000fe2000ff1e03f */
[----:B------:R-:W-:Y:S01]  /*d2a0*/  UMOV UR41, URZ ;  /* 0x0000003f00297c82 */ /* 0x000fe20008000000 */
[----:B------:R-:W-:Y:S02]  /*d2b0*/  UMOV UR45, URZ ;  /* 0x0000003f002d7c82 */ /* 0x000fe40008000000 */
[----:B------:R-:W-:Y:S01]  /*d2c0*/  UIADD3.X UR7, URZ, UR9, URZ, UP0, !UPT ;  /* 0x000000093f077290 */ /* 0x000fe200087fe43f */
[----:B------:R-:W-:Y:S01]  /*d2d0*/  UMOV UR40, UR37 ;  /* 0x0000002500287c82 */ /* 0x000fe20008000000 */
[----:B------:R-:W-:-:S07]  /*d2e0*/  UMOV UR8, 0x40 ;  /* 0x0000004000087882 */ /* 0x000fce0000000000 */
[----:B------:R1:W-:Y:S02]  /*d2f0*/  UTMASTG.5D [UR40], [UR6] ;  /* 0x00000028060073b5 */ /* 0x0003e40008020000 */
[----:B-1----:R-:W-:Y:S01]  /*d300*/  UMOV UR40, UR5 ;  /* 0x0000000500287c82 */ /* 0x002fe20008000000 */
[----:B------:R-:W-:Y:S01]  /*d310*/  UMOV UR41, UR8 ;  /* 0x0000000800297c82 */ /* 0x000fe20008000000 */
[----:B------:R-:W-:Y:S01]  /*d320*/  UIADD3 UR5, UR37, 0x2a820, URZ ;  /* 0x0002a82025057890 */ /* 0x000fe2000fffe03f */
[----:B------:R1:W-:Y:S03]  /*d330*/  UTMASTG.5D [UR40], [UR6] ;  /* 0x00000028060073b5 */ /* 0x0003e60008020000 */
[----:B------:R-:W-:Y:S01]  /*d340*/  UPRMT UR5, URZ, 0x654, UR5 ;  /* 0x000006543f057896 */ /* 0x000fe20008000005 */
[----:B------:R0:W-:Y:S01]  /*d350*/  UTMACMDFLUSH ;  /* 0x00000000000079b7 */ /* 0x0001e20000000000 */
[----:B------:R-:W-:-:S07]  /*d360*/  DEPBAR.LE SB0, 0x0 ;  /* 0x000080000000791a */ /* 0x000fce0000000000 */
[----:B-1----:R-:W-:Y:S03]  /*d370*/  SYNCS.ARRIVE.TRANS64.RED.A1T0 RZ, [UR5], RZ ;  /* 0x000000ffffff79a7 */ /* 0x002fe60008100405 */
.L_x_950:
[----:B------:R-:W-:Y:S05]  /*d380*/  BSYNC B0 ;  /* 0x0000000000007941 */ /* 0x000fea0003800000 */
.L_x_949:
[----:B------:R-:W-:Y:S05]  /*d390*/  BRA `(.L_x_948) ;  /* 0x0000000800187947 */ /* 0x000fea0003800000 */
.L_x_947:
[----:B------:R-:W1:Y:S01]  /*d3a0*/  LDC R12, c[0x0][0xdac] ;  /* 0x00036b00ff0c7b82 */ /* 0x000e620000000800 */
[----:B------:R-:W-:Y:S01]  /*d3b0*/  ISETP.GT.AND P0, PT, R171, 0x7f, PT ;  /* 0x0000007fab00780c */ /* 0x000fe20003f04270 */
[----:B------:R-:W-:Y:S01]  /*d3c0*/  USHF.R.S32.HI UR6, URZ, 0x1f, UR43 ;  /* 0x0000001f3f067899 */ /* 0x000fe2000801142b */
[----:B------:R-:W-:Y:S01]  /*d3d0*/  BSSY B0, `(.L_x_951) ;  /* 0x000001b000007945 */ /* 0x000fe20003800000 */
[----:B------:R-:W-:Y:S01]  /*d3e0*/  USHF.R.S32.HI UR7, URZ, 0x1f, UR44 ;  /* 0x0000001f3f077899 */ /* 0x000fe2000801142c */
[----:B------:R-:W-:-:S03]  /*d3f0*/  SHF.R.S32.HI R161, RZ, 0x1f, R160 ;  /* 0x0000001fffa17819 */ /* 0x000fc600000114a0 */
[----:B------:R-:W2:Y:S08]  /*d400*/  LDC.64 R6, c[0x0][0xae0] ;  /* 0x0002b800ff067b82 */ /* 0x000eb00000000a00 */
[----:B------:R-:W3:Y:S01]  /*d410*/  LDC.64 R8, c[0x0][0xae8] ;  /* 0x0002ba00ff087b82 */ /* 0x000ee20000000a00 */
[----:B------:R-:W-:Y:S05]  /*d420*/  @P0 BRA `(.L_x_952) ;  /* 0x0000000000540947 */ /* 0x000fea0003800000 */
[----:B------:R-:W4:Y:S01]  /*d430*/  S2R R0, SR_TID.X ;  /* 0x0000000000007919 */ /* 0x000f220000002100 */
[----:B------:R-:W-:Y:S01]  /*d440*/  ULDC UR5, c[0x0][0xa88] ;  /* 0x0002a20000057ab9 */ /* 0x000fe20000000800 */
[----:B----4-:R-:W-:-:S04]  /*d450*/  IADD3 R2, R165, -0x80, R0 ;  /* 0xffffff80a5027810 */ /* 0x010fc80007ffe000 */
[----:B------:R-:W-:-:S13]  /*d460*/  ISETP.GE.AND P0, PT, R2, UR5, PT ;  /* 0x0000000502007c0c */ /* 0x000fda000bf06270 */
[----:B------:R-:W-:Y:S05]  /*d470*/  @P0 BRA `(.L_x_952) ;  /* 0x0000000000400947 */ /* 0x000fea0003800000 */
[----:B------:R-:W4:Y:S01]  /*d480*/  LDC.64 R4, c[0x0][0xb70] ;  /* 0x0002dc00ff047b82 */ /* 0x000f220000000a00 */
[----:B------:R-:W-:Y:S01]  /*d490*/  SHF.R.S32.HI R3, RZ, 0x1f, R2 ;  /* 0x0000001fff037819 */ /* 0x000fe20000011402 */
[----:B------:R-:W-:-:S06]  /*d4a0*/  ULDC.64 UR8, c[0x0][0xb40] ;  /* 0x0002d00000087ab9 */ /* 0x000fcc0000000a00 */
[----:B------:R-:W5:Y:S01]  /*d4b0*/  LDC.64 R10, c[0x0][0xb78] ;  /* 0x0002de00ff0a7b82 */ /* 0x000f620000000a00 */
[C---:B----4-:R-:W-:Y:S02]  /*d4c0*/  IMAD R0, R4.reuse, UR6, RZ ;  /* 0x0000000604007c24 */ /* 0x050fe4000f8e02ff */
[----:B------:R-:W-:-:S04]  /*d4d0*/  IMAD.WIDE.U32 R2, R4, UR43, R2 ;  /* 0x0000002b04027c25 */ /* 0x000fc8000f8e0002 */
[----:B------:R-:W-:Y:S02]  /*d4e0*/  IMAD R5, R5, UR43, R0 ;  /* 0x0000002b05057c24 */ /* 0x000fe4000f8e0200 */
[C---:B-----5:R-:W-:Y:S02]  /*d4f0*/  IMAD R0, R10.reuse, UR7, RZ ;  /* 0x000000070a007c24 */ /* 0x060fe4000f8e02ff */
[----:B------:R-:W-:Y:S02]  /*d500*/  IMAD.IADD R3, R3, 0x1, R5 ;  /* 0x0000000103037824 */ /* 0x000fe400078e0205 */
[----:B------:R-:W-:Y:S02]  /*d510*/  IMAD R5, R11, UR44, R0 ;  /* 0x0000002c0b057c24 */ /* 0x000fe4000f8e0200 */
[----:B------:R-:W-:-:S04]  /*d520*/  IMAD.WIDE.U32 R2, R10, UR44, R2 ;  /* 0x0000002c0a027c25 */ /* 0x000fc8000f8e0002 */
[----:B------:R-:W-:Y:S01]  /*d530*/  IMAD.IADD R3, R3, 0x1, R5 ;  /* 0x0000000103037824 */ /* 0x000fe200078e0205 */
[----:B------:R-:W-:-:S04]  /*d540*/  LEA R4, P0, R2, UR8, 0x2 ;  /* 0x0000000802047c11 */ /* 0x000fc8000f8010ff */
[----:B------:R-:W-:Y:S01]  /*d550*/  LEA.HI.X R5, R2, UR9, R3, 0x2, P0 ;  /* 0x0000000902057c11 */ /* 0x000fe200080f1403 */
[----:B------:R-:W-:-:S05]  /*d560*/  IMAD.MOV.U32 R3, RZ, RZ, -0x800000 ;  /* 0xff800000ff037424 */ /* 0x000fca00078e00ff */
[----:B------:R4:W-:Y:S03]  /*d570*/  STG.E desc[UR60][R4.64], R3 ;  /* 0x0000000304007986 */ /* 0x0009e6000c10193c */
.L_x_952:
[----:B------:R-:W-:Y:S05]  /*d580*/  BSYNC B0 ;  /* 0x0000000000007941 */ /* 0x000fea0003800000 */
.L_x_951:
[----:B------:R-:W-:Y:S01]  /*d590*/  ULDC UR5, c[0x0][0xa88] ;  /* 0x0002a20000057ab9 */ /* 0x000fe20000000800 */
[C---:B--2---:R-:W-:Y:S01]  /*d5a0*/  IMAD R0, R6.reuse, UR6, RZ ;  /* 0x0000000606007c24 */ /* 0x044fe2000f8e02ff */
[----:B------:R-:W-:Y:S01]  /*d5b0*/  UIADD3 UR42, -UR42, UR5, URZ ;  /* 0x000000052a2a7290 */ /* 0x000fe2000fffe13f */
[----:B----4-:R-:W-:Y:S01]  /*d5c0*/  IMAD.WIDE.U32 R2, R6, UR43, R160 ;  /* 0x0000002b06027c25 */ /* 0x010fe2000f8e00a0 */
[----:B------:R-:W-:Y:S01]  /*d5d0*/  ULOP3.LUT UR45, URZ, UR45, URZ, 0x33, !UPT ;  /* 0x0000002d3f2d7292 */ /* 0x000fe2000f8e333f */
[----:B------:R-:W-:Y:S01]  /*d5e0*/  SHF.R.S32.HI R163, RZ, 0x1f, R162 ;  /* 0x0000001fffa37819 */ /* 0x000fe200000114a2 */
[----:B------:R-:W-:Y:S01]  /*d5f0*/  BSSY B0, `(.L_x_953) ;  /* 0x0000021000007945 */ /* 0x000fe20003800000 */
[----:B------:R-:W-:Y:S01]  /*d600*/  IMAD R5, R7, UR43, R0 ;  /* 0x0000002b07057c24 */ /* 0x000fe2000f8e0200 */
[C---:B------:R-:W-:Y:S01]  /*d610*/  ISETP.GE.AND P2, PT, R162.reuse, UR42, PT ;  /* 0x0000002aa2007c0c */ /* 0x040fe2000bf46270 */
[C---:B------:R-:W-:Y:S02]  /*d620*/  VIADD R0, R162.reuse, 0x40 ;  /* 0x00000040a2007836 */ /* 0x040fe40000000000 */
[----:B------:R-:W-:-:S02]  /*d630*/  VIADD R4, R162, 0x20 ;  /* 0x00000020a2047836 */ /* 0x000fc40000000000 */
[----:B------:R-:W-:Y:S01]  /*d640*/  IMAD.IADD R3, R3, 0x1, R5 ;  /* 0x0000000103037824 */ /* 0x000fe200078e0205 */
[----:B------:R-:W-:Y:S01]  /*d650*/  ISETP.GE.AND P0, PT, R0, UR42, PT ;  /* 0x0000002a00007c0c */ /* 0x000fe2000bf06270 */
[----:B---3--:R-:W-:Y:S01]  /*d660*/  IMAD R0, R8, UR7, RZ ;  /* 0x0000000708007c24 */ /* 0x008fe2000f8e02ff */
[----:B------:R-:W-:Y:S01]  /*d670*/  ISETP.GE.AND P4, PT, R4, UR42, PT ;  /* 0x0000002a04007c0c */ /* 0x000fe2000bf86270 */
[----:B------:R-:W-:Y:S02]  /*d680*/  VIADD R4, R162, 0x60 ;  /* 0x00000060a2047836 */ /* 0x000fe40000000000 */
[----:B------:R-:W-:Y:S02]  /*d690*/  IMAD R9, R9, UR44, R0 ;  /* 0x0000002c09097c24 */ /* 0x000fe4000f8e0200 */
[----:B-1----:R-:W-:Y:S01]  /*d6a0*/  VIADD R5, R12, UR45 ;  /* 0x0000002d0c057c36 */ /* 0x002fe20008000000 */
[----:B------:R-:W-:Y:S01]  /*d6b0*/  ISETP.GE.AND P1, PT, R4, UR42, PT ;  /* 0x0000002a04007c0c */ /* 0x000fe2000bf26270 */
[----:B------:R-:W-:-:S04]  /*d6c0*/  IMAD.WIDE.U32 R6, R8, UR44, R2 ;  /* 0x0000002c08067c25 */ /* 0x000fc8000f8e0002 */
[----:B------:R-:W-:-:S04]  /*d6d0*/  IMAD.WIDE R4, R5, 0x80, R162 ;  /* 0x0000008005047825 */ /* 0x000fc800078e02a2 */
[----:B------:R-:W-:Y:S01]  /*d6e0*/  IMAD.IADD R11, R7, 0x1, R9 ;  /* 0x00000001070b7824 */ /* 0x000fe200078e0209 */
[----:B------:R-:W-:Y:S06]  /*d6f0*/  @P2 BRA `(.L_x_954) ;  /* 0x0000000000402947 */ /* 0x000fec0003800000 */
[----:B------:R-:W-:Y:S01]  /*d700*/  ULDC.64 UR6, c[0x0][0xad8] ;  /* 0x0002b60000067ab9 */ /* 0x000fe20000000a00 */
[C---:B------:R-:W-:Y:S01]  /*d710*/  VIADD R0, R160.reuse, 0x40 ;  /* 0x00000040a0007836 */ /* 0x040fe20000000000 */
[----:B------:R-:W-:Y:S01]  /*d720*/  ULDC UR5, c[0x0][0xa8c] ;  /* 0x0002a30000057ab9 */ /* 0x000fe20000000800 */
[----:B------:R-:W-:Y:S01]  /*d730*/  IMAD R9, R5, UR6, RZ ;  /* 0x0000000605097c24 */ /* 0x000fe2000f8e02ff */
[----:B------:R-:W-:Y:S01]  /*d740*/  ISETP.GE.AND P2, PT, R160, UR5, PT ;  /* 0x00000005a0007c0c */ /* 0x000fe2000bf46270 */
[----:B------:R-:W-:Y:S01]  /*d750*/  IMAD.MOV.U32 R2, RZ, RZ, R6 ;  /* 0x000000ffff027224 */ /* 0x000fe200078e0006 */
[----:B------:R-:W-:Y:S01]  /*d760*/  ISETP.GE.AND P3, PT, R0, UR5, PT ;  /* 0x0000000500007c0c */ /* 0x000fe2000bf66270 */
[----:B------:R-:W-:Y:S02]  /*d770*/  IMAD.MOV.U32 R3, RZ, RZ, R11 ;  /* 0x000000ffff037224 */ /* 0x000fe400078e000b */
        /* <DEDUP_REMOVED lines=8> */
.L_x_954:
[----:B------:R-:W-:Y:S05]  /*d800*/  BSYNC B0 ;  /* 0x0000000000007941 */ /* 0x000fea0003800000 */
.L_x_953:
[----:B------:R-:W-:Y:S04]  /*d810*/  BSSY B0, `(.L_x_955) ;  /* 0x0000014000007945 */ /* 0x000fe80003800000 */
[----:B------:R-:W-:Y:S05]  /*d820*/  @P4 BRA `(.L_x_956) ;  /* 0x0000000000484947 */ /* 0x000fea0003800000 */
[----:B-1----:R-:W-:Y:S01]  /*d830*/  IADD3 R9, P2, R4, 0x20, RZ ;  /* 0x0000002004097810 */ /* 0x002fe20007f5e0ff */
[----:B------:R-:W-:Y:S01]  /*d840*/  ULDC.64 UR6, c[0x0][0xad8] ;  /* 0x0002b60000067ab9 */ /* 0x000fe20000000a00 */
[----:B------:R-:W-:Y:S01]  /*d850*/  IMAD.MOV.U32 R2, RZ, RZ, R6 ;  /* 0x000000ffff027224 */ /* 0x000fe200078e0006 */
[----:B------:R-:W-:Y:S01]  /*d860*/  ULDC UR5, c[0x0][0xa8c] ;  /* 0x0002a30000057ab9 */ /* 0x000fe20000000800 */
[----:B------:R-:W-:Y:S01]  /*d870*/  IMAD.MOV.U32 R3, RZ, RZ, R11 ;  /* 0x000000ffff037224 */ /* 0x000fe200078e000b */
[C---:B------:R-:W-:Y:S01]  /*d880*/  ISETP.GE.AND P3, PT, R160.reuse, UR5, PT ;  /* 0x00000005a0007c0c */ /* 0x040fe2000bf66270 */
[----:B------:R-:W-:Y:S02]  /*d890*/  IMAD.X R0, RZ, RZ, R5, P2 ;  /* 0x000000ffff007224 */ /* 0x000fe400010e0605 */
        /* <DEDUP_REMOVED lines=11> */
.L_x_956:
[----:B------:R-:W-:Y:S05]  /*d950*/  BSYNC B0 ;  /* 0x0000000000007941 */ /* 0x000fea0003800000 */
.L_x_955:
[----:B------:R-:W-:Y:S04]  /*d960*/  BSSY B0, `(.L_x_957) ;  /* 0x0000014000007945 */ /* 0x000fe80003800000 */
[----:B------:R-:W-:Y:S05]  /*d970*/  @P0 BRA `(.L_x_958) ;  /* 0x0000000000480947 */ /* 0x000fea0003800000 */
[----:B-12---:R-:W-:Y:S01]  /*d980*/  IADD3 R9, P0, R4, 0x40, RZ ;  /* 0x0000004004097810 */ /* 0x006fe20007f1e0ff */
        /* <DEDUP_REMOVED lines=17> */
.L_x_958:
[----:B------:R-:W-:Y:S05]  /*daa0*/  BSYNC B0 ;  /* 0x0000000000007941 */ /* 0x000fea0003800000 */
.L_x_957:
        /* <DEDUP_REMOVED lines=20> */
.L_x_959:
[----:B------:R-:W-:Y:S05]  /*dbf0*/  BSYNC B0 ;  /* 0x0000000000007941 */ /* 0x000fea0003800000 */
.L_x_948:
[----:B------:R-:W5:Y:S02]  /*dc00*/  LDC R0, c[0x0][0xda8] ;  /* 0x00036a00ff007b82 */ /* 0x000f640000000800 */
[----:B-----5:R-:W-:-:S13]  /*dc10*/  ISETP.LE.AND P0, PT, R0, UR4, PT ;  /* 0x0000000400007c0c */ /* 0x020fda000bf03270 */
[----:B------:R-:W-:Y:S05]  /*dc20*/  @!P0 BRA `(.L_x_960) ;  /* 0xffffff30006c8947 */ /* 0x000fea000383ffff */
[----:B------:R-:W-:Y:S05]  /*dc30*/  EXIT ;  /* 0x000000000000794d */ /* 0x000fea0003800000 */
.L_x_866:
[----:B------:R-:W-:-:S08]  /*dc40*/  NOP ;  /* 0x0000000000007918 */ /* 0x000fd00000000000 */
[----:B-1----:R-:W1:-:S00]  /*dc50*/  USETMAXREG.DEALLOC.CTAPOOL 0x18 ;  /* 0x00000018000079c8 */ /* 0x002e4000080e0500 */
[----:B-1----:R-:W-:-:S06]  /*dc60*/  LOP3.LUT R0, R0, 0x3, RZ, 0xc0, !PT ;  /* 0x0000000300007812 */ /* 0x002fcc00078ec0ff */
[----:B------:R-:W1:Y:S02]  /*dc70*/  SHFL.IDX PT, R0, R0, RZ, 0x1f ;  /* 0x00001fff00007589 */ /* 0x000e6400000e0000 */
[----:B-1----:R-:W-:-:S13]  /*dc80*/  ISETP.NE.AND P0, PT, R0, RZ, PT ;  /* 0x000000ff0000720c */ /* 0x002fda0003f05270 */
[----:B------:R-:W-:Y:S05]  /*dc90*/  @P0 EXIT ;  /* 0x000000000000094d */ /* 0x000fea0003800000 */
[----:B------:R-:W1:Y:S01]  /*dca0*/  S2UR UR4, SR_CTAID.X ;  /* 0x00000000000479c3 */ /* 0x000e620000002500 */
[----:B------:R-:W-:Y:S01]  /*dcb0*/  UMOV UR47, URZ ;  /* 0x0000003f002f7c82 */ /* 0x000fe20008000000 */
[----:B------:R-:W-:Y:S02]  /*dcc0*/  IMAD.MOV.U32 R16, RZ, RZ, RZ ;  /* 0x000000ffff107224 */ /* 0x000fe400078e00ff */
[----:B------:R-:W-:-:S04]  /*dcd0*/  IMAD.MOV.U32 R17, RZ, RZ, 0x1 ;  /* 0x00000001ff117424 */ /* 0x000fc800078e00ff */
[----:B------:R-:W1:Y:S02]  /*dce0*/  LDC R0, c[0x0][0xda8] ;  /* 0x00036a00ff007b82 */ /* 0x000e640000000800 */
[----:B-1----:R-:W-:-:S13]  /*dcf0*/  ISETP.LE.AND P0, PT, R0, UR4, PT ;  /* 0x0000000400007c0c */ /* 0x002fda000bf03270 */
[----:B------:R-:W-:Y:S05]  /*dd00*/  @P0 BRA `(.L_x_961) ;  /* 0x0000002c00f40947 */ /* 0x000fea0003800000 */
[----:B------:R-:W-:Y:S01]  /*dd10*/  IMAD.U32 R19, RZ, RZ, UR4 ;  /* 0x00000004ff137e24 */ /* 0x000fe2000f8e00ff */
[----:B------:R-:W-:Y:S01]  /*dd20*/  ULDC UR48, c[0x0][0xc] ;  /* 0x0000030000307ab9 */ /* 0x000fe20000000800 */
[----:B------:R-:W-:Y:S01]  /*dd30*/  IMAD.MOV.U32 R17, RZ, RZ, 0x1 ;  /* 0x00000001ff117424 */ /* 0x000fe200078e00ff */
[----:B------:R-:W-:Y:S01]  /*dd40*/  ULDC.64 UR44, c[0x0][0x198] ;  /* 0x00006600002c7ab9 */ /* 0x000fe20000000a00 */
[----:B------:R-:W-:Y:S01]  /*dd50*/  IMAD.MOV.U32 R16, RZ, RZ, RZ ;  /* 0x000000ffff107224 */ /* 0x000fe200078e00ff */
[----:B------:R-:W-:-:S06]  /*dd60*/  UMOV UR47, URZ ;  /* 0x0000003f002f7c82 */ /* 0x000fcc0008000000 */
.L_x_1015:
[----:B------:R-:W-:Y:S01]  /*dd70*/  ULDC UR7, c[0x0][0xdd0] ;  /* 0x0003740000077ab9 */ /* 0x000fe20000000800 */
[----:B-1----:R-:W1:Y:S01]  /*dd80*/  LDC R0, c[0x0][0xde8] ;  /* 0x00037a00ff007b82 */ /* 0x002e620000000800 */
[C---:B------:R-:W-:Y:S01]  /*dd90*/  R2UR UR8, R19.reuse ;  /* 0x00000000130872ca */ /* 0x040fe200000e0000 */
[----:B------:R-:W-:Y:S01]  /*dda0*/  UISETP.NE.AND UP0, UPT, UR7, 0x1, UPT ;  /* 0x000000010700788c */ /* 0x000fe2000bf05270 */
[----:B------:R-:W-:-:S10]  /*ddb0*/  R2UR UR6, R19 ;  /* 0x00000000130672ca */ /* 0x000fd400000e0000 */
[----:B------:R-:W-:Y:S01]  /*ddc0*/  @UP0 ULDC UR4, c[0x0][0xdd4] ;  /* 0x0003750000040ab9 */ /* 0x000fe20000000800 */
[----:B------:R-:W-:Y:S01]  /*ddd0*/  @UP0 ULDC UR9, c[0x0][0xdd8] ;  /* 0x0003760000090ab9 */ /* 0x000fe20000000800 */
[----:B------:R-:W-:-:S04]  /*dde0*/  UIMAD.WIDE.U32 UR4, UR8, UR4, URZ ;  /* 0x00000004080472a5 */ /* 0x000fc8000f8e003f */
[----:B------:R-:W-:-:S04]  /*ddf0*/  @UP0 USHF.R.U32.HI UR8, URZ, UR9, UR5 ;  /* 0x000000093f080299 */ /* 0x000fc80008011605 */
[----:B------:R-:W-:Y:S02]  /*de00*/  UIADD3 UR4, -UR8, URZ, URZ ;  /* 0x0000003f08047290 */ /* 0x000fe4000fffe13f */
[----:B-1----:R-:W-:Y:S02]  /*de10*/  ISETP.LE.AND P0, PT, R0, UR8, PT ;  /* 0x0000000800007c0c */ /* 0x002fe4000bf03270 */
[----:B------:R-:W-:-:S11]  /*de20*/  UIMAD UR7, UR7, UR4, UR6 ;  /* 0x00000004070772a4 */ /* 0x000fd6000f8e0206 */
[----:B------:R-:W-:Y:S05]  /*de30*/  @!P0 BRA `(.L_x_962) ;  /* 0x0000000000208947 */ /* 0x000fea0003800000 */
        /* <DEDUP_REMOVED lines=8> */
.L_x_962:
[----:B------:R-:W-:Y:S01]  /*dec0*/  ULDC UR9, c[0x0][0xdc4] ;  /* 0x0003710000097ab9 */ /* 0x000fe20000000800 */
[----:B------:R-:W-:Y:S01]  /*ded0*/  UMOV UR6, UR7 ;  /* 0x0000000700067c82 */ /* 0x000fe20008000000 */
[----:B------:R-:W-:-:S11]  /*dee0*/  UISETP.NE.AND UP0, UPT, UR9, 0x1, UPT ;  /* 0x000000010900788c */ /* 0x000fd6000bf05270 */
[----:B------:R-:W-:Y:S02]  /*def0*/  @UP0 ULDC.64 UR10, c[0x0][0xdc8] ;  /* 0x00037200000a0ab9 */ /* 0x000fe40000000a00 */
[----:B------:R-:W-:-:S04]  /*df00*/  UIMAD.WIDE.U32 UR4, UR7, UR10, URZ ;  /* 0x0000000a070472a5 */ /* 0x000fc8000f8e003f */
[----:B------:R-:W-:-:S04]  /*df10*/  @UP0 USHF.R.U32.HI UR6, URZ, UR11, UR5 ;  /* 0x0000000b3f060299 */ /* 0x000fc80008011605 */
[----:B------:R-:W-:-:S12]  /*df20*/  UIMAD UR4, UR6, UR9, URZ ;  /* 0x00000009060472a4 */ /* 0x000fd8000f8e023f */
.L_x_963:
[----:B------:R-:W-:Y:S01]  /*df30*/  ULDC.64 UR12, c[0x0][0x3f8] ;  /* 0x0000fe00000c7ab9 */ /* 0x000fe20000000a00 */
[----:B------:R-:W-:Y:S02]  /*df40*/  UIADD3 UR9, UR7, -UR4, URZ ;  /* 0x8000000407097290 */ /* 0x000fe4000fffe03f */
[----:B------:R-:W-:Y:S02]  /*df50*/  UISETP.NE.U32.AND UP0, UPT, UR12, URZ, UPT ;  /* 0x0000003f0c00728c */ /* 0x000fe4000bf05070 */
[----:B------:R-:W-:Y:S01]  /*df60*/  ULOP3.LUT UR10, URZ, UR6, URZ, 0x33, !UPT ;  /* 0x000000063f0a7292 */ /* 0x000fe2000f8e333f */
[----:B------:R-:W-:Y:S01]  /*df70*/  ULDC UR12, c[0x0][0xdb8] ;  /* 0x00036e00000c7ab9 */ /* 0x000fe20000000800 */
[----:B------:R-:W-:Y:S01]  /*df80*/  ULDC.64 UR4, c[0x0][0x9e0] ;  /* 0x0002780000047ab9 */ /* 0x000fe20000000a00 */
[----:B------:R-:W-:Y:S02]  /*df90*/  UISETP.NE.AND UP1, UPT, UR12, 0x1, UPT ;  /* 0x000000010c00788c */ /* 0x000fe4000bf25270 */
[----:B------:R-:W-:Y:S01]  /*dfa0*/  UISETP.NE.AND.EX UP0, UPT, UR13, URZ, UPT, UP0 ;  /* 0x0000003f0d00728c */ /* 0x000fe2000bf05300 */
[----:B------:R-:W-:-:S02]  /*dfb0*/  ULDC UR11, c[0x0][0xdc4] ;  /* 0x00037100000b7ab9 */ /* 0x000fc40000000800 */
[----:B------:R-:W-:Y:S01]  /*dfc0*/  ULDC UR13, c[0x0][0xdac] ;  /* 0x00036b00000d7ab9 */ /* 0x000fe20000000800 */
[----:B------:R-:W-:Y:S02]  /*dfd0*/  UISETP.GE.AND UP2, UPT, UR5, 0x1, UPT ;  /* 0x000000010500788c */ /* 0x000fe4000bf46270 */
[----:B------:R-:W-:Y:S02]  /*dfe0*/  UIMAD UR11, UR8, UR11, UR9 ;  /* 0x0000000b080b72a4 */ /* 0x000fe4000f8e0209 */
[----:B------:R-:W-:Y:S01]  /*dff0*/  UIADD3 UR10, UR10, UR13, URZ ;  /* 0x0000000d0a0a7290 */ /* 0x000fe2000fffe03f */
[----:B------:R-:W-:Y:S01]  /*e000*/  @UP1 ULDC UR8, c[0x0][0xdbc] ;  /* 0x00036f0000081ab9 */ /* 0x000fe20000000800 */
[----:B------:R-:W-:Y:S01]  /*e010*/  PLOP3.LUT P1, PT, PT, PT, UP2, 0x80, 0x0 ;  /* 0x000000000000781c */ /* 0x000fe20003f2f028 */
[----:B------:R-:W-:Y:S02]  /*e020*/  UIMAD.WIDE.U32 UR8, UR11, UR8, URZ ;  /* 0x000000080b0872a5 */ /* 0x000fe4000f8e003f */
[----:B------:R-:W-:Y:S01]  /*e030*/  USHF.L.U32 UR41, UR10, 0x7, URZ ;  /* 0x000000070a297899 */ /* 0x000fe2000800063f */
[----:B------:R-:W-:Y:S01]  /*e040*/  ULDC UR14, c[0x0][0x404] ;  /* 0x00010100000e7ab9 */ /* 0x000fe20000000800 */
[----:B------:R-:W-:Y:S01]  /*e050*/  ULDC UR7, c[0x0][0x288] ;  /* 0x0000a20000077ab9 */ /* 0x000fe20000000800 */
[----:B------:R-:W-:Y:S01]  /*e060*/  @UP1 ULDC UR13, c[0x0][0xdc0] ;  /* 0x00037000000d1ab9 */ /* 0x000fe20000000800 */
[----:B------:R-:W-:Y:S01]  /*e070*/  UMOV UR43, UR11 ;  /* 0x0000000b002b7c82 */ /* 0x000fe20008000000 */
[----:B------:R-:W-:-:S02]  /*e080*/  USEL UR14, UR14, 0x1, UP0 ;  /* 0x000000010e0e7887 */ /* 0x000fc40008000000 */
[----:B------:R-:W-:Y:S02]  /*e090*/  UIADD3 UR10, UR41, 0x80, -UR7 ;  /* 0x00000080290a7890 */ /* 0x000fe4000fffe807 */
[----:B------:R-:W-:Y:S01]  /*e0a0*/  @UP1 USHF.R.U32.HI UR43, URZ, UR13, UR9 ;  /* 0x0000000d3f2b1299 */ /* 0x000fe20008011609 */
[----:B------:R-:W-:Y:S02]  /*e0b0*/  ULDC UR6, c[0x0][0x2e0] ;  /* 0x0000b80000067ab9 */ /* 0x000fe40000000800 */
[----:B------:R-:W-:Y:S02]  /*e0c0*/  UIMAD UR8, UR14, UR6, UR10 ;  /* 0x000000060e0872a4 */ /* 0x000fe4000f8e020a */
[----:B------:R-:W-:Y:S02]  /*e0d0*/  UIADD3 UR42, -UR43, URZ, URZ ;  /* 0x0000003f2b2a7290 */ /* 0x000fe4000fffe13f */
[----:B------:R-:W-:Y:S02]  /*e0e0*/  UIADD3 UR4, UR8, UR4, URZ ;  /* 0x0000000408047290 */ /* 0x000fe4000fffe03f */
[----:B------:R-:W-:Y:S01]  /*e0f0*/  UIMAD UR42, UR12, UR42, UR11 ;  /* 0x0000002a0c2a72a4 */ /* 0x000fe2000f8e020b */
[----:B------:R-:W-:Y:S11]  /*e100*/  @!P1 BRA `(.L_x_964) ;  /* 0x0000000000449947 */ /* 0x000ff60003800000 */
[----:B------:R-:W-:Y:S01]  /*e110*/  ISETP.LT.AND P0, PT, RZ, UR8, PT ;  /* 0x00000008ff007c0c */ /* 0x000fe2000bf01270 */
[----:B------:R-:W-:-:S12]  /*e120*/  UIADD3 UR10, UR8, -0x1, URZ ;  /* 0xffffffff080a7890 */ /* 0x000fd8000fffe03f */
[----:B------:R-:W-:Y:S05]  /*e130*/  @P0 BRA `(.L_x_965) ;  /* 0x00000000001c0947 */ /* 0x000fea0003800000 */
[----:B------:R-:W-:Y:S02]  /*e140*/  UISETP.NE.AND UP0, UPT, UR5, 0x1, UPT ;  /* 0x000000010500788c */ /* 0x000fe4000bf05270 */
[----:B------:R-:W-:-:S09]  /*e150*/  UIADD3 UR10, -UR8, URZ, URZ ;  /* 0x0000003f080a7290 */ /* 0x000fd2000fffe13f */
[----:B------:R-:W-:Y:S02]  /*e160*/  @UP0 ULDC.64 UR12, c[0x0][0x9e8] ;  /* 0x00027a00000c0ab9 */ /* 0x000fe40000000a00 */
[----:B------:R-:W-:-:S04]  /*e170*/  UIMAD.WIDE.U32 UR8, UR10, UR12, URZ ;  /* 0x0000000c0a0872a5 */ /* 0x000fc8000f8e003f */
[----:B------:R-:W-:-:S04]  /*e180*/  @UP0 USHF.R.U32.HI UR10, URZ, UR13, UR9 ;  /* 0x0000000d3f0a0299 */ /* 0x000fc80008011609 */
[----:B------:R-:W-:Y:S01]  /*e190*/  ULOP3.LUT UR10, URZ, UR10, URZ, 0x33, !UPT ;  /* 0x0000000a3f0a7292 */ /* 0x000fe2000f8e333f */
[----:B------:R-:W-:Y:S11]  /*e1a0*/  BRA `(.L_x_966) ;  /* 0x0000000000107947 */ /* 0x000ff60003800000 */
.L_x_965:
[----:B------:R-:W-:-:S11]  /*e1b0*/  UISETP.NE.AND UP0, UPT, UR5, 0x1, UPT ;  /* 0x000000010500788c */ /* 0x000fd6000bf05270 */
[----:B------:R-:W-:Y:S02]  /*e1c0*/  @UP0 ULDC.64 UR12, c[0x0][0x9e8] ;  /* 0x00027a00000c0ab9 */ /* 0x000fe40000000a00 */
[----:B------:R-:W-:-:S04]  /*e1d0*/  UIMAD.WIDE.U32 UR8, UR10, UR12, URZ ;  /* 0x0000000c0a0872a5 */ /* 0x000fc8000f8e003f */
[----:B------:R-:W-:-:S12]  /*e1e0*/  @UP0 USHF.R.U32.HI UR10, URZ, UR13, UR9 ;  /* 0x0000000d3f0a0299 */ /* 0x000fd80008011609 */
.L_x_966:
[----:B------:R-:W-:-:S04]  /*e1f0*/  UIMAD UR10, UR10, UR5, UR5 ;  /* 0x000000050a0a72a4 */ /* 0x000fc8000f8e0205 */
[----:B------:R-:W-:-:S04]  /*e200*/  UISETP.LT.AND UP0, UPT, UR4, UR10, UPT ;  /* 0x0000000a0400728c */ /* 0x000fc8000bf01270 */
[----:B------:R-:W-:-:S12]  /*e210*/  USEL UR4, UR4, UR10, UP0 ;  /* 0x0000000a04047287 */ /* 0x000fd80008000000 */
.L_x_964:
[----:B------:R-:W-:Y:S02]  /*e220*/  UIMAD UR8, UR14, UR6, 0x5f ;  /* 0x0000005f0e0874a4 */ /* 0x000fe4000f8e0206 */
[----:B------:R-:W-:Y:S02]  /*e230*/  UIADD3 UR10, UR4, 0x5f, URZ ;  /* 0x0000005f040a7890 */ /* 0x000fe4000fffe03f */
[----:B------:R-:W-:Y:S02]  /*e240*/  UIMAD.WIDE UR8, UR8, 0x2aaaaaab, URZ ;  /* 0x2aaaaaab080878a5 */ /* 0x000fe4000f8e023f */
[----:B------:R-:W-:Y:S02]  /*e250*/  UIMAD.WIDE UR10, UR10, 0x2aaaaaab, URZ ;  /* 0x2aaaaaab0a0a78a5 */ /* 0x000fe4000f8e023f */
[----:B------:R-:W-:Y:S02]  /*e260*/  USHF.R.U32.HI UR8, URZ, 0x1f, UR9 ;  /* 0x0000001f3f087899 */ /* 0x000fe40008011609 */
[----:B------:R-:W-:-:S02]  /*e270*/  USHF.R.U32.HI UR4, URZ, 0x1f, UR11 ;  /* 0x0000001f3f047899 */ /* 0x000fc4000801160b */
[----:B------:R-:W-:Y:S02]  /*e280*/  UIADD3 UR7, UR41, -UR7, URZ ;  /* 0x8000000729077290 */ /* 0x000fe4000fffe03f */
[----:B------:R-:W-:Y:S02]  /*e290*/  ULEA.HI.SX32 UR9, UR9, UR8, 0x1c ;  /* 0x0000000809097291 */ /* 0x000fe4000f8fe23f */
[----:B------:R-:W-:Y:S02]  /*e2a0*/  ULEA.HI.SX32 UR4, UR11, UR4, 0x1c ;  /* 0x000000040b047291 */ /* 0x000fe4000f8fe23f */
[----:B------:R-:W-:Y:S02]  /*e2b0*/  UIMAD UR7, UR14, UR6, UR7 ;  /* 0x000000060e0772a4 */ /* 0x000fe4000f8e0207 */
[----:B------:R-:W-:Y:S01]  /*e2c0*/  UISETP.LT.AND UP0, UPT, UR9, UR4, UPT ;  /* 0x000000040900728c */ /* 0x000fe2000bf01270 */
[----:B------:R-:W-:Y:S02]  /*e2d0*/  ULDC UR8, c[0x0][0x9dc] ;  /* 0x0002770000087ab9 */ /* 0x000fe40000000800 */
[----:B------:R-:W-:-:S02]  /*e2e0*/  UIADD3 UR8, UR7, -UR8, URZ ;  /* 0x8000000807087290 */ /* 0x000fc4000fffe03f */
[----:B------:R-:W-:Y:S01]  /*e2f0*/  USEL UR46, UR9, UR4, UP0 ;  /* 0x00000004092e7287 */ /* 0x000fe20008000000 */
[----:B------:R-:W-:Y:S11]  /*e300*/  @!P1 BRA `(.L_x_967) ;  /* 0x0000000000489947 */ /* 0x000ff60003800000 */
[----:B------:R-:W-:Y:S02]  /*e310*/  UMOV UR4, UR7 ;  /* 0x0000000700047c82 */ /* 0x000fe40008000000 */
[----:B------:R-:W-:-:S06]  /*e320*/  UISETP.GT.AND UP0, UPT, UR4, -0x1, UPT ;  /* 0xffffffff0400788c */ /* 0x000fcc000bf04270 */
[----:B------:R-:W-:-:S13]  /*e330*/  PLOP3.LUT P0, PT, PT, PT, UP0, 0x80, 0x0 ;  /* 0x000000000000781c */ /* 0x000fda0003f0f008 */
[----:B------:R-:W-:Y:S05]  /*e340*/  @P0 BRA `(.L_x_968) ;  /* 0x00000000001c0947 */ /* 0x000fea0003800000 */
[----:B------:R-:W-:Y:S02]  /*e350*/  UISETP.NE.AND UP0, UPT, UR5, 0x1, UPT ;  /* 0x000000010500788c */ /* 0x000fe4000bf05270 */
[----:B------:R-:W-:-:S09]  /*e360*/  ULOP3.LUT UR4, URZ, UR4, URZ, 0x33, !UPT ;  /* 0x000000043f047292 */ /* 0x000fd2000f8e333f */
[----:B------:R-:W-:Y:S02]  /*e370*/  @UP0 ULDC.64 UR10, c[0x0][0x9e8] ;  /* 0x00027a00000a0ab9 */ /* 0x000fe40000000a00 */
[----:B------:R-:W-:-:S04]  /*e380*/  UIMAD.WIDE.U32 UR6, UR4, UR10, URZ ;  /* 0x0000000a040672a5 */ /* 0x000fc8000f8e003f */
[----:B------:R-:W-:-:S04]  /*e390*/  @UP0 USHF.R.U32.HI UR4, URZ, UR11, UR7 ;  /* 0x0000000b3f040299 */ /* 0x000fc80008011607 */
[----:B------:R-:W-:Y:S01]  /*e3a0*/  ULOP3.LUT UR4, URZ, UR4, URZ, 0x33, !UPT ;  /* 0x000000043f047292 */ /* 0x000fe2000f8e333f */
[----:B------:R-:W-:Y:S11]  /*e3b0*/  BRA `(.L_x_969) ;  /* 0x0000000000107947 */ /* 0x000ff60003800000 */
.L_x_968:
[----:B------:R-:W-:-:S11]  /*e3c0*/  UISETP.NE.AND UP0, UPT, UR5, 0x1, UPT ;  /* 0x000000010500788c */ /* 0x000fd6000bf05270 */
[----:B------:R-:W-:Y:S02]  /*e3d0*/  @UP0 ULDC.64 UR10, c[0x0][0x9e8] ;  /* 0x00027a00000a0ab9 */ /* 0x000fe40000000a00 */
[----:B------:R-:W-:-:S04]  /*e3e0*/  UIMAD.WIDE.U32 UR6, UR4, UR10, URZ ;  /* 0x0000000a040672a5 */ /* 0x000fc8000f8e003f */
[----:B------:R-:W-:-:S12]  /*e3f0*/  @UP0 USHF.R.U32.HI UR4, URZ, UR11, UR7 ;  /* 0x0000000b3f040299 */ /* 0x000fd80008011607 */
.L_x_969:
[----:B------:R-:W-:-:S04]  /*e400*/  UIMAD UR4, UR4, UR5, URZ ;  /* 0x00000005040472a4 */ /* 0x000fc8000f8e023f */
[----:B------:R-:W-:-:S04]  /*e410*/  UISETP.LT.AND UP0, UPT, UR8, UR4, UPT ;  /* 0x000000040800728c */ /* 0x000fc8000bf01270 */
[----:B------:R-:W-:-:S12]  /*e420*/  USEL UR8, UR8, UR4, !UP0 ;  /* 0x0000000408087287 */ /* 0x000fd8000c000000 */
.L_x_967:
[----:B------:R-:W-:Y:S01]  /*e430*/  UIMAD.WIDE UR4, UR8, 0x2aaaaaab, URZ ;  /* 0x2aaaaaab080478a5 */ /* 0x000fe2000f8e023f */
[----:B------:R-:W-:Y:S03]  /*e440*/  BSSY B6, `(.L_x_970) ;  /* 0x0000278000067945 */ /* 0x000fe60003800000 */
[----:B------:R-:W-:-:S04]  /*e450*/  USHF.R.U32.HI UR4, URZ, 0x1f, UR5 ;  /* 0x0000001f3f047899 */ /* 0x000fc80008011605 */
[----:B------:R-:W-:-:S04]  /*e460*/  ULEA.HI.SX32 UR4, UR5, UR4, 0x1c ;  /* 0x0000000405047291 */ /* 0x000fc8000f8fe23f */
[----:B------:R-:W-:-:S04]  /*e470*/  UISETP.LT.AND UP0, UPT, URZ, UR4, UPT ;  /* 0x000000043f00728c */ /* 0x000fc8000bf01270 */
[----:B------:R-:W-:-:S04]  /*e480*/  USEL UR39, URZ, UR4, !UP0 ;  /* 0x000000043f277287 */ /* 0x000fc8000c000000 */
[----:B------:R-:W-:-:S06]  /*e490*/  UISETP.GT.AND UP0, UPT, UR46, UR39, UPT ;  /* 0x000000272e00728c */ /* 0x000fcc000bf04270 */
[----:B------:R-:W-:-:S13]  /*e4a0*/  PLOP3.LUT P0, PT, PT, PT, UP0, 0x80, 0x0 ;  /* 0x000000000000781c */ /* 0x000fda0003f0f008 */
[----:B------:R-:W-:Y:S05]  /*e4b0*/  @P0 BRA `(.L_x_971) ;  /* 0x0000000000480947 */ /* 0x000fea0003800000 */
[----:B------:R-:W1:Y:S01]  /*e4c0*/  S2R R0, SR_TID.X ;  /* 0x0000000000007919 */ /* 0x000e620000002100 */
[----:B------:R-:W-:Y:S01]  /*e4d0*/  IMAD.MOV.U32 R13, RZ, RZ, R19 ;  /* 0x000000ffff0d7224 */ /* 0x000fe200078e0013 */
[----:B-1----:R-:W-:-:S04]  /*e4e0*/  LOP3.LUT R0, R0, 0x1f, RZ, 0xc0, !PT ;  /* 0x0000001f00007812 */ /* 0x002fc800078ec0ff */
[----:B------:R-:W-:-:S13]  /*e4f0*/  ISETP.NE.AND P0, PT, R0, RZ, PT ;  /* 0x000000ff0000720c */ /* 0x000fda0003f05270 */
[----:B------:R-:W-:Y:S05]  /*e500*/  @P0 BRA `(.L_x_972) ;  /* 0x0000002400ac0947 */ /* 0x000fea0003800000 */
[----:B------:R-:W1:Y:S01]  /*e510*/  S2R R5, SR_LANEID ;  /* 0x0000000000057919 */ /* 0x000e620000000000 */
[----:B------:R-:W-:Y:S01]  /*e520*/  VOTEU.ANY UR4, UPT, PT ;  /* 0x0000000000047886 */ /* 0x000fe200038e0100 */
[----:B------:R-:W2:Y:S01]  /*e530*/  LDC.64 R2, c[0x0][0xdf0] ;  /* 0x00037c00ff027b82 */ /* 0x000ea20000000a00 */
[----:B------:R-:W1:Y:S02]  /*e540*/  FLO.U32 R0, UR4 ;  /* 0x0000000400007d00 */ /* 0x000e6400080e0000 */
[----:B-1----:R-:W-:-:S06]  /*e550*/  ISETP.EQ.U32.AND P0, PT, R0, R5, PT ;  /* 0x000000050000720c */ /* 0x002fcc0003f02070 */
[----:B------:R-:W2:Y:S07]  /*e560*/  POPC R5, UR4 ;  /* 0x0000000400057d09 */ /* 0x000eae0008000000 */
[----:B--2---:R-:W2:Y:S01]  /*e570*/  @P0 ATOMG.E.ADD.STRONG.GPU PT, R3, desc[UR60][R2.64], R5 ;  /* 0x00000005020309a8 */ /* 0x004ea200081ee1fc */
[----:B------:R-:W1:Y:S02]  /*e580*/  S2R R4, SR_LTMASK ;  /* 0x0000000000047919 */ /* 0x000e640000003900 */
[----:B-1----:R-:W-:-:S04]  /*e590*/  LOP3.LUT R4, R4, UR4, RZ, 0xc0, !PT ;  /* 0x0000000404047c12 */ /* 0x002fc8000f8ec0ff */
[----:B------:R-:W1:Y:S01]  /*e5a0*/  POPC R13, R4 ;  /* 0x00000004000d7309 */ /* 0x000e620000000000 */
[----:B--2---:R-:W1:Y:S02]  /*e5b0*/  SHFL.IDX PT, R0, R3, R0, 0x1f ;  /* 0x00001f0003007589 */ /* 0x004e6400000e0000 */
[----:B-1----:R-:W-:Y:S01]  /*e5c0*/  IADD3 R13, R0, UR48, R13 ;  /* 0x00000030000d7c10 */ /* 0x002fe2000fffe00d */
[----:B------:R-:W-:Y:S06]  /*e5d0*/  BRA `(.L_x_972) ;  /* 0x0000002400787947 */ /* 0x000fec0003800000 */
.L_x_971:
[----:B------:R-:W1:Y:S01]  /*e5e0*/  S2UR UR4, SR_CgaCtaId ;  /* 0x00000000000479c3 */ /* 0x000e620000008800 */
[----:B------:R-:W-:Y:S02]  /*e5f0*/  UMOV UR38, 0x400 ;  /* 0x0000040000267882 */ /* 0x000fe40000000000 */
[----:B-1----:R-:W-:-:S04]  /*e600*/  ULEA UR38, UR4, UR38, 0x18 ;  /* 0x0000002604267291 */ /* 0x002fc8000f8ec03f */
[----:B------:R-:W-:-:S04]  /*e610*/  UIADD3 UR4, UR38, 0x18400, URZ ;  /* 0x0001840026047890 */ /* 0x000fc8000fffe03f */
[----:B------:R-:W-:-:S06]  /*e620*/  ULOP3.LUT UP0, URZ, UR4, 0x3ff, URZ, 0xc0, !UPT ;  /* 0x000003ff043f7892 */ /* 0x000fcc000f80c03f */
[----:B------:R-:W-:-:S13]  /*e630*/  PLOP3.LUT P0, PT, PT, PT, UP0, 0x80, 0x0 ;  /* 0x000000000000781c */ /* 0x000fda0003f0f008 */
[----:B------:R-:W-:Y:S05]  /*e640*/  @!P0 BRA `(.L_x_973) ;  /* 0x0000000000408947 */ /* 0x000fea0003800000 */
        /* <DEDUP_REMOVED lines=16> */
.L_x_973:
        /* <DEDUP_REMOVED lines=20> */
.L_x_975:
[----:B------:R1:W2:Y:S01]  /*e890*/  LDC.64 R2, c[0x4][R18] ;  /* 0x0100000012027b82 */ /* 0x0002a20000000a00 */
[----:B------:R-:W-:Y:S01]  /*e8a0*/  ULDC.64 UR6, c[0x4][0x108] ;  /* 0x0100420000067ab9 */ /* 0x000fe20000000a00 */
[----:B------:R-:W-:Y:S01]  /*e8b0*/  ULDC.64 UR8, c[0x4][0x110] ;  /* 0x0100440000087ab9 */ /* 0x000fe20000000a00 */
[----:B------:R-:W-:Y:S01]  /*e8c0*/  ULDC.64 UR4, c[0x4][0xa0] ;  /* 0x0100280000047ab9 */ /* 0x000fe20000000a00 */
        /* <DEDUP_REMOVED lines=11> */
.L_x_974:
[----:B------:R-:W-:Y:S01]  /*e980*/  ULDC.64 UR4, c[0x0][0x9f8] ;  /* 0x00027e0000047ab9 */ /* 0x000fe20000000a00 */
[----:B------:R-:W-:Y:S01]  /*e990*/  IMAD.U32 R5, RZ, RZ, UR43 ;  /* 0x0000002bff057e24 */ /* 0x000fe2000f8e00ff */
[----:B------:R-:W-:Y:S01]  /*e9a0*/  ISETP.NE.U32.AND P0, PT, RZ, UR4, PT ;  /* 0x00000004ff007c0c */ /* 0x000fe2000bf05070 */
[----:B------:R-:W-:Y:S01]  /*e9b0*/  IMAD.U32 R0, RZ, RZ, UR43 ;  /* 0x0000002bff007e24 */ /* 0x000fe2000f8e00ff */
[----:B------:R-:W1:Y:S01]  /*e9c0*/  LDC R4, c[0x0][0x428] ;  /* 0x00010a00ff047b82 */ /* 0x000e620000000800 */
[----:B------:R-:W2:Y:S01]  /*e9d0*/  S2R R18, SR_TID.X ;  /* 0x0000000000127919 */ /* 0x000ea20000002100 */
[----:B------:R-:W-:-:S13]  /*e9e0*/  ISETP.NE.AND.EX P0, PT, RZ, UR5, PT, P0 ;  /* 0x00000005ff007c0c */ /* 0x000fda000bf05300 */
[----:B------:R-:W3:Y:S02]  /*e9f0*/  @P0 LDC.64 R2, c[0x0][0x9f8] ;  /* 0x00027e00ff020b82 */ /* 0x000ee40000000a00 */
[----:B---3--:R-:W-:-:S05]  /*ea00*/  @P0 IMAD.WIDE R2, R5, 0x4, R2 ;  /* 0x0000000405020825 */ /* 0x008fca00078e0202 */
[----:B------:R3:W4:Y:S01]  /*ea10*/  @P0 LDG.E R0, desc[UR60][R2.64] ;  /* 0x0000003c02000981 */ /* 0x000722000c1e1900 */
[----:B-1----:R-:W-:Y:S01]  /*ea20*/  ISETP.NE.AND P0, PT, R4, 0x1, PT ;  /* 0x000000010400780c */ /* 0x002fe20003f05270 */
[----:B------:R-:W-:Y:S01]  /*ea30*/  IMAD.U32 R4, RZ, RZ, UR42 ;  /* 0x0000002aff047e24 */ /* 0x000fe2000f8e00ff */
[----:B--2---:R-:W-:Y:S01]  /*ea40*/  LOP3.LUT R18, R18, 0x1f, RZ, 0xc0, !PT ;  /* 0x0000001f12127812 */ /* 0x004fe200078ec0ff */
[----:B------:R-:W-:Y:S01]  /*ea50*/  UMOV UR40, URZ ;  /* 0x0000003f00287c82 */ /* 0x000fe20008000000 */
[----:B------:R-:W-:Y:S01]  /*ea60*/  UMOV UR8, 0x40 ;  /* 0x0000004000087882 */ /* 0x000fe20000000000 */
[----:B------:R-:W-:Y:S01]  /*ea70*/  UMOV UR9, UR41 ;  /* 0x0000002900097c82 */ /* 0x000fe20008000000 */
[----:B------:R-:W-:Y:S01]  /*ea80*/  ISETP.NE.AND P1, PT, R18, RZ, PT ;  /* 0x000000ff1200720c */ /* 0x000fe20003f25270 */
[----:B------:R-:W-:Y:S01]  /*ea90*/  UMOV UR10, UR42 ;  /* 0x0000002a000a7c82 */ /* 0x000fe20008000000 */
[----:B------:R-:W-:Y:S01]  /*eaa0*/  UMOV UR11, UR43 ;  /* 0x0000002b000b7c82 */ /* 0x000fe20008000000 */
[----:B---3--:R-:W1:Y:S01]  /*eab0*/  LDC.64 R2, c[0x0][0x3f8] ;  /* 0x0000fe00ff027b82 */ /* 0x008e620000000a00 */
[----:B------:R-:W-:Y:S01]  /*eac0*/  UMOV UR12, 0x80 ;  /* 0x00000080000c7882 */ /* 0x000fe20000000000 */
[----:B------:R-:W-:Y:S01]  /*ead0*/  UMOV UR13, UR41 ;  /* 0x00000029000d7c82 */ /* 0x000fe20008000000 */
[----:B------:R-:W-:Y:S01]  /*eae0*/  UMOV UR14, UR42 ;  /* 0x0000002a000e7c82 */ /* 0x000fe20008000000 */
[----:B------:R-:W-:Y:S01]  /*eaf0*/  UMOV UR15, UR43 ;  /* 0x0000002b000f7c82 */ /* 0x000fe20008000000 */
[----:B------:R-:W-:-:S03]  /*eb00*/  UMOV UR6, 0xffffffff ;  /* 0xffffffff00067882 */ /* 0x000fc60000000000 */
[----:B------:R-:W2:Y:S02]  /*eb10*/  @P0 LDC R5, c[0x0][0x42c] ;  /* 0x00010b00ff050b82 */ /* 0x000ea40000000800 */
[----:B------:R-:W-:-:S05]  /*eb20*/  VOTEU.ALL UP1, P1 ;  /* 0x00000000003f7886 */ /* 0x000fca0000820000 */
[----:B------:R-:W-:Y:S01]  /*eb30*/  @!UP1 UIADD3 UR4, UP0, UR44, 0x270, URZ ;  /* 0x000002702c049890 */ /* 0x000fe2000ff1e03f */
[----:B------:R-:W3:Y:S03]  /*eb40*/  @P0 LDC R6, c[0x0][0x430] ;  /* 0x00010c00ff060b82 */ /* 0x000ee60000000800 */
[----:B------:R-:W-:-:S09]  /*eb50*/  @!UP1 UIADD3.X UR5, URZ, UR45, URZ, UP0, !UPT ;  /* 0x0000002d3f059290 */ /* 0x000fd200087fe43f */
[----:B------:R1:W-:Y:S01]  /*eb60*/  @!UP1 UTMAPF.L2.4D [UR40], [UR4] ;  /* 0x00000028040095b8 */ /* 0x0003e20008018000 */
[----:B--2---:R-:W-:Y:S01]  /*eb70*/  @P0 IMAD.HI.U32 R5, R5, UR42, RZ ;  /* 0x0000002a05050c27 */ /* 0x004fe2000f8e00ff */
[----:B------:R2:W-:Y:S04]  /*eb80*/  @!UP1 UTMAPF.L2.4D [UR8], [UR4] ;  /* 0x00000008040095b8 */ /* 0x0005e80008018000 */
[----:B---3--:R-:W-:Y:S01]  /*eb90*/  @P0 SHF.R.U32.HI R4, RZ, R6, R5 ;  /* 0x00000006ff040219 */ /* 0x008fe20000011605 */
[----:B------:R-:W-:Y:S01]  /*eba0*/  IMAD.U32 R5, RZ, RZ, UR46 ;  /* 0x0000002eff057e24 */ /* 0x000fe2000f8e00ff */
[----:B-1----:R-:W-:Y:S01]  /*ebb0*/  ISETP.NE.U32.AND P0, PT, R2, RZ, PT ;  /* 0x000000ff0200720c */ /* 0x002fe20003f05070 */
[----:B------:R2:W-:Y:S02]  /*ebc0*/  @!UP1 UTMAPF.L2.4D [UR12], [UR4] ;  /* 0x0000000c040095b8 */ /* 0x0005e40008018000 */
[----:B------:R-:W-:Y:S01]  /*ebd0*/  VIADD R5, R5, 0xffffffff ;  /* 0xffffffff05057836 */ /* 0x000fe20000000000 */
[----:B------:R-:W-:-:S04]  /*ebe0*/  ISETP.NE.AND.EX P0, PT, R3, RZ, PT, P0 ;  /* 0x000000ff0300720c */ /* 0x000fc80003f05300 */
[----:B----4-:R-:W-:Y:S01]  /*ebf0*/  SEL R6, R0, RZ, !P0 ;  /* 0x000000ff00067207 */ /* 0x010fe20004000000 */
[----:B--2---:R-:W-:Y:S08]  /*ec00*/  BRA.DIV UR6, `(.L_x_976) ;  /* 0x0000002606e07947 */ /* 0x004ff0000b800000 */
.L_x_1027:
[----:B------:R-:W-:Y:S01]  /*ec10*/  UMOV UR4, 0xffffffff ;  /* 0xffffffff00047882 */ /* 0x000fe20000000000 */
[----:B------:R-:W-:Y:S02]  /*ec20*/  SHF.R.S32.HI R18, RZ, 0x1f, R0 ;  /* 0x0000001fff127819 */ /* 0x000fe40000011400 */
[----:B------:R-:W-:Y:S05]  /*ec30*/  BRA.DIV UR4, `(.L_x_977) ;  /* 0x0000002a04007947 */ /* 0x000fea000b800000 */
[----:B------:R-:W-:-:S13]  /*ec40*/  ELECT P6, URZ, PT ;  /* 0x00000000003f782f */ /* 0x000fda00038c0000 */
.L_x_1030:
[----:B------:R-:W-:Y:S05]  /*ec50*/  @!P6 BRA `(.L_x_978) ;  /* 0x0000000000f8e947 */ /* 0x000fea0003800000 */
[----:B------:R-:W-:Y:S01]  /*ec60*/  IMAD.MOV.U32 R6, RZ, RZ, R0 ;  /* 0x000000ffff067224 */ /* 0x000fe200078e0000 */
[----:B------:R-:W-:Y:S06]  /*ec70*/  @!P0 BRA `(.L_x_979) ;  /* 0x0000000000488947 */ /* 0x000fec0003800000 */
[----:B------:R-:W1:Y:S01]  /*ec80*/  LDC R11, c[0x0][0x41c] ;  /* 0x00010700ff0b7b82 */ /* 0x000e620000000800 */
[----:B------:R-:W-:Y:S01]  /*ec90*/  IMAD.MOV.U32 R10, RZ, RZ, R5 ;  /* 0x000000ffff0a7224 */ /* 0x000fe200078e0005 */
[----:B------:R-:W-:Y:S02]  /*eca0*/  ULDC.64 UR4, c[0x0][0x408] ;  /* 0x0001020000047ab9 */ /* 0x000fe40000000a00 */
[----:B------:R-:W-:-:S04]  /*ecb0*/  IMAD R9, R18, UR4, RZ ;  /* 0x0000000412097c24 */ /* 0x000fc8000f8e02ff */
[----:B------:R-:W-:Y:S01]  /*ecc0*/  IMAD R9, R0, UR5, R9 ;  /* 0x0000000500097c24 */ /* 0x000fe2000f8e0209 */
[----:B-1----:R-:W-:-:S13]  /*ecd0*/  ISETP.NE.AND P2, PT, R11, 0x1, PT ;  /* 0x000000010b00780c */ /* 0x002fda0003f45270 */
[----:B------:R-:W1:Y:S02]  /*ece0*/  @P2 LDC.64 R6, c[0x0][0x420] ;  /* 0x00010800ff062b82 */ /* 0x000e640000000a00 */
[----:B-1----:R-:W-:-:S05]  /*ecf0*/  @P2 IMAD.HI.U32 R6, R5, R6, RZ ;  /* 0x0000000605062227 */ /* 0x002fca00078e00ff */
[----:B------:R-:W-:-:S04]  /*ed00*/  @P2 SHF.R.U32.HI R10, RZ, R7, R6 ;  /* 0x00000007ff0a2219 */ /* 0x000fc80000011606 */
[--C-:B------:R-:W-:Y:S01]  /*ed10*/  SHF.R.S32.HI R7, RZ, 0x1f, R10.reuse ;  /* 0x0000001fff077819 */ /* 0x100fe2000001140a */
[----:B------:R-:W-:-:S04]  /*ed20*/  IMAD.MOV.U32 R6, RZ, RZ, R10 ;  /* 0x000000ffff067224 */ /* 0x000fc800078e000a */
[----:B------:R-:W-:-:S04]  /*ed30*/  IMAD.WIDE.U32 R6, R0, UR4, R6 ;  /* 0x0000000400067c25 */ /* 0x000fc8000f8e0006 */
[----:B------:R-:W-:Y:S01]  /*ed40*/  IMAD.IADD R7, R7, 0x1, R9 ;  /* 0x0000000107077824 */ /* 0x000fe200078e0209 */
[----:B------:R-:W-:-:S04]  /*ed50*/  LEA R8, P2, R6, R2, 0x2 ;  /* 0x0000000206087211 */ /* 0x000fc800078410ff */
[----:B------:R-:W-:-:S05]  /*ed60*/  LEA.HI.X R9, R6, R3, R7, 0x2, P2 ;  /* 0x0000000306097211 */ /* 0x000fca00010f1407 */
[----:B------:R1:W5:Y:S01]  /*ed70*/  LDG.E R6, desc[UR60][R8.64] ;  /* 0x0000003c08067981 */ /* 0x000362000c1e1900 */
[----:B------:R-:W-:-:S04]  /*ed80*/  IMAD.MOV R10, RZ, RZ, -R10 ;  /* 0x000000ffff0a7224 */ /* 0x000fc800078e0a0a */
[----:B------:R-:W-:-:S07]  /*ed90*/  IMAD R5, R11, R10, R5 ;  /* 0x0000000a0b057224 */ /* 0x000fce00078e0205 */
.L_x_979:
[----:B------:R-:W2:Y:S01]  /*eda0*/  S2R R7, SR_TID.X ;  /* 0x0000000000077919 */ /* 0x000ea20000002100 */
[----:B-1----:R-:W-:Y:S02]  /*edb0*/  LEA R8, R16, UR38, 0x3 ;  /* 0x0000002610087c11 */ /* 0x002fe4000f8e18ff */
[----:B--2---:R-:W-:Y:S02]  /*edc0*/  LOP3.LUT R9, R7, 0x7f, RZ, 0xc0, !PT ;  /* 0x0000007f07097812 */ /* 0x004fe400078ec0ff */
[----:B------:R-:W-:Y:S02]  /*edd0*/  SHF.L.U32 R7, R17, 0x1f, RZ ;  /* 0x0000001f11077819 */ /* 0x000fe400000006ff */
[----:B------:R-:W-:Y:S02]  /*ede0*/  ISETP.NE.AND P3, PT, R9, RZ, PT ;  /* 0x000000ff0900720c */ /* 0x000fe40003f65270 */
[----:B------:R-:W1:Y:S02]  /*edf0*/  SYNCS.PHASECHK.TRANS64.TRYWAIT P2, [R8+URZ+0x2a840], R7 ;  /* 0x02a84007080075a7 */ /* 0x000e64000804017f */
[----:B-1----:R-:W-:Y:S09]  /*ee00*/  @!P2 BRA `(.L_x_980) ;  /* 0x0000002400aca947 */ /* 0x002ff20003800000 */
.L_x_1031:
        /* <DEDUP_REMOVED lines=8> */
.L_x_981:
        /* <DEDUP_REMOVED lines=10> */
[----:B------:R-:W-:-:S03]  /*ef30*/  UMOV UR16, 0x40 ;  /* 0x0000004000107882 */ /* 0x000fc60000000000 */
[----:B------:R-:W-:Y:S02]  /*ef40*/  UIMAD UR8, UR8, 0x9000, UR38 ;  /* 0x00009000080878a4 */ /* 0x000fe4000f8e0226 */
[----:B------:R-:W-:Y:S02]  /*ef50*/  UIADD3 UR9, UR9, 0x2a830, URZ ;  /* 0x0002a83009097890 */ /* 0x000fe4000fffe03f */
[----:B------:R-:W-:Y:S02]  /*ef60*/  UIMAD UR11, UR11, 0x60, URZ ;  /* 0x000000600b0b78a4 */ /* 0x000fe4000f8e023f */
        /* <DEDUP_REMOVED lines=13> */
.L_x_978:
[----:B------:R-:W-:Y:S05]  /*f040*/  WARPSYNC.ALL ;  /* 0x0000000000007948 */ /* 0x000fea0003800000 */
[----:B------:R-:W-:Y:S01]  /*f050*/  BAR.SYNC.DEFER_BLOCKING 0x8, 0x120 ;  /* 0x0204800000007b1d */ /* 0x000fe20000010000 */
[----:B------:R-:W-:Y:S01]  /*f060*/  ELECT P2, URZ, PT ;  /* 0x00000000003f782f */ /* 0x000fe20003840000 */
[----:B------:R-:W-:Y:S02]  /*f070*/  UIADD3 UR47, UR47, 0x1, URZ ;  /* 0x000000012f2f7890 */ /* 0x000fe4000fffe03f */
[----:B------:R-:W-:Y:S02]  /*f080*/  UIADD3 UR4, UP0, UR44, 0x270, URZ ;  /* 0x000002702c047890 */ /* 0x000fe4000ff1e03f */
[----:B------:R-:W-:-:S02]  /*f090*/  ULEA.HI UR5, UR47, UR47, URZ, 0x1 ;  /* 0x0000002f2f057291 */ /* 0x000fc4000f8f083f */
[----:B------:R-:W-:Y:S02]  /*f0a0*/  UIADD3 UR8, UR38, 0xc400, URZ ;  /* 0x0000c40026087890 */ /* 0x000fe4000fffe03f */
[----:B------:R-:W-:Y:S02]  /*f0b0*/  ULOP3.LUT UR5, UR5, 0xfffffffe, URZ, 0xc0, !UPT ;  /* 0xfffffffe05057892 */ /* 0x000fe4000f8ec03f */
[----:B------:R-:W-:Y:S02]  /*f0c0*/  UIADD3 UR9, UR38, 0x2a800, URZ ;  /* 0x0002a80026097890 */ /* 0x000fe4000fffe03f */
[----:B-1----:R-:W-:Y:S01]  /*f0d0*/  @P2 IMAD.MOV.U32 R7, RZ, RZ, 0xc000 ;  /* 0x0000c000ff072424 */ /* 0x002fe200078e00ff */
[----:B------:R-:W-:Y:S02]  /*f0e0*/  UIADD3 UR14, UR47, -UR5, URZ ;  /* 0x800000052f0e7290 */ /* 0x000fe4000fffe03f */
[----:B------:R-:W-:Y:S02]  /*f0f0*/  UIADD3.X UR5, URZ, UR45, URZ, UP0, !UPT ;  /* 0x0000002d3f057290 */ /* 0x000fe400087fe43f */
[----:B------:R-:W-:-:S02]  /*f100*/  UIADD3 UR24, UR38, 0x10400, URZ ;  /* 0x0001040026187890 */ /* 0x000fc4000fffe03f */
[----:B------:R-:W-:Y:S01]  /*f110*/  UIADD3 UR16, UR38, 0x14400, URZ ;  /* 0x0001440026107890 */ /* 0x000fe2000fffe03f */
[----:B------:R-:W-:Y:S01]  /*f120*/  UMOV UR11, UR41 ;  /* 0x00000029000b7c82 */ /* 0x000fe20008000000 */
[----:B------:R1:W-:Y:S01]  /*f130*/  @P2 SYNCS.ARRIVE.TRANS64 RZ, [UR38+0x2a800], R7 ;  /* 0x02a80007ffff29a7 */ /* 0x0003e20008000026 */
[----:B------:R-:W-:Y:S01]  /*f140*/  UMOV UR12, UR42 ;  /* 0x0000002a000c7c82 */ /* 0x000fe20008000000 */
[----:B------:R-:W-:Y:S01]  /*f150*/  UMOV UR13, UR43 ;  /* 0x0000002b000d7c82 */ /* 0x000fe20008000000 */
[----:B------:R-:W-:Y:S01]  /*f160*/  UMOV UR6, 0x0 ;  /* 0x0000000000067882 */ /* 0x000fe20000000000 */
[----:B------:R-:W-:Y:S01]  /*f170*/  UMOV UR7, 0x12f00000 ;  /* 0x12f0000000077882 */ /* 0x000fe20000000000 */
[----:B------:R-:W-:Y:S01]  /*f180*/  UMOV UR10, URZ ;  /* 0x0000003f000a7c82 */ /* 0x000fe20008000000 */
[----:B------:R-:W-:Y:S01]  /*f190*/  UMOV UR27, UR41 ;  /* 0x00000029001b7c82 */ /* 0x000fe20008000000 */
[----:B------:R-:W-:Y:S01]  /*f1a0*/  UMOV UR28, UR42 ;  /* 0x0000002a001c7c82 */ /* 0x000fe20008000000 */
[----:B-1----:R-:W-:Y:S01]  /*f1b0*/  IMAD.U32 R7, RZ, RZ, UR14 ;  /* 0x0000000eff077e24 */ /* 0x002fe2000f8e00ff */
[----:B------:R-:W-:Y:S01]  /*f1c0*/  UMOV UR29, UR43 ;  /* 0x0000002b001d7c82 */ /* 0x000fe20008000000 */
[----:B------:R-:W-:Y:S01]  /*f1d0*/  UMOV UR26, 0x40 ;  /* 0x00000040001a7882 */ /* 0x000fe20000000000 */
[----:B------:R-:W-:Y:S01]  /*f1e0*/  UMOV UR25, UR9 ;  /* 0x0000000900197c82 */ /* 0x000fe20008000000 */
[----:B------:R-:W-:Y:S01]  /*f1f0*/  UMOV UR19, UR41 ;  /* 0x0000002900137c82 */ /* 0x000fe20008000000 */
[----:B------:R-:W-:Y:S01]  /*f200*/  SHF.L.U32 R7, R7, 0x1f, RZ ;  /* 0x0000001f07077819 */ /* 0x000fe200000006ff */
[----:B------:R-:W-:Y:S01]  /*f210*/  UMOV UR20, UR42 ;  /* 0x0000002a00147c82 */ /* 0x000fe20008000000 */
[----:B------:R-:W-:Y:S01]  /*f220*/  UMOV UR21, UR43 ;  /* 0x0000002b00157c82 */ /* 0x000fe20008000000 */
[----:B------:R-:W-:Y:S01]  /*f230*/  UMOV UR18, 0x80 ;  /* 0x0000008000127882 */ /* 0x000fe20000000000 */
[----:B------:R1:W-:Y:S01]  /*f240*/  UTMALDG.4D [UR8], [UR4], desc[UR6] ;  /* 0x00000608040075b4 */ /* 0x0003e20008019000 */
[----:B------:R-:W-:Y:S01]  /*f250*/  UMOV UR17, UR9 ;  /* 0x0000000900117c82 */ /* 0x000fe20008000000 */
[----:B------:R1:W-:Y:S01]  /*f260*/  UTMALDG.4D [UR24], [UR4], desc[UR6] ;  /* 0x00000618040075b4 */ /* 0x0003e20008019000 */
[----:B------:R1:W-:Y:S01]  /*f270*/  UTMALDG.4D [UR16], [UR4], desc[UR6] ;  /* 0x00000610040075b4 */ /* 0x0003e20008019000 */
[----:B------:R-:W2:Y:S02]  /*f280*/  SYNCS.PHASECHK.TRANS64.TRYWAIT P2, [UR38+0x2a820], R7 ;  /* 0x02a82007ff0075a7 */ /* 0x000ea40008040166 */
[----:B-12---:R-:W-:Y:S05]  /*f290*/  @!P2 BRA `(.L_x_982) ;  /* 0x00000020009ca947 */ /* 0x006fea0003800000 */
.L_x_1032:
[----:B------:R-:W-:-:S04]  /*f2a0*/  UIADD3 UR4, UR46, -0x2, URZ ;  /* 0xfffffffe2e047890 */ /* 0x000fc8000fffe03f */
[----:B------:R-:W-:-:S06]  /*f2b0*/  UISETP.GE.AND UP0, UPT, UR4, UR39, UPT ;  /* 0x000000270400728c */ /* 0x000fcc000bf06270 */
[----:B------:R-:W-:-:S13]  /*f2c0*/  PLOP3.LUT P2, PT, PT, PT, UP0, 0x80, 0x0 ;  /* 0x000000000000781c */ /* 0x000fda0003f4f008 */
[----:B------:R-:W-:Y:S05]  /*f2d0*/  @!P2 BRA `(.L_x_983) ;  /* 0x000000140048a947 */ /* 0x000fea0003800000 */
[----:B-1----:R-:W-:Y:S01]  /*f2e0*/  IMAD R8, RZ, RZ, -UR46 ;  /* 0x8000002eff087e24 */ /* 0x002fe2000f8e02ff */
[----:B------:R-:W-:Y:S01]  /*f2f0*/  LOP3.LUT R11, RZ, UR39, RZ, 0x33, !PT ;  /* 0x00000027ff0b7c12 */ /* 0x000fe2000f8e33ff */
[----:B------:R-:W-:-:S03]  /*f300*/  ULDC.64 UR36, c[0x0][0x408] ;  /* 0x0001020000247ab9 */ /* 0x000fc60000000a00 */
[----:B------:R-:W-:-:S05]  /*f310*/  VIADDMNMX R11, R8, 0x1, R11, !PT ;  /* 0x00000001080b7846 */ /* 0x000fca000780010b */
[----:B------:R-:W-:-:S05]  /*f320*/  VIADD R7, R11, UR46 ;  /* 0x0000002e0b077c36 */ /* 0x000fca0008000000 */
[----:B------:R-:W-:-:S04]  /*f330*/  LOP3.LUT R7, R7, 0x1, RZ, 0xc0, !PT ;  /* 0x0000000107077812 */ /* 0x000fc800078ec0ff */
[----:B------:R-:W-:Y:S01]  /*f340*/  ISETP.NE.U32.AND P2, PT, R7, 0x1, PT ;  /* 0x000000010700780c */ /* 0x000fe20003f45070 */
[----:B------:R-:W-:-:S12]  /*f350*/  IMAD.U32 R7, RZ, RZ, UR4 ;  /* 0x00000004ff077e24 */ /* 0x000fd8000f8e00ff */
        /* <DEDUP_REMOVED lines=27> */
.L_x_987:
[----:B-1----:R-:W1:Y:S01]  /*f510*/  S2R R2, SR_TID.X ;  /* 0x0000000000027919 */ /* 0x002e620000002100 */
[----:B------:R-:W-:Y:S02]  /*f520*/  LEA R3, R10, UR38, 0x3 ;  /* 0x000000260a037c11 */ /* 0x000fe4000f8e18ff */
[----:B-1----:R-:W-:Y:S02]  /*f530*/  LOP3.LUT R9, R2, 0x7f, RZ, 0xc0, !PT ;  /* 0x0000007f02097812 */ /* 0x002fe400078ec0ff */
[----:B------:R-:W-:Y:S02]  /*f540*/  SHF.L.U32 R2, R12, 0x1f, RZ ;  /* 0x0000001f0c027819 */ /* 0x000fe400000006ff */
[----:B------:R-:W-:Y:S02]  /*f550*/  ISETP.NE.AND P2, PT, R9, RZ, PT ;  /* 0x000000ff0900720c */ /* 0x000fe40003f45270 */
[----:B------:R-:W1:Y:S02]  /*f560*/  SYNCS.PHASECHK.TRANS64.TRYWAIT P3, [R3+URZ+0x2a840], R2 ;  /* 0x02a84002030075a7 */ /* 0x000e64000806017f */
[----:B-1----:R-:W-:Y:S09]  /*f570*/  @!P3 BRA `(.L_x_988) ;  /* 0x0000001c00fcb947 */ /* 0x002ff20003800000 */
.L_x_1033:
        /* <DEDUP_REMOVED lines=8> */
.L_x_989:
[----:B------:R-:W-:Y:S01]  /*f600*/  R2UR UR8, R10 ;  /* 0x000000000a0872ca */ /* 0x000fe200000e0000 */
[----:B------:R-:W-:Y:S01]  /*f610*/  UIADD3 UR4, UP0, UR44, 0x370, URZ ;  /* 0x000003702c047890 */ /* 0x000fe2000ff1e03f */
[----:B------:R-:W-:Y:S01]  /*f620*/  R2UR UR9, R3 ;  /* 0x00000000030972ca */ /* 0x000fe200000e0000 */
[----:B------:R-:W-:Y:S01]  /*f630*/  UIADD3 UR19, UR38, 0x2a800, URZ ;  /* 0x0002a80026137890 */ /* 0x000fe2000fffe03f */
[----:B------:R-:W-:Y:S01]  /*f640*/  R2UR UR11, R7 ;  /* 0x00000000070b72ca */ /* 0x000fe200000e0000 */
[----:B------:R-:W-:Y:S01]  /*f650*/  UIADD3.X UR5, URZ, UR45, URZ, UP0, !UPT ;  /* 0x0000002d3f057290 */ /* 0x000fe200087fe43f */
[----:B------:R-:W-:Y:S01]  /*f660*/  R2UR UR12, R4 ;  /* 0x00000000040c72ca */ /* 0x000fe200000e0000 */
[----:B------:R-:W-:Y:S01]  /*f670*/  UMOV UR10, URZ ;  /* 0x0000003f000a7c82 */ /* 0x000fe20008000000 */
[----:B-----5:R-:W-:Y:S01]  /*f680*/  R2UR UR13, R8 ;  /* 0x00000000080d72ca */ /* 0x020fe200000e0000 */
[----:B------:R-:W-:Y:S01]  /*f690*/  UMOV UR6, 0x0 ;  /* 0x0000000000067882 */ /* 0x000fe20000000000 */
[----:B------:R-:W-:Y:S01]  /*f6a0*/  UMOV UR7, 0x14f00000 ;  /* 0x14f0000000077882 */ /* 0x000fe20000000000 */
[----:B------:R-:W-:Y:S01]  /*f6b0*/  UMOV UR18, 0x40 ;  /* 0x0000004000127882 */ /* 0x000fe20000000000 */
[----:B------:R-:W-:Y:S01]  /*f6c0*/  UMOV UR17, 0x80 ;  /* 0x0000008000117882 */ /* 0x000fe20000000000 */
[----:B------:R-:W-:Y:S01]  /*f6d0*/  UIMAD UR8, UR8, 0x9000, UR38 ;  /* 0x00009000080878a4 */ /* 0x000fe2000f8e0226 */
[----:B-1----:R-:W-:Y:S01]  /*f6e0*/  SHF.L.U32 R3, R17, 0x1f, RZ ;  /* 0x0000001f11037819 */ /* 0x002fe200000006ff */
[----:B------:R-:W-:Y:S01]  /*f6f0*/  UIADD3 UR9, UR9, 0x2a830, URZ ;  /* 0x0002a83009097890 */ /* 0x000fe2000fffe03f */
[----:B------:R-:W-:Y:S01]  /*f700*/  LEA R2, R16, UR19, 0x3 ;  /* 0x0000001310027c11 */ /* 0x000fe2000f8e18ff */
[----:B------:R-:W-:-:S02]  /*f710*/  UIMAD UR11, UR11, 0x60, URZ ;  /* 0x000000600b0b78a4 */ /* 0x000fc4000f8e023f */
        /* <DEDUP_REMOVED lines=13> */
.L_x_1034:
[----:B------:R-:W-:Y:S05]  /*f7f0*/  @P2 BRA `(.L_x_991) ;  /* 0x0000000000202947 */ /* 0x000fea0003800000 */
[----:B------:R-:W2:Y:S01]  /*f800*/  S2R R9, SR_TID.X ;  /* 0x0000000000097919 */ /* 0x000ea20000002100 */
[----:B-1----:R-:W-:Y:S01]  /*f810*/  LEA R2, R16, UR38, 0x3 ;  /* 0x0000002610027c11 */ /* 0x002fe2000f8e18ff */
[----:B------:R-:W-:-:S04]  /*f820*/  IMAD.MOV.U32 R3, RZ, RZ, 0x6000 ;  /* 0x00006000ff037424 */ /* 0x000fc800078e00ff */
[----:B------:R3:W-:Y:S01]  /*f830*/  SYNCS.ARRIVE.TRANS64 RZ, [R2+URZ+0x2a850], R3 ;  /* 0x02a8500302ff79a7 */ /* 0x0007e2000800003f */
[----:B--2---:R-:W-:-:S04]  /*f840*/  LOP3.LUT R9, R9, 0x1f, RZ, 0xc0, !PT ;  /* 0x0000001f09097812 */ /* 0x004fc800078ec0ff */
[----:B------:R-:W-:-:S13]  /*f850*/  ISETP.NE.AND P2, PT, R9, RZ, PT ;  /* 0x000000ff0900720c */ /* 0x000fda0003f45270 */
[----:B---3--:R-:W-:Y:S05]  /*f860*/  @!P2 BRA `(.L_x_991) ;  /* 0x000000000004a947 */ /* 0x008fea0003800000 */
[----:B------:R-:W-:Y:S01]  /*f870*/  BPT.TRAP 0x1 ;  /* 0x000000040000795c */ /* 0x000fe20000300000 */
.L_x_991:
        /* <DEDUP_REMOVED lines=9> */
[----:B------:R-:W-:Y:S02]  /*f910*/  IMAD.MOV.U32 R6, RZ, RZ, R8 ;  /* 0x000000ffff067224 */ /* 0x000fe400078e0008 */
[----:B------:R-:W-:-:S02]  /*f920*/  IMAD.MOV.U32 R5, RZ, RZ, R7 ;  /* 0x000000ffff057224 */ /* 0x000fc400078e0007 */
[----:B------:R-:W-:Y:S02]  /*f930*/  UIMAD UR6, UR9, 0x6000, UR38 ;  /* 0x00006000090678a4 */ /* 0x000fe4000f8e0226 */
[----:B------:R-:W-:Y:S02]  /*f940*/  ULEA UR9, UR9, UR38, 0x3 ;  /* 0x0000002609097291 */ /* 0x000fe4000f8e183f */
[----:B------:R-:W-:Y:S02]  /*f950*/  UIMAD UR11, UR11, 0x60, URZ ;  /* 0x000000600b0b78a4 */ /* 0x000fe4000f8e023f */
[----:B------:R-:W-:Y:S02]  /*f960*/  UIADD3 UR8, UR6, 0x400, URZ ;  /* 0x0000040006087890 */ /* 0x000fe4000fffe03f */
        /* <DEDUP_REMOVED lines=8> */
.L_x_986:
[----:B------:R-:W-:Y:S05]  /*f9f0*/  BSYNC B0 ;  /* 0x0000000000007941 */ /* 0x000fea0003800000 */
.L_x_985:
[----:B------:R-:W-:Y:S01]  /*fa00*/  UIADD3 UR4, UR46, -0x3, URZ ;  /* 0xfffffffd2e047890 */ /* 0x000fe2000fffe03f */
[----:B------:R-:W-:Y:S02]  /*fa10*/  IMAD.MOV.U32 R16, RZ, RZ, R10 ;  /* 0x000000ffff107224 */ /* 0x000fe400078e000a */
[----:B------:R-:W-:-:S03]  /*fa20*/  IMAD.MOV.U32 R17, RZ, RZ, R12 ;  /* 0x000000ffff117224 */ /* 0x000fc600078e000c */
[----:B------:R-:W-:-:S07]  /*fa30*/  IMAD.U32 R7, RZ, RZ, UR4 ;  /* 0x00000004ff077e24 */ /* 0x000fce000f8e00ff */
.L_x_984:
[----:B------:R-:W-:Y:S01]  /*fa40*/  ULOP3.LUT UR4, URZ, UR46, URZ, 0x33, !UPT ;  /* 0x0000002e3f047292 */ /* 0x000fe2000f8e333f */
[----:B------:R-:W-:Y:S01]  /*fa50*/  VIADD R11, R11, 0xfffffffe ;  /* 0xfffffffe0b0b7836 */ /* 0x000fe20000000000 */
[----:B------:R-:W-:Y:S04]  /*fa60*/  BSSY B0, `(.L_x_983) ;  /* 0x00000d9000007945 */ /* 0x000fe80003800000 */
[----:B------:R-:W-:-:S13]  /*fa70*/  ISETP.NE.AND P2, PT, R11, UR4, PT ;  /* 0x000000040b007c0c */ /* 0x000fda000bf45270 */
[----:B------:R-:W-:Y:S05]  /*fa80*/  @!P2 BRA `(.L_x_992) ;  /* 0x0000000c0058a947 */ /* 0x000fea0003800000 */
[----:B------:R-:W-:-:S07]  /*fa90*/  IMAD.MOV.U32 R8, RZ, RZ, R6 ;  /* 0x000000ffff087224 */ /* 0x000fce00078e0006 */
.L_x_1007:
[----:B------:R-:W-:Y:S01]  /*faa0*/  VIADD R10, R16, 0x1 ;  /* 0x00000001100a7836 */ /* 0x000fe20000000000 */
[----:B------:R-:W-:Y:S05]  /*fab0*/  YIELD ;  /* 0x0000000000007946 */ /* 0x000fea0003800000 */
[----:B------:R-:W-:Y:S01]  /*fac0*/  ISETP.NE.AND P2, PT, R10, 0x2, PT ;  /* 0x000000020a00780c */ /* 0x000fe20003f45270 */
[----:B------:R-:W-:Y:S03]  /*fad0*/  BSSY B1, `(.L_x_993) ;  /* 0x0000065000017945 */ /* 0x000fe60003800000 */
[----:B-1----:R-:W-:-:S02]  /*fae0*/  SEL R2, RZ, 0x1, P2 ;  /* 0x00000001ff027807 */ /* 0x002fc40001000000 */
[----:B------:R-:W-:Y:S02]  /*faf0*/  SEL R10, R10, RZ, P2 ;  /* 0x000000ff0a0a7207 */ /* 0x000fe40001000000 */
[----:B------:R-:W-:Y:S01]  /*fb00*/  LOP3.LUT R11, R17, R2, RZ, 0x3c, !PT ;  /* 0x00000002110b7212 */ /* 0x000fe200078e3cff */
[----:B------:R-:W-:Y:S06]  /*fb10*/  @!P6 BRA `(.L_x_994) ;  /* 0x000000040080e947 */ /* 0x000fec0003800000 */
[----:B------:R-:W-:Y:S01]  /*fb20*/  IMAD.MOV.U32 R12, RZ, RZ, R7 ;  /* 0x000000ffff0c7224 */ /* 0x000fe200078e0007 */
[----:B------:R-:W-:Y:S06]  /*fb30*/  @!P0 BRA `(.L_x_995) ;  /* 0x0000000000448947 */ /* 0x000fec0003800000 */
[----:B------:R-:W1:Y:S01]  /*fb40*/  LDC R9, c[0x0][0x41c] ;  /* 0x00010700ff097b82 */ /* 0x000e620000000800 */
        /* <DEDUP_REMOVED lines=16> */
.L_x_995:
[----:B------:R-:W1:Y:S01]  /*fc50*/  S2R R2, SR_TID.X ;  /* 0x0000000000027919 */ /* 0x000e620000002100 */
[----:B------:R-:W-:Y:S02]  /*fc60*/  LEA R3, R10, UR38, 0x3 ;  /* 0x000000260a037c11 */ /* 0x000fe4000f8e18ff */
[----:B-1----:R-:W-:Y:S02]  /*fc70*/  LOP3.LUT R9, R2, 0x7f, RZ, 0xc0, !PT ;  /* 0x0000007f02097812 */ /* 0x002fe400078ec0ff */
[----:B------:R-:W-:Y:S02]  /*fc80*/  SHF.L.U32 R2, R11, 0x1f, RZ ;  /* 0x0000001f0b027819 */ /* 0x000fe400000006ff */
[----:B------:R-:W-:Y:S02]  /*fc90*/  ISETP.NE.AND P2, PT, R9, RZ, PT ;  /* 0x000000ff0900720c */ /* 0x000fe40003f45270 */
[----:B------:R-:W1:Y:S02]  /*fca0*/  SYNCS.PHASECHK.TRANS64.TRYWAIT P3, [R3+URZ+0x2a840], R2 ;  /* 0x02a84002030075a7 */ /* 0x000e64000806017f */
[----:B-1----:R-:W-:Y:S09]  /*fcb0*/  @!P3 BRA `(.L_x_996) ;  /* 0x000000180054b947 */ /* 0x002ff20003800000 */
.L_x_1035:
        /* <DEDUP_REMOVED lines=8> */
.L_x_997:
        /* <DEDUP_REMOVED lines=14> */
[----:B------:R-:W-:Y:S01]  /*fe20*/  SHF.L.U32 R17, R17, 0x1f, RZ ;  /* 0x0000001f11117819 */ /* 0x000fe200000006ff */
[----:B------:R-:W-:Y:S01]  /*fe30*/  UIADD3 UR9, UR9, 0x2a830, URZ ;  /* 0x0002a83009097890 */ /* 0x000fe2000fffe03f */
[----:B-1----:R-:W-:Y:S01]  /*fe40*/  LEA R2, R16, UR19, 0x3 ;  /* 0x0000001310027c11 */ /* 0x002fe2000f8e18ff */
        /* <DEDUP_REMOVED lines=14> */
.L_x_1036:
[----:B------:R-:W-:Y:S05]  /*ff30*/  @P2 BRA `(.L_x_999) ;  /* 0x00000000001c2947 */ /* 0x000fea0003800000 */
[----:B------:R-:W2:Y:S02]  /*ff40*/  S2R R3, SR_TID.X ;  /* 0x0000000000037919 */ /* 0x000ea40000002100 */
[----:B--2---:R-:W-:Y:S01]  /*ff50*/  LOP3.LUT R9, R3, 0x1f, RZ, 0xc0, !PT ;  /* 0x0000001f03097812 */ /* 0x004fe200078ec0ff */
[----:B------:R-:W-:-:S03]  /*ff60*/  IMAD.MOV.U32 R3, RZ, RZ, 0x6000 ;  /* 0x00006000ff037424 */ /* 0x000fc600078e00ff */
[----:B------:R-:W-:Y:S01]  /*ff70*/  ISETP.NE.AND P2, PT, R9, RZ, PT ;  /* 0x000000ff0900720c */ /* 0x000fe20003f45270 */
[----:B------:R2:W-:-:S12]  /*ff80*/  SYNCS.ARRIVE.TRANS64 RZ, [R2+URZ+0x50], R3 ;  /* 0x0000500302ff79a7 */ /* 0x0005d8000800003f */
[----:B--2---:R-:W-:Y:S05]  /*ff90*/  @!P2 BRA `(.L_x_999) ;  /* 0x000000000004a947 */ /* 0x004fea0003800000 */
[----:B------:R-:W-:Y:S01]  /*ffa0*/  BPT.TRAP 0x1 ;  /* 0x000000040000795c */ /* 0x000fe20000300000 */
.L_x_999:
        /* <DEDUP_REMOVED lines=11> */
[----:B------:R-:W-:Y:S01]  /*10060*/  IMAD.MOV.U32 R6, RZ, RZ, R8 ;  /* 0x000000ffff067224 */ /* 0x000fe200078e0008 */
[----:B------:R-:W-:Y:S02]  /*10070*/  UIMAD UR6, UR6, 0x6000, UR38 ;  /* 0x00006000060678a4 */ /* 0x000fe4000f8e0226 */
        /* <DEDUP_REMOVED lines=10> */
.L_x_994:
[----:B------:R-:W-:Y:S05]  /*10120*/  BSYNC B1 ;  /* 0x0000000000017941 */ /* 0x000fea0003800000 */
.L_x_993:
[----:B------:R-:W-:Y:S01]  /*10130*/  VIADD R16, R10, 0x1 ;  /* 0x000000010a107836 */ /* 0x000fe20000000000 */
[----:B------:R-:W-:Y:S01]  /*10140*/  BSSY B1, `(.L_x_1000) ;  /* 0x0000067000017945 */ /* 0x000fe20003800000 */
[----:B------:R-:W-:-:S03]  /*10150*/  VIADD R12, R7, 0xffffffff ;  /* 0xffffffff070c7836 */ /* 0x000fc60000000000 */
[----:B------:R-:W-:-:S04]  /*10160*/  ISETP.NE.AND P2, PT, R16, 0x2, PT ;  /* 0x000000021000780c */ /* 0x000fc80003f45270 */
[----:B-1----:R-:W-:Y:S02]  /*10170*/  SEL R2, RZ, 0x1, P2 ;  /* 0x00000001ff027807 */ /* 0x002fe40001000000 */
[----:B------:R-:W-:Y:S02]  /*10180*/  SEL R16, R16, RZ, P2 ;  /* 0x000000ff10107207 */ /* 0x000fe40001000000 */
[----:B------:R-:W-:Y:S01]  /*10190*/  LOP3.LUT R17, R11, R2, RZ, 0x3c, !PT ;  /* 0x000000020b117212 */ /* 0x000fe200078e3cff */
[----:B------:R-:W-:Y:S06]  /*101a0*/  @!P6 BRA `(.L_x_1001) ;  /* 0x000000040080e947 */ /* 0x000fec0003800000 */
[----:B------:R-:W-:Y:S01]  /*101b0*/  IMAD.MOV.U32 R13, RZ, RZ, R12 ;  /* 0x000000ffff0d7224 */ /* 0x000fe200078e000c */
[----:B------:R-:W-:Y:S06]  /*101c0*/  @!P0 BRA `(.L_x_1002) ;  /* 0x0000000000448947 */ /* 0x000fec0003800000 */
[----:B------:R-:W1:Y:S02]  /*101d0*/  LDC R8, c[0x0][0x41c] ;  /* 0x00010700ff087b82 */ /* 0x000e640000000800 */
        /* <DEDUP_REMOVED lines=16> */
.L_x_1002:
[----:B------:R-:W-:Y:S02]  /*102e0*/  LEA R2, R16, UR38, 0x3 ;  /* 0x0000002610027c11 */ /* 0x000fe4000f8e18ff */
[----:B------:R-:W-:-:S04]  /*102f0*/  SHF.L.U32 R3, R17, 0x1f, RZ ;  /* 0x0000001f11037819 */ /* 0x000fc800000006ff */
[----:B------:R-:W2:Y:S02]  /*10300*/  SYNCS.PHASECHK.TRANS64.TRYWAIT P2, [R2+URZ+0x2a840], R3 ;  /* 0x02a84003020075a7 */ /* 0x000ea4000804017f */
[----:B--2---:R-:W-:Y:S05]  /*10310*/  @!P2 BRA `(.L_x_1003) ;  /* 0x0000001000e4a947 */ /* 0x004fea0003800000 */
.L_x_1037:
        /* <DEDUP_REMOVED lines=11> */
.L_x_1004:
[----:B------:R-:W-:Y:S01]  /*103d0*/  R2UR UR9, R16 ;  /* 0x00000000100972ca */ /* 0x000fe200000e0000 */
[----:B------:R-:W-:Y:S01]  /*103e0*/  UIADD3 UR19, UR38, 0x2a800, URZ ;  /* 0x0002a80026137890 */ /* 0x000fe2000fffe03f */
[----:B------:R-:W-:Y:S01]  /*103f0*/  R2UR UR11, R13 ;  /* 0x000000000d0b72ca */ /* 0x000fe200000e0000 */
[----:B------:R-:W-:Y:S01]  /*10400*/  UIADD3 UR4, UP0, UR44, 0x370, URZ ;  /* 0x000003702c047890 */ /* 0x000fe2000ff1e03f */
[----:B------:R-:W-:Y:S01]  /*10410*/  R2UR UR12, R4 ;  /* 0x00000000040c72ca */ /* 0x000fe200000e0000 */
[----:B------:R-:W-:Y:S01]  /*10420*/  UMOV UR10, URZ ;  /* 0x0000003f000a7c82 */ /* 0x000fe20008000000 */
[----:B-----5:R-:W-:Y:S01]  /*10430*/  R2UR UR13, R8 ;  /* 0x00000000080d72ca */ /* 0x020fe200000e0000 */
[----:B------:R-:W-:Y:S01]  /*10440*/  UIADD3.X UR5, URZ, UR45, URZ, UP0, !UPT ;  /* 0x0000002d3f057290 */ /* 0x000fe200087fe43f */
[----:B------:R-:W-:Y:S01]  /*10450*/  SHF.L.U32 R11, R11, 0x1f, RZ ;  /* 0x0000001f0b0b7819 */ /* 0x000fe200000006ff */
[----:B------:R-:W-:Y:S01]  /*10460*/  UMOV UR6, 0x0 ;  /* 0x0000000000067882 */ /* 0x000fe20000000000 */
[----:B------:R-:W-:Y:S01]  /*10470*/  UMOV UR7, 0x14f00000 ;  /* 0x14f0000000077882 */ /* 0x000fe20000000000 */
[----:B------:R-:W-:Y:S01]  /*10480*/  UMOV UR18, 0x40 ;  /* 0x0000004000127882 */ /* 0x000fe20000000000 */
[----:B------:R-:W-:Y:S01]  /*10490*/  UMOV UR17, 0x80 ;  /* 0x0000008000117882 */ /* 0x000fe20000000000 */
[----:B------:R-:W-:Y:S01]  /*104a0*/  UIMAD UR8, UR9, 0x9000, UR38 ;  /* 0x00009000090878a4 */ /* 0x000fe2000f8e0226 */
[----:B--2---:R-:W-:Y:S01]  /*104b0*/  LEA R2, R10, UR19, 0x3 ;  /* 0x000000130a027c11 */ /* 0x004fe2000f8e18ff */
[----:B------:R-:W-:-:S02]  /*104c0*/  ULEA UR9, UR9, UR19, 0x3 ;  /* 0x0000001309097291 */ /* 0x000fc4000f8e183f */
[----:B------:R-:W-:Y:S02]  /*104d0*/  UIMAD UR11, UR11, 0x60, URZ ;  /* 0x000000600b0b78a4 */ /* 0x000fe4000f8e023f */
[----:B------:R-:W-:Y:S02]  /*104e0*/  UIADD3 UR14, UR8, 0x18400, URZ ;  /* 0x00018400080e7890 */ /* 0x000fe4000fffe03f */
        /* <DEDUP_REMOVED lines=13> */
.L_x_1038:
        /* <DEDUP_REMOVED lines=8> */
.L_x_1006:
        /* <DEDUP_REMOVED lines=23> */
.L_x_1001:
[----:B------:R-:W-:Y:S05]  /*107b0*/  BSYNC B1 ;  /* 0x0000000000017941 */ /* 0x000fea0003800000 */
.L_x_1000:
[----:B------:R-:W-:Y:S01]  /*107c0*/  ISETP.GT.AND P2, PT, R12, UR39, PT ;  /* 0x000000270c007c0c */ /* 0x000fe2000bf44270 */
[----:B------:R-:W-:-:S12]  /*107d0*/  VIADD R7, R7, 0xfffffffe ;  /* 0xfffffffe07077836 */ /* 0x000fd80000000000 */
[----:B------:R-:W-:Y:S05]  /*107e0*/  @P2 BRA `(.L_x_1007) ;  /* 0xfffffff000ac2947 */ /* 0x000fea000383ffff */
.L_x_992:
[----:B------:R-:W-:Y:S05]  /*107f0*/  BSYNC B0 ;  /* 0x0000000000007941 */ /* 0x000fea0003800000 */
.L_x_983:
[----:B------:R-:W-:Y:S04]  /*10800*/  BSSY B0, `(.L_x_1008) ;  /* 0x000000e000007945 */ /* 0x000fe80003800000 */
[----:B------:R-:W-:Y:S05]  /*10810*/  @P1 BRA `(.L_x_1009) ;  /* 0x0000000000301947 */ /* 0x000fea0003800000 */
[----:B-1----:R-:W1:Y:S01]  /*10820*/  S2R R7, SR_LANEID ;  /* 0x0000000000077919 */ /* 0x002e620000000000 */
        /* <DEDUP_REMOVED lines=10> */
[----:B-1----:R-:W-:-:S07]  /*108d0*/  IADD3 R19, R0, UR48, R19 ;  /* 0x0000003000137c10 */ /* 0x002fce000fffe013 */
.L_x_1009:
[----:B------:R-:W-:Y:S05]  /*108e0*/  BSYNC B0 ;  /* 0x0000000000007941 */ /* 0x000fea0003800000 */
.L_x_1008:
[----:B------:R-:W-:Y:S04]  /*108f0*/  BSSY B0, `(.L_x_1010) ;  /* 0x0000026000007945 */ /* 0x000fe80003800000 */
[----:B------:R-:W-:Y:S05]  /*10900*/  @!P6 BRA `(.L_x_1011) ;  /* 0x000000000090e947 */ /* 0x000fea0003800000 */
[----:B------:R-:W2:Y:S01]  /*10910*/  S2R R0, SR_TID.X ;  /* 0x0000000000007919 */ /* 0x000ea20000002100 */
[----:B-1----:R-:W-:Y:S02]  /*10920*/  LEA R3, R16, UR38, 0x3 ;  /* 0x0000002610037c11 */ /* 0x002fe4000f8e18ff */
[----:B--2---:R-:W-:Y:S02]  /*10930*/  LOP3.LUT R2, R0, 0x7f, RZ, 0xc0, !PT ;  /* 0x0000007f00027812 */ /* 0x004fe400078ec0ff */
[----:B------:R-:W-:Y:S02]  /*10940*/  SHF.L.U32 R0, R17, 0x1f, RZ ;  /* 0x0000001f11007819 */ /* 0x000fe400000006ff */
[----:B------:R-:W-:Y:S02]  /*10950*/  ISETP.NE.AND P1, PT, R2, RZ, PT ;  /* 0x000000ff0200720c */ /* 0x000fe40003f25270 */
[----:B------:R-:W1:Y:S02]  /*10960*/  SYNCS.PHASECHK.TRANS64.TRYWAIT P0, [R3+URZ+0x2a860], R0 ;  /* 0x02a86000030075a7 */ /* 0x000e64000800017f */
[----:B-1----:R-:W-:Y:S09]  /*10970*/  @!P0 BRA `(.L_x_1012) ;  /* 0x0000000c00748947 */ /* 0x002ff20003800000 */
.L_x_1039:
        /* <DEDUP_REMOVED lines=8> */
.L_x_1013:
        /* <DEDUP_REMOVED lines=9> */
[----:B------:R-:W-:-:S04]  /*10a90*/  UMOV UR15, 0x40 ;  /* 0x00000040000f7882 */ /* 0x000fc80000000000 */
        /* <DEDUP_REMOVED lines=11> */
.L_x_1011:
[----:B------:R-:W-:Y:S05]  /*10b50*/  BSYNC B0 ;  /* 0x0000000000007941 */ /* 0x000fea0003800000 */
.L_x_1010:
[----:B------:R-:W-:Y:S02]  /*10b60*/  VIADD R16, R16, 0x1 ;  /* 0x0000000110107836 */ /* 0x000fe40000000000 */
[----:B------:R-:W-:-:S03]  /*10b70*/  IMAD.MOV.U32 R13, RZ, RZ, R19 ;  /* 0x000000ffff0d7224 */ /* 0x000fc600078e0013 */
[----:B------:R-:W-:-:S04]  /*10b80*/  ISETP.NE.AND P0, PT, R16, 0x2, PT ;  /* 0x000000021000780c */ /* 0x000fc80003f05270 */
[----:B-1----:R-:W-:Y:S02]  /*10b90*/  SEL R0, RZ, 0x1, P0 ;  /* 0x00000001ff007807 */ /* 0x002fe40000000000 */
[----:B------:R-:W-:Y:S02]  /*10ba0*/  SEL R16, R16, RZ, P0 ;  /* 0x000000ff10107207 */ /* 0x000fe40000000000 */
[----:B------:R-:W-:-:S07]  /*10bb0*/  LOP3.LUT R17, R17, R0, RZ, 0x3c, !PT ;  /* 0x0000000011117212 */ /* 0x000fce00078e3cff */
.L_x_972:
[----:B------:R-:W-:Y:S05]  /*10bc0*/  BSYNC B6 ;  /* 0x0000000000067941 */ /* 0x000fea0003800000 */
.L_x_970:
[----:B------:R-:W-:-:S03]  /*10bd0*/  UMOV UR4, 0xffffffff ;  /* 0xffffffff00047882 */ /* 0x000fc60000000000 */
[----:B------:R-:W-:Y:S05]  /*10be0*/  BRA.DIV UR4, `(.L_x_1014) ;  /* 0x0000000a04ec7947 */ /* 0x000fea000b800000 */
[----:B------:R1:W2:Y:S02]  /*10bf0*/  SHFL.IDX PT, R14, R13, RZ, 0x1f ;  /* 0x00001fff0d0e7589 */ /* 0x0002a400000e0000 */
.L_x_1042:
[----:B------:R-:W3:Y:S01]  /*10c00*/  S2R R0, SR_TID.X ;  /* 0x0000000000007919 */ /* 0x000ee20000002100 */
[----:B------:R-:W-:Y:S05]  /*10c10*/  WARPSYNC.ALL ;  /* 0x0000000000007948 */ /* 0x000fea0003800000 */
[----:B------:R-:W-:Y:S01]  /*10c20*/  BAR.SYNC.DEFER_BLOCKING 0x4, 0x120 ;  /* 0x0104800000007b1d */ /* 0x000fe20000010000 */
[----:B--2---:R-:W-:-:S05]  /*10c30*/  IMAD.MOV.U32 R19, RZ, RZ, R14 ;  /* 0x000000ffff137224 */ /* 0x004fca00078e000e */
[----:B------:R-:W-:Y:S01]  /*10c40*/  ULDC UR4, c[0x0][0xda8] ;  /* 0x00036a0000047ab9 */ /* 0x000fe20000000800 */
[----:B---3--:R-:W-:-:S04]  /*10c50*/  LOP3.LUT R0, R0, 0x1f, RZ, 0xc0, !PT ;  /* 0x0000001f00007812 */ /* 0x008fc800078ec0ff */
[----:B------:R-:W-:-:S13]  /*10c60*/  ISETP.NE.AND P0, PT, R0, RZ, PT ;  /* 0x000000ff0000720c */ /* 0x000fda0003f05270 */
[----:B------:R-:W2:Y:S01]  /*10c70*/  @!P0 S2R R3, SR_CgaCtaId ;  /* 0x0000000000038919 */ /* 0x000ea20000008800 */
[----:B------:R-:W-:-:S04]  /*10c80*/  @!P0 MOV R0, 0x400 ;  /* 0x0000040000008802 */ /* 0x000fc80000000f00 */
[----:B--2---:R-:W-:-:S05]  /*10c90*/  @!P0 LEA R0, R3, R0, 0x18 ;  /* 0x0000000003008211 */ /* 0x004fca00078ec0ff */
[----:B------:R2:W-:Y:S01]  /*10ca0*/  @!P0 STS [R0+0x2a8d0], R13 ;  /* 0x02a8d00d00008388 */ /* 0x0005e20000000800 */
[----:B------:R-:W-:Y:S06]  /*10cb0*/  BAR.ARV 0x5, 0x120 ;  /* 0x0144800000007b1d */ /* 0x000fec0000002000 */
[----:B------:R-:W-:-:S13]  /*10cc0*/  ISETP.GE.AND P0, PT, R19, UR4, PT ;  /* 0x0000000413007c0c */ /* 0x000fda000bf06270 */
[----:B--2---:R-:W-:Y:S05]  /*10cd0*/  @!P0 BRA `(.L_x_1015) ;  /* 0xffffffd000248947 */ /* 0x004fea000383ffff */
.L_x_961:
[----:B------:R-:W2:Y:S01]  /*10ce0*/  S2R R3, SR_CgaCtaId ;  /* 0x0000000000037919 */ /* 0x000ea20000008800 */
[----:B------:R-:W-:Y:S01]  /*10cf0*/  UIADD3 UR47, UR47, 0x1, URZ ;  /* 0x000000012f2f7890 */ /* 0x000fe2000fffe03f */
[----:B------:R-:W-:-:S03]  /*10d00*/  MOV R0, 0x400 ;  /* 0x0000040000007802 */ /* 0x000fc60000000f00 */
[----:B------:R-:W-:-:S04]  /*10d10*/  ULEA.HI UR4, UR47, UR47, URZ, 0x1 ;  /* 0x0000002f2f047291 */ /* 0x000fc8000f8f083f */
[----:B------:R-:W-:-:S04]  /*10d20*/  ULOP3.LUT UR4, UR4, 0xfffffffe, URZ, 0xc0, !UPT ;  /* 0xfffffffe04047892 */ /* 0x000fc8000f8ec03f */
[----:B------:R-:W-:Y:S01]  /*10d30*/  UIADD3 UR4, UR47, -UR4, URZ ;  /* 0x800000042f047290 */ /* 0x000fe2000fffe03f */
[----:B--2---:R-:W-:-:S05]  /*10d40*/  LEA R7, R3, R0, 0x18 ;  /* 0x0000000003077211 */ /* 0x004fca00078ec0ff */
[----:B------:R-:W-:-:S05]  /*10d50*/  IMAD.U32 R0, RZ, RZ, UR4 ;  /* 0x00000004ff007e24 */ /* 0x000fca000f8e00ff */
[----:B------:R-:W-:-:S04]  /*10d60*/  SHF.L.U32 R0, R0, 0x1f, RZ ;  /* 0x0000001f00007819 */ /* 0x000fc800000006ff */
[----:B------:R-:W2:Y:S02]  /*10d70*/  SYNCS.PHASECHK.TRANS64.TRYWAIT P0, [R7+URZ+0x2a820], R0 ;  /* 0x02a82000070075a7 */ /* 0x000ea4000800017f */
[----:B--2---:R-:W-:Y:S05]  /*10d80*/  @!P0 BRA `(.L_x_1016) ;  /* 0x0000000800a88947 */ /* 0x004fea0003800000 */
.L_x_1043:
[----:B------:R-:W3:Y:S02]  /*10d90*/  S2R R2, SR_TID.X ;  /* 0x0000000000027919 */ /* 0x000ee40000002100 */
[----:B---3--:R-:W-:-:S04]  /*10da0*/  SHF.R.U32.HI R2, RZ, 0x5, R2 ;  /* 0x00000005ff027819 */ /* 0x008fc80000011602 */
[----:B------:R-:W-:-:S05]  /*10db0*/  LOP3.LUT R2, R2, 0x3, RZ, 0xc0, !PT ;  /* 0x0000000302027812 */ /* 0x000fca00078ec0ff */
[----:B--2---:R-:W2:Y:S02]  /*10dc0*/  SHFL.IDX PT, R0, R2, RZ, 0x1f ;  /* 0x00001fff02007589 */ /* 0x004ea400000e0000 */
[----:B--2---:R-:W-:-:S13]  /*10dd0*/  ISETP.NE.AND P0, PT, R0, RZ, PT ;  /* 0x000000ff0000720c */ /* 0x004fda0003f05270 */
[----:B------:R-:W-:Y:S05]  /*10de0*/  @P0 EXIT ;  /* 0x000000000000094d */ /* 0x000fea0003800000 */
[----:B------:R-:W-:Y:S01]  /*10df0*/  ELECT P0, URZ, PT ;  /* 0x00000000003f782f */ /* 0x000fe20003800000 */
[----:B------:R-:W-:-:S12]  /*10e00*/  BSSY B0, `(.L_x_1017) ;  /* 0x0000022000007945 */ /* 0x000fd80003800000 */
[----:B------:R-:W-:Y:S05]  /*10e10*/  @!P0 BRA `(.L_x_1018) ;  /* 0x0000000000808947 */ /* 0x000fea0003800000 */
[----:B------:R-:W2:Y:S02]  /*10e20*/  LDL R2, [R1] ;  /* 0x0000000001027983 */ /* 0x000ea40000100800 */
[----:B--2---:R-:W-:-:S13]  /*10e30*/  R2UR UR4, R2 ;  /* 0x00000000020472ca */ /* 0x004fda00000e0000 */
[----:B------:R-:W-:-:S06]  /*10e40*/  ULOP3.LUT UR4, UR4, 0x2, URZ, 0xfc, !UPT ;  /* 0x0000000204047892 */ /* 0x000fcc000f8efc3f */
[----:B------:R-:W-:-:S05]  /*10e50*/  IMAD.U32 R0, RZ, RZ, UR4 ;  /* 0x00000004ff007e24 */ /* 0x000fca000f8e00ff */
[----:B------:R-:W-:-:S13]  /*10e60*/  ISETP.NE.AND P2, PT, R0, 0x3, PT ;  /* 0x000000030000780c */ /* 0x000fda0003f45270 */
[----:B------:R-:W-:Y:S05]  /*10e70*/  @!P2 BRA `(.L_x_1019) ;  /* 0x000000000004a947 */ /* 0x000fea0003800000 */
[----:B------:R-:W-:Y:S01]  /*10e80*/  BPT.TRAP 0x1 ;  /* 0x000000040000795c */ /* 0x000fe20000300000 */
.L_x_1019:
[----:B------:R-:W-:Y:S01]  /*10e90*/  VIADD R3, R7, 0x2a840 ;  /* 0x0002a84007037836 */ /* 0x000fe20000000000 */
[----:B------:R-:W-:Y:S01]  /*10ea0*/  SHF.L.U32 R4, R17, 0x1f, RZ ;  /* 0x0000001f11047819 */ /* 0x000fe200000006ff */
[C---:B------:R-:W-:Y:S02]  /*10eb0*/  VIADD R0, R16.reuse, 0x1 ;  /* 0x0000000110007836 */ /* 0x040fe40000000000 */
[----:B------:R-:W-:-:S03]  /*10ec0*/  IMAD R5, R16, 0x8, R3 ;  /* 0x0000000810057824 */ /* 0x000fc600078e0203 */
[----:B------:R-:W-:Y:S01]  /*10ed0*/  ISETP.NE.AND P1, PT, R0, 0x2, PT ;  /* 0x000000020000780c */ /* 0x000fe20003f25270 */
[----:B------:R-:W2:Y:S03]  /*10ee0*/  SYNCS.PHASECHK.TRANS64.TRYWAIT P0, [R5+URZ], R4 ;  /* 0x00000004050075a7 */ /* 0x000ea6000800017f */
[----:B------:R-:W-:-:S04]  /*10ef0*/  SEL R2, RZ, 0x1, P1 ;  /* 0x00000001ff027807 */ /* 0x000fc80000800000 */
[----:B------:R-:W-:Y:S02]  /*10f00*/  LOP3.LUT R17, R17, R2, RZ, 0x3c, !PT ;  /* 0x0000000211117212 */ /* 0x000fe400078e3cff */
[----:B------:R-:W-:Y:S02]  /*10f10*/  SEL R2, R0, RZ, P1 ;  /* 0x000000ff00027207 */ /* 0x000fe40000800000 */
[----:B------:R-:W-:-:S03]  /*10f20*/  SHF.L.U32 R0, R17, 0x1f, RZ ;  /* 0x0000001f11007819 */ /* 0x000fc600000006ff */
[----:B------:R-:W-:Y:S01]  /*10f30*/  IMAD R3, R2, 0x8, R3 ;  /* 0x0000000802037824 */ /* 0x000fe200078e0203 */
[----:B--2---:R-:W-:Y:S06]  /*10f40*/  @!P0 BRA `(.L_x_1020) ;  /* 0x00000008004c8947 */ /* 0x004fec0003800000 */
.L_x_1044:
[----:B------:R-:W3:Y:S02]  /*10f50*/  SYNCS.PHASECHK.TRANS64.TRYWAIT P0, [R3+URZ], R0 ;  /* 0x00000000030075a7 */ /* 0x000ee4000800017f */
[----:B---3--:R-:W-:Y:S05]  /*10f60*/  @!P0 BRA `(.L_x_1021) ;  /* 0x0000000800588947 */ /* 0x008fea0003800000 */
.L_x_1045:
[----:B------:R-:W-:Y:S05]  /*10f70*/  @!P2 BRA `(.L_x_1022) ;  /* 0x000000000004a947 */ /* 0x000fea0003800000 */
[----:B------:R-:W-:Y:S01]  /*10f80*/  BPT.TRAP 0x1 ;  /* 0x000000040000795c */ /* 0x000fe20000300000 */
.L_x_1022:
[----:B---3--:R-:W-:-:S04]  /*10f90*/  VIADD R3, R7, 0x2a860 ;  /* 0x0002a86007037836 */ /* 0x008fc80000000000 */
[----:B--2---:R-:W-:-:S04]  /*10fa0*/  IMAD R5, R16, 0x8, R3 ;  /* 0x0000000810057824 */ /* 0x004fc800078e0203 */
[----:B------:R-:W2:Y:S02]  /*10fb0*/  SYNCS.PHASECHK.TRANS64.TRYWAIT P0, [R5+URZ], R4 ;  /* 0x00000004050075a7 */ /* 0x000ea4000800017f */
[----:B--2---:R-:W-:Y:S05]  /*10fc0*/  @!P0 BRA `(.L_x_1023) ;  /* 0x0000000800548947 */ /* 0x004fea0003800000 */
.L_x_1046:
[----:B------:R-:W-:-:S07]  /*10fd0*/  IMAD R3, R2, 0x8, R3 ;  /* 0x0000000802037824 */ /* 0x000fce00078e0203 */
.L_x_1024:
[----:B---3--:R3:W4:Y:S02]  /*10fe0*/  SYNCS.PHASECHK.TRANS64.TRYWAIT P0, [R3+URZ], R0 ;  /* 0x00000000030075a7 */ /* 0x008724000800017f */
[----:B----4-:R-:W-:Y:S05]  /*10ff0*/  @!P0 NANOSLEEP.SYNCS 0x989680 ;  /* 0x009896800000895d */ /* 0x010fea0003900000 */
[----:B------:R-:W4:Y:S02]  /*11000*/  @!P0 SYNCS.PHASECHK.TRANS64 P0, [R3+URZ], R0 ;  /* 0x00000000030085a7 */ /* 0x000f24000800007f */
[----:B----4-:R-:W-:Y:S05]  /*11010*/  @!P0 BRA `(.L_x_1024) ;  /* 0xfffffffc00f08947 */ /* 0x010fea000383ffff */
.L_x_1018:
[----:B------:R-:W-:Y:S05]  /*11020*/  BSYNC B0 ;  /* 0x0000000000007941 */ /* 0x000fea0003800000 */
.L_x_1017:
[----:B------:R-:W-:Y:S05]  /*11030*/  EXIT ;  /* 0x000000000000794d */ /* 0x000fea0003800000 */
.L_x_878:
[----:B-1----:R-:W-:-:S04]  /*11040*/  IMAD.U32 R3, RZ, RZ, UR37 ;  /* 0x00000025ff037e24 */ /* 0x002fc8000f8e00ff */
[----:B------:R1:W2:Y:S03]  /*11050*/  SYNCS.PHASECHK.TRANS64.TRYWAIT P1, [R3+URZ+0x2a800], R0 ;  /* 0x02a80000030075a7 */ /* 0x0002a6000802017f */
[----:B--2---:R-:W-:Y:S05]  /*11060*/  @!P1 NANOSLEEP.SYNCS 0x989680 ;  /* 0x009896800000995d */ /* 0x004fea0003900000 */
[----:B------:R-:W2:Y:S02]  /*11070*/  @!P1 SYNCS.PHASECHK.TRANS64 P1, [R3+URZ+0x2a800], R0 ;  /* 0x02a80000030095a7 */ /* 0x000ea4000802007f */
[----:B--2---:R-:W-:Y:S05]  /*11080*/  @!P1 BRA `(.L_x_878) ;  /* 0xfffffffc00ec9947 */ /* 0x004fea000383ffff */
[----:B------:R-:W-:Y:S05]  /*11090*/  BRA `(.L_x_1025) ;  /* 0xffffff0800287947 */ /* 0x000fea000383ffff */
.L_x_882:
[----:B--2---:R2:W3:Y:S02]  /*110a0*/  SYNCS.PHASECHK.TRANS64.TRYWAIT P1, [R3+URZ+0x2a830], R0 ;  /* 0x02a83000030075a7 */ /* 0x0044e4000802017f */
[----:B---3--:R-:W-:Y:S05]  /*110b0*/  @!P1 NANOSLEEP.SYNCS 0x989680 ;  /* 0x009896800000995d */ /* 0x008fea0003900000 */
[----:B------:R-:W3:Y:S02]  /*110c0*/  @!P1 SYNCS.PHASECHK.TRANS64 P1, [R3+URZ+0x2a830], R0 ;  /* 0x02a83000030095a7 */ /* 0x000ee4000802007f */
[----:B---3--:R-:W-:Y:S05]  /*110d0*/  @!P1 BRA `(.L_x_882) ;  /* 0xfffffffc00f09947 */ /* 0x008fea000383ffff */
[----:B------:R-:W-:Y:S05]  /*110e0*/  BRA `(.L_x_881) ;  /* 0xffffff0800547947 */ /* 0x000fea000383ffff */
.L_x_898:
[----:B--2---:R-:W-:-:S04]  /*110f0*/  IMAD.U32 R89, RZ, RZ, UR38 ;  /* 0x00000026ff597e24 */ /* 0x004fc8000f8e00ff */
[----:B------:R2:W3:Y:S03]  /*11100*/  SYNCS.PHASECHK.TRANS64.TRYWAIT P1, [R89+URZ+0x2a830], R14 ;  /* 0x02a8300e590075a7 */ /* 0x0004e6000802017f */
[----:B---3--:R-:W-:Y:S05]  /*11110*/  @!P1 NANOSLEEP.SYNCS 0x989680 ;  /* 0x009896800000995d */ /* 0x008fea0003900000 */
[----:B------:R-:W3:Y:S02]  /*11120*/  @!P1 SYNCS.PHASECHK.TRANS64 P1, [R89+URZ+0x2a830], R14 ;  /* 0x02a8300e590095a7 */ /* 0x000ee4000802007f */
[----:B---3--:R-:W-:Y:S05]  /*11130*/  @!P1 BRA `(.L_x_898) ;  /* 0xfffffffc00ec9947 */ /* 0x008fea000383ffff */
[----:B------:R-:W-:Y:S05]  /*11140*/  BRA `(.L_x_897) ;  /* 0xffffff3000f47947 */ /* 0x000fea000383ffff */
.L_x_902:
[----:B---3--:R-:W-:-:S04]  /*11150*/  IMAD.U32 R175, RZ, RZ, UR6 ;  /* 0x00000006ffaf7e24 */ /* 0x008fc8000f8e00ff */
[----:B------:R3:W4:Y:S03]  /*11160*/  SYNCS.PHASECHK.TRANS64.TRYWAIT P1, [R175+URZ+0x2a850], R0 ;  /* 0x02a85000af0075a7 */ /* 0x000726000802017f */
[----:B----4-:R-:W-:Y:S05]  /*11170*/  @!P1 NANOSLEEP.SYNCS 0x989680 ;  /* 0x009896800000995d */ /* 0x010fea0003900000 */
[----:B------:R-:W4:Y:S02]  /*11180*/  @!P1 SYNCS.PHASECHK.TRANS64 P1, [R175+URZ+0x2a850], R0 ;  /* 0x02a85000af0095a7 */ /* 0x000f24000802007f */
[----:B----4-:R-:W-:Y:S05]  /*11190*/  @!P1 BRA `(.L_x_902) ;  /* 0xfffffffc00ec9947 */ /* 0x010fea000383ffff */
[----:B------:R-:W-:Y:S05]  /*111a0*/  BRA `(.L_x_901) ;  /* 0xffffff3c00147947 */ /* 0x000fea000383ffff */
.L_x_919:
[----:B--2---:R-:W-:-:S04]  /*111b0*/  IMAD.U32 R12, RZ, RZ, UR6 ;  /* 0x00000006ff0c7e24 */ /* 0x004fc8000f8e00ff */
[----:B------:R2:W3:Y:S03]  /*111c0*/  SYNCS.PHASECHK.TRANS64.TRYWAIT P1, [R12+URZ+0x2a830], R3 ;  /* 0x02a830030c0075a7 */ /* 0x0004e6000802017f */
[----:B---3--:R-:W-:Y:S05]  /*111d0*/  @!P1 NANOSLEEP.SYNCS 0x989680 ;  /* 0x009896800000995d */ /* 0x008fea0003900000 */
[----:B------:R-:W3:Y:S02]  /*111e0*/  @!P1 SYNCS.PHASECHK.TRANS64 P1, [R12+URZ+0x2a830], R3 ;  /* 0x02a830030c0095a7 */ /* 0x000ee4000802007f */
[----:B---3--:R-:W-:Y:S05]  /*111f0*/  @!P1 BRA `(.L_x_919) ;  /* 0xfffffffc00ec9947 */ /* 0x008fea000383ffff */
[----:B------:R-:W-:Y:S05]  /*11200*/  BRA `(.L_x_918) ;  /* 0xffffff6000847947 */ /* 0x000fea000383ffff */
.L_x_923:
[----:B-12---:R-:W-:-:S04]  /*11210*/  IMAD.U32 R3, RZ, RZ, UR11 ;  /* 0x0000000bff037e24 */ /* 0x006fc8000f8e00ff */
[----:B------:R1:W2:Y:S03]  /*11220*/  SYNCS.PHASECHK.TRANS64.TRYWAIT P1, [R3+URZ+0x2a850], R0 ;  /* 0x02a85000030075a7 */ /* 0x0002a6000802017f */
[----:B--2---:R-:W-:Y:S05]  /*11230*/  @!P1 NANOSLEEP.SYNCS 0x989680 ;  /* 0x009896800000995d */ /* 0x004fea0003900000 */
[----:B------:R-:W2:Y:S02]  /*11240*/  @!P1 SYNCS.PHASECHK.TRANS64 P1, [R3+URZ+0x2a850], R0 ;  /* 0x02a85000030095a7 */ /* 0x000ea4000802007f */
[----:B--2---:R-:W-:Y:S05]  /*11250*/  @!P1 BRA `(.L_x_923) ;  /* 0xfffffffc00ec9947 */ /* 0x004fea000383ffff */
[----:B------:R-:W-:Y:S05]  /*11260*/  BRA `(.L_x_922) ;  /* 0xffffff6800a47947 */ /* 0x000fea000383ffff */
.L_x_929:
[----:B--2---:R-:W-:-:S04]  /*11270*/  IMAD.U32 R12, RZ, RZ, UR6 ;  /* 0x00000006ff0c7e24 */ /* 0x004fc8000f8e00ff */
[----:B------:R2:W3:Y:S03]  /*11280*/  SYNCS.PHASECHK.TRANS64.TRYWAIT P1, [R12+URZ+0x2a830], R3 ;  /* 0x02a830030c0075a7 */ /* 0x0004e6000802017f */
[----:B---3--:R-:W-:Y:S05]  /*11290*/  @!P1 NANOSLEEP.SYNCS 0x989680 ;  /* 0x009896800000995d */ /* 0x008fea0003900000 */
[----:B------:R-:W3:Y:S02]  /*112a0*/  @!P1 SYNCS.PHASECHK.TRANS64 P1, [R12+URZ+0x2a830], R3 ;  /* 0x02a830030c0095a7 */ /* 0x000ee4000802007f */
[----:B---3--:R-:W-:Y:S05]  /*112b0*/  @!P1 BRA `(.L_x_929) ;  /* 0xfffffffc00ec9947 */ /* 0x008fea000383ffff */
[----:B------:R-:W-:Y:S05]  /*112c0*/  BRA `(.L_x_928) ;  /* 0xffffff7c00787947 */ /* 0x000fea000383ffff */
.L_x_933:
[----:B-12---:R-:W-:-:S04]  /*112d0*/  IMAD.U32 R3, RZ, RZ, UR10 ;  /* 0x0000000aff037e24 */ /* 0x006fc8000f8e00ff */
[----:B------:R1:W2:Y:S03]  /*112e0*/  SYNCS.PHASECHK.TRANS64.TRYWAIT P1, [R3+URZ+0x2a850], R0 ;  /* 0x02a85000030075a7 */ /* 0x0002a6000802017f */
[----:B--2---:R-:W-:Y:S05]  /*112f0*/  @!P1 NANOSLEEP.SYNCS 0x989680 ;  /* 0x009896800000995d */ /* 0x004fea0003900000 */
[----:B------:R-:W2:Y:S02]  /*11300*/  @!P1 SYNCS.PHASECHK.TRANS64 P1, [R3+URZ+0x2a850], R0 ;  /* 0x02a85000030095a7 */ /* 0x000ea4000802007f */
[----:B--2---:R-:W-:Y:S05]  /*11310*/  @!P1 BRA `(.L_x_933) ;  /* 0xfffffffc00ec9947 */ /* 0x004fea000383ffff */
[----:B------:R-:W-:Y:S05]  /*11320*/  BRA `(.L_x_932) ;  /* 0xffffff8400987947 */ /* 0x000fea000383ffff */
.L_x_946:
[----:B--2---:R-:W-:-:S04]  /*11330*/  IMAD.U32 R5, RZ, RZ, UR5 ;  /* 0x00000005ff057e24 */ /* 0x004fc8000f8e00ff */
[----:B------:R2:W3:Y:S03]  /*11340*/  SYNCS.PHASECHK.TRANS64.TRYWAIT P0, [R5+URZ+0x2a850], R0 ;  /* 0x02a85000050075a7 */ /* 0x0004e6000800017f */
[----:B---3--:R-:W-:Y:S05]  /*11350*/  @!P0 NANOSLEEP.SYNCS 0x989680 ;  /* 0x009896800000895d */ /* 0x008fea0003900000 */
[----:B------:R-:W3:Y:S02]  /*11360*/  @!P0 SYNCS.PHASECHK.TRANS64 P0, [R5+URZ+0x2a850], R0 ;  /* 0x02a85000050085a7 */ /* 0x000ee4000800007f */
[----:B---3--:R-:W-:Y:S05]  /*11370*/  @!P0 BRA `(.L_x_946) ;  /* 0xfffffffc00ec8947 */ /* 0x008fea000383ffff */
[----:B------:R-:W-:Y:S05]  /*11380*/  BRA `(.L_x_945) ;  /* 0xffffffac00707947 */ /* 0x000fea000383ffff */
.L_x_976:
[----:B------:R-:W1:Y:S01]  /*11390*/  S2R R18, SR_TID.X ;  /* 0x0000000000127919 */ /* 0x000e620000002100 */
        /* <DEDUP_REMOVED lines=9> */
.L_x_1026:
[----:B------:R-:W-:Y:S05]  /*11430*/  BRA `(.L_x_1027) ;  /* 0xffffffd400f47947 */ /* 0x000fea000383ffff */
.L_x_977:
[----:B------:R-:W-:Y:S01]  /*11440*/  BSSY B0, `(.L_x_1028) ;  /* 0x0000006000007945 */ /* 0x000fe20003800000 */
[----:B------:R-:W-:-:S07]  /*11450*/  IMAD.MOV.U32 R15, RZ, RZ, -0x1 ;  /* 0xffffffffff0f7424 */ /* 0x000fce00078e00ff */
[----:B------:R-:W-:Y:S05]  /*11460*/  WARPSYNC.COLLECTIVE R15, `(.L_x_1029) ;  /* 0x000000000f0c7348 */ /* 0x000fea0003c00000 */
[----:B------:R-:W-:Y:S02]  /*11470*/  ELECT P6, UR62, PT ;  /* 0x00000000003e782f */ /* 0x000fe400038c0000 */
[----:B------:R-:W-:Y:S01]  /*11480*/  MOV R14, UR62 ;  /* 0x0000003e000e7c02 */ /* 0x000fe20008000f00 */
[----:B------:R-:W-:Y:S10]  /*11490*/  ENDCOLLECTIVE ;  /* 0x000000000000791b */ /* 0x000ff40003800000 */
.L_x_1029:
[----:B------:R-:W-:Y:S05]  /*114a0*/  BSYNC B0 ;  /* 0x0000000000007941 */ /* 0x000fea0003800000 */
.L_x_1028:
[----:B------:R-:W-:Y:S05]  /*114b0*/  BRA `(.L_x_1030) ;  /* 0xffffffd400e47947 */ /* 0x000fea000383ffff */
.L_x_980:
[----:B-1----:R1:W2:Y:S02]  /*114c0*/  SYNCS.PHASECHK.TRANS64.TRYWAIT P2, [R8+URZ+0x2a840], R7 ;  /* 0x02a84007080075a7 */ /* 0x0022a4000804017f */
[----:B--2---:R-:W-:Y:S05]  /*114d0*/  @!P2 NANOSLEEP.SYNCS 0x989680 ;  /* 0x009896800000a95d */ /* 0x004fea0003900000 */
[----:B------:R-:W2:Y:S02]  /*114e0*/  @!P2 SYNCS.PHASECHK.TRANS64 P2, [R8+URZ+0x2a840], R7 ;  /* 0x02a840070800a5a7 */ /* 0x000ea4000804007f */
[----:B--2---:R-:W-:Y:S05]  /*114f0*/  @!P2 BRA `(.L_x_980) ;  /* 0xfffffffc00f0a947 */ /* 0x004fea000383ffff */
[----:B------:R-:W-:Y:S05]  /*11500*/  BRA `(.L_x_1031) ;  /* 0xffffffd800407947 */ /* 0x000fea000383ffff */
.L_x_982:
[----:B-1----:R-:W-:-:S04]  /*11510*/  IMAD.U32 R8, RZ, RZ, UR38 ;  /* 0x00000026ff087e24 */ /* 0x002fc8000f8e00ff */
[----:B------:R1:W2:Y:S03]  /*11520*/  SYNCS.PHASECHK.TRANS64.TRYWAIT P2, [R8+URZ+0x2a820], R7 ;  /* 0x02a82007080075a7 */ /* 0x0002a6000804017f */
[----:B--2---:R-:W-:Y:S05]  /*11530*/  @!P2 NANOSLEEP.SYNCS 0x989680 ;  /* 0x009896800000a95d */ /* 0x004fea0003900000 */
[----:B------:R-:W2:Y:S02]  /*11540*/  @!P2 SYNCS.PHASECHK.TRANS64 P2, [R8+URZ+0x2a820], R7 ;  /* 0x02a820070800a5a7 */ /* 0x000ea4000804007f */
[----:B--2---:R-:W-:Y:S05]  /*11550*/  @!P2 BRA `(.L_x_982) ;  /* 0xfffffffc00eca947 */ /* 0x004fea000383ffff */
[----:B------:R-:W-:Y:S05]  /*11560*/  BRA `(.L_x_1032) ;  /* 0xffffffdc004c7947 */ /* 0x000fea000383ffff */
.L_x_988:
[----:B-1----:R1:W2:Y:S02]  /*11570*/  SYNCS.PHASECHK.TRANS64.TRYWAIT P3, [R3+URZ+0x2a840], R2 ;  /* 0x02a84002030075a7 */ /* 0x0022a4000806017f */
[----:B--2---:R-:W-:Y:S05]  /*11580*/  @!P3 NANOSLEEP.SYNCS 0x989680 ;  /* 0x009896800000b95d */ /* 0x004fea0003900000 */
[----:B------:R-:W2:Y:S02]  /*11590*/  @!P3 SYNCS.PHASECHK.TRANS64 P3, [R3+URZ+0x2a840], R2 ;  /* 0x02a840020300b5a7 */ /* 0x000ea4000806007f */
[----:B--2---:R-:W-:Y:S05]  /*115a0*/  @!P3 BRA `(.L_x_988) ;  /* 0xfffffffc00f0b947 */ /* 0x004fea000383ffff */
[----:B------:R-:W-:Y:S05]  /*115b0*/  BRA `(.L_x_1033) ;  /* 0xffffffdc00f07947 */ /* 0x000fea000383ffff */
.L_x_990:
[----:B-1----:R1:W2:Y:S02]  /*115c0*/  SYNCS.PHASECHK.TRANS64.TRYWAIT P3, [R2+URZ+0x60], R3 ;  /* 0x00006003020075a7 */ /* 0x0022a4000806017f */
[----:B--2---:R-:W-:Y:S05]  /*115d0*/  @!P3 NANOSLEEP.SYNCS 0x989680 ;  /* 0x009896800000b95d */ /* 0x004fea0003900000 */
[----:B------:R-:W2:Y:S02]  /*115e0*/  @!P3 SYNCS.PHASECHK.TRANS64 P3, [R2+URZ+0x60], R3 ;  /* 0x000060030200b5a7 */ /* 0x000ea4000806007f */
[----:B--2---:R-:W-:Y:S05]  /*115f0*/  @!P3 BRA `(.L_x_990) ;  /* 0xfffffffc00f0b947 */ /* 0x004fea000383ffff */
[----:B------:R-:W-:Y:S05]  /*11600*/  BRA `(.L_x_1034) ;  /* 0xffffffe000787947 */ /* 0x000fea000383ffff */
.L_x_996:
[----:B-1----:R1:W2:Y:S02]  /*11610*/  SYNCS.PHASECHK.TRANS64.TRYWAIT P3, [R3+URZ+0x2a840], R2 ;  /* 0x02a84002030075a7 */ /* 0x0022a4000806017f */
[----:B--2---:R-:W-:Y:S05]  /*11620*/  @!P3 NANOSLEEP.SYNCS 0x989680 ;  /* 0x009896800000b95d */ /* 0x004fea0003900000 */
[----:B------:R-:W2:Y:S02]  /*11630*/  @!P3 SYNCS.PHASECHK.TRANS64 P3, [R3+URZ+0x2a840], R2 ;  /* 0x02a840020300b5a7 */ /* 0x000ea4000806007f */
[----:B--2---:R-:W-:Y:S05]  /*11640*/  @!P3 BRA `(.L_x_996) ;  /* 0xfffffffc00f0b947 */ /* 0x004fea000383ffff */
[----:B------:R-:W-:Y:S05]  /*11650*/  BRA `(.L_x_1035) ;  /* 0xffffffe400987947 */ /* 0x000fea000383ffff */
.L_x_998:
[----:B-1----:R1:W2:Y:S02]  /*11660*/  SYNCS.PHASECHK.TRANS64.TRYWAIT P3, [R2+URZ+0x60], R17 ;  /* 0x00006011020075a7 */ /* 0x0022a4000806017f */
[----:B--2---:R-:W-:Y:S05]  /*11670*/  @!P3 NANOSLEEP.SYNCS 0x989680 ;  /* 0x009896800000b95d */ /* 0x004fea0003900000 */
[----:B------:R-:W2:Y:S02]  /*11680*/  @!P3 SYNCS.PHASECHK.TRANS64 P3, [R2+URZ+0x60], R17 ;  /* 0x000060110200b5a7 */ /* 0x000ea4000806007f */
[----:B--2---:R-:W-:Y:S05]  /*11690*/  @!P3 BRA `(.L_x_998) ;  /* 0xfffffffc00f0b947 */ /* 0x004fea000383ffff */
[----:B------:R-:W-:Y:S05]  /*116a0*/  BRA `(.L_x_1036) ;  /* 0xffffffe800207947 */ /* 0x000fea000383ffff */
.L_x_1003:
[----:B--2---:R2:W3:Y:S02]  /*116b0*/  SYNCS.PHASECHK.TRANS64.TRYWAIT P2, [R2+URZ+0x2a840], R3 ;  /* 0x02a84003020075a7 */ /* 0x0044e4000804017f */
[----:B---3--:R-:W-:Y:S05]  /*116c0*/  @!P2 NANOSLEEP.SYNCS 0x989680 ;  /* 0x009896800000a95d */ /* 0x008fea0003900000 */
[----:B------:R-:W3:Y:S02]  /*116d0*/  @!P2 SYNCS.PHASECHK.TRANS64 P2, [R2+URZ+0x2a840], R3 ;  /* 0x02a840030200a5a7 */ /* 0x000ee4000804007f */
[----:B---3--:R-:W-:Y:S05]  /*116e0*/  @!P2 BRA `(.L_x_1003) ;  /* 0xfffffffc00f0a947 */ /* 0x008fea000383ffff */
[----:B------:R-:W-:Y:S05]  /*116f0*/  BRA `(.L_x_1037) ;  /* 0xffffffec00087947 */ /* 0x000fea000383ffff */
.L_x_1005:
[----:B-1----:R1:W2:Y:S02]  /*11700*/  SYNCS.PHASECHK.TRANS64.TRYWAIT P2, [R2+URZ+0x60], R11 ;  /* 0x0000600b020075a7 */ /* 0x0022a4000804017f */
[----:B--2---:R-:W-:Y:S05]  /*11710*/  @!P2 NANOSLEEP.SYNCS 0x989680 ;  /* 0x009896800000a95d */ /* 0x004fea0003900000 */
[----:B------:R-:W2:Y:S02]  /*11720*/  @!P2 SYNCS.PHASECHK.TRANS64 P2, [R2+URZ+0x60], R11 ;  /* 0x0000600b0200a5a7 */ /* 0x000ea4000804007f */
[----:B--2---:R-:W-:Y:S05]  /*11730*/  @!P2 BRA `(.L_x_1005) ;  /* 0xfffffffc00f0a947 */ /* 0x004fea000383ffff */
[----:B------:R-:W-:Y:S05]  /*11740*/  BRA `(.L_x_1038) ;  /* 0xffffffec009c7947 */ /* 0x000fea000383ffff */
.L_x_1012:
[----:B-1----:R1:W2:Y:S02]  /*11750*/  SYNCS.PHASECHK.TRANS64.TRYWAIT P0, [R3+URZ+0x2a860], R0 ;  /* 0x02a86000030075a7 */ /* 0x0022a4000800017f */
[----:B--2---:R-:W-:Y:S05]  /*11760*/  @!P0 NANOSLEEP.SYNCS 0x989680 ;  /* 0x009896800000895d */ /* 0x004fea0003900000 */
[----:B------:R-:W2:Y:S02]  /*11770*/  @!P0 SYNCS.PHASECHK.TRANS64 P0, [R3+URZ+0x2a860], R0 ;  /* 0x02a86000030085a7 */ /* 0x000ea4000800007f */
[----:B--2---:R-:W-:Y:S05]  /*11780*/  @!P0 BRA `(.L_x_1012) ;  /* 0xfffffffc00f08947 */ /* 0x004fea000383ffff */
[----:B------:R-:W-:Y:S05]  /*11790*/  BRA `(.L_x_1039) ;  /* 0xfffffff000787947 */ /* 0x000fea000383ffff */
.L_x_1014:
[----:B------:R-:W-:Y:S01]  /*117a0*/  BSSY B0, `(.L_x_1040) ;  /* 0x0000007000007945 */ /* 0x000fe20003800000 */
[----:B------:R-:W-:Y:S02]  /*117b0*/  IMAD.MOV.U32 R12, RZ, RZ, RZ ;  /* 0x000000ffff0c7224 */ /* 0x000fe400078e00ff */
[----:B------:R-:W-:Y:S02]  /*117c0*/  IMAD.MOV.U32 R11, RZ, RZ, 0x1f ;  /* 0x0000001fff0b7424 */ /* 0x000fe400078e00ff */
[----:B------:R-:W-:-:S07]  /*117d0*/  IMAD.MOV.U32 R15, RZ, RZ, -0x1 ;  /* 0xffffffffff0f7424 */ /* 0x000fce00078e00ff */
[----:B------:R-:W-:Y:S05]  /*117e0*/  WARPSYNC.COLLECTIVE R15, `(.L_x_1041) ;  /* 0x000000000f087348 */ /* 0x000fea0003c00000 */
[----:B------:R1:W2:Y:S02]  /*117f0*/  SHFL.IDX P6, R14, R13, R12, R11 ;  /* 0x0000000c0d0e7389 */ /* 0x0002a400000c000b */
[----:B-12---:R-:W-:Y:S01]  /*11800*/  ENDCOLLECTIVE ;  /* 0x000000000000791b */ /* 0x006fe20003800000 */
.L_x_1041:
[----:B------:R-:W-:Y:S05]  /*11810*/  BSYNC B0 ;  /* 0x0000000000007941 */ /* 0x000fea0003800000 */
.L_x_1040:
[----:B------:R-:W-:Y:S05]  /*11820*/  BRA `(.L_x_1042) ;  /* 0xfffffff000f47947 */ /* 0x000fea000383ffff */
.L_x_1016:
[----:B--2---:R2:W3:Y:S02]  /*11830*/  SYNCS.PHASECHK.TRANS64.TRYWAIT P0, [R7+URZ+0x2a820], R0 ;  /* 0x02a82000070075a7 */ /* 0x0044e4000800017f */
[----:B---3--:R-:W-:Y:S05]  /*11840*/  @!P0 NANOSLEEP.SYNCS 0x989680 ;  /* 0x009896800000895d */ /* 0x008fea0003900000 */
[----:B------:R-:W3:Y:S02]  /*11850*/  @!P0 SYNCS.PHASECHK.TRANS64 P0, [R7+URZ+0x2a820], R0 ;  /* 0x02a82000070085a7 */ /* 0x000ee4000800007f */
[----:B---3--:R-:W-:Y:S05]  /*11860*/  @!P0 BRA `(.L_x_1016) ;  /* 0xfffffffc00f08947 */ /* 0x008fea000383ffff */
[----:B------:R-:W-:Y:S05]  /*11870*/  BRA `(.L_x_1043) ;  /* 0xfffffff400447947 */ /* 0x000fea000383ffff */
.L_x_1020:
[----:B--2---:R2:W3:Y:S02]  /*11880*/  SYNCS.PHASECHK.TRANS64.TRYWAIT P0, [R5+URZ], R4 ;  /* 0x00000004050075a7 */ /* 0x0044e4000800017f */
[----:B---3--:R-:W-:Y:S05]  /*11890*/  @!P0 NANOSLEEP.SYNCS 0x989680 ;  /* 0x009896800000895d */ /* 0x008fea0003900000 */
[----:B------:R-:W3:Y:S02]  /*118a0*/  @!P0 SYNCS.PHASECHK.TRANS64 P0, [R5+URZ], R4 ;  /* 0x00000004050085a7 */ /* 0x000ee4000800007f */
[----:B---3--:R-:W-:Y:S05]  /*118b0*/  @!P0 BRA `(.L_x_1020) ;  /* 0xfffffffc00f08947 */ /* 0x008fea000383ffff */
[----:B------:R-:W-:Y:S05]  /*118c0*/  BRA `(.L_x_1044) ;  /* 0xfffffff400a07947 */ /* 0x000fea000383ffff */
.L_x_1021:
[----:B---3--:R3:W4:Y:S02]  /*118d0*/  SYNCS.PHASECHK.TRANS64.TRYWAIT P0, [R3+URZ], R0 ;  /* 0x00000000030075a7 */ /* 0x008724000800017f */
[----:B----4-:R-:W-:Y:S05]  /*118e0*/  @!P0 NANOSLEEP.SYNCS 0x989680 ;  /* 0x009896800000895d */ /* 0x010fea0003900000 */
[----:B------:R-:W4:Y:S02]  /*118f0*/  @!P0 SYNCS.PHASECHK.TRANS64 P0, [R3+URZ], R0 ;  /* 0x00000000030085a7 */ /* 0x000f24000800007f */
[----:B----4-:R-:W-:Y:S05]  /*11900*/  @!P0 BRA `(.L_x_1021) ;  /* 0xfffffffc00f08947 */ /* 0x010fea000383ffff */
[----:B------:R-:W-:Y:S05]  /*11910*/  BRA `(.L_x_1045) ;  /* 0xfffffff400947947 */ /* 0x000fea000383ffff */
.L_x_1023:
[----:B--2---:R2:W3:Y:S02]  /*11920*/  SYNCS.PHASECHK.TRANS64.TRYWAIT P0, [R5+URZ], R4 ;  /* 0x00000004050075a7 */ /* 0x0044e4000800017f */
[----:B---3--:R-:W-:Y:S05]  /*11930*/  @!P0 NANOSLEEP.SYNCS 0x989680 ;  /* 0x009896800000895d */ /* 0x008fea0003900000 */
[----:B------:R-:W3:Y:S02]  /*11940*/  @!P0 SYNCS.PHASECHK.TRANS64 P0, [R5+URZ], R4 ;  /* 0x00000004050085a7 */ /* 0x000ee4000800007f */
[----:B---3--:R-:W-:Y:S05]  /*11950*/  @!P0 BRA `(.L_x_1023) ;  /* 0xfffffffc00f08947 */ /* 0x008fea000383ffff */
[----:B------:R-:W-:Y:S05]  /*11960*/  BRA `(.L_x_1046) ;  /* 0xfffffff400987947 */ /* 0x000fea000383ffff */
.L_x_1047:
        /* <DEDUP_REMOVED lines=9> */
.L_x_11934:


//--------------------- .text._ZN7cutlass13device_kernelIN5flash11enable_sm90INS1_16FlashAttnFwdSm90INS1_25CollectiveMainloopFwdSm90ILi2EN4cute5tupleIJNS5_1CILi1EEES8_S8_EEENS6_IJNS7_ILi128EEENS7_ILi96EEENS7_ILi192EEEEEELi128ENS_6half_tEfNS_4arch4Sm90ELb0ELb1ELb0ELb1ELb0ELb0ELb0ELb1ELb1ELb0ELb0ELb0EEENS1_21CollectiveEpilogueFwdINS6_IJSA_SA_SB_EEES9_SE_SG_Li256ELb1ELb0ELb0ELb0EEENS1_36VarlenDynamicPersistentTileSchedulerILi128ELi96ELi256ELi32ELb0ELb0ELb1ELb1ELb0ELb1EEEEEEEEEvNT_6ParamsE --------------------------
	.section	.text._ZN7cutlass13device_kernelIN5flash11enable_sm90INS1_16FlashAttnFwdSm90INS1_25CollectiveMainloopFwdSm90ILi2EN4cute5tupleIJNS5_1CILi1EEES8_S8_EEENS6_IJNS7_ILi128EEENS7_ILi96EEENS7_ILi192EEEEEELi128ENS_6half_tEfNS_4arch4Sm90ELb0ELb1ELb0ELb1ELb0ELb0ELb0ELb1ELb1ELb0ELb0ELb0EEENS1_21CollectiveEpilogueFwdINS6_IJSA_SA_SB_EEES9_SE_SG_Li256ELb1ELb0ELb0ELb0EEENS1_36VarlenDynamicPersistentTileSchedulerILi128ELi96ELi256ELi32ELb0ELb0ELb1ELb1ELb0ELb1EEEEEEEEEvNT_6ParamsE,"ax",@progbits
	.align	128
.text._ZN7cutlass13device_kernelIN5flash11enable_sm90INS1_16FlashAttnFwdSm90INS1_25CollectiveMainloopFwdSm90ILi2EN4cute5tupleIJNS5_1CILi1EEES8_S8_EEENS6_IJNS7_ILi128EEENS7_ILi96EEENS7_ILi192EEEEEELi128ENS_6half_tEfNS_4arch4Sm90ELb0ELb1ELb0ELb1ELb0ELb0ELb0ELb1ELb1ELb0ELb0ELb0EEENS1_21CollectiveEpilogueFwdINS6_IJSA_SA_SB_EEES9_SE_SG_Li256ELb1ELb0ELb0ELb0EEENS1_36VarlenDynamicPersistentTileSchedulerILi128ELi96ELi256ELi32ELb0ELb0ELb1ELb1ELb0ELb1EEEEEEEEEvNT_6ParamsE:
        .type           _ZN7cutlass13device_kernelIN5flash11enable_sm90INS1_16FlashAttnFwdSm90INS1_25CollectiveMainloopFwdSm90ILi2EN4cute5tupleIJNS5_1CILi1EEES8_S8_EEENS6_IJNS7_ILi128EEENS7_ILi96EEENS7_ILi192EEEEEELi128ENS_6half_tEfNS_4arch4Sm90ELb0ELb1ELb0ELb1ELb0ELb0ELb0ELb1ELb1ELb0ELb0ELb0EEENS1_21CollectiveEpilogueFwdINS6_IJSA_SA_SB_EEES9_SE_SG_Li256ELb1ELb0ELb0ELb0EEENS1_36VarlenDynamicPersistentTileSchedulerILi128ELi96ELi256ELi32ELb0ELb0ELb1ELb1ELb0ELb1EEEEEEEEEvNT_6ParamsE,@function
        .size           _ZN7cutlass13device_kernelIN5flash11enable_sm90INS1_16FlashAttnFwdSm90INS1_25CollectiveMainloopFwdSm90ILi2EN4cute5tupleIJNS5_1CILi1EEES8_S8_EEENS6_IJNS7_ILi128EEENS7_ILi96EEENS7_ILi192EEEEEELi128ENS_6half_tEfNS_4arch4Sm90ELb0ELb1ELb0ELb1ELb0ELb0ELb0ELb1ELb1ELb0ELb0ELb0EEENS1_21CollectiveEpilogueFwdINS6_IJSA_SA_SB_EEES9_SE_SG_Li256ELb1ELb0ELb0ELb0EEENS1_36VarlenDynamicPersistentTileSchedulerILi128ELi96ELi256ELi32ELb0ELb0ELb1ELb1ELb0ELb1EEEEEEEEEvNT_6ParamsE,(.L_x_11935 - _ZN7cutlass13device_kernelIN5flash11enable_sm90INS1_16FlashAttnFwdSm90INS1_25CollectiveMainloopFwdSm90ILi2EN4cute5tupleIJNS5_1CILi1EEES8_S8_EEENS6_IJNS7_ILi128EEENS7_ILi96EEENS7_ILi192EEEEEELi128ENS_6half_tEfNS_4arch4Sm90ELb0ELb1ELb0ELb1ELb0ELb0ELb0ELb1ELb1ELb0ELb0ELb0EEENS1_21CollectiveEpilogueFwdINS6_IJSA_SA_SB_EEES9_SE_SG_Li256ELb1ELb0ELb0ELb0EEENS1_36VarlenDynamicPersistentTileSchedulerILi128ELi96ELi256ELi32ELb0ELb0ELb1ELb1ELb0ELb1EEEEEEEEEvNT_6ParamsE)
        .other          _ZN7cutlass13device_kernelIN5flash11enable_sm90INS1_16FlashAttnFwdSm90INS1_25CollectiveMainloopFwdSm90ILi2EN4cute5tupleIJNS5_1CILi1EEES8_S8_EEENS6_IJNS7_ILi128EEENS7_ILi96EEENS7_ILi192EEEEEELi128ENS_6half_tEfNS_4arch4Sm90ELb0ELb1ELb0ELb1ELb0ELb0ELb0ELb1ELb1ELb0ELb0ELb0EEENS1_21CollectiveEpilogueFwdINS6_IJSA_SA_SB_EEES9_SE_SG_Li256ELb1ELb0ELb0ELb0EEENS1_36VarlenDynamicPersistentTileSchedulerILi128ELi96ELi256ELi32ELb0ELb0ELb1ELb1ELb0ELb1EEEEEEEEEvNT_6ParamsE,@"STO_CUDA_ENTRY STV_DEFAULT"
_ZN7cutlass13device_kernelIN5flash11enable_sm90INS1_16FlashAttnFwdSm90INS1_25CollectiveMainloopFwdSm90ILi2EN4cute5tupleIJNS5_1CILi1EEES8_S8_EEENS6_IJNS7_ILi128EEENS7_ILi96EEENS7_ILi192EEEEEELi128ENS_6half_tEfNS_4arch4Sm90ELb0ELb1ELb0ELb1ELb0ELb0ELb0ELb1ELb1ELb0ELb0ELb0EEENS1_21CollectiveEpilogueFwdINS6_IJSA_SA_SB_EEES9_SE_SG_Li256ELb1ELb0ELb0ELb0EEENS1_36VarlenDynamicPersistentTileSchedulerILi128ELi96ELi256ELi32ELb0ELb0ELb1ELb1ELb0ELb1EEEEEEEEEvNT_6ParamsE:
        /* <DEDUP_REMOVED lines=20> */
.L_x_1049:
[----:B------:R-:W-:Y:S05]  /*0140*/  BSYNC B0 ;  /* 0x0000000000007941 */ /* 0x000fea0003800000 */
.L_x_1048:
        /* <DEDUP_REMOVED lines=40> */
.L_x_1050:
        /* <DEDUP_REMOVED lines=22> */
.L_x_1051:
        /* <DEDUP_REMOVED lines=18> */
.L_x_1052:
        /* <DEDUP_REMOVED lines=22> */
.L_x_1053:
        /* <DEDUP_REMOVED lines=22> */
.L_x_1054:
[----:B0-----:R-:W-:Y:S01]  /*0910*/  ISETP.NE.AND P0, PT, R2, RZ, PT ;  /* 0x000000ff0200720c */ /* 0x001fe20003f05270 */
[----:B------:R-:W-:Y:S01]  /*0920*/  IMAD.MOV.U32 R2, RZ, RZ, 0x1 ;  /* 0x00000001ff027424 */ /* 0x000fe200078e00ff */
[----:B------:R-:W-:Y:S01]  /*0930*/  NOP ;  /* 0x0000000000007918 */ /* 0x000fe20000000000 */
[----:B------:R-:W-:-:S03]  /*0940*/  ULDC.64 UR60, c[0x0][0x208] ;  /* 0x00008200003c7ab9 */ /* 0x000fc60000000a00 */
[----:B------:R-:W-:-:S05]  /*0950*/  SEL R2, R2, 0x2, !P0 ;  /* 0x0000000202027807 */ /* 0x000fca0004000000 */
[----:B------:R0:W-:Y:S01]  /*0960*/  STL [R1+0x20], R2 ;  /* 0x0000200201007387 */ /* 0x0001e20000100800 */
[----:B-123--:R-:W-:Y:S06]  /*0970*/  BAR.SYNC.DEFER_BLOCKING 0x0 ;  /* 0x0000000000007b1d */ /* 0x00efec0000010000 */
[----:B------:R-:W-:Y:S05]  /*0980*/  @!P0 BRA `(.L_x_1055) ;  /* 0x000000dc003c8947 */ /* 0x000fea0003800000 */
.L_x_1056:
        /* <DEDUP_REMOVED lines=14> */
[----:B------:R-:W2:Y:S01]  /*0a70*/  LDL.LU R8, [R1+0x20] ;  /* 0x0000200001087983 */ /* 0x000ea20000300800 */
[----:B------:R-:W1:Y:S02]  /*0a80*/  S2R R0, SR_TID.X ;  /* 0x0000000000007919 */ /* 0x000e640000002100 */
[----:B-1----:R-:W-:-:S05]  /*0a90*/  VIADD R174, R0, 0xffffff80 ;  /* 0xffffff8000ae7836 */ /* 0x002fca0000000000 */
[----:B------:R-:W-:-:S04]  /*0aa0*/  SHF.R.S32.HI R3, RZ, 0x1f, R174 ;  /* 0x0000001fff037819 */ /* 0x000fc800000114ae */
[----:B------:R-:W-:-:S04]  /*0ab0*/  LEA.HI R5, R3, R174, RZ, 0x7 ;  /* 0x000000ae03057211 */ /* 0x000fc800078f38ff */
[----:B------:R-:W-:-:S05]  /*0ac0*/  LOP3.LUT R7, R5, 0xffffff80, RZ, 0xc0, !PT ;  /* 0xffffff8005077812 */ /* 0x000fca00078ec0ff */
[----:B------:R-:W-:-:S05]  /*0ad0*/  IMAD.IADD R170, R174, 0x1, -R7 ;  /* 0x00000001aeaa7824 */ /* 0x000fca00078e0a07 */
[----:B------:R-:W-:-:S04]  /*0ae0*/  SHF.R.S32.HI R11, RZ, 0x1f, R170 ;  /* 0x0000001fff0b7819 */ /* 0x000fc800000114aa */
[----:B------:R-:W-:-:S04]  /*0af0*/  LEA.HI R4, R11, R170, RZ, 0x2 ;  /* 0x000000aa0b047211 */ /* 0x000fc800078f10ff */
[--C-:B------:R-:W-:Y:S02]  /*0b00*/  SHF.R.S32.HI R6, RZ, 0x2, R4.reuse ;  /* 0x00000002ff067819 */ /* 0x100fe40000011404 */
[----:B------:R-:W-:-:S04]  /*0b10*/  SHF.R.S32.HI R7, RZ, 0x1f, R4 ;  /* 0x0000001fff077819 */ /* 0x000fc80000011404 */
[----:B------:R-:W-:Y:S02]  /*0b20*/  LEA.HI R7, R7, R6, RZ, 0x3 ;  /* 0x0000000607077211 */ /* 0x000fe400078f18ff */
[-C--:B------:R-:W-:Y:S02]  /*0b30*/  LEA.HI R0, R3, R174.reuse, RZ, 0x4 ;  /* 0x000000ae03007211 */ /* 0x080fe400078f20ff */
[----:B------:R-:W-:Y:S02]  /*0b40*/  SHF.R.S32.HI R172, RZ, 0x7, R5 ;  /* 0x00000007ffac7819 */ /* 0x000fe40000011405 */
[----:B------:R-:W-:Y:S02]  /*0b50*/  LOP3.LUT R7, R7, 0xfffffff8, RZ, 0xc0, !PT ;  /* 0xfffffff807077812 */ /* 0x000fe400078ec0ff */
[----:B0-----:R-:W-:Y:S02]  /*0b60*/  LEA.HI R2, R3, R174, RZ, 0x5 ;  /* 0x000000ae03027211 */ /* 0x001fe400078f28ff */
[----:B------:R-:W-:-:S02]  /*0b70*/  SHF.R.S32.HI R9, RZ, 0x4, R0 ;  /* 0x00000004ff097819 */ /* 0x000fc40000011400 */
[----:B------:R-:W-:Y:S02]  /*0b80*/  LEA.HI R11, R11, R170, RZ, 0x5 ;  /* 0x000000aa0b0b7211 */ /* 0x000fe400078f28ff */
[----:B------:R-:W-:Y:S01]  /*0b90*/  LEA.HI R5, R5, R172, RZ, 0x1 ;  /* 0x000000ac05057211 */ /* 0x000fe200078f08ff */
[----:B------:R-:W-:Y:S01]  /*0ba0*/  IMAD.IADD R6, R6, 0x1, -R7 ;  /* 0x0000000106067824 */ /* 0x000fe200078e0a07 */
[----:B------:R-:W-:Y:S01]  /*0bb0*/  LOP3.LUT R7, R0, 0x3fffff0, RZ, 0xc0, !PT ;  /* 0x03fffff000077812 */ /* 0x000fe200078ec0ff */
[----:B------:R-:W-:Y:S01]  /*0bc0*/  IMAD.SHL.U32 R2, R2, 0x20, RZ ;  /* 0x0000002002027824 */ /* 0x000fe200078e00ff */
[----:B------:R-:W-:Y:S02]  /*0bd0*/  LEA.HI R0, R0, R9, RZ, 0x1 ;  /* 0x0000000900007211 */ /* 0x000fe400078f08ff */
[----:B------:R-:W-:Y:S02]  /*0be0*/  SHF.R.S32.HI R11, RZ, 0x5, R11 ;  /* 0x00000005ff0b7819 */ /* 0x000fe4000001140b */
[----:B------:R-:W-:Y:S01]  /*0bf0*/  LOP3.LUT R5, R5, 0x3fffffe, RZ, 0xc0, !PT ;  /* 0x03fffffe05057812 */ /* 0x000fe200078ec0ff */
[----:B------:R-:W-:Y:S01]  /*0c00*/  IMAD.IADD R7, R174, 0x1, -R7 ;  /* 0x00000001ae077824 */ /* 0x000fe200078e0a07 */
[----:B------:R-:W-:Y:S01]  /*0c10*/  LOP3.LUT R2, R2, 0xfffffc00, RZ, 0xc0, !PT ;  /* 0xfffffc0002027812 */ /* 0x000fe200078ec0ff */
[----:B------:R-:W-:Y:S01]  /*0c20*/  IMAD R6, R11, 0x10, R6 ;  /* 0x000000100b067824 */ /* 0x000fe200078e0206 */
[----:B------:R-:W-:Y:S01]  /*0c30*/  LOP3.LUT R0, R0, 0x1ffffffe, RZ, 0xc0, !PT ;  /* 0x1ffffffe00007812 */ /* 0x000fe200078ec0ff */
[----:B------:R-:W-:Y:S01]  /*0c40*/  IMAD.IADD R5, R172, 0x1, -R5 ;  /* 0x00000001ac057824 */ /* 0x000fe200078e0a05 */
[----:B------:R-:W-:Y:S01]  /*0c50*/  LEA.HI R3, R3, R174, RZ, 0x3 ;  /* 0x000000ae03037211 */ /* 0x000fe200078f18ff */
[----:B------:R-:W-:-:S02]  /*0c60*/  IMAD R7, R7, 0x40, R2 ;  /* 0x0000004007077824 */ /* 0x000fc400078e0202 */
[----:B------:R-:W-:Y:S02]  /*0c70*/  IMAD.IADD R0, R9, 0x1, -R0 ;  /* 0x0000000109007824 */ /* 0x000fe400078e0a00 */
[----:B------:R-:W-:Y:S01]  /*0c80*/  IMAD R171, R5, 0x40, R6 ;  /* 0x0000004005ab7824 */ /* 0x000fe200078e0206 */
[----:B------:R-:W-:Y:S01]  /*0c90*/  LOP3.LUT R5, R3, 0x1ffffff8, RZ, 0xc0, !PT ;  /* 0x1ffffff803057812 */ /* 0x000fe200078ec0ff */
[----:B------:R-:W-:Y:S01]  /*0ca0*/  IMAD R173, R0, 0x8, R7 ;  /* 0x0000000800ad7824 */ /* 0x000fe200078e0207 */
[----:B------:R-:W-:-:S03]  /*0cb0*/  LOP3.LUT R7, R4, 0x7ffffffc, RZ, 0xc0, !PT ;  /* 0x7ffffffc04077812 */ /* 0x000fc600078ec0ff */
[----:B------:R-:W-:Y:S01]  /*0cc0*/  IMAD.IADD R5, R174, 0x1, -R5 ;  /* 0x00000001ae057824 */ /* 0x000fe200078e0a05 */
[----:B------:R-:W-:Y:S01]  /*0cd0*/  SHF.R.S32.HI R164, RZ, 0x3, R3 ;  /* 0x00000003ffa47819 */ /* 0x000fe20000011403 */
[----:B------:R-:W-:Y:S02]  /*0ce0*/  IMAD.MOV.U32 R169, RZ, RZ, RZ ;  /* 0x000000ffffa97224 */ /* 0x000fe400078e00ff */
[----:B------:R-:W-:Y:S02]  /*0cf0*/  IMAD.SHL.U32 R22, R5, 0x8, RZ ;  /* 0x0000000805167824 */ /* 0x000fe400078e00ff */
[----:B------:R-:W-:Y:S01]  /*0d00*/  IMAD.IADD R18, R170, 0x1, -R7 ;  /* 0x00000001aa127824 */ /* 0x000fe200078e0a07 */
[----:B------:R-:W-:Y:S01]  /*0d10*/  UMOV UR37, URZ ;  /* 0x0000003f00257c82 */ /* 0x000fe20008000000 */
[----:B------:R-:W-:Y:S01]  /*0d20*/  UMOV UR36, URZ ;  /* 0x0000003f00247c82 */ /* 0x000fe20008000000 */
[----:B--2---:R-:W-:-:S07]  /*0d30*/  LOP3.LUT R19, R8, 0x1, RZ, 0xfc, !PT ;  /* 0x0000000108137812 */ /* 0x004fce00078efcff */
.L_x_1156:
[----:B0---45:R-:W0:Y:S01]  /*0d40*/  LDC.64 R4, c[0x0][0xa18] ;  /* 0x00028600ff047b82 */ /* 0x031e220000000a00 */
[----:B------:R-:W-:Y:S01]  /*0d50*/  IMAD.MOV.U32 R7, RZ, RZ, RZ ;  /* 0x000000ffff077224 */ /* 0x000fe200078e00ff */
[----:B------:R-:W-:-:S06]  /*0d60*/  ULDC.64 UR4, c[0x0][0xa20] ;  /* 0x0002880000047ab9 */ /* 0x000fcc0000000a00 */
[----:B------:R-:W1:Y:S08]  /*0d70*/  LDC R17, c[0x0][0x288] ;  /* 0x0000a200ff117b82 */ /* 0x000e700000000800 */
[----:B--2---:R-:W2:Y:S01]  /*0d80*/  LDC.64 R2, c[0x0][0xa28] ;  /* 0x00028a00ff027b82 */ /* 0x004ea20000000a00 */
[----:B0-----:R-:W-:-:S07]  /*0d90*/  ISETP.NE.U32.AND P1, PT, R4, RZ, PT ;  /* 0x000000ff0400720c */ /* 0x001fce0003f25070 */
[----:B---3--:R-:W0:Y:S01]  /*0da0*/  LDC.64 R8, c[0x0][0x3f8] ;  /* 0x0000fe00ff087b82 */ /* 0x008e220000000a00 */
[----:B------:R-:W-:-:S07]  /*0db0*/  ISETP.NE.AND.EX P1, PT, R5, RZ, PT, P1 ;  /* 0x000000ff0500720c */ /* 0x000fce0003f25310 */
[----:B------:R-:W3:Y:S01]  /*0dc0*/  LDC R0, c[0x0][0x404] ;  /* 0x00010100ff007b82 */ /* 0x000ee20000000800 */
[----:B--2---:R-:W-:-:S07]  /*0dd0*/  ISETP.NE.U32.AND P0, PT, R2, RZ, PT ;  /* 0x000000ff0200720c */ /* 0x004fce0003f05070 */
[----:B------:R-:W2:Y:S01]  /*0de0*/  @P1 LDC.64 R4, c[0x0][0xa18] ;  /* 0x00028600ff041b82 */ /* 0x000ea20000000a00 */
[----:B------:R-:W-:-:S07]  /*0df0*/  ISETP.NE.AND.EX P0, PT, R3, RZ, PT, P0 ;  /* 0x000000ff0300720c */ /* 0x000fce0003f05300 */
[----:B------:R-:W4:Y:S08]  /*0e00*/  LDC R11, c[0x0][0x2e0] ;  /* 0x0000b800ff0b7b82 */ /* 0x000f300000000800 */
[----:B------:R-:W0:Y:S01]  /*0e10*/  @P0 LDC.64 R2, c[0x0][0xa28] ;  /* 0x00028a00ff020b82 */ /* 0x000e220000000a00 */
[----:B--2---:R-:W-:-:S05]  /*0e20*/  @P1 IMAD.WIDE R4, R163, 0x4, R4 ;  /* 0x00000004a3041825 */ /* 0x004fca00078e0204 */
[----:B-1----:R1:W5:Y:S01]  /*0e30*/  @P1 LDG.E R17, desc[UR60][R4.64] ;  /* 0x0000003c04111981 */ /* 0x002362000c1e1900 */
[----:B0-----:R-:W-:-:S05]  /*0e40*/  @P0 IMAD.WIDE R2, R163, 0x4, R2 ;  /* 0x00000004a3020825 */ /* 0x001fca00078e0202 */
[----:B------:R1:W5:Y:S01]  /*0e50*/  @P0 LDG.E R7, desc[UR60][R2.64] ;  /* 0x0000003c02070981 */ /* 0x000362000c1e1900 */
[----:B------:R-:W-:Y:S02]  /*0e60*/  ISETP.NE.U32.AND P0, PT, R8, RZ, PT ;  /* 0x000000ff0800720c */ /* 0x000fe40003f05070 */
[----:B------:R-:W-:Y:S02]  /*0e70*/  ISETP.NE.U32.AND P2, PT, RZ, UR4, PT ;  /* 0x00000004ff007c0c */ /* 0x000fe4000bf45070 */
[----:B------:R-:W-:Y:S02]  /*0e80*/  ISETP.NE.AND.EX P0, PT, R9, RZ, PT, P0 ;  /* 0x000000ff0900720c */ /* 0x000fe40003f05300 */
[----:B------:R-:W-:Y:S02]  /*0e90*/  ISETP.NE.AND.EX P2, PT, RZ, UR5, PT, P2 ;  /* 0x00000005ff007c0c */ /* 0x000fe4000bf45320 */
[----:B---3--:R-:W-:Y:S01]  /*0ea0*/  SEL R0, R0, 0x1, P0 ;  /* 0x0000000100007807 */ /* 0x008fe20000000000 */
[----:B------:R-:W-:-:S04]  /*0eb0*/  IMAD.MOV.U32 R166, RZ, RZ, R162 ;  /* 0x000000ffffa67224 */ /* 0x000fc800078e00a2 */
[----:B----4-:R-:W-:Y:S01]  /*0ec0*/  IMAD R16, R0, R11, RZ ;  /* 0x0000000b00107224 */ /* 0x010fe200078e02ff */
[----:B-1----:R-:W-:Y:S06]  /*0ed0*/  @P1 BRA `(.L_x_1057) ;  /* 0x0000000000241947 */ /* 0x002fec0003800000 */
        /* <DEDUP_REMOVED lines=9> */
.L_x_1057:
[----:B------:R-:W-:Y:S02]  /*0f70*/  IMAD.MOV.U32 R168, RZ, RZ, R161 ;  /* 0x000000ffffa87224 */ /* 0x000fe400078e00a1 */
[----:B------:R-:W-:Y:S01]  /*0f80*/  IMAD.MOV.U32 R167, RZ, RZ, R163 ;  /* 0x000000ffffa77224 */ /* 0x000fe200078e00a3 */
[----:B------:R-:W-:Y:S06]  /*0f90*/  @!P2 BRA `(.L_x_1058) ;  /* 0x000000000010a947 */ /* 0x000fec0003800000 */
[----:B------:R-:W0:Y:S02]  /*0fa0*/  LDC.64 R2, c[0x0][0xa20] ;  /* 0x00028800ff027b82 */ /* 0x000e240000000a00 */
[----:B0-----:R-:W-:-:S05]  /*0fb0*/  IMAD.WIDE R2, R163, 0x4, R2 ;  /* 0x00000004a3027825 */ /* 0x001fca00078e0202 */
[----:B------:R0:W5:Y:S01]  /*0fc0*/  LDG.E R16, desc[UR60][R2.64] ;  /* 0x0000003c02107981 */ /* 0x000162000c1e1900 */
[----:B------:R-:W-:Y:S05]  /*0fd0*/  BRA `(.L_x_1059) ;  /* 0x0000000000247947 */ /* 0x000fea0003800000 */
.L_x_1058:
[----:B------:R-:W-:Y:S02]  /*0fe0*/  ULDC.64 UR4, c[0x0][0xa08] ;  /* 0x0002820000047ab9 */ /* 0x000fe40000000a00 */
[----:B------:R-:W-:-:S04]  /*0ff0*/  ISETP.NE.U32.AND P0, PT, RZ, UR4, PT ;  /* 0x00000004ff007c0c */ /* 0x000fc8000bf05070 */
[----:B------:R-:W-:-:S13]  /*1000*/  ISETP.NE.AND.EX P0, PT, RZ, UR5, PT, P0 ;  /* 0x00000005ff007c0c */ /* 0x000fda000bf05300 */
[----:B------:R-:W-:Y:S05]  /*1010*/  @!P0 BRA `(.L_x_1059) ;  /* 0x0000000000148947 */ /* 0x000fea0003800000 */
[----:B------:R-:W0:Y:S02]  /*1020*/  LDC.64 R2, c[0x0][0xa08] ;  /* 0x00028200ff027b82 */ /* 0x000e240000000a00 */
[----:B0-----:R-:W-:-:S05]  /*1030*/  IMAD.WIDE R2, R163, 0x4, R2 ;  /* 0x00000004a3027825 */ /* 0x001fca00078e0202 */
[----:B------:R-:W2:Y:S04]  /*1040*/  LDG.E R16, desc[UR60][R2.64] ;  /* 0x0000003c02107981 */ /* 0x000ea8000c1e1900 */
[----:B------:R-:W2:Y:S02]  /*1050*/  LDG.E R5, desc[UR60][R2.64+0x4] ;  /* 0x0000043c02057981 */ /* 0x000ea4000c1e1900 */
[----:B--2---:R-:W-:-:S07]  /*1060*/  IMAD.IADD R16, R5, 0x1, -R16 ;  /* 0x0000000105107824 */ /* 0x004fce00078e0a10 */
.L_x_1059:
[----:B------:R-:W1:Y:S01]  /*1070*/  LDC.64 R8, c[0x0][0x9e0] ;  /* 0x00027800ff087b82 */ /* 0x000e620000000a00 */
[----:B-----5:R-:W-:Y:S01]  /*1080*/  IMAD.IADD R16, R16, 0x1, -R7 ;  /* 0x0000000110107824 */ /* 0x020fe200078e0a07 */
[----:B------:R-:W-:-:S04]  /*1090*/  LEA R0, R161, 0x80, 0x7 ;  /* 0x00000080a1007811 */ /* 0x000fc800078e38ff */
[----:B0-----:R-:W-:Y:S02]  /*10a0*/  IADD3 R3, R16, R0, -R17 ;  /* 0x0000000010037210 */ /* 0x001fe40007ffe811 */
[----:B-1----:R-:W-:-:S03]  /*10b0*/  ISETP.GE.AND P1, PT, R9, 0x1, PT ;  /* 0x000000010900780c */ /* 0x002fc60003f26270 */
[----:B------:R-:W-:-:S10]  /*10c0*/  IMAD.IADD R0, R3, 0x1, R8 ;  /* 0x0000000103007824 */ /* 0x000fd400078e0208 */
[----:B------:R-:W-:Y:S05]  /*10d0*/  @!P1 BRA `(.L_x_1060) ;  /* 0x0000000000409947 */ /* 0x000fea0003800000 */
[C---:B------:R-:W-:Y:S01]  /*10e0*/  ISETP.GT.AND P0, PT, R3.reuse, RZ, PT ;  /* 0x000000ff0300720c */ /* 0x040fe20003f04270 */
[----:B------:R-:W-:-:S12]  /*10f0*/  VIADD R2, R3, 0xffffffff ;  /* 0xffffffff03027836 */ /* 0x000fd80000000000 */
[----:B------:R-:W-:Y:S05]  /*1100*/  @P0 BRA `(.L_x_1061) ;  /* 0x00000000001c0947 */ /* 0x000fea0003800000 */
[----:B------:R-:W-:Y:S01]  /*1110*/  ISETP.NE.AND P0, PT, R9, 0x1, PT ;  /* 0x000000010900780c */ /* 0x000fe20003f05270 */
[----:B------:R-:W-:-:S12]  /*1120*/  IMAD.MOV R3, RZ, RZ, -R3 ;  /* 0x000000ffff037224 */ /* 0x000fd800078e0a03 */
[----:B------:R-:W0:Y:S02]  /*1130*/  @P0 LDC.64 R4, c[0x0][0x9e8] ;  /* 0x00027a00ff040b82 */ /* 0x000e240000000a00 */
[----:B0-----:R-:W-:-:S05]  /*1140*/  @P0 IMAD.HI.U32 R2, R3, R4, RZ ;  /* 0x0000000403020227 */ /* 0x001fca00078e00ff */
[----:B------:R-:W-:-:S04]  /*1150*/  @P0 SHF.R.U32.HI R3, RZ, R5, R2 ;  /* 0x00000005ff030219 */ /* 0x000fc80000011602 */
[----:B------:R-:W-:Y:S01]  /*1160*/  LOP3.LUT R2, RZ, R3, RZ, 0x33, !PT ;  /* 0x00000003ff027212 */ /* 0x000fe200078e33ff */
[----:B------:R-:W-:Y:S06]  /*1170*/  BRA `(.L_x_1062) ;  /* 0x0000000000107947 */ /* 0x000fec0003800000 */
.L_x_1061:
[----:B------:R-:W-:-:S13]  /*1180*/  ISETP.NE.AND P0, PT, R9, 0x1, PT ;  /* 0x000000010900780c */ /* 0x000fda0003f05270 */
[----:B------:R-:W0:Y:S02]  /*1190*/  @P0 LDC.64 R4, c[0x0][0x9e8] ;  /* 0x00027a00ff040b82 */ /* 0x000e240000000a00 */
[----:B0-----:R-:W-:-:S05]  /*11a0*/  @P0 IMAD.HI.U32 R4, R2, R4, RZ ;  /* 0x0000000402040227 */ /* 0x001fca00078e00ff */
[----:B------:R-:W-:-:S07]  /*11b0*/  @P0 SHF.R.U32.HI R2, RZ, R5, R4 ;  /* 0x00000005ff020219 */ /* 0x000fce0000011604 */
.L_x_1062:
[----:B------:R-:W-:-:S05]  /*11c0*/  IMAD R3, R2, R9, R9 ;  /* 0x0000000902037224 */ /* 0x000fca00078e0209 */
[----:B------:R-:W-:-:S07]  /*11d0*/  VIMNMX R0, R0, R3, PT ;  /* 0x0000000300007248 */ /* 0x000fce0003fe0100 */
.L_x_1060:
[----:B------:R-:W-:Y:S01]  /*11e0*/  VIADD R2, R0, 0x5f ;  /* 0x0000005f00027836 */ /* 0x000fe20000000000 */
[----:B------:R-:W-:Y:S01]  /*11f0*/  ULDC UR4, c[0x0][0x9dc] ;  /* 0x0002770000047ab9 */ /* 0x000fe20000000800 */
[----:B------:R-:W-:Y:S02]  /*1200*/  VIADD R0, R16, 0x5f ;  /* 0x0000005f10007836 */ /* 0x000fe40000000000 */
[----:B------:R-:W-:-:S04]  /*1210*/  IMAD.HI R2, R2, 0x2aaaaaab, RZ ;  /* 0x2aaaaaab02027827 */ /* 0x000fc800078e02ff */
[----:B------:R-:W-:Y:S01]  /*1220*/  IMAD.HI R0, R0, 0x2aaaaaab, RZ ;  /* 0x2aaaaaab00007827 */ /* 0x000fe200078e02ff */
[----:B------:R-:W-:-:S03]  /*1230*/  SHF.R.U32.HI R5, RZ, 0x1f, R2 ;  /* 0x0000001fff057819 */ /* 0x000fc60000011602 */
[----:B------:R-:W-:Y:S01]  /*1240*/  IMAD R7, R161, 0x80, -R17 ;  /* 0x00000080a1077824 */ /* 0x000fe200078e0a11 */
[----:B------:R-:W-:Y:S02]  /*1250*/  SHF.R.U32.HI R3, RZ, 0x1f, R0 ;  /* 0x0000001fff037819 */ /* 0x000fe40000011600 */
[----:B------:R-:W-:Y:S01]  /*1260*/  LEA.HI.SX32 R72, R2, R5, 0x1c ;  /* 0x0000000502487211 */ /* 0x000fe200078fe2ff */
[----:B------:R-:W-:Y:S01]  /*1270*/  IMAD.IADD R7, R16, 0x1, R7 ;  /* 0x0000000110077824 */ /* 0x000fe200078e0207 */
[----:B------:R-:W-:-:S03]  /*1280*/  LEA.HI.SX32 R3, R0, R3, 0x1c ;  /* 0x0000000300037211 */ /* 0x000fc600078fe2ff */
[----:B------:R-:W-:Y:S01]  /*1290*/  VIADD R0, R7, -UR4 ;  /* 0x8000000407007c36 */ /* 0x000fe20008000000 */
[----:B------:R-:W-:Y:S01]  /*12a0*/  VIMNMX R72, R3, R72, PT ;  /* 0x0000004803487248 */ /* 0x000fe20003fe0100 */
[----:B------:R-:W-:Y:S06]  /*12b0*/  @!P1 BRA `(.L_x_1063) ;  /* 0x00000000003c9947 */ /* 0x000fec0003800000 */
[----:B------:R-:W-:-:S13]  /*12c0*/  ISETP.GT.AND P0, PT, R7, -0x1, PT ;  /* 0xffffffff0700780c */ /* 0x000fda0003f04270 */
[----:B------:R-:W-:Y:S05]  /*12d0*/  @P0 BRA `(.L_x_1064) ;  /* 0x00000000001c0947 */ /* 0x000fea0003800000 */
[----:B------:R-:W-:Y:S02]  /*12e0*/  ISETP.NE.AND P0, PT, R9, 0x1, PT ;  /* 0x000000010900780c */ /* 0x000fe40003f05270 */
[----:B------:R-:W-:-:S11]  /*12f0*/  LOP3.LUT R7, RZ, R7, RZ, 0x33, !PT ;  /* 0x00000007ff077212 */ /* 0x000fd600078e33ff */
[----:B------:R-:W0:Y:S02]  /*1300*/  @P0 LDC.64 R2, c[0x0][0x9e8] ;  /* 0x00027a00ff020b82 */ /* 0x000e240000000a00 */
[----:B0-----:R-:W-:-:S05]  /*1310*/  @P0 IMAD.HI.U32 R2, R7, R2, RZ ;  /* 0x0000000207020227 */ /* 0x001fca00078e00ff */
[----:B------:R-:W-:-:S04]  /*1320*/  @P0 SHF.R.U32.HI R7, RZ, R3, R2 ;  /* 0x00000003ff070219 */ /* 0x000fc80000011602 */
[----:B------:R-:W-:Y:S01]  /*1330*/  LOP3.LUT R7, RZ, R7, RZ, 0x33, !PT ;  /* 0x00000007ff077212 */ /* 0x000fe200078e33ff */
[----:B------:R-:W-:Y:S06]  /*1340*/  BRA `(.L_x_1065) ;  /* 0x0000000000107947 */ /* 0x000fec0003800000 */
.L_x_1064:
[----:B------:R-:W-:-:S13]  /*1350*/  ISETP.NE.AND P0, PT, R9, 0x1, PT ;  /* 0x000000010900780c */ /* 0x000fda0003f05270 */
[----:B------:R-:W0:Y:S02]  /*1360*/  @P0 LDC.64 R2, c[0x0][0x9e8] ;  /* 0x00027a00ff020b82 */ /* 0x000e240000000a00 */
[----:B0-----:R-:W-:-:S05]  /*1370*/  @P0 IMAD.HI.U32 R2, R7, R2, RZ ;  /* 0x0000000207020227 */ /* 0x001fca00078e00ff */
[----:B------:R-:W-:-:S07]  /*1380*/  @P0 SHF.R.U32.HI R7, RZ, R3, R2 ;  /* 0x00000003ff070219 */ /* 0x000fce0000011602 */
.L_x_1065:
[----:B------:R-:W-:-:S05]  /*1390*/  IMAD R7, R7, R9, RZ ;  /* 0x0000000907077224 */ /* 0x000fca00078e02ff */
[----:B------:R-:W-:-:S07]  /*13a0*/  VIMNMX R0, R0, R7, !PT ;  /* 0x0000000700007248 */ /* 0x000fce0007fe0100 */
.L_x_1063:
        /* <DEDUP_REMOVED lines=9> */
[----:B------:R-:W-:Y:S01]  /*1440*/  LEA.HI.SX32 R3, R2, R3, 0x1c ;  /* 0x0000000302037211 */ /* 0x000fe200078fe2ff */
[----:B------:R-:W-:Y:S01]  /*1450*/  IMAD.MOV.U32 R2, RZ, RZ, RZ ;  /* 0x000000ffff027224 */ /* 0x000fe200078e00ff */
[----:B------:R-:W-:Y:S02]  /*1460*/  CS2R R76, SRZ ;  /* 0x00000000004c7805 */ /* 0x000fe4000001ff00 */
[----:B------:R-:W-:Y:S02]  /*1470*/  CS2R R74, SRZ ;  /* 0x00000000004a7805 */ /* 0x000fe4000001ff00 */
[----:B------:R-:W-:Y:S01]  /*1480*/  VIMNMX R23, RZ, R3, !PT ;  /* 0x00000003ff177248 */ /* 0x000fe20007fe0100 */
[----:B------:R-:W-:Y:S01]  /*1490*/  IMAD.MOV.U32 R73, RZ, RZ, RZ ;  /* 0x000000ffff497224 */ /* 0x000fe200078e00ff */
[----:B------:R-:W-:-:S02]  /*14a0*/  CS2R R28, SRZ ;  /* 0x00000000001c7805 */ /* 0x000fc4000001ff00 */
[----:B------:R-:W-:Y:S02]  /*14b0*/  CS2R R70, SRZ ;  /* 0x0000000000467805 */ /* 0x000fe4000001ff00 */
[----:B------:R-:W-:Y:S02]  /*14c0*/  ISETP.GT.AND P1, PT, R72, R23, PT ;  /* 0x000000174800720c */ /* 0x000fe40003f24270 */
        /* <DEDUP_REMOVED lines=20> */
[----:B------:R-:W-:Y:S02]  /*1610*/  IMAD.MOV.U32 R30, RZ, RZ, RZ ;  /* 0x000000ffff1e7224 */ /* 0x000fe400078e00ff */
[----:B------:R-:W-:Y:S02]  /*1620*/  IMAD.MOV.U32 R89, RZ, RZ, RZ ;  /* 0x000000ffff597224 */ /* 0x000fe400078e00ff */
[----:B------:R-:W-:-:S02]  /*1630*/  IMAD.MOV.U32 R8, RZ, RZ, RZ ;  /* 0x000000ffff087224 */ /* 0x000fc400078e00ff */
[----:B------:R-:W-:Y:S02]  /*1640*/  IMAD.MOV.U32 R10, RZ, RZ, RZ ;  /* 0x000000ffff0a7224 */ /* 0x000fe400078e00ff */
[----:B------:R-:W-:Y:S01]  /*1650*/  IMAD.MOV.U32 R91, RZ, RZ, RZ ;  /* 0x000000ffff5b7224 */ /* 0x000fe200078e00ff */
[----:B------:R-:W-:Y:S06]  /*1660*/  @!P1 BRA `(.L_x_1066) ;  /* 0x000000b0009c9947 */ /* 0x000fec0003800000 */
[----:B------:R-:W0:Y:S01]  /*1670*/  SHFL.IDX PT, R0, R172, RZ, 0x1f ;  /* 0x00001fffac007589 */ /* 0x000e2200000e0000 */
[----:B------:R-:W1:Y:S01]  /*1680*/  S2UR UR6, SR_CgaCtaId ;  /* 0x00000000000679c3 */ /* 0x000e620000008800 */
[----:B------:R-:W-:Y:S01]  /*1690*/  UMOV UR38, 0x400 ;  /* 0x0000040000267882 */ /* 0x000fe20000000000 */
        /* <DEDUP_REMOVED lines=28> */
.L_x_1067:
[----:B------:R-:W-:Y:S02]  /*1860*/  LEA.HI R0, R169, R169, RZ, 0x1 ;  /* 0x000000a9a9007211 */ /* 0x000fe400078f08ff */
[----:B------:R-:W-:Y:S02]  /*1870*/  ISETP.NE.AND P0, PT, R19, 0x3, PT ;  /* 0x000000031300780c */ /* 0x000fe40003f05270 */
[----:B------:R-:W-:-:S05]  /*1880*/  LOP3.LUT R0, R0, 0xfffffffe, RZ, 0xc0, !PT ;  /* 0xfffffffe00007812 */ /* 0x000fca00078ec0ff */
[----:B------:R-:W-:-:S05]  /*1890*/  IMAD.IADD R0, R169, 0x1, -R0 ;  /* 0x00000001a9007824 */ /* 0x000fca00078e0a00 */
[----:B------:R-:W-:-:S04]  /*18a0*/  SHF.L.U32 R0, R0, 0x1f, RZ ;  /* 0x0000001f00007819 */ /* 0x000fc800000006ff */
[----:B------:R-:W0:Y:S02]  /*18b0*/  SYNCS.PHASECHK.TRANS64.TRYWAIT P1, [UR38+0x2a800], R0 ;  /* 0x02a80000ff0075a7 */ /* 0x000e240008020166 */
[----:B0-----:R-:W-:Y:S05]  /*18c0*/  @!P1 BRA `(.L_x_1068) ;  /* 0x00000120007c9947 */ /* 0x001fea0003800000 */
.L_x_1252:
[----:B------:R-:W-:Y:S05]  /*18d0*/  @!P0 BRA `(.L_x_1069) ;  /* 0x0000000000048947 */ /* 0x000fea0003800000 */
[----:B------:R-:W-:Y:S01]  /*18e0*/  BPT.TRAP 0x1 ;  /* 0x000000040000795c */ /* 0x000fe20000300000 */
.L_x_1069:
[----:B0-----:R-:W-:Y:S02]  /*18f0*/  IMAD.U32 R3, RZ, RZ, UR36 ;  /* 0x00000024ff037e24 */ /* 0x001fe4000f8e00ff */
[----:B------:R-:W-:-:S03]  /*1900*/  IMAD.U32 R0, RZ, RZ, UR37 ;  /* 0x00000025ff007e24 */ /* 0x000fc6000f8e00ff */
[----:B------:R-:W-:Y:S02]  /*1910*/  LEA R3, R3, UR38, 0x3 ;  /* 0x0000002603037c11 */ /* 0x000fe4000f8e18ff */
[----:B------:R-:W-:-:S04]  /*1920*/  SHF.L.U32 R0, R0, 0x1f, RZ ;  /* 0x0000001f00007819 */ /* 0x000fc800000006ff */
[----:B------:R0:W1:Y:S01]  /*1930*/  SYNCS.PHASECHK.TRANS64.TRYWAIT P1, [R3+URZ+0x2a830], R0 ;  /* 0x02a83000030075a7 */ /* 0x000062000802017f */
[----:B------:R-:W-:Y:S05]  /*1940*/  @!P0 BRA `(.L_x_1070) ;  /* 0x0000000000048947 */ /* 0x000fea0003800000 */
[----:B------:R-:W-:Y:S01]  /*1950*/  BPT.TRAP 0x1 ;  /* 0x000000040000795c */ /* 0x000fe20000300000 */
.L_x_1070:
[----:B------:R-:W2:Y:S01]  /*1960*/  LDL.LU R2, [R1] ;  /* 0x0000000001027983 */ /* 0x000ea20000300800 */
[----:B------:R-:W3:Y:S02]  /*1970*/  S2R R4, SR_TID.X ;  /* 0x0000000000047919 */ /* 0x000ee40000002100 */
[----:B---3--:R-:W-:Y:S02]  /*1980*/  LOP3.LUT P2, RZ, R4, 0x7f, RZ, 0xc0, !PT ;  /* 0x0000007f04ff7812 */ /* 0x008fe4000784c0ff */
[----:B--2---:R-:W-:-:S11]  /*1990*/  LOP3.LUT R2, R2, 0xffefffff, RZ, 0xc0, !PT ;  /* 0xffefffff02027812 */ /* 0x004fd600078ec0ff */
[----:B------:R-:W-:-:S05]  /*19a0*/  @P2 LOP3.LUT R2, R2, 0x100000, RZ, 0xfc, !PT ;  /* 0x0010000002022812 */ /* 0x000fca00078efcff */
[----:B------:R2:W-:Y:S01]  /*19b0*/  STL [R1], R2 ;  /* 0x0000000201007387 */ /* 0x0005e20000100800 */
[----:B-1----:R-:W-:Y:S05]  /*19c0*/  @P1 BRA `(.L_x_1071) ;  /* 0x0000000000081947 */ /* 0x002fea0003800000 */
[----:B------:R-:W1:Y:S02]  /*19d0*/  SYNCS.PHASECHK.TRANS64.TRYWAIT P1, [R3+URZ+0x2a830], R0 ;  /* 0x02a83000030075a7 */ /* 0x000e64000802017f */
[----:B-1----:R-:W-:Y:S05]  /*19e0*/  @!P1 BRA `(.L_x_1072) ;  /* 0x00000120004c9947 */ /* 0x002fea0003800000 */
.L_x_1071:
[----:B------:R-:W-:Y:S05]  /*19f0*/  WARPSYNC.ALL ;  /* 0x0000000000007948 */ /* 0x000fea0003800000 */
[----:B------:R-:W-:Y:S01]  /*1a00*/  UIADD3 UR4, UR38, 0x18400, URZ ;  /* 0x0001840026047890 */ /* 0x000fe2000fffe03f */
[----:B------:R-:W-:Y:S01]  /*1a10*/  WARPGROUP.ARRIVE ;  /* 0x00000000000079c5 */ /* 0x000fe20000000000 */
[----:B------:R-:W-:-:S05]  /*1a20*/  ULOP3.LUT UR5, UR40, 0x10000, URZ, 0xfc, !UPT ;  /* 0x0001000028057892 */ /* 0x000fca000f8efc3f */
[----:B--2---:R-:W2:Y:S01]  /*1a30*/  S2R R2, SR_TID.X ;  /* 0x0000000000027919 */ /* 0x004ea20000002100 */
[----:B------:R-:W-:Y:S01]  /*1a40*/  USHF.R.U32.HI UR4, URZ, 0x4, UR4 ;  /* 0x000000043f047899 */ /* 0x000fe20008011604 */
[----:B------:R-:W3:Y:S01]  /*1a50*/  LDC.64 R14, c[0x0][0x9e0] ;  /* 0x00027800ff0e7b82 */ /* 0x000ee20000000a00 */
[----:B------:R-:W-:Y:S01]  /*1a60*/  UMOV UR9, 0x40000040 ;  /* 0x4000004000097882 */ /* 0x000fe20000000000 */
[----:B------:R-:W-:Y:S01]  /*1a70*/  UMOV UR11, 0x40000040 ;  /* 0x40000040000b7882 */ /* 0x000fe20000000000 */
[----:B------:R-:W-:Y:S01]  /*1a80*/  ULOP3.LUT UR4, UR4, 0x3fff, URZ, 0xc0, !UPT ;  /* 0x00003fff04047892 */ /* 0x000fe2000f8ec03f */
[----:B------:R-:W-:Y:S01]  /*1a90*/  IMAD.U32 R7, RZ, RZ, UR9 ;  /* 0x00000009ff077e24 */ /* 0x000fe2000f8e00ff */
[----:B------:R-:W-:Y:S01]  /*1aa0*/  UMOV UR8, UR5 ;  /* 0x0000000500087c82 */ /* 0x000fe20008000000 */
[----:B------:R-:W-:Y:S01]  /*1ab0*/  UIADD3 UR12, UR5, 0x4, URZ ;  /* 0x00000004050c7890 */ /* 0x000fe2000fffe03f */
[----:B------:R-:W-:Y:S01]  /*1ac0*/  IMAD.U32 R6, RZ, RZ, UR8 ;  /* 0x00000008ff067e24 */ /* 0x000fe2000f8e00ff */
[----:B------:R-:W-:Y:S01]  /*1ad0*/  ULOP3.LUT UR39, UR4, 0x10000, URZ, 0xfc, !UPT ;  /* 0x0001000004277892 */ /* 0x000fe2000f8efc3f */
[----:B------:R-:W-:Y:S01]  /*1ae0*/  IMAD.MOV.U32 R5, RZ, RZ, -0x60 ;  /* 0xffffffa0ff057424 */ /* 0x000fe200078e00ff */
[----:B------:R-:W-:Y:S01]  /*1af0*/  UMOV UR13, 0x40000040 ;  /* 0x40000040000d7882 */ /* 0x000fe20000000000 */
[----:B------:R-:W-:Y:S01]  /*1b00*/  UMOV UR15, 0x40000040 ;  /* 0x40000040000f7882 */ /* 0x000fe20000000000 */
[----:B------:R-:W-:Y:S01]  /*1b10*/  UIMAD UR4, UR36, 0x900, UR39 ;  /* 0x00000900240478a4 */ /* 0x000fe2000f8e0227 */
[----:B------:R-:W-:Y:S01]  /*1b20*/  IMAD R5, R72, R5, 0x60 ;  /* 0x0000006048057424 */ /* 0x000fe200078e0205 */
[----:B------:R-:W-:Y:S01]  /*1b30*/  UIADD3 UR16, UR5, 0x6, URZ ;  /* 0x0000000605107890 */ /* 0x000fe2000fffe03f */
[----:B------:R-:W-:Y:S01]  /*1b40*/  IMAD R4, R161, 0x80, R171 ;  /* 0x00000080a1047824 */ /* 0x000fe200078e02ab */
[----:B------:R-:W-:Y:S01]  /*1b50*/  UIADD3 UR14, UR4, 0x4, URZ ;  /* 0x00000004040e7890 */ /* 0x000fe2000fffe03f */
[----:B------:R-:W-:Y:S01]  /*1b60*/  IMAD R12, R18, -0x2, R5 ;  /* 0xfffffffe120c7824 */ /* 0x000fe200078e0205 */
[----:B------:R-:W-:-:S02]  /*1b70*/  UIADD3 UR18, UR4, 0x6, URZ ;  /* 0x0000000604127890 */ /* 0x000fc4000fffe03f */
[----:B------:R-:W-:Y:S01]  /*1b80*/  UMOV UR10, UR4 ;  /* 0x00000004000a7c82 */ /* 0x000fe20008000000 */
[----:B------:R-:W-:Y:S01]  /*1b90*/  UMOV UR17, 0x40000040 ;  /* 0x4000004000117882 */ /* 0x000fe20000000000 */
[----:B------:R-:W-:Y:S01]  /*1ba0*/  HGMMA.64x96x16.F32 R24, gdesc[UR8], RZ, !UPT, gsb0 ;  /* 0x01600000081879f0 */ /* 0x000fe2000c0008ff */
[----:B------:R-:W-:Y:S02]  /*1bb0*/  UIADD3 UR8, UR5, 0x2, URZ ;  /* 0x0000000205087890 */ /* 0x000fe4000fffe03f */
[----:B------:R-:W-:Y:S01]  /*1bc0*/  UIADD3 UR10, UR4, 0x2, URZ ;  /* 0x00000002040a7890 */ /* 0x000fe2000fffe03f */
[----:B------:R-:W-:Y:S01]  /*1bd0*/  UMOV UR9, 0x40000040 ;  /* 0x4000004000097882 */ /* 0x000fe20000000000 */
[----:B------:R-:W-:Y:S01]  /*1be0*/  UMOV UR11, 0x40000040 ;  /* 0x40000040000b7882 */ /* 0x000fe20000000000 */
[----:B------:R-:W-:Y:S01]  /*1bf0*/  UMOV UR19, 0x40000040 ;  /* 0x4000004000137882 */ /* 0x000fe20000000000 */
[----:B------:R-:W-:Y:S01]  /*1c00*/  UIADD3 UR20, UR5, 0x400, URZ ;  /* 0x0000040005147890 */ /* 0x000fe2000fffe03f */
[----:B--2---:R-:W-:Y:S01]  /*1c10*/  LOP3.LUT P1, RZ, R2, 0x7f, RZ, 0xc0, !PT ;  /* 0x0000007f02ff7812 */ /* 0x004fe2000782c0ff */
[----:B------:R-:W-:Y:S01]  /*1c20*/  UIADD3 UR22, UR4, 0x300, URZ ;  /* 0x0000030004167890 */ /* 0x000fe2000fffe03f */
[----:B------:R-:W-:Y:S01]  /*1c30*/  IMAD.IADD R2, R16, 0x1, R5 ;  /* 0x0000000110027824 */ /* 0x000fe200078e0205 */
[----:B------:R-:W-:Y:S01]  /*1c40*/  UMOV UR21, 0x40000040 ;  /* 0x4000004000157882 */ /* 0x000fe20000000000 */
[----:B------:R-:W-:Y:S01]  /*1c50*/  UMOV UR23, 0x40000040 ;  /* 0x4000004000177882 */ /* 0x000fe20000000000 */
[----:B------:R-:W-:Y:S01]  /*1c60*/  UIADD3 UR24, UR5, 0x402, URZ ;  /* 0x0000040205187890 */ /* 0x000fe2000fffe03f */
[----:B------:R-:W-:Y:S01]  /*1c70*/  IMAD R13, R18, -0x2, R2 ;  /* 0xfffffffe120d7824 */ /* 0x000fe200078e0202 */
[----:B------:R-:W-:Y:S01]  /*1c80*/  UIADD3 UR26, UR4, 0x302, URZ ;  /* 0x00000302041a7890 */ /* 0x000fe2000fffe03f */
[----:B------:R-:W-:Y:S01]  /*1c90*/  UMOV UR25, 0x40000040 ;  /* 0x4000004000197882 */ /* 0x000fe20000000000 */
[----:B------:R-:W-:Y:S01]  /*1ca0*/  UMOV UR27, 0x40000040 ;  /* 0x40000040001b7882 */ /* 0x000fe20000000000 */
[----:B------:R-:W-:-:S02]  /*1cb0*/  UIADD3 UR28, UR5, 0x404, URZ ;  /* 0x00000404051c7890 */ /* 0x000fc4000fffe03f */
[----:B------:R-:W-:Y:S01]  /*1cc0*/  UIADD3 UR30, UR4, 0x304, URZ ;  /* 0x00000304041e7890 */ /* 0x000fe2000fffe03f */
[----:B01----:R-:W-:Y:S01]  /*1cd0*/  @!P1 VIADD R0, R3, 0x2a840 ;  /* 0x0002a84003009836 */ /* 0x003fe20000000000 */
[----:B------:R-:W-:Y:S01]  /*1ce0*/  UMOV UR29, 0x40000040 ;  /* 0x40000040001d7882 */ /* 0x000fe20000000000 */
[----:B------:R-:W-:Y:S01]  /*1cf0*/  UMOV UR31, 0x40000040 ;  /* 0x40000040001f7882 */ /* 0x000fe20000000000 */
[----:B------:R-:W-:Y:S01]  /*1d00*/  UIADD3 UR32, UR5, 0x406, URZ ;  /* 0x0000040605207890 */ /* 0x000fe2000fffe03f */
[----:B------:R-:W-:Y:S01]  /*1d10*/  IADD3 R3, -R17, 0x1, R2 ;  /* 0x0000000111037810 */ /* 0x000fe20007ffe102 */
[----:B------:R-:W-:Y:S01]  /*1d20*/  UIADD3 UR34, UR4, 0x306, URZ ;  /* 0x0000030604227890 */ /* 0x000fe2000fffe03f */
[----:B------:R-:W-:Y:S01]  /*1d30*/  @!P1 PRMT R0, RZ, 0x654, R0 ;  /* 0x00000654ff009816 */ /* 0x000fe20000000000 */
[----:B------:R-:W-:Y:S01]  /*1d40*/  UMOV UR33, 0x40000040 ;  /* 0x4000004000217882 */ /* 0x000fe20000000000 */
[----:B------:R-:W-:Y:S01]  /*1d50*/  UMOV UR35, 0x40000040 ;  /* 0x4000004000237882 */ /* 0x000fe20000000000 */
[----:B------:R-:W-:Y:S01]  /*1d60*/  UIADD3 UR40, UR5, 0x800, URZ ;  /* 0x0000080005287890 */ /* 0x000fe2000fffe03f */
[----:B------:R-:W-:Y:S01]  /*1d70*/  IMAD R3, R18, -0x2, R3 ;  /* 0xfffffffe12037824 */ /* 0x000fe200078e0203 */
[----:B------:R-:W-:Y:S01]  /*1d80*/  UIADD3 UR42, UR4, 0x600, URZ ;  /* 0x00000600042a7890 */ /* 0x000fe2000fffe03f */
[----:B------:R-:W-:Y:S01]  /*1d90*/  UMOV UR41, 0x40000040 ;  /* 0x4000004000297882 */ /* 0x000fe20000000000 */
[----:B------:R-:W-:Y:S01]  /*1da0*/  UMOV UR43, 0x40000040 ;  /* 0x40000040002b7882 */ /* 0x000fe20000000000 */
[----:B------:R-:W-:Y:S01]  /*1db0*/  UIADD3 UR44, UR5, 0x802, URZ ;  /* 0x00000802052c7890 */ /* 0x000fe2000fffe03f */
[----:B---3--:R-:W-:Y:S01]  /*1dc0*/  IMAD.IADD R10, R3, 0x1, R14 ;  /* 0x00000001030a7824 */ /* 0x008fe200078e020e */
        /* <DEDUP_REMOVED lines=43> */
[----:B------:R-:W-:Y:S01]  /*2080*/  HGMMA.64x96x16.F32 R24, gdesc[UR56], R24, gsb0 ;  /* 0x01600000381879f0 */ /* 0x000fe20008000818 */
[----:B------:R-:W-:Y:S02]  /*2090*/  ULDC UR59, c[0x0][0x9dc] ;  /* 0x00027700003b7ab9 */ /* 0x000fe40000000800 */
[----:B------:R-:W-:-:S06]  /*20a0*/  ULOP3.LUT UR4, URZ, UR59, URZ, 0x33, !UPT ;  /* 0x0000003b3f047292 */ /* 0x000fcc000f8e333f */
[----:B------:R-:W-:-:S04]  /*20b0*/  VIADD R21, R3, UR4 ;  /* 0x0000000403157c36 */ /* 0x000fc80008000000 */
[----:B------:R-:W-:Y:S01]  /*20c0*/  IMAD.IADD R2, R21, 0x1, R4 ;  /* 0x0000000115027824 */ /* 0x000fe200078e0204 */
[----:B------:R-:W-:Y:S02]  /*20d0*/  WARPGROUP.DEPBAR.LE gsb0, 0x0 ;  /* 0x00008000000079c5 */ /* 0x000fe40000010000 */
[----:B------:R0:W-:Y:S01]  /*20e0*/  @!P1 SYNCS.ARRIVE.TRANS64.RED.A1T0 RZ, [R0+URZ], RZ ;  /* 0x000000ff00ff99a7 */ /* 0x0001e2000810043f */
[----:B------:R-:W-:-:S04]  /*20f0*/  ISETP.GE.AND P1, PT, R15, 0x1, PT ;  /* 0x000000010f00780c */ /* 0x000fc80003f26270 */
[----:B------:R-:W-:Y:S02]  /*2100*/  P2R R20, PR, RZ, 0x2 ;  /* 0x00000002ff147803 */ /* 0x000fe40000000000 */
[----:B0-----:R-:W-:-:S07]  /*2110*/  VIADDMNMX R0, R4, R10, R13, PT ;  /* 0x0000000a04007246 */ /* 0x001fce000380010d */
[----:B------:R-:W-:Y:S05]  /*2120*/  @!P1 BRA `(.L_x_1073) ;  /* 0x00000000004c9947 */ /* 0x000fea0003800000 */
[----:B------:R-:W-:Y:S01]  /*2130*/  IADD3 R3, -R17, R16, R4 ;  /* 0x0000001011037210 */ /* 0x000fe20007ffe104 */
[----:B------:R-:W-:Y:S03]  /*2140*/  BSSY B0, `(.L_x_1074) ;  /* 0x000000e000007945 */ /* 0x000fe60003800000 */
        /* <DEDUP_REMOVED lines=9> */
.L_x_1075:
[----:B------:R-:W-:-:S13]  /*21e0*/  ISETP.NE.AND P1, PT, R15, 0x1, PT ;  /* 0x000000010f00780c */ /* 0x000fda0003f25270 */
[----:B------:R-:W0:Y:S02]  /*21f0*/  @P1 LDC.64 R8, c[0x0][0x9e8] ;  /* 0x00027a00ff081b82 */ /* 0x000e240000000a00 */
[----:B0-----:R-:W-:-:S05]  /*2200*/  @P1 IMAD.HI.U32 R8, R3, R8, RZ ;  /* 0x0000000803081227 */ /* 0x001fca00078e00ff */
[----:B------:R-:W-:-:S07]  /*2210*/  @P1 SHF.R.U32.HI R3, RZ, R9, R8 ;  /* 0x00000009ff031219 */ /* 0x000fce0000011608 */
.L_x_1076:
[----:B------:R-:W-:Y:S05]  /*2220*/  BSYNC B0 ;  /* 0x0000000000007941 */ /* 0x000fea0003800000 */
.L_x_1074:
[----:B------:R-:W-:-:S05]  /*2230*/  IMAD R3, R3, R15, R12 ;  /* 0x0000000f03037224 */ /* 0x000fca00078e020c */
[----:B------:R-:W-:Y:S02]  /*2240*/  VIMNMX R2, R2, R3, !PT ;  /* 0x0000000302027248 */ /* 0x000fe40007fe0100 */
[----:B------:R-:W-:-:S07]  /*2250*/  VIADDMNMX R0, R3, R15, R0, PT ;  /* 0x0000000f03007246 */ /* 0x000fce0003800100 */
.L_x_1073:
[C---:B------:R-:W-:Y:S02]  /*2260*/  ISETP.GE.AND P6, PT, R5.reuse, 0x9, PT ;  /* 0x000000090500780c */ /* 0x040fe40003fc6270 */
[C---:B------:R-:W-:Y:S02]  /*2270*/  ISETP.GE.AND P1, PT, R5.reuse, 0x2, PT ;  /* 0x000000020500780c */ /* 0x040fe40003f26270 */
        /* <DEDUP_REMOVED lines=34> */
[C---:B------:R-:W-:Y:S02]  /*24a0*/  ISETP.GE.AND P3, PT, R5.reuse, 0x22, PT ;  /* 0x000000220500780c */ /* 0x040fe40003f66270 */
        /* <DEDUP_REMOVED lines=73> */
[----:B------:R-:W-:-:S04]  /*2940*/  ISETP.GE.AND P5, PT, R5, 0x5a, PT ;  /* 0x0000005a0500780c */ /* 0x000fc80003fa6270 */
[----:B------:R-:W-:Y:S02]  /*2950*/  P2R R64, PR, RZ, 0x20 ;  /* 0x00000020ff407803 */ /* 0x000fe40000000000 */
[----:B------:R-:W-:Y:S02]  /*2960*/  ISETP.GT.AND P5, PT, R2, 0x59, !P5 ;  /* 0x000000590200780c */ /* 0x000fe40006fa4270 */
[----:B------:R-:W-:Y:S02]  /*2970*/  IADD3 R2, R21, 0x8, R4 ;  /* 0x0000000815027810 */ /* 0x000fe40007ffe004 */
[----:B------:R-:W-:Y:S01]  /*2980*/  ISETP.LT.OR P5, PT, R0, 0x5a, P5 ;  /* 0x0000005a0000780c */ /* 0x000fe20002fa1670 */
[----:B------:R-:W-:-:S03]  /*2990*/  VIADD R0, R4, 0x8 ;  /* 0x0000000804007836 */ /* 0x000fc60000000000 */
[----:B------:R-:W-:Y:S02]  /*29a0*/  FSEL R69, R69, -INF , !P5 ;  /* 0xff80000045457808 */ /* 0x000fe40006800000 */
[----:B------:R-:W-:Y:S02]  /*29b0*/  ISETP.GE.AND P5, PT, R15, 0x1, PT ;  /* 0x000000010f00780c */ /* 0x000fe40003fa6270 */
[----:B------:R-:W-:-:S11]  /*29c0*/  VIADDMNMX R0, R0, R10, R13, PT ;  /* 0x0000000a00007246 */ /* 0x000fd6000380010d */
[----:B------:R-:W-:Y:S05]  /*29d0*/  @!P5 BRA `(.L_x_1077) ;  /* 0x000000000050d947 */ /* 0x000fea0003800000 */
[----:B------:R-:W-:Y:S01]  /*29e0*/  IADD3 R8, R16, 0x8, R4 ;  /* 0x0000000810087810 */ /* 0x000fe20007ffe004 */
[----:B------:R-:W-:Y:S04]  /*29f0*/  BSSY B0, `(.L_x_1078) ;  /* 0x000000f000007945 */ /* 0x000fe80003800000 */
[----:B------:R-:W-:-:S05]  /*2a00*/  IMAD.IADD R8, R8, 0x1, -R17 ;  /* 0x0000000108087824 */ /* 0x000fca00078e0a11 */
        /* <DEDUP_REMOVED lines=9> */
.L_x_1079:
[----:B------:R-:W-:-:S13]  /*2aa0*/  ISETP.NE.AND P5, PT, R15, 0x1, PT ;  /* 0x000000010f00780c */ /* 0x000fda0003fa5270 */
[----:B------:R-:W0:Y:S02]  /*2ab0*/  @P5 LDC.64 R24, c[0x0][0x9e8] ;  /* 0x00027a00ff185b82 */ /* 0x000e240000000a00 */
[----:B0-----:R-:W-:-:S05]  /*2ac0*/  @P5 IMAD.HI.U32 R10, R8, R24, RZ ;  /* 0x00000018080a5227 */ /* 0x001fca00078e00ff */
[----:B------:R-:W-:-:S07]  /*2ad0*/  @P5 SHF.R.U32.HI R8, RZ, R25, R10 ;  /* 0x00000019ff085219 */ /* 0x000fce000001160a */
.L_x_1080:
[----:B------:R-:W-:Y:S05]  /*2ae0*/  BSYNC B0 ;  /* 0x0000000000007941 */ /* 0x000fea0003800000 */
.L_x_1078:
[----:B------:R-:W-:-:S05]  /*2af0*/  IMAD R3, R8, R15, R12 ;  /* 0x0000000f08037224 */ /* 0x000fca00078e020c */
[----:B------:R-:W-:Y:S02]  /*2b00*/  VIMNMX R2, R2, R3, !PT ;  /* 0x0000000302027248 */ /* 0x000fe40007fe0100 */
[----:B------:R-:W-:-:S07]  /*2b10*/  VIADDMNMX R0, R3, R15, R0, PT ;  /* 0x0000000f03007246 */ /* 0x000fce0003800100 */
.L_x_1077:
[----:B------:R-:W-:Y:S01]  /*2b20*/  ISETP.GT.AND P1, PT, R2, 0x1, !P1 ;  /* 0x000000010200780c */ /* 0x000fe20004f24270 */
[----:B------:R-:W-:Y:S01]  /*2b30*/  ULDC UR4, c[0x0][0x988] ;  /* 0x0002620000047ab9 */ /* 0x000fe20000000800 */
[----:B------:R-:W-:Y:S01]  /*2b40*/  FMNMX.FTZ R3, R28, R74, !PT ;  /* 0x0000004a1c037209 */ /* 0x000fe20007810000 */
[----:B------:R-:W-:Y:S01]  /*2b50*/  IMAD.U32 R10, RZ, RZ, UR4 ;  /* 0x00000004ff0a7e24 */ /* 0x000fe2000f8e00ff */
[----:B------:R-:W-:Y:S02]  /*2b60*/  ISETP.LT.OR P1, PT, R0, 0x2, P1 ;  /* 0x000000020000780c */ /* 0x000fe40000f21670 */
[----:B------:R-:W-:Y:S02]  /*2b70*/  ISETP.GT.AND P6, PT, R2, 0x8, !P6 ;  /* 0x000000080200780c */ /* 0x000fe400077c4270 */
[----:B------:R-:W-:Y:S02]  /*2b80*/  FSEL R27, R27, -INF , !P1 ;  /* 0xff8000001b1b7808 */ /* 0x000fe40004800000 */
[----:B------:R-:W-:-:S02]  /*2b90*/  ISETP.NE.AND P1, PT, R73, RZ, PT ;  /* 0x000000ff4900720c */ /* 0x000fc40003f25270 */
[----:B------:R-:W-:Y:S02]  /*2ba0*/  FMNMX.FTZ R3, R76, R3, !PT ;  /* 0x000000034c037209 */ /* 0x000fe40007810000 */
[----:B------:R-:W-:Y:S02]  /*2bb0*/  ISETP.GT.AND P1, PT, R2, 0x9, !P1 ;  /* 0x000000090200780c */ /* 0x000fe40004f24270 */
[C---:B------:R-:W-:Y:S02]  /*2bc0*/  ISETP.LT.OR P6, PT, R0.reuse, 0x9, P6 ;  /* 0x000000090000780c */ /* 0x040fe400037c1670 */
[----:B------:R-:W-:Y:S02]  /*2bd0*/  ISETP.LT.OR P1, PT, R0, 0xa, P1 ;  /* 0x0000000a0000780c */ /* 0x000fe40000f21670 */
[----:B------:R-:W-:Y:S02]  /*2be0*/  FMNMX.FTZ R3, R78, R3, !PT ;  /* 0x000000034e037209 */ /* 0x000fe40007810000 */
[----:B------:R-:W-:-:S02]  /*2bf0*/  FSEL R31, R31, -INF , !P1 ;  /* 0xff8000001f1f7808 */ /* 0x000fc40004800000 */
[----:B------:R-:W-:Y:S02]  /*2c00*/  ISETP.NE.AND P1, PT, R29, RZ, PT ;  /* 0x000000ff1d00720c */ /* 0x000fe40003f25270 */
[----:B------:R-:W-:Y:S02]  /*2c10*/  FSEL R25, R30, -INF , !P6 ;  /* 0xff8000001e197808 */ /* 0x000fe40007000000 */
        /* <DEDUP_REMOVED lines=8> */
[----:B------:R-:W-:Y:S02]  /*2ca0*/  ISETP.NE.AND P5, PT, R77, RZ, PT ;  /* 0x000000ff4d00720c */ /* 0x000fe40003fa5270 */
        /* <DEDUP_REMOVED lines=42> */
[----:B------:R-:W-:-:S02]  /*2f50*/  FMNMX.FTZ R8, R69, R8, !PT ;  /* 0x0000000845087209 */ /* 0x000fc40007810000 */
[C---:B------:R-:W-:Y:S02]  /*2f60*/  ISETP.GT.AND P1, PT, R2.reuse, 0x30, !P1 ;  /* 0x000000300200780c */ /* 0x040fe40004f24270 */
[----:B------:R-:W-:Y:S01]  /*2f70*/  ISETP.GT.AND P4, PT, R2, RZ, !P4 ;  /* 0x000000ff0200720c */ /* 0x000fe20006784270 */
[----:B------:R-:W0:Y:S01]  /*2f80*/  SHFL.BFLY PT, R3, R8, 0x2, 0x1f ;  /* 0x0c401f0008037f89 */ /* 0x000e2200000e0000 */
        /* <DEDUP_REMOVED lines=11> */
[C---:B------:R-:W-:Y:S02]  /*3040*/  ISETP.GT.AND P2, PT, R2.reuse, 0x51, !P2 ;  /* 0x000000510200780c */ /* 0x040fe40005744270 */
[----:B------:R-:W-:Y:S02]  /*3050*/  ISETP.GT.AND P1, PT, R2, 0x38, !P1 ;  /* 0x000000380200780c */ /* 0x000fe40004f24270 */
[----:B0-----:R-:W-:Y:S02]  /*3060*/  FMNMX.FTZ R12, R8, R3, !PT ;  /* 0x00000003080c7209 */ /* 0x001fe40007810000 */
[----:B------:R-:W-:Y:S02]  /*3070*/  FMNMX.FTZ R8, R21, R27, !PT ;  /* 0x0000001b15087209 */ /* 0x000fe40007810000 */
[----:B------:R-:W-:Y:S01]  /*3080*/  ISETP.LT.OR P1, PT, R0, 0x39, P1 ;  /* 0x000000390000780c */ /* 0x000fe20000f21670 */
[----:B------:R-:W0:Y:S01]  /*3090*/  SHFL.BFLY PT, R3, R12, 0x1, 0x1f ;  /* 0x0c201f000c037f89 */ /* 0x000e2200000e0000 */
        /* <DEDUP_REMOVED lines=21> */
[----:B------:R-:W-:Y:S02]  /*31f0*/  FMNMX.FTZ R8, R47, R8, !PT ;  /* 0x000000082f087209 */ /* 0x000fe40007810000 */
[----:B------:R-:W-:Y:S02]  /*3200*/  ISETP.GT.AND P1, PT, R2, 0x48, !P5 ;  /* 0x000000480200780c */ /* 0x000fe40006f24270 */
[----:B0-----:R-:W-:Y:S02]  /*3210*/  FMNMX.FTZ R3, R12, R3, !PT ;  /* 0x000000030c037209 */ /* 0x001fe40007810000 */
[----:B------:R-:W-:-:S02]  /*3220*/  FMNMX.FTZ R8, R45, R8, !PT ;  /* 0x000000082d087209 */ /* 0x000fc40007810000 */
[----:B------:R-:W-:Y:S01]  /*3230*/  ISETP.LT.OR P1, PT, R0, 0x49, P1 ;  /* 0x000000490000780c */ /* 0x000fe20000f21670 */
[----:B------:R-:W-:Y:S01]  /*3240*/  FMUL.FTZ R24, R3, R10 ;  /* 0x0000000a03187220 */ /* 0x000fe20000410000 */
[----:B------:R-:W-:Y:S02]  /*3250*/  FMNMX.FTZ R8, R51, R8, !PT ;  /* 0x0000000833087209 */ /* 0x000fe40007810000 */
[----:B------:R-:W-:Y:S02]  /*3260*/  FSEL R5, R62, -INF , !P1 ;  /* 0xff8000003e057808 */ /* 0x000fe40004800000 */
[----:B------:R-:W-:Y:S02]  /*3270*/  FSETP.NEU.FTZ.AND P1, PT, R3, -INF , PT ;  /* 0xff8000000300780b */ /* 0x000fe40003f3d000 */
[----:B------:R-:W-:Y:S02]  /*3280*/  ISETP.NE.AND P5, PT, R89, RZ, PT ;  /* 0x000000ff5900720c */ /* 0x000fe40003fa5270 */
[----:B------:R-:W-:-:S02]  /*3290*/  FMNMX.FTZ R8, R49, R8, !PT ;  /* 0x0000000831087209 */ /* 0x000fc40007810000 */
        /* <DEDUP_REMOVED lines=15> */
[----:B------:R1:W-:Y:S01]  /*3390*/  MUFU.EX2 R77, R28 ;  /* 0x0000001c004d7308 */ /* 0x0003e20000000800 */
[----:B------:R-:W-:Y:S01]  /*33a0*/  ISETP.LT.OR P1, PT, R0, 0x51, P1 ;  /* 0x000000510000780c */ /* 0x000fe20000f21670 */
[--C-:B0-----:R-:W-:Y:S01]  /*33b0*/  FFMA.FTZ R38, R9, R10, -R73.reuse ;  /* 0x0000000a09267223 */ /* 0x101fe20000010849 */
[----:B------:R-:W-:Y:S01]  /*33c0*/  FMNMX.FTZ R8, R5, R8, !PT ;  /* 0x0000000805087209 */ /* 0x000fe20007810000 */
[-CC-:B------:R-:W-:Y:S01]  /*33d0*/  FFMA.FTZ R30, R32, R10.reuse, -R73.reuse ;  /* 0x0000000a201e7223 */ /* 0x180fe20000010849 */
[----:B------:R-:W-:Y:S01]  /*33e0*/  ISETP.NE.AND P5, PT, R64, RZ, PT ;  /* 0x000000ff4000720c */ /* 0x000fe20003fa5270 */
[-CC-:B------:R-:W-:Y:S01]  /*33f0*/  FFMA.FTZ R32, R36, R10.reuse, -R73.reuse ;  /* 0x0000000a24207223 */ /* 0x180fe20000010849 */
[----:B------:R-:W-:Y:S01]  /*3400*/  ISETP.GT.AND P3, PT, R2, 0x58, !P3 ;  /* 0x000000580200780c */ /* 0x000fe20005f64270 */
[----:B------:R-:W-:Y:S01]  /*3410*/  MUFU.EX2 R12, R12 ;  /* 0x0000000c000c7308 */ /* 0x000fe20000000800 */
[----:B------:R-:W-:Y:S01]  /*3420*/  ISETP.LT.OR P2, PT, R0, 0x52, P2 ;  /* 0x000000520000780c */ /* 0x000fe20001741670 */
[-CC-:B-1----:R-:W-:Y:S01]  /*3430*/  FFMA.FTZ R28, R82, R10.reuse, -R73.reuse ;  /* 0x0000000a521c7223 */ /* 0x182fe20000010849 */
[----:B------:R-:W-:Y:S01]  /*3440*/  FSEL R53, R66, -INF , !P1 ;  /* 0xff80000042357808 */ /* 0x000fe20004800000 */
[--C-:B------:R-:W-:Y:S01]  /*3450*/  FFMA.FTZ R34, R48, R10, -R73.reuse ;  /* 0x0000000a30227223 */ /* 0x100fe20000010849 */
[----:B------:R-:W-:Y:S01]  /*3460*/  FMNMX.FTZ R8, R63, R8, !PT ;  /* 0x000000083f087209 */ /* 0x000fe20007810000 */
[-CC-:B------:R-:W-:Y:S01]  /*3470*/  FFMA.FTZ R36, R52, R10.reuse, -R73.reuse ;  /* 0x0000000a34247223 */ /* 0x180fe20000010849 */
[----:B------:R-:W-:Y:S01]  /*3480*/  ISETP.GT.AND P4, PT, R2, 0x59, !P5 ;  /* 0x000000590200780c */ /* 0x000fe20006f84270 */
[----:B------:R0:W1:Y:S01]  /*3490*/  MUFU.EX2 R75, R24 ;  /* 0x00000018004b7308 */ /* 0x0000620000000800 */
[----:B------:R-:W-:Y:S01]  /*34a0*/  ISETP.LT.OR P3, PT, R0, 0x59, P3 ;  /* 0x000000590000780c */ /* 0x000fe20001f61670 */
[-CC-:B------:R-:W-:Y:S01]  /*34b0*/  FFMA.FTZ R2, R40, R10.reuse, -R73.reuse ;  /* 0x0000000a28027223 */ /* 0x180fe20000010849 */
[----:B------:R-:W-:Y:S01]  /*34c0*/  FSEL R67, R67, -INF , !P2 ;  /* 0xff80000043437808 */ /* 0x000fe20005000000 */
[--C-:B------:R-:W-:Y:S01]  /*34d0*/  FFMA.FTZ R40, R56, R10, -R73.reuse ;  /* 0x0000000a38287223 */ /* 0x100fe20000010849 */
[----:B------:R-:W-:Y:S01]  /*34e0*/  FMNMX.FTZ R8, R53, R8, !PT ;  /* 0x0000000835087209 */ /* 0x000fe20007810000 */
[-CC-:B------:R-:W-:Y:S01]  /*34f0*/  FFMA.FTZ R65, R65, R10.reuse, -R73.reuse ;  /* 0x0000000a41417223 */ /* 0x180fe20000010849 */
[----:B------:R-:W-:Y:S01]  /*3500*/  ISETP.LT.OR P4, PT, R0, 0x5a, P4 ;  /* 0x0000005a0000780c */ /* 0x000fe20002781670 */
[--C-:B------:R-:W-:Y:S01]  /*3510*/  FFMA.FTZ R0, R44, R10, -R73.reuse ;  /* 0x0000000a2c007223 */ /* 0x100fe20000010849 */
[----:B------:R-:W-:Y:S01]  /*3520*/  FSEL R57, R70, -INF , !P3 ;  /* 0xff80000046397808 */ /* 0x000fe20005800000 */
[----:B------:R-:W2:Y:S01]  /*3530*/  MUFU.EX2 R26, R26 ;  /* 0x0000001a001a7308 */ /* 0x000ea20000000800 */
[----:B------:R-:W-:Y:S01]  /*3540*/  FMNMX.FTZ R8, R67, R8, !PT ;  /* 0x0000000843087209 */ /* 0x000fe20007810000 */
[-CC-:B0-----:R-:W-:Y:S01]  /*3550*/  FFMA.FTZ R24, R80, R10.reuse, -R73.reuse ;  /* 0x0000000a50187223 */ /* 0x181fe20000010849 */
[----:B------:R-:W-:Y:S01]  /*3560*/  FSEL R71, R71, -INF , !P4 ;  /* 0xff80000047477808 */ /* 0x000fe20006000000 */
[--C-:B------:R-:W-:Y:S01]  /*3570*/  FFMA.FTZ R11, R11, R10, -R73.reuse ;  /* 0x0000000a0b0b7223 */ /* 0x100fe20000010849 */
[----:B------:R-:W-:Y:S01]  /*3580*/  FMNMX.FTZ R8, R57, R8, !PT ;  /* 0x0000000839087209 */ /* 0x000fe20007810000 */
[----:B------:R-:W-:Y:S01]  /*3590*/  FFMA.FTZ R69, R69, R10, -R73 ;  /* 0x0000000a45457223 */ /* 0x000fe20000010849 */
[----:B-1----:R-:W-:Y:S01]  /*35a0*/  F2FP.F16.F32.PACK_AB R156, R75, R12 ;  /* 0x0000000c4b9c723e */ /* 0x002fe200000000ff */
[----:B------:R-:W-:Y:S01]  /*35b0*/  MUFU.EX2 R150, R0 ;  /* 0x0000000000967308 */ /* 0x000fe20000000800 */
[----:B------:R-:W-:-:S02]  /*35c0*/  FMNMX.FTZ R8, R71, R8, !PT ;  /* 0x0000000847087209 */ /* 0x000fc40007810000 */
[----:B------:R-:W-:-:S03]  /*35d0*/  ISETP.GE.AND P5, PT, R15, 0x1, PT ;  /* 0x000000010f00780c */ /* 0x000fc60003fa6270 */
[----:B------:R-:W0:Y:S02]  /*35e0*/  SHFL.BFLY PT, R61, R8, 0x2, 0x1f ;  /* 0x0c401f00083d7f89 */ /* 0x000e2400000e0000 */
[----:B------:R1:W-:Y:S01]  /*35f0*/  MUFU.EX2 R81, R28 ;  /* 0x0000001c00517308 */ /* 0x0003e20000000800 */
[----:B--2---:R-:W-:-:S07]  /*3600*/  F2FP.F16.F32.PACK_AB R158, R77, R26 ;  /* 0x0000001a4d9e723e */ /* 0x004fce00000000ff */
[----:B------:R-:W-:Y:S01]  /*3610*/  MUFU.EX2 R30, R30 ;  /* 0x0000001e001e7308 */ /* 0x000fe20000000800 */
[----:B-1----:R-:W-:-:S07]  /*3620*/  FFMA.FTZ R28, R86, R10, -R73 ;  /* 0x0000000a561c7223 */ /* 0x002fce0000010849 */
[----:B------:R1:W-:Y:S01]  /*3630*/  MUFU.EX2 R85, R28 ;  /* 0x0000001c00557308 */ /* 0x0003e20000000800 */
[----:B0-----:R-:W-:Y:S01]  /*3640*/  FMNMX.FTZ R61, R8, R61, !PT ;  /* 0x0000003d083d7209 */ /* 0x001fe20007810000 */
[----:B------:R-:W-:-:S06]  /*3650*/  FFMA.FTZ R8, R92, R10, -R73 ;  /* 0x0000000a5c087223 */ /* 0x000fcc0000010849 */
[----:B------:R0:W2:Y:S01]  /*3660*/  MUFU.EX2 R79, R24 ;  /* 0x00000018004f7308 */ /* 0x0000a20000000800 */
[-CC-:B-1----:R-:W-:Y:S01]  /*3670*/  FFMA.FTZ R28, R94, R10.reuse, -R73.reuse ;  /* 0x0000000a5e1c7223 */ /* 0x182fe20000010849 */
[----:B------:R-:W1:Y:S06]  /*3680*/  SHFL.BFLY PT, R0, R61, 0x1, 0x1f ;  /* 0x0c201f003d007f89 */ /* 0x000e6c00000e0000 */
[----:B------:R-:W-:Y:S01]  /*3690*/  MUFU.EX2 R93, R28 ;  /* 0x0000001c005d7308 */ /* 0x000fe20000000800 */
[----:B0-----:R-:W-:-:S07]  /*36a0*/  FFMA.FTZ R24, R84, R10, -R73 ;  /* 0x0000000a54187223 */ /* 0x001fce0000010849 */
[----:B------:R-:W0:Y:S01]  /*36b0*/  MUFU.EX2 R32, R32 ;  /* 0x0000002000207308 */ /* 0x000e220000000800 */
[----:B--2---:R-:W-:-:S07]  /*36c0*/  F2FP.F16.F32.PACK_AB R152, R79, R30 ;  /* 0x0000001e4f98723e */ /* 0x004fce00000000ff */
[----:B------:R-:W-:Y:S01]  /*36d0*/  MUFU.EX2 R91, R8 ;  /* 0x00000008005b7308 */ /* 0x000fe20000000800 */
[----:B-1----:R-:W-:-:S04]  /*36e0*/  FMNMX.FTZ R9, R61, R0, !PT ;  /* 0x000000003d097209 */ /* 0x002fc80007810000 */
[C---:B------:R-:W-:Y:S01]  /*36f0*/  FSETP.NEU.FTZ.AND P1, PT, R9.reuse, -INF , PT ;  /* 0xff8000000900780b */ /* 0x040fe20003f3d000 */
[----:B------:R-:W-:Y:S02]  /*3700*/  FMUL.FTZ R0, R9, R10 ;  /* 0x0000000a09007220 */ /* 0x000fe40000410000 */
[----:B------:R-:W-:Y:S01]  /*3710*/  MUFU.EX2 R2, R2 ;  /* 0x0000000200027308 */ /* 0x000fe20000000800 */
[----:B0-----:R-:W-:Y:S02]  /*3720*/  F2FP.F16.F32.PACK_AB R154, R81, R32 ;  /* 0x00000020519a723e */ /* 0x001fe400000000ff */
[----:B------:R-:W-:-:S05]  /*3730*/  FSEL R0, R0, RZ, P1 ;  /* 0x000000ff00007208 */ /* 0x000fca0000800000 */
        /* <DEDUP_REMOVED lines=12> */
[-C--:B0-----:R-:W-:Y:S01]  /*3800*/  FFMA.FTZ R24, R88, R10.reuse, -R73 ;  /* 0x0000000a58187223 */ /* 0x081fe20000010849 */
[-CC-:B------:R-:W-:Y:S01]  /*3810*/  FFMA.FTZ R41, R41, R10.reuse, -R0.reuse ;  /* 0x0000000a29297223 */ /* 0x180fe20000010800 */
[-CC-:B------:R-:W-:Y:S01]  /*3820*/  FFMA.FTZ R47, R47, R10.reuse, -R0.reuse ;  /* 0x0000000a2f2f7223 */ /* 0x180fe20000010800 */
[-CC-:B------:R-:W-:Y:S01]  /*3830*/  FFMA.FTZ R45, R45, R10.reuse, -R0.reuse ;  /* 0x0000000a2d2d7223 */ /* 0x180fe20000010800 */
[----:B------:R-:W0:Y:S01]  /*3840*/  MUFU.EX2 R21, R21 ;  /* 0x0000001500157308 */ /* 0x000e220000000800 */
        /* <DEDUP_REMOVED lines=8> */
[----:B------:R-:W-:Y:S01]  /*38d0*/  FADD.FTZ R27, R77, R8 ;  /* 0x000000084d1b7221 */ /* 0x000fe20000010000 */
[-CC-:B------:R-:W-:Y:S01]  /*38e0*/  FFMA.FTZ R5, R5, R10.reuse, -R0.reuse ;  /* 0x0000000a05057223 */ /* 0x180fe20000010800 */
[-CC-:B------:R-:W-:Y:S01]  /*38f0*/  FFMA.FTZ R63, R63, R10.reuse, -R0.reuse ;  /* 0x0000000a3f3f7223 */ /* 0x180fe20000010800 */
[-CC-:B------:R-:W-:Y:S01]  /*3900*/  FFMA.FTZ R53, R53, R10.reuse, -R0.reuse ;  /* 0x0000000a35357223 */ /* 0x180fe20000010800 */
[----:B------:R-:W-:Y:S01]  /*3910*/  FADD.FTZ R8, R30, R27 ;  /* 0x0000001b1e087221 */ /* 0x000fe20000010000 */
[-CC-:B------:R-:W-:Y:S01]  /*3920*/  FFMA.FTZ R67, R67, R10.reuse, -R0.reuse ;  /* 0x0000000a43437223 */ /* 0x180fe20000010800 */
[-C--:B------:R-:W-:Y:S01]  /*3930*/  FFMA.FTZ R57, R57, R10.reuse, -R0 ;  /* 0x0000000a39397223 */ /* 0x080fe20000010800 */
[----:B------:R2:W3:Y:S01]  /*3940*/  MUFU.EX2 R42, R31 ;  /* 0x0000001f002a7308 */ /* 0x0004e20000000800 */
[----:B------:R-:W-:Y:S01]  /*3950*/  FADD.FTZ R27, R79, R8 ;  /* 0x000000084f1b7221 */ /* 0x000fe20000010000 */
[----:B0-----:R-:W-:Y:S01]  /*3960*/  FADD.FTZ R8, R21, R28 ;  /* 0x0000001c15087221 */ /* 0x001fe20000010000 */
[----:B------:R-:W-:Y:S01]  /*3970*/  FFMA.FTZ R71, R71, R10, -R0 ;  /* 0x0000000a47477223 */ /* 0x000fe20000010800 */
[----:B------:R-:W-:Y:S01]  /*3980*/  F2FP.F16.F32.PACK_AB R148, R83, R2 ;  /* 0x000000025394723e */ /* 0x000fe200000000ff */
[----:B------:R-:W-:Y:S01]  /*3990*/  FADD.FTZ R54, R32, R27 ;  /* 0x0000001b20367221 */ /* 0x000fe20000010000 */
[----:B------:R-:W-:-:S02]  /*39a0*/  F2FP.F16.F32.PACK_AB R157, R28, R21 ;  /* 0x000000151c9d723e */ /* 0x000fc400000000ff */
[----:B------:R-:W0:Y:S01]  /*39b0*/  MUFU.EX2 R29, R29 ;  /* 0x0000001d001d7308 */ /* 0x000e220000000800 */
[----:B-1----:R-:W-:Y:S01]  /*39c0*/  FADD.FTZ R27, R25, R8 ;  /* 0x00000008191b7221 */ /* 0x002fe20000010000 */
[----:B--2---:R-:W-:-:S04]  /*39d0*/  FADD.FTZ R31, R81, R54 ;  /* 0x00000036511f7221 */ /* 0x004fc80000010000 */
[----:B------:R-:W-:Y:S02]  /*39e0*/  FADD.FTZ R56, R2, R31 ;  /* 0x0000001f02387221 */ /* 0x000fe40000010000 */
[----:B------:R-:W1:Y:S01]  /*39f0*/  MUFU.EX2 R44, R35 ;  /* 0x00000023002c7308 */ /* 0x000e620000000800 */
[C---:B---3--:R-:W-:Y:S01]  /*3a00*/  FADD.FTZ R8, R42.reuse, R27 ;  /* 0x0000001b2a087221 */ /* 0x048fe20000010000 */
[----:B------:R-:W-:Y:S01]  /*3a10*/  FADD.FTZ R31, R83, R56 ;  /* 0x00000038531f7221 */ /* 0x000fe20000010000 */
[----:B------:R-:W-:-:S03]  /*3a20*/  F2FP.F16.F32.PACK_AB R159, R42, R25 ;  /* 0x000000192a9f723e */ /* 0x000fc600000000ff */
[----:B------:R-:W-:Y:S01]  /*3a30*/  FADD.FTZ R56, R150, R31 ;  /* 0x0000001f96387221 */ /* 0x000fe20000010000 */
[----:B------:R-:W-:Y:S01]  /*3a40*/  F2FP.F16.F32.PACK_AB R150, R85, R150 ;  /* 0x000000965596723e */ /* 0x000fe200000000ff */
[----:B------:R-:W2:Y:S01]  /*3a50*/  MUFU.EX2 R33, R33 ;  /* 0x0000002100217308 */ /* 0x000ea20000000800 */
[----:B0-----:R-:W-:Y:S01]  /*3a60*/  FADD.FTZ R27, R29, R8 ;  /* 0x000000081d1b7221 */ /* 0x001fe20000010000 */
[----:B------:R-:W-:-:S06]  /*3a70*/  FADD.FTZ R31, R85, R56 ;  /* 0x00000038551f7221 */ /* 0x000fcc0000010000 */
        /* <DEDUP_REMOVED lines=10> */
[----:B------:R1:W3:Y:S01]  /*3b20*/  MUFU.EX2 R87, R24 ;  /* 0x0000001800577308 */ /* 0x0002e20000000800 */
[----:B--2---:R-:W-:-:S07]  /*3b30*/  FADD.FTZ R58, R34, R31 ;  /* 0x0000001f223a7221 */ /* 0x004fce0000010000 */
[----:B------:R-:W2:Y:S01]  /*3b40*/  MUFU.EX2 R41, R41 ;  /* 0x0000002900297308 */ /* 0x000ea20000000800 */
[----:B-1----:R-:W-:Y:S01]  /*3b50*/  FFMA.FTZ R24, R60, R10, -R73 ;  /* 0x0000000a3c187223 */ /* 0x002fe20000010849 */
[C---:B0-----:R-:W-:Y:S01]  /*3b60*/  FADD.FTZ R8, R48.reuse, R27 ;  /* 0x0000001b30087221 */ /* 0x041fe20000010000 */
[----:B------:R-:W-:-:S05]  /*3b70*/  F2FP.F16.F32.PACK_AB R149, R48, R37 ;  /* 0x000000253095723e */ /* 0x000fca00000000ff */
[----:B------:R-:W0:Y:S01]  /*3b80*/  MUFU.EX2 R36, R36 ;  /* 0x0000002400247308 */ /* 0x000e220000000800 */
[C---:B---3--:R-:W-:Y:S01]  /*3b90*/  FADD.FTZ R31, R87.reuse, R58 ;  /* 0x0000003a571f7221 */ /* 0x048fe20000010000 */
[----:B------:R-:W-:-:S06]  /*3ba0*/  F2FP.F16.F32.PACK_AB R144, R87, R34 ;  /* 0x000000225790723e */ /* 0x000fcc00000000ff */
[----:B------:R-:W1:Y:S01]  /*3bb0*/  MUFU.EX2 R50, R47 ;  /* 0x0000002f00327308 */ /* 0x000e620000000800 */
[----:B--2---:R-:W-:-:S07]  /*3bc0*/  FADD.FTZ R27, R41, R8 ;  /* 0x00000008291b7221 */ /* 0x004fce0000010000 */
[----:B------:R-:W2:Y:S01]  /*3bd0*/  MUFU.EX2 R45, R45 ;  /* 0x0000002d002d7308 */ /* 0x000ea20000000800 */
[----:B0-----:R-:W-:Y:S01]  /*3be0*/  FADD.FTZ R58, R36, R31 ;  /* 0x0000001f243a7221 */ /* 0x001fe20000010000 */
[----:B------:R-:W-:-:S03]  /*3bf0*/  F2FP.F16.F32.PACK_AB R146, R89, R36 ;  /* 0x000000245992723e */ /* 0x000fc600000000ff */
[----:B------:R-:W-:-:S03]  /*3c00*/  FADD.FTZ R31, R89, R58 ;  /* 0x0000003a591f7221 */ /* 0x000fc60000010000 */
[----:B------:R-:W0:Y:S01]  /*3c10*/  MUFU.EX2 R40, R40 ;  /* 0x0000002800287308 */ /* 0x000e220000000800 */
[C---:B-1----:R-:W-:Y:S01]  /*3c20*/  FADD.FTZ R8, R50.reuse, R27 ;  /* 0x0000001b32087221 */ /* 0x042fe20000010000 */
        /* <DEDUP_REMOVED lines=42> */
[----:B--2---:R-:W-:Y:S01]  /*3ed0*/  FADD.FTZ R24, R2, R11 ;  /* 0x0000000b02187221 */ /* 0x004fe20000010000 */
[----:B------:R-:W-:Y:S01]  /*3ee0*/  IMAD.IADD R11, R16, 0x1, -R17 ;  /* 0x00000001100b7824 */ /* 0x000fe200078e0a11 */
[----:B------:R-:W-:-:S03]  /*3ef0*/  F2FP.F16.F32.PACK_AB R137, R2, R53 ;  /* 0x000000350289723e */ /* 0x000fc600000000ff */
[----:B------:R-:W-:Y:S02]  /*3f00*/  IMAD R21, R161, 0x80, R11 ;  /* 0x00000080a1157824 */ /* 0x000fe400078e020b */
[----:B0-----:R-:W-:Y:S02]  /*3f10*/  FADD.FTZ R13, R57, R24 ;  /* 0x00000018390d7221 */ /* 0x001fe40000010000 */
[----:B------:R-:W-:Y:S02]  /*3f20*/  IMAD.IADD R14, R21, 0x1, R14 ;  /* 0x00000001150e7824 */ /* 0x000fe400078e020e */
[C---:B-1----:R-:W-:Y:S01]  /*3f30*/  FADD.FTZ R5, R12.reuse, R13 ;  /* 0x0000000d0c057221 */ /* 0x042fe20000010000 */
[----:B------:R-:W-:Y:S01]  /*3f40*/  F2FP.F16.F32.PACK_AB R139, R12, R57 ;  /* 0x000000390c8b723e */ /* 0x000fe200000000ff */
[----:B------:R-:W-:Y:S01]  /*3f50*/  VIADD R12, R72, 0xfffffffe ;  /* 0xfffffffe480c7836 */ /* 0x000fe20000000000 */
[----:B------:R-:W-:Y:S06]  /*3f60*/  @!P5 BRA `(.L_x_1081) ;  /* 0x000000000040d947 */ /* 0x000fec0003800000 */
        /* <DEDUP_REMOVED lines=10> */
.L_x_1082:
[----:B------:R-:W-:-:S13]  /*4010*/  ISETP.NE.AND P1, PT, R15, 0x1, PT ;  /* 0x000000010f00780c */ /* 0x000fda0003f25270 */
[----:B------:R-:W0:Y:S02]  /*4020*/  @P1 LDC.64 R24, c[0x0][0x9e8] ;  /* 0x00027a00ff181b82 */ /* 0x000e240000000a00 */
[----:B0-----:R-:W-:-:S05]  /*4030*/  @P1 IMAD.HI.U32 R2, R0, R24, RZ ;  /* 0x0000001800021227 */ /* 0x001fca00078e00ff */
[----:B------:R-:W-:-:S07]  /*4040*/  @P1 SHF.R.U32.HI R0, RZ, R25, R2 ;  /* 0x00000019ff001219 */ /* 0x000fce0000011602 */
.L_x_1083:
[----:B------:R-:W-:-:S05]  /*4050*/  IMAD R15, R0, R15, R15 ;  /* 0x0000000f000f7224 */ /* 0x000fca00078e020f */
[----:B------:R-:W-:-:S07]  /*4060*/  VIMNMX R14, R14, R15, PT ;  /* 0x0000000f0e0e7248 */ /* 0x000fce0003fe0100 */
.L_x_1081:
        /* <DEDUP_REMOVED lines=44> */
[----:B------:R-:W-:Y:S02]  /*4330*/  VIADD R21, R15, 0x8 ;  /* 0x000000080f157836 */ /* 0x000fe40000000000 */
[----:B------:R-:W-:-:S03]  /*4340*/  IMAD.MOV.U32 R87, RZ, RZ, RZ ;  /* 0x000000ffff577224 */ /* 0x000fc600078e00ff */
[----:B------:R-:W-:-:S07]  /*4350*/  LOP3.LUT R163, RZ, R21, RZ, 0x33, !PT ;  /* 0x00000015ffa37212 */ /* 0x000fce00078e33ff */
.L_x_1101:
[----:B------:R-:W-:-:S04]  /*4360*/  UIADD3 UR4, UR36, 0x1, URZ ;  /* 0x0000000124047890 */ /* 0x000fc8000fffe03f */
[----:B------:R-:W-:-:S04]  /*4370*/  UISETP.NE.AND UP0, UPT, UR4, 0x2, UPT ;  /* 0x000000020400788c */ /* 0x000fc8000bf05270 */
[----:B------:R-:W-:Y:S02]  /*4380*/  USEL UR7, URZ, 0x1, UP0 ;  /* 0x000000013f077887 */ /* 0x000fe40008000000 */
[----:B------:R-:W-:Y:S02]  /*4390*/  USEL UR4, UR4, URZ, UP0 ;  /* 0x0000003f04047287 */ /* 0x000fe40008000000 */
[----:B------:R-:W-:Y:S01]  /*43a0*/  ULOP3.LUT UR7, UR37, UR7, URZ, 0x3c, !UPT ;  /* 0x0000000725077292 */ /* 0x000fe2000f8e3c3f */
[----:B------:R-:W-:Y:S11]  /*43b0*/  @!P0 BRA `(.L_x_1085) ;  /* 0x0000000000048947 */ /* 0x000ff60003800000 */
[----:B------:R-:W-:Y:S01]  /*43c0*/  BPT.TRAP 0x1 ;  /* 0x000000040000795c */ /* 0x000fe20000300000 */
.L_x_1085:
[----:B------:R-:W-:Y:S01]  /*43d0*/  ULEA UR5, UR4, UR38, 0x3 ;  /* 0x0000002604057291 */ /* 0x000fe2000f8e183f */
[----:B------:R-:W-:-:S05]  /*43e0*/  IMAD.U32 R10, RZ, RZ, UR7 ;  /* 0x00000007ff0a7e24 */ /* 0x000fca000f8e00ff */
[----:B------:R-:W-:-:S04]  /*43f0*/  SHF.L.U32 R10, R10, 0x1f, RZ ;  /* 0x0000001f0a0a7819 */ /* 0x000fc800000006ff */
[----:B------:R0:W1:Y:S01]  /*4400*/  SYNCS.PHASECHK.TRANS64.TRYWAIT P1, [UR5+0x2a830], R10 ;  /* 0x02a8300aff0075a7 */ /* 0x0000620008020145 */
[----:B------:R-:W-:Y:S05]  /*4410*/  @!P0 BRA `(.L_x_1086) ;  /* 0x0000000000048947 */ /* 0x000fea0003800000 */
[----:B------:R-:W-:Y:S01]  /*4420*/  BPT.TRAP 0x1 ;  /* 0x000000040000795c */ /* 0x000fe20000300000 */
.L_x_1086:
[----:B-1----:R-:W-:Y:S05]  /*4430*/  @P1 BRA `(.L_x_1087) ;  /* 0x0000000000081947 */ /* 0x002fea0003800000 */
[----:B------:R-:W1:Y:S02]  /*4440*/  SYNCS.PHASECHK.TRANS64.TRYWAIT P1, [UR5+0x2a830], R10 ;  /* 0x02a8300aff0075a7 */ /* 0x000e640008020145 */
[----:B-1----:R-:W-:Y:S05]  /*4450*/  @!P1 BRA `(.L_x_1088) ;  /* 0x000000f400c49947 */ /* 0x002fea0003800000 */
.L_x_1087:
[----:B------:R-:W-:Y:S01]  /*4460*/  R2UR UR52, R6 ;  /* 0x00000000063472ca */ /* 0x000fe200000e0000 */
[----:B------:R-:W-:Y:S01]  /*4470*/  UIMAD UR6, UR4, 0x900, UR39 ;  /* 0x00000900040678a4 */ /* 0x000fe2000f8e0227 */
[----:B------:R-:W-:Y:S01]  /*4480*/  R2UR UR53, R7 ;  /* 0x00000000073572ca */ /* 0x000fe200000e0000 */
[----:B-1----:R-:W-:Y:S01]  /*4490*/  WARPGROUP.ARRIVE ;  /* 0x00000000000079c5 */ /* 0x002fe20000000000 */
        /* <DEDUP_REMOVED lines=127> */
.L_x_1089:
[----:B------:R-:W-:Y:S01]  /*4c90*/  ULEA UR11, UR36, UR38, 0x3 ;  /* 0x00000026240b7291 */ /* 0x000fe2000f8e183f */
[----:B------:R-:W-:-:S05]  /*4ca0*/  IMAD.U32 R0, RZ, RZ, UR37 ;  /* 0x00000025ff007e24 */ /* 0x000fca000f8e00ff */
[----:B------:R-:W-:-:S04]  /*4cb0*/  SHF.L.U32 R0, R0, 0x1f, RZ ;  /* 0x0000001f00007819 */ /* 0x000fc800000006ff */
[----:B------:R1:W2:Y:S01]  /*4cc0*/  SYNCS.PHASECHK.TRANS64.TRYWAIT P1, [UR11+0x2a850], R0 ;  /* 0x02a85000ff0075a7 */ /* 0x0002a2000802014b */
[----:B------:R-:W-:Y:S05]  /*4cd0*/  @!P0 BRA `(.L_x_1090) ;  /* 0x0000000000048947 */ /* 0x000fea0003800000 */
[----:B------:R-:W-:Y:S01]  /*4ce0*/  BPT.TRAP 0x1 ;  /* 0x000000040000795c */ /* 0x000fe20000300000 */
.L_x_1090:
[----:B--2---:R-:W-:Y:S05]  /*4cf0*/  @P1 BRA `(.L_x_1091) ;  /* 0x0000000000081947 */ /* 0x004fea0003800000 */
[----:B------:R-:W2:Y:S02]  /*4d00*/  SYNCS.PHASECHK.TRANS64.TRYWAIT P1, [UR11+0x2a850], R0 ;  /* 0x02a85000ff0075a7 */ /* 0x000ea4000802014b */
[----:B--2---:R-:W-:Y:S05]  /*4d10*/  @!P1 BRA `(.L_x_1092) ;  /* 0x000000ec00ac9947 */ /* 0x004fea0003800000 */
.L_x_1091:
[----:B------:R-:W-:Y:S01]  /*4d20*/  UIADD3 UR6, UR38, 0x400, URZ ;  /* 0x0000040026067890 */ /* 0x000fe2000fffe03f */
[----:B------:R-:W-:Y:S01]  /*4d30*/  WARPGROUP.ARRIVE ;  /* 0x00000000000079c5 */ /* 0x000fe20000000000 */
[----:B------:R-:W-:-:S05]  /*4d40*/  UMOV UR15, 0x40000040 ;  /* 0x40000040000f7882 */ /* 0x000fca0000000000 */
[----:B------:R-:W3:Y:S01]  /*4d50*/  S2R R160, SR_TID.X ;  /* 0x0000000000a07919 */ /* 0x000ee20000002100 */
[----:B------:R-:W-:Y:S01]  /*4d60*/  USHF.R.U32.HI UR6, URZ, 0x4, UR6 ;  /* 0x000000043f067899 */ /* 0x000fe20008011606 */
[----:B-12---:R-:W-:Y:S01]  /*4d70*/  IMAD.U32 R0, RZ, RZ, UR5 ;  /* 0x00000005ff007e24 */ /* 0x006fe2000f8e00ff */
[----:B------:R-:W-:Y:S01]  /*4d80*/  ISETP.NE.AND P1, PT, R20, RZ, PT ;  /* 0x000000ff1400720c */ /* 0x000fe20003f25270 */
[----:B------:R-:W-:Y:S02]  /*4d90*/  ULOP3.LUT UR5, URZ, UR59, URZ, 0x33, !UPT ;  /* 0x0000003b3f057292 */ /* 0x000fe4000f8e333f */
[----:B------:R-:W-:Y:S01]  /*4da0*/  ULOP3.LUT UR6, UR6, 0x3fff, URZ, 0xc0, !UPT ;  /* 0x00003fff06067892 */ /* 0x000fe2000f8ec03f */
[----:B------:R-:W-:-:S03]  /*4db0*/  ULDC UR18, c[0x0][0x9e0] ;  /* 0x0002780000127ab9 */ /* 0x000fc60000000800 */
[----:B------:R-:W-:-:S04]  /*4dc0*/  ULOP3.LUT UR6, UR6, 0x3000000, URZ, 0xfc, !UPT ;  /* 0x0300000006067892 */ /* 0x000fc8000f8efc3f */
[----:B------:R-:W-:-:S04]  /*4dd0*/  UIMAD UR6, UR36, 0x600, UR6 ;  /* 0x00000600240678a4 */ /* 0x000fc8000f8e0206 */
[----:B------:R-:W-:-:S03]  /*4de0*/  UIADD3 UR10, UR6, 0x80, URZ ;  /* 0x00000080060a7890 */ /* 0x000fc6000fffe03f */
[----:B------:R-:W-:Y:S02]  /*4df0*/  UMOV UR14, UR6 ;  /* 0x00000006000e7c82 */ /* 0x000fe40008000000 */
[----:B------:R-:W-:Y:S01]  /*4e00*/  HGMMA.64x128x16.F32 R24, R156, gdesc[UR12].tnspB, R24, gsb0 ;  /* 0x41e0000c9c187df0 */ /* 0x000fe20008000818 */
[----:B------:R-:W-:Y:S01]  /*4e10*/  UMOV UR15, 0x40000040 ;  /* 0x40000040000f7882 */ /* 0x000fe20000000000 */
[----:B------:R-:W-:Y:S01]  /*4e20*/  UMOV UR14, UR10 ;  /* 0x0000000a000e7c82 */ /* 0x000fe20008000000 */
[----:B------:R-:W-:Y:S01]  /*4e30*/  UIADD3 UR10, UR6, 0x100, URZ ;  /* 0x00000100060a7890 */ /* 0x000fe2000fffe03f */
[----:B---3--:R-:W-:-:S13]  /*4e40*/  LOP3.LUT P2, RZ, R160, 0x7f, RZ, 0xc0, !PT ;  /* 0x0000007fa0ff7812 */ /* 0x008fda000784c0ff */
[----:B------:R-:W-:-:S05]  /*4e50*/  @!P2 VIADD R0, R0, 0x2a840 ;  /* 0x0002a8400000a836 */ /* 0x000fca0000000000 */
[----:B------:R-:W-:Y:S01]  /*4e60*/  @!P2 PRMT R0, RZ, 0x654, R0 ;  /* 0x00000654ff00a816 */ /* 0x000fe20000000000 */
        /* <DEDUP_REMOVED lines=19> */
[----:B------:R-:W-:Y:S01]  /*4fa0*/  WARPGROUP.ARRIVE ;  /* 0x00000000000079c5 */ /* 0x000fe20000000000 */
[----:B------:R-:W-:-:S04]  /*4fb0*/  IMAD R147, R12, -0x60, RZ ;  /* 0xffffffa00c937824 */ /* 0x000fc800078e02ff */
[----:B------:R-:W-:Y:S02]  /*4fc0*/  IMAD R153, R18, -0x2, R147 ;  /* 0xfffffffe12997824 */ /* 0x000fe400078e0293 */
[----:B------:R-:W-:Y:S01]  /*4fd0*/  HGMMA.64x128x16.F32 R24, R140, gdesc[UR12].tnspB, R24, gsb0 ;  /* 0x41e0000c8c187df0 */ /* 0x000fe20008000818 */
[----:B------:R-:W-:Y:S01]  /*4fe0*/  UMOV UR14, UR6 ;  /* 0x00000006000e7c82 */ /* 0x000fe20008000000 */
[----:B------:R-:W-:Y:S01]  /*4ff0*/  UMOV UR15, 0x40000040 ;  /* 0x40000040000f7882 */ /* 0x000fe20000000000 */
[----:B------:R-:W-:Y:S01]  /*5000*/  IADD3 R2, R147, 0x1, R16 ;  /* 0x0000000193027810 */ /* 0x000fe20007ffe010 */
[----:B------:R-:W-:Y:S02]  /*5010*/  WARPGROUP.DEPBAR.LE gsb0, 0x0 ;  /* 0x00008000000079c5 */ /* 0x000fe40000010000 */
[----:B------:R-:W-:-:S06]  /*5020*/  WARPGROUP.ARRIVE ;  /* 0x00000000000079c5 */ /* 0x000fcc0000000000 */
[----:B------:R-:W-:Y:S03]  /*5030*/  HGMMA.64x128x16.F32 R24, R136, gdesc[UR12].tnspB, R24, gsb0 ;  /* 0x41e0000c88187df0 */ /* 0x000fe60008000818 */
[----:B------:R-:W-:Y:S02]  /*5040*/  WARPGROUP.DEPBAR.LE gsb0, 0x0 ;  /* 0x00008000000079c5 */ /* 0x000fe40000010000 */
[----:B------:R-:W-:Y:S01]  /*5050*/  IMAD.IADD R137, R2, 0x1, -R17 ;  /* 0x0000000102897824 */ /* 0x000fe200078e0a11 */
[----:B------:R1:W-:Y:S03]  /*5060*/  @!P2 SYNCS.ARRIVE.TRANS64.RED.A1T0 RZ, [R0+URZ], RZ ;  /* 0x000000ff00ffa9a7 */ /* 0x0003e6000810043f */
[----:B------:R-:W-:-:S04]  /*5070*/  IMAD R137, R18, -0x2, R137 ;  /* 0xfffffffe12897824 */ /* 0x000fc800078e0289 */
[C---:B------:R-:W-:Y:S02]  /*5080*/  VIADD R149, R137.reuse, UR18 ;  /* 0x0000001289957c36 */ /* 0x040fe40008000000 */
[----:B------:R-:W-:Y:S02]  /*5090*/  VIADD R151, R137, UR5 ;  /* 0x0000000589977c36 */ /* 0x000fe40008000000 */
[C---:B-1----:R-:W-:Y:S02]  /*50a0*/  IMAD.IADD R0, R4.reuse, 0x1, R149 ;  /* 0x0000000104007824 */ /* 0x042fe400078e0295 */
[----:B------:R-:W-:Y:S01]  /*50b0*/  IMAD.IADD R2, R4, 0x1, R151 ;  /* 0x0000000104027824 */ /* 0x000fe200078e0297 */
[----:B------:R-:W-:Y:S06]  /*50c0*/  @!P1 BRA `(.L_x_1093) ;  /* 0x0000000000589947 */ /* 0x000fec0003800000 */
[----:B------:R-:W-:Y:S01]  /*50d0*/  ISETP.GT.AND P1, PT, R15, -0x1, PT ;  /* 0xffffffff0f00780c */ /* 0x000fe20003f24270 */
[----:B------:R-:W-:-:S12]  /*50e0*/  BSSY B0, `(.L_x_1094) ;  /* 0x0000011000007945 */ /* 0x000fd80003800000 */
[----:B------:R-:W-:Y:S05]  /*50f0*/  @P1 BRA `(.L_x_1095) ;  /* 0x0000000000241947 */ /* 0x000fea0003800000 */
[----:B------:R-:W-:Y:S02]  /*5100*/  IMAD.U32 R136, RZ, RZ, UR58 ;  /* 0x0000003aff887e24 */ /* 0x000fe4000f8e00ff */
[----:B------:R-:W-:-:S03]  /*5110*/  IMAD.IADD R137, R4, 0x1, R11 ;  /* 0x0000000104897824 */ /* 0x000fc600078e020b */
[----:B------:R-:W-:Y:S02]  /*5120*/  ISETP.NE.AND P1, PT, R136, 0x1, PT ;  /* 0x000000018800780c */ /* 0x000fe40003f25270 */
[----:B------:R-:W-:-:S11]  /*5130*/  LOP3.LUT R137, RZ, R137, RZ, 0x33, !PT ;  /* 0x00000089ff897212 */ /* 0x000fd600078e33ff */
[----:B------:R-:W0:Y:S02]  /*5140*/  @P1 LDC.64 R138, c[0x0][0x9e8] ;  /* 0x00027a00ff8a1b82 */ /* 0x000e240000000a00 */
[----:B0-----:R-:W-:-:S05]  /*5150*/  @P1 IMAD.HI.U32 R10, R137, R138, RZ ;  /* 0x0000008a890a1227 */ /* 0x001fca00078e00ff */
[----:B------:R-:W-:-:S04]  /*5160*/  @P1 SHF.R.U32.HI R137, RZ, R139, R10 ;  /* 0x0000008bff891219 */ /* 0x000fc8000001160a */
[----:B------:R-:W-:Y:S01]  /*5170*/  LOP3.LUT R10, RZ, R137, RZ, 0x33, !PT ;  /* 0x00000089ff0a7212 */ /* 0x000fe200078e33ff */
[----:B------:R-:W-:Y:S06]  /*5180*/  BRA `(.L_x_1096) ;  /* 0x0000000000187947 */ /* 0x000fec0003800000 */
.L_x_1095:
[----:B------:R-:W-:Y:S02]  /*5190*/  IMAD.U32 R136, RZ, RZ, UR58 ;  /* 0x0000003aff887e24 */ /* 0x000fe4000f8e00ff */
[----:B0-----:R-:W-:-:S03]  /*51a0*/  IMAD.MOV.U32 R10, RZ, RZ, R15 ;  /* 0x000000ffff0a7224 */ /* 0x001fc600078e000f */
[----:B------:R-:W-:-:S13]  /*51b0*/  ISETP.NE.AND P1, PT, R136, 0x1, PT ;  /* 0x000000018800780c */ /* 0x000fda0003f25270 */
[----:B------:R-:W0:Y:S02]  /*51c0*/  @P1 LDC.64 R138, c[0x0][0x9e8] ;  /* 0x00027a00ff8a1b82 */ /* 0x000e240000000a00 */
[----:B0-----:R-:W-:-:S05]  /*51d0*/  @P1 IMAD.HI.U32 R14, R15, R138, RZ ;  /* 0x0000008a0f0e1227 */ /* 0x001fca00078e00ff */
[----:B------:R-:W-:-:S07]  /*51e0*/  @P1 SHF.R.U32.HI R10, RZ, R139, R14 ;  /* 0x0000008bff0a1219 */ /* 0x000fce000001160e */
.L_x_1096:
[----:B------:R-:W-:Y:S05]  /*51f0*/  BSYNC B0 ;  /* 0x0000000000007941 */ /* 0x000fea0003800000 */
.L_x_1094:
[----:B------:R-:W-:-:S05]  /*5200*/  IMAD R137, R10, R136, R153 ;  /* 0x000000880a897224 */ /* 0x000fca00078e0299 */
[----:B------:R-:W-:Y:S02]  /*5210*/  VIADDMNMX R0, R137, R136, R0, PT ;  /* 0x0000008889007246 */ /* 0x000fe40003800100 */
[----:B------:R-:W-:-:S07]  /*5220*/  VIMNMX R2, R2, R137, !PT ;  /* 0x0000008902027248 */ /* 0x000fce0007fe0100 */
.L_x_1093:
        /* <DEDUP_REMOVED lines=112> */
[----:B------:R-:W-:Y:S02]  /*5930*/  ISETP.GT.AND P6, PT, R2, 0x59, !P6 ;  /* 0x000000590200780c */ /* 0x000fe400077c4270 */
[--C-:B------:R-:W-:Y:S02]  /*5940*/  IADD3 R2, R151, 0x8, R4.reuse ;  /* 0x0000000897027810 */ /* 0x100fe40007ffe004 */
[----:B------:R-:W-:Y:S02]  /*5950*/  ISETP.LT.OR P6, PT, R0, 0x5a, P6 ;  /* 0x0000005a0000780c */ /* 0x000fe400037c1670 */
[----:B------:R-:W-:Y:S02]  /*5960*/  IADD3 R0, R149, 0x8, R4 ;  /* 0x0000000895007810 */ /* 0x000fe40007ffe004 */
[----:B------:R-:W-:-:S02]  /*5970*/  FSEL R133, R133, -INF , !P6 ;  /* 0xff80000085857808 */ /* 0x000fc40007000000 */
[----:B------:R-:W-:-:S13]  /*5980*/  ISETP.NE.AND P6, PT, R20, RZ, PT ;  /* 0x000000ff1400720c */ /* 0x000fda0003fc5270 */
[----:B------:R-:W-:Y:S05]  /*5990*/  @!P6 BRA `(.L_x_1097) ;  /* 0x000000000054e947 */ /* 0x000fea0003800000 */
[----:B------:R-:W-:Y:S01]  /*59a0*/  ISETP.GT.AND P6, PT, R21, -0x1, PT ;  /* 0xffffffff1500780c */ /* 0x000fe20003fc4270 */
[----:B------:R-:W-:-:S12]  /*59b0*/  BSSY B0, `(.L_x_1098) ;  /* 0x0000010000007945 */ /* 0x000fd80003800000 */
[----:B------:R-:W-:Y:S05]  /*59c0*/  @P6 BRA `(.L_x_1099) ;  /* 0x0000000000206947 */ /* 0x000fea0003800000 */
[----:B------:R-:W-:Y:S02]  /*59d0*/  IMAD.U32 R14, RZ, RZ, UR58 ;  /* 0x0000003aff0e7e24 */ /* 0x000fe4000f8e00ff */
[----:B0-----:R-:W-:-:S03]  /*59e0*/  IMAD.MOV.U32 R10, RZ, RZ, R163 ;  /* 0x000000ffff0a7224 */ /* 0x001fc600078e00a3 */
[----:B------:R-:W-:-:S13]  /*59f0*/  ISETP.NE.AND P6, PT, R14, 0x1, PT ;  /* 0x000000010e00780c */ /* 0x000fda0003fc5270 */
[----:B------:R-:W0:Y:S02]  /*5a00*/  @P6 LDC.64 R146, c[0x0][0x9e8] ;  /* 0x00027a00ff926b82 */ /* 0x000e240000000a00 */
[----:B0-----:R-:W-:-:S05]  /*5a10*/  @P6 IMAD.HI.U32 R146, R163, R146, RZ ;  /* 0x00000092a3926227 */ /* 0x001fca00078e00ff */
[----:B------:R-:W-:-:S04]  /*5a20*/  @P6 SHF.R.U32.HI R10, RZ, R147, R146 ;  /* 0x00000093ff0a6219 */ /* 0x000fc80000011692 */
[----:B------:R-:W-:Y:S01]  /*5a30*/  LOP3.LUT R10, RZ, R10, RZ, 0x33, !PT ;  /* 0x0000000aff0a7212 */ /* 0x000fe200078e33ff */
[----:B------:R-:W-:Y:S06]  /*5a40*/  BRA `(.L_x_1100) ;  /* 0x0000000000187947 */ /* 0x000fec0003800000 */
.L_x_1099:
[----:B------:R-:W-:Y:S02]  /*5a50*/  IMAD.U32 R14, RZ, RZ, UR58 ;  /* 0x0000003aff0e7e24 */ /* 0x000fe4000f8e00ff */
[----:B0-----:R-:W-:-:S03]  /*5a60*/  IMAD.MOV.U32 R10, RZ, RZ, R21 ;  /* 0x000000ffff0a7224 */ /* 0x001fc600078e0015 */
[----:B------:R-:W-:-:S13]  /*5a70*/  ISETP.NE.AND P6, PT, R14, 0x1, PT ;  /* 0x000000010e00780c */ /* 0x000fda0003fc5270 */
[----:B------:R-:W0:Y:S02]  /*5a80*/  @P6 LDC.64 R146, c[0x0][0x9e8] ;  /* 0x00027a00ff926b82 */ /* 0x000e240000000a00 */
[----:B0-----:R-:W-:-:S05]  /*5a90*/  @P6 IMAD.HI.U32 R146, R21, R146, RZ ;  /* 0x0000009215926227 */ /* 0x001fca00078e00ff */
[----:B------:R-:W-:-:S07]  /*5aa0*/  @P6 SHF.R.U32.HI R10, RZ, R147, R146 ;  /* 0x00000093ff0a6219 */ /* 0x000fce0000011692 */
.L_x_1100:
[----:B------:R-:W-:Y:S05]  /*5ab0*/  BSYNC B0 ;  /* 0x0000000000007941 */ /* 0x000fea0003800000 */
.L_x_1098:
[----:B------:R-:W-:-:S05]  /*5ac0*/  IMAD R147, R10, R14, R153 ;  /* 0x0000000e0a937224 */ /* 0x000fca00078e0299 */
[----:B------:R-:W-:Y:S02]  /*5ad0*/  VIADDMNMX R0, R147, R14, R0, PT ;  /* 0x0000000e93007246 */ /* 0x000fe40003800100 */
[----:B------:R-:W-:-:S07]  /*5ae0*/  VIMNMX R2, R2, R147, !PT ;  /* 0x0000009302027248 */ /* 0x000fce0007fe0100 */
.L_x_1097:
        /* <DEDUP_REMOVED lines=15> */
[----:B0-----:R-:W-:Y:S02]  /*5be0*/  FMNMX.FTZ R10, R195, R3, !PT ;  /* 0x00000003c30a7209 */ /* 0x001fe40007810000 */
        /* <DEDUP_REMOVED lines=44> */
[----:B------:R-:W-:Y:S02]  /*5eb0*/  ISETP.NE.AND P2, PT, R154, RZ, PT ;  /* 0x000000ff9a00720c */ /* 0x000fe40003f45270 */
        /* <DEDUP_REMOVED lines=12> */
[----:B------:R-:W-:-:S02]  /*5f80*/  ISETP.NE.AND P1, PT, R112, RZ, PT ;  /* 0x000000ff7000720c */ /* 0x000fc40003f25270 */
[----:B------:R-:W-:Y:S02]  /*5f90*/  FMNMX.FTZ R14, R133, R10, !PT ;  /* 0x0000000a850e7209 */ /* 0x000fe40007810000 */
[C---:B------:R-:W-:Y:S01]  /*5fa0*/  ISETP.GT.AND P1, PT, R2.reuse, 0x31, !P1 ;  /* 0x000000310200780c */ /* 0x040fe20004f24270 */
[----:B------:R-:W0:Y:S01]  /*5fb0*/  LDC R10, c[0x0][0x988] ;  /* 0x00026200ff0a7b82 */ /* 0x000e220000000800 */
[----:B------:R-:W-:Y:S02]  /*5fc0*/  ISETP.GT.AND P3, PT, R2, 0x50, !P3 ;  /* 0x000000500200780c */ /* 0x000fe40005f64270 */
[C---:B------:R-:W-:Y:S02]  /*5fd0*/  ISETP.LT.OR P1, PT, R0.reuse, 0x32, P1 ;  /* 0x000000320000780c */ /* 0x040fe40000f21670 */
[----:B------:R-:W-:Y:S02]  /*5fe0*/  ISETP.LT.OR P3, PT, R0, 0x51, P3 ;  /* 0x000000510000780c */ /* 0x000fe40001f61670 */
[----:B------:R-:W-:-:S02]  /*5ff0*/  FSEL R115, R115, -INF , !P1 ;  /* 0xff80000073737808 */ /* 0x000fc40004800000 */
[----:B------:R-:W-:Y:S02]  /*6000*/  ISETP.NE.AND P1, PT, R150, RZ, PT ;  /* 0x000000ff9600720c */ /* 0x000fe40003f25270 */
[C---:B------:R-:W-:Y:S02]  /*6010*/  ISETP.GT.AND P4, PT, R2.reuse, 0x51, !P4 ;  /* 0x000000510200780c */ /* 0x040fe40006784270 */
[----:B------:R-:W-:Y:S02]  /*6020*/  ISETP.GT.AND P1, PT, R2, 0x38, !P1 ;  /* 0x000000380200780c */ /* 0x000fe40004f24270 */
[----:B------:R-:W-:Y:S02]  /*6030*/  FSEL R185, R130, -INF , !P3 ;  /* 0xff80000082b97808 */ /* 0x000fe40005800000 */
[----:B------:R-:W-:Y:S02]  /*6040*/  ISETP.LT.OR P1, PT, R0, 0x39, P1 ;  /* 0x000000390000780c */ /* 0x000fe40000f21670 */
[----:B------:R-:W-:-:S02]  /*6050*/  ISETP.GT.AND P5, PT, R2, 0x58, !P5 ;  /* 0x000000580200780c */ /* 0x000fc40006fa4270 */
[----:B------:R-:W-:Y:S02]  /*6060*/  FSEL R175, R118, -INF , !P1 ;  /* 0xff80000076af7808 */ /* 0x000fe40004800000 */
        /* <DEDUP_REMOVED lines=19> */
[----:B------:R-:W-:-:S04]  /*61a0*/  ISETP.LT.OR P1, PT, R0, 0x4a, P1 ;  /* 0x0000004a0000780c */ /* 0x000fc80000f21670 */
[----:B------:R-:W-:Y:S02]  /*61b0*/  FSEL R183, R127, -INF , !P1 ;  /* 0xff8000007fb77808 */ /* 0x000fe40004800000 */
[----:B------:R-:W1:Y:S01]  /*61c0*/  SHFL.BFLY PT, R127, R14, 0x2, 0x1f ;  /* 0x0c401f000e7f7f89 */ /* 0x000e6200000e0000 */
[----:B------:R-:W-:Y:S02]  /*61d0*/  ISETP.GT.AND P1, PT, R2, RZ, !P6 ;  /* 0x000000ff0200720c */ /* 0x000fe40007724270 */
[----:B------:R-:W-:Y:S02]  /*61e0*/  ISETP.NE.AND P6, PT, R128, RZ, PT ;  /* 0x000000ff8000720c */ /* 0x000fe40003fc5270 */
[----:B------:R-:W-:Y:S02]  /*61f0*/  ISETP.LT.OR P1, PT, R0, 0x1, P1 ;  /* 0x000000010000780c */ /* 0x000fe40000f21670 */
[----:B------:R-:W-:Y:S02]  /*6200*/  ISETP.GT.AND P2, PT, R2, 0x59, !P6 ;  /* 0x000000590200780c */ /* 0x000fe40007744270 */
[----:B------:R-:W-:-:S02]  /*6210*/  FSEL R90, R90, -INF , !P1 ;  /* 0xff8000005a5a7808 */ /* 0x000fc40004800000 */
[----:B------:R-:W-:Y:S02]  /*6220*/  ISETP.LT.OR P2, PT, R0, 0x5a, P2 ;  /* 0x0000005a0000780c */ /* 0x000fe40001741670 */
[----:B------:R-:W-:Y:S02]  /*6230*/  LOP3.LUT P6, RZ, R160, 0x7f, RZ, 0xc0, !PT ;  /* 0x0000007fa0ff7812 */ /* 0x000fe400078cc0ff */
        /* <DEDUP_REMOVED lines=11> */
[C---:B------:R-:W-:Y:S01]  /*62f0*/  FSETP.NEU.FTZ.AND P1, PT, R127.reuse, -INF , PT ;  /* 0xff8000007f00780b */ /* 0x040fe20003f3d000 */
[----:B0-----:R-:W-:Y:S01]  /*6300*/  FMUL.FTZ R92, R127, R10 ;  /* 0x0000000a7f5c7220 */ /* 0x001fe20000410000 */
[----:B------:R-:W-:-:S04]  /*6310*/  FMNMX.FTZ R14, R99, R14, !PT ;  /* 0x0000000e630e7209 */ /* 0x000fc80007810000 */
        /* <DEDUP_REMOVED lines=18> */
[----:B0-----:R-:W-:Y:S01]  /*6440*/  FSEL R2, R127, RZ, P1 ;  /* 0x000000ff7f027208 */ /* 0x001fe20000800000 */
        /* <DEDUP_REMOVED lines=30> */
[----:B------:R-:W-:-:S05]  /*6630*/  FMNMX.FTZ R14, R139, R14, !PT ;  /* 0x0000000e8b0e7209 */ /* 0x000fca0007810000 */
[----:B------:R-:W0:Y:S01]  /*6640*/  SHFL.BFLY PT, R137, R14, 0x2, 0x1f ;  /* 0x0c401f000e897f89 */ /* 0x000e2200000e0000 */
[----:B------:R-:W-:Y:S08]  /*6650*/  MUFU.EX2 R152, R152 ;  /* 0x0000009800987308 */ /* 0x000ff00000000800 */
[----:B------:R-:W-:Y:S08]  /*6660*/  MUFU.EX2 R179, R179 ;  /* 0x000000b300b37308 */ /* 0x000ff00000000800 */
[----:B------:R-:W-:Y:S01]  /*6670*/  MUFU.EX2 R154, R154 ;  /* 0x0000009a009a7308 */ /* 0x000fe20000000800 */
[----:B0-----:R-:W-:-:S07]  /*6680*/  FMNMX.FTZ R137, R14, R137, !PT ;  /* 0x000000890e897209 */ /* 0x001fce0007810000 */
[----:B------:R-:W-:Y:S01]  /*6690*/  MUFU.EX2 R145, R145 ;  /* 0x0000009100917308 */ /* 0x000fe20000000800 */
[----:B------:R-:W0:Y:S07]  /*66a0*/  SHFL.BFLY PT, R0, R137, 0x1, 0x1f ;  /* 0x0c201f0089007f89 */ /* 0x000e2e00000e0000 */
[----:B------:R-:W-:Y:S08]  /*66b0*/  MUFU.EX2 R148, R148 ;  /* 0x0000009400947308 */ /* 0x000ff00000000800 */
[----:B------:R-:W-:Y:S08]  /*66c0*/  MUFU.EX2 R150, R150 ;  /* 0x0000009600967308 */ /* 0x000ff00000000800 */
[----:B------:R-:W-:Y:S01]  /*66d0*/  MUFU.EX2 R135, R135 ;  /* 0x0000008700877308 */ /* 0x000fe20000000800 */
[----:B0-----:R-:W-:Y:S01]  /*66e0*/  FMNMX.FTZ R89, R137, R0, !PT ;  /* 0x0000000089597209 */ /* 0x001fe20007810000 */
[----:B------:R-:W-:-:S03]  /*66f0*/  FMUL.FTZ R0, R97, R10 ;  /* 0x0000000a61007220 */ /* 0x000fc60000410000 */
[C---:B------:R-:W-:Y:S01]  /*6700*/  FSETP.NEU.FTZ.AND P1, PT, R89.reuse, -INF , PT ;  /* 0xff8000005900780b */ /* 0x040fe20003f3d000 */
[C---:B------:R-:W-:Y:S02]  /*6710*/  FMUL.FTZ R2, R89.reuse, R10 ;  /* 0x0000000a59027220 */ /* 0x040fe40000410000 */
[----:B------:R-:W-:Y:S03]  /*6720*/  MUFU.EX2 R144, R144 ;  /* 0x0000009000907308 */ /* 0x000fe60000000800 */
[----:B------:R-:W-:Y:S02]  /*6730*/  FSEL R98, R2, RZ, P1 ;  /* 0x000000ff02627208 */ /* 0x000fe40000800000 */
[----:B------:R-:W-:-:S03]  /*6740*/  FSEL R2, R89, RZ, P1 ;  /* 0x000000ff59027208 */ /* 0x000fc60000800000 */
[----:B------:R-:W0:Y:S01]  /*6750*/  MUFU.EX2 R0, R0 ;  /* 0x0000000000007308 */ /* 0x000e220000000800 */
        /* <DEDUP_REMOVED lines=14> */
[--C-:B------:R-:W-:Y:S01]  /*6840*/  FFMA.FTZ R96, R111, R10, -R98.reuse ;  /* 0x0000000a6f607223 */ /* 0x100fe20000010862 */
[----:B------:R-:W1:Y:S01]  /*6850*/  MUFU.EX2 R2, R9 ;  /* 0x0000000900027308 */ /* 0x000e620000000800 */
[----:B0-----:R-:W-:Y:S01]  /*6860*/  FFMA.FTZ R95, R0, R8, R195 ;  /* 0x00000008005f7223 */ /* 0x001fe200000100c3 */
[-CC-:B------:R-:W-:Y:S01]  /*6870*/  FFMA.FTZ R91, R91, R10.reuse, -R98.reuse ;  /* 0x0000000a5b5b7223 */ /* 0x180fe20000010862 */
[-CC-:B------:R-:W-:Y:S01]  /*6880*/  FFMA.FTZ R115, R115, R10.reuse, -R98.reuse ;  /* 0x0000000a73737223 */ /* 0x180fe20000010862 */
[-CC-:B------:R-:W-:Y:S01]  /*6890*/  FFMA.FTZ R175, R175, R10.reuse, -R98.reuse ;  /* 0x0000000aafaf7223 */ /* 0x180fe20000010862 */
[----:B------:R-:W-:Y:S01]  /*68a0*/  FADD.FTZ R95, R156, R95 ;  /* 0x0000005f9c5f7221 */ /* 0x000fe20000010000 */
[-CC-:B------:R-:W-:Y:S01]  /*68b0*/  FFMA.FTZ R119, R119, R10.reuse, -R98.reuse ;  /* 0x0000000a77777223 */ /* 0x180fe20000010862 */
[-CC-:B------:R-:W-:Y:S01]  /*68c0*/  FFMA.FTZ R177, R177, R10.reuse, -R98.reuse ;  /* 0x0000000ab1b17223 */ /* 0x180fe20000010862 */
[----:B------:R-:W0:Y:S01]  /*68d0*/  MUFU.EX2 R14, R14 ;  /* 0x0000000e000e7308 */ /* 0x000e220000000800 */
[----:B------:R-:W-:Y:S01]  /*68e0*/  FADD.FTZ R8, R158, R95 ;  /* 0x0000005f9e087221 */ /* 0x000fe20000010000 */
[-CC-:B------:R-:W-:Y:S01]  /*68f0*/  FFMA.FTZ R123, R123, R10.reuse, -R98.reuse ;  /* 0x0000000a7b7b7223 */ /* 0x180fe20000010862 */
[-CC-:B------:R-:W-:Y:S01]  /*6900*/  FFMA.FTZ R181, R181, R10.reuse, -R98.reuse ;  /* 0x0000000ab5b57223 */ /* 0x180fe20000010862 */
[-C--:B------:R-:W-:Y:S01]  /*6910*/  FFMA.FTZ R183, R183, R10.reuse, -R98 ;  /* 0x0000000ab7b77223 */ /* 0x080fe20000010862 */
[----:B------:R-:W-:Y:S01]  /*6920*/  FADD.FTZ R95, R189, R8 ;  /* 0x00000008bd5f7221 */ /* 0x000fe20000010000 */
[-CC-:B------:R-:W-:Y:S01]  /*6930*/  FFMA.FTZ R185, R185, R10.reuse, -R98.reuse ;  /* 0x0000000ab9b97223 */ /* 0x180fe20000010862 */
[-CC-:B------:R-:W-:Y:S01]  /*6940*/  FFMA.FTZ R141, R141, R10.reuse, -R98.reuse ;  /* 0x0000000a8d8d7223 */ /* 0x180fe20000010862 */
[----:B------:R-:W2:Y:S01]  /*6950*/  MUFU.EX2 R159, R159 ;  /* 0x0000009f009f7308 */ /* 0x000ea20000000800 */
[----:B------:R-:W-:Y:S01]  /*6960*/  FADD.FTZ R8, R152, R95 ;  /* 0x0000005f98087221 */ /* 0x000fe20000010000 */
[----:B-1----:R-:W-:Y:S01]  /*6970*/  FFMA.FTZ R5, R2, R5, R97 ;  /* 0x0000000502057223 */ /* 0x002fe20000010061 */
[-CC-:B------:R-:W-:Y:S01]  /*6980*/  FFMA.FTZ R143, R143, R10.reuse, -R98.reuse ;  /* 0x0000000a8f8f7223 */ /* 0x180fe20000010862 */
[----:B------:R-:W-:Y:S01]  /*6990*/  FFMA.FTZ R98, R139, R10, -R98 ;  /* 0x0000000a8b627223 */ /* 0x000fe20000010862 */
[----:B------:R-:W-:Y:S01]  /*69a0*/  FADD.FTZ R9, R179, R8 ;  /* 0x00000008b3097221 */ /* 0x000fe20000010000 */
[C---:B------:R-:W-:Y:S01]  /*69b0*/  ISETP.GT.AND P1, PT, R12.reuse, R13, PT ;  /* 0x0000000d0c00720c */ /* 0x040fe20003f24270 */
[----:B------:R-:W-:Y:S01]  /*69c0*/  VIADD R12, R12, 0xffffffff ;  /* 0xffffffff0c0c7836 */ /* 0x000fe20000000000 */
[----:B------:R-:W1:Y:S01]  /*69d0*/  MUFU.EX2 R88, R88 ;  /* 0x0000005800587308 */ /* 0x000e620000000800 */
[----:B0-----:R-:W-:Y:S01]  /*69e0*/  FADD.FTZ R8, R14, R5 ;  /* 0x000000050e087221 */ /* 0x001fe20000010000 */
[----:B------:R-:W-:Y:S01]  /*69f0*/  FADD.FTZ R100, R154, R9 ;  /* 0x000000099a647221 */ /* 0x000fe20000010000 */
[----:B------:R-:W-:-:S02]  /*6a00*/  F2FP.F16.F32.PACK_AB R154, R145, R154 ;  /* 0x0000009a919a723e */ /* 0x000fc400000000ff */
[----:B------:R-:W-:Y:S01]  /*6a10*/  F2FP.F16.F32.PACK_AB R156, R156, R195 ;  /* 0x000000c39c9c723e */ /* 0x000fe200000000ff */
[----:B------:R-:W-:Y:S01]  /*6a20*/  FADD.FTZ R9, R145, R100 ;  /* 0x0000006491097221 */ /* 0x000fe20000010000 */
[----:B------:R-:W-:Y:S01]  /*6a30*/  F2FP.F16.F32.PACK_AB R158, R189, R158 ;  /* 0x0000009ebd9e723e */ /* 0x000fe200000000ff */
[----:B------:R-:W0:Y:S01]  /*6a40*/  MUFU.EX2 R90, R90 ;  /* 0x0000005a005a7308 */ /* 0x000e220000000800 */
[----:B--2---:R-:W-:Y:S01]  /*6a50*/  FADD.FTZ R5, R159, R8 ;  /* 0x000000089f057221 */ /* 0x004fe20000010000 */
[----:B------:R-:W-:Y:S01]  /*6a60*/  FADD.FTZ R100, R148, R9 ;  /* 0x0000000994647221 */ /* 0x000fe20000010000 */
[----:B------:R-:W-:Y:S01]  /*6a70*/  IMAD.U32 R9, RZ, RZ, UR11 ;  /* 0x0000000bff097e24 */ /* 0x000fe2000f8e00ff */
[----:B------:R-:W-:Y:S02]  /*6a80*/  F2FP.F16.F32.PACK_AB R152, R179, R152 ;  /* 0x00000098b398723e */ /* 0x000fe400000000ff */
[----:B------:R-:W-:Y:S01]  /*6a90*/  F2FP.F16.F32.PACK_AB R148, R131, R148 ;  /* 0x000000948394723e */ /* 0x000fe200000000ff */
[----:B------:R-:W-:Y:S01]  /*6aa0*/  @!P6 VIADD R9, R9, 0x2a860 ;  /* 0x0002a8600909e836 */ /* 0x000fe20000000000 */
[----:B------:R-:W2:Y:S01]  /*6ab0*/  MUFU.EX2 R153, R153 ;  /* 0x0000009900997308 */ /* 0x000ea20000000800 */
[----:B-1----:R-:W-:Y:S01]  /*6ac0*/  FADD.FTZ R5, R88, R5 ;  /* 0x0000000558057221 */ /* 0x002fe20000010000 */
[----:B------:R-:W-:-:S02]  /*6ad0*/  F2FP.F16.F32.PACK_AB R157, R14, R97 ;  /* 0x000000610e9d723e */ /* 0x000fc400000000ff */
[----:B------:R-:W-:-:S04]  /*6ae0*/  F2FP.F16.F32.PACK_AB R159, R88, R159 ;  /* 0x0000009f589f723e */ /* 0x000fc800000000ff */
[----:B------:R-:W1:Y:S01]  /*6af0*/  MUFU.EX2 R155, R155 ;  /* 0x0000009b009b7308 */ /* 0x000e620000000800 */
[----:B0-----:R-:W-:Y:S01]  /*6b00*/  FADD.FTZ R8, R90, R5 ;  /* 0x000000055a087221 */ /* 0x001fe20000010000 */
[----:B------:R-:W-:-:S04]  /*6b10*/  FADD.FTZ R5, R131, R100 ;  /* 0x0000006483057221 */ /* 0x000fc80000010000 */
[----:B------:R-:W-:Y:S01]  /*6b20*/  FADD.FTZ R100, R150, R5 ;  /* 0x0000000596647221 */ /* 0x000fe20000010000 */
[----:B------:R-:W-:Y:S01]  /*6b30*/  F2FP.F16.F32.PACK_AB R150, R135, R150 ;  /* 0x000000968796723e */ /* 0x000fe200000000ff */
[----:B------:R-:W0:Y:S01]  /*6b40*/  MUFU.EX2 R92, R92 ;  /* 0x0000005c005c7308 */ /* 0x000e220000000800 */
[C---:B--2---:R-:W-:Y:S01]  /*6b50*/  FADD.FTZ R8, R153.reuse, R8 ;  /* 0x0000000899087221 */ /* 0x044fe20000010000 */
[----:B------:R-:W-:-:S06]  /*6b60*/  F2FP.F16.F32.PACK_AB R153, R153, R90 ;  /* 0x0000005a9999723e */ /* 0x000fcc00000000ff */
[----:B------:R-:W2:Y:S01]  /*6b70*/  MUFU.EX2 R149, R149 ;  /* 0x0000009500957308 */ /* 0x000ea20000000800 */
[----:B-1----:R-:W-:-:S07]  /*6b80*/  FADD.FTZ R5, R155, R8 ;  /* 0x000000089b057221 */ /* 0x002fce0000010000 */
[----:B------:R-:W1:Y:S01]  /*6b90*/  MUFU.EX2 R94, R94 ;  /* 0x0000005e005e7308 */ /* 0x000e620000000800 */
[C---:B0-----:R-:W-:Y:S01]  /*6ba0*/  FADD.FTZ R8, R92.reuse, R5 ;  /* 0x000000055c087221 */ /* 0x041fe20000010000 */
[----:B------:R-:W-:-:S06]  /*6bb0*/  F2FP.F16.F32.PACK_AB R155, R92, R155 ;  /* 0x0000009b5c9b723e */ /* 0x000fcc00000000ff */
[----:B------:R-:W0:Y:S01]  /*6bc0*/  MUFU.EX2 R151, R151 ;  /* 0x0000009700977308 */ /* 0x000e220000000800 */
[----:B--2---:R-:W-:-:S07]  /*6bd0*/  FADD.FTZ R5, R149, R8 ;  /* 0x0000000895057221 */ /* 0x004fce0000010000 */
[----:B------:R-:W2:Y:S01]  /*6be0*/  MUFU.EX2 R96, R96 ;  /* 0x0000006000607308 */ /* 0x000ea20000000800 */
[C---:B-1----:R-:W-:Y:S01]  /*6bf0*/  FADD.FTZ R8, R94.reuse, R5 ;  /* 0x000000055e087221 */ /* 0x042fe20000010000 */
[----:B------:R-:W-:-:S06]  /*6c00*/  F2FP.F16.F32.PACK_AB R149, R94, R149 ;  /* 0x000000955e95723e */ /* 0x000fcc00000000ff */
[----:B------:R1:W3:Y:S01]  /*6c10*/  MUFU.EX2 R102, R91 ;  /* 0x0000005b00667308 */ /* 0x0002e20000000800 */
[----:B0-----:R-:W-:-:S07]  /*6c20*/  FADD.FTZ R5, R151, R8 ;  /* 0x0000000897057221 */ /* 0x001fce0000010000 */
[----:B------:R-:W0:Y:S01]  /*6c30*/  MUFU.EX2 R93, R93 ;  /* 0x0000005d005d7308 */ /* 0x000e220000000800 */
[----:B-1----:R-:W-:Y:S01]  /*6c40*/  @!P6 PRMT R91, RZ, 0x654, R9 ;  /* 0x00000654ff5be816 */ /* 0x002fe20000000009 */
[----:B------:R-:W-:Y:S01]  /*6c50*/  FADD.FTZ R9, R135, R100 ;  /* 0x0000006487097221 */ /* 0x000fe20000010000 */
[C---:B--2---:R-:W-:Y:S01]  /*6c60*/  FADD.FTZ R5, R96.reuse, R5 ;  /* 0x0000000560057221 */ /* 0x044fe20000010000 */
[----:B------:R-:W-:Y:S01]  /*6c70*/  F2FP.F16.F32.PACK_AB R151, R96, R151 ;  /* 0x000000976097723e */ /* 0x000fe200000000ff */
[----:B------:R1:W-:Y:S01]  /*6c80*/  @!P6 SYNCS.ARRIVE.TRANS64.RED.A1T0 RZ, [R91+URZ], RZ ;  /* 0x000000ff5bffe9a7 */ /* 0x0003e2000810043f */
[----:B------:R-:W-:Y:S02]  /*6c90*/  FADD.FTZ R100, R144, R9 ;  /* 0x0000000990647221 */ /* 0x000fe40000010000 */
[----:B------:R-:W2:Y:S01]  /*6ca0*/  MUFU.EX2 R115, R115 ;  /* 0x0000007300737308 */ /* 0x000ea20000000800 */
[----:B---3--:R-:W-:-:S07]  /*6cb0*/  FADD.FTZ R5, R102, R5 ;  /* 0x0000000566057221 */ /* 0x008fce0000010000 */
[----:B------:R-:W3:Y:S01]  /*6cc0*/  MUFU.EX2 R146, R146 ;  /* 0x0000009200927308 */ /* 0x000ee20000000800 */
[C---:B0-----:R-:W-:Y:S01]  /*6cd0*/  FADD.FTZ R9, R93.reuse, R100 ;  /* 0x000000645d097221 */ /* 0x041fe20000010000 */
[----:B------:R-:W-:-:S06]  /*6ce0*/  F2FP.F16.F32.PACK_AB R144, R93, R144 ;  /* 0x000000905d90723e */ /* 0x000fcc00000000ff */
[----:B------:R-:W0:Y:S01]  /*6cf0*/  MUFU.EX2 R104, R175 ;  /* 0x000000af00687308 */ /* 0x000e220000000800 */
[C---:B--2---:R-:W-:Y:S01]  /*6d00*/  FADD.FTZ R5, R115.reuse, R5 ;  /* 0x0000000573057221 */ /* 0x044fe20000010000 */
[----:B------:R-:W-:-:S06]  /*6d10*/  F2FP.F16.F32.PACK_AB R145, R115, R102 ;  /* 0x000000667391723e */ /* 0x000fcc00000000ff */
[----:B------:R-:W2:Y:S01]  /*6d20*/  MUFU.EX2 R109, R109 ;  /* 0x0000006d006d7308 */ /* 0x000ea20000000800 */
[----:B---3--:R-:W-:-:S07]  /*6d30*/  FADD.FTZ R100, R146, R9 ;  /* 0x0000000992647221 */ /* 0x008fce0000010000 */
[----:B------:R-:W3:Y:S01]  /*6d40*/  MUFU.EX2 R119, R119 ;  /* 0x0000007700777308 */ /* 0x000ee20000000800 */
[----:B0-----:R-:W-:-:S07]  /*6d50*/  FADD.FTZ R5, R104, R5 ;  /* 0x0000000568057221 */ /* 0x001fce0000010000 */
[----:B------:R-:W0:Y:S01]  /*6d60*/  MUFU.EX2 R140, R140 ;  /* 0x0000008c008c7308 */ /* 0x000e220000000800 */
[C---:B--2---:R-:W-:Y:S01]  /*6d70*/  FADD.FTZ R9, R109.reuse, R100 ;  /* 0x000000646d097221 */ /* 0x044fe20000010000 */
[----:B------:R-:W-:-:S06]  /*6d80*/  F2FP.F16.F32.PACK_AB R146, R109, R146 ;  /* 0x000000926d92723e */ /* 0x000fcc00000000ff */
        /* <DEDUP_REMOVED lines=15> */
[----:B---3--:R-:W-:-:S07]  /*6e80*/  FADD.FTZ R5, R108, R5 ;  /* 0x000000056c057221 */ /* 0x008fce0000010000 */
[----:B------:R-:W3:Y:S01]  /*6e90*/  MUFU.EX2 R136, R136 ;  /* 0x0000008800887308 */ /* 0x000ee20000000800 */
[C---:B0-----:R-:W-:Y:S01]  /*6ea0*/  FADD.FTZ R9, R105.reuse, R8 ;  /* 0x0000000869097221 */ /* 0x041fe20000010000 */
[----:B------:R-:W-:-:S06]  /*6eb0*/  F2FP.F16.F32.PACK_AB R142, R105, R142 ;  /* 0x0000008e698e723e */ /* 0x000fcc00000000ff */
[----:B------:R-:W0:Y:S01]  /*6ec0*/  MUFU.EX2 R100, R185 ;  /* 0x000000b900647308 */ /* 0x000e220000000800 */
[----:B--2---:R-:W-:-:S07]  /*6ed0*/  FADD.FTZ R5, R183, R5 ;  /* 0x00000005b7057221 */ /* 0x004fce0000010000 */
[----:B------:R-:W2:Y:S01]  /*6ee0*/  MUFU.EX2 R101, R101 ;  /* 0x0000006500657308 */ /* 0x000ea20000000800 */
[----:B---3--:R-:W-:-:S07]  /*6ef0*/  FADD.FTZ R8, R136, R9 ;  /* 0x0000000988087221 */ /* 0x008fce0000010000 */
[----:B------:R3:W4:Y:S01]  /*6f00*/  MUFU.EX2 R137, R141 ;  /* 0x0000008d00897308 */ /* 0x0007220000000800 */
[----:B0-----:R-:W-:-:S07]  /*6f10*/  FADD.FTZ R5, R100, R5 ;  /* 0x0000000564057221 */ /* 0x001fce0000010000 */
[----:B------:R-:W0:Y:S01]  /*6f20*/  MUFU.EX2 R138, R138 ;  /* 0x0000008a008a7308 */ /* 0x000e220000000800 */
[C---:B--2---:R-:W-:Y:S01]  /*6f30*/  FADD.FTZ R9, R101.reuse, R8 ;  /* 0x0000000865097221 */ /* 0x044fe20000010000 */
[----:B------:R-:W-:Y:S02]  /*6f40*/  F2FP.F16.F32.PACK_AB R136, R101, R136 ;  /* 0x000000886588723e */ /* 0x000fe400000000ff */
[----:B---3--:R-:W-:-:S04]  /*6f50*/  F2FP.F16.F32.PACK_AB R141, R123, R106 ;  /* 0x0000006a7b8d723e */ /* 0x008fc800000000ff */
[----:B------:R2:W3:Y:S01]  /*6f60*/  MUFU.EX2 R110, R143 ;  /* 0x0000008f006e7308 */ /* 0x0004e20000000800 */
[C---:B----4-:R-:W-:Y:S01]  /*6f70*/  FADD.FTZ R5, R137.reuse, R5 ;  /* 0x0000000589057221 */ /* 0x050fe20000010000 */
[----:B------:R-:W-:-:S06]  /*6f80*/  F2FP.F16.F32.PACK_AB R137, R137, R100 ;  /* 0x000000648989723e */ /* 0x000fcc00000000ff */
[----:B------:R-:W4:Y:S01]  /*6f90*/  MUFU.EX2 R3, R3 ;  /* 0x0000000300037308 */ /* 0x000f220000000800 */
[----:B0-----:R-:W-:Y:S01]  /*6fa0*/  FADD.FTZ R8, R138, R9 ;  /* 0x000000098a087221 */ /* 0x001fe20000010000 */
[----:B--2---:R-:W-:Y:S01]  /*6fb0*/  F2FP.F16.F32.PACK_AB R143, R183, R108 ;  /* 0x0000006cb78f723e */ /* 0x004fe200000000ff */
[----:B------:R-:W-:-:S05]  /*6fc0*/  IMAD.MOV.U32 R9, RZ, RZ, R89 ;  /* 0x000000ffff097224 */ /* 0x000fca00078e0059 */
[----:B------:R-:W0:Y:S01]  /*6fd0*/  MUFU.EX2 R98, R98 ;  /* 0x0000006200627308 */ /* 0x000e220000000800 */
[----:B---3--:R-:W-:Y:S01]  /*6fe0*/  FADD.FTZ R5, R110, R5 ;  /* 0x000000056e057221 */ /* 0x008fe20000010000 */
[C---:B----4-:R-:W-:Y:S01]  /*6ff0*/  FADD.FTZ R8, R3.reuse, R8 ;  /* 0x0000000803087221 */ /* 0x050fe20000010000 */
[----:B------:R-:W-:Y:S01]  /*7000*/  F2FP.F16.F32.PACK_AB R138, R3, R138 ;  /* 0x0000008a038a723e */ /* 0x000fe200000000ff */
[----:B------:R-:W-:Y:S02]  /*7010*/  IMAD.MOV.U32 R3, RZ, RZ, R127 ;  /* 0x000000ffff037224 */ /* 0x000fe400078e007f */
[C---:B0-----:R-:W-:Y:S01]  /*7020*/  FADD.FTZ R5, R98.reuse, R5 ;  /* 0x0000000562057221 */ /* 0x041fe20000010000 */
[----:B------:R-:W-:Y:S01]  /*7030*/  F2FP.F16.F32.PACK_AB R139, R98, R110 ;  /* 0x0000006e628b723e */ /* 0x000fe200000000ff */
[----:B-1----:R-:W-:Y:S06]  /*7040*/  @P1 BRA `(.L_x_1101) ;  /* 0xffffffd000c41947 */ /* 0x002fec000383ffff */
[----:B------:R-:W-:Y:S01]  /*7050*/  IMAD.MOV.U32 R9, RZ, RZ, R89 ;  /* 0x000000ffff097224 */ /* 0x000fe200078e0059 */
[----:B------:R-:W-:Y:S01]  /*7060*/  UMOV UR36, UR4 ;  /* 0x0000000400247c82 */ /* 0x000fe20008000000 */
[----:B------:R-:W-:Y:S01]  /*7070*/  IMAD.MOV.U32 R3, RZ, RZ, R127 ;  /* 0x000000ffff037224 */ /* 0x000fe200078e007f */
[----:B------:R-:W-:-:S06]  /*7080*/  UMOV UR37, UR7 ;  /* 0x0000000700257c82 */ /* 0x000fcc0008000000 */
.L_x_1084:
[----:B------:R-:W0:Y:S01]  /*7090*/  LDC R11, c[0x0][0x9e4] ;  /* 0x00027900ff0b7b82 */ /* 0x000e220000000800 */
[----:B------:R-:W-:-:S05]  /*70a0*/  IADD3 R14, R16, 0x80, -R17 ;  /* 0x00000080100e7810 */ /* 0x000fca0007ffe811 */
[----:B------:R-:W-:-:S04]  /*70b0*/  IMAD R14, R161, 0x80, R14 ;  /* 0x00000080a10e7824 */ /* 0x000fc800078e020e */
[----:B------:R-:W-:Y:S01]  /*70c0*/  VIADD R13, R14, -UR59 ;  /* 0x8000003b0e0d7c36 */ /* 0x000fe20008000000 */
[----:B0-----:R-:W-:-:S13]  /*70d0*/  ISETP.GE.AND P1, PT, R11, 0x1, PT ;  /* 0x000000010b00780c */ /* 0x001fda0003f26270 */
[----:B------:R-:W-:Y:S05]  /*70e0*/  @!P1 BRA `(.L_x_1102) ;  /* 0x00000000003c9947 */ /* 0x000fea0003800000 */
        /* <DEDUP_REMOVED lines=9> */
.L_x_1103:
[----:B------:R-:W-:-:S13]  /*7180*/  ISETP.NE.AND P1, PT, R11, 0x1, PT ;  /* 0x000000010b00780c */ /* 0x000fda0003f25270 */
[----:B------:R-:W0:Y:S02]  /*7190*/  @P1 LDC.64 R20, c[0x0][0x9e8] ;  /* 0x00027a00ff141b82 */ /* 0x000e240000000a00 */
[----:B0-----:R-:W-:-:S05]  /*71a0*/  @P1 IMAD.HI.U32 R20, R14, R20, RZ ;  /* 0x000000140e141227 */ /* 0x001fca00078e00ff */
[----:B------:R-:W-:-:S07]  /*71b0*/  @P1 SHF.R.U32.HI R14, RZ, R21, R20 ;  /* 0x00000015ff0e1219 */ /* 0x000fce0000011614 */
.L_x_1104:
[----:B------:R-:W-:-:S05]  /*71c0*/  IMAD R14, R14, R11, RZ ;  /* 0x0000000b0e0e7224 */ /* 0x000fca00078e02ff */
[----:B------:R-:W-:-:S07]  /*71d0*/  VIMNMX R13, R13, R14, !PT ;  /* 0x0000000e0d0d7248 */ /* 0x000fce0007fe0100 */
.L_x_1102:
        /* <DEDUP_REMOVED lines=11> */
.L_x_1114:
[----:B------:R-:W-:-:S04]  /*7290*/  UIADD3 UR5, UR4, 0x1, URZ ;  /* 0x0000000104057890 */ /* 0x000fc8000fffe03f */
[----:B------:R-:W-:-:S04]  /*72a0*/  UISETP.NE.AND UP0, UPT, UR5, 0x2, UPT ;  /* 0x000000020500788c */ /* 0x000fc8000bf05270 */
[----:B------:R-:W-:Y:S02]  /*72b0*/  USEL UR37, URZ, 0x1, UP0 ;  /* 0x000000013f257887 */ /* 0x000fe40008000000 */
[----:B------:R-:W-:Y:S02]  /*72c0*/  USEL UR36, UR5, URZ, UP0 ;  /* 0x0000003f05247287 */ /* 0x000fe40008000000 */
[----:B------:R-:W-:Y:S01]  /*72d0*/  ULOP3.LUT UR37, UR7, UR37, URZ, 0x3c, !UPT ;  /* 0x0000002507257292 */ /* 0x000fe2000f8e3c3f */
[----:B------:R-:W-:Y:S11]  /*72e0*/  @!P0 BRA `(.L_x_1106) ;  /* 0x0000000000048947 */ /* 0x000ff60003800000 */
[----:B------:R-:W-:Y:S01]  /*72f0*/  BPT.TRAP 0x1 ;  /* 0x000000040000795c */ /* 0x000fe20000300000 */
.L_x_1106:
[----:B------:R-:W-:Y:S01]  /*7300*/  ULEA UR5, UR36, UR38, 0x3 ;  /* 0x0000002624057291 */ /* 0x000fe2000f8e183f */
[----:B------:R-:W-:-:S05]  /*7310*/  IMAD.U32 R3, RZ, RZ, UR37 ;  /* 0x00000025ff037e24 */ /* 0x000fca000f8e00ff */
[----:B------:R-:W-:-:S04]  /*7320*/  SHF.L.U32 R3, R3, 0x1f, RZ ;  /* 0x0000001f03037819 */ /* 0x000fc800000006ff */
[----:B------:R0:W1:Y:S01]  /*7330*/  SYNCS.PHASECHK.TRANS64.TRYWAIT P1, [UR5+0x2a830], R3 ;  /* 0x02a83003ff0075a7 */ /* 0x0000620008020145 */
[----:B------:R-:W-:Y:S05]  /*7340*/  @!P0 BRA `(.L_x_1107) ;  /* 0x0000000000048947 */ /* 0x000fea0003800000 */
[----:B------:R-:W-:Y:S01]  /*7350*/  BPT.TRAP 0x1 ;  /* 0x000000040000795c */ /* 0x000fe20000300000 */
.L_x_1107:
[----:B-1----:R-:W-:Y:S05]  /*7360*/  @P1 BRA `(.L_x_1108) ;  /* 0x0000000000081947 */ /* 0x002fea0003800000 */
[----:B------:R-:W1:Y:S02]  /*7370*/  SYNCS.PHASECHK.TRANS64.TRYWAIT P1, [UR5+0x2a830], R3 ;  /* 0x02a83003ff0075a7 */ /* 0x000e640008020145 */
[----:B-1----:R-:W-:Y:S05]  /*7380*/  @!P1 BRA `(.L_x_1109) ;  /* 0x000000c800289947 */ /* 0x002fea0003800000 */
.L_x_1108:
        /* <DEDUP_REMOVED lines=131> */
.L_x_1110:
[----:B------:R-:W-:Y:S01]  /*7bc0*/  ULEA UR10, UR4, UR38, 0x3 ;  /* 0x00000026040a7291 */ /* 0x000fe2000f8e183f */
[----:B------:R-:W-:-:S05]  /*7bd0*/  IMAD.U32 R0, RZ, RZ, UR7 ;  /* 0x00000007ff007e24 */ /* 0x000fca000f8e00ff */
[----:B------:R-:W-:-:S04]  /*7be0*/  SHF.L.U32 R0, R0, 0x1f, RZ ;  /* 0x0000001f00007819 */ /* 0x000fc800000006ff */
[----:B------:R2:W3:Y:S01]  /*7bf0*/  SYNCS.PHASECHK.TRANS64.TRYWAIT P1, [UR10+0x2a850], R0 ;  /* 0x02a85000ff0075a7 */ /* 0x0004e2000802014a */
[----:B------:R-:W-:Y:S05]  /*7c00*/  @!P0 BRA `(.L_x_1111) ;  /* 0x0000000000048947 */ /* 0x000fea0003800000 */
[----:B------:R-:W-:Y:S01]  /*7c10*/  BPT.TRAP 0x1 ;  /* 0x000000040000795c */ /* 0x000fe20000300000 */
.L_x_1111:
[----:B---3--:R-:W-:Y:S05]  /*7c20*/  @P1 BRA `(.L_x_1112) ;  /* 0x0000000000081947 */ /* 0x008fea0003800000 */
[----:B------:R-:W3:Y:S02]  /*7c30*/  SYNCS.PHASECHK.TRANS64.TRYWAIT P1, [UR10+0x2a850], R0 ;  /* 0x02a85000ff0075a7 */ /* 0x000ee4000802014a */
[----:B---3--:R-:W-:Y:S05]  /*7c40*/  @!P1 BRA `(.L_x_1113) ;  /* 0x000000c000109947 */ /* 0x008fea0003800000 */
.L_x_1112:
[----:B------:R-:W-:Y:S01]  /*7c50*/  UIADD3 UR6, UR38, 0x400, URZ ;  /* 0x0000040026067890 */ /* 0x000fe2000fffe03f */
[----:B------:R-:W-:Y:S01]  /*7c60*/  WARPGROUP.ARRIVE ;  /* 0x00000000000079c5 */ /* 0x000fe20000000000 */
[----:B------:R-:W-:Y:S01]  /*7c70*/  UMOV UR7, 0x40000040 ;  /* 0x4000004000077882 */ /* 0x000fe20000000000 */
[----:B0-2---:R-:W-:Y:S01]  /*7c80*/  FMNMX.FTZ R0, R88, R15, !PT ;  /* 0x0000000f58007209 */ /* 0x005fe20007810000 */
[----:B------:R-:W-:Y:S01]  /*7c90*/  USHF.R.U32.HI UR6, URZ, 0x4, UR6 ;  /* 0x000000043f067899 */ /* 0x000fe20008011606 */
[----:B-1----:R-:W0:Y:S01]  /*7ca0*/  LDC R10, c[0x0][0x988] ;  /* 0x00026200ff0a7b82 */ /* 0x002e220000000800 */
[----:B------:R-:W-:Y:S01]  /*7cb0*/  FMNMX.FTZ R2, R90, R14, !PT ;  /* 0x0000000e5a027209 */ /* 0x000fe20007810000 */
[----:B------:R-:W1:Y:S01]  /*7cc0*/  S2R R160, SR_TID.X ;  /* 0x0000000000a07919 */ /* 0x000e620000002100 */
[----:B------:R-:W-:Y:S01]  /*7cd0*/  ULOP3.LUT UR6, UR6, 0x3fff, URZ, 0xc0, !UPT ;  /* 0x00003fff06067892 */ /* 0x000fe2000f8ec03f */
[----:B------:R-:W-:-:S03]  /*7ce0*/  FMNMX.FTZ R3, R89, R0, !PT ;  /* 0x0000000059037209 */ /* 0x000fc60007810000 */
[----:B------:R-:W-:Y:S01]  /*7cf0*/  ULOP3.LUT UR6, UR6, 0x3000000, URZ, 0xfc, !UPT ;  /* 0x0300000006067892 */ /* 0x000fe2000f8efc3f */
[----:B------:R-:W-:-:S03]  /*7d00*/  FMNMX.FTZ R0, R92, R3, !PT ;  /* 0x000000035c007209 */ /* 0x000fc60007810000 */
[----:B------:R-:W-:Y:S01]  /*7d10*/  UIMAD UR4, UR4, 0x600, UR6 ;  /* 0x00000600040478a4 */ /* 0x000fe2000f8e0206 */
[----:B------:R-:W-:-:S04]  /*7d20*/  FMNMX.FTZ R3, R93, R0, !PT ;  /* 0x000000005d037209 */ /* 0x000fc80007810000 */
        /* <DEDUP_REMOVED lines=8> */
[----:B------:R-:W-:Y:S02]  /*7db0*/  FMNMX.FTZ R0, R104, R3, !PT ;  /* 0x0000000368007209 */ /* 0x000fe40007810000 */
[----:B-1----:R-:W-:Y:S02]  /*7dc0*/  LOP3.LUT P1, RZ, R160, 0x7f, RZ, 0xc0, !PT ;  /* 0x0000007fa0ff7812 */ /* 0x002fe4000782c0ff */
        /* <DEDUP_REMOVED lines=15> */
[----:B------:R-:W1:Y:S02]  /*7ec0*/  SHFL.BFLY PT, R3, R0, 0x2, 0x1f ;  /* 0x0c401f0000037f89 */ /* 0x000e6400000e0000 */
[----:B-1----:R-:W-:-:S05]  /*7ed0*/  FMNMX.FTZ R20, R0, R3, !PT ;  /* 0x0000000300147209 */ /* 0x002fca0007810000 */
[----:B------:R-:W1:Y:S02]  /*7ee0*/  SHFL.BFLY PT, R3, R20, 0x1, 0x1f ;  /* 0x0c201f0014037f89 */ /* 0x000e6400000e0000 */
[----:B-1----:R-:W-:-:S05]  /*7ef0*/  FMNMX.FTZ R3, R20, R3, !PT ;  /* 0x0000000314037209 */ /* 0x002fca0007810000 */
[----:B------:R-:W-:-:S04]  /*7f00*/  FADD.FTZ R9, -R3, R15 ;  /* 0x0000000f03097221 */ /* 0x000fc80000010100 */
[----:B0-----:R-:W-:Y:S01]  /*7f10*/  FMUL.FTZ R21, R9, R10 ;  /* 0x0000000a09157220 */ /* 0x001fe20000410000 */
[----:B------:R-:W-:Y:S02]  /*7f20*/  WARPGROUP.DEPBAR.LE gsb0, 0x0 ;  /* 0x00008000000079c5 */ /* 0x000fe40000010000 */
[----:B------:R-:W-:Y:S01]  /*7f30*/  WARPGROUP.ARRIVE ;  /* 0x00000000000079c5 */ /* 0x000fe20000000000 */
[----:B------:R-:W-:Y:S01]  /*7f40*/  FMNMX.FTZ R9, R91, R2, !PT ;  /* 0x000000025b097209 */ /* 0x000fe20007810000 */
[----:B------:R0:W-:Y:S03]  /*7f50*/  MUFU.EX2 R0, R21 ;  /* 0x0000001500007308 */ /* 0x0001e60000000800 */
[----:B------:R-:W-:Y:S01]  /*7f60*/  FMNMX.FTZ R2, R94, R9, !PT ;  /* 0x000000095e027209 */ /* 0x000fe20007810000 */
[----:B------:R-:W-:Y:S01]  /*7f70*/  HGMMA.64x128x16.F32 R24, R152, gdesc[UR4].tnspB, R24, gsb0 ;  /* 0x41e0000498187df0 */ /* 0x000fe20008000818 */
[----:B------:R-:W-:Y:S01]  /*7f80*/  UIADD3 UR6, UR4, 0x100, URZ ;  /* 0x0000010004067890 */ /* 0x000fe2000fffe03f */
[----:B------:R-:W-:Y:S01]  /*7f90*/  UMOV UR7, 0x40000040 ;  /* 0x4000004000077882 */ /* 0x000fe20000000000 */
        /* <DEDUP_REMOVED lines=23> */
[----:B------:R-:W1:Y:S01]  /*8110*/  SHFL.BFLY PT, R2, R9, 0x1, 0x1f ;  /* 0x0c201f0009027f89 */ /* 0x000e6200000e0000 */
[----:B------:R-:W-:Y:S02]  /*8120*/  WARPGROUP.DEPBAR.LE gsb0, 0x0 ;  /* 0x00008000000079c5 */ /* 0x000fe40000010000 */
[----:B------:R-:W-:Y:S01]  /*8130*/  WARPGROUP.ARRIVE ;  /* 0x00000000000079c5 */ /* 0x000fe20000000000 */
[----:B-1----:R-:W-:-:S05]  /*8140*/  FMNMX.FTZ R9, R9, R2, !PT ;  /* 0x0000000209097209 */ /* 0x002fca0007810000 */
[----:B------:R-:W-:Y:S01]  /*8150*/  HGMMA.64x128x16.F32 R24, R148, gdesc[UR4].tnspB, R24, gsb0 ;  /* 0x41e0000494187df0 */ /* 0x000fe20008000818 */
[----:B------:R-:W-:Y:S01]  /*8160*/  UIADD3 UR6, UR4, 0x180, URZ ;  /* 0x0000018004067890 */ /* 0x000fe2000fffe03f */
[----:B------:R-:W-:Y:S01]  /*8170*/  UMOV UR7, 0x40000040 ;  /* 0x4000004000077882 */ /* 0x000fe20000000000 */
[----:B------:R-:W-:Y:S02]  /*8180*/  WARPGROUP.DEPBAR.LE gsb0, 0x0 ;  /* 0x00008000000079c5 */ /* 0x000fe40000010000 */
[----:B------:R-:W-:Y:S01]  /*8190*/  WARPGROUP.ARRIVE ;  /* 0x00000000000079c5 */ /* 0x000fe20000000000 */
[----:B------:R-:W-:-:S04]  /*81a0*/  FMUL.FTZ R149, R3, R10 ;  /* 0x0000000a03957220 */ /* 0x000fc80000410000 */
[-CC-:B------:R-:W-:Y:S02]  /*81b0*/  FFMA.FTZ R156, R89, R10.reuse, -R149.reuse ;  /* 0x0000000a599c7223 */ /* 0x180fe40000010895 */
[----:B------:R-:W-:Y:S01]  /*81c0*/  HGMMA.64x128x16.F32 R24, R144, gdesc[UR4].tnspB, R24, gsb0 ;  /* 0x41e0000490187df0 */ /* 0x000fe20008000818 */
[----:B------:R-:W-:Y:S01]  /*81d0*/  UIADD3 UR6, UR4, 0x200, URZ ;  /* 0x0000020004067890 */ /* 0x000fe2000fffe03f */
[-CC-:B0-----:R-:W-:Y:S01]  /*81e0*/  FFMA.FTZ R21, R93, R10.reuse, -R149.reuse ;  /* 0x0000000a5d157223 */ /* 0x181fe20000010895 */
[----:B------:R-:W-:Y:S01]  /*81f0*/  UMOV UR7, 0x40000040 ;  /* 0x4000004000077882 */ /* 0x000fe20000000000 */
[----:B------:R-:W-:Y:S01]  /*8200*/  UIADD3 UR4, UR4, 0x280, URZ ;  /* 0x0000028004047890 */ /* 0x000fe2000fffe03f */
        /* <DEDUP_REMOVED lines=10> */
[C---:B------:R-:W-:Y:S01]  /*82b0*/  FADD.FTZ R129, -R9.reuse, R14 ;  /* 0x0000000e09817221 */ /* 0x040fe20000010100 */
[-C--:B------:R-:W-:Y:S01]  /*82c0*/  FMUL.FTZ R133, R9, R10.reuse ;  /* 0x0000000a09857220 */ /* 0x080fe20000410000 */
[-CC-:B------:R-:W-:Y:S01]  /*82d0*/  FFMA.FTZ R15, R88, R10.reuse, -R149.reuse ;  /* 0x0000000a580f7223 */ /* 0x180fe20000010895 */
[-C--:B------:R-:W-:Y:S01]  /*82e0*/  FFMA.FTZ R158, R92, R10.reuse, -R149 ;  /* 0x0000000a5c9e7223 */ /* 0x080fe20000010895 */
[-C--:B------:R-:W-:Y:S01]  /*82f0*/  FMUL.FTZ R129, R129, R10.reuse ;  /* 0x0000000a81817220 */ /* 0x080fe20000410000 */
[-CC-:B------:R-:W-:Y:S01]  /*8300*/  FFMA.FTZ R90, R90, R10.reuse, -R133.reuse ;  /* 0x0000000a5a5a7223 */ /* 0x180fe20000010885 */
[-CC-:B------:R-:W-:Y:S01]  /*8310*/  FFMA.FTZ R91, R91, R10.reuse, -R133.reuse ;  /* 0x0000000a5b5b7223 */ /* 0x180fe20000010885 */
[-C--:B------:R-:W-:Y:S01]  /*8320*/  FFMA.FTZ R94, R94, R10.reuse, -R133 ;  /* 0x0000000a5e5e7223 */ /* 0x080fe20000010885 */
[----:B------:R-:W-:Y:S01]  /*8330*/  MUFU.EX2 R15, R15 ;  /* 0x0000000f000f7308 */ /* 0x000fe20000000800 */
[-C--:B------:R-:W-:Y:S01]  /*8340*/  FFMA.FTZ R154, R100, R10.reuse, -R149 ;  /* 0x0000000a649a7223 */ /* 0x080fe20000010895 */
[-C--:B------:R-:W-:Y:S01]  /*8350*/  FFMA.FTZ R95, R95, R10.reuse, -R133 ;  /* 0x0000000a5f5f7223 */ /* 0x080fe20000010885 */
[-C--:B------:R-:W-:Y:S01]  /*8360*/  FFMA.FTZ R152, R96, R10.reuse, -R149 ;  /* 0x0000000a60987223 */ /* 0x080fe20000010895 */
[-CC-:B------:R-:W-:Y:S01]  /*8370*/  FFMA.FTZ R98, R98, R10.reuse, -R133.reuse ;  /* 0x0000000a62627223 */ /* 0x180fe20000010885 */
[-CC-:B------:R-:W-:Y:S01]  /*8380*/  FFMA.FTZ R99, R99, R10.reuse, -R133.reuse ;  /* 0x0000000a63637223 */ /* 0x180fe20000010885 */
[-CC-:B------:R-:W-:Y:S01]  /*8390*/  FFMA.FTZ R102, R102, R10.reuse, -R133.reuse ;  /* 0x0000000a66667223 */ /* 0x180fe20000010885 */
[-C--:B------:R-:W-:Y:S01]  /*83a0*/  FFMA.FTZ R103, R103, R10.reuse, -R133 ;  /* 0x0000000a67677223 */ /* 0x080fe20000010885 */
[----:B------:R-:W-:Y:S01]  /*83b0*/  MUFU.EX2 R2, R129 ;  /* 0x0000008100027308 */ /* 0x000fe20000000800 */
[-C--:B------:R-:W-:Y:S01]  /*83c0*/  FFMA.FTZ R148, R104, R10.reuse, -R149 ;  /* 0x0000000a68947223 */ /* 0x080fe20000010895 */
[-CC-:B------:R-:W-:Y:S01]  /*83d0*/  FFMA.FTZ R106, R106, R10.reuse, -R133.reuse ;  /* 0x0000000a6a6a7223 */ /* 0x180fe20000010885 */
[-C--:B------:R-:W-:Y:S01]  /*83e0*/  FFMA.FTZ R107, R107, R10.reuse, -R133 ;  /* 0x0000000a6b6b7223 */ /* 0x080fe20000010885 */
[-C--:B------:R-:W-:Y:S01]  /*83f0*/  FFMA.FTZ R150, R108, R10.reuse, -R149 ;  /* 0x0000000a6c967223 */ /* 0x080fe20000010895 */
[-CC-:B------:R-:W-:Y:S01]  /*8400*/  FFMA.FTZ R110, R110, R10.reuse, -R133.reuse ;  /* 0x0000000a6e6e7223 */ /* 0x180fe20000010885 */
[-CC-:B------:R-:W-:Y:S01]  /*8410*/  FFMA.FTZ R111, R111, R10.reuse, -R133.reuse ;  /* 0x0000000a6f6f7223 */ /* 0x180fe20000010885 */
[-CC-:B------:R-:W-:Y:S01]  /*8420*/  FFMA.FTZ R114, R114, R10.reuse, -R133.reuse ;  /* 0x0000000a72727223 */ /* 0x180fe20000010885 */
[----:B------:R-:W0:Y:S01]  /*8430*/  MUFU.EX2 R157, R90 ;  /* 0x0000005a009d7308 */ /* 0x000e220000000800 */
[-CC-:B------:R-:W-:Y:S01]  /*8440*/  FFMA.FTZ R115, R115, R10.reuse, -R133.reuse ;  /* 0x0000000a73737223 */ /* 0x180fe20000010885 */
[-CC-:B------:R-:W-:Y:S01]  /*8450*/  FFMA.FTZ R118, R118, R10.reuse, -R133.reuse ;  /* 0x0000000a76767223 */ /* 0x180fe20000010885 */
[-C--:B------:R-:W-:Y:S01]  /*8460*/  FFMA.FTZ R119, R119, R10.reuse, -R133 ;  /* 0x0000000a77777223 */ /* 0x080fe20000010885 */
[-C--:B------:R-:W-:Y:S01]  /*8470*/  FFMA.FTZ R20, R120, R10.reuse, -R149 ;  /* 0x0000000a78147223 */ /* 0x080fe20000010895 */
[-CC-:B------:R-:W-:Y:S01]  /*8480*/  FFMA.FTZ R122, R122, R10.reuse, -R133.reuse ;  /* 0x0000000a7a7a7223 */ /* 0x180fe20000010885 */
[-C--:B------:R-:W-:Y:S01]  /*8490*/  FFMA.FTZ R123, R123, R10.reuse, -R133 ;  /* 0x0000000a7b7b7223 */ /* 0x080fe20000010885 */
[-C--:B------:R-:W-:Y:S01]  /*84a0*/  FFMA.FTZ R88, R124, R10.reuse, -R149 ;  /* 0x0000000a7c587223 */ /* 0x080fe20000010895 */
[----:B------:R-:W1:Y:S01]  /*84b0*/  MUFU.EX2 R156, R156 ;  /* 0x0000009c009c7308 */ /* 0x000e620000000800 */
[----:B------:R-:W-:Y:S01]  /*84c0*/  FFMA.FTZ R126, R126, R10, -R133 ;  /* 0x0000000a7e7e7223 */ /* 0x000fe20000010885 */
[----:B------:R-:W-:-:S02]  /*84d0*/  IMAD.U32 R14, RZ, RZ, UR5 ;  /* 0x00000005ff0e7e24 */ /* 0x000fc4000f8e00ff */
[-C--:B------:R-:W-:Y:S01]  /*84e0*/  FFMA.FTZ R127, R127, R10.reuse, -R133 ;  /* 0x0000000a7f7f7223 */ /* 0x080fe20000010885 */
[-C--:B------:R-:W-:Y:S01]  /*84f0*/  FFMA.FTZ R92, R128, R10.reuse, -R149 ;  /* 0x0000000a805c7223 */ /* 0x080fe20000010895 */
[-CC-:B------:R-:W-:Y:S01]  /*8500*/  FFMA.FTZ R130, R130, R10.reuse, -R133.reuse ;  /* 0x0000000a82827223 */ /* 0x180fe20000010885 */
[----:B------:R-:W-:Y:S02]  /*8510*/  @!P1 VIADD R14, R14, 0x2a840 ;  /* 0x0002a8400e0e9836 */ /* 0x000fe40000000000 */
[-C--:B------:R-:W-:Y:S01]  /*8520*/  FFMA.FTZ R131, R131, R10.reuse, -R133 ;  /* 0x0000000a83837223 */ /* 0x080fe20000010885 */
[----:B------:R2:W3:Y:S01]  /*8530*/  MUFU.EX2 R100, R91 ;  /* 0x0000005b00647308 */ /* 0x0004e20000000800 */
[----:B0-----:R-:W-:Y:S01]  /*8540*/  FFMA.FTZ R5, R2, R5, R157 ;  /* 0x0000000502057223 */ /* 0x001fe2000001009d */
[----:B------:R-:W-:Y:S01]  /*8550*/  IMAD.U32 R90, RZ, RZ, UR10 ;  /* 0x0000000aff5a7e24 */ /* 0x000fe2000f8e00ff */
[----:B------:R-:W-:Y:S01]  /*8560*/  @!P1 PRMT R14, RZ, 0x654, R14 ;  /* 0x00000654ff0e9816 */ /* 0x000fe2000000000e */
[-C--:B------:R-:W-:Y:S01]  /*8570*/  FFMA.FTZ R96, R132, R10.reuse, -R149 ;  /* 0x0000000a84607223 */ /* 0x080fe20000010895 */
[-CC-:B------:R-:W-:Y:S01]  /*8580*/  FFMA.FTZ R134, R134, R10.reuse, -R133.reuse ;  /* 0x0000000a86867223 */ /* 0x180fe20000010885 */
[----:B------:R-:W-:-:S02]  /*8590*/  FFMA.FTZ R133, R135, R10, -R133 ;  /* 0x0000000a87857223 */ /* 0x000fc40000010885 */
[----:B------:R-:W0:Y:S01]  /*85a0*/  MUFU.EX2 R158, R158 ;  /* 0x0000009e009e7308 */ /* 0x000e220000000800 */
[----:B--2---:R-:W-:-:S04]  /*85b0*/  FFMA.FTZ R91, R0, R8, R15 ;  /* 0x00000008005b7223 */ /* 0x004fc8000001000f */
[C---:B-1----:R-:W-:Y:S01]  /*85c0*/  FADD.FTZ R91, R156.reuse, R91 ;  /* 0x0000005b9c5b7221 */ /* 0x042fe20000010000 */
[----:B------:R-:W-:Y:S02]  /*85d0*/  F2FP.F16.F32.PACK_AB R156, R156, R15 ;  /* 0x0000000f9c9c723e */ /* 0x000fe400000000ff */
[----:B------:R-:W1:Y:S01]  /*85e0*/  MUFU.EX2 R94, R94 ;  /* 0x0000005e005e7308 */ /* 0x000e620000000800 */
[C---:B---3--:R-:W-:Y:S01]  /*85f0*/  FADD.FTZ R5, R100.reuse, R5 ;  /* 0x0000000564057221 */ /* 0x048fe20000010000 */
        /* <DEDUP_REMOVED lines=20> */
[----:B------:R-:W-:Y:S01]  /*8740*/  F2FP.F16.F32.PACK_AB R153, R99, R98 ;  /* 0x000000626399723e */ /* 0x000fe200000000ff */
[----:B------:R-:W-:Y:S02]  /*8750*/  WARPGROUP.DEPBAR.LE gsb0, 0x0 ;  /* 0x00008000000079c5 */ /* 0x000fe40000010000 */
[----:B------:R-:W-:-:S03]  /*8760*/  WARPGROUP.ARRIVE ;  /* 0x00000000000079c5 */ /* 0x000fc60000000000 */
[----:B------:R-:W1:Y:S01]  /*8770*/  MUFU.EX2 R93, R93 ;  /* 0x0000005d005d7308 */ /* 0x000e620000000800 */
[----:B--2---:R-:W-:Y:S01]  /*8780*/  FADD.FTZ R8, R154, R91 ;  /* 0x0000005b9a087221 */ /* 0x004fe20000010000 */
[-CC-:B------:R-:W-:Y:S01]  /*8790*/  FFMA.FTZ R144, R112, R10.reuse, -R149.reuse ;  /* 0x0000000a70907223 */ /* 0x180fe20000010895 */
[----:B------:R-:W-:Y:S01]  /*87a0*/  FFMA.FTZ R146, R116, R10, -R149 ;  /* 0x0000000a74927223 */ /* 0x000fe20000010895 */
[----:B------:R-:W-:Y:S01]  /*87b0*/  HGMMA.64x128x16.F32 R24, R140, gdesc[UR4].tnspB, R24, gsb0 ;  /* 0x41e000048c187df0 */ /* 0x000fe20008000818 */
[----:B------:R-:W-:Y:S01]  /*87c0*/  UMOV UR6, UR4 ;  /* 0x0000000400067c82 */ /* 0x000fe20008000000 */
[----:B------:R-:W-:Y:S02]  /*87d0*/  UMOV UR7, 0x40000040 ;  /* 0x4000004000077882 */ /* 0x000fe40000000000 */
[----:B------:R-:W2:Y:S01]  /*87e0*/  MUFU.EX2 R103, R103 ;  /* 0x0000006700677308 */ /* 0x000ea20000000800 */
[----:B0-----:R-:W-:Y:S01]  /*87f0*/  FADD.FTZ R5, R102, R5 ;  /* 0x0000000566057221 */ /* 0x001fe20000010000 */
[----:B------:R-:W-:-:S06]  /*8800*/  UMOV UR4, UR36 ;  /* 0x0000002400047c82 */ /* 0x000fcc0008000000 */
        /* <DEDUP_REMOVED lines=42> */
[----:B------:R-:W-:Y:S01]  /*8ab0*/  F2FP.F16.F32.PACK_AB R146, R109, R146 ;  /* 0x000000926d92723e */ /* 0x000fe200000000ff */
[----:B------:R-:W-:Y:S02]  /*8ac0*/  WARPGROUP.DEPBAR.LE gsb0, 0x0 ;  /* 0x00008000000079c5 */ /* 0x000fe40000010000 */
[----:B------:R-:W-:-:S03]  /*8ad0*/  WARPGROUP.ARRIVE ;  /* 0x00000000000079c5 */ /* 0x000fc60000000000 */
[----:B------:R-:W2:Y:S01]  /*8ae0*/  MUFU.EX2 R122, R122 ;  /* 0x0000007a007a7308 */ /* 0x000ea20000000800 */
[C---:B0-----:R-:W-:Y:S01]  /*8af0*/  FADD.FTZ R5, R119.reuse, R5 ;  /* 0x0000000577057221 */ /* 0x041fe20000010000 */
[----:B------:R-:W-:Y:S01]  /*8b00*/  F2FP.F16.F32.PACK_AB R147, R119, R118 ;  /* 0x000000767793723e */ /* 0x000fe200000000ff */
[----:B------:R-:W-:Y:S01]  /*8b10*/  HGMMA.64x128x16.F32 R24, R136, gdesc[UR4].tnspB, R24, gsb0 ;  /* 0x41e0000488187df0 */ /* 0x000fe20008000818 */
[----:B------:R-:W-:-:S04]  /*8b20*/  UMOV UR7, UR37 ;  /* 0x0000002500077c82 */ /* 0x000fc80008000000 */
        /* <DEDUP_REMOVED lines=25> */
[----:B--2---:R-:W-:-:S07]  /*8cc0*/  FADD.FTZ R15, R121, R8 ;  /* 0x00000008790f7221 */ /* 0x004fce0000010000 */
[----:B------:R-:W2:Y:S01]  /*8cd0*/  MUFU.EX2 R134, R134 ;  /* 0x0000008600867308 */ /* 0x000ea20000000800 */
[----:B0-----:R-:W-:-:S07]  /*8ce0*/  FADD.FTZ R5, R131, R5 ;  /* 0x0000000583057221 */ /* 0x001fce0000010000 */
[----:B------:R-:W0:Y:S01]  /*8cf0*/  MUFU.EX2 R125, R125 ;  /* 0x0000007d007d7308 */ /* 0x000e220000000800 */
[----:B-1----:R-:W-:Y:S01]  /*8d00*/  FADD.FTZ R8, R96, R15 ;  /* 0x0000000f60087221 */ /* 0x002fe20000010000 */
[----:B------:R-:W-:-:S06]  /*8d10*/  IMAD.MOV.U32 R15, RZ, RZ, R3 ;  /* 0x000000ffff0f7224 */ /* 0x000fcc00078e0003 */
[----:B------:R-:W1:Y:S01]  /*8d20*/  MUFU.EX2 R133, R133 ;  /* 0x0000008500857308 */ /* 0x000e620000000800 */
[----:B--2---:R-:W-:Y:S01]  /*8d30*/  FADD.FTZ R5, R134, R5 ;  /* 0x0000000586057221 */ /* 0x004fe20000010000 */
[----:B0-----:R-:W-:-:S03]  /*8d40*/  FADD.FTZ R8, R125, R8 ;  /* 0x000000087d087221 */ /* 0x001fc60000010000 */
[----:B-1----:R-:W-:Y:S01]  /*8d50*/  FADD.FTZ R5, R133, R5 ;  /* 0x0000000585057221 */ /* 0x002fe20000010000 */
[----:B------:R-:W-:Y:S02]  /*8d60*/  WARPGROUP.DEPBAR.LE gsb0, 0x0 ;  /* 0x00008000000079c5 */ /* 0x000fe40000010000 */
[----:B------:R0:W-:Y:S01]  /*8d70*/  @!P1 SYNCS.ARRIVE.TRANS64.RED.A1T0 RZ, [R14+URZ], RZ ;  /* 0x000000ff0eff99a7 */ /* 0x0001e2000810043f */
[----:B------:R-:W-:Y:S02]  /*8d80*/  F2FP.F16.F32.PACK_AB R136, R121, R92 ;  /* 0x0000005c7988723e */ /* 0x000fe400000000ff */
[----:B------:R-:W-:Y:S02]  /*8d90*/  F2FP.F16.F32.PACK_AB R137, R131, R130 ;  /* 0x000000828389723e */ /* 0x000fe400000000ff */
[----:B------:R-:W-:Y:S02]  /*8da0*/  F2FP.F16.F32.PACK_AB R138, R125, R96 ;  /* 0x000000607d8a723e */ /* 0x000fe400000000ff */
[----:B------:R-:W-:Y:S01]  /*8db0*/  F2FP.F16.F32.PACK_AB R139, R133, R134 ;  /* 0x00000086858b723e */ /* 0x000fe200000000ff */
[----:B0-----:R-:W-:-:S05]  /*8dc0*/  @!P1 VIADD R14, R90, 0x2a860 ;  /* 0x0002a8605a0e9836 */ /* 0x001fca0000000000 */
[----:B------:R-:W-:-:S04]  /*8dd0*/  @!P1 PRMT R14, RZ, 0x654, R14 ;  /* 0x00000654ff0e9816 */ /* 0x000fc8000000000e */
[----:B------:R0:W-:Y:S01]  /*8de0*/  @!P1 SYNCS.ARRIVE.TRANS64.RED.A1T0 RZ, [R14+URZ], RZ ;  /* 0x000000ff0eff99a7 */ /* 0x0001e2000810043f */
[C---:B------:R-:W-:Y:S01]  /*8df0*/  ISETP.GT.AND P1, PT, R12.reuse, R13, PT ;  /* 0x0000000d0c00720c */ /* 0x040fe20003f24270 */
[----:B------:R-:W-:Y:S02]  /*8e00*/  VIADD R12, R12, 0xffffffff ;  /* 0xffffffff0c0c7836 */ /* 0x000fe40000000000 */
[----:B0-----:R-:W-:-:S10]  /*8e10*/  IMAD.MOV.U32 R14, RZ, RZ, R9 ;  /* 0x000000ffff0e7224 */ /* 0x001fd400078e0009 */
[----:B------:R-:W-:Y:S05]  /*8e20*/  @P1 BRA `(.L_x_1114) ;  /* 0xffffffe400181947 */ /* 0x000fea000383ffff */
.L_x_1105:
[----:B------:R-:W-:-:S13]  /*8e30*/  ISETP.GE.AND P1, PT, R12, R23, PT ;  /* 0x000000170c00720c */ /* 0x000fda0003f26270 */
[----:B------:R-:W-:Y:S05]  /*8e40*/  @!P1 BRA `(.L_x_1115) ;  /* 0x0000002c00549947 */ /* 0x000fea0003800000 */
[----:B------:R-:W-:Y:S01]  /*8e50*/  IMAD.IADD R15, R16, 0x1, -R17 ;  /* 0x00000001100f7824 */ /* 0x000fe200078e0a11 */
[----:B------:R-:W-:Y:S01]  /*8e60*/  UMOV UR7, UR37 ;  /* 0x0000002500077c82 */ /* 0x000fe20008000000 */
[----:B------:R-:W-:Y:S01]  /*8e70*/  IMAD.MOV.U32 R13, RZ, RZ, R9 ;  /* 0x000000ffff0d7224 */ /* 0x000fe200078e0009 */
[----:B------:R-:W-:Y:S01]  /*8e80*/  UMOV UR4, UR36 ;  /* 0x0000002400047c82 */ /* 0x000fe20008000000 */
[----:B------:R-:W-:Y:S01]  /*8e90*/  IMAD.MOV.U32 R14, RZ, RZ, R3 ;  /* 0x000000ffff0e7224 */ /* 0x000fe200078e0003 */
[----:B------:R-:W-:Y:S01]  /*8ea0*/  IADD3 R161, R15, 0x8, R4 ;  /* 0x000000080fa17810 */ /* 0x000fe20007ffe004 */
[----:B------:R-:W-:Y:S01]  /*8eb0*/  IMAD.IADD R15, R4, 0x1, R15 ;  /* 0x00000001040f7824 */ /* 0x000fe200078e020f */
[----:B------:R-:W-:Y:S01]  /*8ec0*/  ULDC UR58, c[0x0][0x9e4] ;  /* 0x00027900003a7ab9 */ /* 0x000fe20000000800 */
[----:B------:R-:W-:Y:S01]  /*8ed0*/  ULDC UR59, c[0x0][0x9dc] ;  /* 0x00027700003b7ab9 */ /* 0x000fe20000000800 */
[----:B------:R-:W-:-:S07]  /*8ee0*/  LOP3.LUT R21, RZ, R161, RZ, 0x33, !PT ;  /* 0x000000a1ff157212 */ /* 0x000fce00078e33ff */
.L_x_1132:
[----:B------:R-:W-:-:S04]  /*8ef0*/  UIADD3 UR5, UR4, 0x1, URZ ;  /* 0x0000000104057890 */ /* 0x000fc8000fffe03f */
[----:B------:R-:W-:-:S04]  /*8f00*/  UISETP.NE.AND UP0, UPT, UR5, 0x2, UPT ;  /* 0x000000020500788c */ /* 0x000fc8000bf05270 */
[----:B------:R-:W-:Y:S02]  /*8f10*/  USEL UR37, URZ, 0x1, UP0 ;  /* 0x000000013f257887 */ /* 0x000fe40008000000 */
[----:B------:R-:W-:Y:S02]  /*8f20*/  USEL UR36, UR5, URZ, UP0 ;  /* 0x0000003f05247287 */ /* 0x000fe40008000000 */
[----:B------:R-:W-:Y:S01]  /*8f30*/  ULOP3.LUT UR37, UR7, UR37, URZ, 0x3c, !UPT ;  /* 0x0000002507257292 */ /* 0x000fe2000f8e3c3f */
[----:B------:R-:W-:Y:S11]  /*8f40*/  @!P0 BRA `(.L_x_1116) ;  /* 0x0000000000048947 */ /* 0x000ff60003800000 */
[----:B------:R-:W-:Y:S01]  /*8f50*/  BPT.TRAP 0x1 ;  /* 0x000000040000795c */ /* 0x000fe20000300000 */
.L_x_1116:
[----:B------:R-:W-:Y:S01]  /*8f60*/  ULEA UR5, UR36, UR38, 0x3 ;  /* 0x0000002624057291 */ /* 0x000fe2000f8e183f */
[----:B------:R-:W-:-:S05]  /*8f70*/  IMAD.U32 R3, RZ, RZ, UR37 ;  /* 0x00000025ff037e24 */ /* 0x000fca000f8e00ff */
[----:B------:R-:W-:-:S04]  /*8f80*/  SHF.L.U32 R3, R3, 0x1f, RZ ;  /* 0x0000001f03037819 */ /* 0x000fc800000006ff */
[----:B------:R0:W1:Y:S01]  /*8f90*/  SYNCS.PHASECHK.TRANS64.TRYWAIT P1, [UR5+0x2a830], R3 ;  /* 0x02a83003ff0075a7 */ /* 0x0000620008020145 */
[----:B------:R-:W-:Y:S05]  /*8fa0*/  @!P0 BRA `(.L_x_1117) ;  /* 0x0000000000048947 */ /* 0x000fea0003800000 */
[----:B------:R-:W-:Y:S01]  /*8fb0*/  BPT.TRAP 0x1 ;  /* 0x000000040000795c */ /* 0x000fe20000300000 */
.L_x_1117:
[----:B-1----:R-:W-:Y:S05]  /*8fc0*/  @P1 BRA `(.L_x_1118) ;  /* 0x0000000000081947 */ /* 0x002fea0003800000 */
[----:B------:R-:W1:Y:S02]  /*8fd0*/  SYNCS.PHASECHK.TRANS64.TRYWAIT P1, [UR5+0x2a830], R3 ;  /* 0x02a83003ff0075a7 */ /* 0x000e640008020145 */
[----:B-1----:R-:W-:Y:S05]  /*8fe0*/  @!P1 BRA `(.L_x_1119) ;  /* 0x000000ac00409947 */ /* 0x002fea0003800000 */
.L_x_1118:
        /* <DEDUP_REMOVED lines=131> */
.L_x_1120:
[----:B------:R-:W-:Y:S01]  /*9820*/  ULEA UR10, UR4, UR38, 0x3 ;  /* 0x00000026040a7291 */ /* 0x000fe2000f8e183f */
[----:B------:R-:W-:-:S05]  /*9830*/  IMAD.U32 R0, RZ, RZ, UR7 ;  /* 0x00000007ff007e24 */ /* 0x000fca000f8e00ff */
[----:B------:R-:W-:-:S04]  /*9840*/  SHF.L.U32 R0, R0, 0x1f, RZ ;  /* 0x0000001f00007819 */ /* 0x000fc800000006ff */
[----:B------:R2:W3:Y:S01]  /*9850*/  SYNCS.PHASECHK.TRANS64.TRYWAIT P1, [UR10+0x2a850], R0 ;  /* 0x02a85000ff0075a7 */ /* 0x0004e2000802014a */
[----:B------:R-:W-:Y:S05]  /*9860*/  @!P0 BRA `(.L_x_1121) ;  /* 0x0000000000048947 */ /* 0x000fea0003800000 */
[----:B------:R-:W-:Y:S01]  /*9870*/  BPT.TRAP 0x1 ;  /* 0x000000040000795c */ /* 0x000fe20000300000 */
.L_x_1121:
[----:B---3--:R-:W-:Y:S05]  /*9880*/  @P1 BRA `(.L_x_1122) ;  /* 0x0000000000081947 */ /* 0x008fea0003800000 */
[----:B------:R-:W3:Y:S02]  /*9890*/  SYNCS.PHASECHK.TRANS64.TRYWAIT P1, [UR10+0x2a850], R0 ;  /* 0x02a85000ff0075a7 */ /* 0x000ee4000802014a */
[----:B---3--:R-:W-:Y:S05]  /*98a0*/  @!P1 BRA `(.L_x_1123) ;  /* 0x000000a400289947 */ /* 0x008fea0003800000 */
.L_x_1122:
[----:B------:R-:W-:Y:S01]  /*98b0*/  UIADD3 UR6, UR38, 0x400, URZ ;  /* 0x0000040026067890 */ /* 0x000fe2000fffe03f */
[----:B------:R-:W-:Y:S01]  /*98c0*/  WARPGROUP.ARRIVE ;  /* 0x00000000000079c5 */ /* 0x000fe20000000000 */
[----:B------:R-:W-:-:S05]  /*98d0*/  UMOV UR7, 0x40000040 ;  /* 0x4000004000077882 */ /* 0x000fca0000000000 */
[----:B------:R-:W3:Y:S01]  /*98e0*/  S2R R160, SR_TID.X ;  /* 0x0000000000a07919 */ /* 0x000ee20000002100 */
[----:B------:R-:W-:Y:S01]  /*98f0*/  USHF.R.U32.HI UR6, URZ, 0x4, UR6 ;  /* 0x000000043f067899 */ /* 0x000fe20008011606 */
[----:B0-2---:R-:W-:Y:S01]  /*9900*/  IMAD.U32 R0, RZ, RZ, UR5 ;  /* 0x00000005ff007e24 */ /* 0x005fe2000f8e00ff */
[----:B------:R-:W-:Y:S02]  /*9910*/  ULDC UR11, c[0x0][0x9e0] ;  /* 0x00027800000b7ab9 */ /* 0x000fe40000000800 */
[----:B------:R-:W-:-:S04]  /*9920*/  ULOP3.LUT UR6, UR6, 0x3fff, URZ, 0xc0, !UPT ;  /* 0x00003fff06067892 */ /* 0x000fc8000f8ec03f */
[----:B------:R-:W-:-:S04]  /*9930*/  ULOP3.LUT UR6, UR6, 0x3000000, URZ, 0xfc, !UPT ;  /* 0x0300000006067892 */ /* 0x000fc8000f8efc3f */
[----:B------:R-:W-:-:S07]  /*9940*/  UIMAD UR4, UR4, 0x600, UR6 ;  /* 0x00000600040478a4 */ /* 0x000fce000f8e0206 */
[----:B------:R-:W-:Y:S02]  /*9950*/  UMOV UR6, UR4 ;  /* 0x0000000400067c82 */ /* 0x000fe40008000000 */
[----:B------:R-:W-:Y:S01]  /*9960*/  HGMMA.64x128x16.F32 R24, R156, gdesc[UR4].tnspB, R24, gsb0 ;  /* 0x41e000049c187df0 */ /* 0x000fe20008000818 */
[----:B------:R-:W-:Y:S01]  /*9970*/  UIADD3 UR6, UR4, 0x80, URZ ;  /* 0x0000008004067890 */ /* 0x000fe2000fffe03f */
[----:B------:R-:W-:Y:S01]  /*9980*/  UMOV UR7, 0x40000040 ;  /* 0x4000004000077882 */ /* 0x000fe20000000000 */
[----:B---3--:R-:W-:-:S13]  /*9990*/  LOP3.LUT P1, RZ, R160, 0x7f, RZ, 0xc0, !PT ;  /* 0x0000007fa0ff7812 */ /* 0x008fda000782c0ff */
        /* <DEDUP_REMOVED lines=19> */
[----:B------:R-:W-:Y:S01]  /*9ad0*/  WARPGROUP.ARRIVE ;  /* 0x00000000000079c5 */ /* 0x000fe20000000000 */
[----:B------:R-:W-:-:S04]  /*9ae0*/  IMAD R145, R12, -0x60, RZ ;  /* 0xffffffa00c917824 */ /* 0x000fc800078e02ff */
[----:B------:R-:W-:Y:S01]  /*9af0*/  IMAD R20, R18, -0x2, R145 ;  /* 0xfffffffe12147824 */ /* 0x000fe200078e0291 */
[----:B------:R-:W-:Y:S01]  /*9b00*/  HGMMA.64x128x16.F32 R24, R140, gdesc[UR4].tnspB, R24, gsb0 ;  /* 0x41e000048c187df0 */ /* 0x000fe20008000818 */
[----:B------:R-:W-:Y:S01]  /*9b10*/  UMOV UR6, UR4 ;  /* 0x0000000400067c82 */ /* 0x000fe20008000000 */
[----:B------:R-:W-:Y:S01]  /*9b20*/  UMOV UR7, 0x40000040 ;  /* 0x4000004000077882 */ /* 0x000fe20000000000 */
[----:B------:R-:W-:Y:S01]  /*9b30*/  IADD3 R2, R145, 0x1, R16 ;  /* 0x0000000191027810 */ /* 0x000fe20007ffe010 */
[----:B------:R-:W-:-:S04]  /*9b40*/  ULOP3.LUT UR4, URZ, UR59, URZ, 0x33, !UPT ;  /* 0x0000003b3f047292 */ /* 0x000fc8000f8e333f */
[----:B-1----:R-:W-:-:S04]  /*9b50*/  IMAD.IADD R3, R2, 0x1, -R17 ;  /* 0x0000000102037824 */ /* 0x002fc800078e0a11 */
[----:B------:R-:W-:-:S04]  /*9b60*/  IMAD R3, R18, -0x2, R3 ;  /* 0xfffffffe12037824 */ /* 0x000fc800078e0203 */
[C---:B------:R-:W-:Y:S02]  /*9b70*/  VIADD R147, R3.reuse, UR11 ;  /* 0x0000000b03937c36 */ /* 0x040fe40008000000 */
[----:B------:R-:W-:-:S04]  /*9b80*/  VIADD R149, R3, UR4 ;  /* 0x0000000403957c36 */ /* 0x000fc80008000000 */
[----:B------:R-:W-:Y:S01]  /*9b90*/  IMAD.IADD R2, R4, 0x1, R149 ;  /* 0x0000000104027824 */ /* 0x000fe200078e0295 */
[----:B------:R-:W-:Y:S02]  /*9ba0*/  WARPGROUP.DEPBAR.LE gsb0, 0x0 ;  /* 0x00008000000079c5 */ /* 0x000fe40000010000 */
[----:B------:R-:W-:-:S06]  /*9bb0*/  WARPGROUP.ARRIVE ;  /* 0x00000000000079c5 */ /* 0x000fcc0000000000 */
[----:B------:R-:W-:Y:S03]  /*9bc0*/  HGMMA.64x128x16.F32 R24, R136, gdesc[UR4].tnspB, R24, gsb0 ;  /* 0x41e0000488187df0 */ /* 0x000fe60008000818 */
[----:B------:R-:W-:Y:S02]  /*9bd0*/  WARPGROUP.DEPBAR.LE gsb0, 0x0 ;  /* 0x00008000000079c5 */ /* 0x000fe40000010000 */
[----:B------:R0:W-:Y:S01]  /*9be0*/  @!P1 SYNCS.ARRIVE.TRANS64.RED.A1T0 RZ, [R0+URZ], RZ ;  /* 0x000000ff00ff99a7 */ /* 0x0001e2000810043f */
[----:B------:R-:W-:Y:S01]  /*9bf0*/  ISETP.GE.AND P1, PT, R11, 0x1, PT ;  /* 0x000000010b00780c */ /* 0x000fe20003f26270 */
[----:B0-----:R-:W-:-:S12]  /*9c00*/  IMAD.IADD R0, R4, 0x1, R147 ;  /* 0x0000000104007824 */ /* 0x001fd800078e0293 */
[----:B------:R-:W-:Y:S05]  /*9c10*/  @!P1 BRA `(.L_x_1124) ;  /* 0x0000000000589947 */ /* 0x000fea0003800000 */
[----:B------:R-:W-:Y:S01]  /*9c20*/  ISETP.GT.AND P1, PT, R15, -0x1, PT ;  /* 0xffffffff0f00780c */ /* 0x000fe20003f24270 */
[----:B------:R-:W-:-:S12]  /*9c30*/  BSSY B0, `(.L_x_1125) ;  /* 0x0000011000007945 */ /* 0x000fd80003800000 */
[----:B------:R-:W-:Y:S05]  /*9c40*/  @P1 BRA `(.L_x_1126) ;  /* 0x0000000000241947 */ /* 0x000fea0003800000 */
[----:B------:R-:W-:Y:S01]  /*9c50*/  IMAD.U32 R9, RZ, RZ, UR58 ;  /* 0x0000003aff097e24 */ /* 0x000fe2000f8e00ff */
[----:B------:R-:W-:-:S04]  /*9c60*/  IADD3 R3, R4, R16, -R17 ;  /* 0x0000001004037210 */ /* 0x000fc80007ffe811 */
[----:B------:R-:W-:Y:S02]  /*9c70*/  ISETP.NE.AND P1, PT, R9, 0x1, PT ;  /* 0x000000010900780c */ /* 0x000fe40003f25270 */
[----:B------:R-:W-:-:S11]  /*9c80*/  LOP3.LUT R3, RZ, R3, RZ, 0x33, !PT ;  /* 0x00000003ff037212 */ /* 0x000fd600078e33ff */
[----:B------:R-:W0:Y:S02]  /*9c90*/  @P1 LDC.64 R136, c[0x0][0x9e8] ;  /* 0x00027a00ff881b82 */ /* 0x000e240000000a00 */
[----:B0-----:R-:W-:-:S05]  /*9ca0*/  @P1 IMAD.HI.U32 R10, R3, R136, RZ ;  /* 0x00000088030a1227 */ /* 0x001fca00078e00ff */
[----:B------:R-:W-:-:S04]  /*9cb0*/  @P1 SHF.R.U32.HI R3, RZ, R137, R10 ;  /* 0x00000089ff031219 */ /* 0x000fc8000001160a */
[----:B------:R-:W-:Y:S01]  /*9cc0*/  LOP3.LUT R3, RZ, R3, RZ, 0x33, !PT ;  /* 0x00000003ff037212 */ /* 0x000fe200078e33ff */
[----:B------:R-:W-:Y:S06]  /*9cd0*/  BRA `(.L_x_1127) ;  /* 0x0000000000187947 */ /* 0x000fec0003800000 */
.L_x_1126:
[----:B------:R-:W-:Y:S02]  /*9ce0*/  IMAD.U32 R9, RZ, RZ, UR58 ;  /* 0x0000003aff097e24 */ /* 0x000fe4000f8e00ff */
[----:B------:R-:W-:-:S03]  /*9cf0*/  IMAD.MOV.U32 R3, RZ, RZ, R15 ;  /* 0x000000ffff037224 */ /* 0x000fc600078e000f */
[----:B------:R-:W-:-:S13]  /*9d00*/  ISETP.NE.AND P1, PT, R9, 0x1, PT ;  /* 0x000000010900780c */ /* 0x000fda0003f25270 */
[----:B------:R-:W0:Y:S02]  /*9d10*/  @P1 LDC.64 R136, c[0x0][0x9e8] ;  /* 0x00027a00ff881b82 */ /* 0x000e240000000a00 */
[----:B0-----:R-:W-:-:S05]  /*9d20*/  @P1 IMAD.HI.U32 R10, R15, R136, RZ ;  /* 0x000000880f0a1227 */ /* 0x001fca00078e00ff */
[----:B------:R-:W-:-:S07]  /*9d30*/  @P1 SHF.R.U32.HI R3, RZ, R137, R10 ;  /* 0x00000089ff031219 */ /* 0x000fce000001160a */
.L_x_1127:
[----:B------:R-:W-:Y:S05]  /*9d40*/  BSYNC B0 ;  /* 0x0000000000007941 */ /* 0x000fea0003800000 */
.L_x_1125:
[----:B------:R-:W-:-:S05]  /*9d50*/  IMAD R3, R3, R9, R20 ;  /* 0x0000000903037224 */ /* 0x000fca00078e0214 */
[----:B------:R-:W-:Y:S02]  /*9d60*/  VIADDMNMX R0, R3, R9, R0, PT ;  /* 0x0000000903007246 */ /* 0x000fe40003800100 */
[----:B------:R-:W-:-:S07]  /*9d70*/  VIMNMX R2, R2, R3, !PT ;  /* 0x0000000302027248 */ /* 0x000fce0007fe0100 */
.L_x_1124:
        /* <DEDUP_REMOVED lines=117> */
[----:B------:R-:W-:-:S13]  /*a4d0*/  ISETP.GE.AND P6, PT, R11, 0x1, PT ;  /* 0x000000010b00780c */ /* 0x000fda0003fc6270 */
[----:B------:R-:W-:Y:S05]  /*a4e0*/  @!P6 BRA `(.L_x_1128) ;  /* 0x000000000054e947 */ /* 0x000fea0003800000 */
[----:B------:R-:W-:Y:S01]  /*a4f0*/  ISETP.GT.AND P6, PT, R161, -0x1, PT ;  /* 0xffffffffa100780c */ /* 0x000fe20003fc4270 */
[----:B------:R-:W-:-:S12]  /*a500*/  BSSY B0, `(.L_x_1129) ;  /* 0x0000010000007945 */ /* 0x000fd80003800000 */
[----:B------:R-:W-:Y:S05]  /*a510*/  @P6 BRA `(.L_x_1130) ;  /* 0x0000000000206947 */ /* 0x000fea0003800000 */
[----:B------:R-:W-:Y:S02]  /*a520*/  IMAD.U32 R10, RZ, RZ, UR58 ;  /* 0x0000003aff0a7e24 */ /* 0x000fe4000f8e00ff */
[----:B------:R-:W-:-:S03]  /*a530*/  IMAD.MOV.U32 R3, RZ, RZ, R21 ;  /* 0x000000ffff037224 */ /* 0x000fc600078e0015 */
[----:B------:R-:W-:-:S13]  /*a540*/  ISETP.NE.AND P6, PT, R10, 0x1, PT ;  /* 0x000000010a00780c */ /* 0x000fda0003fc5270 */
[----:B------:R-:W0:Y:S02]  /*a550*/  @P6 LDC.64 R144, c[0x0][0x9e8] ;  /* 0x00027a00ff906b82 */ /* 0x000e240000000a00 */
[----:B0-----:R-:W-:-:S05]  /*a560*/  @P6 IMAD.HI.U32 R144, R21, R144, RZ ;  /* 0x0000009015906227 */ /* 0x001fca00078e00ff */
[----:B------:R-:W-:-:S04]  /*a570*/  @P6 SHF.R.U32.HI R3, RZ, R145, R144 ;  /* 0x00000091ff036219 */ /* 0x000fc80000011690 */
[----:B------:R-:W-:Y:S01]  /*a580*/  LOP3.LUT R3, RZ, R3, RZ, 0x33, !PT ;  /* 0x00000003ff037212 */ /* 0x000fe200078e33ff */
[----:B------:R-:W-:Y:S06]  /*a590*/  BRA `(.L_x_1131) ;  /* 0x0000000000187947 */ /* 0x000fec0003800000 */
.L_x_1130:
[----:B------:R-:W-:Y:S02]  /*a5a0*/  IMAD.U32 R10, RZ, RZ, UR58 ;  /* 0x0000003aff0a7e24 */ /* 0x000fe4000f8e00ff */
[----:B------:R-:W-:-:S03]  /*a5b0*/  IMAD.MOV.U32 R3, RZ, RZ, R161 ;  /* 0x000000ffff037224 */ /* 0x000fc600078e00a1 */
[----:B------:R-:W-:-:S13]  /*a5c0*/  ISETP.NE.AND P6, PT, R10, 0x1, PT ;  /* 0x000000010a00780c */ /* 0x000fda0003fc5270 */
[----:B------:R-:W0:Y:S02]  /*a5d0*/  @P6 LDC.64 R144, c[0x0][0x9e8] ;  /* 0x00027a00ff906b82 */ /* 0x000e240000000a00 */
[----:B0-----:R-:W-:-:S05]  /*a5e0*/  @P6 IMAD.HI.U32 R144, R161, R144, RZ ;  /* 0x00000090a1906227 */ /* 0x001fca00078e00ff */
[----:B------:R-:W-:-:S07]  /*a5f0*/  @P6 SHF.R.U32.HI R3, RZ, R145, R144 ;  /* 0x00000091ff036219 */ /* 0x000fce0000011690 */
.L_x_1131:
[----:B------:R-:W-:Y:S05]  /*a600*/  BSYNC B0 ;  /* 0x0000000000007941 */ /* 0x000fea0003800000 */
.L_x_1129:
[----:B------:R-:W-:-:S05]  /*a610*/  IMAD R3, R3, R10, R20 ;  /* 0x0000000a03037224 */ /* 0x000fca00078e0214 */
[----:B------:R-:W-:Y:S02]  /*a620*/  VIADDMNMX R0, R3, R10, R0, PT ;  /* 0x0000000a03007246 */ /* 0x000fe40003800100 */
[----:B------:R-:W-:-:S07]  /*a630*/  VIMNMX R2, R2, R3, !PT ;  /* 0x0000000302027248 */ /* 0x000fce0007fe0100 */
.L_x_1128:
        /* <DEDUP_REMOVED lines=72> */
[----:B------:R-:W-:Y:S01]  /*aac0*/  FSEL R107, R114, -INF , !P1 ;  /* 0xff800000726b7808 */ /* 0x000fe20004800000 */
[----:B------:R-:W0:Y:S01]  /*aad0*/  LDC R10, c[0x0][0x988] ;  /* 0x00026200ff0a7b82 */ /* 0x000e220000000800 */
[----:B------:R-:W-:Y:S01]  /*aae0*/  ISETP.NE.AND P1, PT, R112, RZ, PT ;  /* 0x000000ff7000720c */ /* 0x000fe20003f25270 */
[----:B------:R-:W1:Y:S01]  /*aaf0*/  SHFL.BFLY PT, R3, R20, 0x2, 0x1f ;  /* 0x0c401f0014037f89 */ /* 0x000e6200000e0000 */
        /* <DEDUP_REMOVED lines=14> */
[----:B-1----:R-:W-:Y:S02]  /*abe0*/  FMNMX.FTZ R88, R20, R3, !PT ;  /* 0x0000000314587209 */ /* 0x002fe40007810000 */
[----:B------:R-:W-:Y:S02]  /*abf0*/  ISETP.GT.AND P1, PT, R2, 0x39, !P1 ;  /* 0x000000390200780c */ /* 0x000fe40004f24270 */
[C---:B------:R-:W-:Y:S01]  /*ac00*/  ISETP.LT.OR P4, PT, R0.reuse, 0x52, P4 ;  /* 0x000000520000780c */ /* 0x040fe20002781670 */
[----:B------:R-:W1:Y:S01]  /*ac10*/  SHFL.BFLY PT, R3, R88, 0x1, 0x1f ;  /* 0x0c201f0058037f89 */ /* 0x000e6200000e0000 */
[C---:B------:R-:W-:Y:S02]  /*ac20*/  ISETP.LT.OR P1, PT, R0.reuse, 0x3a, P1 ;  /* 0x0000003a0000780c */ /* 0x040fe40000f21670 */
[----:B------:R-:W-:-:S02]  /*ac30*/  ISETP.LT.OR P5, PT, R0, 0x59, P5 ;  /* 0x000000590000780c */ /* 0x000fc40002fa1670 */
[----:B------:R-:W-:Y:S02]  /*ac40*/  FSEL R119, R119, -INF , !P1 ;  /* 0xff80000077777808 */ /* 0x000fe40004800000 */
[----:B------:R-:W-:-:S04]  /*ac50*/  ISETP.NE.AND P1, PT, R152, RZ, PT ;  /* 0x000000ff9800720c */ /* 0x000fc80003f25270 */
[----:B------:R-:W-:-:S04]  /*ac60*/  ISETP.GT.AND P1, PT, R2, 0x40, !P1 ;  /* 0x000000400200780c */ /* 0x000fc80004f24270 */
[----:B------:R-:W-:-:S04]  /*ac70*/  ISETP.LT.OR P1, PT, R0, 0x41, P1 ;  /* 0x000000410000780c */ /* 0x000fc80000f21670 */
[----:B------:R-:W-:Y:S02]  /*ac80*/  FSEL R163, R122, -INF , !P1 ;  /* 0xff8000007aa37808 */ /* 0x000fe40004800000 */
[----:B------:R-:W-:Y:S02]  /*ac90*/  ISETP.NE.AND P1, PT, R120, RZ, PT ;  /* 0x000000ff7800720c */ /* 0x000fe40003f25270 */
[----:B-1----:R-:W-:Y:S02]  /*aca0*/  FMNMX.FTZ R3, R88, R3, !PT ;  /* 0x0000000358037209 */ /* 0x002fe40007810000 */
[----:B------:R-:W-:-:S04]  /*acb0*/  ISETP.GT.AND P1, PT, R2, 0x41, !P1 ;  /* 0x000000410200780c */ /* 0x000fc80004f24270 */
[----:B------:R-:W-:-:S04]  /*acc0*/  ISETP.LT.OR P1, PT, R0, 0x42, P1 ;  /* 0x000000420000780c */ /* 0x000fc80000f21670 */
[----:B------:R-:W-:Y:S02]  /*acd0*/  FSEL R123, R123, -INF , !P1 ;  /* 0xff8000007b7b7808 */ /* 0x000fe40004800000 */
[----:B------:R-:W-:-:S04]  /*ace0*/  ISETP.GT.AND P1, PT, R2, 0x48, !P2 ;  /* 0x000000480200780c */ /* 0x000fc80005724270 */
[----:B------:R-:W-:-:S04]  /*acf0*/  ISETP.LT.OR P1, PT, R0, 0x49, P1 ;  /* 0x000000490000780c */ /* 0x000fc80000f21670 */
[----:B------:R-:W-:Y:S02]  /*ad00*/  FSEL R175, R126, -INF , !P1 ;  /* 0xff8000007eaf7808 */ /* 0x000fe40004800000 */
[----:B------:R-:W-:Y:S02]  /*ad10*/  ISETP.GT.AND P1, PT, R2, 0x49, !P6 ;  /* 0x000000490200780c */ /* 0x000fe40007724270 */
[----:B------:R-:W-:Y:S01]  /*ad20*/  ISETP.NE.AND P6, PT, R92, RZ, PT ;  /* 0x000000ff5c00720c */ /* 0x000fe20003fc5270 */
[----:B0-----:R-:W-:Y:S01]  /*ad30*/  FMUL.FTZ R92, R3, R10 ;  /* 0x0000000a035c7220 */ /* 0x001fe20000410000 */
[----:B------:R-:W-:-:S04]  /*ad40*/  ISETP.LT.OR P1, PT, R0, 0x4a, P1 ;  /* 0x0000004a0000780c */ /* 0x000fc80000f21670 */
[----:B------:R-:W-:Y:S02]  /*ad50*/  FSEL R127, R127, -INF , !P1 ;  /* 0xff8000007f7f7808 */ /* 0x000fe40004800000 */
[----:B------:R-:W-:Y:S02]  /*ad60*/  ISETP.GT.AND P1, PT, R2, RZ, !P6 ;  /* 0x000000ff0200720c */ /* 0x000fe40007724270 */
[----:B------:R-:W-:Y:S02]  /*ad70*/  ISETP.NE.AND P6, PT, R128, RZ, PT ;  /* 0x000000ff8000720c */ /* 0x000fe40003fc5270 */
[----:B------:R-:W-:Y:S02]  /*ad80*/  ISETP.LT.OR P1, PT, R0, 0x1, P1 ;  /* 0x000000010000780c */ /* 0x000fe40000f21670 */
[----:B------:R-:W-:Y:S02]  /*ad90*/  ISETP.GT.AND P2, PT, R2, 0x59, !P6 ;  /* 0x000000590200780c */ /* 0x000fe40007744270 */
[----:B------:R-:W-:-:S02]  /*ada0*/  FSEL R90, R90, -INF , !P1 ;  /* 0xff8000005a5a7808 */ /* 0x000fc40004800000 */
[----:B------:R-:W-:Y:S02]  /*adb0*/  FSETP.NEU.FTZ.AND P1, PT, R3, -INF , PT ;  /* 0xff8000000300780b */ /* 0x000fe40003f3d000 */
[----:B------:R-:W-:Y:S02]  /*adc0*/  FMNMX.FTZ R20, R90, R13, !PT ;  /* 0x0000000d5a147209 */ /* 0x000fe40007810000 */
[----:B------:R-:W-:Y:S02]  /*add0*/  FSEL R92, R92, RZ, P1 ;  /* 0x000000ff5c5c7208 */ /* 0x000fe40000800000 */
[----:B------:R-:W-:Y:S02]  /*ade0*/  FMNMX.FTZ R20, R155, R20, !PT ;  /* 0x000000149b147209 */ /* 0x000fe40007810000 */
[----:B------:R-:W-:Y:S01]  /*adf0*/  ISETP.LT.OR P2, PT, R0, 0x5a, P2 ;  /* 0x0000005a0000780c */ /* 0x000fe20001741670 */
        /* <DEDUP_REMOVED lines=14> */
[----:B------:R0:W-:Y:S01]  /*aee0*/  MUFU.EX2 R131, R2 ;  /* 0x0000000200837308 */ /* 0x0001e20000000800 */
[----:B------:R-:W-:Y:S01]  /*aef0*/  FSEL R117, R3, RZ, P1 ;  /* 0x000000ff03757208 */ /* 0x000fe20000800000 */
[--C-:B------:R-:W-:Y:S01]  /*af00*/  FFMA.FTZ R156, R189, R10, -R92.reuse ;  /* 0x0000000abd9c7223 */ /* 0x100fe2000001085c */
[----:B------:R-:W-:Y:S01]  /*af10*/  FMNMX.FTZ R20, R95, R20, !PT ;  /* 0x000000145f147209 */ /* 0x000fe20007810000 */
[-CC-:B------:R-:W-:Y:S01]  /*af20*/  FFMA.FTZ R158, R185, R10.reuse, -R92.reuse ;  /* 0x0000000ab99e7223 */ /* 0x180fe2000001085c */
[----:B------:R-:W-:Y:S01]  /*af30*/  FFMA.FTZ R183, R183, R10, -R92 ;  /* 0x0000000ab7b77223 */ /* 0x000fe2000001085c */
        /* <DEDUP_REMOVED lines=23> */
[----:B------:R-:W-:Y:S01]  /*b0b0*/  FFMA.FTZ R97, R133, R10, -R92 ;  /* 0x0000000a85617223 */ /* 0x000fe2000001085c */
[----:B------:R-:W-:-:S02]  /*b0c0*/  LOP3.LUT P6, RZ, R160, 0x7f, RZ, 0xc0, !PT ;  /* 0x0000007fa0ff7812 */ /* 0x000fc400078cc0ff */
        /* <DEDUP_REMOVED lines=16> */
[----:B------:R-:W-:Y:S04]  /*b1d0*/  MUFU.EX2 R148, R148 ;  /* 0x0000009400947308 */ /* 0x000fe80000000800 */
[----:B------:R-:W1:Y:S04]  /*b1e0*/  SHFL.BFLY PT, R137, R20, 0x2, 0x1f ;  /* 0x0c401f0014897f89 */ /* 0x000e6800000e0000 */
        /* <DEDUP_REMOVED lines=12> */
[CC--:B0-----:R-:W-:Y:S02]  /*b2b0*/  FMUL.FTZ R2, R9.reuse, R10.reuse ;  /* 0x0000000a09027220 */ /* 0x0c1fe40000410000 */
[----:B------:R-:W0:Y:S03]  /*b2c0*/  MUFU.EX2 R0, R0 ;  /* 0x0000000000007308 */ /* 0x000e260000000800 */
        /* <DEDUP_REMOVED lines=11> */
[--C-:B------:R-:W-:Y:S01]  /*b380*/  FFMA.FTZ R88, R151, R10, -R94.reuse ;  /* 0x0000000a97587223 */ /* 0x100fe2000001085e */
[----:B0-----:R-:W-:Y:S01]  /*b390*/  FFMA.FTZ R91, R0, R8, R187 ;  /* 0x00000008005b7223 */ /* 0x001fe200000100bb */
[-CC-:B------:R-:W-:Y:S01]  /*b3a0*/  FFMA.FTZ R155, R95, R10.reuse, -R94.reuse ;  /* 0x0000000a5f9b7223 */ /* 0x180fe2000001085e */
[-CC-:B------:R-:W-:Y:S01]  /*b3b0*/  FFMA.FTZ R90, R149, R10.reuse, -R94.reuse ;  /* 0x0000000a955a7223 */ /* 0x180fe2000001085e */
[-CC-:B------:R-:W-:Y:S01]  /*b3c0*/  FFMA.FTZ R149, R99, R10.reuse, -R94.reuse ;  /* 0x0000000a63957223 */ /* 0x180fe2000001085e */
[----:B------:R-:W-:Y:S01]  /*b3d0*/  FADD.FTZ R91, R156, R91 ;  /* 0x0000005b9c5b7221 */ /* 0x000fe20000010000 */
[-CC-:B------:R-:W-:Y:S01]  /*b3e0*/  FFMA.FTZ R92, R147, R10.reuse, -R94.reuse ;  /* 0x0000000a935c7223 */ /* 0x180fe2000001085e */
[----:B------:R0:W1:Y:S01]  /*b3f0*/  MUFU.EX2 R2, R13 ;  /* 0x0000000d00027308 */ /* 0x0000620000000800 */
[-CC-:B------:R-:W-:Y:S01]  /*b400*/  FFMA.FTZ R151, R103, R10.reuse, -R94.reuse ;  /* 0x0000000a67977223 */ /* 0x180fe2000001085e */
[----:B------:R-:W-:Y:S01]  /*b410*/  FADD.FTZ R8, R158, R91 ;  /* 0x0000005b9e087221 */ /* 0x000fe20000010000 */
[-CC-:B------:R-:W-:Y:S01]  /*b420*/  FFMA.FTZ R111, R111, R10.reuse, -R94.reuse ;  /* 0x0000000a6f6f7223 */ /* 0x180fe2000001085e */
[-CC-:B------:R-:W-:Y:S01]  /*b430*/  FFMA.FTZ R107, R107, R10.reuse, -R94.reuse ;  /* 0x0000000a6b6b7223 */ /* 0x180fe2000001085e */
[-C--:B------:R-:W-:Y:S01]  /*b440*/  FFMA.FTZ R115, R115, R10.reuse, -R94 ;  /* 0x0000000a73737223 */ /* 0x080fe2000001085e */
[----:B------:R-:W-:Y:S01]  /*b450*/  FADD.FTZ R91, R183, R8 ;  /* 0x00000008b75b7221 */ /* 0x000fe20000010000 */
[-CC-:B------:R-:W-:Y:S01]  /*b460*/  FFMA.FTZ R157, R157, R10.reuse, -R94.reuse ;  /* 0x0000000a9d9d7223 */ /* 0x180fe2000001085e */
[----:B------:R-:W2:Y:S01]  /*b470*/  MUFU.EX2 R14, R14 ;  /* 0x0000000e000e7308 */ /* 0x000ea20000000800 */
[-CC-:B------:R-:W-:Y:S01]  /*b480*/  FFMA.FTZ R119, R119, R10.reuse, -R94.reuse ;  /* 0x0000000a77777223 */ /* 0x180fe2000001085e */
[----:B------:R-:W-:Y:S01]  /*b490*/  FADD.FTZ R8, R152, R91 ;  /* 0x0000005b98087221 */ /* 0x000fe20000010000 */
[-CC-:B------:R-:W-:Y:S01]  /*b4a0*/  FFMA.FTZ R163, R163, R10.reuse, -R94.reuse ;  /* 0x0000000aa3a37223 */ /* 0x180fe2000001085e */
[-CC-:B------:R-:W-:Y:S01]  /*b4b0*/  FFMA.FTZ R123, R123, R10.reuse, -R94.reuse ;  /* 0x0000000a7b7b7223 */ /* 0x180fe2000001085e */
[-C--:B------:R-:W-:Y:S01]  /*b4c0*/  FFMA.FTZ R175, R175, R10.reuse, -R94 ;  /* 0x0000000aafaf7223 */ /* 0x080fe2000001085e */
[----:B0-----:R-:W-:Y:S01]  /*b4d0*/  FADD.FTZ R13, R177, R8 ;  /* 0x00000008b10d7221 */ /* 0x001fe20000010000 */
[-CC-:B------:R-:W-:Y:S01]  /*b4e0*/  FFMA.FTZ R127, R127, R10.reuse, -R94.reuse ;  /* 0x0000000a7f7f7223 */ /* 0x180fe2000001085e */
[----:B------:R-:W0:Y:S01]  /*b4f0*/  MUFU.EX2 R159, R159 ;  /* 0x0000009f009f7308 */ /* 0x000e220000000800 */
[----:B-1----:R-:W-:Y:S01]  /*b500*/  FFMA.FTZ R5, R2, R5, R117 ;  /* 0x0000000502057223 */ /* 0x002fe20000010075 */
[----:B------:R-:W-:Y:S01]  /*b510*/  FADD.FTZ R96, R154, R13 ;  /* 0x0000000d9a607221 */ /* 0x000fe20000010000 */
[-CC-:B------:R-:W-:Y:S01]  /*b520*/  FFMA.FTZ R179, R179, R10.reuse, -R94.reuse ;  /* 0x0000000ab3b37223 */ /* 0x180fe2000001085e */
[-CC-:B------:R-:W-:Y:S01]  /*b530*/  FFMA.FTZ R139, R139, R10.reuse, -R94.reuse ;  /* 0x0000000a8b8b7223 */ /* 0x180fe2000001085e */
[-C--:B------:R-:W-:Y:S01]  /*b540*/  FFMA.FTZ R141, R141, R10.reuse, -R94 ;  /* 0x0000000a8d8d7223 */ /* 0x080fe2000001085e */
[----:B------:R-:W-:Y:S01]  /*b550*/  FADD.FTZ R13, R143, R96 ;  /* 0x000000608f0d7221 */ /* 0x000fe20000010000 */
[----:B------:R-:W-:Y:S01]  /*b560*/  FFMA.FTZ R94, R135, R10, -R94 ;  /* 0x0000000a875e7223 */ /* 0x000fe2000001085e */
[----:B------:R-:W1:Y:S01]  /*b570*/  MUFU.EX2 R20, R20 ;  /* 0x0000001400147308 */ /* 0x000e620000000800 */
[----:B--2---:R-:W-:Y:S01]  /*b580*/  FADD.FTZ R8, R14, R5 ;  /* 0x000000050e087221 */ /* 0x004fe20000010000 */
[----:B------:R-:W-:Y:S01]  /*b590*/  FADD.FTZ R96, R148, R13 ;  /* 0x0000000d94607221 */ /* 0x000fe20000010000 */
[----:B------:R-:W-:Y:S01]  /*b5a0*/  IMAD.U32 R91, RZ, RZ, UR10 ;  /* 0x0000000aff5b7e24 */ /* 0x000fe2000f8e00ff */
[----:B------:R-:W-:Y:S01]  /*b5b0*/  F2FP.F16.F32.PACK_AB R154, R143, R154 ;  /* 0x0000009a8f9a723e */ /* 0x000fe200000000ff */
[----:B------:R-:W-:-:S02]  /*b5c0*/  VIADD R12, R12, 0xffffffff ;  /* 0xffffffff0c0c7836 */ /* 0x000fc40000000000 */
[----:B------:R-:W-:Y:S01]  /*b5d0*/  FADD.FTZ R13, R131, R96 ;  /* 0x00000060830d7221 */ /* 0x000fe20000010000 */
[----:B------:R-:W-:Y:S01]  /*b5e0*/  @!P6 VIADD R91, R91, 0x2a860 ;  /* 0x0002a8605b5be836 */ /* 0x000fe20000000000 */
[----:B------:R-:W2:Y:S01]  /*b5f0*/  MUFU.EX2 R153, R153 ;  /* 0x0000009900997308 */ /* 0x000ea20000000800 */
[----:B0-----:R-:W-:Y:S01]  /*b600*/  FADD.FTZ R5, R159, R8 ;  /* 0x000000089f057221 */ /* 0x001fe20000010000 */
[----:B------:R-:W-:Y:S01]  /*b610*/  FADD.FTZ R96, R150, R13 ;  /* 0x0000000d96607221 */ /* 0x000fe20000010000 */
[----:B------:R-:W-:Y:S02]  /*b620*/  F2FP.F16.F32.PACK_AB R156, R156, R187 ;  /* 0x000000bb9c9c723e */ /* 0x000fe400000000ff */
[----:B------:R-:W-:Y:S01]  /*b630*/  @!P6 PRMT R91, RZ, 0x654, R91 ;  /* 0x00000654ff5be816 */ /* 0x000fe2000000005b */
[----:B------:R-:W-:Y:S01]  /*b640*/  FADD.FTZ R13, R109, R96 ;  /* 0x000000606d0d7221 */ /* 0x000fe20000010000 */
[----:B------:R-:W-:Y:S01]  /*b650*/  F2FP.F16.F32.PACK_AB R158, R183, R158 ;  /* 0x0000009eb79e723e */ /* 0x000fe200000000ff */
[----:B------:R-:W0:Y:S01]  /*b660*/  MUFU.EX2 R88, R88 ;  /* 0x0000005800587308 */ /* 0x000e220000000800 */
[----:B-1----:R-:W-:Y:S01]  /*b670*/  FADD.FTZ R8, R20, R5 ;  /* 0x0000000514087221 */ /* 0x002fe20000010000 */
[----:B------:R-:W-:Y:S01]  /*b680*/  FADD.FTZ R96, R144, R13 ;  /* 0x0000000d90607221 */ /* 0x000fe20000010000 */
[----:B------:R1:W-:Y:S01]  /*b690*/  @!P6 SYNCS.ARRIVE.TRANS64.RED.A1T0 RZ, [R91+URZ], RZ ;  /* 0x000000ff5bffe9a7 */ /* 0x0003e2000810043f */
[----:B------:R-:W-:-:S02]  /*b6a0*/  F2FP.F16.F32.PACK_AB R152, R177, R152 ;  /* 0x00000098b198723e */ /* 0x000fc400000000ff */
[----:B------:R-:W-:Y:S01]  /*b6b0*/  FADD.FTZ R13, R93, R96 ;  /* 0x000000605d0d7221 */ /* 0x000fe20000010000 */
[----:B------:R-:W-:Y:S01]  /*b6c0*/  F2FP.F16.F32.PACK_AB R148, R131, R148 ;  /* 0x000000948394723e */ /* 0x000fe200000000ff */
[----:B------:R-:W3:Y:S01]  /*b6d0*/  MUFU.EX2 R155, R155 ;  /* 0x0000009b009b7308 */ /* 0x000ee20000000800 */
[----:B--2---:R-:W-:Y:S01]  /*b6e0*/  FADD.FTZ R5, R153, R8 ;  /* 0x0000000899057221 */ /* 0x004fe20000010000 */
[----:B------:R-:W-:Y:S01]  /*b6f0*/  FADD.FTZ R96, R146, R13 ;  /* 0x0000000d92607221 */ /* 0x000fe20000010000 */
[----:B------:R-:W-:Y:S01]  /*b700*/  F2FP.F16.F32.PACK_AB R150, R109, R150 ;  /* 0x000000966d96723e */ /* 0x000fe200000000ff */
[----:B------:R-:W-:Y:S01]  /*b710*/  IMAD.MOV.U32 R13, RZ, RZ, R9 ;  /* 0x000000ffff0d7224 */ /* 0x000fe200078e0009 */
[----:B------:R-:W-:Y:S02]  /*b720*/  F2FP.F16.F32.PACK_AB R144, R93, R144 ;  /* 0x000000905d90723e */ /* 0x000fe400000000ff */
[----:B------:R-:W-:Y:S01]  /*b730*/  F2FP.F16.F32.PACK_AB R146, R105, R146 ;  /* 0x000000926992723e */ /* 0x000fe200000000ff */
[----:B------:R-:W2:Y:S01]  /*b740*/  MUFU.EX2 R90, R90 ;  /* 0x0000005a005a7308 */ /* 0x000ea20000000800 */
[----:B0-----:R-:W-:Y:S01]  /*b750*/  FADD.FTZ R8, R88, R5 ;  /* 0x0000000558087221 */ /* 0x001fe20000010000 */
[----:B------:R-:W-:-:S02]  /*b760*/  F2FP.F16.F32.PACK_AB R159, R20, R159 ;  /* 0x0000009f149f723e */ /* 0x000fc400000000ff */
[----:B------:R-:W-:-:S04]  /*b770*/  F2FP.F16.F32.PACK_AB R153, R88, R153 ;  /* 0x000000995899723e */ /* 0x000fc800000000ff */
[----:B------:R-:W0:Y:S01]  /*b780*/  MUFU.EX2 R149, R149 ;  /* 0x0000009500957308 */ /* 0x000e220000000800 */
[----:B---3--:R-:W-:-:S07]  /*b790*/  FADD.FTZ R5, R155, R8 ;  /* 0x000000089b057221 */ /* 0x008fce0000010000 */
[----:B------:R-:W3:Y:S01]  /*b7a0*/  MUFU.EX2 R92, R92 ;  /* 0x0000005c005c7308 */ /* 0x000ee20000000800 */
[C---:B--2---:R-:W-:Y:S01]  /*b7b0*/  FADD.FTZ R8, R90.reuse, R5 ;  /* 0x000000055a087221 */ /* 0x044fe20000010000 */
[----:B------:R-:W-:-:S06]  /*b7c0*/  F2FP.F16.F32.PACK_AB R155, R90, R155 ;  /* 0x0000009b5a9b723e */ /* 0x000fcc00000000ff */
[----:B------:R-:W2:Y:S01]  /*b7d0*/  MUFU.EX2 R151, R151 ;  /* 0x0000009700977308 */ /* 0x000ea20000000800 */
[----:B0-----:R-:W-:-:S07]  /*b7e0*/  FADD.FTZ R5, R149, R8 ;  /* 0x0000000895057221 */ /* 0x001fce0000010000 */
[----:B------:R-:W0:Y:S01]  /*b7f0*/  MUFU.EX2 R111, R111 ;  /* 0x0000006f006f7308 */ /* 0x000e220000000800 */
[C---:B---3--:R-:W-:Y:S01]  /*b800*/  FADD.FTZ R8, R92.reuse, R5 ;  /* 0x000000055c087221 */ /* 0x048fe20000010000 */
[----:B------:R-:W-:Y:S01]  /*b810*/  FADD.FTZ R5, R105, R96 ;  /* 0x0000006069057221 */ /* 0x000fe20000010000 */
[----:B------:R-:W-:-:S03]  /*b820*/  F2FP.F16.F32.PACK_AB R149, R92, R149 ;  /* 0x000000955c95723e */ /* 0x000fc600000000ff */
[----:B------:R-:W-:Y:S02]  /*b830*/  FADD.FTZ R96, R140, R5 ;  /* 0x000000058c607221 */ /* 0x000fe40000010000 */
[----:B------:R-:W3:Y:S01]  /*b840*/  MUFU.EX2 R107, R107 ;  /* 0x0000006b006b7308 */ /* 0x000ee20000000800 */
[----:B--2---:R-:W-:-:S07]  /*b850*/  FADD.FTZ R8, R151, R8 ;  /* 0x0000000897087221 */ /* 0x004fce0000010000 */
[----:B------:R-:W2:Y:S01]  /*b860*/  MUFU.EX2 R89, R89 ;  /* 0x0000005900597308 */ /* 0x000ea20000000800 */
[C---:B0-----:R-:W-:Y:S01]  /*b870*/  FADD.FTZ R8, R111.reuse, R8 ;  /* 0x000000086f087221 */ /* 0x041fe20000010000 */
[----:B------:R-:W-:-:S06]  /*b880*/  F2FP.F16.F32.PACK_AB R151, R111, R151 ;  /* 0x000000976f97723e */ /* 0x000fcc00000000ff */
[----:B------:R-:W0:Y:S01]  /*b890*/  MUFU.EX2 R115, R115 ;  /* 0x0000007300737308 */ /* 0x000e220000000800 */
[----:B---3--:R-:W-:-:S07]  /*b8a0*/  FADD.FTZ R8, R107, R8 ;  /* 0x000000086b087221 */ /* 0x008fce0000010000 */
[----:B------:R-:W3:Y:S01]  /*b8b0*/  MUFU.EX2 R142, R142 ;  /* 0x0000008e008e7308 */ /* 0x000ee20000000800 */
[C---:B--2---:R-:W-:Y:S01]  /*b8c0*/  FADD.FTZ R5, R89.reuse, R96 ;  /* 0x0000006059057221 */ /* 0x044fe20000010000 */
[----:B------:R-:W-:-:S06]  /*b8d0*/  F2FP.F16.F32.PACK_AB R140, R89, R140 ;  /* 0x0000008c598c723e */ /* 0x000fcc00000000ff */
[----:B------:R2:W4:Y:S01]  /*b8e0*/  MUFU.EX2 R147, R157 ;  /* 0x0000009d00937308 */ /* 0x0005220000000800 */
[C---:B0-----:R-:W-:Y:S01]  /*b8f0*/  FADD.FTZ R8, R115.reuse, R8 ;  /* 0x0000000873087221 */ /* 0x041fe20000010000 */
[----:B------:R-:W-:-:S06]  /*b900*/  F2FP.F16.F32.PACK_AB R145, R115, R107 ;  /* 0x0000006b7391723e */ /* 0x000fcc00000000ff */
[----:B------:R-:W0:Y:S01]  /*b910*/  MUFU.EX2 R113, R113 ;  /* 0x0000007100717308 */ /* 0x000e220000000800 */
[----:B---3--:R-:W-:Y:S01]  /*b920*/  FADD.FTZ R96, R142, R5 ;  /* 0x000000058e607221 */ /* 0x008fe20000010000 */
[----:B--2---:R-:W-:Y:S01]  /*b930*/  F2FP.F16.F32.PACK_AB R157, R14, R117 ;  /* 0x000000750e9d723e */ /* 0x004fe200000000ff */
[----:B------:R-:W-:-:S05]  /*b940*/  IMAD.MOV.U32 R14, RZ, RZ, R3 ;  /* 0x000000ffff0e7224 */ /* 0x000fca00078e0003 */
[----:B------:R-:W2:Y:S01]  /*b950*/  MUFU.EX2 R119, R119 ;  /* 0x0000007700777308 */ /* 0x000ea20000000800 */
[----:B----4-:R-:W-:-:S07]  /*b960*/  FADD.FTZ R8, R147, R8 ;  /* 0x0000000893087221 */ /* 0x010fce0000010000 */
        /* <DEDUP_REMOVED lines=18> */
[----:B--2---:R-:W-:-:S07]  /*ba90*/  FADD.FTZ R5, R175, R8 ;  /* 0x00000008af057221 */ /* 0x004fce0000010000 */
[----:B------:R-:W2:Y:S01]  /*baa0*/  MUFU.EX2 R137, R139 ;  /* 0x0000008b00897308 */ /* 0x000ea20000000800 */
[C---:B---3--:R-:W-:Y:S01]  /*bab0*/  FADD.FTZ R5, R98.reuse, R5 ;  /* 0x0000000562057221 */ /* 0x048fe20000010000 */
[----:B------:R-:W-:-:S06]  /*bac0*/  F2FP.F16.F32.PACK_AB R143, R98, R175 ;  /* 0x000000af628f723e */ /* 0x000fcc00000000ff */
[----:B------:R3:W4:Y:S01]  /*bad0*/  MUFU.EX2 R102, R141 ;  /* 0x0000008d00667308 */ /* 0x0007220000000800 */
[----:B0-----:R-:W-:-:S07]  /*bae0*/  FADD.FTZ R5, R100, R5 ;  /* 0x0000000564057221 */ /* 0x001fce0000010000 */
[----:B------:R-:W0:Y:S01]  /*baf0*/  MUFU.EX2 R97, R97 ;  /* 0x0000006100617308 */ /* 0x000e220000000800 */
[----:B--2---:R-:W-:Y:S01]  /*bb00*/  FADD.FTZ R5, R137, R5 ;  /* 0x0000000589057221 */ /* 0x004fe20000010000 */
[----:B---3--:R-:W-:Y:S02]  /*bb10*/  F2FP.F16.F32.PACK_AB R141, R123, R163 ;  /* 0x000000a37b8d723e */ /* 0x008fe400000000ff */
[----:B------:R-:W-:-:S04]  /*bb20*/  F2FP.F16.F32.PACK_AB R137, R137, R100 ;  /* 0x000000648989723e */ /* 0x000fc800000000ff */
[----:B------:R-:W2:Y:S01]  /*bb30*/  MUFU.EX2 R94, R94 ;  /* 0x0000005e005e7308 */ /* 0x000ea20000000800 */
[----:B----4-:R-:W-:Y:S01]  /*bb40*/  FADD.FTZ R5, R102, R5 ;  /* 0x0000000566057221 */ /* 0x010fe20000010000 */
[C---:B0-----:R-:W-:Y:S01]  /*bb50*/  FADD.FTZ R8, R97.reuse, R96 ;  /* 0x0000006061087221 */ /* 0x041fe20000010000 */
[----:B------:R-:W-:Y:S02]  /*bb60*/  F2FP.F16.F32.PACK_AB R138, R97, R138 ;  /* 0x0000008a618a723e */ /* 0x000fe400000000ff */
[C---:B--2---:R-:W-:Y:S01]  /*bb70*/  FADD.FTZ R5, R94.reuse, R5 ;  /* 0x000000055e057221 */ /* 0x044fe20000010000 */
[----:B------:R-:W-:Y:S01]  /*bb80*/  F2FP.F16.F32.PACK_AB R139, R94, R102 ;  /* 0x000000665e8b723e */ /* 0x000fe200000000ff */
[----:B-1----:R-:W-:Y:S06]  /*bb90*/  @P1 BRA `(.L_x_1132) ;  /* 0xffffffd000d41947 */ /* 0x002fec000383ffff */
.L_x_1115:
        /* <DEDUP_REMOVED lines=67> */
.L_x_1133:
[----:B------:R-:W-:Y:S01]  /*bfd0*/  ULEA UR5, UR36, UR38, 0x3 ;  /* 0x0000002624057291 */ /* 0x000fe2000f8e183f */
[----:B------:R-:W-:-:S05]  /*bfe0*/  IMAD.U32 R0, RZ, RZ, UR37 ;  /* 0x00000025ff007e24 */ /* 0x000fca000f8e00ff */
[----:B------:R-:W-:-:S04]  /*bff0*/  SHF.L.U32 R0, R0, 0x1f, RZ ;  /* 0x0000001f00007819 */ /* 0x000fc800000006ff */
[----:B------:R0:W1:Y:S01]  /*c000*/  SYNCS.PHASECHK.TRANS64.TRYWAIT P1, [UR5+0x2a850], R0 ;  /* 0x02a85000ff0075a7 */ /* 0x0000620008020145 */
[----:B------:R-:W-:Y:S05]  /*c010*/  @!P0 BRA `(.L_x_1134) ;  /* 0x0000000000048947 */ /* 0x000fea0003800000 */
[----:B------:R-:W-:Y:S01]  /*c020*/  BPT.TRAP 0x1 ;  /* 0x000000040000795c */ /* 0x000fe20000300000 */
.L_x_1134:
[----:B-1----:R-:W-:Y:S05]  /*c030*/  @P1 BRA `(.L_x_1135) ;  /* 0x0000000000081947 */ /* 0x002fea0003800000 */
[----:B------:R-:W1:Y:S02]  /*c040*/  SYNCS.PHASECHK.TRANS64.TRYWAIT P0, [UR5+0x2a850], R0 ;  /* 0x02a85000ff0075a7 */ /* 0x000e640008000145 */
[----:B-1----:R-:W-:Y:S05]  /*c050*/  @!P0 BRA `(.L_x_1136) ;  /* 0x0000007c00548947 */ /* 0x002fea0003800000 */
.L_x_1135:
[----:B------:R-:W-:Y:S01]  /*c060*/  UIADD3 UR38, UR38, 0x400, URZ ;  /* 0x0000040026267890 */ /* 0x000fe2000fffe03f */
[----:B------:R-:W-:Y:S01]  /*c070*/  WARPGROUP.ARRIVE ;  /* 0x00000000000079c5 */ /* 0x000fe20000000000 */
[----:B------:R-:W-:Y:S01]  /*c080*/  UMOV UR7, 0x40000040 ;  /* 0x4000004000077882 */ /* 0x000fe20000000000 */
[----:B-1----:R-:W1:Y:S01]  /*c090*/  SHFL.BFLY PT, R7, R8, 0x2, 0x1f ;  /* 0x0c401f0008077f89 */ /* 0x002e6200000e0000 */
[----:B------:R-:W-:Y:S01]  /*c0a0*/  USHF.R.U32.HI UR38, URZ, 0x4, UR38 ;  /* 0x000000043f267899 */ /* 0x000fe20008011626 */
[----:B------:R-:W-:Y:S02]  /*c0b0*/  VIADD R169, R169, 0x1 ;  /* 0x00000001a9a97836 */ /* 0x000fe40000000000 */
[----:B0-----:R-:W0:Y:S01]  /*c0c0*/  SHFL.BFLY PT, R0, R5, 0x2, 0x1f ;  /* 0x0c401f0005007f89 */ /* 0x001e2200000e0000 */
[----:B------:R-:W-:Y:S01]  /*c0d0*/  ULOP3.LUT UR38, UR38, 0x3fff, URZ, 0xc0, !UPT ;  /* 0x00003fff26267892 */ /* 0x000fe2000f8ec03f */
[----:B------:R-:W2:Y:S03]  /*c0e0*/  S2R R14, SR_TID.X ;  /* 0x00000000000e7919 */ /* 0x000ea60000002100 */
        /* <DEDUP_REMOVED lines=9> */
[----:B------:R-:W-:Y:S01]  /*c180*/  USEL UR36, UR36, URZ, UP0 ;  /* 0x0000003f24247287 */ /* 0x000fe20008000000 */
[----:B0-----:R-:W-:Y:S01]  /*c190*/  FADD.FTZ R2, R0, R5 ;  /* 0x0000000500027221 */ /* 0x001fe20000010000 */
[----:B------:R-:W-:Y:S01]  /*c1a0*/  CS2R R4, SRZ ;  /* 0x0000000000047805 */ /* 0x000fe2000001ff00 */
[----:B------:R-:W0:Y:S04]  /*c1b0*/  SHFL.BFLY PT, R0, R7, 0x1, 0x1f ;  /* 0x0c201f0007007f89 */ /* 0x000e2800000e0000 */
[----:B------:R-:W1:Y:S01]  /*c1c0*/  SHFL.BFLY PT, R11, R2, 0x1, 0x1f ;  /* 0x0c201f00020b7f89 */ /* 0x000e6200000e0000 */
[----:B--2---:R-:W-:Y:S01]  /*c1d0*/  LOP3.LUT P2, RZ, R14, 0x7f, RZ, 0xc0, !PT ;  /* 0x0000007f0eff7812 */ /* 0x004fe2000784c0ff */
[----:B0-----:R-:W-:Y:S01]  /*c1e0*/  FADD.FTZ R12, R7, R0 ;  /* 0x00000000070c7221 */ /* 0x001fe20000010000 */
[----:B------:R-:W-:-:S02]  /*c1f0*/  IMAD.U32 R7, RZ, RZ, UR5 ;  /* 0x00000005ff077e24 */ /* 0x000fc4000f8e00ff */
[----:B------:R-:W-:Y:S02]  /*c200*/  IMAD.MOV.U32 R0, RZ, RZ, -0x800000 ;  /* 0xff800000ff007424 */ /* 0x000fe400078e00ff */
[----:B-1----:R-:W-:Y:S01]  /*c210*/  FADD.FTZ R13, R2, R11 ;  /* 0x0000000b020d7221 */ /* 0x002fe20000010000 */
[----:B------:R-:W-:-:S06]  /*c220*/  FSETP.NE.FTZ.AND P0, PT, R12, RZ, PT ;  /* 0x000000ff0c00720b */ /* 0x000fcc0003f15000 */
[----:B------:R-:W-:Y:S02]  /*c230*/  @!P2 VIADD R7, R7, 0x2a860 ;  /* 0x0002a8600707a836 */ /* 0x000fe40000000000 */
[----:B------:R-:W-:Y:S01]  /*c240*/  IMAD.MOV.U32 R2, RZ, RZ, -0x800000 ;  /* 0xff800000ff027424 */ /* 0x000fe200078e00ff */
[----:B------:R-:W-:Y:S02]  /*c250*/  FSETP.NE.FTZ.AND P1, PT, R13, RZ, PT ;  /* 0x000000ff0d00720b */ /* 0x000fe40003f35000 */
[----:B------:R-:W-:Y:S02]  /*c260*/  @!P2 PRMT R7, RZ, 0x654, R7 ;  /* 0x00000654ff07a816 */ /* 0x000fe40000000007 */
[----:B------:R-:W0:Y:S01]  /*c270*/  @P0 MUFU.LG2 R11, R12 ;  /* 0x0000000c000b0308 */ /* 0x000e220000000c00 */
[----:B------:R-:W-:-:S08]  /*c280*/  @P0 FMUL.FTZ R6, R10, 0.69314718246459960938 ;  /* 0x3f3172180a060820 */ /* 0x000fd00000410000 */
[----:B------:R-:W-:Y:S01]  /*c290*/  @P1 FMUL.FTZ R15, R10, 0.69314718246459960938 ;  /* 0x3f3172180a0f1820 */ /* 0x000fe20000410000 */
[----:B------:R-:W1:Y:S08]  /*c2a0*/  @P1 MUFU.LG2 R8, R13 ;  /* 0x0000000d00081308 */ /* 0x000e700000000c00 */
[----:B------:R-:W2:Y:S01]  /*c2b0*/  @P0 MUFU.RCP R4, R12 ;  /* 0x0000000c00040308 */ /* 0x000ea20000001000 */
[----:B0-----:R-:W-:-:S04]  /*c2c0*/  @P0 FMUL.FTZ R11, R11, 0.69314718246459960938 ;  /* 0x3f3172180b0b0820 */ /* 0x001fc80000410000 */
[----:B------:R-:W-:Y:S01]  /*c2d0*/  @P0 FFMA.FTZ R2, R6, R3, R11 ;  /* 0x0000000306020223 */ /* 0x000fe2000001000b */
[----:B------:R-:W-:Y:S02]  /*c2e0*/  PLOP3.LUT P0, PT, PT, PT, PT, 0x8, 0x0 ;  /* 0x000000000000781c */ /* 0x000fe40003f0e170 */
[----:B------:R-:W0:Y:S01]  /*c2f0*/  @P1 MUFU.RCP R5, R13 ;  /* 0x0000000d00051308 */ /* 0x000e220000001000 */
[----:B-1----:R-:W-:-:S04]  /*c300*/  @P1 FMUL.FTZ R8, R8, 0.69314718246459960938 ;  /* 0x3f31721808081820 */ /* 0x002fc80000410000 */
        /* <DEDUP_REMOVED lines=28> */
[-C--:B--2---:R-:W-:Y:S01]  /*c4d0*/  FMUL.FTZ R89, R28, R4.reuse ;  /* 0x000000041c597220 */ /* 0x084fe20000410000 */
        /* <DEDUP_REMOVED lines=32> */
[-C--:B0-----:R-:W-:Y:S01]  /*c6e0*/  FMUL.FTZ R29, R26, R5.reuse ;  /* 0x000000051a1d7220 */ /* 0x081fe20000410000 */
[-C--:B------:R-:W-:Y:S01]  /*c6f0*/  FMUL.FTZ R8, R27, R5.reuse ;  /* 0x000000051b087220 */ /* 0x080fe20000410000 */
[-C--:B------:R-:W-:Y:S01]  /*c700*/  FMUL.FTZ R30, R30, R5.reuse ;  /* 0x000000051e1e7220 */ /* 0x080fe20000410000 */
[-C--:B-1----:R-:W-:Y:S01]  /*c710*/  FMUL.FTZ R7, R31, R5.reuse ;  /* 0x000000051f077220 */ /* 0x082fe20000410000 */
        /* <DEDUP_REMOVED lines=28> */
.L_x_1066:
[----:B------:R-:W0:Y:S01]  /*c8e0*/  S2R R4, SR_CgaCtaId ;  /* 0x0000000000047919 */ /* 0x000e220000008800 */
[----:B------:R-:W-:Y:S01]  /*c8f0*/  MOV R3, 0x400 ;  /* 0x0000040000037802 */ /* 0x000fe20000000f00 */
[----:B------:R-:W-:Y:S01]  /*c900*/  BSSY B0, `(.L_x_1137) ;  /* 0x00001d3000007945 */ /* 0x000fe20003800000 */
[----:B------:R-:W-:Y:S02]  /*c910*/  BAR.SYNC.DEFER_BLOCKING 0x5, 0x120 ;  /* 0x0144800000007b1d */ /* 0x000fe40000010000 */
[----:B0-----:R-:W-:-:S05]  /*c920*/  LEA R3, R4, R3, 0x18 ;  /* 0x0000000304037211 */ /* 0x001fca00078ec0ff */
[----:B------:R0:W1:Y:S01]  /*c930*/  LDS.128 R160, [R3+0x2a8d0] ;  /* 0x02a8d00003a07984 */ /* 0x0000620000000c00 */
[----:B------:R-:W-:Y:S06]  /*c940*/  BAR.ARV 0x4, 0x120 ;  /* 0x0104800000007b1d */ /* 0x000fec0000002000 */
[----:B------:R-:W-:Y:S05]  /*c950*/  @P0 BRA `(.L_x_1138) ;  /* 0x0000001000c00947 */ /* 0x000fea0003800000 */
[----:B------:R-:W2:Y:S01]  /*c960*/  S2R R4, SR_SWINHI ;  /* 0x0000000000047919 */ /* 0x000ea20000002f00 */
[----:B------:R-:W-:Y:S02]  /*c970*/  F2FP.F16.F32.PACK_AB R6, R6, R89 ;  /* 0x000000590606723e */ /* 0x000fe400000000ff */
[----:B------:R-:W-:Y:S01]  /*c980*/  F2FP.F16.F32.PACK_AB R7, R7, R30 ;  /* 0x0000001e0707723e */ /* 0x000fe200000000ff */
[----:B------:R-:W-:Y:S01]  /*c990*/  BAR.SYNC.DEFER_BLOCKING 0x1, 0x100 ;  /* 0x0044000000007b1d */ /* 0x000fe20000010000 */
        /* <DEDUP_REMOVED lines=10> */
[----:B------:R-:W-:Y:S02]  /*ca40*/  MOV R16, R3 ;  /* 0x0000000300107202 */ /* 0x000fe40000000f00 */
[----:B--2---:R-:W-:-:S03]  /*ca50*/  MOV R17, R4 ;  /* 0x0000000400117202 */ /* 0x004fc60000000f00 */
[----:B------:R-:W-:-:S03]  /*ca60*/  IMAD.WIDE R4, R173, 0x2, R16 ;  /* 0x00000002ad047825 */ /* 0x000fc600078e0210 */
[C---:B------:R-:W-:Y:S02]  /*ca70*/  LOP3.LUT R9, R4.reuse, 0x380, RZ, 0xc0, !PT ;  /* 0x0000038004097812 */ /* 0x040fe400078ec0ff */
[C---:B------:R-:W-:Y:S02]  /*ca80*/  IADD3 R23, P6, R4.reuse, 0x20, RZ ;  /* 0x0000002004177810 */ /* 0x040fe40007fde0ff */
[----:B------:R-:W-:Y:S02]  /*ca90*/  SHF.R.U64 R9, R9, 0x3, RZ ;  /* 0x0000000309097819 */ /* 0x000fe400000012ff */
[----:B------:R-:W-:Y:S01]  /*caa0*/  LOP3.LUT R12, R23, 0x380, RZ, 0xc0, !PT ;  /* 0x00000380170c7812 */ /* 0x000fe200078ec0ff */
[----:B------:R-:W-:Y:S01]  /*cab0*/  IMAD.X R27, RZ, RZ, R5, P6 ;  /* 0x000000ffff1b7224 */ /* 0x000fe200030e0605 */
[C---:B------:R-:W-:Y:S02]  /*cac0*/  IADD3 R31, P5, R4.reuse, 0x40, RZ ;  /* 0x00000040041f7810 */ /* 0x040fe40007fbe0ff */
[----:B------:R-:W-:-:S02]  /*cad0*/  IADD3 R93, P4, R4, 0x60, RZ ;  /* 0x00000060045d7810 */ /* 0x000fc40007f9e0ff */
[C---:B------:R-:W-:Y:S01]  /*cae0*/  IADD3 R95, P3, R4.reuse, 0x4000, RZ ;  /* 0x00004000045f7810 */ /* 0x040fe20007f7e0ff */
[--C-:B------:R-:W-:Y:S01]  /*caf0*/  IMAD.X R25, RZ, RZ, R5.reuse, P5 ;  /* 0x000000ffff197224 */ /* 0x100fe200028e0605 */
[C---:B------:R-:W-:Y:S01]  /*cb00*/  IADD3 R97, P2, R4.reuse, 0x4020, RZ ;  /* 0x0000402004617810 */ /* 0x040fe20007f5e0ff */
[--C-:B------:R-:W-:Y:S01]  /*cb10*/  IMAD.X R21, RZ, RZ, R5.reuse, P4 ;  /* 0x000000ffff157224 */ /* 0x100fe200020e0605 */
[C---:B------:R-:W-:Y:S01]  /*cb20*/  IADD3 R99, P1, R4.reuse, 0x4040, RZ ;  /* 0x0000404004637810 */ /* 0x040fe20007f3e0ff */
[--C-:B------:R-:W-:Y:S01]  /*cb30*/  IMAD.X R15, RZ, RZ, R5.reuse, P3 ;  /* 0x000000ffff0f7224 */ /* 0x100fe200018e0605 */
[----:B------:R-:W-:Y:S01]  /*cb40*/  IADD3 R88, P0, R4, 0x4060, RZ ;  /* 0x0000406004587810 */ /* 0x000fe20007f1e0ff */
[--C-:B------:R-:W-:Y:S01]  /*cb50*/  IMAD.X R13, RZ, RZ, R5.reuse, P2 ;  /* 0x000000ffff0d7224 */ /* 0x100fe200010e0605 */
[----:B------:R-:W-:Y:S01]  /*cb60*/  LOP3.LUT R4, R9, R4, RZ, 0x3c, !PT ;  /* 0x0000000409047212 */ /* 0x000fe200078e3cff */
[--C-:B------:R-:W-:Y:S01]  /*cb70*/  IMAD.X R11, RZ, RZ, R5.reuse, P1 ;  /* 0x000000ffff0b7224 */ /* 0x100fe200008e0605 */
[----:B------:R-:W-:Y:S01]  /*cb80*/  SHF.R.U64 R12, R12, 0x3, RZ ;  /* 0x000000030c0c7819 */ /* 0x000fe200000012ff */
[----:B------:R-:W-:Y:S01]  /*cb90*/  IMAD.X R9, RZ, RZ, R5, P0 ;  /* 0x000000ffff097224 */ /* 0x000fe200000e0605 */
[----:B------:R-:W-:-:S02]  /*cba0*/  MOV R92, R4 ;  /* 0x00000004005c7202 */ /* 0x000fc40000000f00 */
[----:B------:R-:W-:Y:S02]  /*cbb0*/  F2FP.F16.F32.PACK_AB R5, R8, R29 ;  /* 0x0000001d0805723e */ /* 0x000fe400000000ff */
[----:B------:R-:W-:Y:S02]  /*cbc0*/  LOP3.LUT R26, R12, R23, RZ, 0x3c, !PT ;  /* 0x000000170c1a7212 */ /* 0x000fe400078e3cff */
[----:B------:R-:W-:Y:S02]  /*cbd0*/  F2FP.F16.F32.PACK_AB R4, R10, R91 ;  /* 0x0000005b0a04723e */ /* 0x000fe400000000ff */
[----:B------:R-:W-:Y:S02]  /*cbe0*/  LOP3.LUT R8, R97, 0x380, RZ, 0xc0, !PT ;  /* 0x0000038061087812 */ /* 0x000fe400078ec0ff */
[----:B------:R-:W-:Y:S01]  /*cbf0*/  LOP3.LUT R10, R99, 0x380, RZ, 0xc0, !PT ;  /* 0x00000380630a7812 */ /* 0x000fe200078ec0ff */
[----:B------:R2:W-:Y:S01]  /*cc00*/  STSM.16.M88.4 [R92], R4 ;  /* 0x000000045c007844 */ /* 0x0005e20000000200 */
[----:B------:R-:W-:-:S02]  /*cc10*/  LOP3.LUT R23, R88, 0x380, RZ, 0xc0, !PT ;  /* 0x0000038058177812 */ /* 0x000fc400078ec0ff */
[----:B------:R-:W-:Y:S02]  /*cc20*/  LOP3.LUT R14, R31, 0x380, RZ, 0xc0, !PT ;  /* 0x000003801f0e7812 */ /* 0x000fe400078ec0ff */
[----:B------:R-:W-:Y:S02]  /*cc30*/  LOP3.LUT R72, R95, 0x380, RZ, 0xc0, !PT ;  /* 0x000003805f487812 */ /* 0x000fe400078ec0ff */
[----:B------:R-:W-:Y:S02]  /*cc40*/  SHF.R.U64 R8, R8, 0x3, RZ ;  /* 0x0000000308087819 */ /* 0x000fe400000012ff */
[----:B------:R-:W-:Y:S02]  /*cc50*/  SHF.R.U64 R10, R10, 0x3, RZ ;  /* 0x000000030a0a7819 */ /* 0x000fe400000012ff */
[----:B------:R-:W-:Y:S02]  /*cc60*/  SHF.R.U64 R23, R23, 0x3, RZ ;  /* 0x0000000317177819 */ /* 0x000fe400000012ff */
[----:B------:R-:W-:-:S02]  /*cc70*/  SHF.R.U64 R14, R14, 0x3, RZ ;  /* 0x000000030e0e7819 */ /* 0x000fc400000012ff */
[----:B------:R-:W-:Y:S02]  /*cc80*/  SHF.R.U64 R72, R72, 0x3, RZ ;  /* 0x0000000348487819 */ /* 0x000fe400000012ff */
[----:B------:R-:W-:Y:S02]  /*cc90*/  LOP3.LUT R12, R8, R97, RZ, 0x3c, !PT ;  /* 0x00000061080c7212 */ /* 0x000fe400078e3cff */
[----:B------:R-:W-:Y:S02]  /*cca0*/  LOP3.LUT R10, R10, R99, RZ, 0x3c, !PT ;  /* 0x000000630a0a7212 */ /* 0x000fe400078e3cff */
[----:B------:R-:W-:Y:S02]  /*ccb0*/  LOP3.LUT R8, R23, R88, RZ, 0x3c, !PT ;  /* 0x0000005817087212 */ /* 0x000fe400078e3cff */
[----:B------:R-:W-:Y:S02]  /*ccc0*/  LOP3.LUT R24, R14, R31, RZ, 0x3c, !PT ;  /* 0x0000001f0e187212 */ /* 0x000fe400078e3cff */
[----:B------:R-:W-:-:S02]  /*ccd0*/  LOP3.LUT R14, R72, R95, RZ, 0x3c, !PT ;  /* 0x0000005f480e7212 */ /* 0x000fc400078e3cff */
[----:B------:R-:W-:Y:S01]  /*cce0*/  MOV R72, R10 ;  /* 0x0000000a00487202 */ /* 0x000fe20000000f00 */
[----:B------:R-:W3:Y:S01]  /*ccf0*/  LDC.64 R94, c[0x0][0xbd8] ;  /* 0x0002f600ff5e7b82 */ /* 0x000ee20000000a00 */
[----:B------:R-:W-:Y:S02]  /*cd00*/  MOV R23, R8 ;  /* 0x0000000800177202 */ /* 0x000fe40000000f00 */
[----:B------:R-:W-:Y:S02]  /*cd10*/  MOV R29, R26 ;  /* 0x0000001a001d7202 */ /* 0x000fe40000000f00 */
[----:B------:R-:W-:Y:S02]  /*cd20*/  F2FP.F16.F32.PACK_AB R8, R33, R32 ;  /* 0x000000202108723e */ /* 0x000fe400000000ff */
[----:B------:R-:W-:Y:S02]  /*cd30*/  F2FP.F16.F32.PACK_AB R9, R35, R34 ;  /* 0x000000222309723e */ /* 0x000fe400000000ff */
[----:B------:R-:W-:-:S02]  /*cd40*/  F2FP.F16.F32.PACK_AB R10, R37, R36 ;  /* 0x00000024250a723e */ /* 0x000fc400000000ff */
[----:B------:R-:W-:Y:S02]  /*cd50*/  F2FP.F16.F32.PACK_AB R11, R39, R38 ;  /* 0x00000026270b723e */ /* 0x000fe400000000ff */
[----:B------:R-:W-:Y:S02]  /*cd60*/  MOV R31, R24 ;  /* 0x00000018001f7202 */ /* 0x000fe40000000f00 */
[----:B--2---:R-:W-:Y:S01]  /*cd70*/  F2FP.F16.F32.PACK_AB R4, R41, R40 ;  /* 0x000000282904723e */ /* 0x004fe200000000ff */
[----:B------:R-:W-:Y:S01]  /*cd80*/  STSM.16.M88.4 [R29], R8 ;  /* 0x000000081d007844 */ /* 0x000fe20000000200 */
[----:B------:R-:W-:Y:S02]  /*cd90*/  F2FP.F16.F32.PACK_AB R5, R43, R42 ;  /* 0x0000002a2b05723e */ /* 0x000fe400000000ff */
[----:B------:R-:W-:Y:S02]  /*cda0*/  F2FP.F16.F32.PACK_AB R6, R45, R44 ;  /* 0x0000002c2d06723e */ /* 0x000fe400000000ff */
[----:B------:R-:W-:-:S02]  /*cdb0*/  F2FP.F16.F32.PACK_AB R7, R47, R46 ;  /* 0x0000002e2f07723e */ /* 0x000fc400000000ff */
[----:B------:R-:W-:Y:S02]  /*cdc0*/  LOP3.LUT R20, R93, 0x380, RZ, 0xc0, !PT ;  /* 0x000003805d147812 */ /* 0x000fe400078ec0ff */
[----:B------:R-:W-:Y:S01]  /*cdd0*/  MOV R89, R14 ;  /* 0x0000000e00597202 */ /* 0x000fe20000000f00 */
[----:B------:R2:W-:Y:S01]  /*cde0*/  STSM.16.M88.4 [R31], R4 ;  /* 0x000000041f007844 */ /* 0x0005e20000000200 */
[----:B------:R-:W-:Y:S02]  /*cdf0*/  SHF.R.U64 R20, R20, 0x3, RZ ;  /* 0x0000000314147819 */ /* 0x000fe400000012ff */
[----:B------:R-:W-:Y:S02]  /*ce00*/  MOV R88, R12 ;  /* 0x0000000c00587202 */ /* 0x000fe40000000f00 */
[----:B------:R-:W-:Y:S02]  /*ce10*/  LOP3.LUT R20, R20, R93, RZ, 0x3c, !PT ;  /* 0x0000005d14147212 */ /* 0x000fe400078e3cff */
[----:B------:R-:W-:-:S02]  /*ce20*/  F2FP.F16.F32.PACK_AB R12, R49, R48 ;  /* 0x00000030310c723e */ /* 0x000fc400000000ff */
[----:B------:R-:W-:Y:S02]  /*ce30*/  F2FP.F16.F32.PACK_AB R24, R57, R56 ;  /* 0x000000383918723e */ /* 0x000fe400000000ff */
[----:B------:R-:W-:Y:S02]  /*ce40*/  F2FP.F16.F32.PACK_AB R25, R59, R58 ;  /* 0x0000003a3b19723e */ /* 0x000fe400000000ff */
[----:B------:R-:W-:Y:S02]  /*ce50*/  F2FP.F16.F32.PACK_AB R26, R61, R60 ;  /* 0x0000003c3d1a723e */ /* 0x000fe400000000ff */
[----:B------:R-:W-:Y:S01]  /*ce60*/  F2FP.F16.F32.PACK_AB R27, R63, R62 ;  /* 0x0000003e3f1b723e */ /* 0x000fe200000000ff */
[----:B--2---:R-:W2:Y:S01]  /*ce70*/  LDC.64 R4, c[0x0][0xbe0] ;  /* 0x0002f800ff047b82 */ /* 0x004ea20000000a00 */
[----:B------:R-:W-:Y:S01]  /*ce80*/  MOV R90, R20 ;  /* 0x00000014005a7202 */ /* 0x000fe20000000f00 */
[----:B------:R-:W-:Y:S01]  /*ce90*/  IMAD.MOV.U32 R49, RZ, RZ, RZ ;  /* 0x000000ffff317224 */ /* 0x000fe200078e00ff */
[----:B------:R-:W-:-:S02]  /*cea0*/  F2FP.F16.F32.PACK_AB R13, R51, R50 ;  /* 0x00000032330d723e */ /* 0x000fc400000000ff */
[----:B------:R-:W-:Y:S02]  /*ceb0*/  F2FP.F16.F32.PACK_AB R14, R53, R52 ;  /* 0x00000034350e723e */ /* 0x000fe400000000ff */
[----:B------:R-:W-:Y:S01]  /*cec0*/  F2FP.F16.F32.PACK_AB R15, R55, R54 ;  /* 0x00000036370f723e */ /* 0x000fe200000000ff */
[----:B------:R-:W4:Y:S01]  /*ced0*/  LDC.64 R20, c[0x0][0xbd8] ;  /* 0x0002f600ff147b82 */ /* 0x000f220000000a00 */
[----:B------:R-:W-:Y:S02]  /*cee0*/  F2FP.F16.F32.PACK_AB R29, R75, R74 ;  /* 0x0000004a4b1d723e */ /* 0x000fe400000000ff */
[----:B------:R-:W-:Y:S01]  /*cef0*/  F2FP.F16.F32.PACK_AB R31, R79, R78 ;  /* 0x0000004e4f1f723e */ /* 0x000fe200000000ff */
[----:B------:R0:W-:Y:S01]  /*cf00*/  STSM.16.M88.4 [R90], R12 ;  /* 0x0000000c5a007844 */ /* 0x0001e20000000200 */
[----:B---3--:R-:W-:-:S03]  /*cf10*/  ISETP.NE.U32.AND P0, PT, R94, RZ, PT ;  /* 0x000000ff5e00720c */ /* 0x008fc60003f05070 */
[----:B------:R0:W-:Y:S01]  /*cf20*/  STSM.16.M88.4 [R89], R24 ;  /* 0x0000001859007844 */ /* 0x0001e20000000200 */
[----:B------:R-:W3:Y:S01]  /*cf30*/  LDC R47, c[0x0][0xa88] ;  /* 0x0002a200ff2f7b82 */ /* 0x000ee20000000800 */
[----:B------:R-:W-:Y:S02]  /*cf40*/  ISETP.NE.AND.EX P0, PT, R95, RZ, PT, P0 ;  /* 0x000000ff5f00720c */ /* 0x000fe40003f05300 */
[----:B------:R0:W-:Y:S01]  /*cf50*/  STSM.16.M88.4 [R88], R64 ;  /* 0x0000004058007844 */ /* 0x0001e20000000200 */
[----:B--2---:R-:W-:-:S03]  /*cf60*/  ISETP.NE.U32.AND P1, PT, R4, RZ, PT ;  /* 0x000000ff0400720c */ /* 0x004fc60003f25070 */
[----:B------:R0:W-:Y:S01]  /*cf70*/  STSM.16.M88.4 [R72], R28 ;  /* 0x0000001c48007844 */ /* 0x0001e20000000200 */
[----:B------:R-:W-:-:S03]  /*cf80*/  ISETP.NE.AND.EX P1, PT, R5, RZ, PT, P1 ;  /* 0x000000ff0500720c */ /* 0x000fc60003f25310 */
[----:B------:R0:W-:Y:S01]  /*cf90*/  STSM.16.M88.4 [R23], R80 ;  /* 0x0000005017007844 */ /* 0x0001e20000000200 */
[----:B----4-:R-:W-:Y:S01]  /*cfa0*/  IMAD.WIDE R20, R167, 0x4, R20 ;  /* 0x00000004a7147825 */ /* 0x010fe200078e0214 */
[----:B------:R-:W-:Y:S08]  /*cfb0*/  BAR.SYNC.DEFER_BLOCKING 0x1, 0x100 ;  /* 0x0044000000007b1d */ /* 0x000ff00000010000 */
[----:B------:R-:W2:Y:S01]  /*cfc0*/  @P1 LDC.64 R4, c[0x0][0xbe0] ;  /* 0x0002f800ff041b82 */ /* 0x000ea20000000a00 */
[----:B------:R0:W5:Y:S01]  /*cfd0*/  @P0 LDG.E R49, desc[UR60][R20.64] ;  /* 0x0000003c14310981 */ /* 0x000162000c1e1900 */
[----:B------:R-:W-:-:S04]  /*cfe0*/  IMAD R7, R164, 0x40, R22 ;  /* 0x00000040a4077824 */ /* 0x000fc800078e0216 */
[----:B------:R-:W-:-:S04]  /*cff0*/  IMAD.WIDE R16, R7, 0x2, R16 ;  /* 0x0000000207107825 */ /* 0x000fc800078e0210 */
[----:B--2---:R-:W-:-:S05]  /*d000*/  @P1 IMAD.WIDE R4, R167, 0x4, R4 ;  /* 0x00000004a7041825 */ /* 0x004fca00078e0204 */
[----:B---3--:R0:W5:Y:S01]  /*d010*/  @P1 LDG.E R47, desc[UR60][R4.64] ;  /* 0x0000003c042f1981 */ /* 0x008162000c1e1900 */
[----:B------:R-:W-:Y:S05]  /*d020*/  @P1 BRA `(.L_x_1139) ;  /* 0x0000000000101947 */ /* 0x000fea0003800000 */
[----:B------:R-:W-:Y:S05]  /*d030*/  @!P0 BRA `(.L_x_1139) ;  /* 0x00000000000c8947 */ /* 0x000fea0003800000 */
[----:B0-----:R-:W2:Y:S04]  /*d040*/  LDG.E R4, desc[UR60][R20.64] ;  /* 0x0000003c14047981 */ /* 0x001ea8000c1e1900 */
[----:B-----5:R-:W2:Y:S02]  /*d050*/  LDG.E R47, desc[UR60][R20.64+0x4] ;  /* 0x0000043c142f7981 */ /* 0x020ea4000c1e1900 */
[----:B--2---:R-:W-:-:S07]  /*d060*/  IMAD.IADD R47, R47, 0x1, -R4 ;  /* 0x000000012f2f7824 */ /* 0x004fce00078e0a04 */
.L_x_1139:
[----:B------:R-:W-:Y:S01]  /*d070*/  SHF.R.S32.HI R46, RZ, 0x1f, R166 ;  /* 0x0000001fff2e7819 */ /* 0x000fe200000114a6 */
[----:B------:R-:W-:Y:S01]  /*d080*/  ULDC.64 UR4, c[0x0][0xb70] ;  /* 0x0002dc0000047ab9 */ /* 0x000fe20000000a00 */
[--C-:B0----5:R-:W-:Y:S01]  /*d090*/  SHF.R.S32.HI R21, RZ, 0x1f, R49.reuse ;  /* 0x0000001fff157819 */ /* 0x121fe20000011431 */
[----:B------:R-:W-:Y:S01]  /*d0a0*/  IMAD.MOV.U32 R20, RZ, RZ, R49 ;  /* 0x000000ffff147224 */ /* 0x000fe200078e0031 */
[----:B------:R-:W-:Y:S01]  /*d0b0*/  SHF.R.S32.HI R6, RZ, 0x1f, R167 ;  /* 0x0000001fff067819 */ /* 0x000fe200000114a7 */
[----:B------:R-:W-:Y:S01]  /*d0c0*/  IMAD R5, R46, UR4, RZ ;  /* 0x000000042e057c24 */ /* 0x000fe2000f8e02ff */
[----:B------:R-:W-:Y:S01]  /*d0d0*/  SEL R51, R167, RZ, !P0 ;  /* 0x000000ffa7337207 */ /* 0x000fe20004000000 */
[----:B------:R-:W-:Y:S01]  /*d0e0*/  IMAD R11, R168, 0x80, R171 ;  /* 0x00000080a80b7824 */ /* 0x000fe200078e02ab */
[----:B------:R-:W-:Y:S01]  /*d0f0*/  SEL R48, R6, RZ, !P0 ;  /* 0x000000ff06307207 */ /* 0x000fe20004000000 */
[----:B------:R-:W-:Y:S01]  /*d100*/  IMAD R7, R166, UR5, R5 ;  /* 0x00000005a6077c24 */ /* 0x000fe2000f8e0205 */
[----:B------:R-:W-:Y:S01]  /*d110*/  IADD3 R9, P6, R16, 0x3000, RZ ;  /* 0x0000300010097810 */ /* 0x000fe20007fde0ff */
[----:B------:R-:W-:Y:S01]  /*d120*/  IMAD.WIDE.U32 R4, R166, UR4, R20 ;  /* 0x00000004a6047c25 */ /* 0x000fe2000f8e0014 */
[----:B------:R-:W-:Y:S01]  /*d130*/  ULDC.64 UR4, c[0x0][0xb78] ;  /* 0x0002de0000047ab9 */ /* 0x000fe20000000a00 */
[----:B------:R-:W-:-:S02]  /*d140*/  IADD3 R13, P2, R16, 0x2000, RZ ;  /* 0x00002000100d7810 */ /* 0x000fc40007f5e0ff */
[----:B------:R-:W-:Y:S01]  /*d150*/  IMAD.IADD R5, R5, 0x1, R7 ;  /* 0x0000000105057824 */ /* 0x000fe200078e0207 */
[----:B------:R-:W-:Y:S01]  /*d160*/  IADD3 R29, P1, R16, 0x1000, RZ ;  /* 0x00001000101d7810 */ /* 0x000fe20007f3e0ff */
[----:B------:R-:W-:Y:S01]  /*d170*/  IMAD R7, R48, UR4, RZ ;  /* 0x0000000430077c24 */ /* 0x000fe2000f8e02ff */
[----:B------:R-:W-:Y:S01]  /*d180*/  LOP3.LUT R6, R9, 0x380, RZ, 0xc0, !PT ;  /* 0x0000038009067812 */ /* 0x000fe200078ec0ff */
[----:B------:R-:W-:Y:S01]  /*d190*/  IMAD.WIDE.U32 R4, R51, UR4, R4 ;  /* 0x0000000433047c25 */ /* 0x000fe2000f8e0004 */
[----:B------:R-:W-:Y:S02]  /*d1a0*/  LOP3.LUT R12, R13, 0x380, RZ, 0xc0, !PT ;  /* 0x000003800d0c7812 */ /* 0x000fe400078ec0ff */
[----:B------:R-:W-:Y:S01]  /*d1b0*/  LOP3.LUT R28, R29, 0x380, RZ, 0xc0, !PT ;  /* 0x000003801d1c7812 */ /* 0x000fe200078ec0ff */
[----:B------:R-:W-:Y:S01]  /*d1c0*/  IMAD R10, R51, UR5, R7 ;  /* 0x00000005330a7c24 */ /* 0x000fe2000f8e0207 */
[----:B------:R-:W-:Y:S01]  /*d1d0*/  SHF.R.S32.HI R7, RZ, 0x1f, R11 ;  /* 0x0000001fff077819 */ /* 0x000fe2000001140b */
[----:B------:R-:W-:Y:S01]  /*d1e0*/  ULDC.64 UR4, c[0x0][0xb40] ;  /* 0x0002d00000047ab9 */ /* 0x000fe20000000a00 */
[----:B------:R-:W-:-:S02]  /*d1f0*/  IADD3 R8, P0, R11, R4, RZ ;  /* 0x000000040b087210 */ /* 0x000fc40007f1e0ff */
[----:B------:R-:W-:Y:S02]  /*d200*/  SHF.R.U64 R6, R6, 0x3, RZ ;  /* 0x0000000306067819 */ /* 0x000fe400000012ff */
[----:B------:R-:W-:Y:S01]  /*d210*/  IADD3.X R7, R7, R5, R10, P0, !PT ;  /* 0x0000000507077210 */ /* 0x000fe200007fe40a */
[----:B------:R-:W-:Y:S01]  /*d220*/  IMAD.X R5, RZ, RZ, R17, P6 ;  /* 0x000000ffff057224 */ /* 0x000fe200030e0611 */
[----:B------:R-:W-:Y:S02]  /*d230*/  LEA R44, P0, R8, UR4, 0x2 ;  /* 0x00000004082c7c11 */ /* 0x000fe4000f8010ff */
[----:B------:R-:W-:Y:S02]  /*d240*/  SHF.R.U64 R12, R12, 0x3, RZ ;  /* 0x000000030c0c7819 */ /* 0x000fe400000012ff */
[----:B------:R-:W-:Y:S02]  /*d250*/  SHF.R.U64 R28, R28, 0x3, RZ ;  /* 0x000000031c1c7819 */ /* 0x000fe400000012ff */
[----:B------:R-:W-:Y:S01]  /*d260*/  LOP3.LUT R4, R6, R9, RZ, 0x3c, !PT ;  /* 0x0000000906047212 */ /* 0x000fe200078e3cff */
[----:B------:R-:W-:Y:S01]  /*d270*/  VIADD R6, R11, 0x8 ;  /* 0x000000080b067836 */ /* 0x000fe20000000000 */
[----:B------:R-:W-:Y:S01]  /*d280*/  LEA.HI.X R45, R8, UR5, R7, 0x2, P0 ;  /* 0x00000005082d7c11 */ /* 0x000fe200080f1407 */
[----:B------:R-:W-:Y:S01]  /*d290*/  ULDC.64 UR4, c[0x0][0xaa0] ;  /* 0x0002a80000047ab9 */ /* 0x000fe20000000a00 */
[----:B------:R-:W-:Y:S01]  /*d2a0*/  LOP3.LUT R12, R12, R13, RZ, 0x3c, !PT ;  /* 0x0000000d0c0c7212 */ /* 0x000fe200078e3cff */
[----:B------:R-:W-:Y:S01]  /*d2b0*/  IMAD.X R13, RZ, RZ, R17, P2 ;  /* 0x000000ffff0d7224 */ /* 0x000fe200010e0611 */
[----:B------:R-:W-:-:S02]  /*d2c0*/  LOP3.LUT P0, RZ, R170, 0x3, RZ, 0xc0, !PT ;  /* 0x00000003aaff7812 */ /* 0x000fc4000780c0ff */
[C---:B------:R-:W-:Y:S02]  /*d2d0*/  IADD3 R41, P5, R16.reuse, 0x4000, RZ ;  /* 0x0000400010297810 */ /* 0x040fe40007fbe0ff */
[C---:B------:R-:W-:Y:S02]  /*d2e0*/  IADD3 R33, P4, R16.reuse, 0x5000, RZ ;  /* 0x0000500010217810 */ /* 0x040fe40007f9e0ff */
[----:B------:R-:W-:Y:S02]  /*d2f0*/  IADD3 R25, P3, R16, 0x6000, RZ ;  /* 0x0000600010197810 */ /* 0x000fe40007f7e0ff */
[----:B------:R-:W-:Y:S01]  /*d300*/  LOP3.LUT R28, R28, R29, RZ, 0x3c, !PT ;  /* 0x0000001d1c1c7212 */ /* 0x000fe200078e3cff */
[----:B------:R-:W-:Y:S01]  /*d310*/  IMAD.X R29, RZ, RZ, R17, P1 ;  /* 0x000000ffff1d7224 */ /* 0x000fe200008e0611 */
[----:B------:R-:W-:Y:S02]  /*d320*/  IADD3 R7, P2, R16, 0x7000, RZ ;  /* 0x0000700010077810 */ /* 0x000fe40007f5e0ff */
[----:B------:R-:W-:-:S02]  /*d330*/  ISETP.GE.OR P1, PT, R11, R47, P0 ;  /* 0x0000002f0b00720c */ /* 0x000fc40000726670 */
[----:B------:R-:W-:Y:S02]  /*d340*/  LOP3.LUT R40, R41, 0x380, RZ, 0xc0, !PT ;  /* 0x0000038029287812 */ /* 0x000fe400078ec0ff */
[----:B------:R-:W-:Y:S02]  /*d350*/  LOP3.LUT R32, R33, 0x380, RZ, 0xc0, !PT ;  /* 0x0000038021207812 */ /* 0x000fe400078ec0ff */
[----:B------:R-:W-:Y:S02]  /*d360*/  LOP3.LUT R24, R25, 0x380, RZ, 0xc0, !PT ;  /* 0x0000038019187812 */ /* 0x000fe400078ec0ff */
[----:B------:R-:W-:Y:S02]  /*d370*/  LOP3.LUT R9, R16, 0x380, RZ, 0xc0, !PT ;  /* 0x0000038010097812 */ /* 0x000fe400078ec0ff */
[----:B------:R-:W-:Y:S02]  /*d380*/  ISETP.GE.OR P0, PT, R6, R47, P0 ;  /* 0x0000002f0600720c */ /* 0x000fe40000706670 */
[----:B------:R-:W-:Y:S01]  /*d390*/  LOP3.LUT R6, R7, 0x380, RZ, 0xc0, !PT ;  /* 0x0000038007067812 */ /* 0x000fe200078ec0ff */
[----:B------:R-:W-:Y:S01]  /*d3a0*/  @!P1 STG.E desc[UR60][R44.64], R2 ;  /* 0x000000022c009986 */ /* 0x000fe2000c10193c */
[----:B------:R-:W-:-:S02]  /*d3b0*/  SHF.R.U64 R40, R40, 0x3, RZ ;  /* 0x0000000328287819 */ /* 0x000fc400000012ff */
[----:B------:R-:W-:Y:S02]  /*d3c0*/  SHF.R.U64 R32, R32, 0x3, RZ ;  /* 0x0000000320207819 */ /* 0x000fe400000012ff */
[----:B------:R-:W-:Y:S02]  /*d3d0*/  SHF.R.U64 R24, R24, 0x3, RZ ;  /* 0x0000000318187819 */ /* 0x000fe400000012ff */
[----:B------:R-:W-:Y:S02]  /*d3e0*/  SHF.R.U64 R9, R9, 0x3, RZ ;  /* 0x0000000309097819 */ /* 0x000fe400000012ff */
[----:B------:R-:W-:Y:S01]  /*d3f0*/  SHF.R.U64 R6, R6, 0x3, RZ ;  /* 0x0000000306067819 */ /* 0x000fe200000012ff */
[----:B------:R0:W-:Y:S01]  /*d400*/  @!P0 STG.E desc[UR60][R44.64+0x20], R0 ;  /* 0x000020002c008986 */ /* 0x0001e2000c10193c */
[----:B------:R-:W-:Y:S01]  /*d410*/  LOP3.LUT R40, R40, R41, RZ, 0x3c, !PT ;  /* 0x0000002928287212 */ /* 0x000fe200078e3cff */
[--C-:B------:R-:W-:Y:S01]  /*d420*/  IMAD.X R41, RZ, RZ, R17.reuse, P5 ;  /* 0x000000ffff297224 */ /* 0x100fe200028e0611 */
[----:B------:R-:W-:Y:S01]  /*d430*/  LOP3.LUT R32, R32, R33, RZ, 0x3c, !PT ;  /* 0x0000002120207212 */ /* 0x000fe200078e3cff */
[--C-:B------:R-:W-:Y:S01]  /*d440*/  IMAD.X R33, RZ, RZ, R17.reuse, P4 ;  /* 0x000000ffff217224 */ /* 0x100fe200020e0611 */
[----:B------:R-:W-:Y:S01]  /*d450*/  LOP3.LUT R24, R24, R25, RZ, 0x3c, !PT ;  /* 0x0000001918187212 */ /* 0x000fe200078e3cff */
[--C-:B------:R-:W-:Y:S01]  /*d460*/  IMAD.X R25, RZ, RZ, R17.reuse, P3 ;  /* 0x000000ffff197224 */ /* 0x100fe200018e0611 */
[----:B------:R-:W-:Y:S01]  /*d470*/  LOP3.LUT R16, R9, R16, RZ, 0x3c, !PT ;  /* 0x0000001009107212 */ /* 0x000fe200078e3cff */
[----:B------:R-:W-:Y:S01]  /*d480*/  IMAD.X R9, RZ, RZ, R17, P2 ;  /* 0x000000ffff097224 */ /* 0x000fe200010e0611 */
[----:B------:R-:W-:Y:S01]  /*d490*/  LOP3.LUT R8, R6, R7, RZ, 0x3c, !PT ;  /* 0x0000000706087212 */ /* 0x000fe200078e3cff */
[----:B------:R-:W5:Y:S01]  /*d4a0*/  LD.E.128 R28, desc[UR60][R28.64] ;  /* 0x0000003c1c1c7980 */ /* 0x000f62000c101d00 */
[----:B------:R-:W-:-:S03]  /*d4b0*/  SHF.R.S32.HI R23, RZ, 0x1f, R22 ;  /* 0x0000001fff177819 */ /* 0x000fc60000011416 */
[----:B------:R2:W5:Y:S04]  /*d4c0*/  LD.E.128 R36, desc[UR60][R16.64] ;  /* 0x0000003c10247980 */ /* 0x000568000c101d00 */
[----:B------:R-:W5:Y:S04]  /*d4d0*/  LD.E.128 R12, desc[UR60][R12.64] ;  /* 0x0000003c0c0c7980 */ /* 0x000f68000c101d00 */
[----:B------:R-:W5:Y:S04]  /*d4e0*/  LD.E.128 R4, desc[UR60][R4.64] ;  /* 0x0000003c04047980 */ /* 0x000f68000c101d00 */
[----:B------:R-:W5:Y:S04]  /*d4f0*/  LD.E.128 R40, desc[UR60][R40.64] ;  /* 0x0000003c28287980 */ /* 0x000f68000c101d00 */
[----:B------:R-:W5:Y:S04]  /*d500*/  LD.E.128 R32, desc[UR60][R32.64] ;  /* 0x0000003c20207980 */ /* 0x000f68000c101d00 */
[----:B------:R-:W5:Y:S04]  /*d510*/  LD.E.128 R24, desc[UR60][R24.64] ;  /* 0x0000003c18187980 */ /* 0x000f68000c101d00 */
[----:B------:R-:W5:Y:S01]  /*d520*/  LD.E.128 R8, desc[UR60][R8.64] ;  /* 0x0000003c08087980 */ /* 0x000f62000c101d00 */
[----:B0-----:R-:W-:Y:S01]  /*d530*/  IMAD R0, R21, UR4, RZ ;  /* 0x0000000415007c24 */ /* 0x001fe2000f8e02ff */
[----:B------:R-:W-:Y:S01]  /*d540*/  @!PT LDS RZ, [RZ] ;  /* 0x00000000fffff984 */ /* 0x000fe20000000800 */
[----:B------:R-:W-:Y:S01]  /*d550*/  @!PT LDS RZ, [RZ] ;  /* 0x00000000fffff984 */ /* 0x000fe20000000800 */
[----:B------:R-:W-:Y:S01]  /*d560*/  @!PT LDS RZ, [RZ] ;  /* 0x00000000fffff984 */ /* 0x000fe20000000800 */
[----:B------:R-:W-:Y:S01]  /*d570*/  @!PT LDS RZ, [RZ] ;  /* 0x00000000fffff984 */ /* 0x000fe20000000800 */
[----:B------:R0:W-:Y:S06]  /*d580*/  MEMBAR.ALL.CTA ;  /* 0x0000000000007992 */ /* 0x0001ec0000008000 */
[----:B0-----:R-:W0:Y:S01]  /*d590*/  FENCE.VIEW.ASYNC.S ;  /* 0x00000000000073c6 */ /* 0x001e220000000000 */
[----:B--2---:R-:W-:-:S04]  /*d5a0*/  IMAD.WIDE.U32 R16, R49, UR4, R22 ;  /* 0x0000000431107c25 */ /* 0x004fc8000f8e0016 */
[----:B------:R-:W-:Y:S01]  /*d5b0*/  IMAD R49, R49, UR5, R0 ;  /* 0x0000000531317c24 */ /* 0x000fe2000f8e0200 */
[----:B------:R-:W-:Y:S01]  /*d5c0*/  ULDC.64 UR4, c[0x0][0xae0] ;  /* 0x0002b80000047ab9 */ /* 0x000fe20000000a00 */
[----:B------:R-:W-:Y:S02]  /*d5d0*/  IMAD R47, R168, -0x80, R47 ;  /* 0xffffff80a82f7824 */ /* 0x000fe400078e022f */
[----:B------:R-:W-:Y:S02]  /*d5e0*/  IMAD.IADD R17, R17, 0x1, R49 ;  /* 0x0000000111117824 */ /* 0x000fe400078e0231 */
[----:B------:R-:W-:Y:S01]  /*d5f0*/  IMAD R21, R46, UR4, RZ ;  /* 0x000000042e157c24 */ /* 0x000fe2000f8e02ff */
[C---:B------:R-:W-:Y:S01]  /*d600*/  ISETP.GE.AND P2, PT, R164.reuse, R47, PT ;  /* 0x0000002fa400720c */ /* 0x040fe20003f46270 */
[----:B------:R-:W-:Y:S02]  /*d610*/  VIADD R0, R164, 0x20 ;  /* 0x00000020a4007836 */ /* 0x000fe40000000000 */
[----:B------:R-:W-:-:S02]  /*d620*/  IMAD R21, R166, UR5, R21 ;  /* 0x00000005a6157c24 */ /* 0x000fc4000f8e0215 */
[----:B------:R-:W-:Y:S01]  /*d630*/  IMAD.WIDE.U32 R16, R166, UR4, R16 ;  /* 0x00000004a6107c25 */ /* 0x000fe2000f8e0010 */
[----:B------:R-:W-:-:S03]  /*d640*/  ULDC.64 UR4, c[0x0][0xae8] ;  /* 0x0002ba0000047ab9 */ /* 0x000fc60000000a00 */
[----:B------:R-:W-:Y:S01]  /*d650*/  VIADD R3, R3, 0x2a820 ;  /* 0x0002a82003037836 */ /* 0x000fe20000000000 */
[-C--:B------:R-:W-:Y:S01]  /*d660*/  ISETP.GE.AND P4, PT, R0, R47.reuse, PT ;  /* 0x0000002f0000720c */ /* 0x080fe20003f86270 */
[----:B------:R-:W-:Y:S02]  /*d670*/  VIADD R20, R164, 0x60 ;  /* 0x00000060a4147836 */ /* 0x000fe40000000000 */
[----:B------:R-:W-:Y:S01]  /*d680*/  IMAD.IADD R17, R17, 0x1, R21 ;  /* 0x0000000111117824 */ /* 0x000fe200078e0215 */
[----:B------:R-:W-:Y:S01]  /*d690*/  PRMT R3, RZ, 0x654, R3 ;  /* 0x00000654ff037816 */ /* 0x000fe20000000003 */
[----:B------:R-:W-:Y:S01]  /*d6a0*/  IMAD R0, R48, UR4, RZ ;  /* 0x0000000430007c24 */ /* 0x000fe2000f8e02ff */
[-C--:B------:R-:W-:Y:S01]  /*d6b0*/  ISETP.GE.AND P1, PT, R20, R47.reuse, PT ;  /* 0x0000002f1400720c */ /* 0x080fe20003f26270 */
[----:B------:R-:W-:Y:S01]  /*d6c0*/  VIADD R2, R164, 0x40 ;  /* 0x00000040a4027836 */ /* 0x000fe20000000000 */
[----:B------:R-:W-:Y:S01]  /*d6d0*/  SHF.R.S32.HI R165, RZ, 0x1f, R164 ;  /* 0x0000001fffa57819 */ /* 0x000fe200000114a4 */
[C---:B------:R-:W-:Y:S01]  /*d6e0*/  IMAD R23, R51.reuse, UR5, R0 ;  /* 0x0000000533177c24 */ /* 0x040fe2000f8e0200 */
[----:B0-----:R0:W-:Y:S01]  /*d6f0*/  SYNCS.ARRIVE.TRANS64.RED.A1T0 RZ, [R3+URZ], RZ ;  /* 0x000000ff03ff79a7 */ /* 0x0011e2000810043f */
[----:B------:R-:W-:Y:S01]  /*d700*/  IMAD.WIDE.U32 R20, R51, UR4, R16 ;  /* 0x0000000433147c25 */ /* 0x000fe2000f8e0010 */
[----:B------:R-:W-:Y:S01]  /*d710*/  BSSY B1, `(.L_x_1140) ;  /* 0x0000015000017945 */ /* 0x000fe20003800000 */
[----:B------:R-:W-:-:S02]  /*d720*/  ISETP.GE.AND P0, PT, R2, R47, PT ;  /* 0x0000002f0200720c */ /* 0x000fc40003f06270 */
[----:B------:R-:W-:-:S04]  /*d730*/  IMAD.WIDE R16, R168, 0x80, R164 ;  /* 0x00000080a8107825 */ /* 0x000fc800078e02a4 */
[----:B------:R-:W-:Y:S01]  /*d740*/  IMAD.IADD R47, R21, 0x1, R23 ;  /* 0x00000001152f7824 */ /* 0x000fe200078e0217 */
[----:B0-----:R-:W-:Y:S06]  /*d750*/  @P2 BRA `(.L_x_1141) ;  /* 0x0000000000402947 */ /* 0x001fec0003800000 */
[----:B------:R-:W-:Y:S01]  /*d760*/  ULDC.64 UR4, c[0x0][0xad8] ;  /* 0x0002b60000047ab9 */ /* 0x000fe20000000a00 */
[----:B------:R-:W-:Y:S01]  /*d770*/  IMAD.MOV.U32 R2, RZ, RZ, R20 ;  /* 0x000000ffff027224 */ /* 0x000fe200078e0014 */
[----:B------:R-:W-:Y:S01]  /*d780*/  ULDC.64 UR6, c[0x0][0xa80] ;  /* 0x0002a00000067ab9 */ /* 0x000fe20000000a00 */
[----:B------:R-:W-:Y:S02]  /*d790*/  IMAD.MOV.U32 R3, RZ, RZ, R47 ;  /* 0x000000ffff037224 */ /* 0x000fe400078e002f */
[----:B------:R-:W-:Y:S02]  /*d7a0*/  IMAD R23, R17, UR4, RZ ;  /* 0x0000000411177c24 */ /* 0x000fe4000f8e02ff */
[----:B------:R-:W-:Y:S02]  /*d7b0*/  VIADD R0, R22, 0x40 ;  /* 0x0000004016007836 */ /* 0x000fe40000000000 */
[----:B------:R-:W-:Y:S01]  /*d7c0*/  IMAD.WIDE.U32 R2, R16, UR4, R2 ;  /* 0x0000000410027c25 */ /* 0x000fe2000f8e0002 */
[----:B------:R-:W-:-:S02]  /*d7d0*/  ULDC UR4, c[0x0][0xa8c] ;  /* 0x0002a30000047ab9 */ /* 0x000fc40000000800 */
[----:B------:R-:W-:Y:S01]  /*d7e0*/  ISETP.GE.AND P2, PT, R22, UR4, PT ;  /* 0x0000000416007c0c */ /* 0x000fe2000bf46270 */
[----:B------:R-:W-:Y:S01]  /*d7f0*/  IMAD R23, R16, UR5, R23 ;  /* 0x0000000510177c24 */ /* 0x000fe2000f8e0217 */
[----:B------:R-:W-:Y:S02]  /*d800*/  ISETP.GE.AND P3, PT, R0, UR4, PT ;  /* 0x0000000400007c0c */ /* 0x000fe4000bf66270 */
[----:B------:R-:W-:Y:S01]  /*d810*/  LEA R44, P5, R2, UR6, 0x1 ;  /* 0x00000006022c7c11 */ /* 0x000fe2000f8a08ff */
[----:B------:R-:W-:-:S05]  /*d820*/  IMAD.IADD R3, R3, 0x1, R23 ;  /* 0x0000000103037824 */ /* 0x000fca00078e0217 */
[----:B------:R-:W-:-:S05]  /*d830*/  LEA.HI.X R45, R2, UR7, R3, 0x1, P5 ;  /* 0x00000007022d7c11 */ /* 0x000fca000a8f0c03 */
[----:B-----5:R0:W-:Y:S04]  /*d840*/  @!P2 STG.E.128 desc[UR60][R44.64], R36 ;  /* 0x000000242c00a986 */ /* 0x0201e8000c101d3c */
[----:B------:R0:W-:Y:S02]  /*d850*/  @!P3 STG.E.128 desc[UR60][R44.64+0x80], R40 ;  /* 0x000080282c00b986 */ /* 0x0001e4000c101d3c */
.L_x_1141:
[----:B------:R-:W-:Y:S05]  /*d860*/  BSYNC B1 ;  /* 0x0000000000017941 */ /* 0x000fea0003800000 */
.L_x_1140:
[----:B------:R-:W-:Y:S04]  /*d870*/  BSSY B1, `(.L_x_1142) ;  /* 0x0000014000017945 */ /* 0x000fe80003800000 */
[----:B------:R-:W-:Y:S05]  /*d880*/  @P4 BRA `(.L_x_1143) ;  /* 0x0000000000484947 */ /* 0x000fea0003800000 */
[----:B------:R-:W-:Y:S01]  /*d890*/  IADD3 R23, P2, R16, 0x20, RZ ;  /* 0x0000002010177810 */ /* 0x000fe20007f5e0ff */
[----:B------:R-:W-:Y:S01]  /*d8a0*/  ULDC.64 UR4, c[0x0][0xad8] ;  /* 0x0002b60000047ab9 */ /* 0x000fe20000000a00 */
[----:B------:R-:W-:Y:S01]  /*d8b0*/  IMAD.MOV.U32 R2, RZ, RZ, R20 ;  /* 0x000000ffff027224 */ /* 0x000fe200078e0014 */
[----:B------:R-:W-:Y:S01]  /*d8c0*/  ULDC.64 UR6, c[0x0][0xa80] ;  /* 0x0002a00000067ab9 */ /* 0x000fe20000000a00 */
[----:B------:R-:W-:Y:S02]  /*d8d0*/  IMAD.MOV.U32 R3, RZ, RZ, R47 ;  /* 0x000000ffff037224 */ /* 0x000fe400078e002f */
[----:B------:R-:W-:Y:S02]  /*d8e0*/  IMAD.X R0, RZ, RZ, R17, P2 ;  /* 0x000000ffff007224 */ /* 0x000fe400010e0611 */
[----:B0----5:R-:W-:Y:S02]  /*d8f0*/  VIADD R36, R22, 0x40 ;  /* 0x0000004016247836 */ /* 0x021fe40000000000 */
[----:B------:R-:W-:-:S02]  /*d900*/  IMAD R0, R0, UR4, RZ ;  /* 0x0000000400007c24 */ /* 0x000fc4000f8e02ff */
[C---:B------:R-:W-:Y:S01]  /*d910*/  IMAD.WIDE.U32 R2, R23.reuse, UR4, R2 ;  /* 0x0000000417027c25 */ /* 0x040fe2000f8e0002 */
        /* <DEDUP_REMOVED lines=9> */
.L_x_1143:
[----:B------:R-:W-:Y:S05]  /*d9b0*/  BSYNC B1 ;  /* 0x0000000000017941 */ /* 0x000fea0003800000 */
.L_x_1142:
        /* <DEDUP_REMOVED lines=8> */
[----:B--2--5:R-:W-:Y:S02]  /*da40*/  VIADD R28, R22, 0x40 ;  /* 0x00000040161c7836 */ /* 0x024fe40000000000 */
        /* <DEDUP_REMOVED lines=11> */
.L_x_1145:
[----:B------:R-:W-:Y:S05]  /*db00*/  BSYNC B1 ;  /* 0x0000000000017941 */ /* 0x000fea0003800000 */
.L_x_1144:
[----:B------:R-:W-:Y:S05]  /*db10*/  @P1 BRA `(.L_x_1146) ;  /* 0x0000000800c41947 */ /* 0x000fea0003800000 */
[----:B---3-5:R-:W-:Y:S01]  /*db20*/  IADD3 R13, P0, R16, 0x60, RZ ;  /* 0x00000060100d7810 */ /* 0x028fe20007f1e0ff */
[----:B------:R-:W-:Y:S01]  /*db30*/  ULDC.64 UR6, c[0x0][0xad8] ;  /* 0x0002b60000067ab9 */ /* 0x000fe20000000a00 */
[----:B------:R-:W-:Y:S01]  /*db40*/  IMAD.MOV.U32 R2, RZ, RZ, R20 ;  /* 0x000000ffff027224 */ /* 0x000fe200078e0014 */
[----:B------:R-:W-:Y:S01]  /*db50*/  ULDC UR4, c[0x0][0xa8c] ;  /* 0x0002a30000047ab9 */ /* 0x000fe20000000800 */
[----:B------:R-:W-:Y:S01]  /*db60*/  IMAD.MOV.U32 R3, RZ, RZ, R47 ;  /* 0x000000ffff037224 */ /* 0x000fe200078e002f */
[----:B------:R-:W-:Y:S01]  /*db70*/  ISETP.GE.AND P1, PT, R22, UR4, PT ;  /* 0x0000000416007c0c */ /* 0x000fe2000bf26270 */
[----:B------:R-:W-:Y:S02]  /*db80*/  IMAD.X R16, RZ, RZ, R17, P0 ;  /* 0x000000ffff107224 */ /* 0x000fe400000e0611 */
        /* <DEDUP_REMOVED lines=11> */
[----:B------:R3:W-:Y:S01]  /*dc40*/  STG.E.128 desc[UR60][R12.64+0x80], R8 ;  /* 0x000080080c007986 */ /* 0x0007e2000c101d3c */
[----:B------:R-:W-:Y:S05]  /*dc50*/  BRA `(.L_x_1146) ;  /* 0x0000000800747947 */ /* 0x000fea0003800000 */
.L_x_1138:
[----:B------:R-:W2:Y:S01]  /*dc60*/  LDC.64 R4, c[0x0][0xbd8] ;  /* 0x0002f600ff047b82 */ /* 0x000ea20000000a00 */
[----:B------:R-:W-:-:S07]  /*dc70*/  IMAD.MOV.U32 R9, RZ, RZ, RZ ;  /* 0x000000ffff097224 */ /* 0x000fce00078e00ff */
[----:B0-----:R-:W0:Y:S01]  /*dc80*/  LDC.64 R2, c[0x0][0xbd8] ;  /* 0x0002f600ff027b82 */ /* 0x001e220000000a00 */
[----:B--2---:R-:W-:-:S04]  /*dc90*/  ISETP.NE.U32.AND P0, PT, R4, RZ, PT ;  /* 0x000000ff0400720c */ /* 0x004fc80003f05070 */
[----:B------:R-:W-:-:S03]  /*dca0*/  ISETP.NE.AND.EX P0, PT, R5, RZ, PT, P0 ;  /* 0x000000ff0500720c */ /* 0x000fc60003f05300 */
[----:B------:R-:W2:Y:S01]  /*dcb0*/  LDC.64 R4, c[0x0][0xbe0] ;  /* 0x0002f800ff047b82 */ /* 0x000ea20000000a00 */
[----:B0-----:R-:W-:-:S07]  /*dcc0*/  IMAD.WIDE R2, R167, 0x4, R2 ;  /* 0x00000004a7027825 */ /* 0x001fce00078e0202 */
[----:B------:R-:W0:Y:S02]  /*dcd0*/  LDC R7, c[0x0][0xa88] ;  /* 0x0002a200ff077b82 */ /* 0x000e240000000800 */
[----:B------:R3:W5:Y:S01]  /*dce0*/  @P0 LDG.E R9, desc[UR60][R2.64] ;  /* 0x0000003c02090981 */ /* 0x000762000c1e1900 */
[----:B--2---:R-:W-:-:S04]  /*dcf0*/  ISETP.NE.U32.AND P1, PT, R4, RZ, PT ;  /* 0x000000ff0400720c */ /* 0x004fc80003f25070 */
[----:B------:R-:W-:-:S13]  /*dd00*/  ISETP.NE.AND.EX P1, PT, R5, RZ, PT, P1 ;  /* 0x000000ff0500720c */ /* 0x000fda0003f25310 */
[----:B------:R-:W2:Y:S02]  /*dd10*/  @P1 LDC.64 R4, c[0x0][0xbe0] ;  /* 0x0002f800ff041b82 */ /* 0x000ea40000000a00 */
[----:B--2---:R-:W-:-:S05]  /*dd20*/  @P1 IMAD.WIDE R4, R167, 0x4, R4 ;  /* 0x00000004a7041825 */ /* 0x004fca00078e0204 */
[----:B0-----:R3:W5:Y:S01]  /*dd30*/  @P1 LDG.E R7, desc[UR60][R4.64] ;  /* 0x0000003c04071981 */ /* 0x001762000c1e1900 */
[----:B------:R-:W-:Y:S01]  /*dd40*/  ISETP.GT.AND P2, PT, R174, 0x7f, PT ;  /* 0x0000007fae00780c */ /* 0x000fe20003f44270 */
[----:B------:R-:W-:-:S12]  /*dd50*/  @P1 BRA `(.L_x_1147) ;  /* 0x0000000000101947 */ /* 0x000fd80003800000 */
[----:B------:R-:W-:Y:S05]  /*dd60*/  @!P0 BRA `(.L_x_1147) ;  /* 0x00000000000c8947 */ /* 0x000fea0003800000 */
[----:B------:R-:W2:Y:S04]  /*dd70*/  LDG.E R0, desc[UR60][R2.64] ;  /* 0x0000003c02007981 */ /* 0x000ea8000c1e1900 */
[----:B-----5:R-:W2:Y:S02]  /*dd80*/  LDG.E R7, desc[UR60][R2.64+0x4] ;  /* 0x0000043c02077981 */ /* 0x020ea4000c1e1900 */
[----:B--2---:R-:W-:-:S07]  /*dd90*/  IMAD.IADD R7, R7, 0x1, -R0 ;  /* 0x0000000107077824 */ /* 0x004fce00078e0a00 */
.L_x_1147:
[----:B------:R-:W-:Y:S01]  /*dda0*/  SHF.R.S32.HI R0, RZ, 0x1f, R167 ;  /* 0x0000001fff007819 */ /* 0x000fe200000114a7 */
[----:B------:R-:W-:Y:S01]  /*ddb0*/  BSSY B1, `(.L_x_1148) ;  /* 0x000001d000017945 */ /* 0x000fe20003800000 */
[----:B------:R-:W-:Y:S02]  /*ddc0*/  SHF.R.S32.HI R8, RZ, 0x1f, R166 ;  /* 0x0000001fff087819 */ /* 0x000fe400000114a6 */
[----:B------:R-:W-:Y:S02]  /*ddd0*/  SHF.R.S32.HI R23, RZ, 0x1f, R22 ;  /* 0x0000001fff177819 */ /* 0x000fe40000011416 */
[----:B------:R-:W-:Y:S02]  /*dde0*/  SEL R11, R167, RZ, !P0 ;  /* 0x000000ffa70b7207 */ /* 0x000fe40004000000 */
[----:B------:R-:W-:Y:S02]  /*ddf0*/  SEL R10, R0, RZ, !P0 ;  /* 0x000000ff000a7207 */ /* 0x000fe40004000000 */
[----:B-----5:R-:W-:Y:S01]  /*de00*/  SHF.R.S32.HI R6, RZ, 0x1f, R9 ;  /* 0x0000001fff067819 */ /* 0x020fe20000011409 */
[----:B------:R-:W-:Y:S06]  /*de10*/  @P2 BRA `(.L_x_1149) ;  /* 0x0000000000582947 */ /* 0x000fec0003800000 */
[----:B---3--:R-:W0:Y:S02]  /*de20*/  S2R R2, SR_TID.X ;  /* 0x0000000000027919 */ /* 0x008e240000002100 */
[----:B0-----:R-:W-:-:S04]  /*de30*/  IMAD R0, R168, 0x80, R2 ;  /* 0x00000080a8007824 */ /* 0x001fc800078e0202 */
[----:B------:R-:W-:-:S05]  /*de40*/  VIADD R0, R0, 0xffffff80 ;  /* 0xffffff8000007836 */ /* 0x000fca0000000000 */
        /* <DEDUP_REMOVED lines=13> */
[----:B------:R-:W-:-:S03]  /*df20*/  ULDC.64 UR4, c[0x0][0xb40] ;  /* 0x0002d00000047ab9 */ /* 0x000fc60000000a00 */
[----:B------:R-:W-:Y:S01]  /*df30*/  IMAD.IADD R3, R3, 0x1, R5 ;  /* 0x0000000103037824 */ /* 0x000fe200078e0205 */
[----:B------:R-:W-:-:S04]  /*df40*/  LEA R4, P0, R2, UR4, 0x2 ;  /* 0x0000000402047c11 */ /* 0x000fc8000f8010ff */
[----:B------:R-:W-:Y:S01]  /*df50*/  LEA.HI.X R5, R2, UR5, R3, 0x2, P0 ;  /* 0x0000000502057c11 */ /* 0x000fe200080f1403 */
[----:B------:R-:W-:-:S05]  /*df60*/  IMAD.MOV.U32 R3, RZ, RZ, -0x800000 ;  /* 0xff800000ff037424 */ /* 0x000fca00078e00ff */
[----:B------:R0:W-:Y:S03]  /*df70*/  STG.E desc[UR60][R4.64], R3 ;  /* 0x0000000304007986 */ /* 0x0001e6000c10193c */
.L_x_1149:
[----:B------:R-:W-:Y:S05]  /*df80*/  BSYNC B1 ;  /* 0x0000000000017941 */ /* 0x000fea0003800000 */
.L_x_1148:
[----:B------:R-:W-:Y:S01]  /*df90*/  ULDC.64 UR4, c[0x0][0xaa0] ;  /* 0x0002a80000047ab9 */ /* 0x000fe20000000a00 */
[----:B------:R-:W-:Y:S01]  /*dfa0*/  IMAD R7, R168, -0x80, R7 ;  /* 0xffffff80a8077824 */ /* 0x000fe200078e0207 */
[----:B------:R-:W-:Y:S01]  /*dfb0*/  BSSY B1, `(.L_x_1150) ;  /* 0x000002a000017945 */ /* 0x000fe20003800000 */
[----:B------:R-:W-:Y:S02]  /*dfc0*/  IMAD R0, R6, UR4, RZ ;  /* 0x0000000406007c24 */ /* 0x000fe4000f8e02ff */
[----:B0--3--:R-:W-:Y:S01]  /*dfd0*/  IMAD.WIDE.U32 R2, R9, UR4, R22 ;  /* 0x0000000409027c25 */ /* 0x009fe2000f8e0016 */
[----:B------:R-:W-:-:S03]  /*dfe0*/  ISETP.GE.AND P2, PT, R164, R7, PT ;  /* 0x00000007a400720c */ /* 0x000fc60003f46270 */
[----:B------:R-:W-:Y:S01]  /*dff0*/  IMAD R9, R9, UR5, R0 ;  /* 0x0000000509097c24 */ /* 0x000fe2000f8e0200 */
[----:B------:R-:W-:Y:S01]  /*e000*/  ULDC.64 UR4, c[0x0][0xae0] ;  /* 0x0002b80000047ab9 */ /* 0x000fe20000000a00 */
[----:B------:R-:W-:Y:S02]  /*e010*/  VIADD R0, R164, 0x20 ;  /* 0x00000020a4007836 */ /* 0x000fe40000000000 */
[----:B------:R-:W-:Y:S02]  /*e020*/  IMAD.IADD R3, R3, 0x1, R9 ;  /* 0x0000000103037824 */ /* 0x000fe400078e0209 */
[----:B------:R-:W-:Y:S01]  /*e030*/  IMAD R5, R8, UR4, RZ ;  /* 0x0000000408057c24 */ /* 0x000fe2000f8e02ff */
[----:B------:R-:W-:Y:S01]  /*e040*/  ISETP.GE.AND P3, PT, R0, R7, PT ;  /* 0x000000070000720c */ /* 0x000fe20003f66270 */
[----:B------:R-:W-:Y:S02]  /*e050*/  VIADD R0, R164, 0x60 ;  /* 0x00000060a4007836 */ /* 0x000fe40000000000 */
[----:B------:R-:W-:-:S02]  /*e060*/  IMAD R5, R166, UR5, R5 ;  /* 0x00000005a6057c24 */ /* 0x000fc4000f8e0205 */
[----:B------:R-:W-:Y:S01]  /*e070*/  IMAD.WIDE.U32 R2, R166, UR4, R2 ;  /* 0x00000004a6027c25 */ /* 0x000fe2000f8e0002 */
[----:B------:R-:W-:Y:S01]  /*e080*/  ULDC.64 UR4, c[0x0][0xae8] ;  /* 0x0002ba0000047ab9 */ /* 0x000fe20000000a00 */
[-C--:B------:R-:W-:Y:S02]  /*e090*/  ISETP.GE.AND P0, PT, R0, R7.reuse, PT ;  /* 0x000000070000720c */ /* 0x080fe40003f06270 */
[----:B------:R-:W-:Y:S02]  /*e0a0*/  VIADD R4, R164, 0x40 ;  /* 0x00000040a4047836 */ /* 0x000fe40000000000 */
[----:B------:R-:W-:Y:S02]  /*e0b0*/  IMAD.IADD R3, R3, 0x1, R5 ;  /* 0x0000000103037824 */ /* 0x000fe400078e0205 */
[----:B------:R-:W-:Y:S01]  /*e0c0*/  IMAD R0, R10, UR4, RZ ;  /* 0x000000040a007c24 */ /* 0x000fe2000f8e02ff */
[----:B------:R-:W-:Y:S01]  /*e0d0*/  ISETP.GE.AND P1, PT, R4, R7, PT ;  /* 0x000000070400720c */ /* 0x000fe20003f26270 */
[----:B------:R-:W-:Y:S01]  /*e0e0*/  IMAD.WIDE.U32 R4, R11, UR4, R2 ;  /* 0x000000040b047c25 */ /* 0x000fe2000f8e0002 */
[----:B------:R-:W-:-:S03]  /*e0f0*/  SHF.R.S32.HI R7, RZ, 0x1f, R164 ;  /* 0x0000001fff077819 */ /* 0x000fc600000114a4 */
[----:B------:R-:W-:Y:S02]  /*e100*/  IMAD R9, R11, UR5, R0 ;  /* 0x000000050b097c24 */ /* 0x000fe4000f8e0200 */
[----:B------:R-:W-:Y:S02]  /*e110*/  IMAD.MOV.U32 R6, RZ, RZ, R164 ;  /* 0x000000ffff067224 */ /* 0x000fe400078e00a4 */
[----:B------:R-:W-:Y:S02]  /*e120*/  IMAD.IADD R11, R5, 0x1, R9 ;  /* 0x00000001050b7824 */ /* 0x000fe400078e0209 */
[----:B------:R-:W-:Y:S01]  /*e130*/  IMAD.WIDE R6, R168, 0x80, R6 ;  /* 0x00000080a8067825 */ /* 0x000fe200078e0206 */
[----:B------:R-:W-:Y:S06]  /*e140*/  @P2 BRA `(.L_x_1151) ;  /* 0x0000000000402947 */ /* 0x000fec0003800000 */
        /* <DEDUP_REMOVED lines=14> */
[----:B------:R0:W-:Y:S04]  /*e230*/  @!P4 STG.E.128 desc[UR60][R8.64], RZ ;  /* 0x000000ff0800c986 */ /* 0x0001e8000c101d3c */
[----:B------:R0:W-:Y:S02]  /*e240*/  @!P5 STG.E.128 desc[UR60][R8.64+0x80], RZ ;  /* 0x000080ff0800d986 */ /* 0x0001e4000c101d3c */
.L_x_1151:
[----:B------:R-:W-:Y:S05]  /*e250*/  BSYNC B1 ;  /* 0x0000000000017941 */ /* 0x000fea0003800000 */
.L_x_1150:
[----:B------:R-:W-:Y:S04]  /*e260*/  BSSY B1, `(.L_x_1152) ;  /* 0x0000014000017945 */ /* 0x000fe80003800000 */
[----:B------:R-:W-:Y:S05]  /*e270*/  @P3 BRA `(.L_x_1153) ;  /* 0x0000000000483947 */ /* 0x000fea0003800000 */
[----:B0-----:R-:W-:Y:S01]  /*e280*/  IADD3 R9, P2, R6, 0x20, RZ ;  /* 0x0000002006097810 */ /* 0x001fe20007f5e0ff */
[----:B------:R-:W-:Y:S01]  /*e290*/  ULDC.64 UR4, c[0x0][0xad8] ;  /* 0x0002b60000047ab9 */ /* 0x000fe20000000a00 */
[----:B------:R-:W-:Y:S01]  /*e2a0*/  IMAD.MOV.U32 R2, RZ, RZ, R4 ;  /* 0x000000ffff027224 */ /* 0x000fe200078e0004 */
[----:B------:R-:W-:Y:S01]  /*e2b0*/  ULDC.64 UR6, c[0x0][0xa80] ;  /* 0x0002a00000067ab9 */ /* 0x000fe20000000a00 */
[----:B------:R-:W-:Y:S02]  /*e2c0*/  IMAD.MOV.U32 R3, RZ, RZ, R11 ;  /* 0x000000ffff037224 */ /* 0x000fe400078e000b */
[----:B------:R-:W-:Y:S02]  /*e2d0*/  IMAD.X R0, RZ, RZ, R7, P2 ;  /* 0x000000ffff007224 */ /* 0x000fe400010e0607 */
[----:B------:R-:W-:Y:S02]  /*e2e0*/  VIADD R8, R22, 0x40 ;  /* 0x0000004016087836 */ /* 0x000fe40000000000 */
        /* <DEDUP_REMOVED lines=11> */
.L_x_1153:
[----:B------:R-:W-:Y:S05]  /*e3a0*/  BSYNC B1 ;  /* 0x0000000000017941 */ /* 0x000fea0003800000 */
.L_x_1152:
[----:B------:R-:W-:Y:S04]  /*e3b0*/  BSSY B1, `(.L_x_1154) ;  /* 0x0000014000017945 */ /* 0x000fe80003800000 */
[----:B------:R-:W-:Y:S05]  /*e3c0*/  @P1 BRA `(.L_x_1155) ;  /* 0x0000000000481947 */ /* 0x000fea0003800000 */
[----:B0-2---:R-:W-:Y:S01]  /*e3d0*/  IADD3 R9, P1, R6, 0x40, RZ ;  /* 0x0000004006097810 */ /* 0x005fe20007f3e0ff */
        /* <DEDUP_REMOVED lines=17> */
.L_x_1155:
[----:B------:R-:W-:Y:S05]  /*e4f0*/  BSYNC B1 ;  /* 0x0000000000017941 */ /* 0x000fea0003800000 */
.L_x_1154:
[----:B------:R-:W-:Y:S05]  /*e500*/  @P0 BRA `(.L_x_1146) ;  /* 0x0000000000480947 */ /* 0x000fea0003800000 */
[----:B------:R-:W-:Y:S01]  /*e510*/  IADD3 R5, P0, R6, 0x60, RZ ;  /* 0x0000006006057810 */ /* 0x000fe20007f1e0ff */
        /* <DEDUP_REMOVED lines=17> */
.L_x_1146:
[----:B------:R-:W-:Y:S05]  /*e630*/  BSYNC B0 ;  /* 0x0000000000007941 */ /* 0x000fea0003800000 */
.L_x_1137:
[----:B------:R-:W-:Y:S02]  /*e640*/  ULDC UR4, c[0x0][0xc14] ;  /* 0x0003050000047ab9 */ /* 0x000fe40000000800 */
[----:B-1----:R-:W-:-:S13]  /*e650*/  ISETP.GE.AND P0, PT, R163, UR4, PT ;  /* 0x00000004a3007c0c */ /* 0x002fda000bf06270 */
[----:B------:R-:W-:Y:S05]  /*e660*/  @!P0 BRA `(.L_x_1156) ;  /* 0xffffff2400b48947 */ /* 0x000fea000383ffff */
[----:B------:R-:W-:Y:S05]  /*e670*/  EXIT ;  /* 0x000000000000794d */ /* 0x000fea0003800000 */
.L_x_1055:
[----:B------:R-:W-:-:S08]  /*e680*/  NOP ;  /* 0x0000000000007918 */ /* 0x000fd00000000000 */
[----:B0-----:R-:W0:-:S00]  /*e690*/  USETMAXREG.DEALLOC.CTAPOOL 0x18 ;  /* 0x00000018000079c8 */ /* 0x001e0000080e0500 */
[----:B0-----:R-:W-:-:S06]  /*e6a0*/  LOP3.LUT R0, R0, 0x3, RZ, 0xc0, !PT ;  /* 0x0000000300007812 */ /* 0x001fcc00078ec0ff */
[----:B------:R-:W0:Y:S02]  /*e6b0*/  SHFL.IDX PT, R0, R0, RZ, 0x1f ;  /* 0x00001fff00007589 */ /* 0x000e2400000e0000 */
[----:B0-----:R-:W-:-:S13]  /*e6c0*/  ISETP.NE.AND P0, PT, R0, RZ, PT ;  /* 0x000000ff0000720c */ /* 0x001fda0003f05270 */
[----:B------:R-:W-:Y:S05]  /*e6d0*/  @P0 EXIT ;  /* 0x000000000000094d */ /* 0x000fea0003800000 */
[----:B------:R-:W2:Y:S01]  /*e6e0*/  LDL.LU R6, [R1] ;  /* 0x0000000001067983 */ /* 0x000ea20000300800 */
[----:B------:R-:W-:Y:S01]  /*e6f0*/  ULDC UR5, c[0x0][0xc14] ;  /* 0x0003050000057ab9 */ /* 0x000fe20000000800 */
[----:B------:R-:W0:Y:S01]  /*e700*/  S2R R2, SR_TID.X ;  /* 0x0000000000027919 */ /* 0x000e220000002100 */
[----:B------:R-:W-:Y:S01]  /*e710*/  CS2R R16, SRZ ;  /* 0x0000000000107805 */ /* 0x000fe2000001ff00 */
[----:B------:R-:W1:Y:S01]  /*e720*/  S2UR UR6, SR_CTAID.X ;  /* 0x00000000000679c3 */ /* 0x000e620000002500 */
[----:B------:R-:W-:Y:S01]  /*e730*/  ULDC UR4, c[0x0][0xc10] ;  /* 0x0003040000047ab9 */ /* 0x000fe20000000800 */
[----:B0-----:R-:W-:-:S04]  /*e740*/  LOP3.LUT R7, R2, 0x1f, RZ, 0xc0, !PT ;  /* 0x0000001f02077812 */ /* 0x001fc800078ec0ff */
[----:B------:R-:W-:Y:S02]  /*e750*/  ISETP.NE.AND P0, PT, R7, 0x1f, PT ;  /* 0x0000001f0700780c */ /* 0x000fe40003f05270 */
[----:B--2---:R-:W-:-:S11]  /*e760*/  LOP3.LUT R6, R6, 0xffffffdf, RZ, 0xc0, !PT ;  /* 0xffffffdf06067812 */ /* 0x004fd600078ec0ff */
[----:B------:R-:W-:Y:S02]  /*e770*/  @P0 LOP3.LUT R6, R6, 0x20, RZ, 0xfc, !PT ;  /* 0x0000002006060812 */ /* 0x000fe400078efcff */
[----:B------:R-:W-:-:S13]  /*e780*/  ISETP.GE.OR P0, PT, R7, UR5, !P0 ;  /* 0x0000000507007c0c */ /* 0x000fda000c706670 */
[----:B------:R-:W0:Y:S02]  /*e790*/  @!P0 LDC.64 R2, c[0x0][0xc58] ;  /* 0x00031600ff028b82 */ /* 0x000e240000000a00 */
[----:B0-----:R-:W-:-:S05]  /*e7a0*/  @!P0 IMAD.WIDE.U32 R2, R7, 0x4, R2 ;  /* 0x0000000407028825 */ /* 0x001fca00078e0002 */
[----:B------:R-:W2:Y:S01]  /*e7b0*/  @!P0 LDG.E R17, desc[UR60][R2.64] ;  /* 0x0000003c02118981 */ /* 0x000ea2000c1e1900 */
[C---:B------:R-:W-:Y:S02]  /*e7c0*/  ISETP.NE.AND P1, PT, R7.reuse, RZ, PT ;  /* 0x000000ff0700720c */ /* 0x040fe40003f25270 */
[----:B------:R-:W-:Y:S02]  /*e7d0*/  ISETP.GE.U32.AND P0, PT, R7, 0x2, PT ;  /* 0x000000020700780c */ /* 0x000fe40003f06070 */
[----:B------:R-:W-:-:S09]  /*e7e0*/  LOP3.LUT R6, R6, 0xfffffffe, RZ, 0xc0, !PT ;  /* 0xfffffffe06067812 */ /* 0x000fd200078ec0ff */
[----:B------:R-:W-:-:S04]  /*e7f0*/  @P1 LOP3.LUT R6, R6, 0x1, RZ, 0xfc, !PT ;  /* 0x0000000106061812 */ /* 0x000fc800078efcff */
[----:B------:R-:W-:-:S04]  /*e800*/  LOP3.LUT R6, R6, 0xffffffef, RZ, 0xc0, !PT ;  /* 0xffffffef06067812 */ /* 0x000fc800078ec0ff */
[----:B------:R-:W-:-:S04]  /*e810*/  @P0 LOP3.LUT R6, R6, 0x10, RZ, 0xfc, !PT ;  /* 0x0000001006060812 */ /* 0x000fc800078efcff */
[----:B------:R-:W-:Y:S01]  /*e820*/  LOP3.LUT R6, R6, 0xfffffff7, RZ, 0xc0, !PT ;  /* 0xfffffff706067812 */ /* 0x000fe200078ec0ff */
[----:B------:R-:W-:Y:S01]  /*e830*/  IMAD.MOV.U32 R19, RZ, RZ, RZ ;  /* 0x000000ffff137224 */ /* 0x000fe200078e00ff */
[----:B--2---:R-:W0:Y:S02]  /*e840*/  SHFL.UP PT, R0, R17, 0x1, RZ ;  /* 0x0420000011007989 */ /* 0x004e2400000e00ff */
[----:B0-----:R-:W-:-:S05]  /*e850*/  SEL R0, R0, RZ, P1 ;  /* 0x000000ff00007207 */ /* 0x001fca0000800000 */
[----:B------:R-:W-:-:S05]  /*e860*/  IMAD.IADD R0, R17, 0x1, R0 ;  /* 0x0000000111007824 */ /* 0x000fca00078e0200 */
[----:B------:R-:W0:Y:S02]  /*e870*/  SHFL.UP PT, R4, R0, 0x2, RZ ;  /* 0x0440000000047989 */ /* 0x000e2400000e00ff */
[----:B0-----:R-:W-:-:S05]  /*e880*/  SEL R5, R4, RZ, P0 ;  /* 0x000000ff04057207 */ /* 0x001fca0000000000 */
[----:B------:R-:W-:-:S05]  /*e890*/  IMAD.IADD R5, R0, 0x1, R5 ;  /* 0x0000000100057824 */ /* 0x000fca00078e0205 */
[----:B------:R-:W0:Y:S01]  /*e8a0*/  SHFL.UP PT, R4, R5, 0x4, RZ ;  /* 0x0480000005047989 */ /* 0x000e2200000e00ff */
[----:B------:R-:W-:-:S04]  /*e8b0*/  ISETP.GE.U32.AND P0, PT, R7, 0x4, PT ;  /* 0x000000040700780c */ /* 0x000fc80003f06070 */
[----:B0-----:R-:W-:-:S05]  /*e8c0*/  SEL R4, R4, RZ, P0 ;  /* 0x000000ff04047207 */ /* 0x001fca0000000000 */
[----:B------:R-:W-:-:S05]  /*e8d0*/  IMAD.IADD R4, R5, 0x1, R4 ;  /* 0x0000000105047824 */ /* 0x000fca00078e0204 */
[----:B------:R-:W0:Y:S01]  /*e8e0*/  SHFL.UP PT, R2, R4, 0x8, RZ ;  /* 0x0500000004027989 */ /* 0x000e2200000e00ff */
[----:B------:R-:W-:Y:S02]  /*e8f0*/  @P0 LOP3.LUT R6, R6, 0x8, RZ, 0xfc, !PT ;  /* 0x0000000806060812 */ /* 0x000fe400078efcff */
[----:B------:R-:W-:-:S04]  /*e900*/  ISETP.GE.U32.AND P0, PT, R7, 0x8, PT ;  /* 0x000000080700780c */ /* 0x000fc80003f06070 */
[----:B0-----:R-:W-:-:S05]  /*e910*/  SEL R3, R2, RZ, P0 ;  /* 0x000000ff02037207 */ /* 0x001fca0000000000 */
[----:B------:R-:W-:-:S05]  /*e920*/  IMAD.IADD R3, R4, 0x1, R3 ;  /* 0x0000000104037824 */ /* 0x000fca00078e0203 */
[----:B------:R-:W0:Y:S01]  /*e930*/  SHFL.UP PT, R0, R3, 0x10, RZ ;  /* 0x0600000003007989 */ /* 0x000e2200000e00ff */
[----:B------:R-:W-:-:S04]  /*e940*/  LOP3.LUT R6, R6, 0xfffffffb, RZ, 0xc0, !PT ;  /* 0xfffffffb06067812 */ /* 0x000fc800078ec0ff */
[----:B------:R-:W-:Y:S02]  /*e950*/  @P0 LOP3.LUT R6, R6, 0x4, RZ, 0xfc, !PT ;  /* 0x0000000406060812 */ /* 0x000fe400078efcff */
[----:B------:R-:W-:-:S04]  /*e960*/  ISETP.GE.U32.AND P0, PT, R7, 0x10, PT ;  /* 0x000000100700780c */ /* 0x000fc80003f06070 */
[----:B0-----:R-:W-:-:S05]  /*e970*/  SEL R0, R0, RZ, P0 ;  /* 0x000000ff00007207 */ /* 0x001fca0000000000 */
[----:B------:R-:W-:-:S05]  /*e980*/  IMAD.IADD R0, R3, 0x1, R0 ;  /* 0x0000000103007824 */ /* 0x000fca00078e0200 */
[----:B------:R-:W0:Y:S01]  /*e990*/  SHFL.IDX PT, R2, R0, 0x1f, 0x1f ;  /* 0x03e01f0000027f89 */ /* 0x000e2200000e0000 */
[----:B------:R-:W-:-:S04]  /*e9a0*/  LOP3.LUT R6, R6, 0xfffffffd, RZ, 0xc0, !PT ;  /* 0xfffffffd06067812 */ /* 0x000fc800078ec0ff */
[----:B------:R-:W-:-:S05]  /*e9b0*/  @P0 LOP3.LUT R6, R6, 0x2, RZ, 0xfc, !PT ;  /* 0x0000000206060812 */ /* 0x000fca00078efcff */
[----:B------:R2:W-:Y:S01]  /*e9c0*/  STL [R1], R6 ;  /* 0x0000000601007387 */ /* 0x0005e20000100800 */
[----:B0-----:R-:W-:-:S05]  /*e9d0*/  IMAD R4, R2, UR4, RZ ;  /* 0x0000000402047c24 */ /* 0x001fca000f8e02ff */
[----:B-1----:R-:W-:Y:S01]  /*e9e0*/  ISETP.GT.AND P0, PT, R4, UR6, PT ;  /* 0x0000000604007c0c */ /* 0x002fe2000bf04270 */
[----:B------:R-:W-:-:S12]  /*e9f0*/  IMAD.MOV.U32 R5, RZ, RZ, R4 ;  /* 0x000000ffff057224 */ /* 0x000fd800078e0004 */
[----:B--2---:R-:W-:Y:S05]  /*ea00*/  @P0 BRA `(.L_x_1157) ;  /* 0x0000000000bc0947 */ /* 0x004fea0003800000 */
[----:B------:R-:W-:Y:S01]  /*ea10*/  IMAD.MOV.U32 R4, RZ, RZ, R5 ;  /* 0x000000ffff047224 */ /* 0x000fe200078e0005 */
[----:B------:R-:W-:Y:S01]  /*ea20*/  ULDC UR5, c[0x0][0xc14] ;  /* 0x0003050000057ab9 */ /* 0x000fe20000000800 */
[----:B------:R-:W-:Y:S01]  /*ea30*/  IMAD.MOV.U32 R19, RZ, RZ, RZ ;  /* 0x000000ffff137224 */ /* 0x000fe200078e00ff */
[----:B------:R-:W-:Y:S01]  /*ea40*/  ULDC UR7, c[0x0][0xc14] ;  /* 0x0003050000077ab9 */ /* 0x000fe20000000800 */
[----:B------:R-:W-:-:S05]  /*ea50*/  ULDC UR4, c[0x0][0xc10] ;  /* 0x0003040000047ab9 */ /* 0x000fca0000000800 */
.L_x_1161:
        /* <DEDUP_REMOVED lines=13> */
[----:B------:R-:W0:Y:S02]  /*eb30*/  LDC.64 R2, c[0x0][0xc58] ;  /* 0x00031600ff027b82 */ /* 0x000e240000000a00 */
[----:B0-----:R-:W-:-:S05]  /*eb40*/  IMAD.WIDE R2, R5, 0x4, R2 ;  /* 0x0000000405027825 */ /* 0x001fca00078e0202 */
[----:B------:R0:W5:Y:S02]  /*eb50*/  LDG.E R17, desc[UR60][R2.64] ;  /* 0x0000003c02117981 */ /* 0x000164000c1e1900 */
.L_x_1160:
[----:B------:R-:W-:Y:S05]  /*eb60*/  BSYNC B0 ;  /* 0x0000000000007941 */ /* 0x000fea0003800000 */
.L_x_1159:
[----:B-----5:R-:W1:Y:S01]  /*eb70*/  SHFL.UP PT, R0, R17, 0x1, RZ ;  /* 0x0420000011007989 */ /* 0x020e6200000e00ff */
[C---:B------:R-:W-:Y:S02]  /*eb80*/  ISETP.NE.AND P0, PT, R6.reuse, RZ, PT ;  /* 0x000000ff0600720c */ /* 0x040fe40003f05270 */
[----:B------:R-:W-:Y:S02]  /*eb90*/  ISETP.GE.U32.AND P1, PT, R6, 0x2, PT ;  /* 0x000000020600780c */ /* 0x000fe40003f26070 */
[----:B-1----:R-:W-:Y:S02]  /*eba0*/  SEL R0, R0, RZ, P0 ;  /* 0x000000ff00007207 */ /* 0x002fe40000000000 */
[----:B------:R-:W-:-:S03]  /*ebb0*/  ISETP.GE.U32.AND P0, PT, R6, 0x4, PT ;  /* 0x000000040600780c */ /* 0x000fc60003f06070 */
[----:B------:R-:W-:-:S05]  /*ebc0*/  IMAD.IADD R0, R17, 0x1, R0 ;  /* 0x0000000111007824 */ /* 0x000fca00078e0200 */
[----:B0-----:R-:W0:Y:S02]  /*ebd0*/  SHFL.UP PT, R2, R0, 0x2, RZ ;  /* 0x0440000000027989 */ /* 0x001e2400000e00ff */
        /* <DEDUP_REMOVED lines=18> */
.L_x_1157:
[----:B------:R-:W-:-:S04]  /*ed00*/  IMAD.IADD R5, R4, 0x1, -R5 ;  /* 0x0000000104057824 */ /* 0x000fc800078e0a05 */
[----:B------:R-:W-:-:S05]  /*ed10*/  IMAD R2, R0, UR4, R5 ;  /* 0x0000000400027c24 */ /* 0x000fca000f8e0205 */
[----:B------:R-:W-:Y:S02]  /*ed20*/  ISETP.GT.AND P0, PT, R2, UR6, PT ;  /* 0x0000000602007c0c */ /* 0x000fe4000bf04270 */
[----:B------:R-:W0:Y:S11]  /*ed30*/  LDC.64 R2, c[0x0][0xc68] ;  /* 0x00031a00ff027b82 */ /* 0x000e360000000a00 */
[----:B------:R-:W-:-:S04]  /*ed40*/  VOTE.ANY R7, PT, !P0 ;  /* 0x0000000000077806 */ /* 0x000fc800040e0100 */
[----:B------:R-:W1:Y:S02]  /*ed50*/  POPC R4, R7 ;  /* 0x0000000700047309 */ /* 0x000e640000000000 */
[----:B-1----:R-:W-:-:S04]  /*ed60*/  IMAD.IADD R19, R4, 0x1, R19 ;  /* 0x0000000104137824 */ /* 0x002fc800078e0213 */
[----:B0-----:R-:W-:-:S05]  /*ed70*/  IMAD.WIDE R2, R19, 0x4, R2 ;  /* 0x0000000413027825 */ /* 0x001fca00078e0202 */
[----:B------:R-:W2:Y:S01]  /*ed80*/  LDG.E R8, desc[UR60][R2.64] ;  /* 0x0000003c02087981 */ /* 0x000ea2000c1e1900 */
[----:B------:R-:W-:-:S03]  /*ed90*/  ISETP.NE.AND P0, PT, R7, RZ, PT ;  /* 0x000000ff0700720c */ /* 0x000fc60003f05270 */
[----:B------:R-:W2:Y:S02]  /*eda0*/  SHFL.IDX PT, R17, R17, R4, 0x1f ;  /* 0x00001f0411117589 */ /* 0x000ea400000e0000 */
[----:B--2---:R-:W-:-:S05]  /*edb0*/  IMAD R6, R17, R8, RZ ;  /* 0x0000000811067224 */ /* 0x004fca00078e02ff */
[----:B------:R-:W-:-:S04]  /*edc0*/  IABS R9, R6 ;  /* 0x0000000600097213 */ /* 0x000fc80000000000 */
[----:B------:R-:W0:Y:S08]  /*edd0*/  I2F.RP R10, R9 ;  /* 0x00000009000a7306 */ /* 0x000e300000209400 */
[----:B0-----:R-:W0:Y:S02]  /*ede0*/  MUFU.RCP R10, R10 ;  /* 0x0000000a000a7308 */ /* 0x001e240000001000 */
[----:B0-----:R-:W-:-:S06]  /*edf0*/  VIADD R11, R10, 0xffffffe ;  /* 0x0ffffffe0a0b7836 */ /* 0x001fcc0000000000 */
[----:B------:R0:W1:Y:S01]  /*ee00*/  F2I.FTZ.U32.TRUNC.NTZ R3, R11 ;  /* 0x0000000b00037305 */ /* 0x000062000021f000 */
[----:B------:R-:W-:Y:S05]  /*ee10*/  @!P0 BRA `(.L_x_1162) ;  /* 0x0000000000088947 */ /* 0x000fea0003800000 */
[----:B------:R-:W-:-:S05]  /*ee20*/  VIADD R7, R4, 0xffffffff ;  /* 0xffffffff04077836 */ /* 0x000fca0000000000 */
[----:B------:R2:W3:Y:S02]  /*ee30*/  SHFL.IDX PT, R16, R0, R7, 0x1f ;  /* 0x00001f0700107589 */ /* 0x0004e400000e0000 */
.L_x_1162:
[----:B-12---:R-:W-:Y:S02]  /*ee40*/  IMAD.MOV R0, RZ, RZ, -R3 ;  /* 0x000000ffff007224 */ /* 0x006fe400078e0a03 */
[----:B---3--:R-:W-:Y:S02]  /*ee50*/  IMAD R16, R16, UR4, R5 ;  /* 0x0000000410107c24 */ /* 0x008fe4000f8e0205 */
[----:B------:R-:W-:Y:S02]  /*ee60*/  IMAD R5, R0, R9, RZ ;  /* 0x0000000900057224 */ /* 0x000fe400078e02ff */
[----:B------:R-:W-:-:S04]  /*ee70*/  IMAD.MOV.U32 R2, RZ, RZ, RZ ;  /* 0x000000ffff027224 */ /* 0x000fc800078e00ff */
[----:B------:R-:W-:Y:S01]  /*ee80*/  IMAD.HI.U32 R2, R3, R5, R2 ;  /* 0x0000000503027227 */ /* 0x000fe200078e0002 */
[----:B------:R-:W-:Y:S02]  /*ee90*/  IADD3 R5, -R16, UR6, RZ ;  /* 0x0000000610057c10 */ /* 0x000fe4000fffe1ff */
        /* <DEDUP_REMOVED lines=15> */
[----:B------:R-:W-:Y:S02]  /*ef90*/  IMAD R0, R8, R7, RZ ;  /* 0x0000000708007224 */ /* 0x000fe400078e02ff */
[----:B------:R-:W-:Y:S02]  /*efa0*/  IMAD.MOV R7, RZ, RZ, -R7 ;  /* 0x000000ffff077224 */ /* 0x000fe400078e0a07 */
[----:B------:R-:W-:Y:S02]  /*efb0*/  IMAD.MOV R3, RZ, RZ, -R0 ;  /* 0x000000ffff037224 */ /* 0x000fe400078e0a00 */
[----:B------:R-:W-:-:S03]  /*efc0*/  IMAD R5, R6, R7, R5 ;  /* 0x0000000706057224 */ /* 0x000fc600078e0205 */
[----:B------:R-:W-:Y:S01]  /*efd0*/  VIADDMNMX R8, R3, UR4, R8, PT ;  /* 0x0000000403087c46 */ /* 0x000fe2000b800108 */
[----:B------:R-:W-:Y:S01]  /*efe0*/  IMAD.IADD R0, R5, 0x1, R0 ;  /* 0x0000000105007824 */ /* 0x000fe200078e0200 */
[----:B------:R-:W-:Y:S02]  /*eff0*/  IABS R6, R5 ;  /* 0x0000000500067213 */ /* 0x000fe40000000000 */
[----:B------:R-:W-:-:S04]  /*f000*/  IABS R4, R8 ;  /* 0x0000000800047213 */ /* 0x000fc80000000000 */
[----:B------:R-:W1:Y:S08]  /*f010*/  I2F.RP R9, R4 ;  /* 0x0000000400097306 */ /* 0x000e700000209400 */
[----:B-1----:R-:W1:Y:S02]  /*f020*/  MUFU.RCP R9, R9 ;  /* 0x0000000900097308 */ /* 0x002e640000001000 */
[----:B-1----:R-:W-:-:S06]  /*f030*/  VIADD R2, R9, 0xffffffe ;  /* 0x0ffffffe09027836 */ /* 0x002fcc0000000000 */
[----:B------:R1:W2:Y:S02]  /*f040*/  F2I.FTZ.U32.TRUNC.NTZ R3, R2 ;  /* 0x0000000200037305 */ /* 0x0002a4000021f000 */
[----:B-1----:R-:W-:Y:S02]  /*f050*/  IMAD.MOV.U32 R2, RZ, RZ, RZ ;  /* 0x000000ffff027224 */ /* 0x002fe400078e00ff */
[----:B--2---:R-:W-:-:S04]  /*f060*/  IMAD.MOV R7, RZ, RZ, -R3 ;  /* 0x000000ffff077224 */ /* 0x004fc800078e0a03 */
[----:B------:R-:W-:-:S04]  /*f070*/  IMAD R7, R7, R4, RZ ;  /* 0x0000000407077224 */ /* 0x000fc800078e02ff */
[----:B------:R-:W-:Y:S01]  /*f080*/  IMAD.HI.U32 R3, R3, R7, R2 ;  /* 0x0000000703037227 */ /* 0x000fe200078e0002 */
[-C--:B------:R-:W-:Y:S02]  /*f090*/  IABS R7, R8.reuse ;  /* 0x0000000800077213 */ /* 0x080fe40000000000 */
[----:B------:R-:W-:-:S03]  /*f0a0*/  LOP3.LUT R2, R5, R8, RZ, 0x3c, !PT ;  /* 0x0000000805027212 */ /* 0x000fc600078e3cff */
[----:B------:R-:W-:Y:S02]  /*f0b0*/  IMAD.MOV R7, RZ, RZ, -R7 ;  /* 0x000000ffff077224 */ /* 0x000fe400078e0a07 */
[----:B------:R-:W-:-:S04]  /*f0c0*/  IMAD.HI.U32 R3, R3, R6, RZ ;  /* 0x0000000603037227 */ /* 0x000fc800078e00ff */
[----:B------:R-:W-:-:S05]  /*f0d0*/  IMAD R7, R3, R7, R6 ;  /* 0x0000000703077224 */ /* 0x000fca00078e0206 */
[----:B------:R-:W-:-:S13]  /*f0e0*/  ISETP.GT.U32.AND P0, PT, R4, R7, PT ;  /* 0x000000070400720c */ /* 0x000fda0003f04070 */
[----:B------:R-:W-:Y:S02]  /*f0f0*/  @!P0 IMAD.IADD R7, R7, 0x1, -R4 ;  /* 0x0000000107078824 */ /* 0x000fe400078e0a04 */
[----:B------:R-:W-:-:S03]  /*f100*/  @!P0 VIADD R3, R3, 0x1 ;  /* 0x0000000103038836 */ /* 0x000fc60000000000 */
[----:B------:R-:W-:-:S13]  /*f110*/  ISETP.GE.U32.AND P0, PT, R7, R4, PT ;  /* 0x000000040700720c */ /* 0x000fda0003f06070 */
[----:B------:R-:W-:Y:S01]  /*f120*/  @P0 VIADD R3, R3, 0x1 ;  /* 0x0000000103030836 */ /* 0x000fe20000000000 */
[----:B------:R-:W-:-:S13]  /*f130*/  ISETP.GE.AND P0, PT, R2, RZ, PT ;  /* 0x000000ff0200720c */ /* 0x000fda0003f06270 */
[----:B------:R-:W-:Y:S01]  /*f140*/  @!P0 IMAD.MOV R3, RZ, RZ, -R3 ;  /* 0x000000ffff038224 */ /* 0x000fe200078e0a03 */
[----:B------:R-:W-:-:S13]  /*f150*/  ISETP.NE.AND P0, PT, R8, RZ, PT ;  /* 0x000000ff0800720c */ /* 0x000fda0003f05270 */
[----:B------:R-:W-:Y:S01]  /*f160*/  @!P0 LOP3.LUT R3, RZ, R8, RZ, 0x33, !PT ;  /* 0x00000008ff038212 */ /* 0x000fe200078e33ff */
[----:B------:R-:W-:-:S04]  /*f170*/  IMAD.MOV R8, RZ, RZ, -R8 ;  /* 0x000000ffff087224 */ /* 0x000fc800078e0a08 */
[----:B------:R-:W-:Y:S01]  /*f180*/  IMAD R18, R3, R8, R0 ;  /* 0x0000000803127224 */ /* 0x000fe200078e0200 */
[----:B------:R-:W-:-:S05]  /*f190*/  LOP3.LUT R0, RZ, R3, RZ, 0x33, !PT ;  /* 0x00000003ff007212 */ /* 0x000fca00078e33ff */
[----:B------:R-:W-:Y:S01]  /*f1a0*/  IMAD.IADD R17, R17, 0x1, R0 ;  /* 0x0000000111117824 */ /* 0x000fe200078e0200 */
[----:B------:R-:W-:Y:S06]  /*f1b0*/  BRA `(.L_x_1163) ;  /* 0x00000000000c7947 */ /* 0x000fec0003800000 */
.L_x_1158:
[----:B------:R-:W-:Y:S02]  /*f1c0*/  IMAD.MOV.U32 R17, RZ, RZ, RZ ;  /* 0x000000ffff117224 */ /* 0x000fe400078e00ff */
[----:B------:R-:W-:Y:S02]  /*f1d0*/  IMAD.U32 R16, RZ, RZ, UR6 ;  /* 0x00000006ff107e24 */ /* 0x000fe4000f8e00ff */
[----:B------:R-:W-:-:S07]  /*f1e0*/  IMAD.MOV.U32 R18, RZ, RZ, RZ ;  /* 0x000000ffff127224 */ /* 0x000fce00078e00ff */
.L_x_1163:
[----:B------:R-:W1:Y:S01]  /*f1f0*/  S2R R0, SR_TID.X ;  /* 0x0000000000007919 */ /* 0x000e620000002100 */
[----:B------:R-:W-:Y:S01]  /*f200*/  STL [R1], RZ ;  /* 0x000000ff01007387 */ /* 0x000fe20000100800 */
[----:B-1----:R-:W-:-:S04]  /*f210*/  LOP3.LUT R0, R0, 0x1f, RZ, 0xc0, !PT ;  /* 0x0000001f00007812 */ /* 0x002fc800078ec0ff */
[----:B------:R-:W-:-:S13]  /*f220*/  ISETP.NE.AND P0, PT, R0, RZ, PT ;  /* 0x000000ff0000720c */ /* 0x000fda0003f05270 */
[----:B------:R-:W1:Y:S01]  /*f230*/  @!P0 S2R R3, SR_CgaCtaId ;  /* 0x0000000000038919 */ /* 0x000e620000008800 */
[----:B------:R-:W-:-:S04]  /*f240*/  @!P0 MOV R0, 0x400 ;  /* 0x0000040000008802 */ /* 0x000fc80000000f00 */
[----:B-1----:R-:W-:-:S05]  /*f250*/  @!P0 LEA R0, R3, R0, 0x18 ;  /* 0x0000000003008211 */ /* 0x002fca00078ec0ff */
[----:B------:R1:W-:Y:S01]  /*f260*/  @!P0 STS.128 [R0+0x2a8d0], R16 ;  /* 0x02a8d01000008388 */ /* 0x0003e20000000c00 */
[----:B------:R-:W-:Y:S06]  /*f270*/  BAR.ARV 0x5, 0x120 ;  /* 0x0144800000007b1d */ /* 0x000fec0000002000 */
[----:B------:R-:W-:Y:S01]  /*f280*/  ISETP.GE.AND P0, PT, R19, UR5, PT ;  /* 0x0000000513007c0c */ /* 0x000fe2000bf06270 */
[----:B-1----:R-:W-:-:S05]  /*f290*/  IMAD.MOV.U32 R0, RZ, RZ, 0x1 ;  /* 0x00000001ff007424 */ /* 0x002fca00078e00ff */
[----:B------:R1:W-:Y:S04]  /*f2a0*/  STL [R1+0x8], R0 ;  /* 0x0000080001007387 */ /* 0x0003e80000100800 */
[----:B------:R1:W-:Y:S03]  /*f2b0*/  STL [R1+0x18], RZ ;  /* 0x000018ff01007387 */ /* 0x0003e60000100800 */
[----:B------:R-:W-:Y:S05]  /*f2c0*/  @P0 BRA `(.L_x_1164) ;  /* 0x0000004400080947 */ /* 0x000fea0003800000 */
[----:B-1----:R-:W-:Y:S01]  /*f2d0*/  IMAD.MOV.U32 R0, RZ, RZ, 0x1 ;  /* 0x00000001ff007424 */ /* 0x002fe200078e00ff */
[----:B------:R1:W-:Y:S01]  /*f2e0*/  STL [R1+0x18], RZ ;  /* 0x000018ff01007387 */ /* 0x0003e20000100800 */
[----:B------:R-:W-:Y:S01]  /*f2f0*/  ULDC UR38, c[0x0][0xc] ;  /* 0x0000030000267ab9 */ /* 0x000fe20000000800 */
[----:B------:R-:W-:Y:S02]  /*f300*/  ULDC.64 UR36, c[0x0][0x198] ;  /* 0x0000660000247ab9 */ /* 0x000fe40000000a00 */
[----:B------:R1:W-:Y:S04]  /*f310*/  STL [R1+0x8], R0 ;  /* 0x0000080001007387 */ /* 0x0003e80000100800 */
[----:B------:R1:W-:Y:S02]  /*f320*/  STL [R1], RZ ;  /* 0x000000ff01007387 */ /* 0x0003e40000100800 */
.L_x_1239:
[----:B------:R-:W-:Y:S05]  /*f330*/  YIELD ;  /* 0x0000000000007946 */ /* 0x000fea0003800000 */
[----:B------:R-:W-:Y:S01]  /*f340*/  ULDC.64 UR4, c[0x0][0xa28] ;  /* 0x00028a0000047ab9 */ /* 0x000fe20000000a00 */
[----:B------:R-:W-:Y:S01]  /*f350*/  IMAD.MOV.U32 R4, RZ, RZ, RZ ;  /* 0x000000ffff047224 */ /* 0x000fe200078e00ff */
[----:B------:R-:W-:Y:S01]  /*f360*/  ISETP.NE.U32.AND P0, PT, RZ, UR4, PT ;  /* 0x00000004ff007c0c */ /* 0x000fe2000bf05070 */
[----:B-1----:R-:W-:Y:S01]  /*f370*/  IMAD.MOV.U32 R0, RZ, RZ, RZ ;  /* 0x000000ffff007224 */ /* 0x002fe200078e00ff */
[----:B------:R-:W-:Y:S02]  /*f380*/  ULDC.64 UR6, c[0x0][0xa08] ;  /* 0x0002820000067ab9 */ /* 0x000fe40000000a00 */
[----:B------:R-:W-:Y:S01]  /*f390*/  ISETP.NE.AND.EX P0, PT, RZ, UR5, PT, P0 ;  /* 0x00000005ff007c0c */ /* 0x000fe2000bf05300 */
[----:B------:R-:W-:-:S12]  /*f3a0*/  ULDC.64 UR4, c[0x0][0xa00] ;  /* 0x0002800000047ab9 */ /* 0x000fd80000000a00 */
[----:B--2---:R-:W1:Y:S01]  /*f3b0*/  @P0 LDC.64 R2, c[0x0][0xa28] ;  /* 0x00028a00ff020b82 */ /* 0x004e620000000a00 */
[----:B------:R-:W-:Y:S01]  /*f3c0*/  ISETP.NE.U32.AND P2, PT, RZ, UR4, PT ;  /* 0x00000004ff007c0c */ /* 0x000fe2000bf45070 */
[----:B-1----:R-:W-:-:S05]  /*f3d0*/  @P0 IMAD.WIDE R2, R19, 0x4, R2 ;  /* 0x0000000413020825 */ /* 0x002fca00078e0202 */
[----:B------:R1:W5:Y:S01]  /*f3e0*/  @P0 LDG.E R4, desc[UR60][R2.64] ;  /* 0x0000003c02040981 */ /* 0x000362000c1e1900 */
[----:B------:R-:W-:Y:S01]  /*f3f0*/  ISETP.NE.AND.EX P2, PT, RZ, UR5, PT, P2 ;  /* 0x00000005ff007c0c */ /* 0x000fe2000bf45320 */
[----:B------:R-:W-:Y:S01]  /*f400*/  ULDC.64 UR4, c[0x0][0xa18] ;  /* 0x0002860000047ab9 */ /* 0x000fe20000000a00 */
[----:B-1----:R-:W1:Y:S02]  /*f410*/  LDC.64 R2, c[0x0][0xa00] ;  /* 0x00028000ff027b82 */ /* 0x002e640000000a00 */
[----:B-1----:R-:W-:-:S09]  /*f420*/  IMAD.WIDE R2, R19, 0x4, R2 ;  /* 0x0000000413027825 */ /* 0x002fd200078e0202 */
[----:B------:R-:W2:Y:S01]  /*f430*/  @P2 LDG.E R0, desc[UR60][R2.64] ;  /* 0x0000003c02002981 */ /* 0x000ea2000c1e1900 */
[----:B------:R-:W-:Y:S01]  /*f440*/  ISETP.NE.U32.AND P1, PT, RZ, UR4, PT ;  /* 0x00000004ff007c0c */ /* 0x000fe2000bf25070 */
[----:B------:R-:W-:-:S03]  /*f450*/  ULDC UR4, c[0x0][0x288] ;  /* 0x0000a20000047ab9 */ /* 0x000fc60000000800 */
[----:B------:R-:W-:-:S13]  /*f460*/  ISETP.NE.AND.EX P1, PT, RZ, UR5, PT, P1 ;  /* 0x00000005ff007c0c */ /* 0x000fda000bf25310 */
[----:B------:R-:W1:Y:S02]  /*f470*/  @P1 LDC.64 R6, c[0x0][0xa18] ;  /* 0x00028600ff061b82 */ /* 0x000e640000000a00 */
[----:B-1----:R-:W-:Y:S01]  /*f480*/  @P1 IMAD.WIDE R6, R19, 0x4, R6 ;  /* 0x0000000413061825 */ /* 0x002fe200078e0206 */
[----:B--2---:R1:W-:Y:S03]  /*f490*/  STL [R1+0x1c], R0 ;  /* 0x00001c0001007387 */ /* 0x0043e60000100800 */
[----:B-1----:R-:W-:Y:S01]  /*f4a0*/  IMAD.U32 R0, RZ, RZ, UR4 ;  /* 0x00000004ff007e24 */ /* 0x002fe2000f8e00ff */
[----:B------:R-:W-:-:S05]  /*f4b0*/  ULDC.64 UR4, c[0x0][0x3f8] ;  /* 0x0000fe0000047ab9 */ /* 0x000fca0000000a00 */
[----:B------:R1:W5:Y:S01]  /*f4c0*/  @P1 LDG.E R0, desc[UR60][R6.64] ;  /* 0x0000003c06001981 */ /* 0x000362000c1e1900 */
[----:B------:R-:W-:Y:S01]  /*f4d0*/  UISETP.NE.U32.AND UP0, UPT, UR4, URZ, UPT ;  /* 0x0000003f0400728c */ /* 0x000fe2000bf05070 */
[----:B------:R-:W-:Y:S02]  /*f4e0*/  ISETP.NE.U32.AND P0, PT, RZ, UR6, PT ;  /* 0x00000006ff007c0c */ /* 0x000fe4000bf05070 */
[----:B------:R-:W-:Y:S01]  /*f4f0*/  ULDC UR4, c[0x0][0x404] ;  /* 0x0001010000047ab9 */ /* 0x000fe20000000800 */
[----:B------:R-:W-:Y:S01]  /*f500*/  UISETP.NE.AND.EX UP0, UPT, UR5, URZ, UPT, UP0 ;  /* 0x0000003f0500728c */ /* 0x000fe2000bf05300 */
[----:B------:R-:W-:Y:S02]  /*f510*/  ISETP.NE.AND.EX P0, PT, RZ, UR7, PT, P0 ;  /* 0x00000007ff007c0c */ /* 0x000fe4000bf05300 */
[----:B------:R-:W-:Y:S01]  /*f520*/  ULDC UR5, c[0x0][0x2e0] ;  /* 0x0000b80000057ab9 */ /* 0x000fe20000000800 */
[----:B------:R-:W-:-:S04]  /*f530*/  USEL UR4, UR4, 0x1, UP0 ;  /* 0x0000000104047887 */ /* 0x000fc80008000000 */
[----:B------:R-:W-:-:S06]  /*f540*/  UIMAD UR4, UR4, UR5, URZ ;  /* 0x00000005040472a4 */ /* 0x000fcc000f8e023f */
[----:B------:R-:W-:Y:S01]  /*f550*/  IMAD.U32 R5, RZ, RZ, UR4 ;  /* 0x00000004ff057e24 */ /* 0x000fe2000f8e00ff */
[----:B-1----:R-:W-:Y:S06]  /*f560*/  @P1 BRA `(.L_x_1165) ;  /* 0x0000000000101947 */ /* 0x002fec0003800000 */
[----:B------:R-:W-:Y:S05]  /*f570*/  @!P2 BRA `(.L_x_1165) ;  /* 0x00000000000ca947 */ /* 0x000fea0003800000 */
[----:B------:R-:W2:Y:S04]  /*f580*/  LDG.E R7, desc[UR60][R2.64] ;  /* 0x0000003c02077981 */ /* 0x000ea8000c1e1900 */
[----:B-----5:R-:W2:Y:S02]  /*f590*/  LDG.E R0, desc[UR60][R2.64+0x4] ;  /* 0x0000043c02007981 */ /* 0x020ea4000c1e1900 */
[----:B--2---:R-:W-:-:S07]  /*f5a0*/  IMAD.IADD R0, R0, 0x1, -R7 ;  /* 0x0000000100007824 */ /* 0x004fce00078e0a07 */
.L_x_1165:
[----:B------:R-:W1:Y:S01]  /*f5b0*/  LDC.64 R2, c[0x0][0xa08] ;  /* 0x00028200ff027b82 */ /* 0x000e620000000a00 */
[----:B------:R-:W-:Y:S01]  /*f5c0*/  IMAD.MOV.U32 R7, RZ, RZ, RZ ;  /* 0x000000ffff077224 */ /* 0x000fe200078e00ff */
[----:B------:R-:W-:Y:S01]  /*f5d0*/  ULDC.64 UR4, c[0x0][0xa20] ;  /* 0x0002880000047ab9 */ /* 0x000fe20000000a00 */
[----:B-1----:R-:W-:-:S05]  /*f5e0*/  IMAD.WIDE R2, R19, 0x4, R2 ;  /* 0x0000000413027825 */ /* 0x002fca00078e0202 */
[----:B------:R-:W2:Y:S01]  /*f5f0*/  @P0 LDG.E R7, desc[UR60][R2.64] ;  /* 0x0000003c02070981 */ /* 0x000ea2000c1e1900 */
[----:B------:R-:W-:-:S04]  /*f600*/  ISETP.NE.U32.AND P1, PT, RZ, UR4, PT ;  /* 0x00000004ff007c0c */ /* 0x000fc8000bf25070 */
[----:B------:R-:W-:Y:S01]  /*f610*/  ISETP.NE.AND.EX P1, PT, RZ, UR5, PT, P1 ;  /* 0x00000005ff007c0c */ /* 0x000fe2000bf25310 */
[----:B--2--5:R-:W-:-:S05]  /*f620*/  IMAD.IADD R6, R7, 0x1, R4 ;  /* 0x0000000107067824 */ /* 0x024fca00078e0204 */
[----:B------:R1:W-:Y:S07]  /*f630*/  STL [R1+0x4], R6 ;  /* 0x0000040601007387 */ /* 0x0003ee0000100800 */
[----:B------:R-:W-:Y:S05]  /*f640*/  @!P1 BRA `(.L_x_1166) ;  /* 0x0000000000109947 */ /* 0x000fea0003800000 */
[----:B------:R-:W2:Y:S02]  /*f650*/  LDC.64 R2, c[0x0][0xa20] ;  /* 0x00028800ff027b82 */ /* 0x000ea40000000a00 */
[----:B--2---:R-:W-:-:S05]  /*f660*/  IMAD.WIDE R2, R19, 0x4, R2 ;  /* 0x0000000413027825 */ /* 0x004fca00078e0202 */
[----:B------:R2:W5:Y:S01]  /*f670*/  LDG.E R5, desc[UR60][R2.64] ;  /* 0x0000003c02057981 */ /* 0x000562000c1e1900 */
[----:B------:R-:W-:Y:S05]  /*f680*/  BRA `(.L_x_1167) ;  /* 0x0000000000107947 */ /* 0x000fea0003800000 */
.L_x_1166:
[----:B------:R-:W-:Y:S05]  /*f690*/  @!P0 BRA `(.L_x_1167) ;  /* 0x00000000000c8947 */ /* 0x000fea0003800000 */
[----:B-1----:R-:W2:Y:S04]  /*f6a0*/  LDG.E R6, desc[UR60][R2.64] ;  /* 0x0000003c02067981 */ /* 0x002ea8000c1e1900 */
[----:B------:R-:W2:Y:S02]  /*f6b0*/  LDG.E R5, desc[UR60][R2.64+0x4] ;  /* 0x0000043c02057981 */ /* 0x000ea4000c1e1900 */
[----:B--2---:R-:W-:-:S07]  /*f6c0*/  IMAD.IADD R5, R5, 0x1, -R6 ;  /* 0x0000000105057824 */ /* 0x004fce00078e0a06 */
.L_x_1167:
[----:B--2---:R-:W2:Y:S01]  /*f6d0*/  LDC.64 R2, c[0x0][0x9e0] ;  /* 0x00027800ff027b82 */ /* 0x004ea20000000a00 */
[----:B-----5:R-:W-:Y:S01]  /*f6e0*/  IMAD.IADD R7, R5, 0x1, -R4 ;  /* 0x0000000105077824 */ /* 0x020fe200078e0a04 */
[----:B------:R-:W-:-:S04]  /*f6f0*/  LEA R9, R17, 0x80, 0x7 ;  /* 0x0000008011097811 */ /* 0x000fc800078e38ff */
[----:B------:R-:W-:Y:S02]  /*f700*/  IADD3 R9, R7, R9, -R0 ;  /* 0x0000000907097210 */ /* 0x000fe40007ffe800 */
[----:B--2---:R-:W-:-:S03]  /*f710*/  ISETP.GE.AND P0, PT, R3, 0x1, PT ;  /* 0x000000010300780c */ /* 0x004fc60003f06270 */
[----:B------:R-:W-:-:S10]  /*f720*/  IMAD.IADD R2, R9, 0x1, R2 ;  /* 0x0000000109027824 */ /* 0x000fd400078e0202 */
[----:B------:R-:W-:Y:S05]  /*f730*/  @!P0 BRA `(.L_x_1168) ;  /* 0x0000000000488947 */ /* 0x000fea0003800000 */
[C---:B------:R-:W-:Y:S01]  /*f740*/  ISETP.GT.AND P1, PT, R9.reuse, RZ, PT ;  /* 0x000000ff0900720c */ /* 0x040fe20003f24270 */
[----:B------:R-:W-:Y:S01]  /*f750*/  BSSY B0, `(.L_x_1169) ;  /* 0x000000e000007945 */ /* 0x000fe20003800000 */
[----:B-1----:R-:W-:-:S11]  /*f760*/  VIADD R6, R9, 0xffffffff ;  /* 0xffffffff09067836 */ /* 0x002fd60000000000 */
        /* <DEDUP_REMOVED lines=8> */
.L_x_1170:
[----:B------:R-:W-:-:S13]  /*f7f0*/  ISETP.NE.AND P1, PT, R3, 0x1, PT ;  /* 0x000000010300780c */ /* 0x000fda0003f25270 */
[----:B------:R-:W1:Y:S02]  /*f800*/  @P1 LDC.64 R4, c[0x0][0x9e8] ;  /* 0x00027a00ff041b82 */ /* 0x000e640000000a00 */
[----:B-1----:R-:W-:-:S05]  /*f810*/  @P1 IMAD.HI.U32 R4, R6, R4, RZ ;  /* 0x0000000406041227 */ /* 0x002fca00078e00ff */
[----:B------:R-:W-:-:S07]  /*f820*/  @P1 SHF.R.U32.HI R6, RZ, R5, R4 ;  /* 0x00000005ff061219 */ /* 0x000fce0000011604 */
.L_x_1171:
[----:B------:R-:W-:Y:S05]  /*f830*/  BSYNC B0 ;  /* 0x0000000000007941 */ /* 0x000fea0003800000 */
.L_x_1169:
[----:B------:R-:W-:-:S05]  /*f840*/  IMAD R5, R6, R3, R3 ;  /* 0x0000000306057224 */ /* 0x000fca00078e0203 */
[----:B------:R-:W-:-:S07]  /*f850*/  VIMNMX R2, R2, R5, PT ;  /* 0x0000000502027248 */ /* 0x000fce0003fe0100 */
.L_x_1168:
[----:B------:R-:W-:Y:S01]  /*f860*/  VIADD R2, R2, 0x5f ;  /* 0x0000005f02027836 */ /* 0x000fe20000000000 */
[----:B------:R-:W-:Y:S01]  /*f870*/  ULDC UR4, c[0x0][0x9dc] ;  /* 0x0002770000047ab9 */ /* 0x000fe20000000800 */
[----:B------:R-:W-:Y:S02]  /*f880*/  IMAD R4, R17, 0x80, -R0 ;  /* 0x0000008011047824 */ /* 0x000fe400078e0a00 */
[----:B------:R-:W-:-:S04]  /*f890*/  IMAD.HI R2, R2, 0x2aaaaaab, RZ ;  /* 0x2aaaaaab02027827 */ /* 0x000fc800078e02ff */
[C---:B------:R-:W-:Y:S01]  /*f8a0*/  VIADD R0, R7.reuse, 0x5f ;  /* 0x0000005f07007836 */ /* 0x040fe20000000000 */
[----:B------:R-:W-:Y:S01]  /*f8b0*/  SHF.R.U32.HI R5, RZ, 0x1f, R2 ;  /* 0x0000001fff057819 */ /* 0x000fe20000011602 */
[----:B------:R-:W-:Y:S02]  /*f8c0*/  IMAD.IADD R7, R7, 0x1, R4 ;  /* 0x0000000107077824 */ /* 0x000fe400078e0204 */
[----:B------:R-:W-:Y:S01]  /*f8d0*/  IMAD.HI R0, R0, 0x2aaaaaab, RZ ;  /* 0x2aaaaaab00007827 */ /* 0x000fe200078e02ff */
[----:B------:R-:W-:-:S04]  /*f8e0*/  LEA.HI.SX32 R2, R2, R5, 0x1c ;  /* 0x0000000502027211 */ /* 0x000fc800078fe2ff */
[----:B------:R-:W-:-:S04]  /*f8f0*/  SHF.R.U32.HI R5, RZ, 0x1f, R0 ;  /* 0x0000001fff057819 */ /* 0x000fc80000011600 */
[----:B------:R-:W-:Y:S01]  /*f900*/  LEA.HI.SX32 R5, R0, R5, 0x1c ;  /* 0x0000000500057211 */ /* 0x000fe200078fe2ff */
[----:B------:R-:W-:-:S03]  /*f910*/  VIADD R0, R7, -UR4 ;  /* 0x8000000407007c36 */ /* 0x000fc60008000000 */
[----:B-1----:R-:W-:-:S05]  /*f920*/  VIMNMX R6, R5, R2, PT ;  /* 0x0000000205067248 */ /* 0x002fca0003fe0100 */
[----:B------:R1:W-:Y:S01]  /*f930*/  STL [R1+0x14], R6 ;  /* 0x0000140601007387 */ /* 0x0003e20000100800 */
[----:B------:R-:W-:Y:S05]  /*f940*/  @!P0 BRA `(.L_x_1172) ;  /* 0x0000000000448947 */ /* 0x000fea0003800000 */
[----:B------:R-:W-:Y:S01]  /*f950*/  ISETP.GT.AND P0, PT, R7, -0x1, PT ;  /* 0xffffffff0700780c */ /* 0x000fe20003f04270 */
[----:B------:R-:W-:-:S12]  /*f960*/  BSSY B0, `(.L_x_1173) ;  /* 0x000000d000007945 */ /* 0x000fd80003800000 */
[----:B------:R-:W-:Y:S05]  /*f970*/  @P0 BRA `(.L_x_1174) ;  /* 0x00000000001c0947 */ /* 0x000fea0003800000 */
[----:B------:R-:W-:Y:S02]  /*f980*/  ISETP.NE.AND P0, PT, R3, 0x1, PT ;  /* 0x000000010300780c */ /* 0x000fe40003f05270 */
[----:B------:R-:W-:-:S11]  /*f990*/  LOP3.LUT R7, RZ, R7, RZ, 0x33, !PT ;  /* 0x00000007ff077212 */ /* 0x000fd600078e33ff */
[----:B------:R-:W2:Y:S02]  /*f9a0*/  @P0 LDC.64 R4, c[0x0][0x9e8] ;  /* 0x00027a00ff040b82 */ /* 0x000ea40000000a00 */
[----:B--2---:R-:W-:-:S05]  /*f9b0*/  @P0 IMAD.HI.U32 R4, R7, R4, RZ ;  /* 0x0000000407040227 */ /* 0x004fca00078e00ff */
[----:B------:R-:W-:-:S04]  /*f9c0*/  @P0 SHF.R.U32.HI R7, RZ, R5, R4 ;  /* 0x00000005ff070219 */ /* 0x000fc80000011604 */
[----:B------:R-:W-:Y:S01]  /*f9d0*/  LOP3.LUT R7, RZ, R7, RZ, 0x33, !PT ;  /* 0x00000007ff077212 */ /* 0x000fe200078e33ff */
[----:B------:R-:W-:Y:S06]  /*f9e0*/  BRA `(.L_x_1175) ;  /* 0x0000000000107947 */ /* 0x000fec0003800000 */
.L_x_1174:
[----:B------:R-:W-:-:S13]  /*f9f0*/  ISETP.NE.AND P0, PT, R3, 0x1, PT ;  /* 0x000000010300780c */ /* 0x000fda0003f05270 */
[----:B------:R-:W2:Y:S02]  /*fa00*/  @P0 LDC.64 R4, c[0x0][0x9e8] ;  /* 0x00027a00ff040b82 */ /* 0x000ea40000000a00 */
[----:B--2---:R-:W-:-:S05]  /*fa10*/  @P0 IMAD.HI.U32 R4, R7, R4, RZ ;  /* 0x0000000407040227 */ /* 0x004fca00078e00ff */
[----:B------:R-:W-:-:S07]  /*fa20*/  @P0 SHF.R.U32.HI R7, RZ, R5, R4 ;  /* 0x00000005ff070219 */ /* 0x000fce0000011604 */
.L_x_1175:
[----:B------:R-:W-:Y:S05]  /*fa30*/  BSYNC B0 ;  /* 0x0000000000007941 */ /* 0x000fea0003800000 */
.L_x_1173:
[----:B------:R-:W-:-:S05]  /*fa40*/  IMAD R3, R7, R3, RZ ;  /* 0x0000000307037224 */ /* 0x000fca00078e02ff */
[----:B------:R-:W-:-:S07]  /*fa50*/  VIMNMX R0, R0, R3, !PT ;  /* 0x0000000300007248 */ /* 0x000fce0007fe0100 */
.L_x_1172:
[----:B------:R-:W-:Y:S01]  /*fa60*/  IMAD.HI R0, R0, 0x2aaaaaab, RZ ;  /* 0x2aaaaaab00007827 */ /* 0x000fe200078e02ff */
[----:B------:R-:W-:Y:S04]  /*fa70*/  BSSY B6, `(.L_x_1176) ;  /* 0x0000306000067945 */ /* 0x000fe80003800000 */
[----:B------:R-:W-:-:S04]  /*fa80*/  SHF.R.U32.HI R3, RZ, 0x1f, R0 ;  /* 0x0000001fff037819 */ /* 0x000fc80000011600 */
[----:B------:R-:W-:-:S04]  /*fa90*/  LEA.HI.SX32 R3, R0, R3, 0x1c ;  /* 0x0000000300037211 */ /* 0x000fc800078fe2ff */
[----:B------:R-:W-:-:S04]  /*faa0*/  VIMNMX R2, RZ, R3, !PT ;  /* 0x00000003ff027248 */ /* 0x000fc80007fe0100 */
[----:B------:R-:W-:Y:S01]  /*fab0*/  ISETP.GT.AND P0, PT, R6, R2, PT ;  /* 0x000000020600720c */ /* 0x000fe20003f04270 */
[----:B------:R2:W-:-:S12]  /*fac0*/  STL [R1+0x10], R2 ;  /* 0x0000100201007387 */ /* 0x0005d80000100800 */
[----:B--2---:R-:W-:Y:S05]  /*fad0*/  @P0 BRA `(.L_x_1177) ;  /* 0x0000000000440947 */ /* 0x004fea0003800000 */
[----:B------:R-:W2:Y:S02]  /*fae0*/  S2R R2, SR_TID.X ;  /* 0x0000000000027919 */ /* 0x000ea40000002100 */
[----:B--2---:R-:W-:-:S04]  /*faf0*/  LOP3.LUT R2, R2, 0x1f, RZ, 0xc0, !PT ;  /* 0x0000001f02027812 */ /* 0x004fc800078ec0ff */
[----:B------:R-:W-:-:S13]  /*fb00*/  ISETP.NE.AND P1, PT, R2, RZ, PT ;  /* 0x000000ff0200720c */ /* 0x000fda0003f25270 */
[----:B------:R-:W-:Y:S05]  /*fb10*/  @P1 BRA `(.L_x_1178) ;  /* 0x0000002c00ec1947 */ /* 0x000fea0003800000 */
[----:B------:R-:W2:Y:S01]  /*fb20*/  S2R R7, SR_LANEID ;  /* 0x0000000000077919 */ /* 0x000ea20000000000 */
[----:B------:R-:W-:Y:S01]  /*fb30*/  VOTEU.ANY UR4, UPT, PT ;  /* 0x0000000000047886 */ /* 0x000fe200038e0100 */
[----:B------:R-:W3:Y:S01]  /*fb40*/  LDC.64 R2, c[0x0][0xc38] ;  /* 0x00030e00ff027b82 */ /* 0x000ee20000000a00 */
[----:B------:R-:W2:Y:S08]  /*fb50*/  FLO.U32 R0, UR4 ;  /* 0x0000000400007d00 */ /* 0x000eb000080e0000 */
[----:B------:R-:W3:Y:S01]  /*fb60*/  POPC R5, UR4 ;  /* 0x0000000400057d09 */ /* 0x000ee20008000000 */
[----:B--2---:R-:W-:-:S13]  /*fb70*/  ISETP.EQ.U32.AND P0, PT, R0, R7, PT ;  /* 0x000000070000720c */ /* 0x004fda0003f02070 */
[----:B---3--:R-:W2:Y:S01]  /*fb80*/  @P0 ATOMG.E.ADD.STRONG.GPU PT, R3, desc[UR60][R2.64], R5 ;  /* 0x00000005020309a8 */ /* 0x008ea200081ee1fc */
[----:B------:R-:W3:Y:S02]  /*fb90*/  S2R R4, SR_LTMASK ;  /* 0x0000000000047919 */ /* 0x000ee40000003900 */
[----:B---3--:R-:W-:-:S04]  /*fba0*/  LOP3.LUT R4, R4, UR4, RZ, 0xc0, !PT ;  /* 0x0000000404047c12 */ /* 0x008fc8000f8ec0ff */
[----:B------:R-:W3:Y:S01]  /*fbb0*/  POPC R7, R4 ;  /* 0x0000000400077309 */ /* 0x000ee20000000000 */
[----:B--2---:R-:W3:Y:S02]  /*fbc0*/  SHFL.IDX PT, R0, R3, R0, 0x1f ;  /* 0x00001f0003007589 */ /* 0x004ee400000e0000 */
[----:B---3--:R-:W-:Y:S01]  /*fbd0*/  IADD3 R16, R0, UR38, R7 ;  /* 0x0000002600107c10 */ /* 0x008fe2000fffe007 */
[----:B------:R-:W-:Y:S06]  /*fbe0*/  BRA `(.L_x_1178) ;  /* 0x0000002c00b87947 */ /* 0x000fec0003800000 */
.L_x_1177:
[----:B------:R-:W2:Y:S01]  /*fbf0*/  S2R R3, SR_CgaCtaId ;  /* 0x0000000000037919 */ /* 0x000ea20000008800 */
[----:B------:R-:W-:-:S04]  /*fc00*/  MOV R0, 0x400 ;  /* 0x0000040000007802 */ /* 0x000fc80000000f00 */
[----:B--2---:R-:W-:-:S05]  /*fc10*/  LEA R2, R3, R0, 0x18 ;  /* 0x0000000003027211 */ /* 0x004fca00078ec0ff */
[----:B------:R2:W-:Y:S01]  /*fc20*/  STL [R1+0xc], R2 ;  /* 0x00000c0201007387 */ /* 0x0005e20000100800 */
[----:B------:R-:W-:-:S05]  /*fc30*/  VIADD R0, R2, 0x18400 ;  /* 0x0001840002007836 */ /* 0x000fca0000000000 */
[----:B------:R-:W-:-:S13]  /*fc40*/  LOP3.LUT P0, RZ, R0, 0x3ff, RZ, 0xc0, !PT ;  /* 0x000003ff00ff7812 */ /* 0x000fda000780c0ff */
[----:B--2---:R-:W-:Y:S05]  /*fc50*/  @!P0 BRA `(.L_x_1179) ;  /* 0x0000000000408947 */ /* 0x004fea0003800000 */
[----:B------:R-:W-:Y:S01]  /*fc60*/  MOV R2, 0x0 ;  /* 0x0000000000027802 */ /* 0x000fe20000000f00 */
[----:B------:R-:W-:Y:S01]  /*fc70*/  ULDC.64 UR6, c[0x4][0x108] ;  /* 0x0100420000067ab9 */ /* 0x000fe20000000a00 */
[----:B------:R-:W-:Y:S01]  /*fc80*/  ULDC.64 UR8, c[0x4][0x110] ;  /* 0x0100440000087ab9 */ /* 0x000fe20000000a00 */
[----:B------:R-:W-:Y:S01]  /*fc90*/  ULDC.64 UR4, c[0x4][0x90] ;  /* 0x0100240000047ab9 */ /* 0x000fe20000000a00 */
[----:B------:R-:W-:Y:S02]  /*fca0*/  IMAD.U32 R4, RZ, RZ, UR6 ;  /* 0x00000006ff047e24 */ /* 0x000fe4000f8e00ff */
[----:B------:R-:W2:Y:S01]  /*fcb0*/  LDC.64 R2, c[0x4][R2] ;  /* 0x0100000002027b82 */ /* 0x000ea20000000a00 */
[----:B------:R-:W-:Y:S02]  /*fcc0*/  IMAD.U32 R5, RZ, RZ, UR7 ;  /* 0x00000007ff057e24 */ /* 0x000fe4000f8e00ff */
[----:B-1----:R-:W-:Y:S02]  /*fcd0*/  IMAD.U32 R6, RZ, RZ, UR8 ;  /* 0x00000008ff067e24 */ /* 0x002fe4000f8e00ff */
[----:B------:R-:W-:-:S02]  /*fce0*/  IMAD.U32 R7, RZ, RZ, UR9 ;  /* 0x00000009ff077e24 */ /* 0x000fc4000f8e00ff */
[----:B------:R-:W-:Y:S02]  /*fcf0*/  IMAD.U32 R10, RZ, RZ, UR4 ;  /* 0x00000004ff0a7e24 */ /* 0x000fe4000f8e00ff */
[----:B0-----:R-:W-:Y:S02]  /*fd00*/  IMAD.U32 R11, RZ, RZ, UR5 ;  /* 0x00000005ff0b7e24 */ /* 0x001fe4000f8e00ff */
[----:B------:R-:W-:Y:S02]  /*fd10*/  IMAD.MOV.U32 R8, RZ, RZ, 0x70 ;  /* 0x00000070ff087424 */ /* 0x000fe400078e00ff */
[----:B------:R-:W-:Y:S02]  /*fd20*/  IMAD.MOV.U32 R12, RZ, RZ, 0x1 ;  /* 0x00000001ff0c7424 */ /* 0x000fe400078e00ff */
[----:B------:R-:W-:-:S07]  /*fd30*/  IMAD.MOV.U32 R13, RZ, RZ, RZ ;  /* 0x000000ffff0d7224 */ /* 0x000fce00078e00ff */
[----:B------:R-:W-:-:S07]  /*fd40*/  LEPC R20, `(.L_x_1179) ;  /* 0x000000001014794e */ /* 0x000fce0000000000 */
[----:B--2---:R-:W-:Y:S05]  /*fd50*/  CALL.ABS.NOINC R2 ;  /* 0x0000000002007343 */ /* 0x004fea0003c00000 */
.L_x_1179:
        /* <DEDUP_REMOVED lines=8> */
[----:B------:R2:W3:Y:S01]  /*fde0*/  LDC.64 R2, c[0x4][R0] ;  /* 0x0100000000027b82 */ /* 0x0004e20000000a00 */
[----:B------:R-:W-:Y:S02]  /*fdf0*/  IMAD.U32 R4, RZ, RZ, UR6 ;  /* 0x00000006ff047e24 */ /* 0x000fe4000f8e00ff */
[----:B------:R-:W-:Y:S02]  /*fe00*/  IMAD.U32 R5, RZ, RZ, UR7 ;  /* 0x00000007ff057e24 */ /* 0x000fe4000f8e00ff */
[----:B-1----:R-:W-:Y:S02]  /*fe10*/  IMAD.U32 R6, RZ, RZ, UR8 ;  /* 0x00000008ff067e24 */ /* 0x002fe4000f8e00ff */
[----:B------:R-:W-:-:S02]  /*fe20*/  IMAD.U32 R7, RZ, RZ, UR9 ;  /* 0x00000009ff077e24 */ /* 0x000fc4000f8e00ff */
[----:B------:R-:W-:Y:S02]  /*fe30*/  IMAD.U32 R10, RZ, RZ, UR4 ;  /* 0x00000004ff0a7e24 */ /* 0x000fe4000f8e00ff */
[----:B0-----:R-:W-:Y:S02]  /*fe40*/  IMAD.U32 R11, RZ, RZ, UR5 ;  /* 0x00000005ff0b7e24 */ /* 0x001fe4000f8e00ff */
[----:B------:R-:W-:Y:S02]  /*fe50*/  IMAD.MOV.U32 R8, RZ, RZ, 0x70 ;  /* 0x00000070ff087424 */ /* 0x000fe400078e00ff */
[----:B------:R-:W-:Y:S02]  /*fe60*/  IMAD.MOV.U32 R12, RZ, RZ, 0x1 ;  /* 0x00000001ff0c7424 */ /* 0x000fe400078e00ff */
[----:B--2---:R-:W-:-:S07]  /*fe70*/  IMAD.MOV.U32 R13, RZ, RZ, RZ ;  /* 0x000000ffff0d7224 */ /* 0x004fce00078e00ff */
[----:B------:R-:W-:-:S07]  /*fe80*/  LEPC R20, `(.L_x_1181) ;  /* 0x000000001014794e */ /* 0x000fce0000000000 */
[----:B---3--:R-:W-:Y:S05]  /*fe90*/  CALL.ABS.NOINC R2 ;  /* 0x0000000002007343 */ /* 0x008fea0003c00000 */
.L_x_1181:
        /* <DEDUP_REMOVED lines=16> */
.L_x_1180:
[----:B------:R-:W2:Y:S01]  /*ffa0*/  LDL.LU R7, [R1+0x1c] ;  /* 0x00001c0001077983 */ /* 0x000ea20000300800 */
[----:B------:R-:W3:Y:S01]  /*ffb0*/  LDC R0, c[0x0][0x428] ;  /* 0x00010a00ff007b82 */ /* 0x000ee20000000800 */
[----:B------:R-:W-:Y:S01]  /*ffc0*/  IMAD.MOV.U32 R4, RZ, RZ, R18 ;  /* 0x000000ffff047224 */ /* 0x000fe200078e0012 */
[----:B------:R-:W-:Y:S01]  /*ffd0*/  ULDC.64 UR4, c[0x0][0x9f8] ;  /* 0x00027e0000047ab9 */ /* 0x000fe20000000a00 */
[----:B-1----:R-:W1:Y:S01]  /*ffe0*/  S2R R6, SR_TID.X ;  /* 0x0000000000067919 */ /* 0x002e620000002100 */
[----:B---3--:R-:W-:Y:S02]  /*fff0*/  ISETP.NE.AND P0, PT, R0, 0x1, PT ;  /* 0x000000010000780c */ /* 0x008fe40003f05270 */
[----:B-1----:R-:W-:-:S11]  /*10000*/  LOP3.LUT R6, R6, 0x1f, RZ, 0xc0, !PT ;  /* 0x0000001f06067812 */ /* 0x002fd600078ec0ff */
[----:B------:R-:W1:Y:S08]  /*10010*/  @P0 LDC R3, c[0x0][0x42c] ;  /* 0x00010b00ff030b82 */ /* 0x000e700000000800 */
[----:B------:R-:W3:Y:S01]  /*10020*/  @P0 LDC R5, c[0x0][0x430] ;  /* 0x00010c00ff050b82 */ /* 0x000ee20000000800 */
[----:B-1----:R-:W-:-:S05]  /*10030*/  @P0 IMAD.HI.U32 R0, R18, R3, RZ ;  /* 0x0000000312000227 */ /* 0x002fca00078e00ff */
[----:B---3--:R-:W-:Y:S01]  /*10040*/  @P0 SHF.R.U32.HI R4, RZ, R5, R0 ;  /* 0x00000005ff040219 */ /* 0x008fe20000011600 */
[----:B------:R-:W-:Y:S01]  /*10050*/  IMAD.MOV.U32 R0, RZ, RZ, R19 ;  /* 0x000000ffff007224 */ /* 0x000fe200078e0013 */
[----:B------:R-:W-:-:S04]  /*10060*/  ISETP.NE.U32.AND P0, PT, RZ, UR4, PT ;  /* 0x00000004ff007c0c */ /* 0x000fc8000bf05070 */
[----:B------:R-:W-:Y:S01]  /*10070*/  ISETP.NE.AND.EX P0, PT, RZ, UR5, PT, P0 ;  /* 0x00000005ff007c0c */ /* 0x000fe2000bf05300 */
[----:B------:R-:W-:-:S12]  /*10080*/  ULDC.64 UR4, c[0x0][0xa00] ;  /* 0x0002800000047ab9 */ /* 0x000fd80000000a00 */
[----:B------:R-:W1:Y:S01]  /*10090*/  @P0 LDC.64 R2, c[0x0][0x9f8] ;  /* 0x00027e00ff020b82 */ /* 0x000e620000000a00 */
[----:B------:R-:W-:-:S04]  /*100a0*/  ISETP.NE.AND P6, PT, R6, RZ, PT ;  /* 0x000000ff0600720c */ /* 0x000fc80003fc5270 */
[----:B------:R-:W-:-:S09]  /*100b0*/  PLOP3.LUT P1, PT, P6, PT, PT, 0x8, 0x0 ;  /* 0x000000000000781c */ /* 0x000fd2000372e170 */
[----:B------:R-:W-:Y:S01]  /*100c0*/  VOTEU.ALL UP1, P6 ;  /* 0x00000000003f7886 */ /* 0x000fe20003020000 */
[----:B-1----:R-:W-:-:S05]  /*100d0*/  @P0 IMAD.WIDE R2, R19, 0x4, R2 ;  /* 0x0000000413020825 */ /* 0x002fca00078e0202 */
[----:B------:R1:W5:Y:S01]  /*100e0*/  @P0 LDG.E R0, desc[UR60][R2.64] ;  /* 0x0000003c02000981 */ /* 0x000362000c1e1900 */
[----:B------:R-:W-:Y:S01]  /*100f0*/  ISETP.NE.U32.AND P0, PT, RZ, UR4, PT ;  /* 0x00000004ff007c0c */ /* 0x000fe2000bf05070 */
[----:B------:R-:W-:-:S03]  /*10100*/  @!UP1 UIADD3 UR8, UP0, UR36, 0x270, URZ ;  /* 0x0000027024089890 */ /* 0x000fc6000ff1e03f */
[----:B------:R-:W-:Y:S01]  /*10110*/  ISETP.NE.AND.EX P0, PT, RZ, UR5, PT, P0 ;  /* 0x00000005ff007c0c */ /* 0x000fe2000bf05300 */
[----:B------:R-:W-:-:S03]  /*10120*/  @!UP1 UIADD3.X UR9, URZ, UR37, URZ, UP0, !UPT ;  /* 0x000000253f099290 */ /* 0x000fc600087fe43f */
[----:B------:R-:W-:Y:S01]  /*10130*/  SEL R8, R19, RZ, !P0 ;  /* 0x000000ff13087207 */ /* 0x000fe20004000000 */
[----:B------:R-:W-:Y:S01]  /*10140*/  VOTEU.ALL UP0, P6 ;  /* 0x00000000003f7886 */ /* 0x000fe20003000000 */
[----:B-12---:R-:W-:-:S07]  /*10150*/  IMAD R7, R17, 0x80, R7 ;  /* 0x0000008011077824 */ /* 0x006fce00078e0207 */
.L_x_1182:
        /* <DEDUP_REMOVED lines=16> */
.L_x_1183:
        /* <DEDUP_REMOVED lines=15> */
.L_x_1184:
        /* <DEDUP_REMOVED lines=9> */
[----:B------:R-:W2:Y:S01]  /*103e0*/  LDL R5, [R1+0x14] ;  /* 0x0000140001057983 */ /* 0x000ea20000100800 */
[----:B------:R-:W1:Y:S01]  /*103f0*/  LDC.64 R2, c[0x0][0x3f8] ;  /* 0x0000fe00ff027b82 */ /* 0x000e620000000a00 */
[----:B------:R-:W-:Y:S02]  /*10400*/  ULDC.64 UR4, c[0x0][0xa08] ;  /* 0x0002820000047ab9 */ /* 0x000fe40000000a00 */
[----:B-1----:R-:W-:Y:S01]  /*10410*/  LOP3.LUT P0, RZ, R2, UR4, RZ, 0xfc, !PT ;  /* 0x0000000402ff7c12 */ /* 0x002fe2000f80fcff */
[----:B------:R-:W-:-:S03]  /*10420*/  UMOV UR4, 0xffffffff ;  /* 0xffffffff00047882 */ /* 0x000fc60000000000 */
[----:B------:R-:W-:-:S04]  /*10430*/  LOP3.LUT P0, RZ, R3, UR5, RZ, 0xfc, P0 ;  /* 0x0000000503ff7c12 */ /* 0x000fc8000800fcff */
[----:B-----5:R-:W-:Y:S01]  /*10440*/  SEL R6, R0, RZ, !P0 ;  /* 0x000000ff00067207 */ /* 0x020fe20004000000 */
[----:B--2---:R-:W-:Y:S01]  /*10450*/  VIADD R5, R5, 0xffffffff ;  /* 0xffffffff05057836 */ /* 0x004fe20000000000 */
[----:B------:R-:W-:Y:S07]  /*10460*/  BRA.DIV UR4, `(.L_x_1185) ;  /* 0x0000003a04687947 */ /* 0x000fee000b800000 */
.L_x_1255:
[----:B------:R-:W-:Y:S01]  /*10470*/  UMOV UR4, 0xffffffff ;  /* 0xffffffff00047882 */ /* 0x000fe20000000000 */
[----:B------:R-:W-:Y:S02]  /*10480*/  SHF.R.S32.HI R17, RZ, 0x1f, R0 ;  /* 0x0000001fff117819 */ /* 0x000fe40000011400 */
[----:B------:R-:W-:Y:S05]  /*10490*/  BRA.DIV UR4, `(.L_x_1186) ;  /* 0x0000003a04907947 */ /* 0x000fea000b800000 */
[----:B------:R-:W-:-:S13]  /*104a0*/  ELECT P6, URZ, PT ;  /* 0x00000000003f782f */ /* 0x000fda00038c0000 */
.L_x_1258:
[----:B------:R-:W-:Y:S05]  /*104b0*/  @!P6 BRA `(.L_x_1187) ;  /* 0x000000040028e947 */ /* 0x000fea0003800000 */
[----:B------:R-:W-:-:S04]  /*104c0*/  ISETP.NE.U32.AND P0, PT, R2, RZ, PT ;  /* 0x000000ff0200720c */ /* 0x000fc80003f05070 */
[----:B------:R-:W-:-:S13]  /*104d0*/  ISETP.NE.AND.EX P0, PT, R3, RZ, PT, P0 ;  /* 0x000000ff0300720c */ /* 0x000fda0003f05300 */
[----:B------:R-:W-:Y:S05]  /*104e0*/  @!P0 BRA `(.L_x_1188) ;  /* 0x0000000000488947 */ /* 0x000fea0003800000 */
[----:B------:R-:W1:Y:S01]  /*104f0*/  LDC R12, c[0x0][0x41c] ;  /* 0x00010700ff0c7b82 */ /* 0x000e620000000800 */
[----:B------:R-:W-:Y:S01]  /*10500*/  IMAD.MOV.U32 R6, RZ, RZ, R5 ;  /* 0x000000ffff067224 */ /* 0x000fe200078e0005 */
[----:B------:R-:W-:Y:S01]  /*10510*/  ULDC.64 UR4, c[0x0][0x408] ;  /* 0x0001020000047ab9 */ /* 0x000fe20000000a00 */
[----:B-1----:R-:W-:-:S13]  /*10520*/  ISETP.NE.AND P0, PT, R12, 0x1, PT ;  /* 0x000000010c00780c */ /* 0x002fda0003f05270 */
[----:B0-----:R-:W0:Y:S02]  /*10530*/  @P0 LDC.64 R10, c[0x0][0x420] ;  /* 0x00010800ff0a0b82 */ /* 0x001e240000000a00 */
[----:B0-----:R-:W-:-:S05]  /*10540*/  @P0 IMAD.HI.U32 R10, R5, R10, RZ ;  /* 0x0000000a050a0227 */ /* 0x001fca00078e00ff */
        /* <DEDUP_REMOVED lines=12> */
.L_x_1188:
[----:B------:R-:W2:Y:S01]  /*10610*/  LDL R9, [R1] ;  /* 0x0000000001097983 */ /* 0x000ea20000100800 */
[----:B0-----:R-:W-:-:S03]  /*10620*/  MOV R11, 0x400 ;  /* 0x00000400000b7802 */ /* 0x001fc60000000f00 */
[----:B------:R-:W3:Y:S01]  /*10630*/  LDL R10, [R1+0x8] ;  /* 0x00000800010a7983 */ /* 0x000ee20000100800 */
[----:B-1----:R-:W0:Y:S02]  /*10640*/  S2R R12, SR_CgaCtaId ;  /* 0x00000000000c7919 */ /* 0x002e240000008800 */
[----:B0-----:R-:W-:-:S05]  /*10650*/  LEA R11, R12, R11, 0x18 ;  /* 0x0000000b0c0b7211 */ /* 0x001fca00078ec0ff */
[----:B--2---:R-:W-:Y:S01]  /*10660*/  IMAD R9, R9, 0x8, R11 ;  /* 0x0000000809097824 */ /* 0x004fe200078e020b */
[----:B---3--:R-:W-:-:S04]  /*10670*/  SHF.L.U32 R10, R10, 0x1f, RZ ;  /* 0x0000001f0a0a7819 */ /* 0x008fc800000006ff */
[----:B------:R-:W0:Y:S02]  /*10680*/  SYNCS.PHASECHK.TRANS64.TRYWAIT P0, [R9+URZ+0x2a840], R10 ;  /* 0x02a8400a090075a7 */ /* 0x000e24000800017f */
[----:B0-----:R-:W-:Y:S05]  /*10690*/  @!P0 BRA `(.L_x_1189) ;  /* 0x0000003800308947 */ /* 0x001fea0003800000 */
.L_x_1259:
        /* <DEDUP_REMOVED lines=11> */
.L_x_1190:
[----:B------:R-:W2:Y:S01]  /*10750*/  LDL R11, [R1] ;  /* 0x00000000010b7983 */ /* 0x000ea20000100800 */
[----:B------:R-:W-:-:S03]  /*10760*/  MOV R12, 0x400 ;  /* 0x00000400000c7802 */ /* 0x000fc60000000f00 */
[----:B0-----:R-:W3:Y:S01]  /*10770*/  LDL R10, [R1+0x4] ;  /* 0x00000400010a7983 */ /* 0x001ee20000100800 */
[----:B------:R-:W0:Y:S01]  /*10780*/  S2R R13, SR_CgaCtaId ;  /* 0x00000000000d7919 */ /* 0x000e220000008800 */
[----:B------:R-:W-:Y:S02]  /*10790*/  R2UR UR9, R9 ;  /* 0x00000000090972ca */ /* 0x000fe400000e0000 */
[----:B------:R-:W-:Y:S01]  /*107a0*/  R2UR UR11, R5 ;  /* 0x00000000050b72ca */ /* 0x000fe200000e0000 */
[----:B------:R-:W-:Y:S01]  /*107b0*/  UIADD3 UR4, UP0, UR36, 0x370, URZ ;  /* 0x0000037024047890 */ /* 0x000fe2000ff1e03f */
[----:B------:R-:W-:Y:S02]  /*107c0*/  R2UR UR12, R4 ;  /* 0x00000000040c72ca */ /* 0x000fe400000e0000 */
[----:B-----5:R-:W-:Y:S02]  /*107d0*/  R2UR UR13, R6 ;  /* 0x00000000060d72ca */ /* 0x020fe400000e0000 */
[----:B0-----:R-:W-:-:S05]  /*107e0*/  LEA R12, R13, R12, 0x18 ;  /* 0x0000000c0d0c7211 */ /* 0x001fca00078ec0ff */
[----:B------:R-:W-:Y:S01]  /*107f0*/  UIADD3 UR9, UR9, 0x2a830, URZ ;  /* 0x0002a83009097890 */ /* 0x000fe2000fffe03f */
[----:B------:R-:W-:Y:S01]  /*10800*/  UMOV UR10, URZ ;  /* 0x0000003f000a7c82 */ /* 0x000fe20008000000 */
[----:B------:R-:W-:Y:S01]  /*10810*/  UMOV UR6, 0x0 ;  /* 0x0000000000067882 */ /* 0x000fe20000000000 */
[----:B------:R-:W-:Y:S01]  /*10820*/  UMOV UR7, 0x14f00000 ;  /* 0x14f0000000077882 */ /* 0x000fe20000000000 */
[----:B------:R-:W-:Y:S01]  /*10830*/  UMOV UR16, 0x40 ;  /* 0x0000004000107882 */ /* 0x000fe20000000000 */
[----:B--2---:R-:W-:Y:S01]  /*10840*/  IMAD R9, R11, 0x9000, R12 ;  /* 0x000090000b097824 */ /* 0x004fe200078e020c */
[----:B---3--:R-:W-:-:S04]  /*10850*/  R2UR UR5, R10 ;  /* 0x000000000a0572ca */ /* 0x008fc800000e0000 */
[----:B------:R-:W-:-:S09]  /*10860*/  R2UR UR8, R9 ;  /* 0x00000000090872ca */ /* 0x000fd200000e0000 */
[----:B------:R-:W-:-:S04]  /*10870*/  UIMAD UR11, UR11, 0x60, UR5 ;  /* 0x000000600b0b78a4 */ /* 0x000fc8000f8e0205 */
[----:B------:R-:W-:Y:S02]  /*10880*/  UIADD3 UR14, UR8, 0x18400, URZ ;  /* 0x00018400080e7890 */ /* 0x000fe4000fffe03f */
        /* <DEDUP_REMOVED lines=12> */
[----:B-1----:R-:W-:Y:S01]  /*10950*/  NOP ;  /* 0x0000000000007918 */ /* 0x002fe20000000000 */
.L_x_1187:
[----:B------:R-:W2:Y:S01]  /*10960*/  LDL.LU R12, [R1+0x18] ;  /* 0x00001800010c7983 */ /* 0x000ea20000300800 */
[----:B------:R-:W-:Y:S01]  /*10970*/  MOV R10, 0x400 ;  /* 0x00000400000a7802 */ /* 0x000fe20000000f00 */
[----:B------:R-:W-:Y:S05]  /*10980*/  WARPSYNC.ALL ;  /* 0x0000000000007948 */ /* 0x000fea0003800000 */
[----:B0-----:R-:W0:Y:S01]  /*10990*/  S2R R11, SR_CgaCtaId ;  /* 0x00000000000b7919 */ /* 0x001e220000008800 */
        /* <DEDUP_REMOVED lines=43> */
.L_x_1260:
[----:B------:R-:W-:Y:S05]  /*10c50*/  BSYNC B0 ;  /* 0x0000000000007941 */ /* 0x000fea0003800000 */
.L_x_1191:
[----:B------:R-:W2:Y:S04]  /*10c60*/  LDL R9, [R1+0x14] ;  /* 0x0000140001097983 */ /* 0x000ea80000100800 */
[----:B0-----:R-:W3:Y:S01]  /*10c70*/  LDL R8, [R1+0x10] ;  /* 0x0000100001087983 */ /* 0x001ee20000100800 */
[----:B------:R-:W-:Y:S01]  /*10c80*/  BSSY B0, `(.L_x_1193) ;  /* 0x0000197000007945 */ /* 0x000fe20003800000 */
[----:B--2---:R-:W-:-:S05]  /*10c90*/  VIADD R7, R9, 0xfffffffe ;  /* 0xfffffffe09077836 */ /* 0x004fca0000000000 */
[----:B---3--:R-:W-:-:S13]  /*10ca0*/  ISETP.GE.AND P0, PT, R7, R8, PT ;  /* 0x000000080700720c */ /* 0x008fda0003f06270 */
[----:B------:R-:W-:Y:S05]  /*10cb0*/  @!P0 BRA `(.L_x_1194) ;  /* 0x00000018004c8947 */ /* 0x000fea0003800000 */
[----:B------:R-:W-:Y:S01]  /*10cc0*/  LOP3.LUT R13, RZ, R8, RZ, 0x33, !PT ;  /* 0x00000008ff0d7212 */ /* 0x000fe200078e33ff */
[----:B------:R-:W-:Y:S01]  /*10cd0*/  IMAD.MOV R8, RZ, RZ, -R9 ;  /* 0x000000ffff087224 */ /* 0x000fe200078e0a09 */
[----:B------:R-:W-:Y:S04]  /*10ce0*/  BSSY B1, `(.L_x_1195) ;  /* 0x000008c000017945 */ /* 0x000fe80003800000 */
[----:B------:R-:W-:-:S05]  /*10cf0*/  VIADDMNMX R13, R8, 0x1, R13, !PT ;  /* 0x00000001080d7846 */ /* 0x000fca000780010d */
[----:B------:R-:W-:-:S05]  /*10d00*/  IMAD.IADD R8, R9, 0x1, R13 ;  /* 0x0000000109087824 */ /* 0x000fca00078e020d */
[----:B------:R-:W-:-:S04]  /*10d10*/  LOP3.LUT R8, R8, 0x1, RZ, 0xc0, !PT ;  /* 0x0000000108087812 */ /* 0x000fc800078ec0ff */
[----:B------:R-:W-:-:S13]  /*10d20*/  ISETP.NE.U32.AND P0, PT, R8, 0x1, PT ;  /* 0x000000010800780c */ /* 0x000fda0003f05070 */
        /* <DEDUP_REMOVED lines=31> */
.L_x_1199:
[----:B0-----:R-:W0:Y:S01]  /*10f20*/  S2R R3, SR_CgaCtaId ;  /* 0x0000000000037919 */ /* 0x001e220000008800 */
[----:B------:R-:W-:-:S04]  /*10f30*/  MOV R2, 0x400 ;  /* 0x0000040000027802 */ /* 0x000fc80000000f00 */
[----:B0-----:R-:W-:Y:S02]  /*10f40*/  LEA R2, R3, R2, 0x18 ;  /* 0x0000000203027211 */ /* 0x001fe400078ec0ff */
[----:B------:R-:W-:-:S03]  /*10f50*/  SHF.L.U32 R3, R14, 0x1f, RZ ;  /* 0x0000001f0e037819 */ /* 0x000fc600000006ff */
[----:B------:R-:W-:-:S04]  /*10f60*/  IMAD R2, R12, 0x8, R2 ;  /* 0x000000080c027824 */ /* 0x000fc800078e0202 */
[----:B------:R-:W0:Y:S02]  /*10f70*/  SYNCS.PHASECHK.TRANS64.TRYWAIT P0, [R2+URZ+0x2a840], R3 ;  /* 0x02a84003020075a7 */ /* 0x000e24000800017f */
[----:B0-----:R-:W-:Y:S05]  /*10f80*/  @!P0 BRA `(.L_x_1200) ;  /* 0x0000003000288947 */ /* 0x001fea0003800000 */
.L_x_1261:
        /* <DEDUP_REMOVED lines=11> */
.L_x_1201:
        /* <DEDUP_REMOVED lines=24> */
[----:B------:R-:W-:Y:S02]  /*111c0*/  UIMAD UR11, UR11, 0x60, UR5 ;  /* 0x000000600b0b78a4 */ /* 0x000fe4000f8e0205 */
        /* <DEDUP_REMOVED lines=12> */
.L_x_1262:
        /* <DEDUP_REMOVED lines=13> */
.L_x_1203:
[----:B01----:R-:W2:Y:S01]  /*11360*/  LDL.LU R2, [R1] ;  /* 0x0000000001027983 */ /* 0x003ea20000300800 */
[----:B------:R-:W-:-:S03]  /*11370*/  MOV R10, 0x400 ;  /* 0x00000400000a7802 */ /* 0x000fc60000000f00 */
[----:B------:R-:W3:Y:S01]  /*11380*/  LDL R3, [R1+0x4] ;  /* 0x0000040001037983 */ /* 0x000ee20000100800 */
[----:B------:R-:W0:Y:S01]  /*11390*/  S2R R11, SR_CgaCtaId ;  /* 0x00000000000b7919 */ /* 0x000e220000008800 */
[----:B------:R-:W-:Y:S01]  /*113a0*/  R2UR UR11, R5 ;  /* 0x00000000050b72ca */ /* 0x000fe200000e0000 */
[----:B------:R-:W-:Y:S01]  /*113b0*/  UIADD3 UR4, UP0, UR36, 0x470, URZ ;  /* 0x0000047024047890 */ /* 0x000fe2000ff1e03f */
[----:B------:R-:W-:Y:S02]  /*113c0*/  R2UR UR13, R6 ;  /* 0x00000000060d72ca */ /* 0x000fe400000e0000 */
[----:B------:R-:W-:Y:S02]  /*113d0*/  R2UR UR12, R4 ;  /* 0x00000000040c72ca */ /* 0x000fe400000e0000 */
[----:B0-----:R-:W-:Y:S01]  /*113e0*/  LEA R10, R11, R10, 0x18 ;  /* 0x0000000a0b0a7211 */ /* 0x001fe200078ec0ff */
[----:B------:R-:W-:Y:S01]  /*113f0*/  UMOV UR10, URZ ;  /* 0x0000003f000a7c82 */ /* 0x000fe20008000000 */
[----:B------:R-:W-:Y:S01]  /*11400*/  UMOV UR7, 0x14f00000 ;  /* 0x14f0000000077882 */ /* 0x000fe20000000000 */
[----:B------:R-:W-:Y:S01]  /*11410*/  UMOV UR15, 0x40 ;  /* 0x00000040000f7882 */ /* 0x000fe20000000000 */
[----:B------:R-:W-:-:S02]  /*11420*/  IMAD.MOV.U32 R6, RZ, RZ, R8 ;  /* 0x000000ffff067224 */ /* 0x000fc400078e0008 */
[----:B------:R-:W-:Y:S02]  /*11430*/  IMAD.MOV.U32 R5, RZ, RZ, R7 ;  /* 0x000000ffff057224 */ /* 0x000fe400078e0007 */
[----:B--2---:R-:W-:-:S04]  /*11440*/  IMAD.MOV.U32 R9, RZ, RZ, R2 ;  /* 0x000000ffff097224 */ /* 0x004fc800078e0002 */
[----:B------:R-:W-:-:S05]  /*11450*/  IMAD R2, R9, 0x8, R10 ;  /* 0x0000000809027824 */ /* 0x000fca00078e020a */
[----:B------:R-:W-:Y:S01]  /*11460*/  R2UR UR9, R2 ;  /* 0x00000000020972ca */ /* 0x000fe200000e0000 */
[----:B------:R-:W-:Y:S01]  /*11470*/  IMAD R2, R9, 0x6000, R10 ;  /* 0x0000600009027824 */ /* 0x000fe200078e020a */
[----:B---3--:R-:W-:-:S04]  /*11480*/  R2UR UR5, R3 ;  /* 0x00000000030572ca */ /* 0x008fc800000e0000 */
[----:B------:R-:W-:-:S07]  /*11490*/  R2UR UR6, R2 ;  /* 0x00000000020672ca */ /* 0x000fce00000e0000 */
[----:B------:R-:W-:Y:S02]  /*114a0*/  UIADD3 UR9, UR9, 0x2a850, URZ ;  /* 0x0002a85009097890 */ /* 0x000fe4000fffe03f */
[----:B------:R-:W-:Y:S02]  /*114b0*/  UIMAD UR11, UR11, 0x60, UR5 ;  /* 0x000000600b0b78a4 */ /* 0x000fe4000f8e0205 */
[----:B------:R-:W-:Y:S02]  /*114c0*/  UIADD3.X UR5, URZ, UR37, URZ, UP0, !UPT ;  /* 0x000000253f057290 */ /* 0x000fe400087fe43f */
[----:B------:R-:W-:Y:S02]  /*114d0*/  UIADD3 UR8, UR6, 0x400, URZ ;  /* 0x0000040006087890 */ /* 0x000fe4000fffe03f */
[----:B------:R-:W-:-:S03]  /*114e0*/  UIADD3 UR14, UR6, 0x3400, URZ ;  /* 0x00003400060e7890 */ /* 0x000fc6000fffe03f */
[----:B------:R-:W-:-:S04]  /*114f0*/  UMOV UR6, 0x0 ;  /* 0x0000000000067882 */ /* 0x000fc80000000000 */
[----:B------:R0:W-:Y:S02]  /*11500*/  UTMALDG.4D [UR8], [UR4], desc[UR6] ;  /* 0x00000608040075b4 */ /* 0x0001e40008019000 */
[----:B0-----:R-:W-:Y:S01]  /*11510*/  UMOV UR8, UR14 ;  /* 0x0000000e00087c82 */ /* 0x001fe20008000000 */
[----:B------:R-:W-:Y:S02]  /*11520*/  UMOV UR10, UR15 ;  /* 0x0000000f000a7c82 */ /* 0x000fe40008000000 */
[----:B------:R0:W-:Y:S02]  /*11530*/  UTMALDG.4D [UR8], [UR4], desc[UR6] ;  /* 0x00000608040075b4 */ /* 0x0001e40008019000 */
[----:B0-----:R-:W-:Y:S01]  /*11540*/  NOP ;  /* 0x0000000000007918 */ /* 0x001fe20000000000 */
.L_x_1198:
[----:B------:R-:W-:Y:S05]  /*11550*/  BSYNC B2 ;  /* 0x0000000000027941 */ /* 0x000fea0003800000 */
.L_x_1197:
[----:B------:R-:W2:Y:S04]  /*11560*/  LDL R2, [R1+0x14] ;  /* 0x0000140001027983 */ /* 0x000ea80000100800 */
[----:B------:R0:W-:Y:S04]  /*11570*/  STL [R1], R12 ;  /* 0x0000000c01007387 */ /* 0x0001e80000100800 */
[----:B------:R0:W-:Y:S02]  /*11580*/  STL [R1+0x8], R14 ;  /* 0x0000080e01007387 */ /* 0x0001e40000100800 */
[----:B0-2---:R-:W-:-:S07]  /*11590*/  VIADD R7, R2, 0xfffffffd ;  /* 0xfffffffd02077836 */ /* 0x005fce0000000000 */
.L_x_1196:
[----:B------:R-:W-:Y:S05]  /*115a0*/  BSYNC B1 ;  /* 0x0000000000017941 */ /* 0x000fea0003800000 */
.L_x_1195:
[----:B------:R-:W2:Y:S01]  /*115b0*/  LDL.LU R2, [R1+0x14] ;  /* 0x0000140001027983 */ /* 0x000ea20000300800 */
[----:B------:R-:W-:Y:S01]  /*115c0*/  VIADD R13, R13, 0xfffffffe ;  /* 0xfffffffe0d0d7836 */ /* 0x000fe20000000000 */
[----:B--2---:R-:W-:-:S04]  /*115d0*/  LOP3.LUT R2, RZ, R2, RZ, 0x33, !PT ;  /* 0x00000002ff027212 */ /* 0x004fc800078e33ff */
[----:B------:R-:W-:-:S13]  /*115e0*/  ISETP.NE.AND P0, PT, R13, R2, PT ;  /* 0x000000020d00720c */ /* 0x000fda0003f05270 */
[----:B------:R-:W-:Y:S05]  /*115f0*/  @!P0 BRA `(.L_x_1194) ;  /* 0x0000000c00fc8947 */ /* 0x000fea0003800000 */
[----:B------:R-:W-:-:S07]  /*11600*/  IMAD.MOV.U32 R10, RZ, RZ, R6 ;  /* 0x000000ffff0a7224 */ /* 0x000fce00078e0006 */
.L_x_1218:
        /* <DEDUP_REMOVED lines=32> */
.L_x_1206:
[----:B------:R-:W1:Y:S01]  /*11810*/  S2R R3, SR_CgaCtaId ;  /* 0x0000000000037919 */ /* 0x000e620000008800 */
[----:B------:R-:W-:-:S04]  /*11820*/  MOV R2, 0x400 ;  /* 0x0000040000027802 */ /* 0x000fc80000000f00 */
[----:B-1----:R-:W-:Y:S02]  /*11830*/  LEA R2, R3, R2, 0x18 ;  /* 0x0000000203027211 */ /* 0x002fe400078ec0ff */
[----:B------:R-:W-:-:S03]  /*11840*/  SHF.L.U32 R3, R9, 0x1f, RZ ;  /* 0x0000001f09037819 */ /* 0x000fc600000006ff */
[----:B------:R-:W-:-:S04]  /*11850*/  IMAD R2, R8, 0x8, R2 ;  /* 0x0000000808027824 */ /* 0x000fc800078e0202 */
[----:B------:R-:W1:Y:S02]  /*11860*/  SYNCS.PHASECHK.TRANS64.TRYWAIT P0, [R2+URZ+0x2a840], R3 ;  /* 0x02a84003020075a7 */ /* 0x000e64000800017f */
[----:B-1----:R-:W-:Y:S05]  /*11870*/  @!P0 BRA `(.L_x_1207) ;  /* 0x0000002800148947 */ /* 0x002fea0003800000 */
.L_x_1263:
        /* <DEDUP_REMOVED lines=11> */
.L_x_1208:
[----:B------:R-:W2:Y:S04]  /*11930*/  LDL R15, [R1+0x4] ;  /* 0x00000400010f7983 */ /* 0x000ea80000100800 */
[----:B------:R-:W3:Y:S01]  /*11940*/  LDL.LU R14, [R1+0x8] ;  /* 0x00000800010e7983 */ /* 0x000ee20000300800 */
[----:B-1----:R-:W-:-:S03]  /*11950*/  MOV R3, 0x400 ;  /* 0x0000040000037802 */ /* 0x002fc60000000f00 */
        /* <DEDUP_REMOVED lines=34> */
.L_x_1264:
        /* <DEDUP_REMOVED lines=8> */
.L_x_1210:
[----:B0-----:R-:W2:Y:S01]  /*11c00*/  LDL.LU R2, [R1] ;  /* 0x0000000001027983 */ /* 0x001ea20000300800 */
[----:B------:R-:W-:-:S03]  /*11c10*/  MOV R13, 0x400 ;  /* 0x00000400000d7802 */ /* 0x000fc60000000f00 */
[----:B------:R-:W3:Y:S01]  /*11c20*/  LDL R11, [R1+0x4] ;  /* 0x00000400010b7983 */ /* 0x000ee20000100800 */
[----:B------:R-:W0:Y:S01]  /*11c30*/  S2R R14, SR_CgaCtaId ;  /* 0x00000000000e7919 */ /* 0x000e220000008800 */
[----:B------:R-:W-:Y:S02]  /*11c40*/  R2UR UR11, R5 ;  /* 0x00000000050b72ca */ /* 0x000fe400000e0000 */
[----:B------:R-:W-:Y:S01]  /*11c50*/  R2UR UR9, R3 ;  /* 0x00000000030972ca */ /* 0x000fe200000e0000 */
[----:B------:R-:W-:Y:S01]  /*11c60*/  UIADD3 UR4, UP0, UR36, 0x470, URZ ;  /* 0x0000047024047890 */ /* 0x000fe2000ff1e03f */
[----:B------:R-:W-:Y:S02]  /*11c70*/  R2UR UR13, R6 ;  /* 0x00000000060d72ca */ /* 0x000fe400000e0000 */
[----:B------:R-:W-:Y:S02]  /*11c80*/  R2UR UR12, R4 ;  /* 0x00000000040c72ca */ /* 0x000fe400000e0000 */
[----:B0-----:R-:W-:-:S07]  /*11c90*/  LEA R13, R14, R13, 0x18 ;  /* 0x0000000d0e0d7211 */ /* 0x001fce00078ec0ff */
[----:B------:R-:W-:Y:S01]  /*11ca0*/  UIADD3 UR9, UR9, 0x50, URZ ;  /* 0x0000005009097890 */ /* 0x000fe2000fffe03f */
[----:B------:R-:W-:Y:S01]  /*11cb0*/  UMOV UR10, URZ ;  /* 0x0000003f000a7c82 */ /* 0x000fe20008000000 */
[----:B------:R-:W-:Y:S01]  /*11cc0*/  UMOV UR7, 0x14f00000 ;  /* 0x14f0000000077882 */ /* 0x000fe20000000000 */
[----:B------:R-:W-:Y:S01]  /*11cd0*/  UMOV UR15, 0x40 ;  /* 0x00000040000f7882 */ /* 0x000fe20000000000 */
[----:B------:R-:W-:Y:S02]  /*11ce0*/  IMAD.MOV.U32 R5, RZ, RZ, R12 ;  /* 0x000000ffff057224 */ /* 0x000fe400078e000c */
[----:B------:R-:W-:Y:S02]  /*11cf0*/  IMAD.MOV.U32 R6, RZ, RZ, R10 ;  /* 0x000000ffff067224 */ /* 0x000fe400078e000a */
[----:B--2---:R-:W-:Y:S01]  /*11d00*/  IMAD R2, R2, 0x6000, R13 ;  /* 0x0000600002027824 */ /* 0x004fe200078e020d */
[----:B---3--:R-:W-:-:S04]  /*11d10*/  R2UR UR5, R11 ;  /* 0x000000000b0572ca */ /* 0x008fc800000e0000 */
[----:B------:R-:W-:-:S09]  /*11d20*/  R2UR UR6, R2 ;  /* 0x00000000020672ca */ /* 0x000fd200000e0000 */
[----:B------:R-:W-:-:S04]  /*11d30*/  UIMAD UR11, UR11, 0x60, UR5 ;  /* 0x000000600b0b78a4 */ /* 0x000fc8000f8e0205 */
[----:B------:R-:W-:Y:S02]  /*11d40*/  UIADD3 UR8, UR6, 0x400, URZ ;  /* 0x0000040006087890 */ /* 0x000fe4000fffe03f */
[----:B------:R-:W-:Y:S02]  /*11d50*/  UIADD3.X UR5, URZ, UR37, URZ, UP0, !UPT ;  /* 0x000000253f057290 */ /* 0x000fe400087fe43f */
[----:B------:R-:W-:-:S03]  /*11d60*/  UIADD3 UR14, UR6, 0x3400, URZ ;  /* 0x00003400060e7890 */ /* 0x000fc6000fffe03f */
[----:B------:R-:W-:-:S04]  /*11d70*/  UMOV UR6, 0x0 ;  /* 0x0000000000067882 */ /* 0x000fc80000000000 */
[----:B------:R0:W-:Y:S02]  /*11d80*/  UTMALDG.4D [UR8], [UR4], desc[UR6] ;  /* 0x00000608040075b4 */ /* 0x0001e40008019000 */
[----:B0-----:R-:W-:Y:S01]  /*11d90*/  UMOV UR8, UR14 ;  /* 0x0000000e00087c82 */ /* 0x001fe20008000000 */
[----:B------:R-:W-:Y:S02]  /*11da0*/  UMOV UR10, UR15 ;  /* 0x0000000f000a7c82 */ /* 0x000fe40008000000 */
[----:B------:R0:W-:Y:S02]  /*11db0*/  UTMALDG.4D [UR8], [UR4], desc[UR6] ;  /* 0x00000608040075b4 */ /* 0x0001e40008019000 */
[----:B0-----:R-:W-:Y:S01]  /*11dc0*/  NOP ;  /* 0x0000000000007918 */ /* 0x001fe20000000000 */
.L_x_1205:
[----:B------:R-:W-:Y:S05]  /*11dd0*/  BSYNC B1 ;  /* 0x0000000000017941 */ /* 0x000fea0003800000 */
.L_x_1204:
[----:B------:R-:W-:Y:S01]  /*11de0*/  VIADD R3, R8, 0x1 ;  /* 0x0000000108037836 */ /* 0x000fe20000000000 */
[----:B------:R-:W-:Y:S01]  /*11df0*/  BSSY B1, `(.L_x_1211) ;  /* 0x000007b000017945 */ /* 0x000fe20003800000 */
[----:B------:R-:W-:-:S03]  /*11e00*/  VIADD R13, R7, 0xffffffff ;  /* 0xffffffff070d7836 */ /* 0x000fc60000000000 */
        /* <DEDUP_REMOVED lines=8> */
[----:B------:R-:W-:Y:S01]  /*11e90*/  IMAD.MOV.U32 R12, RZ, RZ, R13 ;  /* 0x000000ffff0c7224 */ /* 0x000fe200078e000d */
[----:B------:R-:W-:-:S04]  /*11ea0*/  ISETP.NE.U32.AND P0, PT, RZ, UR4, PT ;  /* 0x00000004ff007c0c */ /* 0x000fc8000bf05070 */
[----:B------:R-:W-:-:S13]  /*11eb0*/  ISETP.NE.AND.EX P0, PT, RZ, UR5, PT, P0 ;  /* 0x00000005ff007c0c */ /* 0x000fda000bf05300 */
[----:B------:R-:W-:Y:S05]  /*11ec0*/  @!P0 BRA `(.L_x_1213) ;  /* 0x0000000000448947 */ /* 0x000fea0003800000 */
[----:B------:R-:W1:Y:S01]  /*11ed0*/  LDC R11, c[0x0][0x41c] ;  /* 0x00010700ff0b7b82 */ /* 0x000e620000000800 */
        /* <DEDUP_REMOVED lines=16> */
.L_x_1213:
[----:B------:R-:W2:Y:S01]  /*11fe0*/  S2R R3, SR_CgaCtaId ;  /* 0x0000000000037919 */ /* 0x000ea20000008800 */
[----:B------:R-:W-:-:S04]  /*11ff0*/  MOV R2, 0x400 ;  /* 0x0000040000027802 */ /* 0x000fc80000000f00 */
[----:B--2---:R-:W-:Y:S02]  /*12000*/  LEA R2, R3, R2, 0x18 ;  /* 0x0000000203027211 */ /* 0x004fe400078ec0ff */
[----:B------:R-:W-:-:S03]  /*12010*/  SHF.L.U32 R3, R14, 0x1f, RZ ;  /* 0x0000001f0e037819 */ /* 0x000fc600000006ff */
[----:B------:R-:W-:-:S04]  /*12020*/  IMAD R2, R15, 0x8, R2 ;  /* 0x000000080f027824 */ /* 0x000fc800078e0202 */
[----:B------:R-:W2:Y:S02]  /*12030*/  SYNCS.PHASECHK.TRANS64.TRYWAIT P0, [R2+URZ+0x2a840], R3 ;  /* 0x02a84003020075a7 */ /* 0x000ea4000800017f */
[----:B--2---:R-:W-:Y:S05]  /*12040*/  @!P0 BRA `(.L_x_1214) ;  /* 0x0000002000488947 */ /* 0x004fea0003800000 */
.L_x_1265:
        /* <DEDUP_REMOVED lines=11> */
.L_x_1215:
        /* <DEDUP_REMOVED lines=22> */
[----:B------:R-:W-:Y:S02]  /*12260*/  UIMAD UR11, UR11, 0x60, UR5 ;  /* 0x000000600b0b78a4 */ /* 0x000fe4000f8e0205 */
        /* <DEDUP_REMOVED lines=15> */
.L_x_1266:
        /* <DEDUP_REMOVED lines=8> */
.L_x_1217:
[----:B-1----:R-:W2:Y:S01]  /*123e0*/  LDL R3, [R1+0x4] ;  /* 0x0000040001037983 */ /* 0x002ea20000100800 */
[----:B0-----:R-:W-:Y:S01]  /*123f0*/  MOV R9, 0x400 ;  /* 0x0000040000097802 */ /* 0x001fe20000000f00 */
[----:B------:R-:W0:Y:S01]  /*12400*/  S2R R11, SR_CgaCtaId ;  /* 0x00000000000b7919 */ /* 0x000e220000008800 */
[----:B------:R-:W-:Y:S02]  /*12410*/  R2UR UR11, R5 ;  /* 0x00000000050b72ca */ /* 0x000fe400000e0000 */
        /* <DEDUP_REMOVED lines=14> */
[----:B------:R-:W-:Y:S02]  /*12500*/  IMAD.MOV.U32 R5, RZ, RZ, R12 ;  /* 0x000000ffff057224 */ /* 0x000fe400078e000c */
[----:B------:R-:W-:Y:S01]  /*12510*/  IMAD.MOV.U32 R6, RZ, RZ, R10 ;  /* 0x000000ffff067224 */ /* 0x000fe200078e000a */
[----:B--2---:R-:W-:-:S13]  /*12520*/  R2UR UR5, R3 ;  /* 0x00000000030572ca */ /* 0x004fda00000e0000 */
[----:B------:R-:W-:Y:S02]  /*12530*/  UIMAD UR11, UR11, 0x60, UR5 ;  /* 0x000000600b0b78a4 */ /* 0x000fe4000f8e0205 */
[----:B------:R-:W-:-:S09]  /*12540*/  UIADD3.X UR5, URZ, UR37, URZ, UP0, !UPT ;  /* 0x000000253f057290 */ /* 0x000fd200087fe43f */
[----:B------:R0:W-:Y:S02]  /*12550*/  UTMALDG.4D [UR8], [UR4], desc[UR6] ;  /* 0x00000608040075b4 */ /* 0x0001e40008019000 */
[----:B0-----:R-:W-:Y:S01]  /*12560*/  UMOV UR8, UR14 ;  /* 0x0000000e00087c82 */ /* 0x001fe20008000000 */
[----:B------:R-:W-:Y:S02]  /*12570*/  UMOV UR10, UR15 ;  /* 0x0000000f000a7c82 */ /* 0x000fe40008000000 */
[----:B------:R1:W-:Y:S02]  /*12580*/  UTMALDG.4D [UR8], [UR4], desc[UR6] ;  /* 0x00000608040075b4 */ /* 0x0003e40008019000 */
[----:B-1----:R-:W-:Y:S01]  /*12590*/  NOP ;  /* 0x0000000000007918 */ /* 0x002fe20000000000 */
.L_x_1212:
[----:B------:R-:W-:Y:S05]  /*125a0*/  BSYNC B1 ;  /* 0x0000000000017941 */ /* 0x000fea0003800000 */
.L_x_1211:
[----:B------:R-:W2:Y:S01]  /*125b0*/  LDL R2, [R1+0x10] ;  /* 0x0000100001027983 */ /* 0x000ea20000100800 */
[----:B------:R-:W-:Y:S01]  /*125c0*/  VIADD R7, R7, 0xfffffffe ;  /* 0xfffffffe07077836 */ /* 0x000fe20000000000 */
[----:B--2---:R-:W-:-:S13]  /*125d0*/  ISETP.GT.AND P0, PT, R13, R2, PT ;  /* 0x000000020d00720c */ /* 0x004fda0003f04270 */
[----:B------:R-:W-:Y:S05]  /*125e0*/  @P0 BRA `(.L_x_1218) ;  /* 0xfffffff000080947 */ /* 0x000fea000383ffff */
.L_x_1194:
[----:B------:R-:W-:Y:S05]  /*125f0*/  BSYNC B0 ;  /* 0x0000000000007941 */ /* 0x000fea0003800000 */
.L_x_1193:
        /* <DEDUP_REMOVED lines=8> */
[----:B------:R-:W1:Y:S08]  /*12680*/  FLO.U32 R0, UR4 ;  /* 0x0000000400007d00 */ /* 0x000e7000080e0000 */
        /* <DEDUP_REMOVED lines=8> */
.L_x_1220:
[----:B------:R-:W-:Y:S05]  /*12710*/  BSYNC B0 ;  /* 0x0000000000007941 */ /* 0x000fea0003800000 */
.L_x_1219:
        /* <DEDUP_REMOVED lines=11> */
.L_x_1267:
        /* <DEDUP_REMOVED lines=11> */
.L_x_1224:
[----:B-1----:R-:W2:Y:S01]  /*12880*/  LDL R0, [R1] ;  /* 0x0000000001007983 */ /* 0x002ea20000100800 */
[----:B------:R-:W-:-:S03]  /*12890*/  MOV R7, 0x400 ;  /* 0x0000040000077802 */ /* 0x000fc60000000f00 */
[----:B------:R-:W3:Y:S01]  /*128a0*/  LDL.LU R2, [R1+0x4] ;  /* 0x0000040001027983 */ /* 0x000ee20000300800 */
[----:B------:R-:W1:Y:S01]  /*128b0*/  S2R R8, SR_CgaCtaId ;  /* 0x0000000000087919 */ /* 0x000e620000008800 */
[----:B------:R-:W-:Y:S02]  /*128c0*/  R2UR UR11, R5 ;  /* 0x00000000050b72ca */ /* 0x000fe400000e0000 */
[----:B------:R-:W-:Y:S01]  /*128d0*/  R2UR UR9, R3 ;  /* 0x00000000030972ca */ /* 0x000fe200000e0000 */
[----:B------:R-:W-:Y:S01]  /*128e0*/  UIADD3 UR4, UP0, UR36, 0x470, URZ ;  /* 0x0000047024047890 */ /* 0x000fe2000ff1e03f */
[----:B------:R-:W-:Y:S02]  /*128f0*/  R2UR UR12, R4 ;  /* 0x00000000040c72ca */ /* 0x000fe400000e0000 */
[----:B------:R-:W-:Y:S02]  /*12900*/  R2UR UR13, R6 ;  /* 0x00000000060d72ca */ /* 0x000fe400000e0000 */
[----:B-1----:R-:W-:-:S07]  /*12910*/  LEA R7, R8, R7, 0x18 ;  /* 0x0000000708077211 */ /* 0x002fce00078ec0ff */
[----:B------:R-:W-:Y:S01]  /*12920*/  UIADD3 UR9, UR9, 0x2a850, URZ ;  /* 0x0002a85009097890 */ /* 0x000fe2000fffe03f */
[----:B------:R-:W-:Y:S01]  /*12930*/  UMOV UR10, URZ ;  /* 0x0000003f000a7c82 */ /* 0x000fe20008000000 */
        /* <DEDUP_REMOVED lines=15> */
.L_x_1222:
[----:B------:R-:W-:Y:S05]  /*12a30*/  BSYNC B0 ;  /* 0x0000000000007941 */ /* 0x000fea0003800000 */
.L_x_1221:
        /* <DEDUP_REMOVED lines=9> */
.L_x_1178:
[----:B------:R-:W-:Y:S05]  /*12ad0*/  BSYNC B6 ;  /* 0x0000000000067941 */ /* 0x000fea0003800000 */
.L_x_1176:
[----:B------:R-:W-:-:S03]  /*12ae0*/  UMOV UR4, 0xffffffff ;  /* 0xffffffff00047882 */ /* 0x000fc60000000000 */
[----:B------:R-:W-:Y:S05]  /*12af0*/  BRA.DIV UR4, `(.L_x_1225) ;  /* 0x0000001604d87947 */ /* 0x000fea000b800000 */
[----:B------:R2:W3:Y:S04]  /*12b00*/  SHFL.IDX PT, R4, R16, RZ, 0x1f ;  /* 0x00001fff10047589 */ /* 0x0004e800000e0000 */
[----:B------:R-:W4:Y:S02]  /*12b10*/  SHFL.IDX PT, R16, R16, 0x1, 0x1f ;  /* 0x00201f0010107f89 */ /* 0x000f2400000e0000 */
.L_x_1271:
[----:B-1----:R-:W1:Y:S01]  /*12b20*/  S2R R0, SR_TID.X ;  /* 0x0000000000007919 */ /* 0x002e620000002100 */
[----:B------:R-:W-:Y:S01]  /*12b30*/  ULDC UR4, c[0x0][0xc14] ;  /* 0x0003050000047ab9 */ /* 0x000fe20000000800 */
[----:B------:R-:W-:Y:S01]  /*12b40*/  BSSY B0, `(.L_x_1226) ;  /* 0x000000b000007945 */ /* 0x000fe20003800000 */
[----:B------:R-:W-:Y:S01]  /*12b50*/  IMAD.MOV.U32 R17, RZ, RZ, RZ ;  /* 0x000000ffff117224 */ /* 0x000fe200078e00ff */
[----:B-1----:R-:W-:Y:S01]  /*12b60*/  LOP3.LUT R6, R0, 0x1f, RZ, 0xc0, !PT ;  /* 0x0000001f00067812 */ /* 0x002fe200078ec0ff */
[----:B------:R-:W-:-:S03]  /*12b70*/  IMAD.U32 R0, RZ, RZ, UR4 ;  /* 0x00000004ff007e24 */ /* 0x000fc6000f8e00ff */
[C---:B------:R-:W-:Y:S01]  /*12b80*/  ISETP.NE.AND P0, PT, R6.reuse, 0x1f, PT ;  /* 0x0000001f0600780c */ /* 0x040fe20003f05270 */
[----:B------:R-:W-:-:S05]  /*12b90*/  IMAD.IADD R5, R6, 0x1, R19 ;  /* 0x0000000106057824 */ /* 0x000fca00078e0213 */
[----:B------:R-:W-:-:S13]  /*12ba0*/  ISETP.GE.OR P0, PT, R5, R0, !P0 ;  /* 0x000000000500720c */ /* 0x000fda0004706670 */
[----:B------:R-:W-:Y:S05]  /*12bb0*/  @P0 BRA `(.L_x_1227) ;  /* 0x00000000000c0947 */ /* 0x000fea0003800000 */
[----:B------:R-:W1:Y:S02]  /*12bc0*/  LDC.64 R2, c[0x0][0xc58] ;  /* 0x00031600ff027b82 */ /* 0x000e640000000a00 */
[----:B-1----:R-:W-:-:S05]  /*12bd0*/  IMAD.WIDE R2, R5, 0x4, R2 ;  /* 0x0000000405027825 */ /* 0x002fca00078e0202 */
[----:B------:R1:W5:Y:S02]  /*12be0*/  LDG.E R17, desc[UR60][R2.64] ;  /* 0x0000003c02117981 */ /* 0x000364000c1e1900 */
.L_x_1227:
[----:B------:R-:W-:Y:S05]  /*12bf0*/  BSYNC B0 ;  /* 0x0000000000007941 */ /* 0x000fea0003800000 */
.L_x_1226:
[----:B------:R-:W-:-:S03]  /*12c00*/  UMOV UR4, 0xffffffff ;  /* 0xffffffff00047882 */ /* 0x000fc60000000000 */
[----:B------:R-:W-:Y:S05]  /*12c10*/  BRA.DIV UR4, `(.L_x_1228) ;  /* 0x0000001604dc7947 */ /* 0x000fea000b800000 */
[----:B0----5:R-:W0:Y:S01]  /*12c20*/  SHFL.UP PT, R14, R17, 0x1, RZ ;  /* 0x04200000110e7989 */ /* 0x021e2200000e00ff */
[C---:B------:R-:W-:Y:S02]  /*12c30*/  ISETP.NE.AND P0, PT, R6.reuse, RZ, PT ;  /* 0x000000ff0600720c */ /* 0x040fe40003f05270 */
[----:B------:R-:W-:Y:S02]  /*12c40*/  ISETP.GE.U32.AND P1, PT, R6, 0x2, PT ;  /* 0x000000020600780c */ /* 0x000fe40003f26070 */
[----:B0-----:R-:W-:Y:S02]  /*12c50*/  SEL R14, R14, RZ, P0 ;  /* 0x000000ff0e0e7207 */ /* 0x001fe40000000000 */
[----:B------:R-:W-:-:S03]  /*12c60*/  ISETP.GE.U32.AND P0, PT, R6, 0x4, PT ;  /* 0x000000040600780c */ /* 0x000fc60003f06070 */
[----:B------:R-:W-:-:S05]  /*12c70*/  IMAD.IADD R13, R17, 0x1, R14 ;  /* 0x00000001110d7824 */ /* 0x000fca00078e020e */
[----:B------:R-:W1:Y:S02]  /*12c80*/  SHFL.UP PT, R14, R13, 0x2, RZ ;  /* 0x044000000d0e7989 */ /* 0x000e6400000e00ff */
        /* <DEDUP_REMOVED lines=14> */
.L_x_1279:
[----:B------:R-:W-:Y:S02]  /*12d70*/  ULDC UR4, c[0x0][0xc10] ;  /* 0x0003040000047ab9 */ /* 0x000fe40000000800 */
[----:B------:R-:W-:-:S04]  /*12d80*/  IMAD.U32 R5, RZ, RZ, UR4 ;  /* 0x00000004ff057e24 */ /* 0x000fc8000f8e00ff */
[----:B-1----:R-:W-:-:S04]  /*12d90*/  IMAD R3, R14, R5, RZ ;  /* 0x000000050e037224 */ /* 0x002fc800078e02ff */
[----:B--2-4-:R-:W-:-:S05]  /*12da0*/  IMAD.IADD R16, R16, 0x1, R3 ;  /* 0x0000000110107824 */ /* 0x014fca00078e0203 */
[----:B---3--:R-:W-:-:S13]  /*12db0*/  ISETP.GT.AND P0, PT, R16, R4, PT ;  /* 0x000000041000720c */ /* 0x008fda0003f04270 */
[----:B------:R-:W-:Y:S05]  /*12dc0*/  @P0 BRA `(.L_x_1229) ;  /* 0x0000000000b40947 */ /* 0x000fea0003800000 */
[----:B------:R-:W1:Y:S02]  /*12dd0*/  LDC R0, c[0x0][0xc14] ;  /* 0x00030500ff007b82 */ /* 0x000e640000000800 */
.L_x_1234:
        /* <DEDUP_REMOVED lines=11> */
[----:B------:R-:W0:Y:S02]  /*12e90*/  LDC.64 R2, c[0x0][0xc58] ;  /* 0x00031600ff027b82 */ /* 0x000e240000000a00 */
[----:B0-----:R-:W-:-:S05]  /*12ea0*/  IMAD.WIDE R2, R5, 0x4, R2 ;  /* 0x0000000405027825 */ /* 0x001fca00078e0202 */
[----:B------:R0:W5:Y:S02]  /*12eb0*/  LDG.E R17, desc[UR60][R2.64] ;  /* 0x0000003c02117981 */ /* 0x000164000c1e1900 */
.L_x_1232:
[----:B------:R-:W-:Y:S05]  /*12ec0*/  BSYNC B0 ;  /* 0x0000000000007941 */ /* 0x000fea0003800000 */
.L_x_1231:
        /* <DEDUP_REMOVED lines=23> */
.L_x_1287:
[----:B------:R-:W-:Y:S02]  /*13040*/  ULDC UR4, c[0x0][0xc10] ;  /* 0x0003040000047ab9 */ /* 0x000fe40000000800 */
[----:B------:R-:W-:-:S04]  /*13050*/  IMAD.U32 R5, RZ, RZ, UR4 ;  /* 0x00000004ff057e24 */ /* 0x000fc8000f8e00ff */
[----:B-1----:R-:W-:-:S04]  /*13060*/  IMAD R3, R14, R5, RZ ;  /* 0x000000050e037224 */ /* 0x002fc800078e02ff */
[----:B------:R-:W-:-:S05]  /*13070*/  IMAD.IADD R16, R3, 0x1, R16 ;  /* 0x0000000103107824 */ /* 0x000fca00078e0210 */
[----:B------:R-:W-:-:S13]  /*13080*/  ISETP.GT.AND P0, PT, R16, R4, PT ;  /* 0x000000041000720c */ /* 0x000fda0003f04270 */
[----:B------:R-:W-:Y:S05]  /*13090*/  @!P0 BRA `(.L_x_1234) ;  /* 0xfffffffc00508947 */ /* 0x000fea000383ffff */
.L_x_1229:
        /* <DEDUP_REMOVED lines=8> */
.L_x_1291:
[----:B------:R-:W-:Y:S01]  /*13120*/  ISETP.NE.AND P0, PT, R3, RZ, PT ;  /* 0x000000ff0300720c */ /* 0x000fe20003f05270 */
[----:B------:R-:W-:-:S12]  /*13130*/  IMAD.MOV.U32 R7, RZ, RZ, RZ ;  /* 0x000000ffff077224 */ /* 0x000fd800078e00ff */
[----:B------:R-:W-:Y:S05]  /*13140*/  @!P0 BRA `(.L_x_1236) ;  /* 0x0000000000108947 */ /* 0x000fea0003800000 */
[----:B------:R-:W-:Y:S01]  /*13150*/  UMOV UR4, 0xffffffff ;  /* 0xffffffff00047882 */ /* 0x000fe20000000000 */
[----:B------:R-:W-:Y:S02]  /*13160*/  VIADD R12, R6, 0xffffffff ;  /* 0xffffffff060c7836 */ /* 0x000fe40000000000 */
[----:B------:R-:W-:Y:S05]  /*13170*/  BRA.DIV UR4, `(.L_x_1237) ;  /* 0x0000001a046c7947 */ /* 0x000fea000b800000 */
[----:B------:R3:W4:Y:S02]  /*13180*/  SHFL.IDX PT, R7, R2, R12, 0x1f ;  /* 0x00001f0c02077589 */ /* 0x00072400000e0000 */
.L_x_1236:
[----:B0--3--:R-:W0:Y:S01]  /*13190*/  LDC.64 R2, c[0x0][0xc68] ;  /* 0x00031a00ff027b82 */ /* 0x009e220000000a00 */
[----:B------:R-:W-:-:S04]  /*131a0*/  IMAD.IADD R19, R6, 0x1, R19 ;  /* 0x0000000106137824 */ /* 0x000fc800078e0213 */
[----:B0-----:R-:W-:-:S05]  /*131b0*/  IMAD.WIDE R2, R19, 0x4, R2 ;  /* 0x0000000413027825 */ /* 0x001fca00078e0202 */
[----:B------:R0:W1:Y:S01]  /*131c0*/  LDG.E R8, desc[UR60][R2.64] ;  /* 0x0000003c02087981 */ /* 0x000062000c1e1900 */
[----:B----4-:R-:W-:-:S04]  /*131d0*/  IMAD R16, R7, R5, R16 ;  /* 0x0000000507107224 */ /* 0x010fc800078e0210 */
[----:B------:R-:W-:Y:S02]  /*131e0*/  IMAD.IADD R7, R4, 0x1, -R16 ;  /* 0x0000000104077824 */ /* 0x000fe400078e0a10 */
[----:B0-----:R-:W-:Y:S02]  /*131f0*/  IMAD.MOV.U32 R2, RZ, RZ, RZ ;  /* 0x000000ffff027224 */ /* 0x001fe400078e00ff */
[----:B-12---:R-:W-:-:S05]  /*13200*/  IMAD R6, R17, R8, RZ ;  /* 0x0000000811067224 */ /* 0x006fca00078e02ff */
[-C--:B------:R-:W-:Y:S02]  /*13210*/  IABS R9, R6.reuse ;  /* 0x0000000600097213 */ /* 0x080fe40000000000 */
[----:B------:R-:W-:Y:S02]  /*13220*/  IABS R4, R6 ;  /* 0x0000000600047213 */ /* 0x000fe40000000000 */
[----:B------:R-:W0:Y:S03]  /*13230*/  I2F.RP R10, R9 ;  /* 0x00000009000a7306 */ /* 0x000e260000209400 */
[----:B------:R-:W-:-:S05]  /*13240*/  IMAD.MOV R4, RZ, RZ, -R4 ;  /* 0x000000ffff047224 */ /* 0x000fca00078e0a04 */
[----:B0-----:R-:W0:Y:S02]  /*13250*/  MUFU.RCP R10, R10 ;  /* 0x0000000a000a7308 */ /* 0x001e240000001000 */
[----:B0-----:R-:W-:-:S06]  /*13260*/  VIADD R11, R10, 0xffffffe ;  /* 0x0ffffffe0a0b7836 */ /* 0x001fcc0000000000 */
[----:B------:R-:W0:Y:S02]  /*13270*/  F2I.FTZ.U32.TRUNC.NTZ R3, R11 ;  /* 0x0000000b00037305 */ /* 0x000e24000021f000 */
[----:B0-----:R-:W-:-:S04]  /*13280*/  IMAD.MOV R12, RZ, RZ, -R3 ;  /* 0x000000ffff0c7224 */ /* 0x001fc800078e0a03 */
[----:B------:R-:W-:-:S04]  /*13290*/  IMAD R13, R12, R9, RZ ;  /* 0x000000090c0d7224 */ /* 0x000fc800078e02ff */
[----:B------:R-:W-:Y:S01]  /*132a0*/  IMAD.HI.U32 R2, R3, R13, R2 ;  /* 0x0000000d03027227 */ /* 0x000fe200078e0002 */
[----:B------:R-:W-:-:S05]  /*132b0*/  IABS R3, R7 ;  /* 0x0000000700037213 */ /* 0x000fca0000000000 */
[----:B------:R-:W-:-:S04]  /*132c0*/  IMAD.HI.U32 R2, R2, R3, RZ ;  /* 0x0000000302027227 */ /* 0x000fc800078e00ff */
[----:B------:R-:W-:Y:S01]  /*132d0*/  IMAD R4, R2, R4, R3 ;  /* 0x0000000402047224 */ /* 0x000fe200078e0203 */
[----:B------:R-:W-:-:S04]  /*132e0*/  LOP3.LUT R3, R7, R6, RZ, 0x3c, !PT ;  /* 0x0000000607037212 */ /* 0x000fc800078e3cff */
[----:B------:R-:W-:-:S13]  /*132f0*/  ISETP.GT.U32.AND P0, PT, R9, R4, PT ;  /* 0x000000040900720c */ /* 0x000fda0003f04070 */
[----:B------:R-:W-:Y:S02]  /*13300*/  @!P0 IMAD.IADD R4, R4, 0x1, -R9 ;  /* 0x0000000104048824 */ /* 0x000fe400078e0a09 */
[----:B------:R-:W-:-:S03]  /*13310*/  @!P0 VIADD R2, R2, 0x1 ;  /* 0x0000000102028836 */ /* 0x000fc60000000000 */
[----:B------:R-:W-:-:S13]  /*13320*/  ISETP.GE.U32.AND P0, PT, R4, R9, PT ;  /* 0x000000090400720c */ /* 0x000fda0003f06070 */
[----:B------:R-:W-:Y:S01]  /*13330*/  @P0 VIADD R2, R2, 0x1 ;  /* 0x0000000102020836 */ /* 0x000fe20000000000 */
[----:B------:R-:W-:-:S03]  /*13340*/  ISETP.GE.AND P0, PT, R3, RZ, PT ;  /* 0x000000ff0300720c */ /* 0x000fc60003f06270 */
[----:B------:R-:W-:-:S10]  /*13350*/  IMAD.MOV.U32 R9, RZ, RZ, R2 ;  /* 0x000000ffff097224 */ /* 0x000fd400078e0002 */
[----:B------:R-:W-:Y:S01]  /*13360*/  @!P0 IMAD.MOV R9, RZ, RZ, -R9 ;  /* 0x000000ffff098224 */ /* 0x000fe200078e0a09 */
[----:B------:R-:W-:-:S13]  /*13370*/  ISETP.NE.AND P0, PT, R6, RZ, PT ;  /* 0x000000ff0600720c */ /* 0x000fda0003f05270 */
[----:B------:R-:W-:-:S05]  /*13380*/  @!P0 LOP3.LUT R9, RZ, R6, RZ, 0x33, !PT ;  /* 0x00000006ff098212 */ /* 0x000fca00078e33ff */
[----:B------:R-:W-:Y:S02]  /*13390*/  IMAD R4, R8, R9, RZ ;  /* 0x0000000908047224 */ /* 0x000fe400078e02ff */
[----:B------:R-:W-:Y:S02]  /*133a0*/  IMAD.MOV R9, RZ, RZ, -R9 ;  /* 0x000000ffff097224 */ /* 0x000fe400078e0a09 */
[----:B------:R-:W-:Y:S02]  /*133b0*/  IMAD.MOV R2, RZ, RZ, -R4 ;  /* 0x000000ffff027224 */ /* 0x000fe400078e0a04 */
[----:B------:R-:W-:-:S03]  /*133c0*/  IMAD R7, R6, R9, R7 ;  /* 0x0000000906077224 */ /* 0x000fc600078e0207 */
[----:B------:R-:W-:Y:S01]  /*133d0*/  VIADDMNMX R8, R2, R5, R8, PT ;  /* 0x0000000502087246 */ /* 0x000fe20003800108 */
[----:B------:R-:W-:-:S03]  /*133e0*/  IMAD.IADD R4, R7, 0x1, R4 ;  /* 0x0000000107047824 */ /* 0x000fc600078e0204 */
[----:B------:R-:W-:-:S04]  /*133f0*/  IABS R5, R8 ;  /* 0x0000000800057213 */ /* 0x000fc80000000000 */
[----:B------:R-:W0:Y:S08]  /*13400*/  I2F.RP R10, R5 ;  /* 0x00000005000a7306 */ /* 0x000e300000209400 */
[----:B0-----:R-:W0:Y:S02]  /*13410*/  MUFU.RCP R10, R10 ;  /* 0x0000000a000a7308 */ /* 0x001e240000001000 */
[----:B0-----:R-:W-:-:S06]  /*13420*/  VIADD R2, R10, 0xffffffe ;  /* 0x0ffffffe0a027836 */ /* 0x001fcc0000000000 */
[----:B------:R0:W1:Y:S02]  /*13430*/  F2I.FTZ.U32.TRUNC.NTZ R3, R2 ;  /* 0x0000000200037305 */ /* 0x000064000021f000 */
[----:B0-----:R-:W-:Y:S02]  /*13440*/  IMAD.MOV.U32 R2, RZ, RZ, RZ ;  /* 0x000000ffff027224 */ /* 0x001fe400078e00ff */
[----:B-1----:R-:W-:-:S04]  /*13450*/  IMAD.MOV R6, RZ, RZ, -R3 ;  /* 0x000000ffff067224 */ /* 0x002fc800078e0a03 */
[----:B------:R-:W-:Y:S01]  /*13460*/  IMAD R9, R6, R5, RZ ;  /* 0x0000000506097224 */ /* 0x000fe200078e02ff */
[----:B------:R-:W-:-:S03]  /*13470*/  IABS R6, R7 ;  /* 0x0000000700067213 */ /* 0x000fc60000000000 */
[----:B------:R-:W-:Y:S01]  /*13480*/  IMAD.HI.U32 R3, R3, R9, R2 ;  /* 0x0000000903037227 */ /* 0x000fe200078e0002 */
[----:B------:R-:W-:-:S05]  /*13490*/  IABS R9, R8 ;  /* 0x0000000800097213 */ /* 0x000fca0000000000 */
        /* <DEDUP_REMOVED lines=12> */
[----:B------:R-:W-:Y:S01]  /*13560*/  @!P0 LOP3.LUT R3, RZ, R8, RZ, 0x33, !PT ;  /* 0x00000008ff038212 */ /* 0x000fe200078e33ff */
[----:B------:R-:W-:-:S03]  /*13570*/  IMAD.MOV R8, RZ, RZ, -R8 ;  /* 0x000000ffff087224 */ /* 0x000fc600078e0a08 */
[----:B------:R-:W-:Y:S01]  /*13580*/  LOP3.LUT R2, RZ, R3, RZ, 0x33, !PT ;  /* 0x00000003ff027212 */ /* 0x000fe200078e33ff */
[----:B------:R-:W-:-:S04]  /*13590*/  IMAD R18, R3, R8, R4 ;  /* 0x0000000803127224 */ /* 0x000fc800078e0204 */
[----:B------:R-:W-:Y:S01]  /*135a0*/  IMAD.IADD R17, R17, 0x1, R2 ;  /* 0x0000000111117824 */ /* 0x000fe200078e0202 */
[----:B------:R-:W-:Y:S06]  /*135b0*/  BRA `(.L_x_1238) ;  /* 0x00000000001c7947 */ /* 0x000fec0003800000 */
.L_x_1230:
[----:B------:R-:W-:Y:S01]  /*135c0*/  UMOV UR4, URZ ;  /* 0x0000003f00047c82 */ /* 0x000fe20008000000 */
[----:B------:R-:W-:Y:S01]  /*135d0*/  UMOV UR5, URZ ;  /* 0x0000003f00057c82 */ /* 0x000fe20008000000 */
[----:B------:R-:W-:Y:S01]  /*135e0*/  ULDC UR6, c[0x0][0xc14] ;  /* 0x0003050000067ab9 */ /* 0x000fe20000000800 */
[----:B------:R-:W-:Y:S02]  /*135f0*/  IMAD.MOV.U32 R16, RZ, RZ, R4 ;  /* 0x000000ffff107224 */ /* 0x000fe400078e0004 */
[----:B------:R-:W-:Y:S02]  /*13600*/  IMAD.U32 R17, RZ, RZ, UR4 ;  /* 0x00000004ff117e24 */ /* 0x000fe4000f8e00ff */
[----:B------:R-:W-:Y:S02]  /*13610*/  IMAD.U32 R18, RZ, RZ, UR5 ;  /* 0x00000005ff127e24 */ /* 0x000fe4000f8e00ff */
[----:B------:R-:W-:-:S07]  /*13620*/  IMAD.U32 R19, RZ, RZ, UR6 ;  /* 0x00000006ff137e24 */ /* 0x000fce000f8e00ff */
.L_x_1238:
        /* <DEDUP_REMOVED lines=12> */
.L_x_1164:
[----:B-1----:R-:W3:Y:S01]  /*136f0*/  LDL.LU R0, [R1+0x18] ;  /* 0x0000180001007983 */ /* 0x002ee20000300800 */
[----:B------:R-:W-:Y:S01]  /*13700*/  BSSY B0, `(.L_x_1240) ;  /* 0x000000b000007945 */ /* 0x000fe20003800000 */
[----:B------:R-:W1:Y:S01]  /*13710*/  S2R R5, SR_CgaCtaId ;  /* 0x0000000000057919 */ /* 0x000e620000008800 */
[----:B---3--:R-:W-:-:S05]  /*13720*/  VIADD R0, R0, 0x1 ;  /* 0x0000000100007836 */ /* 0x008fca0000000000 */
[----:B--2---:R-:W-:-:S04]  /*13730*/  LEA.HI R2, R0, R0, RZ, 0x1 ;  /* 0x0000000000027211 */ /* 0x004fc800078f08ff */
[----:B------:R-:W-:-:S05]  /*13740*/  LOP3.LUT R3, R2, 0xfffffffe, RZ, 0xc0, !PT ;  /* 0xfffffffe02037812 */ /* 0x000fca00078ec0ff */
[----:B------:R-:W-:Y:S01]  /*13750*/  IMAD.IADD R3, R0, 0x1, -R3 ;  /* 0x0000000100037824 */ /* 0x000fe200078e0a03 */
[----:B------:R-:W-:-:S04]  /*13760*/  MOV R0, 0x400 ;  /* 0x0000040000007802 */ /* 0x000fc80000000f00 */
[----:B-1----:R-:W-:Y:S02]  /*13770*/  LEA R0, R5, R0, 0x18 ;  /* 0x0000000005007211 */ /* 0x002fe400078ec0ff */
[----:B------:R-:W-:-:S04]  /*13780*/  SHF.L.U32 R3, R3, 0x1f, RZ ;  /* 0x0000001f03037819 */ /* 0x000fc800000006ff */
[----:B------:R-:W1:Y:S02]  /*13790*/  SYNCS.PHASECHK.TRANS64.TRYWAIT P0, [R0+URZ+0x2a820], R3 ;  /* 0x02a82003000075a7 */ /* 0x000e64000800017f */
[----:B-1----:R-:W-:Y:S05]  /*137a0*/  @!P0 BRA `(.L_x_1241) ;  /* 0x0000001400088947 */ /* 0x002fea0003800000 */
.L_x_1294:
[----:B------:R-:W-:Y:S05]  /*137b0*/  BSYNC B0 ;  /* 0x0000000000007941 */ /* 0x000fea0003800000 */
.L_x_1240:
[----:B------:R-:W-:-:S03]  /*137c0*/  UMOV UR4, 0xffffffff ;  /* 0xffffffff00047882 */ /* 0x000fc60000000000 */
[----:B------:R-:W-:Y:S05]  /*137d0*/  BRA.DIV UR4, `(.L_x_1242) ;  /* 0x0000001604107947 */ /* 0x000fea000b800000 */
[----:B------:R-:W2:Y:S02]  /*137e0*/  S2R R2, SR_TID.X ;  /* 0x0000000000027919 */ /* 0x000ea40000002100 */
[----:B--2---:R-:W-:-:S04]  /*137f0*/  SHF.R.U32.HI R2, RZ, 0x5, R2 ;  /* 0x00000005ff027819 */ /* 0x004fc80000011602 */
[----:B------:R-:W-:-:S05]  /*13800*/  LOP3.LUT R2, R2, 0x3, RZ, 0xc0, !PT ;  /* 0x0000000302027812 */ /* 0x000fca00078ec0ff */
[----:B------:R2:W3:Y:S02]  /*13810*/  SHFL.IDX PT, R14, R2, RZ, 0x1f ;  /* 0x00001fff020e7589 */ /* 0x0004e400000e0000 */
.L_x_1297:
[----:B---3--:R-:W-:Y:S01]  /*13820*/  ISETP.NE.AND P0, PT, R14, RZ, PT ;  /* 0x000000ff0e00720c */ /* 0x008fe20003f05270 */
[----:B------:R-:W-:-:S12]  /*13830*/  BSSY B0, `(.L_x_1243) ;  /* 0x0000027000007945 */ /* 0x000fd80003800000 */
[----:B------:R-:W-:Y:S05]  /*13840*/  @P0 BRA `(.L_x_1244) ;  /* 0x0000000000940947 */ /* 0x000fea0003800000 */
[----:B------:R-:W-:-:S03]  /*13850*/  UMOV UR4, 0xffffffff ;  /* 0xffffffff00047882 */ /* 0x000fc60000000000 */
[----:B------:R-:W-:Y:S05]  /*13860*/  BRA.DIV UR4, `(.L_x_1245) ;  /* 0x0000001604207947 */ /* 0x000fea000b800000 */
[----:B------:R-:W-:-:S13]  /*13870*/  ELECT P6, URZ, PT ;  /* 0x00000000003f782f */ /* 0x000fda00038c0000 */
.L_x_1300:
[----:B------:R-:W-:Y:S05]  /*13880*/  @!P6 BRA `(.L_x_1244) ;  /* 0x000000000084e947 */ /* 0x000fea0003800000 */
[----:B--2---:R-:W2:Y:S02]  /*13890*/  LDL.LU R2, [R1+0x20] ;  /* 0x0000200001027983 */ /* 0x004ea40000300800 */
[----:B--2---:R-:W-:-:S04]  /*138a0*/  LOP3.LUT R2, R2, 0x2, RZ, 0xfc, !PT ;  /* 0x0000000202027812 */ /* 0x004fc800078efcff */
[----:B------:R-:W-:-:S13]  /*138b0*/  ISETP.NE.AND P2, PT, R2, 0x3, PT ;  /* 0x000000030200780c */ /* 0x000fda0003f45270 */
[----:B------:R-:W-:Y:S05]  /*138c0*/  @!P2 BRA `(.L_x_1246) ;  /* 0x000000000004a947 */ /* 0x000fea0003800000 */
[----:B------:R-:W-:Y:S01]  /*138d0*/  BPT.TRAP 0x1 ;  /* 0x000000040000795c */ /* 0x000fe20000300000 */
.L_x_1246:
[----:B-1----:R-:W2:Y:S04]  /*138e0*/  LDL R3, [R1] ;  /* 0x0000000001037983 */ /* 0x002ea80000100800 */
[----:B------:R-:W3:Y:S01]  /*138f0*/  LDL.LU R7, [R1+0x8] ;  /* 0x0000080001077983 */ /* 0x000ee20000300800 */
[----:B------:R-:W-:-:S04]  /*13900*/  VIADD R2, R0, 0x2a840 ;  /* 0x0002a84000027836 */ /* 0x000fc80000000000 */
[C---:B--2---:R-:W-:Y:S02]  /*13910*/  IMAD R6, R3.reuse, 0x8, R2 ;  /* 0x0000000803067824 */ /* 0x044fe400078e0202 */
[----:B------:R-:W-:Y:S01]  /*13920*/  VIADD R3, R3, 0x1 ;  /* 0x0000000103037836 */ /* 0x000fe20000000000 */
[----:B---3--:R-:W-:-:S04]  /*13930*/  SHF.L.U32 R5, R7, 0x1f, RZ ;  /* 0x0000001f07057819 */ /* 0x008fc800000006ff */
[C---:B------:R-:W-:Y:S01]  /*13940*/  ISETP.NE.AND P1, PT, R3.reuse, 0x2, PT ;  /* 0x000000020300780c */ /* 0x040fe20003f25270 */
[----:B------:R-:W1:Y:S03]  /*13950*/  SYNCS.PHASECHK.TRANS64.TRYWAIT P0, [R6+URZ], R5 ;  /* 0x00000005060075a7 */ /* 0x000e66000800017f */
[----:B------:R-:W-:Y:S02]  /*13960*/  SEL R4, RZ, 0x1, P1 ;  /* 0x00000001ff047807 */ /* 0x000fe40000800000 */
[----:B------:R-:W-:Y:S02]  /*13970*/  SEL R3, R3, RZ, P1 ;  /* 0x000000ff03037207 */ /* 0x000fe40000800000 */
[----:B------:R-:W-:-:S03]  /*13980*/  LOP3.LUT R4, R7, R4, RZ, 0x3c, !PT ;  /* 0x0000000407047212 */ /* 0x000fc600078e3cff */
[----:B------:R-:W-:Y:S01]  /*13990*/  IMAD R7, R3, 0x8, R2 ;  /* 0x0000000803077824 */ /* 0x000fe200078e0202 */
[----:B------:R-:W-:Y:S01]  /*139a0*/  SHF.L.U32 R2, R4, 0x1f, RZ ;  /* 0x0000001f04027819 */ /* 0x000fe200000006ff */
[----:B-1----:R-:W-:Y:S06]  /*139b0*/  @!P0 BRA `(.L_x_1247) ;  /* 0x0000001000ec8947 */ /* 0x002fec0003800000 */
.L_x_1301:
[----:B------:R-:W2:Y:S02]  /*139c0*/  SYNCS.PHASECHK.TRANS64.TRYWAIT P0, [R7+URZ], R2 ;  /* 0x00000002070075a7 */ /* 0x000ea4000800017f */
[----:B--2---:R-:W-:Y:S05]  /*139d0*/  @!P0 BRA `(.L_x_1248) ;  /* 0x0000001000f88947 */ /* 0x004fea0003800000 */
.L_x_1302:
[----:B------:R-:W-:Y:S05]  /*139e0*/  @!P2 BRA `(.L_x_1249) ;  /* 0x000000000004a947 */ /* 0x000fea0003800000 */
[----:B------:R-:W-:Y:S01]  /*139f0*/  BPT.TRAP 0x1 ;  /* 0x000000040000795c */ /* 0x000fe20000300000 */
.L_x_1249:
[----:B------:R-:W3:Y:S01]  /*13a00*/  LDL.LU R4, [R1] ;  /* 0x0000000001047983 */ /* 0x000ee20000300800 */
[----:B------:R-:W-:-:S04]  /*13a10*/  VIADD R0, R0, 0x2a860 ;  /* 0x0002a86000007836 */ /* 0x000fc80000000000 */
[----:B---3--:R-:W-:-:S04]  /*13a20*/  IMAD R4, R4, 0x8, R0 ;  /* 0x0000000804047824 */ /* 0x008fc800078e0200 */
[----:B------:R-:W3:Y:S02]  /*13a30*/  SYNCS.PHASECHK.TRANS64.TRYWAIT P0, [R4+URZ], R5 ;  /* 0x00000005040075a7 */ /* 0x000ee4000800017f */
[----:B---3--:R-:W-:Y:S05]  /*13a40*/  @!P0 BRA `(.L_x_1250) ;  /* 0x0000001000f08947 */ /* 0x008fea0003800000 */
.L_x_1303:
[----:B------:R-:W-:-:S07]  /*13a50*/  IMAD R3, R3, 0x8, R0 ;  /* 0x0000000803037824 */ /* 0x000fce00078e0200 */
.L_x_1251:
[----:B----4-:R4:W0:Y:S02]  /*13a60*/  SYNCS.PHASECHK.TRANS64.TRYWAIT P0, [R3+URZ], R2 ;  /* 0x00000002030075a7 */ /* 0x010824000800017f */
[----:B0-----:R-:W-:Y:S05]  /*13a70*/  @!P0 NANOSLEEP.SYNCS 0x989680 ;  /* 0x009896800000895d */ /* 0x001fea0003900000 */
[----:B------:R-:W0:Y:S02]  /*13a80*/  @!P0 SYNCS.PHASECHK.TRANS64 P0, [R3+URZ], R2 ;  /* 0x00000002030085a7 */ /* 0x000e24000800007f */
[----:B0-----:R-:W-:Y:S05]  /*13a90*/  @!P0 BRA `(.L_x_1251) ;  /* 0xfffffffc00f08947 */ /* 0x001fea000383ffff */
.L_x_1244:
[----:B------:R-:W-:Y:S05]  /*13aa0*/  BSYNC B0 ;  /* 0x0000000000007941 */ /* 0x000fea0003800000 */
.L_x_1243:
[----:B------:R-:W-:Y:S05]  /*13ab0*/  EXIT ;  /* 0x000000000000794d */ /* 0x000fea0003800000 */
.L_x_1068:
[----:B0-----:R-:W-:-:S04]  /*13ac0*/  IMAD.U32 R3, RZ, RZ, UR38 ;  /* 0x00000026ff037e24 */ /* 0x001fc8000f8e00ff */
[----:B------:R0:W1:Y:S03]  /*13ad0*/  SYNCS.PHASECHK.TRANS64.TRYWAIT P1, [R3+URZ+0x2a800], R0 ;  /* 0x02a80000030075a7 */ /* 0x000066000802017f */
[----:B-1----:R-:W-:Y:S05]  /*13ae0*/  @!P1 NANOSLEEP.SYNCS 0x989680 ;  /* 0x009896800000995d */ /* 0x002fea0003900000 */
[----:B------:R-:W1:Y:S02]  /*13af0*/  @!P1 SYNCS.PHASECHK.TRANS64 P1, [R3+URZ+0x2a800], R0 ;  /* 0x02a80000030095a7 */ /* 0x000e64000802007f */
[----:B-1----:R-:W-:Y:S05]  /*13b00*/  @!P1 BRA `(.L_x_1068) ;  /* 0xfffffffc00ec9947 */ /* 0x002fea000383ffff */
[----:B------:R-:W-:Y:S05]  /*13b10*/  BRA `(.L_x_1252) ;  /* 0xfffffedc006c7947 */ /* 0x000fea000383ffff */
.L_x_1072:
[----:B-1----:R1:W3:Y:S02]  /*13b20*/  SYNCS.PHASECHK.TRANS64.TRYWAIT P1, [R3+URZ+0x2a830], R0 ;  /* 0x02a83000030075a7 */ /* 0x0022e4000802017f */
[----:B---3--:R-:W-:Y:S05]  /*13b30*/  @!P1 NANOSLEEP.SYNCS 0x989680 ;  /* 0x009896800000995d */ /* 0x008fea0003900000 */
[----:B------:R-:W3:Y:S02]  /*13b40*/  @!P1 SYNCS.PHASECHK.TRANS64 P1, [R3+URZ+0x2a830], R0 ;  /* 0x02a83000030095a7 */ /* 0x000ee4000802007f */
[----:B---3--:R-:W-:Y:S05]  /*13b50*/  @!P1 BRA `(.L_x_1072) ;  /* 0xfffffffc00f09947 */ /* 0x008fea000383ffff */
[----:B------:R-:W-:Y:S05]  /*13b60*/  BRA `(.L_x_1071) ;  /* 0xfffffedc00a07947 */ /* 0x000fea000383ffff */
.L_x_1088:
[----:B-1----:R-:W-:-:S04]  /*13b70*/  IMAD.U32 R89, RZ, RZ, UR5 ;  /* 0x00000005ff597e24 */ /* 0x002fc8000f8e00ff */
[----:B------:R1:W2:Y:S03]  /*13b80*/  SYNCS.PHASECHK.TRANS64.TRYWAIT P1, [R89+URZ+0x2a830], R10 ;  /* 0x02a8300a590075a7 */ /* 0x0002a6000802017f */
[----:B--2---:R-:W-:Y:S05]  /*13b90*/  @!P1 NANOSLEEP.SYNCS 0x989680 ;  /* 0x009896800000995d */ /* 0x004fea0003900000 */
[----:B------:R-:W2:Y:S02]  /*13ba0*/  @!P1 SYNCS.PHASECHK.TRANS64 P1, [R89+URZ+0x2a830], R10 ;  /* 0x02a8300a590095a7 */ /* 0x000ea4000802007f */
[----:B--2---:R-:W-:Y:S05]  /*13bb0*/  @!P1 BRA `(.L_x_1088) ;  /* 0xfffffffc00ec9947 */ /* 0x004fea000383ffff */
[----:B------:R-:W-:Y:S05]  /*13bc0*/  BRA `(.L_x_1087) ;  /* 0xffffff0800247947 */ /* 0x000fea000383ffff */
.L_x_1092:
[----:B--2---:R-:W-:-:S04]  /*13bd0*/  IMAD.U32 R175, RZ, RZ, UR11 ;  /* 0x0000000bffaf7e24 */ /* 0x004fc8000f8e00ff */
[----:B------:R2:W3:Y:S03]  /*13be0*/  SYNCS.PHASECHK.TRANS64.TRYWAIT P1, [R175+URZ+0x2a850], R0 ;  /* 0x02a85000af0075a7 */ /* 0x0004e6000802017f */
[----:B---3--:R-:W-:Y:S05]  /*13bf0*/  @!P1 NANOSLEEP.SYNCS 0x989680 ;  /* 0x009896800000995d */ /* 0x008fea0003900000 */
[----:B------:R-:W3:Y:S02]  /*13c00*/  @!P1 SYNCS.PHASECHK.TRANS64 P1, [R175+URZ+0x2a850], R0 ;  /* 0x02a85000af0095a7 */ /* 0x000ee4000802007f */
[----:B---3--:R-:W-:Y:S05]  /*13c10*/  @!P1 BRA `(.L_x_1092) ;  /* 0xfffffffc00ec9947 */ /* 0x008fea000383ffff */
[----:B------:R-:W-:Y:S05]  /*13c20*/  BRA `(.L_x_1091) ;  /* 0xffffff10003c7947 */ /* 0x000fea000383ffff */
.L_x_1109:
[----:B-1----:R-:W-:-:S04]  /*13c30*/  IMAD.U32 R10, RZ, RZ, UR5 ;  /* 0x00000005ff0a7e24 */ /* 0x002fc8000f8e00ff */
[----:B------:R1:W2:Y:S03]  /*13c40*/  SYNCS.PHASECHK.TRANS64.TRYWAIT P1, [R10+URZ+0x2a830], R3 ;  /* 0x02a830030a0075a7 */ /* 0x0002a6000802017f */
[----:B--2---:R-:W-:Y:S05]  /*13c50*/  @!P1 NANOSLEEP.SYNCS 0x989680 ;  /* 0x009896800000995d */ /* 0x004fea0003900000 */
[----:B------:R-:W2:Y:S02]  /*13c60*/  @!P1 SYNCS.PHASECHK.TRANS64 P1, [R10+URZ+0x2a830], R3 ;  /* 0x02a830030a0095a7 */ /* 0x000ea4000802007f */
[----:B--2---:R-:W-:Y:S05]  /*13c70*/  @!P1 BRA `(.L_x_1109) ;  /* 0xfffffffc00ec9947 */ /* 0x004fea000383ffff */
[----:B------:R-:W-:Y:S05]  /*13c80*/  BRA `(.L_x_1108) ;  /* 0xffffff3400c07947 */ /* 0x000fea000383ffff */
.L_x_1113:
[----:B01----:R-:W-:-:S04]  /*13c90*/  IMAD.U32 R3, RZ, RZ, UR10 ;  /* 0x0000000aff037e24 */ /* 0x003fc8000f8e00ff */
[----:B------:R0:W1:Y:S03]  /*13ca0*/  SYNCS.PHASECHK.TRANS64.TRYWAIT P1, [R3+URZ+0x2a850], R0 ;  /* 0x02a85000030075a7 */ /* 0x000066000802017f */
[----:B-1----:R-:W-:Y:S05]  /*13cb0*/  @!P1 NANOSLEEP.SYNCS 0x989680 ;  /* 0x009896800000995d */ /* 0x002fea0003900000 */
[----:B------:R-:W1:Y:S02]  /*13cc0*/  @!P1 SYNCS.PHASECHK.TRANS64 P1, [R3+URZ+0x2a850], R0 ;  /* 0x02a85000030095a7 */ /* 0x000e64000802007f */
[----:B-1----:R-:W-:Y:S05]  /*13cd0*/  @!P1 BRA `(.L_x_1113) ;  /* 0xfffffffc00ec9947 */ /* 0x002fea000383ffff */
[----:B------:R-:W-:Y:S05]  /*13ce0*/  BRA `(.L_x_1112) ;  /* 0xffffff3c00d87947 */ /* 0x000fea000383ffff */
.L_x_1119:
[----:B-1----:R-:W-:-:S04]  /*13cf0*/  IMAD.U32 R10, RZ, RZ, UR5 ;  /* 0x00000005ff0a7e24 */ /* 0x002fc8000f8e00ff */
[----:B------:R1:W2:Y:S03]  /*13d00*/  SYNCS.PHASECHK.TRANS64.TRYWAIT P1, [R10+URZ+0x2a830], R3 ;  /* 0x02a830030a0075a7 */ /* 0x0002a6000802017f */
[----:B--2---:R-:W-:Y:S05]  /*13d10*/  @!P1 NANOSLEEP.SYNCS 0x989680 ;  /* 0x009896800000995d */ /* 0x004fea0003900000 */
[----:B------:R-:W2:Y:S02]  /*13d20*/  @!P1 SYNCS.PHASECHK.TRANS64 P1, [R10+URZ+0x2a830], R3 ;  /* 0x02a830030a0095a7 */ /* 0x000ea4000802007f */
[----:B--2---:R-:W-:Y:S05]  /*13d30*/  @!P1 BRA `(.L_x_1119) ;  /* 0xfffffffc00ec9947 */ /* 0x004fea000383ffff */
[----:B------:R-:W-:Y:S05]  /*13d40*/  BRA `(.L_x_1118) ;  /* 0xffffff5000a87947 */ /* 0x000fea000383ffff */
.L_x_1123:
[----:B01----:R-:W-:-:S04]  /*13d50*/  IMAD.U32 R3, RZ, RZ, UR10 ;  /* 0x0000000aff037e24 */ /* 0x003fc8000f8e00ff */
[----:B------:R0:W1:Y:S03]  /*13d60*/  SYNCS.PHASECHK.TRANS64.TRYWAIT P1, [R3+URZ+0x2a850], R0 ;  /* 0x02a85000030075a7 */ /* 0x000066000802017f */
[----:B-1----:R-:W-:Y:S05]  /*13d70*/  @!P1 NANOSLEEP.SYNCS 0x989680 ;  /* 0x009896800000995d */ /* 0x002fea0003900000 */
[----:B------:R-:W1:Y:S02]  /*13d80*/  @!P1 SYNCS.PHASECHK.TRANS64 P1, [R3+URZ+0x2a850], R0 ;  /* 0x02a85000030095a7 */ /* 0x000e64000802007f */
[----:B-1----:R-:W-:Y:S05]  /*13d90*/  @!P1 BRA `(.L_x_1123) ;  /* 0xfffffffc00ec9947 */ /* 0x002fea000383ffff */
[----:B------:R-:W-:Y:S05]  /*13da0*/  BRA `(.L_x_1122) ;  /* 0xffffff5800c07947 */ /* 0x000fea000383ffff */
.L_x_1136:
[----:B-1----:R-:W-:-:S04]  /*13db0*/  IMAD.U32 R7, RZ, RZ, UR5 ;  /* 0x00000005ff077e24 */ /* 0x002fc8000f8e00ff */
[----:B------:R1:W2:Y:S03]  /*13dc0*/  SYNCS.PHASECHK.TRANS64.TRYWAIT P0, [R7+URZ+0x2a850], R0 ;  /* 0x02a85000070075a7 */ /* 0x0002a6000800017f */
[----:B--2---:R-:W-:Y:S05]  /*13dd0*/  @!P0 NANOSLEEP.SYNCS 0x989680 ;  /* 0x009896800000895d */ /* 0x004fea0003900000 */
[----:B------:R-:W2:Y:S02]  /*13de0*/  @!P0 SYNCS.PHASECHK.TRANS64 P0, [R7+URZ+0x2a850], R0 ;  /* 0x02a85000070085a7 */ /* 0x000ea4000800007f */
[----:B--2---:R-:W-:Y:S05]  /*13df0*/  @!P0 BRA `(.L_x_1136) ;  /* 0xfffffffc00ec8947 */ /* 0x004fea000383ffff */
[----:B------:R-:W-:Y:S05]  /*13e00*/  BRA `(.L_x_1135) ;  /* 0xffffff8000947947 */ /* 0x000fea000383ffff */
.L_x_1185:
[----:B------:R-:W1:Y:S01]  /*13e10*/  S2R R9, SR_TID.X ;  /* 0x0000000000097919 */ /* 0x000e620000002100 */
[----:B------:R-:W-:Y:S01]  /*13e20*/  BSSY B0, `(.L_x_1253) ;  /* 0x000000a000007945 */ /* 0x000fe20003800000 */
[----:B------:R-:W-:Y:S02]  /*13e30*/  IMAD.MOV.U32 R12, RZ, RZ, RZ ;  /* 0x000000ffff0c7224 */ /* 0x000fe400078e00ff */
[----:B0-----:R-:W-:Y:S02]  /*13e40*/  IMAD.MOV.U32 R11, RZ, RZ, 0x1f ;  /* 0x0000001fff0b7424 */ /* 0x001fe400078e00ff */
[----:B------:R-:W-:Y:S01]  /*13e50*/  IMAD.MOV.U32 R15, RZ, RZ, -0x1 ;  /* 0xffffffffff0f7424 */ /* 0x000fe200078e00ff */
[----:B-1----:R-:W-:-:S04]  /*13e60*/  SHF.R.U32.HI R9, RZ, 0x5, R9 ;  /* 0x00000005ff097819 */ /* 0x002fc80000011609 */
[----:B------:R-:W-:-:S05]  /*13e70*/  LOP3.LUT R9, R9, 0x3, RZ, 0xc0, !PT ;  /* 0x0000000309097812 */ /* 0x000fca00078ec0ff */
[----:B------:R-:W-:-:S07]  /*13e80*/  IMAD.MOV.U32 R13, RZ, RZ, R9 ;  /* 0x000000ffff0d7224 */ /* 0x000fce00078e0009 */
[----:B------:R-:W-:Y:S05]  /*13e90*/  WARPSYNC.COLLECTIVE R15, `(.L_x_1254) ;  /* 0x000000000f087348 */ /* 0x000fea0003c00000 */
[----:B------:R0:W1:Y:S02]  /*13ea0*/  SHFL.IDX P6, R14, R13, R12, R11 ;  /* 0x0000000c0d0e7389 */ /* 0x00006400000c000b */
[----:B01----:R-:W-:Y:S01]  /*13eb0*/  ENDCOLLECTIVE ;  /* 0x000000000000791b */ /* 0x003fe20003800000 */
.L_x_1254:
[----:B------:R-:W-:Y:S05]  /*13ec0*/  BSYNC B0 ;  /* 0x0000000000007941 */ /* 0x000fea0003800000 */
.L_x_1253:
[----:B------:R-:W-:Y:S05]  /*13ed0*/  BRA `(.L_x_1255) ;  /* 0xffffffc400647947 */ /* 0x000fea000383ffff */
.L_x_1186:
[----:B------:R-:W-:Y:S01]  /*13ee0*/  BSSY B0, `(.L_x_1256) ;  /* 0x0000006000007945 */ /* 0x000fe20003800000 */
[----:B------:R-:W-:-:S07]  /*13ef0*/  IMAD.MOV.U32 R15, RZ, RZ, -0x1 ;  /* 0xffffffffff0f7424 */ /* 0x000fce00078e00ff */
[----:B0-----:R-:W-:Y:S05]  /*13f00*/  WARPSYNC.COLLECTIVE R15, `(.L_x_1257) ;  /* 0x000000000f0c7348 */ /* 0x001fea0003c00000 */
[----:B------:R-:W-:Y:S02]  /*13f10*/  ELECT P6, UR62, PT ;  /* 0x00000000003e782f */ /* 0x000fe400038c0000 */
[----:B------:R-:W-:Y:S01]  /*13f20*/  MOV R14, UR62 ;  /* 0x0000003e000e7c02 */ /* 0x000fe20008000f00 */
[----:B0-----:R-:W-:Y:S10]  /*13f30*/  ENDCOLLECTIVE ;  /* 0x000000000000791b */ /* 0x001ff40003800000 */
.L_x_1257:
[----:B------:R-:W-:Y:S05]  /*13f40*/  BSYNC B0 ;  /* 0x0000000000007941 */ /* 0x000fea0003800000 */
.L_x_1256:
[----:B------:R-:W-:Y:S05]  /*13f50*/  BRA `(.L_x_1258) ;  /* 0xffffffc400547947 */ /* 0x000fea000383ffff */
.L_x_1189:
[----:B0-----:R0:W1:Y:S02]  /*13f60*/  SYNCS.PHASECHK.TRANS64.TRYWAIT P0, [R9+URZ+0x2a840], R10 ;  /* 0x02a8400a090075a7 */ /* 0x001064000800017f */
[----:B-1----:R-:W-:Y:S05]  /*13f70*/  @!P0 NANOSLEEP.SYNCS 0x989680 ;  /* 0x009896800000895d */ /* 0x002fea0003900000 */
[----:B------:R-:W1:Y:S02]  /*13f80*/  @!P0 SYNCS.PHASECHK.TRANS64 P0, [R9+URZ+0x2a840], R10 ;  /* 0x02a8400a090085a7 */ /* 0x000e64000800007f */
[----:B-1----:R-:W-:Y:S05]  /*13f90*/  @!P0 BRA `(.L_x_1189) ;  /* 0xfffffffc00f08947 */ /* 0x002fea000383ffff */
[----:B------:R-:W-:Y:S05]  /*13fa0*/  BRA `(.L_x_1259) ;  /* 0xffffffc400bc7947 */ /* 0x000fea000383ffff */
.L_x_1192:
        /* <DEDUP_REMOVED lines=8> */
.L_x_1200:
[----:B0-----:R0:W1:Y:S02]  /*14030*/  SYNCS.PHASECHK.TRANS64.TRYWAIT P0, [R2+URZ+0x2a840], R3 ;  /* 0x02a84003020075a7 */ /* 0x001064000800017f */
[----:B-1----:R-:W-:Y:S05]  /*14040*/  @!P0 NANOSLEEP.SYNCS 0x989680 ;  /* 0x009896800000895d */ /* 0x002fea0003900000 */
[----:B------:R-:W1:Y:S02]  /*14050*/  @!P0 SYNCS.PHASECHK.TRANS64 P0, [R2+URZ+0x2a840], R3 ;  /* 0x02a84003020085a7 */ /* 0x000e64000800007f */
[----:B-1----:R-:W-:Y:S05]  /*14060*/  @!P0 BRA `(.L_x_1200) ;  /* 0xfffffffc00f08947 */ /* 0x002fea000383ffff */
[----:B------:R-:W-:Y:S05]  /*14070*/  BRA `(.L_x_1261) ;  /* 0xffffffcc00c47947 */ /* 0x000fea000383ffff */
.L_x_1202:
[----:B0-----:R0:W1:Y:S02]  /*14080*/  SYNCS.PHASECHK.TRANS64.TRYWAIT P0, [R3+URZ+0x60], R2 ;  /* 0x00006002030075a7 */ /* 0x001064000800017f */
[----:B-1----:R-:W-:Y:S05]  /*14090*/  @!P0 NANOSLEEP.SYNCS 0x989680 ;  /* 0x009896800000895d */ /* 0x002fea0003900000 */
[----:B------:R-:W1:Y:S02]  /*140a0*/  @!P0 SYNCS.PHASECHK.TRANS64 P0, [R3+URZ+0x60], R2 ;  /* 0x00006002030085a7 */ /* 0x000e64000800007f */
[----:B-1----:R-:W-:Y:S05]  /*140b0*/  @!P0 BRA `(.L_x_1202) ;  /* 0xfffffffc00f08947 */ /* 0x002fea000383ffff */
[----:B------:R-:W-:Y:S05]  /*140c0*/  BRA `(.L_x_1262) ;  /* 0xffffffd000707947 */ /* 0x000fea000383ffff */
.L_x_1207:
[----:B-1----:R1:W2:Y:S02]  /*140d0*/  SYNCS.PHASECHK.TRANS64.TRYWAIT P0, [R2+URZ+0x2a840], R3 ;  /* 0x02a84003020075a7 */ /* 0x0022a4000800017f */
[----:B--2---:R-:W-:Y:S05]  /*140e0*/  @!P0 NANOSLEEP.SYNCS 0x989680 ;  /* 0x009896800000895d */ /* 0x004fea0003900000 */
[----:B------:R-:W2:Y:S02]  /*140f0*/  @!P0 SYNCS.PHASECHK.TRANS64 P0, [R2+URZ+0x2a840], R3 ;  /* 0x02a84003020085a7 */ /* 0x000ea4000800007f */
[----:B--2---:R-:W-:Y:S05]  /*14100*/  @!P0 BRA `(.L_x_1207) ;  /* 0xfffffffc00f08947 */ /* 0x004fea000383ffff */
[----:B------:R-:W-:Y:S05]  /*14110*/  BRA `(.L_x_1263) ;  /* 0xffffffd400d87947 */ /* 0x000fea000383ffff */
.L_x_1209:
[----:B0-----:R0:W1:Y:S02]  /*14120*/  SYNCS.PHASECHK.TRANS64.TRYWAIT P1, [R3+URZ+0x60], R2 ;  /* 0x00006002030075a7 */ /* 0x001064000802017f */
[----:B-1----:R-:W-:Y:S05]  /*14130*/  @!P1 NANOSLEEP.SYNCS 0x989680 ;  /* 0x009896800000995d */ /* 0x002fea0003900000 */
[----:B------:R-:W1:Y:S02]  /*14140*/  @!P1 SYNCS.PHASECHK.TRANS64 P1, [R3+URZ+0x60], R2 ;  /* 0x00006002030095a7 */ /* 0x000e64000802007f */
[----:B-1----:R-:W-:Y:S05]  /*14150*/  @!P1 BRA `(.L_x_1209) ;  /* 0xfffffffc00f09947 */ /* 0x002fea000383ffff */
[----:B------:R-:W-:Y:S05]  /*14160*/  BRA `(.L_x_1264) ;  /* 0xffffffd800847947 */ /* 0x000fea000383ffff */
.L_x_1214:
[----:B--2---:R2:W3:Y:S02]  /*14170*/  SYNCS.PHASECHK.TRANS64.TRYWAIT P0, [R2+URZ+0x2a840], R3 ;  /* 0x02a84003020075a7 */ /* 0x0044e4000800017f */
[----:B---3--:R-:W-:Y:S05]  /*14180*/  @!P0 NANOSLEEP.SYNCS 0x989680 ;  /* 0x009896800000895d */ /* 0x008fea0003900000 */
[----:B------:R-:W3:Y:S02]  /*14190*/  @!P0 SYNCS.PHASECHK.TRANS64 P0, [R2+URZ+0x2a840], R3 ;  /* 0x02a84003020085a7 */ /* 0x000ee4000800007f */
[----:B---3--:R-:W-:Y:S05]  /*141a0*/  @!P0 BRA `(.L_x_1214) ;  /* 0xfffffffc00f08947 */ /* 0x008fea000383ffff */
[----:B------:R-:W-:Y:S05]  /*141b0*/  BRA `(.L_x_1265) ;  /* 0xffffffdc00a47947 */ /* 0x000fea000383ffff */
.L_x_1216:
[----:B0-----:R0:W1:Y:S02]  /*141c0*/  SYNCS.PHASECHK.TRANS64.TRYWAIT P1, [R2+URZ+0x60], R9 ;  /* 0x00006009020075a7 */ /* 0x001064000802017f */
[----:B-1----:R-:W-:Y:S05]  /*141d0*/  @!P1 NANOSLEEP.SYNCS 0x989680 ;  /* 0x009896800000995d */ /* 0x002fea0003900000 */
[----:B------:R-:W1:Y:S02]  /*141e0*/  @!P1 SYNCS.PHASECHK.TRANS64 P1, [R2+URZ+0x60], R9 ;  /* 0x00006009020095a7 */ /* 0x000e64000802007f */
[----:B-1----:R-:W-:Y:S05]  /*141f0*/  @!P1 BRA `(.L_x_1216) ;  /* 0xfffffffc00f09947 */ /* 0x002fea000383ffff */
[----:B------:R-:W-:Y:S05]  /*14200*/  BRA `(.L_x_1266) ;  /* 0xffffffe000547947 */ /* 0x000fea000383ffff */
.L_x_1223:
[----:B-1----:R1:W2:Y:S02]  /*14210*/  SYNCS.PHASECHK.TRANS64.TRYWAIT P0, [R3+URZ+0x2a860], R0 ;  /* 0x02a86000030075a7 */ /* 0x0022a4000800017f */
[----:B--2---:R-:W-:Y:S05]  /*14220*/  @!P0 NANOSLEEP.SYNCS 0x989680 ;  /* 0x009896800000895d */ /* 0x004fea0003900000 */
[----:B------:R-:W2:Y:S02]  /*14230*/  @!P0 SYNCS.PHASECHK.TRANS64 P0, [R3+URZ+0x2a860], R0 ;  /* 0x02a86000030085a7 */ /* 0x000ea4000800007f */
[----:B--2---:R-:W-:Y:S05]  /*14240*/  @!P0 BRA `(.L_x_1223) ;  /* 0xfffffffc00f08947 */ /* 0x004fea000383ffff */
[----:B------:R-:W-:Y:S05]  /*14250*/  BRA `(.L_x_1267) ;  /* 0xffffffe4005c7947 */ /* 0x000fea000383ffff */
.L_x_1225:
[----:B------:R-:W-:Y:S01]  /*14260*/  BSSY B0, `(.L_x_1268) ;  /* 0x0000008000007945 */ /* 0x000fe20003800000 */
[----:B------:R-:W-:Y:S02]  /*14270*/  IMAD.MOV.U32 R13, RZ, RZ, R16 ;  /* 0x000000ffff0d7224 */ /* 0x000fe400078e0010 */
[----:B------:R-:W-:Y:S02]  /*14280*/  IMAD.MOV.U32 R12, RZ, RZ, RZ ;  /* 0x000000ffff0c7224 */ /* 0x000fe400078e00ff */
[----:B0-----:R-:W-:Y:S02]  /*14290*/  IMAD.MOV.U32 R11, RZ, RZ, 0x1f ;  /* 0x0000001fff0b7424 */ /* 0x001fe400078e00ff */
[----:B------:R-:W-:-:S07]  /*142a0*/  IMAD.MOV.U32 R15, RZ, RZ, -0x1 ;  /* 0xffffffffff0f7424 */ /* 0x000fce00078e00ff */
[----:B-1----:R-:W-:Y:S05]  /*142b0*/  WARPSYNC.COLLECTIVE R15, `(.L_x_1269) ;  /* 0x000000000f087348 */ /* 0x002fea0003c00000 */
[----:B------:R0:W2:Y:S02]  /*142c0*/  SHFL.IDX P6, R14, R13, R12, R11 ;  /* 0x0000000c0d0e7389 */ /* 0x0000a400000c000b */
[----:B012---:R-:W-:Y:S01]  /*142d0*/  ENDCOLLECTIVE ;  /* 0x000000000000791b */ /* 0x007fe20003800000 */
.L_x_1269:
[----:B------:R-:W-:Y:S05]  /*142e0*/  BSYNC B0 ;  /* 0x0000000000007941 */ /* 0x000fea0003800000 */
.L_x_1268:
        /* <DEDUP_REMOVED lines=8> */
.L_x_1270:
[----:B------:R-:W-:Y:S01]  /*14370*/  IMAD.MOV.U32 R16, RZ, RZ, R14 ;  /* 0x000000ffff107224 */ /* 0x000fe200078e000e */
[----:B------:R-:W-:Y:S06]  /*14380*/  BRA `(.L_x_1271) ;  /* 0xffffffe400e47947 */ /* 0x000fec000383ffff */
.L_x_1228:
[----:B------:R-:W-:Y:S01]  /*14390*/  BSSY B0, `(.L_x_1272) ;  /* 0x0000008000007945 */ /* 0x000fe20003800000 */
[----:B-----5:R-:W-:Y:S02]  /*143a0*/  IMAD.MOV.U32 R13, RZ, RZ, R17 ;  /* 0x000000ffff0d7224 */ /* 0x020fe400078e0011 */
[----:B------:R-:W-:Y:S02]  /*143b0*/  IMAD.MOV.U32 R12, RZ, RZ, 0x1 ;  /* 0x00000001ff0c7424 */ /* 0x000fe400078e00ff */
[----:B0-----:R-:W-:Y:S02]  /*143c0*/  IMAD.MOV.U32 R11, RZ, RZ, RZ ;  /* 0x000000ffff0b7224 */ /* 0x001fe400078e00ff */
[----:B------:R-:W-:-:S07]  /*143d0*/  IMAD.MOV.U32 R15, RZ, RZ, -0x1 ;  /* 0xffffffffff0f7424 */ /* 0x000fce00078e00ff */
[----:B-1234-:R-:W-:Y:S05]  /*143e0*/  WARPSYNC.COLLECTIVE R15, `(.L_x_1273) ;  /* 0x000000000f087348 */ /* 0x01efea0003c00000 */
[----:B------:R0:W0:Y:S02]  /*143f0*/  SHFL.UP P6, R14, R13, R12, R11 ;  /* 0x0400000c0d0e7389 */ /* 0x00002400000c000b */
[----:B01234-:R-:W-:Y:S01]  /*14400*/  ENDCOLLECTIVE ;  /* 0x000000000000791b */ /* 0x01ffe20003800000 */
.L_x_1273:
[----:B------:R-:W-:Y:S05]  /*14410*/  BSYNC B0 ;  /* 0x0000000000007941 */ /* 0x000fea0003800000 */
.L_x_1272:
        /* <DEDUP_REMOVED lines=10> */
.L_x_1274:
        /* <DEDUP_REMOVED lines=8> */
.L_x_1275:
        /* <DEDUP_REMOVED lines=8> */
.L_x_1276:
        /* <DEDUP_REMOVED lines=8> */
.L_x_1277:
        /* <DEDUP_REMOVED lines=8> */
.L_x_1278:
[----:B------:R-:W-:Y:S05]  /*146c0*/  BRA `(.L_x_1279) ;  /* 0xffffffe400a87947 */ /* 0x000fea000383ffff */
.L_x_1233:
        /* <DEDUP_REMOVED lines=8> */
.L_x_1281:
[----:B------:R-:W-:Y:S05]  /*14750*/  BSYNC B0 ;  /* 0x0000000000007941 */ /* 0x000fea0003800000 */
.L_x_1280:
        /* <DEDUP_REMOVED lines=10> */
.L_x_1282:
        /* <DEDUP_REMOVED lines=8> */
.L_x_1283:
        /* <DEDUP_REMOVED lines=8> */
.L_x_1284:
        /* <DEDUP_REMOVED lines=8> */
.L_x_1285:
        /* <DEDUP_REMOVED lines=8> */
.L_x_1286:
[----:B------:R-:W-:Y:S05]  /*14a00*/  BRA `(.L_x_1287) ;  /* 0xffffffe4008c7947 */ /* 0x000fea000383ffff */
.L_x_1235:
[----:B------:R-:W-:Y:S01]  /*14a10*/  BSSY B0, `(.L_x_1288) ;  /* 0x0000006000007945 */ /* 0x000fe20003800000 */
[----:B------:R-:W-:Y:S01]  /*14a20*/  PLOP3.LUT P6, PT, P6, PT, PT, 0x8, 0x0 ;  /* 0x000000000000781c */ /* 0x000fe200037ce170 */
[----:B------:R-:W-:-:S12]  /*14a30*/  IMAD.MOV.U32 R15, RZ, RZ, -0x1 ;  /* 0xffffffffff0f7424 */ /* 0x000fd800078e00ff */
[----:B0-----:R-:W-:Y:S05]  /*14a40*/  WARPSYNC.COLLECTIVE R15, `(.L_x_1289) ;  /* 0x000000000f087348 */ /* 0x001fea0003c00000 */
[----:B------:R-:W-:Y:S01]  /*14a50*/  VOTE.ANY R14, PT, P6 ;  /* 0x00000000000e7806 */ /* 0x000fe200030e0100 */
[----:B0-----:R-:W-:Y:S06]  /*14a60*/  ENDCOLLECTIVE ;  /* 0x000000000000791b */ /* 0x001fec0003800000 */
.L_x_1289:
[----:B------:R-:W-:Y:S05]  /*14a70*/  BSYNC B0 ;  /* 0x0000000000007941 */ /* 0x000fea0003800000 */
.L_x_1288:
        /* <DEDUP_REMOVED lines=9> */
.L_x_1290:
[----:B------:R-:W-:Y:S01]  /*14b10*/  IMAD.MOV.U32 R17, RZ, RZ, R14 ;  /* 0x000000ffff117224 */ /* 0x000fe200078e000e */
[----:B------:R-:W-:Y:S06]  /*14b20*/  BRA `(.L_x_1291) ;  /* 0xffffffe4007c7947 */ /* 0x000fec000383ffff */
.L_x_1237:
[----:B------:R-:W-:Y:S01]  /*14b30*/  BSSY B0, `(.L_x_1292) ;  /* 0x0000007000007945 */ /* 0x000fe20003800000 */
[----:B------:R-:W-:Y:S02]  /*14b40*/  IMAD.MOV.U32 R13, RZ, RZ, R2 ;  /* 0x000000ffff0d7224 */ /* 0x000fe400078e0002 */
[----:B------:R-:W-:Y:S02]  /*14b50*/  IMAD.MOV.U32 R11, RZ, RZ, 0x1f ;  /* 0x0000001fff0b7424 */ /* 0x000fe400078e00ff */
[----:B------:R-:W-:-:S07]  /*14b60*/  IMAD.MOV.U32 R15, RZ, RZ, -0x1 ;  /* 0xffffffffff0f7424 */ /* 0x000fce00078e00ff */
[----:B012---:R-:W-:Y:S05]  /*14b70*/  WARPSYNC.COLLECTIVE R15, `(.L_x_1293) ;  /* 0x000000000f087348 */ /* 0x007fea0003c00000 */
[----:B------:R3:W4:Y:S02]  /*14b80*/  SHFL.IDX P6, R14, R13, R12, R11 ;  /* 0x0000000c0d0e7389 */ /* 0x00072400000c000b */
[----:B01234-:R-:W-:Y:S01]  /*14b90*/  ENDCOLLECTIVE ;  /* 0x000000000000791b */ /* 0x01ffe20003800000 */
.L_x_1293:
[----:B------:R-:W-:Y:S05]  /*14ba0*/  BSYNC B0 ;  /* 0x0000000000007941 */ /* 0x000fea0003800000 */
.L_x_1292:
[----:B------:R-:W-:Y:S01]  /*14bb0*/  IMAD.MOV.U32 R7, RZ, RZ, R14 ;  /* 0x000000ffff077224 */ /* 0x000fe200078e000e */
[----:B------:R-:W-:Y:S06]  /*14bc0*/  BRA `(.L_x_1236) ;  /* 0xffffffe400707947 */ /* 0x000fec000383ffff */
.L_x_1241:
[----:B-1----:R1:W2:Y:S02]  /*14bd0*/  SYNCS.PHASECHK.TRANS64.TRYWAIT P0, [R0+URZ+0x2a820], R3 ;  /* 0x02a82003000075a7 */ /* 0x0022a4000800017f */
[----:B--2---:R-:W-:Y:S05]  /*14be0*/  @!P0 NANOSLEEP.SYNCS 0x989680 ;  /* 0x009896800000895d */ /* 0x004fea0003900000 */
[----:B------:R-:W2:Y:S02]  /*14bf0*/  @!P0 SYNCS.PHASECHK.TRANS64 P0, [R0+URZ+0x2a820], R3 ;  /* 0x02a82003000085a7 */ /* 0x000ea4000800007f */
[----:B--2---:R-:W-:Y:S05]  /*14c00*/  @!P0 BRA `(.L_x_1241) ;  /* 0xfffffffc00f08947 */ /* 0x004fea000383ffff */
[----:B------:R-:W-:Y:S05]  /*14c10*/  BRA `(.L_x_1294) ;  /* 0xffffffe800e47947 */ /* 0x000fea000383ffff */
.L_x_1242:
[----:B------:R-:W2:Y:S01]  /*14c20*/  S2R R2, SR_TID.X ;  /* 0x0000000000027919 */ /* 0x000ea20000002100 */
[----:B------:R-:W-:Y:S01]  /*14c30*/  BSSY B0, `(.L_x_1295) ;  /* 0x000000a000007945 */ /* 0x000fe20003800000 */
[----:B------:R-:W-:Y:S02]  /*14c40*/  IMAD.MOV.U32 R12, RZ, RZ, RZ ;  /* 0x000000ffff0c7224 */ /* 0x000fe400078e00ff */
[----:B0-----:R-:W-:Y:S02]  /*14c50*/  IMAD.MOV.U32 R11, RZ, RZ, 0x1f ;  /* 0x0000001fff0b7424 */ /* 0x001fe400078e00ff */
[----:B------:R-:W-:Y:S01]  /*14c60*/  IMAD.MOV.U32 R15, RZ, RZ, -0x1 ;  /* 0xffffffffff0f7424 */ /* 0x000fe200078e00ff */
[----:B--2---:R-:W-:-:S04]  /*14c70*/  SHF.R.U32.HI R2, RZ, 0x5, R2 ;  /* 0x00000005ff027819 */ /* 0x004fc80000011602 */
[----:B------:R-:W-:-:S05]  /*14c80*/  LOP3.LUT R2, R2, 0x3, RZ, 0xc0, !PT ;  /* 0x0000000302027812 */ /* 0x000fca00078ec0ff */
[----:B------:R-:W-:-:S07]  /*14c90*/  IMAD.MOV.U32 R13, RZ, RZ, R2 ;  /* 0x000000ffff0d7224 */ /* 0x000fce00078e0002 */
[----:B-1----:R-:W-:Y:S05]  /*14ca0*/  WARPSYNC.COLLECTIVE R15, `(.L_x_1296) ;  /* 0x000000000f087348 */ /* 0x002fea0003c00000 */
[----:B------:R0:W2:Y:S02]  /*14cb0*/  SHFL.IDX P6, R14, R13, R12, R11 ;  /* 0x0000000c0d0e7389 */ /* 0x0000a400000c000b */
[----:B012---:R-:W-:Y:S01]  /*14cc0*/  ENDCOLLECTIVE ;  /* 0x000000000000791b */ /* 0x007fe20003800000 */
.L_x_1296:
[----:B------:R-:W-:Y:S05]  /*14cd0*/  BSYNC B0 ;  /* 0x0000000000007941 */ /* 0x000fea0003800000 */
.L_x_1295:
[----:B------:R-:W-:Y:S05]  /*14ce0*/  BRA `(.L_x_1297) ;  /* 0xffffffe800cc7947 */ /* 0x000fea000383ffff */
.L_x_1245:
[----:B------:R-:W-:Y:S01]  /*14cf0*/  BSSY B1, `(.L_x_1298) ;  /* 0x0000006000017945 */ /* 0x000fe20003800000 */
[----:B------:R-:W-:-:S07]  /*14d00*/  IMAD.MOV.U32 R15, RZ, RZ, -0x1 ;  /* 0xffffffffff0f7424 */ /* 0x000fce00078e00ff */
[----:B012---:R-:W-:Y:S05]  /*14d10*/  WARPSYNC.COLLECTIVE R15, `(.L_x_1299) ;  /* 0x000000000f0c7348 */ /* 0x007fea0003c00000 */
[----:B------:R-:W-:Y:S02]  /*14d20*/  ELECT P6, UR62, PT ;  /* 0x00000000003e782f */ /* 0x000fe400038c0000 */
[----:B------:R-:W-:Y:S01]  /*14d30*/  MOV R14, UR62 ;  /* 0x0000003e000e7c02 */ /* 0x000fe20008000f00 */
[----:B012---:R-:W-:Y:S10]  /*14d40*/  ENDCOLLECTIVE ;  /* 0x000000000000791b */ /* 0x007ff40003800000 */
.L_x_1299:
[----:B------:R-:W-:Y:S05]  /*14d50*/  BSYNC B1 ;  /* 0x0000000000017941 */ /* 0x000fea0003800000 */
.L_x_1298:
[----:B------:R-:W-:Y:S05]  /*14d60*/  BRA `(.L_x_1300) ;  /* 0xffffffe800c47947 */ /* 0x000fea000383ffff */
.L_x_1247:
[----:B-1----:R1:W2:Y:S02]  /*14d70*/  SYNCS.PHASECHK.TRANS64.TRYWAIT P0, [R6+URZ], R5 ;  /* 0x00000005060075a7 */ /* 0x0022a4000800017f */
[----:B--2---:R-:W-:Y:S05]  /*14d80*/  @!P0 NANOSLEEP.SYNCS 0x989680 ;  /* 0x009896800000895d */ /* 0x004fea0003900000 */
[----:B------:R-:W2:Y:S02]  /*14d90*/  @!P0 SYNCS.PHASECHK.TRANS64 P0, [R6+URZ], R5 ;  /* 0x00000005060085a7 */ /* 0x000ea4000800007f */
[----:B--2---:R-:W-:Y:S05]  /*14da0*/  @!P0 BRA `(.L_x_1247) ;  /* 0xfffffffc00f08947 */ /* 0x004fea000383ffff */
[----:B------:R-:W-:Y:S05]  /*14db0*/  BRA `(.L_x_1301) ;  /* 0xffffffec00007947 */ /* 0x000fea000383ffff */
.L_x_1248:
[----:B--2---:R2:W3:Y:S02]  /*14dc0*/  SYNCS.PHASECHK.TRANS64.TRYWAIT P0, [R7+URZ], R2 ;  /* 0x00000002070075a7 */ /* 0x0044e4000800017f */
[----:B---3--:R-:W-:Y:S05]  /*14dd0*/  @!P0 NANOSLEEP.SYNCS 0x989680 ;  /* 0x009896800000895d */ /* 0x008fea0003900000 */
[----:B------:R-:W3:Y:S02]  /*14de0*/  @!P0 SYNCS.PHASECHK.TRANS64 P0, [R7+URZ], R2 ;  /* 0x00000002070085a7 */ /* 0x000ee4000800007f */
[----:B---3--:R-:W-:Y:S05]  /*14df0*/  @!P0 BRA `(.L_x_1248) ;  /* 0xfffffffc00f08947 */ /* 0x008fea000383ffff */
[----:B------:R-:W-:Y:S05]  /*14e00*/  BRA `(.L_x_1302) ;  /* 0xffffffe800f47947 */ /* 0x000fea000383ffff */
.L_x_1250:
[----:B---3--:R3:W4:Y:S02]  /*14e10*/  SYNCS.PHASECHK.TRANS64.TRYWAIT P0, [R4+URZ], R5 ;  /* 0x00000005040075a7 */ /* 0x008724000800017f */
[----:B----4-:R-:W-:Y:S05]  /*14e20*/  @!P0 NANOSLEEP.SYNCS 0x989680 ;  /* 0x009896800000895d */ /* 0x010fea0003900000 */
[----:B------:R-:W4:Y:S02]  /*14e30*/  @!P0 SYNCS.PHASECHK.TRANS64 P0, [R4+URZ], R5 ;  /* 0x00000005040085a7 */ /* 0x000f24000800007f */
[----:B----4-:R-:W-:Y:S05]  /*14e40*/  @!P0 BRA `(.L_x_1250) ;  /* 0xfffffffc00f08947 */ /* 0x010fea000383ffff */
[----:B------:R-:W-:Y:S05]  /*14e50*/  BRA `(.L_x_1303) ;  /* 0xffffffe800fc7947 */ /* 0x000fea000383ffff */
.L_x_1304:
        /* <DEDUP_REMOVED lines=10> */
.L_x_11935:


//--------------------- .text._ZN7cutlass13device_kernelIN5flash11enable_sm90INS1_16FlashAttnFwdSm90INS1_25CollectiveMainloopFwdSm90ILi2EN4cute5tupleIJNS5_1CILi1EEES8_S8_EEENS6_IJNS7_ILi128EEENS7_ILi96EEENS7_ILi192EEEEEELi128ENS_6half_tEfNS_4arch4Sm90ELb0ELb1ELb0ELb1ELb0ELb1ELb0ELb1ELb1ELb0ELb0ELb0EEENS1_21CollectiveEpilogueFwdINS6_IJSA_SA_SB_EEES9_SE_SG_Li256ELb1ELb0ELb0ELb0EEENS1_36VarlenDynamicPersistentTileSchedulerILi128ELi96ELi256ELi32ELb0ELb0ELb1ELb1ELb0ELb1EEEEEEEEEvNT_6ParamsE --------------------------
	.section	.text._ZN7cutlass13device_kernelIN5flash11enable_sm90INS1_16FlashAttnFwdSm90INS1_25CollectiveMainloopFwdSm90ILi2EN4cute5tupleIJNS5_1CILi1EEES8_S8_EEENS6_IJNS7_ILi128EEENS7_ILi96EEENS7_ILi192EEEEEELi128ENS_6half_tEfNS_4arch4Sm90ELb0ELb1ELb0ELb1ELb0ELb1ELb0ELb1ELb1ELb0ELb0ELb0EEENS1_21CollectiveEpilogueFwdINS6_IJSA_SA_SB_EEES9_SE_SG_Li256ELb1ELb0ELb0ELb0EEENS1_36VarlenDynamicPersistentTileSchedulerILi128ELi96ELi256ELi32ELb0ELb0ELb1ELb1ELb0ELb1EEEEEEEEEvNT_6ParamsE,"ax",@progbits
	.align	128
.text._ZN7cutlass13device_kernelIN5flash11enable_sm90INS1_16FlashAttnFwdSm90INS1_25CollectiveMainloopFwdSm90ILi2EN4cute5tupleIJNS5_1CILi1EEES8_S8_EEENS6_IJNS7_ILi128EEENS7_ILi96EEENS7_ILi192EEEEEELi128ENS_6half_tEfNS_4arch4Sm90ELb0ELb1ELb0ELb1ELb0ELb1ELb0ELb1ELb1ELb0ELb0ELb0EEENS1_21CollectiveEpilogueFwdINS6_IJSA_SA_SB_EEES9_SE_SG_Li256ELb1ELb0ELb0ELb0EEENS1_36VarlenDynamicPersistentTileSchedulerILi128ELi96ELi256ELi32ELb0ELb0ELb1ELb1ELb0ELb1EEEEEEEEEvNT_6ParamsE:
        .type           _ZN7cutlass13device_kernelIN5flash11enable_sm90INS1_16FlashAttnFwdSm90INS1_25CollectiveMainloopFwdSm90ILi2EN4cute5tupleIJNS5_1CILi1EEES8_S8_EEENS6_IJNS7_ILi128EEENS7_ILi96EEENS7_ILi192EEEEEELi128ENS_6half_tEfNS_4arch4Sm90ELb0ELb1ELb0ELb1ELb0ELb1ELb0ELb1ELb1ELb0ELb0ELb0EEENS1_21CollectiveEpilogueFwdINS6_IJSA_SA_SB_EEES9_SE_SG_Li256ELb1ELb0ELb0ELb0EEENS1_36VarlenDynamicPersistentTileSchedulerILi128ELi96ELi256ELi32ELb0ELb0ELb1ELb1ELb0ELb1EEEEEEEEEvNT_6ParamsE,@function
        .size           _ZN7cutlass13device_kernelIN5flash11enable_sm90INS1_16FlashAttnFwdSm90INS1_25CollectiveMainloopFwdSm90ILi2EN4cute5tupleIJNS5_1CILi1EEES8_S8_EEENS6_IJNS7_ILi128EEENS7_ILi96EEENS7_ILi192EEEEEELi128ENS_6half_tEfNS_4arch4Sm90ELb0ELb1ELb0ELb1ELb0ELb1ELb0ELb1ELb1ELb0ELb0ELb0EEENS1_21CollectiveEpilogueFwdINS6_IJSA_SA_SB_EEES9_SE_SG_Li256ELb1ELb0ELb0ELb0EEENS1_36VarlenDynamicPersistentTileSchedulerILi128ELi96ELi256ELi32ELb0ELb0ELb1ELb1ELb0ELb1EEEEEEEEEvNT_6ParamsE,(.L_x_11936 - _ZN7cutlass13device_kernelIN5flash11enable_sm90INS1_16FlashAttnFwdSm90INS1_25CollectiveMainloopFwdSm90ILi2EN4cute5tupleIJNS5_1CILi1EEES8_S8_EEENS6_IJNS7_ILi128EEENS7_ILi96EEENS7_ILi192EEEEEELi128ENS_6half_tEfNS_4arch4Sm90ELb0ELb1ELb0ELb1ELb0ELb1ELb0ELb1ELb1ELb0ELb0ELb0EEENS1_21CollectiveEpilogueFwdINS6_IJSA_SA_SB_EEES9_SE_SG_Li256ELb1ELb0ELb0ELb0EEENS1_36VarlenDynamicPersistentTileSchedulerILi128ELi96ELi256ELi32ELb0ELb0ELb1ELb1ELb0ELb1EEEEEEEEEvNT_6ParamsE)
        .other          _ZN7cutlass13device_kernelIN5flash11enable_sm90INS1_16FlashAttnFwdSm90INS1_25CollectiveMainloopFwdSm90ILi2EN4cute5tupleIJNS5_1CILi1EEES8_S8_EEENS6_IJNS7_ILi128EEENS7_ILi96EEENS7_ILi192EEEEEELi128ENS_6half_tEfNS_4arch4Sm90ELb0ELb1ELb0ELb1ELb0ELb1ELb0ELb1ELb1ELb0ELb0ELb0EEENS1_21CollectiveEpilogueFwdINS6_IJSA_SA_SB_EEES9_SE_SG_Li256ELb1ELb0ELb0ELb0EEENS1_36VarlenDynamicPersistentTileSchedulerILi128ELi96ELi256ELi32ELb0ELb0ELb1ELb1ELb0ELb1EEEEEEEEEvNT_6ParamsE,@"STO_CUDA_ENTRY STV_DEFAULT"
_ZN7cutlass13device_kernelIN5flash11enable_sm90INS1_16FlashAttnFwdSm90INS1_25CollectiveMainloopFwdSm90ILi2EN4cute5tupleIJNS5_1CILi1EEES8_S8_EEENS6_IJNS7_ILi128EEENS7_ILi96EEENS7_ILi192EEEEEELi128ENS_6half_tEfNS_4arch4Sm90ELb0ELb1ELb0ELb1ELb0ELb1ELb0ELb1ELb1ELb0ELb0ELb0EEENS1_21CollectiveEpilogueFwdINS6_IJSA_SA_SB_EEES9_SE_SG_Li256ELb1ELb0ELb0ELb0EEENS1_36VarlenDynamicPersistentTileSchedulerILi128ELi96ELi256ELi32ELb0ELb0ELb1ELb1ELb0ELb1EEEEEEEEEvNT_6ParamsE:
        /* <DEDUP_REMOVED lines=27> */
.L_x_1306:
[----:B------:R-:W-:Y:S05]  /*01b0*/  BSYNC B0 ;  /* 0x0000000000007941 */ /* 0x000fea0003800000 */
.L_x_1305:
        /* <DEDUP_REMOVED lines=41> */
.L_x_1307:
        /* <DEDUP_REMOVED lines=22> */
.L_x_1308:
        /* <DEDUP_REMOVED lines=18> */
.L_x_1309:
        /* <DEDUP_REMOVED lines=22> */
.L_x_1310:
        /* <DEDUP_REMOVED lines=22> */
.L_x_1311:
[----:B------:R-:W-:Y:S01]  /*0990*/  PLOP3.LUT P0, PT, PT, PT, UP0, 0x80, 0x0 ;  /* 0x000000000000781c */ /* 0x000fe20003f0f008 */
[----:B------:R-:W-:Y:S01]  /*09a0*/  UMOV UR60, 0x1 ;  /* 0x00000001003c7882 */ /* 0x000fe20000000000 */
[----:B------:R-:W-:Y:S01]  /*09b0*/  NOP ;  /* 0x0000000000007918 */ /* 0x000fe20000000000 */
[----:B------:R-:W-:Y:S01]  /*09c0*/  USEL UR60, UR60, 0x2, !UP0 ;  /* 0x000000023c3c7887 */ /* 0x000fe2000c000000 */
[----:B------:R-:W-:Y:S01]  /*09d0*/  BSSY B7, `(.L_x_1312) ;  /* 0x00025b9000077945 */ /* 0x000fe20003800000 */
[----:B012-4-:R-:W-:Y:S08]  /*09e0*/  BAR.SYNC.DEFER_BLOCKING 0x0 ;  /* 0x0000000000007b1d */ /* 0x017ff00000010000 */
[----:B------:R-:W-:Y:S05]  /*09f0*/  @!P0 BRA `(.L_x_1313) ;  /* 0x000001f000888947 */ /* 0x000fea0003800000 */
.L_x_1314:
[----:B------:R-:W-:-:S08]  /*0a00*/  NOP ;  /* 0x0000000000007918 */ /* 0x000fd00000000000 */
[----:B------:R-:W0:Y:S02]  /*0a10*/  USETMAXREG.TRY_ALLOC.CTAPOOL UP0, 0xf0 ;  /* 0x000000f0000079c8 */ /* 0x000e240008000600 */
[----:B0-----:R-:W-:-:S13]  /*0a20*/  PLOP3.LUT P0, PT, PT, PT, UP0, 0x80, 0x0 ;  /* 0x000000000000781c */ /* 0x001fda0003f0f008 */
[----:B------:R-:W-:Y:S05]  /*0a30*/  @!P0 BRA `(.L_x_1314) ;  /* 0xfffffffc00f08947 */ /* 0x000fea000383ffff */
[----:B------:R-:W0:Y:S08]  /*0a40*/  S2UR UR5, SR_CgaCtaId ;  /* 0x00000000000579c3 */ /* 0x000e300000008800 */
[----:B------:R-:W-:Y:S06]  /*0a50*/  BAR.ARV 0x8, 0x120 ;  /* 0x0204800000007b1d */ /* 0x000fec0000002000 */
[----:B------:R-:W-:-:S02]  /*0a60*/  UMOV UR4, 0x400 ;  /* 0x0000040000047882 */ /* 0x000fc40000000000 */
[----:B------:R-:W-:Y:S01]  /*0a70*/  BAR.SYNC.DEFER_BLOCKING 0x5, 0x120 ;  /* 0x0144800000007b1d */ /* 0x000fe20000010000 */
[----:B0-----:R-:W-:-:S06]  /*0a80*/  ULEA UR4, UR5, UR4, 0x18 ;  /* 0x0000000405047291 */ /* 0x001fcc000f8ec03f */
[----:B------:R-:W-:Y:S01]  /*0a90*/  IMAD.U32 R18, RZ, RZ, UR4 ;  /* 0x00000004ff127e24 */ /* 0x000fe2000f8e00ff */
[----:B------:R-:W-:-:S04]  /*0aa0*/  ULDC UR4, c[0x0][0xc14] ;  /* 0x0003050000047ab9 */ /* 0x000fc80000000800 */
[----:B------:R-:W0:Y:S01]  /*0ab0*/  LDS.128 R168, [R18+0x2a8d0] ;  /* 0x02a8d00012a87984 */ /* 0x000e220000000c00 */
[----:B------:R-:W-:Y:S06]  /*0ac0*/  BAR.ARV 0x4, 0x120 ;  /* 0x0104800000007b1d */ /* 0x000fec0000002000 */
[----:B0-----:R-:W-:-:S13]  /*0ad0*/  ISETP.GE.AND P0, PT, R171, UR4, PT ;  /* 0x00000004ab007c0c */ /* 0x001fda000bf06270 */
[----:B------:R-:W-:Y:S05]  /*0ae0*/  @P0 BRA `(.L_x_1315) ;  /* 0x00000258009c0947 */ /* 0x000fea0003800000 */
[----:B------:R-:W-:Y:S01]  /*0af0*/  VIADD R188, R4, 0xffffff80 ;  /* 0xffffff8004bc7836 */ /* 0x000fe20000000000 */
[----:B------:R-:W-:Y:S01]  /*0b00*/  R2UR UR4, R18 ;  /* 0x00000000120472ca */ /* 0x000fe200000e0000 */
[----:B------:R-:W-:Y:S01]  /*0b10*/  ULOP3.LUT UR5, UR60, 0x1, URZ, 0xfc, !UPT ;  /* 0x000000013c057892 */ /* 0x000fe2000f8efc3f */
[----:B------:R-:W-:Y:S01]  /*0b20*/  IMAD.MOV.U32 R184, RZ, RZ, RZ ;  /* 0x000000ffffb87224 */ /* 0x000fe200078e00ff */
[----:B------:R-:W-:Y:S02]  /*0b30*/  CS2R R160, SRZ ;  /* 0x0000000000a07805 */ /* 0x000fe4000001ff00 */
[----:B------:R-:W-:Y:S01]  /*0b40*/  SHF.R.S32.HI R3, RZ, 0x1f, R188 ;  /* 0x0000001fff037819 */ /* 0x000fe200000114bc */
[----:B------:R-:W-:Y:S02]  /*0b50*/  IMAD.MOV.U32 R19, RZ, RZ, RZ ;  /* 0x000000ffff137224 */ /* 0x000fe400078e00ff */
[----:B------:R-:W-:Y:S01]  /*0b60*/  IMAD.MOV.U32 R167, RZ, RZ, RZ ;  /* 0x000000ffffa77224 */ /* 0x000fe200078e00ff */
[----:B------:R-:W-:-:S02]  /*0b70*/  LEA.HI R0, R3, R188, RZ, 0x7 ;  /* 0x000000bc03007211 */ /* 0x000fc400078f38ff */
[CC--:B------:R-:W-:Y:S02]  /*0b80*/  LEA.HI R2, R3.reuse, R188.reuse, RZ, 0x4 ;  /* 0x000000bc03027211 */ /* 0x0c0fe400078f20ff */
[----:B------:R-:W-:Y:S01]  /*0b90*/  LOP3.LUT R191, R0, 0xffffff80, RZ, 0xc0, !PT ;  /* 0xffffff8000bf7812 */ /* 0x000fe200078ec0ff */
[----:B------:R-:W-:Y:S01]  /*0ba0*/  UIADD3 UR4, UR4, 0xc400, URZ ;  /* 0x0000c40004047890 */ /* 0x000fe2000fffe03f */
[----:B------:R-:W-:Y:S02]  /*0bb0*/  SHF.R.S32.HI R5, RZ, 0x4, R2 ;  /* 0x00000004ff057819 */ /* 0x000fe40000011402 */
[----:B------:R-:W-:Y:S01]  /*0bc0*/  LEA.HI R180, R3, R188, RZ, 0x3 ;  /* 0x000000bc03b47211 */ /* 0x000fe200078f18ff */
[----:B------:R-:W-:Y:S01]  /*0bd0*/  IMAD.IADD R191, R188, 0x1, -R191 ;  /* 0x00000001bcbf7824 */ /* 0x000fe200078e0abf */
[----:B------:R-:W-:Y:S02]  /*0be0*/  LEA.HI R4, R2, R5, RZ, 0x1 ;  /* 0x0000000502047211 */ /* 0x000fe400078f08ff */
[----:B------:R-:W-:-:S02]  /*0bf0*/  SHF.R.S32.HI R201, RZ, 0x7, R0 ;  /* 0x00000007ffc97819 */ /* 0x000fc40000011400 */
[----:B------:R-:W-:Y:S02]  /*0c00*/  SHF.R.S32.HI R8, RZ, 0x1f, R191 ;  /* 0x0000001fff087819 */ /* 0x000fe400000114bf */
[----:B------:R-:W-:Y:S02]  /*0c10*/  LEA.HI R0, R0, R201, RZ, 0x1 ;  /* 0x000000c900007211 */ /* 0x000fe400078f08ff */
[CC--:B------:R-:W-:Y:S02]  /*0c20*/  LEA.HI R7, R8.reuse, R191.reuse, RZ, 0x2 ;  /* 0x000000bf08077211 */ /* 0x0c0fe400078f10ff */
[----:B------:R-:W-:Y:S02]  /*0c30*/  LEA.HI R8, R8, R191, RZ, 0x5 ;  /* 0x000000bf08087211 */ /* 0x000fe400078f28ff */
[--C-:B------:R-:W-:Y:S02]  /*0c40*/  SHF.R.S32.HI R9, RZ, 0x2, R7.reuse ;  /* 0x00000002ff097819 */ /* 0x100fe40000011407 */
[----:B------:R-:W-:-:S02]  /*0c50*/  SHF.R.S32.HI R6, RZ, 0x1f, R7 ;  /* 0x0000001fff067819 */ /* 0x000fc40000011407 */
[----:B------:R-:W-:Y:S02]  /*0c60*/  SHF.R.S32.HI R8, RZ, 0x5, R8 ;  /* 0x00000005ff087819 */ /* 0x000fe40000011408 */
[----:B------:R-:W-:Y:S02]  /*0c70*/  LEA.HI R10, R6, R9, RZ, 0x3 ;  /* 0x00000009060a7211 */ /* 0x000fe400078f18ff */
[----:B------:R-:W-:Y:S02]  /*0c80*/  LOP3.LUT R6, R4, 0x1ffffffe, RZ, 0xc0, !PT ;  /* 0x1ffffffe04067812 */ /* 0x000fe400078ec0ff */
[----:B------:R-:W-:Y:S02]  /*0c90*/  LOP3.LUT R10, R10, 0xfffffff8, RZ, 0xc0, !PT ;  /* 0xfffffff80a0a7812 */ /* 0x000fe400078ec0ff */
[----:B------:R-:W-:Y:S01]  /*0ca0*/  LEA.HI R4, R3, R188, RZ, 0x5 ;  /* 0x000000bc03047211 */ /* 0x000fe200078f28ff */
[----:B------:R-:W-:Y:S01]  /*0cb0*/  IMAD.IADD R6, R5, 0x1, -R6 ;  /* 0x0000000105067824 */ /* 0x000fe200078e0a06 */
[----:B------:R-:W-:-:S02]  /*0cc0*/  IADD3 R9, R9, -R10, RZ ;  /* 0x8000000a09097210 */ /* 0x000fc40007ffe0ff */
[----:B------:R-:W-:Y:S02]  /*0cd0*/  LEA.HI R10, R3, R188, RZ, 0x2 ;  /* 0x000000bc030a7211 */ /* 0x000fe400078f10ff */
[----:B------:R-:W-:Y:S02]  /*0ce0*/  LOP3.LUT R3, R2, 0x3fffff0, RZ, 0xc0, !PT ;  /* 0x03fffff002037812 */ /* 0x000fe400078ec0ff */
[----:B------:R-:W-:Y:S02]  /*0cf0*/  LOP3.LUT R5, R180, 0x1ffffff8, RZ, 0xc0, !PT ;  /* 0x1ffffff8b4057812 */ /* 0x000fe400078ec0ff */
[----:B------:R-:W-:Y:S01]  /*0d00*/  LOP3.LUT R11, R10, 0xfffffffc, RZ, 0xc0, !PT ;  /* 0xfffffffc0a0b7812 */ /* 0x000fe200078ec0ff */
[C---:B------:R-:W-:Y:S01]  /*0d10*/  IMAD.IADD R3, R188.reuse, 0x1, -R3 ;  /* 0x00000001bc037824 */ /* 0x040fe200078e0a03 */
[--C-:B------:R-:W-:Y:S01]  /*0d20*/  SHF.R.S32.HI R162, RZ, 0x2, R10.reuse ;  /* 0x00000002ffa27819 */ /* 0x100fe2000001140a */
[C---:B------:R-:W-:Y:S01]  /*0d30*/  IMAD.IADD R5, R188.reuse, 0x1, -R5 ;  /* 0x00000001bc057824 */ /* 0x040fe200078e0a05 */
[----:B------:R-:W-:Y:S01]  /*0d40*/  SHF.R.S32.HI R13, RZ, 0x1f, R10 ;  /* 0x0000001fff0d7819 */ /* 0x000fe2000001140a */
[----:B------:R-:W-:Y:S01]  /*0d50*/  IMAD.IADD R188, R188, 0x1, -R11 ;  /* 0x00000001bcbc7824 */ /* 0x000fe200078e0a0b */
[----:B------:R-:W-:Y:S01]  /*0d60*/  SHF.R.S32.HI R4, RZ, 0x5, R4 ;  /* 0x00000005ff047819 */ /* 0x000fe20000011404 */
[----:B------:R-:W-:Y:S01]  /*0d70*/  VIADD R185, R162, 0x40 ;  /* 0x00000040a2b97836 */ /* 0x000fe20000000000 */
[----:B------:R-:W-:Y:S01]  /*0d80*/  LEA.HI R13, R13, R162, RZ, 0x3 ;  /* 0x000000a20d0d7211 */ /* 0x000fe200078f18ff */
[----:B------:R-:W-:Y:S01]  /*0d90*/  IMAD.SHL.U32 R22, R188, 0x8, RZ ;  /* 0x00000008bc167824 */ /* 0x000fe200078e00ff */
[----:B------:R-:W-:Y:S01]  /*0da0*/  LOP3.LUT R0, R0, 0x3fffffe, RZ, 0xc0, !PT ;  /* 0x03fffffe00007812 */ /* 0x000fe200078ec0ff */
[C---:B------:R-:W-:Y:S01]  /*0db0*/  IMAD R3, R4.reuse, 0x10, R3 ;  /* 0x0000001004037824 */ /* 0x040fe200078e0203 */
[----:B------:R-:W-:Y:S01]  /*0dc0*/  LOP3.LUT R13, R13, 0xfffffff8, RZ, 0xc0, !PT ;  /* 0xfffffff80d0d7812 */ /* 0x000fe200078ec0ff */
[----:B------:R-:W-:Y:S01]  /*0dd0*/  IMAD.SHL.U32 R176, R4, 0x200, RZ ;  /* 0x0000020004b07824 */ /* 0x000fe200078e00ff */
[----:B------:R-:W-:Y:S01]  /*0de0*/  IADD3 R165, R22, 0x20, RZ ;  /* 0x0000002016a57810 */ /* 0x000fe20007ffe0ff */
[----:B------:R-:W-:Y:S01]  /*0df0*/  IMAD.SHL.U32 R172, R185, 0x40, RZ ;  /* 0x00000040b9ac7824 */ /* 0x000fe200078e00ff */
[----:B------:R-:W-:Y:S01]  /*0e00*/  SHF.R.S32.HI R2, RZ, 0x1f, R185 ;  /* 0x0000001fff027819 */ /* 0x000fe200000114b9 */
[----:B------:R-:W-:Y:S01]  /*0e10*/  IMAD.IADD R190, R162, 0x1, -R13 ;  /* 0x00000001a2be7824 */ /* 0x000fe200078e0a0d */
[----:B------:R-:W-:Y:S01]  /*0e20*/  SHF.R.S32.HI R4, RZ, 0x1f, R165 ;  /* 0x0000001fff047819 */ /* 0x000fe200000114a5 */
[----:B------:R-:W-:Y:S01]  /*0e30*/  IMAD R202, R3, 0x8, R6 ;  /* 0x0000000803ca7824 */ /* 0x000fe200078e0206 */
[----:B------:R-:W-:Y:S01]  /*0e40*/  LEA.HI R2, R2, R185, RZ, 0x3 ;  /* 0x000000b902027211 */ /* 0x000fe200078f18ff */
[----:B------:R-:W-:Y:S01]  /*0e50*/  IMAD.SHL.U32 R174, R190, 0x40, RZ ;  /* 0x00000040beae7824 */ /* 0x000fe200078e00ff */
[-C--:B------:R-:W-:Y:S01]  /*0e60*/  LEA.HI R3, R4, R165.reuse, RZ, 0x6 ;  /* 0x000000a504037211 */ /* 0x080fe200078f30ff */
[----:B------:R-:W-:Y:S01]  /*0e70*/  VIADD R166, R22, 0x40 ;  /* 0x0000004016a67836 */ /* 0x000fe20000000000 */
[----:B------:R-:W-:Y:S01]  /*0e80*/  LOP3.LUT R172, R172, 0x1c0, RZ, 0xc0, !PT ;  /* 0x000001c0acac7812 */ /* 0x000fe200078ec0ff */
[----:B------:R-:W-:Y:S01]  /*0e90*/  IMAD.SHL.U32 R2, R2, 0x40, RZ ;  /* 0x0000004002027824 */ /* 0x000fe200078e00ff */
[----:B------:R-:W-:Y:S01]  /*0ea0*/  LOP3.LUT R174, R174, 0x1c0, RZ, 0xc0, !PT ;  /* 0x000001c0aeae7812 */ /* 0x000fe200078ec0ff */
[----:B------:R-:W-:Y:S01]  /*0eb0*/  IMAD.SHL.U32 R3, R3, 0x80, RZ ;  /* 0x0000008003037824 */ /* 0x000fe200078e00ff */
[----:B------:R-:W-:Y:S01]  /*0ec0*/  LEA.HI R189, R4, R165, RZ, 0x3 ;  /* 0x000000a504bd7211 */ /* 0x000fe200078f18ff */
[----:B------:R-:W-:Y:S01]  /*0ed0*/  IMAD.SHL.U32 R178, R5, 0x8, RZ ;  /* 0x0000000805b27824 */ /* 0x000fe200078e00ff */
[----:B------:R-:W-:Y:S01]  /*0ee0*/  SHF.R.U32.HI R200, RZ, 0x3, R172 ;  /* 0x00000003ffc87819 */ /* 0x000fe200000116ac */
[----:B------:R-:W-:Y:S01]  /*0ef0*/  IMAD.SHL.U32 R16, R188, 0x4, RZ ;  /* 0x00000004bc107824 */ /* 0x000fe200078e00ff */
[----:B------:R-:W-:Y:S01]  /*0f00*/  SHF.R.U32.HI R175, RZ, 0x3, R174 ;  /* 0x00000003ffaf7819 */ /* 0x000fe200000116ae */
[----:B------:R-:W-:Y:S01]  /*0f10*/  IMAD.SHL.U32 R202, R202, 0x8, RZ ;  /* 0x00000008caca7824 */ /* 0x000fe200078e00ff */
[----:B------:R-:W-:-:S02]  /*0f20*/  LOP3.LUT R4, R174, 0x38, R189, 0xf8, !PT ;  /* 0x00000038ae047812 */ /* 0x000fc400078ef8bd */
[----:B------:R-:W-:Y:S02]  /*0f30*/  LOP3.LUT R13, R172, 0x38, R189, 0xf8, !PT ;  /* 0x00000038ac0d7812 */ /* 0x000fe400078ef8bd */
[----:B------:R-:W-:Y:S02]  /*0f40*/  SHF.R.S32.HI R11, RZ, 0x1f, R166 ;  /* 0x0000001fff0b7819 */ /* 0x000fe400000114a6 */
[----:B------:R-:W-:Y:S02]  /*0f50*/  LOP3.LUT R177, R2, 0xfffffe00, RZ, 0xc0, !PT ;  /* 0xfffffe0002b17812 */ /* 0x000fe400078ec0ff */
[----:B------:R-:W-:Y:S02]  /*0f60*/  LOP3.LUT R3, R3, 0xffffe000, RZ, 0xc0, !PT ;  /* 0xffffe00003037812 */ /* 0x000fe400078ec0ff */
[----:B------:R-:W-:Y:S02]  /*0f70*/  LOP3.LUT R4, R4, R175, RZ, 0x3c, !PT ;  /* 0x000000af04047212 */ /* 0x000fe400078e3cff */
[----:B------:R-:W-:-:S02]  /*0f80*/  LOP3.LUT R2, R13, R200, RZ, 0x3c, !PT ;  /* 0x000000c80d027212 */ /* 0x000fc400078e3cff */
[CC--:B------:R-:W-:Y:S02]  /*0f90*/  LEA.HI R197, R11.reuse, R166.reuse, RZ, 0x3 ;  /* 0x000000a60bc57211 */ /* 0x0c0fe400078f18ff */
[-C--:B------:R-:W-:Y:S02]  /*0fa0*/  IADD3 R4, R4, R3.reuse, R176 ;  /* 0x0000000304047210 */ /* 0x080fe40007ffe0b0 */
[----:B------:R-:W-:Y:S02]  /*0fb0*/  IADD3 R195, R2, R3, R177 ;  /* 0x0000000302c37210 */ /* 0x000fe40007ffe0b1 */
[----:B------:R-:W-:Y:S02]  /*0fc0*/  LOP3.LUT R3, R172, 0x38, R197, 0xf8, !PT ;  /* 0x00000038ac037812 */ /* 0x000fe400078ef8c5 */
[----:B------:R-:W-:Y:S02]  /*0fd0*/  LEA.HI R11, R11, R166, RZ, 0x6 ;  /* 0x000000a60b0b7211 */ /* 0x000fe400078f30ff */
[----:B------:R-:W-:-:S02]  /*0fe0*/  LOP3.LUT R6, R3, R200, RZ, 0x3c, !PT ;  /* 0x000000c803067212 */ /* 0x000fc400078e3cff */
[----:B------:R-:W-:Y:S01]  /*0ff0*/  MOV R3, UR4 ;  /* 0x0000000400037c02 */ /* 0x000fe20008000f00 */
[----:B------:R-:W-:Y:S01]  /*1000*/  IMAD.SHL.U32 R11, R11, 0x80, RZ ;  /* 0x000000800b0b7824 */ /* 0x000fe200078e00ff */
[----:B------:R-:W-:Y:S02]  /*1010*/  LOP3.LUT R2, R174, 0x38, R197, 0xf8, !PT ;  /* 0x00000038ae027812 */ /* 0x000fe400078ef8c5 */
[----:B------:R-:W-:Y:S01]  /*1020*/  LEA R9, R8, R9, 0x4 ;  /* 0x0000000908097211 */ /* 0x000fe200078e20ff */
[----:B------:R0:W-:Y:S01]  /*1030*/  STL [R1+0xc], R3 ;  /* 0x00000c0301007387 */ /* 0x0001e20000100800 */
[----:B------:R-:W-:Y:S02]  /*1040*/  LOP3.LUT R11, R11, 0xffffe000, RZ, 0xc0, !PT ;  /* 0xffffe0000b0b7812 */ /* 0x000fe400078ec0ff */
[----:B------:R-:W-:Y:S02]  /*1050*/  LOP3.LUT R2, R2, R175, RZ, 0x3c, !PT ;  /* 0x000000af02027212 */ /* 0x000fe400078e3cff */
[----:B------:R-:W-:-:S02]  /*1060*/  IADD3 R0, R201, -R0, RZ ;  /* 0x80000000c9007210 */ /* 0x000fc40007ffe0ff */
[-C--:B------:R-:W-:Y:S02]  /*1070*/  IADD3 R196, R2, R11.reuse, R176 ;  /* 0x0000000b02c47210 */ /* 0x080fe40007ffe0b0 */
[----:B------:R-:W-:Y:S01]  /*1080*/  LOP3.LUT R2, R172, 0x38, R22, 0xf8, !PT ;  /* 0x00000038ac027812 */ /* 0x000fe200078ef816 */
[----:B------:R-:W-:Y:S01]  /*1090*/  IMAD R179, R0, 0x40, R9 ;  /* 0x0000004000b37824 */ /* 0x000fe200078e0209 */
[----:B------:R-:W-:Y:S01]  /*10a0*/  IADD3 R6, R6, R11, R177 ;  /* 0x0000000b06067210 */ /* 0x000fe20007ffe0b1 */
[----:B------:R-:W-:Y:S01]  /*10b0*/  IMAD.U32 R0, RZ, RZ, UR5 ;  /* 0x00000005ff007e24 */ /* 0x000fe2000f8e00ff */
[----:B------:R-:W-:Y:S02]  /*10c0*/  LOP3.LUT R0, R7, 0x7ffffffc, RZ, 0xc0, !PT ;  /* 0x7ffffffc07007812 */ /* 0x000fe400078ec0ff */
[----:B------:R-:W-:Y:S02]  /*10d0*/  LOP3.LUT R2, R177, R2, R200, 0xf6, !PT ;  /* 0x00000002b1027212 */ /* 0x000fe400078ef6c8 */
[----:B------:R-:W-:Y:S01]  /*10e0*/  SHF.R.S32.HI R180, RZ, 0x3, R180 ;  /* 0x00000003ffb47819 */ /* 0x000fe200000114b4 */
[----:B------:R-:W-:Y:S01]  /*10f0*/  IMAD.IADD R173, R191, 0x1, -R0 ;  /* 0x00000001bfad7824 */ /* 0x000fe200078e0a00 */
[----:B------:R-:W-:-:S02]  /*1100*/  SHF.R.S32.HI R186, RZ, 0x1f, R162 ;  /* 0x0000001fffba7819 */ /* 0x000fc400000114a2 */
[----:B------:R-:W-:Y:S02]  /*1110*/  SHF.R.S32.HI R189, RZ, 0x3, R189 ;  /* 0x00000003ffbd7819 */ /* 0x000fe400000114bd */
[----:B------:R-:W-:Y:S02]  /*1120*/  SHF.R.S32.HI R197, RZ, 0x3, R197 ;  /* 0x00000003ffc57819 */ /* 0x000fe400000114c5 */
[----:B------:R-:W-:Y:S02]  /*1130*/  LEA R198, R2, UR4, 0x1 ;  /* 0x0000000402c67c11 */ /* 0x000fe4000f8e08ff */
[----:B------:R-:W-:Y:S02]  /*1140*/  LEA R199, R4, UR4, 0x1 ;  /* 0x0000000404c77c11 */ /* 0x000fe4000f8e08ff */
[----:B------:R-:W-:Y:S02]  /*1150*/  LEA R195, R195, UR4, 0x1 ;  /* 0x00000004c3c37c11 */ /* 0x000fe4000f8e08ff */
[----:B------:R-:W-:-:S02]  /*1160*/  LEA R196, R196, UR4, 0x1 ;  /* 0x00000004c4c47c11 */ /* 0x000fc4000f8e08ff */
[----:B0-----:R-:W-:-:S07]  /*1170*/  LEA R192, R6, UR4, 0x1 ;  /* 0x0000000406c07c11 */ /* 0x001fce000f8e08ff */
.L_x_1613:
[----:B------:R-:W-:Y:S01]  /*1180*/  ULDC.64 UR4, c[0x0][0xa28] ;  /* 0x00028a0000047ab9 */ /* 0x000fe20000000a00 */
[----:B0-2345:R-:W0:Y:S01]  /*1190*/  LDC.64 R4, c[0x0][0xa08] ;  /* 0x00028200ff047b82 */ /* 0x03de220000000a00 */
[----:B------:R-:W-:Y:S01]  /*11a0*/  ISETP.NE.U32.AND P0, PT, RZ, UR4, PT ;  /* 0x00000004ff007c0c */ /* 0x000fe2000bf05070 */
[----:B------:R-:W-:Y:S01]  /*11b0*/  IMAD.MOV.U32 R0, RZ, RZ, RZ ;  /* 0x000000ffff007224 */ /* 0x000fe200078e00ff */
[----:B------:R-:W-:Y:S01]  /*11c0*/  MOV R26, RZ ;  /* 0x000000ff001a7202 */ /* 0x000fe20000000f00 */
[----:B------:R-:W-:Y:S01]  /*11d0*/  ULDC.64 UR6, c[0x0][0x208] ;  /* 0x0000820000067ab9 */ /* 0x000fe20000000a00 */
[----:B------:R-:W-:Y:S01]  /*11e0*/  ISETP.NE.AND.EX P0, PT, RZ, UR5, PT, P0 ;  /* 0x00000005ff007c0c */ /* 0x000fe2000bf05300 */
[----:B------:R-:W-:Y:S02]  /*11f0*/  ULDC.64 UR4, c[0x0][0xa18] ;  /* 0x0002860000047ab9 */ /* 0x000fe40000000a00 */
[----:B------:R-:W-:-:S04]  /*1200*/  ISETP.NE.U32.AND P1, PT, RZ, UR4, PT ;  /* 0x00000004ff007c0c */ /* 0x000fc8000bf25070 */
[----:B------:R-:W-:Y:S01]  /*1210*/  ISETP.NE.AND.EX P1, PT, RZ, UR5, PT, P1 ;  /* 0x00000005ff007c0c */ /* 0x000fe2000bf25310 */
[----:B------:R-:W-:Y:S02]  /*1220*/  ULDC.64 UR4, c[0x0][0xa08] ;  /* 0x0002820000047ab9 */ /* 0x000fe40000000a00 */
[----:B------:R-:W-:-:S03]  /*1230*/  ISETP.NE.U32.AND P3, PT, RZ, UR4, PT ;  /* 0x00000004ff007c0c */ /* 0x000fc6000bf65070 */
[----:B------:R-:W1:Y:S01]  /*1240*/  @P0 LDC.64 R2, c[0x0][0xa28] ;  /* 0x00028a00ff020b82 */ /* 0x000e620000000a00 */
[----:B------:R-:W-:Y:S01]  /*1250*/  ISETP.NE.AND.EX P3, PT, RZ, UR5, PT, P3 ;  /* 0x00000005ff007c0c */ /* 0x000fe2000bf65330 */
[----:B0-----:R-:W-:-:S06]  /*1260*/  IMAD.WIDE R8, R171, 0x4, R4 ;  /* 0x00000004ab087825 */ /* 0x001fcc00078e0204 */
[----:B------:R-:W0:Y:S01]  /*1270*/  @P1 LDC.64 R6, c[0x0][0xa18] ;  /* 0x00028600ff061b82 */ /* 0x000e220000000a00 */
[----:B------:R-:W-:Y:S02]  /*1280*/  ULDC UR4, c[0x0][0x288] ;  /* 0x0000a20000047ab9 */ /* 0x000fe40000000800 */
[----:B------:R-:W-:Y:S01]  /*1290*/  IMAD.U32 R164, RZ, RZ, UR4 ;  /* 0x00000004ffa47e24 */ /* 0x000fe2000f8e00ff */
[----:B------:R-:W-:Y:S02]  /*12a0*/  ULDC.64 UR4, c[0x0][0x3f8] ;  /* 0x0000fe0000047ab9 */ /* 0x000fe40000000a00 */
[----:B------:R-:W-:Y:S01]  /*12b0*/  UISETP.NE.U32.AND UP0, UPT, UR4, URZ, UPT ;  /* 0x0000003f0400728c */ /* 0x000fe2000bf05070 */
[----:B------:R2:W5:Y:S03]  /*12c0*/  @P3 LDG.E R26, desc[UR6][R8.64] ;  /* 0x00000006081a3981 */ /* 0x000566000c1e1900 */
[----:B------:R-:W-:-:S03]  /*12d0*/  UISETP.NE.AND.EX UP0, UPT, UR5, URZ, UPT, UP0 ;  /* 0x0000003f0500728c */ /* 0x000fc6000bf05300 */
[----:B------:R-:W-:Y:S01]  /*12e0*/  ULDC.64 UR4, c[0x0][0xa20] ;  /* 0x0002880000047ab9 */ /* 0x000fe20000000a00 */
[----:B-1----:R-:W-:Y:S01]  /*12f0*/  @P0 IMAD.WIDE R2, R171, 0x4, R2 ;  /* 0x00000004ab020825 */ /* 0x002fe200078e0202 */
[----:B------:R-:W-:-:S04]  /*1300*/  ISETP.NE.U32.AND P2, PT, RZ, UR4, PT ;  /* 0x00000004ff007c0c */ /* 0x000fc8000bf45070 */
[----:B------:R2:W5:Y:S01]  /*1310*/  @P0 LDG.E R0, desc[UR6][R2.64] ;  /* 0x0000000602000981 */ /* 0x000562000c1e1900 */
[----:B0-----:R-:W-:-:S05]  /*1320*/  @P1 IMAD.WIDE R4, R171, 0x4, R6 ;  /* 0x00000004ab041825 */ /* 0x001fca00078e0206 */
[----:B------:R2:W5:Y:S01]  /*1330*/  @P1 LDG.E R164, desc[UR6][R4.64] ;  /* 0x0000000604a41981 */ /* 0x000562000c1e1900 */
[----:B------:R-:W-:Y:S02]  /*1340*/  ULDC UR6, c[0x0][0x404] ;  /* 0x0001010000067ab9 */ /* 0x000fe40000000800 */
[----:B------:R-:W-:Y:S01]  /*1350*/  USEL UR4, UR6, 0x1, UP0 ;  /* 0x0000000106047887 */ /* 0x000fe20008000000 */
[----:B------:R-:W-:Y:S02]  /*1360*/  ISETP.NE.AND.EX P2, PT, RZ, UR5, PT, P2 ;  /* 0x00000005ff007c0c */ /* 0x000fe4000bf45320 */
[----:B------:R-:W-:Y:S01]  /*1370*/  ULDC UR6, c[0x0][0x2e0] ;  /* 0x0000b80000067ab9 */ /* 0x000fe20000000800 */
[----:B------:R-:W-:Y:S01]  /*1380*/  ULDC UR7, c[0x0][0x338] ;  /* 0x0000ce0000077ab9 */ /* 0x000fe20000000800 */
[----:B------:R-:W-:Y:S01]  /*1390*/  UIMAD UR6, UR4, UR6, URZ ;  /* 0x00000006040672a4 */ /* 0x000fe2000f8e023f */
[----:B------:R-:W-:Y:S02]  /*13a0*/  IMAD.MOV.U32 R187, RZ, RZ, R169 ;  /* 0x000000ffffbb7224 */ /* 0x000fe400078e00a9 */
[----:B------:R-:W-:-:S02]  /*13b0*/  IMAD.MOV.U32 R182, RZ, RZ, R170 ;  /* 0x000000ffffb67224 */ /* 0x000fc400078e00aa */
[----:B------:R-:W-:Y:S01]  /*13c0*/  IMAD.MOV.U32 R183, RZ, RZ, R171 ;  /* 0x000000ffffb77224 */ /* 0x000fe200078e00ab */
[----:B--2---:R-:W-:Y:S06]  /*13d0*/  @P1 BRA `(.L_x_1316) ;  /* 0x0000000000281947 */ /* 0x004fec0003800000 */
[----:B------:R-:W-:Y:S02]  /*13e0*/  ULDC.64 UR4, c[0x0][0xa00] ;  /* 0x0002800000047ab9 */ /* 0x000fe40000000a00 */
[----:B------:R-:W-:-:S04]  /*13f0*/  ISETP.NE.U32.AND P0, PT, RZ, UR4, PT ;  /* 0x00000004ff007c0c */ /* 0x000fc8000bf05070 */
[----:B------:R-:W-:-:S13]  /*1400*/  ISETP.NE.AND.EX P0, PT, RZ, UR5, PT, P0 ;  /* 0x00000005ff007c0c */ /* 0x000fda000bf05300 */
[----:B------:R-:W-:Y:S05]  /*1410*/  @!P0 BRA `(.L_x_1316) ;  /* 0x0000000000188947 */ /* 0x000fea0003800000 */
[----:B------:R-:W0:Y:S01]  /*1420*/  LDC.64 R2, c[0x0][0xa00] ;  /* 0x00028000ff027b82 */ /* 0x000e220000000a00 */
[----:B------:R-:W-:Y:S01]  /*1430*/  ULDC.64 UR4, c[0x0][0x208] ;  /* 0x0000820000047ab9 */ /* 0x000fe20000000a00 */
[----:B0-----:R-:W-:-:S05]  /*1440*/  IMAD.WIDE R2, R171, 0x4, R2 ;  /* 0x00000004ab027825 */ /* 0x001fca00078e0202 */
[----:B-----5:R-:W2:Y:S04]  /*1450*/  LDG.E R164, desc[UR4][R2.64] ;  /* 0x0000000402a47981 */ /* 0x020ea8000c1e1900 */
[----:B------:R-:W2:Y:S02]  /*1460*/  LDG.E R5, desc[UR4][R2.64+0x4] ;  /* 0x0000040402057981 */ /* 0x000ea4000c1e1900 */
[----:B--2---:R-:W-:-:S07]  /*1470*/  IMAD.IADD R164, R5, 0x1, -R164 ;  /* 0x0000000105a47824 */ /* 0x004fce00078e0aa4 */
.L_x_1316:
[----:B------:R-:W-:Y:S01]  /*1480*/  MOV R2, UR7 ;  /* 0x0000000700027c02 */ /* 0x000fe20008000f00 */
[----:B------:R-:W-:Y:S01]  /*1490*/  IMAD.U32 R25, RZ, RZ, UR6 ;  /* 0x00000006ff197e24 */ /* 0x000fe2000f8e00ff */
[----:B------:R-:W-:Y:S06]  /*14a0*/  @!P2 BRA `(.L_x_1317) ;  /* 0x000000000014a947 */ /* 0x000fec0003800000 */
[----:B------:R-:W0:Y:S01]  /*14b0*/  LDC.64 R4, c[0x0][0xa20] ;  /* 0x00028800ff047b82 */ /* 0x000e220000000a00 */
[----:B------:R-:W-:Y:S01]  /*14c0*/  ULDC.64 UR4, c[0x0][0x208] ;  /* 0x0000820000047ab9 */ /* 0x000fe20000000a00 */
[----:B0-----:R-:W-:-:S05]  /*14d0*/  IMAD.WIDE R4, R171, 0x4, R4 ;  /* 0x00000004ab047825 */ /* 0x001fca00078e0204 */
[----:B------:R0:W5:Y:S01]  /*14e0*/  LDG.E R25, desc[UR4][R4.64] ;  /* 0x0000000404197981 */ /* 0x000162000c1e1900 */
[----:B------:R-:W-:Y:S05]  /*14f0*/  BRA `(.L_x_1318) ;  /* 0x0000000000147947 */ /* 0x000fea0003800000 */
.L_x_1317:
[----:B------:R-:W-:Y:S05]  /*1500*/  @!P3 BRA `(.L_x_1318) ;  /* 0x000000000010b947 */ /* 0x000fea0003800000 */
[----:B------:R-:W-:Y:S02]  /*1510*/  ULDC.64 UR4, c[0x0][0x208] ;  /* 0x0000820000047ab9 */ /* 0x000fe40000000a00 */
[----:B------:R-:W2:Y:S04]  /*1520*/  LDG.E R4, desc[UR4][R8.64] ;  /* 0x0000000408047981 */ /* 0x000ea8000c1e1900 */
[----:B------:R-:W2:Y:S02]  /*1530*/  LDG.E R25, desc[UR4][R8.64+0x4] ;  /* 0x0000040408197981 */ /* 0x000ea4000c1e1900 */
[----:B--2---:R-:W-:-:S07]  /*1540*/  IMAD.IADD R25, R25, 0x1, -R4 ;  /* 0x0000000119197824 */ /* 0x004fce00078e0a04 */
.L_x_1318:
[----:B------:R-:W-:Y:S01]  /*1550*/  ULDC.64 UR4, c[0x0][0xa10] ;  /* 0x0002840000047ab9 */ /* 0x000fe20000000a00 */
[----:B------:R-:W-:Y:S01]  /*1560*/  ULDC.64 UR6, c[0x0][0x208] ;  /* 0x0000820000067ab9 */ /* 0x000fe20000000a00 */
[----:B------:R-:W-:Y:S01]  /*1570*/  ISETP.NE.U32.AND P0, PT, RZ, UR4, PT ;  /* 0x00000004ff007c0c */ /* 0x000fe2000bf05070 */
[----:B------:R-:W1:Y:S03]  /*1580*/  LDC.64 R10, c[0x0][0x9e0] ;  /* 0x00027800ff0a7b82 */ /* 0x000e660000000a00 */
[----:B------:R-:W-:Y:S01]  /*1590*/  ISETP.NE.AND.EX P0, PT, RZ, UR5, PT, P0 ;  /* 0x00000005ff007c0c */ /* 0x000fe2000bf05300 */
[----:B------:R-:W-:Y:S02]  /*15a0*/  ULDC.64 UR4, c[0x0][0xa30] ;  /* 0x00028c0000047ab9 */ /* 0x000fe40000000a00 */
[----:B------:R-:W-:-:S04]  /*15b0*/  ISETP.NE.U32.AND P1, PT, RZ, UR4, PT ;  /* 0x00000004ff007c0c */ /* 0x000fc8000bf25070 */
[----:B------:R-:W-:-:S06]  /*15c0*/  ISETP.NE.AND.EX P1, PT, RZ, UR5, PT, P1 ;  /* 0x00000005ff007c0c */ /* 0x000fcc000bf25310 */
[----:B0-----:R-:W0:Y:S08]  /*15d0*/  @P0 LDC.64 R4, c[0x0][0xa10] ;  /* 0x00028400ff040b82 */ /* 0x001e300000000a00 */
[----:B------:R-:W2:Y:S01]  /*15e0*/  @P1 LDC.64 R6, c[0x0][0xa30] ;  /* 0x00028c00ff061b82 */ /* 0x000ea20000000a00 */
[----:B0-----:R-:W-:-:S05]  /*15f0*/  @P0 IMAD.WIDE R4, R171, 0x4, R4 ;  /* 0x00000004ab040825 */ /* 0x001fca00078e0204 */
[----:B------:R-:W3:Y:S04]  /*1600*/  @P0 LDG.E R3, desc[UR6][R4.64] ;  /* 0x0000000604030981 */ /* 0x000ee8000c1e1900 */
[----:B------:R-:W3:Y:S01]  /*1610*/  @P0 LDG.E R8, desc[UR6][R4.64+0x4] ;  /* 0x0000040604080981 */ /* 0x000ee2000c1e1900 */
[----:B-----5:R-:W-:Y:S02]  /*1620*/  IMAD.IADD R9, R25, 0x1, -R0 ;  /* 0x0000000119097824 */ /* 0x020fe400078e0a00 */
[----:B------:R-:W-:Y:S02]  /*1630*/  IMAD.MOV.U32 R147, RZ, RZ, R25 ;  /* 0x000000ffff937224 */ /* 0x000fe400078e0019 */
[----:B--2---:R-:W-:-:S05]  /*1640*/  @P1 IMAD.WIDE R6, R171, 0x4, R6 ;  /* 0x00000004ab061825 */ /* 0x004fca00078e0206 */
[----:B------:R0:W5:Y:S01]  /*1650*/  @P1 LDG.E R147, desc[UR6][R6.64] ;  /* 0x0000000606931981 */ /* 0x000162000c1e1900 */
[----:B-1----:R-:W-:Y:S02]  /*1660*/  ISETP.GE.AND P1, PT, R11, 0x1, PT ;  /* 0x000000010b00780c */ /* 0x002fe40003f26270 */
[----:B------:R-:W-:Y:S01]  /*1670*/  LEA R149, R169, 0x80, 0x7 ;  /* 0x00000080a9957811 */ /* 0x000fe200078e38ff */
[----:B---3--:R-:W-:-:S05]  /*1680*/  @P0 IMAD.IADD R2, R8, 0x1, -R3 ;  /* 0x0000000108020824 */ /* 0x008fca00078e0a03 */
[----:B------:R-:W-:-:S04]  /*1690*/  IADD3 R163, R9, R2, RZ ;  /* 0x0000000209a37210 */ /* 0x000fc80007ffe0ff */
[C---:B------:R-:W-:Y:S01]  /*16a0*/  IADD3 R149, R163.reuse, R149, -R164 ;  /* 0x00000095a3957210 */ /* 0x040fe20007ffe8a4 */
[----:B------:R-:W-:-:S04]  /*16b0*/  VIADD R0, R163, 0x5f ;  /* 0x0000005fa3007836 */ /* 0x000fc80000000000 */
[----:B------:R-:W-:-:S05]  /*16c0*/  IMAD.HI R0, R0, 0x2aaaaaab, RZ ;  /* 0x2aaaaaab00007827 */ /* 0x000fca00078e02ff */
[----:B------:R-:W-:-:S04]  /*16d0*/  SHF.R.U32.HI R153, RZ, 0x1f, R0 ;  /* 0x0000001fff997819 */ /* 0x000fc80000011600 */
[----:B------:R-:W-:Y:S01]  /*16e0*/  LEA.HI.SX32 R153, R0, R153, 0x1c ;  /* 0x0000009900997211 */ /* 0x000fe200078fe2ff */
[----:B------:R-:W-:Y:S01]  /*16f0*/  IMAD.IADD R0, R149, 0x1, R10 ;  /* 0x0000000195007824 */ /* 0x000fe200078e020a */
[----:B0-----:R-:W-:Y:S06]  /*1700*/  @!P1 BRA `(.L_x_1319) ;  /* 0x0000000000489947 */ /* 0x001fec0003800000 */
[C---:B------:R-:W-:Y:S01]  /*1710*/  ISETP.GT.AND P0, PT, R149.reuse, RZ, PT ;  /* 0x000000ff9500720c */ /* 0x040fe20003f04270 */
[----:B------:R-:W-:Y:S01]  /*1720*/  BSSY B0, `(.L_x_1320) ;  /* 0x000000e000007945 */ /* 0x000fe20003800000 */
[----:B------:R-:W-:-:S11]  /*1730*/  VIADD R3, R149, 0xffffffff ;  /* 0xffffffff95037836 */ /* 0x000fd60000000000 */
        /* <DEDUP_REMOVED lines=8> */
.L_x_1321:
[----:B------:R-:W-:-:S13]  /*17c0*/  ISETP.NE.AND P0, PT, R11, 0x1, PT ;  /* 0x000000010b00780c */ /* 0x000fda0003f05270 */
[----:B------:R-:W0:Y:S02]  /*17d0*/  @P0 LDC.64 R4, c[0x0][0x9e8] ;  /* 0x00027a00ff040b82 */ /* 0x000e240000000a00 */
[----:B0-----:R-:W-:-:S05]  /*17e0*/  @P0 IMAD.HI.U32 R4, R3, R4, RZ ;  /* 0x0000000403040227 */ /* 0x001fca00078e00ff */
[----:B------:R-:W-:-:S07]  /*17f0*/  @P0 SHF.R.U32.HI R3, RZ, R5, R4 ;  /* 0x00000005ff030219 */ /* 0x000fce0000011604 */
.L_x_1322:
[----:B------:R-:W-:Y:S05]  /*1800*/  BSYNC B0 ;  /* 0x0000000000007941 */ /* 0x000fea0003800000 */
.L_x_1320:
[----:B------:R-:W-:-:S05]  /*1810*/  IMAD R3, R3, R11, R11 ;  /* 0x0000000b03037224 */ /* 0x000fca00078e020b */
[----:B------:R-:W-:-:S07]  /*1820*/  VIMNMX R0, R0, R3, PT ;  /* 0x0000000300007248 */ /* 0x000fce0003fe0100 */
.L_x_1319:
[----:B------:R-:W-:Y:S01]  /*1830*/  IMAD R148, R169, 0x80, -R164 ;  /* 0x00000080a9947824 */ /* 0x000fe200078e0aa4 */
[----:B------:R-:W-:-:S04]  /*1840*/  ULDC UR4, c[0x0][0x9dc] ;  /* 0x0002770000047ab9 */ /* 0x000fc80000000800 */
[----:B------:R-:W-:-:S05]  /*1850*/  IADD3 R148, R163, R148, RZ ;  /* 0x00000094a3947210 */ /* 0x000fca0007ffe0ff */
[----:B------:R-:W-:Y:S01]  /*1860*/  VIADD R3, R148, -UR4 ;  /* 0x8000000494037c36 */ /* 0x000fe20008000000 */
[----:B------:R-:W-:Y:S06]  /*1870*/  @!P1 BRA `(.L_x_1323) ;  /* 0x0000000000489947 */ /* 0x000fec0003800000 */
[----:B------:R-:W-:Y:S01]  /*1880*/  ISETP.GT.AND P0, PT, R148, -0x1, PT ;  /* 0xffffffff9400780c */ /* 0x000fe20003f04270 */
[----:B------:R-:W-:-:S12]  /*1890*/  BSSY B0, `(.L_x_1324) ;  /* 0x000000e000007945 */ /* 0x000fd80003800000 */
        /* <DEDUP_REMOVED lines=8> */
.L_x_1325:
[----:B------:R-:W-:Y:S01]  /*1920*/  ISETP.NE.AND P0, PT, R11, 0x1, PT ;  /* 0x000000010b00780c */ /* 0x000fe20003f05270 */
[----:B------:R-:W-:-:S12]  /*1930*/  IMAD.MOV.U32 R4, RZ, RZ, R148 ;  /* 0x000000ffff047224 */ /* 0x000fd800078e0094 */
[----:B------:R-:W0:Y:S02]  /*1940*/  @P0 LDC.64 R6, c[0x0][0x9e8] ;  /* 0x00027a00ff060b82 */ /* 0x000e240000000a00 */
[----:B0-----:R-:W-:-:S05]  /*1950*/  @P0 IMAD.HI.U32 R6, R148, R6, RZ ;  /* 0x0000000694060227 */ /* 0x001fca00078e00ff */
[----:B------:R-:W-:-:S07]  /*1960*/  @P0 SHF.R.U32.HI R4, RZ, R7, R6 ;  /* 0x00000007ff040219 */ /* 0x000fce0000011606 */
.L_x_1326:
[----:B------:R-:W-:Y:S05]  /*1970*/  BSYNC B0 ;  /* 0x0000000000007941 */ /* 0x000fea0003800000 */
.L_x_1324:
[----:B------:R-:W-:-:S05]  /*1980*/  IMAD R4, R4, R11, RZ ;  /* 0x0000000b04047224 */ /* 0x000fca00078e02ff */
[----:B------:R-:W-:-:S07]  /*1990*/  VIMNMX R3, R3, R4, !PT ;  /* 0x0000000403037248 */ /* 0x000fce0007fe0100 */
.L_x_1323:
[----:B------:R-:W-:Y:S02]  /*19a0*/  VIADD R0, R0, 0x5f ;  /* 0x0000005f00007836 */ /* 0x000fe40000000000 */
[----:B------:R-:W-:-:S04]  /*19b0*/  IMAD.HI R4, R3, 0x2aaaaaab, RZ ;  /* 0x2aaaaaab03047827 */ /* 0x000fc800078e02ff */
[----:B------:R-:W-:Y:S01]  /*19c0*/  IMAD.HI R0, R0, 0x2aaaaaab, RZ ;  /* 0x2aaaaaab00007827 */ /* 0x000fe200078e02ff */
[----:B------:R-:W-:-:S04]  /*19d0*/  SHF.R.U32.HI R5, RZ, 0x1f, R4 ;  /* 0x0000001fff057819 */ /* 0x000fc80000011604 */
[----:B------:R-:W-:Y:S02]  /*19e0*/  SHF.R.U32.HI R3, RZ, 0x1f, R0 ;  /* 0x0000001fff037819 */ /* 0x000fe40000011600 */
[----:B------:R-:W-:Y:S02]  /*19f0*/  LEA.HI.SX32 R5, R4, R5, 0x1c ;  /* 0x0000000504057211 */ /* 0x000fe400078fe2ff */
[----:B------:R-:W-:Y:S02]  /*1a00*/  LEA.HI.SX32 R0, R0, R3, 0x1c ;  /* 0x0000000300007211 */ /* 0x000fe400078fe2ff */
[----:B------:R-:W-:Y:S02]  /*1a10*/  VIMNMX R5, RZ, R5, !PT ;  /* 0x00000005ff057248 */ /* 0x000fe40007fe0100 */
[----:B------:R-:W-:-:S03]  /*1a20*/  VIMNMX R0, R153, R0, PT ;  /* 0x0000000099007248 */ /* 0x000fc60003fe0100 */
[--C-:B------:R-:W-:Y:S02]  /*1a30*/  IMAD R5, R5, 0x60, -R9.reuse ;  /* 0x0000006005057824 */ /* 0x100fe400078e0a09 */
[----:B------:R-:W-:-:S03]  /*1a40*/  IMAD R3, R0, 0x60, -R9 ;  /* 0x0000006000037824 */ /* 0x000fc600078e0a09 */
[----:B------:R-:W-:Y:S02]  /*1a50*/  VIMNMX R5, RZ, R5, !PT ;  /* 0x00000005ff057248 */ /* 0x000fe40007fe0100 */
[----:B------:R-:W-:-:S03]  /*1a60*/  VIMNMX R0, R3, R2, PT ;  /* 0x0000000203007248 */ /* 0x000fc60003fe0100 */
[----:B------:R-:W-:Y:S01]  /*1a70*/  IMAD.WIDE.U32 R124, R5, -0x55555555, RZ ;  /* 0xaaaaaaab057c7825 */ /* 0x000fe200078e00ff */
[----:B------:R-:W-:-:S04]  /*1a80*/  ISETP.GT.AND P0, PT, R0, R5, PT ;  /* 0x000000050000720c */ /* 0x000fc80003f04270 */
[----:B------:R-:W-:-:S05]  /*1a90*/  SHF.R.U32.HI R124, RZ, 0x6, R125 ;  /* 0x00000006ff7c7819 */ /* 0x000fca000001167d */
[----:B------:R-:W-:-:S04]  /*1aa0*/  IMAD.MOV.U32 R24, RZ, RZ, R124 ;  /* 0x000000ffff187224 */ /* 0x000fc800078e007c */
[----:B------:R-:W-:-:S04]  /*1ab0*/  @P0 VIADD R0, R0, 0x5f ;  /* 0x0000005f00000836 */ /* 0x000fc80000000000 */
[----:B------:R-:W-:-:S05]  /*1ac0*/  @P0 IMAD.HI R0, R0, 0x2aaaaaab, RZ ;  /* 0x2aaaaaab00000827 */ /* 0x000fca00078e02ff */
[----:B------:R-:W-:-:S04]  /*1ad0*/  @P0 SHF.R.U32.HI R3, RZ, 0x1f, R0 ;  /* 0x0000001fff030819 */ /* 0x000fc80000011600 */
[----:B------:R-:W-:Y:S02]  /*1ae0*/  @P0 LEA.HI.SX32 R24, R0, R3, 0x1c ;  /* 0x0000000300180211 */ /* 0x000fe400078fe2ff */
[----:B------:R-:W-:Y:S02]  /*1af0*/  PLOP3.LUT P0, PT, PT, PT, PT, 0x80, 0x0 ;  /* 0x000000000000781c */ /* 0x000fe40003f0f070 */
[----:B------:R-:W-:-:S13]  /*1b00*/  ISETP.GT.AND P1, PT, R24, R124, PT ;  /* 0x0000007c1800720c */ /* 0x000fda0003f24270 */
[----:B------:R-:W-:Y:S05]  /*1b10*/  @!P1 BRA `(.L_x_1327) ;  /* 0x0000008c00249947 */ /* 0x000fea0003800000 */
        /* <DEDUP_REMOVED lines=11> */
[----:B------:R-:W-:Y:S01]  /*1bd0*/  IMAD.U32 R10, RZ, RZ, UR6 ;  /* 0x00000006ff0a7e24 */ /* 0x000fe2000f8e00ff */
[----:B------:R-:W-:Y:S01]  /*1be0*/  MOV R11, UR7 ;  /* 0x00000007000b7c02 */ /* 0x000fe20008000f00 */
[----:B------:R-:W-:Y:S02]  /*1bf0*/  IMAD.U32 R6, RZ, RZ, UR4 ;  /* 0x00000004ff067e24 */ /* 0x000fe4000f8e00ff */
[----:B------:R-:W-:-:S02]  /*1c00*/  IMAD.U32 R7, RZ, RZ, UR5 ;  /* 0x00000005ff077e24 */ /* 0x000fc4000f8e00ff */
[----:B------:R-:W-:Y:S02]  /*1c10*/  IMAD.MOV.U32 R8, RZ, RZ, 0x70 ;  /* 0x00000070ff087424 */ /* 0x000fe400078e00ff */
[----:B------:R-:W-:Y:S02]  /*1c20*/  IMAD.MOV.U32 R12, RZ, RZ, 0x1 ;  /* 0x00000001ff0c7424 */ /* 0x000fe400078e00ff */
[----:B0-----:R-:W-:-:S07]  /*1c30*/  IMAD.MOV.U32 R13, RZ, RZ, RZ ;  /* 0x000000ffff0d7224 */ /* 0x001fce00078e00ff */
[----:B------:R-:W-:-:S07]  /*1c40*/  LEPC R20, `(.L_x_1329) ;  /* 0x000000001014794e */ /* 0x000fce0000000000 */
[----:B-1---5:R-:W-:Y:S05]  /*1c50*/  CALL.ABS.NOINC R14 ;  /* 0x000000000e007343 */ /* 0x022fea0003c00000 */
.L_x_1329:
[----:B------:R-:W-:Y:S05]  /*1c60*/  BSYNC B6 ;  /* 0x0000000000067941 */ /* 0x000fea0003800000 */
.L_x_1328:
[----:B------:R-:W-:Y:S01]  /*1c70*/  VIADD R115, R18, 0x400 ;  /* 0x0000040012737836 */ /* 0x000fe20000000000 */
[----:B------:R-:W-:Y:S04]  /*1c80*/  BSSY B6, `(.L_x_1330) ;  /* 0x0000013000067945 */ /* 0x000fe80003800000 */
[----:B------:R-:W-:-:S13]  /*1c90*/  LOP3.LUT P0, RZ, R115, 0x3ff, RZ, 0xc0, !PT ;  /* 0x000003ff73ff7812 */ /* 0x000fda000780c0ff */
[----:B------:R-:W-:Y:S05]  /*1ca0*/  @!P0 BRA `(.L_x_1331) ;  /* 0x0000000000408947 */ /* 0x000fea0003800000 */
        /* <DEDUP_REMOVED lines=8> */
[----:B------:R-:W-:Y:S01]  /*1d30*/  MOV R12, 0x1 ;  /* 0x00000001000c7802 */ /* 0x000fe20000000f00 */
[----:B------:R-:W-:Y:S02]  /*1d40*/  IMAD.U32 R6, RZ, RZ, UR4 ;  /* 0x00000004ff067e24 */ /* 0x000fe4000f8e00ff */
[----:B------:R-:W-:-:S02]  /*1d50*/  IMAD.U32 R7, RZ, RZ, UR5 ;  /* 0x00000005ff077e24 */ /* 0x000fc4000f8e00ff */
[----:B------:R-:W-:Y:S02]  /*1d60*/  IMAD.U32 R11, RZ, RZ, UR7 ;  /* 0x00000007ff0b7e24 */ /* 0x000fe4000f8e00ff */
[----:B------:R-:W-:Y:S02]  /*1d70*/  IMAD.MOV.U32 R8, RZ, RZ, 0x70 ;  /* 0x00000070ff087424 */ /* 0x000fe400078e00ff */
[----:B0-----:R-:W-:-:S07]  /*1d80*/  IMAD.MOV.U32 R13, RZ, RZ, RZ ;  /* 0x000000ffff0d7224 */ /* 0x001fce00078e00ff */
[----:B------:R-:W-:-:S07]  /*1d90*/  LEPC R20, `(.L_x_1331) ;  /* 0x000000001014794e */ /* 0x000fce0000000000 */
[----:B-1---5:R-:W-:Y:S05]  /*1da0*/  CALL.ABS.NOINC R14 ;  /* 0x000000000e007343 */ /* 0x022fea0003c00000 */
.L_x_1331:
[----:B------:R-:W-:Y:S05]  /*1db0*/  BSYNC B6 ;  /* 0x0000000000067941 */ /* 0x000fea0003800000 */
.L_x_1330:
[----:B------:R-:W-:Y:S01]  /*1dc0*/  ULDC.64 UR4, c[0x0][0x9f8] ;  /* 0x00027e0000047ab9 */ /* 0x000fe20000000a00 */
[----:B------:R-:W-:Y:S01]  /*1dd0*/  ULDC.64 UR6, c[0x0][0x208] ;  /* 0x0000820000067ab9 */ /* 0x000fe20000000a00 */
[----:B------:R-:W-:Y:S01]  /*1de0*/  ISETP.NE.U32.AND P0, PT, RZ, UR4, PT ;  /* 0x00000004ff007c0c */ /* 0x000fe2000bf05070 */
[----:B------:R-:W2:Y:S01]  /*1df0*/  LDL.LU R20, [R1+0x8] ;  /* 0x0000080001147983 */ /* 0x000ea20000300800 */
[----:B------:R-:W0:Y:S01]  /*1e00*/  LDC R0, c[0x0][0x428] ;  /* 0x00010a00ff007b82 */ /* 0x000e220000000800 */
[----:B------:R-:W-:Y:S01]  /*1e10*/  ULDC UR4, c[0x0][0x2e4] ;  /* 0x0000b90000047ab9 */ /* 0x000fe20000000800 */
[----:B------:R-:W-:-:S06]  /*1e20*/  ISETP.NE.AND.EX P0, PT, RZ, UR5, PT, P0 ;  /* 0x00000005ff007c0c */ /* 0x000fcc000bf05300 */
[----:B------:R-:W1:Y:S08]  /*1e30*/  LDC.64 R94, c[0x0][0x2f0] ;  /* 0x0000bc00ff5e7b82 */ /* 0x000e700000000a00 */
[----:B------:R-:W3:Y:S01]  /*1e40*/  @P0 LDC.64 R4, c[0x0][0x9f8] ;  /* 0x00027e00ff040b82 */ /* 0x000ee20000000a00 */
[----:B------:R-:W-:Y:S01]  /*1e50*/  IMAD.IADD R119, R26, 0x1, R25 ;  /* 0x000000011a777824 */ /* 0x000fe200078e0219 */
[----:B------:R-:W-:-:S06]  /*1e60*/  SHF.R.S32.HI R23, RZ, 0x1f, R22 ;  /* 0x0000001fff177819 */ /* 0x000fcc0000011416 */
[----:B------:R-:W4:Y:S08]  /*1e70*/  LDC.64 R100, c[0x0][0x3e8] ;  /* 0x0000fa00ff647b82 */ /* 0x000f300000000a00 */
[----:B------:R-:W1:Y:S01]  /*1e80*/  LDC.64 R106, c[0x0][0x3d8] ;  /* 0x0000f600ff6a7b82 */ /* 0x000e620000000a00 */
[----:B---3--:R-:W-:-:S07]  /*1e90*/  @P0 IMAD.WIDE R4, R171, 0x4, R4 ;  /* 0x00000004ab040825 */ /* 0x008fce00078e0204 */
[----:B------:R-:W3:Y:S01]  /*1ea0*/  LDC R35, c[0x0][0x3d4] ;  /* 0x0000f500ff237b82 */ /* 0x000ee20000000800 */
[----:B------:R1:W2:Y:S01]  /*1eb0*/  @P0 LDG.E R171, desc[UR6][R4.64] ;  /* 0x0000000604ab0981 */ /* 0x0002a2000c1e1900 */
[----:B0-----:R-:W-:Y:S01]  /*1ec0*/  ISETP.NE.AND P0, PT, R0, 0x1, PT ;  /* 0x000000010000780c */ /* 0x001fe20003f05270 */
[C---:B------:R-:W-:Y:S01]  /*1ed0*/  VIADD R0, R22.reuse, 0x60 ;  /* 0x0000006016007836 */ /* 0x040fe20000000000 */
[----:B------:R-:W-:Y:S01]  /*1ee0*/  ISETP.GE.AND P2, PT, R165, UR4, PT ;  /* 0x00000004a5007c0c */ /* 0x000fe2000bf46270 */
[----:B------:R-:W-:Y:S01]  /*1ef0*/  ULDC.64 UR6, c[0x0][0x2f8] ;  /* 0x0000be0000067ab9 */ /* 0x000fe20000000a00 */
[----:B------:R-:W-:Y:S01]  /*1f00*/  ISETP.GE.AND P1, PT, R22, UR4, PT ;  /* 0x0000000416007c0c */ /* 0x000fe2000bf26270 */
[--C-:B----4-:R-:W-:Y:S01]  /*1f10*/  IMAD.WIDE.U32 R98, R162, R100, R22.reuse ;  /* 0x00000064a2627225 */ /* 0x110fe200078e0016 */
[----:B------:R-:W-:Y:S01]  /*1f20*/  SEL R6, RZ, 0xffffffff, P2 ;  /* 0xffffffffff067807 */ /* 0x000fe20001000000 */
[----:B------:R-:W0:Y:S01]  /*1f30*/  S2R R154, SR_TID.X ;  /* 0x00000000009a7919 */ /* 0x000e220000002100 */
[----:B------:R-:W-:Y:S01]  /*1f40*/  SEL R3, RZ, 0x1, P1 ;  /* 0x00000001ff037807 */ /* 0x000fe20000800000 */
[----:B------:R-:W-:Y:S01]  /*1f50*/  IMAD.MOV.U32 R123, RZ, RZ, 0x20 ;  /* 0x00000020ff7b7424 */ /* 0x000fe200078e00ff */
[----:B------:R-:W-:Y:S01]  /*1f60*/  ISETP.GE.AND P1, PT, R166, UR4, PT ;  /* 0x00000004a6007c0c */ /* 0x000fe2000bf26270 */
[----:B------:R-:W-:Y:S01]  /*1f70*/  IMAD.SHL.U32 R6, R6, 0x2, RZ ;  /* 0x0000000206067824 */ /* 0x000fe200078e00ff */
[----:B------:R-:W-:Y:S01]  /*1f80*/  ISETP.GE.AND P2, PT, R0, UR4, PT ;  /* 0x0000000400007c0c */ /* 0x000fe2000bf46270 */
[----:B------:R-:W4:Y:S01]  /*1f90*/  @P0 LDC R7, c[0x0][0x42c] ;  /* 0x00010b00ff070b82 */ /* 0x000f220000000800 */
[----:B-1----:R-:W-:Y:S01]  /*1fa0*/  SEL R4, RZ, 0x4, P1 ;  /* 0x00000004ff047807 */ /* 0x002fe20000800000 */
[----:B------:R-:W-:Y:S01]  /*1fb0*/  IMAD.WIDE.U32 R104, R162, R106, R22 ;  /* 0x0000006aa2687225 */ /* 0x000fe200078e0016 */
[----:B------:R-:W-:-:S02]  /*1fc0*/  LOP3.LUT R3, R6, 0x2, R3, 0xe2, !PT ;  /* 0x0000000206037812 */ /* 0x000fc400078ee203 */
[----:B------:R-:W-:Y:S01]  /*1fd0*/  SEL R5, RZ, 0x8, P2 ;  /* 0x00000008ff057807 */ /* 0x000fe20001000000 */
[----:B------:R-:W-:Y:S01]  /*1fe0*/  VIADD R6, R22, 0x80 ;  /* 0x0000008016067836 */ /* 0x000fe20000000000 */
[----:B------:R-:W-:Y:S01]  /*1ff0*/  SHF.R.S32.HI R21, RZ, 0x1f, R119 ;  /* 0x0000001fff157819 */ /* 0x000fe20000011477 */
[----:B------:R-:W1:Y:S01]  /*2000*/  @P0 LDC R8, c[0x0][0x430] ;  /* 0x00010c00ff080b82 */ /* 0x000e620000000800 */
[----:B------:R-:W-:Y:S01]  /*2010*/  LOP3.LUT R4, R5, R3, R4, 0xfe, !PT ;  /* 0x0000000305047212 */ /* 0x000fe200078efe04 */
[----:B------:R-:W-:Y:S01]  /*2020*/  IMAD.SHL.U32 R108, R106, 0x40, RZ ;  /* 0x000000406a6c7824 */ /* 0x000fe200078e00ff */
[----:B------:R-:W-:Y:S01]  /*2030*/  ISETP.GE.AND P1, PT, R6, UR4, PT ;  /* 0x0000000406007c0c */ /* 0x000fe2000bf26270 */
[----:B------:R-:W-:Y:S01]  /*2040*/  IMAD R125, R95, 0x60, RZ ;  /* 0x000000605f7d7824 */ /* 0x000fe200078e02ff */
[----:B------:R-:W-:Y:S01]  /*2050*/  IADD3 R6, R22, 0xa0, RZ ;  /* 0x000000a016067810 */ /* 0x000fe20007ffe0ff */
[----:B------:R-:W-:Y:S01]  /*2060*/  IMAD R127, R101, 0x60, RZ ;  /* 0x00000060657f7824 */ /* 0x000fe200078e02ff */
[----:B------:R-:W-:Y:S01]  /*2070*/  SEL R5, RZ, 0x10, P1 ;  /* 0x00000010ff057807 */ /* 0x000fe20000800000 */
[----:B------:R-:W-:Y:S01]  /*2080*/  IMAD.SHL.U32 R29, R100, 0x40, RZ ;  /* 0x00000040641d7824 */ /* 0x000fe200078e00ff */
[----:B------:R-:W-:Y:S01]  /*2090*/  ISETP.GE.AND P1, PT, R6, UR4, PT ;  /* 0x0000000406007c0c */ /* 0x000fe2000bf26270 */
[-C--:B------:R-:W-:Y:S01]  /*20a0*/  IMAD R6, R21, R94.reuse, RZ ;  /* 0x0000005e15067224 */ /* 0x080fe200078e02ff */
[----:B------:R-:W-:Y:S01]  /*20b0*/  LOP3.LUT R12, R4, R5, RZ, 0xfc, !PT ;  /* 0x00000005040c7212 */ /* 0x000fe200078efcff */
[----:B------:R-:W-:Y:S01]  /*20c0*/  ULDC.64 UR4, c[0x0][0x320] ;  /* 0x0000c80000047ab9 */ /* 0x000fe20000000a00 */
[----:B------:R-:W-:Y:S01]  /*20d0*/  IMAD.WIDE.U32 R4, R119, R94, RZ ;  /* 0x0000005e77047225 */ /* 0x000fe200078e00ff */
[----:B---3--:R-:W-:-:S02]  /*20e0*/  ISETP.GE.AND P3, PT, R22, R35, PT ;  /* 0x000000231600720c */ /* 0x008fc40003f66270 */
[----:B------:R-:W-:Y:S01]  /*20f0*/  SHF.R.S32.HI R17, RZ, 0x1f, R16 ;  /* 0x0000001fff117819 */ /* 0x000fe20000011410 */
[----:B----4-:R-:W-:Y:S01]  /*2100*/  @P0 IMAD.HI.U32 R3, R170, R7, RZ ;  /* 0x00000007aa030227 */ /* 0x010fe200078e00ff */
[-C--:B------:R-:W-:Y:S02]  /*2110*/  ISETP.GE.AND P2, PT, R165, R35.reuse, PT ;  /* 0x00000023a500720c */ /* 0x080fe40003f46270 */
[----:B------:R-:W-:Y:S01]  /*2120*/  ISETP.GE.AND P4, PT, R166, R35, PT ;  /* 0x00000023a600720c */ /* 0x000fe20003f86270 */
[----:B------:R-:W-:Y:S01]  /*2130*/  IMAD R7, R119, R95, R6 ;  /* 0x0000005f77077224 */ /* 0x000fe200078e0206 */
[----:B------:R-:W-:Y:S01]  /*2140*/  SHF.L.U64.HI R28, R106, 0x6, R107 ;  /* 0x000000066a1c7819 */ /* 0x000fe2000001026b */
[----:B------:R-:W-:Y:S01]  /*2150*/  IMAD.WIDE.U32 R102, R162, R106, R16 ;  /* 0x0000006aa2667225 */ /* 0x000fe200078e0010 */
[----:B-1----:R-:W-:Y:S02]  /*2160*/  @P0 SHF.R.U32.HI R170, RZ, R8, R3 ;  /* 0x00000008ffaa0219 */ /* 0x002fe40000011603 */
[----:B------:R-:W-:Y:S01]  /*2170*/  SHF.L.U64.HI R132, R94, 0x6, R95 ;  /* 0x000000065e847819 */ /* 0x000fe2000001025f */
[----:B------:R-:W-:Y:S01]  /*2180*/  IMAD.IADD R5, R5, 0x1, R7 ;  /* 0x0000000105057824 */ /* 0x000fe200078e0207 */
[----:B------:R-:W-:Y:S01]  /*2190*/  SHF.R.S32.HI R3, RZ, 0x1f, R170 ;  /* 0x0000001fff037819 */ /* 0x000fe200000114aa */
[----:B------:R-:W-:Y:S01]  /*21a0*/  IMAD.WIDE.U32 R6, R170, UR4, R22 ;  /* 0x00000004aa067c25 */ /* 0x000fe2000f8e0016 */
[----:B------:R-:W-:-:S02]  /*21b0*/  SHF.L.U32 R133, R94, 0x6, RZ ;  /* 0x000000065e857819 */ /* 0x000fc400000006ff */
[----:B------:R-:W-:Y:S01]  /*21c0*/  SHF.L.U64.HI R30, R100, 0x6, R101 ;  /* 0x00000006641e7819 */ /* 0x000fe20000010265 */
[----:B------:R-:W-:Y:S01]  /*21d0*/  IMAD R9, R3, UR4, RZ ;  /* 0x0000000403097c24 */ /* 0x000fe2000f8e02ff */
[----:B------:R-:W-:Y:S01]  /*21e0*/  SHF.R.S32.HI R150, RZ, 0x1f, R185 ;  /* 0x0000001fff967819 */ /* 0x000fe200000114b9 */
[----:B------:R-:W-:Y:S01]  /*21f0*/  IMAD.WIDE.U32 R4, R170, UR6, R4 ;  /* 0x00000006aa047c25 */ /* 0x000fe2000f8e0004 */
[----:B0-----:R-:W-:-:S03]  /*2200*/  LEA.HI R154, R154, 0x8, RZ, 0x19 ;  /* 0x000000089a9a7811 */ /* 0x001fc600078fc8ff */
[----:B------:R-:W-:Y:S01]  /*2210*/  IMAD R11, R170, UR5, R9 ;  /* 0x00000005aa0b7c24 */ /* 0x000fe2000f8e0209 */
[----:B------:R-:W-:Y:S01]  /*2220*/  ULDC.64 UR4, c[0x0][0xa08] ;  /* 0x0002820000047ab9 */ /* 0x000fe20000000a00 */
[----:B------:R-:W-:Y:S01]  /*2230*/  IMAD R9, R3, UR6, RZ ;  /* 0x0000000603097c24 */ /* 0x000fe2000f8e02ff */
[----:B------:R-:W-:Y:S01]  /*2240*/  ISETP.NE.U32.AND P0, PT, RZ, UR4, PT ;  /* 0x00000004ff007c0c */ /* 0x000fe2000bf05070 */
[----:B------:R-:W-:Y:S02]  /*2250*/  IMAD R8, R186, R100, RZ ;  /* 0x00000064ba087224 */ /* 0x000fe400078e02ff */
[----:B------:R-:W-:Y:S01]  /*2260*/  IMAD R9, R170, UR7, R9 ;  /* 0x00000007aa097c24 */ /* 0x000fe2000f8e0209 */
[----:B------:R-:W-:Y:S01]  /*2270*/  ISETP.NE.AND.EX P0, PT, RZ, UR5, PT, P0 ;  /* 0x00000005ff007c0c */ /* 0x000fe2000bf05300 */
[----:B------:R-:W-:Y:S01]  /*2280*/  ULDC.64 UR4, c[0x0][0x300] ;  /* 0x0000c00000047ab9 */ /* 0x000fe20000000a00 */
[----:B------:R-:W-:Y:S02]  /*2290*/  IMAD.IADD R7, R7, 0x1, R11 ;  /* 0x0000000107077824 */ /* 0x000fe400078e020b */
[----:B------:R-:W-:-:S02]  /*22a0*/  IMAD.IADD R5, R5, 0x1, R9 ;  /* 0x0000000105057824 */ /* 0x000fc400078e0209 */
[C---:B------:R-:W-:Y:S02]  /*22b0*/  IMAD R9, R162.reuse, R101, R8 ;  /* 0x00000065a2097224 */ /* 0x040fe400078e0208 */
[----:B------:R-:W-:-:S03]  /*22c0*/  IMAD.WIDE.U32 R96, R162, R100, R16 ;  /* 0x00000064a2607225 */ /* 0x000fc600078e0010 */
[----:B------:R-:W-:Y:S01]  /*22d0*/  IADD3 R99, R9, R99, RZ ;  /* 0x0000006309637210 */ /* 0x000fe20007ffe0ff */
[----:B------:R-:W-:Y:S02]  /*22e0*/  IMAD.IADD R97, R97, 0x1, R9 ;  /* 0x0000000161617824 */ /* 0x000fe400078e0209 */
[----:B------:R-:W-:Y:S02]  /*22f0*/  IMAD.SHL.U32 R122, R35, 0x2, RZ ;  /* 0x00000002237a7824 */ /* 0x000fe400078e00ff */
[----:B-----5:R-:W-:-:S04]  /*2300*/  IMAD.WIDE.U32 R96, R147, R100, R96 ;  /* 0x0000006493607225 */ /* 0x020fc800078e0060 */
[----:B------:R-:W-:Y:S01]  /*2310*/  IMAD.WIDE.U32 R98, R147, R100, R98 ;  /* 0x0000006493627225 */ /* 0x000fe200078e0062 */
[----:B--2---:R-:W-:-:S04]  /*2320*/  LOP3.LUT R20, R20, 0xfffffffe, RZ, 0xc0, !PT ;  /* 0xfffffffe14147812 */ /* 0x004fc800078ec0ff */
[----:B------:R-:W-:-:S05]  /*2330*/  @P4 LOP3.LUT R20, R20, 0x1, RZ, 0xfc, !PT ;  /* 0x0000000114144812 */ /* 0x000fca00078efcff */
[----:B------:R0:W-:Y:S01]  /*2340*/  STL [R1+0x8], R20 ;  /* 0x0000081401007387 */ /* 0x0001e20000100800 */
[----:B------:R-:W-:Y:S02]  /*2350*/  SHF.R.S32.HI R3, RZ, 0x1f, R171 ;  /* 0x0000001fff037819 */ /* 0x000fe400000114ab */
[----:B------:R-:W-:Y:S02]  /*2360*/  SEL R93, R171, RZ, !P0 ;  /* 0x000000ffab5d7207 */ /* 0x000fe40004000000 */
[----:B------:R-:W-:-:S03]  /*2370*/  SEL R3, R3, RZ, !P0 ;  /* 0x000000ff03037207 */ /* 0x000fc60004000000 */
[----:B------:R-:W-:-:S04]  /*2380*/  IMAD.WIDE.U32 R90, R93, UR4, R4 ;  /* 0x000000045d5a7c25 */ /* 0x000fc8000f8e0004 */
[-C--:B------:R-:W-:Y:S02]  /*2390*/  IMAD R4, R186, R94.reuse, RZ ;  /* 0x0000005eba047224 */ /* 0x080fe400078e02ff */
[----:B------:R-:W-:Y:S02]  /*23a0*/  IMAD R10, R3, UR4, RZ ;  /* 0x00000004030a7c24 */ /* 0x000fe4000f8e02ff */
[C---:B------:R-:W-:Y:S02]  /*23b0*/  IMAD R31, R162.reuse, R95, R4 ;  /* 0x0000005fa21f7224 */ /* 0x040fe400078e0204 */
[----:B------:R-:W-:Y:S01]  /*23c0*/  IMAD R89, R93, UR5, R10 ;  /* 0x000000055d597c24 */ /* 0x000fe2000f8e020a */
[----:B------:R-:W-:Y:S01]  /*23d0*/  ULDC.64 UR4, c[0x0][0x328] ;  /* 0x0000ca0000047ab9 */ /* 0x000fe20000000a00 */
[----:B------:R-:W-:-:S04]  /*23e0*/  IMAD.WIDE.U32 R4, R162, R94, R22 ;  /* 0x0000005ea2047225 */ /* 0x000fc800078e0016 */
[----:B------:R-:W-:Y:S01]  /*23f0*/  IMAD.IADD R89, R91, 0x1, R89 ;  /* 0x000000015b597824 */ /* 0x000fe200078e0259 */
[----:B------:R-:W-:Y:S01]  /*2400*/  IADD3 R88, P0, R90, R4, RZ ;  /* 0x000000045a587210 */ /* 0x000fe20007f1e0ff */
[----:B------:R-:W-:Y:S01]  /*2410*/  IMAD R8, R3, UR4, RZ ;  /* 0x0000000403087c24 */ /* 0x000fe2000f8e02ff */
[----:B------:R-:W-:Y:S01]  /*2420*/  SEL R4, R35, RZ, P2 ;  /* 0x000000ff23047207 */ /* 0x000fe20001000000 */
[----:B------:R-:W-:Y:S01]  /*2430*/  IMAD R3, R186, R106, RZ ;  /* 0x0000006aba037224 */ /* 0x000fe200078e02ff */
[----:B------:R-:W-:Y:S01]  /*2440*/  IADD3.X R31, R89, R5, R31, P0, !PT ;  /* 0x00000005591f7210 */ /* 0x000fe200007fe41f */
[----:B------:R-:W-:Y:S01]  /*2450*/  IMAD R33, R93, UR5, R8 ;  /* 0x000000055d217c24 */ /* 0x000fe2000f8e0208 */
[----:B------:R-:W-:Y:S01]  /*2460*/  LOP3.LUT P0, RZ, R190, 0x4, RZ, 0xc0, !PT ;  /* 0x00000004beff7812 */ /* 0x000fe2000780c0ff */
[----:B------:R-:W-:Y:S01]  /*2470*/  IMAD R5, R162, R107, R3 ;  /* 0x0000006ba2057224 */ /* 0x000fe200078e0203 */
[----:B------:R-:W-:Y:S01]  /*2480*/  SEL R3, R35, RZ, P3 ;  /* 0x000000ff23037207 */ /* 0x000fe20001800000 */
[----:B------:R-:W-:Y:S01]  /*2490*/  IMAD.WIDE.U32 R92, R93, UR4, R6 ;  /* 0x000000045d5c7c25 */ /* 0x000fe2000f8e0006 */
[----:B------:R-:W-:-:S02]  /*24a0*/  SEL R7, R35, RZ, P4 ;  /* 0x000000ff23077207 */ /* 0x000fc40002000000 */
[----:B------:R-:W-:Y:S01]  /*24b0*/  IADD3 R118, P4, R162, R119, RZ ;  /* 0x00000077a2767210 */ /* 0x000fe20007f9e0ff */
[----:B------:R-:W-:Y:S01]  /*24c0*/  IMAD.IADD R3, R22, 0x1, R3 ;  /* 0x0000000116037824 */ /* 0x000fe200078e0203 */
[----:B------:R-:W-:Y:S01]  /*24d0*/  SEL R123, R123, 0xffffffe0, !P0 ;  /* 0xffffffe07b7b7807 */ /* 0x000fe20004000000 */
[----:B------:R-:W-:Y:S02]  /*24e0*/  IMAD.IADD R103, R103, 0x1, R5 ;  /* 0x0000000167677824 */ /* 0x000fe400078e0205 */
[----:B------:R-:W-:Y:S02]  /*24f0*/  IMAD.IADD R105, R5, 0x1, R105 ;  /* 0x0000000105697824 */ /* 0x000fe400078e0269 */
[----:B------:R-:W-:Y:S01]  /*2500*/  IMAD.IADD R5, R165, 0x1, R4 ;  /* 0x00000001a5057824 */ /* 0x000fe200078e0204 */
[----:B------:R-:W-:Y:S01]  /*2510*/  SHF.R.S32.HI R4, RZ, 0x1f, R3 ;  /* 0x0000001fff047819 */ /* 0x000fe20000011403 */
[----:B------:R-:W-:Y:S02]  /*2520*/  IMAD.IADD R8, R166, 0x1, R7 ;  /* 0x00000001a6087824 */ /* 0x000fe400078e0207 */
[----:B------:R-:W-:Y:S01]  /*2530*/  IMAD.WIDE.U32 R102, R147, R106, R102 ;  /* 0x0000006a93667225 */ /* 0x000fe200078e0066 */
[----:B------:R-:W-:-:S02]  /*2540*/  SHF.R.S32.HI R6, RZ, 0x1f, R5 ;  /* 0x0000001fff067819 */ /* 0x000fc40000011405 */
[CC--:B------:R-:W-:Y:S01]  /*2550*/  LEA.HI R15, R4.reuse, R3.reuse, RZ, 0x3 ;  /* 0x00000003040f7211 */ /* 0x0c0fe200078f18ff */
[----:B------:R-:W-:Y:S01]  /*2560*/  IMAD.WIDE.U32 R104, R147, R106, R104 ;  /* 0x0000006a93687225 */ /* 0x000fe200078e0068 */
[----:B------:R-:W-:Y:S02]  /*2570*/  LEA.HI R3, R4, R3, RZ, 0x6 ;  /* 0x0000000304037211 */ /* 0x000fe400078f30ff */
[----:B------:R-:W-:Y:S01]  /*2580*/  LEA.HI R4, R6, R5, RZ, 0x6 ;  /* 0x0000000506047211 */ /* 0x000fe200078f30ff */
[----:B------:R-:W-:Y:S01]  /*2590*/  IMAD.WIDE.U32 R94, R94, 0x60, RZ ;  /* 0x000000605e5e7825 */ /* 0x000fe200078e00ff */
[----:B------:R-:W-:Y:S02]  /*25a0*/  SHF.R.S32.HI R3, RZ, 0x6, R3 ;  /* 0x00000006ff037819 */ /* 0x000fe40000011403 */
[----:B------:R-:W-:Y:S01]  /*25b0*/  SHF.R.S32.HI R7, RZ, 0x6, R4 ;  /* 0x00000006ff077819 */ /* 0x000fe20000011404 */
[----:B------:R-:W-:Y:S01]  /*25c0*/  IMAD.X R119, R186, 0x1, R21, P4 ;  /* 0x00000001ba777824 */ /* 0x000fe200020e0615 */
[----:B------:R-:W-:Y:S01]  /*25d0*/  LOP3.LUT R4, R174, 0x38, R15, 0xf8, !PT ;  /* 0x00000038ae047812 */ /* 0x000fe200078ef80f */
[C---:B------:R-:W-:Y:S01]  /*25e0*/  IMAD R146, R3.reuse, 0x1800, R176 ;  /* 0x0000180003927824 */ /* 0x040fe200078e02b0 */
[----:B------:R-:W-:Y:S01]  /*25f0*/  SHF.R.S32.HI R11, RZ, 0x1f, R8 ;  /* 0x0000001fff0b7819 */ /* 0x000fe20000011408 */
[--C-:B------:R-:W-:Y:S01]  /*2600*/  IMAD R144, R3, 0x1800, R177.reuse ;  /* 0x0000180003907824 */ /* 0x100fe200078e02b1 */
[----:B------:R-:W-:Y:S01]  /*2610*/  LOP3.LUT R3, R4, R175, RZ, 0x3c, !PT ;  /* 0x000000af04037212 */ /* 0x000fe200078e3cff */
[C---:B------:R-:W-:Y:S01]  /*2620*/  IMAD R142, R7.reuse, 0x1800, R177 ;  /* 0x00001800078e7824 */ /* 0x040fe200078e02b1 */
[----:B------:R-:W-:Y:S01]  /*2630*/  LEA.HI R5, R6, R5, RZ, 0x3 ;  /* 0x0000000506057211 */ /* 0x000fe200078f18ff */
[----:B------:R-:W-:Y:S01]  /*2640*/  IMAD R145, R7, 0x1800, R176 ;  /* 0x0000180007917824 */ /* 0x000fe200078e02b0 */
[----:B------:R-:W-:Y:S01]  /*2650*/  IADD3 R146, R146, R3, RZ ;  /* 0x0000000392927210 */ /* 0x000fe20007ffe0ff */
[----:B------:R-:W-:Y:S01]  /*2660*/  IMAD R7, R107, 0x60, RZ ;  /* 0x000000606b077824 */ /* 0x000fe200078e02ff */
[----:B------:R-:W-:Y:S01]  /*2670*/  LEA.HI R13, R11, R8, RZ, 0x3 ;  /* 0x000000080b0d7211 */ /* 0x000fe200078f18ff */
[----:B------:R-:W-:Y:S01]  /*2680*/  IMAD.IADD R125, R95, 0x1, R125 ;  /* 0x000000015f7d7824 */ /* 0x000fe200078e027d */
[----:B------:R-:W-:-:S02]  /*2690*/  LOP3.LUT R3, R172, 0x38, R5, 0xf8, !PT ;  /* 0x00000038ac037812 */ /* 0x000fc400078ef805 */
[----:B------:R-:W-:Y:S02]  /*26a0*/  LEA.HI R8, R11, R8, RZ, 0x6 ;  /* 0x000000080b087211 */ /* 0x000fe400078f30ff */
[----:B------:R-:W-:Y:S02]  /*26b0*/  LOP3.LUT R3, R3, R200, RZ, 0x3c, !PT ;  /* 0x000000c803037212 */ /* 0x000fe400078e3cff */
[----:B------:R-:W-:Y:S02]  /*26c0*/  SHF.R.S32.HI R8, RZ, 0x6, R8 ;  /* 0x00000006ff087819 */ /* 0x000fe40000011408 */
[----:B------:R-:W-:Y:S01]  /*26d0*/  LOP3.LUT R4, R174, 0x38, R13, 0xf8, !PT ;  /* 0x00000038ae047812 */ /* 0x000fe200078ef80d */
[----:B------:R-:W-:Y:S01]  /*26e0*/  IMAD.IADD R142, R142, 0x1, R3 ;  /* 0x000000018e8e7824 */ /* 0x000fe200078e0203 */
[----:B------:R-:W-:Y:S01]  /*26f0*/  LOP3.LUT R9, R172, 0x38, R15, 0xf8, !PT ;  /* 0x00000038ac097812 */ /* 0x000fe200078ef80f */
[----:B------:R-:W-:Y:S01]  /*2700*/  IMAD R143, R8, 0x1800, R176 ;  /* 0x00001800088f7824 */ /* 0x000fe200078e02b0 */
[----:B------:R-:W-:Y:S01]  /*2710*/  LOP3.LUT R4, R4, R175, RZ, 0x3c, !PT ;  /* 0x000000af04047212 */ /* 0x000fe200078e3cff */
[----:B------:R-:W-:Y:S01]  /*2720*/  IMAD R137, R8, 0x1800, R177 ;  /* 0x0000180008897824 */ /* 0x000fe200078e02b1 */
[----:B------:R-:W-:-:S02]  /*2730*/  SHF.R.S32.HI R3, RZ, 0x1f, R147 ;  /* 0x0000001fff037819 */ /* 0x000fc40000011493 */
[----:B------:R-:W-:Y:S01]  /*2740*/  LOP3.LUT R6, R174, 0x38, R5, 0xf8, !PT ;  /* 0x00000038ae067812 */ /* 0x000fe200078ef805 */
[----:B------:R-:W-:Y:S01]  /*2750*/  IMAD.IADD R143, R143, 0x1, R4 ;  /* 0x000000018f8f7824 */ /* 0x000fe200078e0204 */
[----:B------:R-:W-:Y:S01]  /*2760*/  LOP3.LUT R9, R9, R200, RZ, 0x3c, !PT ;  /* 0x000000c809097212 */ /* 0x000fe200078e3cff */
[----:B------:R-:W-:Y:S01]  /*2770*/  IMAD R4, R3, R100, RZ ;  /* 0x0000006403047224 */ /* 0x000fe200078e02ff */
[----:B------:R-:W-:Y:S02]  /*2780*/  LOP3.LUT R6, R6, R175, RZ, 0x3c, !PT ;  /* 0x000000af06067212 */ /* 0x000fe400078e3cff */
[----:B------:R-:W-:Y:S01]  /*2790*/  SHF.R.S32.HI R114, RZ, 0x3, R15 ;  /* 0x00000003ff727819 */ /* 0x000fe2000001140f */
[----:B------:R-:W-:Y:S01]  /*27a0*/  IMAD.IADD R144, R144, 0x1, R9 ;  /* 0x0000000190907824 */ /* 0x000fe200078e0209 */
[--C-:B------:R-:W-:Y:S01]  /*27b0*/  LOP3.LUT R9, R172, 0x38, R13.reuse, 0xf8, !PT ;  /* 0x00000038ac097812 */ /* 0x100fe200078ef80d */
[----:B------:R-:W-:Y:S01]  /*27c0*/  IMAD R25, R147, R101, R4 ;  /* 0x0000006593197224 */ /* 0x000fe200078e0204 */
[----:B------:R-:W-:Y:S01]  /*27d0*/  SHF.R.S32.HI R112, RZ, 0x3, R13 ;  /* 0x00000003ff707819 */ /* 0x000fe2000001140d */
[----:B------:R-:W-:Y:S01]  /*27e0*/  IMAD R4, R3, R106, RZ ;  /* 0x0000006a03047224 */ /* 0x000fe200078e02ff */
[----:B------:R-:W-:Y:S01]  /*27f0*/  SEL R3, RZ, 0x20, P1 ;  /* 0x00000020ff037807 */ /* 0x000fe20000800000 */
[----:B------:R-:W-:Y:S01]  /*2800*/  IMAD.IADD R145, R145, 0x1, R6 ;  /* 0x0000000191917824 */ /* 0x000fe200078e0206 */
[----:B------:R-:W-:Y:S01]  /*2810*/  LOP3.LUT R6, R9, R200, RZ, 0x3c, !PT ;  /* 0x000000c809067212 */ /* 0x000fe200078e3cff */
[----:B------:R-:W-:Y:S01]  /*2820*/  IMAD R9, R147, R107, R4 ;  /* 0x0000006b93097224 */ /* 0x000fe200078e0204 */
[----:B------:R-:W-:Y:S01]  /*2830*/  LOP3.LUT R4, R174, 0x18, R22, 0xf8, !PT ;  /* 0x00000018ae047812 */ /* 0x000fe200078ef816 */
[----:B------:R-:W-:Y:S01]  /*2840*/  IMAD.WIDE.U32 R106, R106, 0x60, RZ ;  /* 0x000000606a6a7825 */ /* 0x000fe200078e00ff */
[----:B------:R-:W-:-:S02]  /*2850*/  LOP3.LUT R15, R15, 0xfffffff8, RZ, 0xc0, !PT ;  /* 0xfffffff80f0f7812 */ /* 0x000fc400078ec0ff */
[----:B------:R-:W-:Y:S01]  /*2860*/  LOP3.LUT R27, R4, R175, RZ, 0x3c, !PT ;  /* 0x000000af041b7212 */ /* 0x000fe200078e3cff */
[----:B------:R-:W-:Y:S01]  /*2870*/  IMAD.WIDE.U32 R100, R100, 0x60, RZ ;  /* 0x0000006064647825 */ /* 0x000fe200078e00ff */
[----:B------:R-:W-:Y:S02]  /*2880*/  LOP3.LUT R14, R5, 0xfffffff8, RZ, 0xc0, !PT ;  /* 0xfffffff8050e7812 */ /* 0x000fe400078ec0ff */
[----:B------:R-:W-:Y:S01]  /*2890*/  IADD3 R27, R176, R27, RZ ;  /* 0x0000001bb01b7210 */ /* 0x000fe20007ffe0ff */
[----:B------:R-:W-:Y:S01]  /*28a0*/  IMAD.IADD R137, R137, 0x1, R6 ;  /* 0x0000000189897824 */ /* 0x000fe200078e0206 */
[----:B------:R-:W-:Y:S01]  /*28b0*/  LOP3.LUT R13, R13, 0xfffffff8, RZ, 0xc0, !PT ;  /* 0xfffffff80d0d7812 */ /* 0x000fe200078ec0ff */
[----:B------:R-:W-:Y:S01]  /*28c0*/  IMAD.IADD R126, R107, 0x1, R7 ;  /* 0x000000016b7e7824 */ /* 0x000fe200078e0207 */
[C---:B------:R-:W-:Y:S01]  /*28d0*/  LOP3.LUT R3, R12.reuse, R3, RZ, 0xfc, !PT ;  /* 0x000000030c037212 */ /* 0x040fe200078efcff */
[----:B------:R-:W-:Y:S01]  /*28e0*/  IMAD.IADD R26, R97, 0x1, R25 ;  /* 0x00000001611a7824 */ /* 0x000fe200078e0219 */
[----:B------:R-:W-:Y:S01]  /*28f0*/  IADD3 R25, R25, R99, RZ ;  /* 0x0000006319197210 */ /* 0x000fe20007ffe0ff */
[----:B------:R-:W-:Y:S01]  /*2900*/  IMAD.IADD R21, R103, 0x1, R9 ;  /* 0x0000000167157824 */ /* 0x000fe200078e0209 */
[----:B------:R-:W-:Y:S01]  /*2910*/  SHF.R.S32.HI R113, RZ, 0x3, R5 ;  /* 0x00000003ff717819 */ /* 0x000fe20000011405 */
[----:B0-----:R-:W-:Y:S01]  /*2920*/  IMAD.IADD R20, R9, 0x1, R105 ;  /* 0x0000000109147824 */ /* 0x001fe200078e0269 */
[----:B------:R-:W-:Y:S01]  /*2930*/  LOP3.LUT R12, R12, 0x1, RZ, 0xc0, !PT ;  /* 0x000000010c0c7812 */ /* 0x000fe200078ec0ff */
[----:B------:R-:W-:Y:S01]  /*2940*/  IMAD.IADD R127, R101, 0x1, R127 ;  /* 0x00000001657f7824 */ /* 0x000fe200078e027f */
[----:B------:R-:W-:Y:S01]  /*2950*/  SHF.R.S32.HI R111, RZ, 0x1f, R15 ;  /* 0x0000001fff6f7819 */ /* 0x000fe2000001140f */
[----:B------:R-:W-:Y:S01]  /*2960*/  IMAD.IADD R136, R123, 0x1, R27 ;  /* 0x000000017b887824 */ /* 0x000fe200078e021b */
[----:B------:R-:W-:Y:S01]  /*2970*/  SHF.R.S32.HI R110, RZ, 0x1f, R14 ;  /* 0x0000001fff6e7819 */ /* 0x000fe2000001140e */
[----:B------:R-:W-:Y:S01]  /*2980*/  IMAD.IADD R6, R93, 0x1, R33 ;  /* 0x000000015d067824 */ /* 0x000fe200078e0221 */
[----:B------:R-:W-:-:S02]  /*2990*/  SHF.R.S32.HI R109, RZ, 0x1f, R13 ;  /* 0x0000001fff6d7819 */ /* 0x000fc4000001140d */
[C---:B------:R-:W-:Y:S02]  /*29a0*/  LOP3.LUT R11, R3.reuse, 0x2, RZ, 0xc0, !PT ;  /* 0x00000002030b7812 */ /* 0x040fe400078ec0ff */
[C---:B------:R-:W-:Y:S02]  /*29b0*/  LOP3.LUT R10, R3.reuse, 0x4, RZ, 0xc0, !PT ;  /* 0x00000004030a7812 */ /* 0x040fe400078ec0ff */
[C---:B------:R-:W-:Y:S02]  /*29c0*/  LOP3.LUT R9, R3.reuse, 0x8, RZ, 0xc0, !PT ;  /* 0x0000000803097812 */ /* 0x040fe400078ec0ff */
[C---:B------:R-:W-:Y:S02]  /*29d0*/  LOP3.LUT R8, R3.reuse, 0x10, RZ, 0xc0, !PT ;  /* 0x0000001003087812 */ /* 0x040fe400078ec0ff */
[----:B------:R-:W-:-:S07]  /*29e0*/  LOP3.LUT R7, R3, 0x20, RZ, 0xc0, !PT ;  /* 0x0000002003077812 */ /* 0x000fce00078ec0ff */
.L_x_1431:
[----:B--23--:R-:W2:Y:S01]  /*29f0*/  LDL.LU R32, [R1+0x8] ;  /* 0x0000080001207983 */ /* 0x00cea20000300800 */
[----:B------:R-:W-:Y:S01]  /*2a00*/  VIADD R35, R24, 0xffffffff ;  /* 0xffffffff18237836 */ /* 0x000fe20000000000 */
[----:B------:R-:W0:Y:S01]  /*2a10*/  LDC.64 R120, c[0x0][0x2d8] ;  /* 0x0000b600ff787b82 */ /* 0x000e220000000a00 */
[----:B------:R-:W-:Y:S01]  /*2a20*/  IMAD R43, R19, 0x4800, R27 ;  /* 0x00004800132b7824 */ /* 0x000fe200078e021b */
[----:B------:R-:W-:Y:S05]  /*2a30*/  YIELD ;  /* 0x0000000000007946 */ /* 0x000fea0003800000 */
[----:B------:R-:W-:Y:S01]  /*2a40*/  SHF.R.S32.HI R33, RZ, 0x1f, R35 ;  /* 0x0000001fff217819 */ /* 0x000fe20000011423 */
[-C--:B------:R-:W-:Y:S01]  /*2a50*/  IMAD R3, R125, R35.reuse, RZ ;  /* 0x000000237d037224 */ /* 0x080fe200078e02ff */
[----:B------:R-:W1:Y:S01]  /*2a60*/  LDC R117, c[0x0][0x3d4] ;  /* 0x0000f500ff757b82 */ /* 0x000e620000000800 */
[----:B------:R-:W-:Y:S01]  /*2a70*/  IMAD.WIDE.U32 R130, R94, R35, RZ ;  /* 0x000000235e827225 */ /* 0x000fe200078e00ff */
[----:B------:R-:W-:Y:S03]  /*2a80*/  BSSY B0, `(.L_x_1332) ;  /* 0x000076d000007945 */ /* 0x000fe60003800000 */
[----:B------:R-:W-:Y:S01]  /*2a90*/  IMAD R3, R33, R94, R3 ;  /* 0x0000005e21037224 */ /* 0x000fe200078e0203 */
[----:B------:R-:W-:Y:S01]  /*2aa0*/  IADD3 R5, P5, R88, R130, RZ ;  /* 0x0000008258057210 */ /* 0x000fe20007fbe0ff */
[----:B------:R-:W-:-:S02]  /*2ab0*/  IMAD R43, R43, 0x2, R116 ;  /* 0x000000022b2b7824 */ /* 0x000fc400078e0274 */
[----:B------:R-:W-:Y:S01]  /*2ac0*/  IMAD.IADD R84, R131, 0x1, R3 ;  /* 0x0000000183547824 */ /* 0x000fe200078e0203 */
[----:B------:R-:W-:-:S04]  /*2ad0*/  IADD3 R3, P1, P4, R88, R130, R133 ;  /* 0x0000008258037210 */ /* 0x000fc80007c3e085 */
[----:B------:R-:W-:Y:S02]  /*2ae0*/  IADD3.X R4, R31, R84, R132, P1, P4 ;  /* 0x000000541f047210 */ /* 0x000fe40000fe8484 */
[----:B------:R-:W-:Y:S02]  /*2af0*/  ISETP.GT.AND P1, PT, R35, R124, PT ;  /* 0x0000007c2300720c */ /* 0x000fe40003f24270 */
[-C--:B0-----:R-:W-:Y:S02]  /*2b00*/  LEA R44, P0, R5, R120.reuse, 0x1 ;  /* 0x00000078052c7211 */ /* 0x081fe400078008ff */
[----:B------:R-:W-:Y:S02]  /*2b10*/  IADD3.X R24, R84, R31, RZ, P5, !PT ;  /* 0x0000001f54187210 */ /* 0x000fe40002ffe4ff */
[----:B------:R-:W-:Y:S02]  /*2b20*/  LEA R40, P5, R3, R120, 0x1 ;  /* 0x0000007803287211 */ /* 0x000fe400078a08ff */
[----:B------:R-:W-:Y:S01]  /*2b30*/  LEA.HI.X R45, R5, R121, R24, 0x1, P0 ;  /* 0x00000079052d7211 */ /* 0x000fe200000f0c18 */
[----:B------:R-:W-:Y:S01]  /*2b40*/  IMAD.MOV.U32 R24, RZ, RZ, R35 ;  /* 0x000000ffff187224 */ /* 0x000fe200078e0023 */
[----:B-1----:R-:W-:-:S02]  /*2b50*/  ISETP.GE.AND P0, PT, R117, 0x1, PT ;  /* 0x000000017500780c */ /* 0x002fc40003f06270 */
[----:B------:R-:W-:Y:S01]  /*2b60*/  LEA.HI.X R41, R3, R121, R4, 0x1, P5 ;  /* 0x0000007903297211 */ /* 0x000fe200028f0c04 */
[----:B------:R-:W-:-:S04]  /*2b70*/  IMAD R3, R19, 0x4800, R136 ;  /* 0x0000480013037824 */ /* 0x000fc800078e0288 */
[----:B------:R-:W-:Y:S01]  /*2b80*/  IMAD R42, R3, 0x2, R116 ;  /* 0x00000002032a7824 */ /* 0x000fe200078e0274 */
[----:B--2---:R-:W-:-:S04]  /*2b90*/  LOP3.LUT R32, R32, 0xfffffffd, RZ, 0xc0, !PT ;  /* 0xfffffffd20207812 */ /* 0x004fc800078ec0ff */
[----:B------:R-:W-:-:S05]  /*2ba0*/  @P1 LOP3.LUT R32, R32, 0x2, RZ, 0xfc, !PT ;  /* 0x0000000220201812 */ /* 0x000fca00078efcff */
[----:B------:R0:W-:Y:S01]  /*2bb0*/  STL [R1+0x8], R32 ;  /* 0x0000082001007387 */ /* 0x0001e20000100800 */
[----:B------:R-:W-:Y:S05]  /*2bc0*/  @!P0 BRA `(.L_x_1333) ;  /* 0x00000070007c8947 */ /* 0x000fea0003800000 */
[----:B------:R-:W-:Y:S01]  /*2bd0*/  ULDC.U8 UR4, c[0x0][0x3f0] ;  /* 0x0000fc0000047ab9 */ /* 0x000fe20000000000 */
[-C--:B------:R-:W-:Y:S01]  /*2be0*/  IMAD R3, R126, R35.reuse, RZ ;  /* 0x000000237e037224 */ /* 0x080fe200078e02ff */
[----:B------:R-:W-:Y:S01]  /*2bf0*/  ISETP.NE.AND P0, PT, RZ, UR4, PT ;  /* 0x00000004ff007c0c */ /* 0x000fe2000bf05270 */
[-C--:B------:R-:W-:Y:S02]  /*2c00*/  IMAD R5, R127, R35.reuse, RZ ;  /* 0x000000237f057224 */ /* 0x080fe400078e02ff */
[C---:B------:R-:W-:Y:S02]  /*2c10*/  IMAD R3, R33.reuse, R106, R3 ;  /* 0x0000006a21037224 */ /* 0x040fe400078e0203 */
[----:B------:R-:W-:Y:S02]  /*2c20*/  IMAD R33, R33, R100, R5 ;  /* 0x0000006421217224 */ /* 0x000fe400078e0205 */
[----:B------:R-:W-:Y:S02]  /*2c30*/  IMAD R5, R24, -0x60, R2 ;  /* 0xffffffa018057824 */ /* 0x000fe400078e0202 */
[----:B------:R-:W-:-:S03]  /*2c40*/  IMAD.WIDE.U32 R82, R106, R35, RZ ;  /* 0x000000236a527225 */ /* 0x000fc600078e00ff */
[----:B------:R-:W-:Y:S01]  /*2c50*/  VIMNMX R5, R5, 0x60, PT ;  /* 0x0000006005057848 */ /* 0x000fe20003fe0100 */
[----:B------:R-:W-:-:S04]  /*2c60*/  IMAD.WIDE.U32 R80, R100, R35, RZ ;  /* 0x0000002364507225 */ /* 0x000fc800078e00ff */
[----:B------:R-:W-:Y:S02]  /*2c70*/  IMAD.IADD R3, R83, 0x1, R3 ;  /* 0x0000000153037824 */ /* 0x000fe400078e0203 */
        /* <DEDUP_REMOVED lines=22> */
[----:B------:R-:W-:Y:S01]  /*2de0*/  IADD3.X R34, R3, R21, RZ, P4, !PT ;  /* 0x0000001503227210 */ /* 0x000fe200027fe4ff */
[----:B------:R-:W-:Y:S01]  /*2df0*/  VIADD R38, R16, 0x10 ;  /* 0x0000001010267836 */ /* 0x000fe20000000000 */
[----:B0-----:R-:W-:Y:S01]  /*2e00*/  LEA R32, P4, R33, UR4, 0x1 ;  /* 0x0000000421207c11 */ /* 0x001fe2000f8808ff */
[----:B------:R-:W-:Y:S01]  /*2e10*/  IMAD.X R46, R4, 0x1, R26, P1 ;  /* 0x00000001042e7824 */ /* 0x000fe200008e061a */
[----:B------:R-:W-:Y:S02]  /*2e20*/  ISETP.GE.AND P1, PT, R16, R117, PT ;  /* 0x000000751000720c */ /* 0x000fe40003f26270 */
[----:B------:R-:W-:-:S02]  /*2e30*/  CS2R R128, SRZ ;  /* 0x0000000000807805 */ /* 0x000fc4000001ff00 */
[----:B------:R-:W-:Y:S02]  /*2e40*/  LEA.HI.X R33, R33, UR5, R34, 0x1, P4 ;  /* 0x0000000521217c11 */ /* 0x000fe4000a0f0c22 */
[----:B------:R-:W-:Y:S02]  /*2e50*/  CS2R R86, SRZ ;  /* 0x0000000000567805 */ /* 0x000fe4000001ff00 */
[C---:B------:R-:W-:Y:S02]  /*2e60*/  LEA R34, P4, R35.reuse, UR6, 0x1 ;  /* 0x0000000623227c11 */ /* 0x040fe4000f8808ff */
[----:B------:R-:W-:Y:S02]  /*2e70*/  CS2R R130, SRZ ;  /* 0x0000000000827805 */ /* 0x000fe4000001ff00 */
[----:B------:R-:W-:Y:S01]  /*2e80*/  CS2R R120, SRZ ;  /* 0x0000000000787805 */ /* 0x000fe2000001ff00 */
[----:B------:R-:W-:Y:S01]  /*2e90*/  ULDC.64 UR8, c[0x0][0x208] ;  /* 0x0000820000087ab9 */ /* 0x000fe20000000a00 */
[----:B------:R-:W-:Y:S01]  /*2ea0*/  LEA.HI.X R35, R35, UR7, R46, 0x1, P4 ;  /* 0x0000000723237c11 */ /* 0x000fe2000a0f0c2e */
[----:B------:R-:W-:Y:S01]  /*2eb0*/  VIADD R46, R16, 0x30 ;  /* 0x00000030102e7836 */ /* 0x000fe20000000000 */
[-C--:B------:R-:W-:Y:S01]  /*2ec0*/  ISETP.GE.AND P4, PT, R38, R117.reuse, PT ;  /* 0x000000752600720c */ /* 0x080fe20003f86270 */
[----:B------:R-:W-:Y:S01]  /*2ed0*/  VIADD R38, R16, 0x20 ;  /* 0x0000002010267836 */ /* 0x000fe20000000000 */
[----:B------:R1:W5:Y:S04]  /*2ee0*/  @!P1 LDG.E.64 R128, desc[UR8][R32.64] ;  /* 0x0000000820809981 */ /* 0x000368000c1e1b00 */
[----:B------:R1:W5:Y:S01]  /*2ef0*/  @!P1 LDG.E.64 R130, desc[UR8][R34.64] ;  /* 0x0000000822829981 */ /* 0x000362000c1e1b00 */
[----:B------:R-:W-:-:S06]  /*2f00*/  ISETP.GE.AND P1, PT, R38, R117, PT ;  /* 0x000000752600720c */ /* 0x000fcc0003f26270 */
[----:B------:R1:W5:Y:S04]  /*2f10*/  @!P4 LDG.E.64 R86, desc[UR8][R32.64+0x20] ;  /* 0x000020082056c981 */ /* 0x000368000c1e1b00 */
[----:B------:R1:W5:Y:S01]  /*2f20*/  @!P4 LDG.E.64 R120, desc[UR8][R34.64+0x20] ;  /* 0x000020082278c981 */ /* 0x000362000c1e1b00 */
[----:B------:R-:W-:Y:S02]  /*2f30*/  ISETP.GE.AND P4, PT, R46, R117, PT ;  /* 0x000000752e00720c */ /* 0x000fe40003f86270 */
[----:B------:R-:W-:Y:S02]  /*2f40*/  CS2R R78, SRZ ;  /* 0x00000000004e7805 */ /* 0x000fe4000001ff00 */
[----:B------:R-:W-:Y:S02]  /*2f50*/  CS2R R84, SRZ ;  /* 0x0000000000547805 */ /* 0x000fe4000001ff00 */
[----:B------:R-:W-:-:S02]  /*2f60*/  CS2R R74, SRZ ;  /* 0x00000000004a7805 */ /* 0x000fc4000001ff00 */
[----:B------:R-:W-:Y:S01]  /*2f70*/  CS2R R76, SRZ ;  /* 0x00000000004c7805 */ /* 0x000fe2000001ff00 */
[C---:B------:R-:W-:Y:S01]  /*2f80*/  VIADD R38, R16.reuse, 0x40 ;  /* 0x0000004010267836 */ /* 0x040fe20000000000 */
[----:B------:R-:W-:Y:S01]  /*2f90*/  IADD3 R46, R16, 0x50, RZ ;  /* 0x00000050102e7810 */ /* 0x000fe20007ffe0ff */
        /* <DEDUP_REMOVED lines=14> */
.L_x_1336:
[----:B------:R-:W-:Y:S05]  /*3080*/  BSYNC B1 ;  /* 0x0000000000017941 */ /* 0x000fea0003800000 */
.L_x_1335:
        /* <DEDUP_REMOVED lines=13> */
[----:B------:R-:W-:Y:S01]  /*3160*/  CS2R R64, SRZ ;  /* 0x0000000000407805 */ /* 0x000fe2000001ff00 */
[----:B------:R-:W-:Y:S01]  /*3170*/  IMAD.MOV.U32 R135, RZ, RZ, R67 ;  /* 0x000000ffff877224 */ /* 0x000fe200078e0043 */
[----:B------:R-:W-:Y:S06]  /*3180*/  @P4 BRA `(.L_x_1338) ;  /* 0x0000000000b84947 */ /* 0x000fec0003800000 */
[----:B------:R-:W-:Y:S01]  /*3190*/  IADD3 R82, P1, P5, R102, R82, R108 ;  /* 0x0000005266527210 */ /* 0x000fe20007d3e06c */
[----:B------:R-:W-:Y:S01]  /*31a0*/  ULDC.64 UR4, c[0x0][0x3c8] ;  /* 0x0000f20000047ab9 */ /* 0x000fe20000000a00 */
[----:B------:R-:W-:Y:S01]  /*31b0*/  ULDC.64 UR6, c[0x0][0x3e0] ;  /* 0x0000f80000067ab9 */ /* 0x000fe20000000a00 */
[----:B------:R-:W-:Y:S02]  /*31c0*/  CS2R R62, SRZ ;  /* 0x00000000003e7805 */ /* 0x000fe4000001ff00 */
[----:B-1----:R-:W-:Y:S02]  /*31d0*/  IADD3.X R33, R21, R3, R28, P1, P5 ;  /* 0x0000000315217210 */ /* 0x002fe40000fea41c */
[----:B------:R-:W-:Y:S02]  /*31e0*/  CS2R R64, SRZ ;  /* 0x0000000000407805 */ /* 0x000fe4000001ff00 */
[----:B------:R-:W-:Y:S01]  /*31f0*/  IADD3 R80, P1, P5, R96, R80, R29 ;  /* 0x0000005060507210 */ /* 0x000fe20007d3e01d */
[----:B------:R-:W-:-:S03]  /*3200*/  ULDC.64 UR8, c[0x0][0x208] ;  /* 0x0000820000087ab9 */ /* 0x000fc60000000a00 */
[----:B------:R-:W-:Y:S01]  /*3210*/  IADD3.X R3, R26, R4, R30, P1, P5 ;  /* 0x000000041a037210 */ /* 0x000fe20000fea41e */
[----:B------:R-:W-:Y:S01]  /*3220*/  VIADD R4, R16, 0x10 ;  /* 0x0000001010047836 */ /* 0x000fe20000000000 */
[----:B0-----:R-:W-:-:S04]  /*3230*/  LEA R32, P1, R82, UR4, 0x1 ;  /* 0x0000000452207c11 */ /* 0x001fc8000f8208ff */
[----:B------:R-:W-:Y:S02]  /*3240*/  LEA.HI.X R33, R82, UR5, R33, 0x1, P1 ;  /* 0x0000000552217c11 */ /* 0x000fe400088f0c21 */
[----:B------:R-:W-:-:S04]  /*3250*/  LEA R34, P1, R80, UR6, 0x1 ;  /* 0x0000000650227c11 */ /* 0x000fc8000f8208ff */
[----:B------:R-:W-:Y:S02]  /*3260*/  LEA.HI.X R35, R80, UR7, R3, 0x1, P1 ;  /* 0x0000000750237c11 */ /* 0x000fe400088f0c03 */
[----:B------:R-:W-:Y:S02]  /*3270*/  ISETP.GE.AND P1, PT, R16, R117, PT ;  /* 0x000000751000720c */ /* 0x000fe40003f26270 */
        /* <DEDUP_REMOVED lines=28> */
[----:B------:R-:W-:-:S13]  /*3440*/  ISETP.GE.AND P1, PT, R4, R117, PT ;  /* 0x000000750400720c */ /* 0x000fda0003f26270 */
[----:B------:R2:W5:Y:S04]  /*3450*/  @!P1 LDG.E.64 R36, desc[UR8][R32.64+0xa0] ;  /* 0x0000a00820249981 */ /* 0x000568000c1e1b00 */
[----:B------:R2:W5:Y:S02]  /*3460*/  @!P1 LDG.E.64 R38, desc[UR8][R34.64+0xa0] ;  /* 0x0000a00822269981 */ /* 0x000564000c1e1b00 */
.L_x_1338:
[----:B------:R-:W-:Y:S05]  /*3470*/  BSYNC B1 ;  /* 0x0000000000017941 */ /* 0x000fea0003800000 */
.L_x_1337:
[----:B------:R-:W-:Y:S01]  /*3480*/  IMAD.MOV.U32 R3, RZ, RZ, R70 ;  /* 0x000000ffff037224 */ /* 0x000fe200078e0046 */
[----:B------:R-:W-:Y:S01]  /*3490*/  PRMT R156, R135, 0x5410, R134 ;  /* 0x00005410879c7816 */ /* 0x000fe20000000086 */
[----:B------:R-:W-:Y:S01]  /*34a0*/  IMAD.MOV.U32 R4, RZ, RZ, R71 ;  /* 0x000000ffff047224 */ /* 0x000fe200078e0047 */
[----:B------:R-:W-:Y:S01]  /*34b0*/  ULOP3.LUT UR4, UR60, 0x1, URZ, 0xfc, !UPT ;  /* 0x000000013c047892 */ /* 0x000fe2000f8efc3f */
[----:B012---:R-:W-:Y:S02]  /*34c0*/  IMAD.MOV.U32 R32, RZ, RZ, R74 ;  /* 0x000000ffff207224 */ /* 0x007fe400078e004a */
[----:B------:R-:W-:Y:S01]  /*34d0*/  IMAD.MOV.U32 R33, RZ, RZ, R86 ;  /* 0x000000ffff217224 */ /* 0x000fe200078e0056 */
[----:B------:R-:W-:Y:S01]  /*34e0*/  PRMT R157, R3, 0x5410, R4 ;  /* 0x00005410039d7816 */ /* 0x000fe20000000004 */
[----:B------:R-:W-:Y:S01]  /*34f0*/  IMAD.MOV.U32 R3, RZ, RZ, R75 ;  /* 0x000000ffff037224 */ /* 0x000fe200078e004b */
[----:B------:R-:W-:Y:S01]  /*3500*/  PRMT R159, R32, 0x7610, R159 ;  /* 0x00007610209f7816 */ /* 0x000fe2000000009f */
[----:B------:R-:W-:Y:S01]  /*3510*/  IMAD.MOV.U32 R32, RZ, RZ, R79 ;  /* 0x000000ffff207224 */ /* 0x000fe200078e004f */
[----:B------:R-:W-:Y:S01]  /*3520*/  MOV R4, R78 ;  /* 0x0000004e00047202 */ /* 0x000fe20000000f00 */
[----:B------:R-:W-:Y:S01]  /*3530*/  UISETP.NE.AND UP0, UPT, UR4, 0x3, UPT ;  /* 0x000000030400788c */ /* 0x000fe2000bf05270 */
[----:B------:R-:W-:Y:S01]  /*3540*/  PRMT R159, R159, 0x5410, R3 ;  /* 0x000054109f9f7816 */ /* 0x000fe20000000003 */
[----:B------:R-:W-:Y:S01]  /*3550*/  IMAD.MOV.U32 R3, RZ, RZ, R87 ;  /* 0x000000ffff037224 */ /* 0x000fe200078e0057 */
[----:B------:R-:W-:Y:S01]  /*3560*/  PRMT R204, R4, 0x5410, R32 ;  /* 0x0000541004cc7816 */ /* 0x000fe20000000020 */
[----:B------:R-:W-:Y:S01]  /*3570*/  IMAD.MOV.U32 R4, RZ, RZ, R128 ;  /* 0x000000ffff047224 */ /* 0x000fe200078e0080 */
[----:B------:R-:W-:Y:S01]  /*3580*/  PRMT R205, R33, 0x7610, R205 ;  /* 0x0000761021cd7816 */ /* 0x000fe200000000cd */
[----:B------:R-:W-:Y:S01]  /*3590*/  IMAD.MOV.U32 R32, RZ, RZ, R129 ;  /* 0x000000ffff207224 */ /* 0x000fe200078e0081 */
[----:B------:R-:W-:-:S02]  /*35a0*/  MOV R33, R68 ;  /* 0x0000004400217202 */ /* 0x000fc40000000f00 */
[----:B------:R-:W-:Y:S01]  /*35b0*/  PRMT R205, R205, 0x5410, R3 ;  /* 0x00005410cdcd7816 */ /* 0x000fe20000000003 */
[----:B------:R-:W-:Y:S01]  /*35c0*/  IMAD.MOV.U32 R3, RZ, RZ, R69 ;  /* 0x000000ffff037224 */ /* 0x000fe200078e0045 */
[----:B------:R-:W-:Y:S01]  /*35d0*/  PRMT R193, R4, 0x5410, R32 ;  /* 0x0000541004c17816 */ /* 0x000fe20000000020 */
[----:B------:R-:W-:Y:S01]  /*35e0*/  IMAD.MOV.U32 R4, RZ, RZ, R72 ;  /* 0x000000ffff047224 */ /* 0x000fe200078e0048 */
[----:B------:R-:W-:Y:S01]  /*35f0*/  PRMT R155, R155, 0x5410, R33 ;  /* 0x000054109b9b7816 */ /* 0x000fe20000000021 */
[----:B------:R-:W-:Y:S01]  /*3600*/  IMAD.MOV.U32 R32, RZ, RZ, R73 ;  /* 0x000000ffff207224 */ /* 0x000fe200078e0049 */
[----:B------:R-:W-:Y:S01]  /*3610*/  PLOP3.LUT P1, PT, PT, PT, UP0, 0x80, 0x0 ;  /* 0x000000000000781c */ /* 0x000fe20003f2f008 */
[----:B------:R-:W-:Y:S01]  /*3620*/  IMAD.MOV.U32 R33, RZ, RZ, R76 ;  /* 0x000000ffff217224 */ /* 0x000fe200078e004c */
        /* <DEDUP_REMOVED lines=13> */
[----:B-----5:R-:W-:Y:S02]  /*3700*/  MOV R33, R36 ;  /* 0x0000002400217202 */ /* 0x020fe40000000f00 */
[----:B------:R-:W-:Y:S01]  /*3710*/  PRMT R208, R208, 0x5410, R3 ;  /* 0x00005410d0d07816 */ /* 0x000fe20000000003 */
[----:B------:R-:W-:Y:S01]  /*3720*/  IMAD.MOV.U32 R3, RZ, RZ, R37 ;  /* 0x000000ffff037224 */ /* 0x000fe200078e0025 */
[----:B------:R-:W-:Y:S01]  /*3730*/  PRMT R203, R4, 0x5410, R32 ;  /* 0x0000541004cb7816 */ /* 0x000fe20000000020 */
[----:B------:R-:W-:Y:S01]  /*3740*/  IMAD.MOV.U32 R4, RZ, RZ, R46 ;  /* 0x000000ffff047224 */ /* 0x000fe200078e002e */
[----:B------:R-:W-:Y:S01]  /*3750*/  PRMT R81, R81, 0x5410, R33 ;  /* 0x0000541051517816 */ /* 0x000fe20000000021 */
[----:B------:R-:W-:-:S02]  /*3760*/  IMAD.MOV.U32 R32, RZ, RZ, R47 ;  /* 0x000000ffff207224 */ /* 0x000fc400078e002f */
[----:B------:R-:W-:Y:S01]  /*3770*/  IMAD.MOV.U32 R33, RZ, RZ, R50 ;  /* 0x000000ffff217224 */ /* 0x000fe200078e0032 */
[----:B------:R-:W-:Y:S01]  /*3780*/  PRMT R81, R3, 0x7610, R81 ;  /* 0x0000761003517816 */ /* 0x000fe20000000051 */
[----:B------:R-:W-:Y:S01]  /*3790*/  IMAD.MOV.U32 R3, RZ, RZ, R51 ;  /* 0x000000ffff037224 */ /* 0x000fe200078e0033 */
        /* <DEDUP_REMOVED lines=17> */
[----:B------:R-:W-:Y:S02]  /*38b0*/  IMAD.MOV.U32 R32, RZ, RZ, R49 ;  /* 0x000000ffff207224 */ /* 0x000fe400078e0031 */
        /* <DEDUP_REMOVED lines=11> */
[----:B------:R-:W-:Y:S02]  /*3970*/  IMAD.MOV.U32 R32, RZ, RZ, R61 ;  /* 0x000000ffff207224 */ /* 0x000fe400078e003d */
[----:B------:R-:W-:-:S03]  /*3980*/  IMAD.MOV.U32 R3, RZ, RZ, R65 ;  /* 0x000000ffff037224 */ /* 0x000fc600078e0041 */
[----:B------:R-:W-:Y:S02]  /*3990*/  PRMT R140, R32, 0x5410, R33 ;  /* 0x00005410208c7816 */ /* 0x000fe40000000021 */
[----:B------:R-:W-:Y:S01]  /*39a0*/  PRMT R152, R4, 0x5410, R3 ;  /* 0x0000541004987816 */ /* 0x000fe20000000003 */
[----:B------:R-:W-:Y:S06]  /*39b0*/  @!P1 BRA `(.L_x_1339) ;  /* 0x0000000000049947 */ /* 0x000fec0003800000 */
[----:B------:R-:W-:Y:S01]  /*39c0*/  BPT.TRAP 0x1 ;  /* 0x000000040000795c */ /* 0x000fe20000300000 */
.L_x_1339:
[----:B------:R-:W-:Y:S01]  /*39d0*/  LEA R4, R19, R18, 0x3 ;  /* 0x0000001213047211 */ /* 0x000fe200078e18ff */
[----:B------:R-:W-:Y:S01]  /*39e0*/  BSSY B1, `(.L_x_1340) ;  /* 0x0000004000017945 */ /* 0x000fe20003800000 */
[----:B------:R-:W-:-:S04]  /*39f0*/  SHF.L.U32 R3, R167, 0x1f, RZ ;  /* 0x0000001fa7037819 */ /* 0x000fc800000006ff */
[----:B------:R-:W0:Y:S02]  /*3a00*/  SYNCS.PHASECHK.TRANS64.TRYWAIT P5, [R4+URZ+0x2a890], R3 ;  /* 0x02a89003040075a7 */ /* 0x000e2400080a017f */
[----:B0-----:R-:W-:Y:S05]  /*3a10*/  @!P5 BRA `(.L_x_1341) ;  /* 0x0000022800d8d947 */ /* 0x001fea0003800000 */
.L_x_1738:
[----:B------:R-:W-:Y:S05]  /*3a20*/  BSYNC B1 ;  /* 0x0000000000017941 */ /* 0x000fea0003800000 */
.L_x_1340:
        /* <DEDUP_REMOVED lines=10> */
[--C-:B--2---:R-:W-:Y:S01]  /*3ad0*/  HADD2.F32 R170, -RZ, R35.reuse.H0_H0 ;  /* 0x20000023ffaa7230 */ /* 0x104fe20000004100 */
[----:B------:R-:W-:Y:S02]  /*3ae0*/  SHF.R.U32.HI R128, RZ, 0x10, R129 ;  /* 0x00000010ff807819 */ /* 0x000fe40000011681 */
[--C-:B------:R-:W-:Y:S01]  /*3af0*/  SHF.R.U64 R129, R130, 0x10, R131.reuse ;  /* 0x0000001082817819 */ /* 0x100fe20000001283 */
[----:B------:R-:W-:Y:S01]  /*3b00*/  HADD2.F32 R130, -RZ, R35.H1_H1 ;  /* 0x30000023ff827230 */ /* 0x000fe20000004100 */
[----:B------:R-:W-:Y:S01]  /*3b10*/  SHF.R.U32.HI R171, RZ, 0x10, R131 ;  /* 0x00000010ffab7819 */ /* 0x000fe20000011683 */
[----:B------:R-:W-:Y:S02]  /*3b20*/  HADD2.F32 R168, -RZ, R168.H0_H0 ;  /* 0x200000a8ffa87230 */ /* 0x000fe40000004100 */
[----:B------:R-:W-:Y:S02]  /*3b30*/  HADD2.F32 R194, -RZ, R129.H0_H0 ;  /* 0x20000081ffc27230 */ /* 0x000fe40000004100 */
[----:B------:R-:W-:-:S02]  /*3b40*/  HADD2.F32 R171, -RZ, R171.H0_H0 ;  /* 0x200000abffab7230 */ /* 0x000fc40000004100 */
[--C-:B------:R-:W-:Y:S02]  /*3b50*/  HADD2.F32 R129, -RZ, R33.reuse.H1_H1 ;  /* 0x30000021ff817230 */ /* 0x100fe40000004100 */
[----:B------:R-:W-:Y:S02]  /*3b60*/  HADD2.F32 R33, -RZ, R33.H0_H0 ;  /* 0x20000021ff217230 */ /* 0x000fe40000004100 */
[-C--:B------:R-:W-:Y:S01]  /*3b70*/  FMUL.FTZ R35, R130, R171.reuse ;  /* 0x000000ab82237220 */ /* 0x080fe20000410000 */
[----:B------:R-:W-:Y:S02]  /*3b80*/  HADD2.F32 R131, -RZ, R128.H0_H0 ;  /* 0x20000080ff837230 */ /* 0x000fe40000004100 */
[-C--:B------:R-:W-:Y:S01]  /*3b90*/  FMUL.FTZ R128, R129, R194.reuse ;  /* 0x000000c281807220 */ /* 0x080fe20000410000 */
[C---:B------:R-:W-:Y:S01]  /*3ba0*/  FMUL.FTZ R171, R170.reuse, R171 ;  /* 0x000000abaaab7220 */ /* 0x040fe20000410000 */
[C---:B------:R-:W-:Y:S02]  /*3bb0*/  FMUL.FTZ R194, R33.reuse, R194 ;  /* 0x000000c221c27220 */ /* 0x040fe40000410000 */
[-C--:B------:R-:W-:Y:S01]  /*3bc0*/  FFMA.FTZ R33, R33, R168.reuse, -R128 ;  /* 0x000000a821217223 */ /* 0x080fe20000010880 */
[-C--:B------:R-:W-:Y:S01]  /*3bd0*/  FFMA.FTZ R35, R170, R131.reuse, -R35 ;  /* 0x00000083aa237223 */ /* 0x080fe20000010823 */
        /* <DEDUP_REMOVED lines=8> */
[--C-:B------:R-:W-:Y:S02]  /*3c60*/  HADD2.F32 R32, -RZ, R34.reuse.H1_H1 ;  /* 0x30000022ff207230 */ /* 0x100fe40000004100 */
[-C--:B------:R-:W-:Y:S01]  /*3c70*/  FMUL.FTZ R203, R171, R131.reuse ;  /* 0x00000083abcb7220 */ /* 0x080fe20000410000 */
[----:B------:R-:W-:Y:S02]  /*3c80*/  HADD2.F32 R194, -RZ, R34.H0_H0 ;  /* 0x20000022ffc27230 */ /* 0x000fe40000004100 */
[----:B------:R-:W-:Y:S01]  /*3c90*/  FMUL.FTZ R34, R170, R131 ;  /* 0x00000083aa227220 */ /* 0x000fe20000410000 */
[----:B------:R-:W-:-:S02]  /*3ca0*/  HADD2.F32 R168, -RZ, R193.H0_H0 ;  /* 0x200000c1ffa87230 */ /* 0x000fc40000004100 */
        /* <DEDUP_REMOVED lines=8> */
[----:B------:R-:W-:-:S03]  /*3d30*/  F2FP.F16.F32.PACK_AB R128, R32, R131 ;  /* 0x000000832080723e */ /* 0x000fc600000000ff */
[----:B------:R-:W-:Y:S02]  /*3d40*/  IMAD.MOV.U32 R32, RZ, RZ, R34 ;  /* 0x000000ffff207224 */ /* 0x000fe400078e0022 */
[----:B------:R-:W-:-:S07]  /*3d50*/  IMAD.MOV.U32 R34, RZ, RZ, R128 ;  /* 0x000000ffff227224 */ /* 0x000fce00078e0080 */
.L_x_1347:
[----:B------:R-:W-:Y:S05]  /*3d60*/  BSYNC B3 ;  /* 0x0000000000037941 */ /* 0x000fea0003800000 */
.L_x_1346:
[----:B------:R-:W-:Y:S02]  /*3d70*/  ULDC.64 UR4, c[0x0][0x208] ;  /* 0x0000820000047ab9 */ /* 0x000fe40000000a00 */
[----:B--2---:R1:W-:Y:S03]  /*3d80*/  STG.E.128 desc[UR4][R44.64], R32 ;  /* 0x000000202c007986 */ /* 0x0043e6000c101d04 */
.L_x_1345:
[----:B------:R-:W-:Y:S05]  /*3d90*/  BSYNC B2 ;  /* 0x0000000000027941 */ /* 0x000fea0003800000 */
.L_x_1344:
        /* <DEDUP_REMOVED lines=48> */
.L_x_1351:
[----:B------:R-:W-:Y:S05]  /*40a0*/  BSYNC B3 ;  /* 0x0000000000037941 */ /* 0x000fea0003800000 */
.L_x_1350:
[----:B------:R-:W-:Y:S02]  /*40b0*/  ULDC.64 UR4, c[0x0][0x208] ;  /* 0x0000820000047ab9 */ /* 0x000fe40000000a00 */
[----:B--2---:R2:W-:Y:S03]  /*40c0*/  STG.E.128 desc[UR4][R44.64+0x40], R32 ;  /* 0x000040202c007986 */ /* 0x0045e6000c101d04 */
.L_x_1349:
[----:B------:R-:W-:Y:S05]  /*40d0*/  BSYNC B2 ;  /* 0x0000000000027941 */ /* 0x000fea0003800000 */
.L_x_1348:
        /* <DEDUP_REMOVED lines=8> */
[--C-:B------:R-:W-:Y:S02]  /*4160*/  SHF.R.U64 R128, R84, 0x10, R85.reuse ;  /* 0x0000001054807819 */ /* 0x100fe40000001255 */
[----:B------:R-:W-:Y:S01]  /*4170*/  SHF.R.U32.HI R84, RZ, 0x10, R85 ;  /* 0x00000010ff547819 */ /* 0x000fe20000011655 */
[----:B--2---:R-:W-:Y:S01]  /*4180*/  IMAD.MOV.U32 R85, RZ, RZ, R33 ;  /* 0x000000ffff557224 */ /* 0x004fe200078e0021 */
        /* <DEDUP_REMOVED lines=40> */
.L_x_1355:
[----:B------:R-:W-:Y:S05]  /*4410*/  BSYNC B3 ;  /* 0x0000000000037941 */ /* 0x000fea0003800000 */
.L_x_1354:
[----:B------:R-:W-:Y:S02]  /*4420*/  ULDC.64 UR4, c[0x0][0x208] ;  /* 0x0000820000047ab9 */ /* 0x000fe40000000a00 */
[----:B--2---:R3:W-:Y:S03]  /*4430*/  STG.E.128 desc[UR4][R44.64+0x80], R32 ;  /* 0x000080202c007986 */ /* 0x0047e6000c101d04 */
.L_x_1353:
[----:B------:R-:W-:Y:S05]  /*4440*/  BSYNC B2 ;  /* 0x0000000000027941 */ /* 0x000fea0003800000 */
.L_x_1352:
[----:B------:R-:W-:Y:S01]  /*4450*/  ISETP.NE.AND P0, PT, R9, RZ, PT ;  /* 0x000000ff0900720c */ /* 0x000fe20003f05270 */
[----:B------:R-:W-:-:S12]  /*4460*/  BSSY B2, `(.L_x_1356) ;  /* 0x0000034000027945 */ /* 0x000fd80003800000 */
[----:B------:R-:W-:Y:S05]  /*4470*/  @!P0 BRA `(.L_x_1357) ;  /* 0x0000000000c88947 */ /* 0x000fea0003800000 */
[----:B-123--:R1:W2:Y:S01]  /*4480*/  LDS.128 R32, [R42+0x3000] ;  /* 0x003000002a207984 */ /* 0x00e2a20000000c00 */
[----:B------:R-:W-:Y:S01]  /*4490*/  VIADD R78, R16, 0x30 ;  /* 0x00000030104e7836 */ /* 0x000fe20000000000 */
[----:B------:R-:W-:Y:S04]  /*44a0*/  BSSY B3, `(.L_x_1358) ;  /* 0x000002d000037945 */ /* 0x000fe80003800000 */
        /* <DEDUP_REMOVED lines=20> */
[-C--:B------:R-:W-:Y:S01]  /*45f0*/  FFMA.FTZ R32, R32, R77.reuse, -R33 ;  /* 0x0000004d20207223 */ /* 0x080fe20000010821 */
[----:B------:R-:W-:Y:S01]  /*4600*/  FFMA.FTZ R33, R35, R77, R86 ;  /* 0x0000004d23217223 */ /* 0x000fe20000010056 */
[-C--:B------:R-:W-:Y:S01]  /*4610*/  FFMA.FTZ R35, R75, R78.reuse, -R120 ;  /* 0x0000004e4b237223 */ /* 0x080fe20000010878 */
[----:B------:R-:W-:Y:S01]  /*4620*/  FFMA.FTZ R84, R76, R78, R79 ;  /* 0x0000004e4c547223 */ /* 0x000fe2000001004f */
[----:B------:R-:W-:-:S02]  /*4630*/  HADD2.F32 R78, -RZ, R206.H0_H0 ;  /* 0x200000ceff4e7230 */ /* 0x000fc40000004100 */
[----:B------:R-:W-:Y:S01]  /*4640*/  HADD2.F32 R79, -RZ, R206.H1_H1 ;  /* 0x300000ceff4f7230 */ /* 0x000fe20000004100 */
[----:B------:R-:W-:Y:S01]  /*4650*/  F2FP.F16.F32.PACK_AB R33, R33, R32 ;  /* 0x000000202121723e */ /* 0x000fe200000000ff */
[----:B------:R-:W-:Y:S01]  /*4660*/  HADD2.F32 R75, -RZ, R74.H1_H1 ;  /* 0x3000004aff4b7230 */ /* 0x000fe20000004100 */
[----:B------:R-:W-:Y:S01]  /*4670*/  F2FP.F16.F32.PACK_AB R35, R84, R35 ;  /* 0x000000235423723e */ /* 0x000fe200000000ff */
[----:B------:R-:W-:Y:S02]  /*4680*/  HADD2.F32 R76, -RZ, R34.H1_H1 ;  /* 0x30000022ff4c7230 */ /* 0x000fe40000004100 */
[----:B------:R-:W-:Y:S02]  /*4690*/  HADD2.F32 R74, -RZ, R74.H0_H0 ;  /* 0x2000004aff4a7230 */ /* 0x000fe40000004100 */
[----:B------:R-:W-:Y:S01]  /*46a0*/  FMUL.FTZ R85, R75, R78 ;  /* 0x0000004e4b557220 */ /* 0x000fe20000410000 */
[----:B------:R-:W-:Y:S02]  /*46b0*/  HADD2.F32 R34, -RZ, R34.H0_H0 ;  /* 0x20000022ff227230 */ /* 0x000fe40000004100 */
[----:B------:R-:W-:Y:S01]  /*46c0*/  FMUL.FTZ R87, R76, R79 ;  /* 0x0000004f4c577220 */ /* 0x000fe20000410000 */
[----:B------:R-:W-:-:S02]  /*46d0*/  HADD2.F32 R77, -RZ, R159.H0_H0 ;  /* 0x2000009fff4d7230 */ /* 0x000fc40000004100 */
        /* <DEDUP_REMOVED lines=9> */
.L_x_1359:
[----:B------:R-:W-:Y:S05]  /*4770*/  BSYNC B3 ;  /* 0x0000000000037941 */ /* 0x000fea0003800000 */
.L_x_1358:
[----:B------:R-:W-:Y:S02]  /*4780*/  ULDC.64 UR4, c[0x0][0x208] ;  /* 0x0000820000047ab9 */ /* 0x000fe40000000a00 */
[----:B--2---:R4:W-:Y:S03]  /*4790*/  STG.E.128 desc[UR4][R44.64+0xc0], R32 ;  /* 0x0000c0202c007986 */ /* 0x0049e6000c101d04 */
.L_x_1357:
[----:B------:R-:W-:Y:S05]  /*47a0*/  BSYNC B2 ;  /* 0x0000000000027941 */ /* 0x000fea0003800000 */
.L_x_1356:
        /* <DEDUP_REMOVED lines=16> */
[----:B------:R-:W-:-:S02]  /*48b0*/  HADD2.F32 R76, -RZ, R76.H0_H0 ;  /* 0x2000004cff4c7230 */ /* 0x000fc40000004100 */
[----:B------:R-:W-:Y:S02]  /*48c0*/  HADD2.F32 R34, -RZ, R33.H1_H1 ;  /* 0x30000021ff227230 */ /* 0x000fe40000004100 */
[--C-:B------:R-:W-:Y:S02]  /*48d0*/  HADD2.F32 R71, -RZ, R35.reuse.H1_H1 ;  /* 0x30000023ff477230 */ /* 0x100fe40000004100 */
[----:B------:R-:W-:Y:S02]  /*48e0*/  HADD2.F32 R35, -RZ, R35.H0_H0 ;  /* 0x20000023ff237230 */ /* 0x000fe40000004100 */
[----:B------:R-:W-:Y:S01]  /*48f0*/  FMUL.FTZ R78, R34, R73 ;  /* 0x00000049224e7220 */ /* 0x000fe20000410000 */
[----:B------:R-:W-:Y:S02]  /*4900*/  HADD2.F32 R33, -RZ, R33.H0_H0 ;  /* 0x20000021ff217230 */ /* 0x000fe40000004100 */
[-C--:B------:R-:W-:Y:S01]  /*4910*/  FMUL.FTZ R84, R71, R76.reuse ;  /* 0x0000004c47547220 */ /* 0x080fe20000410000 */
[----:B------:R-:W-:-:S02]  /*4920*/  FMUL.FTZ R76, R35, R76 ;  /* 0x0000004c234c7220 */ /* 0x000fc40000410000 */
[C---:B------:R-:W-:Y:S01]  /*4930*/  FMUL.FTZ R73, R33.reuse, R73 ;  /* 0x0000004921497220 */ /* 0x040fe20000410000 */
[----:B------:R-:W-:Y:S01]  /*4940*/  FFMA.FTZ R78, R33, R72, -R78 ;  /* 0x00000048214e7223 */ /* 0x000fe2000001084e */
[----:B------:R-:W-:Y:S01]  /*4950*/  FFMA.FTZ R79, R71, R74, R76 ;  /* 0x0000004a474f7223 */ /* 0x000fe2000001004c */
[----:B------:R-:W-:Y:S02]  /*4960*/  HADD2.F32 R33, -RZ, R32.H1_H1 ;  /* 0x30000020ff217230 */ /* 0x000fe40000004100 */
[----:B------:R-:W-:Y:S01]  /*4970*/  FFMA.FTZ R77, R34, R72, R73 ;  /* 0x00000048224d7223 */ /* 0x000fe20000010049 */
[----:B------:R-:W-:Y:S02]  /*4980*/  HADD2.F32 R71, -RZ, R158.H0_H0 ;  /* 0x2000009eff477230 */ /* 0x000fe40000004100 */
[----:B------:R-:W-:Y:S01]  /*4990*/  FFMA.FTZ R84, R35, R74, -R84 ;  /* 0x0000004a23547223 */ /* 0x000fe20000010854 */
[----:B------:R-:W-:Y:S02]  /*49a0*/  HADD2.F32 R32, -RZ, R32.H0_H0 ;  /* 0x20000020ff207230 */ /* 0x000fe40000004100 */
[----:B------:R-:W-:-:S02]  /*49b0*/  HADD2.F32 R73, -RZ, R158.H1_H1 ;  /* 0x3000009eff497230 */ /* 0x000fc40000004100 */
[CC--:B------:R-:W-:Y:S01]  /*49c0*/  FMUL.FTZ R75, R33.reuse, R71.reuse ;  /* 0x00000047214b7220 */ /* 0x0c0fe20000410000 */
[--C-:B------:R-:W-:Y:S02]  /*49d0*/  HADD2.F32 R34, -RZ, R70.reuse.H1_H1 ;  /* 0x30000046ff227230 */ /* 0x100fe40000004100 */
        /* <DEDUP_REMOVED lines=14> */
.L_x_1363:
[----:B------:R-:W-:Y:S05]  /*4ac0*/  BSYNC B3 ;  /* 0x0000000000037941 */ /* 0x000fea0003800000 */
.L_x_1362:
[----:B------:R-:W-:Y:S02]  /*4ad0*/  ULDC.64 UR4, c[0x0][0x208] ;  /* 0x0000820000047ab9 */ /* 0x000fe40000000a00 */
[----:B--2---:R1:W-:Y:S03]  /*4ae0*/  STG.E.128 desc[UR4][R44.64+0x100], R32 ;  /* 0x000100202c007986 */ /* 0x0043e6000c101d04 */
.L_x_1361:
[----:B------:R-:W-:Y:S05]  /*4af0*/  BSYNC B2 ;  /* 0x0000000000027941 */ /* 0x000fea0003800000 */
.L_x_1360:
        /* <DEDUP_REMOVED lines=25> */
[----:B------:R-:W-:-:S02]  /*4c90*/  HADD2.F32 R68, -RZ, R155.H1_H1 ;  /* 0x3000009bff447230 */ /* 0x000fc40000004100 */
[C---:B------:R-:W-:Y:S01]  /*4ca0*/  FMUL.FTZ R72, R35.reuse, R72 ;  /* 0x0000004823487220 */ /* 0x040fe20000410000 */
[----:B------:R-:W-:Y:S02]  /*4cb0*/  HADD2.F32 R155, -RZ, R155.H0_H0 ;  /* 0x2000009bff9b7230 */ /* 0x000fe40000004100 */
        /* <DEDUP_REMOVED lines=20> */
.L_x_1365:
[----:B------:R-:W-:Y:S05]  /*4e00*/  BSYNC B2 ;  /* 0x0000000000027941 */ /* 0x000fea0003800000 */
.L_x_1364:
[----:B------:R-:W-:Y:S02]  /*4e10*/  ULDC.64 UR4, c[0x0][0x208] ;  /* 0x0000820000047ab9 */ /* 0x000fe40000000a00 */
[----:B--2---:R1:W-:Y:S03]  /*4e20*/  STG.E.128 desc[UR4][R44.64+0x140], R32 ;  /* 0x000140202c007986 */ /* 0x0043e6000c101d04 */
.L_x_1343:
[----:B------:R-:W-:Y:S05]  /*4e30*/  BSYNC B1 ;  /* 0x0000000000017941 */ /* 0x000fea0003800000 */
.L_x_1342:
        /* <DEDUP_REMOVED lines=29> */
[----:B------:R-:W-:Y:S02]  /*5010*/  HADD2.F32 R45, -RZ, R152.H0_H0 ;  /* 0x20000098ff2d7230 */ /* 0x000fe40000004100 */
        /* <DEDUP_REMOVED lines=19> */
.L_x_1370:
[----:B------:R-:W-:Y:S05]  /*5150*/  BSYNC B2 ;  /* 0x0000000000027941 */ /* 0x000fea0003800000 */
.L_x_1369:
[----:B------:R-:W-:Y:S02]  /*5160*/  ULDC.64 UR4, c[0x0][0x208] ;  /* 0x0000820000047ab9 */ /* 0x000fe40000000a00 */
[----:B--2---:R1:W-:Y:S03]  /*5170*/  STG.E.128 desc[UR4][R40.64], R32 ;  /* 0x0000002028007986 */ /* 0x0043e6000c101d04 */
.L_x_1368:
[----:B------:R-:W-:Y:S05]  /*5180*/  BSYNC B1 ;  /* 0x0000000000017941 */ /* 0x000fea0003800000 */
.L_x_1367:
        /* <DEDUP_REMOVED lines=29> */
[----:B------:R-:W-:Y:S02]  /*5360*/  HADD2.F32 R45, -RZ, R140.H1_H1 ;  /* 0x3000008cff2d7230 */ /* 0x000fe40000004100 */
[----:B------:R-:W-:Y:S01]  /*5370*/  FFMA.FTZ R66, R35, R60, -R66 ;  /* 0x0000003c23427223 */ /* 0x000fe20000010842 */
[----:B------:R-:W-:Y:S02]  /*5380*/  HADD2.F32 R32, -RZ, R32.H0_H0 ;  /* 0x20000020ff207230 */ /* 0x000fe40000004100 */
[----:B------:R-:W-:Y:S02]  /*5390*/  HADD2.F32 R59, -RZ, R140.H0_H0 ;  /* 0x2000008cff3b7230 */ /* 0x000fe40000004100 */
[----:B------:R-:W-:Y:S01]  /*53a0*/  FMUL.FTZ R61, R33, R45 ;  /* 0x0000002d213d7220 */ /* 0x000fe20000410000 */
[----:B------:R-:W-:-:S02]  /*53b0*/  HADD2.F32 R34, -RZ, R44.H1_H1 ;  /* 0x3000002cff227230 */ /* 0x000fc40000004100 */
[----:B------:R-:W-:Y:S01]  /*53c0*/  FMUL.FTZ R58, R32, R45 ;  /* 0x0000002d203a7220 */ /* 0x000fe20000410000 */
[----:B------:R-:W-:Y:S02]  /*53d0*/  HADD2.F32 R44, -RZ, R44.H0_H0 ;  /* 0x2000002cff2c7230 */ /* 0x000fe40000004100 */
[--C-:B------:R-:W-:Y:S02]  /*53e0*/  HADD2.F32 R35, -RZ, R141.reuse.H1_H1 ;  /* 0x3000008dff237230 */ /* 0x100fe40000004100 */
[-C--:B------:R-:W-:Y:S01]  /*53f0*/  FMUL.FTZ R45, R34, R59.reuse ;  /* 0x0000003b222d7220 */ /* 0x080fe20000410000 */
        /* <DEDUP_REMOVED lines=10> */
.L_x_1374:
[----:B------:R-:W-:Y:S05]  /*54a0*/  BSYNC B2 ;  /* 0x0000000000027941 */ /* 0x000fea0003800000 */
.L_x_1373:
[----:B------:R-:W-:Y:S02]  /*54b0*/  ULDC.64 UR4, c[0x0][0x208] ;  /* 0x0000820000047ab9 */ /* 0x000fe40000000a00 */
[----:B--2---:R1:W-:Y:S03]  /*54c0*/  STG.E.128 desc[UR4][R40.64+0x40], R32 ;  /* 0x0000402028007986 */ /* 0x0043e6000c101d04 */
.L_x_1372:
[----:B------:R-:W-:Y:S05]  /*54d0*/  BSYNC B1 ;  /* 0x0000000000017941 */ /* 0x000fea0003800000 */
.L_x_1371:
        /* <DEDUP_REMOVED lines=49> */
.L_x_1378:
[----:B------:R-:W-:Y:S05]  /*57f0*/  BSYNC B2 ;  /* 0x0000000000027941 */ /* 0x000fea0003800000 */
.L_x_1377:
[----:B------:R-:W-:Y:S02]  /*5800*/  ULDC.64 UR4, c[0x0][0x208] ;  /* 0x0000820000047ab9 */ /* 0x000fe40000000a00 */
[----:B--2---:R1:W-:Y:S03]  /*5810*/  STG.E.128 desc[UR4][R40.64+0x80], R32 ;  /* 0x0000802028007986 */ /* 0x0043e6000c101d04 */
.L_x_1376:
[----:B------:R-:W-:Y:S05]  /*5820*/  BSYNC B1 ;  /* 0x0000000000017941 */ /* 0x000fea0003800000 */
.L_x_1375:
        /* <DEDUP_REMOVED lines=49> */
.L_x_1382:
[----:B------:R-:W-:Y:S05]  /*5b40*/  BSYNC B2 ;  /* 0x0000000000027941 */ /* 0x000fea0003800000 */
.L_x_1381:
[----:B------:R-:W-:Y:S02]  /*5b50*/  ULDC.64 UR4, c[0x0][0x208] ;  /* 0x0000820000047ab9 */ /* 0x000fe40000000a00 */
[----:B--2---:R1:W-:Y:S03]  /*5b60*/  STG.E.128 desc[UR4][R40.64+0xc0], R32 ;  /* 0x0000c02028007986 */ /* 0x0043e6000c101d04 */
.L_x_1380:
[----:B------:R-:W-:Y:S05]  /*5b70*/  BSYNC B1 ;  /* 0x0000000000017941 */ /* 0x000fea0003800000 */
.L_x_1379:
        /* <DEDUP_REMOVED lines=13> */
[----:B------:R-:W-:Y:S01]  /*5c50*/  HADD2.F32 R34, -RZ, R33.H1_H1 ;  /* 0x30000021ff227230 */ /* 0x000fe20000004100 */
        /* <DEDUP_REMOVED lines=11> */
[----:B------:R-:W-:Y:S01]  /*5d10*/  FFMA.FTZ R49, R44, R46, R49 ;  /* 0x0000002e2c317223 */ /* 0x000fe20000010031 */
[----:B------:R-:W-:-:S02]  /*5d20*/  HADD2.F32 R44, -RZ, R83.H0_H0 ;  /* 0x20000053ff2c7230 */ /* 0x000fc40000004100 */
[-C--:B------:R-:W-:Y:S01]  /*5d30*/  FFMA.FTZ R50, R33, R45.reuse, -R50 ;  /* 0x0000002d21327223 */ /* 0x080fe20000010832 */
        /* <DEDUP_REMOVED lines=21> */
.L_x_1386:
[----:B------:R-:W-:Y:S05]  /*5e90*/  BSYNC B2 ;  /* 0x0000000000027941 */ /* 0x000fea0003800000 */
.L_x_1385:
[----:B------:R-:W-:Y:S02]  /*5ea0*/  ULDC.64 UR4, c[0x0][0x208] ;  /* 0x0000820000047ab9 */ /* 0x000fe40000000a00 */
[----:B--2---:R1:W-:Y:S03]  /*5eb0*/  STG.E.128 desc[UR4][R40.64+0x100], R32 ;  /* 0x0001002028007986 */ /* 0x0043e6000c101d04 */
.L_x_1384:
[----:B------:R-:W-:Y:S05]  /*5ec0*/  BSYNC B1 ;  /* 0x0000000000017941 */ /* 0x000fea0003800000 */
.L_x_1383:
[----:B------:R-:W-:-:S13]  /*5ed0*/  ISETP.NE.AND P0, PT, R7, RZ, PT ;  /* 0x000000ff0700720c */ /* 0x000fda0003f05270 */
        /* <DEDUP_REMOVED lines=17> */
[-C--:B------:R-:W-:Y:S01]  /*5ff0*/  FMUL.FTZ R46, R34, R39.reuse ;  /* 0x00000027222e7220 */ /* 0x080fe20000410000 */
[----:B------:R-:W-:Y:S02]  /*6000*/  HADD2.F32 R35, -RZ, R35.H0_H0 ;  /* 0x20000023ff237230 */ /* 0x000fe40000004100 */
[----:B------:R-:W-:Y:S01]  /*6010*/  FMUL.FTZ R39, R33, R39 ;  /* 0x0000002721277220 */ /* 0x000fe20000410000 */
[----:B------:R-:W-:Y:S02]  /*6020*/  HADD2.F32 R42, -RZ, R42.H0_H0 ;  /* 0x2000002aff2a7230 */ /* 0x000fe40000004100 */
[----:B------:R-:W-:Y:S01]  /*6030*/  FMUL.FTZ R48, R37, R44 ;  /* 0x0000002c25307220 */ /* 0x000fe20000410000 */
[----:B------:R-:W-:Y:S01]  /*6040*/  FFMA.FTZ R46, R33, R38, -R46 ;  /* 0x00000026212e7223 */ /* 0x000fe2000001082e */
[----:B------:R-:W-:Y:S01]  /*6050*/  FMUL.FTZ R44, R35, R44 ;  /* 0x0000002c232c7220 */ /* 0x000fe20000410000 */
[----:B------:R-:W-:-:S02]  /*6060*/  HADD2.F32 R33, -RZ, R32.H1_H1 ;  /* 0x30000020ff217230 */ /* 0x000fc40000004100 */
[----:B------:R-:W-:Y:S01]  /*6070*/  FFMA.FTZ R45, R34, R38, R39 ;  /* 0x00000026222d7223 */ /* 0x000fe20000010027 */
[----:B------:R-:W-:Y:S02]  /*6080*/  HADD2.F32 R32, -RZ, R32.H0_H0 ;  /* 0x20000020ff207230 */ /* 0x000fe40000004100 */
[-C--:B------:R-:W-:Y:S01]  /*6090*/  FFMA.FTZ R47, R37, R42.reuse, R44 ;  /* 0x0000002a252f7223 */ /* 0x080fe2000001002c */
[--C-:B------:R-:W-:Y:S02]  /*60a0*/  HADD2.F32 R37, -RZ, R80.reuse.H1_H1 ;  /* 0x30000050ff257230 */ /* 0x100fe40000004100 */
[----:B------:R-:W-:Y:S01]  /*60b0*/  FFMA.FTZ R48, R35, R42, -R48 ;  /* 0x0000002a23307223 */ /* 0x000fe20000010830 */
[----:B------:R-:W-:Y:S02]  /*60c0*/  HADD2.F32 R39, -RZ, R80.H0_H0 ;  /* 0x20000050ff277230 */ /* 0x000fe40000004100 */
[--C-:B------:R-:W-:Y:S02]  /*60d0*/  HADD2.F32 R34, -RZ, R36.reuse.H1_H1 ;  /* 0x30000024ff227230 */ /* 0x100fe40000004100 */
[----:B------:R-:W-:Y:S01]  /*60e0*/  FMUL.FTZ R43, R33, R37 ;  /* 0x00000025212b7220 */ /* 0x000fe20000410000 */
[----:B------:R-:W-:-:S02]  /*60f0*/  HADD2.F32 R36, -RZ, R36.H0_H0 ;  /* 0x20000024ff247230 */ /* 0x000fc40000004100 */
[----:B------:R-:W-:Y:S01]  /*6100*/  FMUL.FTZ R38, R32, R37 ;  /* 0x0000002520267220 */ /* 0x000fe20000410000 */
        /* <DEDUP_REMOVED lines=12> */
.L_x_1388:
[----:B------:R-:W-:Y:S05]  /*61d0*/  BSYNC B1 ;  /* 0x0000000000017941 */ /* 0x000fea0003800000 */
.L_x_1387:
[----:B------:R-:W-:Y:S02]  /*61e0*/  ULDC.64 UR4, c[0x0][0x208] ;  /* 0x0000820000047ab9 */ /* 0x000fe40000000a00 */
[----:B--2---:R1:W-:Y:S01]  /*61f0*/  STG.E.128 desc[UR4][R40.64+0x140], R32 ;  /* 0x0001402028007986 */ /* 0x0043e2000c101d04 */
[----:B------:R-:W-:Y:S05]  /*6200*/  BRA `(.L_x_1366) ;  /* 0x0000003c00d07947 */ /* 0x000fea0003800000 */
.L_x_1334:
[----:B------:R-:W-:Y:S01]  /*6210*/  ISETP.GE.AND P4, PT, R162, R5, PT ;  /* 0x00000005a200720c */ /* 0x000fe20003f86270 */
[----:B------:R-:W-:Y:S01]  /*6220*/  BSSY B1, `(.L_x_1389) ;  /* 0x000002f000017945 */ /* 0x000fe20003800000 */
[----:B------:R-:W-:Y:S02]  /*6230*/  CS2R R58, SRZ ;  /* 0x00000000003a7805 */ /* 0x000fe4000001ff00 */
[----:B------:R-:W-:Y:S02]  /*6240*/  CS2R R34, SRZ ;  /* 0x0000000000227805 */ /* 0x000fe4000001ff00 */
[----:B0-----:R-:W-:Y:S02]  /*6250*/  CS2R R32, SRZ ;  /* 0x0000000000207805 */ /* 0x001fe4000001ff00 */
        /* <DEDUP_REMOVED lines=15> */
[----:B------:R-:W-:Y:S01]  /*6350*/  CS2R R40, SRZ ;  /* 0x0000000000287805 */ /* 0x000fe2000001ff00 */
[----:B------:R-:W-:Y:S01]  /*6360*/  IMAD.X R34, R3, 0x1, R20, P0 ;  /* 0x0000000103227824 */ /* 0x000fe200000e0614 */
[----:B------:R-:W-:Y:S02]  /*6370*/  LEA R56, P0, R33, UR4, 0x1 ;  /* 0x0000000421387c11 */ /* 0x000fe4000f8008ff */
[----:B------:R-:W-:-:S02]  /*6380*/  CS2R R54, SRZ ;  /* 0x0000000000367805 */ /* 0x000fc4000001ff00 */
[----:B------:R-:W-:Y:S01]  /*6390*/  CS2R R52, SRZ ;  /* 0x0000000000347805 */ /* 0x000fe2000001ff00 */
[----:B------:R-:W-:Y:S01]  /*63a0*/  ULDC.64 UR6, c[0x0][0x208] ;  /* 0x0000820000067ab9 */ /* 0x000fe20000000a00 */
        /* <DEDUP_REMOVED lines=22> */
.L_x_1390:
[----:B------:R-:W-:Y:S05]  /*6510*/  BSYNC B1 ;  /* 0x0000000000017941 */ /* 0x000fea0003800000 */
.L_x_1389:
        /* <DEDUP_REMOVED lines=24> */
[----:B------:R-:W-:Y:S01]  /*66a0*/  CS2R R76, SRZ ;  /* 0x00000000004c7805 */ /* 0x000fe2000001ff00 */
[----:B------:R-:W-:Y:S01]  /*66b0*/  ULDC.64 UR8, c[0x0][0x208] ;  /* 0x0000820000087ab9 */ /* 0x000fe20000000a00 */
        /* <DEDUP_REMOVED lines=22> */
.L_x_1392:
[----:B------:R-:W-:Y:S05]  /*6820*/  BSYNC B1 ;  /* 0x0000000000017941 */ /* 0x000fea0003800000 */
.L_x_1391:
[----:B------:R-:W-:Y:S01]  /*6830*/  IMAD.MOV.U32 R4, RZ, RZ, R33 ;  /* 0x000000ffff047224 */ /* 0x000fe200078e0021 */
[----:B------:R-:W-:Y:S01]  /*6840*/  MOV R3, R32 ;  /* 0x0000002000037202 */ /* 0x000fe20000000f00 */
[----:B0-----:R-:W-:Y:S01]  /*6850*/  IMAD.MOV.U32 R80, RZ, RZ, R38 ;  /* 0x000000ffff507224 */ /* 0x001fe200078e0026 */
[----:B------:R-:W-:Y:S01]  /*6860*/  MOV R81, R42 ;  /* 0x0000002a00517202 */ /* 0x000fe20000000f00 */
[----:B------:R-:W-:Y:S01]  /*6870*/  ULOP3.LUT UR4, UR60, 0x1, URZ, 0xfc, !UPT ;  /* 0x000000013c047892 */ /* 0x000fe2000f8efc3f */
[----:B------:R-:W-:Y:S01]  /*6880*/  PRMT R215, R3, 0x5410, R4 ;  /* 0x0000541003d77816 */ /* 0x000fe20000000004 */
[----:B------:R-:W-:Y:S01]  /*6890*/  IMAD.MOV.U32 R3, RZ, RZ, R39 ;  /* 0x000000ffff037224 */ /* 0x000fe200078e0027 */
[----:B------:R-:W-:Y:S01]  /*68a0*/  PRMT R218, R80, 0x7610, R218 ;  /* 0x0000761050da7816 */ /* 0x000fe200000000da */
[----:B------:R-:W-:Y:S01]  /*68b0*/  IMAD.MOV.U32 R80, RZ, RZ, R37 ;  /* 0x000000ffff507224 */ /* 0x000fe200078e0025 */
[----:B------:R-:W-:Y:S01]  /*68c0*/  PRMT R209, R81, 0x7610, R209 ;  /* 0x0000761051d17816 */ /* 0x000fe200000000d1 */
[----:B------:R-:W-:Y:S01]  /*68d0*/  IMAD.MOV.U32 R4, RZ, RZ, R36 ;  /* 0x000000ffff047224 */ /* 0x000fe200078e0024 */
[----:B------:R-:W-:Y:S01]  /*68e0*/  UISETP.NE.AND UP0, UPT, UR4, 0x3, UPT ;  /* 0x000000030400788c */ /* 0x000fe2000bf05270 */
[----:B------:R-:W-:Y:S01]  /*68f0*/  IMAD.MOV.U32 R81, RZ, RZ, R46 ;  /* 0x000000ffff517224 */ /* 0x000fe200078e002e */
[----:B------:R-:W-:Y:S01]  /*6900*/  PRMT R220, R3, 0x5410, R80 ;  /* 0x0000541003dc7816 */ /* 0x000fe20000000050 */
        /* <DEDUP_REMOVED lines=25> */
[----:B------:R-:W-:Y:S01]  /*6aa0*/  PRMT R210, R3, 0x7610, R210 ;  /* 0x0000761003d27816 */ /* 0x000fe200000000d2 */
[----:B-----5:R-:W-:Y:S01]  /*6ab0*/  IMAD.MOV.U32 R81, RZ, RZ, R58 ;  /* 0x000000ffff517224 */ /* 0x020fe200078e003a */
        /* <DEDUP_REMOVED lines=41> */
[----:B------:R-:W-:-:S03]  /*6d50*/  IMAD.MOV.U32 R4, RZ, RZ, R76 ;  /* 0x000000ffff047224 */ /* 0x000fc600078e004c */
[----:B------:R-:W-:Y:S02]  /*6d60*/  PRMT R211, R81, 0x5410, R80 ;  /* 0x0000541051d37816 */ /* 0x000fe40000000050 */
[----:B------:R-:W-:Y:S01]  /*6d70*/  PRMT R213, R4, 0x5410, R3 ;  /* 0x0000541004d57816 */ /* 0x000fe20000000003 */
[----:B------:R-:W-:Y:S06]  /*6d80*/  @!P1 BRA `(.L_x_1393) ;  /* 0x0000000000049947 */ /* 0x000fec0003800000 */
[----:B------:R-:W-:Y:S01]  /*6d90*/  BPT.TRAP 0x1 ;  /* 0x000000040000795c */ /* 0x000fe20000300000 */
.L_x_1393:
[----:B------:R-:W-:Y:S01]  /*6da0*/  IMAD R4, R19, 0x8, R18 ;  /* 0x0000000813047824 */ /* 0x000fe200078e0212 */
[----:B------:R-:W-:Y:S01]  /*6db0*/  SHF.L.U32 R3, R167, 0x1f, RZ ;  /* 0x0000001fa7037819 */ /* 0x000fe200000006ff */
[----:B------:R-:W0:Y:S01]  /*6dc0*/  LDC R151, c[0x0][0x2e4] ;  /* 0x0000b900ff977b82 */ /* 0x000e220000000800 */
[----:B------:R-:W-:Y:S02]  /*6dd0*/  BSSY B1, `(.L_x_1394) ;  /* 0x0000004000017945 */ /* 0x000fe40003800000 */
[----:B------:R-:W1:Y:S05]  /*6de0*/  SYNCS.PHASECHK.TRANS64.TRYWAIT P5, [R4+URZ+0x2a890], R3 ;  /* 0x02a89003040075a7 */ /* 0x000e6a00080a017f */
[----:B------:R-:W2:Y:S01]  /*6df0*/  LDC.64 R128, c[0x0][0x2f0] ;  /* 0x0000bc00ff807b82 */ /* 0x000ea20000000a00 */
[----:B-1----:R-:W-:Y:S05]  /*6e00*/  @!P5 BRA `(.L_x_1395) ;  /* 0x000001f400f0d947 */ /* 0x002fea0003800000 */
.L_x_1739:
[----:B------:R-:W-:Y:S05]  /*6e10*/  BSYNC B1 ;  /* 0x0000000000017941 */ /* 0x000fea0003800000 */
.L_x_1394:
[----:B------:R-:W-:Y:S01]  /*6e20*/  BSSY B1, `(.L_x_1396) ;  /* 0x0000178000017945 */ /* 0x000fe20003800000 */
[----:B0-----:R-:W-:Y:S01]  /*6e30*/  IMAD.IADD R152, R151, 0x1, -R122 ;  /* 0x0000000197987824 */ /* 0x001fe200078e0a7a */
[----:B------:R-:W-:Y:S02]  /*6e40*/  MOV R131, R84 ;  /* 0x0000005400837202 */ /* 0x000fe40000000f00 */
        /* <DEDUP_REMOVED lines=25> */
[----:B------:R-:W-:Y:S02]  /*6fe0*/  ISETP.GE.AND P5, PT, R22, R117, PT ;  /* 0x000000751600720c */ /* 0x000fe40003fa6270 */
[----:B------:R-:W-:Y:S02]  /*6ff0*/  LEA.HI R83, R83, R80, RZ, 0x3 ;  /* 0x0000005053537211 */ /* 0x000fe400078f18ff */
[----:B------:R-:W-:Y:S02]  /*7000*/  LOP3.LUT R80, R174, 0x38, R81, 0xf8, !PT ;  /* 0x00000038ae507812 */ /* 0x000fe400078ef851 */
[----:B------:R-:W-:-:S02]  /*7010*/  SHF.R.S32.HI R83, RZ, 0x3, R83 ;  /* 0x00000003ff537819 */ /* 0x000fc40000011453 */
[----:B------:R-:W-:-:S03]  /*7020*/  LOP3.LUT R80, R80, R175, RZ, 0x3c, !PT ;  /* 0x000000af50507212 */ /* 0x000fc600078e3cff */
[----:B------:R-:W-:-:S04]  /*7030*/  IMAD R83, R83, 0x1800, R176 ;  /* 0x0000180053537824 */ /* 0x000fc800078e02b0 */
[----:B------:R-:W-:Y:S02]  /*7040*/  IMAD.IADD R80, R83, 0x1, R80 ;  /* 0x0000000153507824 */ /* 0x000fe400078e0250 */
[C---:B------:R-:W-:Y:S02]  /*7050*/  IMAD R83, R19.reuse, 0x4800, R146 ;  /* 0x0000480013537824 */ /* 0x040fe400078e0292 */
[----:B------:R-:W-:Y:S02]  /*7060*/  IMAD R81, R19, 0x4800, R80 ;  /* 0x0000480013517824 */ /* 0x000fe400078e0250 */
[--C-:B------:R-:W-:Y:S02]  /*7070*/  IMAD R80, R83, 0x2, R18.reuse ;  /* 0x0000000253507824 */ /* 0x100fe400078e0212 */
[----:B------:R-:W-:-:S04]  /*7080*/  IMAD R84, R81, 0x2, R18 ;  /* 0x0000000251547824 */ /* 0x000fc800078e0212 */
[----:B------:R-:W0:Y:S04]  /*7090*/  LDS.128 R80, [R80+0x18400] ;  /* 0x0184000050507984 */ /* 0x000e280000000c00 */
[----:B------:R-:W2:Y:S01]  /*70a0*/  LDS.128 R84, [R84+0x18400] ;  /* 0x0184000054547984 */ /* 0x000ea20000000c00 */
[----:B------:R-:W-:Y:S05]  /*70b0*/  @P5 BRA `(.L_x_1401) ;  /* 0x00000004004c5947 */ /* 0x000fea0003800000 */
[--C-:B------:R-:W-:Y:S01]  /*70c0*/  SHF.R.U64 R40, R40, 0x10, R41.reuse ;  /* 0x0000001028287819 */ /* 0x100fe20000001229 */
[----:B--2---:R-:W-:Y:S01]  /*70d0*/  HADD2.F32 R206, -RZ, R85.H0_H0 ;  /* 0x20000055ffce7230 */ /* 0x004fe20000004100 */
[----:B------:R-:W-:Y:S01]  /*70e0*/  SHF.R.U32.HI R204, RZ, 0x10, R41 ;  /* 0x00000010ffcc7819 */ /* 0x000fe20000011629 */
[----:B0-----:R-:W-:Y:S01]  /*70f0*/  HADD2.F32 R208, -RZ, R81.H0_H0 ;  /* 0x20000051ffd07230 */ /* 0x001fe20000004100 */
[--C-:B------:R-:W-:Y:S01]  /*7100*/  SHF.R.U64 R41, R52, 0x10, R53.reuse ;  /* 0x0000001034297819 */ /* 0x100fe20000001235 */
[----:B------:R-:W-:Y:S01]  /*7110*/  HADD2.F32 R207, -RZ, R85.H1_H1 ;  /* 0x30000055ffcf7230 */ /* 0x000fe20000004100 */
[----:B------:R-:W-:Y:S01]  /*7120*/  SHF.R.U32.HI R52, RZ, 0x10, R53 ;  /* 0x00000010ff347819 */ /* 0x000fe20000011635 */
[----:B------:R-:W-:Y:S01]  /*7130*/  HADD2.F32 R81, -RZ, R81.H1_H1 ;  /* 0x30000051ff517230 */ /* 0x000fe20000004100 */
[--C-:B------:R-:W-:Y:S01]  /*7140*/  SHF.R.U64 R53, R54, 0x10, R55.reuse ;  /* 0x0000001036357819 */ /* 0x100fe20000001237 */
[----:B------:R-:W-:Y:S01]  /*7150*/  HADD2.F32 R204, -RZ, R204.H0_H0 ;  /* 0x200000ccffcc7230 */ /* 0x000fe20000004100 */
[----:B------:R-:W-:Y:S01]  /*7160*/  SHF.R.U32.HI R54, RZ, 0x10, R55 ;  /* 0x00000010ff367819 */ /* 0x000fe20000011637 */
[--C-:B------:R-:W-:Y:S01]  /*7170*/  HADD2.F32 R55, -RZ, R205.reuse.H1_H1 ;  /* 0x300000cdff377230 */ /* 0x100fe20000004100 */
[--C-:B------:R-:W-:Y:S01]  /*7180*/  SHF.R.U64 R42, R42, 0x10, R43.reuse ;  /* 0x000000102a2a7819 */ /* 0x100fe2000000122b */
[----:B------:R-:W-:Y:S01]  /*7190*/  HADD2.F32 R205, -RZ, R205.H0_H0 ;  /* 0x200000cdffcd7230 */ /* 0x000fe20000004100 */
[----:B------:R-:W-:Y:S01]  /*71a0*/  SHF.R.U32.HI R43, RZ, 0x10, R43 ;  /* 0x00000010ff2b7819 */ /* 0x000fe2000001162b */
[----:B------:R-:W-:-:S02]  /*71b0*/  HADD2.F32 R52, -RZ, R52.H0_H0 ;  /* 0x20000034ff347230 */ /* 0x000fc40000004100 */
[-C--:B------:R-:W-:Y:S01]  /*71c0*/  FMUL.FTZ R85, R206, R55.reuse ;  /* 0x00000037ce557220 */ /* 0x080fe20000410000 */
[C---:B------:R-:W-:Y:S01]  /*71d0*/  FMUL.FTZ R55, R208.reuse, R55 ;  /* 0x00000037d0377220 */ /* 0x040fe20000410000 */
[----:B------:R-:W-:Y:S02]  /*71e0*/  HADD2.F32 R41, -RZ, R41.H0_H0 ;  /* 0x20000029ff297230 */ /* 0x000fe40000004100 */
[-C--:B------:R-:W-:Y:S01]  /*71f0*/  FFMA.FTZ R85, R208, R205.reuse, -R85 ;  /* 0x000000cdd0557223 */ /* 0x080fe20000010855 */
[-C--:B------:R-:W-:Y:S01]  /*7200*/  FMUL.FTZ R208, R207, R52.reuse ;  /* 0x00000034cfd07220 */ /* 0x080fe20000410000 */
[C---:B------:R-:W-:Y:S01]  /*7210*/  FMUL.FTZ R52, R81.reuse, R52 ;  /* 0x0000003451347220 */ /* 0x040fe20000410000 */
[----:B------:R-:W-:Y:S01]  /*7220*/  FFMA.FTZ R55, R206, R205, R55 ;  /* 0x000000cdce377223 */ /* 0x000fe20000010037 */
[--C-:B------:R-:W-:Y:S02]  /*7230*/  HADD2.F32 R205, -RZ, R87.reuse.H0_H0 ;  /* 0x20000057ffcd7230 */ /* 0x100fe40000004100 */
[----:B------:R-:W-:Y:S01]  /*7240*/  FFMA.FTZ R208, R81, R204, -R208 ;  /* 0x000000cc51d07223 */ /* 0x000fe200000108d0 */
[----:B------:R-:W-:-:S02]  /*7250*/  HADD2.F32 R206, -RZ, R87.H1_H1 ;  /* 0x30000057ffce7230 */ /* 0x000fc40000004100 */
[----:B------:R-:W-:Y:S01]  /*7260*/  FFMA.FTZ R52, R207, R204, R52 ;  /* 0x000000cccf347223 */ /* 0x000fe20000010034 */
[----:B------:R-:W-:Y:S02]  /*7270*/  HADD2.F32 R81, -RZ, R210.H0_H0 ;  /* 0x200000d2ff517230 */ /* 0x000fe40000004100 */
[--C-:B------:R-:W-:Y:S01]  /*7280*/  HADD2.F32 R87, -RZ, R83.reuse.H0_H0 ;  /* 0x20000053ff577230 */ /* 0x100fe20000004100 */
[----:B------:R-:W-:Y:S01]  /*7290*/  F2FP.F16.F32.PACK_AB R85, R208, R85 ;  /* 0x00000055d055723e */ /* 0x000fe200000000ff */
[----:B------:R-:W-:Y:S02]  /*72a0*/  HADD2.F32 R207, -RZ, R54.H0_H0 ;  /* 0x20000036ffcf7230 */ /* 0x000fe40000004100 */
[-C--:B------:R-:W-:Y:S01]  /*72b0*/  FMUL.FTZ R210, R205, R81.reuse ;  /* 0x00000051cdd27220 */ /* 0x080fe20000410000 */
[----:B------:R-:W-:Y:S02]  /*72c0*/  HADD2.F32 R54, -RZ, R83.H1_H1 ;  /* 0x30000053ff367230 */ /* 0x000fe40000004100 */
[----:B------:R-:W-:Y:S01]  /*72d0*/  FMUL.FTZ R212, R87, R81 ;  /* 0x0000005157d47220 */ /* 0x000fe20000410000 */
[----:B------:R-:W-:-:S02]  /*72e0*/  HADD2.F32 R204, -RZ, R209.H1_H1 ;  /* 0x300000d1ffcc7230 */ /* 0x000fc40000004100 */
[-C--:B------:R-:W-:Y:S01]  /*72f0*/  FMUL.FTZ R81, R206, R207.reuse ;  /* 0x000000cfce517220 */ /* 0x080fe20000410000 */
[----:B------:R-:W-:Y:S02]  /*7300*/  HADD2.F32 R43, -RZ, R43.H0_H0 ;  /* 0x2000002bff2b7230 */ /* 0x000fe40000004100 */
[C---:B------:R-:W-:Y:S01]  /*7310*/  FMUL.FTZ R207, R54.reuse, R207 ;  /* 0x000000cf36cf7220 */ /* 0x040fe20000410000 */
[----:B------:R-:W-:Y:S02]  /*7320*/  HADD2.F32 R83, -RZ, R80.H0_H0 ;  /* 0x20000050ff537230 */ /* 0x000fe40000004100 */
[----:B------:R-:W-:Y:S01]  /*7330*/  FFMA.FTZ R210, R87, R204, -R210 ;  /* 0x000000cc57d27223 */ /* 0x000fe200000108d2 */
[----:B------:R-:W-:Y:S02]  /*7340*/  HADD2.F32 R87, -RZ, R84.H0_H0 ;  /* 0x20000054ff577230 */ /* 0x000fe40000004100 */
[-C--:B------:R-:W-:Y:S01]  /*7350*/  FFMA.FTZ R81, R54, R43.reuse, -R81 ;  /* 0x0000002b36517223 */ /* 0x080fe20000010851 */
[----:B------:R-:W-:Y:S01]  /*7360*/  FFMA.FTZ R207, R206, R43, R207 ;  /* 0x0000002bcecf7223 */ /* 0x000fe200000100cf */
[----:B------:R-:W-:-:S02]  /*7370*/  HADD2.F32 R43, -RZ, R223.H0_H0 ;  /* 0x200000dfff2b7230 */ /* 0x000fc40000004100 */
[----:B------:R-:W-:Y:S01]  /*7380*/  FFMA.FTZ R212, R205, R204, R212 ;  /* 0x000000cccdd47223 */ /* 0x000fe200000100d4 */
[----:B------:R-:W-:Y:S01]  /*7390*/  HADD2.F32 R84, -RZ, R84.H1_H1 ;  /* 0x30000054ff547230 */ /* 0x000fe20000004100 */
[----:B------:R-:W-:Y:S01]  /*73a0*/  F2FP.F16.F32.PACK_AB R52, R52, R55 ;  /* 0x000000373434723e */ /* 0x000fe200000000ff */
[----:B------:R-:W-:Y:S02]  /*73b0*/  HADD2.F32 R80, -RZ, R80.H1_H1 ;  /* 0x30000050ff507230 */ /* 0x000fe40000004100 */
[-C--:B------:R-:W-:Y:S01]  /*73c0*/  FMUL.FTZ R204, R83, R43.reuse ;  /* 0x0000002b53cc7220 */ /* 0x080fe20000410000 */
[----:B------:R-:W-:Y:S02]  /*73d0*/  HADD2.F32 R205, -RZ, R40.H0_H0 ;  /* 0x20000028ffcd7230 */ /* 0x000fe40000004100 */
[----:B------:R-:W-:Y:S01]  /*73e0*/  FMUL.FTZ R40, R87, R43 ;  /* 0x0000002b57287220 */ /* 0x000fe20000410000 */
[----:B------:R-:W-:Y:S02]  /*73f0*/  HADD2.F32 R54, -RZ, R221.H0_H0 ;  /* 0x200000ddff367230 */ /* 0x000fe40000004100 */
[-C--:B------:R-:W-:Y:S01]  /*7400*/  FMUL.FTZ R43, R84, R41.reuse ;  /* 0x00000029542b7220 */ /* 0x080fe20000410000 */
[C---:B------:R-:W-:Y:S01]  /*7410*/  FMUL.FTZ R41, R80.reuse, R41 ;  /* 0x0000002950297220 */ /* 0x040fe20000410000 */
[----:B------:R-:W-:Y:S01]  /*7420*/  HADD2.F32 R53, -RZ, R53.H0_H0 ;  /* 0x20000035ff357230 */ /* 0x000fe20000004100 */
[----:B------:R-:W-:Y:S01]  /*7430*/  F2FP.F16.F32.PACK_AB R207, R207, R212 ;  /* 0x000000d4cfcf723e */ /* 0x000fe200000000ff */
[-C--:B------:R-:W-:Y:S01]  /*7440*/  FFMA.FTZ R43, R80, R205.reuse, -R43 ;  /* 0x000000cd502b7223 */ /* 0x080fe2000001082b */
[----:B------:R-:W-:Y:S01]  /*7450*/  FFMA.FTZ R40, R83, R54, -R40 ;  /* 0x0000003653287223 */ /* 0x000fe20000010828 */
[----:B------:R-:W-:Y:S01]  /*7460*/  FFMA.FTZ R205, R84, R205, R41 ;  /* 0x000000cd54cd7223 */ /* 0x000fe20000010029 */
[----:B------:R-:W-:-:S02]  /*7470*/  HADD2.F32 R41, -RZ, R222.H1_H1 ;  /* 0x300000deff297230 */ /* 0x000fc40000004100 */
[----:B------:R-:W-:Y:S01]  /*7480*/  FFMA.FTZ R204, R87, R54, R204 ;  /* 0x0000003657cc7223 */ /* 0x000fe200000100cc */
[----:B------:R-:W-:Y:S02]  /*7490*/  HADD2.F32 R83, -RZ, R86.H0_H0 ;  /* 0x20000056ff537230 */ /* 0x000fe40000004100 */
[----:B------:R-:W-:Y:S02]  /*74a0*/  HADD2.F32 R80, -RZ, R82.H0_H0 ;  /* 0x20000052ff507230 */ /* 0x000fe40000004100 */
[----:B------:R-:W-:Y:S02]  /*74b0*/  HADD2.F32 R86, -RZ, R86.H1_H1 ;  /* 0x30000056ff567230 */ /* 0x000fe40000004100 */
[----:B------:R-:W-:Y:S01]  /*74c0*/  FMUL.FTZ R87, R83, R41 ;  /* 0x0000002953577220 */ /* 0x000fe20000410000 */
[----:B------:R-:W-:Y:S01]  /*74d0*/  HADD2.F32 R82, -RZ, R82.H1_H1 ;  /* 0x30000052ff527230 */ /* 0x000fe20000004100 */
[----:B------:R-:W-:Y:S01]  /*74e0*/  F2FP.F16.F32.PACK_AB R84, R205, R204 ;  /* 0x000000cccd54723e */ /* 0x000fe200000000ff */
[----:B------:R-:W-:-:S02]  /*74f0*/  HADD2.F32 R54, -RZ, R209.H0_H0 ;  /* 0x200000d1ff367230 */ /* 0x000fc40000004100 */
[----:B------:R-:W-:Y:S02]  /*7500*/  HADD2.F32 R209, -RZ, R42.H0_H0 ;  /* 0x2000002affd17230 */ /* 0x000fe40000004100 */
[----:B------:R-:W-:Y:S01]  /*7510*/  FMUL.FTZ R42, R80, R41 ;  /* 0x00000029502a7220 */ /* 0x000fe20000410000 */
[-C--:B------:R-:W-:Y:S01]  /*7520*/  FMUL.FTZ R41, R86, R53.reuse ;  /* 0x0000003556297220 */ /* 0x080fe20000410000 */
[----:B------:R-:W-:Y:S01]  /*7530*/  FMUL.FTZ R53, R82, R53 ;  /* 0x0000003552357220 */ /* 0x000fe20000410000 */
[-C--:B------:R-:W-:Y:S01]  /*7540*/  FFMA.FTZ R87, R80, R54.reuse, -R87 ;  /* 0x0000003650577223 */ /* 0x080fe20000010857 */
[----:B------:R-:W-:Y:S01]  /*7550*/  FFMA.FTZ R42, R83, R54, R42 ;  /* 0x00000036532a7223 */ /* 0x000fe2000001002a */
[-C--:B------:R-:W-:Y:S01]  /*7560*/  FFMA.FTZ R82, R82, R209.reuse, -R41 ;  /* 0x000000d152527223 */ /* 0x080fe20000010829 */
[----:B------:R-:W-:Y:S01]  /*7570*/  FFMA.FTZ R53, R86, R209, R53 ;  /* 0x000000d156357223 */ /* 0x000fe20000010035 */
[----:B------:R-:W-:Y:S02]  /*7580*/  F2FP.F16.F32.PACK_AB R83, R81, R210 ;  /* 0x000000d25153723e */ /* 0x000fe400000000ff */
[----:B------:R-:W-:Y:S01]  /*7590*/  MOV R81, R85 ;  /* 0x0000005500517202 */ /* 0x000fe20000000f00 */
[----:B------:R-:W-:Y:S01]  /*75a0*/  IMAD.MOV.U32 R85, RZ, RZ, R52 ;  /* 0x000000ffff557224 */ /* 0x000fe200078e0034 */
[----:B------:R-:W-:Y:S01]  /*75b0*/  F2FP.F16.F32.PACK_AB R82, R82, R87 ;  /* 0x000000575252723e */ /* 0x000fe200000000ff */
[----:B------:R-:W-:Y:S01]  /*75c0*/  IMAD.MOV.U32 R87, RZ, RZ, R207 ;  /* 0x000000ffff577224 */ /* 0x000fe200078e00cf */
[----:B------:R-:W-:-:S02]  /*75d0*/  F2FP.F16.F32.PACK_AB R80, R43, R40 ;  /* 0x000000282b50723e */ /* 0x000fc400000000ff */
[----:B------:R-:W-:-:S07]  /*75e0*/  F2FP.F16.F32.PACK_AB R86, R53, R42 ;  /* 0x0000002a3556723e */ /* 0x000fce00000000ff */
.L_x_1401:
[----:B------:R-:W-:Y:S05]  /*75f0*/  BSYNC B3 ;  /* 0x0000000000037941 */ /* 0x000fea0003800000 */
.L_x_1400:
[----:B------:R-:W-:Y:S02]  /*7600*/  ULDC.64 UR4, c[0x0][0x208] ;  /* 0x0000820000047ab9 */ /* 0x000fe40000000a00 */
[----:B0-----:R0:W-:Y:S04]  /*7610*/  STG.E.128 desc[UR4][R138.64], R80 ;  /* 0x000000508a007986 */ /* 0x0011e8000c101d04 */
[----:B--2---:R0:W-:Y:S02]  /*7620*/  @!P4 STG.E.128 desc[UR4][R140.64], R84 ;  /* 0x000000548c00c986 */ /* 0x0041e4000c101d04 */
.L_x_1399:
[----:B------:R-:W-:Y:S05]  /*7630*/  BSYNC B2 ;  /* 0x0000000000027941 */ /* 0x000fea0003800000 */
.L_x_1398:
        /* <DEDUP_REMOVED lines=29> */
[----:B------:R-:W-:-:S03]  /*7810*/  IMAD R40, R43, 0x2, R18 ;  /* 0x000000022b287824 */ /* 0x000fc600078e0212 */
[----:B------:R-:W-:-:S03]  /*7820*/  LEA R52, R41, R18, 0x1 ;  /* 0x0000001229347211 */ /* 0x000fc600078e08ff */
        /* <DEDUP_REMOVED lines=60> */
[----:B------:R-:W-:Y:S02]  /*7bf0*/  HADD2.F32 R36, -RZ, R218.H1_H1 ;  /* 0x300000daff247230 */ /* 0x000fe40000004100 */
        /* <DEDUP_REMOVED lines=24> */
.L_x_1405:
[----:B------:R-:W-:Y:S05]  /*7d80*/  BSYNC B3 ;  /* 0x0000000000037941 */ /* 0x000fea0003800000 */
.L_x_1404:
[----:B------:R-:W-:Y:S02]  /*7d90*/  ULDC.64 UR4, c[0x0][0x208] ;  /* 0x0000820000047ab9 */ /* 0x000fe40000000a00 */
[----:B0-----:R3:W-:Y:S04]  /*7da0*/  STG.E.128 desc[UR4][R80.64], R40 ;  /* 0x0000002850007986 */ /* 0x0017e8000c101d04 */
[----:B--2---:R3:W-:Y:S02]  /*7db0*/  @!P4 STG.E.128 desc[UR4][R82.64], R52 ;  /* 0x000000345200c986 */ /* 0x0047e4000c101d04 */
.L_x_1403:
[----:B------:R-:W-:Y:S05]  /*7dc0*/  BSYNC B2 ;  /* 0x0000000000027941 */ /* 0x000fea0003800000 */
.L_x_1402:
[----:B------:R-:W-:-:S13]  /*7dd0*/  ISETP.NE.AND P4, PT, R10, RZ, PT ;  /* 0x000000ff0a00720c */ /* 0x000fda0003f85270 */
[----:B------:R-:W-:Y:S05]  /*7de0*/  @!P4 BRA `(.L_x_1397) ;  /* 0x0000000400ecc947 */ /* 0x000fea0003800000 */
[----:B------:R-:W2:Y:S01]  /*7df0*/  LDL R36, [R1+0x8] ;  /* 0x0000080001247983 */ /* 0x000ea20000100800 */
[----:B------:R-:W-:Y:S01]  /*7e00*/  IADD3 R38, P4, P5, R90, R134, R13 ;  /* 0x000000865a267210 */ /* 0x000fe20007d9e00d */
[----:B------:R-:W-:Y:S03]  /*7e10*/  BSSY B2, `(.L_x_1406) ;  /* 0x0000075000027945 */ /* 0x000fe60003800000 */
[----:B---3--:R-:W-:Y:S02]  /*7e20*/  IADD3.X R40, R89, R194, R109, P4, P5 ;  /* 0x000000c259287210 */ /* 0x008fe400027ea46d */
[----:B--2---:R-:W-:-:S04]  /*7e30*/  LOP3.LUT P6, RZ, R36, 0x1, RZ, 0xc0, !PT ;  /* 0x0000000124ff7812 */ /* 0x004fc800078cc0ff */
[----:B------:R-:W-:-:S04]  /*7e40*/  SEL R36, R122, R152, !P6 ;  /* 0x000000987a247207 */ /* 0x000fc80007000000 */
[----:B------:R-:W-:-:S04]  /*7e50*/  SHF.R.S32.HI R37, RZ, 0x1f, R36 ;  /* 0x0000001fff257819 */ /* 0x000fc80000011424 */
        /* <DEDUP_REMOVED lines=13> */
[----:B------:R-:W-:-:S04]  /*7f30*/  LEA.HI R36, R36, R37, RZ, 0x3 ;  /* 0x0000002524247211 */ /* 0x000fc800078f18ff */
[----:B------:R-:W-:Y:S02]  /*7f40*/  SHF.R.S32.HI R37, RZ, 0x3, R36 ;  /* 0x00000003ff257819 */ /* 0x000fe40000011424 */
[----:B------:R-:W-:-:S03]  /*7f50*/  LOP3.LUT R36, R174, 0x38, R39, 0xf8, !PT ;  /* 0x00000038ae247812 */ /* 0x000fc600078ef827 */
[----:B------:R-:W-:Y:S01]  /*7f60*/  IMAD R37, R37, 0x1800, R176 ;  /* 0x0000180025257824 */ /* 0x000fe200078e02b0 */
[----:B------:R-:W-:-:S05]  /*7f70*/  LOP3.LUT R36, R36, R175, RZ, 0x3c, !PT ;  /* 0x000000af24247212 */ /* 0x000fca00078e3cff */
[----:B------:R-:W-:Y:S02]  /*7f80*/  IMAD.IADD R36, R37, 0x1, R36 ;  /* 0x0000000125247824 */ /* 0x000fe400078e0224 */
[C---:B------:R-:W-:Y:S02]  /*7f90*/  IMAD R37, R19.reuse, 0x4800, R143 ;  /* 0x0000480013257824 */ /* 0x040fe400078e028f */
[----:B------:R-:W-:Y:S02]  /*7fa0*/  IMAD R39, R19, 0x4800, R36 ;  /* 0x0000480013277824 */ /* 0x000fe400078e0224 */
[----:B------:R-:W-:-:S03]  /*7fb0*/  IMAD R37, R37, 0x2, R18 ;  /* 0x0000000225257824 */ /* 0x000fc600078e0212 */
[----:B------:R-:W-:-:S03]  /*7fc0*/  LEA R40, R39, R18, 0x1 ;  /* 0x0000001227287211 */ /* 0x000fc600078e08ff */
        /* <DEDUP_REMOVED lines=13> */
[----:B------:R-:W-:Y:S01]  /*80a0*/  SHF.R.U32.HI R46, RZ, 0x10, R47 ;  /* 0x00000010ff2e7819 */ /* 0x000fe2000001162f */
[----:B---3--:R-:W-:Y:S01]  /*80b0*/  IMAD.MOV.U32 R47, RZ, RZ, R41 ;  /* 0x000000ffff2f7224 */ /* 0x008fe200078e0029 */
[----:B------:R-:W-:Y:S01]  /*80c0*/  SHF.R.U32.HI R45, RZ, 0x10, R45 ;  /* 0x00000010ff2d7819 */ /* 0x000fe2000001162d */
[----:B------:R-:W-:Y:S02]  /*80d0*/  IMAD.MOV.U32 R41, RZ, RZ, R39 ;  /* 0x000000ffff297224 */ /* 0x000fe400078e0027 */
        /* <DEDUP_REMOVED lines=36> */
[----:B------:R-:W-:Y:S01]  /*8320*/  F2FP.F16.F32.PACK_AB R43, R46, R43 ;  /* 0x0000002b2e2b723e */ /* 0x000fe200000000ff */
[----:B------:R-:W-:-:S02]  /*8330*/  HADD2.F32 R40, -RZ, R40.H1_H1 ;  /* 0x30000028ff287230 */ /* 0x000fc40000004100 */
[----:B------:R-:W-:Y:S02]  /*8340*/  HADD2.F32 R36, -RZ, R36.H1_H1 ;  /* 0x30000024ff247230 */ /* 0x000fe40000004100 */
[----:B------:R-:W-:Y:S02]  /*8350*/  HADD2.F32 R80, -RZ, R215.H0_H0 ;  /* 0x200000d7ff507230 */ /* 0x000fe40000004100 */
[-C--:B------:R-:W-:Y:S01]  /*8360*/  FMUL.FTZ R55, R40, R53.reuse ;  /* 0x0000003528377220 */ /* 0x080fe20000410000 */
[----:B------:R-:W-:Y:S02]  /*8370*/  HADD2.F32 R47, -RZ, R32.H0_H0 ;  /* 0x20000020ff2f7230 */ /* 0x000fe40000004100 */
[-C--:B------:R-:W-:Y:S01]  /*8380*/  FMUL.FTZ R32, R45, R82.reuse ;  /* 0x000000522d207220 */ /* 0x080fe20000410000 */
[----:B------:R-:W-:Y:S01]  /*8390*/  FMUL.FTZ R82, R33, R82 ;  /* 0x0000005221527220 */ /* 0x000fe20000410000 */
[----:B------:R-:W-:Y:S01]  /*83a0*/  FMUL.FTZ R53, R36, R53 ;  /* 0x0000003524357220 */ /* 0x000fe20000410000 */
[----:B------:R-:W-:-:S02]  /*83b0*/  HADD2.F32 R214, -RZ, R214.H0_H0 ;  /* 0x200000d6ffd67230 */ /* 0x000fc40000004100 */
[-C--:B------:R-:W-:Y:S01]  /*83c0*/  FFMA.FTZ R32, R33, R80.reuse, -R32 ;  /* 0x0000005021207223 */ /* 0x080fe20000010820 */
[----:B------:R-:W-:Y:S01]  /*83d0*/  FFMA.FTZ R33, R45, R80, R82 ;  /* 0x000000502d217223 */ /* 0x000fe20000010052 */
[-C--:B------:R-:W-:Y:S01]  /*83e0*/  FFMA.FTZ R45, R36, R47.reuse, -R55 ;  /* 0x0000002f242d7223 */ /* 0x080fe20000010837 */
[----:B------:R-:W-:Y:S01]  /*83f0*/  FFMA.FTZ R36, R40, R47, R53 ;  /* 0x0000002f28247223 */ /* 0x000fe20000010035 */
[--C-:B------:R-:W-:Y:S02]  /*8400*/  HADD2.F32 R40, -RZ, R42.reuse.H0_H0 ;  /* 0x2000002aff287230 */ /* 0x100fe40000004100 */
[----:B------:R-:W-:Y:S02]  /*8410*/  HADD2.F32 R53, -RZ, R35.H0_H0 ;  /* 0x20000023ff357230 */ /* 0x000fe40000004100 */
[----:B------:R-:W-:Y:S02]  /*8420*/  HADD2.F32 R42, -RZ, R42.H1_H1 ;  /* 0x3000002aff2a7230 */ /* 0x000fe40000004100 */
[----:B------:R-:W-:-:S02]  /*8430*/  HADD2.F32 R35, -RZ, R38.H0_H0 ;  /* 0x20000026ff237230 */ /* 0x000fc40000004100 */
[----:B------:R-:W-:Y:S02]  /*8440*/  HADD2.F32 R38, -RZ, R38.H1_H1 ;  /* 0x30000026ff267230 */ /* 0x000fe40000004100 */
[-C--:B------:R-:W-:Y:S01]  /*8450*/  FMUL.FTZ R81, R42, R53.reuse ;  /* 0x000000352a517220 */ /* 0x080fe20000410000 */
[----:B------:R-:W-:Y:S02]  /*8460*/  HADD2.F32 R47, -RZ, R34.H0_H0 ;  /* 0x20000022ff2f7230 */ /* 0x000fe40000004100 */
[-C--:B------:R-:W-:Y:S01]  /*8470*/  FMUL.FTZ R34, R40, R216.reuse ;  /* 0x000000d828227220 */ /* 0x080fe20000410000 */
[C---:B------:R-:W-:Y:S01]  /*8480*/  FMUL.FTZ R55, R35.reuse, R216 ;  /* 0x000000d823377220 */ /* 0x040fe20000410000 */
[C---:B------:R-:W-:Y:S01]  /*8490*/  FMUL.FTZ R53, R38.reuse, R53 ;  /* 0x0000003526357220 */ /* 0x040fe20000410000 */
[----:B------:R-:W-:Y:S02]  /*84a0*/  IMAD.MOV.U32 R37, RZ, RZ, R39 ;  /* 0x000000ffff257224 */ /* 0x000fe400078e0027 */
[----:B------:R-:W-:Y:S01]  /*84b0*/  FFMA.FTZ R34, R35, R214, -R34 ;  /* 0x000000d623227223 */ /* 0x000fe20000010822 */
[-C--:B------:R-:W-:Y:S01]  /*84c0*/  FFMA.FTZ R81, R38, R47.reuse, -R81 ;  /* 0x0000002f26517223 */ /* 0x080fe20000010851 */
[----:B------:R-:W-:Y:S01]  /*84d0*/  F2FP.F16.F32.PACK_AB R38, R45, R32 ;  /* 0x000000202d26723e */ /* 0x000fe200000000ff */
[----:B------:R-:W-:Y:S01]  /*84e0*/  FFMA.FTZ R55, R40, R214, R55 ;  /* 0x000000d628377223 */ /* 0x000fe20000010037 */
[----:B------:R-:W-:Y:S01]  /*84f0*/  FFMA.FTZ R42, R42, R47, R53 ;  /* 0x0000002f2a2a7223 */ /* 0x000fe20000010035 */
[----:B------:R-:W-:-:S02]  /*8500*/  F2FP.F16.F32.PACK_AB R40, R36, R33 ;  /* 0x000000212428723e */ /* 0x000fc400000000ff */
[----:B------:R-:W-:Y:S01]  /*8510*/  F2FP.F16.F32.PACK_AB R81, R81, R34 ;  /* 0x000000225151723e */ /* 0x000fe200000000ff */
[----:B------:R-:W-:Y:S01]  /*8520*/  IMAD.MOV.U32 R36, RZ, RZ, R38 ;  /* 0x000000ffff247224 */ /* 0x000fe200078e0026 */
[----:B------:R-:W-:Y:S02]  /*8530*/  F2FP.F16.F32.PACK_AB R42, R42, R55 ;  /* 0x000000372a2a723e */ /* 0x000fe400000000ff */
[----:B------:R-:W-:Y:S01]  /*8540*/  MOV R39, R44 ;  /* 0x0000002c00277202 */ /* 0x000fe20000000f00 */
[----:B------:R-:W-:-:S07]  /*8550*/  IMAD.MOV.U32 R38, RZ, RZ, R81 ;  /* 0x000000ffff267224 */ /* 0x000fce00078e0051 */
.L_x_1407:
[----:B------:R-:W-:Y:S05]  /*8560*/  BSYNC B2 ;  /* 0x0000000000027941 */ /* 0x000fea0003800000 */
.L_x_1406:
[----:B------:R-:W-:Y:S02]  /*8570*/  ULDC.64 UR4, c[0x0][0x208] ;  /* 0x0000820000047ab9 */ /* 0x000fe40000000a00 */
[----:B--2---:R4:W-:Y:S04]  /*8580*/  STG.E.128 desc[UR4][R48.64], R36 ;  /* 0x0000002430007986 */ /* 0x0049e8000c101d04 */
[----:B---3--:R4:W-:Y:S02]  /*8590*/  @!P4 STG.E.128 desc[UR4][R50.64], R40 ;  /* 0x000000283200c986 */ /* 0x0089e4000c101d04 */
.L_x_1397:
[----:B------:R-:W-:Y:S05]  /*85a0*/  BSYNC B1 ;  /* 0x0000000000017941 */ /* 0x000fea0003800000 */
.L_x_1396:
[-C--:B--2---:R-:W-:Y:S02]  /*85b0*/  IMAD R32, R150, R128.reuse, RZ ;  /* 0x0000008096207224 */ /* 0x084fe400078e02ff */
[----:B------:R-:W-:-:S04]  /*85c0*/  IMAD.WIDE.U32 R130, R185, R128, R130 ;  /* 0x00000080b9827225 */ /* 0x000fc800078e0082 */
[----:B------:R-:W-:Y:S01]  /*85d0*/  IMAD R129, R185, R129, R32 ;  /* 0x00000081b9817224 */ /* 0x000fe200078e0220 */
[----:B------:R-:W-:Y:S06]  /*85e0*/  @P0 BRA `(.L_x_1366) ;  /* 0x0000001800d80947 */ /* 0x000fec0003800000 */
[----:B------:R-:W-:Y:S01]  /*85f0*/  ISETP.NE.AND P0, PT, R12, RZ, PT ;  /* 0x000000ff0c00720c */ /* 0x000fe20003f05270 */
[----:B------:R-:W-:Y:S01]  /*8600*/  BSSY B1, `(.L_x_1408) ;  /* 0x000007b000017945 */ /* 0x000fe20003800000 */
[----:B------:R-:W-:-:S11]  /*8610*/  IMAD.IADD R44, R131, 0x1, R129 ;  /* 0x00000001832c7824 */ /* 0x000fd600078e0281 */
        /* <DEDUP_REMOVED lines=8> */
[----:B------:R-:W-:Y:S01]  /*86a0*/  SHF.R.S32.HI R32, RZ, 0x1f, R33 ;  /* 0x0000001fff207819 */ /* 0x000fe20000011421 */
[----:B------:R-:W-:-:S03]  /*86b0*/  IMAD.SHL.U32 R35, R33, 0x8, RZ ;  /* 0x0000000821237824 */ /* 0x000fc600078e00ff */
[----:B------:R-:W-:Y:S02]  /*86c0*/  LEA.HI R32, R32, R33, RZ, 0x3 ;  /* 0x0000002120207211 */ /* 0x000fe400078f18ff */
[----:B------:R-:W-:Y:S02]  /*86d0*/  ISETP.GE.AND P0, PT, R35, R151, PT ;  /* 0x000000972300720c */ /* 0x000fe40003f06270 */
[----:B------:R-:W-:Y:S02]  /*86e0*/  SHF.R.S32.HI R32, RZ, 0x3, R32 ;  /* 0x00000003ff207819 */ /* 0x000fe40000011420 */
[----:B------:R-:W-:-:S03]  /*86f0*/  LOP3.LUT R33, R172, 0x38, R35, 0xf8, !PT ;  /* 0x00000038ac217812 */ /* 0x000fc600078ef823 */
[----:B------:R-:W-:Y:S01]  /*8700*/  IMAD R32, R32, 0x1800, R177 ;  /* 0x0000180020207824 */ /* 0x000fe200078e02b1 */
[----:B------:R-:W-:-:S05]  /*8710*/  LOP3.LUT R33, R33, R200, RZ, 0x3c, !PT ;  /* 0x000000c821217212 */ /* 0x000fca00078e3cff */
[----:B------:R-:W-:Y:S01]  /*8720*/  @!P0 SHF.R.S32.HI R37, RZ, 0x1f, R35 ;  /* 0x0000001fff258819 */ /* 0x000fe20000011423 */
[----:B------:R-:W-:Y:S01]  /*8730*/  IMAD.IADD R32, R32, 0x1, R33 ;  /* 0x0000000120207824 */ /* 0x000fe200078e0221 */
[----:B------:R-:W-:Y:S01]  /*8740*/  @!P0 IADD3 R34, P4, P5, R90, R130, R35 ;  /* 0x000000825a228210 */ /* 0x000fe20007d9e023 */
[C---:B------:R-:W-:Y:S02]  /*8750*/  IMAD R33, R19.reuse, 0x4800, R144 ;  /* 0x0000480013217824 */ /* 0x040fe400078e0290 */
[----:B------:R-:W-:Y:S01]  /*8760*/  IMAD R35, R19, 0x4800, R32 ;  /* 0x0000480013237824 */ /* 0x000fe200078e0220 */
[----:B------:R-:W-:Y:S01]  /*8770*/  @!P0 IADD3.X R37, R89, R44, R37, P4, P5 ;  /* 0x0000002c59258210 */ /* 0x000fe200027ea425 */
[----:B------:R-:W-:Y:S01]  /*8780*/  IMAD R33, R33, 0x2, R18 ;  /* 0x0000000221217824 */ /* 0x000fe200078e0212 */
[----:B---3--:R-:W-:-:S04]  /*8790*/  LEA R40, P4, R36, R120, 0x1 ;  /* 0x0000007824287211 */ /* 0x008fc800078808ff */
[----:B------:R-:W-:Y:S01]  /*87a0*/  LEA.HI.X R41, R36, R121, R38, 0x1, P4 ;  /* 0x0000007924297211 */ /* 0x000fe200020f0c26 */
[----:B------:R-:W-:Y:S01]  /*87b0*/  IMAD R36, R35, 0x2, R18 ;  /* 0x0000000223247824 */ /* 0x000fe200078e0212 */
[----:B------:R-:W-:-:S04]  /*87c0*/  @!P0 LEA R42, P4, R34, R120, 0x1 ;  /* 0x00000078222a8211 */ /* 0x000fc800078808ff */
[----:B------:R-:W-:Y:S02]  /*87d0*/  @!P0 LEA.HI.X R43, R34, R121, R37, 0x1, P4 ;  /* 0x00000079222b8211 */ /* 0x000fe400020f0c25 */
[----:B------:R-:W2:Y:S01]  /*87e0*/  LDS.128 R32, [R33+0x18400] ;  /* 0x0184000021207984 */ /* 0x000ea20000000c00 */
[----:B------:R-:W-:-:S03]  /*87f0*/  ISETP.GE.AND P4, PT, R22, R117, PT ;  /* 0x000000751600720c */ /* 0x000fc60003f86270 */
[----:B------:R-:W3:Y:S10]  /*8800*/  LDS.128 R36, [R36+0x18400] ;  /* 0x0184000024247984 */ /* 0x000ef40000000c00 */
[----:B------:R-:W-:Y:S05]  /*8810*/  @P4 BRA `(.L_x_1411) ;  /* 0x0000000400544947 */ /* 0x000fea0003800000 */
[----:B---3--:R-:W-:Y:S01]  /*8820*/  MOV R50, R37 ;  /* 0x0000002500327202 */ /* 0x008fe20000000f00 */
[----:B------:R-:W-:Y:S01]  /*8830*/  IMAD.MOV.U32 R51, RZ, RZ, R39 ;  /* 0x000000ffff337224 */ /* 0x000fe200078e0027 */
[----:B------:R-:W-:Y:S01]  /*8840*/  SHF.R.U32.HI R55, RZ, 0x10, R77 ;  /* 0x00000010ff377819 */ /* 0x000fe2000001164d */
[----:B------:R-:W-:Y:S01]  /*8850*/  IMAD.MOV.U32 R49, RZ, RZ, R36 ;  /* 0x000000ffff317224 */ /* 0x000fe200078e0024 */
[--C-:B------:R-:W-:Y:S01]  /*8860*/  SHF.R.U32.HI R53, RZ, 0x10, R65.reuse ;  /* 0x00000010ff357819 */ /* 0x100fe20000011641 */
[--C-:B------:R-:W-:Y:S01]  /*8870*/  HADD2.F32 R39, -RZ, R50.reuse.H0_H0 ;  /* 0x20000032ff277230 */ /* 0x100fe20000004100 */
[----:B------:R-:W-:Y:S01]  /*8880*/  SHF.R.U64 R45, R64, 0x10, R65 ;  /* 0x00000010402d7819 */ /* 0x000fe20000001241 */
[----:B------:R-:W-:Y:S01]  /*8890*/  HADD2.F32 R50, -RZ, R50.H1_H1 ;  /* 0x30000032ff327230 */ /* 0x000fe20000004100 */
[--C-:B------:R-:W-:Y:S01]  /*88a0*/  SHF.R.U64 R47, R78, 0x10, R79.reuse ;  /* 0x000000104e2f7819 */ /* 0x100fe2000000124f */
[----:B------:R-:W-:Y:S01]  /*88b0*/  HADD2.F32 R55, -RZ, R55.H0_H0 ;  /* 0x20000037ff377230 */ /* 0x000fe20000004100 */
[----:B------:R-:W-:Y:S01]  /*88c0*/  SHF.R.U32.HI R78, RZ, 0x10, R79 ;  /* 0x00000010ff4e7819 */ /* 0x000fe2000001164f */
[----:B--2---:R-:W-:Y:S01]  /*88d0*/  IMAD.MOV.U32 R37, RZ, RZ, R35 ;  /* 0x000000ffff257224 */ /* 0x004fe200078e0023 */
[----:B------:R-:W-:Y:S01]  /*88e0*/  SHF.R.U64 R46, R66, 0x10, R67 ;  /* 0x00000010422e7819 */ /* 0x000fe20000001243 */
[----:B------:R-:W-:-:S02]  /*88f0*/  HADD2.F32 R54, -RZ, R213.H1_H1 ;  /* 0x300000d5ff367230 */ /* 0x000fc40000004100 */
[-C--:B------:R-:W-:Y:S01]  /*8900*/  FMUL.FTZ R65, R50, R55.reuse ;  /* 0x0000003732417220 */ /* 0x080fe20000410000 */
[--C-:B------:R-:W-:Y:S01]  /*8910*/  HADD2.F32 R36, -RZ, R33.reuse.H1_H1 ;  /* 0x30000021ff247230 */ /* 0x100fe20000004100 */
[----:B------:R-:W-:Y:S01]  /*8920*/  SHF.R.U32.HI R66, RZ, 0x10, R67 ;  /* 0x00000010ff427819 */ /* 0x000fe20000011643 */
[----:B------:R-:W-:Y:S02]  /*8930*/  HADD2.F32 R35, -RZ, R33.H0_H0 ;  /* 0x20000021ff237230 */ /* 0x000fe40000004100 */
[-C--:B------:R-:W-:Y:S01]  /*8940*/  FMUL.FTZ R64, R39, R54.reuse ;  /* 0x0000003627407220 */ /* 0x080fe20000410000 */
[----:B------:R-:W-:Y:S02]  /*8950*/  HADD2.F32 R52, -RZ, R203.H1_H1 ;  /* 0x300000cbff347230 */ /* 0x000fe40000004100 */
[----:B------:R-:W-:Y:S01]  /*8960*/  FMUL.FTZ R55, R36, R55 ;  /* 0x0000003724377220 */ /* 0x000fe20000410000 */
[----:B------:R-:W-:Y:S02]  /*8970*/  HADD2.F32 R53, -RZ, R53.H0_H0 ;  /* 0x20000035ff357230 */ /* 0x000fe40000004100 */
[C---:B------:R-:W-:Y:S01]  /*8980*/  FMUL.FTZ R54, R35.reuse, R54 ;  /* 0x0000003623367220 */ /* 0x040fe20000410000 */
[----:B------:R-:W-:Y:S01]  /*8990*/  SHF.R.U64 R48, R76, 0x10, R77 ;  /* 0x000000104c307819 */ /* 0x000fe2000000124d */
[----:B------:R-:W-:Y:S01]  /*89a0*/  FFMA.FTZ R33, R35, R52, -R64 ;  /* 0x0000003423217223 */ /* 0x000fe20000010840 */
[----:B------:R-:W-:-:S02]  /*89b0*/  HADD2.F32 R64, -RZ, R211.H1_H1 ;  /* 0x300000d3ff407230 */ /* 0x000fc40000004100 */
[-C--:B------:R-:W-:Y:S01]  /*89c0*/  FFMA.FTZ R36, R36, R53.reuse, -R65 ;  /* 0x0000003524247223 */ /* 0x080fe20000010841 */
[----:B------:R-:W-:Y:S01]  /*89d0*/  FFMA.FTZ R50, R50, R53, R55 ;  /* 0x0000003532327223 */ /* 0x000fe20000010037 */
[----:B------:R-:W-:Y:S01]  /*89e0*/  FFMA.FTZ R35, R39, R52, R54 ;  /* 0x0000003427237223 */ /* 0x000fe20000010036 */
[----:B------:R-:W-:Y:S02]  /*89f0*/  HADD2.F32 R53, -RZ, R51.H0_H0 ;  /* 0x20000033ff357230 */ /* 0x000fe40000004100 */
        /* <DEDUP_REMOVED lines=42> */
[----:B------:R-:W-:Y:S02]  /*8ca0*/  HADD2.F32 R193, -RZ, R193.H0_H0 ;  /* 0x200000c1ffc17230 */ /* 0x000fe40000004100 */
[----:B------:R-:W-:Y:S01]  /*8cb0*/  FMUL.FTZ R65, R38, R49 ;  /* 0x0000003126417220 */ /* 0x000fe20000410000 */
[----:B------:R-:W-:Y:S02]  /*8cc0*/  HADD2.F32 R47, -RZ, R46.H0_H0 ;  /* 0x2000002eff2f7230 */ /* 0x000fe40000004100 */
[----:B------:R-:W-:Y:S01]  /*8cd0*/  FMUL.FTZ R46, R32, R211 ;  /* 0x000000d3202e7220 */ /* 0x000fe20000410000 */
[----:B------:R-:W-:Y:S01]  /*8ce0*/  FMUL.FTZ R49, R34, R49 ;  /* 0x0000003122317220 */ /* 0x000fe20000410000 */
[----:B------:R-:W-:Y:S01]  /*8cf0*/  FFMA.FTZ R53, R32, R193, -R53 ;  /* 0x000000c120357223 */ /* 0x000fe20000010835 */
[----:B------:R-:W-:Y:S01]  /*8d00*/  F2FP.F16.F32.PACK_AB R32, R48, R55 ;  /* 0x000000373020723e */ /* 0x000fe200000000ff */
[----:B------:R-:W-:Y:S01]  /*8d10*/  FFMA.FTZ R46, R45, R193, R46 ;  /* 0x000000c12d2e7223 */ /* 0x000fe2000001002e */
[-C--:B------:R-:W-:Y:S01]  /*8d20*/  FFMA.FTZ R34, R34, R47.reuse, -R65 ;  /* 0x0000002f22227223 */ /* 0x080fe20000010841 */
[----:B------:R-:W-:Y:S01]  /*8d30*/  FFMA.FTZ R49, R38, R47, R49 ;  /* 0x0000002f26317223 */ /* 0x000fe20000010031 */
[----:B------:R-:W-:-:S03]  /*8d40*/  IMAD.MOV.U32 R35, RZ, RZ, R52 ;  /* 0x000000ffff237224 */ /* 0x000fc600078e0034 */
[----:B------:R-:W-:Y:S02]  /*8d50*/  F2FP.F16.F32.PACK_AB R34, R34, R53 ;  /* 0x000000352222723e */ /* 0x000fe400000000ff */
[----:B------:R-:W-:-:S07]  /*8d60*/  F2FP.F16.F32.PACK_AB R38, R49, R46 ;  /* 0x0000002e3126723e */ /* 0x000fce00000000ff */
.L_x_1411:
[----:B------:R-:W-:Y:S05]  /*8d70*/  BSYNC B2 ;  /* 0x0000000000027941 */ /* 0x000fea0003800000 */
.L_x_1410:
[----:B------:R-:W-:Y:S02]  /*8d80*/  ULDC.64 UR4, c[0x0][0x208] ;  /* 0x0000820000047ab9 */ /* 0x000fe40000000a00 */
[----:B--2---:R2:W-:Y:S04]  /*8d90*/  STG.E.128 desc[UR4][R40.64], R32 ;  /* 0x0000002028007986 */ /* 0x0045e8000c101d04 */
[----:B---3--:R2:W-:Y:S02]  /*8da0*/  @!P0 STG.E.128 desc[UR4][R42.64], R36 ;  /* 0x000000242a008986 */ /* 0x0085e4000c101d04 */
.L_x_1409:
[----:B------:R-:W-:Y:S05]  /*8db0*/  BSYNC B1 ;  /* 0x0000000000017941 */ /* 0x000fea0003800000 */
.L_x_1408:
        /* <DEDUP_REMOVED lines=14> */
[----:B------:R-:W-:-:S05]  /*8ea0*/  SHF.R.S32.HI R32, RZ, 0x3, R35 ;  /* 0x00000003ff207819 */ /* 0x000fca0000011423 */
[----:B------:R-:W-:-:S06]  /*8eb0*/  IMAD R32, R32, 0x1800, R177 ;  /* 0x0000180020207824 */ /* 0x000fcc00078e02b1 */
[--C-:B------:R-:W-:Y:S02]  /*8ec0*/  @!P0 SHF.R.S32.HI R37, RZ, 0x1f, R33.reuse ;  /* 0x0000001fff258819 */ /* 0x100fe40000011421 */
[--C-:B------:R-:W-:Y:S02]  /*8ed0*/  @!P0 IADD3 R34, P4, P5, R90, R130, R33.reuse ;  /* 0x000000825a228210 */ /* 0x100fe40007d9e021 */
[----:B------:R-:W-:Y:S02]  /*8ee0*/  LOP3.LUT R33, R172, 0x38, R33, 0xf8, !PT ;  /* 0x00000038ac217812 */ /* 0x000fe400078ef821 */
[----:B------:R-:W-:Y:S02]  /*8ef0*/  @!P0 IADD3.X R37, R89, R44, R37, P4, P5 ;  /* 0x0000002c59258210 */ /* 0x000fe400027ea425 */
[----:B------:R-:W-:Y:S02]  /*8f00*/  LOP3.LUT R33, R33, R200, RZ, 0x3c, !PT ;  /* 0x000000c821217212 */ /* 0x000fe400078e3cff */
[----:B---3--:R-:W-:-:S02]  /*8f10*/  LEA R40, P4, R36, R120, 0x1 ;  /* 0x0000007824287211 */ /* 0x008fc400078808ff */
[----:B------:R-:W-:Y:S01]  /*8f20*/  IADD3 R32, R32, R33, RZ ;  /* 0x0000002120207210 */ /* 0x000fe20007ffe0ff */
[C---:B------:R-:W-:Y:S01]  /*8f30*/  IMAD R33, R19.reuse, 0x4800, R142 ;  /* 0x0000480013217824 */ /* 0x040fe200078e028e */
[-C--:B------:R-:W-:Y:S02]  /*8f40*/  LEA.HI.X R41, R36, R121.reuse, R38, 0x1, P4 ;  /* 0x0000007924297211 */ /* 0x080fe400020f0c26 */
[C---:B------:R-:W-:Y:S01]  /*8f50*/  @!P0 LEA R42, P4, R34.reuse, R120, 0x1 ;  /* 0x00000078222a8211 */ /* 0x040fe200078808ff */
[----:B------:R-:W-:Y:S02]  /*8f60*/  IMAD R35, R19, 0x4800, R32 ;  /* 0x0000480013237824 */ /* 0x000fe400078e0220 */
[--C-:B------:R-:W-:Y:S01]  /*8f70*/  IMAD R33, R33, 0x2, R18.reuse ;  /* 0x0000000221217824 */ /* 0x100fe200078e0212 */
[----:B------:R-:W-:Y:S01]  /*8f80*/  @!P0 LEA.HI.X R43, R34, R121, R37, 0x1, P4 ;  /* 0x00000079222b8211 */ /* 0x000fe200020f0c25 */
[----:B------:R-:W-:Y:S01]  /*8f90*/  IMAD R36, R35, 0x2, R18 ;  /* 0x0000000223247824 */ /* 0x000fe200078e0212 */
[----:B------:R-:W-:-:S03]  /*8fa0*/  ISETP.GE.AND P4, PT, R165, R117, PT ;  /* 0x00000075a500720c */ /* 0x000fc60003f86270 */
[----:B------:R-:W2:Y:S04]  /*8fb0*/  LDS.128 R32, [R33+0x18400] ;  /* 0x0184000021207984 */ /* 0x000ea80000000c00 */
[----:B------:R-:W3:Y:S06]  /*8fc0*/  LDS.128 R36, [R36+0x18400] ;  /* 0x0184000024247984 */ /* 0x000eec0000000c00 */
[----:B------:R-:W-:Y:S05]  /*8fd0*/  @P4 BRA `(.L_x_1415) ;  /* 0x00000004005c4947 */ /* 0x000fea0003800000 */
[----:B--2---:R-:W-:Y:S01]  /*8fe0*/  IMAD.MOV.U32 R49, RZ, RZ, R32 ;  /* 0x000000ffff317224 */ /* 0x004fe200078e0020 */
[----:B------:R-:W-:Y:S01]  /*8ff0*/  SHF.R.U32.HI R54, RZ, 0x10, R73 ;  /* 0x00000010ff367819 */ /* 0x000fe20000011649 */
[----:B---3--:R-:W-:Y:S01]  /*9000*/  IMAD.MOV.U32 R32, RZ, RZ, R37 ;  /* 0x000000ffff207224 */ /* 0x008fe200078e0025 */
[----:B------:R-:W-:Y:S01]  /*9010*/  SHF.R.U32.HI R52, RZ, 0x10, R61 ;  /* 0x00000010ff347819 */ /* 0x000fe2000001163d */
[----:B------:R-:W-:Y:S01]  /*9020*/  IMAD.MOV.U32 R50, RZ, RZ, R36 ;  /* 0x000000ffff327224 */ /* 0x000fe200078e0024 */
[----:B------:R-:W-:Y:S01]  /*9030*/  MOV R37, R35 ;  /* 0x0000002300257202 */ /* 0x000fe20000000f00 */
[----:B------:R-:W-:Y:S01]  /*9040*/  IMAD.MOV.U32 R51, RZ, RZ, R39 ;  /* 0x000000ffff337224 */ /* 0x000fe200078e0027 */
[----:B------:R-:W-:Y:S01]  /*9050*/  SHF.R.U64 R47, R60, 0x10, R61 ;  /* 0x000000103c2f7819 */ /* 0x000fe2000000123d */
[----:B------:R-:W-:Y:S01]  /*9060*/  HADD2.F32 R55, -RZ, R171.H1_H1 ;  /* 0x300000abff377230 */ /* 0x000fe20000004100 */
[--C-:B------:R-:W-:Y:S01]  /*9070*/  SHF.R.U64 R46, R74, 0x10, R75.reuse ;  /* 0x000000104a2e7819 */ /* 0x100fe2000000124b */
[--C-:B------:R-:W-:Y:S01]  /*9080*/  HADD2.F32 R36, -RZ, R32.reuse.H0_H0 ;  /* 0x20000020ff247230 */ /* 0x100fe20000004100 */
[----:B------:R-:W-:Y:S01]  /*9090*/  SHF.R.U32.HI R74, RZ, 0x10, R75 ;  /* 0x00000010ff4a7819 */ /* 0x000fe2000001164b */
[----:B------:R-:W-:Y:S01]  /*90a0*/  HADD2.F32 R39, -RZ, R32.H1_H1 ;  /* 0x30000020ff277230 */ /* 0x000fe20000004100 */
        /* <DEDUP_REMOVED lines=16> */
[----:B------:R-:W-:-:S02]  /*91b0*/  HADD2.F32 R55, -RZ, R170.H1_H1 ;  /* 0x300000aaff377230 */ /* 0x000fc40000004100 */
[----:B------:R-:W-:Y:S01]  /*91c0*/  HADD2.F32 R52, -RZ, R51.H0_H0 ;  /* 0x20000033ff347230 */ /* 0x000fe20000004100 */
[----:B------:R-:W-:Y:S01]  /*91d0*/  F2FP.F16.F32.PACK_AB R35, R35, R32 ;  /* 0x000000202323723e */ /* 0x000fe200000000ff */
[----:B------:R-:W-:Y:S02]  /*91e0*/  HADD2.F32 R39, -RZ, R37.H0_H0 ;  /* 0x20000025ff277230 */ /* 0x000fe40000004100 */
[----:B------:R-:W-:Y:S02]  /*91f0*/  HADD2.F32 R51, -RZ, R51.H1_H1 ;  /* 0x30000033ff337230 */ /* 0x000fe40000004100 */
[----:B------:R-:W-:Y:S02]  /*9200*/  HADD2.F32 R60, -RZ, R74.H0_H0 ;  /* 0x2000004aff3c7230 */ /* 0x000fe40000004100 */
[----:B------:R-:W-:Y:S02]  /*9210*/  HADD2.F32 R54, -RZ, R62.H0_H0 ;  /* 0x2000003eff367230 */ /* 0x000fe40000004100 */
[----:B------:R-:W-:Y:S01]  /*9220*/  FMUL.FTZ R62, R52, R55 ;  /* 0x00000037343e7220 */ /* 0x000fe20000410000 */
[----:B------:R-:W-:-:S02]  /*9230*/  HADD2.F32 R53, -RZ, R159.H1_H1 ;  /* 0x3000009fff357230 */ /* 0x000fc40000004100 */
[----:B------:R-:W-:Y:S01]  /*9240*/  FMUL.FTZ R55, R39, R55 ;  /* 0x0000003727377220 */ /* 0x000fe20000410000 */
[----:B------:R-:W-:Y:S02]  /*9250*/  HADD2.F32 R37, -RZ, R37.H1_H1 ;  /* 0x30000025ff257230 */ /* 0x000fe40000004100 */
[-C--:B------:R-:W-:Y:S01]  /*9260*/  FMUL.FTZ R64, R51, R60.reuse ;  /* 0x0000003c33407220 */ /* 0x080fe20000410000 */
[----:B------:R-:W-:Y:S02]  /*9270*/  HADD2.F32 R48, -RZ, R48.H0_H0 ;  /* 0x20000030ff307230 */ /* 0x000fe40000004100 */
[-C--:B------:R-:W-:Y:S01]  /*9280*/  FFMA.FTZ R62, R39, R53.reuse, -R62 ;  /* 0x00000035273e7223 */ /* 0x080fe2000001083e */
[----:B------:R-:W-:Y:S01]  /*9290*/  FFMA.FTZ R55, R52, R53, R55 ;  /* 0x0000003534377223 */ /* 0x000fe20000010037 */
[C---:B------:R-:W-:Y:S01]  /*92a0*/  FMUL.FTZ R60, R37.reuse, R60 ;  /* 0x0000003c253c7220 */ /* 0x040fe20000410000 */
[----:B------:R-:W-:Y:S01]  /*92b0*/  FFMA.FTZ R61, R37, R54, -R64 ;  /* 0x00000036253d7223 */ /* 0x000fe20000010840 */
[----:B------:R-:W-:-:S02]  /*92c0*/  HADD2.F32 R52, -RZ, R171.H0_H0 ;  /* 0x200000abff347230 */ /* 0x000fc40000004100 */
[--C-:B------:R-:W-:Y:S02]  /*92d0*/  HADD2.F32 R39, -RZ, R50.reuse.H0_H0 ;  /* 0x20000032ff277230 */ /* 0x100fe40000004100 */
[----:B------:R-:W-:Y:S01]  /*92e0*/  FFMA.FTZ R64, R51, R54, R60 ;  /* 0x0000003633407223 */ /* 0x000fe2000001003c */
[--C-:B------:R-:W-:Y:S01]  /*92f0*/  HADD2.F32 R37, -RZ, R49.reuse.H0_H0 ;  /* 0x20000031ff257230 */ /* 0x100fe20000004100 */
[----:B------:R-:W-:Y:S01]  /*9300*/  F2FP.F16.F32.PACK_AB R61, R61, R62 ;  /* 0x0000003e3d3d723e */ /* 0x000fe200000000ff */
[----:B------:R-:W-:Y:S02]  /*9310*/  HADD2.F32 R50, -RZ, R50.H1_H1 ;  /* 0x30000032ff327230 */ /* 0x000fe40000004100 */
[-C--:B------:R-:W-:Y:S01]  /*9320*/  FMUL.FTZ R54, R39, R52.reuse ;  /* 0x0000003427367220 */ /* 0x080fe20000410000 */
[----:B------:R-:W-:Y:S02]  /*9330*/  HADD2.F32 R49, -RZ, R49.H1_H1 ;  /* 0x30000031ff317230 */ /* 0x000fe40000004100 */
[----:B------:R-:W-:Y:S01]  /*9340*/  FMUL.FTZ R52, R37, R52 ;  /* 0x0000003425347220 */ /* 0x000fe20000410000 */
[----:B------:R-:W-:-:S02]  /*9350*/  HADD2.F32 R168, -RZ, R168.H0_H0 ;  /* 0x200000a8ffa87230 */ /* 0x000fc40000004100 */
[CC--:B------:R-:W-:Y:S01]  /*9360*/  FMUL.FTZ R60, R50.reuse, R48.reuse ;  /* 0x00000030323c7220 */ /* 0x0c0fe20000410000 */
[----:B------:R-:W-:Y:S02]  /*9370*/  HADD2.F32 R47, -RZ, R47.H0_H0 ;  /* 0x2000002fff2f7230 */ /* 0x000fe40000004100 */
[----:B------:R-:W-:Y:S01]  /*9380*/  FMUL.FTZ R51, R49, R48 ;  /* 0x0000003031337220 */ /* 0x000fe20000410000 */
[----:B------:R-:W-:Y:S02]  /*9390*/  HADD2.F32 R170, -RZ, R170.H0_H0 ;  /* 0x200000aaffaa7230 */ /* 0x000fe40000004100 */
[-C--:B------:R-:W-:Y:S01]  /*93a0*/  FFMA.FTZ R52, R39, R168.reuse, R52 ;  /* 0x000000a827347223 */ /* 0x080fe20000010034 */
[----:B------:R-:W-:Y:S01]  /*93b0*/  FFMA.FTZ R54, R37, R168, -R54 ;  /* 0x000000a825367223 */ /* 0x000fe20000010836 */
[-C--:B------:R-:W-:Y:S01]  /*93c0*/  FFMA.FTZ R49, R49, R47.reuse, -R60 ;  /* 0x0000002f31317223 */ /* 0x080fe2000001083c */
[----:B------:R-:W-:Y:S01]  /*93d0*/  FFMA.FTZ R51, R50, R47, R51 ;  /* 0x0000002f32337223 */ /* 0x000fe20000010033 */
[----:B------:R-:W-:-:S02]  /*93e0*/  HADD2.F32 R39, -RZ, R38.H0_H0 ;  /* 0x20000026ff277230 */ /* 0x000fc40000004100 */
[----:B------:R-:W-:Y:S01]  /*93f0*/  HADD2.F32 R47, -RZ, R46.H0_H0 ;  /* 0x2000002eff2f7230 */ /* 0x000fe20000004100 */
[----:B------:R-:W-:Y:S01]  /*9400*/  F2FP.F16.F32.PACK_AB R32, R49, R54 ;  /* 0x000000363120723e */ /* 0x000fe200000000ff */
[----:B------:R-:W-:Y:S02]  /*9410*/  HADD2.F32 R37, -RZ, R34.H0_H0 ;  /* 0x20000022ff257230 */ /* 0x000fe40000004100 */
[-C--:B------:R-:W-:Y:S01]  /*9420*/  FMUL.FTZ R46, R39, R170.reuse ;  /* 0x000000aa272e7220 */ /* 0x080fe20000410000 */
[----:B------:R-:W-:Y:S02]  /*9430*/  HADD2.F32 R38, -RZ, R38.H1_H1 ;  /* 0x30000026ff267230 */ /* 0x000fe40000004100 */
[----:B------:R-:W-:Y:S02]  /*9440*/  HADD2.F32 R34, -RZ, R34.H1_H1 ;  /* 0x30000022ff227230 */ /* 0x000fe40000004100 */
[----:B------:R-:W-:Y:S01]  /*9450*/  FMUL.FTZ R170, R37, R170 ;  /* 0x000000aa25aa7220 */ /* 0x000fe20000410000 */
[----:B------:R-:W-:-:S02]  /*9460*/  HADD2.F32 R48, -RZ, R159.H0_H0 ;  /* 0x2000009fff307230 */ /* 0x000fc40000004100 */
        /* <DEDUP_REMOVED lines=14> */
.L_x_1415:
[----:B------:R-:W-:Y:S05]  /*9550*/  BSYNC B2 ;  /* 0x0000000000027941 */ /* 0x000fea0003800000 */
.L_x_1414:
[----:B------:R-:W-:Y:S02]  /*9560*/  ULDC.64 UR4, c[0x0][0x208] ;  /* 0x0000820000047ab9 */ /* 0x000fe40000000a00 */
[----:B--2---:R2:W-:Y:S04]  /*9570*/  STG.E.128 desc[UR4][R40.64], R32 ;  /* 0x0000002028007986 */ /* 0x0045e8000c101d04 */
[----:B---3--:R2:W-:Y:S02]  /*9580*/  @!P0 STG.E.128 desc[UR4][R42.64], R36 ;  /* 0x000000242a008986 */ /* 0x0085e4000c101d04 */
.L_x_1413:
[----:B------:R-:W-:Y:S05]  /*9590*/  BSYNC B1 ;  /* 0x0000000000017941 */ /* 0x000fea0003800000 */
.L_x_1412:
[----:B------:R-:W-:-:S13]  /*95a0*/  ISETP.NE.AND P0, PT, R10, RZ, PT ;  /* 0x000000ff0a00720c */ /* 0x000fda0003f05270 */
[----:B------:R-:W-:Y:S05]  /*95b0*/  @!P0 BRA `(.L_x_1366) ;  /* 0x0000000800e48947 */ /* 0x000fea0003800000 */
[----:B--2---:R-:W2:Y:S01]  /*95c0*/  LDL R32, [R1+0x8] ;  /* 0x0000080001207983 */ /* 0x004ea20000100800 */
[----:B------:R-:W-:Y:S01]  /*95d0*/  BSSY B1, `(.L_x_1416) ;  /* 0x0000072000017945 */ /* 0x000fe20003800000 */
[----:B--2---:R-:W-:-:S04]  /*95e0*/  LOP3.LUT P4, RZ, R32, 0x1, RZ, 0xc0, !PT ;  /* 0x0000000120ff7812 */ /* 0x004fc8000788c0ff */
[----:B------:R-:W-:Y:S02]  /*95f0*/  SEL R152, R122, R152, !P4 ;  /* 0x000000987a987207 */ /* 0x000fe40006000000 */
[----:B---34-:R-:W-:Y:S02]  /*9600*/  IADD3 R41, P0, P4, R90, R130, R13 ;  /* 0x000000825a297210 */ /* 0x018fe40007c1e00d */
[----:B------:R-:W-:Y:S02]  /*9610*/  SHF.R.S32.HI R33, RZ, 0x1f, R152 ;  /* 0x0000001fff217819 */ /* 0x000fe40000011498 */
[----:B------:R-:W-:Y:S02]  /*9620*/  IADD3.X R42, R89, R44, R109, P0, P4 ;  /* 0x0000002c592a7210 */ /* 0x000fe400007e846d */
[----:B------:R-:W-:Y:S02]  /*9630*/  LEA.HI R33, R33, R152, RZ, 0x4 ;  /* 0x0000009821217211 */ /* 0x000fe400078f20ff */
[----:B------:R-:W-:-:S02]  /*9640*/  ISETP.GE.AND P4, PT, R166, R117, PT ;  /* 0x00000075a600720c */ /* 0x000fc40003f86270 */
[----:B------:R-:W-:Y:S02]  /*9650*/  LEA.HI.SX32 R33, R33, R112, 0x1c ;  /* 0x0000007021217211 */ /* 0x000fe400078fe2ff */
[----:B------:R-:W-:Y:S02]  /*9660*/  LEA R40, P0, R41, R120, 0x1 ;  /* 0x0000007829287211 */ /* 0x000fe400078008ff */
[----:B------:R-:W-:Y:S01]  /*9670*/  SHF.R.S32.HI R32, RZ, 0x1f, R33 ;  /* 0x0000001fff207819 */ /* 0x000fe20000011421 */
[----:B------:R-:W-:Y:S01]  /*9680*/  IMAD.SHL.U32 R43, R33, 0x8, RZ ;  /* 0x00000008212b7824 */ /* 0x000fe200078e00ff */
[----:B------:R-:W-:Y:S02]  /*9690*/  LEA.HI.X R41, R41, R121, R42, 0x1, P0 ;  /* 0x0000007929297211 */ /* 0x000fe400000f0c2a */
[----:B------:R-:W-:Y:S02]  /*96a0*/  LEA.HI R32, R32, R33, RZ, 0x3 ;  /* 0x0000002120207211 */ /* 0x000fe400078f18ff */
[----:B------:R-:W-:-:S02]  /*96b0*/  LOP3.LUT R33, R172, 0x38, R43, 0xf8, !PT ;  /* 0x00000038ac217812 */ /* 0x000fc400078ef82b */
[----:B------:R-:W-:Y:S02]  /*96c0*/  SHF.R.S32.HI R32, RZ, 0x3, R32 ;  /* 0x00000003ff207819 */ /* 0x000fe40000011420 */
[----:B------:R-:W-:-:S03]  /*96d0*/  LOP3.LUT R33, R33, R200, RZ, 0x3c, !PT ;  /* 0x000000c821217212 */ /* 0x000fc600078e3cff */
[----:B------:R-:W-:-:S04]  /*96e0*/  IMAD R32, R32, 0x1800, R177 ;  /* 0x0000180020207824 */ /* 0x000fc800078e02b1 */
[----:B------:R-:W-:Y:S02]  /*96f0*/  IMAD.IADD R32, R32, 0x1, R33 ;  /* 0x0000000120207824 */ /* 0x000fe400078e0221 */
[C---:B------:R-:W-:Y:S02]  /*9700*/  IMAD R33, R19.reuse, 0x4800, R137 ;  /* 0x0000480013217824 */ /* 0x040fe400078e0289 */
[----:B------:R-:W-:-:S03]  /*9710*/  IMAD R35, R19, 0x4800, R32 ;  /* 0x0000480013237824 */ /* 0x000fc600078e0220 */
[----:B------:R-:W-:Y:S01]  /*9720*/  LEA R33, R33, R18, 0x1 ;  /* 0x0000001221217211 */ /* 0x000fe200078e08ff */
[----:B------:R-:W-:-:S05]  /*9730*/  IMAD R36, R35, 0x2, R18 ;  /* 0x0000000223247824 */ /* 0x000fca00078e0212 */
[----:B------:R-:W2:Y:S04]  /*9740*/  LDS.128 R32, [R33+0x18400] ;  /* 0x0184000021207984 */ /* 0x000ea80000000c00 */
[----:B------:R-:W3:Y:S01]  /*9750*/  LDS.128 R36, [R36+0x18400] ;  /* 0x0184000024247984 */ /* 0x000ee20000000c00 */
[----:B------:R-:W-:Y:S05]  /*9760*/  @P4 BRA `(.L_x_1417) ;  /* 0x0000000400604947 */ /* 0x000fea0003800000 */
[----:B------:R-:W-:Y:S01]  /*9770*/  SHF.R.U32.HI R50, RZ, 0x10, R69 ;  /* 0x00000010ff327819 */ /* 0x000fe20000011645 */
[----:B---3--:R-:W-:Y:S01]  /*9780*/  IMAD.MOV.U32 R45, RZ, RZ, R36 ;  /* 0x000000ffff2d7224 */ /* 0x008fe200078e0024 */
[----:B------:R-:W-:Y:S01]  /*9790*/  SHF.R.U32.HI R48, RZ, 0x10, R57 ;  /* 0x00000010ff307819 */ /* 0x000fe20000011639 */
[----:B------:R-:W-:Y:S01]  /*97a0*/  IMAD.MOV.U32 R46, RZ, RZ, R38 ;  /* 0x000000ffff2e7224 */ /* 0x000fe200078e0026 */
[--C-:B------:R-:W-:Y:S01]  /*97b0*/  SHF.R.U64 R53, R70, 0x10, R71.reuse ;  /* 0x0000001046357819 */ /* 0x100fe20000001247 */
        /* <DEDUP_REMOVED lines=11> */
[----:B------:R-:W-:Y:S01]  /*9870*/  FMUL.FTZ R49, R34, R49 ;  /* 0x0000003122317220 */ /* 0x000fe20000410000 */
[----:B------:R-:W-:Y:S01]  /*9880*/  HADD2.F32 R47, -RZ, R156.H1_H1 ;  /* 0x3000009cff2f7230 */ /* 0x000fe20000004100 */
[----:B------:R-:W-:Y:S01]  /*9890*/  SHF.R.U64 R61, R56, 0x10, R57 ;  /* 0x00000010383d7819 */ /* 0x000fe20000001239 */
        /* <DEDUP_REMOVED lines=10> */
[----:B------:R-:W-:Y:S02]  /*9940*/  HADD2.F32 R33, -RZ, R35.H0_H0 ;  /* 0x20000023ff217230 */ /* 0x000fe40000004100 */
[----:B------:R-:W-:Y:S02]  /*9950*/  HADD2.F32 R37, -RZ, R155.H1_H1 ;  /* 0x3000009bff257230 */ /* 0x000fe40000004100 */
[-C--:B------:R-:W-:Y:S01]  /*9960*/  FMUL.FTZ R54, R34, R47.reuse ;  /* 0x0000002f22367220 */ /* 0x080fe20000410000 */
[----:B------:R-:W-:Y:S02]  /*9970*/  HADD2.F32 R39, -RZ, R39.H1_H1 ;  /* 0x30000027ff277230 */ /* 0x000fe40000004100 */
[----:B------:R-:W-:Y:S01]  /*9980*/  FMUL.FTZ R47, R33, R47 ;  /* 0x0000002f212f7220 */ /* 0x000fe20000410000 */
[----:B------:R-:W-:-:S02]  /*9990*/  HADD2.F32 R48, -RZ, R70.H0_H0 ;  /* 0x20000046ff307230 */ /* 0x000fc40000004100 */
[-C--:B------:R-:W-:Y:S01]  /*99a0*/  FFMA.FTZ R54, R33, R37.reuse, -R54 ;  /* 0x0000002521367223 */ /* 0x080fe20000010836 */
[----:B------:R-:W-:Y:S02]  /*99b0*/  HADD2.F32 R35, -RZ, R35.H1_H1 ;  /* 0x30000023ff237230 */ /* 0x000fe40000004100 */
[----:B------:R-:W-:Y:S01]  /*99c0*/  FFMA.FTZ R55, R34, R37, R47 ;  /* 0x0000002522377223 */ /* 0x000fe2000001002f */
[----:B------:R-:W-:Y:S02]  /*99d0*/  HADD2.F32 R38, -RZ, R58.H0_H0 ;  /* 0x2000003aff267230 */ /* 0x000fe40000004100 */
[-C--:B------:R-:W-:Y:S01]  /*99e0*/  FMUL.FTZ R56, R39, R48.reuse ;  /* 0x0000003027387220 */ /* 0x080fe20000410000 */
[----:B------:R-:W-:Y:S02]  /*99f0*/  HADD2.F32 R158, -RZ, R158.H0_H0 ;  /* 0x2000009eff9e7230 */ /* 0x000fe40000004100 */
[----:B------:R-:W-:Y:S01]  /*9a00*/  FMUL.FTZ R48, R35, R48 ;  /* 0x0000003023307220 */ /* 0x000fe20000410000 */
[----:B------:R-:W-:-:S02]  /*9a10*/  HADD2.F32 R34, -RZ, R45.H0_H0 ;  /* 0x2000002dff227230 */ /* 0x000fc40000004100 */
[-C--:B------:R-:W-:Y:S01]  /*9a20*/  FFMA.FTZ R57, R35, R38.reuse, -R56 ;  /* 0x0000002623397223 */ /* 0x080fe20000010838 */
[----:B------:R-:W-:Y:S02]  /*9a30*/  HADD2.F32 R37, -RZ, R60.H0_H0 ;  /* 0x2000003cff257230 */ /* 0x000fe40000004100 */
[----:B------:R-:W-:Y:S01]  /*9a40*/  FFMA.FTZ R56, R39, R38, R48 ;  /* 0x0000002627387223 */ /* 0x000fe20000010030 */
[----:B------:R-:W-:Y:S02]  /*9a50*/  HADD2.F32 R45, -RZ, R45.H1_H1 ;  /* 0x3000002dff2d7230 */ /* 0x000fe40000004100 */
[----:B------:R-:W-:Y:S01]  /*9a60*/  FMUL.FTZ R38, R34, R158 ;  /* 0x0000009e22267220 */ /* 0x000fe20000410000 */
[----:B------:R-:W-:Y:S01]  /*9a70*/  HADD2.F32 R156, -RZ, R156.H0_H0 ;  /* 0x2000009cff9c7230 */ /* 0x000fe20000004100 */
[----:B------:R-:W-:Y:S01]  /*9a80*/  F2FP.F16.F32.PACK_AB R49, R50, R49 ;  /* 0x000000313231723e */ /* 0x000fe200000000ff */
[--C-:B------:R-:W-:Y:S02]  /*9a90*/  HADD2.F32 R33, -RZ, R32.reuse.H0_H0 ;  /* 0x20000020ff217230 */ /* 0x100fe40000004100 */
[----:B------:R-:W-:Y:S01]  /*9aa0*/  FMUL.FTZ R47, R45, R37 ;  /* 0x000000252d2f7220 */ /* 0x000fe20000410000 */
[----:B------:R-:W-:Y:S01]  /*9ab0*/  HADD2.F32 R32, -RZ, R32.H1_H1 ;  /* 0x30000020ff207230 */ /* 0x000fe20000004100 */
[----:B------:R-:W-:Y:S01]  /*9ac0*/  F2FP.F16.F32.PACK_AB R55, R56, R55 ;  /* 0x000000373837723e */ /* 0x000fe200000000ff */
[----:B------:R-:W-:-:S02]  /*9ad0*/  HADD2.F32 R35, -RZ, R61.H0_H0 ;  /* 0x2000003dff237230 */ /* 0x000fc40000004100 */
[C---:B------:R-:W-:Y:S01]  /*9ae0*/  FMUL.FTZ R39, R33.reuse, R158 ;  /* 0x0000009e21277220 */ /* 0x040fe20000410000 */
[-C--:B------:R-:W-:Y:S01]  /*9af0*/  FFMA.FTZ R38, R33, R156.reuse, -R38 ;  /* 0x0000009c21267223 */ /* 0x080fe20000010826 */
[C---:B------:R-:W-:Y:S01]  /*9b00*/  FMUL.FTZ R48, R32.reuse, R37 ;  /* 0x0000002520307220 */ /* 0x040fe20000410000 */
[----:B------:R-:W-:Y:S02]  /*9b10*/  HADD2.F32 R33, -RZ, R46.H0_H0 ;  /* 0x2000002eff217230 */ /* 0x000fe40000004100 */
[-C--:B------:R-:W-:Y:S01]  /*9b20*/  FFMA.FTZ R47, R32, R35.reuse, -R47 ;  /* 0x00000023202f7223 */ /* 0x080fe2000001082f */
[----:B------:R-:W-:Y:S02]  /*9b30*/  HADD2.F32 R157, -RZ, R157.H0_H0 ;  /* 0x2000009dff9d7230 */ /* 0x000fe40000004100 */
[----:B------:R-:W-:Y:S01]  /*9b40*/  FFMA.FTZ R48, R45, R35, R48 ;  /* 0x000000232d307223 */ /* 0x000fe20000010030 */
[----:B------:R-:W-:Y:S02]  /*9b50*/  HADD2.F32 R37, -RZ, R53.H0_H0 ;  /* 0x20000035ff257230 */ /* 0x000fe40000004100 */
[----:B------:R-:W-:Y:S01]  /*9b60*/  FFMA.FTZ R39, R34, R156, R39 ;  /* 0x0000009c22277223 */ /* 0x000fe20000010027 */
[----:B------:R-:W-:-:S02]  /*9b70*/  HADD2.F32 R32, -RZ, R36.H0_H0 ;  /* 0x20000024ff207230 */ /* 0x000fc40000004100 */
[CC--:B------:R-:W-:Y:S01]  /*9b80*/  FMUL.FTZ R45, R33.reuse, R157.reuse ;  /* 0x0000009d212d7220 */ /* 0x0c0fe20000410000 */
[----:B------:R-:W-:Y:S02]  /*9b90*/  HADD2.F32 R46, -RZ, R46.H1_H1 ;  /* 0x3000002eff2e7230 */ /* 0x000fe40000004100 */
[----:B------:R-:W-:Y:S02]  /*9ba0*/  HADD2.F32 R36, -RZ, R36.H1_H1 ;  /* 0x30000024ff247230 */ /* 0x000fe40000004100 */
        /* <DEDUP_REMOVED lines=15> */
[----:B------:R-:W-:Y:S02]  /*9ca0*/  F2FP.F16.F32.PACK_AB R54, R37, R34 ;  /* 0x000000222536723e */ /* 0x000fe400000000ff */
[----:B------:R-:W-:Y:S01]  /*9cb0*/  F2FP.F16.F32.PACK_AB R33, R52, R51 ;  /* 0x000000333421723e */ /* 0x000fe200000000ff */
[----:B------:R-:W-:Y:S01]  /*9cc0*/  IMAD.MOV.U32 R34, RZ, RZ, R38 ;  /* 0x000000ffff227224 */ /* 0x000fe200078e0026 */
[----:B------:R-:W-:Y:S01]  /*9cd0*/  MOV R37, R49 ;  /* 0x0000003100257202 */ /* 0x000fe20000000f00 */
[----:B------:R-:W-:-:S07]  /*9ce0*/  IMAD.MOV.U32 R38, RZ, RZ, R54 ;  /* 0x000000ffff267224 */ /* 0x000fce00078e0036 */
.L_x_1417:
[----:B------:R-:W-:Y:S05]  /*9cf0*/  BSYNC B1 ;  /* 0x0000000000017941 */ /* 0x000fea0003800000 */
.L_x_1416:
[----:B------:R-:W-:Y:S01]  /*9d00*/  ISETP.GE.AND P0, PT, R43, R151, PT ;  /* 0x000000972b00720c */ /* 0x000fe20003f06270 */
[----:B------:R-:W-:Y:S02]  /*9d10*/  ULDC.64 UR4, c[0x0][0x208] ;  /* 0x0000820000047ab9 */ /* 0x000fe40000000a00 */
[----:B--2---:R2:W-:Y:S10]  /*9d20*/  STG.E.128 desc[UR4][R40.64], R32 ;  /* 0x0000002028007986 */ /* 0x0045f4000c101d04 */
[----:B------:R-:W-:Y:S05]  /*9d30*/  @P0 BRA `(.L_x_1366) ;  /* 0x0000000400040947 */ /* 0x000fea0003800000 */
[--C-:B------:R-:W-:Y:S01]  /*9d40*/  IADD3 R130, P0, P4, R90, R130, R43.reuse ;  /* 0x000000825a827210 */ /* 0x100fe20007c1e02b */
[----:B------:R-:W-:Y:S01]  /*9d50*/  ULDC.64 UR4, c[0x0][0x208] ;  /* 0x0000820000047ab9 */ /* 0x000fe20000000a00 */
[----:B------:R-:W-:-:S04]  /*9d60*/  SHF.R.S32.HI R43, RZ, 0x1f, R43 ;  /* 0x0000001fff2b7819 */ /* 0x000fc8000001142b */
[----:B------:R-:W-:Y:S02]  /*9d70*/  IADD3.X R44, R89, R44, R43, P0, P4 ;  /* 0x0000002c592c7210 */ /* 0x000fe400007e842b */
[----:B------:R-:W-:-:S04]  /*9d80*/  LEA R120, P0, R130, R120, 0x1 ;  /* 0x0000007882787211 */ /* 0x000fc800078008ff */
[----:B------:R-:W-:-:S05]  /*9d90*/  LEA.HI.X R121, R130, R121, R44, 0x1, P0 ;  /* 0x0000007982797211 */ /* 0x000fca00000f0c2c */
[----:B---3--:R3:W-:Y:S01]  /*9da0*/  STG.E.128 desc[UR4][R120.64], R36 ;  /* 0x0000002478007986 */ /* 0x0087e2000c101d04 */
[----:B------:R-:W-:Y:S05]  /*9db0*/  BRA `(.L_x_1366) ;  /* 0x0000000000e47947 */ /* 0x000fea0003800000 */
.L_x_1333:
[----:B------:R-:W-:-:S04]  /*9dc0*/  ULOP3.LUT UR4, UR60, 0x1, URZ, 0xfc, !UPT ;  /* 0x000000013c047892 */ /* 0x000fc8000f8efc3f */
[----:B------:R-:W-:-:S06]  /*9dd0*/  UISETP.NE.AND UP0, UPT, UR4, 0x3, UPT ;  /* 0x000000030400788c */ /* 0x000fcc000bf05270 */
[----:B------:R-:W-:-:S13]  /*9de0*/  PLOP3.LUT P1, PT, PT, PT, UP0, 0x80, 0x0 ;  /* 0x000000000000781c */ /* 0x000fda0003f2f008 */
[----:B------:R-:W-:Y:S05]  /*9df0*/  @!P1 BRA `(.L_x_1418) ;  /* 0x0000000000049947 */ /* 0x000fea0003800000 */
[----:B------:R-:W-:Y:S01]  /*9e00*/  BPT.TRAP 0x1 ;  /* 0x000000040000795c */ /* 0x000fe20000300000 */
.L_x_1418:
[----:B------:R-:W-:Y:S01]  /*9e10*/  IMAD R4, R19, 0x8, R18 ;  /* 0x0000000813047824 */ /* 0x000fe200078e0212 */
[----:B------:R-:W-:Y:S01]  /*9e20*/  SHF.L.U32 R3, R167, 0x1f, RZ ;  /* 0x0000001fa7037819 */ /* 0x000fe200000006ff */
[----:B------:R-:W-:Y:S01]  /*9e30*/  IMAD R5, R24, -0x60, R2 ;  /* 0xffffffa018057824 */ /* 0x000fe200078e0202 */
[----:B------:R-:W-:Y:S02]  /*9e40*/  BSSY B1, `(.L_x_1419) ;  /* 0x0000005000017945 */ /* 0x000fe40003800000 */
[----:B------:R-:W1:Y:S02]  /*9e50*/  SYNCS.PHASECHK.TRANS64.TRYWAIT P4, [R4+URZ+0x2a890], R3 ;  /* 0x02a89003040075a7 */ /* 0x000e64000808017f */
[----:B------:R-:W-:-:S04]  /*9e60*/  VIMNMX R5, R5, 0x60, PT ;  /* 0x0000006005057848 */ /* 0x000fc80003fe0100 */
[----:B------:R-:W-:Y:S01]  /*9e70*/  ISETP.GE.AND P0, PT, R162, R5, PT ;  /* 0x00000005a200720c */ /* 0x000fe20003f06270 */
[----:B-1----:R-:W-:-:S12]  /*9e80*/  @!P4 BRA `(.L_x_1420) ;  /* 0x000001c400e4c947 */ /* 0x002fd80003800000 */
.L_x_1740:
[----:B------:R-:W-:Y:S05]  /*9e90*/  BSYNC B1 ;  /* 0x0000000000017941 */ /* 0x000fea0003800000 */
.L_x_1419:
[----:B------:R-:W-:Y:S04]  /*9ea0*/  BSSY B1, `(.L_x_1421) ;  /* 0x0000015000017945 */ /* 0x000fe80003800000 */
[----:B------:R-:W-:Y:S05]  /*9eb0*/  @P0 BRA `(.L_x_1422) ;  /* 0x00000000004c0947 */ /* 0x000fea0003800000 */
[----:B------:R-:W-:Y:S01]  /*9ec0*/  ISETP.NE.AND P4, PT, R12, RZ, PT ;  /* 0x000000ff0c00720c */ /* 0x000fe20003f85270 */
[----:B------:R-:W-:Y:S01]  /*9ed0*/  ULDC.64 UR4, c[0x0][0x208] ;  /* 0x0000820000047ab9 */ /* 0x000fe20000000a00 */
[----:B------:R-:W-:-:S11]  /*9ee0*/  ISETP.NE.AND P0, PT, R11, RZ, PT ;  /* 0x000000ff0b00720c */ /* 0x000fd60003f05270 */
[----:B0-----:R-:W0:Y:S04]  /*9ef0*/  @P4 LDS.128 R32, [R43] ;  /* 0x000000002b204984 */ /* 0x001e280000000c00 */
[----:B------:R-:W2:Y:S04]  /*9f00*/  @P0 LDS.128 R36, [R42] ;  /* 0x000000002a240984 */ /* 0x000ea80000000c00 */
[----:B0-----:R-:W-:Y:S01]  /*9f10*/  @P4 STG.E.128 desc[UR4][R44.64], R32 ;  /* 0x000000202c004986 */ /* 0x001fe2000c101d04 */
[----:B------:R-:W-:-:S03]  /*9f20*/  ISETP.NE.AND P4, PT, R10, RZ, PT ;  /* 0x000000ff0a00720c */ /* 0x000fc60003f85270 */
[----:B--2---:R-:W-:Y:S01]  /*9f30*/  @P0 STG.E.128 desc[UR4][R44.64+0x40], R36 ;  /* 0x000040242c000986 */ /* 0x004fe2000c101d04 */
[----:B------:R-:W-:-:S09]  /*9f40*/  ISETP.NE.AND P0, PT, R9, RZ, PT ;  /* 0x000000ff0900720c */ /* 0x000fd20003f05270 */
[----:B------:R-:W0:Y:S04]  /*9f50*/  @P4 LDS.128 R32, [R43+0x3000] ;  /* 0x003000002b204984 */ /* 0x000e280000000c00 */
[----:B------:R-:W2:Y:S04]  /*9f60*/  @P0 LDS.128 R36, [R42+0x3000] ;  /* 0x003000002a240984 */ /* 0x000ea80000000c00 */
[----:B0-----:R-:W-:Y:S01]  /*9f70*/  @P4 STG.E.128 desc[UR4][R44.64+0x80], R32 ;  /* 0x000080202c004986 */ /* 0x001fe2000c101d04 */
[----:B------:R-:W-:-:S03]  /*9f80*/  ISETP.NE.AND P4, PT, R7, RZ, PT ;  /* 0x000000ff0700720c */ /* 0x000fc60003f85270 */
[----:B--2---:R-:W-:Y:S01]  /*9f90*/  @P0 STG.E.128 desc[UR4][R44.64+0xc0], R36 ;  /* 0x0000c0242c000986 */ /* 0x004fe2000c101d04 */
[----:B------:R-:W-:-:S09]  /*9fa0*/  ISETP.NE.AND P0, PT, R8, RZ, PT ;  /* 0x000000ff0800720c */ /* 0x000fd20003f05270 */
[----:B------:R-:W0:Y:S04]  /*9fb0*/  @P4 LDS.128 R36, [R42+0x6000] ;  /* 0x006000002a244984 */ /* 0x000e280000000c00 */
[----:B------:R-:W2:Y:S04]  /*9fc0*/  @P0 LDS.128 R32, [R43+0x6000] ;  /* 0x006000002b200984 */ /* 0x000ea80000000c00 */
[----:B0-----:R3:W-:Y:S04]  /*9fd0*/  @P4 STG.E.128 desc[UR4][R44.64+0x140], R36 ;  /* 0x000140242c004986 */ /* 0x0017e8000c101d04 */
[----:B--2---:R3:W-:Y:S02]  /*9fe0*/  @P0 STG.E.128 desc[UR4][R44.64+0x100], R32 ;  /* 0x000100202c000986 */ /* 0x0047e4000c101d04 */
.L_x_1422:
[----:B------:R-:W-:Y:S05]  /*9ff0*/  BSYNC B1 ;  /* 0x0000000000017941 */ /* 0x000fea0003800000 */
.L_x_1421:
[----:B------:R-:W-:-:S13]  /*a000*/  ISETP.GE.AND P0, PT, R185, R5, PT ;  /* 0x00000005b900720c */ /* 0x000fda0003f06270 */
[----:B------:R-:W-:Y:S05]  /*a010*/  @P0 BRA `(.L_x_1366) ;  /* 0x00000000004c0947 */ /* 0x000fea0003800000 */
[----:B------:R-:W-:Y:S01]  /*a020*/  ISETP.NE.AND P4, PT, R12, RZ, PT ;  /* 0x000000ff0c00720c */ /* 0x000fe20003f85270 */
[----:B------:R-:W-:Y:S01]  /*a030*/  ULDC.64 UR4, c[0x0][0x208] ;  /* 0x0000820000047ab9 */ /* 0x000fe20000000a00 */
[----:B------:R-:W-:-:S11]  /*a040*/  ISETP.NE.AND P0, PT, R10, RZ, PT ;  /* 0x000000ff0a00720c */ /* 0x000fd60003f05270 */
[----:B0--3--:R-:W0:Y:S04]  /*a050*/  @P4 LDS.128 R32, [R43+0x2000] ;  /* 0x002000002b204984 */ /* 0x009e280000000c00 */
[----:B------:R-:W2:Y:S04]  /*a060*/  @P0 LDS.128 R36, [R43+0x5000] ;  /* 0x005000002b240984 */ /* 0x000ea80000000c00 */
        /* <DEDUP_REMOVED lines=14> */
.L_x_1366:
[----:B------:R-:W-:Y:S05]  /*a150*/  BSYNC B0 ;  /* 0x0000000000007941 */ /* 0x000fea0003800000 */
.L_x_1332:
[----:B01234-:R-:W0:Y:S01]  /*a160*/  S2R R32, SR_TID.X ;  /* 0x0000000000207919 */ /* 0x01fe220000002100 */
[----:B------:R-:W-:Y:S01]  /*a170*/  @!PT LDS RZ, [RZ] ;  /* 0x00000000fffff984 */ /* 0x000fe20000000800 */
[----:B------:R-:W-:Y:S01]  /*a180*/  @!PT LDS RZ, [RZ] ;  /* 0x00000000fffff984 */ /* 0x000fe20000000800 */
[----:B------:R-:W-:Y:S01]  /*a190*/  @!PT LDS RZ, [RZ] ;  /* 0x00000000fffff984 */ /* 0x000fe20000000800 */
[----:B------:R-:W-:Y:S01]  /*a1a0*/  @!PT LDS RZ, [RZ] ;  /* 0x00000000fffff984 */ /* 0x000fe20000000800 */
[----:B------:R1:W-:Y:S06]  /*a1b0*/  MEMBAR.ALL.CTA ;  /* 0x0000000000007992 */ /* 0x0003ec0000008000 */
[----:B-1----:R-:W1:Y:S01]  /*a1c0*/  FENCE.VIEW.ASYNC.S ;  /* 0x00000000000073c6 */ /* 0x002e620000000000 */
[----:B------:R-:W-:Y:S05]  /*a1d0*/  WARPSYNC.ALL ;  /* 0x0000000000007948 */ /* 0x000fea0003800000 */
[----:B------:R-:W-:Y:S01]  /*a1e0*/  BSSY B0, `(.L_x_1423) ;  /* 0x0000009000007945 */ /* 0x000fe20003800000 */
[----:B0-----:R-:W-:Y:S01]  /*a1f0*/  LOP3.LUT R32, R32, 0x7f, RZ, 0xc0, !PT ;  /* 0x0000007f20207812 */ /* 0x001fe200078ec0ff */
[----:B-1----:R0:W-:Y:S03]  /*a200*/  BAR.SYNC.DEFER_BLOCKING R154, 0x80 ;  /* 0x0002009a0000751d */ /* 0x0021e60000010000 */
[----:B------:R-:W-:-:S13]  /*a210*/  ISETP.NE.AND P0, PT, R32, RZ, PT ;  /* 0x000000ff2000720c */ /* 0x000fda0003f05270 */
[----:B------:R-:W-:-:S05]  /*a220*/  @!P0 VIADD R32, R4, 0x2a8a0 ;  /* 0x0002a8a004208836 */ /* 0x000fca0000000000 */
[----:B------:R-:W-:-:S04]  /*a230*/  @!P0 PRMT R32, RZ, 0x654, R32 ;  /* 0x00000654ff208816 */ /* 0x000fc80000000020 */
[----:B------:R0:W-:Y:S01]  /*a240*/  @!P0 SYNCS.ARRIVE.TRANS64.RED.A1T0 RZ, [R32+URZ], RZ ;  /* 0x000000ff20ff89a7 */ /* 0x0001e2000810043f */
[----:B------:R-:W-:Y:S05]  /*a250*/  @!P1 BRA `(.L_x_1424) ;  /* 0x0000000000049947 */ /* 0x000fea0003800000 */
[----:B------:R-:W-:Y:S01]  /*a260*/  BPT.TRAP 0x1 ;  /* 0x000000040000795c */ /* 0x000fe20000300000 */
.L_x_1424:
[----:B------:R-:W-:Y:S05]  /*a270*/  BSYNC B0 ;  /* 0x0000000000007941 */ /* 0x000fea0003800000 */
.L_x_1423:
[----:B------:R-:W1:Y:S01]  /*a280*/  SYNCS.PHASECHK.TRANS64.TRYWAIT P4, [R4+URZ+0x2a8b0], R3 ;  /* 0x02a8b003040075a7 */ /* 0x000e62000808017f */
[----:B0-----:R-:W-:Y:S01]  /*a290*/  IMAD R32, R19, 0x3000, R27 ;  /* 0x0000300013207824 */ /* 0x001fe200078e021b */
[----:B------:R-:W-:Y:S01]  /*a2a0*/  ULDC UR61, c[0x0][0x310] ;  /* 0x0000c400003d7ab9 */ /* 0x000fe20000000800 */
[----:B------:R-:W-:Y:S01]  /*a2b0*/  ULDC.64 UR56, c[0x0][0x318] ;  /* 0x0000c60000387ab9 */ /* 0x000fe20000000a00 */
[----:B------:R-:W-:Y:S01]  /*a2c0*/  ULDC.64 UR58, c[0x0][0x308] ;  /* 0x0000c200003a7ab9 */ /* 0x000fe20000000a00 */
[----:B------:R-:W-:Y:S01]  /*a2d0*/  BSSY B0, `(.L_x_1425) ;  /* 0x0000004000007945 */ /* 0x000fe20003800000 */
[----:B------:R-:W-:Y:S02]  /*a2e0*/  ISETP.GE.AND P1, PT, R162, R5, PT ;  /* 0x00000005a200720c */ /* 0x000fe40003f26270 */
[----:B------:R-:W-:Y:S01]  /*a2f0*/  IADD3 R34, R123, R32, RZ ;  /* 0x000000207b227210 */ /* 0x000fe20007ffe0ff */
[----:B-1----:R-:W-:Y:S10]  /*a300*/  @!P4 BRA `(.L_x_1426) ;  /* 0x000001c000d8c947 */ /* 0x002ff40003800000 */
.L_x_1741:
[----:B------:R-:W-:Y:S05]  /*a310*/  BSYNC B0 ;  /* 0x0000000000007941 */ /* 0x000fea0003800000 */
.L_x_1425:
[----:B------:R-:W-:Y:S01]  /*a320*/  BSSY B0, `(.L_x_1427) ;  /* 0x000001a000007945 */ /* 0x000fe20003800000 */
[----:B------:R-:W-:Y:S02]  /*a330*/  IMAD R44, R32, 0x2, R115 ;  /* 0x00000002202c7824 */ /* 0x000fe400078e0273 */
[----:B------:R-:W-:-:S04]  /*a340*/  IMAD.WIDE R40, R24, 0x60, R118 ;  /* 0x0000006018287825 */ /* 0x000fc800078e0276 */
[----:B------:R-:W-:Y:S01]  /*a350*/  IMAD R45, R34, 0x2, R115 ;  /* 0x00000002222d7824 */ /* 0x000fe200078e0273 */
[----:B------:R-:W-:Y:S06]  /*a360*/  @P1 BRA `(.L_x_1428) ;  /* 0x0000000000541947 */ /* 0x000fec0003800000 */
[----:B0-----:R-:W-:Y:S01]  /*a370*/  IMAD R3, R41, UR56, RZ ;  /* 0x0000003829037c24 */ /* 0x001fe2000f8e02ff */
[----:B------:R-:W-:Y:S01]  /*a380*/  ISETP.GE.AND P4, PT, R22, UR61, PT ;  /* 0x0000003d16007c0c */ /* 0x000fe2000bf86270 */
[----:B------:R-:W-:Y:S01]  /*a390*/  IMAD.MOV.U32 R32, RZ, RZ, R92 ;  /* 0x000000ffff207224 */ /* 0x000fe200078e005c */
[----:B------:R-:W-:Y:S01]  /*a3a0*/  ULDC.64 UR4, c[0x0][0x208] ;  /* 0x0000820000047ab9 */ /* 0x000fe20000000a00 */
[----:B------:R-:W-:Y:S02]  /*a3b0*/  IMAD.MOV.U32 R33, RZ, RZ, R6 ;  /* 0x000000ffff217224 */ /* 0x000fe400078e0006 */
        /* <DEDUP_REMOVED lines=16> */
.L_x_1428:
[----:B------:R-:W-:Y:S05]  /*a4c0*/  BSYNC B0 ;  /* 0x0000000000007941 */ /* 0x000fea0003800000 */
.L_x_1427:
[----:B------:R-:W-:Y:S01]  /*a4d0*/  ISETP.GE.AND P1, PT, R185, R5, PT ;  /* 0x00000005b900720c */ /* 0x000fe20003f26270 */
[----:B------:R-:W-:-:S12]  /*a4e0*/  BSSY B0, `(.L_x_1429) ;  /* 0x0000019000007945 */ /* 0x000fd80003800000 */
[----:B------:R-:W-:Y:S05]  /*a4f0*/  @P1 BRA `(.L_x_1430) ;  /* 0x00000000005c1947 */ /* 0x000fea0003800000 */
[----:B0-----:R-:W-:Y:S01]  /*a500*/  IADD3 R3, P1, R40, 0x40, RZ ;  /* 0x0000004028037810 */ /* 0x001fe20007f3e0ff */
[----:B--2---:R-:W-:Y:S01]  /*a510*/  IMAD.MOV.U32 R32, RZ, RZ, R92 ;  /* 0x000000ffff207224 */ /* 0x004fe200078e005c */
[----:B------:R-:W-:Y:S01]  /*a520*/  ISETP.GE.AND P4, PT, R22, UR61, PT ;  /* 0x0000003d16007c0c */ /* 0x000fe2000bf86270 */
[----:B------:R-:W-:Y:S01]  /*a530*/  IMAD.MOV.U32 R33, RZ, RZ, R6 ;  /* 0x000000ffff217224 */ /* 0x000fe200078e0006 */
[----:B------:R-:W-:Y:S01]  /*a540*/  IADD3.X R40, RZ, R41, RZ, P1, !PT ;  /* 0x00000029ff287210 */ /* 0x000fe20000ffe4ff */
[----:B------:R-:W-:Y:S01]  /*a550*/  ULDC.64 UR4, c[0x0][0x208] ;  /* 0x0000820000047ab9 */ /* 0x000fe20000000a00 */
[----:B------:R-:W-:-:S04]  /*a560*/  IMAD.WIDE.U32 R32, R3, UR56, R32 ;  /* 0x0000003803207c25 */ /* 0x000fc8000f8e0020 */
        /* <DEDUP_REMOVED lines=16> */
.L_x_1430:
[----:B------:R-:W-:Y:S05]  /*a670*/  BSYNC B0 ;  /* 0x0000000000007941 */ /* 0x000fea0003800000 */
.L_x_1429:
[----:B0-----:R-:W4:Y:S01]  /*a680*/  LDL R3, [R1+0x8] ;  /* 0x0000080001037983 */ /* 0x001f220000100800 */
[----:B------:R-:W-:Y:S02]  /*a690*/  @!P0 VIADD R4, R4, 0x2a8c0 ;  /* 0x0002a8c004048836 */ /* 0x000fe40000000000 */
[----:B------:R-:W-:Y:S01]  /*a6a0*/  VIADD R19, R19, 0x1 ;  /* 0x0000000113137836 */ /* 0x000fe20000000000 */
[----:B------:R-:W-:Y:S01]  /*a6b0*/  @!PT LDS RZ, [RZ] ;  /* 0x00000000fffff984 */ /* 0x000fe20000000800 */
[----:B------:R-:W-:Y:S01]  /*a6c0*/  @!PT LDS RZ, [RZ] ;  /* 0x00000000fffff984 */ /* 0x000fe20000000800 */
[----:B------:R-:W-:Y:S01]  /*a6d0*/  @!PT LDS RZ, [RZ] ;  /* 0x00000000fffff984 */ /* 0x000fe20000000800 */
[----:B------:R-:W-:Y:S01]  /*a6e0*/  @!PT LDS RZ, [RZ] ;  /* 0x00000000fffff984 */ /* 0x000fe20000000800 */
[----:B------:R0:W-:Y:S06]  /*a6f0*/  MEMBAR.ALL.CTA ;  /* 0x0000000000007992 */ /* 0x0001ec0000008000 */
[----:B0-----:R-:W0:Y:S01]  /*a700*/  FENCE.VIEW.ASYNC.S ;  /* 0x00000000000073c6 */ /* 0x001e220000000000 */
[----:B------:R-:W-:Y:S01]  /*a710*/  @!P0 PRMT R4, RZ, 0x654, R4 ;  /* 0x00000654ff048816 */ /* 0x000fe20000000004 */
[----:B0-----:R0:W-:Y:S01]  /*a720*/  BAR.SYNC.DEFER_BLOCKING R154, 0x80 ;  /* 0x0002009a0000751d */ /* 0x0011e20000010000 */
[----:B------:R-:W-:-:S04]  /*a730*/  ISETP.NE.AND P1, PT, R19, 0x2, PT ;  /* 0x000000021300780c */ /* 0x000fc80003f25270 */
[----:B------:R-:W-:Y:S01]  /*a740*/  SEL R19, R19, RZ, P1 ;  /* 0x000000ff13137207 */ /* 0x000fe20000800000 */
[----:B------:R1:W-:Y:S01]  /*a750*/  @!P0 SYNCS.ARRIVE.TRANS64.RED.A1T0 RZ, [R4+URZ], RZ ;  /* 0x000000ff04ff89a7 */ /* 0x0003e2000810043f */
[----:B------:R-:W-:Y:S02]  /*a760*/  PLOP3.LUT P0, PT, PT, PT, PT, 0x8, 0x0 ;  /* 0x000000000000781c */ /* 0x000fe40003f0e170 */
[----:B-1----:R-:W-:-:S04]  /*a770*/  SEL R4, RZ, 0x1, P1 ;  /* 0x00000001ff047807 */ /* 0x002fc80000800000 */
[----:B------:R-:W-:Y:S02]  /*a780*/  LOP3.LUT R167, R167, R4, RZ, 0x3c, !PT ;  /* 0x00000004a7a77212 */ /* 0x000fe400078e3cff */
[----:B----4-:R-:W-:-:S13]  /*a790*/  LOP3.LUT P4, RZ, R3, 0x2, RZ, 0xc0, !PT ;  /* 0x0000000203ff7812 */ /* 0x010fda000788c0ff */
[----:B0-----:R-:W-:Y:S05]  /*a7a0*/  @P4 BRA `(.L_x_1431) ;  /* 0xffffff8000904947 */ /* 0x001fea000383ffff */
.L_x_1327:
[----:B------:R-:W0:Y:S01]  /*a7b0*/  LDC.64 R4, c[0x0][0x9e0] ;  /* 0x00027800ff047b82 */ /* 0x000e220000000a00 */
[----:B------:R-:W-:Y:S01]  /*a7c0*/  BSSY B0, `(.L_x_1432) ;  /* 0x0000005000007945 */ /* 0x000fe20003800000 */
[----:B0-----:R-:W-:-:S03]  /*a7d0*/  ISETP.GE.AND P1, PT, R5, 0x1, PT ;  /* 0x000000010500780c */ /* 0x001fc60003f26270 */
[----:B------:R-:W-:Y:S10]  /*a7e0*/  @P0 BRA `(.L_x_1433) ;  /* 0x0000000000080947 */ /* 0x000ff40003800000 */
[----:B------:R-:W0:Y:S02]  /*a7f0*/  FENCE.VIEW.ASYNC.G ;  /* 0x00000000000073c6 */ /* 0x000e240000000100 */
[----:B0-----:R-:W-:Y:S06]  /*a800*/  BAR.ARV 0xc, 0x120 ;  /* 0x0304800000007b1d */ /* 0x001fec0000002000 */
.L_x_1433:
[----:B------:R-:W-:Y:S05]  /*a810*/  BSYNC B0 ;  /* 0x0000000000007941 */ /* 0x000fea0003800000 */
.L_x_1432:
[----:B------:R-:W-:Y:S01]  /*a820*/  IADD3 R0, R149, R4, RZ ;  /* 0x0000000495007210 */ /* 0x000fe20007ffe0ff */
[----:B------:R-:W-:Y:S06]  /*a830*/  @!P1 BRA `(.L_x_1434) ;  /* 0x0000000000489947 */ /* 0x000fec0003800000 */
        /* <DEDUP_REMOVED lines=11> */
.L_x_1436:
[----:B------:R-:W-:-:S13]  /*a8f0*/  ISETP.NE.AND P0, PT, R5, 0x1, PT ;  /* 0x000000010500780c */ /* 0x000fda0003f05270 */
[----:B------:R-:W0:Y:S02]  /*a900*/  @P0 LDC.64 R6, c[0x0][0x9e8] ;  /* 0x00027a00ff060b82 */ /* 0x000e240000000a00 */
[----:B0-----:R-:W-:-:S05]  /*a910*/  @P0 IMAD.HI.U32 R4, R2, R6, RZ ;  /* 0x0000000602040227 */ /* 0x001fca00078e00ff */
[----:B------:R-:W-:-:S07]  /*a920*/  @P0 SHF.R.U32.HI R2, RZ, R7, R4 ;  /* 0x00000007ff020219 */ /* 0x000fce0000011604 */
.L_x_1437:
[----:B------:R-:W-:Y:S05]  /*a930*/  BSYNC B0 ;  /* 0x0000000000007941 */ /* 0x000fea0003800000 */
.L_x_1435:
[----:B------:R-:W-:-:S05]  /*a940*/  IMAD R3, R2, R5, R5 ;  /* 0x0000000502037224 */ /* 0x000fca00078e0205 */
[----:B------:R-:W-:-:S07]  /*a950*/  VIMNMX R0, R0, R3, PT ;  /* 0x0000000300007248 */ /* 0x000fce0003fe0100 */
.L_x_1434:
[----:B------:R-:W-:Y:S01]  /*a960*/  VIADD R0, R0, 0x5f ;  /* 0x0000005f00007836 */ /* 0x000fe20000000000 */
[----:B------:R-:W-:-:S03]  /*a970*/  ULDC UR4, c[0x0][0x9dc] ;  /* 0x0002770000047ab9 */ /* 0x000fc60000000800 */
[----:B------:R-:W-:-:S05]  /*a980*/  IMAD.HI R0, R0, 0x2aaaaaab, RZ ;  /* 0x2aaaaaab00007827 */ /* 0x000fca00078e02ff */
[----:B------:R-:W-:-:S04]  /*a990*/  SHF.R.U32.HI R3, RZ, 0x1f, R0 ;  /* 0x0000001fff037819 */ /* 0x000fc80000011600 */
[----:B------:R-:W-:Y:S01]  /*a9a0*/  LEA.HI.SX32 R2, R0, R3, 0x1c ;  /* 0x0000000300027211 */ /* 0x000fe200078fe2ff */
[----:B------:R-:W-:-:S03]  /*a9b0*/  VIADD R0, R148, -UR4 ;  /* 0x8000000494007c36 */ /* 0x000fc60008000000 */
[----:B------:R-:W-:Y:S01]  /*a9c0*/  VIMNMX R2, R153, R2, PT ;  /* 0x0000000299027248 */ /* 0x000fe20003fe0100 */
        /* <DEDUP_REMOVED lines=11> */
.L_x_1440:
[----:B------:R-:W-:-:S13]  /*aa80*/  ISETP.NE.AND P0, PT, R5, 0x1, PT ;  /* 0x000000010500780c */ /* 0x000fda0003f05270 */
[----:B------:R-:W0:Y:S02]  /*aa90*/  @P0 LDC.64 R6, c[0x0][0x9e8] ;  /* 0x00027a00ff060b82 */ /* 0x000e240000000a00 */
[----:B0-----:R-:W-:-:S05]  /*aaa0*/  @P0 IMAD.HI.U32 R6, R148, R6, RZ ;  /* 0x0000000694060227 */ /* 0x001fca00078e00ff */
[----:B------:R-:W-:-:S07]  /*aab0*/  @P0 SHF.R.U32.HI R148, RZ, R7, R6 ;  /* 0x00000007ff940219 */ /* 0x000fce0000011606 */
.L_x_1441:
[----:B------:R-:W-:Y:S05]  /*aac0*/  BSYNC B0 ;  /* 0x0000000000007941 */ /* 0x000fea0003800000 */
.L_x_1439:
[----:B------:R-:W-:-:S05]  /*aad0*/  IMAD R3, R148, R5, RZ ;  /* 0x0000000594037224 */ /* 0x000fca00078e02ff */
[----:B------:R-:W-:-:S07]  /*aae0*/  VIMNMX R0, R0, R3, !PT ;  /* 0x0000000300007248 */ /* 0x000fce0007fe0100 */
.L_x_1438:
        /* <DEDUP_REMOVED lines=11> */
[----:B--23--:R-:W-:Y:S02]  /*aba0*/  MOV R35, RZ ;  /* 0x000000ff00237202 */ /* 0x00cfe40000000f00 */
[----:B------:R-:W-:Y:S02]  /*abb0*/  CS2R R76, SRZ ;  /* 0x00000000004c7805 */ /* 0x000fe4000001ff00 */
[----:B------:R-:W-:Y:S02]  /*abc0*/  VIMNMX R168, RZ, R4, !PT ;  /* 0x00000004ffa87248 */ /* 0x000fe40007fe0100 */
[----:B------:R-:W-:Y:S01]  /*abd0*/  CS2R R74, SRZ ;  /* 0x00000000004a7805 */ /* 0x000fe2000001ff00 */
[----:B------:R-:W-:Y:S01]  /*abe0*/  IMAD.MOV.U32 R73, RZ, RZ, RZ ;  /* 0x000000ffff497224 */ /* 0x000fe200078e00ff */
[----:B------:R-:W-:-:S02]  /*abf0*/  CS2R R32, SRZ ;  /* 0x0000000000207805 */ /* 0x000fc4000001ff00 */
[----:B------:R-:W-:Y:S02]  /*ac00*/  ISETP.GT.AND P1, PT, R2, R168, PT ;  /* 0x000000a80200720c */ /* 0x000fe40003f24270 */
[----:B------:R-:W-:Y:S01]  /*ac10*/  CS2R R30, SRZ ;  /* 0x00000000001e7805 */ /* 0x000fe2000001ff00 */
[----:B------:R-:W-:Y:S01]  /*ac20*/  IMAD.MOV.U32 R70, RZ, RZ, RZ ;  /* 0x000000ffff467224 */ /* 0x000fe200078e00ff */
        /* <DEDUP_REMOVED lines=18> */
[----:B------:R-:W-:Y:S01]  /*ad50*/  IMAD.MOV.U32 R26, RZ, RZ, RZ ;  /* 0x000000ffff1a7224 */ /* 0x000fe200078e00ff */
[----:B------:R-:W-:Y:S01]  /*ad60*/  CS2R R6, SRZ ;  /* 0x0000000000067805 */ /* 0x000fe2000001ff00 */
[----:B------:R-:W-:Y:S01]  /*ad70*/  IMAD.MOV.U32 R91, RZ, RZ, RZ ;  /* 0x000000ffff5b7224 */ /* 0x000fe200078e00ff */
[----:B------:R-:W-:Y:S01]  /*ad80*/  MOV R28, RZ ;  /* 0x000000ff001c7202 */ /* 0x000fe20000000f00 */
[----:B------:R-:W-:Y:S02]  /*ad90*/  IMAD.MOV.U32 R93, RZ, RZ, RZ ;  /* 0x000000ffff5d7224 */ /* 0x000fe400078e00ff */
[----:B------:R-:W-:Y:S01]  /*ada0*/  IMAD.MOV.U32 R24, RZ, RZ, RZ ;  /* 0x000000ffff187224 */ /* 0x000fe200078e00ff */
[----:B------:R-:W-:Y:S06]  /*adb0*/  @!P1 BRA `(.L_x_1442) ;  /* 0x0000012c00d89947 */ /* 0x000fec0003800000 */
[----:B------:R-:W2:Y:S04]  /*adc0*/  LDL R5, [R1+0xc] ;  /* 0x00000c0001057983 */ /* 0x000ea80000100800 */
[----:B------:R-:W0:Y:S02]  /*add0*/  SHFL.IDX PT, R0, R201, RZ, 0x1f ;  /* 0x00001fffc9007589 */ /* 0x000e2400000e0000 */
[----:B0-----:R-:W-:-:S04]  /*ade0*/  LEA.HI R3, R0, R0, RZ, 0x1 ;  /* 0x0000000000037211 */ /* 0x001fc800078f08ff */
[----:B------:R-:W-:-:S05]  /*adf0*/  LOP3.LUT R3, R3, 0x1e, RZ, 0xc0, !PT ;  /* 0x0000001e03037812 */ /* 0x000fca00078ec0ff */
[----:B------:R-:W-:Y:S01]  /*ae00*/  IMAD.IADD R3, R0, 0x1, -R3 ;  /* 0x0000000100037824 */ /* 0x000fe200078e0a03 */
[----:B--2---:R-:W-:-:S13]  /*ae10*/  R2UR UR4, R5 ;  /* 0x00000000050472ca */ /* 0x004fda00000e0000 */
[----:B------:R-:W-:Y:S02]  /*ae20*/  ULOP3.LUT UP0, URZ, UR4, 0x1bf, URZ, 0xc0, !UPT ;  /* 0x000001bf043f7892 */ /* 0x000fe4000f80c03f */
[----:B------:R-:W-:-:S04]  /*ae30*/  LEA R3, R3, UR4, 0xd ;  /* 0x0000000403037c11 */ /* 0x000fc8000f8e68ff */
[----:B------:R-:W-:Y:S02]  /*ae40*/  SHF.R.U32.HI R3, RZ, 0x4, R3 ;  /* 0x00000004ff037819 */ /* 0x000fe40000011603 */
[----:B------:R-:W-:Y:S02]  /*ae50*/  PLOP3.LUT P0, PT, PT, PT, UP0, 0x80, 0x0 ;  /* 0x000000000000781c */ /* 0x000fe40003f0f008 */
[----:B------:R-:W-:-:S11]  /*ae60*/  LOP3.LUT R68, R3, 0x3fff, RZ, 0xc0, !PT ;  /* 0x00003fff03447812 */ /* 0x000fd600078ec0ff */
        /* <DEDUP_REMOVED lines=10> */
[----:B------:R-:W-:Y:S01]  /*af10*/  IMAD.U32 R7, RZ, RZ, UR5 ;  /* 0x00000005ff077e24 */ /* 0x000fe2000f8e00ff */
[----:B------:R-:W-:Y:S01]  /*af20*/  MOV R13, RZ ;  /* 0x000000ff000d7202 */ /* 0x000fe20000000f00 */
[----:B------:R-:W-:-:S02]  /*af30*/  IMAD.U32 R11, RZ, RZ, UR7 ;  /* 0x00000007ff0b7e24 */ /* 0x000fc4000f8e00ff */
[----:B------:R-:W-:Y:S02]  /*af40*/  IMAD.MOV.U32 R8, RZ, RZ, 0x70 ;  /* 0x00000070ff087424 */ /* 0x000fe400078e00ff */
[----:B0-----:R-:W-:-:S07]  /*af50*/  IMAD.MOV.U32 R12, RZ, RZ, 0x1 ;  /* 0x00000001ff0c7424 */ /* 0x001fce00078e00ff */
[----:B------:R-:W-:-:S07]  /*af60*/  LEPC R20, `(.L_x_1443) ;  /* 0x000000001014794e */ /* 0x000fce0000000000 */
[----:B-1---5:R-:W-:Y:S05]  /*af70*/  CALL.ABS.NOINC R14 ;  /* 0x000000000e007343 */ /* 0x022fea0003c00000 */
.L_x_1443:
        /* <DEDUP_REMOVED lines=12> */
.L_x_1447:
[----:B-1----:R1:W2:Y:S02]  /*b040*/  SYNCS.PHASECHK.TRANS64.TRYWAIT P0, [R18+URZ+0x2a800], R3 ;  /* 0x02a80003120075a7 */ /* 0x0022a4000800017f */
[----:B--2---:R-:W-:Y:S05]  /*b050*/  @!P0 NANOSLEEP.SYNCS 0x989680 ;  /* 0x009896800000895d */ /* 0x004fea0003900000 */
[----:B------:R-:W2:Y:S02]  /*b060*/  @!P0 SYNCS.PHASECHK.TRANS64 P0, [R18+URZ+0x2a800], R3 ;  /* 0x02a80003120085a7 */ /* 0x000ea4000800007f */
[----:B--2---:R-:W-:Y:S05]  /*b070*/  @!P0 BRA `(.L_x_1447) ;  /* 0xfffffffc00f08947 */ /* 0x004fea000383ffff */
.L_x_1446:
[----:B------:R-:W-:Y:S05]  /*b080*/  BSYNC B0 ;  /* 0x0000000000007941 */ /* 0x000fea0003800000 */
.L_x_1445:
[----:B------:R-:W-:Y:S05]  /*b090*/  BRA `(.L_x_1448) ;  /* 0x0000006c00207947 */ /* 0x000fea0003800000 */
.L_x_1444:
[----:B------:R-:W2:Y:S01]  /*b0a0*/  LDL R0, [R1+0xc] ;  /* 0x00000c0001007983 */ /* 0x000ea20000100800 */
[----:B------:R-:W0:Y:S01]  /*b0b0*/  LDC.64 R10, c[0x0][0x3d8] ;  /* 0x0000f600ff0a7b82 */ /* 0x000e220000000a00 */
[----:B-----5:R-:W-:Y:S01]  /*b0c0*/  SHF.R.S32.HI R3, RZ, 0x1f, R147 ;  /* 0x0000001fff037819 */ /* 0x020fe20000011493 */
[--C-:B------:R-:W-:Y:S01]  /*b0d0*/  IMAD.MOV.U32 R4, RZ, RZ, R16.reuse ;  /* 0x000000ffff047224 */ /* 0x100fe200078e0010 */
[----:B------:R-:W-:Y:S02]  /*b0e0*/  SHF.R.S32.HI R5, RZ, 0x1f, R16 ;  /* 0x0000001fff057819 */ /* 0x000fe40000011410 */
[----:B------:R-:W-:-:S03]  /*b0f0*/  SHF.R.S32.HI R9, RZ, 0x1f, R22 ;  /* 0x0000001fff097819 */ /* 0x000fc60000011416 */
[----:B------:R-:W1:Y:S01]  /*b100*/  LDC.64 R12, c[0x0][0x3e8] ;  /* 0x0000fa00ff0c7b82 */ /* 0x000e620000000a00 */
[-C--:B0-----:R-:W-:Y:S01]  /*b110*/  IMAD R8, R186, R10.reuse, RZ ;  /* 0x0000000aba087224 */ /* 0x081fe200078e02ff */
[C---:B------:R-:W-:Y:S01]  /*b120*/  SHF.L.U64.HI R76, R10.reuse, 0x6, R11 ;  /* 0x000000060a4c7819 */ /* 0x040fe2000001020b */
[----:B------:R-:W-:Y:S01]  /*b130*/  IMAD.WIDE.U32 R74, R147, R10, RZ ;  /* 0x0000000a934a7225 */ /* 0x000fe200078e00ff */
[----:B------:R-:W-:-:S03]  /*b140*/  SHF.L.U32 R78, R10, 0x6, RZ ;  /* 0x000000060a4e7819 */ /* 0x000fc600000006ff */
[----:B------:R-:W-:Y:S01]  /*b150*/  IMAD.WIDE.U32 R6, R162, R10, R4 ;  /* 0x0000000aa2067225 */ /* 0x000fe200078e0004 */
[----:B-1----:R-:W-:-:S03]  /*b160*/  SHF.L.U64.HI R69, R12, 0x6, R13 ;  /* 0x000000060c457819 */ /* 0x002fc6000001020d */
[----:B------:R-:W-:Y:S01]  /*b170*/  IMAD R83, R162, R11, R8 ;  /* 0x0000000ba2537224 */ /* 0x000fe200078e0208 */
[----:B------:R-:W-:Y:S01]  /*b180*/  IADD3 R79, P0, R6, R74, RZ ;  /* 0x0000004a064f7210 */ /* 0x000fe20007f1e0ff */
[----:B------:R-:W-:Y:S02]  /*b190*/  IMAD.MOV.U32 R8, RZ, RZ, R22 ;  /* 0x000000ffff087224 */ /* 0x000fe400078e0016 */
[----:B------:R-:W-:-:S04]  /*b1a0*/  IMAD.WIDE.U32 R72, R147, R12, RZ ;  /* 0x0000000c93487225 */ /* 0x000fc800078e00ff */
[----:B------:R-:W-:-:S04]  /*b1b0*/  IMAD.WIDE.U32 R4, R162, R12, R4 ;  /* 0x0000000ca2047225 */ /* 0x000fc800078e0004 */
[----:B------:R-:W-:Y:S01]  /*b1c0*/  IMAD.SHL.U32 R77, R12, 0x40, RZ ;  /* 0x000000400c4d7824 */ /* 0x000fe200078e00ff */
[----:B--2---:R-:W-:Y:S01]  /*b1d0*/  R2UR UR4, R0 ;  /* 0x00000000000472ca */ /* 0x004fe200000e0000 */
[----:B------:R-:W-:-:S04]  /*b1e0*/  IMAD R0, R3, R10, RZ ;  /* 0x0000000a03007224 */ /* 0x000fc800078e02ff */
[----:B------:R-:W-:Y:S02]  /*b1f0*/  IMAD R85, R147, R11, R0 ;  /* 0x0000000b93557224 */ /* 0x000fe400078e0200 */
[-C--:B------:R-:W-:Y:S02]  /*b200*/  IMAD R0, R3, R12.reuse, RZ ;  /* 0x0000000c03007224 */ /* 0x080fe400078e02ff */
[----:B------:R-:W-:Y:S02]  /*b210*/  IMAD.IADD R85, R85, 0x1, R75 ;  /* 0x0000000155557824 */ /* 0x000fe400078e024b */
[----:B------:R-:W-:Y:S02]  /*b220*/  IMAD R3, R186, R12, RZ ;  /* 0x0000000cba037224 */ /* 0x000fe400078e02ff */
[----:B------:R-:W-:Y:S01]  /*b230*/  ULOP3.LUT UP0, URZ, UR4, 0x3ff, URZ, 0xc0, !UPT ;  /* 0x000003ff043f7892 */ /* 0x000fe2000f80c03f */
[----:B------:R-:W-:Y:S01]  /*b240*/  IADD3.X R81, R85, R7, R83, P0, !PT ;  /* 0x0000000755517210 */ /* 0x000fe200007fe453 */
[----:B------:R-:W-:Y:S01]  /*b250*/  IMAD.WIDE.U32 R6, R162, R10, R8 ;  /* 0x0000000aa2067225 */ /* 0x000fe200078e0008 */
[----:B------:R-:W-:-:S03]  /*b260*/  IADD3 R60, P0, R4, R72, RZ ;  /* 0x00000048043c7210 */ /* 0x000fc60007f1e0ff */
[----:B------:R-:W-:Y:S01]  /*b270*/  IMAD R61, R147, R13, R0 ;  /* 0x0000000d933d7224 */ /* 0x000fe200078e0200 */
[----:B------:R-:W-:Y:S01]  /*b280*/  IADD3 R71, P1, R6, R74, RZ ;  /* 0x0000004a06477210 */ /* 0x000fe20007f3e0ff */
[----:B------:R-:W-:-:S03]  /*b290*/  IMAD.WIDE.U32 R8, R162, R12, R8 ;  /* 0x0000000ca2087225 */ /* 0x000fc600078e0008 */
[----:B------:R-:W-:Y:S01]  /*b2a0*/  IADD3.X R83, R85, R83, R7, P1, !PT ;  /* 0x0000005355537210 */ /* 0x000fe20000ffe407 */
[----:B------:R-:W-:Y:S01]  /*b2b0*/  IMAD R3, R162, R13, R3 ;  /* 0x0000000da2037224 */ /* 0x000fe200078e0203 */
[----:B------:R-:W-:Y:S01]  /*b2c0*/  PLOP3.LUT P1, PT, PT, PT, UP0, 0x80, 0x0 ;  /* 0x000000000000781c */ /* 0x000fe20003f2f008 */
[----:B------:R-:W-:Y:S01]  /*b2d0*/  IMAD.IADD R61, R61, 0x1, R73 ;  /* 0x000000013d3d7824 */ /* 0x000fe200078e0249 */
[----:B------:R-:W-:-:S04]  /*b2e0*/  IADD3 R70, P2, R8, R72, RZ ;  /* 0x0000004808467210 */ /* 0x000fc80007f5e0ff */
[C---:B------:R-:W-:Y:S02]  /*b2f0*/  IADD3.X R80, R61.reuse, R5, R3, P0, !PT ;  /* 0x000000053d507210 */ /* 0x040fe400007fe403 */
[----:B------:R-:W-:-:S05]  /*b300*/  IADD3.X R82, R61, R3, R9, P2, !PT ;  /* 0x000000033d527210 */ /* 0x000fca00017fe409 */
        /* <DEDUP_REMOVED lines=17> */
.L_x_1449:
[----:B------:R-:W0:Y:S01]  /*b420*/  LDC.64 R14, c[0x0][0x3d8] ;  /* 0x0000f600ff0e7b82 */ /* 0x000e220000000a00 */
[----:B------:R-:W-:Y:S01]  /*b430*/  SHF.R.S32.HI R3, RZ, 0x1f, R169 ;  /* 0x0000001fff037819 */ /* 0x000fe200000114a9 */
[----:B------:R-:W-:Y:S01]  /*b440*/  ULDC.U8 UR4, c[0x0][0x3f0] ;  /* 0x0000fc0000047ab9 */ /* 0x000fe20000000000 */
[----:B------:R-:W-:Y:S01]  /*b450*/  BSSY B0, `(.L_x_1450) ;  /* 0x0000684000007945 */ /* 0x000fe20003800000 */
[----:B------:R-:W-:-:S04]  /*b460*/  ISETP.NE.AND P0, PT, RZ, UR4, PT ;  /* 0x00000004ff007c0c */ /* 0x000fc8000bf05270 */
[----:B------:R-:W1:Y:S01]  /*b470*/  LDC.64 R12, c[0x0][0x3e8] ;  /* 0x0000fa00ff0c7b82 */ /* 0x000e620000000a00 */
[-C--:B0-----:R-:W-:Y:S02]  /*b480*/  IMAD R0, R3, R14.reuse, RZ ;  /* 0x0000000e03007224 */ /* 0x081fe400078e02ff */
[----:B------:R-:W-:-:S04]  /*b490*/  IMAD.WIDE.U32 R4, R169, R14, RZ ;  /* 0x0000000ea9047225 */ /* 0x000fc800078e00ff */
[----:B------:R-:W-:Y:S02]  /*b4a0*/  IMAD.SHL.U32 R86, R4, 0x80, RZ ;  /* 0x0000008004567824 */ /* 0x000fe400078e00ff */
[-C--:B-1----:R-:W-:Y:S02]  /*b4b0*/  IMAD R8, R3, R12.reuse, RZ ;  /* 0x0000000c03087224 */ /* 0x082fe400078e02ff */
[C---:B------:R-:W-:Y:S02]  /*b4c0*/  IMAD R3, R169.reuse, R15, R0 ;  /* 0x0000000fa9037224 */ /* 0x040fe400078e0200 */
[----:B------:R-:W-:-:S04]  /*b4d0*/  IMAD.WIDE.U32 R6, R169, R12, RZ ;  /* 0x0000000ca9067225 */ /* 0x000fc800078e00ff */
[C---:B------:R-:W-:Y:S02]  /*b4e0*/  IMAD R9, R169.reuse, R13, R8 ;  /* 0x0000000da9097224 */ /* 0x040fe400078e0208 */
[----:B------:R-:W-:Y:S02]  /*b4f0*/  IMAD R0, R169, -0x80, R164 ;  /* 0xffffff80a9007824 */ /* 0x000fe400078e02a4 */
[----:B------:R-:W-:Y:S01]  /*b500*/  IMAD.IADD R5, R5, 0x1, R3 ;  /* 0x0000000105057824 */ /* 0x000fe200078e0203 */
[----:B------:R-:W-:Y:S01]  /*b510*/  IADD3 R3, R7, R9, RZ ;  /* 0x0000000907037210 */ /* 0x000fe20007ffe0ff */
[----:B------:R-:W-:Y:S01]  /*b520*/  IMAD.SHL.U32 R89, R6, 0x80, RZ ;  /* 0x0000008006597824 */ /* 0x000fe200078e00ff */
[----:B------:R-:W-:Y:S02]  /*b530*/  VIMNMX R8, R0, 0x80, PT ;  /* 0x0000008000087848 */ /* 0x000fe40003fe0100 */
[----:B------:R-:W-:Y:S02]  /*b540*/  SHF.L.U64.HI R84, R4, 0x7, R5 ;  /* 0x0000000704547819 */ /* 0x000fe40000010205 */
[----:B------:R-:W-:Y:S01]  /*b550*/  SHF.L.U64.HI R87, R6, 0x7, R3 ;  /* 0x0000000706577819 */ /* 0x000fe20000010203 */
[----:B------:R-:W-:Y:S06]  /*b560*/  @!P0 BRA `(.L_x_1451) ;  /* 0x0000003000f08947 */ /* 0x000fec0003800000 */
[----:B------:R-:W0:Y:S01]  /*b570*/  LDC R82, c[0x0][0x428] ;  /* 0x00010a00ff527b82 */ /* 0x000e220000000800 */
        /* <DEDUP_REMOVED lines=17> */
[----:B------:R-:W-:Y:S01]  /*b690*/  VIADD R5, R16, 0x10 ;  /* 0x0000001010057836 */ /* 0x000fe20000000000 */
[----:B------:R-:W-:Y:S01]  /*b6a0*/  ULDC.64 UR4, c[0x0][0x3c8] ;  /* 0x0000f20000047ab9 */ /* 0x000fe20000000a00 */
[----:B------:R-:W-:Y:S01]  /*b6b0*/  ULDC UR6, c[0x0][0x3d4] ;  /* 0x0000f50000067ab9 */ /* 0x000fe20000000800 */
[----:B------:R-:W-:Y:S01]  /*b6c0*/  LEA R4, P3, R0, UR4, 0x1 ;  /* 0x0000000400047c11 */ /* 0x000fe2000f8608ff */
[----:B------:R-:W-:Y:S01]  /*b6d0*/  IMAD.X R3, R84, 0x1, R81, P1 ;  /* 0x0000000154037824 */ /* 0x000fe200008e0651 */
[----:B------:R-:W-:Y:S01]  /*b6e0*/  ISETP.GE.AND P2, PT, R5, UR6, PT ;  /* 0x0000000605007c0c */ /* 0x000fe2000bf46270 */
[C---:B------:R-:W-:Y:S01]  /*b6f0*/  VIADD R6, R16.reuse, 0x20 ;  /* 0x0000002010067836 */ /* 0x040fe20000000000 */
[C---:B------:R-:W-:Y:S01]  /*b700*/  IADD3 R7, R16.reuse, 0x30, RZ ;  /* 0x0000003010077810 */ /* 0x040fe20007ffe0ff */
[----:B------:R-:W-:Y:S01]  /*b710*/  VIADD R9, R16, 0x40 ;  /* 0x0000004010097836 */ /* 0x000fe20000000000 */
[----:B------:R-:W-:Y:S01]  /*b720*/  LEA.HI.X R5, R0, UR5, R3, 0x1, P3 ;  /* 0x0000000500057c11 */ /* 0x000fe200098f0c03 */
[----:B------:R-:W-:Y:S01]  /*b730*/  ULDC.64 UR4, c[0x0][0x3e0] ;  /* 0x0000f80000047ab9 */ /* 0x000fe20000000a00 */
[----:B------:R-:W-:Y:S01]  /*b740*/  IADD3 R0, P4, R89, R60, RZ ;  /* 0x0000003c59007210 */ /* 0x000fe20007f9e0ff */
[----:B------:R-:W-:Y:S01]  /*b750*/  VIADD R10, R16, 0x50 ;  /* 0x00000050100a7836 */ /* 0x000fe20000000000 */
[----:B------:R-:W-:-:S02]  /*b760*/  ISETP.GE.AND P1, PT, R6, UR6, PT ;  /* 0x0000000606007c0c */ /* 0x000fc4000bf26270 */
[----:B------:R-:W-:Y:S02]  /*b770*/  CS2R R66, SRZ ;  /* 0x0000000000427805 */ /* 0x000fe4000001ff00 */
[----:B------:R-:W-:Y:S01]  /*b780*/  LEA R6, P6, R0, UR4, 0x1 ;  /* 0x0000000400067c11 */ /* 0x000fe2000f8c08ff */
[----:B------:R-:W-:Y:S01]  /*b790*/  IMAD.X R3, R87, 0x1, R80, P4 ;  /* 0x0000000157037824 */ /* 0x000fe200020e0650 */
[----:B------:R-:W-:Y:S02]  /*b7a0*/  ISETP.GE.AND P5, PT, R7, UR6, PT ;  /* 0x0000000607007c0c */ /* 0x000fe4000bfa6270 */
[----:B------:R-:W-:Y:S02]  /*b7b0*/  CS2R R62, SRZ ;  /* 0x00000000003e7805 */ /* 0x000fe4000001ff00 */
[----:B------:R-:W-:Y:S02]  /*b7c0*/  ISETP.GE.AND P3, PT, R16, UR6, PT ;  /* 0x0000000610007c0c */ /* 0x000fe4000bf66270 */
[----:B------:R-:W-:-:S02]  /*b7d0*/  CS2R R56, SRZ ;  /* 0x0000000000387805 */ /* 0x000fc4000001ff00 */
[----:B------:R-:W-:Y:S02]  /*b7e0*/  LEA.HI.X R7, R0, UR5, R3, 0x1, P6 ;  /* 0x0000000500077c11 */ /* 0x000fe4000b0f0c03 */
[----:B------:R-:W-:Y:S02]  /*b7f0*/  CS2R R52, SRZ ;  /* 0x0000000000347805 */ /* 0x000fe4000001ff00 */
[----:B------:R-:W-:Y:S02]  /*b800*/  ISETP.GE.AND P4, PT, R9, UR6, PT ;  /* 0x0000000609007c0c */ /* 0x000fe4000bf86270 */
[----:B------:R-:W-:Y:S02]  /*b810*/  CS2R R48, SRZ ;  /* 0x0000000000307805 */ /* 0x000fe4000001ff00 */
[----:B------:R-:W-:Y:S02]  /*b820*/  ISETP.GE.AND P6, PT, R10, UR6, PT ;  /* 0x000000060a007c0c */ /* 0x000fe4000bfc6270 */
[----:B------:R-:W-:-:S02]  /*b830*/  CS2R R46, SRZ ;  /* 0x00000000002e7805 */ /* 0x000fc4000001ff00 */
[----:B------:R-:W-:Y:S02]  /*b840*/  CS2R R70, SRZ ;  /* 0x0000000000467805 */ /* 0x000fe4000001ff00 */
[----:B------:R-:W-:Y:S02]  /*b850*/  CS2R R64, SRZ ;  /* 0x0000000000407805 */ /* 0x000fe4000001ff00 */
[----:B------:R-:W-:Y:S02]  /*b860*/  CS2R R58, SRZ ;  /* 0x00000000003a7805 */ /* 0x000fe4000001ff00 */
[----:B------:R-:W-:Y:S02]  /*b870*/  CS2R R54, SRZ ;  /* 0x0000000000367805 */ /* 0x000fe4000001ff00 */
[----:B------:R-:W-:Y:S02]  /*b880*/  CS2R R50, SRZ ;  /* 0x0000000000327805 */ /* 0x000fe4000001ff00 */
[----:B------:R-:W-:Y:S01]  /*b890*/  CS2R R44, SRZ ;  /* 0x00000000002c7805 */ /* 0x000fe2000001ff00 */
[----:B------:R-:W-:-:S02]  /*b8a0*/  ULDC.64 UR8, c[0x0][0x208] ;  /* 0x0000820000087ab9 */ /* 0x000fc40000000a00 */
        /* <DEDUP_REMOVED lines=12> */
.L_x_1453:
[----:B------:R-:W-:Y:S05]  /*b970*/  BSYNC B1 ;  /* 0x0000000000017941 */ /* 0x000fea0003800000 */
.L_x_1452:
[----:B------:R-:W-:Y:S01]  /*b980*/  ISETP.GE.AND P1, PT, R185, R8, PT ;  /* 0x00000008b900720c */ /* 0x000fe20003f26270 */
[----:B------:R-:W-:Y:S01]  /*b990*/  BSSY B1, `(.L_x_1454) ;  /* 0x000003e000017945 */ /* 0x000fe20003800000 */
[----:B------:R-:W-:Y:S02]  /*b9a0*/  LOP3.LUT R0, R174, 0x18, R22, 0xf8, !PT ;  /* 0x00000018ae007812 */ /* 0x000fe400078ef816 */
        /* <DEDUP_REMOVED lines=10> */
[----:B------:R-:W-:Y:S02]  /*ba50*/  LOP3.LUT R11, R0, R175, RZ, 0x3c, !PT ;  /* 0x000000af000b7212 */ /* 0x000fe400078e3cff */
[----:B------:R-:W-:Y:S01]  /*ba60*/  CS2R R20, SRZ ;  /* 0x0000000000147805 */ /* 0x000fe2000001ff00 */
[----:B------:R-:W-:Y:S06]  /*ba70*/  @P1 BRA `(.L_x_1455) ;  /* 0x0000000000bc1947 */ /* 0x000fec0003800000 */
[----:B------:R-:W-:Y:S01]  /*ba80*/  IADD3 R77, P4, P5, R60, R77, R89 ;  /* 0x0000004d3c4d7210 */ /* 0x000fe20007d9e059 */
[----:B-1----:R-:W-:Y:S01]  /*ba90*/  VIADD R4, R16, 0x10 ;  /* 0x0000001010047836 */ /* 0x002fe20000000000 */
[----:B------:R-:W-:Y:S01]  /*baa0*/  IADD3 R78, P2, P3, R79, R78, R86 ;  /* 0x0000004e4f4e7210 */ /* 0x000fe20007b5e056 */
[----:B------:R-:W-:Y:S01]  /*bab0*/  ULDC UR8, c[0x0][0x3d4] ;  /* 0x0000f50000087ab9 */ /* 0x000fe20000000800 */
[----:B------:R-:W-:Y:S01]  /*bac0*/  IADD3.X R0, R80, R69, R87, P4, P5 ;  /* 0x0000004550007210 */ /* 0x000fe200027ea457 */
[C---:B------:R-:W-:Y:S01]  /*bad0*/  VIADD R5, R16.reuse, 0x20 ;  /* 0x0000002010057836 */ /* 0x040fe20000000000 */
[----:B------:R-:W-:Y:S01]  /*bae0*/  IADD3.X R3, R81, R76, R84, P2, P3 ;  /* 0x0000004c51037210 */ /* 0x000fe200017e6454 */
[----:B------:R-:W-:Y:S01]  /*baf0*/  ULDC.64 UR4, c[0x0][0x3c8] ;  /* 0x0000f20000047ab9 */ /* 0x000fe20000000a00 */
[----:B------:R-:W-:Y:S01]  /*bb00*/  ISETP.GE.AND P5, PT, R16, UR8, PT ;  /* 0x0000000810007c0c */ /* 0x000fe2000bfa6270 */
[----:B------:R-:W-:Y:S01]  /*bb10*/  ULDC.64 UR6, c[0x0][0x3e0] ;  /* 0x0000f80000067ab9 */ /* 0x000fe20000000a00 */
[----:B------:R-:W-:-:S02]  /*bb20*/  ISETP.GE.AND P2, PT, R4, UR8, PT ;  /* 0x0000000804007c0c */ /* 0x000fc4000bf46270 */
[----:B------:R-:W-:Y:S02]  /*bb30*/  CS2R R40, SRZ ;  /* 0x0000000000287805 */ /* 0x000fe4000001ff00 */
[----:B------:R-:W-:Y:S02]  /*bb40*/  LEA R4, P3, R78, UR4, 0x1 ;  /* 0x000000044e047c11 */ /* 0x000fe4000f8608ff */
[----:B------:R-:W-:Y:S02]  /*bb50*/  CS2R R42, SRZ ;  /* 0x00000000002a7805 */ /* 0x000fe4000001ff00 */
[C---:B------:R-:W-:Y:S01]  /*bb60*/  IADD3 R7, R16.reuse, 0x30, RZ ;  /* 0x0000003010077810 */ /* 0x040fe20007ffe0ff */
[----:B------:R-:W-:Y:S01]  /*bb70*/  VIADD R8, R16, 0x40 ;  /* 0x0000004010087836 */ /* 0x000fe20000000000 */
[----:B------:R-:W-:Y:S01]  /*bb80*/  LEA R6, P6, R77, UR6, 0x1 ;  /* 0x000000064d067c11 */ /* 0x000fe2000f8c08ff */
[----:B------:R-:W-:Y:S01]  /*bb90*/  ULDC.64 UR10, c[0x0][0x208] ;  /* 0x00008200000a7ab9 */ /* 0x000fe20000000a00 */
[----:B------:R-:W-:-:S02]  /*bba0*/  ISETP.GE.AND P4, PT, R5, UR8, PT ;  /* 0x0000000805007c0c */ /* 0x000fc4000bf86270 */
[----:B------:R-:W-:Y:S02]  /*bbb0*/  LEA.HI.X R5, R78, UR5, R3, 0x1, P3 ;  /* 0x000000054e057c11 */ /* 0x000fe400098f0c03 */
[----:B------:R-:W-:Y:S02]  /*bbc0*/  ISETP.GE.AND P3, PT, R7, UR8, PT ;  /* 0x0000000807007c0c */ /* 0x000fe4000bf66270 */
[----:B------:R-:W-:Y:S01]  /*bbd0*/  LEA.HI.X R7, R77, UR7, R0, 0x1, P6 ;  /* 0x000000074d077c11 */ /* 0x000fe2000b0f0c00 */
[----:B------:R-:W-:Y:S01]  /*bbe0*/  VIADD R0, R16, 0x50 ;  /* 0x0000005010007836 */ /* 0x000fe20000000000 */
[----:B------:R2:W5:Y:S01]  /*bbf0*/  @!P5 LDG.E.64 R40, desc[UR10][R4.64] ;  /* 0x0000000a0428d981 */ /* 0x000562000c1e1b00 */
[----:B------:R-:W-:-:S03]  /*bc00*/  ISETP.GE.AND P6, PT, R8, UR8, PT ;  /* 0x0000000808007c0c */ /* 0x000fc6000bfc6270 */
[----:B------:R2:W5:Y:S01]  /*bc10*/  @!P5 LDG.E.64 R42, desc[UR10][R6.64] ;  /* 0x0000000a062ad981 */ /* 0x000562000c1e1b00 */
[----:B------:R-:W-:Y:S02]  /*bc20*/  ISETP.GE.AND P5, PT, R0, UR8, PT ;  /* 0x0000000800007c0c */ /* 0x000fe4000bfa6270 */
        /* <DEDUP_REMOVED lines=20> */
.L_x_1455:
[----:B------:R-:W-:Y:S05]  /*bd70*/  BSYNC B1 ;  /* 0x0000000000017941 */ /* 0x000fea0003800000 */
.L_x_1454:
[----:B------:R-:W-:Y:S01]  /*bd80*/  LOP3.LUT P2, RZ, R190, 0x4, RZ, 0xc0, !PT ;  /* 0x00000004beff7812 */ /* 0x000fe2000784c0ff */
[----:B------:R-:W-:Y:S01]  /*bd90*/  IMAD.IADD R11, R176, 0x1, R11 ;  /* 0x00000001b00b7824 */ /* 0x000fe200078e020b */
[----:B-12--5:R-:W-:Y:S01]  /*bda0*/  MOV R4, R64 ;  /* 0x0000004000047202 */ /* 0x026fe20000000f00 */
[----:B------:R-:W-:Y:S01]  /*bdb0*/  IMAD.MOV.U32 R0, RZ, RZ, R70 ;  /* 0x000000ffff007224 */ /* 0x000fe200078e0046 */
[----:B------:R-:W-:Y:S01]  /*bdc0*/  MOV R6, R72 ;  /* 0x0000004800067202 */ /* 0x000fe20000000f00 */
[----:B------:R-:W-:Y:S01]  /*bdd0*/  IMAD.MOV.U32 R3, RZ, RZ, R71 ;  /* 0x000000ffff037224 */ /* 0x000fe200078e0047 */
[----:B------:R-:W-:Y:S01]  /*bde0*/  PRMT R86, R4, 0x7610, R86 ;  /* 0x0000761004567816 */ /* 0x000fe20000000056 */
[----:B------:R-:W-:Y:S01]  /*bdf0*/  IMAD R60, R11, 0x2, R18 ;  /* 0x000000020b3c7824 */ /* 0x000fe200078e0212 */
[----:B------:R-:W-:Y:S01]  /*be00*/  PRMT R88, R0, 0x7610, R88 ;  /* 0x0000761000587816 */ /* 0x000fe20000000058 */
[----:B------:R-:W-:Y:S01]  /*be10*/  IMAD.MOV.U32 R0, RZ, RZ, R65 ;  /* 0x000000ffff007224 */ /* 0x000fe200078e0041 */
[----:B------:R-:W-:Y:S01]  /*be20*/  PRMT R87, R3, 0x7610, R87 ;  /* 0x0000761003577816 */ /* 0x000fe20000000057 */
[C---:B------:R-:W-:Y:S01]  /*be30*/  VIADD R5, R60.reuse, 0xc400 ;  /* 0x0000c4003c057836 */ /* 0x040fe20000000000 */
[----:B------:R-:W-:Y:S01]  /*be40*/  MOV R11, R67 ;  /* 0x00000043000b7202 */ /* 0x000fe20000000f00 */
[----:B------:R-:W-:Y:S01]  /*be50*/  IMAD.MOV.U32 R3, RZ, RZ, R58 ;  /* 0x000000ffff037224 */ /* 0x000fe200078e003a */
[----:B------:R-:W-:Y:S01]  /*be60*/  PRMT R83, R83, 0x5410, R0 ;  /* 0x0000541053537816 */ /* 0x000fe20000000000 */
[----:B------:R-:W-:Y:S01]  /*be70*/  IMAD.MOV.U32 R4, RZ, RZ, R59 ;  /* 0x000000ffff047224 */ /* 0x000fe200078e003b */
[----:B------:R-:W-:Y:S01]  /*be80*/  PRMT R87, R87, 0x5410, R11 ;  /* 0x0000541057577816 */ /* 0x000fe2000000000b */
[----:B------:R-:W-:Y:S01]  /*be90*/  VIADD R10, R60, 0xc440 ;  /* 0x0000c4403c0a7836 */ /* 0x000fe20000000000 */
[----:B------:R-:W-:Y:S01]  /*bea0*/  ULDC.64 UR4, c[0x0][0x3c8] ;  /* 0x0000f20000047ab9 */ /* 0x000fe20000000a00 */
[----:B------:R-:W-:Y:S01]  /*beb0*/  @P2 VIADD R10, R5, 0xffffffc0 ;  /* 0xffffffc0050a2836 */ /* 0x000fe20000000000 */
[----:B0-----:R-:W-:Y:S01]  /*bec0*/  ISETP.NE.AND P2, PT, R82, 0x1, PT ;  /* 0x000000015200780c */ /* 0x001fe20003f45270 */
[----:B------:R-:W-:Y:S01]  /*bed0*/  IMAD.MOV.U32 R0, RZ, RZ, R54 ;  /* 0x000000ffff007224 */ /* 0x000fe200078e0036 */
[----:B------:R-:W-:Y:S01]  /*bee0*/  PRMT R81, R3, 0x5410, R4 ;  /* 0x0000541003517816 */ /* 0x000fe20000000004 */
[----:B------:R-:W-:Y:S01]  /*bef0*/  IMAD.MOV.U32 R4, RZ, RZ, R51 ;  /* 0x000000ffff047224 */ /* 0x000fe200078e0033 */
[----:B------:R-:W-:Y:S01]  /*bf00*/  MOV R3, R55 ;  /* 0x0000003700037202 */ /* 0x000fe20000000f00 */
[----:B------:R-:W-:Y:S01]  /*bf10*/  IMAD.MOV.U32 R11, RZ, RZ, R56 ;  /* 0x000000ffff0b7224 */ /* 0x000fe200078e0038 */
[----:B------:R-:W-:Y:S01]  /*bf20*/  ULDC.64 UR6, c[0x0][0x3e0] ;  /* 0x0000f80000067ab9 */ /* 0x000fe20000000a00 */
[----:B------:R-:W-:Y:S01]  /*bf30*/  IMAD.MOV.U32 R7, RZ, RZ, R61 ;  /* 0x000000ffff077224 */ /* 0x000fe200078e003d */
[----:B------:R-:W-:Y:S01]  /*bf40*/  PRMT R78, R0, 0x5410, R3 ;  /* 0x00005410004e7816 */ /* 0x000fe20000000003 */
[----:B------:R-:W-:Y:S01]  /*bf50*/  IMAD.MOV.U32 R0, RZ, RZ, R50 ;  /* 0x000000ffff007224 */ /* 0x000fe200078e0032 */
[----:B------:R-:W-:Y:S01]  /*bf60*/  PRMT R82, R11, 0x7610, R82 ;  /* 0x000076100b527816 */ /* 0x000fe20000000052 */
[----:B------:R-:W-:-:S02]  /*bf70*/  IMAD.MOV.U32 R3, RZ, RZ, R44 ;  /* 0x000000ffff037224 */ /* 0x000fc400078e002c */
[----:B------:R-:W0:Y:S01]  /*bf80*/  @P2 LDC R5, c[0x0][0x430] ;  /* 0x00010c00ff052b82 */ /* 0x000e220000000800 */
[----:B------:R-:W-:Y:S01]  /*bf90*/  PRMT R75, R0, 0x5410, R4 ;  /* 0x00005410004b7816 */ /* 0x000fe20000000004 */
[----:B------:R-:W-:Y:S01]  /*bfa0*/  IMAD.MOV.U32 R4, RZ, RZ, R66 ;  /* 0x000000ffff047224 */ /* 0x000fe200078e0042 */
[----:B------:R-:W-:Y:S01]  /*bfb0*/  PRMT R73, R3, 0x7610, R73 ;  /* 0x0000761003497816 */ /* 0x000fe20000000049 */
[----:B------:R-:W-:Y:S02]  /*bfc0*/  IMAD.MOV.U32 R3, RZ, RZ, R45 ;  /* 0x000000ffff037224 */ /* 0x000fe400078e002d */
[----:B------:R-:W-:Y:S01]  /*bfd0*/  IMAD.MOV.U32 R11, RZ, RZ, R52 ;  /* 0x000000ffff0b7224 */ /* 0x000fe200078e0034 */
[----:B------:R-:W-:Y:S01]  /*bfe0*/  PRMT R88, R88, 0x5410, R4 ;  /* 0x0000541058587816 */ /* 0x000fe20000000004 */
[----:B------:R-:W1:Y:S01]  /*bff0*/  @P2 LDC R0, c[0x0][0x42c] ;  /* 0x00010b00ff002b82 */ /* 0x000e620000000800 */
[----:B------:R-:W-:Y:S01]  /*c000*/  PRMT R73, R73, 0x5410, R3 ;  /* 0x0000541049497816 */ /* 0x000fe20000000003 */
[----:B------:R-:W-:-:S02]  /*c010*/  IMAD.MOV.U32 R3, RZ, RZ, R62 ;  /* 0x000000ffff037224 */ /* 0x000fc400078e003e */
[----:B------:R-:W-:Y:S02]  /*c020*/  IMAD.MOV.U32 R4, RZ, RZ, R63 ;  /* 0x000000ffff047224 */ /* 0x000fe400078e003f */
[----:B------:R-:W-:Y:S01]  /*c030*/  IMAD.MOV.U32 R61, RZ, RZ, R53 ;  /* 0x000000ffff3d7224 */ /* 0x000fe200078e0035 */
[----:B------:R-:W-:Y:S01]  /*c040*/  PRMT R86, R86, 0x5410, R3 ;  /* 0x0000541056567816 */ /* 0x000fe20000000003 */
[----:B------:R-:W-:Y:S01]  /*c050*/  IMAD R3, R169, 0x80, R162 ;  /* 0x00000080a9037824 */ /* 0x000fe200078e02a2 */
[----:B------:R-:W-:Y:S01]  /*c060*/  PRMT R83, R4, 0x7610, R83 ;  /* 0x0000761004537816 */ /* 0x000fe20000000053 */
[----:B------:R-:W-:Y:S01]  /*c070*/  IMAD.MOV.U32 R4, RZ, RZ, R57 ;  /* 0x000000ffff047224 */ /* 0x000fe200078e0039 */
[----:B------:R-:W-:Y:S01]  /*c080*/  PRMT R80, R11, 0x5410, R61 ;  /* 0x000054100b507816 */ /* 0x000fe2000000003d */
[----:B------:R-:W-:Y:S01]  /*c090*/  IMAD.MOV.U32 R84, RZ, RZ, R74 ;  /* 0x000000ffff547224 */ /* 0x000fe200078e004a */
[----:B------:R-:W-:Y:S01]  /*c0a0*/  LEA R3, R188, R3, 0x6 ;  /* 0x00000003bc037211 */ /* 0x000fe200078e30ff */
        /* <DEDUP_REMOVED lines=8> */
[----:B-1----:R-:W-:-:S03]  /*c130*/  @P2 IMAD.HI.U32 R0, R3, R0, RZ ;  /* 0x0000000003002227 */ /* 0x002fc600078e00ff */
[----:B------:R-:W-:Y:S01]  /*c140*/  PRMT R77, R77, 0x5410, R4 ;  /* 0x000054104d4d7816 */ /* 0x000fe20000000004 */
[----:B------:R-:W-:Y:S01]  /*c150*/  IMAD.MOV.U32 R4, RZ, RZ, R43 ;  /* 0x000000ffff047224 */ /* 0x000fe200078e002b */
[----:B0-----:R-:W-:Y:S01]  /*c160*/  @P2 SHF.R.U32.HI R3, RZ, R5, R0 ;  /* 0x00000005ff032219 */ /* 0x001fe20000011600 */
[----:B------:R-:W-:Y:S02]  /*c170*/  IMAD.MOV.U32 R0, RZ, RZ, R42 ;  /* 0x000000ffff007224 */ /* 0x000fe400078e002a */
[----:B------:R-:W-:Y:S01]  /*c180*/  IMAD.MOV.U32 R11, RZ, RZ, R36 ;  /* 0x000000ffff0b7224 */ /* 0x000fe200078e0024 */
[----:B------:R-:W-:Y:S01]  /*c190*/  SHF.R.S32.HI R5, RZ, 0x1f, R3 ;  /* 0x0000001fff057819 */ /* 0x000fe20000011403 */
[-C--:B------:R-:W-:Y:S01]  /*c1a0*/  IMAD.WIDE.U32 R84, R3, R14.reuse, R84 ;  /* 0x0000000e03547225 */ /* 0x080fe200078e0054 */
[----:B------:R-:W-:Y:S02]  /*c1b0*/  PRMT R72, R0, 0x5410, R4 ;  /* 0x0000541000487816 */ /* 0x000fe40000000004 */
[----:B------:R-:W-:Y:S01]  /*c1c0*/  PRMT R61, R11, 0x5410, R69 ;  /* 0x000054100b3d7816 */ /* 0x000fe20000000045 */
[----:B------:R-:W-:-:S02]  /*c1d0*/  IMAD R0, R5, R14, RZ ;  /* 0x0000000e05007224 */ /* 0x000fc400078e02ff */
[-C--:B------:R-:W-:Y:S02]  /*c1e0*/  IMAD R4, R5, R12.reuse, RZ ;  /* 0x0000000c05047224 */ /* 0x080fe400078e02ff */
[----:B------:R-:W-:Y:S01]  /*c1f0*/  IMAD.WIDE.U32 R6, R3, R12, R6 ;  /* 0x0000000c03067225 */ /* 0x000fe200078e0006 */
[----:B------:R-:W-:-:S03]  /*c200*/  MOV R12, R35 ;  /* 0x00000023000c7202 */ /* 0x000fc60000000f00 */
[C---:B------:R-:W-:Y:S01]  /*c210*/  IMAD R5, R3.reuse, R15, R0 ;  /* 0x0000000f03057224 */ /* 0x040fe200078e0200 */
[----:B------:R-:W-:Y:S01]  /*c220*/  LEA R0, P3, R6, UR6, 0x1 ;  /* 0x0000000606007c11 */ /* 0x000fe2000f8608ff */
[----:B------:R-:W-:Y:S01]  /*c230*/  IMAD R3, R3, R13, R4 ;  /* 0x0000000d03037224 */ /* 0x000fe200078e0204 */
[C---:B------:R-:W-:Y:S01]  /*c240*/  LEA R4, P2, R84.reuse, UR4, 0x1 ;  /* 0x0000000454047c11 */ /* 0x040fe2000f8408ff */
[----:B------:R-:W-:Y:S01]  /*c250*/  IMAD.IADD R5, R85, 0x1, R5 ;  /* 0x0000000155057824 */ /* 0x000fe200078e0205 */
[----:B------:R-:W-:Y:S01]  /*c260*/  UMOV UR4, 0xffffffff ;  /* 0xffffffff00047882 */ /* 0x000fe20000000000 */
[----:B------:R-:W-:Y:S02]  /*c270*/  IMAD.IADD R3, R7, 0x1, R3 ;  /* 0x0000000107037824 */ /* 0x000fe400078e0203 */
[----:B------:R-:W-:Y:S01]  /*c280*/  IMAD.MOV.U32 R11, RZ, RZ, R34 ;  /* 0x000000ffff0b7224 */ /* 0x000fe200078e0022 */
[----:B------:R-:W-:Y:S02]  /*c290*/  LEA.HI.X R5, R84, UR5, R5, 0x1, P2 ;  /* 0x0000000554057c11 */ /* 0x000fe400090f0c05 */
[----:B------:R-:W-:-:S02]  /*c2a0*/  LEA.HI.X R3, R6, UR7, R3, 0x1, P3 ;  /* 0x0000000706037c11 */ /* 0x000fc400098f0c03 */
[----:B------:R-:W-:Y:S02]  /*c2b0*/  PRMT R69, R11, 0x5410, R12 ;  /* 0x000054100b457816 */ /* 0x000fe4000000000c */
[----:B------:R-:W-:Y:S01]  /*c2c0*/  LEA.HI R6, R184, R184, RZ, 0x1 ;  /* 0x000000b8b8067211 */ /* 0x000fe200078f08ff */
[----:B------:R-:W-:Y:S06]  /*c2d0*/  BRA.DIV UR4, `(.L_x_1456) ;  /* 0x000001a204f87947 */ /* 0x000fec000b800000 */
.L_x_1744:
[----:B------:R-:W-:-:S03]  /*c2e0*/  UMOV UR4, 0xffffffff ;  /* 0xffffffff00047882 */ /* 0x000fc60000000000 */
[----:B------:R-:W-:Y:S05]  /*c2f0*/  BRA.DIV UR4, `(.L_x_1457) ;  /* 0x000001a604187947 */ /* 0x000fea000b800000 */
.L_x_1747:
[----:B------:R-:W-:-:S03]  /*c300*/  UMOV UR4, 0xffffffff ;  /* 0xffffffff00047882 */ /* 0x000fc60000000000 */
[----:B------:R-:W-:Y:S05]  /*c310*/  BRA.DIV UR4, `(.L_x_1458) ;  /* 0x000001a604387947 */ /* 0x000fea000b800000 */
.L_x_1750:
[----:B------:R-:W-:-:S03]  /*c320*/  UMOV UR4, 0xffffffff ;  /* 0xffffffff00047882 */ /* 0x000fc60000000000 */
[----:B------:R-:W-:Y:S05]  /*c330*/  BRA.DIV UR4, `(.L_x_1459) ;  /* 0x000001a604587947 */ /* 0x000fea000b800000 */
.L_x_1753:
[----:B------:R-:W-:-:S03]  /*c340*/  UMOV UR4, 0xffffffff ;  /* 0xffffffff00047882 */ /* 0x000fc60000000000 */
[----:B------:R-:W-:Y:S05]  /*c350*/  BRA.DIV UR4, `(.L_x_1460) ;  /* 0x000001a604787947 */ /* 0x000fea000b800000 */
.L_x_1756:
[----:B------:R-:W-:Y:S01]  /*c360*/  UMOV UR4, 0xffffffff ;  /* 0xffffffff00047882 */ /* 0x000fe20000000000 */
[----:B------:R-:W-:Y:S02]  /*c370*/  LOP3.LUT R5, R6, 0xfffffffe, RZ, 0xc0, !PT ;  /* 0xfffffffe06057812 */ /* 0x000fe400078ec0ff */
[----:B------:R-:W-:Y:S05]  /*c380*/  BRA.DIV UR4, `(.L_x_1461) ;  /* 0x000001a604947947 */ /* 0x000fea000b800000 */
.L_x_1759:
[----:B------:R-:W-:Y:S01]  /*c390*/  UMOV UR4, 0xffffffff ;  /* 0xffffffff00047882 */ /* 0x000fe20000000000 */
[----:B------:R-:W-:Y:S02]  /*c3a0*/  IMAD.IADD R5, R184, 0x1, -R5 ;  /* 0x00000001b8057824 */ /* 0x000fe400078e0a05 */
[----:B------:R-:W-:Y:S05]  /*c3b0*/  BRA.DIV UR4, `(.L_x_1462) ;  /* 0x000001a604b07947 */ /* 0x000fea000b800000 */
.L_x_1762:
[----:B------:R-:W-:Y:S01]  /*c3c0*/  UMOV UR4, 0xffffffff ;  /* 0xffffffff00047882 */ /* 0x000fe20000000000 */
[----:B------:R-:W-:Y:S02]  /*c3d0*/  SHF.L.U32 R3, R5, 0x1f, RZ ;  /* 0x0000001f05037819 */ /* 0x000fe400000006ff */
[----:B------:R-:W-:Y:S05]  /*c3e0*/  BRA.DIV UR4, `(.L_x_1463) ;  /* 0x000001a604cc7947 */ /* 0x000fea000b800000 */
.L_x_1765:
[----:B------:R-:W0:Y:S01]  /*c3f0*/  SYNCS.PHASECHK.TRANS64.TRYWAIT P2, [R18+URZ+0x2a800], R3 ;  /* 0x02a80003120075a7 */ /* 0x000e22000804017f */
[----:B------:R-:W-:Y:S01]  /*c400*/  IMAD.MOV.U32 R6, RZ, RZ, R25 ;  /* 0x000000ffff067224 */ /* 0x000fe200078e0019 */
[----:B------:R-:W-:Y:S01]  /*c410*/  MOV R5, R24 ;  /* 0x0000001800057202 */ /* 0x000fe20000000f00 */
[----:B------:R-:W-:Y:S01]  /*c420*/  IMAD.MOV.U32 R0, RZ, RZ, R28 ;  /* 0x000000ffff007224 */ /* 0x000fe200078e001c */
[----:B------:R-:W-:Y:S01]  /*c430*/  BSSY B1, `(.L_x_1464) ;  /* 0x0000019000017945 */ /* 0x000fe20003800000 */
[----:B------:R-:W-:Y:S01]  /*c440*/  IMAD.MOV.U32 R4, RZ, RZ, R29 ;  /* 0x000000ffff047224 */ /* 0x000fe200078e001d */
[----:B------:R-:W-:Y:S01]  /*c450*/  PRMT R11, R5, 0x5410, R6 ;  /* 0x00005410050b7816 */ /* 0x000fe20000000006 */
[----:B------:R-:W-:Y:S02]  /*c460*/  IMAD.MOV.U32 R5, RZ, RZ, R40 ;  /* 0x000000ffff057224 */ /* 0x000fe400078e0028 */
[----:B------:R-:W-:Y:S01]  /*c470*/  IMAD.MOV.U32 R6, RZ, RZ, R41 ;  /* 0x000000ffff067224 */ /* 0x000fe200078e0029 */
[----:B------:R-:W-:Y:S01]  /*c480*/  PRMT R13, R0, 0x5410, R4 ;  /* 0x00005410000d7816 */ /* 0x000fe20000000004 */
[----:B------:R-:W-:-:S02]  /*c490*/  IMAD.MOV.U32 R0, RZ, RZ, R8 ;  /* 0x000000ffff007224 */ /* 0x000fc400078e0008 */
[----:B------:R-:W-:Y:S01]  /*c4a0*/  IMAD.MOV.U32 R4, RZ, RZ, R9 ;  /* 0x000000ffff047224 */ /* 0x000fe200078e0009 */
[----:B------:R-:W-:Y:S01]  /*c4b0*/  PRMT R79, R5, 0x5410, R6 ;  /* 0x00005410054f7816 */ /* 0x000fe20000000006 */
[----:B------:R-:W-:Y:S02]  /*c4c0*/  IMAD.MOV.U32 R5, RZ, RZ, R39 ;  /* 0x000000ffff057224 */ /* 0x000fe400078e0027 */
        /* <DEDUP_REMOVED lines=14> */
[----:B0-----:R-:W-:Y:S06]  /*c5b0*/  @!P2 BRA `(.L_x_1465) ;  /* 0x000001a40080a947 */ /* 0x001fec0003800000 */
.L_x_1766:
[----:B------:R-:W-:Y:S05]  /*c5c0*/  BSYNC B1 ;  /* 0x0000000000017941 */ /* 0x000fea0003800000 */
.L_x_1464:
[----:B------:R-:W-:Y:S01]  /*c5d0*/  BSSY B1, `(.L_x_1466) ;  /* 0x000011b000017945 */ /* 0x000fe20003800000 */
[----:B0-----:R-:W-:-:S03]  /*c5e0*/  PRMT R3, R4, 0x5410, R5 ;  /* 0x0000541004037816 */ /* 0x001fc60000000005 */
[----:B------:R-:W-:Y:S05]  /*c5f0*/  @P0 BRA `(.L_x_1467) ;  /* 0x0000001000600947 */ /* 0x000fea0003800000 */
[----:B------:R-:W0:Y:S01]  /*c600*/  LDC R5, c[0x0][0x3d4] ;  /* 0x0000f500ff057b82 */ /* 0x000e220000000800 */
        /* <DEDUP_REMOVED lines=14> */
[----:B------:R-:W-:Y:S01]  /*c6f0*/  SHF.R.U32.HI R85, RZ, 0x10, R67 ;  /* 0x00000010ff557819 */ /* 0x000fe20000011643 */
[--C-:B------:R-:W-:Y:S01]  /*c700*/  HADD2.F32 R84, -RZ, R88.reuse.H1_H1 ;  /* 0x30000058ff547230 */ /* 0x100fe20000004100 */
[--C-:B------:R-:W-:Y:S01]  /*c710*/  SHF.R.U32.HI R89, RZ, 0x10, R71.reuse ;  /* 0x00000010ff597819 */ /* 0x100fe20000011647 */
[----:B------:R-:W-:Y:S01]  /*c720*/  HADD2.F32 R88, -RZ, R88.H0_H0 ;  /* 0x20000058ff587230 */ /* 0x000fe20000004100 */
[----:B------:R-:W-:Y:S01]  /*c730*/  SHF.R.U64 R93, R70, 0x10, R71 ;  /* 0x00000010465d7819 */ /* 0x000fe20000001247 */
[----:B------:R-:W-:Y:S01]  /*c740*/  HADD2.F32 R85, -RZ, R85.H0_H0 ;  /* 0x20000055ff557230 */ /* 0x000fe20000004100 */
[----:B------:R-:W-:Y:S01]  /*c750*/  SHF.R.U64 R95, R66, 0x10, R67 ;  /* 0x00000010425f7819 */ /* 0x000fe20000001243 */
[----:B------:R-:W-:Y:S02]  /*c760*/  HADD2.F32 R89, -RZ, R89.H0_H0 ;  /* 0x20000059ff597230 */ /* 0x000fe40000004100 */
[----:B0-----:R-:W-:-:S02]  /*c770*/  HADD2.F32 R71, -RZ, R7.H1_H1 ;  /* 0x30000007ff477230 */ /* 0x001fc40000004100 */
[----:B------:R-:W-:Y:S02]  /*c780*/  HADD2.F32 R70, -RZ, R7.H0_H0 ;  /* 0x20000007ff467230 */ /* 0x000fe40000004100 */
[--C-:B------:R-:W-:Y:S02]  /*c790*/  HADD2.F32 R7, -RZ, R4.reuse.H0_H0 ;  /* 0x20000004ff077230 */ /* 0x100fe40000004100 */
[C---:B------:R-:W-:Y:S01]  /*c7a0*/  FMUL.FTZ R92, R71.reuse, R85 ;  /* 0x00000055475c7220 */ /* 0x040fe20000410000 */
[----:B------:R-:W-:Y:S02]  /*c7b0*/  HADD2.F32 R4, -RZ, R4.H1_H1 ;  /* 0x30000004ff047230 */ /* 0x000fe40000004100 */
[-C--:B------:R-:W-:Y:S01]  /*c7c0*/  FMUL.FTZ R91, R71, R89.reuse ;  /* 0x00000059475b7220 */ /* 0x080fe20000410000 */
[--C-:B------:R-:W-:Y:S02]  /*c7d0*/  HADD2.F32 R66, -RZ, R6.reuse.H0_H0 ;  /* 0x20000006ff427230 */ /* 0x100fe40000004100 */
[----:B------:R-:W-:Y:S01]  /*c7e0*/  FFMA.FTZ R94, R70, R89, R92 ;  /* 0x00000059465e7223 */ /* 0x000fe2000001005c */
[----:B------:R-:W-:-:S02]  /*c7f0*/  HADD2.F32 R67, -RZ, R6.H1_H1 ;  /* 0x30000006ff437230 */ /* 0x000fc40000004100 */
[----:B------:R-:W-:Y:S01]  /*c800*/  FMUL.FTZ R90, R4, R88 ;  /* 0x00000058045a7220 */ /* 0x000fe20000410000 */
[----:B------:R-:W-:Y:S02]  /*c810*/  HADD2.F32 R71, -RZ, R87.H0_H0 ;  /* 0x20000057ff477230 */ /* 0x000fe40000004100 */
[----:B------:R-:W-:Y:S01]  /*c820*/  FFMA.FTZ R91, R70, R85, -R91 ;  /* 0x00000055465b7223 */ /* 0x000fe2000001085b */
[----:B------:R-:W-:Y:S02]  /*c830*/  HADD2.F32 R6, -RZ, R5.H0_H0 ;  /* 0x20000005ff067230 */ /* 0x000fe40000004100 */
[-C--:B------:R-:W-:Y:S01]  /*c840*/  FMUL.FTZ R92, R4, R84.reuse ;  /* 0x00000054045c7220 */ /* 0x080fe20000410000 */
[----:B------:R-:W-:Y:S02]  /*c850*/  HADD2.F32 R87, -RZ, R87.H1_H1 ;  /* 0x30000057ff577230 */ /* 0x000fe40000004100 */
[----:B------:R-:W-:Y:S01]  /*c860*/  FFMA.FTZ R90, R7, R84, -R90 ;  /* 0x00000054075a7223 */ /* 0x000fe2000001085a */
[----:B------:R-:W-:-:S02]  /*c870*/  HADD2.F32 R5, -RZ, R5.H1_H1 ;  /* 0x30000005ff057230 */ /* 0x000fc40000004100 */
[----:B------:R-:W-:Y:S01]  /*c880*/  FFMA.FTZ R85, R7, R88, R92 ;  /* 0x0000005807557223 */ /* 0x000fe2000001005c */
[----:B------:R-:W-:Y:S02]  /*c890*/  HADD2.F32 R70, -RZ, R93.H0_H0 ;  /* 0x2000005dff467230 */ /* 0x000fe40000004100 */
[C---:B------:R-:W-:Y:S01]  /*c8a0*/  FMUL.FTZ R89, R67.reuse, R71 ;  /* 0x0000004743597220 */ /* 0x040fe20000410000 */
[----:B------:R-:W-:Y:S02]  /*c8b0*/  HADD2.F32 R4, -RZ, R95.H0_H0 ;  /* 0x2000005fff047230 */ /* 0x000fe40000004100 */
        /* <DEDUP_REMOVED lines=8> */
[----:B------:R-:W-:-:S02]  /*c940*/  F2FP.F16.F32.PACK_AB R4, R85, R90 ;  /* 0x0000005a5504723e */ /* 0x000fc400000000ff */
[----:B------:R-:W-:Y:S02]  /*c950*/  F2FP.F16.F32.PACK_AB R6, R84, R89 ;  /* 0x000000595406723e */ /* 0x000fe400000000ff */
[----:B------:R-:W-:-:S05]  /*c960*/  F2FP.F16.F32.PACK_AB R5, R70, R5 ;  /* 0x000000054605723e */ /* 0x000fca00000000ff */
[----:B------:R0:W-:Y:S02]  /*c970*/  STS.128 [R60+0xc400], R4 ;  /* 0x00c400043c007388 */ /* 0x0001e40000000c00 */
.L_x_1469:
[----:B------:R-:W-:Y:S05]  /*c980*/  BSYNC B2 ;  /* 0x0000000000027941 */ /* 0x000fea0003800000 */
.L_x_1468:
[----:B------:R-:W-:Y:S04]  /*c990*/  BSSY B2, `(.L_x_1470) ;  /* 0x000002c000027945 */ /* 0x000fe80003800000 */
[----:B------:R-:W-:Y:S05]  /*c9a0*/  @P2 BRA `(.L_x_1471) ;  /* 0x0000000000a82947 */ /* 0x000fea0003800000 */
[----:B0-----:R-:W0:Y:S01]  /*c9b0*/  LDS.128 R4, [R10] ;  /* 0x000000000a047984 */ /* 0x001e220000000c00 */
[----:B------:R-:W-:Y:S01]  /*c9c0*/  SHF.R.U32.HI R70, RZ, 0x10, R65 ;  /* 0x00000010ff467819 */ /* 0x000fe20000011641 */
[--C-:B------:R-:W-:Y:S01]  /*c9d0*/  HADD2.F32 R66, -RZ, R86.reuse.H1_H1 ;  /* 0x30000056ff427230 */ /* 0x100fe20000004100 */
[----:B------:R-:W-:Y:S01]  /*c9e0*/  SHF.R.U32.HI R67, RZ, 0x10, R63 ;  /* 0x00000010ff437819 */ /* 0x000fe2000001163f */
        /* <DEDUP_REMOVED lines=8> */
[CC--:B------:R-:W-:Y:S01]  /*ca70*/  FMUL.FTZ R71, R65.reuse, R70.reuse ;  /* 0x0000004641477220 */ /* 0x0c0fe20000410000 */
[----:B------:R-:W-:Y:S01]  /*ca80*/  FMUL.FTZ R65, R65, R67 ;  /* 0x0000004341417220 */ /* 0x000fe20000410000 */
[----:B------:R-:W-:Y:S02]  /*ca90*/  HADD2.F32 R4, -RZ, R4.H1_H1 ;  /* 0x30000004ff047230 */ /* 0x000fe40000004100 */
[--C-:B------:R-:W-:Y:S02]  /*caa0*/  HADD2.F32 R62, -RZ, R6.reuse.H0_H0 ;  /* 0x20000006ff3e7230 */ /* 0x100fe40000004100 */
[----:B------:R-:W-:Y:S01]  /*cab0*/  FFMA.FTZ R88, R64, R70, R65 ;  /* 0x0000004640587223 */ /* 0x000fe20000010041 */
[----:B------:R-:W-:-:S02]  /*cac0*/  HADD2.F32 R63, -RZ, R6.H1_H1 ;  /* 0x30000006ff3f7230 */ /* 0x000fc40000004100 */
[----:B------:R-:W-:Y:S01]  /*cad0*/  FMUL.FTZ R84, R4, R86 ;  /* 0x0000005604547220 */ /* 0x000fe20000410000 */
[----:B------:R-:W-:Y:S02]  /*cae0*/  HADD2.F32 R65, -RZ, R83.H1_H1 ;  /* 0x30000053ff417230 */ /* 0x000fe40000004100 */
[----:B------:R-:W-:Y:S01]  /*caf0*/  FFMA.FTZ R85, R64, R67, -R71 ;  /* 0x0000004340557223 */ /* 0x000fe20000010847 */
[----:B------:R-:W-:Y:S02]  /*cb00*/  HADD2.F32 R6, -RZ, R5.H0_H0 ;  /* 0x20000005ff067230 */ /* 0x000fe40000004100 */
[-C--:B------:R-:W-:Y:S01]  /*cb10*/  FMUL.FTZ R70, R4, R66.reuse ;  /* 0x0000004204467220 */ /* 0x080fe20000410000 */
[----:B------:R-:W-:Y:S02]  /*cb20*/  HADD2.F32 R83, -RZ, R83.H0_H0 ;  /* 0x20000053ff537230 */ /* 0x000fe40000004100 */
        /* <DEDUP_REMOVED lines=17> */
[----:B------:R1:W-:Y:S02]  /*cc40*/  STS.128 [R10], R4 ;  /* 0x000000040a007388 */ /* 0x0003e40000000c00 */
.L_x_1471:
[----:B------:R-:W-:Y:S05]  /*cc50*/  BSYNC B2 ;  /* 0x0000000000027941 */ /* 0x000fea0003800000 */
.L_x_1470:
[----:B------:R-:W-:Y:S04]  /*cc60*/  BSSY B2, `(.L_x_1472) ;  /* 0x000002c000027945 */ /* 0x000fe80003800000 */
[----:B------:R-:W-:Y:S05]  /*cc70*/  @P3 BRA `(.L_x_1473) ;  /* 0x0000000000a83947 */ /* 0x000fea0003800000 */
[----:B01----:R-:W0:Y:S01]  /*cc80*/  LDS.128 R4, [R60+0x10400] ;  /* 0x010400003c047984 */ /* 0x003e220000000c00 */
[----:B------:R-:W-:Y:S01]  /*cc90*/  SHF.R.U32.HI R63, RZ, 0x10, R57 ;  /* 0x00000010ff3f7819 */ /* 0x000fe20000011639 */
[----:B------:R-:W-:Y:S01]  /*cca0*/  HADD2.F32 R62, -RZ, R82.H0_H0 ;  /* 0x20000052ff3e7230 */ /* 0x000fe20000004100 */
[--C-:B------:R-:W-:Y:S01]  /*ccb0*/  SHF.R.U32.HI R65, RZ, 0x10, R59.reuse ;  /* 0x00000010ff417819 */ /* 0x100fe2000001163b */
[----:B------:R-:W-:Y:S01]  /*ccc0*/  HADD2.F32 R64, -RZ, R81.H0_H0 ;  /* 0x20000051ff407230 */ /* 0x000fe20000004100 */
[----:B------:R-:W-:Y:S01]  /*ccd0*/  SHF.R.U64 R71, R58, 0x10, R59 ;  /* 0x000000103a477819 */ /* 0x000fe2000000123b */
[----:B------:R-:W-:Y:S01]  /*cce0*/  HADD2.F32 R63, -RZ, R63.H0_H0 ;  /* 0x2000003fff3f7230 */ /* 0x000fe20000004100 */
[----:B------:R-:W-:Y:S01]  /*ccf0*/  SHF.R.U64 R83, R56, 0x10, R57 ;  /* 0x0000001038537819 */ /* 0x000fe20000001239 */
[----:B------:R-:W-:Y:S02]  /*cd00*/  HADD2.F32 R65, -RZ, R65.H0_H0 ;  /* 0x20000041ff417230 */ /* 0x000fe40000004100 */
[----:B------:R-:W-:-:S02]  /*cd10*/  HADD2.F32 R81, -RZ, R81.H1_H1 ;  /* 0x30000051ff517230 */ /* 0x000fc40000004100 */
[----:B------:R-:W-:Y:S02]  /*cd20*/  HADD2.F32 R82, -RZ, R82.H1_H1 ;  /* 0x30000052ff527230 */ /* 0x000fe40000004100 */
[--C-:B0-----:R-:W-:Y:S02]  /*cd30*/  HADD2.F32 R59, -RZ, R7.reuse.H1_H1 ;  /* 0x30000007ff3b7230 */ /* 0x101fe40000004100 */
[----:B------:R-:W-:Y:S02]  /*cd40*/  HADD2.F32 R58, -RZ, R7.H0_H0 ;  /* 0x20000007ff3a7230 */ /* 0x000fe40000004100 */
[--C-:B------:R-:W-:Y:S02]  /*cd50*/  HADD2.F32 R7, -RZ, R4.reuse.H0_H0 ;  /* 0x20000004ff077230 */ /* 0x100fe40000004100 */
[C---:B------:R-:W-:Y:S01]  /*cd60*/  FMUL.FTZ R70, R59.reuse, R63 ;  /* 0x0000003f3b467220 */ /* 0x040fe20000410000 */
[----:B------:R-:W-:Y:S02]  /*cd70*/  HADD2.F32 R4, -RZ, R4.H1_H1 ;  /* 0x30000004ff047230 */ /* 0x000fe40000004100 */
[----:B------:R-:W-:Y:S01]  /*cd80*/  FMUL.FTZ R67, R59, R65 ;  /* 0x000000413b437220 */ /* 0x000fe20000410000 */
[----:B------:R-:W-:-:S02]  /*cd90*/  HADD2.F32 R56, -RZ, R6.H0_H0 ;  /* 0x20000006ff387230 */ /* 0x000fc40000004100 */
[----:B------:R-:W-:Y:S01]  /*cda0*/  FFMA.FTZ R84, R58, R65, R70 ;  /* 0x000000413a547223 */ /* 0x000fe20000010046 */
[----:B------:R-:W-:Y:S02]  /*cdb0*/  HADD2.F32 R57, -RZ, R6.H1_H1 ;  /* 0x30000006ff397230 */ /* 0x000fe40000004100 */
[----:B------:R-:W-:Y:S01]  /*cdc0*/  FMUL.FTZ R66, R4, R64 ;  /* 0x0000004004427220 */ /* 0x000fe20000410000 */
[--C-:B------:R-:W-:Y:S02]  /*cdd0*/  HADD2.F32 R6, -RZ, R5.reuse.H0_H0 ;  /* 0x20000005ff067230 */ /* 0x100fe40000004100 */
[----:B------:R-:W-:Y:S01]  /*cde0*/  FFMA.FTZ R67, R58, R63, -R67 ;  /* 0x0000003f3a437223 */ /* 0x000fe20000010843 */
[-C--:B------:R-:W-:Y:S01]  /*cdf0*/  FMUL.FTZ R70, R4, R62.reuse ;  /* 0x0000003e04467220 */ /* 0x080fe20000410000 */
[----:B------:R-:W-:Y:S02]  /*ce00*/  HADD2.F32 R5, -RZ, R5.H1_H1 ;  /* 0x30000005ff057230 */ /* 0x000fe40000004100 */
[----:B------:R-:W-:Y:S01]  /*ce10*/  FFMA.FTZ R66, R7, R62, -R66 ;  /* 0x0000003e07427223 */ /* 0x000fe20000010842 */
[----:B------:R-:W-:-:S02]  /*ce20*/  HADD2.F32 R58, -RZ, R71.H0_H0 ;  /* 0x20000047ff3a7230 */ /* 0x000fc40000004100 */
[----:B------:R-:W-:Y:S01]  /*ce30*/  FFMA.FTZ R59, R7, R64, R70 ;  /* 0x00000040073b7223 */ /* 0x000fe20000010046 */
[----:B------:R-:W-:Y:S02]  /*ce40*/  HADD2.F32 R4, -RZ, R83.H0_H0 ;  /* 0x20000053ff047230 */ /* 0x000fe40000004100 */
[CC--:B------:R-:W-:Y:S01]  /*ce50*/  FMUL.FTZ R63, R57.reuse, R81.reuse ;  /* 0x00000051393f7220 */ /* 0x0c0fe20000410000 */
[----:B------:R-:W-:Y:S01]  /*ce60*/  FMUL.FTZ R62, R57, R82 ;  /* 0x00000052393e7220 */ /* 0x000fe20000410000 */
[C---:B------:R-:W-:Y:S01]  /*ce70*/  FMUL.FTZ R7, R5.reuse, R58 ;  /* 0x0000003a05077220 */ /* 0x040fe20000410000 */
[----:B------:R-:W-:Y:S01]  /*ce80*/  FMUL.FTZ R57, R5, R4 ;  /* 0x0000000405397220 */ /* 0x000fe20000410000 */
[C---:B------:R-:W-:Y:S01]  /*ce90*/  FFMA.FTZ R63, R56.reuse, R82, -R63 ;  /* 0x00000052383f7223 */ /* 0x040fe2000001083f */
[----:B------:R-:W-:Y:S01]  /*cea0*/  FFMA.FTZ R62, R56, R81, R62 ;  /* 0x00000051383e7223 */ /* 0x000fe2000001003e */
[C---:B------:R-:W-:Y:S01]  /*ceb0*/  FFMA.FTZ R5, R6.reuse, R4, -R7 ;  /* 0x0000000406057223 */ /* 0x040fe20000010807 */
[----:B------:R-:W-:Y:S01]  /*cec0*/  FFMA.FTZ R58, R6, R58, R57 ;  /* 0x0000003a063a7223 */ /* 0x000fe20000010039 */
[----:B------:R-:W-:-:S02]  /*ced0*/  F2FP.F16.F32.PACK_AB R7, R84, R67 ;  /* 0x000000435407723e */ /* 0x000fc400000000ff */
[----:B------:R-:W-:Y:S02]  /*cee0*/  F2FP.F16.F32.PACK_AB R6, R62, R63 ;  /* 0x0000003f3e06723e */ /* 0x000fe400000000ff */
[----:B------:R-:W-:Y:S02]  /*cef0*/  F2FP.F16.F32.PACK_AB R4, R59, R66 ;  /* 0x000000423b04723e */ /* 0x000fe400000000ff */
[----:B------:R-:W-:-:S05]  /*cf00*/  F2FP.F16.F32.PACK_AB R5, R58, R5 ;  /* 0x000000053a05723e */ /* 0x000fca00000000ff */
[----:B------:R2:W-:Y:S02]  /*cf10*/  STS.128 [R60+0x10400], R4 ;  /* 0x010400043c007388 */ /* 0x0005e40000000c00 */
.L_x_1473:
[----:B------:R-:W-:Y:S05]  /*cf20*/  BSYNC B2 ;  /* 0x0000000000027941 */ /* 0x000fea0003800000 */
.L_x_1472:
[----:B------:R-:W-:Y:S04]  /*cf30*/  BSSY B2, `(.L_x_1474) ;  /* 0x000002c000027945 */ /* 0x000fe80003800000 */
[----:B------:R-:W-:Y:S05]  /*cf40*/  @P4 BRA `(.L_x_1475) ;  /* 0x0000000000a84947 */ /* 0x000fea0003800000 */
[----:B012---:R-:W0:Y:S01]  /*cf50*/  LDS.128 R4, [R10+0x4000] ;  /* 0x004000000a047984 */ /* 0x007e220000000c00 */
[----:B------:R-:W-:Y:S01]  /*cf60*/  SHF.R.U32.HI R57, RZ, 0x10, R53 ;  /* 0x00000010ff397819 */ /* 0x000fe20000011635 */
[----:B------:R-:W-:Y:S01]  /*cf70*/  HADD2.F32 R56, -RZ, R80.H0_H0 ;  /* 0x20000050ff387230 */ /* 0x000fe20000004100 */
[--C-:B------:R-:W-:Y:S01]  /*cf80*/  SHF.R.U32.HI R59, RZ, 0x10, R55.reuse ;  /* 0x00000010ff3b7819 */ /* 0x100fe20000011637 */
[--C-:B------:R-:W-:Y:S01]  /*cf90*/  HADD2.F32 R58, -RZ, R78.reuse.H0_H0 ;  /* 0x2000004eff3a7230 */ /* 0x100fe20000004100 */
        /* <DEDUP_REMOVED lines=24> */
[C---:B------:R-:W-:Y:S01]  /*d120*/  FMUL.FTZ R57, R53.reuse, R78 ;  /* 0x0000004e35397220 */ /* 0x040fe20000410000 */
        /* <DEDUP_REMOVED lines=12> */
.L_x_1475:
[----:B------:R-:W-:Y:S05]  /*d1f0*/  BSYNC B2 ;  /* 0x0000000000027941 */ /* 0x000fea0003800000 */
.L_x_1474:
[----:B------:R-:W-:Y:S04]  /*d200*/  BSSY B2, `(.L_x_1476) ;  /* 0x000002c000027945 */ /* 0x000fe80003800000 */
[----:B------:R-:W-:Y:S05]  /*d210*/  @P5 BRA `(.L_x_1477) ;  /* 0x0000000000a85947 */ /* 0x000fea0003800000 */
[----:B0123--:R-:W0:Y:S01]  /*d220*/  LDS.128 R4, [R60+0x14400] ;  /* 0x014400003c047984 */ /* 0x00fe220000000c00 */
        /* <DEDUP_REMOVED lines=29> */
[-C--:B------:R-:W-:Y:S01]  /*d400*/  FMUL.FTZ R52, R49, R77.reuse ;  /* 0x0000004d31347220 */ /* 0x080fe20000410000 */
[C---:B------:R-:W-:Y:S01]  /*d410*/  FMUL.FTZ R7, R5.reuse, R50 ;  /* 0x0000003205077220 */ /* 0x040fe20000410000 */
        /* <DEDUP_REMOVED lines=10> */
.L_x_1477:
[----:B------:R-:W-:Y:S05]  /*d4c0*/  BSYNC B2 ;  /* 0x0000000000027941 */ /* 0x000fea0003800000 */
.L_x_1476:
[----:B------:R-:W-:Y:S05]  /*d4d0*/  @P6 BRA `(.L_x_1467) ;  /* 0x0000000000a86947 */ /* 0x000fea0003800000 */
[----:B01234-:R-:W0:Y:S01]  /*d4e0*/  LDS.128 R4, [R10+0x8000] ;  /* 0x008000000a047984 */ /* 0x01fe220000000c00 */
[----:B------:R-:W-:Y:S01]  /*d4f0*/  SHF.R.U32.HI R49, RZ, 0x10, R47 ;  /* 0x00000010ff317819 */ /* 0x000fe2000001162f */
[----:B------:R-:W-:Y:S01]  /*d500*/  HADD2.F32 R48, -RZ, R74.H0_H0 ;  /* 0x2000004aff307230 */ /* 0x000fe20000004100 */
[----:B------:R-:W-:Y:S01]  /*d510*/  SHF.R.U32.HI R51, RZ, 0x10, R45 ;  /* 0x00000010ff337819 */ /* 0x000fe2000001162d */
        /* <DEDUP_REMOVED lines=38> */
.L_x_1467:
[----:B------:R-:W-:Y:S05]  /*d780*/  BSYNC B1 ;  /* 0x0000000000017941 */ /* 0x000fea0003800000 */
.L_x_1466:
[----:B------:R-:W-:Y:S05]  /*d790*/  @P1 BRA `(.L_x_1478) ;  /* 0x00000044003c1947 */ /* 0x000fea0003800000 */
[----:B01234-:R-:W0:Y:S01]  /*d7a0*/  LDC R5, c[0x0][0x3d4] ;  /* 0x0000f500ff057b82 */ /* 0x01fe220000000800 */
[C---:B------:R-:W-:Y:S01]  /*d7b0*/  VIADD R6, R16.reuse, 0x20 ;  /* 0x0000002010067836 */ /* 0x040fe20000000000 */
[----:B------:R-:W-:Y:S01]  /*d7c0*/  BSSY B1, `(.L_x_1479) ;  /* 0x0000036000017945 */ /* 0x000fe20003800000 */
[C---:B------:R-:W-:Y:S02]  /*d7d0*/  VIADD R4, R16.reuse, 0x10 ;  /* 0x0000001010047836 */ /* 0x040fe40000000000 */
[C---:B------:R-:W-:Y:S01]  /*d7e0*/  VIADD R44, R16.reuse, 0x30 ;  /* 0x00000030102c7836 */ /* 0x040fe20000000000 */
[-C--:B0-----:R-:W-:Y:S02]  /*d7f0*/  ISETP.GE.AND P0, PT, R16, R5.reuse, PT ;  /* 0x000000051000720c */ /* 0x081fe40003f06270 */
[-C--:B------:R-:W-:Y:S01]  /*d800*/  ISETP.GE.AND P2, PT, R6, R5.reuse, PT ;  /* 0x000000050600720c */ /* 0x080fe20003f46270 */
[----:B------:R-:W-:Y:S01]  /*d810*/  VIADD R6, R16, 0x50 ;  /* 0x0000005010067836 */ /* 0x000fe20000000000 */
[----:B------:R-:W-:-:S02]  /*d820*/  ISETP.GE.AND P1, PT, R4, R5, PT ;  /* 0x000000050400720c */ /* 0x000fc40003f26270 */
[----:B------:R-:W-:Y:S02]  /*d830*/  IADD3 R4, R16, 0x40, RZ ;  /* 0x0000004010047810 */ /* 0x000fe40007ffe0ff */
[-C--:B------:R-:W-:Y:S02]  /*d840*/  ISETP.GE.AND P3, PT, R44, R5.reuse, PT ;  /* 0x000000052c00720c */ /* 0x080fe40003f66270 */
[-C--:B------:R-:W-:Y:S02]  /*d850*/  ISETP.GE.AND P4, PT, R4, R5.reuse, PT ;  /* 0x000000050400720c */ /* 0x080fe40003f86270 */
[----:B------:R-:W-:Y:S01]  /*d860*/  ISETP.GE.AND P5, PT, R6, R5, PT ;  /* 0x000000050600720c */ /* 0x000fe20003fa6270 */
[----:B------:R-:W-:-:S12]  /*d870*/  @P0 BRA `(.L_x_1480) ;  /* 0x0000000000a80947 */ /* 0x000fd80003800000 */
[----:B------:R-:W0:Y:S01]  /*d880*/  LDS.128 R4, [R60+0xe400] ;  /* 0x00e400003c047984 */ /* 0x000e220000000c00 */
        /* <DEDUP_REMOVED lines=41> */
.L_x_1480:
[----:B------:R-:W-:Y:S05]  /*db20*/  BSYNC B1 ;  /* 0x0000000000017941 */ /* 0x000fea0003800000 */
.L_x_1479:
[----:B------:R-:W-:Y:S04]  /*db30*/  BSSY B1, `(.L_x_1481) ;  /* 0x000002c000017945 */ /* 0x000fe80003800000 */
[----:B------:R-:W-:Y:S05]  /*db40*/  @P1 BRA `(.L_x_1482) ;  /* 0x0000000000a81947 */ /* 0x000fea0003800000 */
[----:B0-----:R-:W0:Y:S01]  /*db50*/  LDS.128 R4, [R10+0x2000] ;  /* 0x002000000a047984 */ /* 0x001e220000000c00 */
        /* <DEDUP_REMOVED lines=41> */
.L_x_1482:
[----:B------:R-:W-:Y:S05]  /*ddf0*/  BSYNC B1 ;  /* 0x0000000000017941 */ /* 0x000fea0003800000 */
.L_x_1481:
        /* <DEDUP_REMOVED lines=44> */
.L_x_1484:
[----:B------:R-:W-:Y:S05]  /*e0c0*/  BSYNC B1 ;  /* 0x0000000000017941 */ /* 0x000fea0003800000 */
.L_x_1483:
[----:B------:R-:W-:Y:S04]  /*e0d0*/  BSSY B1, `(.L_x_1485) ;  /* 0x000002c000017945 */ /* 0x000fe80003800000 */
[----:B------:R-:W-:Y:S05]  /*e0e0*/  @P3 BRA `(.L_x_1486) ;  /* 0x0000000000a83947 */ /* 0x000fea0003800000 */
[----:B012---:R-:W0:Y:S01]  /*e0f0*/  LDS.128 R4, [R10+0x6000] ;  /* 0x006000000a047984 */ /* 0x007e220000000c00 */
[----:B------:R-:W-:Y:S01]  /*e100*/  SHF.R.U32.HI R32, RZ, 0x10, R31 ;  /* 0x00000010ff207819 */ /* 0x000fe2000001161f */
[----:B------:R-:W-:Y:S01]  /*e110*/  HADD2.F32 R33, -RZ, R13.H0_H0 ;  /* 0x2000000dff217230 */ /* 0x000fe20000004100 */
[----:B------:R-:W-:Y:S02]  /*e120*/  SHF.R.U32.HI R34, RZ, 0x10, R29 ;  /* 0x00000010ff227819 */ /* 0x000fe4000001161d */
[----:B------:R-:W-:Y:S01]  /*e130*/  SHF.R.U64 R38, R30, 0x10, R31 ;  /* 0x000000101e267819 */ /* 0x000fe2000000121f */
[----:B------:R-:W-:Y:S01]  /*e140*/  HADD2.F32 R32, -RZ, R32.H0_H0 ;  /* 0x20000020ff207230 */ /* 0x000fe20000004100 */
[----:B------:R-:W-:Y:S01]  /*e150*/  SHF.R.U64 R37, R28, 0x10, R29 ;  /* 0x000000101c257819 */ /* 0x000fe2000000121d */
[----:B------:R-:W-:Y:S02]  /*e160*/  HADD2.F32 R34, -RZ, R34.H0_H0 ;  /* 0x20000022ff227230 */ /* 0x000fe40000004100 */
[----:B------:R-:W-:-:S02]  /*e170*/  HADD2.F32 R31, -RZ, R14.H0_H0 ;  /* 0x2000000eff1f7230 */ /* 0x000fc40000004100 */
        /* <DEDUP_REMOVED lines=8> */
[C---:B------:R-:W-:Y:S01]  /*e200*/  FFMA.FTZ R36, R29.reuse, R32, -R36 ;  /* 0x000000201d247223 */ /* 0x040fe20000010824 */
[----:B------:R-:W-:Y:S02]  /*e210*/  HADD2.F32 R28, -RZ, R6.H1_H1 ;  /* 0x30000006ff1c7230 */ /* 0x000fe40000004100 */
[----:B------:R-:W-:Y:S01]  /*e220*/  FFMA.FTZ R35, R29, R34, R35 ;  /* 0x000000221d237223 */ /* 0x000fe20000010023 */
[----:B------:R-:W-:Y:S02]  /*e230*/  HADD2.F32 R6, -RZ, R5.H0_H0 ;  /* 0x20000005ff067230 */ /* 0x000fe40000004100 */
[C---:B------:R-:W-:Y:S01]  /*e240*/  FMUL.FTZ R30, R4.reuse, R33 ;  /* 0x00000021041e7220 */ /* 0x040fe20000410000 */
[----:B------:R-:W-:Y:S01]  /*e250*/  FMUL.FTZ R32, R4, R31 ;  /* 0x0000001f04207220 */ /* 0x000fe20000410000 */
[----:B------:R-:W-:Y:S02]  /*e260*/  HADD2.F32 R29, -RZ, R13.H1_H1 ;  /* 0x3000000dff1d7230 */ /* 0x000fe40000004100 */
[----:B------:R-:W-:Y:S01]  /*e270*/  FMUL.FTZ R34, R28, R14 ;  /* 0x0000000e1c227220 */ /* 0x000fe20000410000 */
[----:B------:R-:W-:-:S02]  /*e280*/  HADD2.F32 R5, -RZ, R5.H1_H1 ;  /* 0x30000005ff057230 */ /* 0x000fc40000004100 */
[C---:B------:R-:W-:Y:S01]  /*e290*/  FFMA.FTZ R33, R7.reuse, R33, R32 ;  /* 0x0000002107217223 */ /* 0x040fe20000010020 */
[----:B------:R-:W-:Y:S02]  /*e2a0*/  HADD2.F32 R13, -RZ, R37.H0_H0 ;  /* 0x20000025ff0d7230 */ /* 0x000fe40000004100 */
[----:B------:R-:W-:Y:S01]  /*e2b0*/  FFMA.FTZ R30, R7, R31, -R30 ;  /* 0x0000001f071e7223 */ /* 0x000fe2000001081e */
[----:B------:R-:W-:Y:S02]  /*e2c0*/  HADD2.F32 R4, -RZ, R38.H0_H0 ;  /* 0x20000026ff047230 */ /* 0x000fe40000004100 */
[----:B------:R-:W-:Y:S01]  /*e2d0*/  FMUL.FTZ R32, R28, R29 ;  /* 0x0000001d1c207220 */ /* 0x000fe20000410000 */
[C---:B------:R-:W-:Y:S02]  /*e2e0*/  FMUL.FTZ R7, R5.reuse, R13 ;  /* 0x0000000d05077220 */ /* 0x040fe40000410000 */
        /* <DEDUP_REMOVED lines=10> */
.L_x_1486:
[----:B------:R-:W-:Y:S05]  /*e390*/  BSYNC B1 ;  /* 0x0000000000017941 */ /* 0x000fea0003800000 */
.L_x_1485:
[----:B------:R-:W-:Y:S04]  /*e3a0*/  BSSY B1, `(.L_x_1487) ;  /* 0x000002c000017945 */ /* 0x000fe80003800000 */
[----:B------:R-:W-:Y:S05]  /*e3b0*/  @P4 BRA `(.L_x_1488) ;  /* 0x0000000000a84947 */ /* 0x000fea0003800000 */
[----:B0123--:R-:W0:Y:S01]  /*e3c0*/  LDS.128 R4, [R60+0x16400] ;  /* 0x016400003c047984 */ /* 0x00fe220000000c00 */
[--C-:B------:R-:W-:Y:S02]  /*e3d0*/  SHF.R.U64 R32, R26, 0x10, R27.reuse ;  /* 0x000000101a207819 */ /* 0x100fe4000000121b */
[----:B------:R-:W-:Y:S01]  /*e3e0*/  SHF.R.U32.HI R26, RZ, 0x10, R27 ;  /* 0x00000010ff1a7819 */ /* 0x000fe2000001161b */
[----:B------:R-:W-:Y:S01]  /*e3f0*/  HADD2.F32 R27, -RZ, R11.H0_H0 ;  /* 0x2000000bff1b7230 */ /* 0x000fe20000004100 */
[--C-:B------:R-:W-:Y:S02]  /*e400*/  SHF.R.U32.HI R28, RZ, 0x10, R25.reuse ;  /* 0x00000010ff1c7819 */ /* 0x100fe40000011619 */
[----:B------:R-:W-:Y:S01]  /*e410*/  SHF.R.U64 R31, R24, 0x10, R25 ;  /* 0x00000010181f7819 */ /* 0x000fe20000001219 */
[----:B------:R-:W-:Y:S02]  /*e420*/  HADD2.F32 R26, -RZ, R26.H0_H0 ;  /* 0x2000001aff1a7230 */ /* 0x000fe40000004100 */
[----:B------:R-:W-:-:S02]  /*e430*/  HADD2.F32 R28, -RZ, R28.H0_H0 ;  /* 0x2000001cff1c7230 */ /* 0x000fc40000004100 */
[--C-:B------:R-:W-:Y:S02]  /*e440*/  HADD2.F32 R25, -RZ, R12.reuse.H0_H0 ;  /* 0x2000000cff197230 */ /* 0x100fe40000004100 */
[----:B------:R-:W-:Y:S02]  /*e450*/  HADD2.F32 R12, -RZ, R12.H1_H1 ;  /* 0x3000000cff0c7230 */ /* 0x000fe40000004100 */
[--C-:B0-----:R-:W-:Y:S02]  /*e460*/  HADD2.F32 R24, -RZ, R7.reuse.H1_H1 ;  /* 0x30000007ff187230 */ /* 0x101fe40000004100 */
[----:B------:R-:W-:Y:S02]  /*e470*/  HADD2.F32 R15, -RZ, R7.H0_H0 ;  /* 0x20000007ff0f7230 */ /* 0x000fe40000004100 */
[--C-:B------:R-:W-:Y:S02]  /*e480*/  HADD2.F32 R7, -RZ, R4.reuse.H0_H0 ;  /* 0x20000004ff077230 */ /* 0x100fe40000004100 */
[----:B------:R-:W-:Y:S01]  /*e490*/  FMUL.FTZ R30, R24, R28 ;  /* 0x0000001c181e7220 */ /* 0x000fe20000410000 */
[----:B------:R-:W-:-:S02]  /*e4a0*/  HADD2.F32 R4, -RZ, R4.H1_H1 ;  /* 0x30000004ff047230 */ /* 0x000fc40000004100 */
[-C--:B------:R-:W-:Y:S01]  /*e4b0*/  FMUL.FTZ R29, R24, R26.reuse ;  /* 0x0000001a181d7220 */ /* 0x080fe20000410000 */
[--C-:B------:R-:W-:Y:S02]  /*e4c0*/  HADD2.F32 R13, -RZ, R6.reuse.H0_H0 ;  /* 0x20000006ff0d7230 */ /* 0x100fe40000004100 */
[C---:B------:R-:W-:Y:S01]  /*e4d0*/  FFMA.FTZ R30, R15.reuse, R26, -R30 ;  /* 0x0000001a0f1e7223 */ /* 0x040fe2000001081e */
[----:B------:R-:W-:Y:S02]  /*e4e0*/  HADD2.F32 R14, -RZ, R6.H1_H1 ;  /* 0x30000006ff0e7230 */ /* 0x000fe40000004100 */
[----:B------:R-:W-:Y:S01]  /*e4f0*/  FFMA.FTZ R29, R15, R28, R29 ;  /* 0x0000001c0f1d7223 */ /* 0x000fe2000001001d */
[----:B------:R-:W-:Y:S02]  /*e500*/  HADD2.F32 R6, -RZ, R5.H0_H0 ;  /* 0x20000005ff067230 */ /* 0x000fe40000004100 */
[C---:B------:R-:W-:Y:S01]  /*e510*/  FMUL.FTZ R24, R4.reuse, R27 ;  /* 0x0000001b04187220 */ /* 0x040fe20000410000 */
[----:B------:R-:W-:Y:S01]  /*e520*/  FMUL.FTZ R26, R4, R25 ;  /* 0x00000019041a7220 */ /* 0x000fe20000410000 */
[----:B------:R-:W-:-:S02]  /*e530*/  HADD2.F32 R15, -RZ, R11.H1_H1 ;  /* 0x3000000bff0f7230 */ /* 0x000fc40000004100 */
[C---:B------:R-:W-:Y:S01]  /*e540*/  FMUL.FTZ R28, R14.reuse, R12 ;  /* 0x0000000c0e1c7220 */ /* 0x040fe20000410000 */
[----:B------:R-:W-:Y:S02]  /*e550*/  HADD2.F32 R5, -RZ, R5.H1_H1 ;  /* 0x30000005ff057230 */ /* 0x000fe40000004100 */
[C---:B------:R-:W-:Y:S01]  /*e560*/  FFMA.FTZ R27, R7.reuse, R27, R26 ;  /* 0x0000001b071b7223 */ /* 0x040fe2000001001a */
[----:B------:R-:W-:Y:S02]  /*e570*/  HADD2.F32 R11, -RZ, R31.H0_H0 ;  /* 0x2000001fff0b7230 */ /* 0x000fe40000004100 */
[----:B------:R-:W-:Y:S01]  /*e580*/  FFMA.FTZ R24, R7, R25, -R24 ;  /* 0x0000001907187223 */ /* 0x000fe20000010818 */
[----:B------:R-:W-:Y:S02]  /*e590*/  HADD2.F32 R4, -RZ, R32.H0_H0 ;  /* 0x20000020ff047230 */ /* 0x000fe40000004100 */
[----:B------:R-:W-:Y:S01]  /*e5a0*/  FMUL.FTZ R26, R14, R15 ;  /* 0x0000000f0e1a7220 */ /* 0x000fe20000410000 */
[----:B------:R-:W-:-:S02]  /*e5b0*/  FMUL.FTZ R7, R5, R11 ;  /* 0x0000000b05077220 */ /* 0x000fc40000410000 */
[----:B------:R-:W-:Y:S01]  /*e5c0*/  FMUL.FTZ R14, R5, R4 ;  /* 0x00000004050e7220 */ /* 0x000fe20000410000 */
[C---:B------:R-:W-:Y:S01]  /*e5d0*/  FFMA.FTZ R26, R13.reuse, R12, -R26 ;  /* 0x0000000c0d1a7223 */ /* 0x040fe2000001081a */
[----:B------:R-:W-:Y:S01]  /*e5e0*/  FFMA.FTZ R13, R13, R15, R28 ;  /* 0x0000000f0d0d7223 */ /* 0x000fe2000001001c */
[C---:B------:R-:W-:Y:S01]  /*e5f0*/  FFMA.FTZ R5, R6.reuse, R4, -R7 ;  /* 0x0000000406057223 */ /* 0x040fe20000010807 */
[----:B------:R-:W-:Y:S01]  /*e600*/  FFMA.FTZ R14, R6, R11, R14 ;  /* 0x0000000b060e7223 */ /* 0x000fe2000001000e */
[----:B------:R-:W-:Y:S02]  /*e610*/  F2FP.F16.F32.PACK_AB R7, R29, R30 ;  /* 0x0000001e1d07723e */ /* 0x000fe400000000ff */
[----:B------:R-:W-:Y:S02]  /*e620*/  F2FP.F16.F32.PACK_AB R6, R13, R26 ;  /* 0x0000001a0d06723e */ /* 0x000fe400000000ff */
[----:B------:R-:W-:Y:S02]  /*e630*/  F2FP.F16.F32.PACK_AB R4, R27, R24 ;  /* 0x000000181b04723e */ /* 0x000fe400000000ff */
[----:B------:R-:W-:-:S05]  /*e640*/  F2FP.F16.F32.PACK_AB R5, R14, R5 ;  /* 0x000000050e05723e */ /* 0x000fca00000000ff */
[----:B------:R4:W-:Y:S02]  /*e650*/  STS.128 [R60+0x16400], R4 ;  /* 0x016400043c007388 */ /* 0x0009e40000000c00 */
.L_x_1488:
[----:B------:R-:W-:Y:S05]  /*e660*/  BSYNC B1 ;  /* 0x0000000000017941 */ /* 0x000fea0003800000 */
.L_x_1487:
[----:B------:R-:W-:Y:S05]  /*e670*/  @P5 BRA `(.L_x_1478) ;  /* 0x0000003400845947 */ /* 0x000fea0003800000 */
[----:B01234-:R-:W0:Y:S01]  /*e680*/  LDS.128 R4, [R10+0xa000] ;  /* 0x00a000000a047984 */ /* 0x01fe220000000c00 */
[----:B------:R-:W-:Y:S01]  /*e690*/  SHF.R.U64 R26, R20, 0x10, R21 ;  /* 0x00000010141a7819 */ /* 0x000fe20000001215 */
[--C-:B------:R-:W-:Y:S01]  /*e6a0*/  HADD2.F32 R13, -RZ, R3.reuse.H0_H0 ;  /* 0x20000003ff0d7230 */ /* 0x100fe20000004100 */
[----:B------:R-:W-:Y:S01]  /*e6b0*/  SHF.R.U32.HI R20, RZ, 0x10, R9 ;  /* 0x00000010ff147819 */ /* 0x000fe20000011609 */
[----:B------:R-:W-:Y:S01]  /*e6c0*/  HADD2.F32 R15, -RZ, R0.H0_H0 ;  /* 0x20000000ff0f7230 */ /* 0x000fe20000004100 */
[----:B------:R-:W-:Y:S01]  /*e6d0*/  SHF.R.U32.HI R14, RZ, 0x10, R21 ;  /* 0x00000010ff0e7819 */ /* 0x000fe20000011615 */
[----:B------:R-:W-:Y:S01]  /*e6e0*/  HADD2.F32 R3, -RZ, R3.H1_H1 ;  /* 0x30000003ff037230 */ /* 0x000fe20000004100 */
[----:B------:R-:W-:Y:S01]  /*e6f0*/  SHF.R.U64 R25, R8, 0x10, R9 ;  /* 0x0000001008197819 */ /* 0x000fe20000001209 */
[----:B------:R-:W-:Y:S02]  /*e700*/  HADD2.F32 R20, -RZ, R20.H0_H0 ;  /* 0x20000014ff147230 */ /* 0x000fe40000004100 */
[----:B------:R-:W-:-:S02]  /*e710*/  HADD2.F32 R14, -RZ, R14.H0_H0 ;  /* 0x2000000eff0e7230 */ /* 0x000fc40000004100 */
        /* <DEDUP_REMOVED lines=9> */
[C---:B------:R-:W-:Y:S01]  /*e7b0*/  FMUL.FTZ R12, R4.reuse, R15 ;  /* 0x0000000f040c7220 */ /* 0x040fe20000410000 */
[--C-:B------:R-:W-:Y:S02]  /*e7c0*/  HADD2.F32 R6, -RZ, R5.reuse.H0_H0 ;  /* 0x20000005ff067230 */ /* 0x100fe40000004100 */
[----:B------:R-:W-:Y:S01]  /*e7d0*/  FFMA.FTZ R21, R11, R20, R21 ;  /* 0x000000140b157223 */ /* 0x000fe20000010015 */
        /* <DEDUP_REMOVED lines=10> */
[C---:B------:R-:W-:Y:S01]  /*e880*/  FFMA.FTZ R14, R8.reuse, R11, R14 ;  /* 0x0000000b080e7223 */ /* 0x040fe2000001000e */
[-C--:B------:R-:W-:Y:S01]  /*e890*/  FMUL.FTZ R9, R5, R0.reuse ;  /* 0x0000000005097220 */ /* 0x080fe20000410000 */
[----:B------:R-:W-:Y:S01]  /*e8a0*/  FFMA.FTZ R13, R8, R3, -R13 ;  /* 0x00000003080d7223 */ /* 0x000fe2000001080d */
[C---:B------:R-:W-:Y:S01]  /*e8b0*/  FFMA.FTZ R5, R6.reuse, R0, -R7 ;  /* 0x0000000006057223 */ /* 0x040fe20000010807 */
[----:B------:R-:W-:Y:S01]  /*e8c0*/  F2FP.F16.F32.PACK_AB R7, R21, R24 ;  /* 0x000000181507723e */ /* 0x000fe200000000ff */
[----:B------:R-:W-:Y:S01]  /*e8d0*/  FFMA.FTZ R0, R6, R4, R9 ;  /* 0x0000000406007223 */ /* 0x000fe20000010009 */
[----:B------:R-:W-:-:S02]  /*e8e0*/  F2FP.F16.F32.PACK_AB R4, R15, R12 ;  /* 0x0000000c0f04723e */ /* 0x000fc400000000ff */
[----:B------:R-:W-:Y:S02]  /*e8f0*/  F2FP.F16.F32.PACK_AB R6, R14, R13 ;  /* 0x0000000d0e06723e */ /* 0x000fe400000000ff */
[----:B------:R-:W-:-:S05]  /*e900*/  F2FP.F16.F32.PACK_AB R5, R0, R5 ;  /* 0x000000050005723e */ /* 0x000fca00000000ff */
[----:B------:R0:W-:Y:S01]  /*e910*/  STS.128 [R10+0xa000], R4 ;  /* 0x00a000040a007388 */ /* 0x0001e20000000c00 */
[----:B------:R-:W-:Y:S05]  /*e920*/  BRA `(.L_x_1478) ;  /* 0x0000003000d87947 */ /* 0x000fea0003800000 */
.L_x_1451:
[----:B------:R-:W0:Y:S01]  /*e930*/  LDC R75, c[0x0][0x428] ;  /* 0x00010a00ff4b7b82 */ /* 0x000e220000000800 */
[-C--:B------:R-:W-:Y:S01]  /*e940*/  ISETP.GE.AND P0, PT, R162, R8.reuse, PT ;  /* 0x00000008a200720c */ /* 0x080fe20003f06270 */
[----:B------:R-:W-:Y:S01]  /*e950*/  BSSY B1, `(.L_x_1489) ;  /* 0x000003f000017945 */ /* 0x000fe20003800000 */
[----:B------:R-:W-:Y:S01]  /*e960*/  ISETP.GE.AND P1, PT, R185, R8, PT ;  /* 0x00000008b900720c */ /* 0x000fe20003f26270 */
[----:B------:R-:W-:Y:S01]  /*e970*/  IMAD.MOV.U32 R11, RZ, RZ, R61 ;  /* 0x000000ffff0b7224 */ /* 0x000fe200078e003d */
[----:B------:R-:W-:Y:S01]  /*e980*/  CS2R R40, SRZ ;  /* 0x0000000000287805 */ /* 0x000fe2000001ff00 */
[----:B------:R-:W-:Y:S01]  /*e990*/  IMAD.MOV.U32 R8, RZ, RZ, R74 ;  /* 0x000000ffff087224 */ /* 0x000fe200078e004a */
[----:B------:R-:W-:Y:S01]  /*e9a0*/  CS2R R4, SRZ ;  /* 0x0000000000047805 */ /* 0x000fe2000001ff00 */
[----:B------:R-:W-:Y:S01]  /*e9b0*/  IMAD.MOV.U32 R9, RZ, RZ, R85 ;  /* 0x000000ffff097224 */ /* 0x000fe200078e0055 */
[----:B------:R-:W-:Y:S01]  /*e9c0*/  CS2R R6, SRZ ;  /* 0x0000000000067805 */ /* 0x000fe2000001ff00 */
[----:B------:R-:W-:Y:S01]  /*e9d0*/  IMAD.MOV.U32 R10, RZ, RZ, R72 ;  /* 0x000000ffff0a7224 */ /* 0x000fe200078e0048 */
        /* <DEDUP_REMOVED lines=20> */
[----:B0-----:R-:W-:Y:S06]  /*eb20*/  @P0 BRA `(.L_x_1490) ;  /* 0x0000000000840947 */ /* 0x001fec0003800000 */
[----:B------:R-:W-:Y:S01]  /*eb30*/  IADD3 R0, P3, R89, R70, RZ ;  /* 0x0000004659007210 */ /* 0x000fe20007f7e0ff */
[----:B------:R-:W-:Y:S01]  /*eb40*/  ULDC.64 UR4, c[0x0][0x3c8] ;  /* 0x0000f20000047ab9 */ /* 0x000fe20000000a00 */
[----:B------:R-:W-:Y:S01]  /*eb50*/  IADD3 R4, P2, R86, R71, RZ ;  /* 0x0000004756047210 */ /* 0x000fe20007f5e0ff */
[----:B------:R-:W-:Y:S01]  /*eb60*/  ULDC.64 UR6, c[0x0][0x3e0] ;  /* 0x0000f80000067ab9 */ /* 0x000fe20000000a00 */
[----:B------:R-:W-:Y:S01]  /*eb70*/  CS2R R32, SRZ ;  /* 0x0000000000207805 */ /* 0x000fe2000001ff00 */
[----:B------:R-:W-:Y:S01]  /*eb80*/  IMAD.X R3, R87, 0x1, R82, P3 ;  /* 0x0000000157037824 */ /* 0x000fe200018e0652 */
[----:B------:R-:W-:Y:S02]  /*eb90*/  IADD3.X R5, R84, R83, RZ, P2, !PT ;  /* 0x0000005354057210 */ /* 0x000fe400017fe4ff */
[----:B------:R-:W-:Y:S02]  /*eba0*/  CS2R R34, SRZ ;  /* 0x0000000000227805 */ /* 0x000fe4000001ff00 */
[----:B------:R-:W-:Y:S01]  /*ebb0*/  LEA R20, P2, R4, UR4, 0x1 ;  /* 0x0000000404147c11 */ /* 0x000fe2000f8408ff */
[----:B------:R-:W-:Y:S01]  /*ebc0*/  ULDC UR4, c[0x0][0x3d4] ;  /* 0x0000f50000047ab9 */ /* 0x000fe20000000800 */
[----:B------:R-:W-:-:S02]  /*ebd0*/  LEA R66, P3, R0, UR6, 0x1 ;  /* 0x0000000600427c11 */ /* 0x000fc4000f8608ff */
[----:B------:R-:W-:Y:S02]  /*ebe0*/  CS2R R36, SRZ ;  /* 0x0000000000247805 */ /* 0x000fe4000001ff00 */
[----:B------:R-:W-:Y:S02]  /*ebf0*/  LEA.HI.X R21, R4, UR5, R5, 0x1, P2 ;  /* 0x0000000504157c11 */ /* 0x000fe400090f0c05 */
[----:B------:R-:W-:Y:S02]  /*ec00*/  CS2R R38, SRZ ;  /* 0x0000000000267805 */ /* 0x000fe4000001ff00 */
[----:B------:R-:W-:Y:S02]  /*ec10*/  LEA.HI.X R67, R0, UR7, R3, 0x1, P3 ;  /* 0x0000000700437c11 */ /* 0x000fe400098f0c03 */
[----:B------:R-:W-:Y:S02]  /*ec20*/  CS2R R60, SRZ ;  /* 0x00000000003c7805 */ /* 0x000fe4000001ff00 */
[----:B------:R-:W-:-:S02]  /*ec30*/  ISETP.GE.AND P2, PT, R22, UR4, PT ;  /* 0x0000000416007c0c */ /* 0x000fc4000bf46270 */
[----:B------:R-:W-:Y:S02]  /*ec40*/  CS2R R62, SRZ ;  /* 0x00000000003e7805 */ /* 0x000fe4000001ff00 */
[----:B------:R-:W-:Y:S02]  /*ec50*/  ISETP.GE.AND P3, PT, R165, UR4, PT ;  /* 0x00000004a5007c0c */ /* 0x000fe4000bf66270 */
[----:B------:R-:W-:Y:S02]  /*ec60*/  CS2R R4, SRZ ;  /* 0x0000000000047805 */ /* 0x000fe4000001ff00 */
[----:B------:R-:W-:Y:S02]  /*ec70*/  ISETP.GE.AND P4, PT, R166, UR4, PT ;  /* 0x00000004a6007c0c */ /* 0x000fe4000bf86270 */
[----:B------:R-:W-:Y:S02]  /*ec80*/  CS2R R6, SRZ ;  /* 0x0000000000067805 */ /* 0x000fe4000001ff00 */
[----:B------:R-:W-:-:S02]  /*ec90*/  CS2R R24, SRZ ;  /* 0x0000000000187805 */ /* 0x000fc4000001ff00 */
[----:B------:R-:W-:Y:S02]  /*eca0*/  CS2R R26, SRZ ;  /* 0x00000000001a7805 */ /* 0x000fe4000001ff00 */
[----:B------:R-:W-:Y:S02]  /*ecb0*/  CS2R R28, SRZ ;  /* 0x00000000001c7805 */ /* 0x000fe4000001ff00 */
[----:B------:R-:W-:Y:S01]  /*ecc0*/  CS2R R30, SRZ ;  /* 0x00000000001e7805 */ /* 0x000fe2000001ff00 */
[----:B------:R-:W-:Y:S02]  /*ecd0*/  ULDC.64 UR8, c[0x0][0x208] ;  /* 0x0000820000087ab9 */ /* 0x000fe40000000a00 */
[----:B------:R0:W5:Y:S04]  /*ece0*/  @!P2 LDG.E.128 R32, desc[UR8][R20.64] ;  /* 0x000000081420a981 */ /* 0x000168000c1e1d00 */
[----:B------:R0:W5:Y:S04]  /*ecf0*/  @!P3 LDG.E.128 R36, desc[UR8][R20.64+0x40] ;  /* 0x000040081424b981 */ /* 0x000168000c1e1d00 */
[----:B------:R0:W5:Y:S04]  /*ed00*/  @!P4 LDG.E.128 R60, desc[UR8][R20.64+0x80] ;  /* 0x00008008143cc981 */ /* 0x000168000c1e1d00 */
[----:B------:R0:W5:Y:S04]  /*ed10*/  @!P2 LDG.E.128 R4, desc[UR8][R66.64] ;  /* 0x000000084204a981 */ /* 0x000168000c1e1d00 */
[----:B------:R0:W5:Y:S04]  /*ed20*/  @!P3 LDG.E.128 R24, desc[UR8][R66.64+0x40] ;  /* 0x000040084218b981 */ /* 0x000168000c1e1d00 */
[----:B------:R0:W5:Y:S02]  /*ed30*/  @!P4 LDG.E.128 R28, desc[UR8][R66.64+0x80] ;  /* 0x00008008421cc981 */ /* 0x000164000c1e1d00 */
.L_x_1490:
[----:B------:R-:W-:Y:S05]  /*ed40*/  BSYNC B1 ;  /* 0x0000000000017941 */ /* 0x000fea0003800000 */
.L_x_1489:
[----:B------:R-:W-:Y:S01]  /*ed50*/  BSSY B1, `(.L_x_1491) ;  /* 0x0000027000017945 */ /* 0x000fe20003800000 */
[----:B-----5:R-:W-:Y:S01]  /*ed60*/  IMAD.MOV.U32 R72, RZ, RZ, R4 ;  /* 0x000000ffff487224 */ /* 0x020fe200078e0004 */
[----:B0-----:R-:W-:Y:S01]  /*ed70*/  CS2R R66, SRZ ;  /* 0x0000000000427805 */ /* 0x001fe2000001ff00 */
[----:B------:R-:W-:Y:S02]  /*ed80*/  IMAD.MOV.U32 R73, RZ, RZ, R5 ;  /* 0x000000ffff497224 */ /* 0x000fe400078e0005 */
[----:B------:R-:W-:Y:S01]  /*ed90*/  IMAD.MOV.U32 R74, RZ, RZ, R6 ;  /* 0x000000ffff4a7224 */ /* 0x000fe200078e0006 */
[----:B------:R-:W-:Y:S06]  /*eda0*/  @P1 BRA `(.L_x_1492) ;  /* 0x0000000000841947 */ /* 0x000fec0003800000 */
[----:B------:R-:W-:Y:S01]  /*edb0*/  IADD3 R78, P2, P3, R71, R78, R86 ;  /* 0x0000004e474e7210 */ /* 0x000fe20007b5e056 */
[----:B------:R-:W-:Y:S01]  /*edc0*/  ULDC.64 UR4, c[0x0][0x3c8] ;  /* 0x0000f20000047ab9 */ /* 0x000fe20000000a00 */
[----:B------:R-:W-:Y:S01]  /*edd0*/  IADD3 R77, P4, P5, R70, R77, R89 ;  /* 0x0000004d464d7210 */ /* 0x000fe20007d9e059 */
[----:B------:R-:W-:Y:S01]  /*ede0*/  ULDC.64 UR6, c[0x0][0x3e0] ;  /* 0x0000f80000067ab9 */ /* 0x000fe20000000a00 */
[----:B------:R-:W-:Y:S02]  /*edf0*/  IADD3.X R3, R83, R76, R84, P2, P3 ;  /* 0x0000004c53037210 */ /* 0x000fe400017e6454 */
[----:B------:R-:W-:Y:S02]  /*ee00*/  CS2R R52, SRZ ;  /* 0x0000000000347805 */ /* 0x000fe4000001ff00 */
[----:B------:R-:W-:Y:S01]  /*ee10*/  LEA R20, P2, R78, UR4, 0x1 ;  /* 0x000000044e147c11 */ /* 0x000fe2000f8408ff */
[----:B------:R-:W-:Y:S01]  /*ee20*/  ULDC UR4, c[0x0][0x3d4] ;  /* 0x0000f50000047ab9 */ /* 0x000fe20000000800 */
[----:B------:R-:W-:-:S02]  /*ee30*/  IADD3.X R0, R82, R69, R87, P4, P5 ;  /* 0x0000004552007210 */ /* 0x000fc400027ea457 */
[----:B------:R-:W-:Y:S02]  /*ee40*/  CS2R R54, SRZ ;  /* 0x0000000000367805 */ /* 0x000fe4000001ff00 */
[C---:B------:R-:W-:Y:S02]  /*ee50*/  LEA R70, P3, R77.reuse, UR6, 0x1 ;  /* 0x000000064d467c11 */ /* 0x040fe4000f8608ff */
[----:B------:R-:W-:Y:S02]  /*ee60*/  CS2R R56, SRZ ;  /* 0x0000000000387805 */ /* 0x000fe4000001ff00 */
[----:B------:R-:W-:Y:S02]  /*ee70*/  LEA.HI.X R21, R78, UR5, R3, 0x1, P2 ;  /* 0x000000054e157c11 */ /* 0x000fe400090f0c03 */
[----:B------:R-:W-:Y:S02]  /*ee80*/  CS2R R58, SRZ ;  /* 0x00000000003a7805 */ /* 0x000fe4000001ff00 */
[----:B------:R-:W-:-:S02]  /*ee90*/  LEA.HI.X R71, R77, UR7, R0, 0x1, P3 ;  /* 0x000000074d477c11 */ /* 0x000fc400098f0c00 */
        /* <DEDUP_REMOVED lines=18> */
.L_x_1492:
[----:B------:R-:W-:Y:S05]  /*efc0*/  BSYNC B1 ;  /* 0x0000000000017941 */ /* 0x000fea0003800000 */
.L_x_1491:
[----:B------:R-:W-:Y:S01]  /*efd0*/  IMAD.MOV.U32 R0, RZ, RZ, R7 ;  /* 0x000000ffff007224 */ /* 0x000fe200078e0007 */
[----:B------:R-:W-:Y:S01]  /*efe0*/  MOV R3, R24 ;  /* 0x0000001800037202 */ /* 0x000fe20000000f00 */
[----:B0-----:R-:W-:Y:S01]  /*eff0*/  IMAD.MOV.U32 R20, RZ, RZ, R25 ;  /* 0x000000ffff147224 */ /* 0x001fe200078e0019 */
[----:B------:R-:W-:Y:S01]  /*f000*/  ISETP.NE.AND P2, PT, R75, 0x1, PT ;  /* 0x000000014b00780c */ /* 0x000fe20003f45270 */
        /* <DEDUP_REMOVED lines=11> */
[----:B------:R-:W-:Y:S01]  /*f0c0*/  MOV R3, R30 ;  /* 0x0000001e00037202 */ /* 0x000fe20000000f00 */
[----:B------:R-:W0:Y:S01]  /*f0d0*/  @P2 LDC R21, c[0x0][0x430] ;  /* 0x00010c00ff152b82 */ /* 0x000e220000000800 */
[----:B------:R-:W-:Y:S01]  /*f0e0*/  PRMT R89, R89, 0x5410, R74 ;  /* 0x0000541059597816 */ /* 0x000fe2000000004a */
[----:B-----5:R-:W-:Y:S01]  /*f0f0*/  IMAD.MOV.U32 R72, RZ, RZ, R43 ;  /* 0x000000ffff487224 */ /* 0x020fe200078e002b */
[----:B------:R-:W-:Y:S01]  /*f100*/  PRMT R75, R0, 0x5410, R20 ;  /* 0x00005410004b7816 */ /* 0x000fe20000000014 */
[----:B------:R-:W-:Y:S01]  /*f110*/  IMAD.MOV.U32 R20, RZ, RZ, R32 ;  /* 0x000000ffff147224 */ /* 0x000fe200078e0020 */
[----:B------:R-:W-:Y:S01]  /*f120*/  PRMT R76, R3, 0x7610, R76 ;  /* 0x00007610034c7816 */ /* 0x000fe2000000004c */
[----:B------:R-:W-:Y:S01]  /*f130*/  IMAD.MOV.U32 R3, RZ, RZ, R31 ;  /* 0x000000ffff037224 */ /* 0x000fe200078e001f */
[----:B------:R-:W-:Y:S01]  /*f140*/  PRMT R91, R91, 0x5410, R69 ;  /* 0x000054105b5b7816 */ /* 0x000fe20000000045 */
[----:B------:R-:W1:Y:S01]  /*f150*/  @P2 LDC R0, c[0x0][0x42c] ;  /* 0x00010b00ff002b82 */ /* 0x000e620000000800 */
[----:B------:R-:W-:Y:S01]  /*f160*/  PRMT R90, R20, 0x7610, R90 ;  /* 0x00007610145a7816 */ /* 0x000fe2000000005a */
[----:B------:R-:W-:Y:S01]  /*f170*/  IMAD.MOV.U32 R20, RZ, RZ, R35 ;  /* 0x000000ffff147224 */ /* 0x000fe200078e0023 */
[----:B------:R-:W-:Y:S01]  /*f180*/  PRMT R76, R76, 0x5410, R3 ;  /* 0x000054104c4c7816 */ /* 0x000fe20000000003 */
[----:B------:R-:W-:Y:S01]  /*f190*/  IMAD.MOV.U32 R3, RZ, RZ, R34 ;  /* 0x000000ffff037224 */ /* 0x000fe200078e0022 */
[----:B------:R-:W-:Y:S01]  /*f1a0*/  MOV R69, R36 ;  /* 0x0000002400457202 */ /* 0x000fe20000000f00 */
[----:B------:R-:W-:Y:S01]  /*f1b0*/  ULDC.64 UR4, c[0x0][0x3c8] ;  /* 0x0000f20000047ab9 */ /* 0x000fe20000000a00 */
[----:B------:R-:W-:Y:S01]  /*f1c0*/  PRMT R88, R88, 0x5410, R20 ;  /* 0x0000541058587816 */ /* 0x000fe20000000014 */
[----:B------:R-:W-:Y:S01]  /*f1d0*/  IMAD.MOV.U32 R20, RZ, RZ, R37 ;  /* 0x000000ffff147224 */ /* 0x000fe200078e0025 */
[----:B------:R-:W-:Y:S01]  /*f1e0*/  PRMT R89, R3, 0x7610, R89 ;  /* 0x0000761003597816 */ /* 0x000fe20000000059 */
[----:B------:R-:W-:Y:S01]  /*f1f0*/  IMAD R3, R169, 0x80, R162 ;  /* 0x00000080a9037824 */ /* 0x000fe200078e02a2 */
[----:B------:R-:W-:Y:S01]  /*f200*/  PRMT R83, R69, 0x7610, R83 ;  /* 0x0000761045537816 */ /* 0x000fe20000000053 */
[----:B------:R-:W-:Y:S01]  /*f210*/  IMAD.MOV.U32 R69, RZ, RZ, R38 ;  /* 0x000000ffff457224 */ /* 0x000fe200078e0026 */
[----:B------:R-:W-:Y:S01]  /*f220*/  ULDC.64 UR6, c[0x0][0x3e0] ;  /* 0x0000f80000067ab9 */ /* 0x000fe20000000a00 */
[----:B------:R-:W-:Y:S01]  /*f230*/  IMAD R3, R188, 0x40, R3 ;  /* 0x00000040bc037824 */ /* 0x000fe200078e0203 */
[----:B------:R-:W-:-:S02]  /*f240*/  PRMT R83, R83, 0x5410, R20 ;  /* 0x0000541053537816 */ /* 0x000fc40000000014 */
[----:B------:R-:W-:Y:S02]  /*f250*/  MOV R20, R60 ;  /* 0x0000003c00147202 */ /* 0x000fe40000000f00 */
[----:B------:R-:W-:Y:S01]  /*f260*/  PRMT R84, R69, 0x5410, R70 ;  /* 0x0000541045547816 */ /* 0x000fe20000000046 */
[----:B------:R-:W-:Y:S01]  /*f270*/  IMAD.MOV.U32 R69, RZ, RZ, R62 ;  /* 0x000000ffff457224 */ /* 0x000fe200078e003e */
[----:B------:R-:W-:Y:S01]  /*f280*/  PRMT R77, R20, 0x7610, R77 ;  /* 0x00007610144d7816 */ /* 0x000fe2000000004d */
[----:B------:R-:W-:Y:S02]  /*f290*/  IMAD.MOV.U32 R20, RZ, RZ, R61 ;  /* 0x000000ffff147224 */ /* 0x000fe400078e003d */
[----:B-1----:R-:W-:-:S03]  /*f2a0*/  @P2 IMAD.HI.U32 R0, R3, R0, RZ ;  /* 0x0000000003002227 */ /* 0x002fc600078e00ff */
[----:B------:R-:W-:Y:S01]  /*f2b0*/  PRMT R77, R77, 0x5410, R20 ;  /* 0x000054104d4d7816 */ /* 0x000fe20000000014 */
[----:B------:R-:W-:Y:S01]  /*f2c0*/  IMAD.MOV.U32 R70, RZ, RZ, R63 ;  /* 0x000000ffff467224 */ /* 0x000fe200078e003f */
[----:B0-----:R-:W-:Y:S01]  /*f2d0*/  @P2 SHF.R.U32.HI R3, RZ, R21, R0 ;  /* 0x00000015ff032219 */ /* 0x001fe20000011600 */
[----:B------:R-:W-:Y:S02]  /*f2e0*/  IMAD.MOV.U32 R0, RZ, RZ, R40 ;  /* 0x000000ffff007224 */ /* 0x000fe400078e0028 */
[----:B------:R-:W-:Y:S01]  /*f2f0*/  IMAD.MOV.U32 R20, RZ, RZ, R41 ;  /* 0x000000ffff147224 */ /* 0x000fe200078e0029 */
[----:B------:R-:W-:Y:S01]  /*f300*/  PRMT R78, R69, 0x5410, R70 ;  /* 0x00005410454e7816 */ /* 0x000fe20000000046 */
[----:B------:R-:W-:Y:S01]  /*f310*/  IMAD.WIDE.U32 R10, R3, R12, R10 ;  /* 0x0000000c030a7225 */ /* 0x000fe200078e000a */
[----:B------:R-:W-:Y:S02]  /*f320*/  SHF.R.S32.HI R21, RZ, 0x1f, R3 ;  /* 0x0000001fff157819 */ /* 0x000fe40000011403 */
[----:B------:R-:W-:-:S02]  /*f330*/  MOV R69, R42 ;  /* 0x0000002a00457202 */ /* 0x000fc40000000f00 */
[----:B------:R-:W-:Y:S01]  /*f340*/  PRMT R70, R0, 0x5410, R20 ;  /* 0x0000541000467816 */ /* 0x000fe20000000014 */
[----:B------:R-:W-:Y:S01]  /*f350*/  IMAD R0, R21, R14, RZ ;  /* 0x0000000e15007224 */ /* 0x000fe200078e02ff */
[----:B------:R-:W-:Y:S01]  /*f360*/  PRMT R71, R69, 0x5410, R72 ;  /* 0x0000541045477816 */ /* 0x000fe20000000048 */
[----:B------:R-:W-:Y:S02]  /*f370*/  IMAD R72, R21, R12, RZ ;  /* 0x0000000c15487224 */ /* 0x000fe400078e02ff */
[----:B------:R-:W-:-:S04]  /*f380*/  IMAD.WIDE.U32 R20, R3, R14, R8 ;  /* 0x0000000e03147225 */ /* 0x000fc800078e0008 */
[C---:B------:R-:W-:Y:S01]  /*f390*/  IMAD R9, R3.reuse, R15, R0 ;  /* 0x0000000f03097224 */ /* 0x040fe200078e0200 */
[----:B------:R-:W-:Y:S01]  /*f3a0*/  LEA R8, P2, R20, UR4, 0x1 ;  /* 0x0000000414087c11 */ /* 0x000fe2000f8408ff */
[----:B------:R-:W-:Y:S01]  /*f3b0*/  IMAD R3, R3, R13, R72 ;  /* 0x0000000d03037224 */ /* 0x000fe200078e0248 */
[----:B------:R-:W-:Y:S01]  /*f3c0*/  LEA R0, P3, R10, UR6, 0x1 ;  /* 0x000000060a007c11 */ /* 0x000fe2000f8608ff */
[----:B------:R-:W-:Y:S01]  /*f3d0*/  IMAD.IADD R9, R21, 0x1, R9 ;  /* 0x0000000115097824 */ /* 0x000fe200078e0209 */
[----:B------:R-:W-:Y:S01]  /*f3e0*/  UMOV UR4, 0xffffffff ;  /* 0xffffffff00047882 */ /* 0x000fe20000000000 */
[----:B------:R-:W-:Y:S02]  /*f3f0*/  IMAD.IADD R3, R11, 0x1, R3 ;  /* 0x000000010b037824 */ /* 0x000fe400078e0203 */
[----:B------:R-:W-:Y:S01]  /*f400*/  IMAD.MOV.U32 R12, RZ, RZ, R44 ;  /* 0x000000ffff0c7224 */ /* 0x000fe200078e002c */
[----:B------:R-:W-:Y:S01]  /*f410*/  LEA.HI.X R9, R20, UR5, R9, 0x1, P2 ;  /* 0x0000000514097c11 */ /* 0x000fe200090f0c09 */
[----:B------:R-:W-:Y:S01]  /*f420*/  IMAD.MOV.U32 R13, RZ, RZ, R45 ;  /* 0x000000ffff0d7224 */ /* 0x000fe200078e002d */
[----:B------:R-:W-:-:S02]  /*f430*/  LEA.HI.X R3, R10, UR7, R3, 0x1, P3 ;  /* 0x000000070a037c11 */ /* 0x000fc400098f0c03 */
[----:B------:R-:W-:Y:S02]  /*f440*/  LEA.HI R10, R184, R184, RZ, 0x1 ;  /* 0x000000b8b80a7211 */ /* 0x000fe400078f08ff */
[----:B------:R-:W-:Y:S01]  /*f450*/  PRMT R69, R12, 0x5410, R13 ;  /* 0x000054100c457816 */ /* 0x000fe2000000000d */
[----:B------:R-:W-:Y:S06]  /*f460*/  BRA.DIV UR4, `(.L_x_1493) ;  /* 0x0000017604e87947 */ /* 0x000fec000b800000 */
.L_x_1769:
[----:B------:R-:W-:-:S03]  /*f470*/  UMOV UR4, 0xffffffff ;  /* 0xffffffff00047882 */ /* 0x000fc60000000000 */
[----:B------:R-:W-:Y:S05]  /*f480*/  BRA.DIV UR4, `(.L_x_1494) ;  /* 0x0000017a04087947 */ /* 0x000fea000b800000 */
.L_x_1772:
[----:B------:R-:W-:-:S03]  /*f490*/  UMOV UR4, 0xffffffff ;  /* 0xffffffff00047882 */ /* 0x000fc60000000000 */
[----:B------:R-:W-:Y:S05]  /*f4a0*/  BRA.DIV UR4, `(.L_x_1495) ;  /* 0x0000017a04287947 */ /* 0x000fea000b800000 */
.L_x_1775:
[----:B------:R-:W-:-:S03]  /*f4b0*/  UMOV UR4, 0xffffffff ;  /* 0xffffffff00047882 */ /* 0x000fc60000000000 */
[----:B------:R-:W-:Y:S05]  /*f4c0*/  BRA.DIV UR4, `(.L_x_1496) ;  /* 0x0000017a04487947 */ /* 0x000fea000b800000 */
.L_x_1778:
[----:B------:R-:W-:-:S03]  /*f4d0*/  UMOV UR4, 0xffffffff ;  /* 0xffffffff00047882 */ /* 0x000fc60000000000 */
[----:B------:R-:W-:Y:S05]  /*f4e0*/  BRA.DIV UR4, `(.L_x_1497) ;  /* 0x0000017a04687947 */ /* 0x000fea000b800000 */
.L_x_1781:
[----:B------:R-:W-:Y:S01]  /*f4f0*/  UMOV UR4, 0xffffffff ;  /* 0xffffffff00047882 */ /* 0x000fe20000000000 */
[----:B------:R-:W-:Y:S02]  /*f500*/  LOP3.LUT R9, R10, 0xfffffffe, RZ, 0xc0, !PT ;  /* 0xfffffffe0a097812 */ /* 0x000fe400078ec0ff */
[----:B------:R-:W-:Y:S05]  /*f510*/  BRA.DIV UR4, `(.L_x_1498) ;  /* 0x0000017a04847947 */ /* 0x000fea000b800000 */
.L_x_1784:
[----:B------:R-:W-:Y:S01]  /*f520*/  UMOV UR4, 0xffffffff ;  /* 0xffffffff00047882 */ /* 0x000fe20000000000 */
[----:B------:R-:W-:Y:S02]  /*f530*/  IADD3 R9, R184, -R9, RZ ;  /* 0x80000009b8097210 */ /* 0x000fe40007ffe0ff */
[----:B------:R-:W-:Y:S05]  /*f540*/  BRA.DIV UR4, `(.L_x_1499) ;  /* 0x0000017a04a07947 */ /* 0x000fea000b800000 */
.L_x_1787:
[----:B------:R-:W-:Y:S01]  /*f550*/  UMOV UR4, 0xffffffff ;  /* 0xffffffff00047882 */ /* 0x000fe20000000000 */
[----:B------:R-:W-:Y:S02]  /*f560*/  SHF.L.U32 R9, R9, 0x1f, RZ ;  /* 0x0000001f09097819 */ /* 0x000fe400000006ff */
[----:B------:R-:W-:Y:S05]  /*f570*/  BRA.DIV UR4, `(.L_x_1500) ;  /* 0x0000017a04bc7947 */ /* 0x000fea000b800000 */
.L_x_1790:
[----:B------:R-:W0:Y:S01]  /*f580*/  SYNCS.PHASECHK.TRANS64.TRYWAIT P2, [R18+URZ+0x2a800], R9 ;  /* 0x02a80009120075a7 */ /* 0x000e22000804017f */
[----:B------:R-:W-:Y:S01]  /*f590*/  IMAD.MOV.U32 R0, RZ, RZ, R46 ;  /* 0x000000ffff007224 */ /* 0x000fe200078e002e */
[----:B------:R-:W-:Y:S01]  /*f5a0*/  MOV R12, R57 ;  /* 0x00000039000c7202 */ /* 0x000fe20000000f00 */
[----:B------:R-:W-:Y:S01]  /*f5b0*/  IMAD.MOV.U32 R3, RZ, RZ, R47 ;  /* 0x000000ffff037224 */ /* 0x000fe200078e002f */
[----:B------:R-:W-:Y:S01]  /*f5c0*/  BSSY B1, `(.L_x_1501) ;  /* 0x0000019000017945 */ /* 0x000fe20003800000 */
[----:B------:R-:W-:Y:S02]  /*f5d0*/  IMAD.MOV.U32 R8, RZ, RZ, R48 ;  /* 0x000000ffff087224 */ /* 0x000fe400078e0030 */
        /* <DEDUP_REMOVED lines=10> */
[----:B------:R-:W-:Y:S02]  /*f680*/  IMAD.MOV.U32 R10, RZ, RZ, R55 ;  /* 0x000000ffff0a7224 */ /* 0x000fe400078e0037 */
[----:B------:R-:W-:-:S03]  /*f690*/  IMAD.MOV.U32 R11, RZ, RZ, R56 ;  /* 0x000000ffff0b7224 */ /* 0x000fc600078e0038 */
[----:B------:R-:W-:Y:S01]  /*f6a0*/  PRMT R80, R8, 0x5410, R10 ;  /* 0x0000541008507816 */ /* 0x000fe2000000000a */
[----:B------:R-:W-:Y:S01]  /*f6b0*/  IMAD.MOV.U32 R8, RZ, RZ, R58 ;  /* 0x000000ffff087224 */ /* 0x000fe200078e003a */
[----:B------:R-:W-:Y:S01]  /*f6c0*/  PRMT R73, R11, 0x5410, R12 ;  /* 0x000054100b497816 */ /* 0x000fe2000000000c */
[----:B------:R-:W-:Y:S02]  /*f6d0*/  IMAD.MOV.U32 R10, RZ, RZ, R59 ;  /* 0x000000ffff0a7224 */ /* 0x000fe400078e003b */
[----:B------:R-:W-:Y:S02]  /*f6e0*/  IMAD.MOV.U32 R11, RZ, RZ, R64 ;  /* 0x000000ffff0b7224 */ /* 0x000fe400078e0040 */
[----:B------:R-:W-:Y:S01]  /*f6f0*/  IMAD.MOV.U32 R12, RZ, RZ, R65 ;  /* 0x000000ffff0c7224 */ /* 0x000fe200078e0041 */
[----:B------:R-:W-:Y:S01]  /*f700*/  PRMT R74, R8, 0x5410, R10 ;  /* 0x00005410084a7816 */ /* 0x000fe2000000000a */
[----:B------:R-:W-:Y:S01]  /*f710*/  IMAD.MOV.U32 R8, RZ, RZ, R66 ;  /* 0x000000ffff087224 */ /* 0x000fe200078e0042 */
[----:B------:R-:W-:-:S02]  /*f720*/  MOV R10, R67 ;  /* 0x00000043000a7202 */ /* 0x000fc40000000f00 */
[----:B------:R-:W-:Y:S01]  /*f730*/  PRMT R20, R11, 0x5410, R12 ;  /* 0x000054100b147816 */ /* 0x000fe2000000000c */
[----:B0-----:R-:W-:Y:S06]  /*f740*/  @!P2 BRA `(.L_x_1502) ;  /* 0x000001780070a947 */ /* 0x001fec0003800000 */
.L_x_1791:
[----:B------:R-:W-:Y:S05]  /*f750*/  BSYNC B1 ;  /* 0x0000000000017941 */ /* 0x000fea0003800000 */
.L_x_1501:
        /* <DEDUP_REMOVED lines=10> */
[--C-:B------:R-:W-:Y:S01]  /*f800*/  HADD2.F32 R93, -RZ, R91.reuse.H0_H0 ;  /* 0x2000005bff5d7230 */ /* 0x100fe20000004100 */
[----:B------:R-:W-:Y:S01]  /*f810*/  LOP3.LUT R8, R174, 0x38, R22, 0xf8, !PT ;  /* 0x00000038ae087812 */ /* 0x000fe200078ef816 */
[----:B------:R-:W-:Y:S01]  /*f820*/  HADD2.F32 R92, -RZ, R91.H1_H1 ;  /* 0x3000005bff5c7230 */ /* 0x000fe20000004100 */
[----:B------:R-:W-:Y:S01]  /*f830*/  SHF.R.S32.HI R13, RZ, 0x1f, R10 ;  /* 0x0000001fff0d7819 */ /* 0x000fe2000001140a */
[----:B------:R-:W-:Y:S01]  /*f840*/  IMAD.SHL.U32 R11, R10, 0x8, RZ ;  /* 0x000000080a0b7824 */ /* 0x000fe200078e00ff */
[-C--:B0-----:R-:W-:Y:S01]  /*f850*/  LOP3.LUT R9, R8, R175.reuse, RZ, 0x3c, !PT ;  /* 0x000000af08097212 */ /* 0x081fe200078e3cff */
[--C-:B------:R-:W-:Y:S01]  /*f860*/  HADD2.F32 R91, -RZ, R90.reuse.H1_H1 ;  /* 0x3000005aff5b7230 */ /* 0x100fe20000004100 */
[----:B------:R-:W-:Y:S01]  /*f870*/  LEA.HI R13, R13, R10, RZ, 0x3 ;  /* 0x0000000a0d0d7211 */ /* 0x000fe200078f18ff */
[----:B------:R-:W-:Y:S01]  /*f880*/  HADD2.F32 R90, -RZ, R90.H0_H0 ;  /* 0x2000005aff5a7230 */ /* 0x000fe20000004100 */
[----:B------:R-:W-:Y:S01]  /*f890*/  LOP3.LUT R8, R174, 0x38, R11, 0xf8, !PT ;  /* 0x00000038ae087812 */ /* 0x000fe200078ef80b */
[----:B------:R-:W-:Y:S01]  /*f8a0*/  IMAD.IADD R9, R176, 0x1, R9 ;  /* 0x00000001b0097824 */ /* 0x000fe200078e0209 */
[----:B------:R-:W-:Y:S01]  /*f8b0*/  SHF.R.U64 R104, R32, 0x10, R33 ;  /* 0x0000001020687819 */ /* 0x000fe20000001221 */
[----:B------:R-:W-:Y:S01]  /*f8c0*/  IMAD.SHL.U32 R13, R13, 0x400, RZ ;  /* 0x000004000d0d7824 */ /* 0x000fe200078e00ff */
[----:B------:R-:W-:Y:S01]  /*f8d0*/  LOP3.LUT R12, R8, R175, RZ, 0x3c, !PT ;  /* 0x000000af080c7212 */ /* 0x000fe200078e3cff */
[----:B------:R-:W-:Y:S01]  /*f8e0*/  IMAD R86, R9, 0x2, R18 ;  /* 0x0000000209567824 */ /* 0x000fe200078e0212 */
[----:B------:R-:W-:-:S02]  /*f8f0*/  SHF.R.U32.HI R94, RZ, 0x10, R5 ;  /* 0x00000010ff5e7819 */ /* 0x000fc40000011605 */
[----:B------:R-:W-:Y:S02]  /*f900*/  LOP3.LUT R13, R13, 0x7fffe000, RZ, 0xc0, !PT ;  /* 0x7fffe0000d0d7812 */ /* 0x000fe400078ec0ff */
[----:B------:R-:W0:Y:S01]  /*f910*/  LDS.128 R8, [R86+0xc400] ;  /* 0x00c4000056087984 */ /* 0x000e220000000c00 */
[----:B------:R-:W-:Y:S01]  /*f920*/  SHF.R.U64 R101, R4, 0x10, R5 ;  /* 0x0000001004657819 */ /* 0x000fe20000001205 */
[----:B------:R-:W-:Y:S01]  /*f930*/  HADD2.F32 R94, -RZ, R94.H0_H0 ;  /* 0x2000005eff5e7230 */ /* 0x000fe20000004100 */
[----:B------:R-:W-:Y:S02]  /*f940*/  IADD3 R13, R12, R13, R176 ;  /* 0x0000000d0c0d7210 */ /* 0x000fe40007ffe0b0 */
[----:B------:R-:W-:Y:S02]  /*f950*/  SHF.R.U32.HI R95, RZ, 0x10, R33 ;  /* 0x00000010ff5f7819 */ /* 0x000fe40000011621 */
[----:B------:R-:W-:Y:S01]  /*f960*/  SHF.R.U64 R103, R34, 0x10, R35 ;  /* 0x0000001022677819 */ /* 0x000fe20000001223 */
[----:B------:R-:W-:Y:S01]  /*f970*/  IMAD R87, R13, 0x2, R18 ;  /* 0x000000020d577824 */ /* 0x000fe200078e0212 */
[----:B------:R-:W-:-:S02]  /*f980*/  SHF.R.U64 R99, R6, 0x10, R7 ;  /* 0x0000001006637819 */ /* 0x000fc40000001207 */
[----:B------:R-:W-:Y:S02]  /*f990*/  SHF.R.U32.HI R102, RZ, 0x10, R35 ;  /* 0x00000010ff667819 */ /* 0x000fe40000011623 */
[----:B------:R-:W1:Y:S01]  /*f9a0*/  LDS.128 R12, [R87+0xc400] ;  /* 0x00c40000570c7984 */ /* 0x000e620000000c00 */
[----:B------:R-:W-:Y:S01]  /*f9b0*/  SHF.R.U32.HI R97, RZ, 0x10, R7 ;  /* 0x00000010ff617819 */ /* 0x000fe20000011607 */
[--C-:B0-----:R-:W-:Y:S02]  /*f9c0*/  HADD2.F32 R5, -RZ, R9.reuse.H0_H0 ;  /* 0x20000009ff057230 */ /* 0x101fe40000004100 */
[----:B------:R-:W-:Y:S02]  /*f9d0*/  HADD2.F32 R9, -RZ, R9.H1_H1 ;  /* 0x30000009ff097230 */ /* 0x000fe40000004100 */
[----:B------:R-:W-:Y:S02]  /*f9e0*/  HADD2.F32 R4, -RZ, R8.H0_H0 ;  /* 0x20000008ff047230 */ /* 0x000fe40000004100 */
[----:B------:R-:W-:-:S02]  /*f9f0*/  HADD2.F32 R6, -RZ, R10.H0_H0 ;  /* 0x2000000aff067230 */ /* 0x000fc40000004100 */
[--C-:B------:R-:W-:Y:S02]  /*fa00*/  HADD2.F32 R7, -RZ, R11.reuse.H0_H0 ;  /* 0x2000000bff077230 */ /* 0x100fe40000004100 */
[----:B------:R-:W-:Y:S02]  /*fa10*/  HADD2.F32 R11, -RZ, R11.H1_H1 ;  /* 0x3000000bff0b7230 */ /* 0x000fe40000004100 */
[----:B------:R-:W-:Y:S02]  /*fa20*/  HADD2.F32 R8, -RZ, R8.H1_H1 ;  /* 0x30000008ff087230 */ /* 0x000fe40000004100 */
[--C-:B-1----:R-:W-:Y:S02]  /*fa30*/  HADD2.F32 R32, -RZ, R13.reuse.H0_H0 ;  /* 0x2000000dff207230 */ /* 0x102fe40000004100 */
[----:B------:R-:W-:Y:S02]  /*fa40*/  HADD2.F32 R33, -RZ, R13.H1_H1 ;  /* 0x3000000dff217230 */ /* 0x000fe40000004100 */
[----:B------:R-:W-:-:S02]  /*fa50*/  HADD2.F32 R13, -RZ, R12.H0_H0 ;  /* 0x2000000cff0d7230 */ /* 0x000fc40000004100 */
[CC--:B------:R-:W-:Y:S01]  /*fa60*/  FMUL.FTZ R96, R32.reuse, R93.reuse ;  /* 0x0000005d20607220 */ /* 0x0c0fe20000410000 */
[-C--:B------:R-:W-:Y:S01]  /*fa70*/  FMUL.FTZ R98, R32, R92.reuse ;  /* 0x0000005c20627220 */ /* 0x080fe20000410000 */
[----:B------:R-:W-:Y:S02]  /*fa80*/  HADD2.F32 R32, -RZ, R95.H0_H0 ;  /* 0x2000005fff207230 */ /* 0x000fe40000004100 */
[----:B------:R-:W-:Y:S01]  /*fa90*/  FFMA.FTZ R96, R5, R92, -R96 ;  /* 0x0000005c05607223 */ /* 0x000fe20000010860 */
[----:B------:R-:W-:Y:S01]  /*faa0*/  FMUL.FTZ R92, R33, R94 ;  /* 0x0000005e215c7220 */ /* 0x000fe20000410000 */
[----:B------:R-:W-:Y:S01]  /*fab0*/  FFMA.FTZ R98, R5, R93, R98 ;  /* 0x0000005d05627223 */ /* 0x000fe20000010062 */
[-C--:B------:R-:W-:Y:S01]  /*fac0*/  FMUL.FTZ R100, R33, R32.reuse ;  /* 0x0000002021647220 */ /* 0x080fe20000410000 */
[----:B------:R-:W-:Y:S01]  /*fad0*/  FMUL.FTZ R33, R13, R91 ;  /* 0x0000005b0d217220 */ /* 0x000fe20000410000 */
[----:B------:R-:W-:Y:S01]  /*fae0*/  FFMA.FTZ R93, R9, R32, -R92 ;  /* 0x00000020095d7223 */ /* 0x000fe2000001085c */
[----:B------:R-:W-:Y:S01]  /*faf0*/  FMUL.FTZ R32, R13, R90 ;  /* 0x0000005a0d207220 */ /* 0x000fe20000410000 */
[----:B------:R-:W-:-:S02]  /*fb00*/  HADD2.F32 R34, -RZ, R14.H0_H0 ;  /* 0x2000000eff227230 */ /* 0x000fc40000004100 */
[C---:B------:R-:W-:Y:S01]  /*fb10*/  FFMA.FTZ R33, R4.reuse, R90, -R33 ;  /* 0x0000005a04217223 */ /* 0x040fe20000010821 */
[--C-:B------:R-:W-:Y:S02]  /*fb20*/  HADD2.F32 R5, -RZ, R89.reuse.H1_H1 ;  /* 0x30000059ff057230 */ /* 0x100fe40000004100 */
[----:B------:R-:W-:Y:S01]  /*fb30*/  FFMA.FTZ R91, R4, R91, R32 ;  /* 0x0000005b045b7223 */ /* 0x000fe20000010020 */
[----:B------:R-:W-:Y:S02]  /*fb40*/  HADD2.F32 R89, -RZ, R89.H0_H0 ;  /* 0x20000059ff597230 */ /* 0x000fe40000004100 */
[----:B------:R-:W-:Y:S01]  /*fb50*/  FFMA.FTZ R95, R9, R94, R100 ;  /* 0x0000005e095f7223 */ /* 0x000fe20000010064 */
[----:B------:R-:W-:Y:S02]  /*fb60*/  HADD2.F32 R4, -RZ, R88.H1_H1 ;  /* 0x30000058ff047230 */ /* 0x000fe40000004100 */
[----:B------:R-:W-:Y:S01]  /*fb70*/  FMUL.FTZ R9, R34, R5 ;  /* 0x0000000522097220 */ /* 0x000fe20000410000 */
[----:B------:R-:W-:-:S02]  /*fb80*/  HADD2.F32 R35, -RZ, R15.H0_H0 ;  /* 0x2000000fff237230 */ /* 0x000fc40000004100 */
[-C--:B------:R-:W-:Y:S01]  /*fb90*/  FMUL.FTZ R13, R34, R89.reuse ;  /* 0x00000059220d7220 */ /* 0x080fe20000410000 */
[----:B------:R-:W-:Y:S02]  /*fba0*/  HADD2.F32 R88, -RZ, R88.H0_H0 ;  /* 0x20000058ff587230 */ /* 0x000fe40000004100 */
[----:B------:R-:W-:Y:S01]  /*fbb0*/  FFMA.FTZ R89, R6, R89, -R9 ;  /* 0x0000005906597223 */ /* 0x000fe20000010809 */
[----:B------:R-:W-:Y:S02]  /*fbc0*/  HADD2.F32 R15, -RZ, R15.H1_H1 ;  /* 0x3000000fff0f7230 */ /* 0x000fe40000004100 */
[C---:B------:R-:W-:Y:S01]  /*fbd0*/  FMUL.FTZ R9, R35.reuse, R4 ;  /* 0x0000000423097220 */ /* 0x040fe20000410000 */
[----:B------:R-:W-:Y:S02]  /*fbe0*/  HADD2.F32 R34, -RZ, R97.H0_H0 ;  /* 0x20000061ff227230 */ /* 0x000fe40000004100 */
[----:B------:R-:W-:Y:S01]  /*fbf0*/  FMUL.FTZ R90, R35, R88 ;  /* 0x00000058235a7220 */ /* 0x000fe20000410000 */
[----:B------:R-:W-:-:S02]  /*fc00*/  HADD2.F32 R32, -RZ, R102.H0_H0 ;  /* 0x20000066ff207230 */ /* 0x000fc40000004100 */
[----:B------:R-:W-:Y:S01]  /*fc10*/  FFMA.FTZ R35, R6, R5, R13 ;  /* 0x0000000506237223 */ /* 0x000fe2000001000d */
[C---:B------:R-:W-:Y:S01]  /*fc20*/  FFMA.FTZ R88, R7.reuse, R88, R9 ;  /* 0x0000005807587223 */ /* 0x040fe20000010009 */
[----:B------:R-:W-:Y:S01]  /*fc30*/  FFMA.FTZ R90, R7, R4, -R90 ;  /* 0x00000004075a7223 */ /* 0x000fe2000001085a */
[----:B------:R-:W-:Y:S02]  /*fc40*/  HADD2.F32 R12, -RZ, R12.H1_H1 ;  /* 0x3000000cff0c7230 */ /* 0x000fe40000004100 */
[C---:B------:R-:W-:Y:S01]  /*fc50*/  FMUL.FTZ R6, R15.reuse, R34 ;  /* 0x000000220f067220 */ /* 0x040fe20000410000 */
[----:B------:R-:W-:Y:S02]  /*fc60*/  HADD2.F32 R14, -RZ, R14.H1_H1 ;  /* 0x3000000eff0e7230 */ /* 0x000fe40000004100 */
[-C--:B------:R-:W-:Y:S01]  /*fc70*/  FMUL.FTZ R4, R15, R32.reuse ;  /* 0x000000200f047220 */ /* 0x080fe20000410000 */
[----:B------:R-:W-:Y:S02]  /*fc80*/  HADD2.F32 R9, -RZ, R101.H0_H0 ;  /* 0x20000065ff097230 */ /* 0x000fe40000004100 */
[----:B------:R-:W-:Y:S01]  /*fc90*/  FFMA.FTZ R97, R11, R32, -R6 ;  /* 0x000000200b617223 */ /* 0x000fe20000010806 */
[----:B------:R-:W-:-:S02]  /*fca0*/  HADD2.F32 R13, -RZ, R99.H0_H0 ;  /* 0x20000063ff0d7230 */ /* 0x000fc40000004100 */
[----:B------:R-:W-:Y:S01]  /*fcb0*/  FFMA.FTZ R99, R11, R34, R4 ;  /* 0x000000220b637223 */ /* 0x000fe20000010004 */
[----:B------:R-:W-:Y:S02]  /*fcc0*/  HADD2.F32 R5, -RZ, R104.H0_H0 ;  /* 0x20000068ff057230 */ /* 0x000fe40000004100 */
[----:B------:R-:W-:Y:S01]  /*fcd0*/  FMUL.FTZ R11, R12, R9 ;  /* 0x000000090c0b7220 */ /* 0x000fe20000410000 */
[----:B------:R-:W-:Y:S02]  /*fce0*/  HADD2.F32 R7, -RZ, R103.H0_H0 ;  /* 0x20000067ff077230 */ /* 0x000fe40000004100 */
[----:B------:R-:W-:Y:S01]  /*fcf0*/  FMUL.FTZ R15, R14, R13 ;  /* 0x0000000d0e0f7220 */ /* 0x000fe20000410000 */
[----:B------:R-:W-:Y:S02]  /*fd00*/  HADD2.F32 R10, -RZ, R10.H1_H1 ;  /* 0x3000000aff0a7230 */ /* 0x000fe40000004100 */
[-C--:B------:R-:W-:Y:S01]  /*fd10*/  FMUL.FTZ R12, R12, R5.reuse ;  /* 0x000000050c0c7220 */ /* 0x080fe20000410000 */
[----:B------:R-:W-:Y:S01]  /*fd20*/  FFMA.FTZ R4, R8, R5, -R11 ;  /* 0x0000000508047223 */ /* 0x000fe2000001080b */
[-C--:B------:R-:W-:Y:S01]  /*fd30*/  FMUL.FTZ R14, R14, R7.reuse ;  /* 0x000000070e0e7220 */ /* 0x080fe20000410000 */
[----:B------:R-:W-:Y:S01]  /*fd40*/  F2FP.F16.F32.PACK_AB R5, R93, R96 ;  /* 0x000000605d05723e */ /* 0x000fe200000000ff */
[----:B------:R-:W-:Y:S01]  /*fd50*/  FFMA.FTZ R6, R10, R7, -R15 ;  /* 0x000000070a067223 */ /* 0x000fe2000001080f */
[----:B------:R-:W-:Y:S01]  /*fd60*/  FFMA.FTZ R8, R8, R9, R12 ;  /* 0x0000000908087223 */ /* 0x000fe2000001000c */
[----:B------:R-:W-:Y:S01]  /*fd70*/  FFMA.FTZ R10, R10, R13, R14 ;  /* 0x0000000d0a0a7223 */ /* 0x000fe2000001000e */
[----:B------:R-:W-:-:S02]  /*fd80*/  F2FP.F16.F32.PACK_AB R7, R97, R90 ;  /* 0x0000005a6107723e */ /* 0x000fc400000000ff */
[----:B------:R-:W-:Y:S02]  /*fd90*/  F2FP.F16.F32.PACK_AB R4, R4, R33 ;  /* 0x000000210404723e */ /* 0x000fe400000000ff */
[----:B------:R-:W-:Y:S02]  /*fda0*/  F2FP.F16.F32.PACK_AB R6, R6, R89 ;  /* 0x000000590606723e */ /* 0x000fe400000000ff */
[----:B------:R-:W-:Y:S02]  /*fdb0*/  F2FP.F16.F32.PACK_AB R11, R99, R88 ;  /* 0x00000058630b723e */ /* 0x000fe400000000ff */
[----:B------:R-:W-:Y:S01]  /*fdc0*/  F2FP.F16.F32.PACK_AB R9, R95, R98 ;  /* 0x000000625f09723e */ /* 0x000fe200000000ff */
[----:B------:R1:W-:Y:S01]  /*fdd0*/  STS.128 [R86+0xc400], R4 ;  /* 0x00c4000456007388 */ /* 0x0003e20000000c00 */
[----:B------:R-:W-:Y:S02]  /*fde0*/  F2FP.F16.F32.PACK_AB R8, R8, R91 ;  /* 0x0000005b0808723e */ /* 0x000fe400000000ff */
[----:B------:R-:W-:-:S05]  /*fdf0*/  F2FP.F16.F32.PACK_AB R10, R10, R35 ;  /* 0x000000230a0a723e */ /* 0x000fca00000000ff */
[----:B------:R1:W-:Y:S02]  /*fe00*/  STS.128 [R87+0xc400], R8 ;  /* 0x00c4000857007388 */ /* 0x0003e40000000c00 */
.L_x_1506:
[----:B------:R-:W-:Y:S05]  /*fe10*/  BSYNC B2 ;  /* 0x0000000000027941 */ /* 0x000fea0003800000 */
.L_x_1505:
[----:B------:R-:W-:Y:S04]  /*fe20*/  BSSY B2, `(.L_x_1507) ;  /* 0x0000060000027945 */ /* 0x000fe80003800000 */
[----:B------:R-:W-:Y:S05]  /*fe30*/  @P2 BRA `(.L_x_1508) ;  /* 0x0000000400782947 */ /* 0x000fea0003800000 */
[----:B-1----:R-:W-:Y:S01]  /*fe40*/  LEA.HI R4, R85, R189, RZ, 0x1d ;  /* 0x000000bd55047211 */ /* 0x002fe200078fe8ff */
[----:B------:R-:W-:Y:S01]  /*fe50*/  HADD2.F32 R34, -RZ, R83.H1_H1 ;  /* 0x30000053ff227230 */ /* 0x000fe20000004100 */
[----:B------:R-:W-:Y:S02]  /*fe60*/  SHF.R.U64 R89, R24, 0x10, R25 ;  /* 0x0000001018597819 */ /* 0x000fe40000001219 */
[----:B------:R-:W-:Y:S02]  /*fe70*/  SHF.R.S32.HI R7, RZ, 0x1f, R4 ;  /* 0x0000001fff077819 */ /* 0x000fe40000011404 */
[----:B------:R-:W-:Y:S02]  /*fe80*/  SHF.L.U32 R5, R4, 0x3, RZ ;  /* 0x0000000304057819 */ /* 0x000fe400000006ff */
[----:B------:R-:W-:Y:S02]  /*fe90*/  LEA.HI R7, R7, R4, RZ, 0x3 ;  /* 0x0000000407077211 */ /* 0x000fe400078f18ff */
[----:B------:R-:W-:-:S02]  /*fea0*/  LOP3.LUT R4, R174, 0x38, R5, 0xf8, !PT ;  /* 0x00000038ae047812 */ /* 0x000fc400078ef805 */
[----:B------:R-:W-:Y:S01]  /*feb0*/  SHF.R.U32.HI R33, RZ, 0x10, R25 ;  /* 0x00000010ff217819 */ /* 0x000fe20000011619 */
[----:B------:R-:W-:Y:S01]  /*fec0*/  IMAD.SHL.U32 R7, R7, 0x400, RZ ;  /* 0x0000040007077824 */ /* 0x000fe200078e00ff */
[----:B------:R-:W-:Y:S02]  /*fed0*/  LOP3.LUT R8, R4, R175, RZ, 0x3c, !PT ;  /* 0x000000af04087212 */ /* 0x000fe400078e3cff */
[----:B------:R-:W-:Y:S01]  /*fee0*/  SHF.R.U64 R91, R38, 0x10, R39 ;  /* 0x00000010265b7819 */ /* 0x000fe20000001227 */
[----:B------:R-:W-:Y:S01]  /*fef0*/  HADD2.F32 R38, -RZ, R81.H1_H1 ;  /* 0x30000051ff267230 */ /* 0x000fe20000004100 */
[----:B0-----:R-:W-:Y:S01]  /*ff00*/  LOP3.LUT R9, R7, 0x7fffe000, RZ, 0xc0, !PT ;  /* 0x7fffe00007097812 */ /* 0x001fe200078ec0ff */
[----:B------:R-:W-:Y:S01]  /*ff10*/  HADD2.F32 R33, -RZ, R33.H0_H0 ;  /* 0x20000021ff217230 */ /* 0x000fe20000004100 */
[----:B------:R-:W0:Y:S01]  /*ff20*/  LDS.128 R4, [R199] ;  /* 0x00000000c7047984 */ /* 0x000e220000000c00 */
[----:B------:R-:W-:Y:S02]  /*ff30*/  SHF.R.U64 R92, R36, 0x10, R37 ;  /* 0x00000010245c7819 */ /* 0x000fe40000001225 */
[----:B------:R-:W-:-:S02]  /*ff40*/  IADD3 R9, R8, R9, R176 ;  /* 0x0000000908097210 */ /* 0x000fc40007ffe0b0 */
[----:B------:R-:W-:Y:S02]  /*ff50*/  SHF.R.U32.HI R37, RZ, 0x10, R37 ;  /* 0x00000010ff257819 */ /* 0x000fe40000011625 */
[----:B------:R-:W-:Y:S01]  /*ff60*/  SHF.R.U64 R87, R26, 0x10, R27 ;  /* 0x000000101a577819 */ /* 0x000fe2000000121b */
[----:B------:R-:W-:Y:S01]  /*ff70*/  IMAD R12, R9, 0x2, R18 ;  /* 0x00000002090c7824 */ /* 0x000fe200078e0212 */
[----:B------:R-:W-:Y:S02]  /*ff80*/  SHF.R.U32.HI R90, RZ, 0x10, R39 ;  /* 0x00000010ff5a7819 */ /* 0x000fe40000011627 */
[----:B------:R-:W-:Y:S02]  /*ff90*/  SHF.R.U32.HI R39, RZ, 0x10, R27 ;  /* 0x00000010ff277819 */ /* 0x000fe4000001161b */
[----:B------:R-:W1:Y:S01]  /*ffa0*/  LDS.128 R8, [R12+0xc400] ;  /* 0x00c400000c087984 */ /* 0x000e620000000c00 */
[--C-:B0-----:R-:W-:Y:S02]  /*ffb0*/  HADD2.F32 R13, -RZ, R5.reuse.H0_H0 ;  /* 0x20000005ff0d7230 */ /* 0x101fe40000004100 */
[----:B------:R-:W-:-:S02]  /*ffc0*/  HADD2.F32 R14, -RZ, R5.H1_H1 ;  /* 0x30000005ff0e7230 */ /* 0x000fc40000004100 */
[----:B------:R-:W-:Y:S02]  /*ffd0*/  HADD2.F32 R5, -RZ, R4.H0_H0 ;  /* 0x20000004ff057230 */ /* 0x000fe40000004100 */
[----:B------:R-:W-:Y:S02]  /*ffe0*/  HADD2.F32 R15, -RZ, R6.H0_H0 ;  /* 0x20000006ff0f7230 */ /* 0x000fe40000004100 */
[--C-:B------:R-:W-:Y:S02]  /*fff0*/  HADD2.F32 R24, -RZ, R7.reuse.H0_H0 ;  /* 0x20000007ff187230 */ /* 0x100fe40000004100 */
[----:B------:R-:W-:Y:S02]  /*10000*/  HADD2.F32 R7, -RZ, R7.H1_H1 ;  /* 0x30000007ff077230 */ /* 0x000fe40000004100 */
[----:B------:R-:W-:Y:S02]  /*10010*/  HADD2.F32 R4, -RZ, R4.H1_H1 ;  /* 0x30000004ff047230 */ /* 0x000fe40000004100 */
[----:B-1----:R-:W-:-:S02]  /*10020*/  HADD2.F32 R25, -RZ, R9.H0_H0 ;  /* 0x20000009ff197230 */ /* 0x002fc40000004100 */
[----:B------:R-:W-:Y:S02]  /*10030*/  HADD2.F32 R26, -RZ, R9.H1_H1 ;  /* 0x30000009ff1a7230 */ /* 0x000fe40000004100 */
[----:B------:R-:W-:Y:S02]  /*10040*/  HADD2.F32 R9, -RZ, R8.H0_H0 ;  /* 0x20000008ff097230 */ /* 0x000fe40000004100 */
[C---:B------:R-:W-:Y:S01]  /*10050*/  FMUL.FTZ R36, R25.reuse, R38 ;  /* 0x0000002619247220 */ /* 0x040fe20000410000 */
[-C--:B------:R-:W-:Y:S01]  /*10060*/  FMUL.FTZ R86, R25, R34.reuse ;  /* 0x0000002219567220 */ /* 0x080fe20000410000 */
[----:B------:R-:W-:Y:S02]  /*10070*/  HADD2.F32 R25, -RZ, R37.H0_H0 ;  /* 0x20000025ff197230 */ /* 0x000fe40000004100 */
[----:B------:R-:W-:Y:S01]  /*10080*/  FMUL.FTZ R37, R26, R33 ;  /* 0x000000211a257220 */ /* 0x000fe20000410000 */
[----:B------:R-:W-:Y:S01]  /*10090*/  FFMA.FTZ R35, R13, R34, -R36 ;  /* 0x000000220d237223 */ /* 0x000fe20000010824 */
[----:B------:R-:W-:-:S02]  /*100a0*/  HADD2.F32 R36, -RZ, R81.H0_H0 ;  /* 0x20000051ff247230 */ /* 0x000fc40000004100 */
[----:B------:R-:W-:Y:S01]  /*100b0*/  FFMA.FTZ R86, R13, R38, R86 ;  /* 0x000000260d567223 */ /* 0x000fe20000010056 */
[----:B------:R-:W-:Y:S02]  /*100c0*/  HADD2.F32 R34, -RZ, R83.H0_H0 ;  /* 0x20000053ff227230 */ /* 0x000fe40000004100 */
[-C--:B------:R-:W-:Y:S01]  /*100d0*/  FMUL.FTZ R13, R26, R25.reuse ;  /* 0x000000191a0d7220 */ /* 0x080fe20000410000 */
[----:B------:R-:W-:Y:S02]  /*100e0*/  HADD2.F32 R27, -RZ, R10.H0_H0 ;  /* 0x2000000aff1b7230 */ /* 0x000fe40000004100 */
[C---:B------:R-:W-:Y:S01]  /*100f0*/  FMUL.FTZ R38, R9.reuse, R36 ;  /* 0x0000002409267220 */ /* 0x040fe20000410000 */
[----:B------:R-:W-:Y:S02]  /*10100*/  HADD2.F32 R26, -RZ, R82.H0_H0 ;  /* 0x20000052ff1a7230 */ /* 0x000fe40000004100 */
[----:B------:R-:W-:Y:S01]  /*10110*/  FMUL.FTZ R9, R9, R34 ;  /* 0x0000002209097220 */ /* 0x000fe20000410000 */
[C---:B------:R-:W-:Y:S01]  /*10120*/  FFMA.FTZ R88, R14.reuse, R25, -R37 ;  /* 0x000000190e587223 */ /* 0x040fe20000010825 */
[----:B------:R-:W-:Y:S01]  /*10130*/  FFMA.FTZ R33, R14, R33, R13 ;  /* 0x000000210e217223 */ /* 0x000fe2000001000d */
[----:B------:R-:W-:-:S02]  /*10140*/  HADD2.F32 R14, -RZ, R84.H0_H0 ;  /* 0x20000054ff0e7230 */ /* 0x000fc40000004100 */
[C---:B------:R-:W-:Y:S01]  /*10150*/  FFMA.FTZ R36, R5.reuse, R36, R9 ;  /* 0x0000002405247223 */ /* 0x040fe20000010009 */
[--C-:B------:R-:W-:Y:S02]  /*10160*/  HADD2.F32 R32, -RZ, R11.reuse.H0_H0 ;  /* 0x2000000bff207230 */ /* 0x100fe40000004100 */
[----:B------:R-:W-:Y:S01]  /*10170*/  FFMA.FTZ R38, R5, R34, -R38 ;  /* 0x0000002205267223 */ /* 0x000fe20000010826 */
[----:B------:R-:W-:Y:S02]  /*10180*/  HADD2.F32 R9, -RZ, R82.H1_H1 ;  /* 0x30000052ff097230 */ /* 0x000fe40000004100 */
[C---:B------:R-:W-:Y:S01]  /*10190*/  FMUL.FTZ R34, R27.reuse, R26 ;  /* 0x0000001a1b227220 */ /* 0x040fe20000410000 */
[----:B------:R-:W-:Y:S02]  /*101a0*/  HADD2.F32 R5, -RZ, R84.H1_H1 ;  /* 0x30000054ff057230 */ /* 0x000fe40000004100 */
[----:B------:R-:W-:Y:S01]  /*101b0*/  FMUL.FTZ R82, R27, R14 ;  /* 0x0000000e1b527220 */ /* 0x000fe20000410000 */
[----:B------:R-:W-:-:S02]  /*101c0*/  HADD2.F32 R11, -RZ, R11.H1_H1 ;  /* 0x3000000bff0b7230 */ /* 0x000fc40000004100 */
[C---:B------:R-:W-:Y:S01]  /*101d0*/  FFMA.FTZ R27, R15.reuse, R14, -R34 ;  /* 0x0000000e0f1b7223 */ /* 0x040fe20000010822 */
[C---:B------:R-:W-:Y:S01]  /*101e0*/  FMUL.FTZ R13, R32.reuse, R9 ;  /* 0x00000009200d7220 */ /* 0x040fe20000410000 */
[----:B------:R-:W-:Y:S02]  /*101f0*/  HADD2.F32 R34, -RZ, R39.H0_H0 ;  /* 0x20000027ff227230 */ /* 0x000fe40000004100 */
[-C--:B------:R-:W-:Y:S01]  /*10200*/  FMUL.FTZ R32, R32, R5.reuse ;  /* 0x0000000520207220 */ /* 0x080fe20000410000 */
[----:B------:R-:W-:Y:S02]  /*10210*/  HADD2.F32 R14, -RZ, R90.H0_H0 ;  /* 0x2000005aff0e7230 */ /* 0x000fe40000004100 */
[----:B------:R-:W-:Y:S01]  /*10220*/  FFMA.FTZ R82, R15, R26, R82 ;  /* 0x0000001a0f527223 */ /* 0x000fe20000010052 */
[C---:B------:R-:W-:Y:S01]  /*10230*/  FFMA.FTZ R26, R24.reuse, R5, -R13 ;  /* 0x00000005181a7223 */ /* 0x040fe2000001080d */
[----:B------:R-:W-:Y:S01]  /*10240*/  FFMA.FTZ R32, R24, R9, R32 ;  /* 0x0000000918207223 */ /* 0x000fe20000010020 */
[C---:B------:R-:W-:Y:S01]  /*10250*/  FMUL.FTZ R84, R11.reuse, R34 ;  /* 0x000000220b547220 */ /* 0x040fe20000410000 */
[----:B------:R-:W-:Y:S01]  /*10260*/  FMUL.FTZ R24, R11, R14 ;  /* 0x0000000e0b187220 */ /* 0x000fe20000410000 */
[----:B------:R-:W-:-:S02]  /*10270*/  HADD2.F32 R8, -RZ, R8.H1_H1 ;  /* 0x30000008ff087230 */ /* 0x000fc40000004100 */
[----:B------:R-:W-:Y:S02]  /*10280*/  HADD2.F32 R10, -RZ, R10.H1_H1 ;  /* 0x3000000aff0a7230 */ /* 0x000fe40000004100 */
[C---:B------:R-:W-:Y:S01]  /*10290*/  FFMA.FTZ R39, R7.reuse, R14, -R84 ;  /* 0x0000000e07277223 */ /* 0x040fe20000010854 */
[----:B------:R-:W-:Y:S02]  /*102a0*/  HADD2.F32 R11, -RZ, R89.H0_H0 ;  /* 0x20000059ff0b7230 */ /* 0x000fe40000004100 */
[----:B------:R-:W-:Y:S01]  /*102b0*/  FFMA.FTZ R81, R7, R34, R24 ;  /* 0x0000002207517223 */ /* 0x000fe20000010018 */
[----:B------:R-:W-:Y:S02]  /*102c0*/  HADD2.F32 R13, -RZ, R87.H0_H0 ;  /* 0x20000057ff0d7230 */ /* 0x000fe40000004100 */
[----:B------:R-:W-:Y:S02]  /*102d0*/  HADD2.F32 R5, -RZ, R92.H0_H0 ;  /* 0x2000005cff057230 */ /* 0x000fe40000004100 */
[----:B------:R-:W-:Y:S01]  /*102e0*/  FMUL.FTZ R7, R8, R11 ;  /* 0x0000000b08077220 */ /* 0x000fe20000410000 */
[----:B------:R-:W-:-:S02]  /*102f0*/  HADD2.F32 R9, -RZ, R91.H0_H0 ;  /* 0x2000005bff097230 */ /* 0x000fc40000004100 */
        /* <DEDUP_REMOVED lines=18> */
.L_x_1508:
[----:B------:R-:W-:Y:S05]  /*10420*/  BSYNC B2 ;  /* 0x0000000000027941 */ /* 0x000fea0003800000 */
.L_x_1507:
[----:B------:R-:W-:Y:S05]  /*10430*/  @P3 BRA `(.L_x_1504) ;  /* 0x0000000400783947 */ /* 0x000fea0003800000 */
[----:B------:R-:W-:Y:S02]  /*10440*/  LEA.HI R85, R85, R197, RZ, 0x1d ;  /* 0x000000c555557211 */ /* 0x000fe400078fe8ff */
[----:B------:R-:W-:Y:S02]  /*10450*/  SHF.R.U64 R38, R28, 0x10, R29 ;  /* 0x000000101c267819 */ /* 0x000fe4000000121d */
[----:B-12---:R-:W-:Y:S01]  /*10460*/  SHF.R.S32.HI R4, RZ, 0x1f, R85 ;  /* 0x0000001fff047819 */ /* 0x006fe20000011455 */
[----:B------:R-:W-:Y:S01]  /*10470*/  IMAD.SHL.U32 R5, R85, 0x8, RZ ;  /* 0x0000000855057824 */ /* 0x000fe200078e00ff */
[----:B------:R-:W-:Y:S01]  /*10480*/  SHF.R.U32.HI R28, RZ, 0x10, R29 ;  /* 0x00000010ff1c7819 */ /* 0x000fe2000001161d */
[----:B------:R-:W-:Y:S01]  /*10490*/  HADD2.F32 R29, -RZ, R77.H1_H1 ;  /* 0x3000004dff1d7230 */ /* 0x000fe20000004100 */
[----:B------:R-:W-:Y:S02]  /*104a0*/  LEA.HI R85, R4, R85, RZ, 0x3 ;  /* 0x0000005504557211 */ /* 0x000fe400078f18ff */
[----:B------:R-:W-:-:S02]  /*104b0*/  LOP3.LUT R4, R174, 0x38, R5, 0xf8, !PT ;  /* 0x00000038ae047812 */ /* 0x000fc400078ef805 */
[--C-:B------:R-:W-:Y:S01]  /*104c0*/  SHF.R.U64 R37, R30, 0x10, R31.reuse ;  /* 0x000000101e257819 */ /* 0x100fe2000000121f */
[----:B------:R-:W-:Y:S01]  /*104d0*/  IMAD.SHL.U32 R85, R85, 0x400, RZ ;  /* 0x0000040055557824 */ /* 0x000fe200078e00ff */
[----:B------:R-:W-:Y:S01]  /*104e0*/  LOP3.LUT R8, R4, R175, RZ, 0x3c, !PT ;  /* 0x000000af04087212 */ /* 0x000fe200078e3cff */
[----:B------:R-:W-:Y:S01]  /*104f0*/  HADD2.F32 R30, -RZ, R28.H0_H0 ;  /* 0x2000001cff1e7230 */ /* 0x000fe20000004100 */
[----:B------:R-:W1:Y:S01]  /*10500*/  LDS.128 R4, [R196] ;  /* 0x00000000c4047984 */ /* 0x000e620000000c00 */
[----:B------:R-:W-:Y:S01]  /*10510*/  SHF.R.U32.HI R36, RZ, 0x10, R31 ;  /* 0x00000010ff247819 */ /* 0x000fe2000001161f */
[--C-:B------:R-:W-:Y:S01]  /*10520*/  HADD2.F32 R31, -RZ, R75.reuse.H1_H1 ;  /* 0x3000004bff1f7230 */ /* 0x100fe20000004100 */
[----:B------:R-:W-:Y:S01]  /*10530*/  LOP3.LUT R85, R85, 0x7fffe000, RZ, 0xc0, !PT ;  /* 0x7fffe00055557812 */ /* 0x000fe200078ec0ff */
[----:B------:R-:W-:Y:S01]  /*10540*/  HADD2.F32 R28, -RZ, R75.H0_H0 ;  /* 0x2000004bff1c7230 */ /* 0x000fe20000004100 */
[----:B------:R-:W-:Y:S02]  /*10550*/  SHF.R.U64 R81, R60, 0x10, R61 ;  /* 0x000000103c517819 */ /* 0x000fe4000000123d */
[----:B------:R-:W-:-:S02]  /*10560*/  IADD3 R85, R8, R85, R176 ;  /* 0x0000005508557210 */ /* 0x000fc40007ffe0b0 */
[----:B------:R-:W-:Y:S02]  /*10570*/  SHF.R.U32.HI R60, RZ, 0x10, R61 ;  /* 0x00000010ff3c7819 */ /* 0x000fe4000001163d */
[--C-:B------:R-:W-:Y:S01]  /*10580*/  SHF.R.U64 R39, R62, 0x10, R63.reuse ;  /* 0x000000103e277819 */ /* 0x100fe2000000123f */
[----:B------:R-:W-:Y:S01]  /*10590*/  IMAD R85, R85, 0x2, R18 ;  /* 0x0000000255557824 */ /* 0x000fe200078e0212 */
[----:B------:R-:W-:-:S04]  /*105a0*/  SHF.R.U32.HI R62, RZ, 0x10, R63 ;  /* 0x00000010ff3e7819 */ /* 0x000fc8000001163f */
[----:B0-----:R-:W0:Y:S01]  /*105b0*/  LDS.128 R8, [R85+0xc400] ;  /* 0x00c4000055087984 */ /* 0x001e220000000c00 */
[--C-:B-1----:R-:W-:Y:S02]  /*105c0*/  HADD2.F32 R12, -RZ, R5.reuse.H0_H0 ;  /* 0x20000005ff0c7230 */ /* 0x102fe40000004100 */
[----:B------:R-:W-:Y:S02]  /*105d0*/  HADD2.F32 R13, -RZ, R5.H1_H1 ;  /* 0x30000005ff0d7230 */ /* 0x000fe40000004100 */
[----:B------:R-:W-:Y:S02]  /*105e0*/  HADD2.F32 R5, -RZ, R4.H0_H0 ;  /* 0x20000004ff057230 */ /* 0x000fe40000004100 */
[----:B------:R-:W-:Y:S02]  /*105f0*/  HADD2.F32 R14, -RZ, R6.H0_H0 ;  /* 0x20000006ff0e7230 */ /* 0x000fe40000004100 */
[--C-:B------:R-:W-:Y:S02]  /*10600*/  HADD2.F32 R15, -RZ, R7.reuse.H0_H0 ;  /* 0x20000007ff0f7230 */ /* 0x100fe40000004100 */
[----:B------:R-:W-:-:S02]  /*10610*/  HADD2.F32 R7, -RZ, R7.H1_H1 ;  /* 0x30000007ff077230 */ /* 0x000fc40000004100 */
[----:B------:R-:W-:Y:S02]  /*10620*/  HADD2.F32 R4, -RZ, R4.H1_H1 ;  /* 0x30000004ff047230 */ /* 0x000fe40000004100 */
[----:B------:R-:W-:Y:S02]  /*10630*/  HADD2.F32 R6, -RZ, R6.H1_H1 ;  /* 0x30000006ff067230 */ /* 0x000fe40000004100 */
[--C-:B0-----:R-:W-:Y:S02]  /*10640*/  HADD2.F32 R24, -RZ, R9.reuse.H0_H0 ;  /* 0x20000009ff187230 */ /* 0x101fe40000004100 */
[----:B------:R-:W-:Y:S02]  /*10650*/  HADD2.F32 R25, -RZ, R9.H1_H1 ;  /* 0x30000009ff197230 */ /* 0x000fe40000004100 */
[----:B------:R-:W-:Y:S02]  /*10660*/  HADD2.F32 R9, -RZ, R8.H0_H0 ;  /* 0x20000008ff097230 */ /* 0x000fe40000004100 */
[C---:B------:R-:W-:Y:S01]  /*10670*/  FMUL.FTZ R33, R24.reuse, R31 ;  /* 0x0000001f18217220 */ /* 0x040fe20000410000 */
[----:B------:R-:W-:Y:S01]  /*10680*/  FMUL.FTZ R35, R24, R29 ;  /* 0x0000001d18237220 */ /* 0x000fe20000410000 */
[----:B------:R-:W-:-:S02]  /*10690*/  HADD2.F32 R24, -RZ, R60.H0_H0 ;  /* 0x2000003cff187230 */ /* 0x000fc40000004100 */
[C---:B------:R-:W-:Y:S01]  /*106a0*/  FMUL.FTZ R32, R25.reuse, R30 ;  /* 0x0000001e19207220 */ /* 0x040fe20000410000 */
[C---:B------:R-:W-:Y:S01]  /*106b0*/  FFMA.FTZ R33, R12.reuse, R29, -R33 ;  /* 0x0000001d0c217223 */ /* 0x040fe20000010821 */
[----:B------:R-:W-:Y:S01]  /*106c0*/  FFMA.FTZ R35, R12, R31, R35 ;  /* 0x0000001f0c237223 */ /* 0x000fe20000010023 */
[----:B------:R-:W-:Y:S02]  /*106d0*/  HADD2.F32 R12, -RZ, R77.H0_H0 ;  /* 0x2000004dff0c7230 */ /* 0x000fe40000004100 */
[-C--:B------:R-:W-:Y:S01]  /*106e0*/  FMUL.FTZ R34, R25, R24.reuse ;  /* 0x0000001819227220 */ /* 0x080fe20000410000 */
[----:B------:R-:W-:Y:S01]  /*106f0*/  FFMA.FTZ R32, R13, R24, -R32 ;  /* 0x000000180d207223 */ /* 0x000fe20000010820 */
[----:B------:R-:W-:Y:S02]  /*10700*/  HADD2.F32 R26, -RZ, R10.H0_H0 ;  /* 0x2000000aff1a7230 */ /* 0x000fe40000004100 */
[----:B------:R-:W-:Y:S01]  /*10710*/  FMUL.FTZ R24, R9, R28 ;  /* 0x0000001c09187220 */ /* 0x000fe20000410000 */
[----:B------:R-:W-:-:S02]  /*10720*/  HADD2.F32 R25, -RZ, R76.H0_H0 ;  /* 0x2000004cff197230 */ /* 0x000fc40000004100 */
[-C--:B------:R-:W-:Y:S01]  /*10730*/  FMUL.FTZ R31, R9, R12.reuse ;  /* 0x0000000c091f7220 */ /* 0x080fe20000410000 */
[----:B------:R-:W-:Y:S02]  /*10740*/  HADD2.F32 R9, -RZ, R78.H0_H0 ;  /* 0x2000004eff097230 */ /* 0x000fe40000004100 */
[C---:B------:R-:W-:Y:S01]  /*10750*/  FFMA.FTZ R29, R5.reuse, R12, -R24 ;  /* 0x0000000c051d7223 */ /* 0x040fe20000010818 */
[--C-:B------:R-:W-:Y:S02]  /*10760*/  HADD2.F32 R27, -RZ, R11.reuse.H0_H0 ;  /* 0x2000000bff1b7230 */ /* 0x100fe40000004100 */
[----:B------:R-:W-:Y:S01]  /*10770*/  FFMA.FTZ R31, R5, R28, R31 ;  /* 0x0000001c051f7223 */ /* 0x000fe2000001001f */
[----:B------:R-:W-:Y:S02]  /*10780*/  HADD2.F32 R11, -RZ, R11.H1_H1 ;  /* 0x3000000bff0b7230 */ /* 0x000fe40000004100 */
[----:B------:R-:W-:Y:S01]  /*10790*/  FFMA.FTZ R34, R13, R30, R34 ;  /* 0x0000001e0d227223 */ /* 0x000fe20000010022 */
[----:B------:R-:W-:Y:S01]  /*107a0*/  FMUL.FTZ R5, R26, R25 ;  /* 0x000000191a057220 */ /* 0x000fe20000410000 */
[----:B------:R-:W-:-:S02]  /*107b0*/  HADD2.F32 R76, -RZ, R76.H1_H1 ;  /* 0x3000004cff4c7230 */ /* 0x000fc40000004100 */
[-C--:B------:R-:W-:Y:S01]  /*107c0*/  FMUL.FTZ R13, R26, R9.reuse ;  /* 0x000000091a0d7220 */ /* 0x080fe20000410000 */
[----:B------:R-:W-:Y:S02]  /*107d0*/  HADD2.F32 R24, -RZ, R36.H0_H0 ;  /* 0x20000024ff187230 */ /* 0x000fe40000004100 */
[C---:B------:R-:W-:Y:S01]  /*107e0*/  FFMA.FTZ R26, R14.reuse, R9, -R5 ;  /* 0x000000090e1a7223 */ /* 0x040fe20000010805 */
[----:B------:R-:W-:Y:S02]  /*107f0*/  HADD2.F32 R12, -RZ, R62.H0_H0 ;  /* 0x2000003eff0c7230 */ /* 0x000fe40000004100 */
[----:B------:R-:W-:Y:S01]  /*10800*/  FMUL.FTZ R28, R27, R76 ;  /* 0x0000004c1b1c7220 */ /* 0x000fe20000410000 */
[----:B------:R-:W-:Y:S02]  /*10810*/  HADD2.F32 R78, -RZ, R78.H1_H1 ;  /* 0x3000004eff4e7230 */ /* 0x000fe40000004100 */
[----:B------:R-:W-:Y:S01]  /*10820*/  FFMA.FTZ R14, R14, R25, R13 ;  /* 0x000000190e0e7223 */ /* 0x000fe2000001000d */
[C---:B------:R-:W-:Y:S01]  /*10830*/  FMUL.FTZ R30, R11.reuse, R24 ;  /* 0x000000180b1e7220 */ /* 0x040fe20000410000 */
[----:B------:R-:W-:Y:S01]  /*10840*/  FMUL.FTZ R36, R11, R12 ;  /* 0x0000000c0b247220 */ /* 0x000fe20000410000 */
[----:B------:R-:W-:-:S02]  /*10850*/  HADD2.F32 R8, -RZ, R8.H1_H1 ;  /* 0x30000008ff087230 */ /* 0x000fc40000004100 */
[-C--:B------:R-:W-:Y:S01]  /*10860*/  FMUL.FTZ R27, R27, R78.reuse ;  /* 0x0000004e1b1b7220 */ /* 0x080fe20000410000 */
[----:B------:R-:W-:Y:S02]  /*10870*/  HADD2.F32 R10, -RZ, R10.H1_H1 ;  /* 0x3000000aff0a7230 */ /* 0x000fe40000004100 */
[C---:B------:R-:W-:Y:S01]  /*10880*/  FFMA.FTZ R28, R15.reuse, R78, -R28 ;  /* 0x0000004e0f1c7223 */ /* 0x040fe2000001081c */
[----:B------:R-:W-:Y:S02]  /*10890*/  HADD2.F32 R11, -RZ, R38.H0_H0 ;  /* 0x20000026ff0b7230 */ /* 0x000fe40000004100 */
[----:B------:R-:W-:Y:S01]  /*108a0*/  FFMA.FTZ R27, R15, R76, R27 ;  /* 0x0000004c0f1b7223 */ /* 0x000fe2000001001b */
[----:B------:R-:W-:Y:S02]  /*108b0*/  HADD2.F32 R13, -RZ, R37.H0_H0 ;  /* 0x20000025ff0d7230 */ /* 0x000fe40000004100 */
[----:B------:R-:W-:Y:S01]  /*108c0*/  FFMA.FTZ R25, R7, R12, -R30 ;  /* 0x0000000c07197223 */ /* 0x000fe2000001081e */
[----:B------:R-:W-:-:S02]  /*108d0*/  HADD2.F32 R5, -RZ, R81.H0_H0 ;  /* 0x20000051ff057230 */ /* 0x000fc40000004100 */
[----:B------:R-:W-:Y:S01]  /*108e0*/  FFMA.FTZ R36, R7, R24, R36 ;  /* 0x0000001807247223 */ /* 0x000fe20000010024 */
[----:B------:R-:W-:Y:S02]  /*108f0*/  HADD2.F32 R9, -RZ, R39.H0_H0 ;  /* 0x20000027ff097230 */ /* 0x000fe40000004100 */
[----:B------:R-:W-:Y:S01]  /*10900*/  FMUL.FTZ R7, R8, R11 ;  /* 0x0000000b08077220 */ /* 0x000fe20000410000 */
[----:B------:R-:W-:Y:S01]  /*10910*/  FMUL.FTZ R15, R10, R13 ;  /* 0x0000000d0a0f7220 */ /* 0x000fe20000410000 */
[----:B------:R-:W-:Y:S01]  /*10920*/  FMUL.FTZ R12, R8, R5 ;  /* 0x00000005080c7220 */ /* 0x000fe20000410000 */
[----:B------:R-:W-:Y:S01]  /*10930*/  FMUL.FTZ R10, R10, R9 ;  /* 0x000000090a0a7220 */ /* 0x000fe20000410000 */
[----:B------:R-:W-:Y:S01]  /*10940*/  FFMA.FTZ R8, R4, R5, -R7 ;  /* 0x0000000504087223 */ /* 0x000fe20000010807 */
[----:B------:R-:W-:Y:S01]  /*10950*/  FFMA.FTZ R15, R6, R9, -R15 ;  /* 0x00000009060f7223 */ /* 0x000fe2000001080f */
        /* <DEDUP_REMOVED lines=12> */
.L_x_1504:
[----:B------:R-:W-:Y:S05]  /*10a20*/  BSYNC B1 ;  /* 0x0000000000017941 */ /* 0x000fea0003800000 */
.L_x_1503:
[----:B------:R-:W-:Y:S05]  /*10a30*/  @P1 BRA `(.L_x_1478) ;  /* 0x0000001000941947 */ /* 0x000fea0003800000 */
[----:B--2---:R-:W2:Y:S01]  /*10a40*/  LDC R12, c[0x0][0x3d4] ;  /* 0x0000f500ff0c7b82 */ /* 0x004ea20000000800 */
[----:B------:R-:W-:Y:S01]  /*10a50*/  BSSY B1, `(.L_x_1509) ;  /* 0x0000063000017945 */ /* 0x000fe20003800000 */
[-C--:B--2---:R-:W-:Y:S02]  /*10a60*/  ISETP.GE.AND P0, PT, R22, R12.reuse, PT ;  /* 0x0000000c1600720c */ /* 0x084fe40003f06270 */
[-C--:B------:R-:W-:Y:S02]  /*10a70*/  ISETP.GE.AND P1, PT, R165, R12.reuse, PT ;  /* 0x0000000ca500720c */ /* 0x080fe40003f26270 */
[----:B------:R-:W-:-:S09]  /*10a80*/  ISETP.GE.AND P2, PT, R166, R12, PT ;  /* 0x0000000ca600720c */ /* 0x000fd20003f46270 */
[----:B------:R-:W-:Y:S05]  /*10a90*/  @P0 BRA `(.L_x_1510) ;  /* 0x0000000400780947 */ /* 0x000fea0003800000 */
[----:B-1-3--:R-:W-:Y:S01]  /*10aa0*/  LEA.HI R4, R12, R188, RZ, 0x1d ;  /* 0x000000bc0c047211 */ /* 0x00afe200078fe8ff */
[----:B------:R-:W-:Y:S01]  /*10ab0*/  HADD2.F32 R31, -RZ, R79.H1_H1 ;  /* 0x3000004fff1f7230 */ /* 0x000fe20000004100 */
[----:B------:R-:W-:Y:S01]  /*10ac0*/  SHF.R.U32.HI R30, RZ, 0x10, R41 ;  /* 0x00000010ff1e7819 */ /* 0x000fe20000011629 */
[--C-:B------:R-:W-:Y:S01]  /*10ad0*/  HADD2.F32 R33, -RZ, R70.reuse.H1_H1 ;  /* 0x30000046ff217230 */ /* 0x100fe20000004100 */
[----:B------:R-:W-:Y:S01]  /*10ae0*/  SHF.R.S32.HI R7, RZ, 0x1f, R4 ;  /* 0x0000001fff077819 */ /* 0x000fe20000011404 */
[----:B------:R-:W-:Y:S01]  /*10af0*/  HADD2.F32 R70, -RZ, R70.H0_H0 ;  /* 0x20000046ff467230 */ /* 0x000fe20000004100 */
[----:B------:R-:W-:Y:S01]  /*10b00*/  SHF.L.U32 R5, R4, 0x3, RZ ;  /* 0x0000000304057819 */ /* 0x000fe200000006ff */
[----:B------:R-:W-:Y:S01]  /*10b10*/  HADD2.F32 R30, -RZ, R30.H0_H0 ;  /* 0x2000001eff1e7230 */ /* 0x000fe20000004100 */
[----:B------:R-:W-:Y:S02]  /*10b20*/  LEA.HI R7, R7, R4, RZ, 0x3 ;  /* 0x0000000407077211 */ /* 0x000fe400078f18ff */
[----:B------:R-:W-:-:S02]  /*10b30*/  LOP3.LUT R5, R172, 0x38, R5, 0xf8, !PT ;  /* 0x00000038ac057812 */ /* 0x000fc400078ef805 */
[--C-:B------:R-:W-:Y:S01]  /*10b40*/  SHF.R.U64 R60, R52, 0x10, R53.reuse ;  /* 0x00000010343c7819 */ /* 0x100fe20000001235 */
[----:B------:R-:W-:Y:S01]  /*10b50*/  IMAD.SHL.U32 R7, R7, 0x400, RZ ;  /* 0x0000040007077824 */ /* 0x000fe200078e00ff */
[----:B------:R-:W-:Y:S02]  /*10b60*/  LOP3.LUT R8, R5, R200, RZ, 0x3c, !PT ;  /* 0x000000c805087212 */ /* 0x000fe400078e3cff */
[----:B------:R-:W-:Y:S02]  /*10b70*/  SHF.R.U32.HI R53, RZ, 0x10, R53 ;  /* 0x00000010ff357819 */ /* 0x000fe40000011635 */
[----:B0-----:R-:W-:Y:S02]  /*10b80*/  LOP3.LUT R9, R7, 0x7fffe000, RZ, 0xc0, !PT ;  /* 0x7fffe00007097812 */ /* 0x001fe400078ec0ff */
[----:B------:R-:W0:Y:S01]  /*10b90*/  LDS.128 R4, [R198] ;  /* 0x00000000c6047984 */ /* 0x000e220000000c00 */
[----:B------:R-:W-:Y:S02]  /*10ba0*/  SHF.R.U64 R52, R40, 0x10, R41 ;  /* 0x0000001028347819 */ /* 0x000fe40000001229 */
[----:B------:R-:W-:-:S02]  /*10bb0*/  IADD3 R9, R8, R9, R177 ;  /* 0x0000000908097210 */ /* 0x000fc40007ffe0b1 */
[----:B------:R-:W-:Y:S02]  /*10bc0*/  SHF.R.U64 R41, R54, 0x10, R55 ;  /* 0x0000001036297819 */ /* 0x000fe40000001237 */
        /* <DEDUP_REMOVED lines=21> */
[----:B------:R-:W-:-:S02]  /*10d20*/  HADD2.F32 R14, -RZ, R79.H0_H0 ;  /* 0x2000004fff0e7230 */ /* 0x000fc40000004100 */
[-C--:B------:R-:W-:Y:S01]  /*10d30*/  FMUL.FTZ R34, R27, R26.reuse ;  /* 0x0000001a1b227220 */ /* 0x080fe20000410000 */
[----:B------:R-:W-:Y:S01]  /*10d40*/  FFMA.FTZ R32, R15, R26, -R32 ;  /* 0x0000001a0f207223 */ /* 0x000fe20000010820 */
[----:B------:R-:W-:Y:S01]  /*10d50*/  FMUL.FTZ R26, R9, R70 ;  /* 0x00000046091a7220 */ /* 0x000fe20000410000 */
[----:B------:R-:W-:Y:S02]  /*10d60*/  HADD2.F32 R28, -RZ, R10.H0_H0 ;  /* 0x2000000aff1c7230 */ /* 0x000fe40000004100 */
[----:B------:R-:W-:Y:S01]  /*10d70*/  FFMA.FTZ R34, R15, R30, R34 ;  /* 0x0000001e0f227223 */ /* 0x000fe20000010022 */
[-C--:B------:R-:W-:Y:S01]  /*10d80*/  FMUL.FTZ R31, R9, R14.reuse ;  /* 0x0000000e091f7220 */ /* 0x080fe20000410000 */
[----:B------:R-:W-:Y:S01]  /*10d90*/  FFMA.FTZ R30, R5, R14, -R26 ;  /* 0x0000000e051e7223 */ /* 0x000fe2000001081a */
[----:B------:R-:W-:Y:S02]  /*10da0*/  HADD2.F32 R29, -RZ, R11.H0_H0 ;  /* 0x2000000bff1d7230 */ /* 0x000fe40000004100 */
[----:B------:R-:W-:-:S02]  /*10db0*/  HADD2.F32 R27, -RZ, R71.H0_H0 ;  /* 0x20000047ff1b7230 */ /* 0x000fc40000004100 */
[----:B------:R-:W-:Y:S01]  /*10dc0*/  FFMA.FTZ R31, R5, R70, R31 ;  /* 0x00000046051f7223 */ /* 0x000fe2000001001f */
[--C-:B------:R-:W-:Y:S02]  /*10dd0*/  HADD2.F32 R9, -RZ, R80.reuse.H0_H0 ;  /* 0x20000050ff097230 */ /* 0x100fe40000004100 */
[----:B------:R-:W-:Y:S02]  /*10de0*/  HADD2.F32 R26, -RZ, R71.H1_H1 ;  /* 0x30000047ff1a7230 */ /* 0x000fe40000004100 */
[C---:B------:R-:W-:Y:S01]  /*10df0*/  FMUL.FTZ R5, R28.reuse, R27 ;  /* 0x0000001b1c057220 */ /* 0x040fe20000410000 */
[----:B------:R-:W-:Y:S02]  /*10e00*/  HADD2.F32 R80, -RZ, R80.H1_H1 ;  /* 0x30000050ff507230 */ /* 0x000fe40000004100 */
[----:B------:R-:W-:Y:S01]  /*10e10*/  FMUL.FTZ R15, R28, R9 ;  /* 0x000000091c0f7220 */ /* 0x000fe20000410000 */
[----:B------:R-:W-:Y:S02]  /*10e20*/  HADD2.F32 R11, -RZ, R11.H1_H1 ;  /* 0x3000000bff0b7230 */ /* 0x000fe40000004100 */
[----:B------:R-:W-:Y:S01]  /*10e30*/  FMUL.FTZ R36, R29, R26 ;  /* 0x0000001a1d247220 */ /* 0x000fe20000410000 */
[----:B------:R-:W-:-:S02]  /*10e40*/  HADD2.F32 R28, -RZ, R42.H0_H0 ;  /* 0x2000002aff1c7230 */ /* 0x000fc40000004100 */
[----:B------:R-:W-:Y:S01]  /*10e50*/  FMUL.FTZ R29, R29, R80 ;  /* 0x000000501d1d7220 */ /* 0x000fe20000410000 */
[----:B------:R-:W-:Y:S02]  /*10e60*/  HADD2.F32 R14, -RZ, R54.H0_H0 ;  /* 0x20000036ff0e7230 */ /* 0x000fe40000004100 */
[C---:B------:R-:W-:Y:S01]  /*10e70*/  FFMA.FTZ R33, R24.reuse, R9, -R5 ;  /* 0x0000000918217223 */ /* 0x040fe20000010805 */
[----:B------:R-:W-:Y:S01]  /*10e80*/  FFMA.FTZ R24, R24, R27, R15 ;  /* 0x0000001b18187223 */ /* 0x000fe2000001000f */
[----:B------:R-:W-:Y:S01]  /*10e90*/  FFMA.FTZ R29, R25, R26, R29 ;  /* 0x0000001a191d7223 */ /* 0x000fe2000001001d */
[C---:B------:R-:W-:Y:S01]  /*10ea0*/  FMUL.FTZ R38, R11.reuse, R28 ;  /* 0x0000001c0b267220 */ /* 0x040fe20000410000 */
[----:B------:R-:W-:Y:S01]  /*10eb0*/  FMUL.FTZ R26, R11, R14 ;  /* 0x0000000e0b1a7220 */ /* 0x000fe20000410000 */
[----:B------:R-:W-:Y:S02]  /*10ec0*/  HADD2.F32 R8, -RZ, R8.H1_H1 ;  /* 0x30000008ff087230 */ /* 0x000fe40000004100 */
[----:B------:R-:W-:Y:S01]  /*10ed0*/  FFMA.FTZ R36, R25, R80, -R36 ;  /* 0x0000005019247223 */ /* 0x000fe20000010824 */
[----:B------:R-:W-:-:S02]  /*10ee0*/  HADD2.F32 R10, -RZ, R10.H1_H1 ;  /* 0x3000000aff0a7230 */ /* 0x000fc40000004100 */
[C---:B------:R-:W-:Y:S01]  /*10ef0*/  FFMA.FTZ R39, R7.reuse, R14, -R38 ;  /* 0x0000000e07277223 */ /* 0x040fe20000010826 */
[----:B------:R-:W-:Y:S02]  /*10f00*/  HADD2.F32 R11, -RZ, R52.H0_H0 ;  /* 0x20000034ff0b7230 */ /* 0x000fe40000004100 */
[----:B------:R-:W-:Y:S01]  /*10f10*/  FFMA.FTZ R26, R7, R28, R26 ;  /* 0x0000001c071a7223 */ /* 0x000fe2000001001a */
[----:B------:R-:W-:Y:S02]  /*10f20*/  HADD2.F32 R15, -RZ, R40.H0_H0 ;  /* 0x20000028ff0f7230 */ /* 0x000fe40000004100 */
[----:B------:R-:W-:Y:S02]  /*10f30*/  HADD2.F32 R5, -RZ, R60.H0_H0 ;  /* 0x2000003cff057230 */ /* 0x000fe40000004100 */
[----:B------:R-:W-:Y:S01]  /*10f40*/  FMUL.FTZ R7, R8, R11 ;  /* 0x0000000b08077220 */ /* 0x000fe20000410000 */
[----:B------:R-:W-:Y:S02]  /*10f50*/  HADD2.F32 R9, -RZ, R41.H0_H0 ;  /* 0x20000029ff097230 */ /* 0x000fe40000004100 */
[----:B------:R-:W-:Y:S01]  /*10f60*/  FMUL.FTZ R27, R10, R15 ;  /* 0x0000000f0a1b7220 */ /* 0x000fe20000410000 */
[----:B------:R-:W-:-:S02]  /*10f70*/  HADD2.F32 R6, -RZ, R6.H1_H1 ;  /* 0x30000006ff067230 */ /* 0x000fc40000004100 */
[-C--:B------:R-:W-:Y:S01]  /*10f80*/  FMUL.FTZ R8, R8, R5.reuse ;  /* 0x0000000508087220 */ /* 0x080fe20000410000 */
[----:B------:R-:W-:Y:S01]  /*10f90*/  FFMA.FTZ R25, R4, R5, -R7 ;  /* 0x0000000504197223 */ /* 0x000fe20000010807 */
[-C--:B------:R-:W-:Y:S01]  /*10fa0*/  FMUL.FTZ R14, R10, R9.reuse ;  /* 0x000000090a0e7220 */ /* 0x080fe20000410000 */
[----:B------:R-:W-:Y:S01]  /*10fb0*/  F2FP.F16.F32.PACK_AB R7, R39, R36 ;  /* 0x000000242707723e */ /* 0x000fe200000000ff */
[----:B------:R-:W-:Y:S01]  /*10fc0*/  FFMA.FTZ R10, R6, R9, -R27 ;  /* 0x00000009060a7223 */ /* 0x000fe2000001081b */
[----:B------:R-:W-:Y:S01]  /*10fd0*/  FFMA.FTZ R8, R4, R11, R8 ;  /* 0x0000000b04087223 */ /* 0x000fe20000010008 */
[----:B------:R-:W-:Y:S01]  /*10fe0*/  FFMA.FTZ R15, R6, R15, R14 ;  /* 0x0000000f060f7223 */ /* 0x000fe2000001000e */
[----:B------:R-:W-:Y:S02]  /*10ff0*/  F2FP.F16.F32.PACK_AB R5, R32, R35 ;  /* 0x000000232005723e */ /* 0x000fe400000000ff */
[----:B------:R-:W-:Y:S02]  /*11000*/  F2FP.F16.F32.PACK_AB R4, R25, R30 ;  /* 0x0000001e1904723e */ /* 0x000fe400000000ff */
[----:B------:R-:W-:-:S02]  /*11010*/  F2FP.F16.F32.PACK_AB R6, R10, R33 ;  /* 0x000000210a06723e */ /* 0x000fc400000000ff */
[----:B------:R-:W-:Y:S02]  /*11020*/  F2FP.F16.F32.PACK_AB R11, R26, R29 ;  /* 0x0000001d1a0b723e */ /* 0x000fe400000000ff */
[----:B------:R-:W-:Y:S01]  /*11030*/  F2FP.F16.F32.PACK_AB R9, R34, R37 ;  /* 0x000000252209723e */ /* 0x000fe200000000ff */
[----:B------:R2:W-:Y:S01]  /*11040*/  STS.128 [R198], R4 ;  /* 0x00000004c6007388 */ /* 0x0005e20000000c00 */
[----:B------:R-:W-:Y:S02]  /*11050*/  F2FP.F16.F32.PACK_AB R8, R8, R31 ;  /* 0x0000001f0808723e */ /* 0x000fe400000000ff */
[----:B------:R-:W-:-:S05]  /*11060*/  F2FP.F16.F32.PACK_AB R10, R15, R24 ;  /* 0x000000180f0a723e */ /* 0x000fca00000000ff */
[----:B------:R2:W-:Y:S02]  /*11070*/  STS.128 [R13+0xc400], R8 ;  /* 0x00c400080d007388 */ /* 0x0005e40000000c00 */
.L_x_1510:
[----:B------:R-:W-:Y:S05]  /*11080*/  BSYNC B1 ;  /* 0x0000000000017941 */ /* 0x000fea0003800000 */
.L_x_1509:
[----:B------:R-:W-:Y:S04]  /*11090*/  BSSY B1, `(.L_x_1511) ;  /* 0x0000060000017945 */ /* 0x000fe80003800000 */
[----:B------:R-:W-:Y:S05]  /*110a0*/  @P1 BRA `(.L_x_1512) ;  /* 0x0000000400781947 */ /* 0x000fea0003800000 */
[----:B-123--:R-:W-:Y:S01]  /*110b0*/  LEA.HI R4, R12, R189, RZ, 0x1d ;  /* 0x000000bd0c047211 */ /* 0x00efe200078fe8ff */
[----:B------:R-:W-:Y:S01]  /*110c0*/  HADD2.F32 R31, -RZ, R73.H1_H1 ;  /* 0x30000049ff1f7230 */ /* 0x000fe20000004100 */
[----:B------:R-:W-:Y:S01]  /*110d0*/  SHF.R.U32.HI R32, RZ, 0x10, R45 ;  /* 0x00000010ff207819 */ /* 0x000fe2000001162d */
[--C-:B------:R-:W-:Y:S01]  /*110e0*/  HADD2.F32 R33, -RZ, R69.reuse.H1_H1 ;  /* 0x30000045ff217230 */ /* 0x100fe20000004100 */
[----:B------:R-:W-:Y:S01]  /*110f0*/  SHF.R.S32.HI R7, RZ, 0x1f, R4 ;  /* 0x0000001fff077819 */ /* 0x000fe20000011404 */
[----:B------:R-:W-:Y:S01]  /*11100*/  IMAD.SHL.U32 R5, R4, 0x8, RZ ;  /* 0x0000000804057824 */ /* 0x000fe200078e00ff */
[----:B------:R-:W-:Y:S01]  /*11110*/  SHF.R.U64 R42, R56, 0x10, R57 ;  /* 0x00000010382a7819 */ /* 0x000fe20000001239 */
[----:B------:R-:W-:Y:S01]  /*11120*/  HADD2.F32 R32, -RZ, R32.H0_H0 ;  /* 0x20000020ff207230 */ /* 0x000fe20000004100 */
[----:B------:R-:W-:Y:S01]  /*11130*/  LEA.HI R7, R7, R4, RZ, 0x3 ;  /* 0x0000000407077211 */ /* 0x000fe200078f18ff */
[----:B------:R-:W-:Y:S01]  /*11140*/  HADD2.F32 R30, -RZ, R69.H0_H0 ;  /* 0x20000045ff1e7230 */ /* 0x000fe20000004100 */
[----:B------:R-:W-:-:S02]  /*11150*/  LOP3.LUT R5, R172, 0x38, R5, 0xf8, !PT ;  /* 0x00000038ac057812 */ /* 0x000fc400078ef805 */
[----:B------:R-:W-:Y:S01]  /*11160*/  SHF.R.U32.HI R56, RZ, 0x10, R57 ;  /* 0x00000010ff387819 */ /* 0x000fe20000011639 */
[----:B------:R-:W-:Y:S01]  /*11170*/  IMAD.SHL.U32 R7, R7, 0x400, RZ ;  /* 0x0000040007077824 */ /* 0x000fe200078e00ff */
[----:B------:R-:W-:Y:S02]  /*11180*/  LOP3.LUT R8, R5, R200, RZ, 0x3c, !PT ;  /* 0x000000c805087212 */ /* 0x000fe400078e3cff */
[----:B------:R-:W-:Y:S02]  /*11190*/  SHF.R.U64 R41, R58, 0x10, R59 ;  /* 0x000000103a297819 */ /* 0x000fe4000000123b */
[----:B0-----:R-:W-:Y:S02]  /*111a0*/  LOP3.LUT R9, R7, 0x7fffe000, RZ, 0xc0, !PT ;  /* 0x7fffe00007097812 */ /* 0x001fe400078ec0ff */
[----:B------:R-:W0:Y:S01]  /*111b0*/  LDS.128 R4, [R195] ;  /* 0x00000000c3047984 */ /* 0x000e220000000c00 */
[----:B------:R-:W-:Y:S02]  /*111c0*/  SHF.R.U64 R39, R46, 0x10, R47 ;  /* 0x000000102e277819 */ /* 0x000fe4000000122f */
[----:B------:R-:W-:-:S02]  /*111d0*/  IADD3 R9, R8, R9, R177 ;  /* 0x0000000908097210 */ /* 0x000fc40007ffe0b1 */
[----:B------:R-:W-:Y:S02]  /*111e0*/  SHF.R.U32.HI R58, RZ, 0x10, R59 ;  /* 0x00000010ff3a7819 */ /* 0x000fe4000001163b */
[----:B------:R-:W-:Y:S01]  /*111f0*/  SHF.R.U32.HI R46, RZ, 0x10, R47 ;  /* 0x00000010ff2e7819 */ /* 0x000fe2000001162f */
[----:B------:R-:W-:Y:S01]  /*11200*/  IMAD R13, R9, 0x2, R18 ;  /* 0x00000002090d7824 */ /* 0x000fe200078e0212 */
[----:B------:R-:W-:-:S04]  /*11210*/  SHF.R.U64 R40, R44, 0x10, R45 ;  /* 0x000000102c287819 */ /* 0x000fc8000000122d */
[----:B------:R-:W1:Y:S01]  /*11220*/  LDS.128 R8, [R13+0xc400] ;  /* 0x00c400000d087984 */ /* 0x000e620000000c00 */
[--C-:B0-----:R-:W-:Y:S02]  /*11230*/  HADD2.F32 R14, -RZ, R5.reuse.H0_H0 ;  /* 0x20000005ff0e7230 */ /* 0x101fe40000004100 */
[----:B------:R-:W-:Y:S02]  /*11240*/  HADD2.F32 R15, -RZ, R5.H1_H1 ;  /* 0x30000005ff0f7230 */ /* 0x000fe40000004100 */
[----:B------:R-:W-:Y:S02]  /*11250*/  HADD2.F32 R5, -RZ, R4.H0_H0 ;  /* 0x20000004ff057230 */ /* 0x000fe40000004100 */
[----:B------:R-:W-:Y:S02]  /*11260*/  HADD2.F32 R24, -RZ, R6.H0_H0 ;  /* 0x20000006ff187230 */ /* 0x000fe40000004100 */
[--C-:B------:R-:W-:Y:S02]  /*11270*/  HADD2.F32 R25, -RZ, R7.reuse.H0_H0 ;  /* 0x20000007ff197230 */ /* 0x100fe40000004100 */
[----:B------:R-:W-:-:S02]  /*11280*/  HADD2.F32 R7, -RZ, R7.H1_H1 ;  /* 0x30000007ff077230 */ /* 0x000fc40000004100 */
[----:B------:R-:W-:Y:S02]  /*11290*/  HADD2.F32 R4, -RZ, R4.H1_H1 ;  /* 0x30000004ff047230 */ /* 0x000fe40000004100 */
[--C-:B-1----:R-:W-:Y:S02]  /*112a0*/  HADD2.F32 R26, -RZ, R9.reuse.H0_H0 ;  /* 0x20000009ff1a7230 */ /* 0x102fe40000004100 */
        /* <DEDUP_REMOVED lines=44> */
[----:B------:R-:W-:Y:S02]  /*11570*/  HADD2.F32 R6, -RZ, R6.H1_H1 ;  /* 0x30000006ff067230 */ /* 0x000fe40000004100 */
        /* <DEDUP_REMOVED lines=17> */
.L_x_1512:
[----:B------:R-:W-:Y:S05]  /*11690*/  BSYNC B1 ;  /* 0x0000000000017941 */ /* 0x000fea0003800000 */
.L_x_1511:
[----:B------:R-:W-:Y:S05]  /*116a0*/  @P2 BRA `(.L_x_1478) ;  /* 0x0000000400782947 */ /* 0x000fea0003800000 */
[----:B------:R-:W-:Y:S01]  /*116b0*/  LEA.HI R12, R12, R197, RZ, 0x1d ;  /* 0x000000c50c0c7211 */ /* 0x000fe200078fe8ff */
[----:B------:R-:W-:Y:S01]  /*116c0*/  HADD2.F32 R32, -RZ, R0.H1_H1 ;  /* 0x30000000ff207230 */ /* 0x000fe20000004100 */
[----:B------:R-:W-:Y:S01]  /*116d0*/  SHF.R.U64 R38, R64, 0x10, R65 ;  /* 0x0000001040267819 */ /* 0x000fe20000001241 */
[--C-:B------:R-:W-:Y:S01]  /*116e0*/  HADD2.F32 R30, -RZ, R20.reuse.H1_H1 ;  /* 0x30000014ff1e7230 */ /* 0x100fe20000004100 */
[----:B-1234-:R-:W-:Y:S01]  /*116f0*/  SHF.R.S32.HI R7, RZ, 0x1f, R12 ;  /* 0x0000001fff077819 */ /* 0x01efe2000001140c */
[----:B------:R-:W-:Y:S01]  /*11700*/  HADD2.F32 R20, -RZ, R20.H0_H0 ;  /* 0x20000014ff147230 */ /* 0x000fe20000004100 */
[----:B------:R-:W-:Y:S02]  /*11710*/  SHF.L.U32 R5, R12, 0x3, RZ ;  /* 0x000000030c057819 */ /* 0x000fe400000006ff */
[----:B------:R-:W-:Y:S02]  /*11720*/  LEA.HI R7, R7, R12, RZ, 0x3 ;  /* 0x0000000c07077211 */ /* 0x000fe400078f18ff */
[----:B------:R-:W-:-:S02]  /*11730*/  LOP3.LUT R5, R172, 0x38, R5, 0xf8, !PT ;  /* 0x00000038ac057812 */ /* 0x000fc400078ef805 */
[----:B------:R-:W-:Y:S01]  /*11740*/  SHF.R.U32.HI R64, RZ, 0x10, R65 ;  /* 0x00000010ff407819 */ /* 0x000fe20000011641 */
[----:B------:R-:W-:Y:S01]  /*11750*/  IMAD.SHL.U32 R7, R7, 0x400, RZ ;  /* 0x0000040007077824 */ /* 0x000fe200078e00ff */
[----:B------:R-:W-:Y:S02]  /*11760*/  LOP3.LUT R8, R5, R200, RZ, 0x3c, !PT ;  /* 0x000000c805087212 */ /* 0x000fe400078e3cff */
[----:B------:R-:W-:Y:S02]  /*11770*/  SHF.R.U32.HI R29, RZ, 0x10, R49 ;  /* 0x00000010ff1d7819 */ /* 0x000fe40000011631 */
[----:B0-----:R-:W-:Y:S02]  /*11780*/  LOP3.LUT R9, R7, 0x7fffe000, RZ, 0xc0, !PT ;  /* 0x7fffe00007097812 */ /* 0x001fe400078ec0ff */
[----:B------:R-:W0:Y:S01]  /*11790*/  LDS.128 R4, [R192] ;  /* 0x00000000c0047984 */ /* 0x000e220000000c00 */
[----:B------:R-:W-:Y:S01]  /*117a0*/  HADD2.F32 R29, -RZ, R29.H0_H0 ;  /* 0x2000001dff1d7230 */ /* 0x000fe20000004100 */
[----:B------:R-:W-:-:S02]  /*117b0*/  IADD3 R9, R8, R9, R177 ;  /* 0x0000000908097210 */ /* 0x000fc40007ffe0b1 */
[----:B------:R-:W-:Y:S02]  /*117c0*/  SHF.R.U64 R37, R66, 0x10, R67 ;  /* 0x0000001042257819 */ /* 0x000fe40000001243 */
[----:B------:R-:W-:Y:S01]  /*117d0*/  SHF.R.U64 R33, R50, 0x10, R51 ;  /* 0x0000001032217819 */ /* 0x000fe20000001233 */
[----:B------:R-:W-:Y:S01]  /*117e0*/  IMAD R12, R9, 0x2, R18 ;  /* 0x00000002090c7824 */ /* 0x000fe200078e0212 */
[----:B------:R-:W-:Y:S02]  /*117f0*/  SHF.R.U32.HI R66, RZ, 0x10, R67 ;  /* 0x00000010ff427819 */ /* 0x000fe40000011643 */
[----:B------:R-:W-:Y:S02]  /*11800*/  SHF.R.U32.HI R50, RZ, 0x10, R51 ;  /* 0x00000010ff327819 */ /* 0x000fe40000011633 */
[----:B------:R-:W1:Y:S01]  /*11810*/  LDS.128 R8, [R12+0xc400] ;  /* 0x00c400000c087984 */ /* 0x000e620000000c00 */
[----:B------:R-:W-:Y:S01]  /*11820*/  SHF.R.U64 R35, R48, 0x10, R49 ;  /* 0x0000001030237819 */ /* 0x000fe20000001231 */
[----:B0-----:R-:W-:-:S02]  /*11830*/  HADD2.F32 R13, -RZ, R5.H0_H0 ;  /* 0x20000005ff0d7230 */ /* 0x001fc40000004100 */
[----:B------:R-:W-:Y:S02]  /*11840*/  HADD2.F32 R14, -RZ, R5.H1_H1 ;  /* 0x30000005ff0e7230 */ /* 0x000fe40000004100 */
[----:B------:R-:W-:Y:S02]  /*11850*/  HADD2.F32 R5, -RZ, R4.H0_H0 ;  /* 0x20000004ff057230 */ /* 0x000fe40000004100 */
[----:B------:R-:W-:Y:S02]  /*11860*/  HADD2.F32 R15, -RZ, R6.H0_H0 ;  /* 0x20000006ff0f7230 */ /* 0x000fe40000004100 */
[--C-:B------:R-:W-:Y:S02]  /*11870*/  HADD2.F32 R24, -RZ, R7.reuse.H0_H0 ;  /* 0x20000007ff187230 */ /* 0x100fe40000004100 */
        /* <DEDUP_REMOVED lines=11> */
[-C--:B------:R-:W-:Y:S01]  /*11930*/  FMUL.FTZ R13, R26, R25.reuse ;  /* 0x000000191a0d7220 */ /* 0x080fe20000410000 */
[----:B------:R-:W-:Y:S02]  /*11940*/  HADD2.F32 R27, -RZ, R10.H0_H0 ;  /* 0x2000000aff1b7230 */ /* 0x000fe40000004100 */
[C---:B------:R-:W-:Y:S01]  /*11950*/  FFMA.FTZ R31, R14.reuse, R25, -R31 ;  /* 0x000000190e1f7223 */ /* 0x040fe2000001081f */
[C---:B------:R-:W-:Y:S01]  /*11960*/  FMUL.FTZ R0, R9.reuse, R30 ;  /* 0x0000001e09007220 */ /* 0x040fe20000410000 */
[----:B------:R-:W-:Y:S02]  /*11970*/  HADD2.F32 R26, -RZ, R3.H0_H0 ;  /* 0x20000003ff1a7230 */ /* 0x000fe40000004100 */
[-C--:B------:R-:W-:Y:S01]  /*11980*/  FMUL.FTZ R9, R9, R20.reuse ;  /* 0x0000001409097220 */ /* 0x080fe20000410000 */
[----:B------:R-:W-:Y:S02]  /*11990*/  HADD2.F32 R28, -RZ, R11.H0_H0 ;  /* 0x2000000bff1c7230 */ /* 0x000fe40000004100 */
[----:B------:R-:W-:Y:S01]  /*119a0*/  FFMA.FTZ R20, R5, R20, -R0 ;  /* 0x0000001405147223 */ /* 0x000fe20000010800 */
[----:B------:R-:W-:Y:S01]  /*119b0*/  FFMA.FTZ R29, R14, R29, R13 ;  /* 0x0000001d0e1d7223 */ /* 0x000fe2000001000d */
[----:B------:R-:W-:-:S02]  /*119c0*/  HADD2.F32 R0, -RZ, R21.H0_H0 ;  /* 0x20000015ff007230 */ /* 0x000fc40000004100 */
[----:B------:R-:W-:Y:S01]  /*119d0*/  FMUL.FTZ R14, R27, R26 ;  /* 0x0000001a1b0e7220 */ /* 0x000fe20000410000 */
[----:B------:R-:W-:Y:S02]  /*119e0*/  HADD2.F32 R3, -RZ, R3.H1_H1 ;  /* 0x30000003ff037230 */ /* 0x000fe40000004100 */
[----:B------:R-:W-:Y:S01]  /*119f0*/  FFMA.FTZ R30, R5, R30, R9 ;  /* 0x0000001e051e7223 */ /* 0x000fe20000010009 */
[----:B------:R-:W-:Y:S02]  /*11a00*/  HADD2.F32 R21, -RZ, R21.H1_H1 ;  /* 0x30000015ff157230 */ /* 0x000fe40000004100 */
[-C--:B------:R-:W-:Y:S01]  /*11a10*/  FMUL.FTZ R32, R27, R0.reuse ;  /* 0x000000001b207220 */ /* 0x080fe20000410000 */
[----:B------:R-:W-:Y:S01]  /*11a20*/  FFMA.FTZ R25, R15, R0, -R14 ;  /* 0x000000000f197223 */ /* 0x000fe2000001080e */
[C---:B------:R-:W-:Y:S01]  /*11a30*/  FMUL.FTZ R5, R28.reuse, R3 ;  /* 0x000000031c057220 */ /* 0x040fe20000410000 */
[----:B------:R-:W-:Y:S02]  /*11a40*/  HADD2.F32 R11, -RZ, R11.H1_H1 ;  /* 0x3000000bff0b7230 */ /* 0x000fe40000004100 */
[----:B------:R-:W-:Y:S01]  /*11a50*/  FMUL.FTZ R28, R28, R21 ;  /* 0x000000151c1c7220 */ /* 0x000fe20000410000 */
[----:B------:R-:W-:-:S02]  /*11a60*/  HADD2.F32 R14, -RZ, R50.H0_H0 ;  /* 0x20000032ff0e7230 */ /* 0x000fc40000004100 */
[----:B------:R-:W-:Y:S01]  /*11a70*/  FFMA.FTZ R32, R15, R26, R32 ;  /* 0x0000001a0f207223 */ /* 0x000fe20000010020 */
[----:B------:R-:W-:Y:S02]  /*11a80*/  HADD2.F32 R0, -RZ, R66.H0_H0 ;  /* 0x20000042ff007230 */ /* 0x000fe40000004100 */
[C---:B------:R-:W-:Y:S01]  /*11a90*/  FFMA.FTZ R21, R24.reuse, R21, -R5 ;  /* 0x0000001518157223 */ /* 0x040fe20000010805 */
[----:B------:R-:W-:Y:S01]  /*11aa0*/  FFMA.FTZ R28, R24, R3, R28 ;  /* 0x00000003181c7223 */ /* 0x000fe2000001001c */
[C---:B------:R-:W-:Y:S01]  /*11ab0*/  FMUL.FTZ R26, R11.reuse, R14 ;  /* 0x0000000e0b1a7220 */ /* 0x040fe20000410000 */
[----:B------:R-:W-:Y:S02]  /*11ac0*/  HADD2.F32 R8, -RZ, R8.H1_H1 ;  /* 0x30000008ff087230 */ /* 0x000fe40000004100 */
[-C--:B------:R-:W-:Y:S01]  /*11ad0*/  FMUL.FTZ R24, R11, R0.reuse ;  /* 0x000000000b187220 */ /* 0x080fe20000410000 */
[----:B------:R-:W-:Y:S02]  /*11ae0*/  HADD2.F32 R10, -RZ, R10.H1_H1 ;  /* 0x3000000aff0a7230 */ /* 0x000fe40000004100 */
[----:B------:R-:W-:Y:S01]  /*11af0*/  FFMA.FTZ R26, R7, R0, -R26 ;  /* 0x00000000071a7223 */ /* 0x000fe2000001081a */
[----:B------:R-:W-:-:S02]  /*11b00*/  HADD2.F32 R9, -RZ, R35.H0_H0 ;  /* 0x20000023ff097230 */ /* 0x000fc40000004100 */
[----:B------:R-:W-:Y:S01]  /*11b10*/  FFMA.FTZ R27, R7, R14, R24 ;  /* 0x0000000e071b7223 */ /* 0x000fe20000010018 */
[----:B------:R-:W-:Y:S02]  /*11b20*/  HADD2.F32 R11, -RZ, R33.H0_H0 ;  /* 0x20000021ff0b7230 */ /* 0x000fe40000004100 */
[----:B------:R-:W-:Y:S02]  /*11b30*/  HADD2.F32 R3, -RZ, R38.H0_H0 ;  /* 0x20000026ff037230 */ /* 0x000fe40000004100 */
[----:B------:R-:W-:Y:S01]  /*11b40*/  FMUL.FTZ R7, R8, R9 ;  /* 0x0000000908077220 */ /* 0x000fe20000410000 */
[----:B------:R-:W-:Y:S02]  /*11b50*/  HADD2.F32 R5, -RZ, R37.H0_H0 ;  /* 0x20000025ff057230 */ /* 0x000fe40000004100 */
[----:B------:R-:W-:Y:S01]  /*11b60*/  FMUL.FTZ R15, R10, R11 ;  /* 0x0000000b0a0f7220 */ /* 0x000fe20000410000 */
[----:B------:R-:W-:Y:S02]  /*11b70*/  HADD2.F32 R4, -RZ, R4.H1_H1 ;  /* 0x30000004ff047230 */ /* 0x000fe40000004100 */
[----:B------:R-:W-:Y:S01]  /*11b80*/  FMUL.FTZ R8, R8, R3 ;  /* 0x0000000308087220 */ /* 0x000fe20000410000 */
[----:B------:R-:W-:-:S02]  /*11b90*/  HADD2.F32 R6, -RZ, R6.H1_H1 ;  /* 0x30000006ff067230 */ /* 0x000fc40000004100 */
        /* <DEDUP_REMOVED lines=15> */
.L_x_1478:
[----:B------:R-:W-:Y:S05]  /*11c90*/  BSYNC B0 ;  /* 0x0000000000007941 */ /* 0x000fea0003800000 */
.L_x_1450:
        /* <DEDUP_REMOVED lines=8> */
.L_x_1448:
[----:B------:R-:W-:-:S06]  /*11d20*/  ULOP3.LUT UR4, UR60, 0x1, URZ, 0xfc, !UPT ;  /* 0x000000013c047892 */ /* 0x000fcc000f8efc3f */
[----:B------:R-:W-:-:S05]  /*11d30*/  IMAD.U32 R0, RZ, RZ, UR4 ;  /* 0x00000004ff007e24 */ /* 0x000fca000f8e00ff */
[----:B------:R-:W-:-:S13]  /*11d40*/  ISETP.NE.AND P0, PT, R0, 0x3, PT ;  /* 0x000000030000780c */ /* 0x000fda0003f05270 */
[----:B------:R-:W-:Y:S05]  /*11d50*/  @!P0 BRA `(.L_x_1513) ;  /* 0x0000000000048947 */ /* 0x000fea0003800000 */
[----:B------:R-:W-:Y:S01]  /*11d60*/  BPT.TRAP 0x1 ;  /* 0x000000040000795c */ /* 0x000fe20000300000 */
.L_x_1513:
[----:B01----:R-:W-:Y:S01]  /*11d70*/  IMAD R3, R160, 0x8, R18 ;  /* 0x00000008a0037824 */ /* 0x003fe200078e0212 */
[----:B------:R-:W-:-:S04]  /*11d80*/  SHF.L.U32 R0, R161, 0x1f, RZ ;  /* 0x0000001fa1007819 */ /* 0x000fc800000006ff */
[----:B------:R0:W1:Y:S01]  /*11d90*/  SYNCS.PHASECHK.TRANS64.TRYWAIT P2, [R3+URZ+0x2a830], R0 ;  /* 0x02a83000030075a7 */ /* 0x000062000804017f */
[----:B------:R-:W-:Y:S05]  /*11da0*/  @!P0 BRA `(.L_x_1514) ;  /* 0x0000000000048947 */ /* 0x000fea0003800000 */
[----:B------:R-:W-:Y:S01]  /*11db0*/  BPT.TRAP 0x1 ;  /* 0x000000040000795c */ /* 0x000fe20000300000 */
.L_x_1514:
[----:B--234-:R-:W2:Y:S02]  /*11dc0*/  S2R R4, SR_TID.X ;  /* 0x0000000000047919 */ /* 0x01cea40000002100 */
[----:B--2---:R-:W-:-:S04]  /*11dd0*/  LOP3.LUT R4, R4, 0x7f, RZ, 0xc0, !PT ;  /* 0x0000007f04047812 */ /* 0x004fc800078ec0ff */
[----:B------:R-:W-:Y:S01]  /*11de0*/  ISETP.NE.AND P1, PT, R4, RZ, PT ;  /* 0x000000ff0400720c */ /* 0x000fe20003f25270 */
[----:B-1----:R-:W-:-:S12]  /*11df0*/  @P2 BRA `(.L_x_1515) ;  /* 0x0000000000082947 */ /* 0x002fd80003800000 */
[----:B------:R-:W1:Y:S02]  /*11e00*/  SYNCS.PHASECHK.TRANS64.TRYWAIT P2, [R3+URZ+0x2a830], R0 ;  /* 0x02a83000030075a7 */ /* 0x000e64000804017f */
[----:B-1----:R-:W-:Y:S05]  /*11e10*/  @!P2 BRA `(.L_x_1516) ;  /* 0x0000015000d0a947 */ /* 0x002fea0003800000 */
.L_x_1515:
[----:B------:R-:W-:Y:S05]  /*11e20*/  WARPSYNC.ALL ;  /* 0x0000000000007948 */ /* 0x000fea0003800000 */
[----:B01----:R-:W-:Y:S01]  /*11e30*/  VIADD R0, R18, 0x18400 ;  /* 0x0001840012007836 */ /* 0x003fe20000000000 */
        /* <DEDUP_REMOVED lines=14> */
[----:B------:R-:W0:Y:S03]  /*11f20*/  LDC.64 R12, c[0x0][0x9e0] ;  /* 0x00027800ff0c7b82 */ /* 0x000e260000000a00 */
[----:B------:R-:W-:Y:S01]  /*11f30*/  IMAD R4, R160, 0x900, R8 ;  /* 0x00000900a0047824 */ /* 0x000fe200078e0208 */
[----:B------:R-:W-:-:S02]  /*11f40*/  UIADD3 UR5, UR4, 0x2, URZ ;  /* 0x0000000204057890 */ /* 0x000fc4000fffe03f */
[----:B------:R-:W-:Y:S01]  /*11f50*/  UMOV UR8, UR4 ;  /* 0x0000000400087c82 */ /* 0x000fe20008000000 */
[C---:B------:R-:W-:Y:S01]  /*11f60*/  VIADD R6, R4.reuse, 0x2 ;  /* 0x0000000204067836 */ /* 0x040fe20000000000 */
[----:B------:R-:W-:Y:S01]  /*11f70*/  R2UR UR10, R4 ;  /* 0x00000000040a72ca */ /* 0x000fe200000e0000 */
[----:B------:R-:W-:-:S05]  /*11f80*/  IMAD.U32 R10, RZ, RZ, UR8 ;  /* 0x00000008ff0a7e24 */ /* 0x000fca000f8e00ff */
[----:B------:R1:W-:Y:S07]  /*11f90*/  STL.64 [R1+0x38], R10 ;  /* 0x0000380a01007387 */ /* 0x0003ee0000100a00 */
[----:B------:R-:W-:Y:S01]  /*11fa0*/  HGMMA.64x96x16.F32 R24, gdesc[UR8], RZ, !UPT, gsb0 ;  /* 0x01600000081879f0 */ /* 0x000fe2000c0008ff */
[----:B------:R-:W-:Y:S01]  /*11fb0*/  R2UR UR10, R6 ;  /* 0x00000000060a72ca */ /* 0x000fe200000e0000 */
[----:B------:R-:W-:Y:S01]  /*11fc0*/  UMOV UR8, UR5 ;  /* 0x0000000500087c82 */ /* 0x000fe20008000000 */
[----:B------:R-:W-:Y:S01]  /*11fd0*/  R2UR UR11, R7 ;  /* 0x00000000070b72ca */ /* 0x000fe200000e0000 */
[----:B------:R-:W-:Y:S01]  /*11fe0*/  UMOV UR9, 0x40000040 ;  /* 0x4000004000097882 */ /* 0x000fe20000000000 */
[----:B------:R-:W-:Y:S01]  /*11ff0*/  VIADD R6, R4, 0x4 ;  /* 0x0000000404067836 */ /* 0x000fe20000000000 */
[----:B------:R-:W-:Y:S01]  /*12000*/  UIADD3 UR5, UR4, 0x4, URZ ;  /* 0x0000000404057890 */ /* 0x000fe2000fffe03f */
[----:B------:R-:W-:Y:S01]  /*12010*/  IMAD.MOV.U32 R7, RZ, RZ, 0x40000040 ;  /* 0x40000040ff077424 */ /* 0x000fe200078e00ff */
[----:B-1----:R-:W-:Y:S01]  /*12020*/  MOV R11, UR9 ;  /* 0x00000009000b7c02 */ /* 0x002fe20008000f00 */
[----:B------:R-:W-:-:S05]  /*12030*/  IMAD.U32 R10, RZ, RZ, UR8 ;  /* 0x00000008ff0a7e24 */ /* 0x000fca000f8e00ff */
[----:B------:R1:W-:Y:S01]  /*12040*/  STL.64 [R1+0x30], R10 ;  /* 0x0000300a01007387 */ /* 0x0003e20000100a00 */
[----:B------:R-:W-:Y:S02]  /*12050*/  WARPGROUP.DEPBAR.LE gsb0, 0x0 ;  /* 0x00008000000079c5 */ /* 0x000fe40000010000 */
[----:B------:R-:W-:-:S06]  /*12060*/  WARPGROUP.ARRIVE ;  /* 0x00000000000079c5 */ /* 0x000fcc0000000000 */
[----:B------:R-:W-:Y:S01]  /*12070*/  HGMMA.64x96x16.F32 R24, gdesc[UR8], R24, gsb0 ;  /* 0x01600000081879f0 */ /* 0x000fe20008000818 */
[----:B------:R-:W-:Y:S01]  /*12080*/  R2UR UR10, R6 ;  /* 0x00000000060a72ca */ /* 0x000fe200000e0000 */
[----:B------:R-:W-:Y:S01]  /*12090*/  UMOV UR8, UR5 ;  /* 0x0000000500087c82 */ /* 0x000fe20008000000 */
[----:B------:R-:W-:Y:S01]  /*120a0*/  R2UR UR11, R7 ;  /* 0x00000000070b72ca */ /* 0x000fe200000e0000 */
[----:B------:R-:W-:Y:S01]  /*120b0*/  UMOV UR9, 0x40000040 ;  /* 0x4000004000097882 */ /* 0x000fe20000000000 */
[----:B------:R-:W-:Y:S01]  /*120c0*/  VIADD R6, R4, 0x6 ;  /* 0x0000000604067836 */ /* 0x000fe20000000000 */
[----:B------:R-:W-:Y:S01]  /*120d0*/  MOV R7, 0x40000040 ;  /* 0x4000004000077802 */ /* 0x000fe20000000f00 */
[----:B------:R-:W-:Y:S01]  /*120e0*/  UIADD3 UR5, UR4, 0x6, URZ ;  /* 0x0000000604057890 */ /* 0x000fe2000fffe03f */
[----:B-1----:R-:W-:Y:S02]  /*120f0*/  IMAD.U32 R10, RZ, RZ, UR8 ;  /* 0x00000008ff0a7e24 */ /* 0x002fe4000f8e00ff */
        /* <DEDUP_REMOVED lines=10> */
[----:B------:R-:W-:Y:S01]  /*121a0*/  UIADD3 UR5, UR4, 0x400, URZ ;  /* 0x0000040004057890 */ /* 0x000fe2000fffe03f */
[----:B------:R-:W-:Y:S02]  /*121b0*/  IMAD.MOV.U32 R7, RZ, RZ, 0x40000040 ;  /* 0x40000040ff077424 */ /* 0x000fe400078e00ff */
        /* <DEDUP_REMOVED lines=27> */
[----:B------:R-:W-:Y:S01]  /*12370*/  IMAD.U32 R11, RZ, RZ, UR9 ;  /* 0x00000009ff0b7e24 */ /* 0x000fe2000f8e00ff */
[----:B------:R-:W-:-:S02]  /*12380*/  UIADD3 UR52, UR4, 0x406, URZ ;  /* 0x0000040604347890 */ /* 0x000fc4000fffe03f */
[----:B------:R-:W-:Y:S02]  /*12390*/  UIADD3 UR48, UR4, 0x800, URZ ;  /* 0x0000080004307890 */ /* 0x000fe4000fffe03f */
[----:B------:R1:W-:Y:S04]  /*123a0*/  STL.64 [R1+0x10], R10 ;  /* 0x0000100a01007387 */ /* 0x0003e80000100a00 */
[----:B------:R-:W2:Y:S01]  /*123b0*/  LDL.LU R14, [R1+0x8] ;  /* 0x00000800010e7983 */ /* 0x000ea20000300800 */
[----:B------:R-:W-:Y:S02]  /*123c0*/  WARPGROUP.DEPBAR.LE gsb0, 0x0 ;  /* 0x00008000000079c5 */ /* 0x000fe40000010000 */
[----:B------:R-:W-:-:S06]  /*123d0*/  WARPGROUP.ARRIVE ;  /* 0x00000000000079c5 */ /* 0x000fcc0000000000 */
[----:B------:R-:W-:Y:S01]  /*123e0*/  HGMMA.64x96x16.F32 R24, gdesc[UR8], R24, gsb0 ;  /* 0x01600000081879f0 */ /* 0x000fe20008000818 */
[----:B------:R-:W-:Y:S01]  /*123f0*/  R2UR UR10, R6 ;  /* 0x00000000060a72ca */ /* 0x000fe200000e0000 */
[----:B------:R-:W-:Y:S01]  /*12400*/  UMOV UR8, UR5 ;  /* 0x0000000500087c82 */ /* 0x000fe20008000000 */
[----:B------:R-:W-:Y:S01]  /*12410*/  R2UR UR11, R7 ;  /* 0x00000000070b72ca */ /* 0x000fe200000e0000 */
[----:B------:R-:W-:Y:S01]  /*12420*/  UMOV UR9, 0x40000040 ;  /* 0x4000004000097882 */ /* 0x000fe20000000000 */
[----:B------:R-:W-:Y:S02]  /*12430*/  VIADD R6, R4, 0x306 ;  /* 0x0000030604067836 */ /* 0x000fe40000000000 */
[----:B------:R-:W-:Y:S01]  /*12440*/  IMAD.MOV.U32 R7, RZ, RZ, 0x40000040 ;  /* 0x40000040ff077424 */ /* 0x000fe200078e00ff */
[----:B------:R-:W-:Y:S02]  /*12450*/  UIADD3 UR44, UR4, 0x802, URZ ;  /* 0x00000802042c7890 */ /* 0x000fe4000fffe03f */
[----:B------:R-:W-:Y:S01]  /*12460*/  UIADD3 UR40, UR4, 0x804, URZ ;  /* 0x0000080404287890 */ /* 0x000fe2000fffe03f */
[----:B------:R-:W-:-:S02]  /*12470*/  WARPGROUP.DEPBAR.LE gsb0, 0x0 ;  /* 0x00008000000079c5 */ /* 0x000fc40000010000 */
[----:B------:R-:W-:Y:S01]  /*12480*/  WARPGROUP.ARRIVE ;  /* 0x00000000000079c5 */ /* 0x000fe20000000000 */
[----:B------:R-:W-:Y:S01]  /*12490*/  UMOV UR41, 0x40000040 ;  /* 0x4000004000297882 */ /* 0x000fe20000000000 */
[----:B------:R-:W-:Y:S01]  /*124a0*/  MOV R5, 0x40000040 ;  /* 0x4000004000057802 */ /* 0x000fe20000000f00 */
[----:B------:R-:W-:Y:S01]  /*124b0*/  UIADD3 UR36, UR4, 0x806, URZ ;  /* 0x0000080604247890 */ /* 0x000fe2000fffe03f */
[----:B------:R-:W-:Y:S02]  /*124c0*/  UMOV UR37, 0x40000040 ;  /* 0x4000004000257882 */ /* 0x000fe40000000000 */
[----:B------:R-:W-:Y:S01]  /*124d0*/  HGMMA.64x96x16.F32 R24, gdesc[UR8], R24, gsb0 ;  /* 0x01600000081879f0 */ /* 0x000fe20008000818 */
[----:B------:R-:W-:Y:S01]  /*124e0*/  R2UR UR54, R6 ;  /* 0x00000000063672ca */ /* 0x000fe200000e0000 */
[----:B-1----:R-:W-:Y:S01]  /*124f0*/  IMAD.U32 R10, RZ, RZ, UR8 ;  /* 0x00000008ff0a7e24 */ /* 0x002fe2000f8e00ff */
[----:B------:R-:W-:Y:S01]  /*12500*/  R2UR UR55, R7 ;  /* 0x00000000073772ca */ /* 0x000fe200000e0000 */
[----:B------:R-:W-:Y:S01]  /*12510*/  VIADD R6, R4, 0x600 ;  /* 0x0000060004067836 */ /* 0x000fe20000000000 */
[----:B------:R-:W-:Y:S01]  /*12520*/  MOV R7, 0x40000040 ;  /* 0x4000004000077802 */ /* 0x000fe20000000f00 */
[----:B------:R-:W-:Y:S01]  /*12530*/  IMAD.U32 R11, RZ, RZ, UR9 ;  /* 0x00000009ff0b7e24 */ /* 0x000fe2000f8e00ff */
[----:B------:R-:W-:Y:S01]  /*12540*/  R2UR UR39, R5 ;  /* 0x00000000052772ca */ /* 0x000fe200000e0000 */
[----:B------:R-:W-:Y:S01]  /*12550*/  @!P1 VIADD R0, R3, 0x2a840 ;  /* 0x0002a84003009836 */ /* 0x000fe20000000000 */
[----:B------:R-:W-:Y:S01]  /*12560*/  R2UR UR50, R6 ;  /* 0x00000000063272ca */ /* 0x000fe200000e0000 */
[----:B------:R-:W-:Y:S01]  /*12570*/  ULDC UR4, c[0x0][0x9dc] ;  /* 0x0002770000047ab9 */ /* 0x000fe20000000800 */
[----:B------:R-:W-:-:S02]  /*12580*/  WARPGROUP.DEPBAR.LE gsb0, 0x0 ;  /* 0x00008000000079c5 */ /* 0x000fc40000010000 */
[----:B------:R-:W-:-:S06]  /*12590*/  WARPGROUP.ARRIVE ;  /* 0x00000000000079c5 */ /* 0x000fcc0000000000 */
[----:B------:R-:W-:Y:S01]  /*125a0*/  HGMMA.64x96x16.F32 R24, gdesc[UR52], R24, gsb0 ;  /* 0x01600000341879f0 */ /* 0x000fe20008000818 */
[----:B------:R-:W-:Y:S01]  /*125b0*/  R2UR UR51, R7 ;  /* 0x00000000073372ca */ /* 0x000fe200000e0000 */
[----:B------:R-:W-:Y:S02]  /*125c0*/  VIADD R6, R4, 0x602 ;  /* 0x0000060204067836 */ /* 0x000fe40000000000 */
[----:B------:R-:W-:-:S03]  /*125d0*/  IMAD.MOV.U32 R7, RZ, RZ, 0x40000040 ;  /* 0x40000040ff077424 */ /* 0x000fc600078e00ff */
[----:B------:R-:W-:Y:S02]  /*125e0*/  R2UR UR46, R6 ;  /* 0x00000000062e72ca */ /* 0x000fe400000e0000 */
[----:B------:R-:W-:Y:S01]  /*125f0*/  R2UR UR47, R7 ;  /* 0x00000000072f72ca */ /* 0x000fe200000e0000 */
[----:B------:R-:W-:Y:S02]  /*12600*/  WARPGROUP.DEPBAR.LE gsb0, 0x0 ;  /* 0x00008000000079c5 */ /* 0x000fe40000010000 */
[----:B------:R-:W-:-:S06]  /*12610*/  WARPGROUP.ARRIVE ;  /* 0x00000000000079c5 */ /* 0x000fcc0000000000 */
[----:B------:R-:W-:Y:S01]  /*12620*/  HGMMA.64x96x16.F32 R24, gdesc[UR48], R24, gsb0 ;  /* 0x01600000301879f0 */ /* 0x000fe20008000818 */
[----:B------:R-:W-:Y:S02]  /*12630*/  VIADD R6, R4, 0x604 ;  /* 0x0000060404067836 */ /* 0x000fe40000000000 */
[----:B------:R-:W-:-:S03]  /*12640*/  IMAD.MOV.U32 R7, RZ, RZ, 0x40000040 ;  /* 0x40000040ff077424 */ /* 0x000fc600078e00ff */
[----:B------:R-:W-:Y:S02]  /*12650*/  R2UR UR42, R6 ;  /* 0x00000000062a72ca */ /* 0x000fe400000e0000 */
[----:B------:R-:W-:Y:S01]  /*12660*/  R2UR UR43, R7 ;  /* 0x00000000072b72ca */ /* 0x000fe200000e0000 */
[----:B------:R-:W-:Y:S02]  /*12670*/  WARPGROUP.DEPBAR.LE gsb0, 0x0 ;  /* 0x00008000000079c5 */ /* 0x000fe40000010000 */
[----:B------:R-:W-:-:S06]  /*12680*/  WARPGROUP.ARRIVE ;  /* 0x00000000000079c5 */ /* 0x000fcc0000000000 */
[----:B------:R-:W-:Y:S01]  /*12690*/  HGMMA.64x96x16.F32 R24, gdesc[UR44], R24, gsb0 ;  /* 0x016000002c1879f0 */ /* 0x000fe20008000818 */
[----:B------:R-:W-:-:S05]  /*126a0*/  VIADD R4, R4, 0x606 ;  /* 0x0000060604047836 */ /* 0x000fca0000000000 */
[----:B------:R-:W-:Y:S01]  /*126b0*/  R2UR UR38, R4 ;  /* 0x00000000042672ca */ /* 0x000fe200000e0000 */
[----:B------:R-:W-:Y:S02]  /*126c0*/  WARPGROUP.DEPBAR.LE gsb0, 0x0 ;  /* 0x00008000000079c5 */ /* 0x000fe40000010000 */
[----:B------:R-:W-:-:S06]  /*126d0*/  WARPGROUP.ARRIVE ;  /* 0x00000000000079c5 */ /* 0x000fcc0000000000 */
[----:B------:R-:W-:Y:S01]  /*126e0*/  HGMMA.64x96x16.F32 R24, gdesc[UR40], R24, gsb0 ;  /* 0x01600000281879f0 */ /* 0x000fe20008000818 */
[----:B0-----:R-:W-:Y:S01]  /*126f0*/  ISETP.GE.AND P2, PT, R13, 0x1, PT ;  /* 0x000000010d00780c */ /* 0x001fe20003f46270 */
[----:B------:R-:W-:Y:S01]  /*12700*/  IMAD.MOV.U32 R5, RZ, RZ, -0x60 ;  /* 0xffffffa0ff057424 */ /* 0x000fe200078e00ff */
[----:B--2---:R-:W-:-:S03]  /*12710*/  LOP3.LUT R14, R14, 0xffefffff, RZ, 0xc0, !PT ;  /* 0xffefffff0e0e7812 */ /* 0x004fc600078ec0ff */
[----:B------:R-:W-:Y:S01]  /*12720*/  IMAD R74, R2, R5, 0x60 ;  /* 0x00000060024a7424 */ /* 0x000fe200078e0205 */
[----:B------:R0:W-:Y:S01]  /*12730*/  STL.64 [R1], R10 ;  /* 0x0000000a01007387 */ /* 0x0001e20000100a00 */
[----:B------:R-:W-:Y:S02]  /*12740*/  WARPGROUP.DEPBAR.LE gsb0, 0x0 ;  /* 0x00008000000079c5 */ /* 0x000fe40000010000 */
[----:B------:R-:W-:-:S06]  /*12750*/  WARPGROUP.ARRIVE ;  /* 0x00000000000079c5 */ /* 0x000fcc0000000000 */
[----:B------:R-:W-:Y:S01]  /*12760*/  HGMMA.64x96x16.F32 R24, gdesc[UR36], R24, gsb0 ;  /* 0x01600000241879f0 */ /* 0x000fe20008000818 */
[----:B------:R-:W-:Y:S01]  /*12770*/  @P2 LOP3.LUT R14, R14, 0x100000, RZ, 0xfc, !PT ;  /* 0x001000000e0e2812 */ /* 0x000fe200078efcff */
[----:B------:R-:W-:Y:S01]  /*12780*/  IMAD.IADD R3, R163, 0x1, R74 ;  /* 0x00000001a3037824 */ /* 0x000fe200078e024a */
[----:B------:R-:W-:-:S03]  /*12790*/  @!P1 PRMT R0, RZ, 0x654, R0 ;  /* 0x00000654ff009816 */ /* 0x000fc60000000000 */
[----:B------:R1:W-:Y:S01]  /*127a0*/  STL [R1+0x8], R14 ;  /* 0x0000080e01007387 */ /* 0x0003e20000100800 */
[----:B------:R-:W-:Y:S02]  /*127b0*/  IMAD.U32 R9, RZ, RZ, UR4 ;  /* 0x00000004ff097e24 */ /* 0x000fe4000f8e00ff */
[----:B0-----:R-:W-:Y:S02]  /*127c0*/  IMAD R10, R169, 0x80, R179 ;  /* 0x00000080a90a7824 */ /* 0x001fe400078e02b3 */
[C-C-:B------:R-:W-:Y:S02]  /*127d0*/  IMAD R7, R173.reuse, -0x2, R3.reuse ;  /* 0xfffffffead077824 */ /* 0x140fe400078e0203 */
[----:B------:R-:W-:Y:S01]  /*127e0*/  IMAD R76, R173, -0x2, R74 ;  /* 0xfffffffead4c7824 */ /* 0x000fe200078e024a */
[----:B------:R-:W-:Y:S02]  /*127f0*/  WARPGROUP.DEPBAR.LE gsb0, 0x0 ;  /* 0x00008000000079c5 */ /* 0x000fe40000010000 */
[----:B------:R0:W-:Y:S02]  /*12800*/  @!P1 SYNCS.ARRIVE.TRANS64.RED.A1T0 RZ, [R0+URZ], RZ ;  /* 0x000000ff00ff99a7 */ /* 0x0001e4000810043f */
[----:B0-----:R-:W-:-:S05]  /*12810*/  IADD3 R0, -R164, 0x1, R3 ;  /* 0x00000001a4007810 */ /* 0x001fca0007ffe103 */
[----:B------:R-:W-:Y:S01]  /*12820*/  IMAD R5, R173, -0x2, R0 ;  /* 0xfffffffead057824 */ /* 0x000fe200078e0200 */
[----:B------:R-:W-:-:S03]  /*12830*/  LOP3.LUT R0, RZ, R9, RZ, 0x33, !PT ;  /* 0x00000009ff007212 */ /* 0x000fc600078e33ff */
[C---:B------:R-:W-:Y:S01]  /*12840*/  IMAD.IADD R11, R5.reuse, 0x1, R12 ;  /* 0x00000001050b7824 */ /* 0x040fe200078e020c */
[----:B------:R-:W-:-:S04]  /*12850*/  IADD3 R15, R5, R0, RZ ;  /* 0x00000000050f7210 */ /* 0x000fc80007ffe0ff */
[----:B------:R-:W-:Y:S01]  /*12860*/  VIADDMNMX R72, R10, R11, R7, PT ;  /* 0x0000000b0a487246 */ /* 0x000fe20003800107 */
[----:B------:R-:W-:Y:S01]  /*12870*/  IMAD.IADD R3, R15, 0x1, R10 ;  /* 0x000000010f037824 */ /* 0x000fe200078e020a */
[----:B-1----:R-:W-:Y:S06]  /*12880*/  @!P2 BRA `(.L_x_1517) ;  /* 0x00000000004ca947 */ /* 0x002fec0003800000 */
        /* <DEDUP_REMOVED lines=11> */
.L_x_1519:
[----:B------:R-:W-:-:S13]  /*12940*/  ISETP.NE.AND P2, PT, R13, 0x1, PT ;  /* 0x000000010d00780c */ /* 0x000fda0003f45270 */
[----:B------:R-:W0:Y:S02]  /*12950*/  @P2 LDC.64 R4, c[0x0][0x9e8] ;  /* 0x00027a00ff042b82 */ /* 0x000e240000000a00 */
[----:B0-----:R-:W-:-:S05]  /*12960*/  @P2 IMAD.HI.U32 R4, R0, R4, RZ ;  /* 0x0000000400042227 */ /* 0x001fca00078e00ff */
[----:B------:R-:W-:-:S07]  /*12970*/  @P2 SHF.R.U32.HI R0, RZ, R5, R4 ;  /* 0x00000005ff002219 */ /* 0x000fce0000011604 */
.L_x_1520:
[----:B------:R-:W-:Y:S05]  /*12980*/  BSYNC B0 ;  /* 0x0000000000007941 */ /* 0x000fea0003800000 */
.L_x_1518:
[----:B------:R-:W-:-:S05]  /*12990*/  IMAD R0, R0, R13, R76 ;  /* 0x0000000d00007224 */ /* 0x000fca00078e024c */
[----:B------:R-:W-:Y:S02]  /*129a0*/  VIMNMX R3, R3, R0, !PT ;  /* 0x0000000003037248 */ /* 0x000fe40007fe0100 */
[----:B------:R-:W-:-:S07]  /*129b0*/  VIADDMNMX R72, R0, R13, R72, PT ;  /* 0x0000000d00487246 */ /* 0x000fce0003800148 */
.L_x_1517:
[----:B------:R-:W-:Y:S01]  /*129c0*/  ISETP.GE.AND P3, PT, R74, 0x9, PT ;  /* 0x000000094a00780c */ /* 0x000fe20003f66270 */
[----:B------:R-:W-:Y:S01]  /*129d0*/  VIADD R96, R10, 0x8 ;  /* 0x000000080a607836 */ /* 0x000fe20000000000 */
[----:B------:R-:W-:Y:S02]  /*129e0*/  ISETP.GE.AND P2, PT, R74, 0x2, PT ;  /* 0x000000024a00780c */ /* 0x000fe40003f46270 */
[----:B------:R-:W-:Y:S02]  /*129f0*/  P2R R5, PR, RZ, 0x8 ;  /* 0x00000008ff057803 */ /* 0x000fe40000000000 */
[C---:B------:R-:W-:Y:S02]  /*12a00*/  ISETP.GT.AND P3, PT, R3.reuse, 0x8, !P3 ;  /* 0x000000080300780c */ /* 0x040fe40005f64270 */
[----:B------:R-:W-:Y:S02]  /*12a10*/  ISETP.GT.AND P4, PT, R3, 0x1, !P2 ;  /* 0x000000010300780c */ /* 0x000fe40005784270 */
[----:B------:R-:W-:-:S02]  /*12a20*/  ISETP.LT.OR P3, PT, R72, 0x9, P3 ;  /* 0x000000094800780c */ /* 0x000fc40001f61670 */
[----:B------:R-:W-:Y:S02]  /*12a30*/  ISETP.GE.AND P5, PT, R74, 0xa, PT ;  /* 0x0000000a4a00780c */ /* 0x000fe40003fa6270 */
[----:B------:R-:W-:Y:S02]  /*12a40*/  FSEL R100, R28, -INF , !P3 ;  /* 0xff8000001c647808 */ /* 0x000fe40005800000 */
[C---:B------:R-:W-:Y:S02]  /*12a50*/  ISETP.LT.OR P4, PT, R72.reuse, 0x2, P4 ;  /* 0x000000024800780c */ /* 0x040fe40002781670 */
[----:B------:R-:W-:Y:S02]  /*12a60*/  ISETP.GT.AND P3, PT, R3, 0x9, !P5 ;  /* 0x000000090300780c */ /* 0x000fe40006f64270 */
[----:B------:R-:W-:Y:S02]  /*12a70*/  FSEL R102, R25, -INF , !P4 ;  /* 0xff80000019667808 */ /* 0x000fe40006000000 */
        /* <DEDUP_REMOVED lines=13> */
[C---:B------:R-:W-:Y:S02]  /*12b50*/  ISETP.GT.AND P3, PT, R3.reuse, 0x18, !P4 ;  /* 0x000000180300780c */ /* 0x040fe40006764270 */
        /* <DEDUP_REMOVED lines=74> */
[C---:B------:R-:W-:Y:S02]  /*13000*/  ISETP.GE.AND P3, PT, R74.reuse, 0x52, PT ;  /* 0x000000524a00780c */ /* 0x040fe40003f66270 */
[----:B------:R-:W-:Y:S02]  /*13010*/  ISETP.GE.AND P6, PT, R74, 0x1, PT ;  /* 0x000000014a00780c */ /* 0x000fe40003fc6270 */
[----:B------:R-:W-:-:S02]  /*13020*/  ISETP.GT.AND P4, PT, R3, 0x51, !P3 ;  /* 0x000000510300780c */ /* 0x000fc40005f84270 */
[----:B------:R-:W-:Y:S02]  /*13030*/  VIADDMNMX R96, R96, R11, R7, PT ;  /* 0x0000000b60607246 */ /* 0x000fe40003800107 */
[----:B------:R-:W-:Y:S02]  /*13040*/  ISETP.LT.OR P4, PT, R72, 0x52, P4 ;  /* 0x000000524800780c */ /* 0x000fe40002781670 */
[----:B------:R-:W-:Y:S02]  /*13050*/  IADD3 R25, R15, 0x8, R10 ;  /* 0x000000080f197810 */ /* 0x000fe40007ffe00a */
[----:B------:R-:W-:Y:S02]  /*13060*/  FSEL R28, R65, -INF , !P4 ;  /* 0xff800000411c7808 */ /* 0x000fe40006000000 */
[----:B------:R-:W-:-:S04]  /*13070*/  ISETP.GE.AND P4, PT, R74, 0x59, PT ;  /* 0x000000594a00780c */ /* 0x000fc80003f86270 */
[----:B------:R-:W-:-:S04]  /*13080*/  ISETP.GT.AND P5, PT, R3, 0x58, !P4 ;  /* 0x000000580300780c */ /* 0x000fc800067a4270 */
[----:B------:R-:W-:-:S04]  /*13090*/  ISETP.LT.OR P5, PT, R72, 0x59, P5 ;  /* 0x000000594800780c */ /* 0x000fc80002fa1670 */
[----:B------:R-:W-:Y:S02]  /*130a0*/  FSEL R68, R68, -INF , !P5 ;  /* 0xff80000044447808 */ /* 0x000fe40006800000 */
[----:B------:R-:W-:-:S04]  /*130b0*/  ISETP.GT.AND P5, PT, R3, RZ, !P6 ;  /* 0x000000ff0300720c */ /* 0x000fc800077a4270 */
[----:B------:R-:W-:-:S04]  /*130c0*/  ISETP.LT.OR P5, PT, R72, 0x1, P5 ;  /* 0x000000014800780c */ /* 0x000fc80002fa1670 */
[----:B------:R-:W-:Y:S02]  /*130d0*/  FSEL R156, R24, -INF , !P5 ;  /* 0xff800000189c7808 */ /* 0x000fe40006800000 */
[----:B------:R-:W-:-:S04]  /*130e0*/  ISETP.GE.AND P5, PT, R74, 0x5a, PT ;  /* 0x0000005a4a00780c */ /* 0x000fc80003fa6270 */
[----:B------:R-:W-:Y:S02]  /*130f0*/  P2R R65, PR, RZ, 0x20 ;  /* 0x00000020ff417803 */ /* 0x000fe40000000000 */
[----:B------:R-:W-:-:S04]  /*13100*/  ISETP.GT.AND P5, PT, R3, 0x59, !P5 ;  /* 0x000000590300780c */ /* 0x000fc80006fa4270 */
[----:B------:R-:W-:-:S04]  /*13110*/  ISETP.LT.OR P5, PT, R72, 0x5a, P5 ;  /* 0x0000005a4800780c */ /* 0x000fc80002fa1670 */
[----:B------:R-:W-:Y:S02]  /*13120*/  FSEL R24, R69, -INF , !P5 ;  /* 0xff80000045187808 */ /* 0x000fe40006800000 */
[----:B------:R-:W-:-:S13]  /*13130*/  ISETP.GE.AND P5, PT, R13, 0x1, PT ;  /* 0x000000010d00780c */ /* 0x000fda0003fa6270 */
        /* <DEDUP_REMOVED lines=13> */
.L_x_1523:
[----:B------:R-:W-:-:S13]  /*13210*/  ISETP.NE.AND P5, PT, R13, 0x1, PT ;  /* 0x000000010d00780c */ /* 0x000fda0003fa5270 */
[----:B------:R-:W0:Y:S02]  /*13220*/  @P5 LDC.64 R32, c[0x0][0x9e8] ;  /* 0x00027a00ff205b82 */ /* 0x000e240000000a00 */
[----:B0-----:R-:W-:-:S05]  /*13230*/  @P5 IMAD.HI.U32 R32, R3, R32, RZ ;  /* 0x0000002003205227 */ /* 0x001fca00078e00ff */
[----:B------:R-:W-:-:S07]  /*13240*/  @P5 SHF.R.U32.HI R3, RZ, R33, R32 ;  /* 0x00000021ff035219 */ /* 0x000fce0000011620 */
.L_x_1524:
[----:B------:R-:W-:Y:S05]  /*13250*/  BSYNC B0 ;  /* 0x0000000000007941 */ /* 0x000fea0003800000 */
.L_x_1522:
[----:B------:R-:W-:-:S05]  /*13260*/  IMAD R32, R3, R13, R76 ;  /* 0x0000000d03207224 */ /* 0x000fca00078e024c */
[----:B------:R-:W-:Y:S02]  /*13270*/  VIMNMX R25, R25, R32, !PT ;  /* 0x0000002019197248 */ /* 0x000fe40007fe0100 */
[----:B------:R-:W-:-:S07]  /*13280*/  VIADDMNMX R96, R32, R13, R96, PT ;  /* 0x0000000d20607246 */ /* 0x000fce0003800160 */
.L_x_1521:
[----:B------:R-:W-:Y:S01]  /*13290*/  ISETP.GT.AND P2, PT, R25, 0x1, !P2 ;  /* 0x000000011900780c */ /* 0x000fe20005744270 */
[----:B------:R-:W-:Y:S01]  /*132a0*/  ULDC UR4, c[0x0][0x988] ;  /* 0x0002620000047ab9 */ /* 0x000fe20000000800 */
[----:B------:R-:W-:Y:S01]  /*132b0*/  ISETP.NE.AND P5, PT, R36, RZ, PT ;  /* 0x000000ff2400720c */ /* 0x000fe20003fa5270 */
[----:B------:R-:W-:Y:S01]  /*132c0*/  IMAD.U32 R7, RZ, RZ, UR4 ;  /* 0x00000004ff077e24 */ /* 0x000fe2000f8e00ff */
        /* <DEDUP_REMOVED lines=51> */
[----:B------:R-:W-:-:S02]  /*13600*/  ISETP.GT.AND P6, PT, R25, RZ, !P6 ;  /* 0x000000ff1900720c */ /* 0x000fc400077c4270 */
[----:B------:R-:W-:Y:S02]  /*13610*/  ISETP.GT.AND P2, PT, R25, 0x21, !P2 ;  /* 0x000000211900780c */ /* 0x000fe40005744270 */
[----:B------:R-:W-:Y:S02]  /*13620*/  FMNMX.FTZ R3, R68, R3, !PT ;  /* 0x0000000344037209 */ /* 0x000fe40007810000 */
[C---:B------:R-:W-:Y:S02]  /*13630*/  ISETP.LT.OR P2, PT, R96.reuse, 0x22, P2 ;  /* 0x000000226000780c */ /* 0x040fe40001741670 */
[----:B------:R-:W-:Y:S02]  /*13640*/  ISETP.LT.OR P6, PT, R96, 0x1, P6 ;  /* 0x000000016000780c */ /* 0x000fe400037c1670 */
[----:B------:R-:W-:Y:S02]  /*13650*/  FSEL R74, R43, -INF , !P2 ;  /* 0xff8000002b4a7808 */ /* 0x000fe40005000000 */
[----:B------:R-:W-:-:S02]  /*13660*/  ISETP.NE.AND P2, PT, R41, RZ, PT ;  /* 0x000000ff2900720c */ /* 0x000fc40003f45270 */
[----:B------:R-:W-:Y:S02]  /*13670*/  FMNMX.FTZ R5, R24, R3, !PT ;  /* 0x0000000318057209 */ /* 0x000fe40007810000 */
[----:B------:R-:W-:Y:S02]  /*13680*/  ISETP.GT.AND P2, PT, R25, 0x28, !P2 ;  /* 0x000000281900780c */ /* 0x000fe40005744270 */
[----:B------:R-:W-:Y:S02]  /*13690*/  FSEL R27, R26, -INF , !P6 ;  /* 0xff8000001a1b7808 */ /* 0x000fe40007000000 */
[----:B------:R-:W-:Y:S01]  /*136a0*/  ISETP.LT.OR P2, PT, R96, 0x29, P2 ;  /* 0x000000296000780c */ /* 0x000fe20001741670 */
[----:B------:R-:W0:Y:S01]  /*136b0*/  SHFL.BFLY PT, R26, R5, 0x2, 0x1f ;  /* 0x0c401f00051a7f89 */ /* 0x000e2200000e0000 */
[----:B------:R-:W-:Y:S02]  /*136c0*/  ISETP.NE.AND P5, PT, R57, RZ, PT ;  /* 0x000000ff3900720c */ /* 0x000fe40003fa5270 */
[----:B------:R-:W-:-:S02]  /*136d0*/  FSEL R46, R46, -INF , !P2 ;  /* 0xff8000002e2e7808 */ /* 0x000fc40005000000 */
[----:B------:R-:W-:Y:S02]  /*136e0*/  ISETP.NE.AND P2, PT, R78, RZ, PT ;  /* 0x000000ff4e00720c */ /* 0x000fe40003f45270 */
[----:B------:R-:W-:Y:S02]  /*136f0*/  ISETP.NE.AND P6, PT, R61, RZ, PT ;  /* 0x000000ff3d00720c */ /* 0x000fe40003fc5270 */
[C---:B------:R-:W-:Y:S02]  /*13700*/  ISETP.GT.AND P2, PT, R25.reuse, 0x29, !P2 ;  /* 0x000000291900780c */ /* 0x040fe40005744270 */
[C---:B------:R-:W-:Y:S02]  /*13710*/  ISETP.GT.AND P3, PT, R25.reuse, 0x51, !P3 ;  /* 0x000000511900780c */ /* 0x040fe40005f64270 */
[----:B------:R-:W-:Y:S02]  /*13720*/  ISETP.LT.OR P2, PT, R96, 0x2a, P2 ;  /* 0x0000002a6000780c */ /* 0x000fe40001741670 */
[----:B------:R-:W-:-:S02]  /*13730*/  ISETP.GT.AND P4, PT, R25, 0x58, !P4 ;  /* 0x000000581900780c */ /* 0x000fc40006784270 */
[----:B------:R-:W-:Y:S02]  /*13740*/  FSEL R76, R47, -INF , !P2 ;  /* 0xff8000002f4c7808 */ /* 0x000fe40005000000 */
[----:B------:R-:W-:Y:S02]  /*13750*/  ISETP.NE.AND P2, PT, R45, RZ, PT ;  /* 0x000000ff2d00720c */ /* 0x000fe40003f45270 */
[C---:B------:R-:W-:Y:S02]  /*13760*/  ISETP.LT.OR P3, PT, R96.reuse, 0x52, P3 ;  /* 0x000000526000780c */ /* 0x040fe40001f61670 */
[----:B------:R-:W-:Y:S02]  /*13770*/  ISETP.GT.AND P2, PT, R25, 0x30, !P2 ;  /* 0x000000301900780c */ /* 0x000fe40005744270 */
[----:B0-----:R-:W-:Y:S02]  /*13780*/  FMNMX.FTZ R11, R5, R26, !PT ;  /* 0x0000001a050b7209 */ /* 0x001fe40007810000 */
[----:B------:R-:W-:-:S02]  /*13790*/  ISETP.LT.OR P2, PT, R96, 0x31, P2 ;  /* 0x000000316000780c */ /* 0x000fc40001741670 */
[----:B------:R-:W-:Y:S01]  /*137a0*/  FMNMX.FTZ R5, R27, R32, !PT ;  /* 0x000000201b057209 */ /* 0x000fe20007810000 */
[----:B------:R-:W0:Y:S01]  /*137b0*/  SHFL.BFLY PT, R26, R11, 0x1, 0x1f ;  /* 0x0c201f000b1a7f89 */ /* 0x000e2200000e0000 */
[----:B------:R-:W-:Y:S02]  /*137c0*/  FSEL R50, R50, -INF , !P2 ;  /* 0xff80000032327808 */ /* 0x000fe40005000000 */
[----:B------:R-:W-:Y:S02]  /*137d0*/  ISETP.NE.AND P2, PT, R79, RZ, PT ;  /* 0x000000ff4f00720c */ /* 0x000fe40003f45270 */
[----:B------:R-:W-:Y:S02]  /*137e0*/  FMNMX.FTZ R5, R30, R5, !PT ;  /* 0x000000051e057209 */ /* 0x000fe40007810000 */
[----:B------:R-:W-:Y:S02]  /*137f0*/  ISETP.GT.AND P2, PT, R25, 0x31, !P2 ;  /* 0x000000311900780c */ /* 0x000fe40005744270 */
[----:B------:R-:W-:-:S02]  /*13800*/  FMNMX.FTZ R5, R36, R5, !PT ;  /* 0x0000000524057209 */ /* 0x000fc40007810000 */
[C---:B------:R-:W-:Y:S02]  /*13810*/  ISETP.LT.OR P2, PT, R96.reuse, 0x32, P2 ;  /* 0x000000326000780c */ /* 0x040fe40001741670 */
[----:B------:R-:W-:Y:S02]  /*13820*/  ISETP.LT.OR P4, PT, R96, 0x59, P4 ;  /* 0x000000596000780c */ /* 0x000fe40002781670 */
[----:B------:R-:W-:Y:S02]  /*13830*/  FSEL R78, R51, -INF , !P2 ;  /* 0xff800000334e7808 */ /* 0x000fe40005000000 */
[----:B------:R-:W-:Y:S02]  /*13840*/  ISETP.NE.AND P2, PT, R49, RZ, PT ;  /* 0x000000ff3100720c */ /* 0x000fe40003f45270 */
[----:B------:R-:W-:Y:S02]  /*13850*/  FSEL R70, R70, -INF , !P4 ;  /* 0xff80000046467808 */ /* 0x000fe40006000000 */
[----:B------:R-:W-:-:S02]  /*13860*/  ISETP.GT.AND P2, PT, R25, 0x38, !P2 ;  /* 0x000000381900780c */ /* 0x000fc40005744270 */
[----:B0-----:R-:W-:Y:S02]  /*13870*/  FMNMX.FTZ R3, R11, R26, !PT ;  /* 0x0000001a0b037209 */ /* 0x001fe40007810000 */
[----:B------:R-:W-:Y:S02]  /*13880*/  ISETP.LT.OR P2, PT, R96, 0x39, P2 ;  /* 0x000000396000780c */ /* 0x000fe40001741670 */
[----:B------:R-:W-:Y:S01]  /*13890*/  FMNMX.FTZ R11, R34, R5, !PT ;  /* 0x00000005220b7209 */ /* 0x000fe20007810000 */
[----:B------:R-:W-:Y:S01]  /*138a0*/  FMUL.FTZ R15, R3, R7 ;  /* 0x00000007030f7220 */ /* 0x000fe20000410000 */
        /* <DEDUP_REMOVED lines=16> */
[----:B------:R-:W-:Y:S02]  /*139b0*/  ISETP.GT.AND P2, PT, R25, 0x48, !P5 ;  /* 0x000000481900780c */ /* 0x000fe40006f44270 */
[----:B------:R-:W-:Y:S02]  /*139c0*/  ISETP.NE.AND P5, PT, R83, RZ, PT ;  /* 0x000000ff5300720c */ /* 0x000fe40003fa5270 */
[----:B------:R-:W-:-:S04]  /*139d0*/  ISETP.LT.OR P2, PT, R96, 0x49, P2 ;  /* 0x000000496000780c */ /* 0x000fc80001741670 */
[----:B------:R-:W-:Y:S02]  /*139e0*/  FSEL R62, R62, -INF , !P2 ;  /* 0xff8000003e3e7808 */ /* 0x000fe40005000000 */
[----:B------:R-:W-:-:S04]  /*139f0*/  FSETP.NEU.FTZ.AND P2, PT, R3, -INF , PT ;  /* 0xff8000000300780b */ /* 0x000fc80003f5d000 */
[----:B------:R-:W-:Y:S02]  /*13a00*/  FSEL R31, R15, RZ, P2 ;  /* 0x000000ff0f1f7208 */ /* 0x000fe40001000000 */
[----:B------:R-:W-:Y:S02]  /*13a10*/  FMNMX.FTZ R15, R42, R11, !PT ;  /* 0x0000000b2a0f7209 */ /* 0x000fe40007810000 */
[----:B------:R-:W-:Y:S01]  /*13a20*/  ISETP.GT.AND P2, PT, R25, 0x49, !P5 ;  /* 0x000000491900780c */ /* 0x000fe20006f44270 */
[--C-:B------:R-:W-:Y:S01]  /*13a30*/  FFMA.FTZ R21, R102, R7, -R31.reuse ;  /* 0x0000000766157223 */ /* 0x100fe2000001081f */
[----:B------:R-:W-:Y:S01]  /*13a40*/  FMNMX.FTZ R15, R74, R15, !PT ;  /* 0x0000000f4a0f7209 */ /* 0x000fe20007810000 */
[--C-:B------:R-:W-:Y:S01]  /*13a50*/  FFMA.FTZ R148, R86, R7, -R31.reuse ;  /* 0x0000000756947223 */ /* 0x100fe2000001081f */
[----:B------:R-:W-:Y:S01]  /*13a60*/  ISETP.LT.OR P2, PT, R96, 0x4a, P2 ;  /* 0x0000004a6000780c */ /* 0x000fe20001741670 */
[----:B------:R0:W-:Y:S01]  /*13a70*/  MUFU.EX2 R5, R21 ;  /* 0x0000001500057308 */ /* 0x0001e20000000800 */
[----:B------:R-:W-:Y:S01]  /*13a80*/  FMNMX.FTZ R15, R46, R15, !PT ;  /* 0x0000000f2e0f7209 */ /* 0x000fe20007810000 */
[-CC-:B------:R-:W-:Y:S01]  /*13a90*/  FFMA.FTZ R33, R0, R7.reuse, -R31.reuse ;  /* 0x0000000700217223 */ /* 0x180fe2000001081f */
[----:B------:R-:W-:Y:S01]  /*13aa0*/  FSEL R26, R63, -INF , !P2 ;  /* 0xff8000003f1a7808 */ /* 0x000fe20005000000 */
[--C-:B------:R-:W-:Y:S01]  /*13ab0*/  FFMA.FTZ R4, R4, R7, -R31.reuse ;  /* 0x0000000704047223 */ /* 0x100fe2000001081f */
[----:B------:R-:W-:Y:S01]  /*13ac0*/  FMNMX.FTZ R15, R76, R15, !PT ;  /* 0x0000000f4c0f7209 */ /* 0x000fe20007810000 */
[--C-:B------:R-:W-:Y:S01]  /*13ad0*/  FFMA.FTZ R156, R156, R7, -R31.reuse ;  /* 0x000000079c9c7223 */ /* 0x100fe2000001081f */
[----:B------:R-:W-:Y:S01]  /*13ae0*/  ISETP.GT.AND P2, PT, R25, 0x50, !P6 ;  /* 0x000000501900780c */ /* 0x000fe20007744270 */
[----:B------:R-:W-:Y:S01]  /*13af0*/  MUFU.EX2 R35, R4 ;  /* 0x0000000400237308 */ /* 0x000fe20000000800 */
[----:B0-----:R-:W-:Y:S01]  /*13b00*/  FMNMX.FTZ R21, R50, R15, !PT ;  /* 0x0000000f32157209 */ /* 0x001fe20007810000 */
[-CC-:B------:R-:W-:Y:S01]  /*13b10*/  FFMA.FTZ R158, R100, R7.reuse, -R31.reuse ;  /* 0x00000007649e7223 */ /* 0x180fe2000001081f */
[----:B------:R-:W-:Y:S01]  /*13b20*/  ISETP.LT.OR P2, PT, R96, 0x51, P2 ;  /* 0x000000516000780c */ /* 0x000fe20001741670 */
[--C-:B------:R-:W-:Y:S01]  /*13b30*/  FFMA.FTZ R98, R98, R7, -R31.reuse ;  /* 0x0000000762627223 */ /* 0x100fe2000001081f */
[----:B------:R-:W-:Y:S01]  /*13b40*/  FMNMX.FTZ R21, R78, R21, !PT ;  /* 0x000000154e157209 */ /* 0x000fe20007810000 */
[--C-:B------:R-:W-:Y:S01]  /*13b50*/  FFMA.FTZ R152, R94, R7, -R31.reuse ;  /* 0x000000075e987223 */ /* 0x100fe2000001081f */
[----:B------:R-:W-:Y:S01]  /*13b60*/  ISETP.NE.AND P5, PT, R65, RZ, PT ;  /* 0x000000ff4100720c */ /* 0x000fe20003fa5270 */
[----:B------:R-:W0:Y:S01]  /*13b70*/  MUFU.EX2 R156, R156 ;  /* 0x0000009c009c7308 */ /* 0x000e220000000800 */
[----:B------:R-:W-:Y:S01]  /*13b80*/  FMNMX.FTZ R21, R54, R21, !PT ;  /* 0x0000001536157209 */ /* 0x000fe20007810000 */
[-CC-:B------:R-:W-:Y:S01]  /*13b90*/  FFMA.FTZ R92, R92, R7.reuse, -R31.reuse ;  /* 0x000000075c5c7223 */ /* 0x180fe2000001081f */
[----:B------:R-:W-:Y:S01]  /*13ba0*/  FSEL R66, R66, -INF , !P2 ;  /* 0xff80000042427808 */ /* 0x000fe20005000000 */
[--C-:B------:R-:W-:Y:S01]  /*13bb0*/  FFMA.FTZ R154, R90, R7, -R31.reuse ;  /* 0x000000075a9a7223 */ /* 0x100fe2000001081f */
[----:B------:R-:W-:Y:S01]  /*13bc0*/  FMNMX.FTZ R21, R80, R21, !PT ;  /* 0x0000001550157209 */ /* 0x000fe20007810000 */
[-CC-:B------:R-:W-:Y:S01]  /*13bd0*/  FFMA.FTZ R88, R88, R7.reuse, -R31.reuse ;  /* 0x0000000758587223 */ /* 0x180fe2000001081f */
[----:B------:R-:W-:Y:S01]  /*13be0*/  ISETP.GT.AND P5, PT, R25, 0x59, !P5 ;  /* 0x000000591900780c */ /* 0x000fe20006fa4270 */
[--C-:B------:R-:W-:Y:S01]  /*13bf0*/  FFMA.FTZ R25, R84, R7, -R31.reuse ;  /* 0x0000000754197223 */ /* 0x100fe2000001081f */
[----:B------:R-:W-:Y:S01]  /*13c00*/  FMNMX.FTZ R29, R58, R21, !PT ;  /* 0x000000153a1d7209 */ /* 0x000fe20007810000 */
[-CC-:B------:R-:W-:Y:S01]  /*13c10*/  FFMA.FTZ R44, R44, R7.reuse, -R31.reuse ;  /* 0x000000072c2c7223 */ /* 0x180fe2000001081f */
[----:B------:R-:W-:Y:S01]  /*13c20*/  FSEL R86, R67, -INF , !P3 ;  /* 0xff80000043567808 */ /* 0x000fe20005800000 */
[--C-:B------:R-:W-:Y:S01]  /*13c30*/  FFMA.FTZ R48, R48, R7, -R31.reuse ;  /* 0x0000000730307223 */ /* 0x100fe2000001081f */
[----:B------:R-:W-:Y:S01]  /*13c40*/  FMNMX.FTZ R29, R82, R29, !PT ;  /* 0x0000001d521d7209 */ /* 0x000fe20007810000 */
[-CC-:B------:R-:W-:Y:S01]  /*13c50*/  FFMA.FTZ R52, R52, R7.reuse, -R31.reuse ;  /* 0x0000000734347223 */ /* 0x180fe2000001081f */
        /* <DEDUP_REMOVED lines=14> */
[----:B------:R-:W-:Y:S01]  /*13d40*/  FMNMX.FTZ R29, R86, R29, !PT ;  /* 0x0000001d561d7209 */ /* 0x000fe20007810000 */
[----:B------:R-:W1:Y:S01]  /*13d50*/  MUFU.EX2 R158, R158 ;  /* 0x0000009e009e7308 */ /* 0x000e620000000800 */
[----:B0-----:R-:W-:Y:S01]  /*13d60*/  FADD.FTZ R45, R156, R5 ;  /* 0x000000059c2d7221 */ /* 0x001fe20000010000 */
[----:B------:R-:W-:-:S02]  /*13d70*/  F2FP.F16.F32.PACK_AB R156, R5, R156 ;  /* 0x0000009c059c723e */ /* 0x000fc400000000ff */
[----:B------:R-:W-:Y:S02]  /*13d80*/  FMNMX.FTZ R29, R70, R29, !PT ;  /* 0x0000001d461d7209 */ /* 0x000fe40007810000 */
[----:B------:R-:W-:Y:S02]  /*13d90*/  ISETP.GE.AND P6, PT, R13, 0x1, PT ;  /* 0x000000010d00780c */ /* 0x000fe40003fc6270 */
[----:B------:R-:W-:Y:S01]  /*13da0*/  FMNMX.FTZ R29, R84, R29, !PT ;  /* 0x0000001d541d7209 */ /* 0x000fe20007810000 */
[----:B------:R-:W0:Y:S04]  /*13db0*/  MUFU.EX2 R11, R98 ;  /* 0x00000062000b7308 */ /* 0x000e280000000800 */
[----:B------:R-:W2:Y:S04]  /*13dc0*/  SHFL.BFLY PT, R0, R29, 0x2, 0x1f ;  /* 0x0c401f001d007f89 */ /* 0x000ea800000e0000 */
[----:B------:R-:W3:Y:S08]  /*13dd0*/  MUFU.EX2 R152, R152 ;  /* 0x0000009800987308 */ /* 0x000ef00000000800 */
[----:B------:R-:W4:Y:S08]  /*13de0*/  MUFU.EX2 R15, R92 ;  /* 0x0000005c000f7308 */ /* 0x000f300000000800 */
[----:B------:R-:W4:Y:S01]  /*13df0*/  MUFU.EX2 R154, R154 ;  /* 0x0000009a009a7308 */ /* 0x000f220000000800 */
[----:B--2---:R-:W-:-:S07]  /*13e00*/  FMNMX.FTZ R0, R29, R0, !PT ;  /* 0x000000001d007209 */ /* 0x004fce0007810000 */
[----:B------:R-:W2:Y:S01]  /*13e10*/  MUFU.EX2 R21, R88 ;  /* 0x0000005800157308 */ /* 0x000ea20000000800 */
[----:B------:R-:W1:Y:S07]  /*13e20*/  SHFL.BFLY PT, R29, R0, 0x1, 0x1f ;  /* 0x0c201f00001d7f89 */ /* 0x000e6e00000e0000 */
[----:B------:R-:W2:Y:S08]  /*13e30*/  MUFU.EX2 R148, R148 ;  /* 0x0000009400947308 */ /* 0x000eb00000000800 */
[----:B------:R-:W-:Y:S08]  /*13e40*/  MUFU.EX2 R25, R25 ;  /* 0x0000001900197308 */ /* 0x000ff00000000800 */
[----:B------:R-:W-:Y:S01]  /*13e50*/  MUFU.EX2 R44, R44 ;  /* 0x0000002c002c7308 */ /* 0x000fe20000000800 */
[----:B-1----:R-:W-:-:S04]  /*13e60*/  FMNMX.FTZ R4, R0, R29, !PT ;  /* 0x0000001d00047209 */ /* 0x002fc80007810000 */
[C---:B------:R-:W-:Y:S01]  /*13e70*/  FSETP.NEU.FTZ.AND P2, PT, R4.reuse, -INF , PT ;  /* 0xff8000000400780b */ /* 0x040fe20003f5d000 */
[----:B------:R-:W-:Y:S02]  /*13e80*/  FMUL.FTZ R0, R4, R7 ;  /* 0x0000000704007220 */ /* 0x000fe40000410000 */
[----:B------:R1:W-:Y:S03]  /*13e90*/  MUFU.EX2 R37, R6 ;  /* 0x0000000600257308 */ /* 0x0003e60000000800 */
[----:B------:R-:W-:Y:S01]  /*13ea0*/  FSEL R31, R0, RZ, P2 ;  /* 0x000000ff001f7208 */ /* 0x000fe20001000000 */
[----:B------:R-:W-:Y:S01]  /*13eb0*/  FADD.FTZ R0, R158, R45 ;  /* 0x0000002d9e007221 */ /* 0x000fe20000010000 */
[----:B0-----:R-:W-:-:S03]  /*13ec0*/  F2FP.F16.F32.PACK_AB R158, R11, R158 ;  /* 0x0000009e0b9e723e */ /* 0x001fc600000000ff */
[-CC-:B------:R-:W-:Y:S01]  /*13ed0*/  FFMA.FTZ R27, R27, R7.reuse, -R31.reuse ;  /* 0x000000071b1b7223 */ /* 0x180fe2000001081f */
[-CC-:B------:R-:W-:Y:S01]  /*13ee0*/  FFMA.FTZ R32, R32, R7.reuse, -R31.reuse ;  /* 0x0000000720207223 */ /* 0x180fe2000001081f */
[-CC-:B------:R-:W-:Y:S01]  /*13ef0*/  FFMA.FTZ R30, R30, R7.reuse, -R31.reuse ;  /* 0x000000071e1e7223 */ /* 0x180fe2000001081f */
[-CC-:B------:R-:W-:Y:S01]  /*13f00*/  FFMA.FTZ R36, R36, R7.reuse, -R31.reuse ;  /* 0x0000000724247223 */ /* 0x180fe2000001081f */
[-CC-:B------:R-:W-:Y:S01]  /*13f10*/  FFMA.FTZ R34, R34, R7.reuse, -R31.reuse ;  /* 0x0000000722227223 */ /* 0x180fe2000001081f */
[-CC-:B------:R-:W-:Y:S01]  /*13f20*/  FFMA.FTZ R40, R40, R7.reuse, -R31.reuse ;  /* 0x0000000728287223 */ /* 0x180fe2000001081f */
[----:B------:R-:W-:Y:S01]  /*13f30*/  MUFU.EX2 R27, R27 ;  /* 0x0000001b001b7308 */ /* 0x000fe20000000800 */
[----:B------:R-:W-:Y:S01]  /*13f40*/  FADD.FTZ R45, R11, R0 ;  /* 0x000000000b2d7221 */ /* 0x000fe20000010000 */
[-CC-:B------:R-:W-:Y:S01]  /*13f50*/  FFMA.FTZ R38, R38, R7.reuse, -R31.reuse ;  /* 0x0000000726267223 */ /* 0x180fe2000001081f */
[-CC-:B------:R-:W-:Y:S01]  /*13f60*/  FFMA.FTZ R72, R72, R7.reuse, -R31.reuse ;  /* 0x0000000748487223 */ /* 0x180fe2000001081f */
[-C--:B------:R-:W-:Y:S01]  /*13f70*/  FFMA.FTZ R42, R42, R7.reuse, -R31 ;  /* 0x000000072a2a7223 */ /* 0x080fe2000001081f */
[----:B---3--:R-:W-:Y:S01]  /*13f80*/  FADD.FTZ R0, R152, R45 ;  /* 0x0000002d98007221 */ /* 0x008fe20000010000 */
        /* <DEDUP_REMOVED lines=11> */
[----:B--2---:R-:W-:Y:S01]  /*14040*/  FADD.FTZ R47, R21, R6 ;  /* 0x00000006152f7221 */ /* 0x004fe20000010000 */
[-CC-:B------:R-:W-:Y:S01]  /*14050*/  FFMA.FTZ R58, R58, R7.reuse, -R31.reuse ;  /* 0x000000073a3a7223 */ /* 0x180fe2000001081f */
[-CC-:B------:R-:W-:Y:S01]  /*14060*/  FFMA.FTZ R82, R82, R7.reuse, -R31.reuse ;  /* 0x0000000752527223 */ /* 0x180fe2000001081f */
[-C--:B------:R-:W-:Y:S01]  /*14070*/  FFMA.FTZ R62, R62, R7.reuse, -R31 ;  /* 0x000000073e3e7223 */ /* 0x080fe2000001081f */
[----:B------:R-:W-:Y:S01]  /*14080*/  FADD.FTZ R6, R148, R47 ;  /* 0x0000002f94067221 */ /* 0x000fe20000010000 */
[-CC-:B------:R-:W-:Y:S01]  /*14090*/  FFMA.FTZ R26, R26, R7.reuse, -R31.reuse ;  /* 0x000000071a1a7223 */ /* 0x180fe2000001081f */
[-CC-:B------:R-:W-:Y:S01]  /*140a0*/  FFMA.FTZ R66, R66, R7.reuse, -R31.reuse ;  /* 0x0000000742427223 */ /* 0x180fe2000001081f */
[----:B------:R-:W2:Y:S01]  /*140b0*/  MUFU.EX2 R159, R36 ;  /* 0x00000024009f7308 */ /* 0x000ea20000000800 */
[----:B0-----:R-:W-:Y:S01]  /*140c0*/  FADD.FTZ R45, R27, R32 ;  /* 0x000000201b2d7221 */ /* 0x001fe20000010000 */
[----:B------:R-:W-:Y:S01]  /*140d0*/  FADD.FTZ R47, R25, R6 ;  /* 0x00000006192f7221 */ /* 0x000fe20000010000 */
[-CC-:B------:R-:W-:Y:S01]  /*140e0*/  FFMA.FTZ R86, R86, R7.reuse, -R31.reuse ;  /* 0x0000000756567223 */ /* 0x180fe2000001081f */
[-CC-:B------:R-:W-:Y:S01]  /*140f0*/  FFMA.FTZ R70, R70, R7.reuse, -R31.reuse ;  /* 0x0000000746467223 */ /* 0x180fe2000001081f */
[----:B------:R-:W-:Y:S01]  /*14100*/  FFMA.FTZ R31, R84, R7, -R31 ;  /* 0x00000007541f7223 */ /* 0x000fe2000001081f */
[----:B------:R-:W-:Y:S01]  /*14110*/  FADD.FTZ R6, R44, R47 ;  /* 0x0000002f2c067221 */ /* 0x000fe20000010000 */
[----:B------:R-:W-:Y:S01]  /*14120*/  F2FP.F16.F32.PACK_AB R152, R15, R152 ;  /* 0x000000980f98723e */ /* 0x000fe200000000ff */
[----:B------:R-:W0:Y:S01]  /*14130*/  MUFU.EX2 R34, R34 ;  /* 0x0000002200227308 */ /* 0x000e220000000800 */
[----:B-1----:R-:W-:Y:S01]  /*14140*/  FADD.FTZ R0, R30, R45 ;  /* 0x0000002d1e007221 */ /* 0x002fe20000010000 */
[----:B------:R-:W-:-:S02]  /*14150*/  F2FP.F16.F32.PACK_AB R154, R21, R154 ;  /* 0x0000009a159a723e */ /* 0x000fc400000000ff */
[----:B------:R-:W-:Y:S02]  /*14160*/  F2FP.F16.F32.PACK_AB R148, R25, R148 ;  /* 0x000000941994723e */ /* 0x000fe400000000ff */
[----:B------:R-:W-:Y:S02]  /*14170*/  F2FP.F16.F32.PACK_AB R157, R32, R27 ;  /* 0x0000001b209d723e */ /* 0x000fe400000000ff */
        /* <DEDUP_REMOVED lines=27> */
[----:B0-----:R-:W-:Y:S01]  /*14330*/  FADD.FTZ R6, R48, R47 ;  /* 0x0000002f30067221 */ /* 0x001fe20000010000 */
[----:B------:R-:W-:-:S03]  /*14340*/  F2FP.F16.F32.PACK_AB R144, R35, R48 ;  /* 0x000000302390723e */ /* 0x000fc600000000ff */
[----:B------:R-:W-:-:S03]  /*14350*/  FADD.FTZ R47, R35, R6 ;  /* 0x00000006232f7221 */ /* 0x000fc60000010000 */
[----:B------:R-:W0:Y:S01]  /*14360*/  MUFU.EX2 R52, R52 ;  /* 0x0000003400347308 */ /* 0x000e220000000800 */
[----:B-1----:R-:W-:-:S07]  /*14370*/  FADD.FTZ R0, R50, R45 ;  /* 0x0000002d32007221 */ /* 0x002fce0000010000 */
[----:B------:R-:W1:Y:S01]  /*14380*/  MUFU.EX2 R54, R54 ;  /* 0x0000003600367308 */ /* 0x000e620000000800 */
[C---:B--2---:R-:W-:Y:S01]  /*14390*/  FADD.FTZ R5, R145.reuse, R0 ;  /* 0x0000000091057221 */ /* 0x044fe20000010000 */
[----:B------:R-:W-:-:S06]  /*143a0*/  F2FP.F16.F32.PACK_AB R145, R145, R50 ;  /* 0x000000329191723e */ /* 0x000fcc00000000ff */
[----:B-----5:R-:W2:Y:S01]  /*143b0*/  MUFU.EX2 R147, R80 ;  /* 0x0000005000937308 */ /* 0x020ea20000000800 */
        /* <DEDUP_REMOVED lines=18> */
[----:B------:R0:W3:Y:S01]  /*144e0*/  MUFU.EX2 R41, R20 ;  /* 0x0000001400297308 */ /* 0x0000e20000000800 */
[----:B-1----:R-:W-:-:S07]  /*144f0*/  FADD.FTZ R6, R60, R11 ;  /* 0x0000000b3c067221 */ /* 0x002fce0000010000 */
[----:B------:R-:W1:Y:S01]  /*14500*/  MUFU.EX2 R143, R26 ;  /* 0x0000001a008f7308 */ /* 0x000e620000000800 */
[----:B--2---:R-:W-:Y:S01]  /*14510*/  FADD.FTZ R0, R62, R5 ;  /* 0x000000053e007221 */ /* 0x004fe20000010000 */
[----:B0-----:R-:W-:-:S05]  /*14520*/  IADD3 R20, R163, -R164, RZ ;  /* 0x800000a4a3147210 */ /* 0x001fca0007ffe0ff */
[----:B------:R-:W-:Y:S01]  /*14530*/  IMAD R15, R169, 0x80, R20 ;  /* 0x00000080a90f7824 */ /* 0x000fe200078e0214 */
[----:B------:R-:W0:Y:S01]  /*14540*/  MUFU.EX2 R64, R64 ;  /* 0x0000004000407308 */ /* 0x000e220000000800 */
[C---:B---3--:R-:W-:Y:S01]  /*14550*/  FADD.FTZ R11, R41.reuse, R6 ;  /* 0x00000006290b7221 */ /* 0x048fe20000010000 */
[----:B------:R-:W-:Y:S01]  /*14560*/  F2FP.F16.F32.PACK_AB R142, R41, R60 ;  /* 0x0000003c298e723e */ /* 0x000fe200000000ff */
[----:B------:R-:W-:-:S05]  /*14570*/  IMAD.IADD R12, R15, 0x1, R12 ;  /* 0x000000010f0c7824 */ /* 0x000fca00078e020c */
        /* <DEDUP_REMOVED lines=14> */
[----:B--2---:R-:W-:Y:S01]  /*14660*/  FADD.FTZ R6, R68, R11 ;  /* 0x0000000b44067221 */ /* 0x004fe20000010000 */
[----:B------:R-:W-:-:S06]  /*14670*/  VIADD R11, R2, 0xfffffffe ;  /* 0xfffffffe020b7836 */ /* 0x000fcc0000000000 */
[----:B------:R-:W2:Y:S01]  /*14680*/  MUFU.EX2 R31, R31 ;  /* 0x0000001f001f7308 */ /* 0x000ea20000000800 */
[----:B-1----:R-:W-:Y:S01]  /*14690*/  FADD.FTZ R0, R70, R5 ;  /* 0x0000000546007221 */ /* 0x002fe20000010000 */
[C---:B0-----:R-:W-:Y:S01]  /*146a0*/  FADD.FTZ R6, R29.reuse, R6 ;  /* 0x000000061d067221 */ /* 0x041fe20000010000 */
[----:B------:R-:W-:Y:S02]  /*146b0*/  F2FP.F16.F32.PACK_AB R138, R29, R68 ;  /* 0x000000441d8a723e */ /* 0x000fe400000000ff */
[C---:B--2---:R-:W-:Y:S01]  /*146c0*/  FADD.FTZ R5, R31.reuse, R0 ;  /* 0x000000001f057221 */ /* 0x044fe20000010000 */
[----:B------:R-:W-:Y:S01]  /*146d0*/  F2FP.F16.F32.PACK_AB R139, R31, R70 ;  /* 0x000000461f8b723e */ /* 0x000fe200000000ff */
        /* <DEDUP_REMOVED lines=12> */
.L_x_1527:
[----:B------:R-:W-:-:S13]  /*147a0*/  ISETP.NE.AND P2, PT, R13, 0x1, PT ;  /* 0x000000010d00780c */ /* 0x000fda0003f45270 */
[----:B------:R-:W0:Y:S02]  /*147b0*/  @P2 LDC.64 R14, c[0x0][0x9e8] ;  /* 0x00027a00ff0e2b82 */ /* 0x000e240000000a00 */
[----:B0-----:R-:W-:-:S05]  /*147c0*/  @P2 IMAD.HI.U32 R2, R0, R14, RZ ;  /* 0x0000000e00022227 */ /* 0x001fca00078e00ff */
[----:B------:R-:W-:-:S07]  /*147d0*/  @P2 SHF.R.U32.HI R0, RZ, R15, R2 ;  /* 0x0000000fff002219 */ /* 0x000fce0000011602 */
.L_x_1528:
[----:B------:R-:W-:Y:S05]  /*147e0*/  BSYNC B0 ;  /* 0x0000000000007941 */ /* 0x000fea0003800000 */
.L_x_1526:
[----:B------:R-:W-:-:S05]  /*147f0*/  IMAD R13, R0, R13, R13 ;  /* 0x0000000d000d7224 */ /* 0x000fca00078e020d */
[----:B------:R-:W-:-:S07]  /*14800*/  VIMNMX R12, R12, R13, PT ;  /* 0x0000000d0c0c7248 */ /* 0x000fce0003fe0100 */
.L_x_1525:
[----:B------:R-:W-:Y:S01]  /*14810*/  IMAD.HI R12, R12, 0x2aaaaaab, RZ ;  /* 0x2aaaaaab0c0c7827 */ /* 0x000fe200078e02ff */
[----:B------:R-:W-:Y:S01]  /*14820*/  ULDC UR46, c[0x0][0x9e4] ;  /* 0x00027900002e7ab9 */ /* 0x000fe20000000800 */
[----:B------:R-:W-:Y:S01]  /*14830*/  ULDC UR39, c[0x0][0x9e4] ;  /* 0x0002790000277ab9 */ /* 0x000fe20000000800 */
[----:B------:R-:W-:Y:S01]  /*14840*/  ULDC UR47, c[0x0][0x9dc] ;  /* 0x00027700002f7ab9 */ /* 0x000fe20000000800 */
[----:B------:R-:W-:Y:S01]  /*14850*/  ULDC UR51, c[0x0][0x9dc] ;  /* 0x0002770000337ab9 */ /* 0x000fe20000000800 */
[----:B------:R-:W-:Y:S01]  /*14860*/  SHF.R.U32.HI R13, RZ, 0x1f, R12 ;  /* 0x0000001fff0d7819 */ /* 0x000fe2000001160c */
[----:B------:R-:W-:Y:S01]  /*14870*/  ULDC UR38, c[0x0][0x988] ;  /* 0x0002620000267ab9 */ /* 0x000fe20000000800 */
[----:B------:R-:W-:Y:S01]  /*14880*/  ULDC UR43, c[0x0][0x988] ;  /* 0x00026200002b7ab9 */ /* 0x000fe20000000800 */
[----:B------:R-:W-:Y:S01]  /*14890*/  ULDC UR42, c[0x0][0x988] ;  /* 0x00026200002a7ab9 */ /* 0x000fe20000000800 */
[----:B------:R-:W-:Y:S01]  /*148a0*/  LEA.HI.SX32 R13, R12, R13, 0x1c ;  /* 0x0000000d0c0d7211 */ /* 0x000fe200078fe2ff */
[----:B------:R-:W-:Y:S01]  /*148b0*/  ULDC UR54, c[0x0][0x9e0] ;  /* 0x0002780000367ab9 */ /* 0x000fe20000000800 */
[----:B------:R-:W-:Y:S01]  /*148c0*/  ULDC UR50, c[0x0][0x9e0] ;  /* 0x0002780000327ab9 */ /* 0x000fe20000000800 */
[----:B------:R-:W-:Y:S01]  /*148d0*/  BSSY B1, `(.L_x_1529) ;  /* 0x0000338000017945 */ /* 0x000fe20003800000 */
[----:B------:R-:W-:Y:S01]  /*148e0*/  VIMNMX R21, R168, R13, !PT ;  /* 0x0000000da8157248 */ /* 0x000fe20007fe0100 */
[----:B------:R-:W-:Y:S01]  /*148f0*/  IMAD.MOV.U32 R0, RZ, RZ, 0x3f800000 ;  /* 0x3f800000ff007424 */ /* 0x000fe200078e00ff */
[----:B------:R-:W-:-:S02]  /*14900*/  MOV R2, 0x3f800000 ;  /* 0x3f80000000027802 */ /* 0x000fc40000000f00 */
[----:B------:R-:W-:Y:S02]  /*14910*/  CS2R R86, SRZ ;  /* 0x0000000000567805 */ /* 0x000fe4000001ff00 */
[----:B------:R-:W-:Y:S02]  /*14920*/  ISETP.GE.AND P2, PT, R11, R21, PT ;  /* 0x000000150b00720c */ /* 0x000fe40003f46270 */
        /* <DEDUP_REMOVED lines=31> */
[----:B------:R-:W-:Y:S06]  /*14b20*/  @!P2 BRA `(.L_x_1530) ;  /* 0x000000300048a947 */ /* 0x000fec0003800000 */
[----:B------:R-:W-:Y:S01]  /*14b30*/  IMAD.IADD R170, R10, 0x1, R20 ;  /* 0x000000010aaa7824 */ /* 0x000fe200078e0214 */
[----:B------:R-:W-:Y:S01]  /*14b40*/  BSSY B0, `(.L_x_1531) ;  /* 0x000030c000007945 */ /* 0x000fe20003800000 */
[----:B------:R-:W-:Y:S02]  /*14b50*/  IMAD.MOV.U32 R2, RZ, RZ, 0x3f800000 ;  /* 0x3f800000ff027424 */ /* 0x000fe400078e00ff */
[----:B------:R-:W-:Y:S02]  /*14b60*/  IMAD.MOV.U32 R87, RZ, RZ, RZ ;  /* 0x000000ffff577224 */ /* 0x000fe400078e00ff */
[----:B------:R-:W-:-:S07]  /*14b70*/  VIADD R171, R170, 0x8 ;  /* 0x00000008aaab7836 */ /* 0x000fce0000000000 */
.L_x_1550:
[----:B------:R-:W-:-:S04]  /*14b80*/  IADD3 R193, R160, 0x1, RZ ;  /* 0x00000001a0c17810 */ /* 0x000fc80007ffe0ff */
[----:B------:R-:W-:-:S04]  /*14b90*/  ISETP.NE.AND P2, PT, R193, 0x2, PT ;  /* 0x00000002c100780c */ /* 0x000fc80003f45270 */
[----:B------:R-:W-:Y:S02]  /*14ba0*/  SEL R194, RZ, 0x1, P2 ;  /* 0x00000001ffc27807 */ /* 0x000fe40001000000 */
[----:B------:R-:W-:Y:S02]  /*14bb0*/  SEL R193, R193, RZ, P2 ;  /* 0x000000ffc1c17207 */ /* 0x000fe40001000000 */
[----:B------:R-:W-:Y:S01]  /*14bc0*/  LOP3.LUT R194, R161, R194, RZ, 0x3c, !PT ;  /* 0x000000c2a1c27212 */ /* 0x000fe200078e3cff */
[----:B------:R-:W-:Y:S06]  /*14bd0*/  @!P0 BRA `(.L_x_1532) ;  /* 0x0000000000048947 */ /* 0x000fec0003800000 */
[----:B------:R-:W-:Y:S01]  /*14be0*/  BPT.TRAP 0x1 ;  /* 0x000000040000795c */ /* 0x000fe20000300000 */
.L_x_1532:
[----:B------:R-:W-:Y:S01]  /*14bf0*/  IMAD R7, R193, 0x8, R18 ;  /* 0x00000008c1077824 */ /* 0x000fe200078e0212 */
[----:B------:R-:W-:-:S04]  /*14c00*/  SHF.L.U32 R14, R194, 0x1f, RZ ;  /* 0x0000001fc20e7819 */ /* 0x000fc800000006ff */
[----:B------:R0:W1:Y:S01]  /*14c10*/  SYNCS.PHASECHK.TRANS64.TRYWAIT P2, [R7+URZ+0x2a830], R14 ;  /* 0x02a8300e070075a7 */ /* 0x000062000804017f */
[----:B------:R-:W-:Y:S05]  /*14c20*/  @!P0 BRA `(.L_x_1533) ;  /* 0x0000000000048947 */ /* 0x000fea0003800000 */
[----:B------:R-:W-:Y:S01]  /*14c30*/  BPT.TRAP 0x1 ;  /* 0x000000040000795c */ /* 0x000fe20000300000 */
.L_x_1533:
[----:B------:R-:W-:Y:S01]  /*14c40*/  BSSY B2, `(.L_x_1534) ;  /* 0x0000006000027945 */ /* 0x000fe20003800000 */
[----:B------:R-:W-:Y:S02]  /*14c50*/  IMAD R12, R193, 0x900, R8 ;  /* 0x00000900c10c7824 */ /* 0x000fe400078e0208 */
[----:B------:R-:W-:Y:S01]  /*14c60*/  IMAD.MOV.U32 R13, RZ, RZ, 0x40000040 ;  /* 0x40000040ff0d7424 */ /* 0x000fe200078e00ff */
[----:B-1----:R-:W-:Y:S06]  /*14c70*/  @P2 BRA `(.L_x_1535) ;  /* 0x0000000000082947 */ /* 0x002fec0003800000 */
[----:B------:R-:W1:Y:S02]  /*14c80*/  SYNCS.PHASECHK.TRANS64.TRYWAIT P2, [R7+URZ+0x2a830], R14 ;  /* 0x02a8300e070075a7 */ /* 0x000e64000804017f */
[----:B-1----:R-:W-:Y:S05]  /*14c90*/  @!P2 BRA `(.L_x_1536) ;  /* 0x000001240044a947 */ /* 0x002fea0003800000 */
.L_x_1535:
[----:B------:R-:W-:Y:S05]  /*14ca0*/  BSYNC B2 ;  /* 0x0000000000027941 */ /* 0x000fea0003800000 */
.L_x_1534:
[----:B------:R-:W2:Y:S04]  /*14cb0*/  LDL.64 R88, [R1+0x38] ;  /* 0x0000380001587983 */ /* 0x000ea80000100a00 */
[----:B------:R-:W3:Y:S04]  /*14cc0*/  LDL.64 R214, [R1+0x30] ;  /* 0x0000300001d67983 */ /* 0x000ee80000100a00 */
[----:B------:R-:W4:Y:S01]  /*14cd0*/  LDL.64 R212, [R1+0x28] ;  /* 0x0000280001d47983 */ /* 0x000f220000100a00 */
[----:B------:R-:W-:-:S03]  /*14ce0*/  R2UR UR6, R12 ;  /* 0x000000000c0672ca */ /* 0x000fc600000e0000 */
[----:B------:R-:W5:Y:S01]  /*14cf0*/  LDL.64 R210, [R1+0x20] ;  /* 0x0000200001d27983 */ /* 0x000f620000100a00 */
[----:B------:R-:W-:Y:S01]  /*14d00*/  R2UR UR7, R13 ;  /* 0x000000000d0772ca */ /* 0x000fe200000e0000 */
[----:B01----:R-:W-:Y:S02]  /*14d10*/  VIADD R14, R12, 0x2 ;  /* 0x000000020c0e7836 */ /* 0x003fe40000000000 */
[----:B------:R-:W-:Y:S01]  /*14d20*/  IMAD.MOV.U32 R15, RZ, RZ, 0x40000040 ;  /* 0x40000040ff0f7424 */ /* 0x000fe200078e00ff */
[----:B------:R-:W5:Y:S04]  /*14d30*/  LDL.64 R208, [R1+0x18] ;  /* 0x0000180001d07983 */ /* 0x000f680000100a00 */
[----:B------:R-:W5:Y:S04]  /*14d40*/  LDL.64 R206, [R1+0x10] ;  /* 0x0000100001ce7983 */ /* 0x000f680000100a00 */
[----:B------:R-:W5:Y:S01]  /*14d50*/  LDL.64 R204, [R1] ;  /* 0x0000000001cc7983 */ /* 0x000f620000100a00 */
[----:B--2---:R-:W-:-:S02]  /*14d60*/  R2UR UR4, R88 ;  /* 0x00000000580472ca */ /* 0x004fc400000e0000 */
[----:B------:R-:W-:Y:S02]  /*14d70*/  R2UR UR5, R89 ;  /* 0x00000000590572ca */ /* 0x000fe400000e0000 */
[----:B------:R-:W-:-:S11]  /*14d80*/  WARPGROUP.ARRIVE ;  /* 0x00000000000079c5 */ /* 0x000fd60000000000 */
[----:B------:R-:W-:Y:S01]  /*14d90*/  HGMMA.64x96x16.F32 R88, gdesc[UR4], RZ, !UPT, gsb0 ;  /* 0x01600000045879f0 */ /* 0x000fe2000c0008ff */
[----:B------:R-:W-:Y:S02]  /*14da0*/  R2UR UR6, R14 ;  /* 0x000000000e0672ca */ /* 0x000fe400000e0000 */
[----:B------:R-:W-:Y:S02]  /*14db0*/  R2UR UR7, R15 ;  /* 0x000000000f0772ca */ /* 0x000fe400000e0000 */
[----:B---3--:R-:W-:Y:S02]  /*14dc0*/  R2UR UR4, R214 ;  /* 0x00000000d60472ca */ /* 0x008fe400000e0000 */
[----:B------:R-:W-:Y:S01]  /*14dd0*/  R2UR UR5, R215 ;  /* 0x00000000d70572ca */ /* 0x000fe200000e0000 */
[----:B------:R-:W-:Y:S01]  /*14de0*/  VIADD R14, R12, 0x4 ;  /* 0x000000040c0e7836 */ /* 0x000fe20000000000 */
[----:B------:R-:W-:Y:S01]  /*14df0*/  MOV R15, 0x40000040 ;  /* 0x40000040000f7802 */ /* 0x000fe20000000f00 */
[----:B------:R-:W-:-:S02]  /*14e00*/  WARPGROUP.DEPBAR.LE gsb0, 0x0 ;  /* 0x00008000000079c5 */ /* 0x000fc40000010000 */
[----:B------:R-:W-:-:S08]  /*14e10*/  WARPGROUP.ARRIVE ;  /* 0x00000000000079c5 */ /* 0x000fd00000000000 */
[----:B------:R-:W-:Y:S01]  /*14e20*/  HGMMA.64x96x16.F32 R88, gdesc[UR4], R88, gsb0 ;  /* 0x01600000045879f0 */ /* 0x000fe20008000858 */
[----:B------:R-:W-:Y:S02]  /*14e30*/  R2UR UR6, R14 ;  /* 0x000000000e0672ca */ /* 0x000fe400000e0000 */
[----:B------:R-:W-:Y:S02]  /*14e40*/  R2UR UR7, R15 ;  /* 0x000000000f0772ca */ /* 0x000fe400000e0000 */
[----:B----4-:R-:W-:Y:S02]  /*14e50*/  R2UR UR4, R212 ;  /* 0x00000000d40472ca */ /* 0x010fe400000e0000 */
[----:B------:R-:W-:Y:S01]  /*14e60*/  R2UR UR5, R213 ;  /* 0x00000000d50572ca */ /* 0x000fe200000e0000 */
[----:B------:R-:W-:Y:S02]  /*14e70*/  VIADD R14, R12, 0x6 ;  /* 0x000000060c0e7836 */ /* 0x000fe40000000000 */
[----:B------:R-:W-:Y:S01]  /*14e80*/  IMAD.MOV.U32 R15, RZ, RZ, 0x40000040 ;  /* 0x40000040ff0f7424 */ /* 0x000fe200078e00ff */
[----:B------:R-:W-:-:S02]  /*14e90*/  WARPGROUP.DEPBAR.LE gsb0, 0x0 ;  /* 0x00008000000079c5 */ /* 0x000fc40000010000 */
[----:B------:R-:W-:-:S07]  /*14ea0*/  WARPGROUP.ARRIVE ;  /* 0x00000000000079c5 */ /* 0x000fce0000000000 */
[----:B------:R-:W-:Y:S01]  /*14eb0*/  HGMMA.64x96x16.F32 R88, gdesc[UR4], R88, gsb0 ;  /* 0x01600000045879f0 */ /* 0x000fe20008000858 */
[----:B------:R-:W-:Y:S02]  /*14ec0*/  R2UR UR6, R14 ;  /* 0x000000000e0672ca */ /* 0x000fe400000e0000 */
[----:B------:R-:W-:Y:S02]  /*14ed0*/  R2UR UR7, R15 ;  /* 0x000000000f0772ca */ /* 0x000fe400000e0000 */
[----:B-----5:R-:W-:Y:S02]  /*14ee0*/  R2UR UR4, R210 ;  /* 0x00000000d20472ca */ /* 0x020fe400000e0000 */
        /* <DEDUP_REMOVED lines=17> */
[----:B------:R-:W-:Y:S02]  /*15000*/  R2UR UR4, R206 ;  /* 0x00000000ce0472ca */ /* 0x000fe400000e0000 */
        /* <DEDUP_REMOVED lines=23> */
[----:B------:R-:W-:Y:S01]  /*15180*/  HGMMA.64x96x16.F32 R88, gdesc[UR4], R88, gsb0 ;  /* 0x01600000045879f0 */ /* 0x000fe20008000858 */
[----:B------:R-:W-:Y:S02]  /*15190*/  R2UR UR6, R14 ;  /* 0x000000000e0672ca */ /* 0x000fe400000e0000 */
[----:B------:R-:W-:Y:S01]  /*151a0*/  R2UR UR7, R15 ;  /* 0x000000000f0772ca */ /* 0x000fe200000e0000 */
[----:B------:R-:W-:Y:S01]  /*151b0*/  UMOV UR4, UR48 ;  /* 0x0000003000047c82 */ /* 0x000fe20008000000 */
[----:B------:R-:W-:Y:S01]  /*151c0*/  UMOV UR5, UR49 ;  /* 0x0000003100057c82 */ /* 0x000fe20008000000 */
[----:B------:R-:W-:Y:S02]  /*151d0*/  VIADD R14, R12, 0x602 ;  /* 0x000006020c0e7836 */ /* 0x000fe40000000000 */
[----:B------:R-:W-:Y:S01]  /*151e0*/  IMAD.MOV.U32 R15, RZ, RZ, 0x40000040 ;  /* 0x40000040ff0f7424 */ /* 0x000fe200078e00ff */
        /* <DEDUP_REMOVED lines=25> */
[----:B------:R-:W-:Y:S02]  /*15380*/  WARPGROUP.DEPBAR.LE gsb0, 0x0 ;  /* 0x00008000000079c5 */ /* 0x000fe40000010000 */
[----:B------:R-:W-:-:S08]  /*15390*/  WARPGROUP.ARRIVE ;  /* 0x00000000000079c5 */ /* 0x000fd00000000000 */
[----:B------:R-:W-:Y:S01]  /*153a0*/  HGMMA.64x96x16.F32 R88, gdesc[UR4], R88, gsb0 ;  /* 0x01600000045879f0 */ /* 0x000fe20008000858 */
        /* <DEDUP_REMOVED lines=67> */
.L_x_1537:
[----:B------:R-:W-:Y:S01]  /*157e0*/  SHF.L.U32 R9, R161, 0x1f, RZ ;  /* 0x0000001fa1097819 */ /* 0x000fe200000006ff */
[----:B------:R-:W-:-:S04]  /*157f0*/  IMAD R14, R160, 0x8, R18 ;  /* 0x00000008a00e7824 */ /* 0x000fc800078e0212 */
[----:B------:R0:W1:Y:S01]  /*15800*/  SYNCS.PHASECHK.TRANS64.TRYWAIT P2, [R14+URZ+0x2a850], R9 ;  /* 0x02a850090e0075a7 */ /* 0x000062000804017f */
[----:B------:R-:W-:Y:S05]  /*15810*/  @!P0 BRA `(.L_x_1538) ;  /* 0x0000000000048947 */ /* 0x000fea0003800000 */
[----:B------:R-:W-:Y:S01]  /*15820*/  BPT.TRAP 0x1 ;  /* 0x000000040000795c */ /* 0x000fe20000300000 */
.L_x_1538:
[----:B------:R-:W-:Y:S01]  /*15830*/  VIADD R0, R18, 0x400 ;  /* 0x0000040012007836 */ /* 0x000fe20000000000 */
[----:B------:R-:W-:Y:S04]  /*15840*/  BSSY B2, `(.L_x_1539) ;  /* 0x0000008000027945 */ /* 0x000fe80003800000 */
[----:B------:R-:W-:-:S04]  /*15850*/  SHF.R.U32.HI R0, RZ, 0x4, R0 ;  /* 0x00000004ff007819 */ /* 0x000fc80000011600 */
[----:B------:R-:W-:-:S04]  /*15860*/  LOP3.LUT R0, R0, 0x3fff, RZ, 0xc0, !PT ;  /* 0x00003fff00007812 */ /* 0x000fc800078ec0ff */
[----:B------:R-:W-:-:S05]  /*15870*/  LOP3.LUT R13, R0, 0x3000000, RZ, 0xfc, !PT ;  /* 0x03000000000d7812 */ /* 0x000fca00078efcff */
[----:B------:R-:W-:Y:S01]  /*15880*/  IMAD R0, R160, 0x600, R13 ;  /* 0x00000600a0007824 */ /* 0x000fe200078e020d */
[----:B-1----:R-:W-:Y:S06]  /*15890*/  @P2 BRA `(.L_x_1540) ;  /* 0x0000000000082947 */ /* 0x002fec0003800000 */
[----:B------:R-:W1:Y:S02]  /*158a0*/  SYNCS.PHASECHK.TRANS64.TRYWAIT P2, [R14+URZ+0x2a850], R9 ;  /* 0x02a850090e0075a7 */ /* 0x000e64000804017f */
[----:B-1----:R-:W-:Y:S05]  /*158b0*/  @!P2 BRA `(.L_x_1541) ;  /* 0x000001180050a947 */ /* 0x002fea0003800000 */
.L_x_1540:
[----:B------:R-:W-:Y:S05]  /*158c0*/  BSYNC B2 ;  /* 0x0000000000027941 */ /* 0x000fea0003800000 */
.L_x_1539:
[----:B------:R-:W-:Y:S01]  /*158d0*/  IMAD.MOV.U32 R12, RZ, RZ, R0 ;  /* 0x000000ffff0c7224 */ /* 0x000fe200078e0000 */
[----:B------:R-:W2:Y:S01]  /*158e0*/  LDL R160, [R1+0x8] ;  /* 0x0000080001a07983 */ /* 0x000ea20000100800 */
[----:B------:R-:W-:Y:S01]  /*158f0*/  IMAD.MOV.U32 R13, RZ, RZ, 0x40000040 ;  /* 0x40000040ff0d7424 */ /* 0x000fe200078e00ff */
[----:B------:R-:W-:Y:S01]  /*15900*/  WARPGROUP.ARRIVE ;  /* 0x00000000000079c5 */ /* 0x000fe20000000000 */
[----:B------:R-:W-:Y:S01]  /*15910*/  @!P1 VIADD R7, R7, 0x2a840 ;  /* 0x0002a84007079836 */ /* 0x000fe20000000000 */
[----:B------:R-:W-:Y:S01]  /*15920*/  R2UR UR6, R12 ;  /* 0x000000000c0672ca */ /* 0x000fe200000e0000 */
[----:B------:R-:W-:Y:S01]  /*15930*/  VIADD R12, R0, 0x80 ;  /* 0x00000080000c7836 */ /* 0x000fe20000000000 */
[----:B------:R-:W-:Y:S02]  /*15940*/  R2UR UR7, R13 ;  /* 0x000000000d0772ca */ /* 0x000fe400000e0000 */
[----:B------:R-:W-:Y:S02]  /*15950*/  MOV R13, 0x40000040 ;  /* 0x40000040000d7802 */ /* 0x000fe40000000f00 */
[----:B------:R-:W-:-:S09]  /*15960*/  @!P1 PRMT R7, RZ, 0x654, R7 ;  /* 0x00000654ff079816 */ /* 0x000fd20000000007 */
        /* <DEDUP_REMOVED lines=12> */
[----:B--2---:R-:W-:Y:S01]  /*15a30*/  LOP3.LUT P2, RZ, R160, 0x100000, RZ, 0xc0, !PT ;  /* 0x00100000a0ff7812 */ /* 0x004fe2000784c0ff */
[----:B------:R-:W-:Y:S02]  /*15a40*/  WARPGROUP.DEPBAR.LE gsb0, 0x0 ;  /* 0x00008000000079c5 */ /* 0x000fe40000010000 */
[----:B------:R-:W-:Y:S01]  /*15a50*/  WARPGROUP.ARRIVE ;  /* 0x00000000000079c5 */ /* 0x000fe20000000000 */
[----:B------:R-:W-:-:S07]  /*15a60*/  IMAD R154, R11, -0x60, RZ ;  /* 0xffffffa00b9a7824 */ /* 0x000fce00078e02ff */
[----:B------:R-:W-:Y:S01]  /*15a70*/  HGMMA.64x128x16.F32 R24, R148, gdesc[UR4].tnspB, R24, gsb0 ;  /* 0x41e0000494187df0 */ /* 0x000fe20008000818 */
[----:B------:R-:W-:Y:S01]  /*15a80*/  R2UR UR6, R12 ;  /* 0x000000000c0672ca */ /* 0x000fe200000e0000 */
[----:B------:R-:W-:Y:S01]  /*15a90*/  VIADD R12, R0, 0x200 ;  /* 0x00000200000c7836 */ /* 0x000fe20000000000 */
[----:B------:R-:W-:Y:S02]  /*15aa0*/  R2UR UR7, R13 ;  /* 0x000000000d0772ca */ /* 0x000fe400000e0000 */
[----:B------:R-:W-:Y:S02]  /*15ab0*/  MOV R13, 0x40000040 ;  /* 0x40000040000d7802 */ /* 0x000fe40000000f00 */
[----:B01----:R-:W-:Y:S01]  /*15ac0*/  IADD3 R9, R154, 0x1, R163 ;  /* 0x000000019a097810 */ /* 0x003fe20007ffe0a3 */
[----:B------:R-:W-:Y:S02]  /*15ad0*/  WARPGROUP.DEPBAR.LE gsb0, 0x0 ;  /* 0x00008000000079c5 */ /* 0x000fe40000010000 */
[----:B------:R-:W-:-:S06]  /*15ae0*/  WARPGROUP.ARRIVE ;  /* 0x00000000000079c5 */ /* 0x000fcc0000000000 */
[----:B------:R-:W-:Y:S01]  /*15af0*/  HGMMA.64x128x16.F32 R24, R144, gdesc[UR4].tnspB, R24, gsb0 ;  /* 0x41e0000490187df0 */ /* 0x000fe20008000818 */
[----:B------:R-:W-:Y:S01]  /*15b00*/  R2UR UR6, R12 ;  /* 0x000000000c0672ca */ /* 0x000fe200000e0000 */
[----:B------:R-:W-:Y:S01]  /*15b10*/  VIADD R12, R0, 0x280 ;  /* 0x00000280000c7836 */ /* 0x000fe20000000000 */
[----:B------:R-:W-:Y:S01]  /*15b20*/  R2UR UR7, R13 ;  /* 0x000000000d0772ca */ /* 0x000fe200000e0000 */
[----:B------:R-:W-:Y:S02]  /*15b30*/  IMAD.MOV.U32 R13, RZ, RZ, 0x40000040 ;  /* 0x40000040ff0d7424 */ /* 0x000fe400078e00ff */
[----:B------:R-:W-:Y:S02]  /*15b40*/  IMAD.IADD R0, R9, 0x1, -R164 ;  /* 0x0000000109007824 */ /* 0x000fe400078e0aa4 */
[----:B------:R-:W-:Y:S02]  /*15b50*/  IMAD.U32 R9, RZ, RZ, UR47 ;  /* 0x0000002fff097e24 */ /* 0x000fe4000f8e00ff */
[----:B------:R-:W-:-:S03]  /*15b60*/  IMAD R0, R173, -0x2, R0 ;  /* 0xfffffffead007824 */ /* 0x000fc600078e0200 */
[----:B------:R-:W-:-:S05]  /*15b70*/  LOP3.LUT R15, RZ, R9, RZ, 0x33, !PT ;  /* 0x00000009ff0f7212 */ /* 0x000fca00078e33ff */
[----:B------:R-:W-:Y:S01]  /*15b80*/  IMAD.IADD R15, R15, 0x1, R0 ;  /* 0x000000010f0f7824 */ /* 0x000fe200078e0200 */
[----:B------:R-:W-:Y:S02]  /*15b90*/  WARPGROUP.DEPBAR.LE gsb0, 0x0 ;  /* 0x00008000000079c5 */ /* 0x000fe40000010000 */
[----:B------:R-:W-:-:S06]  /*15ba0*/  WARPGROUP.ARRIVE ;  /* 0x00000000000079c5 */ /* 0x000fcc0000000000 */
[----:B------:R-:W-:Y:S01]  /*15bb0*/  HGMMA.64x128x16.F32 R24, R140, gdesc[UR4].tnspB, R24, gsb0 ;  /* 0x41e000048c187df0 */ /* 0x000fe20008000818 */
[----:B------:R-:W-:Y:S02]  /*15bc0*/  R2UR UR6, R12 ;  /* 0x000000000c0672ca */ /* 0x000fe400000e0000 */
[----:B------:R-:W-:Y:S01]  /*15bd0*/  R2UR UR7, R13 ;  /* 0x000000000d0772ca */ /* 0x000fe200000e0000 */
[----:B------:R-:W-:Y:S02]  /*15be0*/  WARPGROUP.DEPBAR.LE gsb0, 0x0 ;  /* 0x00008000000079c5 */ /* 0x000fe40000010000 */
[----:B------:R-:W-:-:S10]  /*15bf0*/  WARPGROUP.ARRIVE ;  /* 0x00000000000079c5 */ /* 0x000fd40000000000 */
[----:B------:R-:W-:Y:S03]  /*15c00*/  HGMMA.64x128x16.F32 R24, R136, gdesc[UR4].tnspB, R24, gsb0 ;  /* 0x41e0000488187df0 */ /* 0x000fe60008000818 */
[----:B------:R-:W-:Y:S02]  /*15c10*/  WARPGROUP.DEPBAR.LE gsb0, 0x0 ;  /* 0x00008000000079c5 */ /* 0x000fe40000010000 */
[----:B------:R-:W-:Y:S01]  /*15c20*/  IADD3 R137, R0, UR54, RZ ;  /* 0x0000003600897c10 */ /* 0x000fe2000fffe0ff */
[----:B------:R0:W-:Y:S01]  /*15c30*/  @!P1 SYNCS.ARRIVE.TRANS64.RED.A1T0 RZ, [R7+URZ], RZ ;  /* 0x000000ff07ff99a7 */ /* 0x0001e2000810043f */
[----:B------:R-:W-:-:S03]  /*15c40*/  IMAD.IADD R139, R10, 0x1, R15 ;  /* 0x000000010a8b7824 */ /* 0x000fc600078e020f */
[----:B------:R-:W-:Y:S02]  /*15c50*/  IMAD.IADD R141, R10, 0x1, R137 ;  /* 0x000000010a8d7824 */ /* 0x000fe400078e0289 */
[----:B0-----:R-:W-:Y:S01]  /*15c60*/  IMAD R7, R173, -0x2, R154 ;  /* 0xfffffffead077824 */ /* 0x001fe200078e029a */
[----:B------:R-:W-:Y:S06]  /*15c70*/  @!P2 BRA `(.L_x_1542) ;  /* 0x000000000054a947 */ /* 0x000fec0003800000 */
[----:B------:R-:W-:Y:S01]  /*15c80*/  IMAD.IADD R0, R10, 0x1, R20 ;  /* 0x000000010a007824 */ /* 0x000fe200078e0214 */
[----:B------:R-:W-:Y:S04]  /*15c90*/  BSSY B2, `(.L_x_1543) ;  /* 0x0000010000027945 */ /* 0x000fe80003800000 */
[----:B------:R-:W-:-:S13]  /*15ca0*/  ISETP.GT.AND P2, PT, R0, -0x1, PT ;  /* 0xffffffff0000780c */ /* 0x000fda0003f44270 */
[----:B------:R-:W-:Y:S05]  /*15cb0*/  @P2 BRA `(.L_x_1544) ;  /* 0x0000000000202947 */ /* 0x000fea0003800000 */
[----:B------:R-:W-:Y:S01]  /*15cc0*/  IMAD.U32 R2, RZ, RZ, UR46 ;  /* 0x0000002eff027e24 */ /* 0x000fe2000f8e00ff */
[----:B------:R-:W-:-:S04]  /*15cd0*/  LOP3.LUT R143, RZ, R0, RZ, 0x33, !PT ;  /* 0x00000000ff8f7212 */ /* 0x000fc800078e33ff */
[----:B------:R-:W-:-:S13]  /*15ce0*/  ISETP.NE.AND P2, PT, R2, 0x1, PT ;  /* 0x000000010200780c */ /* 0x000fda0003f45270 */
[----:B------:R-:W0:Y:S02]  /*15cf0*/  @P2 LDC.64 R12, c[0x0][0x9e8] ;  /* 0x00027a00ff0c2b82 */ /* 0x000e240000000a00 */
[----:B0-----:R-:W-:-:S05]  /*15d00*/  @P2 IMAD.HI.U32 R12, R143, R12, RZ ;  /* 0x0000000c8f0c2227 */ /* 0x001fca00078e00ff */
[----:B------:R-:W-:-:S04]  /*15d10*/  @P2 SHF.R.U32.HI R143, RZ, R13, R12 ;  /* 0x0000000dff8f2219 */ /* 0x000fc8000001160c */
[----:B------:R-:W-:Y:S01]  /*15d20*/  LOP3.LUT R0, RZ, R143, RZ, 0x33, !PT ;  /* 0x0000008fff007212 */ /* 0x000fe200078e33ff */
[----:B------:R-:W-:Y:S06]  /*15d30*/  BRA `(.L_x_1545) ;  /* 0x0000000000147947 */ /* 0x000fec0003800000 */
.L_x_1544:
[----:B------:R-:W-:-:S04]  /*15d40*/  MOV R2, UR46 ;  /* 0x0000002e00027c02 */ /* 0x000fc80008000f00 */
[----:B------:R-:W-:-:S13]  /*15d50*/  ISETP.NE.AND P2, PT, R2, 0x1, PT ;  /* 0x000000010200780c */ /* 0x000fda0003f45270 */
[----:B------:R-:W0:Y:S02]  /*15d60*/  @P2 LDC.64 R12, c[0x0][0x9e8] ;  /* 0x00027a00ff0c2b82 */ /* 0x000e240000000a00 */
[----:B0-----:R-:W-:-:S05]  /*15d70*/  @P2 IMAD.HI.U32 R12, R0, R12, RZ ;  /* 0x0000000c000c2227 */ /* 0x001fca00078e00ff */
[----:B------:R-:W-:-:S07]  /*15d80*/  @P2 SHF.R.U32.HI R0, RZ, R13, R12 ;  /* 0x0000000dff002219 */ /* 0x000fce000001160c */
.L_x_1545:
[----:B------:R-:W-:Y:S05]  /*15d90*/  BSYNC B2 ;  /* 0x0000000000027941 */ /* 0x000fea0003800000 */
.L_x_1543:
[----:B------:R-:W-:-:S05]  /*15da0*/  IMAD R0, R0, R2, R7 ;  /* 0x0000000200007224 */ /* 0x000fca00078e0207 */
[----:B------:R-:W-:Y:S02]  /*15db0*/  VIADDMNMX R141, R0, R2, R141, PT ;  /* 0x00000002008d7246 */ /* 0x000fe4000380018d */
[----:B------:R-:W-:-:S07]  /*15dc0*/  VIMNMX R139, R139, R0, !PT ;  /* 0x000000008b8b7248 */ /* 0x000fce0007fe0100 */
.L_x_1542:
        /* <DEDUP_REMOVED lines=98> */
[----:B------:R-:W-:Y:S02]  /*163f0*/  ISETP.GE.AND P4, PT, R154, 0x52, PT ;  /* 0x000000529a00780c */ /* 0x000fe40003f86270 */
[--C-:B------:R-:W-:Y:S02]  /*16400*/  IADD3 R97, R137, 0x8, R10.reuse ;  /* 0x0000000889617810 */ /* 0x100fe40007ffe00a */
[----:B------:R-:W-:Y:S02]  /*16410*/  ISETP.GT.AND P5, PT, R139, 0x51, !P4 ;  /* 0x000000518b00780c */ /* 0x000fe400067a4270 */
[----:B------:R-:W-:-:S02]  /*16420*/  IADD3 R101, R15, 0x8, R10 ;  /* 0x000000080f657810 */ /* 0x000fc40007ffe00a */
        /* <DEDUP_REMOVED lines=16> */
[----:B------:R-:W-:-:S13]  /*16530*/  LOP3.LUT P6, RZ, R160, 0x100000, RZ, 0xc0, !PT ;  /* 0x00100000a0ff7812 */ /* 0x000fda00078cc0ff */
[----:B------:R-:W-:Y:S05]  /*16540*/  @!P6 BRA `(.L_x_1546) ;  /* 0x000000000058e947 */ /* 0x000fea0003800000 */
[----:B------:R-:W-:Y:S01]  /*16550*/  ISETP.GT.AND P6, PT, R171, -0x1, PT ;  /* 0xffffffffab00780c */ /* 0x000fe20003fc4270 */
[----:B------:R-:W-:-:S12]  /*16560*/  BSSY B2, `(.L_x_1547) ;  /* 0x0000011000027945 */ /* 0x000fd80003800000 */
[----:B------:R-:W-:Y:S05]  /*16570*/  @P6 BRA `(.L_x_1548) ;  /* 0x0000000000246947 */ /* 0x000fea0003800000 */
[----:B------:R-:W-:Y:S02]  /*16580*/  IMAD.U32 R133, RZ, RZ, UR46 ;  /* 0x0000002eff857e24 */ /* 0x000fe4000f8e00ff */
[----:B------:R-:W-:-:S03]  /*16590*/  VIADD R15, R170, 0x8 ;  /* 0x00000008aa0f7836 */ /* 0x000fc60000000000 */
[----:B------:R-:W-:Y:S02]  /*165a0*/  ISETP.NE.AND P6, PT, R133, 0x1, PT ;  /* 0x000000018500780c */ /* 0x000fe40003fc5270 */
[----:B------:R-:W-:-:S11]  /*165b0*/  LOP3.LUT R15, RZ, R15, RZ, 0x33, !PT ;  /* 0x0000000fff0f7212 */ /* 0x000fd600078e33ff */
[----:B------:R-:W0:Y:S02]  /*165c0*/  @P6 LDC.64 R12, c[0x0][0x9e8] ;  /* 0x00027a00ff0c6b82 */ /* 0x000e240000000a00 */
[----:B0-----:R-:W-:-:S05]  /*165d0*/  @P6 IMAD.HI.U32 R12, R15, R12, RZ ;  /* 0x0000000c0f0c6227 */ /* 0x001fca00078e00ff */
[----:B------:R-:W-:-:S04]  /*165e0*/  @P6 SHF.R.U32.HI R15, RZ, R13, R12 ;  /* 0x0000000dff0f6219 */ /* 0x000fc8000001160c */
[----:B------:R-:W-:Y:S01]  /*165f0*/  LOP3.LUT R12, RZ, R15, RZ, 0x33, !PT ;  /* 0x0000000fff0c7212 */ /* 0x000fe200078e33ff */
[----:B------:R-:W-:Y:S06]  /*16600*/  BRA `(.L_x_1549) ;  /* 0x0000000000187947 */ /* 0x000fec0003800000 */
.L_x_1548:
[----:B------:R-:W-:-:S05]  /*16610*/  IMAD.U32 R133, RZ, RZ, UR46 ;  /* 0x0000002eff857e24 */ /* 0x000fca000f8e00ff */
[----:B------:R-:W-:-:S13]  /*16620*/  ISETP.NE.AND P6, PT, R133, 0x1, PT ;  /* 0x000000018500780c */ /* 0x000fda0003fc5270 */
[----:B------:R-:W0:Y:S02]  /*16630*/  @P6 LDC.64 R12, c[0x0][0x9e8] ;  /* 0x00027a00ff0c6b82 */ /* 0x000e240000000a00 */
[----:B0-----:R-:W-:-:S04]  /*16640*/  @P6 IMAD.HI.U32 R154, R171, R12, RZ ;  /* 0x0000000cab9a6227 */ /* 0x001fc800078e00ff */
[----:B------:R-:W-:Y:S01]  /*16650*/  IMAD.MOV.U32 R12, RZ, RZ, R171 ;  /* 0x000000ffff0c7224 */ /* 0x000fe200078e00ab */
[----:B------:R-:W-:-:S07]  /*16660*/  @P6 SHF.R.U32.HI R12, RZ, R13, R154 ;  /* 0x0000000dff0c6219 */ /* 0x000fce000001169a */
.L_x_1549:
[----:B------:R-:W-:Y:S05]  /*16670*/  BSYNC B2 ;  /* 0x0000000000027941 */ /* 0x000fea0003800000 */
.L_x_1547:
[----:B------:R-:W-:-:S05]  /*16680*/  IMAD R12, R12, R133, R7 ;  /* 0x000000850c0c7224 */ /* 0x000fca00078e0207 */
[----:B------:R-:W-:Y:S02]  /*16690*/  VIADDMNMX R97, R12, R133, R97, PT ;  /* 0x000000850c617246 */ /* 0x000fe40003800161 */
[----:B------:R-:W-:-:S07]  /*166a0*/  VIMNMX R101, R101, R12, !PT ;  /* 0x0000000c65657248 */ /* 0x000fce0007fe0100 */
.L_x_1546:
[C---:B------:R-:W-:Y:S02]  /*166b0*/  ISETP.GT.AND P2, PT, R101.reuse, 0x1, !P2 ;  /* 0x000000016500780c */ /* 0x040fe40005744270 */
[----:B------:R-:W-:Y:S02]  /*166c0*/  ISETP.GT.AND P3, PT, R101, 0x8, !P3 ;  /* 0x000000086500780c */ /* 0x000fe40005f64270 */
        /* <DEDUP_REMOVED lines=65> */
[----:B------:R-:W-:Y:S01]  /*16ae0*/  FMNMX.FTZ R13, R88, R7, !PT ;  /* 0x00000007580d7209 */ /* 0x000fe20007810000 */
[----:B------:R-:W-:Y:S01]  /*16af0*/  IMAD.U32 R7, RZ, RZ, UR43 ;  /* 0x0000002bff077e24 */ /* 0x000fe2000f8e00ff */
[----:B------:R-:W-:Y:S02]  /*16b00*/  ISETP.LT.OR P2, PT, R97, 0x31, P2 ;  /* 0x000000316100780c */ /* 0x000fe40001741670 */
[----:B------:R-:W-:Y:S01]  /*16b10*/  ISETP.NE.AND P6, PT, R159, RZ, PT ;  /* 0x000000ff9f00720c */ /* 0x000fe20003fc5270 */
[----:B------:R-:W0:Y:S01]  /*16b20*/  SHFL.BFLY PT, R12, R13, 0x2, 0x1f ;  /* 0x0c401f000d0c7f89 */ /* 0x000e2200000e0000 */
[----:B------:R-:W-:Y:S02]  /*16b30*/  FSEL R114, R114, -INF , !P2 ;  /* 0xff80000072727808 */ /* 0x000fe40005000000 */
[----:B------:R-:W-:-:S02]  /*16b40*/  ISETP.NE.AND P2, PT, R149, RZ, PT ;  /* 0x000000ff9500720c */ /* 0x000fc40003f45270 */
[----:B------:R-:W-:Y:S01]  /*16b50*/  ISETP.NE.AND P3, PT, R161, RZ, PT ;  /* 0x000000ffa100720c */ /* 0x000fe20003f65270 */
[----:B------:R-:W-:Y:S01]  /*16b60*/  IMAD.MOV.U32 R161, RZ, RZ, R194 ;  /* 0x000000ffffa17224 */ /* 0x000fe200078e00c2 */
[C---:B------:R-:W-:Y:S02]  /*16b70*/  ISETP.GT.AND P2, PT, R101.reuse, 0x31, !P2 ;  /* 0x000000316500780c */ /* 0x040fe40005744270 */
[----:B------:R-:W-:Y:S02]  /*16b80*/  ISETP.GT.AND P4, PT, R101, 0x51, !P4 ;  /* 0x000000516500780c */ /* 0x000fe40006784270 */
[----:B------:R-:W-:Y:S02]  /*16b90*/  ISETP.LT.OR P2, PT, R97, 0x32, P2 ;  /* 0x000000326100780c */ /* 0x000fe40001741670 */
[----:B------:R-:W-:Y:S02]  /*16ba0*/  ISETP.GT.AND P5, PT, R101, 0x58, !P5 ;  /* 0x000000586500780c */ /* 0x000fe40006fa4270 */
[----:B------:R-:W-:-:S02]  /*16bb0*/  FSEL R208, R115, -INF , !P2 ;  /* 0xff80000073d07808 */ /* 0x000fc40005000000 */
[----:B------:R-:W-:Y:S02]  /*16bc0*/  ISETP.NE.AND P2, PT, R113, RZ, PT ;  /* 0x000000ff7100720c */ /* 0x000fe40003f45270 */
[----:B------:R-:W-:Y:S02]  /*16bd0*/  ISETP.LT.OR P4, PT, R97, 0x52, P4 ;  /* 0x000000526100780c */ /* 0x000fe40002781670 */
[----:B------:R-:W-:Y:S02]  /*16be0*/  ISETP.GT.AND P2, PT, R101, 0x38, !P2 ;  /* 0x000000386500780c */ /* 0x000fe40005744270 */
[C---:B------:R-:W-:Y:S02]  /*16bf0*/  ISETP.LT.OR P5, PT, R97.reuse, 0x59, P5 ;  /* 0x000000596100780c */ /* 0x040fe40002fa1670 */
[----:B------:R-:W-:Y:S02]  /*16c00*/  ISETP.LT.OR P2, PT, R97, 0x39, P2 ;  /* 0x000000396100780c */ /* 0x000fe40001741670 */
[----:B0-----:R-:W-:-:S02]  /*16c10*/  FMNMX.FTZ R15, R13, R12, !PT ;  /* 0x0000000c0d0f7209 */ /* 0x001fc40007810000 */
[----:B------:R-:W-:Y:S02]  /*16c20*/  FSEL R118, R118, -INF , !P2 ;  /* 0xff80000076767808 */ /* 0x000fe40005000000 */
[----:B------:R-:W-:Y:S01]  /*16c30*/  ISETP.NE.AND P2, PT, R151, RZ, PT ;  /* 0x000000ff9700720c */ /* 0x000fe20003f45270 */
[----:B------:R-:W0:Y:S01]  /*16c40*/  SHFL.BFLY PT, R12, R15, 0x1, 0x1f ;  /* 0x0c201f000f0c7f89 */ /* 0x000e2200000e0000 */
[----:B------:R-:W-:Y:S02]  /*16c50*/  @!P1 IADD3 R14, R14, 0x2a860, RZ ;  /* 0x0002a8600e0e9810 */ /* 0x000fe40007ffe0ff */
[----:B------:R-:W-:-:S04]  /*16c60*/  ISETP.GT.AND P2, PT, R101, 0x39, !P2 ;  /* 0x000000396500780c */ /* 0x000fc80005744270 */
[----:B------:R-:W-:-:S04]  /*16c70*/  ISETP.LT.OR P2, PT, R97, 0x3a, P2 ;  /* 0x0000003a6100780c */ /* 0x000fc80001741670 */
[----:B------:R-:W-:Y:S02]  /*16c80*/  FSEL R210, R119, -INF , !P2 ;  /* 0xff80000077d27808 */ /* 0x000fe40005000000 */
[----:B------:R-:W-:-:S04]  /*16c90*/  ISETP.NE.AND P2, PT, R117, RZ, PT ;  /* 0x000000ff7500720c */ /* 0x000fc80003f45270 */
[----:B------:R-:W-:-:S04]  /*16ca0*/  ISETP.GT.AND P2, PT, R101, 0x40, !P2 ;  /* 0x000000406500780c */ /* 0x000fc80005744270 */
[----:B------:R-:W-:Y:S02]  /*16cb0*/  ISETP.LT.OR P2, PT, R97, 0x41, P2 ;  /* 0x000000416100780c */ /* 0x000fe40001741670 */
[----:B0-----:R-:W-:Y:S02]  /*16cc0*/  FMNMX.FTZ R12, R15, R12, !PT ;  /* 0x0000000c0f0c7209 */ /* 0x001fe40007810000 */
[----:B------:R-:W-:Y:S02]  /*16cd0*/  FSEL R122, R122, -INF , !P2 ;  /* 0xff8000007a7a7808 */ /* 0x000fe40005000000 */
[----:B------:R-:W-:Y:S01]  /*16ce0*/  ISETP.NE.AND P2, PT, R153, RZ, PT ;  /* 0x000000ff9900720c */ /* 0x000fe20003f45270 */
[----:B------:R-:W-:-:S03]  /*16cf0*/  FMUL.FTZ R99, R12, R7 ;  /* 0x000000070c637220 */ /* 0x000fc60000410000 */
        /* <DEDUP_REMOVED lines=11> */
[----:B------:R-:W-:-:S04]  /*16db0*/  ISETP.GT.AND P2, PT, R101, 0x50, !P3 ;  /* 0x000000506500780c */ /* 0x000fc80005f44270 */
        /* <DEDUP_REMOVED lines=15> */
[-CC-:B------:R-:W-:Y:S01]  /*16eb0*/  FFMA.FTZ R0, R92, R7.reuse, -R99.reuse ;  /* 0x000000075c007223 */ /* 0x180fe20000010863 */
[----:B------:R-:W-:Y:S01]  /*16ec0*/  FSEL R108, R131, -INF , !P4 ;  /* 0xff800000836c7808 */ /* 0x000fe20006000000 */
[--C-:B------:R-:W-:Y:S01]  /*16ed0*/  FFMA.FTZ R92, R2, R7, -R99.reuse ;  /* 0x00000007025c7223 */ /* 0x100fe20000010863 */
[----:B------:R-:W-:Y:S01]  /*16ee0*/  FMNMX.FTZ R89, R156, R15, !PT ;  /* 0x0000000f9c597209 */ /* 0x000fe20007810000 */
[-CC-:B------:R-:W-:Y:S01]  /*16ef0*/  FFMA.FTZ R2, R96, R7.reuse, -R99.reuse ;  /* 0x0000000760027223 */ /* 0x180fe20000010863 */
[--C-:B------:R-:W-:Y:S01]  /*16f00*/  FFMA.FTZ R96, R136, R7, -R99.reuse ;  /* 0x0000000788607223 */ /* 0x100fe20000010863 */
[----:B------:R-:W-:Y:S01]  /*16f10*/  FSEL R136, R134, -INF , !P5 ;  /* 0xff80000086887808 */ /* 0x000fe20006800000 */
[----:B------:R0:W-:Y:S01]  /*16f20*/  MUFU.EX2 R15, R0 ;  /* 0x00000000000f7308 */ /* 0x0001e20000000800 */
        /* <DEDUP_REMOVED lines=9> */
[-CC-:B0-----:R-:W-:Y:S01]  /*16fc0*/  FFMA.FTZ R0, R100, R7.reuse, -R99.reuse ;  /* 0x0000000764007223 */ /* 0x181fe20000010863 */
[-CC-:B------:R-:W-:Y:S01]  /*16fd0*/  FFMA.FTZ R100, R138, R7.reuse, -R99.reuse ;  /* 0x000000078a647223 */ /* 0x180fe20000010863 */
[----:B------:R-:W-:Y:S01]  /*16fe0*/  FSEL R138, R135, -INF , !P3 ;  /* 0xff800000878a7808 */ /* 0x000fe20005800000 */
[--C-:B------:R-:W-:Y:S01]  /*16ff0*/  FFMA.FTZ R105, R148, R7, -R99.reuse ;  /* 0x0000000794697223 */ /* 0x100fe20000010863 */
[----:B------:R-:W-:Y:S01]  /*17000*/  FMNMX.FTZ R91, R160, R89, !PT ;  /* 0x00000059a05b7209 */ /* 0x000fe20007810000 */
[-CC-:B------:R-:W-:Y:S01]  /*17010*/  FFMA.FTZ R142, R124, R7.reuse, -R99.reuse ;  /* 0x000000077c8e7223 */ /* 0x180fe20000010863 */
[----:B------:R0:W-:Y:S01]  /*17020*/  MUFU.EX2 R89, R2 ;  /* 0x0000000200597308 */ /* 0x0001e20000000800 */
[--C-:B------:R-:W-:Y:S01]  /*17030*/  FFMA.FTZ R109, R128, R7, -R99.reuse ;  /* 0x00000007806d7223 */ /* 0x100fe20000010863 */
[----:B------:R-:W-:Y:S01]  /*17040*/  FMNMX.FTZ R91, R106, R91, !PT ;  /* 0x0000005b6a5b7209 */ /* 0x000fe20007810000 */
[-CC-:B------:R-:W-:Y:S01]  /*17050*/  FFMA.FTZ R112, R152, R7.reuse, -R99.reuse ;  /* 0x0000000798707223 */ /* 0x180fe20000010863 */
[----:B------:R-:W-:-:S02]  /*17060*/  FFMA.FTZ R111, R132, R7, -R99 ;  /* 0x00000007846f7223 */ /* 0x000fc40000010863 */
[----:B------:R-:W-:Y:S02]  /*17070*/  FMNMX.FTZ R91, R204, R91, !PT ;  /* 0x0000005bcc5b7209 */ /* 0x000fe40007810000 */
[----:B------:R-:W-:Y:S01]  /*17080*/  MUFU.EX2 R90, R90 ;  /* 0x0000005a005a7308 */ /* 0x000fe20000000800 */
[--C-:B0-----:R-:W-:Y:S01]  /*17090*/  FFMA.FTZ R2, R104, R7, -R99.reuse ;  /* 0x0000000768027223 */ /* 0x101fe20000010863 */
[----:B------:R-:W-:Y:S01]  /*170a0*/  FMNMX.FTZ R91, R110, R91, !PT ;  /* 0x0000005b6e5b7209 */ /* 0x000fe20007810000 */
[-CC-:B------:R-:W-:Y:S01]  /*170b0*/  FFMA.FTZ R104, R140, R7.reuse, -R99.reuse ;  /* 0x000000078c687223 */ /* 0x180fe20000010863 */
[----:B------:R-:W-:Y:S02]  /*170c0*/  FFMA.FTZ R140, R120, R7, -R99 ;  /* 0x00000007788c7223 */ /* 0x000fe40000010863 */
[----:B------:R-:W-:Y:S02]  /*170d0*/  FMNMX.FTZ R93, R206, R91, !PT ;  /* 0x0000005bce5d7209 */ /* 0x000fe40007810000 */
[----:B------:R-:W-:Y:S02]  /*170e0*/  MUFU.EX2 R91, R0 ;  /* 0x00000000005b7308 */ /* 0x000fe40000000800 */
[----:B------:R-:W-:-:S04]  /*170f0*/  FMNMX.FTZ R93, R114, R93, !PT ;  /* 0x0000005d725d7209 */ /* 0x000fc80007810000 */
[----:B------:R-:W-:Y:S02]  /*17100*/  FMNMX.FTZ R93, R208, R93, !PT ;  /* 0x0000005dd05d7209 */ /* 0x000fe40007810000 */
[----:B------:R-:W-:Y:S02]  /*17110*/  MUFU.EX2 R92, R92 ;  /* 0x0000005c005c7308 */ /* 0x000fe40000000800 */
[----:B------:R-:W-:-:S04]  /*17120*/  FMNMX.FTZ R93, R118, R93, !PT ;  /* 0x0000005d765d7209 */ /* 0x000fc80007810000 */
[----:B------:R-:W-:Y:S02]  /*17130*/  FMNMX.FTZ R103, R210, R93, !PT ;  /* 0x0000005dd2677209 */ /* 0x000fe40007810000 */
[----:B------:R-:W-:Y:S02]  /*17140*/  MUFU.EX2 R93, R2 ;  /* 0x00000002005d7308 */ /* 0x000fe40000000800 */
[----:B------:R-:W-:-:S04]  /*17150*/  FMNMX.FTZ R103, R122, R103, !PT ;  /* 0x000000677a677209 */ /* 0x000fc80007810000 */
[----:B------:R-:W-:Y:S02]  /*17160*/  FMNMX.FTZ R103, R212, R103, !PT ;  /* 0x00000067d4677209 */ /* 0x000fe40007810000 */
[----:B------:R-:W0:Y:S02]  /*17170*/  MUFU.EX2 R96, R96 ;  /* 0x0000006000607308 */ /* 0x000e240000000800 */
[----:B------:R-:W-:-:S04]  /*17180*/  FMNMX.FTZ R103, R126, R103, !PT ;  /* 0x000000677e677209 */ /* 0x000fc80007810000 */
[----:B------:R-:W-:Y:S02]  /*17190*/  FMNMX.FTZ R103, R214, R103, !PT ;  /* 0x00000067d6677209 */ /* 0x000fe40007810000 */
[----:B------:R-:W-:Y:S02]  /*171a0*/  MUFU.EX2 R100, R100 ;  /* 0x0000006400647308 */ /* 0x000fe40000000800 */
[----:B------:R-:W-:-:S04]  /*171b0*/  FMNMX.FTZ R103, R130, R103, !PT ;  /* 0x0000006782677209 */ /* 0x000fc80007810000 */
[----:B------:R-:W-:Y:S02]  /*171c0*/  FMNMX.FTZ R103, R108, R103, !PT ;  /* 0x000000676c677209 */ /* 0x000fe40007810000 */
[----:B------:R-:W1:Y:S01]  /*171d0*/  MUFU.EX2 R104, R104 ;  /* 0x0000006800687308 */ /* 0x000e620000000800 */
[----:B0-----:R-:W-:Y:S02]  /*171e0*/  F2FP.F16.F32.PACK_AB R152, R96, R89 ;  /* 0x000000596098723e */ /* 0x001fe400000000ff */
[----:B------:R-:W-:-:S04]  /*171f0*/  FMNMX.FTZ R103, R136, R103, !PT ;  /* 0x0000006788677209 */ /* 0x000fc80007810000 */
[----:B------:R-:W-:Y:S01]  /*17200*/  FMNMX.FTZ R0, R138, R103, !PT ;  /* 0x000000678a007209 */ /* 0x000fe20007810000 */
[-CC-:B------:R-:W-:Y:S01]  /*17210*/  FFMA.FTZ R103, R116, R7.reuse, -R99.reuse ;  /* 0x0000000774677223 */ /* 0x180fe20000010863 */
[----:B------:R-:W-:Y:S01]  /*17220*/  FFMA.FTZ R116, R88, R7, -R99 ;  /* 0x0000000758747223 */ /* 0x000fe20000010863 */
[----:B------:R-:W-:Y:S02]  /*17230*/  MUFU.EX2 R101, R101 ;  /* 0x0000006500657308 */ /* 0x000fe40000000800 */
[----:B------:R-:W0:Y:S01]  /*17240*/  SHFL.BFLY PT, R107, R0, 0x2, 0x1f ;  /* 0x0c401f00006b7f89 */ /* 0x000e2200000e0000 */
[----:B-1----:R-:W-:-:S05]  /*17250*/  F2FP.F16.F32.PACK_AB R148, R104, R93 ;  /* 0x0000005d6894723e */ /* 0x002fca00000000ff */
[----:B------:R-:W1:Y:S08]  /*17260*/  MUFU.EX2 R134, R134 ;  /* 0x0000008600867308 */ /* 0x000e700000000800 */
[----:B------:R-:W-:Y:S08]  /*17270*/  MUFU.EX2 R97, R97 ;  /* 0x0000006100617308 */ /* 0x000ff00000000800 */
[----:B------:R-:W-:Y:S01]  /*17280*/  MUFU.EX2 R144, R144 ;  /* 0x0000009000907308 */ /* 0x000fe20000000800 */
[----:B0-----:R-:W-:Y:S01]  /*17290*/  FMNMX.FTZ R2, R0, R107, !PT ;  /* 0x0000006b00027209 */ /* 0x001fe20007810000 */
[----:B------:R-:W-:Y:S01]  /*172a0*/  FFMA.FTZ R107, R150, R7, -R99 ;  /* 0x00000007966b7223 */ /* 0x000fe20000010863 */
[----:B------:R-:W-:-:S02]  /*172b0*/  FSEL R0, R12, RZ, P2 ;  /* 0x000000ff0c007208 */ /* 0x000fc40001000000 */
[----:B------:R-:W-:Y:S01]  /*172c0*/  @!P1 PRMT R99, RZ, 0x654, R14 ;  /* 0x00000654ff639816 */ /* 0x000fe2000000000e */
[----:B------:R-:W0:Y:S02]  /*172d0*/  SHFL.BFLY PT, R113, R2, 0x1, 0x1f ;  /* 0x0c201f0002717f89 */ /* 0x000e2400000e0000 */
[----:B------:R-:W-:Y:S01]  /*172e0*/  MUFU.EX2 R103, R103 ;  /* 0x0000006700677308 */ /* 0x000fe20000000800 */
[----:B------:R-:W-:Y:S01]  /*172f0*/  FADD.FTZ R0, -R0, R3 ;  /* 0x0000000300007221 */ /* 0x000fe20000010100 */
[----:B------:R2:W-:Y:S01]  /*17300*/  @!P1 SYNCS.ARRIVE.TRANS64.RED.A1T0 RZ, [R99+URZ], RZ ;  /* 0x000000ff63ff99a7 */ /* 0x0005e2000810043f */
[----:B-1----:R-:W-:Y:S02]  /*17310*/  F2FP.F16.F32.PACK_AB R150, R134, R101 ;  /* 0x000000658696723e */ /* 0x002fe400000000ff */
[----:B------:R-:W-:-:S03]  /*17320*/  FMUL.FTZ R0, R0, R7 ;  /* 0x0000000700007220 */ /* 0x000fc60000410000 */
[----:B------:R-:W-:Y:S08]  /*17330*/  MUFU.EX2 R146, R146 ;  /* 0x0000009200927308 */ /* 0x000ff00000000800 */
[----:B------:R-:W1:Y:S01]  /*17340*/  MUFU.EX2 R0, R0 ;  /* 0x0000000000007308 */ /* 0x000e620000000800 */
[----:B0-----:R-:W-:-:S07]  /*17350*/  FMNMX.FTZ R88, R2, R113, !PT ;  /* 0x0000007102587209 */ /* 0x001fce0007810000 */
[----:B------:R-:W-:Y:S01]  /*17360*/  MUFU.EX2 R140, R140 ;  /* 0x0000008c008c7308 */ /* 0x000fe20000000800 */
[C---:B------:R-:W-:Y:S01]  /*17370*/  FSETP.NEU.FTZ.AND P2, PT, R88.reuse, -INF , PT ;  /* 0xff8000005800780b */ /* 0x040fe20003f5d000 */
[----:B------:R-:W-:-:S06]  /*17380*/  FMUL.FTZ R3, R88, R7 ;  /* 0x0000000758037220 */ /* 0x000fcc0000410000 */
[----:B------:R-:W-:Y:S01]  /*17390*/  MUFU.EX2 R105, R105 ;  /* 0x0000006900697308 */ /* 0x000fe20000000800 */
[----:B------:R-:W-:-:S05]  /*173a0*/  FSEL R3, R3, RZ, P2 ;  /* 0x000000ff03037208 */ /* 0x000fca0001000000 */
[-CC-:B------:R-:W-:Y:S01]  /*173b0*/  FFMA.FTZ R157, R95, R7.reuse, -R3.reuse ;  /* 0x000000075f9d7223 */ /* 0x180fe20000010803 */
[----:B------:R-:W-:Y:S01]  /*173c0*/  FSEL R95, R88, RZ, P2 ;  /* 0x000000ff585f7208 */ /* 0x000fe20001000000 */
[-CC-:B------:R-:W-:Y:S01]  /*173d0*/  FFMA.FTZ R120, R154, R7.reuse, -R3.reuse ;  /* 0x000000079a787223 */ /* 0x180fe20000010803 */
[-CC-:B------:R-:W-:Y:S01]  /*173e0*/  FFMA.FTZ R159, R94, R7.reuse, -R3.reuse ;  /* 0x000000075e9f7223 */ /* 0x180fe20000010803 */
[-CC-:B------:R-:W-:Y:S01]  /*173f0*/  FFMA.FTZ R94, R156, R7.reuse, -R3.reuse ;  /* 0x000000079c5e7223 */ /* 0x180fe20000010803 */
[-C--:B------:R-:W-:Y:S01]  /*17400*/  FFMA.FTZ R153, R98, R7.reuse, -R3 ;  /* 0x0000000762997223 */ /* 0x080fe20000010803 */
[----:B------:R-:W-:Y:S01]  /*17410*/  FADD.FTZ R2, -R95, R4 ;  /* 0x000000045f027221 */ /* 0x000fe20000010100 */
[----:B------:R-:W-:Y:S01]  /*17420*/  MUFU.EX2 R157, R157 ;  /* 0x0000009d009d7308 */ /* 0x000fe20000000800 */
[----:B-1----:R-:W-:Y:S01]  /*17430*/  FFMA.FTZ R95, R0, R6, R13 ;  /* 0x00000006005f7223 */ /* 0x002fe2000001000d */
[-CC-:B------:R-:W-:Y:S01]  /*17440*/  FFMA.FTZ R98, R158, R7.reuse, -R3.reuse ;  /* 0x000000079e627223 */ /* 0x180fe20000010803 */
[-C--:B------:R-:W-:Y:S01]  /*17450*/  FMUL.FTZ R2, R2, R7.reuse ;  /* 0x0000000702027220 */ /* 0x080fe20000410000 */
[-C--:B------:R-:W-:Y:S01]  /*17460*/  FFMA.FTZ R155, R102, R7.reuse, -R3 ;  /* 0x00000007669b7223 */ /* 0x080fe20000010803 */
[----:B------:R-:W-:Y:S01]  /*17470*/  FADD.FTZ R6, R90, R95 ;  /* 0x0000005f5a067221 */ /* 0x000fe20000010000 */
[-CC-:B------:R-:W-:Y:S01]  /*17480*/  FFMA.FTZ R102, R160, R7.reuse, -R3.reuse ;  /* 0x00000007a0667223 */ /* 0x180fe20000010803 */
[-CC-:B------:R-:W-:Y:S01]  /*17490*/  FFMA.FTZ R145, R114, R7.reuse, -R3.reuse ;  /* 0x0000000772917223 */ /* 0x180fe20000010803 */
[----:B------:R-:W-:Y:S01]  /*174a0*/  MUFU.EX2 R120, R120 ;  /* 0x0000007800787308 */ /* 0x000fe20000000800 */
[----:B------:R-:W-:Y:S01]  /*174b0*/  FADD.FTZ R95, R15, R6 ;  /* 0x000000060f5f7221 */ /* 0x000fe20000010000 */
[-CC-:B------:R-:W-:Y:S01]  /*174c0*/  FFMA.FTZ R149, R106, R7.reuse, -R3.reuse ;  /* 0x000000076a957223 */ /* 0x180fe20000010803 */
[-CC-:B------:R-:W-:Y:S01]  /*174d0*/  FFMA.FTZ R106, R204, R7.reuse, -R3.reuse ;  /* 0x00000007cc6a7223 */ /* 0x180fe20000010803 */
[-C--:B------:R-:W-:Y:S01]  /*174e0*/  FFMA.FTZ R147, R118, R7.reuse, -R3 ;  /* 0x0000000776937223 */ /* 0x080fe20000010803 */
[----:B------:R-:W-:Y:S01]  /*174f0*/  FADD.FTZ R6, R92, R95 ;  /* 0x0000005f5c067221 */ /* 0x000fe20000010000 */
[-CC-:B------:R-:W-:Y:S01]  /*17500*/  FFMA.FTZ R151, R110, R7.reuse, -R3.reuse ;  /* 0x000000076e977223 */ /* 0x180fe20000010803 */
[-CC-:B------:R-:W-:Y:S01]  /*17510*/  FFMA.FTZ R206, R206, R7.reuse, -R3.reuse ;  /* 0x00000007cece7223 */ /* 0x180fe20000010803 */
[----:B------:R-:W0:Y:S01]  /*17520*/  MUFU.EX2 R2, R2 ;  /* 0x0000000200027308 */ /* 0x000e220000000800 */
[----:B------:R-:W-:Y:S01]  /*17530*/  FADD.FTZ R95, R89, R6 ;  /* 0x00000006595f7221 */ /* 0x000fe20000010000 */
[-CC-:B------:R-:W-:Y:S01]  /*17540*/  FFMA.FTZ R110, R208, R7.reuse, -R3.reuse ;  /* 0x00000007d06e7223 */ /* 0x180fe20000010803 */
[-CC-:B------:R-:W-:Y:S01]  /*17550*/  FFMA.FTZ R141, R122, R7.reuse, -R3.reuse ;  /* 0x000000077a8d7223 */ /* 0x180fe20000010803 */
[----:B------:R-:W-:Y:S01]  /*17560*/  FFMA.FTZ R14, R212, R7, -R3 ;  /* 0x00000007d40e7223 */ /* 0x000fe20000010803 */
[----:B------:R-:W-:Y:S01]  /*17570*/  FADD.FTZ R114, R96, R95 ;  /* 0x0000005f60727221 */ /* 0x000fe20000010000 */
[----:B------:R-:W-:Y:S01]  /*17580*/  F2FP.F16.F32.PACK_AB R156, R90, R13 ;  /* 0x0000000d5a9c723e */ /* 0x000fe200000000ff */
[-CC-:B------:R-:W-:Y:S01]  /*17590*/  FFMA.FTZ R143, R126, R7.reuse, -R3.reuse ;  /* 0x000000077e8f7223 */ /* 0x180fe20000010803 */
[----:B------:R-:W1:Y:S01]  /*175a0*/  MUFU.EX2 R159, R159 ;  /* 0x0000009f009f7308 */ /* 0x000e620000000800 */
[----:B------:R-:W-:Y:S01]  /*175b0*/  FADD.FTZ R95, R91, R114 ;  /* 0x000000725b5f7221 */ /* 0x000fe20000010000 */
[-CC-:B------:R-:W-:Y:S01]  /*175c0*/  FFMA.FTZ R114, R210, R7.reuse, -R3.reuse ;  /* 0x00000007d2727223 */ /* 0x180fe20000010803 */
[-CC-:B------:R-:W-:Y:S01]  /*175d0*/  FFMA.FTZ R214, R214, R7.reuse, -R3.reuse ;  /* 0x00000007d6d67223 */ /* 0x180fe20000010803 */
[-C--:B------:R-:W-:Y:S01]  /*175e0*/  FFMA.FTZ R130, R130, R7.reuse, -R3 ;  /* 0x0000000782827223 */ /* 0x080fe20000010803 */
[----:B------:R-:W-:Y:S01]  /*175f0*/  FADD.FTZ R118, R100, R95 ;  /* 0x0000005f64767221 */ /* 0x000fe20000010000 */
[----:B------:R-:W-:Y:S01]  /*17600*/  FFMA.FTZ R108, R108, R7, -R3 ;  /* 0x000000076c6c7223 */ /* 0x000fe20000010803 */
[----:B------:R-:W-:Y:S01]  /*17610*/  F2FP.F16.F32.PACK_AB R158, R92, R15 ;  /* 0x0000000f5c9e723e */ /* 0x000fe200000000ff */
[----:B------:R-:W3:Y:S01]  /*17620*/  MUFU.EX2 R94, R94 ;  /* 0x0000005e005e7308 */ /* 0x000ee20000000800 */
[----:B0-----:R-:W-:Y:S01]  /*17630*/  FFMA.FTZ R5, R2, R5, R157 ;  /* 0x0000000502057223 */ /* 0x001fe2000001009d */
[----:B------:R-:W-:Y:S01]  /*17640*/  FADD.FTZ R95, R93, R118 ;  /* 0x000000765d5f7221 */ /* 0x000fe20000010000 */
[C---:B------:R-:W-:Y:S01]  /*17650*/  ISETP.GT.AND P2, PT, R11.reuse, R21, PT ;  /* 0x000000150b00720c */ /* 0x040fe20003f44270 */
[----:B------:R-:W-:-:S02]  /*17660*/  VIADD R11, R11, 0xffffffff ;  /* 0xffffffff0b0b7836 */ /* 0x000fc40000000000 */
[----:B------:R-:W-:Y:S01]  /*17670*/  FADD.FTZ R6, R120, R5 ;  /* 0x0000000578067221 */ /* 0x000fe20000010000 */
[----:B------:R-:W-:Y:S01]  /*17680*/  FADD.FTZ R118, R104, R95 ;  /* 0x0000005f68767221 */ /* 0x000fe20000010000 */
[----:B------:R-:W-:Y:S01]  /*17690*/  F2FP.F16.F32.PACK_AB R154, R100, R91 ;  /* 0x0000005b649a723e */ /* 0x000fe200000000ff */
[----:B------:R-:W0:Y:S01]  /*176a0*/  MUFU.EX2 R153, R153 ;  /* 0x0000009900997308 */ /* 0x000e220000000800 */
[----:B-1----:R-:W-:Y:S01]  /*176b0*/  FADD.FTZ R5, R159, R6 ;  /* 0x000000069f057221 */ /* 0x002fe20000010000 */
[----:B------:R-:W-:Y:S01]  /*176c0*/  FADD.FTZ R95, R101, R118 ;  /* 0x00000076655f7221 */ /* 0x000fe20000010000 */
[----:B------:R-:W-:Y:S01]  /*176d0*/  F2FP.F16.F32.PACK_AB R157, R120, R157 ;  /* 0x0000009d789d723e */ /* 0x000fe200000000ff */
[----:B------:R-:W-:Y:S02]  /*176e0*/  IMAD.MOV.U32 R160, RZ, RZ, R193 ;  /* 0x000000ffffa07224 */ /* 0x000fe400078e00c1 */
[----:B------:R-:W-:Y:S02]  /*176f0*/  FADD.FTZ R118, R134, R95 ;  /* 0x0000005f86767221 */ /* 0x000fe40000010000 */
[----:B------:R-:W1:Y:S01]  /*17700*/  MUFU.EX2 R98, R98 ;  /* 0x0000006200627308 */ /* 0x000e620000000800 */
[C---:B---3--:R-:W-:Y:S01]  /*17710*/  FADD.FTZ R6, R94.reuse, R5 ;  /* 0x000000055e067221 */ /* 0x048fe20000010000 */
[----:B------:R-:W-:Y:S01]  /*17720*/  FADD.FTZ R95, R97, R118 ;  /* 0x00000076615f7221 */ /* 0x000fe20000010000 */
[----:B------:R-:W-:-:S03]  /*17730*/  F2FP.F16.F32.PACK_AB R159, R94, R159 ;  /* 0x0000009f5e9f723e */ /* 0x000fc600000000ff */
[C---:B------:R-:W-:Y:S01]  /*17740*/  FADD.FTZ R118, R144.reuse, R95 ;  /* 0x0000005f90767221 */ /* 0x040fe20000010000 */
[----:B------:R-:W-:Y:S01]  /*17750*/  F2FP.F16.F32.PACK_AB R144, R144, R97 ;  /* 0x000000619090723e */ /* 0x000fe200000000ff */
[----:B------:R-:W3:Y:S01]  /*17760*/  MUFU.EX2 R155, R155 ;  /* 0x0000009b009b7308 */ /* 0x000ee20000000800 */
[----:B0-----:R-:W-:Y:S01]  /*17770*/  FADD.FTZ R5, R153, R6 ;  /* 0x0000000699057221 */ /* 0x001fe20000010000 */
[----:B--2---:R-:W-:-:S04]  /*17780*/  FADD.FTZ R99, R103, R118 ;  /* 0x0000007667637221 */ /* 0x004fc80000010000 */
[C---:B------:R-:W-:Y:S01]  /*17790*/  FADD.FTZ R99, R146.reuse, R99 ;  /* 0x0000006392637221 */ /* 0x040fe20000010000 */
[----:B------:R-:W-:Y:S01]  /*177a0*/  F2FP.F16.F32.PACK_AB R146, R146, R103 ;  /* 0x000000679292723e */ /* 0x000fe200000000ff */
[----:B------:R-:W0:Y:S01]  /*177b0*/  MUFU.EX2 R102, R102 ;  /* 0x0000006600667308 */ /* 0x000e220000000800 */
[----:B-1----:R-:W-:Y:S01]  /*177c0*/  FADD.FTZ R6, R98, R5 ;  /* 0x0000000562067221 */ /* 0x002fe20000010000 */
[----:B------:R-:W-:Y:S01]  /*177d0*/  FADD.FTZ R118, R140, R99 ;  /* 0x000000638c767221 */ /* 0x000fe20000010000 */
[C---:B------:R-:W-:Y:S02]  /*177e0*/  F2FP.F16.F32.PACK_AB R140, R105.reuse, R140 ;  /* 0x0000008c698c723e */ /* 0x040fe400000000ff */
[----:B------:R-:W-:Y:S01]  /*177f0*/  F2FP.F16.F32.PACK_AB R153, R98, R153 ;  /* 0x000000996299723e */ /* 0x000fe200000000ff */
[----:B------:R-:W-:Y:S02]  /*17800*/  FADD.FTZ R15, R105, R118 ;  /* 0x00000076690f7221 */ /* 0x000fe40000010000 */
[----:B------:R-:W1:Y:S01]  /*17810*/  MUFU.EX2 R149, R149 ;  /* 0x0000009500957308 */ /* 0x000e620000000800 */
[----:B---3--:R-:W-:-:S07]  /*17820*/  FADD.FTZ R5, R155, R6 ;  /* 0x000000069b057221 */ /* 0x008fce0000010000 */
[----:B------:R-:W2:Y:S01]  /*17830*/  MUFU.EX2 R106, R106 ;  /* 0x0000006a006a7308 */ /* 0x000ea20000000800 */
[C---:B0-----:R-:W-:Y:S01]  /*17840*/  FADD.FTZ R6, R102.reuse, R5 ;  /* 0x0000000566067221 */ /* 0x041fe20000010000 */
[----:B------:R-:W-:-:S06]  /*17850*/  F2FP.F16.F32.PACK_AB R155, R102, R155 ;  /* 0x0000009b669b723e */ /* 0x000fcc00000000ff */
[----:B------:R-:W0:Y:S01]  /*17860*/  MUFU.EX2 R151, R151 ;  /* 0x0000009700977308 */ /* 0x000e220000000800 */
[----:B-1----:R-:W-:-:S07]  /*17870*/  FADD.FTZ R5, R149, R6 ;  /* 0x0000000695057221 */ /* 0x002fce0000010000 */
[----:B------:R-:W1:Y:S01]  /*17880*/  MUFU.EX2 R4, R206 ;  /* 0x000000ce00047308 */ /* 0x000e620000000800 */
[----:B--2---:R-:W-:Y:S01]  /*17890*/  FADD.FTZ R6, R106, R5 ;  /* 0x000000056a067221 */ /* 0x004fe20000010000 */
[-CC-:B------:R-:W-:Y:S01]  /*178a0*/  FFMA.FTZ R5, R136, R7.reuse, -R3.reuse ;  /* 0x0000000788057223 */ /* 0x180fe20000010803 */
[----:B------:R-:W-:Y:S01]  /*178b0*/  FFMA.FTZ R3, R138, R7, -R3 ;  /* 0x000000078a037223 */ /* 0x000fe20000010803 */
[----:B------:R-:W-:-:S04]  /*178c0*/  F2FP.F16.F32.PACK_AB R149, R106, R149 ;  /* 0x000000956a95723e */ /* 0x000fc800000000ff */
[----:B------:R-:W2:Y:S01]  /*178d0*/  MUFU.EX2 R145, R145 ;  /* 0x0000009100917308 */ /* 0x000ea20000000800 */
[----:B0-----:R-:W-:-:S07]  /*178e0*/  FADD.FTZ R95, R151, R6 ;  /* 0x00000006975f7221 */ /* 0x001fce0000010000 */
[----:B------:R-:W0:Y:S01]  /*178f0*/  MUFU.EX2 R110, R110 ;  /* 0x0000006e006e7308 */ /* 0x000e220000000800 */
[C---:B-1----:R-:W-:Y:S01]  /*17900*/  FADD.FTZ R6, R4.reuse, R95 ;  /* 0x0000005f04067221 */ /* 0x042fe20000010000 */
[----:B------:R-:W-:Y:S01]  /*17910*/  F2FP.F16.F32.PACK_AB R151, R4, R151 ;  /* 0x000000970497723e */ /* 0x000fe200000000ff */
[----:B------:R-:W-:-:S05]  /*17920*/  IMAD.MOV.U32 R4, RZ, RZ, R88 ;  /* 0x000000ffff047224 */ /* 0x000fca00078e0058 */
        /* <DEDUP_REMOVED lines=39> */
[C---:B0-----:R-:W-:Y:S01]  /*17ba0*/  FADD.FTZ R5, R3.reuse, R13 ;  /* 0x0000000d03057221 */ /* 0x041fe20000010000 */
[----:B------:R-:W-:Y:S01]  /*17bb0*/  F2FP.F16.F32.PACK_AB R139, R3, R92 ;  /* 0x0000005c038b723e */ /* 0x000fe200000000ff */
[----:B------:R-:W-:Y:S02]  /*17bc0*/  IMAD.MOV.U32 R3, RZ, RZ, R12 ;  /* 0x000000ffff037224 */ /* 0x000fe400078e000c */
[C---:B-1----:R-:W-:Y:S01]  /*17bd0*/  FADD.FTZ R6, R116.reuse, R15 ;  /* 0x0000000f74067221 */ /* 0x042fe20000010000 */
[----:B------:R-:W-:Y:S01]  /*17be0*/  F2FP.F16.F32.PACK_AB R138, R116, R111 ;  /* 0x0000006f748a723e */ /* 0x000fe200000000ff */
[----:B------:R-:W-:Y:S06]  /*17bf0*/  @P2 BRA `(.L_x_1550) ;  /* 0xffffffcc00e02947 */ /* 0x000fec000383ffff */
[----:B------:R-:W-:Y:S05]  /*17c00*/  BSYNC B0 ;  /* 0x0000000000007941 */ /* 0x000fea0003800000 */
.L_x_1531:
[----:B------:R-:W-:Y:S01]  /*17c10*/  MOV R4, R88 ;  /* 0x0000005800047202 */ /* 0x000fe20000000f00 */
[----:B------:R-:W-:Y:S02]  /*17c20*/  IMAD.MOV.U32 R3, RZ, RZ, R12 ;  /* 0x000000ffff037224 */ /* 0x000fe400078e000c */
[----:B------:R-:W-:Y:S02]  /*17c30*/  IMAD.MOV.U32 R160, RZ, RZ, R193 ;  /* 0x000000ffffa07224 */ /* 0x000fe400078e00c1 */
[----:B------:R-:W-:-:S07]  /*17c40*/  IMAD.MOV.U32 R161, RZ, RZ, R194 ;  /* 0x000000ffffa17224 */ /* 0x000fce00078e00c2 */
.L_x_1530:
[----:B------:R-:W-:Y:S05]  /*17c50*/  BSYNC B1 ;  /* 0x0000000000017941 */ /* 0x000fea0003800000 */
.L_x_1529:
[----:B------:R-:W0:Y:S01]  /*17c60*/  LDC R10, c[0x0][0x9e4] ;  /* 0x00027900ff0a7b82 */ /* 0x000e220000000800 */
[----:B------:R-:W-:-:S05]  /*17c70*/  IADD3 R12, R163, 0x80, -R164 ;  /* 0x00000080a30c7810 */ /* 0x000fca0007ffe8a4 */
[----:B------:R-:W-:-:S04]  /*17c80*/  IMAD R12, R169, 0x80, R12 ;  /* 0x00000080a90c7824 */ /* 0x000fc800078e020c */
[----:B------:R-:W-:Y:S01]  /*17c90*/  IMAD.IADD R9, R12, 0x1, -R9 ;  /* 0x000000010c097824 */ /* 0x000fe200078e0a09 */
[----:B0-----:R-:W-:-:S13]  /*17ca0*/  ISETP.GE.AND P2, PT, R10, 0x1, PT ;  /* 0x000000010a00780c */ /* 0x001fda0003f46270 */
[----:B------:R-:W-:Y:S05]  /*17cb0*/  @!P2 BRA `(.L_x_1551) ;  /* 0x000000000044a947 */ /* 0x000fea0003800000 */
        /* <DEDUP_REMOVED lines=10> */
.L_x_1553:
[----:B------:R-:W-:-:S13]  /*17d60*/  ISETP.NE.AND P2, PT, R10, 0x1, PT ;  /* 0x000000010a00780c */ /* 0x000fda0003f45270 */
[----:B------:R-:W0:Y:S02]  /*17d70*/  @P2 LDC.64 R14, c[0x0][0x9e8] ;  /* 0x00027a00ff0e2b82 */ /* 0x000e240000000a00 */
[----:B0-----:R-:W-:-:S05]  /*17d80*/  @P2 IMAD.HI.U32 R14, R12, R14, RZ ;  /* 0x0000000e0c0e2227 */ /* 0x001fca00078e00ff */
[----:B------:R-:W-:-:S07]  /*17d90*/  @P2 SHF.R.U32.HI R12, RZ, R15, R14 ;  /* 0x0000000fff0c2219 */ /* 0x000fce000001160e */
.L_x_1554:
[----:B------:R-:W-:Y:S05]  /*17da0*/  BSYNC B0 ;  /* 0x0000000000007941 */ /* 0x000fea0003800000 */
.L_x_1552:
[----:B------:R-:W-:-:S05]  /*17db0*/  IMAD R12, R12, R10, RZ ;  /* 0x0000000a0c0c7224 */ /* 0x000fca00078e02ff */
[----:B------:R-:W-:-:S07]  /*17dc0*/  VIMNMX R9, R9, R12, !PT ;  /* 0x0000000c09097248 */ /* 0x000fce0007fe0100 */
.L_x_1551:
[----:B------:R-:W-:Y:S01]  /*17dd0*/  IADD3 R9, R9, 0x5f, RZ ;  /* 0x0000005f09097810 */ /* 0x000fe20007ffe0ff */
[----:B------:R-:W-:Y:S04]  /*17de0*/  BSSY B0, `(.L_x_1555) ;  /* 0x0000202000007945 */ /* 0x000fe80003800000 */
[----:B------:R-:W-:-:S05]  /*17df0*/  IMAD.HI R9, R9, 0x2aaaaaab, RZ ;  /* 0x2aaaaaab09097827 */ /* 0x000fca00078e02ff */
[----:B------:R-:W-:-:S04]  /*17e00*/  SHF.R.U32.HI R12, RZ, 0x1f, R9 ;  /* 0x0000001fff0c7819 */ /* 0x000fc80000011609 */
[----:B------:R-:W-:-:S04]  /*17e10*/  LEA.HI.SX32 R9, R9, R12, 0x1c ;  /* 0x0000000c09097211 */ /* 0x000fc800078fe2ff */
[----:B------:R-:W-:-:S04]  /*17e20*/  VIMNMX R20, R168, R9, !PT ;  /* 0x00000009a8147248 */ /* 0x000fc80007fe0100 */
[----:B------:R-:W-:-:S13]  /*17e30*/  ISETP.GE.AND P2, PT, R11, R20, PT ;  /* 0x000000140b00720c */ /* 0x000fda0003f46270 */
[----:B------:R-:W-:Y:S05]  /*17e40*/  @!P2 BRA `(.L_x_1556) ;  /* 0x0000001c00eca947 */ /* 0x000fea0003800000 */
[----:B------:R-:W-:Y:S01]  /*17e50*/  BSSY B1, `(.L_x_1556) ;  /* 0x00001fa000017945 */ /* 0x000fe20003800000 */
[----:B------:R-:W-:Y:S02]  /*17e60*/  IMAD.MOV.U32 R9, RZ, RZ, R4 ;  /* 0x000000ffff097224 */ /* 0x000fe400078e0004 */
[----:B------:R-:W-:Y:S02]  /*17e70*/  IMAD.MOV.U32 R21, RZ, RZ, R3 ;  /* 0x000000ffff157224 */ /* 0x000fe400078e0003 */
[----:B------:R-:W-:Y:S02]  /*17e80*/  IMAD.MOV.U32 R170, RZ, RZ, R161 ;  /* 0x000000ffffaa7224 */ /* 0x000fe400078e00a1 */
[----:B------:R-:W-:-:S07]  /*17e90*/  IMAD.MOV.U32 R171, RZ, RZ, R160 ;  /* 0x000000ffffab7224 */ /* 0x000fce00078e00a0 */
.L_x_1567:
[----:B------:R-:W-:-:S05]  /*17ea0*/  VIADD R160, R171, 0x1 ;  /* 0x00000001aba07836 */ /* 0x000fca0000000000 */
[----:B------:R-:W-:-:S04]  /*17eb0*/  ISETP.NE.AND P2, PT, R160, 0x2, PT ;  /* 0x00000002a000780c */ /* 0x000fc80003f45270 */
[----:B------:R-:W-:Y:S02]  /*17ec0*/  SEL R161, RZ, 0x1, P2 ;  /* 0x00000001ffa17807 */ /* 0x000fe40001000000 */
[----:B------:R-:W-:Y:S02]  /*17ed0*/  SEL R160, R160, RZ, P2 ;  /* 0x000000ffa0a07207 */ /* 0x000fe40001000000 */
[----:B------:R-:W-:Y:S01]  /*17ee0*/  LOP3.LUT R161, R170, R161, RZ, 0x3c, !PT ;  /* 0x000000a1aaa17212 */ /* 0x000fe200078e3cff */
[----:B------:R-:W-:Y:S06]  /*17ef0*/  @!P0 BRA `(.L_x_1557) ;  /* 0x0000000000048947 */ /* 0x000fec0003800000 */
[----:B------:R-:W-:Y:S01]  /*17f00*/  BPT.TRAP 0x1 ;  /* 0x000000040000795c */ /* 0x000fe20000300000 */
.L_x_1557:
[----:B------:R-:W-:Y:S02]  /*17f10*/  LEA R3, R160, R18, 0x3 ;  /* 0x00000012a0037211 */ /* 0x000fe400078e18ff */
[----:B------:R-:W-:-:S04]  /*17f20*/  SHF.L.U32 R4, R161, 0x1f, RZ ;  /* 0x0000001fa1047819 */ /* 0x000fc800000006ff */
[----:B------:R0:W1:Y:S01]  /*17f30*/  SYNCS.PHASECHK.TRANS64.TRYWAIT P2, [R3+URZ+0x2a830], R4 ;  /* 0x02a83004030075a7 */ /* 0x000062000804017f */
[----:B------:R-:W-:Y:S05]  /*17f40*/  @!P0 BRA `(.L_x_1558) ;  /* 0x0000000000048947 */ /* 0x000fea0003800000 */
[----:B------:R-:W-:Y:S01]  /*17f50*/  BPT.TRAP 0x1 ;  /* 0x000000040000795c */ /* 0x000fe20000300000 */
.L_x_1558:
[----:B------:R-:W-:Y:S01]  /*17f60*/  BSSY B2, `(.L_x_1559) ;  /* 0x0000006000027945 */ /* 0x000fe20003800000 */
[----:B------:R-:W-:Y:S02]  /*17f70*/  IMAD R12, R160, 0x900, R8 ;  /* 0x00000900a00c7824 */ /* 0x000fe400078e0208 */
[----:B------:R-:W-:Y:S01]  /*17f80*/  IMAD.MOV.U32 R13, RZ, RZ, 0x40000040 ;  /* 0x40000040ff0d7424 */ /* 0x000fe200078e00ff */
[----:B-1----:R-:W-:Y:S06]  /*17f90*/  @P2 BRA `(.L_x_1560) ;  /* 0x0000000000082947 */ /* 0x002fec0003800000 */
[----:B------:R-:W1:Y:S02]  /*17fa0*/  SYNCS.PHASECHK.TRANS64.TRYWAIT P2, [R3+URZ+0x2a830], R4 ;  /* 0x02a83004030075a7 */ /* 0x000e64000804017f */
[----:B-1----:R-:W-:Y:S05]  /*17fb0*/  @!P2 BRA `(.L_x_1561) ;  /* 0x000000f000a4a947 */ /* 0x002fea0003800000 */
.L_x_1560:
[----:B------:R-:W-:Y:S05]  /*17fc0*/  BSYNC B2 ;  /* 0x0000000000027941 */ /* 0x000fea0003800000 */
.L_x_1559:
[----:B------:R-:W2:Y:S04]  /*17fd0*/  LDL.64 R88, [R1+0x38] ;  /* 0x0000380001587983 */ /* 0x000ea80000100a00 */
[----:B------:R-:W3:Y:S04]  /*17fe0*/  LDL.64 R214, [R1+0x30] ;  /* 0x0000300001d67983 */ /* 0x000ee80000100a00 */
[----:B------:R-:W4:Y:S01]  /*17ff0*/  LDL.64 R212, [R1+0x28] ;  /* 0x0000280001d47983 */ /* 0x000f220000100a00 */
[----:B------:R-:W-:-:S03]  /*18000*/  R2UR UR6, R12 ;  /* 0x000000000c0672ca */ /* 0x000fc600000e0000 */
[----:B------:R-:W5:Y:S01]  /*18010*/  LDL.64 R210, [R1+0x20] ;  /* 0x0000200001d27983 */ /* 0x000f620000100a00 */
[----:B------:R-:W-:Y:S01]  /*18020*/  R2UR UR7, R13 ;  /* 0x000000000d0772ca */ /* 0x000fe200000e0000 */
[----:B------:R-:W-:Y:S02]  /*18030*/  VIADD R14, R12, 0x2 ;  /* 0x000000020c0e7836 */ /* 0x000fe40000000000 */
        /* <DEDUP_REMOVED lines=19> */
[----:B----4-:R-:W-:Y:S02]  /*18170*/  R2UR UR4, R212 ;  /* 0x00000000d40472ca */ /* 0x010fe400000e0000 */
[----:B------:R-:W-:Y:S01]  /*18180*/  R2UR UR5, R213 ;  /* 0x00000000d50572ca */ /* 0x000fe200000e0000 */
[----:B------:R-:W-:Y:S01]  /*18190*/  IMAD.MOV.U32 R15, RZ, RZ, 0x40000040 ;  /* 0x40000040ff0f7424 */ /* 0x000fe200078e00ff */
[----:B------:R-:W-:Y:S01]  /*181a0*/  IADD3 R14, R12, 0x6, RZ ;  /* 0x000000060c0e7810 */ /* 0x000fe20007ffe0ff */
[----:B------:R-:W-:-:S02]  /*181b0*/  WARPGROUP.DEPBAR.LE gsb0, 0x0 ;  /* 0x00008000000079c5 */ /* 0x000fc40000010000 */
[----:B------:R-:W-:-:S08]  /*181c0*/  WARPGROUP.ARRIVE ;  /* 0x00000000000079c5 */ /* 0x000fd00000000000 */
        /* <DEDUP_REMOVED lines=50> */
[----:B------:R-:W-:Y:S01]  /*184f0*/  IMAD.MOV.U32 R15, RZ, RZ, 0x40000040 ;  /* 0x40000040ff0f7424 */ /* 0x000fe200078e00ff */
[----:B------:R-:W-:Y:S01]  /*18500*/  IADD3 R14, R12, 0x602, RZ ;  /* 0x000006020c0e7810 */ /* 0x000fe20007ffe0ff */
        /* <DEDUP_REMOVED lines=95> */
.L_x_1562:
[----:B01----:R-:W-:Y:S02]  /*18b00*/  SHF.L.U32 R3, R170, 0x1f, RZ ;  /* 0x0000001faa037819 */ /* 0x003fe400000006ff */
[----:B------:R-:W-:-:S04]  /*18b10*/  LEA R170, R171, R18, 0x3 ;  /* 0x00000012abaa7211 */ /* 0x000fc800078e18ff */
[----:B------:R0:W1:Y:S01]  /*18b20*/  SYNCS.PHASECHK.TRANS64.TRYWAIT P2, [R170+URZ+0x2a850], R3 ;  /* 0x02a85003aa0075a7 */ /* 0x000062000804017f */
[----:B------:R-:W-:Y:S05]  /*18b30*/  @!P0 BRA `(.L_x_1563) ;  /* 0x0000000000048947 */ /* 0x000fea0003800000 */
[----:B------:R-:W-:Y:S01]  /*18b40*/  BPT.TRAP 0x1 ;  /* 0x000000040000795c */ /* 0x000fe20000300000 */
.L_x_1563:
[----:B------:R-:W-:Y:S04]  /*18b50*/  BSSY B2, `(.L_x_1564) ;  /* 0x0000004000027945 */ /* 0x000fe80003800000 */
[----:B-1----:R-:W-:Y:S05]  /*18b60*/  @P2 BRA `(.L_x_1565) ;  /* 0x0000000000082947 */ /* 0x002fea0003800000 */
[----:B------:R-:W1:Y:S02]  /*18b70*/  SYNCS.PHASECHK.TRANS64.TRYWAIT P2, [R170+URZ+0x2a850], R3 ;  /* 0x02a85003aa0075a7 */ /* 0x000e64000804017f */
[----:B-1----:R-:W-:Y:S05]  /*18b80*/  @!P2 BRA `(.L_x_1566) ;  /* 0x000000e400c4a947 */ /* 0x002fea0003800000 */
.L_x_1565:
[----:B------:R-:W-:Y:S05]  /*18b90*/  BSYNC B2 ;  /* 0x0000000000027941 */ /* 0x000fea0003800000 */
.L_x_1564:
[----:B------:R-:W-:Y:S01]  /*18ba0*/  VIADD R0, R18, 0x400 ;  /* 0x0000040012007836 */ /* 0x000fe20000000000 */
[----:B------:R-:W-:Y:S01]  /*18bb0*/  WARPGROUP.ARRIVE ;  /* 0x00000000000079c5 */ /* 0x000fe20000000000 */
[----:B------:R-:W-:Y:S01]  /*18bc0*/  IMAD.MOV.U32 R13, RZ, RZ, 0x40000040 ;  /* 0x40000040ff0d7424 */ /* 0x000fe200078e00ff */
[----:B------:R-:W-:Y:S01]  /*18bd0*/  FMNMX.FTZ R4, R90, R9, !PT ;  /* 0x000000095a047209 */ /* 0x000fe20007810000 */
[----:B01----:R-:W-:Y:S01]  /*18be0*/  IMAD.MOV.U32 R3, RZ, RZ, 0x40000040 ;  /* 0x40000040ff037424 */ /* 0x003fe200078e00ff */
[----:B------:R-:W-:Y:S01]  /*18bf0*/  SHF.R.U32.HI R0, RZ, 0x4, R0 ;  /* 0x00000004ff007819 */ /* 0x000fe20000011600 */
[----:B------:R-:W-:Y:S01]  /*18c00*/  IMAD.MOV.U32 R15, RZ, RZ, 0x40000040 ;  /* 0x40000040ff0f7424 */ /* 0x000fe200078e00ff */
[----:B------:R-:W-:Y:S01]  /*18c10*/  R2UR UR7, R13 ;  /* 0x000000000d0772ca */ /* 0x000fe200000e0000 */
[----:B------:R-:W-:Y:S01]  /*18c20*/  @!P1 VIADD R170, R170, 0x2a860 ;  /* 0x0002a860aaaa9836 */ /* 0x000fe20000000000 */
[----:B------:R-:W-:Y:S02]  /*18c30*/  LOP3.LUT R0, R0, 0x3fff, RZ, 0xc0, !PT ;  /* 0x00003fff00007812 */ /* 0x000fe400078ec0ff */
[C---:B------:R-:W-:Y:S01]  /*18c40*/  ISETP.GT.AND P2, PT, R11.reuse, R20, PT ;  /* 0x000000140b00720c */ /* 0x040fe20003f44270 */
[----:B------:R-:W-:Y:S01]  /*18c50*/  VIADD R11, R11, 0xffffffff ;  /* 0xffffffff0b0b7836 */ /* 0x000fe20000000000 */
[----:B------:R-:W-:-:S02]  /*18c60*/  LOP3.LUT R0, R0, 0x3000000, RZ, 0xfc, !PT ;  /* 0x0300000000007812 */ /* 0x000fc400078efcff */
[----:B------:R-:W-:-:S03]  /*18c70*/  @!P1 PRMT R170, RZ, 0x654, R170 ;  /* 0x00000654ffaa9816 */ /* 0x000fc600000000aa */
[----:B------:R-:W-:Y:S01]  /*18c80*/  IMAD R12, R171, 0x600, R0 ;  /* 0x00000600ab0c7824 */ /* 0x000fe200078e0200 */
[----:B------:R-:W-:Y:S01]  /*18c90*/  FMNMX.FTZ R0, R88, R21, !PT ;  /* 0x0000001558007209 */ /* 0x000fe20007810000 */
[----:B------:R-:W-:Y:S02]  /*18ca0*/  IMAD.MOV.U32 R171, RZ, RZ, R160 ;  /* 0x000000ffffab7224 */ /* 0x000fe400078e00a0 */
[C---:B------:R-:W-:Y:S01]  /*18cb0*/  VIADD R2, R12.reuse, 0x80 ;  /* 0x000000800c027836 */ /* 0x040fe20000000000 */
[----:B------:R-:W-:Y:S02]  /*18cc0*/  R2UR UR6, R12 ;  /* 0x000000000c0672ca */ /* 0x000fe400000e0000 */
[----:B------:R-:W-:-:S04]  /*18cd0*/  FMNMX.FTZ R7, R89, R0, !PT ;  /* 0x0000000059077209 */ /* 0x000fc80007810000 */
[----:B------:R-:W-:-:S07]  /*18ce0*/  FMNMX.FTZ R0, R92, R7, !PT ;  /* 0x000000075c007209 */ /* 0x000fce0007810000 */
[----:B------:R-:W-:Y:S01]  /*18cf0*/  HGMMA.64x128x16.F32 R24, R156, gdesc[UR4].tnspB, R24, gsb0 ;  /* 0x41e000049c187df0 */ /* 0x000fe20008000818 */
[----:B------:R-:W-:Y:S01]  /*18d00*/  R2UR UR6, R2 ;  /* 0x00000000020672ca */ /* 0x000fe200000e0000 */
[----:B------:R-:W-:Y:S01]  /*18d10*/  VIADD R2, R12, 0x100 ;  /* 0x000001000c027836 */ /* 0x000fe20000000000 */
[----:B------:R-:W-:Y:S02]  /*18d20*/  R2UR UR7, R3 ;  /* 0x00000000030772ca */ /* 0x000fe400000e0000 */
        /* <DEDUP_REMOVED lines=19> */
[----:B------:R-:W-:Y:S02]  /*18e60*/  FMNMX.FTZ R0, R132, R3, !PT ;  /* 0x0000000384007209 */ /* 0x000fe40007810000 */
[----:B------:R-:W-:Y:S02]  /*18e70*/  MOV R3, 0x40000040 ;  /* 0x4000004000037802 */ /* 0x000fe40000000f00 */
[----:B------:R-:W-:-:S05]  /*18e80*/  FMNMX.FTZ R0, R133, R0, !PT ;  /* 0x0000000085007209 */ /* 0x000fca0007810000 */
[----:B------:R-:W0:Y:S02]  /*18e90*/  SHFL.BFLY PT, R7, R0, 0x2, 0x1f ;  /* 0x0c401f0000077f89 */ /* 0x000e2400000e0000 */
[----:B0-----:R-:W-:Y:S01]  /*18ea0*/  FMNMX.FTZ R13, R0, R7, !PT ;  /* 0x00000007000d7209 */ /* 0x001fe20007810000 */
[----:B------:R-:W-:Y:S01]  /*18eb0*/  IMAD.U32 R7, RZ, RZ, UR42 ;  /* 0x0000002aff077e24 */ /* 0x000fe2000f8e00ff */
[----:B------:R-:W-:Y:S02]  /*18ec0*/  WARPGROUP.DEPBAR.LE gsb0, 0x0 ;  /* 0x00008000000079c5 */ /* 0x000fe40000010000 */
[----:B------:R-:W-:-:S06]  /*18ed0*/  WARPGROUP.ARRIVE ;  /* 0x00000000000079c5 */ /* 0x000fcc0000000000 */
[----:B------:R-:W-:Y:S01]  /*18ee0*/  HGMMA.64x128x16.F32 R24, R152, gdesc[UR4].tnspB, R24, gsb0 ;  /* 0x41e0000498187df0 */ /* 0x000fe20008000818 */
[----:B------:R-:W-:Y:S02]  /*18ef0*/  R2UR UR6, R2 ;  /* 0x00000000020672ca */ /* 0x000fe400000e0000 */
[----:B------:R-:W-:Y:S01]  /*18f00*/  R2UR UR7, R3 ;  /* 0x00000000030772ca */ /* 0x000fe200000e0000 */
[----:B------:R-:W0:Y:S02]  /*18f10*/  SHFL.BFLY PT, R2, R13, 0x1, 0x1f ;  /* 0x0c201f000d027f89 */ /* 0x000e2400000e0000 */
[----:B0-----:R-:W-:Y:S02]  /*18f20*/  FMNMX.FTZ R3, R13, R2, !PT ;  /* 0x000000020d037209 */ /* 0x001fe40007810000 */
[----:B------:R-:W-:-:S03]  /*18f30*/  FMNMX.FTZ R13, R91, R4, !PT ;  /* 0x000000045b0d7209 */ /* 0x000fc60007810000 */
[----:B------:R-:W-:Y:S01]  /*18f40*/  FADD.FTZ R2, -R3, R21 ;  /* 0x0000001503027221 */ /* 0x000fe20000010100 */
[----:B------:R-:W-:-:S03]  /*18f50*/  FMNMX.FTZ R4, R94, R13, !PT ;  /* 0x0000000d5e047209 */ /* 0x000fc60007810000 */
[-C--:B------:R-:W-:Y:S01]  /*18f60*/  FMUL.FTZ R14, R2, R7.reuse ;  /* 0x00000007020e7220 */ /* 0x080fe20000410000 */
[----:B------:R-:W-:Y:S01]  /*18f70*/  FMNMX.FTZ R13, R95, R4, !PT ;  /* 0x000000045f0d7209 */ /* 0x000fe20007810000 */
[----:B------:R-:W-:Y:S02]  /*18f80*/  FMUL.FTZ R2, R3, R7 ;  /* 0x0000000703027220 */ /* 0x000fe40000410000 */
[----:B------:R0:W-:Y:S01]  /*18f90*/  MUFU.EX2 R0, R14 ;  /* 0x0000000e00007308 */ /* 0x0001e20000000800 */
        /* <DEDUP_REMOVED lines=8> */
[----:B0-----:R-:W-:Y:S01]  /*19020*/  VIADD R14, R12, 0x180 ;  /* 0x000001800c0e7836 */ /* 0x001fe20000000000 */
[----:B------:R-:W-:Y:S01]  /*19030*/  FMNMX.FTZ R4, R102, R13, !PT ;  /* 0x0000000d66047209 */ /* 0x000fe20007810000 */
[-CC-:B------:R-:W-:Y:S01]  /*19040*/  FFMA.FTZ R101, R113, R7.reuse, -R2.reuse ;  /* 0x0000000771657223 */ /* 0x180fe20000010802 */
[-CC-:B------:R-:W-:Y:S01]  /*19050*/  FFMA.FTZ R105, R105, R7.reuse, -R2.reuse ;  /* 0x0000000769697223 */ /* 0x180fe20000010802 */
[-CC-:B------:R-:W-:Y:S01]  /*19060*/  FFMA.FTZ R88, R120, R7.reuse, -R2.reuse ;  /* 0x0000000778587223 */ /* 0x180fe20000010802 */
[----:B------:R-:W-:Y:S01]  /*19070*/  FMNMX.FTZ R13, R103, R4, !PT ;  /* 0x00000004670d7209 */ /* 0x000fe20007810000 */
[-CC-:B------:R-:W-:Y:S01]  /*19080*/  FFMA.FTZ R113, R121, R7.reuse, -R2.reuse ;  /* 0x0000000779717223 */ /* 0x180fe20000010802 */
[-CC-:B------:R-:W-:Y:S01]  /*19090*/  FFMA.FTZ R92, R124, R7.reuse, -R2.reuse ;  /* 0x000000077c5c7223 */ /* 0x180fe20000010802 */
[----:B------:R-:W-:Y:S01]  /*190a0*/  FFMA.FTZ R133, R133, R7, -R2 ;  /* 0x0000000785857223 */ /* 0x000fe20000010802 */
[----:B------:R-:W-:Y:S01]  /*190b0*/  FMNMX.FTZ R4, R106, R13, !PT ;  /* 0x0000000d6a047209 */ /* 0x000fe20007810000 */
[----:B------:R-:W0:Y:S03]  /*190c0*/  MUFU.EX2 R21, R21 ;  /* 0x0000001500157308 */ /* 0x000e260000000800 */
[----:B------:R-:W-:-:S04]  /*190d0*/  FMNMX.FTZ R13, R107, R4, !PT ;  /* 0x000000046b0d7209 */ /* 0x000fc80007810000 */
[----:B------:R-:W-:Y:S01]  /*190e0*/  FMNMX.FTZ R4, R110, R13, !PT ;  /* 0x0000000d6e047209 */ /* 0x000fe20007810000 */
[----:B------:R-:W1:Y:S03]  /*190f0*/  MUFU.EX2 R156, R156 ;  /* 0x0000009c009c7308 */ /* 0x000e660000000800 */
[----:B------:R-:W-:-:S04]  /*19100*/  FMNMX.FTZ R13, R111, R4, !PT ;  /* 0x000000046f0d7209 */ /* 0x000fc80007810000 */
[----:B------:R-:W-:Y:S01]  /*19110*/  FMNMX.FTZ R4, R114, R13, !PT ;  /* 0x0000000d72047209 */ /* 0x000fe20007810000 */
[----:B------:R-:W2:Y:S03]  /*19120*/  MUFU.EX2 R158, R158 ;  /* 0x0000009e009e7308 */ /* 0x000ea60000000800 */
[----:B------:R-:W-:-:S04]  /*19130*/  FMNMX.FTZ R13, R115, R4, !PT ;  /* 0x00000004730d7209 */ /* 0x000fc80007810000 */
[----:B------:R-:W-:Y:S01]  /*19140*/  FMNMX.FTZ R4, R118, R13, !PT ;  /* 0x0000000d76047209 */ /* 0x000fe20007810000 */
[----:B------:R-:W3:Y:S03]  /*19150*/  MUFU.EX2 R89, R89 ;  /* 0x0000005900597308 */ /* 0x000ee60000000800 */
        /* <DEDUP_REMOVED lines=13> */
[----:B------:R-:W4:Y:S01]  /*19230*/  SHFL.BFLY PT, R13, R4, 0x2, 0x1f ;  /* 0x0c401f00040d7f89 */ /* 0x000f2200000e0000 */
[----:B------:R-:W-:Y:S08]  /*19240*/  MUFU.EX2 R88, R88 ;  /* 0x0000005800587308 */ /* 0x000ff00000000800 */
[----:B------:R-:W-:Y:S08]  /*19250*/  MUFU.EX2 R113, R113 ;  /* 0x0000007100717308 */ /* 0x000ff00000000800 */
[----:B------:R-:W-:Y:S01]  /*19260*/  MUFU.EX2 R92, R92 ;  /* 0x0000005c005c7308 */ /* 0x000fe20000000800 */
[----:B------:R-:W-:-:S02]  /*19270*/  WARPGROUP.DEPBAR.LE gsb0, 0x0 ;  /* 0x00008000000079c5 */ /* 0x000fc40000010000 */
[----:B------:R-:W-:Y:S01]  /*19280*/  WARPGROUP.ARRIVE ;  /* 0x00000000000079c5 */ /* 0x000fe20000000000 */
[-CC-:B------:R-:W-:Y:S01]  /*19290*/  FFMA.FTZ R152, R96, R7.reuse, -R2.reuse ;  /* 0x0000000760987223 */ /* 0x180fe20000010802 */
[-CC-:B------:R-:W-:Y:S01]  /*192a0*/  FFMA.FTZ R154, R100, R7.reuse, -R2.reuse ;  /* 0x00000007649a7223 */ /* 0x180fe20000010802 */
[----:B------:R-:W-:Y:S01]  /*192b0*/  FFMA.FTZ R96, R132, R7, -R2 ;  /* 0x0000000784607223 */ /* 0x000fe20000010802 */
[----:B----4-:R-:W-:Y:S02]  /*192c0*/  FMNMX.FTZ R13, R4, R13, !PT ;  /* 0x0000000d040d7209 */ /* 0x010fe40007810000 */
[----:B------:R-:W-:Y:S01]  /*192d0*/  HGMMA.64x128x16.F32 R24, R148, gdesc[UR4].tnspB, R24, gsb0 ;  /* 0x41e0000494187df0 */ /* 0x000fe20008000818 */
[----:B------:R-:W-:Y:S01]  /*192e0*/  R2UR UR6, R14 ;  /* 0x000000000e0672ca */ /* 0x000fe200000e0000 */
[C---:B------:R-:W-:Y:S01]  /*192f0*/  VIADD R14, R12.reuse, 0x200 ;  /* 0x000002000c0e7836 */ /* 0x040fe20000000000 */
[----:B------:R-:W-:Y:S01]  /*19300*/  R2UR UR7, R15 ;  /* 0x000000000f0772ca */ /* 0x000fe200000e0000 */
[----:B------:R-:W-:Y:S01]  /*19310*/  IMAD.MOV.U32 R15, RZ, RZ, 0x40000040 ;  /* 0x40000040ff0f7424 */ /* 0x000fe200078e00ff */
[----:B------:R-:W4:Y:S01]  /*19320*/  SHFL.BFLY PT, R4, R13, 0x1, 0x1f ;  /* 0x0c201f000d047f89 */ /* 0x000f2200000e0000 */
[----:B------:R-:W-:Y:S01]  /*19330*/  IADD3 R12, R12, 0x280, RZ ;  /* 0x000002800c0c7810 */ /* 0x000fe20007ffe0ff */
[----:B------:R-:W-:Y:S08]  /*19340*/  MUFU.EX2 R152, R152 ;  /* 0x0000009800987308 */ /* 0x000ff00000000800 */
[----:B------:R-:W-:Y:S08]  /*19350*/  MUFU.EX2 R154, R154 ;  /* 0x0000009a009a7308 */ /* 0x000ff00000000800 */
[----:B------:R-:W-:Y:S01]  /*19360*/  MUFU.EX2 R96, R96 ;  /* 0x0000006000607308 */ /* 0x000fe20000000800 */
[----:B----4-:R-:W-:Y:S01]  /*19370*/  FMNMX.FTZ R4, R13, R4, !PT ;  /* 0x000000040d047209 */ /* 0x010fe20007810000 */
[----:B------:R-:W-:-:S04]  /*19380*/  IMAD.MOV.U32 R13, RZ, RZ, 0x40000040 ;  /* 0x40000040ff0d7424 */ /* 0x000fc800078e00ff */
[----:B------:R-:W-:-:S04]  /*19390*/  FMUL.FTZ R100, R4, R7 ;  /* 0x0000000704647220 */ /* 0x000fc80000410000 */
[-CC-:B------:R-:W-:Y:S01]  /*193a0*/  FFMA.FTZ R157, R90, R7.reuse, -R100.reuse ;  /* 0x000000075a9d7223 */ /* 0x180fe20000010864 */
[-CC-:B------:R-:W-:Y:S01]  /*193b0*/  FFMA.FTZ R90, R91, R7.reuse, -R100.reuse ;  /* 0x000000075b5a7223 */ /* 0x180fe20000010864 */
[-CC-:B------:R-:W-:Y:S01]  /*193c0*/  FFMA.FTZ R159, R94, R7.reuse, -R100.reuse ;  /* 0x000000075e9f7223 */ /* 0x180fe20000010864 */
[-CC-:B------:R-:W-:Y:S01]  /*193d0*/  FFMA.FTZ R94, R95, R7.reuse, -R100.reuse ;  /* 0x000000075f5e7223 */ /* 0x180fe20000010864 */
[-CC-:B------:R-:W-:Y:S01]  /*193e0*/  FFMA.FTZ R153, R98, R7.reuse, -R100.reuse ;  /* 0x0000000762997223 */ /* 0x180fe20000010864 */
[-CC-:B------:R-:W-:Y:S01]  /*193f0*/  FFMA.FTZ R98, R99, R7.reuse, -R100.reuse ;  /* 0x0000000763627223 */ /* 0x180fe20000010864 */
[----:B------:R-:W-:Y:S01]  /*19400*/  MUFU.EX2 R157, R157 ;  /* 0x0000009d009d7308 */ /* 0x000fe20000000800 */
[----:B0-----:R-:W-:Y:S01]  /*19410*/  FFMA.FTZ R95, R0, R6, R21 ;  /* 0x00000006005f7223 */ /* 0x001fe20000010015 */
[-CC-:B------:R-:W-:Y:S01]  /*19420*/  FFMA.FTZ R155, R102, R7.reuse, -R100.reuse ;  /* 0x00000007669b7223 */ /* 0x180fe20000010864 */
[-CC-:B------:R-:W-:Y:S01]  /*19430*/  FFMA.FTZ R102, R103, R7.reuse, -R100.reuse ;  /* 0x0000000767667223 */ /* 0x180fe20000010864 */
[-CC-:B------:R-:W-:Y:S01]  /*19440*/  FFMA.FTZ R115, R115, R7.reuse, -R100.reuse ;  /* 0x0000000773737223 */ /* 0x180fe20000010864 */
[C---:B-1----:R-:W-:Y:S01]  /*19450*/  FADD.FTZ R95, R156.reuse, R95 ;  /* 0x0000005f9c5f7221 */ /* 0x042fe20000010000 */
[--C-:B------:R-:W-:Y:S01]  /*19460*/  FFMA.FTZ R6, R119, R7, -R100.reuse ;  /* 0x0000000777067223 */ /* 0x100fe20000010864 */
[----:B------:R-:W-:Y:S01]  /*19470*/  F2FP.F16.F32.PACK_AB R156, R156, R21 ;  /* 0x000000159c9c723e */ /* 0x000fe200000000ff */
        /* <DEDUP_REMOVED lines=22> */
[----:B--2---:R-:W-:Y:S01]  /*195e0*/  FADD.FTZ R110, R158, R95 ;  /* 0x0000005f9e6e7221 */ /* 0x004fe20000010000 */
[-C--:B------:R-:W-:Y:S01]  /*195f0*/  FFMA.FTZ R149, R106, R7.reuse, -R100 ;  /* 0x000000076a957223 */ /* 0x080fe20000010864 */
[----:B------:R-:W-:Y:S01]  /*19600*/  HGMMA.64x128x16.F32 R24, R144, gdesc[UR4].tnspB, R24, gsb0 ;  /* 0x41e0000490187df0 */ /* 0x000fe20008000818 */
[----:B------:R-:W-:Y:S01]  /*19610*/  R2UR UR6, R14 ;  /* 0x000000000e0672ca */ /* 0x000fe200000e0000 */
[-CC-:B------:R-:W-:Y:S01]  /*19620*/  FFMA.FTZ R14, R128, R7.reuse, -R2.reuse ;  /* 0x00000007800e7223 */ /* 0x180fe20000010802 */
[----:B------:R-:W-:Y:S01]  /*19630*/  R2UR UR7, R15 ;  /* 0x000000000f0772ca */ /* 0x000fe200000e0000 */
[-C--:B------:R-:W-:Y:S01]  /*19640*/  FFMA.FTZ R15, R125, R7.reuse, -R2 ;  /* 0x000000077d0f7223 */ /* 0x080fe20000010802 */
[-CC-:B------:R-:W-:Y:S01]  /*19650*/  FFMA.FTZ R104, R107, R7.reuse, -R100.reuse ;  /* 0x000000076b687223 */ /* 0x180fe20000010864 */
[----:B------:R-:W-:Y:S01]  /*19660*/  MUFU.EX2 R148, R148 ;  /* 0x0000009400947308 */ /* 0x000fe20000000800 */
[----:B------:R-:W-:Y:S01]  /*19670*/  FFMA.FTZ R106, R111, R7, -R100 ;  /* 0x000000076f6a7223 */ /* 0x000fe20000010864 */
[----:B---3--:R-:W-:-:S06]  /*19680*/  F2FP.F16.F32.PACK_AB R158, R89, R158 ;  /* 0x0000009e599e723e */ /* 0x008fcc00000000ff */
        /* <DEDUP_REMOVED lines=13> */
[-CC-:B------:R-:W-:Y:S01]  /*19760*/  FFMA.FTZ R146, R116, R7.reuse, -R2.reuse ;  /* 0x0000000774927223 */ /* 0x180fe20000010802 */
[----:B------:R-:W-:Y:S01]  /*19770*/  FFMA.FTZ R117, R129, R7, -R2 ;  /* 0x0000000781757223 */ /* 0x000fe20000010802 */
[----:B------:R-:W-:Y:S01]  /*19780*/  HGMMA.64x128x16.F32 R24, R140, gdesc[UR4].tnspB, R24, gsb0 ;  /* 0x41e000048c187df0 */ /* 0x000fe20008000818 */
[----:B------:R-:W-:Y:S01]  /*19790*/  R2UR UR6, R12 ;  /* 0x000000000c0672ca */ /* 0x000fe200000e0000 */
[----:B------:R-:W-:Y:S01]  /*197a0*/  FADD.FTZ R2, -R4, R9 ;  /* 0x0000000904027221 */ /* 0x000fe20000010100 */
[----:B------:R-:W-:Y:S01]  /*197b0*/  R2UR UR7, R13 ;  /* 0x000000000d0772ca */ /* 0x000fe200000e0000 */
[----:B------:R-:W-:-:S02]  /*197c0*/  @!P1 IMAD R13, R160, 0x8, R18 ;  /* 0x00000008a00d9824 */ /* 0x000fc400078e0212 */
[-CC-:B------:R-:W-:Y:S01]  /*197d0*/  FFMA.FTZ R12, R114, R7.reuse, -R100.reuse ;  /* 0x00000007720c7223 */ /* 0x180fe20000010864 */
[-C--:B------:R-:W-:Y:S01]  /*197e0*/  FMUL.FTZ R2, R2, R7.reuse ;  /* 0x0000000702027220 */ /* 0x080fe20000410000 */
[----:B------:R-:W-:Y:S01]  /*197f0*/  MUFU.EX2 R145, R145 ;  /* 0x0000009100917308 */ /* 0x000fe20000000800 */
[----:B------:R-:W-:Y:S02]  /*19800*/  @!P1 VIADD R13, R13, 0x2a840 ;  /* 0x0002a8400d0d9836 */ /* 0x000fe40000000000 */
[----:B------:R-:W-:-:S03]  /*19810*/  FFMA.FTZ R147, R118, R7, -R100 ;  /* 0x0000000776937223 */ /* 0x000fc60000010864 */
[----:B------:R-:W-:Y:S02]  /*19820*/  @!P1 PRMT R91, RZ, 0x654, R13 ;  /* 0x00000654ff5b9816 */ /* 0x000fe4000000000d */
[----:B------:R-:W0:Y:S08]  /*19830*/  MUFU.EX2 R2, R2 ;  /* 0x0000000200027308 */ /* 0x000e300000000800 */
[----:B------:R-:W-:Y:S08]  /*19840*/  MUFU.EX2 R144, R144 ;  /* 0x0000009000907308 */ /* 0x000ff00000000800 */
[----:B------:R-:W-:Y:S01]  /*19850*/  MUFU.EX2 R12, R12 ;  /* 0x0000000c000c7308 */ /* 0x000fe20000000800 */
[----:B0-----:R-:W-:Y:S01]  /*19860*/  FFMA.FTZ R5, R2, R5, R157 ;  /* 0x0000000502057223 */ /* 0x001fe2000001009d */
[----:B------:R-:W-:-:S03]  /*19870*/  F2FP.F16.F32.PACK_AB R157, R90, R157 ;  /* 0x0000009d5a9d723e */ /* 0x000fc600000000ff */
[----:B------:R-:W-:-:S03]  /*19880*/  FADD.FTZ R108, R90, R5 ;  /* 0x000000055a6c7221 */ /* 0x000fc60000010000 */
[----:B------:R-:W-:Y:S01]  /*19890*/  MUFU.EX2 R13, R115 ;  /* 0x00000073000d7308 */ /* 0x000fe20000000800 */
[----:B------:R-:W-:Y:S01]  /*198a0*/  FADD.FTZ R5, R159, R108 ;  /* 0x0000006c9f057221 */ /* 0x000fe20000010000 */
[----:B------:R-:W-:Y:S01]  /*198b0*/  FFMA.FTZ R108, R123, R7, -R100 ;  /* 0x000000077b6c7223 */ /* 0x000fe20000010864 */
[----:B------:R-:W-:-:S05]  /*198c0*/  F2FP.F16.F32.PACK_AB R159, R94, R159 ;  /* 0x0000009f5e9f723e */ /* 0x000fca00000000ff */
[----:B------:R-:W-:Y:S08]  /*198d0*/  MUFU.EX2 R146, R146 ;  /* 0x0000009200927308 */ /* 0x000ff00000000800 */
[----:B------:R-:W-:Y:S08]  /*198e0*/  MUFU.EX2 R147, R147 ;  /* 0x0000009300937308 */ /* 0x000ff00000000800 */
[----:B------:R-:W-:Y:S08]  /*198f0*/  MUFU.EX2 R109, R109 ;  /* 0x0000006d006d7308 */ /* 0x000ff00000000800 */
[----:B------:R-:W-:Y:S08]  /*19900*/  MUFU.EX2 R108, R108 ;  /* 0x0000006c006c7308 */ /* 0x000ff00000000800 */
[----:B------:R-:W-:Y:S08]  /*19910*/  MUFU.EX2 R117, R117 ;  /* 0x0000007500757308 */ /* 0x000ff00000000800 */
[----:B------:R-:W0:Y:S01]  /*19920*/  MUFU.EX2 R9, R133 ;  /* 0x0000008500097308 */ /* 0x000e220000000800 */
[----:B------:R-:W-:-:S02]  /*19930*/  WARPGROUP.DEPBAR.LE gsb0, 0x0 ;  /* 0x00008000000079c5 */ /* 0x000fc40000010000 */
[----:B------:R-:W-:Y:S01]  /*19940*/  WARPGROUP.ARRIVE ;  /* 0x00000000000079c5 */ /* 0x000fe20000000000 */
[-CC-:B------:R-:W-:Y:S01]  /*19950*/  FFMA.FTZ R141, R122, R7.reuse, -R100.reuse ;  /* 0x000000077a8d7223 */ /* 0x180fe20000010864 */
[----:B------:R-:W-:Y:S01]  /*19960*/  FFMA.FTZ R100, R135, R7, -R100 ;  /* 0x0000000787647223 */ /* 0x000fe20000010864 */
[----:B------:R-:W-:Y:S02]  /*19970*/  F2FP.F16.F32.PACK_AB R140, R113, R88 ;  /* 0x00000058718c723e */ /* 0x000fe400000000ff */
[----:B------:R-:W-:Y:S01]  /*19980*/  F2FP.F16.F32.PACK_AB R142, R15, R92 ;  /* 0x0000005c0f8e723e */ /* 0x000fe200000000ff */
[----:B------:R-:W-:Y:S01]  /*19990*/  HGMMA.64x128x16.F32 R24, R136, gdesc[UR4].tnspB, R24, gsb0 ;  /* 0x41e0000488187df0 */ /* 0x000fe20008000818 */
[----:B------:R-:W-:Y:S01]  /*199a0*/  MUFU.EX2 R141, R141 ;  /* 0x0000008d008d7308 */ /* 0x000fe20000000800 */
[----:B------:R-:W-:-:S07]  /*199b0*/  F2FP.F16.F32.PACK_AB R143, R127, R126 ;  /* 0x0000007e7f8f723e */ /* 0x000fce00000000ff */
[----:B------:R-:W1:Y:S01]  /*199c0*/  MUFU.EX2 R100, R100 ;  /* 0x0000006400647308 */ /* 0x000e620000000800 */
[----:B------:R-:W-:Y:S02]  /*199d0*/  WARPGROUP.DEPBAR.LE gsb0, 0x0 ;  /* 0x00008000000079c5 */ /* 0x000fe40000010000 */
[----:B------:R2:W-:Y:S01]  /*199e0*/  @!P1 SYNCS.ARRIVE.TRANS64.RED.A1T0 RZ, [R91+URZ], RZ ;  /* 0x000000ff5bff99a7 */ /* 0x0005e2000810043f */
[----:B0-----:R-:W-:Y:S02]  /*199f0*/  F2FP.F16.F32.PACK_AB R138, R9, R96 ;  /* 0x00000060098a723e */ /* 0x001fe400000000ff */
[----:B------:R-:W-:Y:S02]  /*19a00*/  F2FP.F16.F32.PACK_AB R136, R117, R14 ;  /* 0x0000000e7588723e */ /* 0x000fe400000000ff */
[----:B------:R-:W-:Y:S02]  /*19a10*/  F2FP.F16.F32.PACK_AB R137, R131, R130 ;  /* 0x000000828389723e */ /* 0x000fe400000000ff */
[----:B-1----:R-:W-:Y:S01]  /*19a20*/  F2FP.F16.F32.PACK_AB R139, R100, R134 ;  /* 0x00000086648b723e */ /* 0x002fe200000000ff */
[----:B--2---:R-:W-:Y:S01]  /*19a30*/  FADD.FTZ R91, R89, R110 ;  /* 0x0000006e595b7221 */ /* 0x004fe20000010000 */
[----:B------:R-:W-:Y:S01]  /*19a40*/  FADD.FTZ R110, R94, R5 ;  /* 0x000000055e6e7221 */ /* 0x000fe20000010000 */
[----:B------:R0:W-:Y:S02]  /*19a50*/  @!P1 SYNCS.ARRIVE.TRANS64.RED.A1T0 RZ, [R170+URZ], RZ ;  /* 0x000000ffaaff99a7 */ /* 0x0001e4000810043f */
        /* <DEDUP_REMOVED lines=22> */
[----:B------:R-:W-:Y:S01]  /*19bc0*/  FADD.FTZ R5, R106, R5 ;  /* 0x000000056a057221 */ /* 0x000fe20000010000 */
[----:B------:R-:W-:Y:S02]  /*19bd0*/  F2FP.F16.F32.PACK_AB R145, R13, R12 ;  /* 0x0000000c0d91723e */ /* 0x000fe400000000ff */
[----:B------:R-:W-:Y:S01]  /*19be0*/  FADD.FTZ R90, R144, R21 ;  /* 0x00000015905a7221 */ /* 0x000fe20000010000 */
[----:B------:R-:W-:Y:S01]  /*19bf0*/  FADD.FTZ R94, R12, R5 ;  /* 0x000000050c5e7221 */ /* 0x000fe20000010000 */
[----:B------:R-:W-:Y:S02]  /*19c00*/  F2FP.F16.F32.PACK_AB R151, R106, R151 ;  /* 0x000000976a97723e */ /* 0x000fe400000000ff */
[----:B------:R-:W-:Y:S01]  /*19c10*/  FADD.FTZ R5, R101, R90 ;  /* 0x0000005a65057221 */ /* 0x000fe20000010000 */
[----:B------:R-:W-:Y:S01]  /*19c20*/  FADD.FTZ R94, R13, R94 ;  /* 0x0000005e0d5e7221 */ /* 0x000fe20000010000 */
[----:B------:R-:W-:-:S02]  /*19c30*/  F2FP.F16.F32.PACK_AB R144, R101, R144 ;  /* 0x000000906590723e */ /* 0x000fc400000000ff */
[----:B------:R-:W-:Y:S01]  /*19c40*/  FADD.FTZ R90, R146, R5 ;  /* 0x00000005925a7221 */ /* 0x000fe20000010000 */
[----:B------:R-:W-:Y:S01]  /*19c50*/  FADD.FTZ R5, R147, R94 ;  /* 0x0000005e93057221 */ /* 0x000fe20000010000 */
[C---:B------:R-:W-:Y:S02]  /*19c60*/  F2FP.F16.F32.PACK_AB R147, R6.reuse, R147 ;  /* 0x000000930693723e */ /* 0x040fe400000000ff */
[C---:B------:R-:W-:Y:S01]  /*19c70*/  FADD.FTZ R21, R109.reuse, R90 ;  /* 0x0000005a6d157221 */ /* 0x040fe20000010000 */
[----:B------:R-:W-:Y:S01]  /*19c80*/  FADD.FTZ R90, R6, R5 ;  /* 0x00000005065a7221 */ /* 0x000fe20000010000 */
[----:B------:R-:W-:Y:S02]  /*19c90*/  F2FP.F16.F32.PACK_AB R146, R109, R146 ;  /* 0x000000926d92723e */ /* 0x000fe400000000ff */
[----:B------:R-:W-:Y:S01]  /*19ca0*/  FADD.FTZ R94, R88, R21 ;  /* 0x00000015585e7221 */ /* 0x000fe20000010000 */
[----:B------:R-:W-:Y:S01]  /*19cb0*/  FADD.FTZ R5, R141, R90 ;  /* 0x0000005a8d057221 */ /* 0x000fe20000010000 */
[----:B------:R-:W-:-:S02]  /*19cc0*/  F2FP.F16.F32.PACK_AB R141, R108, R141 ;  /* 0x0000008d6c8d723e */ /* 0x000fc400000000ff */
[----:B------:R-:W-:Y:S01]  /*19cd0*/  FADD.FTZ R21, R113, R94 ;  /* 0x0000005e71157221 */ /* 0x000fe20000010000 */
[----:B------:R-:W-:Y:S01]  /*19ce0*/  FADD.FTZ R5, R108, R5 ;  /* 0x000000056c057221 */ /* 0x000fe20000010000 */
[----:B0-----:R-:W-:Y:S02]  /*19cf0*/  MOV R170, R161 ;  /* 0x000000a100aa7202 */ /* 0x001fe40000000f00 */
[----:B------:R-:W-:Y:S01]  /*19d00*/  FADD.FTZ R90, R92, R21 ;  /* 0x000000155c5a7221 */ /* 0x000fe20000010000 */
[----:B------:R-:W-:Y:S01]  /*19d10*/  FADD.FTZ R5, R126, R5 ;  /* 0x000000057e057221 */ /* 0x000fe20000010000 */
[----:B------:R-:W-:Y:S02]  /*19d20*/  IMAD.MOV.U32 R21, RZ, RZ, R3 ;  /* 0x000000ffff157224 */ /* 0x000fe400078e0003 */
[----:B------:R-:W-:Y:S01]  /*19d30*/  FADD.FTZ R13, R15, R90 ;  /* 0x0000005a0f0d7221 */ /* 0x000fe20000010000 */
[----:B------:R-:W-:-:S03]  /*19d40*/  FADD.FTZ R5, R127, R5 ;  /* 0x000000057f057221 */ /* 0x000fc60000010000 */
[----:B------:R-:W-:Y:S01]  /*19d50*/  FADD.FTZ R6, R14, R13 ;  /* 0x0000000d0e067221 */ /* 0x000fe20000010000 */
[----:B------:R-:W-:-:S03]  /*19d60*/  FADD.FTZ R5, R130, R5 ;  /* 0x0000000582057221 */ /* 0x000fc60000010000 */
[----:B------:R-:W-:Y:S01]  /*19d70*/  FADD.FTZ R13, R117, R6 ;  /* 0x00000006750d7221 */ /* 0x000fe20000010000 */
[----:B------:R-:W-:-:S03]  /*19d80*/  FADD.FTZ R5, R131, R5 ;  /* 0x0000000583057221 */ /* 0x000fc60000010000 */
[----:B------:R-:W-:Y:S01]  /*19d90*/  FADD.FTZ R6, R96, R13 ;  /* 0x0000000d60067221 */ /* 0x000fe20000010000 */
[----:B------:R-:W-:-:S03]  /*19da0*/  FADD.FTZ R5, R134, R5 ;  /* 0x0000000586057221 */ /* 0x000fc60000010000 */
[----:B------:R-:W-:Y:S01]  /*19db0*/  FADD.FTZ R6, R9, R6 ;  /* 0x0000000609067221 */ /* 0x000fe20000010000 */
[----:B------:R-:W-:Y:S01]  /*19dc0*/  FADD.FTZ R5, R100, R5 ;  /* 0x0000000564057221 */ /* 0x000fe20000010000 */
[----:B------:R-:W-:Y:S01]  /*19dd0*/  IMAD.MOV.U32 R9, RZ, RZ, R4 ;  /* 0x000000ffff097224 */ /* 0x000fe200078e0004 */
[----:B------:R-:W-:Y:S06]  /*19de0*/  @P2 BRA `(.L_x_1567) ;  /* 0xffffffe0002c2947 */ /* 0x000fec000383ffff */
[----:B------:R-:W-:Y:S05]  /*19df0*/  BSYNC B1 ;  /* 0x0000000000017941 */ /* 0x000fea0003800000 */
.L_x_1556:
[----:B------:R-:W-:Y:S05]  /*19e00*/  BSYNC B0 ;  /* 0x0000000000007941 */ /* 0x000fea0003800000 */
.L_x_1555:
[----:B------:R-:W-:Y:S01]  /*19e10*/  ISETP.GE.AND P2, PT, R11, R168, PT ;  /* 0x000000a80b00720c */ /* 0x000fe20003f46270 */
[----:B------:R-:W-:-:S12]  /*19e20*/  BSSY B0, `(.L_x_1568) ;  /* 0x0000312000007945 */ /* 0x000fd80003800000 */
[----:B------:R-:W-:Y:S05]  /*19e30*/  @!P2 BRA `(.L_x_1569) ;  /* 0x000000300040a947 */ /* 0x000fea0003800000 */
[----:B------:R-:W-:Y:S02]  /*19e40*/  IMAD R21, R169, 0x80, R179 ;  /* 0x00000080a9157824 */ /* 0x000fe400078e02b3 */
[----:B------:R-:W-:Y:S02]  /*19e50*/  IMAD.MOV.U32 R9, RZ, RZ, R4 ;  /* 0x000000ffff097224 */ /* 0x000fe400078e0004 */
[----:B------:R-:W-:Y:S01]  /*19e60*/  IMAD.MOV.U32 R20, RZ, RZ, R3 ;  /* 0x000000ffff147224 */ /* 0x000fe200078e0003 */
[----:B------:R-:W-:Y:S01]  /*19e70*/  IADD3 R21, R21, 0x8, RZ ;  /* 0x0000000815157810 */ /* 0x000fe20007ffe0ff */
[----:B------:R-:W-:Y:S02]  /*19e80*/  IMAD.MOV.U32 R170, RZ, RZ, R161 ;  /* 0x000000ffffaa7224 */ /* 0x000fe400078e00a1 */
[----:B------:R-:W-:Y:S01]  /*19e90*/  IMAD.MOV.U32 R171, RZ, RZ, R160 ;  /* 0x000000ffffab7224 */ /* 0x000fe200078e00a0 */
[----:B------:R-:W-:-:S07]  /*19ea0*/  IADD3 R21, R21, R163, -R164 ;  /* 0x000000a315157210 */ /* 0x000fce0007ffe8a4 */
.L_x_1588:
[----:B------:R-:W-:-:S05]  /*19eb0*/  VIADD R3, R171, 0x1 ;  /* 0x00000001ab037836 */ /* 0x000fca0000000000 */
[----:B------:R-:W-:-:S04]  /*19ec0*/  ISETP.NE.AND P2, PT, R3, 0x2, PT ;  /* 0x000000020300780c */ /* 0x000fc80003f45270 */
[----:B------:R-:W-:Y:S02]  /*19ed0*/  SEL R161, RZ, 0x1, P2 ;  /* 0x00000001ffa17807 */ /* 0x000fe40001000000 */
[----:B------:R-:W-:Y:S02]  /*19ee0*/  SEL R160, R3, RZ, P2 ;  /* 0x000000ff03a07207 */ /* 0x000fe40001000000 */
[----:B------:R-:W-:Y:S01]  /*19ef0*/  LOP3.LUT R161, R170, R161, RZ, 0x3c, !PT ;  /* 0x000000a1aaa17212 */ /* 0x000fe200078e3cff */
[----:B------:R-:W-:Y:S06]  /*19f00*/  @!P0 BRA `(.L_x_1570) ;  /* 0x0000000000048947 */ /* 0x000fec0003800000 */
[----:B------:R-:W-:Y:S01]  /*19f10*/  BPT.TRAP 0x1 ;  /* 0x000000040000795c */ /* 0x000fe20000300000 */
.L_x_1570:
[----:B------:R-:W-:Y:S01]  /*19f20*/  IMAD R4, R160, 0x8, R18 ;  /* 0x00000008a0047824 */ /* 0x000fe200078e0212 */
[----:B------:R-:W-:-:S04]  /*19f30*/  SHF.L.U32 R3, R161, 0x1f, RZ ;  /* 0x0000001fa1037819 */ /* 0x000fc800000006ff */
[----:B------:R0:W1:Y:S01]  /*19f40*/  SYNCS.PHASECHK.TRANS64.TRYWAIT P2, [R4+URZ+0x2a830], R3 ;  /* 0x02a83003040075a7 */ /* 0x000062000804017f */
[----:B------:R-:W-:Y:S05]  /*19f50*/  @!P0 BRA `(.L_x_1571) ;  /* 0x0000000000048947 */ /* 0x000fea0003800000 */
[----:B------:R-:W-:Y:S01]  /*19f60*/  BPT.TRAP 0x1 ;  /* 0x000000040000795c */ /* 0x000fe20000300000 */
.L_x_1571:
[----:B------:R-:W-:Y:S01]  /*19f70*/  BSSY B1, `(.L_x_1572) ;  /* 0x0000006000017945 */ /* 0x000fe20003800000 */
[----:B------:R-:W-:Y:S01]  /*19f80*/  IMAD R12, R160, 0x900, R8 ;  /* 0x00000900a00c7824 */ /* 0x000fe200078e0208 */
[----:B------:R-:W-:Y:S02]  /*19f90*/  MOV R13, 0x40000040 ;  /* 0x40000040000d7802 */ /* 0x000fe40000000f00 */
[----:B-1----:R-:W-:Y:S05]  /*19fa0*/  @P2 BRA `(.L_x_1573) ;  /* 0x0000000000082947 */ /* 0x002fea0003800000 */
[----:B------:R-:W1:Y:S02]  /*19fb0*/  SYNCS.PHASECHK.TRANS64.TRYWAIT P2, [R4+URZ+0x2a830], R3 ;  /* 0x02a83003040075a7 */ /* 0x000e64000804017f */
[----:B-1----:R-:W-:Y:S05]  /*19fc0*/  @!P2 BRA `(.L_x_1574) ;  /* 0x000000d000c8a947 */ /* 0x002fea0003800000 */
.L_x_1573:
[----:B------:R-:W-:Y:S05]  /*19fd0*/  BSYNC B1 ;  /* 0x0000000000017941 */ /* 0x000fea0003800000 */
.L_x_1572:
        /* <DEDUP_REMOVED lines=179> */
.L_x_1575:
[----:B01----:R-:W-:Y:S01]  /*1ab10*/  SHF.L.U32 R3, R170, 0x1f, RZ ;  /* 0x0000001faa037819 */ /* 0x003fe200000006ff */
[----:B------:R-:W-:-:S04]  /*1ab20*/  IMAD R12, R171, 0x8, R18 ;  /* 0x00000008ab0c7824 */ /* 0x000fc800078e0212 */
[----:B------:R0:W1:Y:S01]  /*1ab30*/  SYNCS.PHASECHK.TRANS64.TRYWAIT P2, [R12+URZ+0x2a850], R3 ;  /* 0x02a850030c0075a7 */ /* 0x000062000804017f */
[----:B------:R-:W-:Y:S05]  /*1ab40*/  @!P0 BRA `(.L_x_1576) ;  /* 0x0000000000048947 */ /* 0x000fea0003800000 */
[----:B------:R-:W-:Y:S01]  /*1ab50*/  BPT.TRAP 0x1 ;  /* 0x000000040000795c */ /* 0x000fe20000300000 */
.L_x_1576:
        /* <DEDUP_REMOVED lines=9> */
.L_x_1578:
[----:B------:R-:W-:Y:S05]  /*1abf0*/  BSYNC B1 ;  /* 0x0000000000017941 */ /* 0x000fea0003800000 */
.L_x_1577:
[----:B------:R-:W-:Y:S01]  /*1ac00*/  IMAD.MOV.U32 R2, RZ, RZ, R0 ;  /* 0x000000ffff027224 */ /* 0x000fe200078e0000 */
[----:B------:R-:W-:Y:S01]  /*1ac10*/  WARPGROUP.ARRIVE ;  /* 0x00000000000079c5 */ /* 0x000fe20000000000 */
[----:B01----:R-:W-:Y:S01]  /*1ac20*/  IMAD.MOV.U32 R3, RZ, RZ, 0x40000040 ;  /* 0x40000040ff037424 */ /* 0x003fe200078e00ff */
[----:B------:R-:W-:Y:S01]  /*1ac30*/  ISETP.GE.AND P2, PT, R10, 0x1, PT ;  /* 0x000000010a00780c */ /* 0x000fe20003f46270 */
[----:B------:R-:W-:Y:S01]  /*1ac40*/  @!P1 VIADD R4, R4, 0x2a840 ;  /* 0x0002a84004049836 */ /* 0x000fe20000000000 */
[----:B------:R-:W-:Y:S01]  /*1ac50*/  R2UR UR6, R2 ;  /* 0x00000000020672ca */ /* 0x000fe200000e0000 */
[----:B------:R-:W-:Y:S01]  /*1ac60*/  VIADD R2, R0, 0x80 ;  /* 0x0000008000027836 */ /* 0x000fe20000000000 */
[----:B------:R-:W-:Y:S01]  /*1ac70*/  R2UR UR7, R3 ;  /* 0x00000000030772ca */ /* 0x000fe200000e0000 */
[----:B------:R-:W-:Y:S01]  /*1ac80*/  IMAD.MOV.U32 R3, RZ, RZ, 0x40000040 ;  /* 0x40000040ff037424 */ /* 0x000fe200078e00ff */
[----:B------:R-:W-:Y:S01]  /*1ac90*/  ULOP3.LUT UR4, URZ, UR51, URZ, 0x33, !UPT ;  /* 0x000000333f047292 */ /* 0x000fe2000f8e333f */
[----:B------:R-:W-:Y:S01]  /*1aca0*/  @!P1 PRMT R4, RZ, 0x654, R4 ;  /* 0x00000654ff049816 */ /* 0x000fe20000000004 */
[----:B------:R-:W-:-:S09]  /*1acb0*/  IMAD R13, R169, 0x80, R179 ;  /* 0x00000080a90d7824 */ /* 0x000fd200078e02b3 */
        /* <DEDUP_REMOVED lines=10> */
[----:B------:R-:W-:Y:S01]  /*1ad60*/  R2UR UR7, R3 ;  /* 0x00000000030772ca */ /* 0x000fe200000e0000 */
[----:B------:R-:W-:Y:S01]  /*1ad70*/  IMAD.MOV.U32 R3, RZ, RZ, 0x40000040 ;  /* 0x40000040ff037424 */ /* 0x000fe200078e00ff */
[----:B------:R-:W-:Y:S02]  /*1ad80*/  WARPGROUP.DEPBAR.LE gsb0, 0x0 ;  /* 0x00008000000079c5 */ /* 0x000fe40000010000 */
[----:B------:R-:W-:Y:S01]  /*1ad90*/  WARPGROUP.ARRIVE ;  /* 0x00000000000079c5 */ /* 0x000fe20000000000 */
[----:B------:R-:W-:-:S04]  /*1ada0*/  IMAD R152, R11, -0x60, RZ ;  /* 0xffffffa00b987824 */ /* 0x000fc800078e02ff */
[----:B------:R-:W-:-:S04]  /*1adb0*/  IMAD R7, R173, -0x2, R152 ;  /* 0xfffffffead077824 */ /* 0x000fc800078e0298 */
        /* <DEDUP_REMOVED lines=17> */
[----:B------:R-:W-:-:S05]  /*1aed0*/  IADD3 R3, R152, 0x1, R163 ;  /* 0x0000000198037810 */ /* 0x000fca0007ffe0a3 */
[----:B------:R-:W-:-:S04]  /*1aee0*/  IMAD.IADD R0, R3, 0x1, -R164 ;  /* 0x0000000103007824 */ /* 0x000fc800078e0aa4 */
        /* <DEDUP_REMOVED lines=9> */
[----:B------:R-:W-:Y:S01]  /*1af80*/  IADD3 R137, R13, R156, RZ ;  /* 0x0000009c0d897210 */ /* 0x000fe20007ffe0ff */
[----:B------:R-:W-:Y:S06]  /*1af90*/  @!P2 BRA `(.L_x_1580) ;  /* 0x000000000058a947 */ /* 0x000fec0003800000 */
[----:B------:R-:W-:Y:S01]  /*1afa0*/  IADD3 R0, R13, R163, -R164 ;  /* 0x000000a30d007210 */ /* 0x000fe20007ffe8a4 */
[----:B------:R-:W-:Y:S03]  /*1afb0*/  BSSY B1, `(.L_x_1581) ;  /* 0x0000011000017945 */ /* 0x000fe60003800000 */
[----:B------:R-:W-:-:S13]  /*1afc0*/  ISETP.GT.AND P2, PT, R0, -0x1, PT ;  /* 0xffffffff0000780c */ /* 0x000fda0003f44270 */
[----:B------:R-:W-:Y:S05]  /*1afd0*/  @P2 BRA `(.L_x_1582) ;  /* 0x0000000000202947 */ /* 0x000fea0003800000 */
[----:B0-----:R-:W-:Y:S01]  /*1afe0*/  IMAD.U32 R4, RZ, RZ, UR39 ;  /* 0x00000027ff047e24 */ /* 0x001fe2000f8e00ff */
[----:B------:R-:W-:-:S04]  /*1aff0*/  LOP3.LUT R139, RZ, R0, RZ, 0x33, !PT ;  /* 0x00000000ff8b7212 */ /* 0x000fc800078e33ff */
[----:B------:R-:W-:-:S13]  /*1b000*/  ISETP.NE.AND P2, PT, R4, 0x1, PT ;  /* 0x000000010400780c */ /* 0x000fda0003f45270 */
[----:B------:R-:W0:Y:S02]  /*1b010*/  @P2 LDC.64 R2, c[0x0][0x9e8] ;  /* 0x00027a00ff022b82 */ /* 0x000e240000000a00 */
[----:B0-----:R-:W-:-:S05]  /*1b020*/  @P2 IMAD.HI.U32 R2, R139, R2, RZ ;  /* 0x000000028b022227 */ /* 0x001fca00078e00ff */
[----:B------:R-:W-:-:S04]  /*1b030*/  @P2 SHF.R.U32.HI R139, RZ, R3, R2 ;  /* 0x00000003ff8b2219 */ /* 0x000fc80000011602 */
[----:B------:R-:W-:Y:S01]  /*1b040*/  LOP3.LUT R139, RZ, R139, RZ, 0x33, !PT ;  /* 0x0000008bff8b7212 */ /* 0x000fe200078e33ff */
[----:B------:R-:W-:Y:S06]  /*1b050*/  BRA `(.L_x_1583) ;  /* 0x0000000000187947 */ /* 0x000fec0003800000 */
.L_x_1582:
[----:B0-----:R-:W-:Y:S01]  /*1b060*/  IMAD.U32 R4, RZ, RZ, UR39 ;  /* 0x00000027ff047e24 */ /* 0x001fe2000f8e00ff */
[----:B------:R-:W-:-:S04]  /*1b070*/  IADD3 R139, R13, R163, -R164 ;  /* 0x000000a30d8b7210 */ /* 0x000fc80007ffe8a4 */
[----:B------:R-:W-:-:S13]  /*1b080*/  ISETP.NE.AND P2, PT, R4, 0x1, PT ;  /* 0x000000010400780c */ /* 0x000fda0003f45270 */
[----:B------:R-:W0:Y:S02]  /*1b090*/  @P2 LDC.64 R2, c[0x0][0x9e8] ;  /* 0x00027a00ff022b82 */ /* 0x000e240000000a00 */
[----:B0-----:R-:W-:-:S05]  /*1b0a0*/  @P2 IMAD.HI.U32 R2, R139, R2, RZ ;  /* 0x000000028b022227 */ /* 0x001fca00078e00ff */
[----:B------:R-:W-:-:S07]  /*1b0b0*/  @P2 SHF.R.U32.HI R139, RZ, R3, R2 ;  /* 0x00000003ff8b2219 */ /* 0x000fce0000011602 */
.L_x_1583:
[----:B------:R-:W-:Y:S05]  /*1b0c0*/  BSYNC B1 ;  /* 0x0000000000017941 */ /* 0x000fea0003800000 */
.L_x_1581:
[----:B------:R-:W-:-:S05]  /*1b0d0*/  IMAD R0, R139, R4, R7 ;  /* 0x000000048b007224 */ /* 0x000fca00078e0207 */
[----:B------:R-:W-:Y:S02]  /*1b0e0*/  VIADDMNMX R137, R0, R4, R137, PT ;  /* 0x0000000400897246 */ /* 0x000fe40003800189 */
[----:B------:R-:W-:-:S07]  /*1b0f0*/  VIMNMX R15, R15, R0, !PT ;  /* 0x000000000f0f7248 */ /* 0x000fce0007fe0100 */
.L_x_1580:
        /* <DEDUP_REMOVED lines=12> */
[----:B0-----:R-:W-:Y:S02]  /*1b1c0*/  FSEL R4, R93, -INF , !P4 ;  /* 0xff8000005d047808 */ /* 0x001fe40006000000 */
        /* <DEDUP_REMOVED lines=86> */
[----:B------:R-:W-:Y:S02]  /*1b730*/  IADD3 R89, R154, 0x8, R13 ;  /* 0x000000089a597810 */ /* 0x000fe40007ffe00d */
        /* <DEDUP_REMOVED lines=15> */
[----:B------:R-:W-:Y:S02]  /*1b830*/  IADD3 R15, R156, 0x8, R13 ;  /* 0x000000089c0f7810 */ /* 0x000fe40007ffe00d */
[----:B------:R-:W-:-:S04]  /*1b840*/  ISETP.LT.OR P6, PT, R137, 0x5a, P6 ;  /* 0x0000005a8900780c */ /* 0x000fc800037c1670 */
[----:B------:R-:W-:Y:S02]  /*1b850*/  FSEL R88, R133, -INF , !P6 ;  /* 0xff80000085587808 */ /* 0x000fe40007000000 */
[----:B------:R-:W-:-:S13]  /*1b860*/  ISETP.GE.AND P6, PT, R10, 0x1, PT ;  /* 0x000000010a00780c */ /* 0x000fda0003fc6270 */
[----:B------:R-:W-:Y:S05]  /*1b870*/  @!P6 BRA `(.L_x_1584) ;  /* 0x00000000005ce947 */ /* 0x000fea0003800000 */
[----:B------:R-:W-:Y:S01]  /*1b880*/  ISETP.GT.AND P6, PT, R21, -0x1, PT ;  /* 0xffffffff1500780c */ /* 0x000fe20003fc4270 */
[----:B------:R-:W-:-:S12]  /*1b890*/  BSSY B1, `(.L_x_1585) ;  /* 0x0000012000017945 */ /* 0x000fd80003800000 */
[----:B------:R-:W-:Y:S05]  /*1b8a0*/  @P6 BRA `(.L_x_1586) ;  /* 0x0000000000286947 */ /* 0x000fea0003800000 */
[----:B------:R-:W-:Y:S02]  /*1b8b0*/  IMAD.U32 R133, RZ, RZ, UR39 ;  /* 0x00000027ff857e24 */ /* 0x000fe4000f8e00ff */
[----:B------:R-:W-:-:S03]  /*1b8c0*/  VIADD R13, R13, 0x8 ;  /* 0x000000080d0d7836 */ /* 0x000fc60000000000 */
[----:B------:R-:W-:Y:S02]  /*1b8d0*/  ISETP.NE.AND P6, PT, R133, 0x1, PT ;  /* 0x000000018500780c */ /* 0x000fe40003fc5270 */
[----:B------:R-:W-:-:S04]  /*1b8e0*/  IADD3 R13, R13, R163, -R164 ;  /* 0x000000a30d0d7210 */ /* 0x000fc80007ffe8a4 */
[----:B------:R-:W-:-:S07]  /*1b8f0*/  LOP3.LUT R13, RZ, R13, RZ, 0x33, !PT ;  /* 0x0000000dff0d7212 */ /* 0x000fce00078e33ff */
[----:B------:R-:W0:Y:S02]  /*1b900*/  @P6 LDC.64 R2, c[0x0][0x9e8] ;  /* 0x00027a00ff026b82 */ /* 0x000e240000000a00 */
[----:B0-----:R-:W-:-:S05]  /*1b910*/  @P6 IMAD.HI.U32 R2, R13, R2, RZ ;  /* 0x000000020d026227 */ /* 0x001fca00078e00ff */
[----:B------:R-:W-:-:S04]  /*1b920*/  @P6 SHF.R.U32.HI R13, RZ, R3, R2 ;  /* 0x00000003ff0d6219 */ /* 0x000fc80000011602 */
[----:B------:R-:W-:Y:S01]  /*1b930*/  LOP3.LUT R2, RZ, R13, RZ, 0x33, !PT ;  /* 0x0000000dff027212 */ /* 0x000fe200078e33ff */
[----:B------:R-:W-:Y:S06]  /*1b940*/  BRA `(.L_x_1587) ;  /* 0x0000000000187947 */ /* 0x000fec0003800000 */
.L_x_1586:
[----:B------:R-:W-:-:S04]  /*1b950*/  MOV R133, UR39 ;  /* 0x0000002700857c02 */ /* 0x000fc80008000f00 */
[----:B------:R-:W-:-:S13]  /*1b960*/  ISETP.NE.AND P6, PT, R133, 0x1, PT ;  /* 0x000000018500780c */ /* 0x000fda0003fc5270 */
[----:B------:R-:W0:Y:S02]  /*1b970*/  @P6 LDC.64 R2, c[0x0][0x9e8] ;  /* 0x00027a00ff026b82 */ /* 0x000e240000000a00 */
[----:B0-----:R-:W-:-:S04]  /*1b980*/  @P6 IMAD.HI.U32 R152, R21, R2, RZ ;  /* 0x0000000215986227 */ /* 0x001fc800078e00ff */
[----:B------:R-:W-:Y:S01]  /*1b990*/  IMAD.MOV.U32 R2, RZ, RZ, R21 ;  /* 0x000000ffff027224 */ /* 0x000fe200078e0015 */
[----:B------:R-:W-:-:S07]  /*1b9a0*/  @P6 SHF.R.U32.HI R2, RZ, R3, R152 ;  /* 0x00000003ff026219 */ /* 0x000fce0000011698 */
.L_x_1587:
[----:B------:R-:W-:Y:S05]  /*1b9b0*/  BSYNC B1 ;  /* 0x0000000000017941 */ /* 0x000fea0003800000 */
.L_x_1585:
[----:B------:R-:W-:-:S05]  /*1b9c0*/  IMAD R2, R2, R133, R7 ;  /* 0x0000008502027224 */ /* 0x000fca00078e0207 */
[----:B------:R-:W-:Y:S02]  /*1b9d0*/  VIADDMNMX R15, R2, R133, R15, PT ;  /* 0x00000085020f7246 */ /* 0x000fe4000380010f */
[----:B------:R-:W-:-:S07]  /*1b9e0*/  VIMNMX R89, R89, R2, !PT ;  /* 0x0000000259597248 */ /* 0x000fce0007fe0100 */
.L_x_1584:
[----:B------:R-:W-:Y:S01]  /*1b9f0*/  ISETP.GT.AND P2, PT, R89, 0x1, !P2 ;  /* 0x000000015900780c */ /* 0x000fe20005744270 */
[----:B------:R-:W-:Y:S01]  /*1ba00*/  IMAD.U32 R7, RZ, RZ, UR38 ;  /* 0x00000026ff077e24 */ /* 0x000fe2000f8e00ff */
[----:B------:R-:W-:Y:S01]  /*1ba10*/  ISETP.NE.AND P6, PT, R155, RZ, PT ;  /* 0x000000ff9b00720c */ /* 0x000fe20003fc5270 */
[----:B------:R-:W-:Y:S01]  /*1ba20*/  @!P1 VIADD R12, R12, 0x2a860 ;  /* 0x0002a8600c0c9836 */ /* 0x000fe20000000000 */
        /* <DEDUP_REMOVED lines=67> */
[----:B------:R-:W-:Y:S01]  /*1be60*/  ISETP.NE.AND P6, PT, R157, RZ, PT ;  /* 0x000000ff9d00720c */ /* 0x000fe20003fc5270 */
[----:B------:R-:W0:Y:S01]  /*1be70*/  SHFL.BFLY PT, R210, R13, 0x2, 0x1f ;  /* 0x0c401f000dd27f89 */ /* 0x000e2200000e0000 */
[----:B------:R-:W-:Y:S02]  /*1be80*/  FSEL R114, R114, -INF , !P2 ;  /* 0xff80000072727808 */ /* 0x000fe40005000000 */
[----:B------:R-:W-:-:S02]  /*1be90*/  ISETP.NE.AND P2, PT, R145, RZ, PT ;  /* 0x000000ff9100720c */ /* 0x000fc40003f45270 */
[----:B------:R-:W-:Y:S02]  /*1bea0*/  ISETP.NE.AND P3, PT, R159, RZ, PT ;  /* 0x000000ff9f00720c */ /* 0x000fe40003f65270 */
        /* <DEDUP_REMOVED lines=14> */
[----:B------:R-:W-:Y:S02]  /*1bf90*/  FSEL R134, R134, -INF , !P5 ;  /* 0xff80000086867808 */ /* 0x000fe40006800000 */
[----:B------:R-:W-:Y:S02]  /*1bfa0*/  ISETP.GT.AND P2, PT, R89, 0x39, !P2 ;  /* 0x000000395900780c */ /* 0x000fe40005744270 */
[----:B------:R-:W-:Y:S02]  /*1bfb0*/  MOV R171, R160 ;  /* 0x000000a000ab7202 */ /* 0x000fe40000000f00 */
        /* <DEDUP_REMOVED lines=44> */
[----:B------:R-:W-:Y:S01]  /*1c280*/  FSEL R111, R3, RZ, P2 ;  /* 0x000000ff036f7208 */ /* 0x000fe20001000000 */
        /* <DEDUP_REMOVED lines=18> */
[----:B------:R-:W-:-:S03]  /*1c3b0*/  FFMA.FTZ R120, R150, R7, -R99 ;  /* 0x0000000796787223 */ /* 0x000fc60000010863 */
[----:B------:R-:W-:Y:S01]  /*1c3c0*/  FMNMX.FTZ R95, R110, R95, !PT ;  /* 0x0000005f6e5f7209 */ /* 0x000fe20007810000 */
[----:B------:R0:W-:Y:S03]  /*1c3d0*/  MUFU.EX2 R96, R136 ;  /* 0x0000008800607308 */ /* 0x0001e60000000800 */
[----:B------:R-:W-:-:S04]  /*1c3e0*/  FMNMX.FTZ R97, R170, R95, !PT ;  /* 0x0000005faa617209 */ /* 0x000fc80007810000 */
[----:B------:R-:W-:Y:S01]  /*1c3f0*/  FMNMX.FTZ R97, R114, R97, !PT ;  /* 0x0000006172617209 */ /* 0x000fe20007810000 */
[----:B------:R-:W-:Y:S01]  /*1c400*/  MUFU.EX2 R90, R90 ;  /* 0x0000005a005a7308 */ /* 0x000fe20000000800 */
[----:B0-----:R-:W-:Y:S02]  /*1c410*/  FSEL R136, R135, -INF , !P3 ;  /* 0xff80000087887808 */ /* 0x001fe40005800000 */
[----:B------:R-:W-:-:S04]  /*1c420*/  FMNMX.FTZ R97, R194, R97, !PT ;  /* 0x00000061c2617209 */ /* 0x000fc80007810000 */
[----:B------:R-:W-:Y:S01]  /*1c430*/  FMNMX.FTZ R97, R118, R97, !PT ;  /* 0x0000006176617209 */ /* 0x000fe20007810000 */
[----:B------:R-:W-:Y:S03]  /*1c440*/  MUFU.EX2 R92, R92 ;  /* 0x0000005c005c7308 */ /* 0x000fe60000000800 */
[----:B------:R-:W-:-:S04]  /*1c450*/  FMNMX.FTZ R101, R204, R97, !PT ;  /* 0x00000061cc657209 */ /* 0x000fc80007810000 */
        /* <DEDUP_REMOVED lines=8> */
[----:B------:R0:W1:Y:S03]  /*1c4e0*/  MUFU.EX2 R100, R138 ;  /* 0x0000008a00647308 */ /* 0x0000660000000800 */
[----:B------:R-:W-:-:S04]  /*1c4f0*/  FMNMX.FTZ R101, R104, R101, !PT ;  /* 0x0000006568657209 */ /* 0x000fc80007810000 */
[----:B------:R-:W-:Y:S01]  /*1c500*/  FMNMX.FTZ R101, R134, R101, !PT ;  /* 0x0000006586657209 */ /* 0x000fe20007810000 */
[----:B------:R-:W-:Y:S01]  /*1c510*/  MUFU.EX2 R14, R14 ;  /* 0x0000000e000e7308 */ /* 0x000fe20000000800 */
[--C-:B0-----:R-:W-:Y:S02]  /*1c520*/  FFMA.FTZ R138, R132, R7, -R99.reuse ;  /* 0x00000007848a7223 */ /* 0x101fe40000010863 */
[----:B------:R-:W-:Y:S01]  /*1c530*/  FMNMX.FTZ R0, R136, R101, !PT ;  /* 0x0000006588007209 */ /* 0x000fe20007810000 */
[-CC-:B------:R-:W-:Y:S01]  /*1c540*/  FFMA.FTZ R101, R116, R7.reuse, -R99.reuse ;  /* 0x0000000774657223 */ /* 0x180fe20000010863 */
[----:B------:R-:W-:-:S03]  /*1c550*/  FFMA.FTZ R116, R144, R7, -R99 ;  /* 0x0000000790747223 */ /* 0x000fc60000010863 */
[----:B------:R-:W0:Y:S01]  /*1c560*/  SHFL.BFLY PT, R105, R0, 0x2, 0x1f ;  /* 0x0c401f0000697f89 */ /* 0x000e2200000e0000 */
[----:B------:R-:W-:Y:S08]  /*1c570*/  MUFU.EX2 R89, R89 ;  /* 0x0000005900597308 */ /* 0x000ff00000000800 */
[----:B------:R-:W2:Y:S08]  /*1c580*/  MUFU.EX2 R108, R108 ;  /* 0x0000006c006c7308 */ /* 0x000eb00000000800 */
[----:B------:R-:W-:Y:S01]  /*1c590*/  MUFU.EX2 R15, R15 ;  /* 0x0000000f000f7308 */ /* 0x000fe20000000800 */
[----:B0-----:R-:W-:Y:S01]  /*1c5a0*/  FMNMX.FTZ R4, R0, R105, !PT ;  /* 0x0000006900047209 */ /* 0x001fe20007810000 */
[----:B------:R-:W-:Y:S01]  /*1c5b0*/  FADD.FTZ R0, -R111, R20 ;  /* 0x000000146f007221 */ /* 0x000fe20000010100 */
[-CC-:B------:R-:W-:Y:S01]  /*1c5c0*/  FFMA.FTZ R105, R148, R7.reuse, -R99.reuse ;  /* 0x0000000794697223 */ /* 0x180fe20000010863 */
[----:B------:R-:W-:-:S04]  /*1c5d0*/  FFMA.FTZ R99, R88, R7, -R99 ;  /* 0x0000000758637223 */ /* 0x000fc80000010863 */
[----:B------:R-:W0:Y:S01]  /*1c5e0*/  MUFU.EX2 R112, R112 ;  /* 0x0000007000707308 */ /* 0x000e220000000800 */
[----:B------:R-:W3:Y:S01]  /*1c5f0*/  SHFL.BFLY PT, R109, R4, 0x1, 0x1f ;  /* 0x0c201f00046d7f89 */ /* 0x000ee200000e0000 */
[----:B------:R-:W-:Y:S01]  /*1c600*/  FMUL.FTZ R0, R0, R7 ;  /* 0x0000000700007220 */ /* 0x000fe20000410000 */
[----:B------:R-:W-:Y:S02]  /*1c610*/  @!P1 PRMT R111, RZ, 0x654, R12 ;  /* 0x00000654ff6f9816 */ /* 0x000fe4000000000c */
[----:B-1----:R-:W-:Y:S02]  /*1c620*/  F2FP.F16.F32.PACK_AB R148, R100, R97 ;  /* 0x000000616494723e */ /* 0x002fe400000000ff */
[----:B------:R1:W-:Y:S01]  /*1c630*/  @!P1 SYNCS.ARRIVE.TRANS64.RED.A1T0 RZ, [R111+URZ], RZ ;  /* 0x000000ff6fff99a7 */ /* 0x0003e2000810043f */
[----:B------:R-:W4:Y:S01]  /*1c640*/  MUFU.EX2 R0, R0 ;  /* 0x0000000000007308 */ /* 0x000f220000000800 */
[----:B--2---:R-:W-:-:S07]  /*1c650*/  F2FP.F16.F32.PACK_AB R150, R108, R89 ;  /* 0x000000596c96723e */ /* 0x004fce00000000ff */
[----:B------:R-:W-:Y:S01]  /*1c660*/  MUFU.EX2 R101, R101 ;  /* 0x0000006500657308 */ /* 0x000fe20000000800 */
[----:B0-----:R-:W-:-:S07]  /*1c670*/  F2FP.F16.F32.PACK_AB R144, R112, R15 ;  /* 0x0000000f7090723e */ /* 0x001fce00000000ff */
[----:B------:R-:W-:Y:S01]  /*1c680*/  MUFU.EX2 R116, R116 ;  /* 0x0000007400747308 */ /* 0x000fe20000000800 */
[----:B---3--:R-:W-:-:S04]  /*1c690*/  FMNMX.FTZ R4, R4, R109, !PT ;  /* 0x0000006d04047209 */ /* 0x008fc80007810000 */
[C---:B------:R-:W-:Y:S01]  /*1c6a0*/  FSETP.NEU.FTZ.AND P2, PT, R4.reuse, -INF , PT ;  /* 0xff8000000400780b */ /* 0x040fe20003f5d000 */
[----:B------:R-:W-:Y:S02]  /*1c6b0*/  FMUL.FTZ R109, R4, R7 ;  /* 0x00000007046d7220 */ /* 0x000fe40000410000 */
[----:B------:R-:W-:Y:S03]  /*1c6c0*/  MUFU.EX2 R140, R140 ;  /* 0x0000008c008c7308 */ /* 0x000fe60000000800 */
        /* <DEDUP_REMOVED lines=9> */
[----:B----4-:R-:W-:Y:S01]  /*1c760*/  FFMA.FTZ R9, R0, R6, R13 ;  /* 0x0000000600097223 */ /* 0x010fe2000001000d */
        /* <DEDUP_REMOVED lines=24> */
[-CC-:B------:R-:W-:Y:S01]  /*1c8f0*/  FFMA.FTZ R114, R204, R7.reuse, -R109.reuse ;  /* 0x00000007cc727223 */ /* 0x180fe2000001086d */
[-CC-:B------:R-:W-:Y:S01]  /*1c900*/  FFMA.FTZ R130, R130, R7.reuse, -R109.reuse ;  /* 0x0000000782827223 */ /* 0x180fe2000001086d */
[-C--:B------:R-:W-:Y:S01]  /*1c910*/  FFMA.FTZ R104, R104, R7.reuse, -R109 ;  /* 0x0000000768687223 */ /* 0x080fe2000001086d */
[----:B------:R-:W-:Y:S01]  /*1c920*/  FADD.FTZ R118, R96, R9 ;  /* 0x0000000960767221 */ /* 0x000fe20000010000 */
[-CC-:B------:R-:W-:Y:S01]  /*1c930*/  FFMA.FTZ R134, R134, R7.reuse, -R109.reuse ;  /* 0x0000000786867223 */ /* 0x180fe2000001086d */
[----:B------:R-:W-:Y:S01]  /*1c940*/  FFMA.FTZ R109, R136, R7, -R109 ;  /* 0x00000007886d7223 */ /* 0x000fe2000001086d */
[----:B------:R-:W3:Y:S01]  /*1c950*/  MUFU.EX2 R88, R88 ;  /* 0x0000005800587308 */ /* 0x000ee20000000800 */
[----:B0-----:R-:W-:Y:S01]  /*1c960*/  FFMA.FTZ R5, R2, R5, R157 ;  /* 0x0000000502057223 */ /* 0x001fe2000001009d */
[----:B------:R-:W-:Y:S01]  /*1c970*/  FADD.FTZ R9, R97, R118 ;  /* 0x0000007661097221 */ /* 0x000fe20000010000 */
[----:B------:R-:W-:Y:S01]  /*1c980*/  F2FP.F16.F32.PACK_AB R152, R14, R93 ;  /* 0x0000005d0e98723e */ /* 0x000fe200000000ff */
[----:B------:R-:W-:-:S02]  /*1c990*/  IMAD.MOV.U32 R170, RZ, RZ, R161 ;  /* 0x000000ffffaa7224 */ /* 0x000fc400078e00a1 */
[----:B------:R-:W-:Y:S01]  /*1c9a0*/  FADD.FTZ R6, R20, R5 ;  /* 0x0000000514067221 */ /* 0x000fe20000010000 */
[----:B------:R-:W-:Y:S01]  /*1c9b0*/  FADD.FTZ R118, R100, R9 ;  /* 0x0000000964767221 */ /* 0x000fe20000010000 */
[----:B------:R-:W-:Y:S01]  /*1c9c0*/  ISETP.GT.AND P2, PT, R11, R168, PT ;  /* 0x000000a80b00720c */ /* 0x000fe20003f44270 */
[----:B------:R-:W0:Y:S01]  /*1c9d0*/  MUFU.EX2 R153, R153 ;  /* 0x0000009900997308 */ /* 0x000e220000000800 */
[----:B--2---:R-:W-:Y:S01]  /*1c9e0*/  FADD.FTZ R5, R159, R6 ;  /* 0x000000069f057221 */ /* 0x004fe20000010000 */
[----:B------:R-:W-:Y:S01]  /*1c9f0*/  FADD.FTZ R9, R89, R118 ;  /* 0x0000007659097221 */ /* 0x000fe20000010000 */
[----:B------:R-:W-:Y:S01]  /*1ca00*/  F2FP.F16.F32.PACK_AB R157, R20, R157 ;  /* 0x0000009d149d723e */ /* 0x000fe200000000ff */
[----:B------:R-:W-:Y:S01]  /*1ca10*/  VIADD R11, R11, 0xffffffff ;  /* 0xffffffff0b0b7836 */ /* 0x000fe20000000000 */
[----:B------:R-:W-:Y:S01]  /*1ca20*/  F2FP.F16.F32.PACK_AB R156, R90, R13 ;  /* 0x0000000d5a9c723e */ /* 0x000fe200000000ff */
[----:B------:R-:W-:Y:S01]  /*1ca30*/  FADD.FTZ R118, R108, R9 ;  /* 0x000000096c767221 */ /* 0x000fe20000010000 */
[----:B------:R-:W-:Y:S01]  /*1ca40*/  F2FP.F16.F32.PACK_AB R158, R92, R91 ;  /* 0x0000005b5c9e723e */ /* 0x000fe200000000ff */
[----:B------:R-:W2:Y:S01]  /*1ca50*/  MUFU.EX2 R94, R94 ;  /* 0x0000005e005e7308 */ /* 0x000ea20000000800 */
[----:B---3--:R-:W-:Y:S01]  /*1ca60*/  FADD.FTZ R6, R88, R5 ;  /* 0x0000000558067221 */ /* 0x008fe20000010000 */
[----:B------:R-:W-:Y:S01]  /*1ca70*/  FADD.FTZ R9, R15, R118 ;  /* 0x000000760f097221 */ /* 0x000fe20000010000 */
[----:B------:R-:W-:Y:S01]  /*1ca80*/  F2FP.F16.F32.PACK_AB R154, R96, R95 ;  /* 0x0000005f609a723e */ /* 0x000fe200000000ff */
[----:B------:R-:W-:Y:S01]  /*1ca90*/  IMAD.MOV.U32 R20, RZ, RZ, R3 ;  /* 0x000000ffff147224 */ /* 0x000fe200078e0003 */
[----:B------:R-:W-:Y:S01]  /*1caa0*/  F2FP.F16.F32.PACK_AB R146, R116, R101 ;  /* 0x000000657492723e */ /* 0x000fe200000000ff */
[----:B------:R-:W-:Y:S01]  /*1cab0*/  FADD.FTZ R118, R112, R9 ;  /* 0x0000000970767221 */ /* 0x000fe20000010000 */
[----:B------:R-:W-:Y:S01]  /*1cac0*/  F2FP.F16.F32.PACK_AB R159, R88, R159 ;  /* 0x0000009f589f723e */ /* 0x000fe200000000ff */
[----:B------:R-:W3:Y:S01]  /*1cad0*/  MUFU.EX2 R155, R155 ;  /* 0x0000009b009b7308 */ /* 0x000ee20000000800 */
[----:B0-----:R-:W-:Y:S01]  /*1cae0*/  FADD.FTZ R5, R153, R6 ;  /* 0x0000000699057221 */ /* 0x001fe20000010000 */
[----:B------:R-:W-:-:S04]  /*1caf0*/  FADD.FTZ R9, R101, R118 ;  /* 0x0000007665097221 */ /* 0x000fc80000010000 */
[----:B------:R-:W-:Y:S02]  /*1cb00*/  FADD.FTZ R9, R116, R9 ;  /* 0x0000000974097221 */ /* 0x000fe40000010000 */
[----:B------:R-:W0:Y:S01]  /*1cb10*/  MUFU.EX2 R98, R98 ;  /* 0x0000006200627308 */ /* 0x000e220000000800 */
[----:B--2---:R-:W-:Y:S01]  /*1cb20*/  FADD.FTZ R6, R94, R5 ;  /* 0x000000055e067221 */ /* 0x004fe20000010000 */
[----:B------:R-:W-:Y:S01]  /*1cb30*/  FADD.FTZ R118, R140, R9 ;  /* 0x000000098c767221 */ /* 0x000fe20000010000 */
[----:B------:R-:W-:-:S05]  /*1cb40*/  F2FP.F16.F32.PACK_AB R153, R94, R153 ;  /* 0x000000995e99723e */ /* 0x000fca00000000ff */
        /* <DEDUP_REMOVED lines=54> */
[----:B---3--:R-:W-:Y:S01]  /*1ceb0*/  FADD.FTZ R14, R138, R9 ;  /* 0x000000098a0e7221 */ /* 0x008fe20000010000 */
[----:B------:R-:W-:-:S06]  /*1cec0*/  IMAD.MOV.U32 R9, RZ, RZ, R4 ;  /* 0x000000ffff097224 */ /* 0x000fcc00078e0004 */
[----:B------:R-:W3:Y:S01]  /*1ced0*/  MUFU.EX2 R109, R109 ;  /* 0x0000006d006d7308 */ /* 0x000ee20000000800 */
[----:B0-----:R-:W-:Y:S01]  /*1cee0*/  FADD.FTZ R5, R134, R5 ;  /* 0x0000000586057221 */ /* 0x001fe20000010000 */
[C---:B--2---:R-:W-:Y:S01]  /*1cef0*/  FADD.FTZ R6, R99.reuse, R14 ;  /* 0x0000000e63067221 */ /* 0x044fe20000010000 */
[----:B------:R-:W-:Y:S02]  /*1cf00*/  F2FP.F16.F32.PACK_AB R138, R99, R138 ;  /* 0x0000008a638a723e */ /* 0x000fe400000000ff */
[C---:B---3--:R-:W-:Y:S01]  /*1cf10*/  FADD.FTZ R5, R109.reuse, R5 ;  /* 0x000000056d057221 */ /* 0x048fe20000010000 */
[----:B------:R-:W-:Y:S01]  /*1cf20*/  F2FP.F16.F32.PACK_AB R139, R109, R134 ;  /* 0x000000866d8b723e */ /* 0x000fe200000000ff */
[----:B-1----:R-:W-:Y:S06]  /*1cf30*/  @P2 BRA `(.L_x_1588) ;  /* 0xffffffcc00dc2947 */ /* 0x002fec000383ffff */
.L_x_1569:
[----:B------:R-:W-:Y:S05]  /*1cf40*/  BSYNC B0 ;  /* 0x0000000000007941 */ /* 0x000fea0003800000 */
.L_x_1568:
        /* <DEDUP_REMOVED lines=67> */
.L_x_1589:
[----:B------:R-:W-:Y:S01]  /*1d380*/  IMAD R13, R160, 0x8, R18 ;  /* 0x00000008a00d7824 */ /* 0x000fe200078e0212 */
[----:B------:R-:W-:-:S04]  /*1d390*/  SHF.L.U32 R0, R161, 0x1f, RZ ;  /* 0x0000001fa1007819 */ /* 0x000fc800000006ff */
[----:B------:R0:W1:Y:S01]  /*1d3a0*/  SYNCS.PHASECHK.TRANS64.TRYWAIT P2, [R13+URZ+0x2a850], R0 ;  /* 0x02a850000d0075a7 */ /* 0x000062000804017f */
[----:B------:R-:W-:Y:S05]  /*1d3b0*/  @!P0 BRA `(.L_x_1590) ;  /* 0x0000000000048947 */ /* 0x000fea0003800000 */
[----:B------:R-:W-:Y:S01]  /*1d3c0*/  BPT.TRAP 0x1 ;  /* 0x000000040000795c */ /* 0x000fe20000300000 */
.L_x_1590:
        /* <DEDUP_REMOVED lines=9> */
.L_x_1592:
[----:B------:R-:W-:Y:S05]  /*1d460*/  BSYNC B0 ;  /* 0x0000000000007941 */ /* 0x000fea0003800000 */
.L_x_1591:
[----:B------:R-:W-:Y:S01]  /*1d470*/  IMAD.MOV.U32 R9, RZ, RZ, 0x40000040 ;  /* 0x40000040ff097424 */ /* 0x000fe200078e00ff */
[C---:B------:R-:W-:Y:S01]  /*1d480*/  R2UR UR6, R8.reuse ;  /* 0x00000000080672ca */ /* 0x040fe200000e0000 */
[----:B------:R-:W-:Y:S01]  /*1d490*/  WARPGROUP.ARRIVE ;  /* 0x00000000000079c5 */ /* 0x000fe20000000000 */
[----:B------:R-:W-:Y:S01]  /*1d4a0*/  IMAD.MOV.U32 R11, RZ, RZ, 0x40000040 ;  /* 0x40000040ff0b7424 */ /* 0x000fe200078e00ff */
[----:B------:R-:W-:Y:S01]  /*1d4b0*/  IADD3 R10, R8, 0x80, RZ ;  /* 0x00000080080a7810 */ /* 0x000fe20007ffe0ff */
[----:B01----:R-:W0:Y:S01]  /*1d4c0*/  SHFL.BFLY PT, R0, R5, 0x2, 0x1f ;  /* 0x0c401f0005007f89 */ /* 0x003e2200000e0000 */
[----:B------:R-:W-:Y:S01]  /*1d4d0*/  R2UR UR7, R9 ;  /* 0x00000000090772ca */ /* 0x000fe200000e0000 */
[----:B------:R-:W-:Y:S02]  /*1d4e0*/  IMAD.MOV.U32 R9, RZ, RZ, 0x40000040 ;  /* 0x40000040ff097424 */ /* 0x000fe400078e00ff */
[----:B------:R-:W-:Y:S02]  /*1d4f0*/  VIADD R160, R160, 0x1 ;  /* 0x00000001a0a07836 */ /* 0x000fe40000000000 */
[----:B------:R-:W-:-:S02]  /*1d500*/  IMAD.MOV.U32 R20, RZ, RZ, -0x800000 ;  /* 0xff800000ff147424 */ /* 0x000fc400078e00ff */
[----:B------:R-:W-:Y:S01]  /*1d510*/  VIADD R184, R184, 0x1 ;  /* 0x00000001b8b87836 */ /* 0x000fe20000000000 */
[----:B------:R-:W-:-:S04]  /*1d520*/  ISETP.NE.AND P2, PT, R160, 0x2, PT ;  /* 0x00000002a000780c */ /* 0x000fc80003f45270 */
[----:B------:R-:W-:Y:S01]  /*1d530*/  SEL R160, R160, RZ, P2 ;  /* 0x000000ffa0a07207 */ /* 0x000fe20001000000 */
[----:B------:R-:W-:Y:S01]  /*1d540*/  HGMMA.64x128x16.F32 R24, R156, gdesc[UR4].tnspB, R24, gsb0 ;  /* 0x41e000049c187df0 */ /* 0x000fe20008000818 */
[----:B------:R-:W-:Y:S01]  /*1d550*/  R2UR UR6, R10 ;  /* 0x000000000a0672ca */ /* 0x000fe200000e0000 */
[----:B------:R-:W-:Y:S01]  /*1d560*/  VIADD R10, R8, 0x100 ;  /* 0x00000100080a7836 */ /* 0x000fe20000000000 */
[----:B------:R-:W-:Y:S01]  /*1d570*/  R2UR UR7, R11 ;  /* 0x000000000b0772ca */ /* 0x000fe200000e0000 */
[----:B------:R-:W-:Y:S02]  /*1d580*/  IMAD.MOV.U32 R11, RZ, RZ, 0x40000040 ;  /* 0x40000040ff0b7424 */ /* 0x000fe400078e00ff */
[----:B0-----:R-:W-:Y:S01]  /*1d590*/  FADD.FTZ R2, R0, R5 ;  /* 0x0000000500027221 */ /* 0x001fe20000010000 */
[----:B------:R-:W-:Y:S01]  /*1d5a0*/  IMAD.MOV.U32 R5, RZ, RZ, RZ ;  /* 0x000000ffff057224 */ /* 0x000fe200078e00ff */
        /* <DEDUP_REMOVED lines=10> */
[----:B------:R-:W-:Y:S02]  /*1d650*/  R2UR UR6, R10 ;  /* 0x000000000a0672ca */ /* 0x000fe400000e0000 */
[----:B------:R-:W-:Y:S01]  /*1d660*/  R2UR UR7, R11 ;  /* 0x000000000b0772ca */ /* 0x000fe200000e0000 */
[----:B------:R-:W-:Y:S01]  /*1d670*/  IMAD.MOV.U32 R11, RZ, RZ, 0x40000040 ;  /* 0x40000040ff0b7424 */ /* 0x000fe200078e00ff */
[C---:B------:R-:W-:Y:S01]  /*1d680*/  IADD3 R10, R8.reuse, 0x200, RZ ;  /* 0x00000200080a7810 */ /* 0x040fe20007ffe0ff */
[----:B------:R-:W-:Y:S01]  /*1d690*/  VIADD R8, R8, 0x280 ;  /* 0x0000028008087836 */ /* 0x000fe20000000000 */
[----:B------:R-:W-:Y:S02]  /*1d6a0*/  WARPGROUP.DEPBAR.LE gsb0, 0x0 ;  /* 0x00008000000079c5 */ /* 0x000fe40000010000 */
[----:B------:R-:W-:-:S07]  /*1d6b0*/  WARPGROUP.ARRIVE ;  /* 0x00000000000079c5 */ /* 0x000fce0000000000 */
[----:B------:R-:W-:Y:S01]  /*1d6c0*/  HGMMA.64x128x16.F32 R24, R144, gdesc[UR4].tnspB, R24, gsb0 ;  /* 0x41e0000490187df0 */ /* 0x000fe20008000818 */
[----:B------:R-:W-:Y:S02]  /*1d6d0*/  R2UR UR6, R10 ;  /* 0x000000000a0672ca */ /* 0x000fe400000e0000 */
[----:B------:R-:W-:Y:S02]  /*1d6e0*/  R2UR UR7, R11 ;  /* 0x000000000b0772ca */ /* 0x000fe400000e0000 */
[----:B------:R-:W0:Y:S02]  /*1d6f0*/  SHFL.BFLY PT, R11, R2, 0x1, 0x1f ;  /* 0x0c201f00020b7f89 */ /* 0x000e2400000e0000 */
[----:B0-----:R-:W-:Y:S01]  /*1d700*/  FADD.FTZ R14, R2, R11 ;  /* 0x0000000b020e7221 */ /* 0x001fe20000010000 */
[----:B------:R-:W-:-:S04]  /*1d710*/  @!P1 IADD3 R11, R13, 0x2a860, RZ ;  /* 0x0002a8600d0b9810 */ /* 0x000fc80007ffe0ff */
[----:B------:R-:W-:Y:S02]  /*1d720*/  FSETP.NE.FTZ.AND P3, PT, R14, RZ, PT ;  /* 0x000000ff0e00720b */ /* 0x000fe40003f75000 */
[----:B------:R-:W-:-:S11]  /*1d730*/  @!P1 PRMT R11, RZ, 0x654, R11 ;  /* 0x00000654ff0b9816 */ /* 0x000fd6000000000b */
[----:B------:R-:W0:Y:S01]  /*1d740*/  @P3 MUFU.LG2 R10, R14 ;  /* 0x0000000e000a3308 */ /* 0x000e220000000c00 */
[----:B------:R-:W-:Y:S01]  /*1d750*/  @P3 FMUL.FTZ R18, R7, 0.69314718246459960938 ;  /* 0x3f31721807123820 */ /* 0x000fe20000410000 */
[----:B------:R-:W-:Y:S02]  /*1d760*/  WARPGROUP.DEPBAR.LE gsb0, 0x0 ;  /* 0x00008000000079c5 */ /* 0x000fe40000010000 */
[----:B------:R-:W-:-:S06]  /*1d770*/  WARPGROUP.ARRIVE ;  /* 0x00000000000079c5 */ /* 0x000fcc0000000000 */
[----:B------:R-:W-:Y:S01]  /*1d780*/  HGMMA.64x128x16.F32 R24, R140, gdesc[UR4].tnspB, R24, gsb0 ;  /* 0x41e000048c187df0 */ /* 0x000fe20008000818 */
[----:B------:R-:W-:Y:S01]  /*1d790*/  R2UR UR6, R8 ;  /* 0x00000000080672ca */ /* 0x000fe200000e0000 */
[----:B------:R-:W-:Y:S01]  /*1d7a0*/  IMAD.MOV.U32 R8, RZ, RZ, RZ ;  /* 0x000000ffff087224 */ /* 0x000fe200078e00ff */
[----:B------:R-:W-:Y:S02]  /*1d7b0*/  R2UR UR7, R9 ;  /* 0x00000000090772ca */ /* 0x000fe400000e0000 */
[----:B------:R-:W1:Y:S03]  /*1d7c0*/  SHFL.BFLY PT, R9, R6, 0x2, 0x1f ;  /* 0x0c401f0006097f89 */ /* 0x000e6600000e0000 */
[----:B------:R-:W-:Y:S01]  /*1d7d0*/  @P3 MUFU.RCP R8, R14 ;  /* 0x0000000e00083308 */ /* 0x000fe20000001000 */
[----:B-1----:R-:W-:-:S05]  /*1d7e0*/  FADD.FTZ R9, R9, R6 ;  /* 0x0000000609097221 */ /* 0x002fca0000010000 */
[----:B------:R-:W1:Y:S02]  /*1d7f0*/  SHFL.BFLY PT, R0, R9, 0x1, 0x1f ;  /* 0x0c201f0009007f89 */ /* 0x000e6400000e0000 */
[----:B-1----:R-:W-:Y:S01]  /*1d800*/  FADD.FTZ R12, R9, R0 ;  /* 0x00000000090c7221 */ /* 0x002fe20000010000 */
[----:B------:R-:W-:Y:S01]  /*1d810*/  SEL R0, RZ, 0x1, P2 ;  /* 0x00000001ff007807 */ /* 0x000fe20001000000 */
[----:B0-----:R-:W-:-:S03]  /*1d820*/  @P3 FMUL.FTZ R9, R10, 0.69314718246459960938 ;  /* 0x3f3172180a093820 */ /* 0x001fc60000410000 */
[----:B------:R-:W-:Y:S02]  /*1d830*/  FSETP.NE.FTZ.AND P0, PT, R12, RZ, PT ;  /* 0x000000ff0c00720b */ /* 0x000fe40003f15000 */
[----:B------:R-:W-:Y:S01]  /*1d840*/  LOP3.LUT R161, R161, R0, RZ, 0x3c, !PT ;  /* 0x00000000a1a17212 */ /* 0x000fe200078e3cff */
[----:B------:R-:W-:Y:S02]  /*1d850*/  IMAD.MOV.U32 R0, RZ, RZ, -0x800000 ;  /* 0xff800000ff007424 */ /* 0x000fe400078e00ff */
[----:B------:R-:W-:-:S08]  /*1d860*/  @P3 FFMA.FTZ R0, R18, R4, R9 ;  /* 0x0000000412003223 */ /* 0x000fd00000010009 */
[----:B------:R-:W0:Y:S01]  /*1d870*/  @P0 MUFU.LG2 R6, R12 ;  /* 0x0000000c00060308 */ /* 0x000e220000000c00 */
[----:B------:R-:W-:-:S07]  /*1d880*/  @P0 FMUL.FTZ R2, R7, 0.69314718246459960938 ;  /* 0x3f31721807020820 */ /* 0x000fce0000410000 */
[----:B------:R-:W1:Y:S01]  /*1d890*/  @P0 MUFU.RCP R5, R12 ;  /* 0x0000000c00050308 */ /* 0x000e620000001000 */
[----:B0-----:R-:W-:-:S04]  /*1d8a0*/  @P0 FMUL.FTZ R7, R6, 0.69314718246459960938 ;  /* 0x3f31721806070820 */ /* 0x001fc80000410000 */
[----:B------:R-:W-:Y:S01]  /*1d8b0*/  @P0 FFMA.FTZ R20, R2, R3, R7 ;  /* 0x0000000302140223 */ /* 0x000fe20000010007 */
[----:B------:R-:W-:Y:S01]  /*1d8c0*/  PLOP3.LUT P0, PT, PT, PT, PT, 0x8, 0x0 ;  /* 0x000000000000781c */ /* 0x000fe20003f0e170 */
        /* <DEDUP_REMOVED lines=68> */
[----:B0-----:R-:W-:-:S07]  /*1dd10*/  FMUL.FTZ R87, R87, R8 ;  /* 0x0000000857577220 */ /* 0x001fce0000410000 */
.L_x_1442:
[----:B------:R-:W0:Y:S08]  /*1dd20*/  S2UR UR5, SR_CgaCtaId ;  /* 0x00000000000579c3 */ /* 0x000e300000008800 */
[----:B------:R-:W-:Y:S06]  /*1dd30*/  BAR.SYNC.DEFER_BLOCKING 0x5, 0x120 ;  /* 0x0144800000007b1d */ /* 0x000fec0000010000 */
[----:B------:R-:W-:Y:S01]  /*1dd40*/  UMOV UR4, 0x400 ;  /* 0x0000040000047882 */ /* 0x000fe20000000000 */
[----:B------:R-:W-:Y:S01]  /*1dd50*/  BSSY B0, `(.L_x_1594) ;  /* 0x00001e8000007945 */ /* 0x000fe20003800000 */
[----:B0-----:R-:W-:-:S06]  /*1dd60*/  ULEA UR4, UR5, UR4, 0x18 ;  /* 0x0000000405047291 */ /* 0x001fcc000f8ec03f */
[----:B------:R-:W-:-:S05]  /*1dd70*/  IMAD.U32 R18, RZ, RZ, UR4 ;  /* 0x00000004ff127e24 */ /* 0x000fca000f8e00ff */
[----:B------:R0:W1:Y:S01]  /*1dd80*/  LDS.128 R168, [R18+0x2a8d0] ;  /* 0x02a8d00012a87984 */ /* 0x0000620000000c00 */
[----:B------:R-:W-:Y:S06]  /*1dd90*/  BAR.ARV 0x4, 0x120 ;  /* 0x0104800000007b1d */ /* 0x000fec0000002000 */
[----:B------:R-:W-:Y:S05]  /*1dda0*/  @P0 BRA `(.L_x_1595) ;  /* 0x0000001000e80947 */ /* 0x000fea0003800000 */
[----:B------:R-:W2:Y:S01]  /*1ddb0*/  S2R R5, SR_SWINHI ;  /* 0x0000000000057919 */ /* 0x000ea20000002f00 */
[----:B------:R-:W-:Y:S01]  /*1ddc0*/  ULDC.64 UR4, c[0x0][0xbd8] ;  /* 0x0002f60000047ab9 */ /* 0x000fe20000000a00 */
[----:B------:R-:W-:Y:S01]  /*1ddd0*/  F2FP.F16.F32.PACK_AB R6, R7, R6 ;  /* 0x000000060706723e */ /* 0x000fe200000000ff */
[----:B------:R-:W-:Y:S01]  /*1dde0*/  ULDC.64 UR6, c[0x0][0x208] ;  /* 0x0000820000067ab9 */ /* 0x000fe20000000a00 */
        /* <DEDUP_REMOVED lines=9> */
[C---:B------:R-:W-:Y:S02]  /*1de80*/  IADD3 R72, P0, R4.reuse, 0x4060, RZ ;  /* 0x0000406004487810 */ /* 0x040fe40007f1e0ff */
[----:B------:R-:W-:Y:S02]  /*1de90*/  SHF.R.U64 R15, R15, 0x3, RZ ;  /* 0x000000030f0f7819 */ /* 0x000fe400000012ff */
[C---:B------:R-:W-:Y:S02]  /*1dea0*/  IADD3 R79, P5, R4.reuse, 0x40, RZ ;  /* 0x00000040044f7810 */ /* 0x040fe40007fbe0ff */
[----:B------:R-:W-:-:S02]  /*1deb0*/  IADD3 R95, P4, R4, 0x60, RZ ;  /* 0x00000060045f7810 */ /* 0x000fc40007f9e0ff */
[C---:B------:R-:W-:Y:S01]  /*1dec0*/  IADD3 R97, P3, R4.reuse, 0x4000, RZ ;  /* 0x0000400004617810 */ /* 0x040fe20007f7e0ff */
[--C-:B------:R-:W-:Y:S01]  /*1ded0*/  IMAD.X R11, RZ, RZ, R5.reuse, P5 ;  /* 0x000000ffff0b7224 */ /* 0x100fe200028e0605 */
[C---:B------:R-:W-:Y:S01]  /*1dee0*/  IADD3 R34, P2, R4.reuse, 0x4020, RZ ;  /* 0x0000402004227810 */ /* 0x040fe20007f5e0ff */
[--C-:B------:R-:W-:Y:S01]  /*1def0*/  IMAD.X R13, RZ, RZ, R5.reuse, P4 ;  /* 0x000000ffff0d7224 */ /* 0x100fe200020e0605 */
[----:B------:R-:W-:Y:S02]  /*1df00*/  IADD3 R99, P1, R4, 0x4040, RZ ;  /* 0x0000404004637810 */ /* 0x000fe40007f3e0ff */
[----:B------:R-:W-:Y:S01]  /*1df10*/  IADD3.X R29, RZ, R5, RZ, P0, !PT ;  /* 0x00000005ff1d7210 */ /* 0x000fe200007fe4ff */
[--C-:B------:R-:W-:Y:S01]  /*1df20*/  IMAD.X R25, RZ, RZ, R5.reuse, P2 ;  /* 0x000000ffff197224 */ /* 0x100fe200010e0605 */
[----:B------:R-:W-:Y:S01]  /*1df30*/  LOP3.LUT R8, R71, 0x380, RZ, 0xc0, !PT ;  /* 0x0000038047087812 */ /* 0x000fe200078ec0ff */
[--C-:B------:R-:W-:Y:S01]  /*1df40*/  IMAD.X R27, RZ, RZ, R5.reuse, P1 ;  /* 0x000000ffff1b7224 */ /* 0x100fe200008e0605 */
[----:B------:R-:W-:Y:S01]  /*1df50*/  LOP3.LUT R4, R15, R4, RZ, 0x3c, !PT ;  /* 0x000000040f047212 */ /* 0x000fe200078e3cff */
[----:B------:R-:W-:Y:S01]  /*1df60*/  IMAD.X R15, RZ, RZ, R5, P3 ;  /* 0x000000ffff0f7224 */ /* 0x000fe200018e0605 */
[----:B------:R-:W-:Y:S01]  /*1df70*/  BAR.SYNC.DEFER_BLOCKING 0x1, 0x100 ;  /* 0x0044000000007b1d */ /* 0x000fe20000010000 */
[----:B------:R-:W-:-:S02]  /*1df80*/  ISETP.NE.U32.AND P0, PT, RZ, UR4, PT ;  /* 0x00000004ff007c0c */ /* 0x000fc4000bf05070 */
[----:B------:R-:W-:Y:S02]  /*1df90*/  LOP3.LUT R10, R79, 0x380, RZ, 0xc0, !PT ;  /* 0x000003804f0a7812 */ /* 0x000fe400078ec0ff */
[----:B------:R-:W-:Y:S02]  /*1dfa0*/  SHF.R.U64 R8, R8, 0x3, RZ ;  /* 0x0000000308087819 */ /* 0x000fe400000012ff */
[----:B------:R-:W-:Y:S02]  /*1dfb0*/  MOV R92, R4 ;  /* 0x00000004005c7202 */ /* 0x000fe40000000f00 */
[----:B------:R-:W-:Y:S01]  /*1dfc0*/  ISETP.NE.AND.EX P0, PT, RZ, UR5, PT, P0 ;  /* 0x00000005ff007c0c */ /* 0x000fe2000bf05300 */
[----:B------:R-:W-:Y:S01]  /*1dfd0*/  ULDC.64 UR4, c[0x0][0xbe0] ;  /* 0x0002f80000047ab9 */ /* 0x000fe20000000a00 */
[----:B------:R-:W-:Y:S02]  /*1dfe0*/  IADD3.X R9, RZ, R5, RZ, P6, !PT ;  /* 0x00000005ff097210 */ /* 0x000fe400037fe4ff */
[----:B------:R-:W-:-:S02]  /*1dff0*/  F2FP.F16.F32.PACK_AB R4, R21, R24 ;  /* 0x000000181504723e */ /* 0x000fc400000000ff */
[----:B------:R-:W-:Y:S02]  /*1e000*/  LOP3.LUT R12, R95, 0x380, RZ, 0xc0, !PT ;  /* 0x000003805f0c7812 */ /* 0x000fe400078ec0ff */
[----:B------:R-:W-:Y:S02]  /*1e010*/  LOP3.LUT R14, R97, 0x380, RZ, 0xc0, !PT ;  /* 0x00000380610e7812 */ /* 0x000fe400078ec0ff */
[----:B------:R-:W-:Y:S02]  /*1e020*/  F2FP.F16.F32.PACK_AB R5, R28, R93 ;  /* 0x0000005d1c05723e */ /* 0x000fe400000000ff */
[----:B------:R-:W-:Y:S02]  /*1e030*/  LOP3.LUT R21, R34, 0x380, RZ, 0xc0, !PT ;  /* 0x0000038022157812 */ /* 0x000fe400078ec0ff */
[----:B------:R-:W-:Y:S01]  /*1e040*/  SHF.R.U64 R10, R10, 0x3, RZ ;  /* 0x000000030a0a7819 */ /* 0x000fe200000012ff */
[----:B------:R2:W-:Y:S01]  /*1e050*/  STSM.16.M88.4 [R92], R4 ;  /* 0x000000045c007844 */ /* 0x0005e20000000200 */
[----:B------:R-:W-:-:S02]  /*1e060*/  LOP3.LUT R8, R8, R71, RZ, 0x3c, !PT ;  /* 0x0000004708087212 */ /* 0x000fc400078e3cff */
[----:B------:R-:W-:Y:S02]  /*1e070*/  LOP3.LUT R28, R99, 0x380, RZ, 0xc0, !PT ;  /* 0x00000380631c7812 */ /* 0x000fe400078ec0ff */
[----:B------:R-:W-:Y:S02]  /*1e080*/  ISETP.NE.U32.AND P1, PT, RZ, UR4, PT ;  /* 0x00000004ff007c0c */ /* 0x000fe4000bf25070 */
[----:B------:R-:W-:Y:S02]  /*1e090*/  LOP3.LUT R71, R72, 0x380, RZ, 0xc0, !PT ;  /* 0x0000038048477812 */ /* 0x000fe400078ec0ff */
[----:B------:R-:W-:Y:S02]  /*1e0a0*/  SHF.R.U64 R12, R12, 0x3, RZ ;  /* 0x000000030c0c7819 */ /* 0x000fe400000012ff */
[----:B------:R-:W-:Y:S02]  /*1e0b0*/  SHF.R.U64 R14, R14, 0x3, RZ ;  /* 0x000000030e0e7819 */ /* 0x000fe400000012ff */
[----:B------:R-:W-:-:S02]  /*1e0c0*/  SHF.R.U64 R21, R21, 0x3, RZ ;  /* 0x0000000315157819 */ /* 0x000fc400000012ff */
[----:B------:R-:W-:Y:S02]  /*1e0d0*/  LOP3.LUT R10, R10, R79, RZ, 0x3c, !PT ;  /* 0x0000004f0a0a7212 */ /* 0x000fe400078e3cff */
[----:B------:R-:W-:Y:S02]  /*1e0e0*/  SHF.R.U64 R28, R28, 0x3, RZ ;  /* 0x000000031c1c7819 */ /* 0x000fe400000012ff */
[----:B------:R-:W-:Y:S02]  /*1e0f0*/  ISETP.NE.AND.EX P1, PT, RZ, UR5, PT, P1 ;  /* 0x00000005ff007c0c */ /* 0x000fe4000bf25310 */
[----:B------:R-:W-:Y:S02]  /*1e100*/  SHF.R.U64 R71, R71, 0x3, RZ ;  /* 0x0000000347477819 */ /* 0x000fe400000012ff */
[----:B------:R-:W-:Y:S02]  /*1e110*/  LOP3.LUT R12, R12, R95, RZ, 0x3c, !PT ;  /* 0x0000005f0c0c7212 */ /* 0x000fe400078e3cff */
[----:B------:R-:W-:-:S02]  /*1e120*/  LOP3.LUT R14, R14, R97, RZ, 0x3c, !PT ;  /* 0x000000610e0e7212 */ /* 0x000fc400078e3cff */
[----:B------:R-:W-:Y:S02]  /*1e130*/  LOP3.LUT R24, R21, R34, RZ, 0x3c, !PT ;  /* 0x0000002215187212 */ /* 0x000fe400078e3cff */
[----:B------:R-:W-:Y:S02]  /*1e140*/  LOP3.LUT R26, R28, R99, RZ, 0x3c, !PT ;  /* 0x000000631c1a7212 */ /* 0x000fe400078e3cff */
[----:B------:R-:W-:Y:S02]  /*1e150*/  MOV R34, R8 ;  /* 0x0000000800227202 */ /* 0x000fe40000000f00 */
[----:B------:R-:W-:Y:S02]  /*1e160*/  MOV R91, R10 ;  /* 0x0000000a005b7202 */ /* 0x000fe40000000f00 */
[----:B------:R-:W-:Y:S02]  /*1e170*/  LOP3.LUT R28, R71, R72, RZ, 0x3c, !PT ;  /* 0x00000048471c7212 */ /* 0x000fe400078e3cff */
[----:B------:R-:W-:-:S02]  /*1e180*/  F2FP.F16.F32.PACK_AB R8, R33, R88 ;  /* 0x000000582108723e */ /* 0x000fc400000000ff */
[----:B------:R-:W-:Y:S02]  /*1e190*/  F2FP.F16.F32.PACK_AB R9, R30, R89 ;  /* 0x000000591e09723e */ /* 0x000fe400000000ff */
[----:B------:R-:W-:Y:S02]  /*1e1a0*/  F2FP.F16.F32.PACK_AB R10, R37, R36 ;  /* 0x00000024250a723e */ /* 0x000fe400000000ff */
[----:B------:R-:W-:Y:S01]  /*1e1b0*/  F2FP.F16.F32.PACK_AB R11, R39, R38 ;  /* 0x00000026270b723e */ /* 0x000fe200000000ff */
[----:B------:R-:W3:Y:S01]  /*1e1c0*/  LDC.64 R36, c[0x0][0xbd8] ;  /* 0x0002f600ff247b82 */ /* 0x000ee20000000a00 */
[----:B--2---:R-:W-:Y:S02]  /*1e1d0*/  F2FP.F16.F32.PACK_AB R4, R41, R40 ;  /* 0x000000282904723e */ /* 0x004fe400000000ff */
[----:B------:R-:W-:Y:S01]  /*1e1e0*/  F2FP.F16.F32.PACK_AB R5, R43, R42 ;  /* 0x0000002a2b05723e */ /* 0x000fe200000000ff */
[----:B------:R2:W-:Y:S01]  /*1e1f0*/  STSM.16.M88.4 [R34], R8 ;  /* 0x0000000822007844 */ /* 0x0005e20000000200 */
[----:B------:R-:W-:-:S02]  /*1e200*/  F2FP.F16.F32.PACK_AB R6, R45, R44 ;  /* 0x0000002c2d06723e */ /* 0x000fc400000000ff */
[----:B------:R-:W-:Y:S02]  /*1e210*/  F2FP.F16.F32.PACK_AB R7, R47, R46 ;  /* 0x0000002e2f07723e */ /* 0x000fe400000000ff */
[----:B------:R-:W-:Y:S02]  /*1e220*/  MOV R90, R12 ;  /* 0x0000000c005a7202 */ /* 0x000fe40000000f00 */
[----:B------:R-:W-:Y:S01]  /*1e230*/  MOV R21, R14 ;  /* 0x0000000e00157202 */ /* 0x000fe20000000f00 */
[----:B------:R4:W-:Y:S01]  /*1e240*/  STSM.16.M88.4 [R91], R4 ;  /* 0x000000045b007844 */ /* 0x0009e20000000200 */
[----:B------:R-:W-:Y:S02]  /*1e250*/  MOV R79, R24 ;  /* 0x00000018004f7202 */ /* 0x000fe40000000f00 */
[----:B------:R-:W-:Y:S02]  /*1e260*/  MOV R72, R26 ;  /* 0x0000001a00487202 */ /* 0x000fe40000000f00 */
[----:B------:R-:W-:-:S02]  /*1e270*/  F2FP.F16.F32.PACK_AB R12, R49, R48 ;  /* 0x00000030310c723e */ /* 0x000fc400000000ff */
[----:B------:R-:W-:Y:S01]  /*1e280*/  F2FP.F16.F32.PACK_AB R13, R51, R50 ;  /* 0x00000032330d723e */ /* 0x000fe200000000ff */
[----:B--2---:R-:W2:Y:S01]  /*1e290*/  @P1 LDC.64 R8, c[0x0][0xbe0] ;  /* 0x0002f800ff081b82 */ /* 0x004ea20000000a00 */
[----:B------:R-:W-:Y:S02]  /*1e2a0*/  F2FP.F16.F32.PACK_AB R14, R53, R52 ;  /* 0x00000034350e723e */ /* 0x000fe400000000ff */
[----:B------:R-:W-:Y:S01]  /*1e2b0*/  F2FP.F16.F32.PACK_AB R15, R55, R54 ;  /* 0x00000036370f723e */ /* 0x000fe200000000ff */
[----:B------:R-:W-:Y:S01]  /*1e2c0*/  ULDC UR4, c[0x0][0xa88] ;  /* 0x0002a20000047ab9 */ /* 0x000fe20000000800 */
[----:B------:R-:W-:Y:S01]  /*1e2d0*/  MOV R71, R28 ;  /* 0x0000001c00477202 */ /* 0x000fe20000000f00 */
[----:B---3--:R-:W-:Y:S01]  /*1e2e0*/  IMAD.WIDE R36, R183, 0x4, R36 ;  /* 0x00000004b7247825 */ /* 0x008fe200078e0224 */
[----:B------:R-:W-:Y:S01]  /*1e2f0*/  F2FP.F16.F32.PACK_AB R24, R57, R56 ;  /* 0x000000383918723e */ /* 0x000fe200000000ff */
[----:B------:R-:W-:Y:S01]  /*1e300*/  STSM.16.M88.4 [R90], R12 ;  /* 0x0000000c5a007844 */ /* 0x000fe20000000200 */
[----:B------:R-:W-:-:S02]  /*1e310*/  F2FP.F16.F32.PACK_AB R25, R59, R58 ;  /* 0x0000003a3b19723e */ /* 0x000fc400000000ff */
[----:B------:R-:W-:Y:S02]  /*1e320*/  F2FP.F16.F32.PACK_AB R26, R61, R60 ;  /* 0x0000003c3d1a723e */ /* 0x000fe400000000ff */
[----:B------:R-:W-:Y:S02]  /*1e330*/  F2FP.F16.F32.PACK_AB R27, R63, R62 ;  /* 0x0000003e3f1b723e */ /* 0x000fe400000000ff */
[----:B------:R-:W-:Y:S02]  /*1e340*/  F2FP.F16.F32.PACK_AB R28, R65, R64 ;  /* 0x00000040411c723e */ /* 0x000fe400000000ff */
[----:B------:R-:W-:Y:S01]  /*1e350*/  F2FP.F16.F32.PACK_AB R29, R67, R66 ;  /* 0x00000042431d723e */ /* 0x000fe200000000ff */
[----:B------:R3:W-:Y:S01]  /*1e360*/  STSM.16.M88.4 [R21], R24 ;  /* 0x0000001815007844 */ /* 0x0007e20000000200 */
[----:B------:R-:W-:Y:S02]  /*1e370*/  F2FP.F16.F32.PACK_AB R30, R69, R68 ;  /* 0x00000044451e723e */ /* 0x000fe400000000ff */
[----:B------:R-:W-:-:S02]  /*1e380*/  F2FP.F16.F32.PACK_AB R33, R75, R74 ;  /* 0x0000004a4b21723e */ /* 0x000fc400000000ff */
[----:B------:R-:W-:Y:S01]  /*1e390*/  F2FP.F16.F32.PACK_AB R34, R77, R76 ;  /* 0x0000004c4d22723e */ /* 0x000fe200000000ff */
[----:B------:R-:W-:Y:S01]  /*1e3a0*/  STSM.16.M88.4 [R79], R28 ;  /* 0x0000001c4f007844 */ /* 0x000fe20000000200 */
[----:B----4-:R-:W-:Y:S02]  /*1e3b0*/  F2FP.F16.F32.PACK_AB R4, R81, R80 ;  /* 0x000000505104723e */ /* 0x010fe400000000ff */
[----:B------:R-:W-:Y:S01]  /*1e3c0*/  F2FP.F16.F32.PACK_AB R5, R83, R82 ;  /* 0x000000525305723e */ /* 0x000fe200000000ff */
[----:B------:R-:W-:Y:S01]  /*1e3d0*/  STSM.16.M88.4 [R72], R32 ;  /* 0x0000002048007844 */ /* 0x000fe20000000200 */
[----:B------:R-:W-:Y:S02]  /*1e3e0*/  F2FP.F16.F32.PACK_AB R6, R85, R84 ;  /* 0x000000545506723e */ /* 0x000fe400000000ff */
[----:B------:R-:W-:Y:S01]  /*1e3f0*/  F2FP.F16.F32.PACK_AB R7, R87, R86 ;  /* 0x000000565707723e */ /* 0x000fe200000000ff */
[----:B------:R-:W-:Y:S02]  /*1e400*/  IMAD.U32 R48, RZ, RZ, UR4 ;  /* 0x00000004ff307e24 */ /* 0x000fe4000f8e00ff */
[----:B---3--:R-:W-:-:S02]  /*1e410*/  IMAD.MOV.U32 R21, RZ, RZ, RZ ;  /* 0x000000ffff157224 */ /* 0x008fc400078e00ff */
[----:B------:R3:W-:Y:S01]  /*1e420*/  STSM.16.M88.4 [R71], R4 ;  /* 0x0000000447007844 */ /* 0x0007e20000000200 */
[----:B------:R-:W-:Y:S01]  /*1e430*/  BAR.SYNC.DEFER_BLOCKING 0x1, 0x100 ;  /* 0x0044000000007b1d */ /* 0x000fe20000010000 */
[----:B--2---:R-:W-:-:S04]  /*1e440*/  @P1 IMAD.WIDE R8, R183, 0x4, R8 ;  /* 0x00000004b7081825 */ /* 0x004fc800078e0208 */
[----:B------:R-:W-:-:S04]  /*1e450*/  IMAD R11, R180, 0x40, R178 ;  /* 0x00000040b40b7824 */ /* 0x000fc800078e02b2 */
[----:B---3--:R-:W-:Y:S01]  /*1e460*/  IMAD.WIDE R4, R11, 0x2, R2 ;  /* 0x000000020b047825 */ /* 0x008fe200078e0202 */
[----:B------:R2:W5:Y:S04]  /*1e470*/  @P0 LDG.E R21, desc[UR6][R36.64] ;  /* 0x0000000624150981 */ /* 0x000568000c1e1900 */
[----:B------:R2:W5:Y:S01]  /*1e480*/  @P1 LDG.E R48, desc[UR6][R8.64] ;  /* 0x0000000608301981 */ /* 0x000562000c1e1900 */
[----:B------:R-:W-:Y:S05]  /*1e490*/  @P1 BRA `(.L_x_1596) ;  /* 0x0000000000141947 */ /* 0x000fea0003800000 */
[----:B------:R-:W-:Y:S05]  /*1e4a0*/  @!P0 BRA `(.L_x_1596) ;  /* 0x0000000000108947 */ /* 0x000fea0003800000 */
[----:B------:R-:W-:Y:S02]  /*1e4b0*/  ULDC.64 UR4, c[0x0][0x208] ;  /* 0x0000820000047ab9 */ /* 0x000fe40000000a00 */
[----:B------:R-:W3:Y:S04]  /*1e4c0*/  LDG.E R3, desc[UR4][R36.64] ;  /* 0x0000000424037981 */ /* 0x000ee8000c1e1900 */
[----:B-----5:R-:W3:Y:S02]  /*1e4d0*/  LDG.E R48, desc[UR4][R36.64+0x4] ;  /* 0x0000040424307981 */ /* 0x020ee4000c1e1900 */
[----:B---3--:R-:W-:-:S07]  /*1e4e0*/  IMAD.IADD R48, R48, 0x1, -R3 ;  /* 0x0000000130307824 */ /* 0x008fce00078e0a03 */
.L_x_1596:
[----:B------:R-:W-:Y:S01]  /*1e4f0*/  SHF.R.S32.HI R49, RZ, 0x1f, R182 ;  /* 0x0000001fff317819 */ /* 0x000fe200000114b6 */
[----:B------:R-:W-:Y:S01]  /*1e500*/  ULDC.64 UR4, c[0x0][0xb70] ;  /* 0x0002dc0000047ab9 */ /* 0x000fe20000000a00 */
[--C-:B-----5:R-:W-:Y:S01]  /*1e510*/  SHF.R.S32.HI R3, RZ, 0x1f, R21.reuse ;  /* 0x0000001fff037819 */ /* 0x120fe20000011415 */
[----:B------:R-:W-:Y:S01]  /*1e520*/  IMAD.MOV.U32 R2, RZ, RZ, R21 ;  /* 0x000000ffff027224 */ /* 0x000fe200078e0015 */
[----:B--2---:R-:W-:Y:S01]  /*1e530*/  IADD3 R9, P1, R4, 0x1000, RZ ;  /* 0x0000100004097810 */ /* 0x004fe20007f3e0ff */
[----:B------:R-:W-:Y:S01]  /*1e540*/  IMAD R7, R49, UR4, RZ ;  /* 0x0000000431077c24 */ /* 0x000fe2000f8e02ff */
[----:B------:R-:W-:Y:S01]  /*1e550*/  SEL R51, R183, RZ, !P0 ;  /* 0x000000ffb7337207 */ /* 0x000fe20004000000 */
[----:B------:R-:W-:Y:S01]  /*1e560*/  ULDC.64 UR6, c[0x0][0x208] ;  /* 0x0000820000067ab9 */ /* 0x000fe20000000a00 */
[----:B------:R-:W-:Y:S01]  /*1e570*/  LOP3.LUT R8, R9, 0x380, RZ, 0xc0, !PT ;  /* 0x0000038009087812 */ /* 0x000fe200078ec0ff */
[----:B------:R-:W-:Y:S01]  /*1e580*/  IMAD R11, R182, UR5, R7 ;  /* 0x00000005b60b7c24 */ /* 0x000fe2000f8e0207 */
[----:B------:R-:W-:Y:S01]  /*1e590*/  IADD3 R13, P2, R4, 0x2000, RZ ;  /* 0x00002000040d7810 */ /* 0x000fe20007f5e0ff */
[----:B------:R-:W-:Y:S01]  /*1e5a0*/  IMAD.WIDE.U32 R6, R182, UR4, R2 ;  /* 0x00000004b6067c25 */ /* 0x000fe2000f8e0002 */
[----:B------:R-:W-:Y:S01]  /*1e5b0*/  SHF.R.S32.HI R2, RZ, 0x1f, R183 ;  /* 0x0000001fff027819 */ /* 0x000fe200000114b7 */
[----:B------:R-:W-:Y:S01]  /*1e5c0*/  ULDC.64 UR4, c[0x0][0xb78] ;  /* 0x0002de0000047ab9 */ /* 0x000fe20000000a00 */
[----:B------:R-:W-:-:S02]  /*1e5d0*/  SHF.R.U64 R8, R8, 0x3, RZ ;  /* 0x0000000308087819 */ /* 0x000fc400000012ff */
[----:B------:R-:W-:Y:S01]  /*1e5e0*/  IADD3 R7, R7, R11, RZ ;  /* 0x0000000b07077210 */ /* 0x000fe20007ffe0ff */
[----:B------:R-:W-:Y:S01]  /*1e5f0*/  IMAD R11, R187, 0x80, R179 ;  /* 0x00000080bb0b7824 */ /* 0x000fe200078e02b3 */
[----:B------:R-:W-:Y:S02]  /*1e600*/  SEL R50, R2, RZ, !P0 ;  /* 0x000000ff02327207 */ /* 0x000fe40004000000 */
[----:B------:R-:W-:Y:S01]  /*1e610*/  LOP3.LUT R8, R8, R9, RZ, 0x3c, !PT ;  /* 0x0000000908087212 */ /* 0x000fe200078e3cff */
[----:B------:R-:W-:Y:S01]  /*1e620*/  IMAD.WIDE.U32 R6, R51, UR4, R6 ;  /* 0x0000000433067c25 */ /* 0x000fe2000f8e0006 */
[----:B------:R-:W-:Y:S02]  /*1e630*/  SHF.R.S32.HI R9, RZ, 0x1f, R11 ;  /* 0x0000001fff097819 */ /* 0x000fe4000001140b */
[----:B------:R-:W-:Y:S01]  /*1e640*/  LOP3.LUT R12, R13, 0x380, RZ, 0xc0, !PT ;  /* 0x000003800d0c7812 */ /* 0x000fe200078ec0ff */
[----:B------:R-:W-:Y:S01]  /*1e650*/  IMAD R2, R50, UR4, RZ ;  /* 0x0000000432027c24 */ /* 0x000fe2000f8e02ff */
[----:B------:R-:W-:-:S02]  /*1e660*/  IADD3 R25, P6, R4, 0x3000, RZ ;  /* 0x0000300004197810 */ /* 0x000fc40007fde0ff */
[----:B------:R-:W-:Y:S01]  /*1e670*/  SHF.R.U64 R12, R12, 0x3, RZ ;  /* 0x000000030c0c7819 */ /* 0x000fe200000012ff */
[----:B------:R-:W-:Y:S01]  /*1e680*/  IMAD R10, R51, UR5, R2 ;  /* 0x00000005330a7c24 */ /* 0x000fe2000f8e0202 */
[----:B------:R-:W-:Y:S01]  /*1e690*/  IADD3 R2, P0, R11, R6, RZ ;  /* 0x000000060b027210 */ /* 0x000fe20007f1e0ff */
[----:B------:R-:W-:Y:S01]  /*1e6a0*/  ULDC.64 UR4, c[0x0][0xb40] ;  /* 0x0002d00000047ab9 */ /* 0x000fe20000000a00 */
[----:B------:R-:W-:Y:S01]  /*1e6b0*/  LOP3.LUT R12, R12, R13, RZ, 0x3c, !PT ;  /* 0x0000000d0c0c7212 */ /* 0x000fe200078e3cff */
[----:B------:R-:W-:Y:S01]  /*1e6c0*/  IMAD.X R13, RZ, RZ, R5, P2 ;  /* 0x000000ffff0d7224 */ /* 0x000fe200010e0605 */
[----:B------:R-:W-:Y:S01]  /*1e6d0*/  IADD3.X R9, R9, R7, R10, P0, !PT ;  /* 0x0000000709097210 */ /* 0x000fe200007fe40a */
[----:B------:R-:W-:Y:S01]  /*1e6e0*/  VIADD R7, R11, 0x8 ;  /* 0x000000080b077836 */ /* 0x000fe20000000000 */
[----:B------:R-:W-:Y:S02]  /*1e6f0*/  LEA R46, P0, R2, UR4, 0x2 ;  /* 0x00000004022e7c11 */ /* 0x000fe4000f8010ff */
[----:B------:R-:W-:-:S02]  /*1e700*/  IADD3 R29, P5, R4, 0x4000, RZ ;  /* 0x00004000041d7810 */ /* 0x000fc40007fbe0ff */
[----:B------:R-:W-:Y:S01]  /*1e710*/  LEA.HI.X R47, R2, UR5, R9, 0x2, P0 ;  /* 0x00000005022f7c11 */ /* 0x000fe200080f1409 */
[----:B------:R-:W-:Y:S01]  /*1e720*/  IMAD.X R9, RZ, RZ, R5, P1 ;  /* 0x000000ffff097224 */ /* 0x000fe200008e0605 */
[----:B------:R-:W-:Y:S01]  /*1e730*/  LOP3.LUT P0, RZ, R191, 0x3, RZ, 0xc0, !PT ;  /* 0x00000003bfff7812 */ /* 0x000fe2000780c0ff */
[----:B------:R-:W-:Y:S01]  /*1e740*/  ULDC.64 UR4, c[0x0][0xaa0] ;  /* 0x0002a80000047ab9 */ /* 0x000fe20000000a00 */
[C---:B------:R-:W-:Y:S02]  /*1e750*/  IADD3 R33, P4, R4.reuse, 0x5000, RZ ;  /* 0x0000500004217810 */ /* 0x040fe40007f9e0ff */
[C---:B------:R-:W-:Y:S02]  /*1e760*/  IADD3 R37, P3, R4.reuse, 0x6000, RZ ;  /* 0x0000600004257810 */ /* 0x040fe40007f7e0ff */
[----:B------:R-:W-:Y:S02]  /*1e770*/  ISETP.GE.OR P1, PT, R11, R48, P0 ;  /* 0x000000300b00720c */ /* 0x000fe40000726670 */
[----:B------:R-:W-:-:S02]  /*1e780*/  LOP3.LUT R2, R4, 0x380, RZ, 0xc0, !PT ;  /* 0x0000038004027812 */ /* 0x000fc400078ec0ff */
[----:B------:R-:W-:Y:S02]  /*1e790*/  IADD3 R11, P2, R4, 0x7000, RZ ;  /* 0x00007000040b7810 */ /* 0x000fe40007f5e0ff */
[----:B------:R-:W-:Y:S02]  /*1e7a0*/  ISETP.GE.OR P0, PT, R7, R48, P0 ;  /* 0x000000300700720c */ /* 0x000fe40000706670 */
[----:B------:R-:W-:Y:S01]  /*1e7b0*/  LOP3.LUT R24, R25, 0x380, RZ, 0xc0, !PT ;  /* 0x0000038019187812 */ /* 0x000fe200078ec0ff */
[----:B------:R-:W-:Y:S01]  /*1e7c0*/  IMAD.X R41, RZ, RZ, R5, P2 ;  /* 0x000000ffff297224 */ /* 0x000fe200010e0605 */
[----:B------:R-:W-:Y:S02]  /*1e7d0*/  LOP3.LUT R28, R29, 0x380, RZ, 0xc0, !PT ;  /* 0x000003801d1c7812 */ /* 0x000fe400078ec0ff */
[----:B------:R-:W-:Y:S01]  /*1e7e0*/  LOP3.LUT R32, R33, 0x380, RZ, 0xc0, !PT ;  /* 0x0000038021207812 */ /* 0x000fe200078ec0ff */
[----:B------:R-:W-:Y:S01]  /*1e7f0*/  @!P1 STG.E desc[UR6][R46.64], R20 ;  /* 0x000000142e009986 */ /* 0x000fe2000c101906 */
[----:B------:R-:W-:-:S02]  /*1e800*/  LOP3.LUT R36, R37, 0x380, RZ, 0xc0, !PT ;  /* 0x0000038025247812 */ /* 0x000fc400078ec0ff */
[----:B------:R-:W-:Y:S02]  /*1e810*/  SHF.R.U64 R7, R2, 0x3, RZ ;  /* 0x0000000302077819 */ /* 0x000fe400000012ff */
[----:B------:R-:W-:Y:S01]  /*1e820*/  LOP3.LUT R2, R11, 0x380, RZ, 0xc0, !PT ;  /* 0x000003800b027812 */ /* 0x000fe200078ec0ff */
[----:B------:R2:W-:Y:S01]  /*1e830*/  @!P0 STG.E desc[UR6][R46.64+0x20], R0 ;  /* 0x000020002e008986 */ /* 0x0005e2000c101906 */
[----:B------:R-:W-:Y:S02]  /*1e840*/  SHF.R.U64 R24, R24, 0x3, RZ ;  /* 0x0000000318187819 */ /* 0x000fe400000012ff */
[----:B------:R-:W-:Y:S01]  /*1e850*/  SHF.R.U64 R28, R28, 0x3, RZ ;  /* 0x000000031c1c7819 */ /* 0x000fe200000012ff */
[----:B------:R-:W5:Y:S01]  /*1e860*/  LD.E.128 R12, desc[UR6][R12.64] ;  /* 0x000000060c0c7980 */ /* 0x000f62000c101d00 */
[----:B------:R-:W-:Y:S02]  /*1e870*/  SHF.R.U64 R32, R32, 0x3, RZ ;  /* 0x0000000320207819 */ /* 0x000fe400000012ff */
[----:B------:R-:W-:-:S02]  /*1e880*/  SHF.R.U64 R36, R36, 0x3, RZ ;  /* 0x0000000324247819 */ /* 0x000fc400000012ff */
[----:B------:R-:W-:Y:S02]  /*1e890*/  SHF.R.U64 R2, R2, 0x3, RZ ;  /* 0x0000000302027819 */ /* 0x000fe400000012ff */
[----:B------:R-:W-:Y:S01]  /*1e8a0*/  LOP3.LUT R24, R24, R25, RZ, 0x3c, !PT ;  /* 0x0000001918187212 */ /* 0x000fe200078e3cff */
[--C-:B------:R-:W-:Y:S01]  /*1e8b0*/  IMAD.X R25, RZ, RZ, R5.reuse, P6 ;  /* 0x000000ffff197224 */ /* 0x100fe200030e0605 */
[----:B------:R-:W-:Y:S02]  /*1e8c0*/  LOP3.LUT R28, R28, R29, RZ, 0x3c, !PT ;  /* 0x0000001d1c1c7212 */ /* 0x000fe400078e3cff */
[----:B------:R-:W-:Y:S01]  /*1e8d0*/  LOP3.LUT R32, R32, R33, RZ, 0x3c, !PT ;  /* 0x0000002120207212 */ /* 0x000fe200078e3cff */
[--C-:B------:R-:W-:Y:S01]  /*1e8e0*/  IMAD.X R33, RZ, RZ, R5.reuse, P4 ;  /* 0x000000ffff217224 */ /* 0x100fe200020e0605 */
[----:B------:R-:W-:Y:S01]  /*1e8f0*/  LOP3.LUT R36, R36, R37, RZ, 0x3c, !PT ;  /* 0x0000002524247212 */ /* 0x000fe200078e3cff */
[----:B------:R-:W-:Y:S01]  /*1e900*/  IMAD.X R37, RZ, RZ, R5, P3 ;  /* 0x000000ffff257224 */ /* 0x000fe200018e0605 */
[----:B------:R-:W-:Y:S01]  /*1e910*/  IADD3.X R29, RZ, R5, RZ, P5, !PT ;  /* 0x00000005ff1d7210 */ /* 0x000fe20002ffe4ff */
[----:B------:R-:W5:Y:S01]  /*1e920*/  LD.E.128 R24, desc[UR6][R24.64] ;  /* 0x0000000618187980 */ /* 0x000f62000c101d00 */
[----:B------:R-:W-:-:S02]  /*1e930*/  LOP3.LUT R4, R7, R4, RZ, 0x3c, !PT ;  /* 0x0000000407047212 */ /* 0x000fc400078e3cff */
[----:B------:R-:W-:Y:S01]  /*1e940*/  LOP3.LUT R40, R2, R11, RZ, 0x3c, !PT ;  /* 0x0000000b02287212 */ /* 0x000fe200078e3cff */
[----:B------:R-:W5:Y:S01]  /*1e950*/  LD.E.128 R32, desc[UR6][R32.64] ;  /* 0x0000000620207980 */ /* 0x000f62000c101d00 */
[----:B------:R-:W-:-:S03]  /*1e960*/  SHF.R.S32.HI R45, RZ, 0x1f, R178 ;  /* 0x0000001fff2d7819 */ /* 0x000fc600000114b2 */
[----:B------:R-:W5:Y:S01]  /*1e970*/  LD.E.128 R4, desc[UR6][R4.64] ;  /* 0x0000000604047980 */ /* 0x000f62000c101d00 */
[----:B------:R-:W-:-:S03]  /*1e980*/  IMAD.MOV.U32 R44, RZ, RZ, R178 ;  /* 0x000000ffff2c7224 */ /* 0x000fc600078e00b2 */
[----:B------:R-:W5:Y:S04]  /*1e990*/  LD.E.128 R8, desc[UR6][R8.64] ;  /* 0x0000000608087980 */ /* 0x000f68000c101d00 */
[----:B------:R-:W5:Y:S04]  /*1e9a0*/  LD.E.128 R28, desc[UR6][R28.64] ;  /* 0x000000061c1c7980 */ /* 0x000f68000c101d00 */
[----:B------:R-:W5:Y:S04]  /*1e9b0*/  LD.E.128 R36, desc[UR6][R36.64] ;  /* 0x0000000624247980 */ /* 0x000f68000c101d00 */
[----:B------:R-:W5:Y:S01]  /*1e9c0*/  LD.E.128 R40, desc[UR6][R40.64] ;  /* 0x0000000628287980 */ /* 0x000f62000c101d00 */
[----:B--2---:R-:W-:Y:S01]  /*1e9d0*/  IMAD R0, R3, UR4, RZ ;  /* 0x0000000403007c24 */ /* 0x004fe2000f8e02ff */
[----:B------:R-:W-:Y:S01]  /*1e9e0*/  @!PT LDS RZ, [RZ] ;  /* 0x00000000fffff984 */ /* 0x000fe20000000800 */
[----:B------:R-:W-:Y:S01]  /*1e9f0*/  @!PT LDS RZ, [RZ] ;  /* 0x00000000fffff984 */ /* 0x000fe20000000800 */
[----:B------:R-:W-:Y:S01]  /*1ea00*/  @!PT LDS RZ, [RZ] ;  /* 0x00000000fffff984 */ /* 0x000fe20000000800 */
[----:B------:R-:W-:Y:S01]  /*1ea10*/  @!PT LDS RZ, [RZ] ;  /* 0x00000000fffff984 */ /* 0x000fe20000000800 */
[----:B------:R2:W-:Y:S06]  /*1ea20*/  MEMBAR.ALL.CTA ;  /* 0x0000000000007992 */ /* 0x0005ec0000008000 */
[----:B--2---:R-:W2:Y:S01]  /*1ea30*/  FENCE.VIEW.ASYNC.S ;  /* 0x00000000000073c6 */ /* 0x004ea20000000000 */
[----:B------:R-:W-:-:S04]  /*1ea40*/  IMAD.WIDE.U32 R2, R21, UR4, R44 ;  /* 0x0000000415027c25 */ /* 0x000fc8000f8e002c */
[----:B------:R-:W-:Y:S01]  /*1ea50*/  IMAD R21, R21, UR5, R0 ;  /* 0x0000000515157c24 */ /* 0x000fe2000f8e0200 */
[----:B------:R-:W-:Y:S01]  /*1ea60*/  ULDC.64 UR4, c[0x0][0xae0] ;  /* 0x0002b80000047ab9 */ /* 0x000fe20000000a00 */
[----:B------:R-:W-:Y:S01]  /*1ea70*/  IMAD R47, R187, -0x80, R48 ;  /* 0xffffff80bb2f7824 */ /* 0x000fe200078e0230 */
[C---:B------:R-:W-:Y:S01]  /*1ea80*/  IADD3 R0, R180.reuse, 0x20, RZ ;  /* 0x00000020b4007810 */ /* 0x040fe20007ffe0ff */
[----:B------:R-:W-:Y:S02]  /*1ea90*/  IMAD.IADD R3, R3, 0x1, R21 ;  /* 0x0000000103037824 */ /* 0x000fe400078e0215 */
[----:B------:R-:W-:Y:S01]  /*1eaa0*/  IMAD R45, R49, UR4, RZ ;  /* 0x00000004312d7c24 */ /* 0x000fe2000f8e02ff */
[CC--:B------:R-:W-:Y:S01]  /*1eab0*/  ISETP.GE.AND P2, PT, R180.reuse, R47.reuse, PT ;  /* 0x0000002fb400720c */ /* 0x0c0fe20003f46270 */
[----:B------:R-:W-:Y:S01]  /*1eac0*/  VIADD R20, R180, 0x40 ;  /* 0x00000040b4147836 */ /* 0x000fe20000000000 */
[----:B------:R-:W-:Y:S01]  /*1ead0*/  ISETP.GE.AND P4, PT, R0, R47, PT ;  /* 0x0000002f0000720c */ /* 0x000fe20003f86270 */
        /* <DEDUP_REMOVED lines=9> */
[----:B------:R-:W-:Y:S01]  /*1eb70*/  ISETP.GE.AND P1, PT, R21, R47, PT ;  /* 0x0000002f1500720c */ /* 0x000fe20003f26270 */
[C---:B------:R-:W-:Y:S01]  /*1eb80*/  IMAD.WIDE.U32 R44, R51.reuse, UR4, R2 ;  /* 0x00000004332c7c25 */ /* 0x040fe2000f8e0002 */
[----:B------:R-:W-:Y:S01]  /*1eb90*/  SHF.R.S32.HI R181, RZ, 0x1f, R180 ;  /* 0x0000001fffb57819 */ /* 0x000fe200000114b4 */
[----:B--2---:R2:W-:Y:S01]  /*1eba0*/  SYNCS.ARRIVE.TRANS64.RED.A1T0 RZ, [R0+URZ], RZ ;  /* 0x000000ff00ff79a7 */ /* 0x0045e2000810043f */
[----:B------:R-:W-:Y:S01]  /*1ebb0*/  BSSY B1, `(.L_x_1597) ;  /* 0x0000016000017945 */ /* 0x000fe20003800000 */
[----:B------:R-:W-:-:S02]  /*1ebc0*/  IMAD R47, R51, UR5, R20 ;  /* 0x00000005332f7c24 */ /* 0x000fc4000f8e0214 */
[----:B------:R-:W-:-:S04]  /*1ebd0*/  IMAD.WIDE R20, R187, 0x80, R180 ;  /* 0x00000080bb147825 */ /* 0x000fc800078e02b4 */
[----:B------:R-:W-:Y:S01]  /*1ebe0*/  IMAD.IADD R49, R45, 0x1, R47 ;  /* 0x000000012d317824 */ /* 0x000fe200078e022f */
[----:B--2---:R-:W-:Y:S06]  /*1ebf0*/  @P2 BRA `(.L_x_1598) ;  /* 0x0000000000442947 */ /* 0x004fec0003800000 */
[----:B------:R-:W-:Y:S01]  /*1ec00*/  ULDC.64 UR4, c[0x0][0xad8] ;  /* 0x0002b60000047ab9 */ /* 0x000fe20000000a00 */
[----:B------:R-:W-:Y:S01]  /*1ec10*/  IMAD.MOV.U32 R2, RZ, RZ, R44 ;  /* 0x000000ffff027224 */ /* 0x000fe200078e002c */
[C---:B------:R-:W-:Y:S01]  /*1ec20*/  IADD3 R0, R178.reuse, 0x40, RZ ;  /* 0x00000040b2007810 */ /* 0x040fe20007ffe0ff */
[----:B------:R-:W-:Y:S01]  /*1ec30*/  IMAD R47, R21, UR4, RZ ;  /* 0x00000004152f7c24 */ /* 0x000fe2000f8e02ff */
[----:B------:R-:W-:Y:S01]  /*1ec40*/  ULDC UR6, c[0x0][0xa8c] ;  /* 0x0002a30000067ab9 */ /* 0x000fe20000000800 */
[----:B------:R-:W-:Y:S01]  /*1ec50*/  IMAD.MOV.U32 R3, RZ, RZ, R49 ;  /* 0x000000ffff037224 */ /* 0x000fe200078e0031 */
[----:B------:R-:W-:Y:S01]  /*1ec60*/  ISETP.GE.AND P2, PT, R178, UR6, PT ;  /* 0x00000006b2007c0c */ /* 0x000fe2000bf46270 */
[----:B------:R-:W-:Y:S01]  /*1ec70*/  IMAD R47, R20, UR5, R47 ;  /* 0x00000005142f7c24 */ /* 0x000fe2000f8e022f */
[----:B------:R-:W-:Y:S01]  /*1ec80*/  ISETP.GE.AND P3, PT, R0, UR6, PT ;  /* 0x0000000600007c0c */ /* 0x000fe2000bf66270 */
[----:B------:R-:W-:Y:S01]  /*1ec90*/  IMAD.WIDE.U32 R2, R20, UR4, R2 ;  /* 0x0000000414027c25 */ /* 0x000fe2000f8e0002 */
[----:B------:R-:W-:Y:S01]  /*1eca0*/  ULDC.64 UR4, c[0x0][0xa80] ;  /* 0x0002a00000047ab9 */ /* 0x000fe20000000a00 */
[----:B------:R-:W-:-:S02]  /*1ecb0*/  ULDC.64 UR8, c[0x0][0x208] ;  /* 0x0000820000087ab9 */ /* 0x000fc40000000a00 */
[----:B------:R-:W-:Y:S01]  /*1ecc0*/  IMAD.IADD R3, R3, 0x1, R47 ;  /* 0x0000000103037824 */ /* 0x000fe200078e022f */
[----:B------:R-:W-:-:S04]  /*1ecd0*/  LEA R46, P5, R2, UR4, 0x1 ;  /* 0x00000004022e7c11 */ /* 0x000fc8000f8a08ff */
[----:B------:R-:W-:-:S05]  /*1ece0*/  LEA.HI.X R47, R2, UR5, R3, 0x1, P5 ;  /* 0x00000005022f7c11 */ /* 0x000fca000a8f0c03 */
[----:B-----5:R2:W-:Y:S04]  /*1ecf0*/  @!P2 STG.E.128 desc[UR8][R46.64], R4 ;  /* 0x000000042e00a986 */ /* 0x0205e8000c101d08 */
[----:B------:R2:W-:Y:S02]  /*1ed00*/  @!P3 STG.E.128 desc[UR8][R46.64+0x80], R28 ;  /* 0x0000801c2e00b986 */ /* 0x0005e4000c101d08 */
.L_x_1598:
[----:B------:R-:W-:Y:S05]  /*1ed10*/  BSYNC B1 ;  /* 0x0000000000017941 */ /* 0x000fea0003800000 */
.L_x_1597:
[----:B------:R-:W-:Y:S04]  /*1ed20*/  BSSY B1, `(.L_x_1599) ;  /* 0x0000015000017945 */ /* 0x000fe80003800000 */
[----:B------:R-:W-:Y:S05]  /*1ed30*/  @P4 BRA `(.L_x_1600) ;  /* 0x00000000004c4947 */ /* 0x000fea0003800000 */
[----:B--2--5:R-:W-:Y:S01]  /*1ed40*/  IADD3 R5, P2, R20, 0x20, RZ ;  /* 0x0000002014057810 */ /* 0x024fe20007f5e0ff */
[----:B------:R-:W-:Y:S01]  /*1ed50*/  ULDC.64 UR4, c[0x0][0xad8] ;  /* 0x0002b60000047ab9 */ /* 0x000fe20000000a00 */
[----:B------:R-:W-:Y:S01]  /*1ed60*/  MOV R2, R44 ;  /* 0x0000002c00027202 */ /* 0x000fe20000000f00 */
[----:B------:R-:W-:Y:S01]  /*1ed70*/  IMAD.MOV.U32 R3, RZ, RZ, R49 ;  /* 0x000000ffff037224 */ /* 0x000fe200078e0031 */
[----:B------:R-:W-:Y:S01]  /*1ed80*/  ULDC UR6, c[0x0][0xa8c] ;  /* 0x0002a30000067ab9 */ /* 0x000fe20000000800 */
[----:B------:R-:W-:Y:S01]  /*1ed90*/  IMAD.X R0, RZ, RZ, R21, P2 ;  /* 0x000000ffff007224 */ /* 0x000fe200010e0615 */
[C---:B------:R-:W-:Y:S01]  /*1eda0*/  ISETP.GE.AND P3, PT, R178.reuse, UR6, PT ;  /* 0x00000006b2007c0c */ /* 0x040fe2000bf66270 */
[----:B------:R-:W-:Y:S01]  /*1edb0*/  VIADD R4, R178, 0x40 ;  /* 0x00000040b2047836 */ /* 0x000fe20000000000 */
[----:B------:R-:W-:Y:S01]  /*1edc0*/  ULDC.64 UR8, c[0x0][0x208] ;  /* 0x0000820000087ab9 */ /* 0x000fe20000000a00 */
[----:B------:R-:W-:Y:S02]  /*1edd0*/  IMAD R0, R0, UR4, RZ ;  /* 0x0000000400007c24 */ /* 0x000fe4000f8e02ff */
        /* <DEDUP_REMOVED lines=9> */
.L_x_1600:
[----:B------:R-:W-:Y:S05]  /*1ee70*/  BSYNC B1 ;  /* 0x0000000000017941 */ /* 0x000fea0003800000 */
.L_x_1599:
[----:B------:R-:W-:Y:S04]  /*1ee80*/  BSSY B1, `(.L_x_1601) ;  /* 0x0000015000017945 */ /* 0x000fe80003800000 */
[----:B------:R-:W-:Y:S05]  /*1ee90*/  @P0 BRA `(.L_x_1602) ;  /* 0x00000000004c0947 */ /* 0x000fea0003800000 */
[----:B--23-5:R-:W-:Y:S01]  /*1eea0*/  IADD3 R5, P0, R20, 0x40, RZ ;  /* 0x0000004014057810 */ /* 0x02cfe20007f1e0ff */
        /* <DEDUP_REMOVED lines=18> */
.L_x_1602:
[----:B------:R-:W-:Y:S05]  /*1efd0*/  BSYNC B1 ;  /* 0x0000000000017941 */ /* 0x000fea0003800000 */
.L_x_1601:
[----:B------:R-:W-:Y:S05]  /*1efe0*/  @P1 BRA `(.L_x_1603) ;  /* 0x0000000800f81947 */ /* 0x000fea0003800000 */
[----:B--2345:R-:W-:Y:S01]  /*1eff0*/  IADD3 R5, P0, R20, 0x60, RZ ;  /* 0x0000006014057810 */ /* 0x03cfe20007f1e0ff */
[----:B------:R-:W-:Y:S01]  /*1f000*/  ULDC.64 UR4, c[0x0][0xad8] ;  /* 0x0002b60000047ab9 */ /* 0x000fe20000000a00 */
[----:B------:R-:W-:Y:S01]  /*1f010*/  IMAD.MOV.U32 R2, RZ, RZ, R44 ;  /* 0x000000ffff027224 */ /* 0x000fe200078e002c */
[C---:B------:R-:W-:Y:S01]  /*1f020*/  IADD3 R0, R178.reuse, 0x40, RZ ;  /* 0x00000040b2007810 */ /* 0x040fe20007ffe0ff */
[----:B------:R-:W-:Y:S01]  /*1f030*/  IMAD.MOV.U32 R3, RZ, RZ, R49 ;  /* 0x000000ffff037224 */ /* 0x000fe200078e0031 */
[----:B------:R-:W-:Y:S01]  /*1f040*/  ULDC UR6, c[0x0][0xa8c] ;  /* 0x0002a30000067ab9 */ /* 0x000fe20000000800 */
[----:B------:R-:W-:Y:S01]  /*1f050*/  IMAD.X R20, RZ, RZ, R21, P0 ;  /* 0x000000ffff147224 */ /* 0x000fe200000e0615 */
[----:B------:R-:W-:Y:S01]  /*1f060*/  ISETP.GE.AND P1, PT, R178, UR6, PT ;  /* 0x00000006b2007c0c */ /* 0x000fe2000bf26270 */
[----:B------:R-:W-:Y:S01]  /*1f070*/  IMAD.WIDE.U32 R2, R5, UR4, R2 ;  /* 0x0000000405027c25 */ /* 0x000fe2000f8e0002 */
[----:B------:R-:W-:-:S03]  /*1f080*/  ULDC.64 UR8, c[0x0][0x208] ;  /* 0x0000820000087ab9 */ /* 0x000fc60000000a00 */
[----:B------:R-:W-:-:S04]  /*1f090*/  IMAD R20, R20, UR4, RZ ;  /* 0x0000000414147c24 */ /* 0x000fc8000f8e02ff */
        /* <DEDUP_REMOVED lines=11> */
.L_x_1595:
[----:B------:R-:W-:Y:S01]  /*1f150*/  ULDC.64 UR4, c[0x0][0xbd8] ;  /* 0x0002f60000047ab9 */ /* 0x000fe20000000a00 */
[----:B------:R-:W2:Y:S01]  /*1f160*/  LDC.64 R2, c[0x0][0xbd8] ;  /* 0x0002f600ff027b82 */ /* 0x000ea20000000a00 */
[----:B------:R-:W-:Y:S01]  /*1f170*/  ISETP.NE.U32.AND P0, PT, RZ, UR4, PT ;  /* 0x00000004ff007c0c */ /* 0x000fe2000bf05070 */
[----:B------:R-:W-:Y:S01]  /*1f180*/  IMAD.MOV.U32 R7, RZ, RZ, RZ ;  /* 0x000000ffff077224 */ /* 0x000fe200078e00ff */
[----:B------:R-:W-:Y:S02]  /*1f190*/  ULDC.64 UR6, c[0x0][0x208] ;  /* 0x0000820000067ab9 */ /* 0x000fe40000000a00 */
[----:B------:R-:W-:Y:S01]  /*1f1a0*/  ISETP.NE.AND.EX P0, PT, RZ, UR5, PT, P0 ;  /* 0x00000005ff007c0c */ /* 0x000fe2000bf05300 */
[----:B------:R-:W-:Y:S02]  /*1f1b0*/  ULDC.64 UR4, c[0x0][0xbe0] ;  /* 0x0002f80000047ab9 */ /* 0x000fe40000000a00 */
[----:B------:R-:W-:-:S04]  /*1f1c0*/  ISETP.NE.U32.AND P1, PT, RZ, UR4, PT ;  /* 0x00000004ff007c0c */ /* 0x000fc8000bf25070 */
[----:B------:R-:W-:Y:S01]  /*1f1d0*/  ISETP.NE.AND.EX P1, PT, RZ, UR5, PT, P1 ;  /* 0x00000005ff007c0c */ /* 0x000fe2000bf25310 */
[----:B------:R-:W3:Y:S01]  /*1f1e0*/  S2R R8, SR_TID.X ;  /* 0x0000000000087919 */ /* 0x000ee20000002100 */
[----:B--2---:R-:W-:-:S11]  /*1f1f0*/  IMAD.WIDE R2, R183, 0x4, R2 ;  /* 0x00000004b7027825 */ /* 0x004fd600078e0202 */
[----:B------:R-:W2:Y:S01]  /*1f200*/  @P1 LDC.64 R4, c[0x0][0xbe0] ;  /* 0x0002f800ff041b82 */ /* 0x000ea20000000a00 */
[----:B------:R-:W-:Y:S02]  /*1f210*/  ULDC UR4, c[0x0][0xa88] ;  /* 0x0002a20000047ab9 */ /* 0x000fe40000000800 */
[----:B------:R-:W-:Y:S01]  /*1f220*/  IMAD.U32 R0, RZ, RZ, UR4 ;  /* 0x00000004ff007e24 */ /* 0x000fe2000f8e00ff */
[----:B------:R4:W5:Y:S01]  /*1f230*/  @P0 LDG.E R7, desc[UR6][R2.64] ;  /* 0x0000000602070981 */ /* 0x000962000c1e1900 */
[----:B---3--:R-:W-:Y:S02]  /*1f240*/  VIADD R6, R8, 0xffffff80 ;  /* 0xffffff8008067836 */ /* 0x008fe40000000000 */
[----:B--2---:R-:W-:-:S03]  /*1f250*/  @P1 IMAD.WIDE R4, R183, 0x4, R4 ;  /* 0x00000004b7041825 */ /* 0x004fc600078e0204 */
[----:B------:R-:W-:Y:S02]  /*1f260*/  ISETP.GT.AND P2, PT, R6, 0x7f, PT ;  /* 0x0000007f0600780c */ /* 0x000fe40003f44270 */
[----:B------:R4:W5:Y:S01]  /*1f270*/  @P1 LDG.E R0, desc[UR6][R4.64] ;  /* 0x0000000604001981 */ /* 0x000962000c1e1900 */
[----:B------:R-:W-:Y:S10]  /*1f280*/  @P1 BRA `(.L_x_1604) ;  /* 0x0000000000141947 */ /* 0x000ff40003800000 */
[----:B------:R-:W-:Y:S05]  /*1f290*/  @!P0 BRA `(.L_x_1604) ;  /* 0x0000000000108947 */ /* 0x000fea0003800000 */
[----:B------:R-:W-:Y:S02]  /*1f2a0*/  ULDC.64 UR4, c[0x0][0x208] ;  /* 0x0000820000047ab9 */ /* 0x000fe40000000a00 */
[----:B----4-:R-:W2:Y:S04]  /*1f2b0*/  LDG.E R5, desc[UR4][R2.64] ;  /* 0x0000000402057981 */ /* 0x010ea8000c1e1900 */
[----:B-----5:R-:W2:Y:S02]  /*1f2c0*/  LDG.E R0, desc[UR4][R2.64+0x4] ;  /* 0x0000040402007981 */ /* 0x020ea4000c1e1900 */
[----:B--2---:R-:W-:-:S07]  /*1f2d0*/  IMAD.IADD R0, R0, 0x1, -R5 ;  /* 0x0000000100007824 */ /* 0x004fce00078e0a05 */
.L_x_1604:
[----:B----4-:R-:W-:Y:S01]  /*1f2e0*/  SHF.R.S32.HI R2, RZ, 0x1f, R183 ;  /* 0x0000001fff027819 */ /* 0x010fe200000114b7 */
[----:B------:R-:W-:Y:S01]  /*1f2f0*/  BSSY B1, `(.L_x_1605) ;  /* 0x000001d000017945 */ /* 0x000fe20003800000 */
[----:B------:R-:W-:Y:S02]  /*1f300*/  SHF.R.S32.HI R9, RZ, 0x1f, R182 ;  /* 0x0000001fff097819 */ /* 0x000fe400000114b6 */
[----:B------:R-:W-:Y:S02]  /*1f310*/  SHF.R.S32.HI R13, RZ, 0x1f, R178 ;  /* 0x0000001fff0d7819 */ /* 0x000fe400000114b2 */
[----:B------:R-:W-:Y:S02]  /*1f320*/  SEL R11, R183, RZ, !P0 ;  /* 0x000000ffb70b7207 */ /* 0x000fe40004000000 */
[----:B------:R-:W-:Y:S02]  /*1f330*/  SEL R10, R2, RZ, !P0 ;  /* 0x000000ff020a7207 */ /* 0x000fe40004000000 */
[----:B-----5:R-:W-:Y:S01]  /*1f340*/  SHF.R.S32.HI R6, RZ, 0x1f, R7 ;  /* 0x0000001fff067819 */ /* 0x020fe20000011407 */
[----:B------:R-:W-:Y:S06]  /*1f350*/  @P2 BRA `(.L_x_1606) ;  /* 0x0000000000582947 */ /* 0x000fec0003800000 */
[----:B------:R-:W-:-:S05]  /*1f360*/  IMAD R2, R187, 0x80, R8 ;  /* 0x00000080bb027824 */ /* 0x000fca00078e0208 */
[----:B------:R-:W-:-:S04]  /*1f370*/  IADD3 R3, R2, -0x80, RZ ;  /* 0xffffff8002037810 */ /* 0x000fc80007ffe0ff */
[----:B------:R-:W-:-:S13]  /*1f380*/  ISETP.GE.AND P0, PT, R3, R0, PT ;  /* 0x000000000300720c */ /* 0x000fda0003f06270 */
[----:B------:R-:W-:Y:S05]  /*1f390*/  @P0 BRA `(.L_x_1606) ;  /* 0x0000000000480947 */ /* 0x000fea0003800000 */
[----:B------:R-:W-:Y:S01]  /*1f3a0*/  IADD3 R2, P0, R3, R7, RZ ;  /* 0x0000000703027210 */ /* 0x000fe20007f1e0ff */
[----:B------:R-:W-:Y:S01]  /*1f3b0*/  ULDC.64 UR4, c[0x0][0xb70] ;  /* 0x0002dc0000047ab9 */ /* 0x000fe20000000a00 */
[----:B------:R-:W-:Y:S01]  /*1f3c0*/  ULDC.64 UR6, c[0x0][0x208] ;  /* 0x0000820000067ab9 */ /* 0x000fe20000000a00 */
        /* <DEDUP_REMOVED lines=15> */
.L_x_1606:
[----:B------:R-:W-:Y:S05]  /*1f4c0*/  BSYNC B1 ;  /* 0x0000000000017941 */ /* 0x000fea0003800000 */
.L_x_1605:
[----:B------:R-:W-:Y:S01]  /*1f4d0*/  ULDC.64 UR4, c[0x0][0xaa0] ;  /* 0x0002a80000047ab9 */ /* 0x000fe20000000a00 */
[----:B------:R-:W-:Y:S01]  /*1f4e0*/  IMAD.MOV.U32 R2, RZ, RZ, R178 ;  /* 0x000000ffff027224 */ /* 0x000fe200078e00b2 */
[----:B------:R-:W-:Y:S01]  /*1f4f0*/  BSSY B1, `(.L_x_1607) ;  /* 0x000002d000017945 */ /* 0x000fe20003800000 */
[----:B--2---:R-:W-:Y:S02]  /*1f500*/  IMAD.MOV.U32 R3, RZ, RZ, R13 ;  /* 0x000000ffff037224 */ /* 0x004fe400078e000d */
[----:B------:R-:W-:Y:S02]  /*1f510*/  IMAD R4, R6, UR4, RZ ;  /* 0x0000000406047c24 */ /* 0x000fe4000f8e02ff */
[----:B------:R-:W-:-:S04]  /*1f520*/  IMAD.WIDE.U32 R2, R7, UR4, R2 ;  /* 0x0000000407027c25 */ /* 0x000fc8000f8e0002 */
[----:B------:R-:W-:Y:S01]  /*1f530*/  IMAD R7, R7, UR5, R4 ;  /* 0x0000000507077c24 */ /* 0x000fe2000f8e0204 */
[----:B------:R-:W-:Y:S01]  /*1f540*/  ULDC.64 UR4, c[0x0][0xae0] ;  /* 0x0002b80000047ab9 */ /* 0x000fe20000000a00 */
[C---:B------:R-:W-:Y:S02]  /*1f550*/  VIADD R4, R180.reuse, 0x20 ;  /* 0x00000020b4047836 */ /* 0x040fe40000000000 */
[----:B------:R-:W-:Y:S01]  /*1f560*/  IMAD R5, R9, UR4, RZ ;  /* 0x0000000409057c24 */ /* 0x000fe2000f8e02ff */
[----:B------:R-:W-:Y:S01]  /*1f570*/  IADD3 R3, R3, R7, RZ ;  /* 0x0000000703037210 */ /* 0x000fe20007ffe0ff */
[----:B------:R-:W-:Y:S02]  /*1f580*/  IMAD R7, R187, -0x80, R0 ;  /* 0xffffff80bb077824 */ /* 0x000fe400078e0200 */
[----:B------:R-:W-:Y:S02]  /*1f590*/  VIADD R0, R180, 0x40 ;  /* 0x00000040b4007836 */ /* 0x000fe40000000000 */
[----:B------:R-:W-:Y:S01]  /*1f5a0*/  IMAD R5, R182, UR5, R5 ;  /* 0x00000005b6057c24 */ /* 0x000fe2000f8e0205 */
[-C--:B------:R-:W-:Y:S01]  /*1f5b0*/  ISETP.GE.AND P2, PT, R180, R7.reuse, PT ;  /* 0x00000007b400720c */ /* 0x080fe20003f46270 */
[----:B------:R-:W-:Y:S01]  /*1f5c0*/  IMAD.WIDE.U32 R2, R182, UR4, R2 ;  /* 0x00000004b6027c25 */ /* 0x000fe2000f8e0002 */
[-C--:B------:R-:W-:Y:S01]  /*1f5d0*/  ISETP.GE.AND P3, PT, R4, R7.reuse, PT ;  /* 0x000000070400720c */ /* 0x080fe20003f66270 */
[----:B------:R-:W-:Y:S01]  /*1f5e0*/  ULDC.64 UR4, c[0x0][0xae8] ;  /* 0x0002ba0000047ab9 */ /* 0x000fe20000000a00 */
[----:B------:R-:W-:Y:S01]  /*1f5f0*/  ISETP.GE.AND P1, PT, R0, R7, PT ;  /* 0x000000070000720c */ /* 0x000fe20003f26270 */
[----:B------:R-:W-:-:S02]  /*1f600*/  VIADD R4, R180, 0x60 ;  /* 0x00000060b4047836 */ /* 0x000fc40000000000 */
[----:B------:R-:W-:Y:S02]  /*1f610*/  IMAD.IADD R3, R3, 0x1, R5 ;  /* 0x0000000103037824 */ /* 0x000fe400078e0205 */
[----:B------:R-:W-:Y:S01]  /*1f620*/  IMAD R0, R10, UR4, RZ ;  /* 0x000000040a007c24 */ /* 0x000fe2000f8e02ff */
[----:B------:R-:W-:Y:S01]  /*1f630*/  ISETP.GE.AND P0, PT, R4, R7, PT ;  /* 0x000000070400720c */ /* 0x000fe20003f06270 */
[----:B------:R-:W-:Y:S01]  /*1f640*/  IMAD.WIDE.U32 R4, R11, UR4, R2 ;  /* 0x000000040b047c25 */ /* 0x000fe2000f8e0002 */
[----:B------:R-:W-:-:S03]  /*1f650*/  SHF.R.S32.HI R7, RZ, 0x1f, R180 ;  /* 0x0000001fff077819 */ /* 0x000fc600000114b4 */
[----:B------:R-:W-:Y:S02]  /*1f660*/  IMAD R9, R11, UR5, R0 ;  /* 0x000000050b097c24 */ /* 0x000fe4000f8e0200 */
[----:B------:R-:W-:-:S03]  /*1f670*/  IMAD.MOV.U32 R6, RZ, RZ, R180 ;  /* 0x000000ffff067224 */ /* 0x000fc600078e00b4 */
[----:B------:R-:W-:Y:S01]  /*1f680*/  IADD3 R11, R5, R9, RZ ;  /* 0x00000009050b7210 */ /* 0x000fe20007ffe0ff */
[----:B------:R-:W-:Y:S01]  /*1f690*/  IMAD.WIDE R6, R187, 0x80, R6 ;  /* 0x00000080bb067825 */ /* 0x000fe200078e0206 */
        /* <DEDUP_REMOVED lines=18> */
.L_x_1608:
[----:B------:R-:W-:Y:S05]  /*1f7c0*/  BSYNC B1 ;  /* 0x0000000000017941 */ /* 0x000fea0003800000 */
.L_x_1607:
[----:B------:R-:W-:Y:S04]  /*1f7d0*/  BSSY B1, `(.L_x_1609) ;  /* 0x0000015000017945 */ /* 0x000fe80003800000 */
[----:B------:R-:W-:Y:S05]  /*1f7e0*/  @P3 BRA `(.L_x_1610) ;  /* 0x00000000004c3947 */ /* 0x000fea0003800000 */
[----:B--2---:R-:W-:Y:S01]  /*1f7f0*/  IADD3 R9, P2, R6, 0x20, RZ ;  /* 0x0000002006097810 */ /* 0x004fe20007f5e0ff */
        /* <DEDUP_REMOVED lines=8> */
[----:B------:R-:W-:Y:S01]  /*1f880*/  ISETP.GE.AND P4, PT, R8, UR6, PT ;  /* 0x0000000608007c0c */ /* 0x000fe2000bf86270 */
[----:B------:R-:W-:-:S02]  /*1f890*/  ULDC.64 UR8, c[0x0][0x208] ;  /* 0x0000820000087ab9 */ /* 0x000fc40000000a00 */
[----:B------:R-:W-:-:S04]  /*1f8a0*/  IMAD R0, R0, UR4, RZ ;  /* 0x0000000400007c24 */ /* 0x000fc8000f8e02ff */
[----:B------:R-:W-:Y:S01]  /*1f8b0*/  IMAD R9, R9, UR5, R0 ;  /* 0x0000000509097c24 */ /* 0x000fe2000f8e0200 */
[----:B------:R-:W-:Y:S02]  /*1f8c0*/  ULDC.64 UR4, c[0x0][0xa80] ;  /* 0x0002a00000047ab9 */ /* 0x000fe40000000a00 */
[----:B------:R-:W-:Y:S01]  /*1f8d0*/  LEA R8, P2, R2, UR4, 0x1 ;  /* 0x0000000402087c11 */ /* 0x000fe2000f8408ff */
[----:B------:R-:W-:-:S05]  /*1f8e0*/  IMAD.IADD R3, R3, 0x1, R9 ;  /* 0x0000000103037824 */ /* 0x000fca00078e0209 */
[----:B------:R-:W-:-:S05]  /*1f8f0*/  LEA.HI.X R9, R2, UR5, R3, 0x1, P2 ;  /* 0x0000000502097c11 */ /* 0x000fca00090f0c03 */
[----:B------:R3:W-:Y:S04]  /*1f900*/  @!P3 STG.E.128 desc[UR8][R8.64], RZ ;  /* 0x000000ff0800b986 */ /* 0x0007e8000c101d08 */
[----:B------:R3:W-:Y:S02]  /*1f910*/  @!P4 STG.E.128 desc[UR8][R8.64+0x80], RZ ;  /* 0x000080ff0800c986 */ /* 0x0007e4000c101d08 */
.L_x_1610:
[----:B------:R-:W-:Y:S05]  /*1f920*/  BSYNC B1 ;  /* 0x0000000000017941 */ /* 0x000fea0003800000 */
.L_x_1609:
[----:B------:R-:W-:Y:S04]  /*1f930*/  BSSY B1, `(.L_x_1611) ;  /* 0x0000015000017945 */ /* 0x000fe80003800000 */
[----:B------:R-:W-:Y:S05]  /*1f940*/  @P1 BRA `(.L_x_1612) ;  /* 0x00000000004c1947 */ /* 0x000fea0003800000 */
[----:B--23--:R-:W-:Y:S01]  /*1f950*/  IADD3 R9, P1, R6, 0x40, RZ ;  /* 0x0000004006097810 */ /* 0x00cfe20007f3e0ff */
        /* <DEDUP_REMOVED lines=18> */
.L_x_1612:
[----:B------:R-:W-:Y:S05]  /*1fa80*/  BSYNC B1 ;  /* 0x0000000000017941 */ /* 0x000fea0003800000 */
.L_x_1611:
[----:B------:R-:W-:Y:S05]  /*1fa90*/  @P0 BRA `(.L_x_1603) ;  /* 0x00000000004c0947 */ /* 0x000fea0003800000 */
[----:B------:R-:W-:Y:S01]  /*1faa0*/  IADD3 R5, P0, R6, 0x60, RZ ;  /* 0x0000006006057810 */ /* 0x000fe20007f1e0ff */
        /* <DEDUP_REMOVED lines=18> */
.L_x_1603:
[----:B------:R-:W-:Y:S05]  /*1fbd0*/  BSYNC B0 ;  /* 0x0000000000007941 */ /* 0x000fea0003800000 */
.L_x_1594:
[----:B------:R-:W-:Y:S02]  /*1fbe0*/  ULDC UR4, c[0x0][0xc14] ;  /* 0x0003050000047ab9 */ /* 0x000fe40000000800 */
[----:B-1----:R-:W-:-:S13]  /*1fbf0*/  ISETP.GE.AND P0, PT, R171, UR4, PT ;  /* 0x00000004ab007c0c */ /* 0x002fda000bf06270 */
[----:B------:R-:W-:Y:S05]  /*1fc00*/  @!P0 BRA `(.L_x_1613) ;  /* 0xfffffe14005c8947 */ /* 0x000fea000383ffff */
[----:B------:R-:W-:Y:S05]  /*1fc10*/  BRA `(.L_x_1315) ;  /* 0x0000006800507947 */ /* 0x000fea0003800000 */
.L_x_1313:
[----:B------:R-:W-:-:S08]  /*1fc20*/  NOP ;  /* 0x0000000000007918 */ /* 0x000fd00000000000 */
[----:B------:R-:W0:-:S00]  /*1fc30*/  USETMAXREG.DEALLOC.CTAPOOL 0x18 ;  /* 0x00000018000079c8 */ /* 0x000e0000080e0500 */
[----:B0-----:R-:W-:-:S06]  /*1fc40*/  LOP3.LUT R0, R0, 0x3, RZ, 0xc0, !PT ;  /* 0x0000000300007812 */ /* 0x001fcc00078ec0ff */
[----:B------:R-:W0:Y:S02]  /*1fc50*/  SHFL.IDX PT, R0, R0, RZ, 0x1f ;  /* 0x00001fff00007589 */ /* 0x000e2400000e0000 */
[----:B0-----:R-:W-:-:S13]  /*1fc60*/  ISETP.NE.AND P0, PT, R0, RZ, PT ;  /* 0x000000ff0000720c */ /* 0x001fda0003f05270 */
[----:B------:R-:W-:Y:S05]  /*1fc70*/  @P0 BRA `(.L_x_1315) ;  /* 0x0000006800380947 */ /* 0x000fea0003800000 */
[----:B------:R-:W2:Y:S01]  /*1fc80*/  LDL.LU R6, [R1+0x8] ;  /* 0x0000080001067983 */ /* 0x000ea20000300800 */
[----:B------:R-:W-:Y:S01]  /*1fc90*/  LOP3.LUT R7, R4, 0x1f, RZ, 0xc0, !PT ;  /* 0x0000001f04077812 */ /* 0x000fe200078ec0ff */
[----:B------:R-:W-:Y:S01]  /*1fca0*/  ULDC UR5, c[0x0][0xc14] ;  /* 0x0003050000057ab9 */ /* 0x000fe20000000800 */
[----:B------:R-:W-:Y:S01]  /*1fcb0*/  CS2R R16, SRZ ;  /* 0x0000000000107805 */ /* 0x000fe2000001ff00 */
[----:B------:R-:W-:Y:S01]  /*1fcc0*/  ULDC.64 UR6, c[0x0][0x208] ;  /* 0x0000820000067ab9 */ /* 0x000fe20000000a00 */
[----:B------:R-:W-:Y:S01]  /*1fcd0*/  ISETP.NE.AND P0, PT, R7, 0x1f, PT ;  /* 0x0000001f0700780c */ /* 0x000fe20003f05270 */
[----:B------:R-:W-:Y:S01]  /*1fce0*/  ULDC UR4, c[0x0][0xc10] ;  /* 0x0003040000047ab9 */ /* 0x000fe20000000800 */
[----:B--2---:R-:W-:-:S11]  /*1fcf0*/  LOP3.LUT R6, R6, 0xffffff7f, RZ, 0xc0, !PT ;  /* 0xffffff7f06067812 */ /* 0x004fd600078ec0ff */
        /* <DEDUP_REMOVED lines=9> */
[----:B------:R-:W-:-:S09]  /*1fd90*/  LOP3.LUT R6, R6, 0xfffffffe, RZ, 0xc0, !PT ;  /* 0xfffffffe06067812 */ /* 0x000fd200078ec0ff */
        /* <DEDUP_REMOVED lines=24> */
[----:B------:R-:W-:-:S05]  /*1ff20*/  @P0 LOP3.LUT R6, R6, 0x4, RZ, 0xfc, !PT ;  /* 0x0000000406060812 */ /* 0x000fca00078efcff */
[----:B------:R-:W-:Y:S01]  /*1ff30*/  STL [R1+0x8], R6 ;  /* 0x0000080601007387 */ /* 0x000fe20000100800 */
        /* <DEDUP_REMOVED lines=12> */
.L_x_1618:
        /* <DEDUP_REMOVED lines=17> */
.L_x_1617:
[----:B------:R-:W-:Y:S05]  /*20110*/  BSYNC B0 ;  /* 0x0000000000007941 */ /* 0x000fea0003800000 */
.L_x_1616:
        /* <DEDUP_REMOVED lines=25> */
.L_x_1614:
[----:B------:R-:W-:Y:S01]  /*202b0*/  IMAD.IADD R5, R4, 0x1, -R5 ;  /* 0x0000000104057824 */ /* 0x000fe200078e0a05 */
[----:B------:R-:W-:-:S03]  /*202c0*/  ULDC.64 UR8, c[0x0][0x208] ;  /* 0x0000820000087ab9 */ /* 0x000fc60000000a00 */
        /* <DEDUP_REMOVED lines=14> */
[----:B0-----:R-:W-:-:S06]  /*203b0*/  IADD3 R11, R10, 0xffffffe, RZ ;  /* 0x0ffffffe0a0b7810 */ /* 0x001fcc0007ffe0ff */
[----:B------:R0:W1:Y:S01]  /*203c0*/  F2I.FTZ.U32.TRUNC.NTZ R3, R11 ;  /* 0x0000000b00037305 */ /* 0x000062000021f000 */
[----:B------:R-:W-:Y:S05]  /*203d0*/  @!P0 BRA `(.L_x_1619) ;  /* 0x0000000000088947 */ /* 0x000fea0003800000 */
[----:B------:R-:W-:-:S05]  /*203e0*/  VIADD R7, R4, 0xffffffff ;  /* 0xffffffff04077836 */ /* 0x000fca0000000000 */
[----:B------:R2:W3:Y:S02]  /*203f0*/  SHFL.IDX PT, R16, R0, R7, 0x1f ;  /* 0x00001f0700107589 */ /* 0x0004e400000e0000 */
.L_x_1619:
[----:B-12---:R-:W-:Y:S02]  /*20400*/  IMAD.MOV R0, RZ, RZ, -R3 ;  /* 0x000000ffff007224 */ /* 0x006fe400078e0a03 */
[----:B---3--:R-:W-:Y:S02]  /*20410*/  IMAD R16, R16, UR4, R5 ;  /* 0x0000000410107c24 */ /* 0x008fe4000f8e0205 */
[----:B------:R-:W-:Y:S01]  /*20420*/  IMAD R5, R0, R9, RZ ;  /* 0x0000000900057224 */ /* 0x000fe200078e02ff */
[----:B------:R-:W-:Y:S01]  /*20430*/  IABS R0, R6 ;  /* 0x0000000600007213 */ /* 0x000fe20000000000 */
[----:B------:R-:W-:-:S04]  /*20440*/  IMAD.MOV.U32 R2, RZ, RZ, RZ ;  /* 0x000000ffff027224 */ /* 0x000fc800078e00ff */
[----:B------:R-:W-:Y:S01]  /*20450*/  IMAD.HI.U32 R2, R3, R5, R2 ;  /* 0x0000000503027227 */ /* 0x000fe200078e0002 */
[----:B------:R-:W-:-:S03]  /*20460*/  IADD3 R5, -R16, UR6, RZ ;  /* 0x0000000610057c10 */ /* 0x000fc6000fffe1ff */
[----:B------:R-:W-:Y:S01]  /*20470*/  IMAD.MOV R0, RZ, RZ, -R0 ;  /* 0x000000ffff007224 */ /* 0x000fe200078e0a00 */
[----:B------:R-:W-:-:S05]  /*20480*/  IABS R3, R5 ;  /* 0x0000000500037213 */ /* 0x000fca0000000000 */
[----:B------:R-:W-:-:S04]  /*20490*/  IMAD.HI.U32 R2, R2, R3, RZ ;  /* 0x0000000302027227 */ /* 0x000fc800078e00ff */
[----:B------:R-:W-:-:S05]  /*204a0*/  IMAD R0, R2, R0, R3 ;  /* 0x0000000002007224 */ /* 0x000fca00078e0203 */
[----:B------:R-:W-:-:S13]  /*204b0*/  ISETP.GT.U32.AND P0, PT, R9, R0, PT ;  /* 0x000000000900720c */ /* 0x000fda0003f04070 */
[----:B------:R-:W-:Y:S01]  /*204c0*/  @!P0 IADD3 R0, R0, -R9, RZ ;  /* 0x8000000900008210 */ /* 0x000fe20007ffe0ff */
        /* <DEDUP_REMOVED lines=11> */
[----:B------:R-:W-:Y:S02]  /*20580*/  IMAD R5, R6, R2, R5 ;  /* 0x0000000206057224 */ /* 0x000fe400078e0205 */
[----:B------:R-:W-:Y:S01]  /*20590*/  IMAD.MOV.U32 R2, RZ, RZ, RZ ;  /* 0x000000ffff027224 */ /* 0x000fe200078e00ff */
[----:B------:R-:W-:-:S04]  /*205a0*/  VIADDMNMX R8, R3, UR4, R8, PT ;  /* 0x0000000403087c46 */ /* 0x000fc8000b800108 */
[-C--:B------:R-:W-:Y:S02]  /*205b0*/  IABS R4, R8.reuse ;  /* 0x0000000800047213 */ /* 0x080fe40000000000 */
[----:B------:R-:W-:Y:S02]  /*205c0*/  IABS R6, R8 ;  /* 0x0000000800067213 */ /* 0x000fe40000000000 */
[----:B------:R-:W1:Y:S08]  /*205d0*/  I2F.RP R7, R4 ;  /* 0x0000000400077306 */ /* 0x000e700000209400 */
[----:B-1----:R-:W1:Y:S02]  /*205e0*/  MUFU.RCP R7, R7 ;  /* 0x0000000700077308 */ /* 0x002e640000001000 */
[----:B-1----:R-:W-:Y:S01]  /*205f0*/  VIADD R3, R7, 0xffffffe ;  /* 0x0ffffffe07037836 */ /* 0x002fe20000000000 */
[----:B------:R-:W-:-:S05]  /*20600*/  IABS R7, R5 ;  /* 0x0000000500077213 */ /* 0x000fca0000000000 */
[----:B------:R-:W1:Y:S02]  /*20610*/  F2I.FTZ.U32.TRUNC.NTZ R3, R3 ;  /* 0x0000000300037305 */ /* 0x000e64000021f000 */
[----:B-1----:R-:W-:-:S05]  /*20620*/  IADD3 R9, RZ, -R3, RZ ;  /* 0x80000003ff097210 */ /* 0x002fca0007ffe0ff */
[----:B------:R-:W-:-:S04]  /*20630*/  IMAD R9, R9, R4, RZ ;  /* 0x0000000409097224 */ /* 0x000fc800078e02ff */
[----:B------:R-:W-:-:S04]  /*20640*/  IMAD.HI.U32 R2, R3, R9, R2 ;  /* 0x0000000903027227 */ /* 0x000fc800078e0002 */
[----:B------:R-:W-:Y:S02]  /*20650*/  IMAD.MOV R3, RZ, RZ, -R6 ;  /* 0x000000ffff037224 */ /* 0x000fe400078e0a06 */
[----:B------:R-:W-:-:S04]  /*20660*/  IMAD.HI.U32 R2, R2, R7, RZ ;  /* 0x0000000702027227 */ /* 0x000fc800078e00ff */
[----:B------:R-:W-:-:S05]  /*20670*/  IMAD R3, R2, R3, R7 ;  /* 0x0000000302037224 */ /* 0x000fca00078e0207 */
[----:B------:R-:W-:-:S13]  /*20680*/  ISETP.GT.U32.AND P0, PT, R4, R3, PT ;  /* 0x000000030400720c */ /* 0x000fda0003f04070 */
[----:B------:R-:W-:Y:S02]  /*20690*/  @!P0 IMAD.IADD R3, R3, 0x1, -R4 ;  /* 0x0000000103038824 */ /* 0x000fe400078e0a04 */
[----:B------:R-:W-:-:S03]  /*206a0*/  @!P0 VIADD R2, R2, 0x1 ;  /* 0x0000000102028836 */ /* 0x000fc60000000000 */
[----:B------:R-:W-:Y:S02]  /*206b0*/  ISETP.GE.U32.AND P0, PT, R3, R4, PT ;  /* 0x000000040300720c */ /* 0x000fe40003f06070 */
[C---:B------:R-:W-:Y:S01]  /*206c0*/  LOP3.LUT R3, R5.reuse, R8, RZ, 0x3c, !PT ;  /* 0x0000000805037212 */ /* 0x040fe200078e3cff */
[----:B------:R-:W-:-:S10]  /*206d0*/  IMAD.IADD R5, R5, 0x1, R0 ;  /* 0x0000000105057824 */ /* 0x000fd400078e0200 */
[----:B------:R-:W-:Y:S01]  /*206e0*/  @P0 VIADD R2, R2, 0x1 ;  /* 0x0000000102020836 */ /* 0x000fe20000000000 */
[----:B------:R-:W-:-:S13]  /*206f0*/  ISETP.GE.AND P0, PT, R3, RZ, PT ;  /* 0x000000ff0300720c */ /* 0x000fda0003f06270 */
[----:B------:R-:W-:Y:S02]  /*20700*/  @!P0 IADD3 R2, -R2, RZ, RZ ;  /* 0x000000ff02028210 */ /* 0x000fe40007ffe1ff */
[----:B------:R-:W-:-:S13]  /*20710*/  ISETP.NE.AND P0, PT, R8, RZ, PT ;  /* 0x000000ff0800720c */ /* 0x000fda0003f05270 */
[----:B------:R-:W-:Y:S01]  /*20720*/  @!P0 LOP3.LUT R2, RZ, R8, RZ, 0x33, !PT ;  /* 0x00000008ff028212 */ /* 0x000fe200078e33ff */
[----:B------:R-:W-:-:S04]  /*20730*/  IMAD.MOV R8, RZ, RZ, -R8 ;  /* 0x000000ffff087224 */ /* 0x000fc800078e0a08 */
[----:B------:R-:W-:Y:S01]  /*20740*/  IMAD R18, R2, R8, R5 ;  /* 0x0000000802127224 */ /* 0x000fe200078e0205 */
[----:B------:R-:W-:-:S05]  /*20750*/  LOP3.LUT R2, RZ, R2, RZ, 0x33, !PT ;  /* 0x00000002ff027212 */ /* 0x000fca00078e33ff */
[----:B------:R-:W-:Y:S01]  /*20760*/  IMAD.IADD R17, R17, 0x1, R2 ;  /* 0x0000000111117824 */ /* 0x000fe200078e0202 */
[----:B------:R-:W-:Y:S06]  /*20770*/  BRA `(.L_x_1620) ;  /* 0x00000000000c7947 */ /* 0x000fec0003800000 */
.L_x_1615:
[----:B------:R-:W-:Y:S01]  /*20780*/  IMAD.MOV.U32 R17, RZ, RZ, RZ ;  /* 0x000000ffff117224 */ /* 0x000fe200078e00ff */
[----:B------:R-:W-:Y:S01]  /*20790*/  MOV R18, RZ ;  /* 0x000000ff00127202 */ /* 0x000fe20000000f00 */
[----:B------:R-:W-:-:S07]  /*207a0*/  IMAD.U32 R16, RZ, RZ, UR6 ;  /* 0x00000006ff107e24 */ /* 0x000fce000f8e00ff */
.L_x_1620:
[----:B------:R-:W2:Y:S01]  /*207b0*/  LDL.LU R2, [R1+0x8] ;  /* 0x0000080001027983 */ /* 0x000ea20000300800 */
[----:B------:R-:W1:Y:S02]  /*207c0*/  S2R R5, SR_TID.X ;  /* 0x0000000000057919 */ /* 0x000e640000002100 */
[----:B-1----:R-:W-:-:S04]  /*207d0*/  LOP3.LUT R5, R5, 0x1f, RZ, 0xc0, !PT ;  /* 0x0000001f05057812 */ /* 0x002fc800078ec0ff */
[----:B------:R-:W-:-:S13]  /*207e0*/  ISETP.NE.AND P0, PT, R5, RZ, PT ;  /* 0x000000ff0500720c */ /* 0x000fda0003f05270 */
[----:B------:R-:W1:Y:S01]  /*207f0*/  @!P0 S2R R3, SR_CgaCtaId ;  /* 0x0000000000038919 */ /* 0x000e620000008800 */
[----:B------:R-:W-:-:S04]  /*20800*/  @!P0 MOV R0, 0x400 ;  /* 0x0000040000008802 */ /* 0x000fc80000000f00 */
[----:B-1----:R-:W-:-:S05]  /*20810*/  @!P0 LEA R0, R3, R0, 0x18 ;  /* 0x0000000003008211 */ /* 0x002fca00078ec0ff */
[----:B------:R1:W-:Y:S02]  /*20820*/  @!P0 STS.128 [R0+0x2a8d0], R16 ;  /* 0x02a8d01000008388 */ /* 0x0003e40000000c00 */
[----:B-1----:R-:W-:Y:S01]  /*20830*/  IMAD.MOV.U32 R0, RZ, RZ, 0x1 ;  /* 0x00000001ff007424 */ /* 0x002fe200078e00ff */
        /* <DEDUP_REMOVED lines=9> */
[----:B------:R-:W2:Y:S01]  /*208d0*/  S2R R4, SR_TID.X ;  /* 0x0000000000047919 */ /* 0x000ea20000002100 */
[----:B------:R-:W-:Y:S01]  /*208e0*/  ISETP.NE.AND P1, PT, R5, RZ, PT ;  /* 0x000000ff0500720c */ /* 0x000fe20003f25270 */
[----:B-1----:R-:W-:Y:S01]  /*208f0*/  IMAD.MOV.U32 R0, RZ, RZ, 0x1 ;  /* 0x00000001ff007424 */ /* 0x002fe200078e00ff */
[----:B------:R-:W-:Y:S01]  /*20900*/  LOP3.LUT R2, R2, 0xffffffbf, RZ, 0xc0, !PT ;  /* 0xffffffbf02027812 */ /* 0x000fe200078ec0ff */
[----:B------:R1:W-:Y:S01]  /*20910*/  STL [R1+0x28], RZ ;  /* 0x000028ff01007387 */ /* 0x0003e20000100800 */
[----:B------:R-:W-:Y:S01]  /*20920*/  ULDC.64 UR38, c[0x0][0x198] ;  /* 0x0000660000267ab9 */ /* 0x000fe20000000a00 */
[----:B------:R-:W-:Y:S01]  /*20930*/  ULDC UR36, c[0x0][0xc] ;  /* 0x0000030000247ab9 */ /* 0x000fe20000000800 */
[----:B------:R-:W-:Y:S01]  /*20940*/  LOP3.LUT R2, R2, 0xfffffffd, RZ, 0xc0, !PT ;  /* 0xfffffffd02027812 */ /* 0x000fe200078ec0ff */
[----:B------:R1:W-:Y:S01]  /*20950*/  STL [R1+0x14], R0 ;  /* 0x0000140001007387 */ /* 0x0003e20000100800 */
[----:B------:R-:W-:-:S03]  /*20960*/  ULOP3.LUT UR37, UR60, 0x2, URZ, 0xfc, !UPT ;  /* 0x000000023c257892 */ /* 0x000fc6000f8efc3f */
[----:B------:R1:W-:Y:S04]  /*20970*/  STL [R1+0x4], RZ ;  /* 0x000004ff01007387 */ /* 0x0003e80000100800 */
[----:B------:R1:W-:Y:S04]  /*20980*/  STL [R1], RZ ;  /* 0x000000ff01007387 */ /* 0x0003e80000100800 */
[----:B------:R1:W-:Y:S01]  /*20990*/  STL [R1+0x10], R0 ;  /* 0x0000100001007387 */ /* 0x0003e20000100800 */
[----:B--2---:R-:W-:-:S04]  /*209a0*/  LOP3.LUT R4, R4, 0x7f, RZ, 0xc0, !PT ;  /* 0x0000007f04047812 */ /* 0x004fc800078ec0ff */
[C---:B------:R-:W-:Y:S02]  /*209b0*/  ISETP.NE.AND P2, PT, R4.reuse, RZ, PT ;  /* 0x000000ff0400720c */ /* 0x040fe40003f45270 */
[----:B------:R-:W-:-:S11]  /*209c0*/  ISETP.NE.OR P0, PT, R4, RZ, !P1 ;  /* 0x000000ff0400720c */ /* 0x000fd60004f05670 */
[----:B------:R-:W-:-:S04]  /*209d0*/  @P2 LOP3.LUT R2, R2, 0x2, RZ, 0xfc, !PT ;  /* 0x0000000202022812 */ /* 0x000fc800078efcff */
[----:B------:R-:W-:-:S05]  /*209e0*/  @P0 LOP3.LUT R2, R2, 0x40, RZ, 0xfc, !PT ;  /* 0x0000004002020812 */ /* 0x000fca00078efcff */
[----:B------:R1:W-:Y:S02]  /*209f0*/  STL [R1+0x8], R2 ;  /* 0x0000080201007387 */ /* 0x0003e40000100800 */
.L_x_1727:
[----:B------:R-:W-:Y:S05]  /*20a00*/  YIELD ;  /* 0x0000000000007946 */ /* 0x000fea0003800000 */
[----:B------:R-:W-:Y:S01]  /*20a10*/  ULDC.64 UR4, c[0x0][0xa28] ;  /* 0x00028a0000047ab9 */ /* 0x000fe20000000a00 */
[----:B------:R-:W-:Y:S01]  /*20a20*/  IMAD.MOV.U32 R5, RZ, RZ, RZ ;  /* 0x000000ffff057224 */ /* 0x000fe200078e00ff */
[----:B------:R-:W-:Y:S01]  /*20a30*/  ISETP.NE.U32.AND P0, PT, RZ, UR4, PT ;  /* 0x00000004ff007c0c */ /* 0x000fe2000bf05070 */
[----:B------:R-:W-:Y:S01]  /*20a40*/  ULDC.64 UR6, c[0x0][0x208] ;  /* 0x0000820000067ab9 */ /* 0x000fe20000000a00 */
[----:B-1----:R-:W-:Y:S01]  /*20a50*/  IMAD.MOV.U32 R0, RZ, RZ, RZ ;  /* 0x000000ffff007224 */ /* 0x002fe200078e00ff */
[----:B------:R-:W-:Y:S01]  /*20a60*/  ULDC.64 UR8, c[0x0][0xa08] ;  /* 0x0002820000087ab9 */ /* 0x000fe20000000a00 */
[----:B------:R-:W-:Y:S01]  /*20a70*/  ISETP.NE.AND.EX P0, PT, RZ, UR5, PT, P0 ;  /* 0x00000005ff007c0c */ /* 0x000fe2000bf05300 */
[----:B------:R-:W-:Y:S01]  /*20a80*/  ULDC.64 UR4, c[0x0][0xa00] ;  /* 0x0002800000047ab9 */ /* 0x000fe20000000a00 */
[----:B------:R-:W-:-:S11]  /*20a90*/  ULDC.64 UR10, c[0x0][0xa10] ;  /* 0x00028400000a7ab9 */ /* 0x000fd60000000a00 */
        /* <DEDUP_REMOVED lines=12> */
[----:B------:R-:W1:Y:S01]  /*20b60*/  @P0 LDC.64 R6, c[0x0][0xa18] ;  /* 0x00028600ff060b82 */ /* 0x000e620000000a00 */
[----:B------:R-:W-:-:S04]  /*20b70*/  ISETP.NE.U32.AND P1, PT, RZ, UR8, PT ;  /* 0x00000008ff007c0c */ /* 0x000fc8000bf25070 */
[----:B------:R-:W-:Y:S02]  /*20b80*/  ISETP.NE.AND.EX P3, PT, RZ, UR9, PT, P1 ;  /* 0x00000009ff007c0c */ /* 0x000fe4000bf65310 */
[----:B------:R-:W-:-:S04]  /*20b90*/  ISETP.NE.U32.AND P1, PT, RZ, UR10, PT ;  /* 0x0000000aff007c0c */ /* 0x000fc8000bf25070 */
[----:B------:R-:W-:Y:S01]  /*20ba0*/  ISETP.NE.AND.EX P1, PT, RZ, UR11, PT, P1 ;  /* 0x0000000bff007c0c */ /* 0x000fe2000bf25310 */
[----:B-1----:R-:W-:Y:S01]  /*20bb0*/  @P0 IMAD.WIDE R6, R19, 0x4, R6 ;  /* 0x0000000413060825 */ /* 0x002fe200078e0206 */
[----:B--2---:R1:W-:Y:S03]  /*20bc0*/  STL [R1+0x2c], R0 ;  /* 0x00002c0001007387 */ /* 0x0043e60000100800 */
[----:B-1----:R-:W-:Y:S01]  /*20bd0*/  IMAD.U32 R0, RZ, RZ, UR4 ;  /* 0x00000004ff007e24 */ /* 0x002fe2000f8e00ff */
[----:B------:R-:W-:Y:S02]  /*20be0*/  ULDC.64 UR4, c[0x0][0x3f8] ;  /* 0x0000fe0000047ab9 */ /* 0x000fe40000000a00 */
[----:B------:R-:W-:-:S03]  /*20bf0*/  UISETP.NE.U32.AND UP0, UPT, UR4, URZ, UPT ;  /* 0x0000003f0400728c */ /* 0x000fc6000bf05070 */
[----:B------:R-:W-:Y:S01]  /*20c00*/  ULDC UR4, c[0x0][0x404] ;  /* 0x0001010000047ab9 */ /* 0x000fe20000000800 */
[----:B------:R-:W-:Y:S01]  /*20c10*/  UISETP.NE.AND.EX UP0, UPT, UR5, URZ, UPT, UP0 ;  /* 0x0000003f0500728c */ /* 0x000fe2000bf05300 */
[----:B------:R1:W5:Y:S01]  /*20c20*/  @P0 LDG.E R0, desc[UR6][R6.64] ;  /* 0x0000000606000981 */ /* 0x000362000c1e1900 */
[----:B------:R-:W-:Y:S01]  /*20c30*/  ULDC UR6, c[0x0][0x338] ;  /* 0x0000ce0000067ab9 */ /* 0x000fe20000000800 */
[----:B------:R-:W-:Y:S01]  /*20c40*/  ULDC UR5, c[0x0][0x2e0] ;  /* 0x0000b80000057ab9 */ /* 0x000fe20000000800 */
[----:B------:R-:W-:Y:S01]  /*20c50*/  USEL UR4, UR4, 0x1, UP0 ;  /* 0x0000000104047887 */ /* 0x000fe20008000000 */
[----:B0-----:R-:W-:-:S03]  /*20c60*/  MOV R11, UR6 ;  /* 0x00000006000b7c02 */ /* 0x001fc60008000f00 */
[----:B------:R-:W-:-:S06]  /*20c70*/  UIMAD UR4, UR4, UR5, URZ ;  /* 0x00000005040472a4 */ /* 0x000fcc000f8e023f */
[----:B------:R-:W-:Y:S01]  /*20c80*/  IMAD.U32 R8, RZ, RZ, UR4 ;  /* 0x00000004ff087e24 */ /* 0x000fe2000f8e00ff */
[----:B-1----:R-:W-:Y:S06]  /*20c90*/  @P0 BRA `(.L_x_1622) ;  /* 0x0000000000140947 */ /* 0x002fec0003800000 */
[----:B------:R-:W-:Y:S05]  /*20ca0*/  @!P2 BRA `(.L_x_1622) ;  /* 0x000000000010a947 */ /* 0x000fea0003800000 */
[----:B------:R-:W-:Y:S02]  /*20cb0*/  ULDC.64 UR4, c[0x0][0x208] ;  /* 0x0000820000047ab9 */ /* 0x000fe40000000a00 */
[----:B------:R-:W2:Y:S04]  /*20cc0*/  LDG.E R7, desc[UR4][R2.64] ;  /* 0x0000000402077981 */ /* 0x000ea8000c1e1900 */
[----:B-----5:R-:W2:Y:S02]  /*20cd0*/  LDG.E R0, desc[UR4][R2.64+0x4] ;  /* 0x0000040402007981 */ /* 0x020ea4000c1e1900 */
[----:B--2---:R-:W-:-:S07]  /*20ce0*/  IMAD.IADD R0, R0, 0x1, -R7 ;  /* 0x0000000100007824 */ /* 0x004fce00078e0a07 */
.L_x_1622:
[----:B------:R-:W0:Y:S01]  /*20cf0*/  LDC.64 R6, c[0x0][0xa08] ;  /* 0x00028200ff067b82 */ /* 0x000e220000000a00 */
[----:B------:R-:W-:Y:S01]  /*20d00*/  IMAD.MOV.U32 R9, RZ, RZ, RZ ;  /* 0x000000ffff097224 */ /* 0x000fe200078e00ff */
[----:B------:R-:W-:-:S06]  /*20d10*/  ULDC.64 UR4, c[0x0][0x208] ;  /* 0x0000820000047ab9 */ /* 0x000fcc0000000a00 */
[----:B------:R-:W1:Y:S01]  /*20d20*/  LDC.64 R2, c[0x0][0xa10] ;  /* 0x00028400ff027b82 */ /* 0x000e620000000a00 */
[----:B0-----:R-:W-:-:S05]  /*20d30*/  IMAD.WIDE R6, R19, 0x4, R6 ;  /* 0x0000000413067825 */ /* 0x001fca00078e0206 */
[----:B------:R-:W2:Y:S01]  /*20d40*/  @P3 LDG.E R9, desc[UR4][R6.64] ;  /* 0x0000000406093981 */ /* 0x000ea2000c1e1900 */
[----:B------:R-:W-:Y:S02]  /*20d50*/  IMAD.MOV.U32 R4, RZ, RZ, RZ ;  /* 0x000000ffff047224 */ /* 0x000fe400078e00ff */
[----:B-1----:R-:W-:-:S05]  /*20d60*/  IMAD.WIDE R2, R19, 0x4, R2 ;  /* 0x0000000413027825 */ /* 0x002fca00078e0202 */
[----:B------:R0:W5:Y:S01]  /*20d70*/  @P1 LDG.E R4, desc[UR4][R2.64] ;  /* 0x0000000402041981 */ /* 0x000162000c1e1900 */
[----:B------:R-:W-:Y:S02]  /*20d80*/  ULDC.64 UR4, c[0x0][0xa20] ;  /* 0x0002880000047ab9 */ /* 0x000fe40000000a00 */
[----:B------:R-:W-:-:S04]  /*20d90*/  ISETP.NE.U32.AND P0, PT, RZ, UR4, PT ;  /* 0x00000004ff007c0c */ /* 0x000fc8000bf05070 */
[----:B------:R-:W-:Y:S01]  /*20da0*/  ISETP.NE.AND.EX P0, PT, RZ, UR5, PT, P0 ;  /* 0x00000005ff007c0c */ /* 0x000fe2000bf05300 */
[----:B--2--5:R-:W-:-:S05]  /*20db0*/  IMAD.IADD R9, R9, 0x1, R5 ;  /* 0x0000000109097824 */ /* 0x024fca00078e0205 */
[----:B------:R0:W-:Y:S07]  /*20dc0*/  STL [R1+0xc], R9 ;  /* 0x00000c0901007387 */ /* 0x0001ee0000100800 */
[----:B------:R-:W-:Y:S05]  /*20dd0*/  @!P0 BRA `(.L_x_1623) ;  /* 0x0000000000148947 */ /* 0x000fea0003800000 */
[----:B0-----:R-:W0:Y:S01]  /*20de0*/  LDC.64 R8, c[0x0][0xa20] ;  /* 0x00028800ff087b82 */ /* 0x001e220000000a00 */
[----:B------:R-:W-:Y:S01]  /*20df0*/  ULDC.64 UR4, c[0x0][0x208] ;  /* 0x0000820000047ab9 */ /* 0x000fe20000000a00 */
[----:B0-----:R-:W-:-:S06]  /*20e00*/  IMAD.WIDE R8, R19, 0x4, R8 ;  /* 0x0000000413087825 */ /* 0x001fcc00078e0208 */
[----:B------:R1:W5:Y:S01]  /*20e10*/  LDG.E R8, desc[UR4][R8.64] ;  /* 0x0000000408087981 */ /* 0x000362000c1e1900 */
[----:B------:R-:W-:Y:S05]  /*20e20*/  BRA `(.L_x_1624) ;  /* 0x0000000000147947 */ /* 0x000fea0003800000 */
.L_x_1623:
[----:B------:R-:W-:Y:S05]  /*20e30*/  @!P3 BRA `(.L_x_1624) ;  /* 0x000000000010b947 */ /* 0x000fea0003800000 */
[----:B------:R-:W-:Y:S02]  /*20e40*/  ULDC.64 UR4, c[0x0][0x208] ;  /* 0x0000820000047ab9 */ /* 0x000fe40000000a00 */
[----:B------:R-:W2:Y:S04]  /*20e50*/  LDG.E R8, desc[UR4][R6.64] ;  /* 0x0000000406087981 */ /* 0x000ea8000c1e1900 */
[----:B------:R-:W2:Y:S02]  /*20e60*/  LDG.E R6, desc[UR4][R6.64+0x4] ;  /* 0x0000040406067981 */ /* 0x000ea4000c1e1900 */
[----:B--2---:R-:W-:-:S07]  /*20e70*/  IADD3 R8, -R8, R6, RZ ;  /* 0x0000000608087210 */ /* 0x004fce0007ffe1ff */
.L_x_1624:
[----:B------:R-:W-:Y:S02]  /*20e80*/  ULDC.64 UR4, c[0x0][0x208] ;  /* 0x0000820000047ab9 */ /* 0x000fe40000000a00 */
[----:B------:R-:W2:Y:S04]  /*20e90*/  @P1 LDG.E R6, desc[UR4][R2.64] ;  /* 0x0000000402061981 */ /* 0x000ea8000c1e1900 */
[----:B0-----:R-:W2:Y:S01]  /*20ea0*/  @P1 LDG.E R2, desc[UR4][R2.64+0x4] ;  /* 0x0000040402021981 */ /* 0x001ea2000c1e1900 */
[----:B-----5:R-:W-:Y:S02]  /*20eb0*/  IMAD.IADD R7, R8, 0x1, -R5 ;  /* 0x0000000108077824 */ /* 0x020fe400078e0a05 */
[----:B--2---:R-:W-:Y:S01]  /*20ec0*/  @P1 IMAD.IADD R11, R2, 0x1, -R6 ;  /* 0x00000001020b1824 */ /* 0x004fe200078e0a06 */
[----:B------:R-:W-:-:S03]  /*20ed0*/  LEA R6, R17, 0x80, 0x7 ;  /* 0x0000008011067811 */ /* 0x000fc600078e38ff */
[----:B------:R-:W-:-:S04]  /*20ee0*/  IMAD.IADD R5, R7, 0x1, R11 ;  /* 0x0000000107057824 */ /* 0x000fc800078e020b */
[C---:B------:R-:W-:Y:S01]  /*20ef0*/  VIADD R20, R5.reuse, 0x5f ;  /* 0x0000005f05147836 */ /* 0x040fe20000000000 */
[----:B------:R-:W-:-:S03]  /*20f00*/  IADD3 R6, R5, R6, -R0 ;  /* 0x0000000605067210 */ /* 0x000fc60007ffe800 */
[----:B------:R-:W-:-:S05]  /*20f10*/  IMAD.HI R20, R20, 0x2aaaaaab, RZ ;  /* 0x2aaaaaab14147827 */ /* 0x000fca00078e02ff */
[----:B------:R-:W-:-:S04]  /*20f20*/  SHF.R.U32.HI R2, RZ, 0x1f, R20 ;  /* 0x0000001fff027819 */ /* 0x000fc80000011614 */
[----:B------:R-:W-:Y:S02]  /*20f30*/  LEA.HI.SX32 R20, R20, R2, 0x1c ;  /* 0x0000000214147211 */ /* 0x000fe400078fe2ff */
[----:B------:R-:W0:Y:S02]  /*20f40*/  LDC.64 R2, c[0x0][0x9e0] ;  /* 0x00027800ff027b82 */ /* 0x000e240000000a00 */
[----:B0-----:R-:W-:Y:S01]  /*20f50*/  ISETP.GE.AND P2, PT, R3, 0x1, PT ;  /* 0x000000010300780c */ /* 0x001fe20003f46270 */
[----:B------:R-:W-:-:S12]  /*20f60*/  IMAD.IADD R2, R6, 0x1, R2 ;  /* 0x0000000106027824 */ /* 0x000fd800078e0202 */
[----:B------:R-:W-:Y:S05]  /*20f70*/  @!P2 BRA `(.L_x_1625) ;  /* 0x000000000048a947 */ /* 0x000fea0003800000 */
[C---:B------:R-:W-:Y:S01]  /*20f80*/  ISETP.GT.AND P0, PT, R6.reuse, RZ, PT ;  /* 0x000000ff0600720c */ /* 0x040fe20003f04270 */
[----:B------:R-:W-:Y:S01]  /*20f90*/  BSSY B0, `(.L_x_1626) ;  /* 0x000000e000007945 */ /* 0x000fe20003800000 */
[----:B------:R-:W-:-:S11]  /*20fa0*/  IADD3 R10, R6, -0x1, RZ ;  /* 0xffffffff060a7810 */ /* 0x000fd60007ffe0ff */
[----:B------:R-:W-:Y:S05]  /*20fb0*/  @P0 BRA `(.L_x_1627) ;  /* 0x00000000001c0947 */ /* 0x000fea0003800000 */
[----:B------:R-:W-:Y:S01]  /*20fc0*/  ISETP.NE.AND P0, PT, R3, 0x1, PT ;  /* 0x000000010300780c */ /* 0x000fe20003f05270 */
[----:B------:R-:W-:-:S12]  /*20fd0*/  IMAD.MOV R10, RZ, RZ, -R6 ;  /* 0x000000ffff0a7224 */ /* 0x000fd800078e0a06 */
[----:B-1----:R-:W0:Y:S02]  /*20fe0*/  @P0 LDC.64 R8, c[0x0][0x9e8] ;  /* 0x00027a00ff080b82 */ /* 0x002e240000000a00 */
[----:B0-----:R-:W-:-:S05]  /*20ff0*/  @P0 IMAD.HI.U32 R8, R10, R8, RZ ;  /* 0x000000080a080227 */ /* 0x001fca00078e00ff */
[----:B------:R-:W-:-:S04]  /*21000*/  @P0 SHF.R.U32.HI R10, RZ, R9, R8 ;  /* 0x00000009ff0a0219 */ /* 0x000fc80000011608 */
[----:B------:R-:W-:Y:S01]  /*21010*/  LOP3.LUT R10, RZ, R10, RZ, 0x33, !PT ;  /* 0x0000000aff0a7212 */ /* 0x000fe200078e33ff */
[----:B------:R-:W-:Y:S06]  /*21020*/  BRA `(.L_x_1628) ;  /* 0x0000000000107947 */ /* 0x000fec0003800000 */
.L_x_1627:
[----:B------:R-:W-:-:S13]  /*21030*/  ISETP.NE.AND P0, PT, R3, 0x1, PT ;  /* 0x000000010300780c */ /* 0x000fda0003f05270 */
[----:B-1----:R-:W0:Y:S02]  /*21040*/  @P0 LDC.64 R8, c[0x0][0x9e8] ;  /* 0x00027a00ff080b82 */ /* 0x002e240000000a00 */
[----:B0-----:R-:W-:-:S05]  /*21050*/  @P0 IMAD.HI.U32 R8, R10, R8, RZ ;  /* 0x000000080a080227 */ /* 0x001fca00078e00ff */
[----:B------:R-:W-:-:S07]  /*21060*/  @P0 SHF.R.U32.HI R10, RZ, R9, R8 ;  /* 0x00000009ff0a0219 */ /* 0x000fce0000011608 */
.L_x_1628:
[----:B------:R-:W-:Y:S05]  /*21070*/  BSYNC B0 ;  /* 0x0000000000007941 */ /* 0x000fea0003800000 */
.L_x_1626:
[----:B------:R-:W-:-:S05]  /*21080*/  IMAD R10, R10, R3, R3 ;  /* 0x000000030a0a7224 */ /* 0x000fca00078e0203 */
[----:B------:R-:W-:-:S07]  /*21090*/  VIMNMX R2, R2, R10, PT ;  /* 0x0000000a02027248 */ /* 0x000fce0003fe0100 */
.L_x_1625:
[----:B------:R-:W-:Y:S01]  /*210a0*/  IMAD R0, R17, 0x80, -R0 ;  /* 0x0000008011007824 */ /* 0x000fe200078e0a00 */
[----:B------:R-:W-:-:S03]  /*210b0*/  ULDC UR4, c[0x0][0x9dc] ;  /* 0x0002770000047ab9 */ /* 0x000fc60000000800 */
[----:B------:R-:W-:-:S04]  /*210c0*/  IMAD.IADD R0, R5, 0x1, R0 ;  /* 0x0000000105007824 */ /* 0x000fc800078e0200 */
[----:B------:R-:W-:Y:S01]  /*210d0*/  VIADD R5, R0, -UR4 ;  /* 0x8000000400057c36 */ /* 0x000fe20008000000 */
[----:B------:R-:W-:Y:S06]  /*210e0*/  @!P2 BRA `(.L_x_1629) ;  /* 0x000000000048a947 */ /* 0x000fec0003800000 */
[----:B------:R-:W-:Y:S01]  /*210f0*/  ISETP.GT.AND P0, PT, R0, -0x1, PT ;  /* 0xffffffff0000780c */ /* 0x000fe20003f04270 */
[----:B------:R-:W-:-:S12]  /*21100*/  BSSY B0, `(.L_x_1630) ;  /* 0x000000e000007945 */ /* 0x000fd80003800000 */
[----:B------:R-:W-:Y:S05]  /*21110*/  @P0 BRA `(.L_x_1631) ;  /* 0x00000000001c0947 */ /* 0x000fea0003800000 */
[----:B------:R-:W-:Y:S02]  /*21120*/  ISETP.NE.AND P0, PT, R3, 0x1, PT ;  /* 0x000000010300780c */ /* 0x000fe40003f05270 */
[----:B------:R-:W-:-:S11]  /*21130*/  LOP3.LUT R10, RZ, R0, RZ, 0x33, !PT ;  /* 0x00000000ff0a7212 */ /* 0x000fd600078e33ff */
[----:B-1----:R-:W0:Y:S02]  /*21140*/  @P0 LDC.64 R8, c[0x0][0x9e8] ;  /* 0x00027a00ff080b82 */ /* 0x002e240000000a00 */
[----:B0-----:R-:W-:-:S05]  /*21150*/  @P0 IMAD.HI.U32 R8, R10, R8, RZ ;  /* 0x000000080a080227 */ /* 0x001fca00078e00ff */
[----:B------:R-:W-:-:S04]  /*21160*/  @P0 SHF.R.U32.HI R10, RZ, R9, R8 ;  /* 0x00000009ff0a0219 */ /* 0x000fc80000011608 */
[----:B------:R-:W-:Y:S01]  /*21170*/  LOP3.LUT R10, RZ, R10, RZ, 0x33, !PT ;  /* 0x0000000aff0a7212 */ /* 0x000fe200078e33ff */
[----:B------:R-:W-:Y:S06]  /*21180*/  BRA `(.L_x_1632) ;  /* 0x0000000000147947 */ /* 0x000fec0003800000 */
.L_x_1631:
[----:B------:R-:W-:Y:S01]  /*21190*/  ISETP.NE.AND P0, PT, R3, 0x1, PT ;  /* 0x000000010300780c */ /* 0x000fe20003f05270 */
[----:B------:R-:W-:-:S12]  /*211a0*/  IMAD.MOV.U32 R10, RZ, RZ, R0 ;  /* 0x000000ffff0a7224 */ /* 0x000fd800078e0000 */
[----:B-1----:R-:W0:Y:S02]  /*211b0*/  @P0 LDC.64 R8, c[0x0][0x9e8] ;  /* 0x00027a00ff080b82 */ /* 0x002e240000000a00 */
[----:B0-----:R-:W-:-:S05]  /*211c0*/  @P0 IMAD.HI.U32 R8, R0, R8, RZ ;  /* 0x0000000800080227 */ /* 0x001fca00078e00ff */
[----:B------:R-:W-:-:S07]  /*211d0*/  @P0 SHF.R.U32.HI R10, RZ, R9, R8 ;  /* 0x00000009ff0a0219 */ /* 0x000fce0000011608 */
.L_x_1632:
[----:B------:R-:W-:Y:S05]  /*211e0*/  BSYNC B0 ;  /* 0x0000000000007941 */ /* 0x000fea0003800000 */
.L_x_1630:
[----:B------:R-:W-:-:S05]  /*211f0*/  IMAD R3, R10, R3, RZ ;  /* 0x000000030a037224 */ /* 0x000fca00078e02ff */
[----:B------:R-:W-:-:S07]  /*21200*/  VIMNMX R5, R5, R3, !PT ;  /* 0x0000000305057248 */ /* 0x000fce0007fe0100 */
.L_x_1629:
[----:B------:R-:W-:Y:S01]  /*21210*/  IADD3 R3, R2, 0x5f, RZ ;  /* 0x0000005f02037810 */ /* 0x000fe20007ffe0ff */
[----:B------:R-:W-:Y:S01]  /*21220*/  IMAD.HI R5, R5, 0x2aaaaaab, RZ ;  /* 0x2aaaaaab05057827 */ /* 0x000fe200078e02ff */
[----:B------:R-:W-:Y:S01]  /*21230*/  BSSY B0, `(.L_x_1633) ;  /* 0x00000e8000007945 */ /* 0x000fe20003800000 */
[----:B------:R-:W-:Y:S02]  /*21240*/  PLOP3.LUT P2, PT, PT, PT, PT, 0x80, 0x0 ;  /* 0x000000000000781c */ /* 0x000fe40003f4f070 */
[----:B------:R-:W-:-:S05]  /*21250*/  IMAD.HI R3, R3, 0x2aaaaaab, RZ ;  /* 0x2aaaaaab03037827 */ /* 0x000fca00078e02ff */
[----:B------:R-:W-:-:S04]  /*21260*/  SHF.R.U32.HI R2, RZ, 0x1f, R3 ;  /* 0x0000001fff027819 */ /* 0x000fc80000011603 */
[----:B------:R-:W-:Y:S02]  /*21270*/  LEA.HI.SX32 R3, R3, R2, 0x1c ;  /* 0x0000000203037211 */ /* 0x000fe400078fe2ff */
[----:B------:R-:W-:Y:S02]  /*21280*/  SHF.R.U32.HI R2, RZ, 0x1f, R5 ;  /* 0x0000001fff027819 */ /* 0x000fe40000011605 */
[----:B------:R-:W-:Y:S02]  /*21290*/  VIMNMX R3, R20, R3, PT ;  /* 0x0000000314037248 */ /* 0x000fe40003fe0100 */
[----:B------:R-:W-:-:S04]  /*212a0*/  LEA.HI.SX32 R2, R5, R2, 0x1c ;  /* 0x0000000205027211 */ /* 0x000fc800078fe2ff */
[----:B------:R-:W-:-:S05]  /*212b0*/  VIMNMX R2, RZ, R2, !PT ;  /* 0x00000002ff027248 */ /* 0x000fca0007fe0100 */
[--C-:B------:R-:W-:Y:S02]  /*212c0*/  IMAD R2, R2, 0x60, -R7.reuse ;  /* 0x0000006002027824 */ /* 0x100fe400078e0a07 */
[----:B------:R-:W-:-:S03]  /*212d0*/  IMAD R7, R3, 0x60, -R7 ;  /* 0x0000006003077824 */ /* 0x000fc600078e0a07 */
[----:B------:R-:W-:Y:S02]  /*212e0*/  VIMNMX R3, RZ, R2, !PT ;  /* 0x00000002ff037248 */ /* 0x000fe40007fe0100 */
[----:B------:R-:W-:-:S03]  /*212f0*/  VIMNMX R11, R7, R11, PT ;  /* 0x0000000b070b7248 */ /* 0x000fc60003fe0100 */
[----:B-1----:R-:W-:Y:S01]  /*21300*/  IMAD.WIDE.U32 R8, R3, -0x55555555, RZ ;  /* 0xaaaaaaab03087825 */ /* 0x002fe200078e00ff */
[----:B------:R-:W-:-:S04]  /*21310*/  ISETP.GT.AND P0, PT, R11, R3, PT ;  /* 0x000000030b00720c */ /* 0x000fc80003f04270 */
[----:B------:R-:W-:-:S05]  /*21320*/  SHF.R.U32.HI R2, RZ, 0x6, R9 ;  /* 0x00000006ff027819 */ /* 0x000fca0000011609 */
[----:B------:R-:W-:-:S04]  /*21330*/  IMAD.MOV.U32 R7, RZ, RZ, R2 ;  /* 0x000000ffff077224 */ /* 0x000fc800078e0002 */
[----:B------:R-:W-:-:S04]  /*21340*/  @P0 VIADD R3, R11, 0x5f ;  /* 0x0000005f0b030836 */ /* 0x000fc80000000000 */
[----:B------:R-:W-:-:S05]  /*21350*/  @P0 IMAD.HI R3, R3, 0x2aaaaaab, RZ ;  /* 0x2aaaaaab03030827 */ /* 0x000fca00078e02ff */
[----:B------:R-:W-:-:S04]  /*21360*/  @P0 SHF.R.U32.HI R5, RZ, 0x1f, R3 ;  /* 0x0000001fff050819 */ /* 0x000fc80000011603 */
[----:B------:R-:W-:-:S04]  /*21370*/  @P0 LEA.HI.SX32 R7, R3, R5, 0x1c ;  /* 0x0000000503070211 */ /* 0x000fc800078fe2ff */
[----:B------:R-:W-:-:S13]  /*21380*/  ISETP.GT.AND P0, PT, R7, R2, PT ;  /* 0x000000020700720c */ /* 0x000fda0003f04270 */
[----:B------:R-:W-:Y:S05]  /*21390*/  @!P0 BRA `(.L_x_1634) ;  /* 0x0000000c00448947 */ /* 0x000fea0003800000 */
[----:B------:R-:W0:Y:S01]  /*213a0*/  LDC R3, c[0x0][0x428] ;  /* 0x00010a00ff037b82 */ /* 0x000e220000000800 */
[----:B------:R-:W-:Y:S01]  /*213b0*/  UMOV UR4, 0xffffffff ;  /* 0xffffffff00047882 */ /* 0x000fe20000000000 */
[----:B0-----:R-:W-:Y:S01]  /*213c0*/  ISETP.NE.AND P0, PT, R3, 0x1, PT ;  /* 0x000000010300780c */ /* 0x001fe20003f05270 */
[----:B------:R-:W-:-:S12]  /*213d0*/  IMAD.MOV.U32 R3, RZ, RZ, R18 ;  /* 0x000000ffff037224 */ /* 0x000fd800078e0012 */
[----:B------:R-:W0:Y:S08]  /*213e0*/  @P0 LDC R5, c[0x0][0x42c] ;  /* 0x00010b00ff050b82 */ /* 0x000e300000000800 */
[----:B------:R-:W1:Y:S01]  /*213f0*/  @P0 LDC R8, c[0x0][0x430] ;  /* 0x00010c00ff080b82 */ /* 0x000e620000000800 */
[----:B0-----:R-:W-:-:S05]  /*21400*/  @P0 IMAD.HI.U32 R5, R18, R5, RZ ;  /* 0x0000000512050227 */ /* 0x001fca00078e00ff */
[----:B-1----:R-:W-:Y:S02]  /*21410*/  @P0 SHF.R.U32.HI R3, RZ, R8, R5 ;  /* 0x00000008ff030219 */ /* 0x002fe40000011605 */
[----:B------:R-:W-:Y:S01]  /*21420*/  SEL R5, R19, RZ, !P1 ;  /* 0x000000ff13057207 */ /* 0x000fe20004800000 */
[----:B------:R-:W-:Y:S06]  /*21430*/  BRA.DIV UR4, `(.L_x_1635) ;  /* 0x0000005e04e87947 */ /* 0x000fec000b800000 */
.L_x_1794:
[----:B------:R-:W-:-:S03]  /*21440*/  UMOV UR4, 0xffffffff ;  /* 0xffffffff00047882 */ /* 0x000fc60000000000 */
[----:B------:R-:W-:Y:S05]  /*21450*/  BRA.DIV UR4, `(.L_x_1636) ;  /* 0x0000006204147947 */ /* 0x000fea000b800000 */
[----:B------:R-:W-:-:S13]  /*21460*/  ELECT P6, URZ, PT ;  /* 0x00000000003f782f */ /* 0x000fda00038c0000 */
.L_x_1797:
[----:B------:R-:W2:Y:S01]  /*21470*/  LDL R8, [R1+0x28] ;  /* 0x0000280001087983 */ /* 0x000ea20000100800 */
[----:B------:R-:W-:Y:S01]  /*21480*/  BSSY B1, `(.L_x_1637) ;  /* 0x000000b000017945 */ /* 0x000fe20003800000 */
[----:B------:R-:W0:Y:S01]  /*21490*/  S2R R11, SR_CgaCtaId ;  /* 0x00000000000b7919 */ /* 0x000e220000008800 */
[----:B--2---:R-:W-:-:S05]  /*214a0*/  VIADD R8, R8, 0x1 ;  /* 0x0000000108087836 */ /* 0x004fca0000000000 */
[----:B------:R-:W-:-:S04]  /*214b0*/  LEA.HI R9, R8, R8, RZ, 0x1 ;  /* 0x0000000808097211 */ /* 0x000fc800078f08ff */
[----:B------:R-:W-:-:S05]  /*214c0*/  LOP3.LUT R9, R9, 0xfffffffe, RZ, 0xc0, !PT ;  /* 0xfffffffe09097812 */ /* 0x000fca00078ec0ff */
[----:B------:R-:W-:Y:S01]  /*214d0*/  IMAD.IADD R8, R8, 0x1, -R9 ;  /* 0x0000000108087824 */ /* 0x000fe200078e0a09 */
[----:B------:R-:W-:-:S04]  /*214e0*/  MOV R9, 0x400 ;  /* 0x0000040000097802 */ /* 0x000fc80000000f00 */
[----:B0-----:R-:W-:Y:S02]  /*214f0*/  LEA R11, R11, R9, 0x18 ;  /* 0x000000090b0b7211 */ /* 0x001fe400078ec0ff */
[----:B------:R-:W-:-:S04]  /*21500*/  SHF.L.U32 R8, R8, 0x1f, RZ ;  /* 0x0000001f08087819 */ /* 0x000fc800000006ff */
[----:B------:R-:W0:Y:S02]  /*21510*/  SYNCS.PHASECHK.TRANS64.TRYWAIT P0, [R11+URZ+0x2a820], R8 ;  /* 0x02a820080b0075a7 */ /* 0x000e24000800017f */
[----:B0-----:R-:W-:Y:S05]  /*21520*/  @!P0 BRA `(.L_x_1638) ;  /* 0x0000006000008947 */ /* 0x001fea0003800000 */
.L_x_1798:
[----:B------:R-:W-:Y:S05]  /*21530*/  BSYNC B1 ;  /* 0x0000000000017941 */ /* 0x000fea0003800000 */
.L_x_1637:
[----:B------:R-:W-:Y:S04]  /*21540*/  BSSY B1, `(.L_x_1639) ;  /* 0x000004e000017945 */ /* 0x000fe80003800000 */
[----:B------:R-:W-:Y:S05]  /*21550*/  @!P6 BRA `(.L_x_1640) ;  /* 0x000000040030e947 */ /* 0x000fea0003800000 */
[----:B------:R-:W0:Y:S04]  /*21560*/  LDL R10, [R1+0x4] ;  /* 0x00000400010a7983 */ /* 0x000e280000100800 */
[----:B------:R-:W2:Y:S01]  /*21570*/  LDL R9, [R1+0x14] ;  /* 0x0000140001097983 */ /* 0x000ea20000100800 */
[----:B0-----:R-:W-:Y:S02]  /*21580*/  LEA R8, R10, R11, 0x3 ;  /* 0x0000000b0a087211 */ /* 0x001fe400078e18ff */
[----:B--2---:R-:W-:-:S04]  /*21590*/  SHF.L.U32 R10, R9, 0x1f, RZ ;  /* 0x0000001f090a7819 */ /* 0x004fc800000006ff */
[----:B------:R-:W0:Y:S02]  /*215a0*/  SYNCS.PHASECHK.TRANS64.TRYWAIT P0, [R8+URZ+0x2a8a0], R10 ;  /* 0x02a8a00a080075a7 */ /* 0x000e24000800017f */
[----:B0-----:R-:W-:Y:S05]  /*215b0*/  @!P0 BRA `(.L_x_1641) ;  /* 0x0000005c00f08947 */ /* 0x001fea0003800000 */
.L_x_1799:
        /* <DEDUP_REMOVED lines=11> */
.L_x_1642:
        /* <DEDUP_REMOVED lines=13> */
[----:B------:R-:W-:-:S04]  /*21740*/  IMAD R9, R7, 0x60, R4 ;  /* 0x0000006007097824 */ /* 0x000fc800078e0204 */
[----:B------:R-:W-:-:S05]  /*21750*/  VIADD R9, R9, 0xffffffa0 ;  /* 0xffffffa009097836 */ /* 0x000fca0000000000 */
        /* <DEDUP_REMOVED lines=15> */
.L_x_1800:
        /* <DEDUP_REMOVED lines=8> */
.L_x_1644:
[----:B01----:R-:W2:Y:S01]  /*218d0*/  LDL R10, [R1+0x4] ;  /* 0x00000400010a7983 */ /* 0x003ea20000100800 */
        /* <DEDUP_REMOVED lines=8> */
[----:B------:R-:W-:-:S05]  /*21960*/  UMOV UR15, 0x40 ;  /* 0x00000040000f7882 */ /* 0x000fca0000000000 */
[----:B------:R-:W-:Y:S01]  /*21970*/  UIADD3 UR9, UR9, 0x2a8b0, URZ ;  /* 0x0002a8b009097890 */ /* 0x000fe2000fffe03f */
[----:B--2---:R-:W-:-:S05]  /*21980*/  IMAD R8, R10, 0x6000, R11 ;  /* 0x000060000a087824 */ /* 0x004fca00078e020b */
[----:B------:R-:W-:-:S13]  /*21990*/  R2UR UR6, R8 ;  /* 0x00000000080672ca */ /* 0x000fda00000e0000 */
[----:B------:R-:W-:Y:S02]  /*219a0*/  UIADD3 UR8, UR6, 0x400, URZ ;  /* 0x0000040006087890 */ /* 0x000fe4000fffe03f */
[----:B------:R-:W-:-:S03]  /*219b0*/  UIADD3 UR14, UR6, 0x3400, URZ ;  /* 0x00003400060e7890 */ /* 0x000fc6000fffe03f */
[----:B------:R-:W-:-:S04]  /*219c0*/  UMOV UR6, 0x0 ;  /* 0x0000000000067882 */ /* 0x000fc80000000000 */
[----:B------:R0:W-:Y:S02]  /*219d0*/  UTMALDG.4D [UR8], [UR4], desc[UR6] ;  /* 0x00000608040075b4 */ /* 0x0001e40008019000 */
[----:B0-----:R-:W-:Y:S01]  /*219e0*/  UMOV UR8, UR14 ;  /* 0x0000000e00087c82 */ /* 0x001fe20008000000 */
[----:B------:R-:W-:Y:S02]  /*219f0*/  UMOV UR10, UR15 ;  /* 0x0000000f000a7c82 */ /* 0x000fe40008000000 */
[----:B------:R1:W-:Y:S02]  /*21a00*/  UTMALDG.4D [UR8], [UR4], desc[UR6] ;  /* 0x00000608040075b4 */ /* 0x0003e40008019000 */
[----:B-1----:R-:W-:Y:S01]  /*21a10*/  NOP ;  /* 0x0000000000007918 */ /* 0x002fe20000000000 */
.L_x_1640:
[----:B------:R-:W-:Y:S05]  /*21a20*/  BSYNC B1 ;  /* 0x0000000000017941 */ /* 0x000fea0003800000 */
.L_x_1639:
[----:B0-----:R-:W2:Y:S04]  /*21a30*/  LDL.LU R8, [R1+0x4] ;  /* 0x0000040001087983 */ /* 0x001ea80000300800 */
[----:B------:R-:W3:Y:S01]  /*21a40*/  LDL.LU R10, [R1+0x14] ;  /* 0x00001400010a7983 */ /* 0x000ee20000300800 */
[----:B------:R-:W-:Y:S01]  /*21a50*/  VIADD R7, R7, 0xfffffffe ;  /* 0xfffffffe07077836 */ /* 0x000fe20000000000 */
[----:B------:R-:W-:Y:S01]  /*21a60*/  PLOP3.LUT P2, PT, PT, PT, PT, 0x8, 0x0 ;  /* 0x000000000000781c */ /* 0x000fe20003f4e170 */
[----:B--2---:R-:W-:-:S05]  /*21a70*/  VIADD R8, R8, 0x1 ;  /* 0x0000000108087836 */ /* 0x004fca0000000000 */
[----:B------:R-:W-:-:S04]  /*21a80*/  ISETP.NE.AND P0, PT, R8, 0x2, PT ;  /* 0x000000020800780c */ /* 0x000fc80003f05270 */
[----:B------:R-:W-:Y:S02]  /*21a90*/  SEL R9, RZ, 0x1, P0 ;  /* 0x00000001ff097807 */ /* 0x000fe40000000000 */
[----:B------:R-:W-:Y:S02]  /*21aa0*/  SEL R8, R8, RZ, P0 ;  /* 0x000000ff08087207 */ /* 0x000fe40000000000 */
[----:B---3--:R-:W-:Y:S02]  /*21ab0*/  LOP3.LUT R10, R10, R9, RZ, 0x3c, !PT ;  /* 0x000000090a0a7212 */ /* 0x008fe400078e3cff */
[----:B------:R-:W-:-:S03]  /*21ac0*/  ISETP.GE.AND P0, PT, R7, R2, PT ;  /* 0x000000020700720c */ /* 0x000fc60003f06270 */
[----:B------:R0:W-:Y:S04]  /*21ad0*/  STL [R1+0x14], R10 ;  /* 0x0000140a01007387 */ /* 0x0001e80000100800 */
[----:B------:R0:W-:Y:S06]  /*21ae0*/  STL [R1+0x4], R8 ;  /* 0x0000040801007387 */ /* 0x0001ec0000100800 */
[----:B------:R-:W-:Y:S05]  /*21af0*/  @!P0 BRA `(.L_x_1634) ;  /* 0x00000004006c8947 */ /* 0x000fea0003800000 */
.L_x_1651:
[----:B------:R-:W-:Y:S05]  /*21b00*/  YIELD ;  /* 0x0000000000007946 */ /* 0x000fea0003800000 */
[----:B------:R-:W-:Y:S04]  /*21b10*/  BSSY B1, `(.L_x_1645) ;  /* 0x000004d000017945 */ /* 0x000fe80003800000 */
[----:B-1----:R-:W-:Y:S05]  /*21b20*/  @!P6 BRA `(.L_x_1646) ;  /* 0x00000004002ce947 */ /* 0x002fea0003800000 */
[----:B0-----:R-:W2:Y:S04]  /*21b30*/  LDL R8, [R1+0x4] ;  /* 0x0000040001087983 */ /* 0x001ea80000100800 */
[----:B------:R-:W3:Y:S01]  /*21b40*/  LDL R9, [R1+0x14] ;  /* 0x0000140001097983 */ /* 0x000ee20000100800 */
[----:B--2---:R-:W-:Y:S02]  /*21b50*/  LEA R8, R8, R11, 0x3 ;  /* 0x0000000b08087211 */ /* 0x004fe400078e18ff */
[----:B---3--:R-:W-:-:S04]  /*21b60*/  SHF.L.U32 R9, R9, 0x1f, RZ ;  /* 0x0000001f09097819 */ /* 0x008fc800000006ff */
[----:B------:R-:W0:Y:S02]  /*21b70*/  SYNCS.PHASECHK.TRANS64.TRYWAIT P0, [R8+URZ+0x2a8a0], R9 ;  /* 0x02a8a009080075a7 */ /* 0x000e24000800017f */
[----:B0-----:R-:W-:Y:S05]  /*21b80*/  @!P0 BRA `(.L_x_1647) ;  /* 0x0000005800a48947 */ /* 0x001fea0003800000 */
.L_x_1801:
        /* <DEDUP_REMOVED lines=11> */
.L_x_1648:
        /* <DEDUP_REMOVED lines=13> */
[----:B------:R-:W-:-:S05]  /*21d10*/  IMAD R10, R7, 0x60, R4 ;  /* 0x00000060070a7824 */ /* 0x000fca00078e0204 */
[----:B------:R-:W-:-:S07]  /*21d20*/  R2UR UR11, R10 ;  /* 0x000000000a0b72ca */ /* 0x000fce00000e0000 */
        /* <DEDUP_REMOVED lines=14> */
.L_x_1802:
        /* <DEDUP_REMOVED lines=8> */
.L_x_1650:
        /* <DEDUP_REMOVED lines=21> */
.L_x_1646:
[----:B------:R-:W-:Y:S05]  /*21fe0*/  BSYNC B1 ;  /* 0x0000000000017941 */ /* 0x000fea0003800000 */
.L_x_1645:
[----:B0-----:R-:W2:Y:S04]  /*21ff0*/  LDL.LU R8, [R1+0x4] ;  /* 0x0000040001087983 */ /* 0x001ea80000300800 */
[----:B------:R-:W3:Y:S01]  /*22000*/  LDL.LU R10, [R1+0x14] ;  /* 0x00001400010a7983 */ /* 0x000ee20000300800 */
[----:B--2---:R-:W-:-:S05]  /*22010*/  VIADD R8, R8, 0x1 ;  /* 0x0000000108087836 */ /* 0x004fca0000000000 */
[----:B------:R-:W-:-:S04]  /*22020*/  ISETP.NE.AND P0, PT, R8, 0x2, PT ;  /* 0x000000020800780c */ /* 0x000fc80003f05270 */
[----:B------:R-:W-:Y:S02]  /*22030*/  SEL R9, RZ, 0x1, P0 ;  /* 0x00000001ff097807 */ /* 0x000fe40000000000 */
[----:B------:R-:W-:Y:S02]  /*22040*/  SEL R8, R8, RZ, P0 ;  /* 0x000000ff08087207 */ /* 0x000fe40000000000 */
[----:B---3--:R-:W-:Y:S02]  /*22050*/  LOP3.LUT R10, R10, R9, RZ, 0x3c, !PT ;  /* 0x000000090a0a7212 */ /* 0x008fe400078e3cff */
[C---:B------:R-:W-:Y:S01]  /*22060*/  ISETP.GT.AND P0, PT, R7.reuse, R2, PT ;  /* 0x000000020700720c */ /* 0x040fe20003f04270 */
[----:B------:R-:W-:Y:S02]  /*22070*/  VIADD R7, R7, 0xffffffff ;  /* 0xffffffff07077836 */ /* 0x000fe40000000000 */
[----:B------:R1:W-:Y:S04]  /*22080*/  STL [R1+0x14], R10 ;  /* 0x0000140a01007387 */ /* 0x0003e80000100800 */
[----:B------:R1:W-:Y:S06]  /*22090*/  STL [R1+0x4], R8 ;  /* 0x0000040801007387 */ /* 0x0003ec0000100800 */
[----:B------:R-:W-:Y:S05]  /*220a0*/  @P0 BRA `(.L_x_1651) ;  /* 0xfffffff800940947 */ /* 0x000fea000383ffff */
.L_x_1634:
[----:B------:R-:W-:Y:S05]  /*220b0*/  BSYNC B0 ;  /* 0x0000000000007941 */ /* 0x000fea0003800000 */
.L_x_1633:
[----:B------:R-:W2:Y:S01]  /*220c0*/  LDC.64 R2, c[0x0][0x9e0] ;  /* 0x00027800ff027b82 */ /* 0x000ea20000000a00 */
[----:B------:R-:W-:Y:S07]  /*220d0*/  @!P2 WARPSYNC.ALL ;  /* 0x000000000000a948 */ /* 0x000fee0003800000 */
[----:B------:R-:W-:Y:S01]  /*220e0*/  @!P2 BAR.SYNC.DEFER_BLOCKING 0xc, 0x120 ;  /* 0x030480000000ab1d */ /* 0x000fe20000010000 */
[----:B--2---:R-:W-:Y:S01]  /*220f0*/  ISETP.GE.AND P1, PT, R3, 0x1, PT ;  /* 0x000000010300780c */ /* 0x004fe20003f26270 */
        /* <DEDUP_REMOVED lines=8> */
[----:B------:R-:W2:Y:S02]  /*22180*/  @P0 LDC.64 R4, c[0x0][0x9e8] ;  /* 0x00027a00ff040b82 */ /* 0x000ea40000000a00 */
[----:B--2---:R-:W-:-:S05]  /*22190*/  @P0 IMAD.HI.U32 R4, R6, R4, RZ ;  /* 0x0000000406040227 */ /* 0x004fca00078e00ff */
[----:B------:R-:W-:-:S04]  /*221a0*/  @P0 SHF.R.U32.HI R6, RZ, R5, R4 ;  /* 0x00000005ff060219 */ /* 0x000fc80000011604 */
[----:B------:R-:W-:Y:S01]  /*221b0*/  LOP3.LUT R7, RZ, R6, RZ, 0x33, !PT ;  /* 0x00000006ff077212 */ /* 0x000fe200078e33ff */
[----:B------:R-:W-:Y:S06]  /*221c0*/  BRA `(.L_x_1655) ;  /* 0x0000000000107947 */ /* 0x000fec0003800000 */
.L_x_1654:
[----:B------:R-:W-:-:S13]  /*221d0*/  ISETP.NE.AND P0, PT, R3, 0x1, PT ;  /* 0x000000010300780c */ /* 0x000fda0003f05270 */
[----:B------:R-:W2:Y:S02]  /*221e0*/  @P0 LDC.64 R4, c[0x0][0x9e8] ;  /* 0x00027a00ff040b82 */ /* 0x000ea40000000a00 */
[----:B--2---:R-:W-:-:S05]  /*221f0*/  @P0 IMAD.HI.U32 R4, R7, R4, RZ ;  /* 0x0000000407040227 */ /* 0x004fca00078e00ff */
[----:B------:R-:W-:-:S07]  /*22200*/  @P0 SHF.R.U32.HI R7, RZ, R5, R4 ;  /* 0x00000005ff070219 */ /* 0x000fce0000011604 */
.L_x_1655:
[----:B------:R-:W-:Y:S05]  /*22210*/  BSYNC B0 ;  /* 0x0000000000007941 */ /* 0x000fea0003800000 */
.L_x_1653:
[----:B------:R-:W-:-:S05]  /*22220*/  IMAD R7, R7, R3, R3 ;  /* 0x0000000307077224 */ /* 0x000fca00078e0203 */
[----:B------:R-:W-:-:S07]  /*22230*/  VIMNMX R2, R2, R7, PT ;  /* 0x0000000702027248 */ /* 0x000fce0003fe0100 */
.L_x_1652:
[----:B------:R-:W-:Y:S01]  /*22240*/  VIADD R2, R2, 0x5f ;  /* 0x0000005f02027836 */ /* 0x000fe20000000000 */
[----:B------:R-:W-:-:S03]  /*22250*/  ULDC UR4, c[0x0][0x9dc] ;  /* 0x0002770000047ab9 */ /* 0x000fc60000000800 */
[----:B------:R-:W-:-:S05]  /*22260*/  IMAD.HI R2, R2, 0x2aaaaaab, RZ ;  /* 0x2aaaaaab02027827 */ /* 0x000fca00078e02ff */
[----:B------:R-:W-:-:S04]  /*22270*/  SHF.R.U32.HI R5, RZ, 0x1f, R2 ;  /* 0x0000001fff057819 */ /* 0x000fc80000011602 */
[----:B------:R-:W-:Y:S01]  /*22280*/  LEA.HI.SX32 R5, R2, R5, 0x1c ;  /* 0x0000000502057211 */ /* 0x000fe200078fe2ff */
[----:B------:R-:W-:-:S03]  /*22290*/  VIADD R2, R0, -UR4 ;  /* 0x8000000400027c36 */ /* 0x000fc60008000000 */
[----:B------:R-:W-:-:S05]  /*222a0*/  VIMNMX R6, R20, R5, PT ;  /* 0x0000000514067248 */ /* 0x000fca0003fe0100 */
[----:B------:R2:W-:Y:S01]  /*222b0*/  STL [R1+0x24], R6 ;  /* 0x0000240601007387 */ /* 0x0005e20000100800 */
[----:B------:R-:W-:Y:S05]  /*222c0*/  @!P1 BRA `(.L_x_1656) ;  /* 0x0000000000449947 */ /* 0x000fea0003800000 */
[----:B------:R-:W-:Y:S01]  /*222d0*/  ISETP.GT.AND P0, PT, R0, -0x1, PT ;  /* 0xffffffff0000780c */ /* 0x000fe20003f04270 */
[----:B------:R-:W-:-:S12]  /*222e0*/  BSSY B0, `(.L_x_1657) ;  /* 0x000000d000007945 */ /* 0x000fd80003800000 */
[----:B------:R-:W-:Y:S05]  /*222f0*/  @P0 BRA `(.L_x_1658) ;  /* 0x00000000001c0947 */ /* 0x000fea0003800000 */
[----:B------:R-:W-:Y:S02]  /*22300*/  ISETP.NE.AND P0, PT, R3, 0x1, PT ;  /* 0x000000010300780c */ /* 0x000fe40003f05270 */
[----:B------:R-:W-:-:S11]  /*22310*/  LOP3.LUT R7, RZ, R0, RZ, 0x33, !PT ;  /* 0x00000000ff077212 */ /* 0x000fd600078e33ff */
[----:B------:R-:W3:Y:S02]  /*22320*/  @P0 LDC.64 R4, c[0x0][0x9e8] ;  /* 0x00027a00ff040b82 */ /* 0x000ee40000000a00 */
[----:B---3--:R-:W-:-:S05]  /*22330*/  @P0 IMAD.HI.U32 R4, R7, R4, RZ ;  /* 0x0000000407040227 */ /* 0x008fca00078e00ff */
[----:B------:R-:W-:-:S04]  /*22340*/  @P0 SHF.R.U32.HI R7, RZ, R5, R4 ;  /* 0x00000005ff070219 */ /* 0x000fc80000011604 */
[----:B------:R-:W-:Y:S01]  /*22350*/  LOP3.LUT R0, RZ, R7, RZ, 0x33, !PT ;  /* 0x00000007ff007212 */ /* 0x000fe200078e33ff */
[----:B------:R-:W-:Y:S06]  /*22360*/  BRA `(.L_x_1659) ;  /* 0x0000000000107947 */ /* 0x000fec0003800000 */
.L_x_1658:
[----:B------:R-:W-:-:S13]  /*22370*/  ISETP.NE.AND P0, PT, R3, 0x1, PT ;  /* 0x000000010300780c */ /* 0x000fda0003f05270 */
[----:B------:R-:W3:Y:S02]  /*22380*/  @P0 LDC.64 R4, c[0x0][0x9e8] ;  /* 0x00027a00ff040b82 */ /* 0x000ee40000000a00 */
[----:B---3--:R-:W-:-:S05]  /*22390*/  @P0 IMAD.HI.U32 R4, R0, R4, RZ ;  /* 0x0000000400040227 */ /* 0x008fca00078e00ff */
[----:B------:R-:W-:-:S07]  /*223a0*/  @P0 SHF.R.U32.HI R0, RZ, R5, R4 ;  /* 0x00000005ff000219 */ /* 0x000fce0000011604 */
.L_x_1659:
[----:B------:R-:W-:Y:S05]  /*223b0*/  BSYNC B0 ;  /* 0x0000000000007941 */ /* 0x000fea0003800000 */
.L_x_1657:
[----:B------:R-:W-:-:S05]  /*223c0*/  IMAD R3, R0, R3, RZ ;  /* 0x0000000300037224 */ /* 0x000fca00078e02ff */
[----:B------:R-:W-:-:S07]  /*223d0*/  VIMNMX R2, R2, R3, !PT ;  /* 0x0000000302027248 */ /* 0x000fce0007fe0100 */
.L_x_1656:
[----:B------:R-:W-:Y:S01]  /*223e0*/  IMAD.HI R2, R2, 0x2aaaaaab, RZ ;  /* 0x2aaaaaab02027827 */ /* 0x000fe200078e02ff */
[----:B------:R-:W-:Y:S04]  /*223f0*/  BSSY B6, `(.L_x_1660) ;  /* 0x0000318000067945 */ /* 0x000fe80003800000 */
[----:B------:R-:W-:-:S04]  /*22400*/  SHF.R.U32.HI R3, RZ, 0x1f, R2 ;  /* 0x0000001fff037819 */ /* 0x000fc80000011602 */
[----:B------:R-:W-:-:S04]  /*22410*/  LEA.HI.SX32 R3, R2, R3, 0x1c ;  /* 0x0000000302037211 */ /* 0x000fc800078fe2ff */
[----:B------:R-:W-:-:S04]  /*22420*/  VIMNMX R0, RZ, R3, !PT ;  /* 0x00000003ff007248 */ /* 0x000fc80007fe0100 */
[----:B------:R-:W-:Y:S01]  /*22430*/  ISETP.GT.AND P0, PT, R6, R0, PT ;  /* 0x000000000600720c */ /* 0x000fe20003f04270 */
[----:B------:R3:W-:-:S12]  /*22440*/  STL [R1+0x18], R0 ;  /* 0x0000180001007387 */ /* 0x0007d80000100800 */
[----:B---3--:R-:W-:Y:S05]  /*22450*/  @P0 BRA `(.L_x_1661) ;  /* 0x0000000000480947 */ /* 0x008fea0003800000 */
[----:B------:R-:W3:Y:S02]  /*22460*/  S2R R0, SR_TID.X ;  /* 0x0000000000007919 */ /* 0x000ee40000002100 */
[----:B---3--:R-:W-:-:S04]  /*22470*/  LOP3.LUT R0, R0, 0x1f, RZ, 0xc0, !PT ;  /* 0x0000001f00007812 */ /* 0x008fc800078ec0ff */
[----:B------:R-:W-:-:S13]  /*22480*/  ISETP.NE.AND P1, PT, R0, RZ, PT ;  /* 0x000000ff0000720c */ /* 0x000fda0003f25270 */
[----:B------:R-:W-:Y:S05]  /*22490*/  @P1 BRA `(.L_x_1662) ;  /* 0x0000003000341947 */ /* 0x000fea0003800000 */
[----:B------:R-:W3:Y:S01]  /*224a0*/  S2R R7, SR_LANEID ;  /* 0x0000000000077919 */ /* 0x000ee20000000000 */
[----:B------:R-:W-:Y:S01]  /*224b0*/  VOTEU.ANY UR4, UPT, PT ;  /* 0x0000000000047886 */ /* 0x000fe200038e0100 */
[----:B------:R-:W4:Y:S01]  /*224c0*/  LDC.64 R2, c[0x0][0xc38] ;  /* 0x00030e00ff027b82 */ /* 0x000f220000000a00 */
[----:B------:R-:W3:Y:S01]  /*224d0*/  FLO.U32 R0, UR4 ;  /* 0x0000000400007d00 */ /* 0x000ee200080e0000 */
[----:B------:R-:W-:-:S07]  /*224e0*/  ULDC.64 UR6, c[0x0][0x208] ;  /* 0x0000820000067ab9 */ /* 0x000fce0000000a00 */
[----:B------:R-:W4:Y:S01]  /*224f0*/  POPC R5, UR4 ;  /* 0x0000000400057d09 */ /* 0x000f220008000000 */
[----:B---3--:R-:W-:-:S13]  /*22500*/  ISETP.EQ.U32.AND P0, PT, R0, R7, PT ;  /* 0x000000070000720c */ /* 0x008fda0003f02070 */
[----:B----4-:R-:W3:Y:S01]  /*22510*/  @P0 ATOMG.E.ADD.STRONG.GPU PT, R3, desc[UR6][R2.64], R5 ;  /* 0x00000005020309a8 */ /* 0x010ee200081ee1c6 */
[----:B------:R-:W4:Y:S02]  /*22520*/  S2R R4, SR_LTMASK ;  /* 0x0000000000047919 */ /* 0x000f240000003900 */
[----:B----4-:R-:W-:-:S04]  /*22530*/  LOP3.LUT R4, R4, UR4, RZ, 0xc0, !PT ;  /* 0x0000000404047c12 */ /* 0x010fc8000f8ec0ff */
[----:B------:R-:W4:Y:S01]  /*22540*/  POPC R7, R4 ;  /* 0x0000000400077309 */ /* 0x000f220000000000 */
[----:B---3--:R-:W4:Y:S02]  /*22550*/  SHFL.IDX PT, R0, R3, R0, 0x1f ;  /* 0x00001f0003007589 */ /* 0x008f2400000e0000 */
[----:B----4-:R-:W-:Y:S01]  /*22560*/  IADD3 R16, R0, UR36, R7 ;  /* 0x0000002400107c10 */ /* 0x010fe2000fffe007 */
[----:B------:R-:W-:Y:S06]  /*22570*/  BRA `(.L_x_1662) ;  /* 0x0000002c00fc7947 */ /* 0x000fec0003800000 */
.L_x_1661:
[----:B------:R-:W3:Y:S01]  /*22580*/  S2R R3, SR_CgaCtaId ;  /* 0x0000000000037919 */ /* 0x000ee20000008800 */
[----:B------:R-:W-:-:S04]  /*22590*/  MOV R0, 0x400 ;  /* 0x0000040000007802 */ /* 0x000fc80000000f00 */
[----:B---3--:R-:W-:-:S05]  /*225a0*/  LEA R2, R3, R0, 0x18 ;  /* 0x0000000003027211 */ /* 0x008fca00078ec0ff */
[----:B------:R3:W-:Y:S01]  /*225b0*/  STL [R1+0x20], R2 ;  /* 0x0000200201007387 */ /* 0x0007e20000100800 */
[----:B------:R-:W-:-:S05]  /*225c0*/  VIADD R0, R2, 0x18400 ;  /* 0x0001840002007836 */ /* 0x000fca0000000000 */
[----:B------:R-:W-:-:S13]  /*225d0*/  LOP3.LUT P0, RZ, R0, 0x3ff, RZ, 0xc0, !PT ;  /* 0x000003ff00ff7812 */ /* 0x000fda000780c0ff */
[----:B---3--:R-:W-:Y:S05]  /*225e0*/  @!P0 BRA `(.L_x_1663) ;  /* 0x0000000000408947 */ /* 0x008fea0003800000 */
[----:B------:R-:W-:Y:S01]  /*225f0*/  MOV R2, 0x0 ;  /* 0x0000000000027802 */ /* 0x000fe20000000f00 */
[----:B------:R-:W-:Y:S01]  /*22600*/  ULDC.64 UR6, c[0x4][0x108] ;  /* 0x0100420000067ab9 */ /* 0x000fe20000000a00 */
[----:B------:R-:W-:Y:S01]  /*22610*/  ULDC.64 UR8, c[0x4][0x110] ;  /* 0x0100440000087ab9 */ /* 0x000fe20000000a00 */
[----:B------:R-:W-:Y:S01]  /*22620*/  ULDC.64 UR4, c[0x4][0x90] ;  /* 0x0100240000047ab9 */ /* 0x000fe20000000a00 */
[----:B------:R-:W-:Y:S01]  /*22630*/  IMAD.U32 R4, RZ, RZ, UR6 ;  /* 0x00000006ff047e24 */ /* 0x000fe2000f8e00ff */
[----:B------:R-:W-:Y:S01]  /*22640*/  MOV R5, UR7 ;  /* 0x0000000700057c02 */ /* 0x000fe20008000f00 */
[----:B------:R-:W3:Y:S01]  /*22650*/  LDC.64 R2, c[0x4][R2] ;  /* 0x0100000002027b82 */ /* 0x000ee20000000a00 */
[----:B--2---:R-:W-:Y:S01]  /*22660*/  IMAD.U32 R6, RZ, RZ, UR8 ;  /* 0x00000008ff067e24 */ /* 0x004fe2000f8e00ff */
[----:B------:R-:W-:Y:S01]  /*22670*/  MOV R12, 0x1 ;  /* 0x00000001000c7802 */ /* 0x000fe20000000f00 */
[----:B------:R-:W-:Y:S02]  /*22680*/  IMAD.U32 R7, RZ, RZ, UR9 ;  /* 0x00000009ff077e24 */ /* 0x000fe4000f8e00ff */
[----:B01----:R-:W-:-:S02]  /*22690*/  IMAD.U32 R10, RZ, RZ, UR4 ;  /* 0x00000004ff0a7e24 */ /* 0x003fc4000f8e00ff */
[----:B------:R-:W-:Y:S02]  /*226a0*/  IMAD.U32 R11, RZ, RZ, UR5 ;  /* 0x00000005ff0b7e24 */ /* 0x000fe4000f8e00ff */
[----:B------:R-:W-:Y:S02]  /*226b0*/  IMAD.MOV.U32 R8, RZ, RZ, 0x70 ;  /* 0x00000070ff087424 */ /* 0x000fe400078e00ff */
[----:B------:R-:W-:-:S07]  /*226c0*/  IMAD.MOV.U32 R13, RZ, RZ, RZ ;  /* 0x000000ffff0d7224 */ /* 0x000fce00078e00ff */
[----:B------:R-:W-:-:S07]  /*226d0*/  LEPC R20, `(.L_x_1663) ;  /* 0x000000001014794e */ /* 0x000fce0000000000 */
[----:B---3--:R-:W-:Y:S05]  /*226e0*/  CALL.ABS.NOINC R2 ;  /* 0x0000000002007343 */ /* 0x008fea0003c00000 */
.L_x_1663:
[----:B------:R-:W3:Y:S02]  /*226f0*/  LDL R2, [R1+0x20] ;  /* 0x0000200001027983 */ /* 0x000ee40000100800 */
[----:B---3--:R-:W-:-:S05]  /*22700*/  VIADD R0, R2, 0x400 ;  /* 0x0000040002007836 */ /* 0x008fca0000000000 */
[----:B------:R-:W-:-:S13]  /*22710*/  LOP3.LUT P0, RZ, R0, 0x3ff, RZ, 0xc0, !PT ;  /* 0x000003ff00ff7812 */ /* 0x000fda000780c0ff */
[----:B------:R-:W-:Y:S05]  /*22720*/  @!P0 BRA `(.L_x_1664) ;  /* 0x0000000000808947 */ /* 0x000fea0003800000 */
[----:B------:R-:W-:Y:S01]  /*22730*/  MOV R0, 0x0 ;  /* 0x0000000000007802 */ /* 0x000fe20000000f00 */
[----:B------:R-:W-:Y:S01]  /*22740*/  ULDC.64 UR6, c[0x4][0x108] ;  /* 0x0100420000067ab9 */ /* 0x000fe20000000a00 */
[----:B------:R-:W-:Y:S01]  /*22750*/  ULDC.64 UR8, c[0x4][0x110] ;  /* 0x0100440000087ab9 */ /* 0x000fe20000000a00 */
[----:B------:R-:W-:Y:S01]  /*22760*/  ULDC.64 UR4, c[0x4][0x98] ;  /* 0x0100260000047ab9 */ /* 0x000fe20000000a00 */
[----:B------:R3:W4:Y:S01]  /*22770*/  LDC.64 R2, c[0x4][R0] ;  /* 0x0100000000027b82 */ /* 0x0007220000000a00 */
[----:B------:R-:W-:Y:S01]  /*22780*/  IMAD.U32 R4, RZ, RZ, UR6 ;  /* 0x00000006ff047e24 */ /* 0x000fe2000f8e00ff */
[----:B------:R-:W-:Y:S01]  /*22790*/  MOV R7, UR9 ;  /* 0x0000000900077c02 */ /* 0x000fe20008000f00 */
[----:B------:R-:W-:Y:S02]  /*227a0*/  IMAD.U32 R5, RZ, RZ, UR7 ;  /* 0x00000007ff057e24 */ /* 0x000fe4000f8e00ff */
[----:B--2---:R-:W-:Y:S02]  /*227b0*/  IMAD.U32 R6, RZ, RZ, UR8 ;  /* 0x00000008ff067e24 */ /* 0x004fe4000f8e00ff */
[----:B01----:R-:W-:-:S02]  /*227c0*/  IMAD.U32 R10, RZ, RZ, UR4 ;  /* 0x00000004ff0a7e24 */ /* 0x003fc4000f8e00ff */
[----:B------:R-:W-:Y:S02]  /*227d0*/  IMAD.U32 R11, RZ, RZ, UR5 ;  /* 0x00000005ff0b7e24 */ /* 0x000fe4000f8e00ff */
[----:B------:R-:W-:Y:S02]  /*227e0*/  IMAD.MOV.U32 R8, RZ, RZ, 0x70 ;  /* 0x00000070ff087424 */ /* 0x000fe400078e00ff */
[----:B------:R-:W-:Y:S02]  /*227f0*/  IMAD.MOV.U32 R12, RZ, RZ, 0x1 ;  /* 0x00000001ff0c7424 */ /* 0x000fe400078e00ff */
[----:B---3--:R-:W-:-:S07]  /*22800*/  IMAD.MOV.U32 R13, RZ, RZ, RZ ;  /* 0x000000ffff0d7224 */ /* 0x008fce00078e00ff */
[----:B------:R-:W-:-:S07]  /*22810*/  LEPC R20, `(.L_x_1665) ;  /* 0x000000001014794e */ /* 0x000fce0000000000 */
[----:B----4-:R-:W-:Y:S05]  /*22820*/  CALL.ABS.NOINC R2 ;  /* 0x0000000002007343 */ /* 0x010fea0003c00000 */
.L_x_1665:
[----:B------:R-:W-:Y:S01]  /*22830*/  MOV R2, 0x0 ;  /* 0x0000000000027802 */ /* 0x000fe20000000f00 */
[----:B------:R-:W-:Y:S01]  /*22840*/  ULDC.64 UR4, c[0x4][0x108] ;  /* 0x0100420000047ab9 */ /* 0x000fe20000000a00 */
[----:B------:R-:W-:Y:S01]  /*22850*/  ULDC.64 UR6, c[0x4][0x110] ;  /* 0x0100440000067ab9 */ /* 0x000fe20000000a00 */
[----:B------:R-:W-:Y:S01]  /*22860*/  ULDC.64 UR8, c[0x4][0xa0] ;  /* 0x0100280000087ab9 */ /* 0x000fe20000000a00 */
[----:B------:R-:W-:Y:S01]  /*22870*/  MOV R4, UR4 ;  /* 0x0000000400047c02 */ /* 0x000fe20008000f00 */
[----:B------:R-:W-:Y:S01]  /*22880*/  IMAD.U32 R5, RZ, RZ, UR5 ;  /* 0x00000005ff057e24 */ /* 0x000fe2000f8e00ff */
[----:B------:R-:W0:Y:S01]  /*22890*/  LDC.64 R2, c[0x4][R2] ;  /* 0x0100000002027b82 */ /* 0x000e220000000a00 */
[----:B------:R-:W-:Y:S01]  /*228a0*/  IMAD.U32 R6, RZ, RZ, UR6 ;  /* 0x00000006ff067e24 */ /* 0x000fe2000f8e00ff */
[----:B------:R-:W-:Y:S01]  /*228b0*/  MOV R8, 0x70 ;  /* 0x0000007000087802 */ /* 0x000fe20000000f00 */
[----:B------:R-:W-:Y:S02]  /*228c0*/  IMAD.U32 R7, RZ, RZ, UR7 ;  /* 0x00000007ff077e24 */ /* 0x000fe4000f8e00ff */
[----:B------:R-:W-:-:S02]  /*228d0*/  IMAD.U32 R10, RZ, RZ, UR8 ;  /* 0x00000008ff0a7e24 */ /* 0x000fc4000f8e00ff */
[----:B------:R-:W-:Y:S02]  /*228e0*/  IMAD.U32 R11, RZ, RZ, UR9 ;  /* 0x00000009ff0b7e24 */ /* 0x000fe4000f8e00ff */
[----:B------:R-:W-:Y:S02]  /*228f0*/  IMAD.MOV.U32 R12, RZ, RZ, 0x1 ;  /* 0x00000001ff0c7424 */ /* 0x000fe400078e00ff */
[----:B------:R-:W-:-:S07]  /*22900*/  IMAD.MOV.U32 R13, RZ, RZ, RZ ;  /* 0x000000ffff0d7224 */ /* 0x000fce00078e00ff */
[----:B------:R-:W-:-:S07]  /*22910*/  LEPC R20, `(.L_x_1664) ;  /* 0x000000001014794e */ /* 0x000fce0000000000 */
[----:B0-----:R-:W-:Y:S05]  /*22920*/  CALL.ABS.NOINC R2 ;  /* 0x0000000002007343 */ /* 0x001fea0003c00000 */
.L_x_1664:
[----:B------:R-:W3:Y:S01]  /*22930*/  LDL.LU R4, [R1+0x2c] ;  /* 0x00002c0001047983 */ /* 0x000ee20000300800 */
[----:B------:R-:W4:Y:S01]  /*22940*/  LDC R0, c[0x0][0x428] ;  /* 0x00010a00ff007b82 */ /* 0x000f220000000800 */
[----:B------:R-:W-:Y:S01]  /*22950*/  ULDC.64 UR4, c[0x0][0x9f8] ;  /* 0x00027e0000047ab9 */ /* 0x000fe20000000a00 */
[----:B------:R-:W-:Y:S01]  /*22960*/  ULDC.64 UR6, c[0x0][0x208] ;  /* 0x0000820000067ab9 */ /* 0x000fe20000000a00 */
[----:B------:R-:W0:Y:S01]  /*22970*/  S2R R5, SR_TID.X ;  /* 0x0000000000057919 */ /* 0x000e220000002100 */
[----:B----4-:R-:W-:Y:S01]  /*22980*/  ISETP.NE.AND P0, PT, R0, 0x1, PT ;  /* 0x000000010000780c */ /* 0x010fe20003f05270 */
[----:B------:R-:W-:Y:S01]  /*22990*/  IMAD.MOV.U32 R0, RZ, RZ, R18 ;  /* 0x000000ffff007224 */ /* 0x000fe200078e0012 */
[----:B0-----:R-:W-:-:S11]  /*229a0*/  LOP3.LUT R5, R5, 0x1f, RZ, 0xc0, !PT ;  /* 0x0000001f05057812 */ /* 0x001fd600078ec0ff */
[----:B------:R-:W0:Y:S08]  /*229b0*/  @P0 LDC R3, c[0x0][0x42c] ;  /* 0x00010b00ff030b82 */ /* 0x000e300000000800 */
[----:B------:R-:W4:Y:S01]  /*229c0*/  @P0 LDC R2, c[0x0][0x430] ;  /* 0x00010c00ff020b82 */ /* 0x000f220000000800 */
[----:B0-----:R-:W-:-:S05]  /*229d0*/  @P0 IMAD.HI.U32 R3, R18, R3, RZ ;  /* 0x0000000312030227 */ /* 0x001fca00078e00ff */
[----:B----4-:R-:W-:Y:S02]  /*229e0*/  @P0 SHF.R.U32.HI R0, RZ, R2, R3 ;  /* 0x00000002ff000219 */ /* 0x010fe40000011603 */
[----:B------:R-:W-:-:S04]  /*229f0*/  ISETP.NE.U32.AND P0, PT, RZ, UR4, PT ;  /* 0x00000004ff007c0c */ /* 0x000fc8000bf05070 */
[----:B------:R-:W-:Y:S01]  /*22a00*/  ISETP.NE.AND.EX P0, PT, RZ, UR5, PT, P0 ;  /* 0x00000005ff007c0c */ /* 0x000fe2000bf05300 */
[----:B------:R-:W-:-:S12]  /*22a10*/  ULDC.64 UR4, c[0x0][0xa00] ;  /* 0x0002800000047ab9 */ /* 0x000fd80000000a00 */
[----:B--2---:R-:W0:Y:S01]  /*22a20*/  @P0 LDC.64 R6, c[0x0][0x9f8] ;  /* 0x00027e00ff060b82 */ /* 0x004e220000000a00 */
[----:B------:R-:W-:-:S04]  /*22a30*/  ISETP.NE.AND P6, PT, R5, RZ, PT ;  /* 0x000000ff0500720c */ /* 0x000fc80003fc5270 */
[----:B------:R-:W-:-:S09]  /*22a40*/  PLOP3.LUT P1, PT, P6, PT, PT, 0x8, 0x0 ;  /* 0x000000000000781c */ /* 0x000fd2000372e170 */
[----:B------:R-:W-:Y:S01]  /*22a50*/  VOTEU.ALL UP1, P6 ;  /* 0x00000000003f7886 */ /* 0x000fe20003020000 */
[----:B0-----:R-:W-:-:S04]  /*22a60*/  @P0 IMAD.WIDE R6, R19, 0x4, R6 ;  /* 0x0000000413060825 */ /* 0x001fc800078e0206 */
[----:B------:R-:W-:-:S04]  /*22a70*/  @!UP1 UIADD3 UR8, UP0, UR38, 0x270, URZ ;  /* 0x0000027026089890 */ /* 0x000fc8000ff1e03f */
[----:B------:R-:W-:-:S03]  /*22a80*/  @!UP1 UIADD3.X UR9, URZ, UR39, URZ, UP0, !UPT ;  /* 0x000000273f099290 */ /* 0x000fc600087fe43f */
[----:B------:R-:W-:Y:S01]  /*22a90*/  VOTEU.ALL UP0, P6 ;  /* 0x00000000003f7886 */ /* 0x000fe20003000000 */
[----:B---3--:R-:W-:Y:S02]  /*22aa0*/  IMAD R3, R17, 0x80, R4 ;  /* 0x0000008011037824 */ /* 0x008fe400078e0204 */
[----:B------:R-:W-:-:S06]  /*22ab0*/  IMAD.MOV.U32 R4, RZ, RZ, R19 ;  /* 0x000000ffff047224 */ /* 0x000fcc00078e0013 */
[----:B------:R0:W5:Y:S01]  /*22ac0*/  @P0 LDG.E R4, desc[UR6][R6.64] ;  /* 0x0000000606040981 */ /* 0x000162000c1e1900 */
[----:B------:R-:W-:-:S04]  /*22ad0*/  ISETP.NE.U32.AND P0, PT, RZ, UR4, PT ;  /* 0x00000004ff007c0c */ /* 0x000fc8000bf05070 */
[----:B------:R-:W-:-:S04]  /*22ae0*/  ISETP.NE.AND.EX P0, PT, RZ, UR5, PT, P0 ;  /* 0x00000005ff007c0c */ /* 0x000fc8000bf05300 */
[----:B------:R-:W-:-:S09]  /*22af0*/  SEL R2, R19, RZ, !P0 ;  /* 0x000000ff13027207 */ /* 0x000fd20004000000 */
.L_x_1666:
        /* <DEDUP_REMOVED lines=9> */
[----:B--2---:R-:W-:Y:S05]  /*22b90*/  @P1 BRA.U.ANY `(.L_x_1666) ;  /* 0xfffffffd00d81947 */ /* 0x004fea000393ffff */
[----:B------:R-:W2:Y:S01]  /*22ba0*/  S2R R5, SR_TID.X ;  /* 0x0000000000057919 */ /* 0x000ea20000002100 */
[----:B------:R-:W-:Y:S01]  /*22bb0*/  UMOV UR4, 0x40 ;  /* 0x0000004000047882 */ /* 0x000fe20000000000 */
[----:B--2---:R-:W-:-:S04]  /*22bc0*/  LOP3.LUT R5, R5, 0x1f, RZ, 0xc0, !PT ;  /* 0x0000001f05057812 */ /* 0x004fc800078ec0ff */
[----:B------:R-:W-:-:S04]  /*22bd0*/  ISETP.NE.AND P2, PT, R5, RZ, PT ;  /* 0x000000ff0500720c */ /* 0x000fc80003f45270 */
[----:B------:R-:W-:-:S09]  /*22be0*/  PLOP3.LUT P1, PT, P2, PT, PT, 0x8, 0x0 ;  /* 0x000000000000781c */ /* 0x000fd2000172e170 */
[----:B------:R-:W-:-:S05]  /*22bf0*/  VOTEU.ALL UP0, P2 ;  /* 0x00000000003f7886 */ /* 0x000fca0001000000 */
.L_x_1667:
        /* <DEDUP_REMOVED lines=15> */
.L_x_1668:
        /* <DEDUP_REMOVED lines=9> */
[----:B------:R-:W2:Y:S01]  /*22d80*/  LDL R5, [R1+0x24] ;  /* 0x0000240001057983 */ /* 0x000ea20000100800 */
[----:B-1----:R-:W1:Y:S01]  /*22d90*/  LDC.64 R8, c[0x0][0x3f8] ;  /* 0x0000fe00ff087b82 */ /* 0x002e620000000a00 */
[----:B------:R-:W-:Y:S02]  /*22da0*/  ULDC.64 UR4, c[0x0][0xa08] ;  /* 0x0002820000047ab9 */ /* 0x000fe40000000a00 */
[----:B-1----:R-:W-:Y:S01]  /*22db0*/  LOP3.LUT P0, RZ, R8, UR4, RZ, 0xfc, !PT ;  /* 0x0000000408ff7c12 */ /* 0x002fe2000f80fcff */
[----:B------:R-:W-:-:S03]  /*22dc0*/  UMOV UR4, 0xffffffff ;  /* 0xffffffff00047882 */ /* 0x000fc60000000000 */
[----:B------:R-:W-:-:S04]  /*22dd0*/  LOP3.LUT P0, RZ, R9, UR5, RZ, 0xfc, P0 ;  /* 0x0000000509ff7c12 */ /* 0x000fc8000800fcff */
[----:B0----5:R-:W-:Y:S02]  /*22de0*/  SEL R6, R4, RZ, !P0 ;  /* 0x000000ff04067207 */ /* 0x021fe40004000000 */
[----:B--2---:R-:W-:Y:S01]  /*22df0*/  IADD3 R5, R5, -0x1, RZ ;  /* 0xffffffff05057810 */ /* 0x004fe20007ffe0ff */
[----:B------:R-:W-:Y:S06]  /*22e00*/  BRA.DIV UR4, `(.L_x_1669) ;  /* 0x0000004a042c7947 */ /* 0x000fec000b800000 */
.L_x_1805:
[----:B------:R-:W-:Y:S01]  /*22e10*/  UMOV UR4, 0xffffffff ;  /* 0xffffffff00047882 */ /* 0x000fe20000000000 */
[----:B------:R-:W-:Y:S02]  /*22e20*/  SHF.R.S32.HI R17, RZ, 0x1f, R4 ;  /* 0x0000001fff117819 */ /* 0x000fe40000011404 */
[----:B------:R-:W-:Y:S05]  /*22e30*/  BRA.DIV UR4, `(.L_x_1670) ;  /* 0x0000004a04547947 */ /* 0x000fea000b800000 */
[----:B------:R-:W-:-:S13]  /*22e40*/  ELECT P6, URZ, PT ;  /* 0x00000000003f782f */ /* 0x000fda00038c0000 */
.L_x_1808:
[----:B------:R-:W-:Y:S05]  /*22e50*/  @!P6 BRA `(.L_x_1671) ;  /* 0x000000040028e947 */ /* 0x000fea0003800000 */
[----:B------:R-:W-:-:S04]  /*22e60*/  ISETP.NE.U32.AND P0, PT, R8, RZ, PT ;  /* 0x000000ff0800720c */ /* 0x000fc80003f05070 */
        /* <DEDUP_REMOVED lines=17> */
[----:B------:R-:W-:-:S04]  /*22f80*/  LEA R10, P0, R6, R8, 0x2 ;  /* 0x00000008060a7211 */ /* 0x000fc800078010ff */
[----:B------:R-:W-:-:S05]  /*22f90*/  LEA.HI.X R11, R6, R9, R7, 0x2, P0 ;  /* 0x00000009060b7211 */ /* 0x000fca00000f1407 */
[----:B------:R0:W5:Y:S04]  /*22fa0*/  LDG.E R6, desc[UR6][R10.64] ;  /* 0x000000060a067981 */ /* 0x000168000c1e1900 */
.L_x_1672:
        /* <DEDUP_REMOVED lines=9> */
.L_x_1809:
        /* <DEDUP_REMOVED lines=11> */
.L_x_1674:
        /* <DEDUP_REMOVED lines=33> */
.L_x_1671:
        /* <DEDUP_REMOVED lines=17> */
[----:B------:R-:W-:Y:S01]  /*23410*/  UMOV UR15, 0x12f00000 ;  /* 0x12f00000000f7882 */ /* 0x000fe20000000000 */
[----:B------:R-:W-:Y:S01]  /*23420*/  @P0 MOV R7, 0xc000 ;  /* 0x0000c00000070802 */ /* 0x000fe20000000f00 */
        /* <DEDUP_REMOVED lines=28> */
.L_x_1810:
[----:B------:R-:W-:Y:S05]  /*235f0*/  BSYNC B0 ;  /* 0x0000000000007941 */ /* 0x000fea0003800000 */
.L_x_1675:
[----:B0-----:R-:W2:Y:S04]  /*23600*/  LDL R3, [R1+0x24] ;  /* 0x0000240001037983 */ /* 0x001ea80000100800 */
[----:B------:R-:W3:Y:S01]  /*23610*/  LDL R10, [R1+0x18] ;  /* 0x00001800010a7983 */ /* 0x000ee20000100800 */
[----:B------:R-:W-:Y:S01]  /*23620*/  BSSY B0, `(.L_x_1677) ;  /* 0x00001a3000007945 */ /* 0x000fe20003800000 */
[----:B--2---:R-:W-:-:S05]  /*23630*/  VIADD R7, R3, 0xfffffffe ;  /* 0xfffffffe03077836 */ /* 0x004fca0000000000 */
[----:B---3--:R-:W-:-:S13]  /*23640*/  ISETP.GE.AND P0, PT, R7, R10, PT ;  /* 0x0000000a0700720c */ /* 0x008fda0003f06270 */
[----:B------:R-:W-:Y:S05]  /*23650*/  @!P0 BRA `(.L_x_1678) ;  /* 0x00000018007c8947 */ /* 0x000fea0003800000 */
[----:B------:R-:W-:Y:S01]  /*23660*/  IMAD.MOV R13, RZ, RZ, -R3 ;  /* 0x000000ffff0d7224 */ /* 0x000fe200078e0a03 */
[----:B------:R-:W-:Y:S01]  /*23670*/  LOP3.LUT R2, RZ, R10, RZ, 0x33, !PT ;  /* 0x0000000aff027212 */ /* 0x000fe200078e33ff */
[----:B------:R-:W-:Y:S03]  /*23680*/  BSSY B1, `(.L_x_1679) ;  /* 0x000008c000017945 */ /* 0x000fe60003800000 */
        /* <DEDUP_REMOVED lines=36> */
.L_x_1683:
[----:B0-----:R-:W0:Y:S01]  /*238d0*/  S2R R8, SR_CgaCtaId ;  /* 0x0000000000087919 */ /* 0x001e220000008800 */
[----:B------:R-:W-:-:S04]  /*238e0*/  MOV R3, 0x400 ;  /* 0x0000040000037802 */ /* 0x000fc80000000f00 */
[----:B0-----:R-:W-:Y:S02]  /*238f0*/  LEA R3, R8, R3, 0x18 ;  /* 0x0000000308037211 */ /* 0x001fe400078ec0ff */
[----:B------:R-:W-:-:S03]  /*23900*/  SHF.L.U32 R8, R14, 0x1f, RZ ;  /* 0x0000001f0e087819 */ /* 0x000fc600000006ff */
[----:B------:R-:W-:-:S04]  /*23910*/  IMAD R3, R12, 0x8, R3 ;  /* 0x000000080c037824 */ /* 0x000fc800078e0203 */
[----:B------:R-:W0:Y:S02]  /*23920*/  SYNCS.PHASECHK.TRANS64.TRYWAIT P0, [R3+URZ+0x2a840], R8 ;  /* 0x02a84008030075a7 */ /* 0x000e24000800017f */
[----:B0-----:R-:W-:Y:S05]  /*23930*/  @!P0 BRA `(.L_x_1684) ;  /* 0x0000003c00e88947 */ /* 0x001fea0003800000 */
.L_x_1811:
        /* <DEDUP_REMOVED lines=11> */
.L_x_1685:
        /* <DEDUP_REMOVED lines=37> */
.L_x_1812:
[----:B------:R-:W1:Y:S01]  /*23c40*/  S2R R9, SR_TID.X ;  /* 0x0000000000097919 */ /* 0x000e620000002100 */
[----:B------:R-:W-:-:S04]  /*23c50*/  UPRMT UR4, UR37, 0x9910, URZ ;  /* 0x0000991025047896 */ /* 0x000fc8000800003f */
[----:B------:R-:W-:Y:S01]  /*23c60*/  UISETP.NE.AND UP0, UPT, UR4, 0x2, UPT ;  /* 0x000000020400788c */ /* 0x000fe2000bf05270 */
[----:B-1----:R-:W-:-:S04]  /*23c70*/  LOP3.LUT R9, R9, 0x7f, RZ, 0xc0, !PT ;  /* 0x0000007f09097812 */ /* 0x002fc800078ec0ff */
[----:B------:R-:W-:-:S13]  /*23c80*/  ISETP.NE.AND P0, PT, R9, RZ, PT ;  /* 0x000000ff0900720c */ /* 0x000fda0003f05270 */
[----:B0-----:R-:W-:-:S04]  /*23c90*/  @!P0 IMAD.MOV.U32 R8, RZ, RZ, 0x6000 ;  /* 0x00006000ff088424 */ /* 0x001fc800078e00ff */
[----:B------:R0:W-:Y:S01]  /*23ca0*/  @!P0 SYNCS.ARRIVE.TRANS64 RZ, [R3+URZ+0x2a850], R8 ;  /* 0x02a8500803ff89a7 */ /* 0x0001e2000800003f */
[----:B------:R-:W-:-:S13]  /*23cb0*/  PLOP3.LUT P0, PT, PT, PT, UP0, 0x40, 0x0 ;  /* 0x000000000000781c */ /* 0x000fda0003f0e808 */
[----:B0-----:R-:W-:Y:S05]  /*23cc0*/  @!P0 BRA `(.L_x_1687) ;  /* 0x0000000000048947 */ /* 0x001fea0003800000 */
[----:B------:R-:W-:Y:S01]  /*23cd0*/  BPT.TRAP 0x1 ;  /* 0x000000040000795c */ /* 0x000fe20000300000 */
.L_x_1687:
[----:B------:R-:W2:Y:S02]  /*23ce0*/  LDL R8, [R1+0x8] ;  /* 0x0000080001087983 */ /* 0x000ea40000100800 */
[----:B--2---:R-:W-:-:S13]  /*23cf0*/  LOP3.LUT P0, RZ, R8, 0x40, RZ, 0xc0, !PT ;  /* 0x0000004008ff7812 */ /* 0x004fda000780c0ff */
[----:B------:R-:W-:Y:S05]  /*23d00*/  @P0 BRA `(.L_x_1688) ;  /* 0x0000000000040947 */ /* 0x000fea0003800000 */
[----:B------:R-:W-:Y:S01]  /*23d10*/  BPT.TRAP 0x1 ;  /* 0x000000040000795c */ /* 0x000fe20000300000 */
.L_x_1688:
[----:B------:R-:W2:Y:S01]  /*23d20*/  LDL.LU R9, [R1] ;  /* 0x0000000001097983 */ /* 0x000ea20000300800 */
        /* <DEDUP_REMOVED lines=22> */
[----:B------:R0:W-:Y:S01]  /*23e90*/  UTMALDG.4D [UR8], [UR4], desc[UR6] ;  /* 0x00000608040075b4 */ /* 0x0001e20008019000 */
[----:B------:R-:W-:Y:S01]  /*23ea0*/  IMAD.MOV.U32 R5, RZ, RZ, R7 ;  /* 0x000000ffff057224 */ /* 0x000fe200078e0007 */
[----:B0-----:R-:W-:Y:S01]  /*23eb0*/  UMOV UR8, UR14 ;  /* 0x0000000e00087c82 */ /* 0x001fe20008000000 */
[----:B------:R-:W-:Y:S02]  /*23ec0*/  UMOV UR10, UR15 ;  /* 0x0000000f000a7c82 */ /* 0x000fe40008000000 */
[----:B------:R0:W-:Y:S02]  /*23ed0*/  UTMALDG.4D [UR8], [UR4], desc[UR6] ;  /* 0x00000608040075b4 */ /* 0x0001e40008019000 */
[----:B0-----:R-:W-:Y:S01]  /*23ee0*/  NOP ;  /* 0x0000000000007918 */ /* 0x001fe20000000000 */
.L_x_1682:
[----:B------:R-:W-:Y:S05]  /*23ef0*/  BSYNC B2 ;  /* 0x0000000000027941 */ /* 0x000fea0003800000 */
.L_x_1681:
[----:B------:R-:W2:Y:S04]  /*23f00*/  LDL R2, [R1+0x24] ;  /* 0x0000240001027983 */ /* 0x000ea80000100800 */
[----:B------:R0:W-:Y:S04]  /*23f10*/  STL [R1+0x10], R14 ;  /* 0x0000100e01007387 */ /* 0x0001e80000100800 */
[----:B------:R0:W-:Y:S02]  /*23f20*/  STL [R1], R12 ;  /* 0x0000000c01007387 */ /* 0x0001e40000100800 */
[----:B0-2---:R-:W-:-:S07]  /*23f30*/  VIADD R7, R2, 0xfffffffd ;  /* 0xfffffffd02077836 */ /* 0x005fce0000000000 */
.L_x_1680:
[----:B------:R-:W-:Y:S05]  /*23f40*/  BSYNC B1 ;  /* 0x0000000000017941 */ /* 0x000fea0003800000 */
.L_x_1679:
[----:B------:R-:W2:Y:S01]  /*23f50*/  LDL.LU R2, [R1+0x24] ;  /* 0x0000240001027983 */ /* 0x000ea20000300800 */
[----:B------:R-:W-:Y:S02]  /*23f60*/  IADD3 R13, R13, -0x2, RZ ;  /* 0xfffffffe0d0d7810 */ /* 0x000fe40007ffe0ff */
[----:B--2---:R-:W-:-:S04]  /*23f70*/  LOP3.LUT R2, RZ, R2, RZ, 0x33, !PT ;  /* 0x00000002ff027212 */ /* 0x004fc800078e33ff */
[----:B------:R-:W-:-:S13]  /*23f80*/  ISETP.NE.AND P0, PT, R13, R2, PT ;  /* 0x000000020d00720c */ /* 0x000fda0003f05270 */
[----:B------:R-:W-:Y:S05]  /*23f90*/  @!P0 BRA `(.L_x_1678) ;  /* 0x00000010002c8947 */ /* 0x000fea0003800000 */
[----:B------:R-:W-:-:S07]  /*23fa0*/  IMAD.MOV.U32 R13, RZ, RZ, R6 ;  /* 0x000000ffff0d7224 */ /* 0x000fce00078e0006 */
.L_x_1705:
        /* <DEDUP_REMOVED lines=24> */
[--C-:B------:R-:W-:Y:S01]  /*24130*/  SHF.R.S32.HI R3, RZ, 0x1f, R2.reuse ;  /* 0x0000001fff037819 */ /* 0x100fe20000011402 */
[----:B------:R-:W-:Y:S02]  /*24140*/  IMAD.MOV R12, RZ, RZ, -R2 ;  /* 0x000000ffff0c7224 */ /* 0x000fe400078e0a02 */
[C---:B------:R-:W-:Y:S02]  /*24150*/  IMAD R10, R4.reuse, UR7, R10 ;  /* 0x00000007040a7c24 */ /* 0x040fe4000f8e020a */
[----:B------:R-:W-:-:S04]  /*24160*/  IMAD.WIDE.U32 R2, R4, UR6, R2 ;  /* 0x0000000604027c25 */ /* 0x000fc8000f8e0002 */
[----:B------:R-:W-:Y:S01]  /*24170*/  IMAD R12, R11, R12, R7 ;  /* 0x0000000c0b0c7224 */ /* 0x000fe200078e0207 */
[----:B------:R-:W-:Y:S02]  /*24180*/  IADD3 R3, R10, R3, RZ ;  /* 0x000000030a037210 */ /* 0x000fe40007ffe0ff */
[----:B------:R-:W-:-:S04]  /*24190*/  LEA R10, P0, R2, UR4, 0x2 ;  /* 0x00000004020a7c11 */ /* 0x000fc8000f8010ff */
[----:B------:R-:W-:-:S05]  /*241a0*/  LEA.HI.X R11, R2, UR5, R3, 0x2, P0 ;  /* 0x00000005020b7c11 */ /* 0x000fca00080f1403 */
[----:B------:R0:W5:Y:S04]  /*241b0*/  LDG.E R13, desc[UR8][R10.64] ;  /* 0x000000080a0d7981 */ /* 0x000168000c1e1900 */
.L_x_1691:
[----:B------:R-:W1:Y:S01]  /*241c0*/  S2R R3, SR_CgaCtaId ;  /* 0x0000000000037919 */ /* 0x000e620000008800 */
[----:B------:R-:W-:-:S04]  /*241d0*/  MOV R2, 0x400 ;  /* 0x0000040000027802 */ /* 0x000fc80000000f00 */
[----:B-1----:R-:W-:Y:S02]  /*241e0*/  LEA R2, R3, R2, 0x18 ;  /* 0x0000000203027211 */ /* 0x002fe400078ec0ff */
[----:B------:R-:W-:-:S03]  /*241f0*/  SHF.L.U32 R3, R9, 0x1f, RZ ;  /* 0x0000001f09037819 */ /* 0x000fc600000006ff */
[----:B------:R-:W-:-:S04]  /*24200*/  IMAD R2, R8, 0x8, R2 ;  /* 0x0000000808027824 */ /* 0x000fc800078e0202 */
[----:B------:R-:W1:Y:S02]  /*24210*/  SYNCS.PHASECHK.TRANS64.TRYWAIT P0, [R2+URZ+0x2a840], R3 ;  /* 0x02a84003020075a7 */ /* 0x000e64000800017f */
[----:B-1----:R-:W-:Y:S05]  /*24220*/  @!P0 BRA `(.L_x_1692) ;  /* 0x0000003400d48947 */ /* 0x002fea0003800000 */
.L_x_1813:
        /* <DEDUP_REMOVED lines=11> */
.L_x_1693:
        /* <DEDUP_REMOVED lines=37> */
.L_x_1814:
        /* <DEDUP_REMOVED lines=10> */
.L_x_1695:
[----:B------:R-:W2:Y:S02]  /*245d0*/  LDL R3, [R1+0x8] ;  /* 0x0000080001037983 */ /* 0x000ea40000100800 */
[----:B--2---:R-:W-:-:S13]  /*245e0*/  LOP3.LUT P0, RZ, R3, 0x40, RZ, 0xc0, !PT ;  /* 0x0000004003ff7812 */ /* 0x004fda000780c0ff */
[----:B------:R-:W-:Y:S05]  /*245f0*/  @P0 BRA `(.L_x_1696) ;  /* 0x0000000000040947 */ /* 0x000fea0003800000 */
[----:B------:R-:W-:Y:S01]  /*24600*/  BPT.TRAP 0x1 ;  /* 0x000000040000795c */ /* 0x000fe20000300000 */
.L_x_1696:
        /* <DEDUP_REMOVED lines=14> */
[----:B------:R-:W-:Y:S01]  /*246f0*/  IMAD.MOV.U32 R5, RZ, RZ, R12 ;  /* 0x000000ffff057224 */ /* 0x000fe200078e000c */
[----:B------:R-:W-:Y:S01]  /*24700*/  MOV R6, R13 ;  /* 0x0000000d00067202 */ /* 0x000fe20000000f00 */
        /* <DEDUP_REMOVED lines=13> */
.L_x_1690:
[----:B------:R-:W-:Y:S05]  /*247e0*/  BSYNC B1 ;  /* 0x0000000000017941 */ /* 0x000fea0003800000 */
.L_x_1689:
        /* <DEDUP_REMOVED lines=31> */
[----:B------:R-:W-:-:S06]  /*249e0*/  LEA.HI.X R13, R2, UR5, R3, 0x2, P0 ;  /* 0x00000005020d7c11 */ /* 0x000fcc00080f1403 */
[----:B------:R1:W5:Y:S03]  /*249f0*/  LDG.E R13, desc[UR8][R12.64] ;  /* 0x000000080c0d7981 */ /* 0x000366000c1e1900 */
.L_x_1699:
[----:B------:R-:W2:Y:S01]  /*24a00*/  S2R R3, SR_CgaCtaId ;  /* 0x0000000000037919 */ /* 0x000ea20000008800 */
[----:B------:R-:W-:-:S04]  /*24a10*/  MOV R2, 0x400 ;  /* 0x0000040000027802 */ /* 0x000fc80000000f00 */
[----:B--2---:R-:W-:Y:S02]  /*24a20*/  LEA R2, R3, R2, 0x18 ;  /* 0x0000000203027211 */ /* 0x004fe400078ec0ff */
[----:B------:R-:W-:-:S03]  /*24a30*/  SHF.L.U32 R3, R14, 0x1f, RZ ;  /* 0x0000001f0e037819 */ /* 0x000fc600000006ff */
[----:B------:R-:W-:-:S04]  /*24a40*/  IMAD R2, R15, 0x8, R2 ;  /* 0x000000080f027824 */ /* 0x000fc800078e0202 */
[----:B------:R-:W2:Y:S02]  /*24a50*/  SYNCS.PHASECHK.TRANS64.TRYWAIT P0, [R2+URZ+0x2a840], R3 ;  /* 0x02a84003020075a7 */ /* 0x000ea4000800017f */
[----:B--2---:R-:W-:Y:S05]  /*24a60*/  @!P0 BRA `(.L_x_1700) ;  /* 0x0000002c00ec8947 */ /* 0x004fea0003800000 */
.L_x_1815:
        /* <DEDUP_REMOVED lines=11> */
.L_x_1701:
        /* <DEDUP_REMOVED lines=21> */
[----:B------:R-:W-:-:S04]  /*24c70*/  UIMAD UR11, UR11, 0x60, UR5 ;  /* 0x000000600b0b78a4 */ /* 0x000fc8000f8e0205 */
        /* <DEDUP_REMOVED lines=14> */
.L_x_1816:
[----:B------:R-:W1:Y:S01]  /*24d60*/  S2R R3, SR_TID.X ;  /* 0x0000000000037919 */ /* 0x000e620000002100 */
[----:B------:R-:W-:-:S04]  /*24d70*/  UPRMT UR4, UR37, 0x9910, URZ ;  /* 0x0000991025047896 */ /* 0x000fc8000800003f */
[----:B------:R-:W-:Y:S01]  /*24d80*/  UISETP.NE.AND UP0, UPT, UR4, 0x2, UPT ;  /* 0x000000020400788c */ /* 0x000fe2000bf05270 */
[----:B-1----:R-:W-:-:S04]  /*24d90*/  LOP3.LUT R3, R3, 0x7f, RZ, 0xc0, !PT ;  /* 0x0000007f03037812 */ /* 0x002fc800078ec0ff */
[----:B------:R-:W-:-:S13]  /*24da0*/  ISETP.NE.AND P0, PT, R3, RZ, PT ;  /* 0x000000ff0300720c */ /* 0x000fda0003f05270 */
[----:B------:R-:W-:-:S04]  /*24db0*/  @!P0 IMAD.MOV.U32 R3, RZ, RZ, 0x6000 ;  /* 0x00006000ff038424 */ /* 0x000fc800078e00ff */
[----:B------:R1:W-:Y:S01]  /*24dc0*/  @!P0 SYNCS.ARRIVE.TRANS64 RZ, [R2+URZ+0x2a850], R3 ;  /* 0x02a8500302ff89a7 */ /* 0x0003e2000800003f */
[----:B------:R-:W-:-:S13]  /*24dd0*/  PLOP3.LUT P0, PT, PT, PT, UP0, 0x40, 0x0 ;  /* 0x000000000000781c */ /* 0x000fda0003f0e808 */
[----:B-1----:R-:W-:Y:S05]  /*24de0*/  @!P0 BRA `(.L_x_1703) ;  /* 0x0000000000048947 */ /* 0x002fea0003800000 */
[----:B------:R-:W-:Y:S01]  /*24df0*/  BPT.TRAP 0x1 ;  /* 0x000000040000795c */ /* 0x000fe20000300000 */
.L_x_1703:
[----:B------:R-:W2:Y:S02]  /*24e00*/  LDL R3, [R1+0x8] ;  /* 0x0000080001037983 */ /* 0x000ea40000100800 */
[----:B--2---:R-:W-:-:S13]  /*24e10*/  LOP3.LUT P0, RZ, R3, 0x40, RZ, 0xc0, !PT ;  /* 0x0000004003ff7812 */ /* 0x004fda000780c0ff */
[----:B------:R-:W-:Y:S05]  /*24e20*/  @P0 BRA `(.L_x_1704) ;  /* 0x0000000000040947 */ /* 0x000fea0003800000 */
[----:B------:R-:W-:Y:S01]  /*24e30*/  BPT.TRAP 0x1 ;  /* 0x000000040000795c */ /* 0x000fe20000300000 */
.L_x_1704:
[----:B------:R-:W2:Y:S01]  /*24e40*/  LDL R3, [R1+0xc] ;  /* 0x00000c0001037983 */ /* 0x000ea20000100800 */
        /* <DEDUP_REMOVED lines=17> */
[----:B------:R-:W-:Y:S01]  /*24f60*/  IMAD.MOV.U32 R5, RZ, RZ, R10 ;  /* 0x000000ffff057224 */ /* 0x000fe200078e000a */
[----:B------:R-:W-:Y:S02]  /*24f70*/  MOV R6, R13 ;  /* 0x0000000d00067202 */ /* 0x000fe40000000f00 */
        /* <DEDUP_REMOVED lines=8> */
.L_x_1698:
[----:B------:R-:W-:Y:S05]  /*25000*/  BSYNC B1 ;  /* 0x0000000000017941 */ /* 0x000fea0003800000 */
.L_x_1697:
[----:B------:R-:W2:Y:S01]  /*25010*/  LDL R2, [R1+0x18] ;  /* 0x0000180001027983 */ /* 0x000ea20000100800 */
[----:B------:R-:W-:Y:S01]  /*25020*/  VIADD R7, R7, 0xfffffffe ;  /* 0xfffffffe07077836 */ /* 0x000fe20000000000 */
[----:B--2---:R-:W-:-:S13]  /*25030*/  ISETP.GT.AND P0, PT, R11, R2, PT ;  /* 0x000000020b00720c */ /* 0x004fda0003f04270 */
[----:B------:R-:W-:Y:S05]  /*25040*/  @P0 BRA `(.L_x_1705) ;  /* 0xffffffec00d80947 */ /* 0x000fea000383ffff */
.L_x_1678:
[----:B------:R-:W-:Y:S05]  /*25050*/  BSYNC B0 ;  /* 0x0000000000007941 */ /* 0x000fea0003800000 */
.L_x_1677:
        /* <DEDUP_REMOVED lines=9> */
[----:B------:R-:W-:Y:S01]  /*250f0*/  ULDC.64 UR6, c[0x0][0x208] ;  /* 0x0000820000067ab9 */ /* 0x000fe20000000a00 */
        /* <DEDUP_REMOVED lines=8> */
.L_x_1707:
[----:B------:R-:W-:Y:S05]  /*25180*/  BSYNC B0 ;  /* 0x0000000000007941 */ /* 0x000fea0003800000 */
.L_x_1706:
        /* <DEDUP_REMOVED lines=11> */
.L_x_1817:
[----:B------:R-:W2:Y:S01]  /*25240*/  S2R R4, SR_TID.X ;  /* 0x0000000000047919 */ /* 0x000ea20000002100 */
[----:B------:R-:W-:-:S04]  /*25250*/  UPRMT UR4, UR37, 0x9910, URZ ;  /* 0x0000991025047896 */ /* 0x000fc8000800003f */
[----:B------:R-:W-:Y:S01]  /*25260*/  UISETP.NE.AND UP0, UPT, UR4, 0x2, UPT ;  /* 0x000000020400788c */ /* 0x000fe2000bf05270 */
[----:B--2---:R-:W-:-:S04]  /*25270*/  LOP3.LUT R4, R4, 0x7f, RZ, 0xc0, !PT ;  /* 0x0000007f04047812 */ /* 0x004fc800078ec0ff */
[----:B------:R-:W-:-:S13]  /*25280*/  ISETP.NE.AND P0, PT, R4, RZ, PT ;  /* 0x000000ff0400720c */ /* 0x000fda0003f05270 */
[----:B-1----:R-:W-:-:S04]  /*25290*/  @!P0 IMAD.MOV.U32 R2, RZ, RZ, 0x6000 ;  /* 0x00006000ff028424 */ /* 0x002fc800078e00ff */
[----:B------:R1:W-:Y:S01]  /*252a0*/  @!P0 SYNCS.ARRIVE.TRANS64 RZ, [R3+URZ+0x2a850], R2 ;  /* 0x02a8500203ff89a7 */ /* 0x0003e2000800003f */
[----:B------:R-:W-:-:S13]  /*252b0*/  PLOP3.LUT P0, PT, PT, PT, UP0, 0x40, 0x0 ;  /* 0x000000000000781c */ /* 0x000fda0003f0e808 */
[----:B-1----:R-:W-:Y:S05]  /*252c0*/  @!P0 BRA `(.L_x_1711) ;  /* 0x0000000000048947 */ /* 0x002fea0003800000 */
[----:B------:R-:W-:Y:S01]  /*252d0*/  BPT.TRAP 0x1 ;  /* 0x000000040000795c */ /* 0x000fe20000300000 */
.L_x_1711:
[----:B------:R-:W2:Y:S02]  /*252e0*/  LDL R2, [R1+0x8] ;  /* 0x0000080001027983 */ /* 0x000ea40000100800 */
[----:B--2---:R-:W-:-:S13]  /*252f0*/  LOP3.LUT P0, RZ, R2, 0x40, RZ, 0xc0, !PT ;  /* 0x0000004002ff7812 */ /* 0x004fda000780c0ff */
[----:B------:R-:W-:Y:S05]  /*25300*/  @P0 BRA `(.L_x_1712) ;  /* 0x0000000000040947 */ /* 0x000fea0003800000 */
[----:B------:R-:W-:Y:S01]  /*25310*/  BPT.TRAP 0x1 ;  /* 0x000000040000795c */ /* 0x000fe20000300000 */
.L_x_1712:
[----:B------:R-:W2:Y:S01]  /*25320*/  LDL R2, [R1] ;  /* 0x0000000001027983 */ /* 0x000ea20000100800 */
        /* <DEDUP_REMOVED lines=26> */
.L_x_1709:
[----:B------:R-:W-:Y:S05]  /*254d0*/  BSYNC B0 ;  /* 0x0000000000007941 */ /* 0x000fea0003800000 */
.L_x_1708:
        /* <DEDUP_REMOVED lines=9> */
.L_x_1662:
[----:B------:R-:W-:Y:S05]  /*25570*/  BSYNC B6 ;  /* 0x0000000000067941 */ /* 0x000fea0003800000 */
.L_x_1660:
[----:B------:R-:W-:-:S03]  /*25580*/  UMOV UR4, 0xffffffff ;  /* 0xffffffff00047882 */ /* 0x000fc60000000000 */
[----:B------:R-:W-:Y:S05]  /*25590*/  BRA.DIV UR4, `(.L_x_1713) ;  /* 0x00000026045c7947 */ /* 0x000fea000b800000 */
[----:B------:R3:W4:Y:S04]  /*255a0*/  SHFL.IDX PT, R4, R16, RZ, 0x1f ;  /* 0x00001fff10047589 */ /* 0x00072800000e0000 */
[----:B------:R-:W0:Y:S02]  /*255b0*/  SHFL.IDX PT, R16, R16, 0x1, 0x1f ;  /* 0x00201f0010107f89 */ /* 0x000e2400000e0000 */
.L_x_1821:
[----:B------:R-:W5:Y:S01]  /*255c0*/  S2R R7, SR_TID.X ;  /* 0x0000000000077919 */ /* 0x000f620000002100 */
[----:B------:R-:W-:Y:S01]  /*255d0*/  ULDC UR4, c[0x0][0xc14] ;  /* 0x0003050000047ab9 */ /* 0x000fe20000000800 */
[----:B------:R-:W-:Y:S01]  /*255e0*/  BSSY B0, `(.L_x_1714) ;  /* 0x000000c000007945 */ /* 0x000fe20003800000 */
[----:B-1----:R-:W-:Y:S01]  /*255f0*/  MOV R0, UR4 ;  /* 0x0000000400007c02 */ /* 0x002fe20008000f00 */
[----:B------:R-:W-:Y:S01]  /*25600*/  IMAD.MOV.U32 R17, RZ, RZ, RZ ;  /* 0x000000ffff117224 */ /* 0x000fe200078e00ff */
[----:B-----5:R-:W-:-:S04]  /*25610*/  LOP3.LUT R7, R7, 0x1f, RZ, 0xc0, !PT ;  /* 0x0000001f07077812 */ /* 0x020fc800078ec0ff */
[C---:B------:R-:W-:Y:S01]  /*25620*/  ISETP.NE.AND P0, PT, R7.reuse, 0x1f, PT ;  /* 0x0000001f0700780c */ /* 0x040fe20003f05270 */
[----:B------:R-:W-:-:S05]  /*25630*/  IMAD.IADD R5, R7, 0x1, R19 ;  /* 0x0000000107057824 */ /* 0x000fca00078e0213 */
[----:B------:R-:W-:-:S13]  /*25640*/  ISETP.GE.OR P0, PT, R5, R0, !P0 ;  /* 0x000000000500720c */ /* 0x000fda0004706670 */
[----:B------:R-:W-:Y:S05]  /*25650*/  @P0 BRA `(.L_x_1715) ;  /* 0x0000000000100947 */ /* 0x000fea0003800000 */
[----:B------:R-:W1:Y:S01]  /*25660*/  LDC.64 R2, c[0x0][0xc58] ;  /* 0x00031600ff027b82 */ /* 0x000e620000000a00 */
[----:B------:R-:W-:Y:S01]  /*25670*/  ULDC.64 UR4, c[0x0][0x208] ;  /* 0x0000820000047ab9 */ /* 0x000fe20000000a00 */
[----:B-1----:R-:W-:-:S05]  /*25680*/  IMAD.WIDE R2, R5, 0x4, R2 ;  /* 0x0000000405027825 */ /* 0x002fca00078e0202 */
[----:B------:R1:W5:Y:S02]  /*25690*/  LDG.E R17, desc[UR4][R2.64] ;  /* 0x0000000402117981 */ /* 0x000364000c1e1900 */
.L_x_1715:
[----:B------:R-:W-:Y:S05]  /*256a0*/  BSYNC B0 ;  /* 0x0000000000007941 */ /* 0x000fea0003800000 */
.L_x_1714:
[----:B------:R-:W-:-:S03]  /*256b0*/  UMOV UR4, 0xffffffff ;  /* 0xffffffff00047882 */ /* 0x000fc60000000000 */
[----:B------:R-:W-:Y:S05]  /*256c0*/  BRA.DIV UR4, `(.L_x_1716) ;  /* 0x00000026045c7947 */ /* 0x000fea000b800000 */
[----:B0----5:R-:W0:Y:S01]  /*256d0*/  SHFL.UP PT, R14, R17, 0x1, RZ ;  /* 0x04200000110e7989 */ /* 0x021e2200000e00ff */
[C---:B------:R-:W-:Y:S02]  /*256e0*/  ISETP.NE.AND P0, PT, R7.reuse, RZ, PT ;  /* 0x000000ff0700720c */ /* 0x040fe40003f05270 */
[C---:B------:R-:W-:Y:S02]  /*256f0*/  ISETP.GE.U32.AND P1, PT, R7.reuse, 0x2, PT ;  /* 0x000000020700780c */ /* 0x040fe40003f26070 */
[----:B0-----:R-:W-:Y:S02]  /*25700*/  SEL R14, R14, RZ, P0 ;  /* 0x000000ff0e0e7207 */ /* 0x001fe40000000000 */
[----:B------:R-:W-:-:S03]  /*25710*/  ISETP.GE.U32.AND P0, PT, R7, 0x4, PT ;  /* 0x000000040700780c */ /* 0x000fc60003f06070 */
[----:B------:R-:W-:-:S05]  /*25720*/  IMAD.IADD R13, R17, 0x1, R14 ;  /* 0x00000001110d7824 */ /* 0x000fca00078e020e */
[----:B------:R-:W0:Y:S02]  /*25730*/  SHFL.UP PT, R14, R13, 0x2, RZ ;  /* 0x044000000d0e7989 */ /* 0x000e2400000e00ff */
[----:B0-----:R-:W-:Y:S02]  /*25740*/  SEL R14, R14, RZ, P1 ;  /* 0x000000ff0e0e7207 */ /* 0x001fe40000800000 */
[----:B------:R-:W-:-:S03]  /*25750*/  ISETP.GE.U32.AND P1, PT, R7, 0x8, PT ;  /* 0x000000080700780c */ /* 0x000fc60003f26070 */
[----:B-1----:R-:W-:-:S05]  /*25760*/  IMAD.IADD R3, R13, 0x1, R14 ;  /* 0x000000010d037824 */ /* 0x002fca00078e020e */
[----:B------:R-:W0:Y:S02]  /*25770*/  SHFL.UP PT, R14, R3, 0x4, RZ ;  /* 0x04800000030e7989 */ /* 0x000e2400000e00ff */
[----:B0-----:R-:W-:Y:S02]  /*25780*/  SEL R14, R14, RZ, P0 ;  /* 0x000000ff0e0e7207 */ /* 0x001fe40000000000 */
[----:B------:R-:W-:-:S03]  /*25790*/  ISETP.GE.U32.AND P0, PT, R7, 0x10, PT ;  /* 0x000000100700780c */ /* 0x000fc60003f06070 */
[----:B------:R-:W-:-:S05]  /*257a0*/  IMAD.IADD R5, R3, 0x1, R14 ;  /* 0x0000000103057824 */ /* 0x000fca00078e020e */
[----:B------:R-:W2:Y:S02]  /*257b0*/  SHFL.UP PT, R14, R5, 0x8, RZ ;  /* 0x05000000050e7989 */ /* 0x000ea400000e00ff */
[----:B--2---:R-:W-:-:S05]  /*257c0*/  SEL R6, R14, RZ, P1 ;  /* 0x000000ff0e067207 */ /* 0x004fca0000800000 */
[----:B------:R-:W-:-:S05]  /*257d0*/  IMAD.IADD R6, R5, 0x1, R6 ;  /* 0x0000000105067824 */ /* 0x000fca00078e0206 */
[----:B------:R-:W0:Y:S02]  /*257e0*/  SHFL.UP PT, R14, R6, 0x10, RZ ;  /* 0x06000000060e7989 */ /* 0x000e2400000e00ff */
[----:B0-----:R-:W-:-:S04]  /*257f0*/  SEL R7, R14, RZ, P0 ;  /* 0x000000ff0e077207 */ /* 0x001fc80000000000 */
[----:B------:R-:W-:-:S05]  /*25800*/  IADD3 R2, R6, R7, RZ ;  /* 0x0000000706027210 */ /* 0x000fca0007ffe0ff */
[----:B------:R0:W1:Y:S02]  /*25810*/  SHFL.IDX PT, R14, R2, 0x1f, 0x1f ;  /* 0x03e01f00020e7f89 */ /* 0x00006400000e0000 */
.L_x_1829:
[----:B------:R-:W-:Y:S02]  /*25820*/  ULDC UR4, c[0x0][0xc10] ;  /* 0x0003040000047ab9 */ /* 0x000fe40000000800 */
[----:B------:R-:W-:-:S04]  /*25830*/  IMAD.U32 R5, RZ, RZ, UR4 ;  /* 0x00000004ff057e24 */ /* 0x000fc8000f8e00ff */
[----:B-1----:R-:W-:-:S04]  /*25840*/  IMAD R3, R14, R5, RZ ;  /* 0x000000050e037224 */ /* 0x002fc800078e02ff */
[----:B---3--:R-:W-:-:S05]  /*25850*/  IMAD.IADD R16, R16, 0x1, R3 ;  /* 0x0000000110107824 */ /* 0x008fca00078e0203 */
[----:B----4-:R-:W-:-:S13]  /*25860*/  ISETP.GT.AND P0, PT, R16, R4, PT ;  /* 0x000000041000720c */ /* 0x010fda0003f04270 */
[----:B------:R-:W-:Y:S05]  /*25870*/  @P0 BRA `(.L_x_1717) ;  /* 0x0000000000b80947 */ /* 0x000fea0003800000 */
[----:B------:R-:W1:Y:S02]  /*25880*/  LDC R0, c[0x0][0xc14] ;  /* 0x00030500ff007b82 */ /* 0x000e640000000800 */
.L_x_1722:
[----:B------:R-:W-:-:S05]  /*25890*/  VIADD R19, R19, 0x1f ;  /* 0x0000001f13137836 */ /* 0x000fca0000000000 */
[----:B-1----:R-:W-:-:S13]  /*258a0*/  ISETP.GE.AND P0, PT, R19, R0, PT ;  /* 0x000000001300720c */ /* 0x002fda0003f06270 */
[----:B------:R-:W-:Y:S05]  /*258b0*/  @P0 BRA `(.L_x_1718) ;  /* 0x0000000400f40947 */ /* 0x000fea0003800000 */
[----:B------:R-:W1:Y:S01]  /*258c0*/  S2R R7, SR_TID.X ;  /* 0x0000000000077919 */ /* 0x000e620000002100 */
[----:B------:R-:W-:Y:S01]  /*258d0*/  BSSY B0, `(.L_x_1719) ;  /* 0x000000b000007945 */ /* 0x000fe20003800000 */
[----:B------:R-:W-:Y:S01]  /*258e0*/  IMAD.MOV.U32 R17, RZ, RZ, RZ ;  /* 0x000000ffff117224 */ /* 0x000fe200078e00ff */
[----:B-1----:R-:W-:-:S04]  /*258f0*/  LOP3.LUT R7, R7, 0x1f, RZ, 0xc0, !PT ;  /* 0x0000001f07077812 */ /* 0x002fc800078ec0ff */
[C---:B------:R-:W-:Y:S01]  /*25900*/  ISETP.NE.AND P1, PT, R7.reuse, 0x1f, PT ;  /* 0x0000001f0700780c */ /* 0x040fe20003f25270 */
[----:B------:R-:W-:-:S05]  /*25910*/  IMAD.IADD R5, R7, 0x1, R19 ;  /* 0x0000000107057824 */ /* 0x000fca00078e0213 */
[----:B------:R-:W-:-:S13]  /*25920*/  ISETP.GE.OR P0, PT, R5, R0, !P1 ;  /* 0x000000000500720c */ /* 0x000fda0004f06670 */
[----:B------:R-:W-:Y:S05]  /*25930*/  @P0 BRA `(.L_x_1720) ;  /* 0x0000000000100947 */ /* 0x000fea0003800000 */
[----:B0-----:R-:W0:Y:S01]  /*25940*/  LDC.64 R2, c[0x0][0xc58] ;  /* 0x00031600ff027b82 */ /* 0x001e220000000a00 */
[----:B------:R-:W-:Y:S01]  /*25950*/  ULDC.64 UR4, c[0x0][0x208] ;  /* 0x0000820000047ab9 */ /* 0x000fe20000000a00 */
[----:B0-----:R-:W-:-:S05]  /*25960*/  IMAD.WIDE R2, R5, 0x4, R2 ;  /* 0x0000000405027825 */ /* 0x001fca00078e0202 */
[----:B------:R1:W5:Y:S02]  /*25970*/  LDG.E R17, desc[UR4][R2.64] ;  /* 0x0000000402117981 */ /* 0x000364000c1e1900 */
.L_x_1720:
[----:B------:R-:W-:Y:S05]  /*25980*/  BSYNC B0 ;  /* 0x0000000000007941 */ /* 0x000fea0003800000 */
.L_x_1719:
[----:B------:R-:W-:-:S03]  /*25990*/  UMOV UR4, 0xffffffff ;  /* 0xffffffff00047882 */ /* 0x000fc60000000000 */
[----:B------:R-:W-:Y:S05]  /*259a0*/  BRA.DIV UR4, `(.L_x_1721) ;  /* 0x0000002604747947 */ /* 0x000fea000b800000 */
[----:B-----5:R-:W2:Y:S01]  /*259b0*/  SHFL.UP PT, R14, R17, 0x1, RZ ;  /* 0x04200000110e7989 */ /* 0x020ea200000e00ff */
[C---:B------:R-:W-:Y:S02]  /*259c0*/  ISETP.NE.AND P0, PT, R7.reuse, RZ, PT ;  /* 0x000000ff0700720c */ /* 0x040fe40003f05270 */
[C---:B------:R-:W-:Y:S02]  /*259d0*/  ISETP.GE.U32.AND P1, PT, R7.reuse, 0x2, PT ;  /* 0x000000020700780c */ /* 0x040fe40003f26070 */
[----:B--2---:R-:W-:Y:S02]  /*259e0*/  SEL R14, R14, RZ, P0 ;  /* 0x000000ff0e0e7207 */ /* 0x004fe40000000000 */
[----:B------:R-:W-:Y:S02]  /*259f0*/  ISETP.GE.U32.AND P0, PT, R7, 0x4, PT ;  /* 0x000000040700780c */ /* 0x000fe40003f06070 */
[----:B------:R-:W-:-:S05]  /*25a00*/  IADD3 R13, R17, R14, RZ ;  /* 0x0000000e110d7210 */ /* 0x000fca0007ffe0ff */
[----:B------:R-:W2:Y:S02]  /*25a10*/  SHFL.UP PT, R14, R13, 0x2, RZ ;  /* 0x044000000d0e7989 */ /* 0x000ea400000e00ff */
[----:B--2---:R-:W-:Y:S02]  /*25a20*/  SEL R14, R14, RZ, P1 ;  /* 0x000000ff0e0e7207 */ /* 0x004fe40000800000 */
[----:B------:R-:W-:-:S03]  /*25a30*/  ISETP.GE.U32.AND P1, PT, R7, 0x8, PT ;  /* 0x000000080700780c */ /* 0x000fc60003f26070 */
[----:B-1----:R-:W-:-:S05]  /*25a40*/  IMAD.IADD R3, R13, 0x1, R14 ;  /* 0x000000010d037824 */ /* 0x002fca00078e020e */
        /* <DEDUP_REMOVED lines=11> */
.L_x_1837:
[----:B------:R-:W-:Y:S02]  /*25b00*/  ULDC UR4, c[0x0][0xc10] ;  /* 0x0003040000047ab9 */ /* 0x000fe40000000800 */
[----:B------:R-:W-:-:S04]  /*25b10*/  IMAD.U32 R5, RZ, RZ, UR4 ;  /* 0x00000004ff057e24 */ /* 0x000fc8000f8e00ff */
[----:B-1----:R-:W-:-:S05]  /*25b20*/  IMAD R3, R14, R5, RZ ;  /* 0x000000050e037224 */ /* 0x002fca00078e02ff */
[----:B------:R-:W-:-:S04]  /*25b30*/  IADD3 R16, R3, R16, RZ ;  /* 0x0000001003107210 */ /* 0x000fc80007ffe0ff */
[----:B------:R-:W-:-:S13]  /*25b40*/  ISETP.GT.AND P0, PT, R16, R4, PT ;  /* 0x000000041000720c */ /* 0x000fda0003f04270 */
[----:B------:R-:W-:Y:S05]  /*25b50*/  @!P0 BRA `(.L_x_1722) ;  /* 0xfffffffc004c8947 */ /* 0x000fea000383ffff */
.L_x_1717:
        /* <DEDUP_REMOVED lines=8> */
.L_x_1841:
[----:B------:R-:W-:Y:S01]  /*25be0*/  ISETP.NE.AND P0, PT, R3, RZ, PT ;  /* 0x000000ff0300720c */ /* 0x000fe20003f05270 */
[----:B------:R-:W-:-:S12]  /*25bf0*/  IMAD.MOV.U32 R7, RZ, RZ, RZ ;  /* 0x000000ffff077224 */ /* 0x000fd800078e00ff */
[----:B------:R-:W-:Y:S05]  /*25c00*/  @!P0 BRA `(.L_x_1724) ;  /* 0x0000000000108947 */ /* 0x000fea0003800000 */
[----:B------:R-:W-:Y:S01]  /*25c10*/  UMOV UR4, 0xffffffff ;  /* 0xffffffff00047882 */ /* 0x000fe20000000000 */
[----:B------:R-:W-:Y:S02]  /*25c20*/  VIADD R12, R6, 0xffffffff ;  /* 0xffffffff060c7836 */ /* 0x000fe40000000000 */
[----:B------:R-:W-:Y:S05]  /*25c30*/  BRA.DIV UR4, `(.L_x_1725) ;  /* 0x0000002604e87947 */ /* 0x000fea000b800000 */
[----:B------:R3:W4:Y:S02]  /*25c40*/  SHFL.IDX PT, R7, R2, R12, 0x1f ;  /* 0x00001f0c02077589 */ /* 0x00072400000e0000 */
.L_x_1724:
[----:B0--3--:R-:W0:Y:S01]  /*25c50*/  LDC.64 R2, c[0x0][0xc68] ;  /* 0x00031a00ff027b82 */ /* 0x009e220000000a00 */
[----:B------:R-:W-:Y:S01]  /*25c60*/  IMAD.IADD R19, R6, 0x1, R19 ;  /* 0x0000000106137824 */ /* 0x000fe200078e0213 */
[----:B------:R-:W-:-:S03]  /*25c70*/  ULDC.64 UR4, c[0x0][0x208] ;  /* 0x0000820000047ab9 */ /* 0x000fc60000000a00 */
[----:B0-----:R-:W-:-:S05]  /*25c80*/  IMAD.WIDE R2, R19, 0x4, R2 ;  /* 0x0000000413027825 */ /* 0x001fca00078e0202 */
[----:B------:R-:W1:Y:S01]  /*25c90*/  LDG.E R9, desc[UR4][R2.64] ;  /* 0x0000000402097981 */ /* 0x000e62000c1e1900 */
[----:B----4-:R-:W-:-:S04]  /*25ca0*/  IMAD R16, R7, R5, R16 ;  /* 0x0000000507107224 */ /* 0x010fc800078e0210 */
[----:B------:R-:W-:Y:S02]  /*25cb0*/  IMAD.IADD R7, R4, 0x1, -R16 ;  /* 0x0000000104077824 */ /* 0x000fe400078e0a10 */
[----:B-12---:R-:W-:-:S05]  /*25cc0*/  IMAD R6, R17, R9, RZ ;  /* 0x0000000911067224 */ /* 0x006fca00078e02ff */
[----:B------:R-:W-:-:S04]  /*25cd0*/  IABS R8, R6 ;  /* 0x0000000600087213 */ /* 0x000fc80000000000 */
[----:B------:R-:W0:Y:S08]  /*25ce0*/  I2F.RP R11, R8 ;  /* 0x00000008000b7306 */ /* 0x000e300000209400 */
[----:B0-----:R-:W0:Y:S02]  /*25cf0*/  MUFU.RCP R11, R11 ;  /* 0x0000000b000b7308 */ /* 0x001e240000001000 */
[----:B0-----:R-:W-:-:S06]  /*25d00*/  VIADD R12, R11, 0xffffffe ;  /* 0x0ffffffe0b0c7836 */ /* 0x001fcc0000000000 */
[----:B------:R-:W0:Y:S02]  /*25d10*/  F2I.FTZ.U32.TRUNC.NTZ R3, R12 ;  /* 0x0000000c00037305 */ /* 0x000e24000021f000 */
[----:B0-----:R-:W-:-:S05]  /*25d20*/  IADD3 R2, RZ, -R3, RZ ;  /* 0x80000003ff027210 */ /* 0x001fca0007ffe0ff */
[----:B------:R-:W-:Y:S02]  /*25d30*/  IMAD R10, R2, R8, RZ ;  /* 0x00000008020a7224 */ /* 0x000fe400078e02ff */
[----:B------:R-:W-:-:S04]  /*25d40*/  IMAD.MOV.U32 R2, RZ, RZ, RZ ;  /* 0x000000ffff027224 */ /* 0x000fc800078e00ff */
[----:B------:R-:W-:Y:S01]  /*25d50*/  IMAD.HI.U32 R10, R3, R10, R2 ;  /* 0x0000000a030a7227 */ /* 0x000fe200078e0002 */
[----:B------:R-:W-:Y:S02]  /*25d60*/  IABS R3, R7 ;  /* 0x0000000700037213 */ /* 0x000fe40000000000 */
[----:B------:R-:W-:-:S03]  /*25d70*/  IABS R2, R6 ;  /* 0x0000000600027213 */ /* 0x000fc60000000000 */
[----:B------:R-:W-:-:S04]  /*25d80*/  IMAD.HI.U32 R10, R10, R3, RZ ;  /* 0x000000030a0a7227 */ /* 0x000fc800078e00ff */
[----:B------:R-:W-:-:S04]  /*25d90*/  IMAD.MOV R2, RZ, RZ, -R2 ;  /* 0x000000ffff027224 */ /* 0x000fc800078e0a02 */
[----:B------:R-:W-:-:S05]  /*25da0*/  IMAD R3, R10, R2, R3 ;  /* 0x000000020a037224 */ /* 0x000fca00078e0203 */
[----:B------:R-:W-:-:S13]  /*25db0*/  ISETP.GT.U32.AND P0, PT, R8, R3, PT ;  /* 0x000000030800720c */ /* 0x000fda0003f04070 */
[----:B------:R-:W-:Y:S02]  /*25dc0*/  @!P0 IMAD.IADD R3, R3, 0x1, -R8 ;  /* 0x0000000103038824 */ /* 0x000fe400078e0a08 */
[----:B------:R-:W-:-:S03]  /*25dd0*/  @!P0 VIADD R10, R10, 0x1 ;  /* 0x000000010a0a8836 */ /* 0x000fc60000000000 */
[----:B------:R-:W-:Y:S02]  /*25de0*/  ISETP.GE.U32.AND P0, PT, R3, R8, PT ;  /* 0x000000080300720c */ /* 0x000fe40003f06070 */
[----:B------:R-:W-:-:S11]  /*25df0*/  LOP3.LUT R3, R7, R6, RZ, 0x3c, !PT ;  /* 0x0000000607037212 */ /* 0x000fd600078e3cff */
[----:B------:R-:W-:Y:S02]  /*25e00*/  @P0 IADD3 R10, R10, 0x1, RZ ;  /* 0x000000010a0a0810 */ /* 0x000fe40007ffe0ff */
        /* <DEDUP_REMOVED lines=9> */
[----:B------:R-:W-:-:S04]  /*25ea0*/  VIADDMNMX R9, R8, R5, R9, PT ;  /* 0x0000000508097246 */ /* 0x000fc80003800109 */
        /* <DEDUP_REMOVED lines=13> */
[----:B------:R-:W-:Y:S01]  /*25f80*/  IMAD R8, R2, R8, R3 ;  /* 0x0000000802087224 */ /* 0x000fe200078e0203 */
[----:B------:R-:W-:-:S04]  /*25f90*/  LOP3.LUT R3, R6, R9, RZ, 0x3c, !PT ;  /* 0x0000000906037212 */ /* 0x000fc800078e3cff */
[----:B------:R-:W-:-:S13]  /*25fa0*/  ISETP.GT.U32.AND P0, PT, R5, R8, PT ;  /* 0x000000080500720c */ /* 0x000fda0003f04070 */
[----:B------:R-:W-:Y:S02]  /*25fb0*/  @!P0 IMAD.IADD R8, R8, 0x1, -R5 ;  /* 0x0000000108088824 */ /* 0x000fe400078e0a05 */
[----:B------:R-:W-:-:S03]  /*25fc0*/  @!P0 VIADD R2, R2, 0x1 ;  /* 0x0000000102028836 */ /* 0x000fc60000000000 */
[----:B------:R-:W-:-:S13]  /*25fd0*/  ISETP.GE.U32.AND P0, PT, R8, R5, PT ;  /* 0x000000050800720c */ /* 0x000fda0003f06070 */
[----:B------:R-:W-:Y:S01]  /*25fe0*/  @P0 VIADD R2, R2, 0x1 ;  /* 0x0000000102020836 */ /* 0x000fe20000000000 */
[----:B------:R-:W-:Y:S01]  /*25ff0*/  ISETP.GE.AND P0, PT, R3, RZ, PT ;  /* 0x000000ff0300720c */ /* 0x000fe20003f06270 */
[----:B------:R-:W-:-:S12]  /*26000*/  IMAD.IADD R3, R6, 0x1, R4 ;  /* 0x0000000106037824 */ /* 0x000fd800078e0204 */
        /* <DEDUP_REMOVED lines=8> */
.L_x_1718:
[----:B------:R-:W-:Y:S01]  /*26090*/  UMOV UR4, URZ ;  /* 0x0000003f00047c82 */ /* 0x000fe20008000000 */
[----:B------:R-:W-:Y:S01]  /*260a0*/  UMOV UR5, URZ ;  /* 0x0000003f00057c82 */ /* 0x000fe20008000000 */
[----:B------:R-:W-:Y:S01]  /*260b0*/  ULDC UR6, c[0x0][0xc14] ;  /* 0x0003050000067ab9 */ /* 0x000fe20000000800 */
[----:B------:R-:W-:Y:S01]  /*260c0*/  IMAD.MOV.U32 R16, RZ, RZ, R4 ;  /* 0x000000ffff107224 */ /* 0x000fe200078e0004 */
[----:B------:R-:W-:Y:S01]  /*260d0*/  MOV R18, UR5 ;  /* 0x0000000500127c02 */ /* 0x000fe20008000f00 */
[----:B------:R-:W-:Y:S02]  /*260e0*/  IMAD.U32 R17, RZ, RZ, UR4 ;  /* 0x00000004ff117e24 */ /* 0x000fe4000f8e00ff */
[----:B------:R-:W-:-:S07]  /*260f0*/  IMAD.U32 R19, RZ, RZ, UR6 ;  /* 0x00000006ff137e24 */ /* 0x000fce000f8e00ff */
.L_x_1726:
        /* <DEDUP_REMOVED lines=12> */
.L_x_1621:
        /* <DEDUP_REMOVED lines=12> */
.L_x_1844:
[----:B------:R-:W-:Y:S05]  /*26280*/  BSYNC B0 ;  /* 0x0000000000007941 */ /* 0x000fea0003800000 */
.L_x_1728:
[----:B------:R-:W-:-:S03]  /*26290*/  UMOV UR4, 0xffffffff ;  /* 0xffffffff00047882 */ /* 0x000fc60000000000 */
[----:B------:R-:W-:Y:S05]  /*262a0*/  BRA.DIV UR4, `(.L_x_1730) ;  /* 0x0000002204887947 */ /* 0x000fea000b800000 */
[----:B------:R-:W2:Y:S02]  /*262b0*/  S2R R2, SR_TID.X ;  /* 0x0000000000027919 */ /* 0x000ea40000002100 */
[----:B--2---:R-:W-:-:S04]  /*262c0*/  SHF.R.U32.HI R2, RZ, 0x5, R2 ;  /* 0x00000005ff027819 */ /* 0x004fc80000011602 */
[----:B------:R-:W-:-:S05]  /*262d0*/  LOP3.LUT R2, R2, 0x3, RZ, 0xc0, !PT ;  /* 0x0000000302027812 */ /* 0x000fca00078ec0ff */
[----:B------:R2:W3:Y:S02]  /*262e0*/  SHFL.IDX PT, R14, R2, RZ, 0x1f ;  /* 0x00001fff020e7589 */ /* 0x0004e400000e0000 */
.L_x_1847:
[----:B---3--:R-:W-:-:S13]  /*262f0*/  ISETP.NE.AND P0, PT, R14, RZ, PT ;  /* 0x000000ff0e00720c */ /* 0x008fda0003f05270 */
[----:B------:R-:W-:Y:S05]  /*26300*/  @P0 BRA `(.L_x_1315) ;  /* 0x0000000000940947 */ /* 0x000fea0003800000 */
[----:B------:R-:W-:-:S03]  /*26310*/  UMOV UR4, 0xffffffff ;  /* 0xffffffff00047882 */ /* 0x000fc60000000000 */
[----:B------:R-:W-:Y:S05]  /*26320*/  BRA.DIV UR4, `(.L_x_1731) ;  /* 0x00000022049c7947 */ /* 0x000fea000b800000 */
[----:B------:R-:W-:-:S13]  /*26330*/  ELECT P6, URZ, PT ;  /* 0x00000000003f782f */ /* 0x000fda00038c0000 */
.L_x_1850:
[----:B------:R-:W-:Y:S05]  /*26340*/  @!P6 BRA `(.L_x_1315) ;  /* 0x000000000084e947 */ /* 0x000fea0003800000 */
[----:B------:R-:W-:-:S06]  /*26350*/  ULOP3.LUT UR4, UR60, 0x2, URZ, 0xfc, !UPT ;  /* 0x000000023c047892 */ /* 0x000fcc000f8efc3f */
[----:B--2---:R-:W-:-:S05]  /*26360*/  IMAD.U32 R2, RZ, RZ, UR4 ;  /* 0x00000004ff027e24 */ /* 0x004fca000f8e00ff */
[----:B------:R-:W-:-:S13]  /*26370*/  ISETP.NE.AND P2, PT, R2, 0x3, PT ;  /* 0x000000030200780c */ /* 0x000fda0003f45270 */
[----:B------:R-:W-:Y:S05]  /*26380*/  @!P2 BRA `(.L_x_1732) ;  /* 0x000000000004a947 */ /* 0x000fea0003800000 */
[----:B------:R-:W-:Y:S01]  /*26390*/  BPT.TRAP 0x1 ;  /* 0x000000040000795c */ /* 0x000fe20000300000 */
.L_x_1732:
[----:B-1----:R-:W2:Y:S04]  /*263a0*/  LDL R3, [R1] ;  /* 0x0000000001037983 */ /* 0x002ea80000100800 */
[----:B------:R-:W3:Y:S01]  /*263b0*/  LDL.LU R7, [R1+0x10] ;  /* 0x0000100001077983 */ /* 0x000ee20000300800 */
[----:B------:R-:W-:-:S05]  /*263c0*/  VIADD R2, R0, 0x2a840 ;  /* 0x0002a84000027836 */ /* 0x000fca0000000000 */
[C---:B--2---:R-:W-:Y:S01]  /*263d0*/  LEA R6, R3.reuse, R2, 0x3 ;  /* 0x0000000203067211 */ /* 0x044fe200078e18ff */
        /* <DEDUP_REMOVED lines=10> */
.L_x_1851:
[----:B------:R-:W2:Y:S02]  /*26480*/  SYNCS.PHASECHK.TRANS64.TRYWAIT P0, [R7+URZ], R2 ;  /* 0x00000002070075a7 */ /* 0x000ea4000800017f */
[----:B--2---:R-:W-:Y:S05]  /*26490*/  @!P0 BRA `(.L_x_1734) ;  /* 0x0000002000748947 */ /* 0x004fea0003800000 */
.L_x_1852:
[----:B------:R-:W-:Y:S05]  /*264a0*/  @!P2 BRA `(.L_x_1735) ;  /* 0x000000000004a947 */ /* 0x000fea0003800000 */
[----:B------:R-:W-:Y:S01]  /*264b0*/  BPT.TRAP 0x1 ;  /* 0x000000040000795c */ /* 0x000fe20000300000 */
.L_x_1735:
[----:B------:R-:W3:Y:S01]  /*264c0*/  LDL.LU R4, [R1] ;  /* 0x0000000001047983 */ /* 0x000ee20000300800 */
[----:B------:R-:W-:-:S04]  /*264d0*/  VIADD R0, R0, 0x2a860 ;  /* 0x0002a86000007836 */ /* 0x000fc80000000000 */
[----:B---3--:R-:W-:-:S04]  /*264e0*/  IMAD R4, R4, 0x8, R0 ;  /* 0x0000000804047824 */ /* 0x008fc800078e0200 */
[----:B------:R-:W3:Y:S02]  /*264f0*/  SYNCS.PHASECHK.TRANS64.TRYWAIT P0, [R4+URZ], R5 ;  /* 0x00000005040075a7 */ /* 0x000ee4000800017f */
[----:B---3--:R-:W-:Y:S05]  /*26500*/  @!P0 BRA `(.L_x_1736) ;  /* 0x00000020006c8947 */ /* 0x008fea0003800000 */
.L_x_1853:
[----:B------:R-:W-:-:S07]  /*26510*/  IMAD R3, R3, 0x8, R0 ;  /* 0x0000000803037824 */ /* 0x000fce00078e0200 */
.L_x_1737:
[----:B----4-:R4:W0:Y:S02]  /*26520*/  SYNCS.PHASECHK.TRANS64.TRYWAIT P0, [R3+URZ], R2 ;  /* 0x00000002030075a7 */ /* 0x010824000800017f */
[----:B0-----:R-:W-:Y:S05]  /*26530*/  @!P0 NANOSLEEP.SYNCS 0x989680 ;  /* 0x009896800000895d */ /* 0x001fea0003900000 */
[----:B------:R-:W0:Y:S02]  /*26540*/  @!P0 SYNCS.PHASECHK.TRANS64 P0, [R3+URZ], R2 ;  /* 0x00000002030085a7 */ /* 0x000e24000800007f */
[----:B0-----:R-:W-:Y:S05]  /*26550*/  @!P0 BRA `(.L_x_1737) ;  /* 0xfffffffc00f08947 */ /* 0x001fea000383ffff */
.L_x_1315:
[----:B------:R-:W-:Y:S05]  /*26560*/  BSYNC B7 ;  /* 0x0000000000077941 */ /* 0x000fea0003800000 */
.L_x_1312:
[----:B------:R-:W-:Y:S05]  /*26570*/  EXIT ;  /* 0x000000000000794d */ /* 0x000fea0003800000 */
.L_x_1341:
[----:B0-----:R0:W1:Y:S02]  /*26580*/  SYNCS.PHASECHK.TRANS64.TRYWAIT P5, [R4+URZ+0x2a890], R3 ;  /* 0x02a89003040075a7 */ /* 0x00106400080a017f */
[----:B-1----:R-:W-:Y:S05]  /*26590*/  @!P5 NANOSLEEP.SYNCS 0x989680 ;  /* 0x009896800000d95d */ /* 0x002fea0003900000 */
[----:B------:R-:W1:Y:S02]  /*265a0*/  @!P5 SYNCS.PHASECHK.TRANS64 P5, [R4+URZ+0x2a890], R3 ;  /* 0x02a890030400d5a7 */ /* 0x000e6400080a007f */
[----:B-1----:R-:W-:Y:S05]  /*265b0*/  @!P5 BRA `(.L_x_1341) ;  /* 0xfffffffc00f0d947 */ /* 0x002fea000383ffff */
[----:B------:R-:W-:Y:S05]  /*265c0*/  BRA `(.L_x_1738) ;  /* 0xfffffdd400147947 */ /* 0x000fea000383ffff */
.L_x_1395:
[----:B-1----:R1:W3:Y:S02]  /*265d0*/  SYNCS.PHASECHK.TRANS64.TRYWAIT P5, [R4+URZ+0x2a890], R3 ;  /* 0x02a89003040075a7 */ /* 0x0022e400080a017f */
[----:B---3--:R-:W-:Y:S05]  /*265e0*/  @!P5 NANOSLEEP.SYNCS 0x989680 ;  /* 0x009896800000d95d */ /* 0x008fea0003900000 */
[----:B------:R-:W3:Y:S02]  /*265f0*/  @!P5 SYNCS.PHASECHK.TRANS64 P5, [R4+URZ+0x2a890], R3 ;  /* 0x02a890030400d5a7 */ /* 0x000ee400080a007f */
[----:B---3--:R-:W-:Y:S05]  /*26600*/  @!P5 BRA `(.L_x_1395) ;  /* 0xfffffffc00f0d947 */ /* 0x008fea000383ffff */
[----:B------:R-:W-:Y:S05]  /*26610*/  BRA `(.L_x_1739) ;  /* 0xfffffe0400fc7947 */ /* 0x000fea000383ffff */
.L_x_1420:
[----:B-1----:R1:W2:Y:S02]  /*26620*/  SYNCS.PHASECHK.TRANS64.TRYWAIT P4, [R4+URZ+0x2a890], R3 ;  /* 0x02a89003040075a7 */ /* 0x0022a4000808017f */
[----:B--2---:R-:W-:Y:S05]  /*26630*/  @!P4 NANOSLEEP.SYNCS 0x989680 ;  /* 0x009896800000c95d */ /* 0x004fea0003900000 */
[----:B------:R-:W2:Y:S02]  /*26640*/  @!P4 SYNCS.PHASECHK.TRANS64 P4, [R4+URZ+0x2a890], R3 ;  /* 0x02a890030400c5a7 */ /* 0x000ea4000808007f */
[----:B--2---:R-:W-:Y:S05]  /*26650*/  @!P4 BRA `(.L_x_1420) ;  /* 0xfffffffc00f0c947 */ /* 0x004fea000383ffff */
[----:B------:R-:W-:Y:S05]  /*26660*/  BRA `(.L_x_1740) ;  /* 0xfffffe3800087947 */ /* 0x000fea000383ffff */
.L_x_1426:
[----:B0-----:R0:W1:Y:S02]  /*26670*/  SYNCS.PHASECHK.TRANS64.TRYWAIT P4, [R4+URZ+0x2a8b0], R3 ;  /* 0x02a8b003040075a7 */ /* 0x001064000808017f */
[----:B-1----:R-:W-:Y:S05]  /*26680*/  @!P4 NANOSLEEP.SYNCS 0x989680 ;  /* 0x009896800000c95d */ /* 0x002fea0003900000 */
[----:B------:R-:W1:Y:S02]  /*26690*/  @!P4 SYNCS.PHASECHK.TRANS64 P4, [R4+URZ+0x2a8b0], R3 ;  /* 0x02a8b0030400c5a7 */ /* 0x000e64000808007f */
[----:B-1----:R-:W-:Y:S05]  /*266a0*/  @!P4 BRA `(.L_x_1426) ;  /* 0xfffffffc00f0c947 */ /* 0x002fea000383ffff */
[----:B------:R-:W-:Y:S05]  /*266b0*/  BRA `(.L_x_1741) ;  /* 0xfffffe3c00147947 */ /* 0x000fea000383ffff */
.L_x_1456:
[----:B------:R-:W-:Y:S01]  /*266c0*/  BSSY B1, `(.L_x_1742) ;  /* 0x0000008000017945 */ /* 0x000fe20003800000 */
[----:B------:R-:W-:Y:S01]  /*266d0*/  MOV R13, R5 ;  /* 0x00000005000d7202 */ /* 0x000fe20000000f00 */
[----:B------:R-:W-:Y:S02]  /*266e0*/  IMAD.MOV.U32 R12, RZ, RZ, RZ ;  /* 0x000000ffff0c7224 */ /* 0x000fe400078e00ff */
[----:B------:R-:W-:Y:S02]  /*266f0*/  IMAD.MOV.U32 R11, RZ, RZ, 0x1c1f ;  /* 0x00001c1fff0b7424 */ /* 0x000fe400078e00ff */
[----:B------:R-:W-:-:S07]  /*26700*/  IMAD.MOV.U32 R15, RZ, RZ, -0x1 ;  /* 0xffffffffff0f7424 */ /* 0x000fce00078e00ff */
[----:B------:R-:W-:Y:S05]  /*26710*/  WARPSYNC.COLLECTIVE R15, `(.L_x_1743) ;  /* 0x000000000f087348 */ /* 0x000fea0003c00000 */
[----:B------:R0:W1:Y:S02]  /*26720*/  SHFL.IDX P6, R14, R13, R12, R11 ;  /* 0x0000000c0d0e7389 */ /* 0x00006400000c000b */
[----:B01----:R-:W-:Y:S01]  /*26730*/  ENDCOLLECTIVE ;  /* 0x000000000000791b */ /* 0x003fe20003800000 */
.L_x_1743:
[----:B------:R-:W-:Y:S05]  /*26740*/  BSYNC B1 ;  /* 0x0000000000017941 */ /* 0x000fea0003800000 */
.L_x_1742:
[----:B------:R-:W-:Y:S05]  /*26750*/  BRA `(.L_x_1744) ;  /* 0xfffffe5800e07947 */ /* 0x000fea000383ffff */
.L_x_1457:
[----:B------:R-:W-:Y:S01]  /*26760*/  BSSY B1, `(.L_x_1745) ;  /* 0x0000008000017945 */ /* 0x000fe20003800000 */
[----:B------:R-:W-:Y:S01]  /*26770*/  IMAD.MOV.U32 R13, RZ, RZ, R4 ;  /* 0x000000ffff0d7224 */ /* 0x000fe200078e0004 */
[----:B------:R-:W-:Y:S01]  /*26780*/  MOV R11, 0x1c1f ;  /* 0x00001c1f000b7802 */ /* 0x000fe20000000f00 */
[----:B------:R-:W-:Y:S02]  /*26790*/  IMAD.MOV.U32 R12, RZ, RZ, RZ ;  /* 0x000000ffff0c7224 */ /* 0x000fe400078e00ff */
[----:B------:R-:W-:-:S07]  /*267a0*/  IMAD.MOV.U32 R15, RZ, RZ, -0x1 ;  /* 0xffffffffff0f7424 */ /* 0x000fce00078e00ff */
[----:B------:R-:W-:Y:S05]  /*267b0*/  WARPSYNC.COLLECTIVE R15, `(.L_x_1746) ;  /* 0x000000000f087348 */ /* 0x000fea0003c00000 */
[----:B------:R0:W1:Y:S02]  /*267c0*/  SHFL.IDX P6, R14, R13, R12, R11 ;  /* 0x0000000c0d0e7389 */ /* 0x00006400000c000b */
[----:B01----:R-:W-:Y:S01]  /*267d0*/  ENDCOLLECTIVE ;  /* 0x000000000000791b */ /* 0x003fe20003800000 */
.L_x_1746:
[----:B------:R-:W-:Y:S05]  /*267e0*/  BSYNC B1 ;  /* 0x0000000000017941 */ /* 0x000fea0003800000 */
.L_x_1745:
[----:B------:R-:W-:Y:S05]  /*267f0*/  BRA `(.L_x_1747) ;  /* 0xfffffe5800c07947 */ /* 0x000fea000383ffff */
.L_x_1458:
[----:B------:R-:W-:Y:S01]  /*26800*/  BSSY B1, `(.L_x_1748) ;  /* 0x0000008000017945 */ /* 0x000fe20003800000 */
[----:B------:R-:W-:Y:S02]  /*26810*/  IMAD.MOV.U32 R13, RZ, RZ, R3 ;  /* 0x000000ffff0d7224 */ /* 0x000fe400078e0003 */
[----:B------:R-:W-:Y:S02]  /*26820*/  IMAD.MOV.U32 R12, RZ, RZ, RZ ;  /* 0x000000ffff0c7224 */ /* 0x000fe400078e00ff */
[----:B------:R-:W-:Y:S02]  /*26830*/  IMAD.MOV.U32 R11, RZ, RZ, 0x1c1f ;  /* 0x00001c1fff0b7424 */ /* 0x000fe400078e00ff */
[----:B------:R-:W-:-:S07]  /*26840*/  IMAD.MOV.U32 R15, RZ, RZ, -0x1 ;  /* 0xffffffffff0f7424 */ /* 0x000fce00078e00ff */
[----:B------:R-:W-:Y:S05]  /*26850*/  WARPSYNC.COLLECTIVE R15, `(.L_x_1749) ;  /* 0x000000000f087348 */ /* 0x000fea0003c00000 */
[----:B------:R0:W1:Y:S02]  /*26860*/  SHFL.IDX P6, R14, R13, R12, R11 ;  /* 0x0000000c0d0e7389 */ /* 0x00006400000c000b */
[----:B01----:R-:W-:Y:S01]  /*26870*/  ENDCOLLECTIVE ;  /* 0x000000000000791b */ /* 0x003fe20003800000 */
.L_x_1749:
[----:B------:R-:W-:Y:S05]  /*26880*/  BSYNC B1 ;  /* 0x0000000000017941 */ /* 0x000fea0003800000 */
.L_x_1748:
[----:B------:R-:W-:Y:S05]  /*26890*/  BRA `(.L_x_1750) ;  /* 0xfffffe5800a07947 */ /* 0x000fea000383ffff */
.L_x_1459:
        /* <DEDUP_REMOVED lines=8> */
.L_x_1752:
[----:B------:R-:W-:Y:S05]  /*26920*/  BSYNC B1 ;  /* 0x0000000000017941 */ /* 0x000fea0003800000 */
.L_x_1751:
[----:B------:R-:W-:Y:S05]  /*26930*/  BRA `(.L_x_1753) ;  /* 0xfffffe5800807947 */ /* 0x000fea000383ffff */
.L_x_1460:
[----:B------:R-:W-:Y:S01]  /*26940*/  BSSY B1, `(.L_x_1754) ;  /* 0x0000008000017945 */ /* 0x000fe20003800000 */
[----:B------:R-:W-:Y:S01]  /*26950*/  IMAD.MOV.U32 R13, RZ, RZ, R5 ;  /* 0x000000ffff0d7224 */ /* 0x000fe200078e0005 */
[----:B------:R-:W-:Y:S01]  /*26960*/  MOV R11, 0x1c1f ;  /* 0x00001c1f000b7802 */ /* 0x000fe20000000f00 */
[----:B------:R-:W-:Y:S02]  /*26970*/  IMAD.MOV.U32 R12, RZ, RZ, 0x1 ;  /* 0x00000001ff0c7424 */ /* 0x000fe400078e00ff */
[----:B------:R-:W-:-:S07]  /*26980*/  IMAD.MOV.U32 R15, RZ, RZ, -0x1 ;  /* 0xffffffffff0f7424 */ /* 0x000fce00078e00ff */
[----:B------:R-:W-:Y:S05]  /*26990*/  WARPSYNC.COLLECTIVE R15, `(.L_x_1755) ;  /* 0x000000000f087348 */ /* 0x000fea0003c00000 */
[----:B------:R0:W1:Y:S02]  /*269a0*/  SHFL.IDX P6, R14, R13, R12, R11 ;  /* 0x0000000c0d0e7389 */ /* 0x00006400000c000b */
[----:B01----:R-:W-:Y:S01]  /*269b0*/  ENDCOLLECTIVE ;  /* 0x000000000000791b */ /* 0x003fe20003800000 */
.L_x_1755:
[----:B------:R-:W-:Y:S05]  /*269c0*/  BSYNC B1 ;  /* 0x0000000000017941 */ /* 0x000fea0003800000 */
.L_x_1754:
[----:B------:R-:W-:Y:S05]  /*269d0*/  BRA `(.L_x_1756) ;  /* 0xfffffe5800607947 */ /* 0x000fea000383ffff */
.L_x_1461:
[----:B------:R-:W-:Y:S01]  /*269e0*/  BSSY B1, `(.L_x_1757) ;  /* 0x0000008000017945 */ /* 0x000fe20003800000 */
[----:B------:R-:W-:Y:S02]  /*269f0*/  IMAD.MOV.U32 R13, RZ, RZ, R4 ;  /* 0x000000ffff0d7224 */ /* 0x000fe400078e0004 */
[----:B------:R-:W-:Y:S02]  /*26a00*/  IMAD.MOV.U32 R12, RZ, RZ, 0x1 ;  /* 0x00000001ff0c7424 */ /* 0x000fe400078e00ff */
[----:B------:R-:W-:Y:S02]  /*26a10*/  IMAD.MOV.U32 R11, RZ, RZ, 0x1c1f ;  /* 0x00001c1fff0b7424 */ /* 0x000fe400078e00ff */
[----:B------:R-:W-:-:S07]  /*26a20*/  IMAD.MOV.U32 R15, RZ, RZ, -0x1 ;  /* 0xffffffffff0f7424 */ /* 0x000fce00078e00ff */
[----:B------:R-:W-:Y:S05]  /*26a30*/  WARPSYNC.COLLECTIVE R15, `(.L_x_1758) ;  /* 0x000000000f087348 */ /* 0x000fea0003c00000 */
[----:B------:R0:W1:Y:S02]  /*26a40*/  SHFL.IDX P6, R14, R13, R12, R11 ;  /* 0x0000000c0d0e7389 */ /* 0x00006400000c000b */
[----:B01----:R-:W-:Y:S01]  /*26a50*/  ENDCOLLECTIVE ;  /* 0x000000000000791b */ /* 0x003fe20003800000 */
.L_x_1758:
[----:B------:R-:W-:Y:S05]  /*26a60*/  BSYNC B1 ;  /* 0x0000000000017941 */ /* 0x000fea0003800000 */
.L_x_1757:
[----:B------:R-:W-:Y:S05]  /*26a70*/  BRA `(.L_x_1759) ;  /* 0xfffffe5800447947 */ /* 0x000fea000383ffff */
.L_x_1462:
[----:B------:R-:W-:Y:S01]  /*26a80*/  BSSY B1, `(.L_x_1760) ;  /* 0x0000008000017945 */ /* 0x000fe20003800000 */
[----:B------:R-:W-:Y:S01]  /*26a90*/  MOV R13, R3 ;  /* 0x00000003000d7202 */ /* 0x000fe20000000f00 */
[----:B------:R-:W-:Y:S02]  /*26aa0*/  IMAD.MOV.U32 R12, RZ, RZ, 0x1 ;  /* 0x00000001ff0c7424 */ /* 0x000fe400078e00ff */
[----:B------:R-:W-:Y:S02]  /*26ab0*/  IMAD.MOV.U32 R11, RZ, RZ, 0x1c1f ;  /* 0x00001c1fff0b7424 */ /* 0x000fe400078e00ff */
[----:B------:R-:W-:-:S07]  /*26ac0*/  IMAD.MOV.U32 R15, RZ, RZ, -0x1 ;  /* 0xffffffffff0f7424 */ /* 0x000fce00078e00ff */
[----:B------:R-:W-:Y:S05]  /*26ad0*/  WARPSYNC.COLLECTIVE R15, `(.L_x_1761) ;  /* 0x000000000f087348 */ /* 0x000fea0003c00000 */
[----:B------:R0:W1:Y:S02]  /*26ae0*/  SHFL.IDX P6, R14, R13, R12, R11 ;  /* 0x0000000c0d0e7389 */ /* 0x00006400000c000b */
[----:B01----:R-:W-:Y:S01]  /*26af0*/  ENDCOLLECTIVE ;  /* 0x000000000000791b */ /* 0x003fe20003800000 */
.L_x_1761:
[----:B------:R-:W-:Y:S05]  /*26b00*/  BSYNC B1 ;  /* 0x0000000000017941 */ /* 0x000fea0003800000 */
.L_x_1760:
[----:B------:R-:W-:Y:S05]  /*26b10*/  BRA `(.L_x_1762) ;  /* 0xfffffe5800287947 */ /* 0x000fea000383ffff */
.L_x_1463:
        /* <DEDUP_REMOVED lines=8> */
.L_x_1764:
[----:B------:R-:W-:Y:S05]  /*26ba0*/  BSYNC B1 ;  /* 0x0000000000017941 */ /* 0x000fea0003800000 */
.L_x_1763:
[----:B------:R-:W-:Y:S05]  /*26bb0*/  BRA `(.L_x_1765) ;  /* 0xfffffe58000c7947 */ /* 0x000fea000383ffff */
.L_x_1465:
[----:B0-----:R0:W1:Y:S02]  /*26bc0*/  SYNCS.PHASECHK.TRANS64.TRYWAIT P2, [R18+URZ+0x2a800], R3 ;  /* 0x02a80003120075a7 */ /* 0x001064000804017f */
[----:B-1----:R-:W-:Y:S05]  /*26bd0*/  @!P2 NANOSLEEP.SYNCS 0x989680 ;  /* 0x009896800000a95d */ /* 0x002fea0003900000 */
[----:B------:R-:W1:Y:S02]  /*26be0*/  @!P2 SYNCS.PHASECHK.TRANS64 P2, [R18+URZ+0x2a800], R3 ;  /* 0x02a800031200a5a7 */ /* 0x000e64000804007f */
[----:B-1----:R-:W-:Y:S05]  /*26bf0*/  @!P2 BRA `(.L_x_1465) ;  /* 0xfffffffc00f0a947 */ /* 0x002fea000383ffff */
[----:B------:R-:W-:Y:S05]  /*26c00*/  BRA `(.L_x_1766) ;  /* 0xfffffe58006c7947 */ /* 0x000fea000383ffff */
.L_x_1493:
        /* <DEDUP_REMOVED lines=8> */
.L_x_1768:
[----:B------:R-:W-:Y:S05]  /*26c90*/  BSYNC B1 ;  /* 0x0000000000017941 */ /* 0x000fea0003800000 */
.L_x_1767:
[----:B------:R-:W-:Y:S05]  /*26ca0*/  BRA `(.L_x_1769) ;  /* 0xfffffe8400f07947 */ /* 0x000fea000383ffff */
.L_x_1494:
        /* <DEDUP_REMOVED lines=8> */
.L_x_1771:
[----:B------:R-:W-:Y:S05]  /*26d30*/  BSYNC B1 ;  /* 0x0000000000017941 */ /* 0x000fea0003800000 */
.L_x_1770:
[----:B------:R-:W-:Y:S05]  /*26d40*/  BRA `(.L_x_1772) ;  /* 0xfffffe8400d07947 */ /* 0x000fea000383ffff */
.L_x_1495:
        /* <DEDUP_REMOVED lines=8> */
.L_x_1774:
[----:B------:R-:W-:Y:S05]  /*26dd0*/  BSYNC B1 ;  /* 0x0000000000017941 */ /* 0x000fea0003800000 */
.L_x_1773:
[----:B------:R-:W-:Y:S05]  /*26de0*/  BRA `(.L_x_1775) ;  /* 0xfffffe8400b07947 */ /* 0x000fea000383ffff */
.L_x_1496:
        /* <DEDUP_REMOVED lines=8> */
.L_x_1777:
[----:B------:R-:W-:Y:S05]  /*26e70*/  BSYNC B1 ;  /* 0x0000000000017941 */ /* 0x000fea0003800000 */
.L_x_1776:
[----:B------:R-:W-:Y:S05]  /*26e80*/  BRA `(.L_x_1778) ;  /* 0xfffffe8400907947 */ /* 0x000fea000383ffff */
.L_x_1497:
        /* <DEDUP_REMOVED lines=8> */
.L_x_1780:
[----:B------:R-:W-:Y:S05]  /*26f10*/  BSYNC B1 ;  /* 0x0000000000017941 */ /* 0x000fea0003800000 */
.L_x_1779:
[----:B------:R-:W-:Y:S05]  /*26f20*/  BRA `(.L_x_1781) ;  /* 0xfffffe8400707947 */ /* 0x000fea000383ffff */
.L_x_1498:
        /* <DEDUP_REMOVED lines=8> */
.L_x_1783:
[----:B------:R-:W-:Y:S05]  /*26fb0*/  BSYNC B1 ;  /* 0x0000000000017941 */ /* 0x000fea0003800000 */
.L_x_1782:
[----:B------:R-:W-:Y:S05]  /*26fc0*/  BRA `(.L_x_1784) ;  /* 0xfffffe8400547947 */ /* 0x000fea000383ffff */
.L_x_1499:
        /* <DEDUP_REMOVED lines=8> */
.L_x_1786:
[----:B------:R-:W-:Y:S05]  /*27050*/  BSYNC B1 ;  /* 0x0000000000017941 */ /* 0x000fea0003800000 */
.L_x_1785:
[----:B------:R-:W-:Y:S05]  /*27060*/  BRA `(.L_x_1787) ;  /* 0xfffffe8400387947 */ /* 0x000fea000383ffff */
.L_x_1500:
[----:B------:R-:W-:Y:S01]  /*27070*/  BSSY B1, `(.L_x_1788) ;  /* 0x0000008000017945 */ /* 0x000fe20003800000 */
[----:B------:R-:W-:Y:S01]  /*27080*/  IMAD.MOV.U32 R13, RZ, RZ, R0 ;  /* 0x000000ffff0d7224 */ /* 0x000fe200078e0000 */
[----:B------:R-:W-:Y:S01]  /*27090*/  MOV R15, 0xffffffff ;  /* 0xffffffff000f7802 */ /* 0x000fe20000000f00 */
[----:B------:R-:W-:Y:S02]  /*270a0*/  IMAD.MOV.U32 R12, RZ, RZ, 0x1 ;  /* 0x00000001ff0c7424 */ /* 0x000fe400078e00ff */
[----:B------:R-:W-:-:S07]  /*270b0*/  IMAD.MOV.U32 R11, RZ, RZ, 0x1c1f ;  /* 0x00001c1fff0b7424 */ /* 0x000fce00078e00ff */
[----:B------:R-:W-:Y:S05]  /*270c0*/  WARPSYNC.COLLECTIVE R15, `(.L_x_1789) ;  /* 0x000000000f087348 */ /* 0x000fea0003c00000 */
[----:B------:R0:W1:Y:S02]  /*270d0*/  SHFL.IDX P6, R14, R13, R12, R11 ;  /* 0x0000000c0d0e7389 */ /* 0x00006400000c000b */
[----:B01----:R-:W-:Y:S01]  /*270e0*/  ENDCOLLECTIVE ;  /* 0x000000000000791b */ /* 0x003fe20003800000 */
.L_x_1789:
[----:B------:R-:W-:Y:S05]  /*270f0*/  BSYNC B1 ;  /* 0x0000000000017941 */ /* 0x000fea0003800000 */
.L_x_1788:
[----:B------:R-:W-:Y:S05]  /*27100*/  BRA `(.L_x_1790) ;  /* 0xfffffe84001c7947 */ /* 0x000fea000383ffff */
.L_x_1502:
[----:B0-----:R0:W1:Y:S02]  /*27110*/  SYNCS.PHASECHK.TRANS64.TRYWAIT P2, [R18+URZ+0x2a800], R9 ;  /* 0x02a80009120075a7 */ /* 0x001064000804017f */
[----:B-1----:R-:W-:Y:S05]  /*27120*/  @!P2 NANOSLEEP.SYNCS 0x989680 ;  /* 0x009896800000a95d */ /* 0x002fea0003900000 */
[----:B------:R-:W1:Y:S02]  /*27130*/  @!P2 SYNCS.PHASECHK.TRANS64 P2, [R18+URZ+0x2a800], R9 ;  /* 0x02a800091200a5a7 */ /* 0x000e64000804007f */
[----:B-1----:R-:W-:Y:S05]  /*27140*/  @!P2 BRA `(.L_x_1502) ;  /* 0xfffffffc00f0a947 */ /* 0x002fea000383ffff */
[----:B------:R-:W-:Y:S05]  /*27150*/  BRA `(.L_x_1791) ;  /* 0xfffffe84007c7947 */ /* 0x000fea000383ffff */
.L_x_1516:
[----:B-1----:R1:W2:Y:S02]  /*27160*/  SYNCS.PHASECHK.TRANS64.TRYWAIT P2, [R3+URZ+0x2a830], R0 ;  /* 0x02a83000030075a7 */ /* 0x0022a4000804017f */
[----:B--2---:R-:W-:Y:S05]  /*27170*/  @!P2 NANOSLEEP.SYNCS 0x989680 ;  /* 0x009896800000a95d */ /* 0x004fea0003900000 */
[----:B------:R-:W2:Y:S02]  /*27180*/  @!P2 SYNCS.PHASECHK.TRANS64 P2, [R3+URZ+0x2a830], R0 ;  /* 0x02a830000300a5a7 */ /* 0x000ea4000804007f */
[----:B--2---:R-:W-:Y:S05]  /*27190*/  @!P2 BRA `(.L_x_1516) ;  /* 0xfffffffc00f0a947 */ /* 0x004fea000383ffff */
[----:B------:R-:W-:Y:S05]  /*271a0*/  BRA `(.L_x_1515) ;  /* 0xfffffeac001c7947 */ /* 0x000fea000383ffff */
.L_x_1536:
[----:B-1----:R1:W2:Y:S02]  /*271b0*/  SYNCS.PHASECHK.TRANS64.TRYWAIT P2, [R7+URZ+0x2a830], R14 ;  /* 0x02a8300e070075a7 */ /* 0x0022a4000804017f */
[----:B--2---:R-:W-:Y:S05]  /*271c0*/  @!P2 NANOSLEEP.SYNCS 0x989680 ;  /* 0x009896800000a95d */ /* 0x004fea0003900000 */
[----:B------:R-:W2:Y:S02]  /*271d0*/  @!P2 SYNCS.PHASECHK.TRANS64 P2, [R7+URZ+0x2a830], R14 ;  /* 0x02a8300e0700a5a7 */ /* 0x000ea4000804007f */
[----:B--2---:R-:W-:Y:S05]  /*271e0*/  @!P2 BRA `(.L_x_1536) ;  /* 0xfffffffc00f0a947 */ /* 0x004fea000383ffff */
[----:B------:R-:W-:Y:S05]  /*271f0*/  BRA `(.L_x_1535) ;  /* 0xfffffed800a87947 */ /* 0x000fea000383ffff */
.L_x_1541:
[----:B-1----:R1:W2:Y:S02]  /*27200*/  SYNCS.PHASECHK.TRANS64.TRYWAIT P2, [R14+URZ+0x2a850], R9 ;  /* 0x02a850090e0075a7 */ /* 0x0022a4000804017f */
[----:B--2---:R-:W-:Y:S05]  /*27210*/  @!P2 NANOSLEEP.SYNCS 0x989680 ;  /* 0x009896800000a95d */ /* 0x004fea0003900000 */
[----:B------:R-:W2:Y:S02]  /*27220*/  @!P2 SYNCS.PHASECHK.TRANS64 P2, [R14+URZ+0x2a850], R9 ;  /* 0x02a850090e00a5a7 */ /* 0x000ea4000804007f */
[----:B--2---:R-:W-:Y:S05]  /*27230*/  @!P2 BRA `(.L_x_1541) ;  /* 0xfffffffc00f0a947 */ /* 0x004fea000383ffff */
[----:B------:R-:W-:Y:S05]  /*27240*/  BRA `(.L_x_1540) ;  /* 0xfffffee4009c7947 */ /* 0x000fea000383ffff */
.L_x_1561:
[----:B-1----:R1:W2:Y:S02]  /*27250*/  SYNCS.PHASECHK.TRANS64.TRYWAIT P2, [R3+URZ+0x2a830], R4 ;  /* 0x02a83004030075a7 */ /* 0x0022a4000804017f */
[----:B--2---:R-:W-:Y:S05]  /*27260*/  @!P2 NANOSLEEP.SYNCS 0x989680 ;  /* 0x009896800000a95d */ /* 0x004fea0003900000 */
[----:B------:R-:W2:Y:S02]  /*27270*/  @!P2 SYNCS.PHASECHK.TRANS64 P2, [R3+URZ+0x2a830], R4 ;  /* 0x02a830040300a5a7 */ /* 0x000ea4000804007f */
[----:B--2---:R-:W-:Y:S05]  /*27280*/  @!P2 BRA `(.L_x_1561) ;  /* 0xfffffffc00f0a947 */ /* 0x004fea000383ffff */
[----:B------:R-:W-:Y:S05]  /*27290*/  BRA `(.L_x_1560) ;  /* 0xffffff0c00487947 */ /* 0x000fea000383ffff */
.L_x_1566:
[----:B-1----:R1:W2:Y:S02]  /*272a0*/  SYNCS.PHASECHK.TRANS64.TRYWAIT P2, [R170+URZ+0x2a850], R3 ;  /* 0x02a85003aa0075a7 */ /* 0x0022a4000804017f */
[----:B--2---:R-:W-:Y:S05]  /*272b0*/  @!P2 NANOSLEEP.SYNCS 0x989680 ;  /* 0x009896800000a95d */ /* 0x004fea0003900000 */
[----:B------:R-:W2:Y:S02]  /*272c0*/  @!P2 SYNCS.PHASECHK.TRANS64 P2, [R170+URZ+0x2a850], R3 ;  /* 0x02a85003aa00a5a7 */ /* 0x000ea4000804007f */
[----:B--2---:R-:W-:Y:S05]  /*272d0*/  @!P2 BRA `(.L_x_1566) ;  /* 0xfffffffc00f0a947 */ /* 0x004fea000383ffff */
[----:B------:R-:W-:Y:S05]  /*272e0*/  BRA `(.L_x_1565) ;  /* 0xffffff1800287947 */ /* 0x000fea000383ffff */
.L_x_1574:
[----:B-1----:R1:W2:Y:S02]  /*272f0*/  SYNCS.PHASECHK.TRANS64.TRYWAIT P2, [R4+URZ+0x2a830], R3 ;  /* 0x02a83003040075a7 */ /* 0x0022a4000804017f */
[----:B--2---:R-:W-:Y:S05]  /*27300*/  @!P2 NANOSLEEP.SYNCS 0x989680 ;  /* 0x009896800000a95d */ /* 0x004fea0003900000 */
[----:B------:R-:W2:Y:S02]  /*27310*/  @!P2 SYNCS.PHASECHK.TRANS64 P2, [R4+URZ+0x2a830], R3 ;  /* 0x02a830030400a5a7 */ /* 0x000ea4000804007f */
[----:B--2---:R-:W-:Y:S05]  /*27320*/  @!P2 BRA `(.L_x_1574) ;  /* 0xfffffffc00f0a947 */ /* 0x004fea000383ffff */
[----:B------:R-:W-:Y:S05]  /*27330*/  BRA `(.L_x_1573) ;  /* 0xffffff2c00247947 */ /* 0x000fea000383ffff */
.L_x_1579:
[----:B-1----:R1:W2:Y:S02]  /*27340*/  SYNCS.PHASECHK.TRANS64.TRYWAIT P2, [R12+URZ+0x2a850], R3 ;  /* 0x02a850030c0075a7 */ /* 0x0022a4000804017f */
[----:B--2---:R-:W-:Y:S05]  /*27350*/  @!P2 NANOSLEEP.SYNCS 0x989680 ;  /* 0x009896800000a95d */ /* 0x004fea0003900000 */
[----:B------:R-:W2:Y:S02]  /*27360*/  @!P2 SYNCS.PHASECHK.TRANS64 P2, [R12+URZ+0x2a850], R3 ;  /* 0x02a850030c00a5a7 */ /* 0x000ea4000804007f */
[----:B--2---:R-:W-:Y:S05]  /*27370*/  @!P2 BRA `(.L_x_1579) ;  /* 0xfffffffc00f0a947 */ /* 0x004fea000383ffff */
[----:B------:R-:W-:Y:S05]  /*27380*/  BRA `(.L_x_1578) ;  /* 0xffffff3800187947 */ /* 0x000fea000383ffff */
.L_x_1593:
[----:B-1----:R1:W2:Y:S02]  /*27390*/  SYNCS.PHASECHK.TRANS64.TRYWAIT P0, [R13+URZ+0x2a850], R0 ;  /* 0x02a850000d0075a7 */ /* 0x0022a4000800017f */
[----:B--2---:R-:W-:Y:S05]  /*273a0*/  @!P0 NANOSLEEP.SYNCS 0x989680 ;  /* 0x009896800000895d */ /* 0x004fea0003900000 */
[----:B------:R-:W2:Y:S02]  /*273b0*/  @!P0 SYNCS.PHASECHK.TRANS64 P0, [R13+URZ+0x2a850], R0 ;  /* 0x02a850000d0085a7 */ /* 0x000ea4000800007f */
[----:B--2---:R-:W-:Y:S05]  /*273c0*/  @!P0 BRA `(.L_x_1593) ;  /* 0xfffffffc00f08947 */ /* 0x004fea000383ffff */
[----:B------:R-:W-:Y:S05]  /*273d0*/  BRA `(.L_x_1592) ;  /* 0xffffff6000207947 */ /* 0x000fea000383ffff */
.L_x_1635:
        /* <DEDUP_REMOVED lines=11> */
.L_x_1793:
[----:B------:R-:W-:Y:S05]  /*27490*/  BSYNC B1 ;  /* 0x0000000000017941 */ /* 0x000fea0003800000 */
.L_x_1792:
[----:B------:R-:W-:Y:S05]  /*274a0*/  BRA `(.L_x_1794) ;  /* 0xffffff9c00e47947 */ /* 0x000fea000383ffff */
.L_x_1636:
[----:B------:R-:W-:Y:S01]  /*274b0*/  BSSY B1, `(.L_x_1795) ;  /* 0x0000006000017945 */ /* 0x000fe20003800000 */
[----:B------:R-:W-:-:S07]  /*274c0*/  MOV R15, 0xffffffff ;  /* 0xffffffff000f7802 */ /* 0x000fce0000000f00 */
[----:B------:R-:W-:Y:S05]  /*274d0*/  WARPSYNC.COLLECTIVE R15, `(.L_x_1796) ;  /* 0x000000000f0c7348 */ /* 0x000fea0003c00000 */
[----:B------:R-:W-:Y:S02]  /*274e0*/  ELECT P6, UR62, PT ;  /* 0x00000000003e782f */ /* 0x000fe400038c0000 */
[----:B------:R-:W-:Y:S01]  /*274f0*/  MOV R14, UR62 ;  /* 0x0000003e000e7c02 */ /* 0x000fe20008000f00 */
[----:B------:R-:W-:Y:S10]  /*27500*/  ENDCOLLECTIVE ;  /* 0x000000000000791b */ /* 0x000ff40003800000 */
.L_x_1796:
[----:B------:R-:W-:Y:S05]  /*27510*/  BSYNC B1 ;  /* 0x0000000000017941 */ /* 0x000fea0003800000 */
.L_x_1795:
[----:B------:R-:W-:Y:S05]  /*27520*/  BRA `(.L_x_1797) ;  /* 0xffffff9c00d07947 */ /* 0x000fea000383ffff */
.L_x_1638:
[----:B0-----:R0:W1:Y:S02]  /*27530*/  SYNCS.PHASECHK.TRANS64.TRYWAIT P0, [R11+URZ+0x2a820], R8 ;  /* 0x02a820080b0075a7 */ /* 0x001064000800017f */
[----:B-1----:R-:W-:Y:S05]  /*27540*/  @!P0 NANOSLEEP.SYNCS 0x989680 ;  /* 0x009896800000895d */ /* 0x002fea0003900000 */
[----:B------:R-:W1:Y:S02]  /*27550*/  @!P0 SYNCS.PHASECHK.TRANS64 P0, [R11+URZ+0x2a820], R8 ;  /* 0x02a820080b0085a7 */ /* 0x000e64000800007f */
[----:B-1----:R-:W-:Y:S05]  /*27560*/  @!P0 BRA `(.L_x_1638) ;  /* 0xfffffffc00f08947 */ /* 0x002fea000383ffff */
[----:B------:R-:W-:Y:S05]  /*27570*/  BRA `(.L_x_1798) ;  /* 0xffffff9c00ec7947 */ /* 0x000fea000383ffff */
.L_x_1641:
[----:B0-----:R0:W1:Y:S02]  /*27580*/  SYNCS.PHASECHK.TRANS64.TRYWAIT P0, [R8+URZ+0x2a8a0], R10 ;  /* 0x02a8a00a080075a7 */ /* 0x001064000800017f */
[----:B-1----:R-:W-:Y:S05]  /*27590*/  @!P0 NANOSLEEP.SYNCS 0x989680 ;  /* 0x009896800000895d */ /* 0x002fea0003900000 */
[----:B------:R-:W1:Y:S02]  /*275a0*/  @!P0 SYNCS.PHASECHK.TRANS64 P0, [R8+URZ+0x2a8a0], R10 ;  /* 0x02a8a00a080085a7 */ /* 0x000e64000800007f */
[----:B-1----:R-:W-:Y:S05]  /*275b0*/  @!P0 BRA `(.L_x_1641) ;  /* 0xfffffffc00f08947 */ /* 0x002fea000383ffff */
[----:B------:R-:W-:Y:S05]  /*275c0*/  BRA `(.L_x_1799) ;  /* 0xffffff9c00fc7947 */ /* 0x000fea000383ffff */
.L_x_1643:
[----:B-1----:R1:W2:Y:S02]  /*275d0*/  SYNCS.PHASECHK.TRANS64.TRYWAIT P0, [R8+URZ+0x2a8c0], R10 ;  /* 0x02a8c00a080075a7 */ /* 0x0022a4000800017f */
[----:B--2---:R-:W-:Y:S05]  /*275e0*/  @!P0 NANOSLEEP.SYNCS 0x989680 ;  /* 0x009896800000895d */ /* 0x004fea0003900000 */
[----:B------:R-:W2:Y:S02]  /*275f0*/  @!P0 SYNCS.PHASECHK.TRANS64 P0, [R8+URZ+0x2a8c0], R10 ;  /* 0x02a8c00a080085a7 */ /* 0x000ea4000800007f */
[----:B--2---:R-:W-:Y:S05]  /*27600*/  @!P0 BRA `(.L_x_1643) ;  /* 0xfffffffc00f08947 */ /* 0x004fea000383ffff */
[----:B------:R-:W-:Y:S05]  /*27610*/  BRA `(.L_x_1800) ;  /* 0xffffffa0008c7947 */ /* 0x000fea000383ffff */
.L_x_1647:
[----:B0-----:R0:W1:Y:S02]  /*27620*/  SYNCS.PHASECHK.TRANS64.TRYWAIT P0, [R8+URZ+0x2a8a0], R9 ;  /* 0x02a8a009080075a7 */ /* 0x001064000800017f */
[----:B-1----:R-:W-:Y:S05]  /*27630*/  @!P0 NANOSLEEP.SYNCS 0x989680 ;  /* 0x009896800000895d */ /* 0x002fea0003900000 */
[----:B------:R-:W1:Y:S02]  /*27640*/  @!P0 SYNCS.PHASECHK.TRANS64 P0, [R8+URZ+0x2a8a0], R9 ;  /* 0x02a8a009080085a7 */ /* 0x000e64000800007f */
[----:B-1----:R-:W-:Y:S05]  /*27650*/  @!P0 BRA `(.L_x_1647) ;  /* 0xfffffffc00f08947 */ /* 0x002fea000383ffff */
[----:B------:R-:W-:Y:S05]  /*27660*/  BRA `(.L_x_1801) ;  /* 0xffffffa400487947 */ /* 0x000fea000383ffff */
.L_x_1649:
[----:B-1----:R1:W2:Y:S02]  /*27670*/  SYNCS.PHASECHK.TRANS64.TRYWAIT P1, [R8+URZ+0x2a8c0], R9 ;  /* 0x02a8c009080075a7 */ /* 0x0022a4000802017f */
[----:B--2---:R-:W-:Y:S05]  /*27680*/  @!P1 NANOSLEEP.SYNCS 0x989680 ;  /* 0x009896800000995d */ /* 0x004fea0003900000 */
[----:B------:R-:W2:Y:S02]  /*27690*/  @!P1 SYNCS.PHASECHK.TRANS64 P1, [R8+URZ+0x2a8c0], R9 ;  /* 0x02a8c009080095a7 */ /* 0x000ea4000802007f */
[----:B--2---:R-:W-:Y:S05]  /*276a0*/  @!P1 BRA `(.L_x_1649) ;  /* 0xfffffffc00f09947 */ /* 0x004fea000383ffff */
[----:B------:R-:W-:Y:S05]  /*276b0*/  BRA `(.L_x_1802) ;  /* 0xffffffa400d47947 */ /* 0x000fea000383ffff */
.L_x_1669:
        /* <DEDUP_REMOVED lines=11> */
.L_x_1804:
[----:B------:R-:W-:Y:S05]  /*27770*/  BSYNC B0 ;  /* 0x0000000000007941 */ /* 0x000fea0003800000 */
.L_x_1803:
[----:B------:R-:W-:Y:S05]  /*27780*/  BRA `(.L_x_1805) ;  /* 0xffffffb400a07947 */ /* 0x000fea000383ffff */
.L_x_1670:
[----:B------:R-:W-:Y:S01]  /*27790*/  BSSY B0, `(.L_x_1806) ;  /* 0x0000006000007945 */ /* 0x000fe20003800000 */
[----:B------:R-:W-:-:S07]  /*277a0*/  MOV R15, 0xffffffff ;  /* 0xffffffff000f7802 */ /* 0x000fce0000000f00 */
[----:B------:R-:W-:Y:S05]  /*277b0*/  WARPSYNC.COLLECTIVE R15, `(.L_x_1807) ;  /* 0x000000000f0c7348 */ /* 0x000fea0003c00000 */
[----:B------:R-:W-:Y:S02]  /*277c0*/  ELECT P6, UR62, PT ;  /* 0x00000000003e782f */ /* 0x000fe400038c0000 */
[----:B------:R-:W-:Y:S01]  /*277d0*/  MOV R14, UR62 ;  /* 0x0000003e000e7c02 */ /* 0x000fe20008000f00 */
[----:B------:R-:W-:Y:S10]  /*277e0*/  ENDCOLLECTIVE ;  /* 0x000000000000791b */ /* 0x000ff40003800000 */
.L_x_1807:
[----:B------:R-:W-:Y:S05]  /*277f0*/  BSYNC B0 ;  /* 0x0000000000007941 */ /* 0x000fea0003800000 */
.L_x_1806:
[----:B------:R-:W-:Y:S05]  /*27800*/  BRA `(.L_x_1808) ;  /* 0xffffffb400907947 */ /* 0x000fea000383ffff */
.L_x_1673:
[----:B0-----:R0:W1:Y:S02]  /*27810*/  SYNCS.PHASECHK.TRANS64.TRYWAIT P0, [R7+URZ+0x2a840], R10 ;  /* 0x02a8400a070075a7 */ /* 0x001064000800017f */
[----:B-1----:R-:W-:Y:S05]  /*27820*/  @!P0 NANOSLEEP.SYNCS 0x989680 ;  /* 0x009896800000895d */ /* 0x002fea0003900000 */
[----:B------:R-:W1:Y:S02]  /*27830*/  @!P0 SYNCS.PHASECHK.TRANS64 P0, [R7+URZ+0x2a840], R10 ;  /* 0x02a8400a070085a7 */ /* 0x000e64000800007f */
[----:B-1----:R-:W-:Y:S05]  /*27840*/  @!P0 BRA `(.L_x_1673) ;  /* 0xfffffffc00f08947 */ /* 0x002fea000383ffff */
[----:B------:R-:W-:Y:S05]  /*27850*/  BRA `(.L_x_1809) ;  /* 0xffffffb400f87947 */ /* 0x000fea000383ffff */
.L_x_1676:
        /* <DEDUP_REMOVED lines=8> */
.L_x_1684:
[----:B0-----:R0:W1:Y:S02]  /*278e0*/  SYNCS.PHASECHK.TRANS64.TRYWAIT P0, [R3+URZ+0x2a840], R8 ;  /* 0x02a84008030075a7 */ /* 0x001064000800017f */
[----:B-1----:R-:W-:Y:S05]  /*278f0*/  @!P0 NANOSLEEP.SYNCS 0x989680 ;  /* 0x009896800000895d */ /* 0x002fea0003900000 */
[----:B------:R-:W1:Y:S02]  /*27900*/  @!P0 SYNCS.PHASECHK.TRANS64 P0, [R3+URZ+0x2a840], R8 ;  /* 0x02a84008030085a7 */ /* 0x000e64000800007f */
[----:B-1----:R-:W-:Y:S05]  /*27910*/  @!P0 BRA `(.L_x_1684) ;  /* 0xfffffffc00f08947 */ /* 0x002fea000383ffff */
[----:B------:R-:W-:Y:S05]  /*27920*/  BRA `(.L_x_1811) ;  /* 0xffffffc000047947 */ /* 0x000fea000383ffff */
.L_x_1686:
[----:B0-----:R0:W1:Y:S02]  /*27930*/  SYNCS.PHASECHK.TRANS64.TRYWAIT P0, [R3+URZ+0x2a860], R8 ;  /* 0x02a86008030075a7 */ /* 0x001064000800017f */
[----:B-1----:R-:W-:Y:S05]  /*27940*/  @!P0 NANOSLEEP.SYNCS 0x989680 ;  /* 0x009896800000895d */ /* 0x002fea0003900000 */
[----:B------:R-:W1:Y:S02]  /*27950*/  @!P0 SYNCS.PHASECHK.TRANS64 P0, [R3+URZ+0x2a860], R8 ;  /* 0x02a86008030085a7 */ /* 0x000e64000800007f */
[----:B-1----:R-:W-:Y:S05]  /*27960*/  @!P0 BRA `(.L_x_1686) ;  /* 0xfffffffc00f08947 */ /* 0x002fea000383ffff */
[----:B------:R-:W-:Y:S05]  /*27970*/  BRA `(.L_x_1812) ;  /* 0xffffffc000b07947 */ /* 0x000fea000383ffff */
.L_x_1692:
[----:B-1----:R1:W2:Y:S02]  /*27980*/  SYNCS.PHASECHK.TRANS64.TRYWAIT P0, [R2+URZ+0x2a840], R3 ;  /* 0x02a84003020075a7 */ /* 0x0022a4000800017f */
[----:B--2---:R-:W-:Y:S05]  /*27990*/  @!P0 NANOSLEEP.SYNCS 0x989680 ;  /* 0x009896800000895d */ /* 0x004fea0003900000 */
[----:B------:R-:W2:Y:S02]  /*279a0*/  @!P0 SYNCS.PHASECHK.TRANS64 P0, [R2+URZ+0x2a840], R3 ;  /* 0x02a84003020085a7 */ /* 0x000ea4000800007f */
[----:B--2---:R-:W-:Y:S05]  /*279b0*/  @!P0 BRA `(.L_x_1692) ;  /* 0xfffffffc00f08947 */ /* 0x004fea000383ffff */
[----:B------:R-:W-:Y:S05]  /*279c0*/  BRA `(.L_x_1813) ;  /* 0xffffffc800187947 */ /* 0x000fea000383ffff */
.L_x_1694:
[----:B0-----:R0:W1:Y:S02]  /*279d0*/  SYNCS.PHASECHK.TRANS64.TRYWAIT P0, [R2+URZ+0x2a860], R3 ;  /* 0x02a86003020075a7 */ /* 0x001064000800017f */
[----:B-1----:R-:W-:Y:S05]  /*279e0*/  @!P0 NANOSLEEP.SYNCS 0x989680 ;  /* 0x009896800000895d */ /* 0x002fea0003900000 */
[----:B------:R-:W1:Y:S02]  /*279f0*/  @!P0 SYNCS.PHASECHK.TRANS64 P0, [R2+URZ+0x2a860], R3 ;  /* 0x02a86003020085a7 */ /* 0x000e64000800007f */
[----:B-1----:R-:W-:Y:S05]  /*27a00*/  @!P0 BRA `(.L_x_1694) ;  /* 0xfffffffc00f08947 */ /* 0x002fea000383ffff */
[----:B------:R-:W-:Y:S05]  /*27a10*/  BRA `(.L_x_1814) ;  /* 0xffffffc800c47947 */ /* 0x000fea000383ffff */
.L_x_1700:
[----:B--2---:R2:W3:Y:S02]  /*27a20*/  SYNCS.PHASECHK.TRANS64.TRYWAIT P0, [R2+URZ+0x2a840], R3 ;  /* 0x02a84003020075a7 */ /* 0x0044e4000800017f */
[----:B---3--:R-:W-:Y:S05]  /*27a30*/  @!P0 NANOSLEEP.SYNCS 0x989680 ;  /* 0x009896800000895d */ /* 0x008fea0003900000 */
[----:B------:R-:W3:Y:S02]  /*27a40*/  @!P0 SYNCS.PHASECHK.TRANS64 P0, [R2+URZ+0x2a840], R3 ;  /* 0x02a84003020085a7 */ /* 0x000ee4000800007f */
[----:B---3--:R-:W-:Y:S05]  /*27a50*/  @!P0 BRA `(.L_x_1700) ;  /* 0xfffffffc00f08947 */ /* 0x008fea000383ffff */
[----:B------:R-:W-:Y:S05]  /*27a60*/  BRA `(.L_x_1815) ;  /* 0xffffffd000007947 */ /* 0x000fea000383ffff */
.L_x_1702:
[----:B0-----:R0:W1:Y:S02]  /*27a70*/  SYNCS.PHASECHK.TRANS64.TRYWAIT P0, [R2+URZ+0x2a860], R9 ;  /* 0x02a86009020075a7 */ /* 0x001064000800017f */
[----:B-1----:R-:W-:Y:S05]  /*27a80*/  @!P0 NANOSLEEP.SYNCS 0x989680 ;  /* 0x009896800000895d */ /* 0x002fea0003900000 */
[----:B------:R-:W1:Y:S02]  /*27a90*/  @!P0 SYNCS.PHASECHK.TRANS64 P0, [R2+URZ+0x2a860], R9 ;  /* 0x02a86009020085a7 */ /* 0x000e64000800007f */
[----:B-1----:R-:W-:Y:S05]  /*27aa0*/  @!P0 BRA `(.L_x_1702) ;  /* 0xfffffffc00f08947 */ /* 0x002fea000383ffff */
[----:B------:R-:W-:Y:S05]  /*27ab0*/  BRA `(.L_x_1816) ;  /* 0xffffffd000a87947 */ /* 0x000fea000383ffff */
.L_x_1710:
[----:B-1----:R1:W2:Y:S02]  /*27ac0*/  SYNCS.PHASECHK.TRANS64.TRYWAIT P0, [R3+URZ+0x2a860], R2 ;  /* 0x02a86002030075a7 */ /* 0x0022a4000800017f */
[----:B--2---:R-:W-:Y:S05]  /*27ad0*/  @!P0 NANOSLEEP.SYNCS 0x989680 ;  /* 0x009896800000895d */ /* 0x004fea0003900000 */
[----:B------:R-:W2:Y:S02]  /*27ae0*/  @!P0 SYNCS.PHASECHK.TRANS64 P0, [R3+URZ+0x2a860], R2 ;  /* 0x02a86002030085a7 */ /* 0x000ea4000800007f */
[----:B--2---:R-:W-:Y:S05]  /*27af0*/  @!P0 BRA `(.L_x_1710) ;  /* 0xfffffffc00f08947 */ /* 0x004fea000383ffff */
[----:B------:R-:W-:Y:S05]  /*27b00*/  BRA `(.L_x_1817) ;  /* 0xffffffd400cc7947 */ /* 0x000fea000383ffff */
.L_x_1713:
[----:B------:R-:W-:Y:S01]  /*27b10*/  BSSY B0, `(.L_x_1818) ;  /* 0x0000008000007945 */ /* 0x000fe20003800000 */
[----:B------:R-:W-:Y:S02]  /*27b20*/  IMAD.MOV.U32 R13, RZ, RZ, R16 ;  /* 0x000000ffff0d7224 */ /* 0x000fe400078e0010 */
[----:B------:R-:W-:Y:S02]  /*27b30*/  IMAD.MOV.U32 R12, RZ, RZ, RZ ;  /* 0x000000ffff0c7224 */ /* 0x000fe400078e00ff */
[----:B------:R-:W-:Y:S02]  /*27b40*/  IMAD.MOV.U32 R11, RZ, RZ, 0x1f ;  /* 0x0000001fff0b7424 */ /* 0x000fe400078e00ff */
[----:B0-----:R-:W-:-:S07]  /*27b50*/  IMAD.MOV.U32 R15, RZ, RZ, -0x1 ;  /* 0xffffffffff0f7424 */ /* 0x001fce00078e00ff */
[----:B-12---:R-:W-:Y:S05]  /*27b60*/  WARPSYNC.COLLECTIVE R15, `(.L_x_1819) ;  /* 0x000000000f087348 */ /* 0x006fea0003c00000 */
[----:B------:R0:W3:Y:S02]  /*27b70*/  SHFL.IDX P6, R14, R13, R12, R11 ;  /* 0x0000000c0d0e7389 */ /* 0x0000e400000c000b */
[----:B0123--:R-:W-:Y:S01]  /*27b80*/  ENDCOLLECTIVE ;  /* 0x000000000000791b */ /* 0x00ffe20003800000 */
.L_x_1819:
[----:B------:R-:W-:Y:S05]  /*27b90*/  BSYNC B0 ;  /* 0x0000000000007941 */ /* 0x000fea0003800000 */
.L_x_1818:
[----:B------:R-:W-:Y:S01]  /*27ba0*/  IMAD.MOV.U32 R13, RZ, RZ, R16 ;  /* 0x000000ffff0d7224 */ /* 0x000fe200078e0010 */
[----:B------:R-:W-:Y:S01]  /*27bb0*/  MOV R4, R14 ;  /* 0x0000000e00047202 */ /* 0x000fe20000000f00 */
[----:B------:R-:W-:Y:S02]  /*27bc0*/  IMAD.MOV.U32 R12, RZ, RZ, 0x1 ;  /* 0x00000001ff0c7424 */ /* 0x000fe400078e00ff */
[----:B------:R-:W-:Y:S02]  /*27bd0*/  IMAD.MOV.U32 R11, RZ, RZ, 0x1f ;  /* 0x0000001fff0b7424 */ /* 0x000fe400078e00ff */
[----:B------:R-:W-:-:S07]  /*27be0*/  IMAD.MOV.U32 R15, RZ, RZ, -0x1 ;  /* 0xffffffffff0f7424 */ /* 0x000fce00078e00ff */
[----:B------:R-:W-:Y:S05]  /*27bf0*/  WARPSYNC.COLLECTIVE R15, `(.L_x_1820) ;  /* 0x000000000f087348 */ /* 0x000fea0003c00000 */
[----:B------:R0:W1:Y:S02]  /*27c00*/  SHFL.IDX P6, R14, R13, R12, R11 ;  /* 0x0000000c0d0e7389 */ /* 0x00006400000c000b */
[----:B01----:R-:W-:Y:S01]  /*27c10*/  ENDCOLLECTIVE ;  /* 0x000000000000791b */ /* 0x003fe20003800000 */
.L_x_1820:
[----:B------:R-:W-:Y:S01]  /*27c20*/  MOV R16, R14 ;  /* 0x0000000e00107202 */ /* 0x000fe20000000f00 */
[----:B------:R-:W-:Y:S06]  /*27c30*/  BRA `(.L_x_1821) ;  /* 0xffffffd800607947 */ /* 0x000fec000383ffff */
.L_x_1716:
[----:B------:R-:W-:Y:S01]  /*27c40*/  BSSY B0, `(.L_x_1822) ;  /* 0x0000008000007945 */ /* 0x000fe20003800000 */
[----:B-----5:R-:W-:Y:S02]  /*27c50*/  IMAD.MOV.U32 R13, RZ, RZ, R17 ;  /* 0x000000ffff0d7224 */ /* 0x020fe400078e0011 */
[----:B------:R-:W-:Y:S02]  /*27c60*/  IMAD.MOV.U32 R12, RZ, RZ, 0x1 ;  /* 0x00000001ff0c7424 */ /* 0x000fe400078e00ff */
[----:B------:R-:W-:Y:S02]  /*27c70*/  IMAD.MOV.U32 R11, RZ, RZ, RZ ;  /* 0x000000ffff0b7224 */ /* 0x000fe400078e00ff */
[----:B0-----:R-:W-:-:S07]  /*27c80*/  IMAD.MOV.U32 R15, RZ, RZ, -0x1 ;  /* 0xffffffffff0f7424 */ /* 0x001fce00078e00ff */
[----:B-1234-:R-:W-:Y:S05]  /*27c90*/  WARPSYNC.COLLECTIVE R15, `(.L_x_1823) ;  /* 0x000000000f087348 */ /* 0x01efea0003c00000 */
[----:B------:R0:W0:Y:S02]  /*27ca0*/  SHFL.UP P6, R14, R13, R12, R11 ;  /* 0x0400000c0d0e7389 */ /* 0x00002400000c000b */
[----:B01234-:R-:W-:Y:S01]  /*27cb0*/  ENDCOLLECTIVE ;  /* 0x000000000000791b */ /* 0x01ffe20003800000 */
.L_x_1823:
[----:B------:R-:W-:Y:S05]  /*27cc0*/  BSYNC B0 ;  /* 0x0000000000007941 */ /* 0x000fea0003800000 */
.L_x_1822:
[C---:B------:R-:W-:Y:S01]  /*27cd0*/  ISETP.NE.AND P0, PT, R7.reuse, RZ, PT ;  /* 0x000000ff0700720c */ /* 0x040fe20003f05270 */
[----:B------:R-:W-:Y:S02]  /*27ce0*/  IMAD.MOV.U32 R12, RZ, RZ, 0x2 ;  /* 0x00000002ff0c7424 */ /* 0x000fe400078e00ff */
[----:B------:R-:W-:Y:S01]  /*27cf0*/  IMAD.MOV.U32 R11, RZ, RZ, RZ ;  /* 0x000000ffff0b7224 */ /* 0x000fe200078e00ff */
[----:B------:R-:W-:Y:S01]  /*27d00*/  SEL R14, R14, RZ, P0 ;  /* 0x000000ff0e0e7207 */ /* 0x000fe20000000000 */
[----:B------:R-:W-:Y:S01]  /*27d10*/  IMAD.MOV.U32 R15, RZ, RZ, -0x1 ;  /* 0xffffffffff0f7424 */ /* 0x000fe200078e00ff */
[----:B------:R-:W-:Y:S02]  /*27d20*/  ISETP.GE.U32.AND P0, PT, R7, 0x2, PT ;  /* 0x000000020700780c */ /* 0x000fe40003f06070 */
[----:B------:R-:W-:-:S11]  /*27d30*/  IADD3 R13, R17, R14, RZ ;  /* 0x0000000e110d7210 */ /* 0x000fd60007ffe0ff */
[----:B------:R-:W-:Y:S05]  /*27d40*/  WARPSYNC.COLLECTIVE R15, `(.L_x_1824) ;  /* 0x000000000f087348 */ /* 0x000fea0003c00000 */
[----:B------:R0:W1:Y:S02]  /*27d50*/  SHFL.UP P6, R14, R13, R12, R11 ;  /* 0x0400000c0d0e7389 */ /* 0x00006400000c000b */
[----:B01----:R-:W-:Y:S01]  /*27d60*/  ENDCOLLECTIVE ;  /* 0x000000000000791b */ /* 0x003fe20003800000 */
.L_x_1824:
        /* <DEDUP_REMOVED lines=8> */
.L_x_1825:
        /* <DEDUP_REMOVED lines=8> */
.L_x_1826:
[----:B------:R-:W-:Y:S01]  /*27e70*/  IMAD.MOV.U32 R12, RZ, RZ, 0x10 ;  /* 0x00000010ff0c7424 */ /* 0x000fe200078e00ff */
[----:B------:R-:W-:Y:S02]  /*27e80*/  SEL R6, R14, RZ, P0 ;  /* 0x000000ff0e067207 */ /* 0x000fe40000000000 */
[----:B------:R-:W-:Y:S02]  /*27e90*/  ISETP.GE.U32.AND P0, PT, R7, 0x10, PT ;  /* 0x000000100700780c */ /* 0x000fe40003f06070 */
[----:B------:R-:W-:-:S05]  /*27ea0*/  IADD3 R6, R5, R6, RZ ;  /* 0x0000000605067210 */ /* 0x000fca0007ffe0ff */
[----:B------:R-:W-:-:S07]  /*27eb0*/  IMAD.MOV.U32 R13, RZ, RZ, R6 ;  /* 0x000000ffff0d7224 */ /* 0x000fce00078e0006 */
[----:B------:R-:W-:Y:S05]  /*27ec0*/  WARPSYNC.COLLECTIVE R15, `(.L_x_1827) ;  /* 0x000000000f087348 */ /* 0x000fea0003c00000 */
[----:B------:R0:W1:Y:S02]  /*27ed0*/  SHFL.UP P6, R14, R13, R12, R11 ;  /* 0x0400000c0d0e7389 */ /* 0x00006400000c000b */
[----:B01----:R-:W-:Y:S01]  /*27ee0*/  ENDCOLLECTIVE ;  /* 0x000000000000791b */ /* 0x003fe20003800000 */
.L_x_1827:
[----:B------:R-:W-:Y:S01]  /*27ef0*/  MOV R12, 0x1f ;  /* 0x0000001f000c7802 */ /* 0x000fe20000000f00 */
[----:B------:R-:W-:Y:S01]  /*27f00*/  IMAD.MOV.U32 R11, RZ, RZ, 0x1f ;  /* 0x0000001fff0b7424 */ /* 0x000fe200078e00ff */
[----:B------:R-:W-:-:S05]  /*27f10*/  SEL R3, R14, RZ, P0 ;  /* 0x000000ff0e037207 */ /* 0x000fca0000000000 */
[----:B------:R-:W-:-:S04]  /*27f20*/  IMAD.IADD R2, R6, 0x1, R3 ;  /* 0x0000000106027824 */ /* 0x000fc800078e0203 */
[----:B------:R-:W-:-:S07]  /*27f30*/  IMAD.MOV.U32 R13, RZ, RZ, R2 ;  /* 0x000000ffff0d7224 */ /* 0x000fce00078e0002 */
[----:B------:R-:W-:Y:S05]  /*27f40*/  WARPSYNC.COLLECTIVE R15, `(.L_x_1828) ;  /* 0x000000000f087348 */ /* 0x000fea0003c00000 */
[----:B------:R0:W1:Y:S02]  /*27f50*/  SHFL.IDX P6, R14, R13, R12, R11 ;  /* 0x0000000c0d0e7389 */ /* 0x00006400000c000b */
[----:B01----:R-:W-:Y:S01]  /*27f60*/  ENDCOLLECTIVE ;  /* 0x000000000000791b */ /* 0x003fe20003800000 */
.L_x_1828:
[----:B------:R-:W-:Y:S05]  /*27f70*/  BRA `(.L_x_1829) ;  /* 0xffffffd800287947 */ /* 0x000fea000383ffff */
.L_x_1721:
[----:B------:R-:W-:Y:S01]  /*27f80*/  BSSY B0, `(.L_x_1830) ;  /* 0x0000008000007945 */ /* 0x000fe20003800000 */
[----:B-----5:R-:W-:Y:S01]  /*27f90*/  IMAD.MOV.U32 R13, RZ, RZ, R17 ;  /* 0x000000ffff0d7224 */ /* 0x020fe200078e0011 */
[----:B------:R-:W-:Y:S01]  /*27fa0*/  MOV R15, 0xffffffff ;  /* 0xffffffff000f7802 */ /* 0x000fe20000000f00 */
[----:B------:R-:W-:Y:S02]  /*27fb0*/  IMAD.MOV.U32 R12, RZ, RZ, 0x1 ;  /* 0x00000001ff0c7424 */ /* 0x000fe400078e00ff */
[----:B------:R-:W-:-:S07]  /*27fc0*/  IMAD.MOV.U32 R11, RZ, RZ, RZ ;  /* 0x000000ffff0b7224 */ /* 0x000fce00078e00ff */
[----:B01----:R-:W-:Y:S05]  /*27fd0*/  WARPSYNC.COLLECTIVE R15, `(.L_x_1831) ;  /* 0x000000000f087348 */ /* 0x003fea0003c00000 */
[----:B------:R2:W3:Y:S02]  /*27fe0*/  SHFL.UP P6, R14, R13, R12, R11 ;  /* 0x0400000c0d0e7389 */ /* 0x0004e400000c000b */
[----:B0123--:R-:W-:Y:S01]  /*27ff0*/  ENDCOLLECTIVE ;  /* 0x000000000000791b */ /* 0x00ffe20003800000 */
.L_x_1831:
[----:B------:R-:W-:Y:S05]  /*28000*/  BSYNC B0 ;  /* 0x0000000000007941 */ /* 0x000fea0003800000 */
.L_x_1830:
        /* <DEDUP_REMOVED lines=10> */
.L_x_1832:
        /* <DEDUP_REMOVED lines=8> */
.L_x_1833:
[----:B------:R-:W-:Y:S02]  /*28130*/  MOV R12, 0x8 ;  /* 0x00000008000c7802 */ /* 0x000fe40000000f00 */
[----:B------:R-:W-:Y:S02]  /*28140*/  SEL R14, R14, RZ, P0 ;  /* 0x000000ff0e0e7207 */ /* 0x000fe40000000000 */
[----:B------:R-:W-:-:S03]  /*28150*/  ISETP.GE.U32.AND P0, PT, R7, 0x8, PT ;  /* 0x000000080700780c */ /* 0x000fc60003f06070 */
[----:B------:R-:W-:-:S04]  /*28160*/  IMAD.IADD R5, R3, 0x1, R14 ;  /* 0x0000000103057824 */ /* 0x000fc800078e020e */
[----:B------:R-:W-:-:S07]  /*28170*/  IMAD.MOV.U32 R13, RZ, RZ, R5 ;  /* 0x000000ffff0d7224 */ /* 0x000fce00078e0005 */
[----:B------:R-:W-:Y:S05]  /*28180*/  WARPSYNC.COLLECTIVE R15, `(.L_x_1834) ;  /* 0x000000000f087348 */ /* 0x000fea0003c00000 */
[----:B------:R0:W1:Y:S02]  /*28190*/  SHFL.UP P6, R14, R13, R12, R11 ;  /* 0x0400000c0d0e7389 */ /* 0x00006400000c000b */
[----:B01----:R-:W-:Y:S01]  /*281a0*/  ENDCOLLECTIVE ;  /* 0x000000000000791b */ /* 0x003fe20003800000 */
.L_x_1834:
        /* <DEDUP_REMOVED lines=8> */
.L_x_1835:
[----:B------:R-:W-:Y:S02]  /*28230*/  IMAD.MOV.U32 R12, RZ, RZ, 0x1f ;  /* 0x0000001fff0c7424 */ /* 0x000fe400078e00ff */
[----:B------:R-:W-:Y:S01]  /*28240*/  IMAD.MOV.U32 R11, RZ, RZ, 0x1f ;  /* 0x0000001fff0b7424 */ /* 0x000fe200078e00ff */
[----:B------:R-:W-:-:S05]  /*28250*/  SEL R3, R14, RZ, P0 ;  /* 0x000000ff0e037207 */ /* 0x000fca0000000000 */
[----:B------:R-:W-:-:S05]  /*28260*/  IMAD.IADD R2, R6, 0x1, R3 ;  /* 0x0000000106027824 */ /* 0x000fca00078e0203 */
[----:B------:R-:W-:-:S07]  /*28270*/  MOV R13, R2 ;  /* 0x00000002000d7202 */ /* 0x000fce0000000f00 */
[----:B------:R-:W-:Y:S05]  /*28280*/  WARPSYNC.COLLECTIVE R15, `(.L_x_1836) ;  /* 0x000000000f087348 */ /* 0x000fea0003c00000 */
[----:B------:R0:W1:Y:S02]  /*28290*/  SHFL.IDX P6, R14, R13, R12, R11 ;  /* 0x0000000c0d0e7389 */ /* 0x00006400000c000b */
[----:B01----:R-:W-:Y:S01]  /*282a0*/  ENDCOLLECTIVE ;  /* 0x000000000000791b */ /* 0x003fe20003800000 */
.L_x_1836:
[----:B------:R-:W-:Y:S05]  /*282b0*/  BRA `(.L_x_1837) ;  /* 0xffffffd800107947 */ /* 0x000fea000383ffff */
.L_x_1723:
[----:B------:R-:W-:Y:S01]  /*282c0*/  BSSY B0, `(.L_x_1838) ;  /* 0x0000006000007945 */ /* 0x000fe20003800000 */
[----:B------:R-:W-:Y:S01]  /*282d0*/  PLOP3.LUT P6, PT, P6, PT, PT, 0x8, 0x0 ;  /* 0x000000000000781c */ /* 0x000fe200037ce170 */
[----:B------:R-:W-:-:S12]  /*282e0*/  IMAD.MOV.U32 R15, RZ, RZ, -0x1 ;  /* 0xffffffffff0f7424 */ /* 0x000fd800078e00ff */
[----:B0-----:R-:W-:Y:S05]  /*282f0*/  WARPSYNC.COLLECTIVE R15, `(.L_x_1839) ;  /* 0x000000000f087348 */ /* 0x001fea0003c00000 */
[----:B------:R-:W-:Y:S01]  /*28300*/  VOTE.ANY R14, PT, P6 ;  /* 0x00000000000e7806 */ /* 0x000fe200030e0100 */
[----:B0-----:R-:W-:Y:S06]  /*28310*/  ENDCOLLECTIVE ;  /* 0x000000000000791b */ /* 0x001fec0003800000 */
.L_x_1839:
[----:B------:R-:W-:Y:S05]  /*28320*/  BSYNC B0 ;  /* 0x0000000000007941 */ /* 0x000fea0003800000 */
.L_x_1838:
[----:B------:R-:W-:Y:S01]  /*28330*/  IMAD.MOV.U32 R3, RZ, RZ, R14 ;  /* 0x000000ffff037224 */ /* 0x000fe200078e000e */
[----:B------:R-:W-:Y:S01]  /*28340*/  MOV R13, R17 ;  /* 0x00000011000d7202 */ /* 0x000fe20000000f00 */
[----:B------:R-:W-:Y:S02]  /*28350*/  IMAD.MOV.U32 R11, RZ, RZ, 0x1f ;  /* 0x0000001fff0b7424 */ /* 0x000fe400078e00ff */
[----:B------:R-:W0:Y:S01]  /*28360*/  POPC R6, R3 ;  /* 0x0000000300067309 */ /* 0x000e220000000000 */
[----:B------:R-:W-:Y:S02]  /*28370*/  IMAD.MOV.U32 R15, RZ, RZ, -0x1 ;  /* 0xffffffffff0f7424 */ /* 0x000fe400078e00ff */
[----:B0-----:R-:W-:-:S07]  /*28380*/  IMAD.MOV.U32 R12, RZ, RZ, R6 ;  /* 0x000000ffff0c7224 */ /* 0x001fce00078e0006 */
[----:B------:R-:W-:Y:S05]  /*28390*/  WARPSYNC.COLLECTIVE R15, `(.L_x_1840) ;  /* 0x000000000f087348 */ /* 0x000fea0003c00000 */
[----:B------:R0:W1:Y:S02]  /*283a0*/  SHFL.IDX P6, R14, R13, R12, R11 ;  /* 0x0000000c0d0e7389 */ /* 0x00006400000c000b */
[----:B01----:R-:W-:Y:S01]  /*283b0*/  ENDCOLLECTIVE ;  /* 0x000000000000791b */ /* 0x003fe20003800000 */
.L_x_1840:
[----:B------:R-:W-:Y:S01]  /*283c0*/  IMAD.MOV.U32 R17, RZ, RZ, R14 ;  /* 0x000000ffff117224 */ /* 0x000fe200078e000e */
[----:B------:R-:W-:Y:S06]  /*283d0*/  BRA `(.L_x_1841) ;  /* 0xffffffd800007947 */ /* 0x000fec000383ffff */
.L_x_1725:
[----:B------:R-:W-:Y:S01]  /*283e0*/  BSSY B0, `(.L_x_1842) ;  /* 0x0000007000007945 */ /* 0x000fe20003800000 */
[----:B------:R-:W-:Y:S01]  /*283f0*/  MOV R13, R2 ;  /* 0x00000002000d7202 */ /* 0x000fe20000000f00 */
[----:B------:R-:W-:Y:S02]  /*28400*/  IMAD.MOV.U32 R11, RZ, RZ, 0x1f ;  /* 0x0000001fff0b7424 */ /* 0x000fe400078e00ff */
[----:B------:R-:W-:-:S07]  /*28410*/  IMAD.MOV.U32 R15, RZ, RZ, -0x1 ;  /* 0xffffffffff0f7424 */ /* 0x000fce00078e00ff */
[----:B012---:R-:W-:Y:S05]  /*28420*/  WARPSYNC.COLLECTIVE R15, `(.L_x_1843) ;  /* 0x000000000f087348 */ /* 0x007fea0003c00000 */
[----:B------:R3:W4:Y:S02]  /*28430*/  SHFL.IDX P6, R14, R13, R12, R11 ;  /* 0x0000000c0d0e7389 */ /* 0x00072400000c000b */
[----:B01234-:R-:W-:Y:S01]  /*28440*/  ENDCOLLECTIVE ;  /* 0x000000000000791b */ /* 0x01ffe20003800000 */
.L_x_1843:
[----:B------:R-:W-:Y:S05]  /*28450*/  BSYNC B0 ;  /* 0x0000000000007941 */ /* 0x000fea0003800000 */
.L_x_1842:
[----:B------:R-:W-:Y:S01]  /*28460*/  IMAD.MOV.U32 R7, RZ, RZ, R14 ;  /* 0x000000ffff077224 */ /* 0x000fe200078e000e */
[----:B------:R-:W-:Y:S06]  /*28470*/  BRA `(.L_x_1724) ;  /* 0xffffffd400f47947 */ /* 0x000fec000383ffff */
.L_x_1729:
[----:B-1----:R1:W2:Y:S02]  /*28480*/  SYNCS.PHASECHK.TRANS64.TRYWAIT P0, [R0+URZ+0x2a820], R3 ;  /* 0x02a82003000075a7 */ /* 0x0022a4000800017f */
[----:B--2---:R-:W-:Y:S05]  /*28490*/  @!P0 NANOSLEEP.SYNCS 0x989680 ;  /* 0x009896800000895d */ /* 0x004fea0003900000 */
[----:B------:R-:W2:Y:S02]  /*284a0*/  @!P0 SYNCS.PHASECHK.TRANS64 P0, [R0+URZ+0x2a820], R3 ;  /* 0x02a82003000085a7 */ /* 0x000ea4000800007f */
[----:B--2---:R-:W-:Y:S05]  /*284b0*/  @!P0 BRA `(.L_x_1729) ;  /* 0xfffffffc00f08947 */ /* 0x004fea000383ffff */
[----:B------:R-:W-:Y:S05]  /*284c0*/  BRA `(.L_x_1844) ;  /* 0xffffffdc006c7947 */ /* 0x000fea000383ffff */
.L_x_1730:
[----:B------:R-:W2:Y:S01]  /*284d0*/  S2R R2, SR_TID.X ;  /* 0x0000000000027919 */ /* 0x000ea20000002100 */
[----:B------:R-:W-:Y:S01]  /*284e0*/  BSSY B0, `(.L_x_1845) ;  /* 0x000000a000007945 */ /* 0x000fe20003800000 */
[----:B------:R-:W-:Y:S01]  /*284f0*/  MOV R12, RZ ;  /* 0x000000ff000c7202 */ /* 0x000fe20000000f00 */
        /* <DEDUP_REMOVED lines=8> */
.L_x_1846:
[----:B------:R-:W-:Y:S05]  /*28580*/  BSYNC B0 ;  /* 0x0000000000007941 */ /* 0x000fea0003800000 */
.L_x_1845:
[----:B------:R-:W-:Y:S05]  /*28590*/  BRA `(.L_x_1847) ;  /* 0xffffffdc00547947 */ /* 0x000fea000383ffff */
.L_x_1731:
[----:B------:R-:W-:Y:S01]  /*285a0*/  BSSY B0, `(.L_x_1848) ;  /* 0x0000006000007945 */ /* 0x000fe20003800000 */
[----:B------:R-:W-:-:S07]  /*285b0*/  IMAD.MOV.U32 R15, RZ, RZ, -0x1 ;  /* 0xffffffffff0f7424 */ /* 0x000fce00078e00ff */
[----:B012---:R-:W-:Y:S05]  /*285c0*/  WARPSYNC.COLLECTIVE R15, `(.L_x_1849) ;  /* 0x000000000f0c7348 */ /* 0x007fea0003c00000 */
[----:B------:R-:W-:Y:S02]  /*285d0*/  ELECT P6, UR62, PT ;  /* 0x00000000003e782f */ /* 0x000fe400038c0000 */
[----:B------:R-:W-:Y:S01]  /*285e0*/  MOV R14, UR62 ;  /* 0x0000003e000e7c02 */ /* 0x000fe20008000f00 */
[----:B012---:R-:W-:Y:S10]  /*285f0*/  ENDCOLLECTIVE ;  /* 0x000000000000791b */ /* 0x007ff40003800000 */
.L_x_1849:
[----:B------:R-:W-:Y:S05]  /*28600*/  BSYNC B0 ;  /* 0x0000000000007941 */ /* 0x000fea0003800000 */
.L_x_1848:
[----:B------:R-:W-:Y:S05]  /*28610*/  BRA `(.L_x_1850) ;  /* 0xffffffdc00487947 */ /* 0x000fea000383ffff */
.L_x_1733:
[----:B-1----:R1:W2:Y:S02]  /*28620*/  SYNCS.PHASECHK.TRANS64.TRYWAIT P0, [R6+URZ], R5 ;  /* 0x00000005060075a7 */ /* 0x0022a4000800017f */
[----:B--2---:R-:W-:Y:S05]  /*28630*/  @!P0 NANOSLEEP.SYNCS 0x989680 ;  /* 0x009896800000895d */ /* 0x004fea0003900000 */
[----:B------:R-:W2:Y:S02]  /*28640*/  @!P0 SYNCS.PHASECHK.TRANS64 P0, [R6+URZ], R5 ;  /* 0x00000005060085a7 */ /* 0x000ea4000800007f */
[----:B--2---:R-:W-:Y:S05]  /*28650*/  @!P0 BRA `(.L_x_1733) ;  /* 0xfffffffc00f08947 */ /* 0x004fea000383ffff */
[----:B------:R-:W-:Y:S05]  /*28660*/  BRA `(.L_x_1851) ;  /* 0xffffffdc00847947 */ /* 0x000fea000383ffff */
.L_x_1734:
[----:B--2---:R2:W3:Y:S02]  /*28670*/  SYNCS.PHASECHK.TRANS64.TRYWAIT P0, [R7+URZ], R2 ;  /* 0x00000002070075a7 */ /* 0x0044e4000800017f */
[----:B---3--:R-:W-:Y:S05]  /*28680*/  @!P0 NANOSLEEP.SYNCS 0x989680 ;  /* 0x009896800000895d */ /* 0x008fea0003900000 */
[----:B------:R-:W3:Y:S02]  /*28690*/  @!P0 SYNCS.PHASECHK.TRANS64 P0, [R7+URZ], R2 ;  /* 0x00000002070085a7 */ /* 0x000ee4000800007f */
[----:B---3--:R-:W-:Y:S05]  /*286a0*/  @!P0 BRA `(.L_x_1734) ;  /* 0xfffffffc00f08947 */ /* 0x008fea000383ffff */
[----:B------:R-:W-:Y:S05]  /*286b0*/  BRA `(.L_x_1852) ;  /* 0xffffffdc00787947 */ /* 0x000fea000383ffff */
.L_x_1736:
[----:B---3--:R3:W4:Y:S02]  /*286c0*/  SYNCS.PHASECHK.TRANS64.TRYWAIT P0, [R4+URZ], R5 ;  /* 0x00000005040075a7 */ /* 0x008724000800017f */
[----:B----4-:R-:W-:Y:S05]  /*286d0*/  @!P0 NANOSLEEP.SYNCS 0x989680 ;  /* 0x009896800000895d */ /* 0x010fea0003900000 */
[----:B------:R-:W4:Y:S02]  /*286e0*/  @!P0 SYNCS.PHASECHK.TRANS64 P0, [R4+URZ], R5 ;  /* 0x00000005040085a7 */ /* 0x000f24000800007f */
[----:B----4-:R-:W-:Y:S05]  /*286f0*/  @!P0 BRA `(.L_x_1736) ;  /* 0xfffffffc00f08947 */ /* 0x010fea000383ffff */
[----:B------:R-:W-:Y:S05]  /*28700*/  BRA `(.L_x_1853) ;  /* 0xffffffdc00807947 */ /* 0x000fea000383ffff */
.L_x_1854:
        /* <DEDUP_REMOVED lines=15> */
.L_x_11936:


//--------------------- .text._ZN7cutlass13device_kernelIN5flash11enable_sm90INS1_16FlashAttnFwdSm90INS1_25CollectiveMainloopFwdSm90ILi2EN4cute5tupleIJNS5_1CILi1EEES8_S8_EEENS6_IJNS7_ILi128EEESA_NS7_ILi192EEEEEELi128ENS_6half_tEfNS_4arch4Sm90ELb1ELb0ELb0ELb0ELb0ELb0ELb0ELb1ELb1ELb0ELb0ELb0EEENS1_21CollectiveEpilogueFwdINS6_IJSA_SA_SA_EEES9_SD_SF_Li256ELb0ELb0ELb0ELb0EEENS1_30DynamicPersistentTileSchedulerILi256ELi32ELb0ELb0ELb1EEEEEEEEEvNT_6ParamsE --------------------------
	.section	.text._ZN7cutlass13device_kernelIN5flash11enable_sm90INS1_16FlashAttnFwdSm90INS1_25CollectiveMainloopFwdSm90ILi2EN4cute5tupleIJNS5_1CILi1EEES8_S8_EEENS6_IJNS7_ILi128EEESA_NS7_ILi192EEEEEELi128ENS_6half_tEfNS_4arch4Sm90ELb1ELb0ELb0ELb0ELb0ELb0ELb0ELb1ELb1ELb0ELb0ELb0EEENS1_21CollectiveEpilogueFwdINS6_IJSA_SA_SA_EEES9_SD_SF_Li256ELb0ELb0ELb0ELb0EEENS1_30DynamicPersistentTileSchedulerILi256ELi32ELb0ELb0ELb1EEEEEEEEEvNT_6ParamsE,"ax",@progbits
	.align	128
.text._ZN7cutlass13device_kernelIN5flash11enable_sm90INS1_16FlashAttnFwdSm90INS1_25CollectiveMainloopFwdSm90ILi2EN4cute5tupleIJNS5_1CILi1EEES8_S8_EEENS6_IJNS7_ILi128EEESA_NS7_ILi192EEEEEELi128ENS_6half_tEfNS_4arch4Sm90ELb1ELb0ELb0ELb0ELb0ELb0ELb0ELb1ELb1ELb0ELb0ELb0EEENS1_21CollectiveEpilogueFwdINS6_IJSA_SA_SA_EEES9_SD_SF_Li256ELb0ELb0ELb0ELb0EEENS1_30DynamicPersistentTileSchedulerILi256ELi32ELb0ELb0ELb1EEEEEEEEEvNT_6ParamsE:
        .type           _ZN7cutlass13device_kernelIN5flash11enable_sm90INS1_16FlashAttnFwdSm90INS1_25CollectiveMainloopFwdSm90ILi2EN4cute5tupleIJNS5_1CILi1EEES8_S8_EEENS6_IJNS7_ILi128EEESA_NS7_ILi192EEEEEELi128ENS_6half_tEfNS_4arch4Sm90ELb1ELb0ELb0ELb0ELb0ELb0ELb0ELb1ELb1ELb0ELb0ELb0EEENS1_21CollectiveEpilogueFwdINS6_IJSA_SA_SA_EEES9_SD_SF_Li256ELb0ELb0ELb0ELb0EEENS1_30DynamicPersistentTileSchedulerILi256ELi32ELb0ELb0ELb1EEEEEEEEEvNT_6ParamsE,@function
        .size           _ZN7cutlass13device_kernelIN5flash11enable_sm90INS1_16FlashAttnFwdSm90INS1_25CollectiveMainloopFwdSm90ILi2EN4cute5tupleIJNS5_1CILi1EEES8_S8_EEENS6_IJNS7_ILi128EEESA_NS7_ILi192EEEEEELi128ENS_6half_tEfNS_4arch4Sm90ELb1ELb0ELb0ELb0ELb0ELb0ELb0ELb1ELb1ELb0ELb0ELb0EEENS1_21CollectiveEpilogueFwdINS6_IJSA_SA_SA_EEES9_SD_SF_Li256ELb0ELb0ELb0ELb0EEENS1_30DynamicPersistentTileSchedulerILi256ELi32ELb0ELb0ELb1EEEEEEEEEvNT_6ParamsE,(.L_x_11937 - _ZN7cutlass13device_kernelIN5flash11enable_sm90INS1_16FlashAttnFwdSm90INS1_25CollectiveMainloopFwdSm90ILi2EN4cute5tupleIJNS5_1CILi1EEES8_S8_EEENS6_IJNS7_ILi128EEESA_NS7_ILi192EEEEEELi128ENS_6half_tEfNS_4arch4Sm90ELb1ELb0ELb0ELb0ELb0ELb0ELb0ELb1ELb1ELb0ELb0ELb0EEENS1_21CollectiveEpilogueFwdINS6_IJSA_SA_SA_EEES9_SD_SF_Li256ELb0ELb0ELb0ELb0EEENS1_30DynamicPersistentTileSchedulerILi256ELi32ELb0ELb0ELb1EEEEEEEEEvNT_6ParamsE)
        .other          _ZN7cutlass13device_kernelIN5flash11enable_sm90INS1_16FlashAttnFwdSm90INS1_25CollectiveMainloopFwdSm90ILi2EN4cute5tupleIJNS5_1CILi1EEES8_S8_EEENS6_IJNS7_ILi128EEESA_NS7_ILi192EEEEEELi128ENS_6half_tEfNS_4arch4Sm90ELb1ELb0ELb0ELb0ELb0ELb0ELb0ELb1ELb1ELb0ELb0ELb0EEENS1_21CollectiveEpilogueFwdINS6_IJSA_SA_SA_EEES9_SD_SF_Li256ELb0ELb0ELb0ELb0EEENS1_30DynamicPersistentTileSchedulerILi256ELi32ELb0ELb0ELb1EEEEEEEEEvNT_6ParamsE,@"STO_CUDA_ENTRY STV_DEFAULT"
_ZN7cutlass13device_kernelIN5flash11enable_sm90INS1_16FlashAttnFwdSm90INS1_25CollectiveMainloopFwdSm90ILi2EN4cute5tupleIJNS5_1CILi1EEES8_S8_EEENS6_IJNS7_ILi128EEESA_NS7_ILi192EEEEEELi128ENS_6half_tEfNS_4arch4Sm90ELb1ELb0ELb0ELb0ELb0ELb0ELb0ELb1ELb1ELb0ELb0ELb0EEENS1_21CollectiveEpilogueFwdINS6_IJSA_SA_SA_EEES9_SD_SF_Li256ELb0ELb0ELb0ELb0EEENS1_30DynamicPersistentTileSchedulerILi256ELi32ELb0ELb0ELb1EEEEEEEEEvNT_6ParamsE:
        /* <DEDUP_REMOVED lines=24> */
.L_x_1856:
[----:B------:R-:W-:Y:S05]  /*0180*/  BSYNC B0 ;  /* 0x0000000000007941 */ /* 0x000fea0003800000 */
.L_x_1855:
        /* <DEDUP_REMOVED lines=37> */
.L_x_1857:
        /* <DEDUP_REMOVED lines=22> */
.L_x_1858:
        /* <DEDUP_REMOVED lines=18> */
.L_x_1859:
        /* <DEDUP_REMOVED lines=22> */
.L_x_1860:
        /* <DEDUP_REMOVED lines=22> */
.L_x_1861:
        /* <DEDUP_REMOVED lines=9> */
.L_x_1863:
        /* <DEDUP_REMOVED lines=13> */
[----:B------:R-:W-:Y:S01]  /*0a80*/  UMOV UR46, URZ ;  /* 0x0000003f002e7c82 */ /* 0x000fe20008000000 */
[----:B-1----:R-:W1:Y:S01]  /*0a90*/  S2R R2, SR_TID.X ;  /* 0x0000000000027919 */ /* 0x002e620000002100 */
[----:B------:R-:W-:-:S04]  /*0aa0*/  UMOV UR36, URZ ;  /* 0x0000003f00247c82 */ /* 0x000fc80008000000 */
[----:B------:R-:W4:Y:S01]  /*0ab0*/  S2UR UR6, SR_SWINHI ;  /* 0x00000000000679c3 */ /* 0x000f220000002f00 */
[----:B---3--:R-:W-:-:S07]  /*0ac0*/  ULEA UR37, UR4, UR37, 0x18 ;  /* 0x0000002504257291 */ /* 0x008fce000f8ec03f */
[----:B------:R-:W-:Y:S01]  /*0ad0*/  UMOV UR4, UR37 ;  /* 0x0000002500047c82 */ /* 0x000fe20008000000 */
[----:B----4-:R-:W-:Y:S02]  /*0ae0*/  UMOV UR5, UR6 ;  /* 0x0000000600057c82 */ /* 0x010fe40008000000 */
[----:B------:R-:W-:Y:S02]  /*0af0*/  IMAD.U32 R17, RZ, RZ, UR5 ;  /* 0x00000005ff117e24 */ /* 0x000fe4000f8e00ff */
[----:B-1----:R-:W-:Y:S02]  /*0b00*/  VIADD R191, R2, 0xffffff80 ;  /* 0xffffff8002bf7836 */ /* 0x002fe40000000000 */
[----:B------:R-:W-:Y:S01]  /*0b10*/  IMAD.U32 R16, RZ, RZ, UR4 ;  /* 0x00000004ff107e24 */ /* 0x000fe2000f8e00ff */
[----:B------:R-:W-:Y:S02]  /*0b20*/  UMOV UR4, UR7 ;  /* 0x0000000700047c82 */ /* 0x000fe40008000000 */
        /* <DEDUP_REMOVED lines=26> */
[----:B------:R-:W-:Y:S01]  /*0cd0*/  UMOV UR5, URZ ;  /* 0x0000003f00057c82 */ /* 0x000fe20008000000 */
[----:B------:R-:W-:Y:S01]  /*0ce0*/  LEA.HI R6, R6, R187, RZ, 0x5 ;  /* 0x000000bb06067211 */ /* 0x000fe200078f28ff */
[----:B------:R-:W-:Y:S01]  /*0cf0*/  IMAD.SHL.U32 R18, R2, 0x8, RZ ;  /* 0x0000000802127824 */ /* 0x000fe200078e00ff */
[--C-:B------:R-:W-:Y:S01]  /*0d00*/  SHF.R.S32.HI R5, RZ, 0x2, R7.reuse ;  /* 0x00000002ff057819 */ /* 0x100fe20000011407 */
[----:B------:R-:W-:Y:S01]  /*0d10*/  IMAD.U32 R186, RZ, RZ, UR5 ;  /* 0x00000005ffba7e24 */ /* 0x000fe2000f8e00ff */
[----:B------:R-:W-:Y:S02]  /*0d20*/  SHF.R.S32.HI R8, RZ, 0x1f, R7 ;  /* 0x0000001fff087819 */ /* 0x000fe40000011407 */
[----:B------:R-:W-:Y:S02]  /*0d30*/  SHF.R.S32.HI R6, RZ, 0x5, R6 ;  /* 0x00000005ff067819 */ /* 0x000fe40000011406 */
[----:B------:R-:W-:-:S02]  /*0d40*/  LEA.HI R8, R8, R5, RZ, 0x3 ;  /* 0x0000000508087211 */ /* 0x000fc400078f18ff */
[----:B------:R-:W-:Y:S02]  /*0d50*/  LOP3.LUT R22, R7, 0x7ffffffc, RZ, 0xc0, !PT ;  /* 0x7ffffffc07167812 */ /* 0x000fe400078ec0ff */
[----:B------:R-:W-:-:S03]  /*0d60*/  LOP3.LUT R8, R8, 0xfffffff8, RZ, 0xc0, !PT ;  /* 0xfffffff808087812 */ /* 0x000fc600078ec0ff */
[----:B------:R-:W-:Y:S02]  /*0d70*/  IMAD.IADD R22, R187, 0x1, -R22 ;  /* 0x00000001bb167824 */ /* 0x000fe400078e0a16 */
[----:B------:R-:W-:Y:S01]  /*0d80*/  IMAD.IADD R9, R5, 0x1, -R8 ;  /* 0x0000000105097824 */ /* 0x000fe200078e0a08 */
[----:B------:R-:W-:Y:S01]  /*0d90*/  LOP3.LUT R5, R3, 0x3fffffe, RZ, 0xc0, !PT ;  /* 0x03fffffe03057812 */ /* 0x000fe200078ec0ff */
[----:B------:R-:W-:Y:S02]  /*0da0*/  IMAD.SHL.U32 R3, R4, 0x8, RZ ;  /* 0x0000000804037824 */ /* 0x000fe400078e00ff */
[----:B------:R-:W-:Y:S02]  /*0db0*/  IMAD R6, R6, 0x10, R9 ;  /* 0x0000001006067824 */ /* 0x000fe400078e0209 */
[----:B------:R-:W-:Y:S02]  /*0dc0*/  IMAD.IADD R5, R188, 0x1, -R5 ;  /* 0x00000001bc057824 */ /* 0x000fe400078e0a05 */
[----:B------:R-:W-:-:S04]  /*0dd0*/  IMAD.WIDE R16, R3, 0x2, R16 ;  /* 0x0000000203107825 */ /* 0x000fc800078e0210 */
[----:B------:R-:W-:-:S07]  /*0de0*/  IMAD R23, R5, 0x40, R6 ;  /* 0x0000004005177824 */ /* 0x000fce00078e0206 */
.L_x_1910:
        /* <DEDUP_REMOVED lines=20> */
.L_x_1864:
[----:B------:R-:W-:Y:S01]  /*0f30*/  ULDC UR6, c[0x0][0xdc4] ;  /* 0x0003710000067ab9 */ /* 0x000fe20000000800 */
[----:B------:R-:W-:Y:S01]  /*0f40*/  UMOV UR47, UR7 ;  /* 0x00000007002f7c82 */ /* 0x000fe20008000000 */
[----:B------:R-:W-:-:S11]  /*0f50*/  UISETP.NE.AND UP0, UPT, UR6, 0x1, UPT ;  /* 0x000000010600788c */ /* 0x000fd6000bf05270 */
[----:B------:R-:W-:Y:S02]  /*0f60*/  @UP0 ULDC.64 UR10, c[0x0][0xdc8] ;  /* 0x00037200000a0ab9 */ /* 0x000fe40000000a00 */
[----:B------:R-:W-:-:S04]  /*0f70*/  UIMAD.WIDE.U32 UR4, UR7, UR10, URZ ;  /* 0x0000000a070472a5 */ /* 0x000fc8000f8e003f */
[----:B------:R-:W-:-:S04]  /*0f80*/  @UP0 USHF.R.U32.HI UR47, URZ, UR11, UR5 ;  /* 0x0000000b3f2f0299 */ /* 0x000fc80008011605 */
[----:B------:R-:W-:-:S12]  /*0f90*/  UIMAD UR4, UR47, UR6, URZ ;  /* 0x000000062f0472a4 */ /* 0x000fd8000f8e023f */
.L_x_1865:
[----:B------:R-:W-:Y:S01]  /*0fa0*/  ULOP3.LUT UR5, URZ, UR47, URZ, 0x33, !UPT ;  /* 0x0000002f3f057292 */ /* 0x000fe2000f8e333f */
[----:B------:R-:W-:Y:S01]  /*0fb0*/  PLOP3.LUT P0, PT, PT, PT, PT, 0x80, 0x0 ;  /* 0x000000000000781c */ /* 0x000fe20003f0f070 */
[----:B------:R-:W-:Y:S01]  /*0fc0*/  ULDC.64 UR10, c[0x0][0x3f8] ;  /* 0x0000fe00000a7ab9 */ /* 0x000fe20000000a00 */
[----:B------:R-:W-:Y:S01]  /*0fd0*/  ULDC UR6, c[0x0][0xdac] ;  /* 0x00036b0000067ab9 */ /* 0x000fe20000000800 */
[----:B------:R-:W-:Y:S01]  /*0fe0*/  UISETP.NE.U32.AND UP0, UPT, UR10, URZ, UPT ;  /* 0x0000003f0a00728c */ /* 0x000fe2000bf05070 */
[----:B------:R-:W-:Y:S01]  /*0ff0*/  CS2R R2, SRZ ;  /* 0x0000000000027805 */ /* 0x000fe2000001ff00 */
[----:B------:R-:W-:Y:S01]  /*1000*/  UIADD3 UR5, UR5, UR6, URZ ;  /* 0x0000000605057290 */ /* 0x000fe2000fffe03f */
[----:B------:R-:W-:Y:S01]  /*1010*/  CS2R R86, SRZ ;  /* 0x0000000000567805 */ /* 0x000fe2000001ff00 */
[----:B------:R-:W-:Y:S01]  /*1020*/  UISETP.NE.AND.EX UP0, UPT, UR11, URZ, UPT, UP0 ;  /* 0x0000003f0b00728c */ /* 0x000fe2000bf05300 */
[----:B------:R-:W-:Y:S01]  /*1030*/  CS2R R84, SRZ ;  /* 0x0000000000547805 */ /* 0x000fe2000001ff00 */
[----:B------:R-:W-:Y:S01]  /*1040*/  USHF.L.U32 UR42, UR5, 0x7, URZ ;  /* 0x00000007052a7899 */ /* 0x000fe2000800063f */
[----:B------:R-:W-:Y:S01]  /*1050*/  CS2R R82, SRZ ;  /* 0x0000000000527805 */ /* 0x000fe2000001ff00 */
[----:B------:R-:W-:Y:S01]  /*1060*/  ULDC UR39, c[0x0][0x404] ;  /* 0x0001010000277ab9 */ /* 0x000fe20000000800 */
[----:B------:R-:W-:Y:S01]  /*1070*/  ULDC UR9, c[0x0][0x288] ;  /* 0x0000a20000097ab9 */ /* 0x000fe20000000800 */
[----:B------:R-:W-:Y:S01]  /*1080*/  UIADD3 UR4, UR7, -UR4, URZ ;  /* 0x8000000407047290 */ /* 0x000fe2000fffe03f */
[----:B------:R-:W-:Y:S01]  /*1090*/  CS2R R80, SRZ ;  /* 0x0000000000507805 */ /* 0x000fe2000001ff00 */
[----:B------:R-:W-:Y:S01]  /*10a0*/  USEL UR39, UR39, 0x1, UP0 ;  /* 0x0000000127277887 */ /* 0x000fe20008000000 */
[----:B------:R-:W-:Y:S01]  /*10b0*/  CS2R R78, SRZ ;  /* 0x00000000004e7805 */ /* 0x000fe2000001ff00 */
[----:B------:R-:W-:Y:S01]  /*10c0*/  UIADD3 UR5, UR42, 0xff, -UR9 ;  /* 0x000000ff2a057890 */ /* 0x000fe2000fffe809 */
[----:B------:R-:W-:Y:S01]  /*10d0*/  CS2R R76, SRZ ;  /* 0x00000000004c7805 */ /* 0x000fe2000001ff00 */
[----:B------:R-:W-:Y:S01]  /*10e0*/  ULDC UR10, c[0x0][0xdc4] ;  /* 0x00037100000a7ab9 */ /* 0x000fe20000000800 */
[----:B------:R-:W-:Y:S01]  /*10f0*/  ULDC UR7, c[0x0][0x2e0] ;  /* 0x0000b80000077ab9 */ /* 0x000fe20000000800 */
[----:B------:R-:W-:Y:S01]  /*1100*/  UIMAD UR10, UR8, UR10, UR4 ;  /* 0x0000000a080a72a4 */ /* 0x000fe2000f8e0204 */
[----:B------:R-:W-:Y:S01]  /*1110*/  CS2R R74, SRZ ;  /* 0x00000000004a7805 */ /* 0x000fe2000001ff00 */
[----:B------:R-:W-:Y:S01]  /*1120*/  UIMAD UR4, UR39, UR7, 0x7f ;  /* 0x0000007f270474a4 */ /* 0x000fe2000f8e0207 */
[----:B------:R-:W-:Y:S01]  /*1130*/  CS2R R72, SRZ ;  /* 0x0000000000487805 */ /* 0x000fe2000001ff00 */
[----:B------:R-:W-:Y:S01]  /*1140*/  UIMAD UR6, UR39, UR7, UR5 ;  /* 0x00000007270672a4 */ /* 0x000fe2000f8e0205 */
[----:B------:R-:W-:Y:S01]  /*1150*/  CS2R R70, SRZ ;  /* 0x0000000000467805 */ /* 0x000fe2000001ff00 */
[----:B------:R-:W-:Y:S01]  /*1160*/  USHF.R.S32.HI UR5, URZ, 0x1f, UR4 ;  /* 0x0000001f3f057899 */ /* 0x000fe20008011404 */
[----:B------:R-:W-:Y:S01]  /*1170*/  CS2R R68, SRZ ;  /* 0x0000000000447805 */ /* 0x000fe2000001ff00 */
[----:B------:R-:W-:Y:S01]  /*1180*/  USHF.R.S32.HI UR7, URZ, 0x1f, UR6 ;  /* 0x0000001f3f077899 */ /* 0x000fe20008011406 */
[----:B------:R-:W-:Y:S01]  /*1190*/  CS2R R66, SRZ ;  /* 0x0000000000427805 */ /* 0x000fe2000001ff00 */
[----:B------:R-:W-:Y:S01]  /*11a0*/  ULEA.HI UR5, UR5, UR4, URZ, 0x7 ;  /* 0x0000000405057291 */ /* 0x000fe2000f8f383f */
[----:B------:R-:W-:Y:S01]  /*11b0*/  CS2R R64, SRZ ;  /* 0x0000000000407805 */ /* 0x000fe2000001ff00 */
[----:B------:R-:W-:Y:S01]  /*11c0*/  ULEA.HI UR7, UR7, UR6, URZ, 0x7 ;  /* 0x0000000607077291 */ /* 0x000fe2000f8f383f */
[----:B------:R-:W-:Y:S01]  /*11d0*/  CS2R R62, SRZ ;  /* 0x00000000003e7805 */ /* 0x000fe2000001ff00 */
[----:B------:R-:W-:Y:S01]  /*11e0*/  USHF.R.S32.HI UR40, URZ, 0x7, UR5 ;  /* 0x000000073f287899 */ /* 0x000fe20008011405 */
[----:B------:R-:W-:Y:S01]  /*11f0*/  CS2R R60, SRZ ;  /* 0x00000000003c7805 */ /* 0x000fe2000001ff00 */
[----:B------:R-:W-:Y:S01]  /*1200*/  USHF.R.S32.HI UR7, URZ, 0x7, UR7 ;  /* 0x000000073f077899 */ /* 0x000fe20008011407 */
[----:B------:R-:W-:Y:S01]  /*1210*/  CS2R R58, SRZ ;  /* 0x00000000003a7805 */ /* 0x000fe2000001ff00 */
[----:B------:R-:W-:Y:S01]  /*1220*/  ULDC UR43, c[0x0][0xdb8] ;  /* 0x00036e00002b7ab9 */ /* 0x000fe20000000800 */
[----:B------:R-:W-:Y:S01]  /*1230*/  UMOV UR44, UR10 ;  /* 0x0000000a002c7c82 */ /* 0x000fe20008000000 */
[----:B------:R-:W-:Y:S01]  /*1240*/  UISETP.LT.AND UP0, UPT, UR40, UR7, UPT ;  /* 0x000000072800728c */ /* 0x000fe2000bf01270 */
[----:B------:R-:W-:Y:S01]  /*1250*/  CS2R R56, SRZ ;  /* 0x0000000000387805 */ /* 0x000fe2000001ff00 */
[----:B------:R-:W-:Y:S01]  /*1260*/  UISETP.NE.AND UP1, UPT, UR43, 0x1, UPT ;  /* 0x000000012b00788c */ /* 0x000fe2000bf25270 */
[----:B------:R-:W-:Y:S01]  /*1270*/  CS2R R54, SRZ ;  /* 0x0000000000367805 */ /* 0x000fe2000001ff00 */
[----:B------:R-:W-:Y:S01]  /*1280*/  USEL UR40, UR40, UR7, UP0 ;  /* 0x0000000728287287 */ /* 0x000fe20008000000 */
[----:B------:R-:W-:-:S02]  /*1290*/  CS2R R52, SRZ ;  /* 0x0000000000347805 */ /* 0x000fc4000001ff00 */
[----:B------:R-:W-:Y:S02]  /*12a0*/  CS2R R50, SRZ ;  /* 0x0000000000327805 */ /* 0x000fe4000001ff00 */
[----:B------:R-:W-:Y:S01]  /*12b0*/  CS2R R48, SRZ ;  /* 0x0000000000307805 */ /* 0x000fe2000001ff00 */
[----:B------:R-:W-:Y:S01]  /*12c0*/  UISETP.GE.AND UP0, UPT, UR40, 0x1, UPT ;  /* 0x000000012800788c */ /* 0x000fe2000bf06270 */
[----:B------:R-:W-:Y:S02]  /*12d0*/  CS2R R46, SRZ ;  /* 0x00000000002e7805 */ /* 0x000fe4000001ff00 */
[----:B------:R-:W-:Y:S02]  /*12e0*/  CS2R R44, SRZ ;  /* 0x00000000002c7805 */ /* 0x000fe4000001ff00 */
[----:B------:R-:W-:Y:S02]  /*12f0*/  CS2R R42, SRZ ;  /* 0x00000000002a7805 */ /* 0x000fe4000001ff00 */
[----:B------:R-:W-:Y:S01]  /*1300*/  CS2R R40, SRZ ;  /* 0x0000000000287805 */ /* 0x000fe2000001ff00 */
[----:B------:R-:W-:Y:S01]  /*1310*/  @UP1 ULDC UR8, c[0x0][0xdbc] ;  /* 0x00036f0000081ab9 */ /* 0x000fe20000000800 */
[----:B------:R-:W-:Y:S01]  /*1320*/  PLOP3.LUT P1, PT, PT, PT, UP0, 0x80, 0x0 ;  /* 0x000000000000781c */ /* 0x000fe20003f2f008 */
[----:B------:R-:W-:Y:S01]  /*1330*/  UIMAD.WIDE.U32 UR4, UR10, UR8, URZ ;  /* 0x000000080a0472a5 */ /* 0x000fe2000f8e003f */
[----:B------:R-:W-:Y:S01]  /*1340*/  CS2R R38, SRZ ;  /* 0x0000000000267805 */ /* 0x000fe2000001ff00 */
[----:B------:R-:W-:Y:S01]  /*1350*/  @UP1 ULDC UR6, c[0x0][0xdc0] ;  /* 0x0003700000061ab9 */ /* 0x000fe20000000800 */
[----:B------:R-:W-:Y:S01]  /*1360*/  CS2R R36, SRZ ;  /* 0x0000000000247805 */ /* 0x000fe2000001ff00 */
[----:B------:R-:W-:Y:S01]  /*1370*/  @UP1 USHF.R.U32.HI UR44, URZ, UR6, UR5 ;  /* 0x000000063f2c1299 */ /* 0x000fe20008011605 */
[----:B------:R-:W-:-:S02]  /*1380*/  CS2R R34, SRZ ;  /* 0x0000000000227805 */ /* 0x000fc4000001ff00 */
[----:B------:R-:W-:Y:S02]  /*1390*/  CS2R R32, SRZ ;  /* 0x0000000000207805 */ /* 0x000fe4000001ff00 */
[----:B------:R-:W-:Y:S01]  /*13a0*/  CS2R R6, SRZ ;  /* 0x0000000000067805 */ /* 0x000fe2000001ff00 */
[----:B------:R-:W-:Y:S01]  /*13b0*/  UIADD3 UR4, -UR44, URZ, URZ ;  /* 0x0000003f2c047290 */ /* 0x000fe2000fffe13f */
[----:B------:R-:W-:Y:S01]  /*13c0*/  IMAD.MOV.U32 R30, RZ, RZ, RZ ;  /* 0x000000ffff1e7224 */ /* 0x000fe200078e00ff */
[----:B------:R-:W-:Y:S01]  /*13d0*/  CS2R R8, SRZ ;  /* 0x0000000000087805 */ /* 0x000fe2000001ff00 */
[----:B------:R-:W-:Y:S01]  /*13e0*/  IMAD.MOV.U32 R0, RZ, RZ, RZ ;  /* 0x000000ffff007224 */ /* 0x000fe200078e00ff */
[----:B------:R-:W-:Y:S01]  /*13f0*/  UIMAD UR43, UR43, UR4, UR10 ;  /* 0x000000042b2b72a4 */ /* 0x000fe2000f8e020a */
[----:B------:R-:W-:Y:S02]  /*1400*/  IMAD.MOV.U32 R11, RZ, RZ, RZ ;  /* 0x000000ffff0b7224 */ /* 0x000fe400078e00ff */
[----:B------:R-:W-:Y:S01]  /*1410*/  IMAD.MOV.U32 R25, RZ, RZ, RZ ;  /* 0x000000ffff197224 */ /* 0x000fe200078e00ff */
[----:B------:R-:W-:Y:S08]  /*1420*/  @!P1 BRA `(.L_x_1866) ;  /* 0x0000008400789947 */ /* 0x000ff00003800000 */
        /* <DEDUP_REMOVED lines=28> */
.L_x_1867:
[----:B------:R-:W-:Y:S02]  /*15f0*/  R2UR UR6, R186 ;  /* 0x00000000ba0672ca */ /* 0x000fe400000e0000 */
[----:B------:R-:W-:-:S11]  /*1600*/  R2UR UR5, R190 ;  /* 0x00000000be0572ca */ /* 0x000fd600000e0000 */
[----:B------:R-:W-:Y:S02]  /*1610*/  ULEA.HI UR4, UR6, UR6, URZ, 0x1 ;  /* 0x0000000606047291 */ /* 0x000fe4000f8f083f */
[----:B------:R-:W-:Y:S02]  /*1620*/  IMAD.U32 R2, RZ, RZ, UR5 ;  /* 0x00000005ff027e24 */ /* 0x000fe4000f8e00ff */
[----:B------:R-:W-:-:S03]  /*1630*/  ULOP3.LUT UR4, UR4, 0xfffffffe, URZ, 0xc0, !UPT ;  /* 0xfffffffe04047892 */ /* 0x000fc6000f8ec03f */
[----:B------:R-:W-:Y:S01]  /*1640*/  ISETP.NE.AND P0, PT, R2, 0x3, PT ;  /* 0x000000030200780c */ /* 0x000fe20003f05270 */
[----:B------:R-:W-:-:S06]  /*1650*/  UIADD3 UR4, UR6, -UR4, URZ ;  /* 0x8000000406047290 */ /* 0x000fcc000fffe03f */
[----:B------:R-:W-:-:S05]  /*1660*/  IMAD.U32 R0, RZ, RZ, UR4 ;  /* 0x00000004ff007e24 */ /* 0x000fca000f8e00ff */
[----:B------:R-:W-:-:S04]  /*1670*/  SHF.L.U32 R0, R0, 0x1f, RZ ;  /* 0x0000001f00007819 */ /* 0x000fc800000006ff */
[----:B------:R-:W1:Y:S02]  /*1680*/  SYNCS.PHASECHK.TRANS64.TRYWAIT P1, [UR37+0x34800], R0 ;  /* 0x03480000ff0075a7 */ /* 0x000e640008020165 */
[----:B-1----:R-:W-:Y:S05]  /*1690*/  @!P1 BRA `(.L_x_1868) ;  /* 0x000000c400589947 */ /* 0x002fea0003800000 */
.L_x_1969:
[----:B------:R-:W-:Y:S05]  /*16a0*/  @!P0 BRA `(.L_x_1869) ;  /* 0x0000000000048947 */ /* 0x000fea0003800000 */
[----:B------:R-:W-:Y:S01]  /*16b0*/  BPT.TRAP 0x1 ;  /* 0x000000040000795c */ /* 0x000fe20000300000 */
.L_x_1869:
[----:B------:R-:W-:Y:S02]  /*16c0*/  IMAD.U32 R2, RZ, RZ, UR36 ;  /* 0x00000024ff027e24 */ /* 0x000fe4000f8e00ff */
[----:B-1----:R-:W-:-:S03]  /*16d0*/  IMAD.U32 R3, RZ, RZ, UR46 ;  /* 0x0000002eff037e24 */ /* 0x002fc6000f8e00ff */
[----:B------:R-:W-:Y:S02]  /*16e0*/  LEA R2, R2, UR37, 0x3 ;  /* 0x0000002502027c11 */ /* 0x000fe4000f8e18ff */
[----:B------:R-:W-:-:S04]  /*16f0*/  SHF.L.U32 R3, R3, 0x1f, RZ ;  /* 0x0000001f03037819 */ /* 0x000fc800000006ff */
[----:B------:R1:W2:Y:S01]  /*1700*/  SYNCS.PHASECHK.TRANS64.TRYWAIT P2, [R2+URZ+0x34830], R3 ;  /* 0x03483003020075a7 */ /* 0x0002a2000804017f */
[----:B------:R-:W-:Y:S05]  /*1710*/  @!P0 BRA `(.L_x_1870) ;  /* 0x0000000000048947 */ /* 0x000fea0003800000 */
[----:B------:R-:W-:Y:S01]  /*1720*/  BPT.TRAP 0x1 ;  /* 0x000000040000795c */ /* 0x000fe20000300000 */
.L_x_1870:
[----:B------:R-:W3:Y:S01]  /*1730*/  S2R R0, SR_TID.X ;  /* 0x0000000000007919 */ /* 0x000ee20000002100 */
[----:B------:R-:W-:Y:S01]  /*1740*/  IMAD.MOV.U32 R151, RZ, RZ, RZ ;  /* 0x000000ffff977224 */ /* 0x000fe200078e00ff */
[----:B---3--:R-:W-:Y:S01]  /*1750*/  LOP3.LUT P1, RZ, R0, 0x7f, RZ, 0xc0, !PT ;  /* 0x0000007f00ff7812 */ /* 0x008fe2000782c0ff */
[----:B--2---:R-:W-:-:S12]  /*1760*/  @P2 BRA `(.L_x_1871) ;  /* 0x0000000000082947 */ /* 0x004fd80003800000 */
[----:B------:R-:W2:Y:S02]  /*1770*/  SYNCS.PHASECHK.TRANS64.TRYWAIT P2, [R2+URZ+0x34830], R3 ;  /* 0x03483003020075a7 */ /* 0x000ea4000804017f */
[----:B--2---:R-:W-:Y:S05]  /*1780*/  @!P2 BRA `(.L_x_1872) ;  /* 0x000000c40034a947 */ /* 0x004fea0003800000 */
.L_x_1871:
        /* <DEDUP_REMOVED lines=10> */
[----:B-12---:R-:W-:Y:S01]  /*1830*/  @!P1 VIADD R2, R2, 0x34840 ;  /* 0x0003484002029836 */ /* 0x006fe20000000000 */
[----:B------:R-:W-:Y:S01]  /*1840*/  UMOV UR17, 0x40000040 ;  /* 0x4000004000117882 */ /* 0x000fe20000000000 */
[----:B------:R-:W-:Y:S01]  /*1850*/  UMOV UR19, 0x40000040 ;  /* 0x4000004000137882 */ /* 0x000fe20000000000 */
[----:B------:R-:W-:Y:S01]  /*1860*/  ULOP3.LUT UR38, UR4, 0x10000, URZ, 0xfc, !UPT ;  /* 0x0001000004267892 */ /* 0x000fe2000f8efc3f */
[--C-:B------:R-:W-:Y:S01]  /*1870*/  IMAD.MOV.U32 R150, RZ, RZ, R151.reuse ;  /* 0x000000ffff967224 */ /* 0x100fe200078e0097 */
[----:B------:R-:W-:Y:S01]  /*1880*/  ULOP3.LUT UR4, UR41, 0x10000, URZ, 0xfc, !UPT ;  /* 0x0001000029047892 */ /* 0x000fe2000f8efc3f */
[----:B------:R-:W-:Y:S01]  /*1890*/  @!P1 PRMT R2, RZ, 0x654, R2 ;  /* 0x00000654ff029816 */ /* 0x000fe20000000002 */
[----:B------:R-:W-:Y:S01]  /*18a0*/  UIMAD UR5, UR36, 0xc00, UR38 ;  /* 0x00000c00240578a4 */ /* 0x000fe2000f8e0226 */
[--C-:B------:R-:W-:Y:S01]  /*18b0*/  IMAD.MOV.U32 R149, RZ, RZ, R151.reuse ;  /* 0x000000ffff957224 */ /* 0x100fe200078e0097 */
[----:B------:R-:W-:Y:S01]  /*18c0*/  UIADD3 UR6, UR4, 0x2, URZ ;  /* 0x0000000204067890 */ /* 0x000fe2000fffe03f */
[--C-:B------:R-:W-:Y:S01]  /*18d0*/  IMAD.MOV.U32 R148, RZ, RZ, R151.reuse ;  /* 0x000000ffff947224 */ /* 0x100fe200078e0097 */
[----:B------:R-:W-:Y:S01]  /*18e0*/  UIADD3 UR7, UR5, 0x2, URZ ;  /* 0x0000000205077890 */ /* 0x000fe2000fffe03f */
[--C-:B------:R-:W-:Y:S01]  /*18f0*/  IMAD.MOV.U32 R147, RZ, RZ, R151.reuse ;  /* 0x000000ffff937224 */ /* 0x100fe200078e0097 */
[----:B------:R-:W-:Y:S01]  /*1900*/  UMOV UR8, UR4 ;  /* 0x0000000400087c82 */ /* 0x000fe20008000000 */
[----:B------:R-:W-:Y:S01]  /*1910*/  UMOV UR10, UR5 ;  /* 0x00000005000a7c82 */ /* 0x000fe20008000000 */
[----:B------:R-:W-:Y:S01]  /*1920*/  IMAD.U32 R12, RZ, RZ, UR8 ;  /* 0x00000008ff0c7e24 */ /* 0x000fe2000f8e00ff */
[----:B------:R-:W-:Y:S01]  /*1930*/  HGMMA.64x128x16.F32 R24, gdesc[UR8], RZ, !UPT, gsb0 ;  /* 0x01e00000081879f0 */ /* 0x000fe2000c0008ff */
[----:B------:R-:W-:Y:S01]  /*1940*/  UMOV UR8, UR6 ;  /* 0x0000000600087c82 */ /* 0x000fe20008000000 */
[----:B------:R-:W-:Y:S01]  /*1950*/  UMOV UR9, 0x40000040 ;  /* 0x4000004000097882 */ /* 0x000fe20000000000 */
[----:B------:R-:W-:Y:S01]  /*1960*/  UMOV UR10, UR7 ;  /* 0x00000007000a7c82 */ /* 0x000fe20008000000 */
[----:B------:R-:W-:Y:S01]  /*1970*/  UMOV UR11, 0x40000040 ;  /* 0x40000040000b7882 */ /* 0x000fe20000000000 */
[----:B------:R-:W-:Y:S01]  /*1980*/  IMAD.U32 R10, RZ, RZ, UR8 ;  /* 0x00000008ff0a7e24 */ /* 0x000fe2000f8e00ff */
[----:B------:R-:W-:Y:S01]  /*1990*/  UIADD3 UR12, UR4, 0x6, URZ ;  /* 0x00000006040c7890 */ /* 0x000fe2000fffe03f */
[----:B------:R-:W-:Y:S01]  /*19a0*/  IMAD.U32 R11, RZ, RZ, UR9 ;  /* 0x00000009ff0b7e24 */ /* 0x000fe2000f8e00ff */
[----:B------:R-:W-:Y:S01]  /*19b0*/  UIADD3 UR14, UR5, 0x6, URZ ;  /* 0x00000006050e7890 */ /* 0x000fe2000fffe03f */
[--C-:B------:R-:W-:Y:S01]  /*19c0*/  IMAD.MOV.U32 R146, RZ, RZ, R151.reuse ;  /* 0x000000ffff927224 */ /* 0x100fe200078e0097 */
        /* <DEDUP_REMOVED lines=40> */
[----:B------:R-:W-:Y:S01]  /*1c50*/  UMOV UR57, 0x40000040 ;  /* 0x4000004000397882 */ /* 0x000fe20000000000 */
[----:B------:R-:W-:Y:S01]  /*1c60*/  UMOV UR59, 0x40000040 ;  /* 0x40000040003b7882 */ /* 0x000fe20000000000 */
[----:B------:R-:W-:Y:S01]  /*1c70*/  ULDC UR7, c[0x0][0x288] ;  /* 0x0000a20000077ab9 */ /* 0x000fe20000000800 */
        /* <DEDUP_REMOVED lines=26> */
[----:B------:R-:W-:Y:S02]  /*1e20*/  UIADD3 UR8, UR4, 0x4, URZ ;  /* 0x0000000404087890 */ /* 0x000fe4000fffe03f */
[----:B------:R-:W-:Y:S01]  /*1e30*/  UIADD3 UR10, UR5, 0x4, URZ ;  /* 0x00000004050a7890 */ /* 0x000fe2000fffe03f */
[----:B------:R-:W-:Y:S01]  /*1e40*/  UMOV UR9, 0x40000040 ;  /* 0x4000004000097882 */ /* 0x000fe20000000000 */
[----:B------:R-:W-:Y:S01]  /*1e50*/  UMOV UR11, 0x40000040 ;  /* 0x40000040000b7882 */ /* 0x000fe20000000000 */
[----:B------:R-:W-:Y:S02]  /*1e60*/  UIADD3 UR4, UR4, 0x806, URZ ;  /* 0x0000080604047890 */ /* 0x000fe4000fffe03f */
[----:B------:R-:W-:-:S05]  /*1e70*/  UIADD3 UR5, UR5, 0x806, URZ ;  /* 0x0000080605057890 */ /* 0x000fca000fffe03f */
[----:B------:R-:W-:Y:S01]  /*1e80*/  UMOV UR56, UR4 ;  /* 0x0000000400387c82 */ /* 0x000fe20008000000 */
[----:B------:R-:W-:Y:S01]  /*1e90*/  UMOV UR4, 0xffffff80 ;  /* 0xffffff8000047882 */ /* 0x000fe20000000000 */
[----:B------:R-:W-:Y:S01]  /*1ea0*/  UMOV UR58, UR5 ;  /* 0x00000005003a7c82 */ /* 0x000fe20008000000 */
[----:B------:R-:W-:Y:S01]  /*1eb0*/  UIMAD UR4, UR40, UR4, 0x80 ;  /* 0x00000080280474a4 */ /* 0x000fe2000f8e0204 */
[----:B------:R-:W-:Y:S01]  /*1ec0*/  IMAD.U32 R8, RZ, RZ, UR56 ;  /* 0x00000038ff087e24 */ /* 0x000fe2000f8e00ff */
[----:B------:R-:W-:Y:S02]  /*1ed0*/  ULDC UR5, c[0x0][0x2e0] ;  /* 0x0000b80000057ab9 */ /* 0x000fe40000000800 */
[----:B------:R-:W-:Y:S02]  /*1ee0*/  UIMAD UR4, UR39, UR5, UR4 ;  /* 0x00000005270472a4 */ /* 0x000fe4000f8e0204 */
[----:B------:R-:W-:Y:S02]  /*1ef0*/  UIMAD UR39, UR39, UR5, -UR7 ;  /* 0x00000005272772a4 */ /* 0x000fe4000f8e0a07 */
[----:B------:R-:W-:-:S02]  /*1f00*/  UIADD3 UR6, UR4, 0x1, -UR7 ;  /* 0x0000000104067890 */ /* 0x000fc4000fffe807 */
[----:B------:R-:W-:Y:S01]  /*1f10*/  IMAD.U32 R3, RZ, RZ, UR4 ;  /* 0x00000004ff037e24 */ /* 0x000fe2000f8e00ff */
[----:B------:R-:W-:Y:S01]  /*1f20*/  ULDC UR4, c[0x0][0x988] ;  /* 0x0002620000047ab9 */ /* 0x000fe20000000800 */
[----:B------:R-:W-:Y:S02]  /*1f30*/  UIADD3 UR39, UR42, UR39, URZ ;  /* 0x000000272a277290 */ /* 0x000fe4000fffe03f */
[----:B------:R-:W-:Y:S01]  /*1f40*/  IMAD.U32 R5, RZ, RZ, UR6 ;  /* 0x00000006ff057e24 */ /* 0x000fe2000f8e00ff */
[----:B------:R-:W-:Y:S01]  /*1f50*/  UIADD3 UR6, UR40, -0x2, URZ ;  /* 0xfffffffe28067890 */ /* 0x000fe2000fffe03f */
[C---:B------:R-:W-:Y:S02]  /*1f60*/  IMAD R3, R22.reuse, -0x2, R3 ;  /* 0xfffffffe16037824 */ /* 0x040fe400078e0203 */
[----:B------:R-:W-:Y:S02]  /*1f70*/  IMAD R4, R22, -0x2, R5 ;  /* 0xfffffffe16047824 */ /* 0x000fe400078e0205 */
[----:B------:R-:W-:-:S05]  /*1f80*/  VIADD R5, R23, UR42 ;  /* 0x0000002a17057c36 */ /* 0x000fca0008000000 */
[----:B------:R-:W-:-:S04]  /*1f90*/  IADD3 R0, R4, 0x8, R5 ;  /* 0x0000000804007810 */ /* 0x000fc80007ffe005 */
[----:B------:R-:W-:Y:S02]  /*1fa0*/  VIMNMX R0, R3, R0, PT ;  /* 0x0000000003007248 */ /* 0x000fe40003fe0100 */
[----:B------:R-:W-:Y:S02]  /*1fb0*/  VIADDMNMX R3, R5, R4, R3, PT ;  /* 0x0000000405037246 */ /* 0x000fe40003800103 */
[C---:B------:R-:W-:Y:S02]  /*1fc0*/  ISETP.GT.AND P2, PT, R0.reuse, RZ, PT ;  /* 0x000000ff0000720c */ /* 0x040fe40003f44270 */
[C---:B------:R-:W-:Y:S02]  /*1fd0*/  ISETP.GT.AND P3, PT, R0.reuse, 0x1, PT ;  /* 0x000000010000780c */ /* 0x040fe40003f64270 */
[----:B------:R-:W-:Y:S01]  /*1fe0*/  ISETP.GT.AND P4, PT, R0, 0x8, PT ;  /* 0x000000080000780c */ /* 0x000fe20003f84270 */
        /* <DEDUP_REMOVED lines=31> */
[----:B------:R-:W-:Y:S01]  /*21e0*/  FSEL R15, R26, -INF , P2 ;  /* 0xff8000001a0f7808 */ /* 0x000fe20001000000 */
[----:B------:R1:W-:Y:S01]  /*21f0*/  @!P1 SYNCS.ARRIVE.TRANS64.RED.A1T0 RZ, [R2+URZ], RZ ;  /* 0x000000ff02ff99a7 */ /* 0x0003e2000810043f */
[----:B------:R-:W-:Y:S02]  /*2200*/  FSEL R27, R27, -INF , P3 ;  /* 0xff8000001b1b7808 */ /* 0x000fe40001800000 */
[----:B------:R-:W-:Y:S02]  /*2210*/  ISETP.GT.AND P2, PT, R0, 0x9, PT ;  /* 0x000000090000780c */ /* 0x000fe40003f44270 */
[----:B------:R-:W-:-:S02]  /*2220*/  FSEL R21, R30, -INF , P4 ;  /* 0xff8000001e157808 */ /* 0x000fc40002000000 */
[----:B------:R-:W-:Y:S02]  /*2230*/  FMNMX.FTZ R6, R15, R27, !PT ;  /* 0x0000001b0f067209 */ /* 0x000fe40007810000 */
[C---:B------:R-:W-:Y:S02]  /*2240*/  ISETP.GT.AND P3, PT, R0.reuse, 0x10, PT ;  /* 0x000000100000780c */ /* 0x040fe40003f64270 */
[----:B------:R-:W-:Y:S02]  /*2250*/  FSEL R31, R31, -INF , P2 ;  /* 0xff8000001f1f7808 */ /* 0x000fe40001000000 */
[----:B------:R-:W-:Y:S02]  /*2260*/  FMNMX.FTZ R6, R21, R6, !PT ;  /* 0x0000000615067209 */ /* 0x000fe40007810000 */
        /* <DEDUP_REMOVED lines=78> */
[----:B------:R-:W-:Y:S01]  /*2750*/  ISETP.GT.AND P2, PT, R0, 0x79, PT ;  /* 0x000000790000780c */ /* 0x000fe20003f44270 */
[----:B------:R-:W-:Y:S01]  /*2760*/  IMAD.U32 R0, RZ, RZ, UR4 ;  /* 0x00000004ff007e24 */ /* 0x000fe2000f8e00ff */
[----:B------:R-:W-:Y:S01]  /*2770*/  FSEL R131, R86, -INF , P3 ;  /* 0xff80000056837808 */ /* 0x000fe20001800000 */
[----:B------:R-:W-:Y:S01]  /*2780*/  USHF.R.S32.HI UR4, URZ, 0x1f, UR39 ;  /* 0x0000001f3f047899 */ /* 0x000fe20008011427 */
[----:B------:R-:W-:-:S02]  /*2790*/  FMNMX.FTZ R6, R83, R6, !PT ;  /* 0x0000000653067209 */ /* 0x000fc40007810000 */
[----:B------:R-:W-:Y:S01]  /*27a0*/  FSEL R87, R87, -INF , P2 ;  /* 0xff80000057577808 */ /* 0x000fe20001000000 */
[----:B------:R-:W-:Y:S01]  /*27b0*/  ULEA.HI UR4, UR4, UR39, URZ, 0x7 ;  /* 0x0000002704047291 */ /* 0x000fe2000f8f383f */
[----:B------:R-:W-:Y:S02]  /*27c0*/  FMNMX.FTZ R6, R131, R6, !PT ;  /* 0x0000000683067209 */ /* 0x000fe40007810000 */
[----:B------:R-:W-:Y:S01]  /*27d0*/  ISETP.GT.AND P3, PT, R3, 0x1, PT ;  /* 0x000000010300780c */ /* 0x000fe20003f64270 */
[----:B------:R-:W-:Y:S01]  /*27e0*/  USHF.R.S32.HI UR4, URZ, 0x7, UR4 ;  /* 0x000000073f047899 */ /* 0x000fe20008011404 */
[----:B------:R-:W-:Y:S02]  /*27f0*/  FMNMX.FTZ R6, R87, R6, !PT ;  /* 0x0000000657067209 */ /* 0x000fe40007810000 */
[----:B------:R-:W-:Y:S01]  /*2800*/  ISETP.GT.AND P4, PT, R3, 0x8, PT ;  /* 0x000000080300780c */ /* 0x000fe20003f84270 */
[----:B------:R-:W-:Y:S01]  /*2810*/  UISETP.LT.AND UP0, UPT, URZ, UR4, UPT ;  /* 0x000000043f00728c */ /* 0x000fe2000bf01270 */
[----:B------:R-:W-:Y:S01]  /*2820*/  FSEL R25, R25, -INF , P3 ;  /* 0xff80000019197808 */ /* 0x000fe20001800000 */
[----:B------:R-:W2:Y:S01]  /*2830*/  SHFL.BFLY PT, R7, R6, 0x2, 0x1f ;  /* 0x0c401f0006077f89 */ /* 0x000ea200000e0000 */
[----:B------:R-:W-:Y:S01]  /*2840*/  ISETP.GT.AND P3, PT, R3, 0x10, PT ;  /* 0x000000100300780c */ /* 0x000fe20003f64270 */
[----:B------:R-:W-:-:S04]  /*2850*/  USEL UR45, URZ, UR4, !UP0 ;  /* 0x000000043f2d7287 */ /* 0x000fc8000c000000 */
[----:B------:R-:W-:Y:S01]  /*2860*/  UISETP.GE.AND UP0, UPT, UR6, UR45, UPT ;  /* 0x0000002d0600728c */ /* 0x000fe2000bf06270 */
[----:B--2---:R-:W-:-:S05]  /*2870*/  FMNMX.FTZ R14, R6, R7, !PT ;  /* 0x00000007060e7209 */ /* 0x004fca0007810000 */
[----:B------:R-:W2:Y:S02]  /*2880*/  SHFL.BFLY PT, R7, R14, 0x1, 0x1f ;  /* 0x0c201f000e077f89 */ /* 0x000ea400000e0000 */
[----:B--2---:R-:W-:-:S04]  /*2890*/  FMNMX.FTZ R7, R14, R7, !PT ;  /* 0x000000070e077209 */ /* 0x004fc80007810000 */
[C---:B------:R-:W-:Y:S01]  /*28a0*/  FSETP.NEU.FTZ.AND P2, PT, R7.reuse, -INF , PT ;  /* 0xff8000000700780b */ /* 0x040fe20003f5d000 */
[----:B------:R-:W-:-:S05]  /*28b0*/  FMUL.FTZ R20, R7, R0 ;  /* 0x0000000007147220 */ /* 0x000fca0000410000 */
[----:B------:R-:W-:Y:S02]  /*28c0*/  FSEL R46, R20, RZ, P2 ;  /* 0x000000ff142e7208 */ /* 0x000fe40001000000 */
[----:B------:R-:W-:-:S03]  /*28d0*/  ISETP.GT.AND P2, PT, R3, RZ, PT ;  /* 0x000000ff0300720c */ /* 0x000fc60003f44270 */
[-CC-:B------:R-:W-:Y:S01]  /*28e0*/  FFMA.FTZ R181, R15, R0.reuse, -R46.reuse ;  /* 0x000000000fb57223 */ /* 0x180fe2000001082e */
[----:B------:R-:W-:Y:S01]  /*28f0*/  FSEL R5, R24, -INF , P2 ;  /* 0xff80000018057808 */ /* 0x000fe20001000000 */
[-CC-:B------:R-:W-:Y:S01]  /*2900*/  FFMA.FTZ R183, R21, R0.reuse, -R46.reuse ;  /* 0x0000000015b77223 */ /* 0x180fe2000001082e */
[----:B------:R-:W-:Y:S01]  /*2910*/  ISETP.GT.AND P2, PT, R3, 0x9, PT ;  /* 0x000000090300780c */ /* 0x000fe20003f44270 */
[-CC-:B------:R-:W-:Y:S01]  /*2920*/  FFMA.FTZ R6, R27, R0.reuse, -R46.reuse ;  /* 0x000000001b067223 */ /* 0x180fe2000001082e */
[----:B------:R-:W-:Y:S01]  /*2930*/  FSEL R15, R28, -INF , P4 ;  /* 0xff8000001c0f7808 */ /* 0x000fe20002000000 */
[-CC-:B------:R-:W-:Y:S01]  /*2940*/  FFMA.FTZ R14, R31, R0.reuse, -R46.reuse ;  /* 0x000000001f0e7223 */ /* 0x180fe2000001082e */
[----:B------:R-:W-:Y:S01]  /*2950*/  FMNMX.FTZ R4, R5, R25, !PT ;  /* 0x0000001905047209 */ /* 0x000fe20007810000 */
[-CC-:B------:R-:W-:Y:S01]  /*2960*/  FFMA.FTZ R20, R35, R0.reuse, -R46.reuse ;  /* 0x0000000023147223 */ /* 0x180fe2000001082e */
[----:B------:R-:W-:Y:S01]  /*2970*/  FSEL R29, R29, -INF , P2 ;  /* 0xff8000001d1d7808 */ /* 0x000fe20001000000 */
[--C-:B------:R-:W-:Y:S01]  /*2980*/  FFMA.FTZ R24, R39, R0, -R46.reuse ;  /* 0x0000000027187223 */ /* 0x100fe2000001082e */
[----:B------:R-:W-:Y:S01]  /*2990*/  FMNMX.FTZ R4, R15, R4, !PT ;  /* 0x000000040f047209 */ /* 0x000fe20007810000 */
[-CC-:B------:R-:W-:Y:S01]  /*29a0*/  FFMA.FTZ R177, R89, R0.reuse, -R46.reuse ;  /* 0x0000000059b17223 */ /* 0x180fe2000001082e */
[----:B------:R-:W-:Y:S01]  /*29b0*/  ISETP.GT.AND P2, PT, R3, 0x11, PT ;  /* 0x000000110300780c */ /* 0x000fe20003f44270 */
[----:B------:R-:W-:Y:S01]  /*29c0*/  MUFU.EX2 R181, R181 ;  /* 0x000000b500b57308 */ /* 0x000fe20000000800 */
[----:B------:R-:W-:Y:S01]  /*29d0*/  FSEL R21, R32, -INF , P3 ;  /* 0xff80000020157808 */ /* 0x000fe20001800000 */
[--C-:B------:R-:W-:Y:S01]  /*29e0*/  FFMA.FTZ R179, R91, R0, -R46.reuse ;  /* 0x000000005bb37223 */ /* 0x100fe2000001082e */
[----:B------:R-:W-:Y:S01]  /*29f0*/  FMNMX.FTZ R4, R29, R4, !PT ;  /* 0x000000041d047209 */ /* 0x000fe20007810000 */
[-CC-:B------:R-:W-:Y:S01]  /*2a00*/  FFMA.FTZ R173, R93, R0.reuse, -R46.reuse ;  /* 0x000000005dad7223 */ /* 0x180fe2000001082e */
[----:B------:R-:W-:Y:S01]  /*2a10*/  ISETP.GT.AND P3, PT, R3, 0x18, PT ;  /* 0x000000180300780c */ /* 0x000fe20003f64270 */
[--C-:B------:R-:W-:Y:S01]  /*2a20*/  FFMA.FTZ R26, R95, R0, -R46.reuse ;  /* 0x000000005f1a7223 */ /* 0x100fe2000001082e */
[----:B------:R-:W-:Y:S01]  /*2a30*/  FSEL R33, R33, -INF , P2 ;  /* 0xff80000021217808 */ /* 0x000fe20001000000 */
[----:B------:R-:W2:Y:S01]  /*2a40*/  MUFU.EX2 R6, R6 ;  /* 0x0000000600067308 */ /* 0x000ea20000000800 */
[----:B------:R-:W-:Y:S01]  /*2a50*/  FMNMX.FTZ R4, R21, R4, !PT ;  /* 0x0000000415047209 */ /* 0x000fe20007810000 */
[-CC-:B------:R-:W-:Y:S01]  /*2a60*/  FFMA.FTZ R175, R97, R0.reuse, -R46.reuse ;  /* 0x0000000061af7223 */ /* 0x180fe2000001082e */
[----:B------:R-:W-:Y:S01]  /*2a70*/  ISETP.GT.AND P2, PT, R3, 0x19, PT ;  /* 0x000000190300780c */ /* 0x000fe20003f44270 */
[-CC-:B------:R-:W-:Y:S01]  /*2a80*/  FFMA.FTZ R28, R99, R0.reuse, -R46.reuse ;  /* 0x00000000631c7223 */ /* 0x180fe2000001082e */
[----:B------:R-:W-:Y:S01]  /*2a90*/  FSEL R27, R36, -INF , P3 ;  /* 0xff800000241b7808 */ /* 0x000fe20001800000 */
[--C-:B------:R-:W-:Y:S01]  /*2aa0*/  FFMA.FTZ R169, R101, R0, -R46.reuse ;  /* 0x0000000065a97223 */ /* 0x100fe2000001082e */
[----:B------:R-:W-:Y:S01]  /*2ab0*/  FMNMX.FTZ R4, R33, R4, !PT ;  /* 0x0000000421047209 */ /* 0x000fe20007810000 */
[----:B------:R-:W-:Y:S01]  /*2ac0*/  MUFU.EX2 R183, R183 ;  /* 0x000000b700b77308 */ /* 0x000fe20000000800 */
[----:B------:R-:W-:Y:S01]  /*2ad0*/  ISETP.GT.AND P3, PT, R3, 0x20, PT ;  /* 0x000000200300780c */ /* 0x000fe20003f64270 */
        /* <DEDUP_REMOVED lines=14> */
[----:B------:R-:W-:Y:S01]  /*2bc0*/  MUFU.EX2 R177, R177 ;  /* 0x000000b100b17308 */ /* 0x000fe20000000800 */
        /* <DEDUP_REMOVED lines=27> */
[----:B------:R-:W-:Y:S01]  /*2d80*/  FFMA.FTZ R83, R83, R0, -R46 ;  /* 0x0000000053537223 */ /* 0x000fe2000001082e */
[----:B------:R-:W-:Y:S01]  /*2d90*/  FSEL R43, R52, -INF , P3 ;  /* 0xff800000342b7808 */ /* 0x000fe20001800000 */
[----:B--2---:R-:W-:Y:S01]  /*2da0*/  FADD.FTZ R52, R181, R6 ;  /* 0x00000006b5347221 */ /* 0x004fe20000010000 */
[----:B------:R-:W-:Y:S01]  /*2db0*/  FMNMX.FTZ R4, R49, R4, !PT ;  /* 0x0000000431047209 */ /* 0x000fe20007810000 */
[----:B------:R-:W-:Y:S01]  /*2dc0*/  MUFU.EX2 R173, R173 ;  /* 0x000000ad00ad7308 */ /* 0x000fe20000000800 */
[----:B------:R-:W-:Y:S01]  /*2dd0*/  ISETP.GT.AND P3, PT, R3, 0x40, PT ;  /* 0x000000400300780c */ /* 0x000fe20003f64270 */
[-CC-:B------:R-:W-:Y:S01]  /*2de0*/  FFMA.FTZ R131, R131, R0.reuse, -R46.reuse ;  /* 0x0000000083837223 */ /* 0x180fe2000001082e */
[----:B------:R-:W-:Y:S01]  /*2df0*/  FSEL R53, R53, -INF , P2 ;  /* 0xff80000035357808 */ /* 0x000fe20001000000 */
[----:B------:R-:W-:Y:S01]  /*2e00*/  FFMA.FTZ R46, R87, R0, -R46 ;  /* 0x00000000572e7223 */ /* 0x000fe2000001082e */
[----:B------:R-:W-:Y:S01]  /*2e10*/  FMNMX.FTZ R4, R43, R4, !PT ;  /* 0x000000042b047209 */ /* 0x000fe20007810000 */
[--C-:B------:R-:W-:Y:S01]  /*2e20*/  IMAD.MOV.U32 R125, RZ, RZ, R151.reuse ;  /* 0x000000ffff7d7224 */ /* 0x100fe200078e0097 */
[----:B------:R-:W-:Y:S01]  /*2e30*/  ISETP.GT.AND P2, PT, R3, 0x41, PT ;  /* 0x000000410300780c */ /* 0x000fe20003f44270 */
[----:B------:R-:W-:Y:S01]  /*2e40*/  MUFU.EX2 R26, R26 ;  /* 0x0000001a001a7308 */ /* 0x000fe20000000800 */
[----:B------:R-:W-:Y:S01]  /*2e50*/  FSEL R47, R56, -INF , P3 ;  /* 0xff800000382f7808 */ /* 0x000fe20001800000 */
[--C-:B------:R-:W-:Y:S01]  /*2e60*/  IMAD.MOV.U32 R123, RZ, RZ, R151.reuse ;  /* 0x000000ffff7b7224 */ /* 0x100fe200078e0097 */
[----:B------:R-:W-:Y:S01]  /*2e70*/  FMNMX.FTZ R4, R53, R4, !PT ;  /* 0x0000000435047209 */ /* 0x000fe20007810000 */
[--C-:B------:R-:W-:Y:S01]  /*2e80*/  IMAD.MOV.U32 R121, RZ, RZ, R151.reuse ;  /* 0x000000ffff797224 */ /* 0x100fe200078e0097 */
[----:B------:R-:W-:Y:S01]  /*2e90*/  ISETP.GT.AND P3, PT, R3, 0x48, PT ;  /* 0x000000480300780c */ /* 0x000fe20003f64270 */
[--C-:B------:R-:W-:Y:S01]  /*2ea0*/  IMAD.MOV.U32 R119, RZ, RZ, R151.reuse ;  /* 0x000000ffff777224 */ /* 0x100fe200078e0097 */
[----:B------:R-:W-:Y:S01]  /*2eb0*/  FSEL R57, R57, -INF , P2 ;  /* 0xff80000039397808 */ /* 0x000fe20001000000 */
[----:B------:R-:W-:Y:S01]  /*2ec0*/  MUFU.EX2 R175, R175 ;  /* 0x000000af00af7308 */ /* 0x000fe20000000800 */
[----:B------:R-:W-:Y:S01]  /*2ed0*/  FMNMX.FTZ R4, R47, R4, !PT ;  /* 0x000000042f047209 */ /* 0x000fe20007810000 */
[--C-:B------:R-:W-:Y:S01]  /*2ee0*/  IMAD.MOV.U32 R117, RZ, RZ, R151.reuse ;  /* 0x000000ffff757224 */ /* 0x100fe200078e0097 */
[----:B------:R-:W-:Y:S01]  /*2ef0*/  ISETP.GT.AND P2, PT, R3, 0x49, PT ;  /* 0x000000490300780c */ /* 0x000fe20003f44270 */
[--C-:B------:R-:W-:Y:S01]  /*2f00*/  IMAD.MOV.U32 R115, RZ, RZ, R151.reuse ;  /* 0x000000ffff737224 */ /* 0x100fe200078e0097 */
[----:B------:R-:W-:Y:S01]  /*2f10*/  FSEL R51, R60, -INF , P3 ;  /* 0xff8000003c337808 */ /* 0x000fe20001800000 */
[--C-:B------:R-:W-:Y:S01]  /*2f20*/  IMAD.MOV.U32 R113, RZ, RZ, R151.reuse ;  /* 0x000000ffff717224 */ /* 0x100fe200078e0097 */
[----:B------:R-:W-:Y:S01]  /*2f30*/  FMNMX.FTZ R4, R57, R4, !PT ;  /* 0x0000000439047209 */ /* 0x000fe20007810000 */
[----:B------:R-:W-:Y:S01]  /*2f40*/  MUFU.EX2 R28, R28 ;  /* 0x0000001c001c7308 */ /* 0x000fe20000000800 */
[----:B------:R-:W-:Y:S01]  /*2f50*/  ISETP.GT.AND P3, PT, R3, 0x50, PT ;  /* 0x000000500300780c */ /* 0x000fe20003f64270 */
[--C-:B------:R-:W-:Y:S01]  /*2f60*/  IMAD.MOV.U32 R111, RZ, RZ, R151.reuse ;  /* 0x000000ffff6f7224 */ /* 0x100fe200078e0097 */
[----:B------:R-:W-:Y:S01]  /*2f70*/  FSEL R61, R61, -INF , P2 ;  /* 0xff8000003d3d7808 */ /* 0x000fe20001000000 */
[--C-:B------:R-:W-:Y:S01]  /*2f80*/  IMAD.MOV.U32 R109, RZ, RZ, R151.reuse ;  /* 0x000000ffff6d7224 */ /* 0x100fe200078e0097 */
        /* <DEDUP_REMOVED lines=23> */
[----:B------:R-:W-:Y:S01]  /*3100*/  IMAD.MOV.U32 R91, RZ, RZ, R151 ;  /* 0x000000ffff5b7224 */ /* 0x000fe200078e0097 */
[----:B------:R-:W-:-:S02]  /*3110*/  FMNMX.FTZ R4, R59, R4, !PT ;  /* 0x000000043b047209 */ /* 0x000fc40007810000 */
[----:B------:R-:W-:Y:S01]  /*3120*/  ISETP.GT.AND P2, PT, R3, 0x61, PT ;  /* 0x000000610300780c */ /* 0x000fe20003f44270 */
[----:B------:R-:W-:Y:S01]  /*3130*/  MUFU.EX2 R32, R32 ;  /* 0x0000002000207308 */ /* 0x000fe20000000800 */
[----:B------:R-:W-:Y:S02]  /*3140*/  FSEL R63, R72, -INF , P3 ;  /* 0xff800000483f7808 */ /* 0x000fe40001800000 */
[----:B------:R-:W-:Y:S02]  /*3150*/  FMNMX.FTZ R4, R69, R4, !PT ;  /* 0x0000000445047209 */ /* 0x000fe40007810000 */
[----:B------:R-:W-:Y:S02]  /*3160*/  ISETP.GT.AND P3, PT, R3, 0x68, PT ;  /* 0x000000680300780c */ /* 0x000fe40003f64270 */
[----:B------:R-:W-:Y:S01]  /*3170*/  FSEL R73, R73, -INF , P2 ;  /* 0xff80000049497808 */ /* 0x000fe20001000000 */
[----:B------:R-:W-:Y:S01]  /*3180*/  MUFU.EX2 R165, R165 ;  /* 0x000000a500a57308 */ /* 0x000fe20000000800 */
[----:B------:R-:W-:-:S02]  /*3190*/  FMNMX.FTZ R4, R63, R4, !PT ;  /* 0x000000043f047209 */ /* 0x000fc40007810000 */
[----:B------:R-:W-:Y:S02]  /*31a0*/  ISETP.GT.AND P2, PT, R3, 0x69, PT ;  /* 0x000000690300780c */ /* 0x000fe40003f44270 */
[----:B------:R-:W-:Y:S02]  /*31b0*/  FSEL R67, R76, -INF , P3 ;  /* 0xff8000004c437808 */ /* 0x000fe40001800000 */
[----:B------:R-:W-:Y:S01]  /*31c0*/  FMNMX.FTZ R4, R73, R4, !PT ;  /* 0x0000000449047209 */ /* 0x000fe20007810000 */
[----:B------:R-:W-:Y:S01]  /*31d0*/  MUFU.EX2 R34, R34 ;  /* 0x0000002200227308 */ /* 0x000fe20000000800 */
[----:B------:R-:W-:Y:S02]  /*31e0*/  ISETP.GT.AND P3, PT, R3, 0x70, PT ;  /* 0x000000700300780c */ /* 0x000fe40003f64270 */
[----:B------:R-:W-:Y:S02]  /*31f0*/  FSEL R77, R77, -INF , P2 ;  /* 0xff8000004d4d7808 */ /* 0x000fe40001000000 */
        /* <DEDUP_REMOVED lines=13> */
[----:B------:R-:W-:Y:S02]  /*32d0*/  FSEL R85, R85, -INF , P2 ;  /* 0xff80000055557808 */ /* 0x000fe40001000000 */
[----:B------:R-:W-:Y:S02]  /*32e0*/  FMNMX.FTZ R4, R3, R4, !PT ;  /* 0x0000000403047209 */ /* 0x000fe40007810000 */
[----:B------:R-:W-:-:S02]  /*32f0*/  F2FP.F16.F32.PACK_AB R181, R6, R181 ;  /* 0x000000b506b5723e */ /* 0x000fc400000000ff */
[----:B------:R-:W-:Y:S01]  /*3300*/  FMNMX.FTZ R4, R85, R4, !PT ;  /* 0x0000000455047209 */ /* 0x000fe20007810000 */
[----:B------:R-:W-:Y:S04]  /*3310*/  MUFU.EX2 R38, R38 ;  /* 0x0000002600267308 */ /* 0x000fe80000000800 */
[----:B------:R-:W2:Y:S04]  /*3320*/  SHFL.BFLY PT, R89, R4, 0x2, 0x1f ;  /* 0x0c401f0004597f89 */ /* 0x000ea800000e0000 */
[----:B------:R-:W-:Y:S08]  /*3330*/  MUFU.EX2 R163, R163 ;  /* 0x000000a300a37308 */ /* 0x000ff00000000800 */
[----:B------:R-:W-:Y:S08]  /*3340*/  MUFU.EX2 R40, R40 ;  /* 0x0000002800287308 */ /* 0x000ff00000000800 */
[----:B------:R-:W-:Y:S01]  /*3350*/  MUFU.EX2 R157, R157 ;  /* 0x0000009d009d7308 */ /* 0x000fe20000000800 */
[----:B--2---:R-:W-:-:S07]  /*3360*/  FMNMX.FTZ R89, R4, R89, !PT ;  /* 0x0000005904597209 */ /* 0x004fce0007810000 */
[----:B------:R-:W-:Y:S01]  /*3370*/  MUFU.EX2 R44, R75 ;  /* 0x0000004b002c7308 */ /* 0x000fe20000000800 */
[----:B------:R-:W2:Y:S07]  /*3380*/  SHFL.BFLY PT, R4, R89, 0x1, 0x1f ;  /* 0x0c201f0059047f89 */ /* 0x000eae00000e0000 */
[----:B------:R-:W-:Y:S08]  /*3390*/  MUFU.EX2 R127, R127 ;  /* 0x0000007f007f7308 */ /* 0x000ff00000000800 */
[----:B------:R-:W3:Y:S08]  /*33a0*/  MUFU.EX2 R48, R79 ;  /* 0x0000004f00307308 */ /* 0x000ef00000000800 */
[----:B------:R-:W-:Y:S01]  /*33b0*/  MUFU.EX2 R129, R129 ;  /* 0x0000008100817308 */ /* 0x000fe20000000800 */
[----:B--2---:R-:W-:Y:S01]  /*33c0*/  FMNMX.FTZ R4, R89, R4, !PT ;  /* 0x0000000459047209 */ /* 0x004fe20007810000 */
[----:B------:R-:W-:-:S03]  /*33d0*/  IMAD.MOV.U32 R89, RZ, RZ, R151 ;  /* 0x000000ffff597224 */ /* 0x000fc600078e0097 */
[C---:B------:R-:W-:Y:S01]  /*33e0*/  FSETP.NEU.FTZ.AND P2, PT, R4.reuse, -INF , PT ;  /* 0xff8000000400780b */ /* 0x040fe20003f5d000 */
[----:B------:R-:W-:Y:S02]  /*33f0*/  FMUL.FTZ R42, R4, R0 ;  /* 0x00000000042a7220 */ /* 0x000fe40000410000 */
[----:B------:R-:W-:Y:S01]  /*3400*/  MUFU.EX2 R50, R83 ;  /* 0x0000005300327308 */ /* 0x000fe20000000800 */
[----:B---3--:R-:W-:Y:S02]  /*3410*/  F2FP.F16.F32.PACK_AB R159, R48, R127 ;  /* 0x0000007f309f723e */ /* 0x008fe400000000ff */
[----:B------:R-:W-:Y:S02]  /*3420*/  FSEL R42, R42, RZ, P2 ;  /* 0x000000ff2a2a7208 */ /* 0x000fe40001000000 */
[----:B------:R-:W-:-:S03]  /*3430*/  PLOP3.LUT P2, PT, PT, PT, UP0, 0x80, 0x0 ;  /* 0x000000000000781c */ /* 0x000fc60003f4f008 */
        /* <DEDUP_REMOVED lines=12> */
[-C--:B------:R-:W-:Y:S01]  /*3500*/  FFMA.FTZ R45, R45, R0.reuse, -R42 ;  /* 0x000000002d2d7223 */ /* 0x080fe2000001082a */
[----:B------:R-:W3:Y:S01]  /*3510*/  MUFU.EX2 R25, R25 ;  /* 0x0000001900197308 */ /* 0x000ee20000000800 */
        /* <DEDUP_REMOVED lines=14> */
[-C--:B------:R-:W-:Y:S01]  /*3600*/  FFMA.FTZ R65, R65, R0.reuse, -R42 ;  /* 0x0000000041417223 */ /* 0x080fe2000001082a */
[----:B------:R4:W5:Y:S01]  /*3610*/  MUFU.EX2 R182, R29 ;  /* 0x0000001d00b67308 */ /* 0x0009620000000800 */
[----:B------:R-:W-:Y:S01]  /*3620*/  FADD.FTZ R5, R179, R52 ;  /* 0x00000034b3057221 */ /* 0x000fe20000010000 */
[----:B---3--:R-:W-:Y:S01]  /*3630*/  FADD.FTZ R52, R180, R25 ;  /* 0x00000019b4347221 */ /* 0x008fe20000010000 */
[-CC-:B------:R-:W-:Y:S01]  /*3640*/  FFMA.FTZ R59, R59, R0.reuse, -R42.reuse ;  /* 0x000000003b3b7223 */ /* 0x180fe2000001082a */
[-CC-:B------:R-:W-:Y:S01]  /*3650*/  FFMA.FTZ R69, R69, R0.reuse, -R42.reuse ;  /* 0x0000000045457223 */ /* 0x180fe2000001082a */
[----:B------:R-:W-:Y:S01]  /*3660*/  FADD.FTZ R54, R24, R5 ;  /* 0x0000000518367221 */ /* 0x000fe20000010000 */
[-CC-:B------:R-:W-:Y:S01]  /*3670*/  FFMA.FTZ R63, R63, R0.reuse, -R42.reuse ;  /* 0x000000003f3f7223 */ /* 0x180fe2000001082a */
[-C--:B------:R-:W-:Y:S01]  /*3680*/  FFMA.FTZ R73, R73, R0.reuse, -R42 ;  /* 0x0000000049497223 */ /* 0x080fe2000001082a */
[----:B------:R-:W3:Y:S01]  /*3690*/  MUFU.EX2 R21, R21 ;  /* 0x0000001500157308 */ /* 0x000ee20000000800 */
[----:B--2---:R-:W-:Y:S01]  /*36a0*/  FADD.FTZ R5, R15, R52 ;  /* 0x000000340f057221 */ /* 0x004fe20000010000 */
[----:B----4-:R-:W-:Y:S01]  /*36b0*/  FADD.FTZ R29, R173, R54 ;  /* 0x00000036ad1d7221 */ /* 0x010fe20000010000 */
[-CC-:B------:R-:W-:Y:S01]  /*36c0*/  FFMA.FTZ R67, R67, R0.reuse, -R42.reuse ;  /* 0x0000000043437223 */ /* 0x180fe2000001082a */
[-CC-:B------:R-:W-:Y:S01]  /*36d0*/  FFMA.FTZ R77, R77, R0.reuse, -R42.reuse ;  /* 0x000000004d4d7223 */ /* 0x180fe2000001082a */
[-CC-:B------:R-:W-:Y:S01]  /*36e0*/  FFMA.FTZ R71, R71, R0.reuse, -R42.reuse ;  /* 0x0000000047477223 */ /* 0x180fe2000001082a */
[----:B------:R-:W-:Y:S01]  /*36f0*/  FADD.FTZ R54, R26, R29 ;  /* 0x0000001d1a367221 */ /* 0x000fe20000010000 */
[-C--:B------:R-:W-:Y:S01]  /*3700*/  FFMA.FTZ R81, R81, R0.reuse, -R42 ;  /* 0x0000000051517223 */ /* 0x080fe2000001082a */
[----:B------:R-:W2:Y:S01]  /*3710*/  MUFU.EX2 R176, R33 ;  /* 0x0000002100b07308 */ /* 0x000ea20000000800 */
[----:B-----5:R-:W-:Y:S01]  /*3720*/  FADD.FTZ R52, R182, R5 ;  /* 0x00000005b6347221 */ /* 0x020fe20000010000 */
[----:B------:R-:W-:Y:S01]  /*3730*/  FADD.FTZ R29, R175, R54 ;  /* 0x00000036af1d7221 */ /* 0x000fe20000010000 */
[-CC-:B------:R-:W-:Y:S01]  /*3740*/  FFMA.FTZ R3, R3, R0.reuse, -R42.reuse ;  /* 0x0000000003037223 */ /* 0x180fe2000001082a */
[----:B------:R-:W-:Y:S01]  /*3750*/  FFMA.FTZ R42, R85, R0, -R42 ;  /* 0x00000000552a7223 */ /* 0x000fe2000001082a */
[----:B------:R-:W-:Y:S01]  /*3760*/  F2FP.F16.F32.PACK_AB R180, R25, R180 ;  /* 0x000000b419b4723e */ /* 0x000fe200000000ff */
[----:B------:R-:W-:Y:S01]  /*3770*/  FADD.FTZ R54, R28, R29 ;  /* 0x0000001d1c367221 */ /* 0x000fe20000010000 */
[----:B------:R-:W-:Y:S01]  /*3780*/  F2FP.F16.F32.PACK_AB R182, R182, R15 ;  /* 0x0000000fb6b6723e */ /* 0x000fe200000000ff */
[----:B------:R-:W4:Y:S01]  /*3790*/  MUFU.EX2 R27, R27 ;  /* 0x0000001b001b7308 */ /* 0x000f220000000800 */
[----:B---3--:R-:W-:Y:S01]  /*37a0*/  FADD.FTZ R5, R21, R52 ;  /* 0x0000003415057221 */ /* 0x008fe20000010000 */
[----:B------:R-:W-:Y:S01]  /*37b0*/  FADD.FTZ R29, R169, R54 ;  /* 0x00000036a91d7221 */ /* 0x000fe20000010000 */
[----:B------:R-:W-:-:S02]  /*37c0*/  F2FP.F16.F32.PACK_AB R153, R50, R129 ;  /* 0x000000813299723e */ /* 0x000fc400000000ff */
[----:B------:R-:W-:Y:S01]  /*37d0*/  F2FP.F16.F32.PACK_AB R183, R14, R183 ;  /* 0x000000b70eb7723e */ /* 0x000fe200000000ff */
[----:B------:R-:W-:Y:S01]  /*37e0*/  FADD.FTZ R54, R30, R29 ;  /* 0x0000001d1e367221 */ /* 0x000fe20000010000 */
[----:B------:R-:W-:Y:S01]  /*37f0*/  F2FP.F16.F32.PACK_AB R177, R20, R177 ;  /* 0x000000b114b1723e */ /* 0x000fe200000000ff */
[----:B------:R-:W3:Y:S01]  /*3800*/  MUFU.EX2 R178, R37 ;  /* 0x0000002500b27308 */ /* 0x000ee20000000800 */
[----:B--2---:R-:W-:Y:S01]  /*3810*/  FADD.FTZ R52, R176, R5 ;  /* 0x00000005b0347221 */ /* 0x004fe20000010000 */
[----:B------:R-:W-:Y:S01]  /*3820*/  FADD.FTZ R29, R171, R54 ;  /* 0x00000036ab1d7221 */ /* 0x000fe20000010000 */
[----:B------:R-:W-:Y:S02]  /*3830*/  F2FP.F16.F32.PACK_AB R179, R24, R179 ;  /* 0x000000b318b3723e */ /* 0x000fe400000000ff */
[----:B------:R-:W-:Y:S02]  /*3840*/  F2FP.F16.F32.PACK_AB R173, R26, R173 ;  /* 0x000000ad1aad723e */ /* 0x000fe400000000ff */
[----:B------:R-:W-:Y:S01]  /*3850*/  F2FP.F16.F32.PACK_AB R175, R28, R175 ;  /* 0x000000af1caf723e */ /* 0x000fe200000000ff */
[----:B------:R-:W2:Y:S01]  /*3860*/  MUFU.EX2 R31, R31 ;  /* 0x0000001f001f7308 */ /* 0x000ea20000000800 */
[----:B----4-:R-:W-:Y:S01]  /*3870*/  FADD.FTZ R5, R27, R52 ;  /* 0x000000341b057221 */ /* 0x010fe20000010000 */
[----:B------:R-:W-:-:S02]  /*3880*/  F2FP.F16.F32.PACK_AB R169, R30, R169 ;  /* 0x000000a91ea9723e */ /* 0x000fc400000000ff */
[----:B------:R-:W-:Y:S02]  /*3890*/  F2FP.F16.F32.PACK_AB R171, R32, R171 ;  /* 0x000000ab20ab723e */ /* 0x000fe400000000ff */
[----:B------:R-:W-:Y:S02]  /*38a0*/  F2FP.F16.F32.PACK_AB R176, R176, R21 ;  /* 0x00000015b0b0723e */ /* 0x000fe400000000ff */
[----:B------:R-:W1:Y:S01]  /*38b0*/  MUFU.EX2 R172, R41 ;  /* 0x0000002900ac7308 */ /* 0x000e620000000800 */
[C---:B---3--:R-:W-:Y:S01]  /*38c0*/  FADD.FTZ R52, R178.reuse, R5 ;  /* 0x00000005b2347221 */ /* 0x048fe20000010000 */
[----:B------:R-:W-:-:S06]  /*38d0*/  F2FP.F16.F32.PACK_AB R178, R178, R27 ;  /* 0x0000001bb2b2723e */ /* 0x000fcc00000000ff */
[----:B------:R-:W3:Y:S01]  /*38e0*/  MUFU.EX2 R35, R35 ;  /* 0x0000002300237308 */ /* 0x000ee20000000800 */
[----:B--2---:R-:W-:Y:S01]  /*38f0*/  FADD.FTZ R5, R31, R52 ;  /* 0x000000341f057221 */ /* 0x004fe20000010000 */
[----:B------:R-:W-:-:S04]  /*3900*/  FADD.FTZ R52, R32, R29 ;  /* 0x0000001d20347221 */ /* 0x000fc80000010000 */
[----:B------:R-:W-:Y:S01]  /*3910*/  FADD.FTZ R29, R165, R52 ;  /* 0x00000034a51d7221 */ /* 0x000fe20000010000 */
[----:B------:R-:W-:Y:S01]  /*3920*/  F2FP.F16.F32.PACK_AB R165, R34, R165 ;  /* 0x000000a522a5723e */ /* 0x000fe200000000ff */
[----:B------:R-:W2:Y:S01]  /*3930*/  MUFU.EX2 R174, R45 ;  /* 0x0000002d00ae7308 */ /* 0x000ea20000000800 */
[----:B-1----:R-:W-:Y:S01]  /*3940*/  FADD.FTZ R2, R172, R5 ;  /* 0x00000005ac027221 */ /* 0x002fe20000010000 */
[----:B------:R-:W-:Y:S01]  /*3950*/  FADD.FTZ R52, R34, R29 ;  /* 0x0000001d22347221 */ /* 0x000fe20000010000 */
[----:B------:R-:W-:-:S03]  /*3960*/  F2FP.F16.F32.PACK_AB R172, R172, R31 ;  /* 0x0000001facac723e */ /* 0x000fc600000000ff */
[----:B------:R-:W-:Y:S01]  /*3970*/  FADD.FTZ R29, R167, R52 ;  /* 0x00000034a71d7221 */ /* 0x000fe20000010000 */
[C---:B------:R-:W-:Y:S01]  /*3980*/  F2FP.F16.F32.PACK_AB R167, R36.reuse, R167 ;  /* 0x000000a724a7723e */ /* 0x040fe200000000ff */
[----:B------:R-:W1:Y:S01]  /*3990*/  MUFU.EX2 R39, R39 ;  /* 0x0000002700277308 */ /* 0x000e620000000800 */
[----:B---3--:R-:W-:Y:S01]  /*39a0*/  FADD.FTZ R5, R35, R2 ;  /* 0x0000000223057221 */ /* 0x008fe20000010000 */
[----:B------:R-:W-:-:S04]  /*39b0*/  FADD.FTZ R52, R36, R29 ;  /* 0x0000001d24347221 */ /* 0x000fc80000010000 */
[----:B------:R-:W-:Y:S01]  /*39c0*/  FADD.FTZ R29, R161, R52 ;  /* 0x00000034a11d7221 */ /* 0x000fe20000010000 */
[----:B------:R-:W-:Y:S01]  /*39d0*/  F2FP.F16.F32.PACK_AB R161, R38, R161 ;  /* 0x000000a126a1723e */ /* 0x000fe200000000ff */
[----:B------:R-:W3:Y:S01]  /*39e0*/  MUFU.EX2 R168, R49 ;  /* 0x0000003100a87308 */ /* 0x000ee20000000800 */
[----:B--2---:R-:W-:Y:S01]  /*39f0*/  FADD.FTZ R2, R174, R5 ;  /* 0x00000005ae027221 */ /* 0x004fe20000010000 */
[----:B------:R-:W-:Y:S01]  /*3a00*/  FADD.FTZ R52, R38, R29 ;  /* 0x0000001d26347221 */ /* 0x000fe20000010000 */
[----:B------:R-:W-:-:S03]  /*3a10*/  F2FP.F16.F32.PACK_AB R174, R174, R35 ;  /* 0x00000023aeae723e */ /* 0x000fc600000000ff */
[----:B------:R-:W-:Y:S01]  /*3a20*/  FADD.FTZ R29, R163, R52 ;  /* 0x00000034a31d7221 */ /* 0x000fe20000010000 */
[C---:B------:R-:W-:Y:S01]  /*3a30*/  F2FP.F16.F32.PACK_AB R163, R40.reuse, R163 ;  /* 0x000000a328a3723e */ /* 0x040fe200000000ff */
[----:B------:R-:W2:Y:S01]  /*3a40*/  MUFU.EX2 R43, R43 ;  /* 0x0000002b002b7308 */ /* 0x000ea20000000800 */
[----:B-1----:R-:W-:Y:S01]  /*3a50*/  FADD.FTZ R5, R39, R2 ;  /* 0x0000000227057221 */ /* 0x002fe20000010000 */
[----:B------:R-:W-:-:S04]  /*3a60*/  FADD.FTZ R6, R40, R29 ;  /* 0x0000001d28067221 */ /* 0x000fc80000010000 */
[----:B------:R-:W-:Y:S01]  /*3a70*/  FADD.FTZ R29, R157, R6 ;  /* 0x000000069d1d7221 */ /* 0x000fe20000010000 */
[----:B------:R-:W-:Y:S01]  /*3a80*/  F2FP.F16.F32.PACK_AB R157, R44, R157 ;  /* 0x0000009d2c9d723e */ /* 0x000fe200000000ff */
[----:B------:R-:W1:Y:S01]  /*3a90*/  MUFU.EX2 R170, R53 ;  /* 0x0000003500aa7308 */ /* 0x000e620000000800 */
[----:B---3--:R-:W-:Y:S01]  /*3aa0*/  FADD.FTZ R2, R168, R5 ;  /* 0x00000005a8027221 */ /* 0x008fe20000010000 */
[----:B------:R-:W-:Y:S01]  /*3ab0*/  FADD.FTZ R6, R44, R29 ;  /* 0x0000001d2c067221 */ /* 0x000fe20000010000 */
[----:B------:R-:W-:-:S03]  /*3ac0*/  F2FP.F16.F32.PACK_AB R168, R168, R39 ;  /* 0x00000027a8a8723e */ /* 0x000fc600000000ff */
[----:B------:R-:W-:Y:S01]  /*3ad0*/  FADD.FTZ R29, R127, R6 ;  /* 0x000000067f1d7221 */ /* 0x000fe20000010000 */
[----:B------:R-:W-:Y:S01]  /*3ae0*/  IMAD.MOV.U32 R127, RZ, RZ, R151 ;  /* 0x000000ffff7f7224 */ /* 0x000fe200078e0097 */
[----:B------:R-:W3:Y:S01]  /*3af0*/  MUFU.EX2 R47, R47 ;  /* 0x0000002f002f7308 */ /* 0x000ee20000000800 */
[----:B--2---:R-:W-:Y:S01]  /*3b00*/  FADD.FTZ R5, R43, R2 ;  /* 0x000000022b057221 */ /* 0x004fe20000010000 */
[----:B------:R-:W-:-:S04]  /*3b10*/  FADD.FTZ R6, R48, R29 ;  /* 0x0000001d30067221 */ /* 0x000fc80000010000 */
[----:B------:R-:W-:Y:S01]  /*3b20*/  FADD.FTZ R29, R129, R6 ;  /* 0x00000006811d7221 */ /* 0x000fe20000010000 */
[----:B------:R-:W-:Y:S01]  /*3b30*/  IMAD.MOV.U32 R129, RZ, RZ, R151 ;  /* 0x000000ffff817224 */ /* 0x000fe200078e0097 */
[----:B------:R-:W2:Y:S01]  /*3b40*/  MUFU.EX2 R164, R57 ;  /* 0x0000003900a47308 */ /* 0x000ea20000000800 */
[----:B-1----:R-:W-:Y:S01]  /*3b50*/  FADD.FTZ R2, R170, R5 ;  /* 0x00000005aa027221 */ /* 0x002fe20000010000 */
[----:B------:R-:W-:Y:S01]  /*3b60*/  FADD.FTZ R6, R50, R29 ;  /* 0x0000001d32067221 */ /* 0x000fe20000010000 */
[----:B------:R-:W-:-:S05]  /*3b70*/  F2FP.F16.F32.PACK_AB R170, R170, R43 ;  /* 0x0000002baaaa723e */ /* 0x000fca00000000ff */
[----:B------:R-:W1:Y:S01]  /*3b80*/  MUFU.EX2 R51, R51 ;  /* 0x0000003300337308 */ /* 0x000e620000000800 */
[----:B---3--:R-:W-:-:S07]  /*3b90*/  FADD.FTZ R5, R47, R2 ;  /* 0x000000022f057221 */ /* 0x008fce0000010000 */
[----:B------:R-:W3:Y:S01]  /*3ba0*/  MUFU.EX2 R166, R61 ;  /* 0x0000003d00a67308 */ /* 0x000ee20000000800 */
[C---:B--2---:R-:W-:Y:S01]  /*3bb0*/  FADD.FTZ R2, R164.reuse, R5 ;  /* 0x00000005a4027221 */ /* 0x044fe20000010000 */
[----:B------:R-:W-:-:S06]  /*3bc0*/  F2FP.F16.F32.PACK_AB R164, R164, R47 ;  /* 0x0000002fa4a4723e */ /* 0x000fcc00000000ff */
[----:B------:R-:W2:Y:S01]  /*3bd0*/  MUFU.EX2 R55, R55 ;  /* 0x0000003700377308 */ /* 0x000ea20000000800 */
[----:B-1----:R-:W-:-:S07]  /*3be0*/  FADD.FTZ R5, R51, R2 ;  /* 0x0000000233057221 */ /* 0x002fce0000010000 */
[----:B------:R-:W1:Y:S01]  /*3bf0*/  MUFU.EX2 R160, R65 ;  /* 0x0000004100a07308 */ /* 0x000e620000000800 */
[C---:B---3--:R-:W-:Y:S01]  /*3c00*/  FADD.FTZ R2, R166.reuse, R5 ;  /* 0x00000005a6027221 */ /* 0x048fe20000010000 */
[----:B------:R-:W-:-:S06]  /*3c10*/  F2FP.F16.F32.PACK_AB R166, R166, R51 ;  /* 0x00000033a6a6723e */ /* 0x000fcc00000000ff */
[----:B------:R-:W3:Y:S01]  /*3c20*/  MUFU.EX2 R59, R59 ;  /* 0x0000003b003b7308 */ /* 0x000ee20000000800 */
[----:B--2---:R-:W-:-:S07]  /*3c30*/  FADD.FTZ R5, R55, R2 ;  /* 0x0000000237057221 */ /* 0x004fce0000010000 */
[----:B------:R-:W2:Y:S01]  /*3c40*/  MUFU.EX2 R162, R69 ;  /* 0x0000004500a27308 */ /* 0x000ea20000000800 */
[C---:B-1----:R-:W-:Y:S01]  /*3c50*/  FADD.FTZ R2, R160.reuse, R5 ;  /* 0x00000005a0027221 */ /* 0x042fe20000010000 */
[----:B------:R-:W-:-:S06]  /*3c60*/  F2FP.F16.F32.PACK_AB R160, R160, R55 ;  /* 0x00000037a0a0723e */ /* 0x000fcc00000000ff */
        /* <DEDUP_REMOVED lines=23> */
[----:B---3--:R-:W-:Y:S01]  /*3de0*/  FADD.FTZ R15, R3, R2 ;  /* 0x00000002030f7221 */ /* 0x008fe20000010000 */
[----:B------:R-:W-:Y:S02]  /*3df0*/  MOV R2, 0x3f800000 ;  /* 0x3f80000000027802 */ /* 0x000fe40000000f00 */
[C---:B--2---:R-:W-:Y:S01]  /*3e00*/  F2FP.F16.F32.PACK_AB R155, R46.reuse, R131 ;  /* 0x000000832e9b723e */ /* 0x044fe200000000ff */
[----:B------:R-:W-:Y:S01]  /*3e10*/  FADD.FTZ R5, R46, R29 ;  /* 0x0000001d2e057221 */ /* 0x000fe20000010000 */
[----:B------:R-:W-:Y:S01]  /*3e20*/  IMAD.MOV.U32 R131, RZ, RZ, R151 ;  /* 0x000000ffff837224 */ /* 0x000fe200078e0097 */
[C---:B-1----:R-:W-:Y:S01]  /*3e30*/  F2FP.F16.F32.PACK_AB R154, R42.reuse, R3 ;  /* 0x000000032a9a723e */ /* 0x042fe200000000ff */
[----:B------:R-:W-:Y:S01]  /*3e40*/  FADD.FTZ R6, R42, R15 ;  /* 0x0000000f2a067221 */ /* 0x000fe20000010000 */
[----:B------:R-:W-:Y:S01]  /*3e50*/  IMAD.MOV.U32 R3, RZ, RZ, 0x3f800000 ;  /* 0x3f800000ff037424 */ /* 0x000fe200078e00ff */
[----:B------:R-:W-:Y:S06]  /*3e60*/  @!P2 BRA `(.L_x_1873) ;  /* 0x0000002c001ca947 */ /* 0x000fec0003800000 */
[----:B------:R-:W-:Y:S01]  /*3e70*/  IMAD.MOV.U32 R15, RZ, RZ, R7 ;  /* 0x000000ffff0f7224 */ /* 0x000fe200078e0007 */
[----:B------:R-:W-:Y:S01]  /*3e80*/  CS2R R150, SRZ ;  /* 0x0000000000967805 */ /* 0x000fe2000001ff00 */
[----:B------:R-:W-:Y:S01]  /*3e90*/  IMAD.MOV.U32 R14, RZ, RZ, R4 ;  /* 0x000000ffff0e7224 */ /* 0x000fe200078e0004 */
[----:B------:R-:W-:Y:S01]  /*3ea0*/  CS2R R146, SRZ ;  /* 0x0000000000927805 */ /* 0x000fe2000001ff00 */
[----:B------:R-:W-:Y:S01]  /*3eb0*/  IMAD.MOV.U32 R2, RZ, RZ, 0x3f800000 ;  /* 0x3f800000ff027424 */ /* 0x000fe200078e00ff */
        /* <DEDUP_REMOVED lines=31> */
[----:B------:R-:W-:Y:S01]  /*40b0*/  UMOV UR4, UR36 ;  /* 0x0000002400047c82 */ /* 0x000fe20008000000 */
[----:B------:R-:W-:-:S05]  /*40c0*/  ULDC.64 UR40, c[0x0][0x3f8] ;  /* 0x0000fe0000287ab9 */ /* 0x000fca0000000a00 */
.L_x_1882:
[----:B------:R-:W-:-:S04]  /*40d0*/  UIADD3 UR5, UR4, 0x1, URZ ;  /* 0x0000000104057890 */ /* 0x000fc8000fffe03f */
[----:B------:R-:W-:-:S04]  /*40e0*/  UISETP.NE.AND UP0, UPT, UR5, 0x2, UPT ;  /* 0x000000020500788c */ /* 0x000fc8000bf05270 */
[----:B------:R-:W-:Y:S02]  /*40f0*/  USEL UR46, URZ, 0x1, UP0 ;  /* 0x000000013f2e7887 */ /* 0x000fe40008000000 */
[----:B------:R-:W-:Y:S02]  /*4100*/  USEL UR36, UR5, URZ, UP0 ;  /* 0x0000003f05247287 */ /* 0x000fe40008000000 */
[----:B------:R-:W-:Y:S01]  /*4110*/  ULOP3.LUT UR46, UR39, UR46, URZ, 0x3c, !UPT ;  /* 0x0000002e272e7292 */ /* 0x000fe2000f8e3c3f */
[----:B------:R-:W-:Y:S11]  /*4120*/  @!P0 BRA `(.L_x_1874) ;  /* 0x0000000000048947 */ /* 0x000ff60003800000 */
[----:B------:R-:W-:Y:S01]  /*4130*/  BPT.TRAP 0x1 ;  /* 0x000000040000795c */ /* 0x000fe20000300000 */
.L_x_1874:
[----:B------:R-:W-:Y:S01]  /*4140*/  ULEA UR7, UR36, UR37, 0x3 ;  /* 0x0000002524077291 */ /* 0x000fe2000f8e183f */
[----:B------:R-:W-:-:S05]  /*4150*/  IMAD.U32 R0, RZ, RZ, UR46 ;  /* 0x0000002eff007e24 */ /* 0x000fca000f8e00ff */
[----:B------:R-:W-:-:S04]  /*4160*/  SHF.L.U32 R0, R0, 0x1f, RZ ;  /* 0x0000001f00007819 */ /* 0x000fc800000006ff */
[----:B------:R1:W2:Y:S01]  /*4170*/  SYNCS.PHASECHK.TRANS64.TRYWAIT P2, [UR7+0x34830], R0 ;  /* 0x03483000ff0075a7 */ /* 0x0002a20008040147 */
[----:B------:R-:W-:Y:S05]  /*4180*/  @!P0 BRA `(.L_x_1875) ;  /* 0x0000000000048947 */ /* 0x000fea0003800000 */
[----:B------:R-:W-:Y:S01]  /*4190*/  BPT.TRAP 0x1 ;  /* 0x000000040000795c */ /* 0x000fe20000300000 */
.L_x_1875:
[----:B--2---:R-:W-:Y:S05]  /*41a0*/  @P2 BRA `(.L_x_1876) ;  /* 0x0000000000082947 */ /* 0x004fea0003800000 */
[----:B------:R-:W2:Y:S02]  /*41b0*/  SYNCS.PHASECHK.TRANS64.TRYWAIT P2, [UR7+0x34830], R0 ;  /* 0x03483000ff0075a7 */ /* 0x000ea40008040147 */
[----:B--2---:R-:W-:Y:S05]  /*41c0*/  @!P2 BRA `(.L_x_1877) ;  /* 0x0000009800b8a947 */ /* 0x004fea0003800000 */
.L_x_1876:
        /* <DEDUP_REMOVED lines=16> */
[----:B------:R-:W-:Y:S01]  /*42d0*/  R2UR UR56, R10 ;  /* 0x000000000a3872ca */ /* 0x000fe200000e0000 */
[----:B------:R-:W-:Y:S01]  /*42e0*/  UIADD3 UR58, UR5, 0x2, URZ ;  /* 0x00000002053a7890 */ /* 0x000fe2000fffe03f */
[----:B------:R-:W-:Y:S01]  /*42f0*/  R2UR UR57, R11 ;  /* 0x000000000b3972ca */ /* 0x000fe200000e0000 */
        /* <DEDUP_REMOVED lines=77> */
[----:B------:R-:W-:Y:S01]  /*47d0*/  R2UR UR56, R8 ;  /* 0x00000000083872ca */ /* 0x000fe200000e0000 */
[----:B------:R-:W-:Y:S01]  /*47e0*/  UIADD3 UR58, UR5, 0x806, URZ ;  /* 0x00000806053a7890 */ /* 0x000fe2000fffe03f */
[----:B------:R-:W-:Y:S01]  /*47f0*/  R2UR UR57, R9 ;  /* 0x00000000093972ca */ /* 0x000fe200000e0000 */
        /* <DEDUP_REMOVED lines=34> */
.L_x_1878:
[----:B------:R-:W-:Y:S01]  /*4a20*/  ULEA UR5, UR4, UR37, 0x3 ;  /* 0x0000002504057291 */ /* 0x000fe2000f8e183f */
[----:B-12---:R-:W-:-:S05]  /*4a30*/  IMAD.U32 R0, RZ, RZ, UR39 ;  /* 0x00000027ff007e24 */ /* 0x006fca000f8e00ff */
[----:B------:R-:W-:-:S04]  /*4a40*/  SHF.L.U32 R0, R0, 0x1f, RZ ;  /* 0x0000001f00007819 */ /* 0x000fc800000006ff */
[----:B------:R1:W2:Y:S01]  /*4a50*/  SYNCS.PHASECHK.TRANS64.TRYWAIT P2, [UR5+0x34850], R0 ;  /* 0x03485000ff0075a7 */ /* 0x0002a20008040145 */
[----:B------:R-:W-:Y:S05]  /*4a60*/  @!P0 BRA `(.L_x_1879) ;  /* 0x0000000000048947 */ /* 0x000fea0003800000 */
[----:B------:R-:W-:Y:S01]  /*4a70*/  BPT.TRAP 0x1 ;  /* 0x000000040000795c */ /* 0x000fe20000300000 */
.L_x_1879:
[----:B--2---:R-:W-:Y:S05]  /*4a80*/  @P2 BRA `(.L_x_1880) ;  /* 0x0000000000082947 */ /* 0x004fea0003800000 */
[----:B------:R-:W2:Y:S02]  /*4a90*/  SYNCS.PHASECHK.TRANS64.TRYWAIT P2, [UR5+0x34850], R0 ;  /* 0x03485000ff0075a7 */ /* 0x000ea40008040145 */
[----:B--2---:R-:W-:Y:S05]  /*4aa0*/  @!P2 BRA `(.L_x_1881) ;  /* 0x000000900098a947 */ /* 0x004fea0003800000 */
.L_x_1880:
[----:B------:R-:W-:Y:S01]  /*4ab0*/  UIADD3 UR10, UR37, 0x400, URZ ;  /* 0x00000400250a7890 */ /* 0x000fe2000fffe03f */
[----:B------:R-:W-:Y:S01]  /*4ac0*/  WARPGROUP.ARRIVE ;  /* 0x00000000000079c5 */ /* 0x000fe20000000000 */
[----:B------:R-:W-:Y:S01]  /*4ad0*/  UMOV UR11, 0x40000040 ;  /* 0x40000040000b7882 */ /* 0x000fe20000000000 */
[----:B------:R-:W-:Y:S02]  /*4ae0*/  UISETP.NE.U32.AND UP0, UPT, UR40, URZ, UPT ;  /* 0x0000003f2800728c */ /* 0x000fe4000bf05070 */
[----:B------:R-:W-:Y:S02]  /*4af0*/  USHF.R.U32.HI UR10, URZ, 0x4, UR10 ;  /* 0x000000043f0a7899 */ /* 0x000fe4000801160a */
[----:B------:R-:W-:Y:S02]  /*4b00*/  UISETP.NE.AND.EX UP0, UPT, UR41, URZ, UPT, UP0 ;  /* 0x0000003f2900728c */ /* 0x000fe4000bf05300 */
[----:B------:R-:W-:Y:S01]  /*4b10*/  ULOP3.LUT UR10, UR10, 0x3fff, URZ, 0xc0, !UPT ;  /* 0x00003fff0a0a7892 */ /* 0x000fe2000f8ec03f */
[----:B------:R-:W-:Y:S01]  /*4b20*/  ULDC UR18, c[0x0][0x404] ;  /* 0x0001010000127ab9 */ /* 0x000fe20000000800 */
[----:B------:R-:W-:-:S02]  /*4b30*/  ULDC UR15, c[0x0][0x2e0] ;  /* 0x0000b800000f7ab9 */ /* 0x000fc40000000800 */
[----:B------:R-:W-:Y:S01]  /*4b40*/  ULOP3.LUT UR10, UR10, 0x4000000, URZ, 0xfc, !UPT ;  /* 0x040000000a0a7892 */ /* 0x000fe2000f8efc3f */
[----:B------:R-:W-:Y:S01]  /*4b50*/  ULDC UR14, c[0x0][0x288] ;  /* 0x0000a200000e7ab9 */ /* 0x000fe20000000800 */
[----:B------:R-:W-:Y:S02]  /*4b60*/  UMOV UR39, UR46 ;  /* 0x0000002e00277c82 */ /* 0x000fe40008000000 */
        /* <DEDUP_REMOVED lines=8> */
[----:B------:R-:W-:Y:S01]  /*4bf0*/  UMOV UR10, 0xffffff80 ;  /* 0xffffff80000a7882 */ /* 0x000fe20000000000 */
[----:B------:R-:W-:Y:S02]  /*4c00*/  USEL UR11, UR18, 0x1, UP0 ;  /* 0x00000001120b7887 */ /* 0x000fe40008000000 */
[----:B------:R-:W-:Y:S02]  /*4c10*/  UIMAD UR10, UR6, UR10, 0x1 ;  /* 0x00000001060a74a4 */ /* 0x000fe4000f8e020a */
[----:B------:R-:W-:Y:S02]  /*4c20*/  UISETP.GT.AND UP0, UPT, UR6, UR45, UPT ;  /* 0x0000002d0600728c */ /* 0x000fe4000bf04270 */
[----:B------:R-:W-:Y:S02]  /*4c30*/  UIADD3 UR10, UR42, UR10, URZ ;  /* 0x0000000a2a0a7290 */ /* 0x000fe4000fffe03f */
[----:B------:R-:W-:-:S02]  /*4c40*/  UIADD3 UR6, UR6, -0x1, URZ ;  /* 0xffffffff06067890 */ /* 0x000fc4000fffe03f */
[----:B------:R-:W-:-:S03]  /*4c50*/  UIMAD UR10, UR11, UR15, UR10 ;  /* 0x0000000f0b0a72a4 */ /* 0x000fc6000f8e020a */
[----:B------:R-:W-:Y:S01]  /*4c60*/  UMOV UR11, 0x40000040 ;  /* 0x40000040000b7882 */ /* 0x000fe20000000000 */
[----:B------:R-:W-:-:S06]  /*4c70*/  UIADD3 UR10, UR10, -UR14, URZ ;  /* 0x8000000e0a0a7290 */ /* 0x000fcc000fffe03f */
[----:B--2---:R-:W-:Y:S01]  /*4c80*/  IMAD.U32 R3, RZ, RZ, UR10 ;  /* 0x0000000aff037e24 */ /* 0x004fe2000f8e00ff */
[----:B------:R-:W-:-:S03]  /*4c90*/  UIADD3 UR10, UR4, 0x100, URZ ;  /* 0x00000100040a7890 */ /* 0x000fc6000fffe03f */
[----:B------:R-:W-:-:S04]  /*4ca0*/  IMAD R20, R22, -0x2, R3 ;  /* 0xfffffffe16147824 */ /* 0x000fc800078e0203 */
[----:B------:R-:W-:-:S05]  /*4cb0*/  IMAD.IADD R20, R23, 0x1, R20 ;  /* 0x0000000117147824 */ /* 0x000fca00078e0214 */
[C---:B------:R-:W-:Y:S02]  /*4cc0*/  ISETP.GT.AND P2, PT, R20.reuse, RZ, PT ;  /* 0x000000ff1400720c */ /* 0x040fe40003f44270 */
[----:B------:R-:W-:Y:S02]  /*4cd0*/  ISETP.GT.AND P3, PT, R20, 0x1, PT ;  /* 0x000000011400780c */ /* 0x000fe40003f64270 */
[----:B------:R-:W-:Y:S02]  /*4ce0*/  FSEL R203, R24, -INF , P2 ;  /* 0xff80000018cb7808 */ /* 0x000fe40001000000 */
[----:B------:R-:W-:Y:S02]  /*4cf0*/  ISETP.GT.AND P2, PT, R20, 0x8, PT ;  /* 0x000000081400780c */ /* 0x000fe40003f44270 */
[----:B------:R-:W-:Y:S02]  /*4d00*/  FSEL R207, R25, -INF , P3 ;  /* 0xff80000019cf7808 */ /* 0x000fe40001800000 */
[----:B-1----:R-:W-:-:S02]  /*4d10*/  FMNMX.FTZ R0, R203, R14, !PT ;  /* 0x0000000ecb007209 */ /* 0x002fc40007810000 */
[----:B------:R-:W-:Y:S02]  /*4d20*/  ISETP.GT.AND P3, PT, R20, 0x9, PT ;  /* 0x000000091400780c */ /* 0x000fe40003f64270 */
[----:B------:R-:W-:Y:S02]  /*4d30*/  FSEL R199, R28, -INF , P2 ;  /* 0xff8000001cc77808 */ /* 0x000fe40001000000 */
[----:B------:R-:W-:Y:S02]  /*4d40*/  FMNMX.FTZ R0, R207, R0, !PT ;  /* 0x00000000cf007209 */ /* 0x000fe40007810000 */
[----:B------:R-:W-:Y:S02]  /*4d50*/  ISETP.GT.AND P2, PT, R20, 0x10, PT ;  /* 0x000000101400780c */ /* 0x000fe40003f44270 */
        /* <DEDUP_REMOVED lines=21> */
[----:B------:R-:W-:Y:S01]  /*4eb0*/  FMNMX.FTZ R0, R181, R0, !PT ;  /* 0x00000000b5007209 */ /* 0x000fe20007810000 */
[----:B------:R-:W-:Y:S02]  /*4ec0*/  WARPGROUP.DEPBAR.LE gsb0, 0x0 ;  /* 0x00008000000079c5 */ /* 0x000fe40000010000 */
[----:B------:R-:W-:Y:S01]  /*4ed0*/  WARPGROUP.ARRIVE ;  /* 0x00000000000079c5 */ /* 0x000fe20000000000 */
[----:B------:R-:W-:Y:S02]  /*4ee0*/  FSEL R179, R44, -INF , P2 ;  /* 0xff8000002cb37808 */ /* 0x000fe40001000000 */
[C---:B------:R-:W-:Y:S02]  /*4ef0*/  ISETP.GT.AND P2, PT, R20.reuse, 0x30, PT ;  /* 0x000000301400780c */ /* 0x040fe40003f44270 */
[----:B------:R-:W-:Y:S01]  /*4f00*/  FSEL R177, R45, -INF , P3 ;  /* 0xff8000002db17808 */ /* 0x000fe20001800000 */
[----:B------:R-:W-:Y:S01]  /*4f10*/  HGMMA.64x128x16.F32 R88, R172, gdesc[UR8].tnspB, R88, gsb0 ;  /* 0x41e00008ac587df0 */ /* 0x000fe20008000858 */
[----:B------:R-:W-:Y:S01]  /*4f20*/  UIADD3 UR10, UR4, 0x180, URZ ;  /* 0x00000180040a7890 */ /* 0x000fe2000fffe03f */
[----:B------:R-:W-:Y:S01]  /*4f30*/  FMNMX.FTZ R0, R179, R0, !PT ;  /* 0x00000000b3007209 */ /* 0x000fe20007810000 */
[----:B------:R-:W-:Y:S01]  /*4f40*/  UMOV UR11, 0x40000040 ;  /* 0x40000040000b7882 */ /* 0x000fe20000000000 */
[----:B------:R-:W-:-:S02]  /*4f50*/  ISETP.GT.AND P3, PT, R20, 0x31, PT ;  /* 0x000000311400780c */ /* 0x000fc40003f64270 */
[----:B------:R-:W-:Y:S01]  /*4f60*/  FMNMX.FTZ R0, R177, R0, !PT ;  /* 0x00000000b1007209 */ /* 0x000fe20007810000 */
[----:B------:R-:W-:Y:S02]  /*4f70*/  WARPGROUP.DEPBAR.LE gsb0, 0x0 ;  /* 0x00008000000079c5 */ /* 0x000fe40000010000 */
[----:B------:R-:W-:Y:S01]  /*4f80*/  WARPGROUP.ARRIVE ;  /* 0x00000000000079c5 */ /* 0x000fe20000000000 */
[----:B------:R-:W-:Y:S02]  /*4f90*/  FSEL R175, R48, -INF , P2 ;  /* 0xff80000030af7808 */ /* 0x000fe40001000000 */
[C---:B------:R-:W-:Y:S02]  /*4fa0*/  ISETP.GT.AND P2, PT, R20.reuse, 0x38, PT ;  /* 0x000000381400780c */ /* 0x040fe40003f44270 */
[----:B------:R-:W-:Y:S01]  /*4fb0*/  FSEL R173, R49, -INF , P3 ;  /* 0xff80000031ad7808 */ /* 0x000fe20001800000 */
[----:B------:R-:W-:Y:S01]  /*4fc0*/  HGMMA.64x128x16.F32 R88, R168, gdesc[UR8].tnspB, R88, gsb0 ;  /* 0x41e00008a8587df0 */ /* 0x000fe20008000858 */
[----:B------:R-:W-:Y:S01]  /*4fd0*/  FMNMX.FTZ R0, R175, R0, !PT ;  /* 0x00000000af007209 */ /* 0x000fe20007810000 */
[----:B------:R-:W-:Y:S01]  /*4fe0*/  UIADD3 UR10, UR4, 0x200, URZ ;  /* 0x00000200040a7890 */ /* 0x000fe2000fffe03f */
[----:B------:R-:W-:Y:S01]  /*4ff0*/  ISETP.GT.AND P3, PT, R20, 0x39, PT ;  /* 0x000000391400780c */ /* 0x000fe20003f64270 */
[----:B------:R-:W-:Y:S01]  /*5000*/  UMOV UR11, 0x40000040 ;  /* 0x40000040000b7882 */ /* 0x000fe20000000000 */
        /* <DEDUP_REMOVED lines=47> */
[C---:B------:R-:W-:Y:S01]  /*5300*/  ISETP.GT.AND P3, PT, R20.reuse, 0x79, PT ;  /* 0x000000791400780c */ /* 0x040fe20003f64270 */
[----:B------:R-:W-:Y:S01]  /*5310*/  VIADD R20, R20, 0x8 ;  /* 0x0000000814147836 */ /* 0x000fe20000000000 */
[----:B------:R-:W-:-:S02]  /*5320*/  FSEL R41, R84, -INF , P2 ;  /* 0xff80000054297808 */ /* 0x000fc40001000000 */
[----:B------:R-:W-:Y:S02]  /*5330*/  FMNMX.FTZ R0, R81, R0, !PT ;  /* 0x0000000051007209 */ /* 0x000fe40007810000 */
[----:B------:R-:W-:Y:S02]  /*5340*/  FSEL R85, R85, -INF , P3 ;  /* 0xff80000055557808 */ /* 0x000fe40001800000 */
[----:B------:R-:W-:Y:S02]  /*5350*/  FMNMX.FTZ R0, R41, R0, !PT ;  /* 0x0000000029007209 */ /* 0x000fe40007810000 */
[C---:B------:R-:W-:Y:S02]  /*5360*/  ISETP.GT.AND P5, PT, R20.reuse, RZ, PT ;  /* 0x000000ff1400720c */ /* 0x040fe40003fa4270 */
[----:B------:R-:W-:Y:S02]  /*5370*/  FMNMX.FTZ R24, R85, R0, !PT ;  /* 0x0000000055187209 */ /* 0x000fe40007810000 */
[----:B------:R-:W1:Y:S01]  /*5380*/  LDC R0, c[0x0][0x988] ;  /* 0x00026200ff007b82 */ /* 0x000e620000000800 */
[----:B------:R-:W-:-:S02]  /*5390*/  ISETP.GT.AND P6, PT, R20, 0x1, PT ;  /* 0x000000011400780c */ /* 0x000fc40003fc4270 */
[----:B------:R-:W2:Y:S01]  /*53a0*/  SHFL.BFLY PT, R37, R24, 0x2, 0x1f ;  /* 0x0c401f0018257f89 */ /* 0x000ea200000e0000 */
[----:B------:R-:W-:Y:S02]  /*53b0*/  FSEL R26, R26, -INF , P5 ;  /* 0xff8000001a1a7808 */ /* 0x000fe40002800000 */
[C---:B------:R-:W-:Y:S02]  /*53c0*/  ISETP.GT.AND P3, PT, R20.reuse, 0x8, PT ;  /* 0x000000081400780c */ /* 0x040fe40003f64270 */
[C---:B------:R-:W-:Y:S02]  /*53d0*/  ISETP.GT.AND P4, PT, R20.reuse, 0x9, PT ;  /* 0x000000091400780c */ /* 0x040fe40003f84270 */
[----:B------:R-:W-:Y:S02]  /*53e0*/  ISETP.GT.AND P5, PT, R20, 0x10, PT ;  /* 0x000000101400780c */ /* 0x000fe40003fa4270 */
[----:B--2---:R-:W-:Y:S01]  /*53f0*/  FMNMX.FTZ R28, R24, R37, !PT ;  /* 0x00000025181c7209 */ /* 0x004fe20007810000 */
[----:B------:R-:W-:-:S02]  /*5400*/  WARPGROUP.DEPBAR.LE gsb0, 0x0 ;  /* 0x00008000000079c5 */ /* 0x000fc40000010000 */
[----:B------:R-:W-:Y:S02]  /*5410*/  WARPGROUP.ARRIVE ;  /* 0x00000000000079c5 */ /* 0x000fe40000000000 */
[----:B------:R-:W2:Y:S01]  /*5420*/  SHFL.BFLY PT, R37, R28, 0x1, 0x1f ;  /* 0x0c201f001c257f89 */ /* 0x000ea200000e0000 */
[----:B------:R-:W-:Y:S02]  /*5430*/  FMNMX.FTZ R24, R26, R15, !PT ;  /* 0x0000000f1a187209 */ /* 0x000fe40007810000 */
[----:B------:R-:W-:Y:S01]  /*5440*/  FSEL R169, R31, -INF , P4 ;  /* 0xff8000001fa97808 */ /* 0x000fe20002000000 */
[----:B------:R-:W-:Y:S01]  /*5450*/  HGMMA.64x128x16.F32 R88, R164, gdesc[UR8].tnspB, R88, gsb0 ;  /* 0x41e00008a4587df0 */ /* 0x000fe20008000858 */
[----:B------:R-:W-:Y:S01]  /*5460*/  UIADD3 UR10, UR4, 0x280, URZ ;  /* 0x00000280040a7890 */ /* 0x000fe2000fffe03f */
[----:B------:R-:W-:Y:S01]  /*5470*/  FSEL R171, R34, -INF , P5 ;  /* 0xff80000022ab7808 */ /* 0x000fe20002800000 */
[----:B------:R-:W-:Y:S01]  /*5480*/  UMOV UR11, 0x40000040 ;  /* 0x40000040000b7882 */ /* 0x000fe20000000000 */
[----:B------:R-:W-:-:S02]  /*5490*/  ISETP.GT.AND P4, PT, R20, 0x19, PT ;  /* 0x000000191400780c */ /* 0x000fc40003f84270 */
[----:B------:R-:W-:Y:S02]  /*54a0*/  ISETP.GT.AND P5, PT, R20, 0x20, PT ;  /* 0x000000201400780c */ /* 0x000fe40003fa4270 */
[----:B--2---:R-:W-:-:S04]  /*54b0*/  FMNMX.FTZ R4, R28, R37, !PT ;  /* 0x000000251c047209 */ /* 0x004fc80007810000 */
[C---:B------:R-:W-:Y:S01]  /*54c0*/  FSETP.NEU.FTZ.AND P2, PT, R4.reuse, -INF , PT ;  /* 0xff8000000400780b */ /* 0x040fe20003f5d000 */
[----:B-1----:R-:W-:-:S05]  /*54d0*/  FMUL.FTZ R2, R4, R0 ;  /* 0x0000000004027220 */ /* 0x002fca0000410000 */
[----:B------:R-:W-:-:S05]  /*54e0*/  FSEL R2, R2, RZ, P2 ;  /* 0x000000ff02027208 */ /* 0x000fca0001000000 */
[-CC-:B------:R-:W-:Y:S01]  /*54f0*/  FFMA.FTZ R176, R183, R0.reuse, -R2.reuse ;  /* 0x00000000b7b07223 */ /* 0x180fe20000010802 */
[-CC-:B------:R-:W-:Y:S01]  /*5500*/  FFMA.FTZ R31, R193, R0.reuse, -R2.reuse ;  /* 0x00000000c11f7223 */ /* 0x180fe20000010802 */
[-CC-:B------:R-:W-:Y:S01]  /*5510*/  FFMA.FTZ R178, R197, R0.reuse, -R2.reuse ;  /* 0x00000000c5b27223 */ /* 0x180fe20000010802 */
[----:B------:R-:W-:Y:S01]  /*5520*/  FSEL R197, R39, -INF , P4 ;  /* 0xff80000027c57808 */ /* 0x000fe20002000000 */
[-CC-:B------:R-:W-:Y:S01]  /*5530*/  FFMA.FTZ R182, R199, R0.reuse, -R2.reuse ;  /* 0x00000000c7b67223 */ /* 0x180fe20000010802 */
[----:B------:R-:W-:Y:S01]  /*5540*/  FSEL R199, R42, -INF , P5 ;  /* 0xff8000002ac77808 */ /* 0x000fe20002800000 */
[-CC-:B------:R-:W-:Y:S01]  /*5550*/  FFMA.FTZ R180, R203, R0.reuse, -R2.reuse ;  /* 0x00000000cbb47223 */ /* 0x180fe20000010802 */
[C---:B------:R-:W-:Y:S01]  /*5560*/  ISETP.GT.AND P4, PT, R20.reuse, 0x29, PT ;  /* 0x000000291400780c */ /* 0x040fe20003f84270 */
[-CC-:B------:R-:W-:Y:S01]  /*5570*/  FFMA.FTZ R172, R195, R0.reuse, -R2.reuse ;  /* 0x00000000c3ac7223 */ /* 0x180fe20000010802 */
[----:B------:R-:W-:Y:S01]  /*5580*/  ISETP.GT.AND P5, PT, R20, 0x30, PT ;  /* 0x000000301400780c */ /* 0x000fe20003fa4270 */
        /* <DEDUP_REMOVED lines=9> */
[-CC-:B------:R-:W-:Y:S01]  /*5620*/  FFMA.FTZ R170, R49, R0.reuse, -R2.reuse ;  /* 0x0000000031aa7223 */ /* 0x180fe20000010802 */
[-CC-:B------:R-:W-:Y:S01]  /*5630*/  FFMA.FTZ R49, R53, R0.reuse, -R2.reuse ;  /* 0x0000000035317223 */ /* 0x180fe20000010802 */
[----:B------:R-:W-:Y:S01]  /*5640*/  FSEL R179, R58, -INF , P5 ;  /* 0xff8000003ab37808 */ /* 0x000fe20002800000 */
[----:B------:R-:W-:Y:S01]  /*5650*/  MUFU.EX2 R180, R180 ;  /* 0x000000b400b47308 */ /* 0x000fe20000000800 */
[----:B------:R-:W-:Y:S01]  /*5660*/  ISETP.GT.AND P5, PT, R20, 0x50, PT ;  /* 0x000000501400780c */ /* 0x000fe20003fa4270 */
[-CC-:B------:R-:W-:Y:S01]  /*5670*/  FFMA.FTZ R28, R33, R0.reuse, -R2.reuse ;  /* 0x00000000211c7223 */ /* 0x180fe20000010802 */
[-CC-:B------:R-:W-:Y:S01]  /*5680*/  FFMA.FTZ R32, R41, R0.reuse, -R2.reuse ;  /* 0x0000000029207223 */ /* 0x180fe20000010802 */
[-CC-:B------:R-:W-:Y:S01]  /*5690*/  FFMA.FTZ R33, R81, R0.reuse, -R2.reuse ;  /* 0x0000000051217223 */ /* 0x180fe20000010802 */
[----:B------:R-:W-:Y:S01]  /*56a0*/  FSEL R175, R66, -INF , P5 ;  /* 0xff80000042af7808 */ /* 0x000fe20002800000 */
[----:B------:R-:W-:Y:S01]  /*56b0*/  FFMA.FTZ R41, R85, R0, -R2 ;  /* 0x0000000055297223 */ /* 0x000fe20000010802 */
[----:B------:R-:W-:Y:S01]  /*56c0*/  ISETP.GT.AND P5, PT, R20, 0x60, PT ;  /* 0x000000601400780c */ /* 0x000fe20003fa4270 */
[----:B------:R-:W-:Y:S03]  /*56d0*/  MUFU.EX2 R37, R37 ;  /* 0x0000002500257308 */ /* 0x000fe60000000800 */
[----:B------:R-:W-:-:S02]  /*56e0*/  FSEL R207, R74, -INF , P5 ;  /* 0xff8000004acf7808 */ /* 0x000fc40002800000 */
[----:B------:R-:W-:-:S03]  /*56f0*/  ISETP.GT.AND P5, PT, R20, 0x70, PT ;  /* 0x000000701400780c */ /* 0x000fc60003fa4270 */
[----:B------:R-:W-:Y:S01]  /*5700*/  MUFU.EX2 R182, R182 ;  /* 0x000000b600b67308 */ /* 0x000fe20000000800 */
[----:B------:R-:W-:-:S07]  /*5710*/  FSEL R209, R82, -INF , P5 ;  /* 0xff80000052d17808 */ /* 0x000fce0002800000 */
        /* <DEDUP_REMOVED lines=10> */
[----:B------:R-:W-:Y:S01]  /*57c0*/  FSEL R167, R27, -INF , P6 ;  /* 0xff8000001ba77808 */ /* 0x000fe20003000000 */
[--C-:B------:R-:W-:Y:S01]  /*57d0*/  FFMA.FTZ R166, R3, R0, -R2.reuse ;  /* 0x0000000003a67223 */ /* 0x100fe20000010802 */
[----:B------:R-:W-:Y:S02]  /*57e0*/  FSEL R165, R30, -INF , P3 ;  /* 0xff8000001ea57808 */ /* 0x000fe40001800000 */
[----:B------:R1:W-:Y:S01]  /*57f0*/  MUFU.EX2 R27, R205 ;  /* 0x000000cd001b7308 */ /* 0x0003e20000000800 */
[----:B------:R-:W-:Y:S01]  /*5800*/  FMNMX.FTZ R24, R167, R24, !PT ;  /* 0x00000018a7187209 */ /* 0x000fe20007810000 */
[----:B------:R-:W-:Y:S01]  /*5810*/  HGMMA.64x128x16.F32 R88, R160, gdesc[UR8].tnspB, R88, gsb0 ;  /* 0x41e00008a0587df0 */ /* 0x000fe20008000858 */
[C---:B------:R-:W-:Y:S01]  /*5820*/  ISETP.GT.AND P6, PT, R20.reuse, 0x11, PT ;  /* 0x000000111400780c */ /* 0x040fe20003fc4270 */
[----:B------:R-:W-:Y:S01]  /*5830*/  UIADD3 UR10, UR4, 0x300, URZ ;  /* 0x00000300040a7890 */ /* 0x000fe2000fffe03f */
[----:B------:R-:W-:Y:S01]  /*5840*/  FMNMX.FTZ R24, R165, R24, !PT ;  /* 0x00000018a5187209 */ /* 0x000fe20007810000 */
[----:B------:R-:W-:Y:S01]  /*5850*/  UMOV UR11, 0x40000040 ;  /* 0x40000040000b7882 */ /* 0x000fe20000000000 */
[----:B------:R-:W-:Y:S01]  /*5860*/  ISETP.GT.AND P3, PT, R20, 0x18, PT ;  /* 0x000000181400780c */ /* 0x000fe20003f64270 */
        /* <DEDUP_REMOVED lines=8> */
[----:B------:R-:W-:Y:S01]  /*58f0*/  FFMA.FTZ R61, R65, R0, -R2 ;  /* 0x00000000413d7223 */ /* 0x000fe20000010802 */
[----:B------:R-:W-:Y:S01]  /*5900*/  FMNMX.FTZ R24, R183, R24, !PT ;  /* 0x00000018b7187209 */ /* 0x000fe20007810000 */
[----:B------:R-:W-:Y:S01]  /*5910*/  MUFU.EX2 R35, R35 ;  /* 0x0000002300237308 */ /* 0x000fe20000000800 */
[----:B------:R-:W-:-:S02]  /*5920*/  ISETP.GT.AND P6, PT, R20, 0x21, PT ;  /* 0x000000211400780c */ /* 0x000fc40003fc4270 */
[----:B------:R-:W-:Y:S02]  /*5930*/  FMNMX.FTZ R24, R193, R24, !PT ;  /* 0x00000018c1187209 */ /* 0x000fe40007810000 */
[----:B------:R-:W-:Y:S02]  /*5940*/  ISETP.GT.AND P3, PT, R20, 0x28, PT ;  /* 0x000000281400780c */ /* 0x000fe40003f64270 */
[----:B------:R-:W-:Y:S01]  /*5950*/  FMNMX.FTZ R24, R197, R24, !PT ;  /* 0x00000018c5187209 */ /* 0x000fe20007810000 */
[----:B------:R-:W-:Y:S01]  /*5960*/  MUFU.EX2 R49, R49 ;  /* 0x0000003100317308 */ /* 0x000fe20000000800 */
[----:B------:R-:W-:Y:S01]  /*5970*/  FSEL R201, R43, -INF , P6 ;  /* 0xff8000002bc97808 */ /* 0x000fe20003000000 */
[----:B------:R-:W-:Y:S01]  /*5980*/  FFMA.FTZ R43, R177, R0, -R2 ;  /* 0x00000000b12b7223 */ /* 0x000fe20000010802 */
[----:B------:R-:W-:Y:S02]  /*5990*/  FMNMX.FTZ R24, R199, R24, !PT ;  /* 0x00000018c7187209 */ /* 0x000fe40007810000 */
[----:B------:R-:W-:-:S02]  /*59a0*/  FSEL R203, R46, -INF , P3 ;  /* 0xff8000002ecb7808 */ /* 0x000fc40001800000 */
[----:B------:R-:W-:Y:S01]  /*59b0*/  FMNMX.FTZ R24, R201, R24, !PT ;  /* 0x00000018c9187209 */ /* 0x000fe20007810000 */
[----:B------:R-:W-:Y:S01]  /*59c0*/  MUFU.EX2 R43, R43 ;  /* 0x0000002b002b7308 */ /* 0x000fe20000000800 */
[C---:B------:R-:W-:Y:S02]  /*59d0*/  ISETP.GT.AND P6, PT, R20.reuse, 0x31, PT ;  /* 0x000000311400780c */ /* 0x040fe40003fc4270 */
[----:B------:R-:W-:Y:S02]  /*59e0*/  FMNMX.FTZ R24, R203, R24, !PT ;  /* 0x00000018cb187209 */ /* 0x000fe40007810000 */
[----:B------:R-:W-:Y:S02]  /*59f0*/  ISETP.GT.AND P3, PT, R20, 0x38, PT ;  /* 0x000000381400780c */ /* 0x000fe40003f64270 */
[----:B------:R-:W-:Y:S01]  /*5a00*/  FMNMX.FTZ R24, R47, R24, !PT ;  /* 0x000000182f187209 */ /* 0x000fe20007810000 */
[----:B------:R-:W-:Y:S01]  /*5a10*/  MUFU.EX2 R164, R164 ;  /* 0x000000a400a47308 */ /* 0x000fe20000000800 */
[----:B------:R-:W-:-:S02]  /*5a20*/  FSEL R51, R51, -INF , P6 ;  /* 0xff80000033337808 */ /* 0x000fc40003000000 */
[----:B------:R-:W-:Y:S02]  /*5a30*/  FMNMX.FTZ R24, R195, R24, !PT ;  /* 0x00000018c3187209 */ /* 0x000fe40007810000 */
[----:B------:R-:W-:Y:S01]  /*5a40*/  FSEL R181, R54, -INF , P3 ;  /* 0xff80000036b57808 */ /* 0x000fe20001800000 */
[----:B------:R-:W-:Y:S01]  /*5a50*/  IMAD.U32 R54, RZ, RZ, UR5 ;  /* 0x00000005ff367e24 */ /* 0x000fe2000f8e00ff */
[----:B------:R-:W-:Y:S01]  /*5a60*/  FMNMX.FTZ R24, R51, R24, !PT ;  /* 0x0000001833187209 */ /* 0x000fe20007810000 */
[----:B------:R-:W-:Y:S01]  /*5a70*/  MUFU.EX2 R45, R45 ;  /* 0x0000002d002d7308 */ /* 0x000fe20000000800 */
[----:B-1----:R-:W-:Y:S01]  /*5a80*/  FSEL R205, R55, -INF , P4 ;  /* 0xff80000037cd7808 */ /* 0x002fe20002000000 */
[----:B------:R-:W-:Y:S01]  /*5a90*/  FFMA.FTZ R55, R173, R0, -R2 ;  /* 0x00000000ad377223 */ /* 0x000fe20000010802 */
[----:B------:R-:W-:Y:S01]  /*5aa0*/  FMNMX.FTZ R24, R181, R24, !PT ;  /* 0x00000018b5187209 */ /* 0x000fe20007810000 */
[----:B------:R-:W-:Y:S01]  /*5ab0*/  @!P1 VIADD R54, R54, 0x34860 ;  /* 0x0003486036369836 */ /* 0x000fe20000000000 */
[----:B------:R-:W-:-:S02]  /*5ac0*/  ISETP.GT.AND P6, PT, R20, 0x41, PT ;  /* 0x000000411400780c */ /* 0x000fc40003fc4270 */
[----:B------:R-:W-:Y:S01]  /*5ad0*/  FMNMX.FTZ R24, R205, R24, !PT ;  /* 0x00000018cd187209 */ /* 0x000fe20007810000 */
[----:B------:R-:W-:Y:S01]  /*5ae0*/  MUFU.EX2 R55, R55 ;  /* 0x0000003700377308 */ /* 0x000fe20000000800 */
[C---:B------:R-:W-:Y:S02]  /*5af0*/  ISETP.GT.AND P3, PT, R20.reuse, 0x48, PT ;  /* 0x000000481400780c */ /* 0x040fe40003f64270 */
[----:B------:R-:W-:Y:S02]  /*5b00*/  FSEL R59, R59, -INF , P6 ;  /* 0xff8000003b3b7808 */ /* 0x000fe40003000000 */
[----:B------:R-:W-:Y:S02]  /*5b10*/  FMNMX.FTZ R24, R179, R24, !PT ;  /* 0x00000018b3187209 */ /* 0x000fe40007810000 */
[----:B------:R-:W-:Y:S01]  /*5b20*/  ISETP.GT.AND P4, PT, R20, 0x49, PT ;  /* 0x000000491400780c */ /* 0x000fe20003f84270 */
[----:B------:R-:W-:Y:S01]  /*5b30*/  MUFU.EX2 R166, R166 ;  /* 0x000000a600a67308 */ /* 0x000fe20000000800 */
[----:B------:R-:W-:-:S02]  /*5b40*/  FSEL R177, R62, -INF , P3 ;  /* 0xff8000003eb17808 */ /* 0x000fc40001800000 */
[----:B------:R-:W-:Y:S02]  /*5b50*/  FMNMX.FTZ R24, R59, R24, !PT ;  /* 0x000000183b187209 */ /* 0x000fe40007810000 */
[----:B------:R-:W-:Y:S02]  /*5b60*/  FSEL R63, R63, -INF , P4 ;  /* 0xff8000003f3f7808 */ /* 0x000fe40002000000 */
[----:B------:R-:W-:Y:S01]  /*5b70*/  FMNMX.FTZ R24, R177, R24, !PT ;  /* 0x00000018b1187209 */ /* 0x000fe20007810000 */
[----:B------:R-:W-:Y:S01]  /*5b80*/  MUFU.EX2 R57, R57 ;  /* 0x0000003900397308 */ /* 0x000fe20000000800 */
[C---:B------:R-:W-:Y:S02]  /*5b90*/  ISETP.GT.AND P6, PT, R20.reuse, 0x51, PT ;  /* 0x000000511400780c */ /* 0x040fe40003fc4270 */
[----:B------:R-:W-:Y:S02]  /*5ba0*/  FMNMX.FTZ R24, R63, R24, !PT ;  /* 0x000000183f187209 */ /* 0x000fe40007810000 */
[----:B------:R-:W-:-:S02]  /*5bb0*/  ISETP.GT.AND P3, PT, R20, 0x58, PT ;  /* 0x000000581400780c */ /* 0x000fc40003f64270 */
[----:B------:R-:W-:Y:S01]  /*5bc0*/  FSEL R67, R67, -INF , P6 ;  /* 0xff80000043437808 */ /* 0x000fe20003000000 */
[----:B------:R-:W-:Y:S01]  /*5bd0*/  MUFU.EX2 R61, R61 ;  /* 0x0000003d003d7308 */ /* 0x000fe20000000800 */
[----:B------:R-:W-:Y:S02]  /*5be0*/  FMNMX.FTZ R24, R175, R24, !PT ;  /* 0x00000018af187209 */ /* 0x000fe40007810000 */
[----:B------:R-:W-:Y:S02]  /*5bf0*/  ISETP.GT.AND P4, PT, R20, 0x59, PT ;  /* 0x000000591400780c */ /* 0x000fe40003f84270 */
[----:B------:R-:W-:Y:S02]  /*5c00*/  FSEL R173, R70, -INF , P3 ;  /* 0xff80000046ad7808 */ /* 0x000fe40001800000 */
[----:B------:R-:W-:Y:S01]  /*5c10*/  FMNMX.FTZ R24, R67, R24, !PT ;  /* 0x0000001843187209 */ /* 0x000fe20007810000 */
[----:B------:R-:W-:Y:S01]  /*5c20*/  MUFU.EX2 R28, R28 ;  /* 0x0000001c001c7308 */ /* 0x000fe20000000800 */
[----:B------:R-:W-:-:S02]  /*5c30*/  FSEL R71, R71, -INF , P4 ;  /* 0xff80000047477808 */ /* 0x000fc40002000000 */
[----:B------:R-:W-:Y:S02]  /*5c40*/  FMNMX.FTZ R24, R173, R24, !PT ;  /* 0x00000018ad187209 */ /* 0x000fe40007810000 */
[C---:B------:R-:W-:Y:S02]  /*5c50*/  ISETP.GT.AND P6, PT, R20.reuse, 0x61, PT ;  /* 0x000000611400780c */ /* 0x040fe40003fc4270 */
        /* <DEDUP_REMOVED lines=9> */
[----:B------:R-:W-:Y:S02]  /*5cf0*/  FSEL R79, R79, -INF , P4 ;  /* 0xff8000004f4f7808 */ /* 0x000fe40002000000 */
[----:B------:R-:W-:Y:S02]  /*5d00*/  FMNMX.FTZ R24, R53, R24, !PT ;  /* 0x0000001835187209 */ /* 0x000fe40007810000 */
[----:B------:R-:W-:-:S02]  /*5d10*/  ISETP.GT.AND P6, PT, R20, 0x71, PT ;  /* 0x000000711400780c */ /* 0x000fc40003fc4270 */
[----:B------:R-:W-:Y:S02]  /*5d20*/  FMNMX.FTZ R24, R79, R24, !PT ;  /* 0x000000184f187209 */ /* 0x000fe40007810000 */
[C---:B------:R-:W-:Y:S02]  /*5d30*/  ISETP.GT.AND P3, PT, R20.reuse, 0x78, PT ;  /* 0x000000781400780c */ /* 0x040fe40003f64270 */
[----:B------:R-:W-:Y:S02]  /*5d40*/  FSEL R83, R83, -INF , P6 ;  /* 0xff80000053537808 */ /* 0x000fe40003000000 */
[----:B------:R-:W-:Y:S02]  /*5d50*/  FMNMX.FTZ R24, R209, R24, !PT ;  /* 0x00000018d1187209 */ /* 0x000fe40007810000 */
[----:B------:R-:W-:Y:S01]  /*5d60*/  ISETP.GT.AND P4, PT, R20, 0x79, PT ;  /* 0x000000791400780c */ /* 0x000fe20003f84270 */
[--C-:B------:R-:W-:Y:S01]  /*5d70*/  FFMA.FTZ R20, R25, R0, -R2.reuse ;  /* 0x0000000019147223 */ /* 0x100fe20000010802 */
[----:B------:R-:W-:Y:S01]  /*5d80*/  FMNMX.FTZ R24, R83, R24, !PT ;  /* 0x0000001853187209 */ /* 0x000fe20007810000 */
[----:B------:R-:W-:Y:S01]  /*5d90*/  FFMA.FTZ R25, R73, R0, -R2 ;  /* 0x0000000049197223 */ /* 0x000fe20000010802 */
[----:B------:R-:W-:-:S02]  /*5da0*/  FSEL R87, R87, -INF , P4 ;  /* 0xff80000057577808 */ /* 0x000fc40002000000 */
[----:B------:R-:W-:Y:S01]  /*5db0*/  @!P1 PRMT R54, RZ, 0x654, R54 ;  /* 0x00000654ff369816 */ /* 0x000fe20000000036 */
[----:B------:R-:W-:Y:S08]  /*5dc0*/  MUFU.EX2 R20, R20 ;  /* 0x0000001400147308 */ /* 0x000ff00000000800 */
[----:B------:R-:W-:Y:S01]  /*5dd0*/  MUFU.EX2 R25, R25 ;  /* 0x0000001900197308 */ /* 0x000fe20000000800 */
[----:B------:R-:W-:-:S02]  /*5de0*/  WARPGROUP.DEPBAR.LE gsb0, 0x0 ;  /* 0x00008000000079c5 */ /* 0x000fc40000010000 */
[----:B------:R-:W-:Y:S01]  /*5df0*/  WARPGROUP.ARRIVE ;  /* 0x00000000000079c5 */ /* 0x000fe20000000000 */
[----:B------:R-:W-:Y:S01]  /*5e00*/  FSEL R161, R86, -INF , P3 ;  /* 0xff80000056a17808 */ /* 0x000fe20001800000 */
[-CC-:B------:R-:W-:Y:S01]  /*5e10*/  FFMA.FTZ R160, R7, R0.reuse, -R2.reuse ;  /* 0x0000000007a07223 */ /* 0x180fe20000010802 */
[-CC-:B------:R-:W-:Y:S01]  /*5e20*/  FFMA.FTZ R162, R21, R0.reuse, -R2.reuse ;  /* 0x0000000015a27223 */ /* 0x180fe20000010802 */
[----:B------:R-:W-:Y:S01]  /*5e30*/  FFMA.FTZ R21, R69, R0, -R2 ;  /* 0x0000000045157223 */ /* 0x000fe20000010802 */
[----:B------:R-:W-:Y:S01]  /*5e40*/  FMNMX.FTZ R24, R161, R24, !PT ;  /* 0x00000018a1187209 */ /* 0x000fe20007810000 */
[----:B------:R-:W-:Y:S01]  /*5e50*/  HGMMA.64x128x16.F32 R88, R156, gdesc[UR8].tnspB, R88, gsb0 ;  /* 0x41e000089c587df0 */ /* 0x000fe20008000858 */
[----:B------:R-:W-:Y:S01]  /*5e60*/  UIADD3 UR10, UR4, 0x380, URZ ;  /* 0x00000380040a7890 */ /* 0x000fe2000fffe03f */
[----:B------:R-:W-:Y:S01]  /*5e70*/  MUFU.EX2 R160, R160 ;  /* 0x000000a000a07308 */ /* 0x000fe20000000800 */
[----:B------:R-:W-:Y:S01]  /*5e80*/  FMNMX.FTZ R24, R87, R24, !PT ;  /* 0x0000001857187209 */ /* 0x000fe20007810000 */
[----:B------:R-:W-:Y:S01]  /*5e90*/  UMOV UR11, 0x40000040 ;  /* 0x40000040000b7882 */ /* 0x000fe20000000000 */
[----:B------:R-:W-:-:S03]  /*5ea0*/  UMOV UR4, UR36 ;  /* 0x0000002400047c82 */ /* 0x000fc60008000000 */
[----:B------:R-:W1:Y:S02]  /*5eb0*/  SHFL.BFLY PT, R3, R24, 0x2, 0x1f ;  /* 0x0c401f0018037f89 */ /* 0x000e6400000e0000 */
[----:B------:R-:W-:Y:S08]  /*5ec0*/  MUFU.EX2 R162, R162 ;  /* 0x000000a200a27308 */ /* 0x000ff00000000800 */
[----:B------:R-:W-:Y:S01]  /*5ed0*/  MUFU.EX2 R21, R21 ;  /* 0x0000001500157308 */ /* 0x000fe20000000800 */
[----:B-1----:R-:W-:Y:S01]  /*5ee0*/  FMNMX.FTZ R3, R24, R3, !PT ;  /* 0x0000000318037209 */ /* 0x002fe20007810000 */
[-CC-:B------:R-:W-:Y:S01]  /*5ef0*/  FFMA.FTZ R24, R29, R0.reuse, -R2.reuse ;  /* 0x000000001d187223 */ /* 0x180fe20000010802 */
[----:B------:R-:W-:-:S03]  /*5f00*/  FFMA.FTZ R29, R77, R0, -R2 ;  /* 0x000000004d1d7223 */ /* 0x000fc60000010802 */
[----:B------:R-:W1:Y:S02]  /*5f10*/  SHFL.BFLY PT, R30, R3, 0x1, 0x1f ;  /* 0x0c201f00031e7f89 */ /* 0x000e6400000e0000 */
[----:B------:R-:W-:Y:S08]  /*5f20*/  MUFU.EX2 R24, R24 ;  /* 0x0000001800187308 */ /* 0x000ff00000000800 */
[----:B------:R-:W-:Y:S01]  /*5f30*/  MUFU.EX2 R29, R29 ;  /* 0x0000001d001d7308 */ /* 0x000fe20000000800 */
[----:B-1----:R-:W-:-:S02]  /*5f40*/  FMNMX.FTZ R7, R3, R30, !PT ;  /* 0x0000001e03077209 */ /* 0x002fc40007810000 */
[----:B------:R-:W-:-:S05]  /*5f50*/  FSEL R3, R4, RZ, P2 ;  /* 0x000000ff04037208 */ /* 0x000fca0001000000 */
[----:B------:R1:W-:Y:S01]  /*5f60*/  MUFU.EX2 R30, R32 ;  /* 0x00000020001e7308 */ /* 0x0003e20000000800 */
[C---:B------:R-:W-:Y:S01]  /*5f70*/  FSETP.NEU.FTZ.AND P2, PT, R7.reuse, -INF , PT ;  /* 0xff8000000700780b */ /* 0x040fe20003f5d000 */
[-C--:B------:R-:W-:Y:S01]  /*5f80*/  FMUL.FTZ R34, R7, R0.reuse ;  /* 0x0000000007227220 */ /* 0x080fe20000410000 */
[----:B------:R-:W-:Y:S02]  /*5f90*/  FADD.FTZ R3, -R3, R14 ;  /* 0x0000000e03037221 */ /* 0x000fe40000010100 */
[----:B------:R-:W-:Y:S02]  /*5fa0*/  FSEL R2, R7, RZ, P2 ;  /* 0x000000ff07027208 */ /* 0x000fe40001000000 */
[----:B------:R-:W-:Y:S01]  /*5fb0*/  FSEL R34, R34, RZ, P2 ;  /* 0x000000ff22227208 */ /* 0x000fe20001000000 */
[----:B------:R-:W-:Y:S01]  /*5fc0*/  FMUL.FTZ R3, R3, R0 ;  /* 0x0000000003037220 */ /* 0x000fe20000410000 */
[----:B------:R-:W-:Y:S01]  /*5fd0*/  PLOP3.LUT P2, PT, PT, PT, UP0, 0x80, 0x0 ;  /* 0x000000000000781c */ /* 0x000fe20003f4f008 */
[----:B------:R-:W-:-:S02]  /*5fe0*/  FADD.FTZ R15, -R2, R15 ;  /* 0x0000000f020f7221 */ /* 0x000fc40000010100 */
[-CC-:B------:R-:W-:Y:S01]  /*5ff0*/  FFMA.FTZ R65, R26, R0.reuse, -R34.reuse ;  /* 0x000000001a417223 */ /* 0x180fe20000010822 */
[-CC-:B------:R-:W-:Y:S01]  /*6000*/  FFMA.FTZ R42, R51, R0.reuse, -R34.reuse ;  /* 0x00000000332a7223 */ /* 0x180fe20000010822 */
[----:B------:R-:W2:Y:S01]  /*6010*/  MUFU.EX2 R3, R3 ;  /* 0x0000000300037308 */ /* 0x000ea20000000800 */
[-C--:B------:R-:W-:Y:S01]  /*6020*/  FMUL.FTZ R15, R15, R0.reuse ;  /* 0x000000000f0f7220 */ /* 0x080fe20000410000 */
[-CC-:B------:R-:W-:Y:S01]  /*6030*/  FFMA.FTZ R14, R167, R0.reuse, -R34.reuse ;  /* 0x00000000a70e7223 */ /* 0x180fe20000010822 */
[-CC-:B------:R-:W-:Y:S01]  /*6040*/  FFMA.FTZ R26, R165, R0.reuse, -R34.reuse ;  /* 0x00000000a51a7223 */ /* 0x180fe20000010822 */
[-CC-:B------:R-:W-:Y:S01]  /*6050*/  FFMA.FTZ R69, R169, R0.reuse, -R34.reuse ;  /* 0x00000000a9457223 */ /* 0x180fe20000010822 */
[-CC-:B-1----:R-:W-:Y:S01]  /*6060*/  FFMA.FTZ R32, R171, R0.reuse, -R34.reuse ;  /* 0x00000000ab207223 */ /* 0x182fe20000010822 */
        /* <DEDUP_REMOVED lines=10> */
[----:B------:R-:W1:Y:S01]  /*6110*/  MUFU.EX2 R2, R15 ;  /* 0x0000000f00027308 */ /* 0x000e620000000800 */
[----:B--2---:R-:W-:Y:S01]  /*6120*/  FFMA.FTZ R6, R3, R6, R180 ;  /* 0x0000000603067223 */ /* 0x004fe200000100b4 */
        /* <DEDUP_REMOVED lines=8> */
[--C-:B------:R-:W-:Y:S01]  /*61b0*/  FFMA.FTZ R163, R173, R0, -R34.reuse ;  /* 0x00000000ada37223 */ /* 0x100fe20000010822 */
[----:B------:R-:W-:Y:S01]  /*61c0*/  F2FP.F16.F32.PACK_AB R182, R27, R182 ;  /* 0x000000b61bb6723e */ /* 0x000fe200000000ff */
[-C--:B------:R-:W-:Y:S01]  /*61d0*/  FFMA.FTZ R71, R71, R0.reuse, -R34 ;  /* 0x0000000047477223 */ /* 0x080fe20000010822 */
[----:B------:R-:W-:Y:S01]  /*61e0*/  FADD.FTZ R51, R27, R6 ;  /* 0x000000061b337221 */ /* 0x000fe20000010000 */
[-CC-:B------:R-:W-:Y:S01]  /*61f0*/  FFMA.FTZ R207, R207, R0.reuse, -R34.reuse ;  /* 0x00000000cfcf7223 */ /* 0x180fe20000010822 */
[-CC-:B------:R-:W-:Y:S01]  /*6200*/  FFMA.FTZ R75, R75, R0.reuse, -R34.reuse ;  /* 0x000000004b4b7223 */ /* 0x180fe20000010822 */
[----:B------:R-:W3:Y:S01]  /*6210*/  MUFU.EX2 R26, R26 ;  /* 0x0000001a001a7308 */ /* 0x000ee20000000800 */
[----:B------:R-:W-:Y:S01]  /*6220*/  FADD.FTZ R6, R176, R51 ;  /* 0x00000033b0067221 */ /* 0x000fe20000010000 */
[----:B-1----:R-:W-:Y:S01]  /*6230*/  FFMA.FTZ R5, R2, R5, R65 ;  /* 0x0000000502057223 */ /* 0x002fe20000010041 */
[-CC-:B------:R-:W-:Y:S01]  /*6240*/  FFMA.FTZ R53, R53, R0.reuse, -R34.reuse ;  /* 0x0000000035357223 */ /* 0x180fe20000010822 */
[-C--:B------:R-:W-:Y:S01]  /*6250*/  FFMA.FTZ R79, R79, R0.reuse, -R34 ;  /* 0x000000004f4f7223 */ /* 0x080fe20000010822 */
[----:B------:R-:W-:Y:S01]  /*6260*/  FADD.FTZ R51, R31, R6 ;  /* 0x000000061f337221 */ /* 0x000fe20000010000 */
[-CC-:B------:R-:W-:Y:S01]  /*6270*/  FFMA.FTZ R209, R209, R0.reuse, -R34.reuse ;  /* 0x00000000d1d17223 */ /* 0x180fe20000010822 */
[-CC-:B------:R-:W-:Y:S01]  /*6280*/  FFMA.FTZ R83, R83, R0.reuse, -R34.reuse ;  /* 0x0000000053537223 */ /* 0x180fe20000010822 */
[----:B------:R-:W1:Y:S01]  /*6290*/  MUFU.EX2 R69, R69 ;  /* 0x0000004500457308 */ /* 0x000e620000000800 */
[----:B------:R-:W-:Y:S01]  /*62a0*/  FADD.FTZ R6, R178, R51 ;  /* 0x00000033b2067221 */ /* 0x000fe20000010000 */
[C---:B--2---:R-:W-:Y:S01]  /*62b0*/  FADD.FTZ R15, R14.reuse, R5 ;  /* 0x000000050e0f7221 */ /* 0x044fe20000010000 */
[----:B------:R-:W-:Y:S01]  /*62c0*/  FFMA.FTZ R161, R161, R0, -R34 ;  /* 0x00000000a1a17223 */ /* 0x000fe20000010822 */
[----:B------:R-:W-:Y:S01]  /*62d0*/  F2FP.F16.F32.PACK_AB R181, R14, R65 ;  /* 0x000000410eb5723e */ /* 0x000fe200000000ff */
[----:B------:R-:W-:Y:S01]  /*62e0*/  FADD.FTZ R51, R35, R6 ;  /* 0x0000000623337221 */ /* 0x000fe20000010000 */
[----:B------:R-:W-:Y:S01]  /*62f0*/  IMAD.U32 R6, RZ, RZ, UR7 ;  /* 0x00000007ff067e24 */ /* 0x000fe2000f8e00ff */
[----:B------:R-:W-:Y:S01]  /*6300*/  F2FP.F16.F32.PACK_AB R180, R37, R180 ;  /* 0x000000b425b4723e */ /* 0x000fe200000000ff */
[----:B------:R-:W2:Y:S01]  /*6310*/  MUFU.EX2 R32, R32 ;  /* 0x0000002000207308 */ /* 0x000ea20000000800 */
[----:B------:R-:W-:Y:S01]  /*6320*/  FADD.FTZ R50, R172, R51 ;  /* 0x00000033ac327221 */ /* 0x000fe20000010000 */
[----:B------:R-:W-:-:S02]  /*6330*/  @!P1 VIADD R5, R6, 0x34840 ;  /* 0x0003484006059836 */ /* 0x000fc40000000000 */
[----:B---3--:R-:W-:Y:S01]  /*6340*/  FADD.FTZ R6, R26, R15 ;  /* 0x0000000f1a067221 */ /* 0x008fe20000010000 */
[----:B------:R-:W-:Y:S01]  /*6350*/  F2FP.F16.F32.PACK_AB R176, R31, R176 ;  /* 0x000000b01fb0723e */ /* 0x000fe200000000ff */
[----:B------:R-:W-:Y:S01]  /*6360*/  FADD.FTZ R51, R39, R50 ;  /* 0x0000003227337221 */ /* 0x000fe20000010000 */
[----:B------:R-:W-:Y:S01]  /*6370*/  F2FP.F16.F32.PACK_AB R178, R35, R178 ;  /* 0x000000b223b2723e */ /* 0x000fe200000000ff */
[----:B------:R-:W3:Y:S01]  /*6380*/  MUFU.EX2 R73, R73 ;  /* 0x0000004900497308 */ /* 0x000ee20000000800 */
[----:B-1----:R-:W-:Y:S01]  /*6390*/  FADD.FTZ R15, R69, R6 ;  /* 0x00000006450f7221 */ /* 0x002fe20000010000 */
[----:B------:R-:W-:Y:S01]  /*63a0*/  FADD.FTZ R50, R174, R51 ;  /* 0x00000033ae327221 */ /* 0x000fe20000010000 */
[----:B------:R-:W-:Y:S02]  /*63b0*/  @!P1 PRMT R5, RZ, 0x654, R5 ;  /* 0x00000654ff059816 */ /* 0x000fe40000000005 */
[----:B------:R-:W-:Y:S01]  /*63c0*/  F2FP.F16.F32.PACK_AB R172, R39, R172 ;  /* 0x000000ac27ac723e */ /* 0x000fe200000000ff */
[----:B------:R-:W-:Y:S01]  /*63d0*/  FADD.FTZ R51, R43, R50 ;  /* 0x000000322b337221 */ /* 0x000fe20000010000 */
[----:B------:R-:W-:Y:S01]  /*63e0*/  FFMA.FTZ R50, R67, R0, -R34 ;  /* 0x0000000043327223 */ /* 0x000fe20000010822 */
[----:B------:R-:W-:-:S02]  /*63f0*/  WARPGROUP.DEPBAR.LE gsb0, 0x0 ;  /* 0x00008000000079c5 */ /* 0x000fc40000010000 */
[----:B------:R-:W-:Y:S01]  /*6400*/  WARPGROUP.ARRIVE ;  /* 0x00000000000079c5 */ /* 0x000fe20000000000 */
[----:B------:R-:W1:Y:S01]  /*6410*/  MUFU.EX2 R36, R36 ;  /* 0x0000002400247308 */ /* 0x000e620000000800 */
[----:B--2---:R-:W-:Y:S01]  /*6420*/  FADD.FTZ R6, R32, R15 ;  /* 0x0000000f20067221 */ /* 0x004fe20000010000 */
[----:B------:R-:W-:Y:S01]  /*6430*/  FADD.FTZ R52, R168, R51 ;  /* 0x00000033a8347221 */ /* 0x000fe20000010000 */
[----:B------:R-:W-:Y:S02]  /*6440*/  F2FP.F16.F32.PACK_AB R156, R25, R20 ;  /* 0x00000014199c723e */ /* 0x000fe400000000ff */
[----:B------:R-:W-:Y:S01]  /*6450*/  HGMMA.64x128x16.F32 R88, R152, gdesc[UR8].tnspB, R88, gsb0 ;  /* 0x41e0000898587df0 */ /* 0x000fe20008000858 */
[----:B---3--:R-:W-:Y:S01]  /*6460*/  FADD.FTZ R15, R73, R6 ;  /* 0x00000006490f7221 */ /* 0x008fe20000010000 */
[----:B------:R-:W-:Y:S01]  /*6470*/  FADD.FTZ R51, R55, R52 ;  /* 0x0000003437337221 */ /* 0x000fe20000010000 */
[----:B------:R-:W2:Y:S01]  /*6480*/  MUFU.EX2 R77, R77 ;  /* 0x0000004d004d7308 */ /* 0x000ea20000000800 */
[----:B------:R-:W-:-:S02]  /*6490*/  F2FP.F16.F32.PACK_AB R174, R43, R174 ;  /* 0x000000ae2bae723e */ /* 0x000fc400000000ff */
[----:B------:R-:W-:Y:S01]  /*64a0*/  FADD.FTZ R52, R170, R51 ;  /* 0x00000033aa347221 */ /* 0x000fe20000010000 */
[----:B------:R-:W-:Y:S02]  /*64b0*/  F2FP.F16.F32.PACK_AB R168, R55, R168 ;  /* 0x000000a837a8723e */ /* 0x000fe400000000ff */
[C---:B------:R-:W-:Y:S01]  /*64c0*/  F2FP.F16.F32.PACK_AB R170, R49.reuse, R170 ;  /* 0x000000aa31aa723e */ /* 0x040fe200000000ff */
[----:B------:R-:W-:Y:S01]  /*64d0*/  FADD.FTZ R51, R49, R52 ;  /* 0x0000003431337221 */ /* 0x000fe20000010000 */
[----:B------:R-:W3:Y:S01]  /*64e0*/  MUFU.EX2 R38, R38 ;  /* 0x0000002600267308 */ /* 0x000ee20000000800 */
[----:B-1----:R-:W-:Y:S01]  /*64f0*/  FADD.FTZ R6, R36, R15 ;  /* 0x0000000f24067221 */ /* 0x002fe20000010000 */
[----:B------:R-:W-:Y:S01]  /*6500*/  F2FP.F16.F32.PACK_AB R158, R29, R24 ;  /* 0x000000181d9e723e */ /* 0x000fe200000000ff */
[----:B------:R-:W-:Y:S01]  /*6510*/  FADD.FTZ R52, R164, R51 ;  /* 0x00000033a4347221 */ /* 0x000fe20000010000 */
[----:B------:R-:W-:Y:S02]  /*6520*/  F2FP.F16.F32.PACK_AB R164, R45, R164 ;  /* 0x000000a42da4723e */ /* 0x000fe400000000ff */
[----:B------:R-:W-:-:S02]  /*6530*/  F2FP.F16.F32.PACK_AB R183, R69, R26 ;  /* 0x0000001a45b7723e */ /* 0x000fc400000000ff */
[----:B------:R-:W1:Y:S01]  /*6540*/  MUFU.EX2 R81, R81 ;  /* 0x0000005100517308 */ /* 0x000e620000000800 */
[----:B--2---:R-:W-:Y:S01]  /*6550*/  FADD.FTZ R15, R77, R6 ;  /* 0x000000064d0f7221 */ /* 0x004fe20000010000 */
[----:B------:R-:W-:Y:S02]  /*6560*/  F2FP.F16.F32.PACK_AB R177, R73, R32 ;  /* 0x0000002049b1723e */ /* 0x000fe400000000ff */
[----:B------:R-:W-:-:S04]  /*6570*/  F2FP.F16.F32.PACK_AB R179, R77, R36 ;  /* 0x000000244db3723e */ /* 0x000fc800000000ff */
[----:B------:R-:W2:Y:S01]  /*6580*/  MUFU.EX2 R40, R40 ;  /* 0x0000002800287308 */ /* 0x000ea20000000800 */
[----:B---3--:R-:W-:-:S07]  /*6590*/  FADD.FTZ R6, R38, R15 ;  /* 0x0000000f26067221 */ /* 0x008fce0000010000 */
[----:B------:R-:W3:Y:S01]  /*65a0*/  MUFU.EX2 R47, R47 ;  /* 0x0000002f002f7308 */ /* 0x000ee20000000800 */
[C---:B-1----:R-:W-:Y:S01]  /*65b0*/  FADD.FTZ R15, R81.reuse, R6 ;  /* 0x00000006510f7221 */ /* 0x042fe20000010000 */
[----:B------:R-:W-:-:S06]  /*65c0*/  F2FP.F16.F32.PACK_AB R173, R81, R38 ;  /* 0x0000002651ad723e */ /* 0x000fcc00000000ff */
[----:B------:R-:W1:Y:S01]  /*65d0*/  MUFU.EX2 R169, R169 ;  /* 0x000000a900a97308 */ /* 0x000e620000000800 */
[----:B--2---:R-:W-:Y:S01]  /*65e0*/  FADD.FTZ R6, R40, R15 ;  /* 0x0000000f28067221 */ /* 0x004fe20000010000 */
[----:B------:R-:W-:-:S04]  /*65f0*/  FADD.FTZ R15, R45, R52 ;  /* 0x000000342d0f7221 */ /* 0x000fc80000010000 */
[----:B------:R-:W-:Y:S01]  /*6600*/  FADD.FTZ R52, R166, R15 ;  /* 0x0000000fa6347221 */ /* 0x000fe20000010000 */
[----:B------:R-:W-:Y:S01]  /*6610*/  F2FP.F16.F32.PACK_AB R166, R57, R166 ;  /* 0x000000a639a6723e */ /* 0x000fe200000000ff */
[----:B------:R-:W2:Y:S01]  /*6620*/  MUFU.EX2 R42, R42 ;  /* 0x0000002a002a7308 */ /* 0x000ea20000000800 */
[----:B---3--:R-:W-:Y:S01]  /*6630*/  FADD.FTZ R6, R47, R6 ;  /* 0x000000062f067221 */ /* 0x008fe20000010000 */
[----:B------:R-:W-:-:S04]  /*6640*/  FADD.FTZ R51, R57, R52 ;  /* 0x0000003439337221 */ /* 0x000fc80000010000 */
        /* <DEDUP_REMOVED lines=10> */
[----:B------:R-:W-:-:S03]  /*66f0*/  F2FP.F16.F32.PACK_AB R169, R42, R169 ;  /* 0x000000a92aa9723e */ /* 0x000fc600000000ff */
[----:B------:R-:W-:Y:S02]  /*6700*/  FADD.FTZ R52, R20, R27 ;  /* 0x0000001b14347221 */ /* 0x000fe40000010000 */
[----:B------:R-:W2:Y:S01]  /*6710*/  MUFU.EX2 R165, R165 ;  /* 0x000000a500a57308 */ /* 0x000ea20000000800 */
[----:B---3--:R-:W-:Y:S01]  /*6720*/  FADD.FTZ R15, R171, R6 ;  /* 0x00000006ab0f7221 */ /* 0x008fe20000010000 */
[----:B------:R-:W-:-:S04]  /*6730*/  FADD.FTZ R27, R25, R52 ;  /* 0x00000034191b7221 */ /* 0x000fc80000010000 */
[----:B------:R-:W-:Y:S02]  /*6740*/  FADD.FTZ R52, R24, R27 ;  /* 0x0000001b18347221 */ /* 0x000fe40000010000 */
[----:B------:R-:W3:Y:S01]  /*6750*/  MUFU.EX2 R46, R46 ;  /* 0x0000002e002e7308 */ /* 0x000ee20000000800 */
[C---:B-1----:R-:W-:Y:S01]  /*6760*/  FADD.FTZ R6, R44.reuse, R15 ;  /* 0x0000000f2c067221 */ /* 0x042fe20000010000 */
[----:B------:R-:W-:Y:S01]  /*6770*/  FADD.FTZ R27, R29, R52 ;  /* 0x000000341d1b7221 */ /* 0x000fe20000010000 */
[----:B------:R-:W-:-:S03]  /*6780*/  F2FP.F16.F32.PACK_AB R171, R44, R171 ;  /* 0x000000ab2cab723e */ /* 0x000fc600000000ff */
[----:B------:R-:W-:Y:S02]  /*6790*/  FADD.FTZ R52, R28, R27 ;  /* 0x0000001b1c347221 */ /* 0x000fe40000010000 */
[----:B------:R-:W1:Y:S01]  /*67a0*/  MUFU.EX2 R167, R167 ;  /* 0x000000a700a77308 */ /* 0x000e620000000800 */
[----:B--2---:R-:W-:-:S07]  /*67b0*/  FADD.FTZ R15, R165, R6 ;  /* 0x00000006a50f7221 */ /* 0x004fce0000010000 */
[----:B------:R-:W2:Y:S01]  /*67c0*/  MUFU.EX2 R48, R48 ;  /* 0x0000003000307308 */ /* 0x000ea20000000800 */
[C---:B---3--:R-:W-:Y:S01]  /*67d0*/  FADD.FTZ R6, R46.reuse, R15 ;  /* 0x0000000f2e067221 */ /* 0x048fe20000010000 */
[----:B------:R-:W-:-:S06]  /*67e0*/  F2FP.F16.F32.PACK_AB R165, R46, R165 ;  /* 0x000000a52ea5723e */ /* 0x000fcc00000000ff */
[----:B------:R-:W-:Y:S01]  /*67f0*/  MUFU.EX2 R50, R50 ;  /* 0x0000003200327308 */ /* 0x000fe20000000800 */
[----:B-1----:R-:W-:-:S07]  /*6800*/  FADD.FTZ R15, R167, R6 ;  /* 0x00000006a70f7221 */ /* 0x002fce0000010000 */
[----:B------:R-:W-:Y:S01]  /*6810*/  MUFU.EX2 R163, R163 ;  /* 0x000000a300a37308 */ /* 0x000fe20000000800 */
[C---:B--2---:R-:W-:Y:S01]  /*6820*/  FADD.FTZ R6, R48.reuse, R15 ;  /* 0x0000000f30067221 */ /* 0x044fe20000010000 */
[----:B------:R-:W-:-:S06]  /*6830*/  F2FP.F16.F32.PACK_AB R167, R48, R167 ;  /* 0x000000a730a7723e */ /* 0x000fcc00000000ff */
[----:B------:R-:W-:Y:S08]  /*6840*/  MUFU.EX2 R71, R71 ;  /* 0x0000004700477308 */ /* 0x000ff00000000800 */
[----:B------:R-:W-:Y:S08]  /*6850*/  MUFU.EX2 R157, R207 ;  /* 0x000000cf009d7308 */ /* 0x000ff00000000800 */
[----:B------:R-:W-:Y:S01]  /*6860*/  MUFU.EX2 R56, R53 ;  /* 0x0000003500387308 */ /* 0x000fe20000000800 */
[----:B------:R-:W-:-:S02]  /*6870*/  WARPGROUP.DEPBAR.LE gsb0, 0x0 ;  /* 0x00008000000079c5 */ /* 0x000fc40000010000 */
[----:B------:R1:W-:Y:S01]  /*6880*/  @!P1 SYNCS.ARRIVE.TRANS64.RED.A1T0 RZ, [R5+URZ], RZ ;  /* 0x000000ff05ff99a7 */ /* 0x0003e2000810043f */
[----:B------:R-:W-:-:S04]  /*6890*/  F2FP.F16.F32.PACK_AB R152, R33, R28 ;  /* 0x0000001c2198723e */ /* 0x000fc800000000ff */
[----:B------:R-:W2:Y:S01]  /*68a0*/  MUFU.EX2 R79, R79 ;  /* 0x0000004f004f7308 */ /* 0x000ea20000000800 */
[----:B------:R-:W-:Y:S01]  /*68b0*/  F2FP.F16.F32.PACK_AB R154, R41, R30 ;  /* 0x0000001e299a723e */ /* 0x000fe200000000ff */
[-CC-:B-1----:R-:W-:Y:S01]  /*68c0*/  FFMA.FTZ R5, R175, R0.reuse, -R34.reuse ;  /* 0x00000000af057223 */ /* 0x182fe20000010822 */
[----:B------:R1:W-:Y:S01]  /*68d0*/  @!P1 SYNCS.ARRIVE.TRANS64.RED.A1T0 RZ, [R54+URZ], RZ ;  /* 0x000000ff36ff99a7 */ /* 0x0003e2000810043f */
[----:B------:R-:W-:-:S04]  /*68e0*/  FFMA.FTZ R34, R87, R0, -R34 ;  /* 0x0000000057227223 */ /* 0x000fc80000010822 */
[----:B------:R-:W-:Y:S01]  /*68f0*/  MUFU.EX2 R58, R209 ;  /* 0x000000d1003a7308 */ /* 0x000fe20000000800 */
[----:B------:R-:W-:-:S07]  /*6900*/  F2FP.F16.F32.PACK_AB R175, R47, R40 ;  /* 0x000000282faf723e */ /* 0x000fce00000000ff */
[----:B------:R-:W3:Y:S01]  /*6910*/  MUFU.EX2 R5, R5 ;  /* 0x0000000500057308 */ /* 0x000ee20000000800 */
[----:B--2---:R-:W-:-:S07]  /*6920*/  F2FP.F16.F32.PACK_AB R159, R79, R56 ;  /* 0x000000384f9f723e */ /* 0x004fce00000000ff */
[----:B-1----:R-:W1:Y:S08]  /*6930*/  MUFU.EX2 R54, R75 ;  /* 0x0000004b00367308 */ /* 0x002e700000000800 */
[----:B------:R-:W2:Y:S01]  /*6940*/  MUFU.EX2 R83, R83 ;  /* 0x0000005300537308 */ /* 0x000ea20000000800 */
[----:B---3--:R-:W-:-:S04]  /*6950*/  FADD.FTZ R15, R5, R6 ;  /* 0x00000006050f7221 */ /* 0x008fc80000010000 */
[----:B------:R-:W-:Y:S01]  /*6960*/  FADD.FTZ R6, R50, R15 ;  /* 0x0000000f32067221 */ /* 0x000fe20000010000 */
[----:B------:R-:W-:Y:S02]  /*6970*/  FADD.FTZ R15, R33, R52 ;  /* 0x00000034210f7221 */ /* 0x000fe40000010000 */
[----:B------:R3:W-:Y:S01]  /*6980*/  MUFU.EX2 R14, R161 ;  /* 0x000000a1000e7308 */ /* 0x0007e20000000800 */
[----:B------:R-:W-:Y:S01]  /*6990*/  FADD.FTZ R6, R163, R6 ;  /* 0x00000006a3067221 */ /* 0x000fe20000010000 */
[----:B------:R-:W-:Y:S01]  /*69a0*/  FADD.FTZ R20, R30, R15 ;  /* 0x0000000f1e147221 */ /* 0x000fe20000010000 */
[C---:B------:R-:W-:Y:S02]  /*69b0*/  F2FP.F16.F32.PACK_AB R163, R71.reuse, R163 ;  /* 0x000000a347a3723e */ /* 0x040fe400000000ff */
[----:B------:R-:W-:-:S03]  /*69c0*/  FADD.FTZ R6, R71, R6 ;  /* 0x0000000647067221 */ /* 0x000fc60000010000 */
[----:B------:R-:W4:Y:S01]  /*69d0*/  MUFU.EX2 R34, R34 ;  /* 0x0000002200227308 */ /* 0x000f220000000800 */
[----:B------:R-:W-:Y:S01]  /*69e0*/  FADD.FTZ R15, R157, R6 ;  /* 0x000000069d0f7221 */ /* 0x000fe20000010000 */
[----:B---3--:R-:W-:Y:S01]  /*69f0*/  F2FP.F16.F32.PACK_AB R161, R50, R5 ;  /* 0x0000000532a1723e */ /* 0x008fe200000000ff */
[----:B------:R-:W-:Y:S01]  /*6a00*/  FADD.FTZ R6, R41, R20 ;  /* 0x0000001429067221 */ /* 0x000fe20000010000 */
[C---:B-1----:R-:W-:Y:S01]  /*6a10*/  F2FP.F16.F32.PACK_AB R157, R54.reuse, R157 ;  /* 0x0000009d369d723e */ /* 0x042fe200000000ff */
[----:B------:R-:W-:Y:S01]  /*6a20*/  FADD.FTZ R15, R54, R15 ;  /* 0x0000000f360f7221 */ /* 0x000fe20000010000 */
[----:B--2---:R-:W-:-:S03]  /*6a30*/  F2FP.F16.F32.PACK_AB R153, R83, R58 ;  /* 0x0000003a5399723e */ /* 0x004fc600000000ff */
[----:B------:R-:W-:-:S04]  /*6a40*/  FADD.FTZ R15, R56, R15 ;  /* 0x0000000f380f7221 */ /* 0x000fc80000010000 */
[----:B------:R-:W-:-:S04]  /*6a50*/  FADD.FTZ R15, R79, R15 ;  /* 0x0000000f4f0f7221 */ /* 0x000fc80000010000 */
[----:B------:R-:W-:Y:S01]  /*6a60*/  FADD.FTZ R15, R58, R15 ;  /* 0x0000000f3a0f7221 */ /* 0x000fe20000010000 */
[----:B----4-:R-:W-:-:S03]  /*6a70*/  F2FP.F16.F32.PACK_AB R155, R34, R14 ;  /* 0x0000000e229b723e */ /* 0x010fc600000000ff */
[----:B------:R-:W-:-:S04]  /*6a80*/  FADD.FTZ R15, R83, R15 ;  /* 0x0000000f530f7221 */ /* 0x000fc80000010000 */
[----:B------:R-:W-:Y:S01]  /*6a90*/  FADD.FTZ R15, R14, R15 ;  /* 0x0000000f0e0f7221 */ /* 0x000fe20000010000 */
[----:B------:R-:W-:-:S03]  /*6aa0*/  IMAD.MOV.U32 R14, RZ, RZ, R4 ;  /* 0x000000ffff0e7224 */ /* 0x000fc600078e0004 */
[----:B------:R-:W-:Y:S01]  /*6ab0*/  FADD.FTZ R5, R34, R15 ;  /* 0x0000000f22057221 */ /* 0x000fe20000010000 */
[----:B------:R-:W-:Y:S01]  /*6ac0*/  IMAD.MOV.U32 R15, RZ, RZ, R7 ;  /* 0x000000ffff0f7224 */ /* 0x000fe200078e0007 */
[----:B------:R-:W-:Y:S06]  /*6ad0*/  @P2 BRA `(.L_x_1882) ;  /* 0xffffffd4007c2947 */ /* 0x000fec000383ffff */
.L_x_1873:
[----:B------:R-:W-:-:S13]  /*6ae0*/  ISETP.LE.AND P2, PT, RZ, UR6, PT ;  /* 0x00000006ff007c0c */ /* 0x000fda000bf43270 */
[----:B------:R-:W-:Y:S05]  /*6af0*/  @!P2 BRA `(.L_x_1883) ;  /* 0x000000200048a947 */ /* 0x000fea0003800000 */
[----:B------:R-:W-:Y:S01]  /*6b00*/  IMAD.MOV.U32 R14, RZ, RZ, R7 ;  /* 0x000000ffff0e7224 */ /* 0x000fe200078e0007 */
[----:B------:R-:W-:Y:S01]  /*6b10*/  UMOV UR7, UR46 ;  /* 0x0000002e00077c82 */ /* 0x000fe20008000000 */
[----:B------:R-:W-:Y:S01]  /*6b20*/  IMAD.MOV.U32 R15, RZ, RZ, R4 ;  /* 0x000000ffff0f7224 */ /* 0x000fe200078e0004 */
[----:B------:R-:W-:-:S06]  /*6b30*/  UMOV UR4, UR36 ;  /* 0x0000002400047c82 */ /* 0x000fcc0008000000 */
.L_x_1892:
[----:B------:R-:W-:-:S04]  /*6b40*/  UIADD3 UR36, UR4, 0x1, URZ ;  /* 0x0000000104247890 */ /* 0x000fc8000fffe03f */
[----:B------:R-:W-:-:S04]  /*6b50*/  UISETP.NE.AND UP0, UPT, UR36, 0x2, UPT ;  /* 0x000000022400788c */ /* 0x000fc8000bf05270 */
[----:B------:R-:W-:Y:S02]  /*6b60*/  USEL UR46, URZ, 0x1, UP0 ;  /* 0x000000013f2e7887 */ /* 0x000fe40008000000 */
[----:B------:R-:W-:Y:S02]  /*6b70*/  USEL UR36, UR36, URZ, UP0 ;  /* 0x0000003f24247287 */ /* 0x000fe40008000000 */
[----:B------:R-:W-:Y:S01]  /*6b80*/  ULOP3.LUT UR46, UR7, UR46, URZ, 0x3c, !UPT ;  /* 0x0000002e072e7292 */ /* 0x000fe2000f8e3c3f */
[----:B------:R-:W-:Y:S11]  /*6b90*/  @!P0 BRA `(.L_x_1884) ;  /* 0x0000000000048947 */ /* 0x000ff60003800000 */
[----:B------:R-:W-:Y:S01]  /*6ba0*/  BPT.TRAP 0x1 ;  /* 0x000000040000795c */ /* 0x000fe20000300000 */
.L_x_1884:
[----:B------:R-:W-:Y:S01]  /*6bb0*/  ULEA UR5, UR36, UR37, 0x3 ;  /* 0x0000002524057291 */ /* 0x000fe2000f8e183f */
[----:B------:R-:W-:-:S05]  /*6bc0*/  IMAD.U32 R0, RZ, RZ, UR46 ;  /* 0x0000002eff007e24 */ /* 0x000fca000f8e00ff */
[----:B------:R-:W-:-:S04]  /*6bd0*/  SHF.L.U32 R0, R0, 0x1f, RZ ;  /* 0x0000001f00007819 */ /* 0x000fc800000006ff */
[----:B------:R1:W2:Y:S01]  /*6be0*/  SYNCS.PHASECHK.TRANS64.TRYWAIT P2, [UR5+0x34830], R0 ;  /* 0x03483000ff0075a7 */ /* 0x0002a20008040145 */
[----:B------:R-:W-:Y:S05]  /*6bf0*/  @!P0 BRA `(.L_x_1885) ;  /* 0x0000000000048947 */ /* 0x000fea0003800000 */
[----:B------:R-:W-:Y:S01]  /*6c00*/  BPT.TRAP 0x1 ;  /* 0x000000040000795c */ /* 0x000fe20000300000 */
.L_x_1885:
[----:B--2---:R-:W-:Y:S05]  /*6c10*/  @P2 BRA `(.L_x_1886) ;  /* 0x0000000000082947 */ /* 0x004fea0003800000 */
[----:B------:R-:W2:Y:S02]  /*6c20*/  SYNCS.PHASECHK.TRANS64.TRYWAIT P2, [UR5+0x34830], R0 ;  /* 0x03483000ff0075a7 */ /* 0x000ea40008040145 */
[----:B--2---:R-:W-:Y:S05]  /*6c30*/  @!P2 BRA `(.L_x_1887) ;  /* 0x00000070004ca947 */ /* 0x004fea0003800000 */
.L_x_1886:
        /* <DEDUP_REMOVED lines=133> */
.L_x_1888:
[----:B------:R-:W-:Y:S01]  /*7490*/  ULEA UR5, UR4, UR37, 0x3 ;  /* 0x0000002504057291 */ /* 0x000fe2000f8e183f */
[----:B-12---:R-:W-:-:S05]  /*74a0*/  IMAD.U32 R0, RZ, RZ, UR7 ;  /* 0x00000007ff007e24 */ /* 0x006fca000f8e00ff */
[----:B------:R-:W-:-:S04]  /*74b0*/  SHF.L.U32 R0, R0, 0x1f, RZ ;  /* 0x0000001f00007819 */ /* 0x000fc800000006ff */
[----:B------:R1:W2:Y:S01]  /*74c0*/  SYNCS.PHASECHK.TRANS64.TRYWAIT P2, [UR5+0x34850], R0 ;  /* 0x03485000ff0075a7 */ /* 0x0002a20008040145 */
[----:B------:R-:W-:Y:S05]  /*74d0*/  @!P0 BRA `(.L_x_1889) ;  /* 0x0000000000048947 */ /* 0x000fea0003800000 */
[----:B------:R-:W-:Y:S01]  /*74e0*/  BPT.TRAP 0x1 ;  /* 0x000000040000795c */ /* 0x000fe20000300000 */
.L_x_1889:
[----:B--2---:R-:W-:Y:S05]  /*74f0*/  @P2 BRA `(.L_x_1890) ;  /* 0x0000000000082947 */ /* 0x004fea0003800000 */
[----:B------:R-:W2:Y:S02]  /*7500*/  SYNCS.PHASECHK.TRANS64.TRYWAIT P2, [UR5+0x34850], R0 ;  /* 0x03485000ff0075a7 */ /* 0x000ea40008040145 */
[----:B--2---:R-:W-:Y:S05]  /*7510*/  @!P2 BRA `(.L_x_1891) ;  /* 0x00000068002ca947 */ /* 0x004fea0003800000 */
.L_x_1890:
[----:B------:R-:W-:Y:S01]  /*7520*/  UIADD3 UR7, UR37, 0x400, URZ ;  /* 0x0000040025077890 */ /* 0x000fe2000fffe03f */
[----:B------:R-:W-:Y:S01]  /*7530*/  WARPGROUP.ARRIVE ;  /* 0x00000000000079c5 */ /* 0x000fe20000000000 */
[----:B------:R-:W-:Y:S01]  /*7540*/  UMOV UR11, 0x40000040 ;  /* 0x40000040000b7882 */ /* 0x000fe20000000000 */
[----:B-12---:R-:W-:Y:S01]  /*7550*/  FMNMX.FTZ R0, R24, R15, !PT ;  /* 0x0000000f18007209 */ /* 0x006fe20007810000 */
[----:B------:R-:W-:Y:S01]  /*7560*/  USHF.R.U32.HI UR7, URZ, 0x4, UR7 ;  /* 0x000000043f077899 */ /* 0x000fe20008011607 */
[----:B------:R-:W-:Y:S02]  /*7570*/  ISETP.LT.AND P2, PT, RZ, UR6, PT ;  /* 0x00000006ff007c0c */ /* 0x000fe4000bf41270 */
[----:B------:R-:W-:Y:S01]  /*7580*/  FMNMX.FTZ R3, R25, R0, !PT ;  /* 0x0000000019037209 */ /* 0x000fe20007810000 */
[----:B------:R-:W-:-:S03]  /*7590*/  ULOP3.LUT UR7, UR7, 0x3fff, URZ, 0xc0, !UPT ;  /* 0x00003fff07077892 */ /* 0x000fc6000f8ec03f */
[----:B------:R-:W-:Y:S01]  /*75a0*/  FMNMX.FTZ R0, R28, R3, !PT ;  /* 0x000000031c007209 */ /* 0x000fe20007810000 */
[----:B------:R-:W-:-:S03]  /*75b0*/  ULOP3.LUT UR7, UR7, 0x4000000, URZ, 0xfc, !UPT ;  /* 0x0400000007077892 */ /* 0x000fc6000f8efc3f */
[----:B------:R-:W-:Y:S01]  /*75c0*/  FMNMX.FTZ R3, R29, R0, !PT ;  /* 0x000000001d037209 */ /* 0x000fe20007810000 */
[----:B------:R-:W-:-:S03]  /*75d0*/  ULEA UR4, UR4, UR7, 0xb ;  /* 0x0000000704047291 */ /* 0x000fc6000f8e583f */
[----:B------:R-:W-:Y:S01]  /*75e0*/  FMNMX.FTZ R0, R32, R3, !PT ;  /* 0x0000000320007209 */ /* 0x000fe20007810000 */
[----:B------:R-:W-:-:S03]  /*75f0*/  UMOV UR7, UR46 ;  /* 0x0000002e00077c82 */ /* 0x000fc60008000000 */
[----:B------:R-:W-:Y:S01]  /*7600*/  UMOV UR10, UR4 ;  /* 0x00000004000a7c82 */ /* 0x000fe20008000000 */
        /* <DEDUP_REMOVED lines=30> */
[----:B------:R-:W1:Y:S03]  /*77f0*/  LDC R0, c[0x0][0x988] ;  /* 0x00026200ff007b82 */ /* 0x000e660000000800 */
[----:B------:R-:W2:Y:S02]  /*7800*/  SHFL.BFLY PT, R3, R2, 0x2, 0x1f ;  /* 0x0c401f0002037f89 */ /* 0x000ea400000e0000 */
[----:B--2---:R-:W-:Y:S02]  /*7810*/  FMNMX.FTZ R7, R2, R3, !PT ;  /* 0x0000000302077209 */ /* 0x004fe40007810000 */
[----:B------:R-:W-:-:S03]  /*7820*/  FMNMX.FTZ R2, R26, R14, !PT ;  /* 0x0000000e1a027209 */ /* 0x000fc60007810000 */
        /* <DEDUP_REMOVED lines=10> */
[----:B-1----:R-:W-:Y:S01]  /*78d0*/  FMUL.FTZ R3, R3, R0 ;  /* 0x0000000003037220 */ /* 0x002fe20000410000 */
[----:B------:R-:W-:-:S04]  /*78e0*/  FMNMX.FTZ R7, R31, R2, !PT ;  /* 0x000000021f077209 */ /* 0x000fc80007810000 */
[----:B------:R-:W-:Y:S01]  /*78f0*/  FMNMX.FTZ R2, R34, R7, !PT ;  /* 0x0000000722027209 */ /* 0x000fe20007810000 */
[----:B------:R-:W-:Y:S03]  /*7900*/  MUFU.EX2 R3, R3 ;  /* 0x0000000300037308 */ /* 0x000fe60000000800 */
        /* <DEDUP_REMOVED lines=27> */
[----:B------:R-:W1:Y:S01]  /*7ac0*/  SHFL.BFLY PT, R7, R2, 0x2, 0x1f ;  /* 0x0c401f0002077f89 */ /* 0x000e6200000e0000 */
        /* <DEDUP_REMOVED lines=16> */
[----:B-1----:R-:W-:Y:S01]  /*7bd0*/  FMNMX.FTZ R36, R2, R7, !PT ;  /* 0x0000000702247209 */ /* 0x002fe20007810000 */
[----:B------:R-:W-:Y:S01]  /*7be0*/  UMOV UR11, 0x40000040 ;  /* 0x40000040000b7882 */ /* 0x000fe20000000000 */
[-CC-:B------:R-:W-:Y:S01]  /*7bf0*/  FFMA.FTZ R15, R25, R0.reuse, -R169.reuse ;  /* 0x00000000190f7223 */ /* 0x180fe200000108a9 */
[-CC-:B------:R-:W-:Y:S01]  /*7c00*/  FFMA.FTZ R25, R33, R0.reuse, -R169.reuse ;  /* 0x0000000021197223 */ /* 0x180fe200000108a9 */
[-CC-:B------:R-:W-:Y:S01]  /*7c10*/  FFMA.FTZ R33, R41, R0.reuse, -R169.reuse ;  /* 0x0000000029217223 */ /* 0x180fe200000108a9 */
[----:B------:R-:W1:Y:S01]  /*7c20*/  SHFL.BFLY PT, R7, R36, 0x1, 0x1f ;  /* 0x0c201f0024077f89 */ /* 0x000e6200000e0000 */
        /* <DEDUP_REMOVED lines=23> */
[----:B-1----:R-:W-:Y:S01]  /*7da0*/  FMNMX.FTZ R7, R36, R7, !PT ;  /* 0x0000000724077209 */ /* 0x002fe20007810000 */
[----:B------:R-:W-:Y:S01]  /*7db0*/  MUFU.EX2 R182, R182 ;  /* 0x000000b600b67308 */ /* 0x000fe20000000800 */
[-CC-:B------:R-:W-:Y:S01]  /*7dc0*/  FFMA.FTZ R28, R80, R0.reuse, -R169.reuse ;  /* 0x00000000501c7223 */ /* 0x180fe200000108a9 */
[-CC-:B------:R-:W-:Y:S01]  /*7dd0*/  FFMA.FTZ R32, R84, R0.reuse, -R169.reuse ;  /* 0x0000000054207223 */ /* 0x180fe200000108a9 */
[----:B------:R-:W-:Y:S01]  /*7de0*/  FFMA.FTZ R77, R85, R0, -R169 ;  /* 0x00000000554d7223 */ /* 0x000fe200000108a9 */
[----:B------:R-:W-:-:S04]  /*7df0*/  FADD.FTZ R81, -R7, R14 ;  /* 0x0000000e07517221 */ /* 0x000fc80000010100 */
[-C--:B------:R-:W-:Y:S01]  /*7e00*/  FMUL.FTZ R2, R81, R0.reuse ;  /* 0x0000000051027220 */ /* 0x080fe20000410000 */
[----:B------:R-:W-:Y:S01]  /*7e10*/  FMUL.FTZ R81, R7, R0 ;  /* 0x0000000007517220 */ /* 0x000fe20000410000 */
[----:B------:R-:W-:Y:S01]  /*7e20*/  MUFU.EX2 R21, R21 ;  /* 0x0000001500157308 */ /* 0x000fe20000000800 */
[----:B--2---:R-:W-:Y:S01]  /*7e30*/  FFMA.FTZ R6, R3, R6, R180 ;  /* 0x0000000603067223 */ /* 0x004fe200000100b4 */
[----:B------:R-:W-:Y:S01]  /*7e40*/  F2FP.F16.F32.PACK_AB R180, R15, R180 ;  /* 0x000000b40fb4723e */ /* 0x000fe200000000ff */
[-CC-:B------:R-:W-:Y:S01]  /*7e50*/  FFMA.FTZ R181, R26, R0.reuse, -R81.reuse ;  /* 0x000000001ab57223 */ /* 0x180fe20000010851 */
[-CC-:B------:R-:W-:Y:S01]  /*7e60*/  FFMA.FTZ R14, R27, R0.reuse, -R81.reuse ;  /* 0x000000001b0e7223 */ /* 0x180fe20000010851 */
[----:B------:R-:W-:Y:S02]  /*7e70*/  IMAD.U32 R27, RZ, RZ, UR36 ;  /* 0x00000024ff1b7e24 */ /* 0x000fe4000f8e00ff */
[-CC-:B------:R-:W-:Y:S01]  /*7e80*/  FFMA.FTZ R183, R30, R0.reuse, -R81.reuse ;  /* 0x000000001eb77223 */ /* 0x180fe20000010851 */
[-CC-:B------:R-:W-:Y:S01]  /*7e90*/  FFMA.FTZ R26, R31, R0.reuse, -R81.reuse ;  /* 0x000000001f1a7223 */ /* 0x180fe20000010851 */
[----:B------:R-:W-:Y:S01]  /*7ea0*/  MUFU.EX2 R2, R2 ;  /* 0x0000000200027308 */ /* 0x000fe20000000800 */
[----:B------:R-:W-:Y:S01]  /*7eb0*/  FFMA.FTZ R177, R34, R0, -R81 ;  /* 0x0000000022b17223 */ /* 0x000fe20000010851 */
[----:B------:R-:W-:Y:S01]  /*7ec0*/  @!P1 LEA R27, R27, UR37, 0x3 ;  /* 0x000000251b1b9c11 */ /* 0x000fe2000f8e18ff */
[----:B------:R-:W-:-:S02]  /*7ed0*/  IMAD.U32 R31, RZ, RZ, UR5 ;  /* 0x00000005ff1f7e24 */ /* 0x000fc4000f8e00ff */
[-CC-:B------:R-:W-:Y:S01]  /*7ee0*/  FFMA.FTZ R30, R35, R0.reuse, -R81.reuse ;  /* 0x00000000231e7223 */ /* 0x180fe20000010851 */
[-CC-:B------:R-:W-:Y:S01]  /*7ef0*/  FFMA.FTZ R179, R38, R0.reuse, -R81.reuse ;  /* 0x0000000026b37223 */ /* 0x180fe20000010851 */
[----:B------:R-:W-:Y:S01]  /*7f00*/  @!P1 IADD3 R27, R27, 0x34840, RZ ;  /* 0x000348401b1b9810 */ /* 0x000fe20007ffe0ff */
[-CC-:B------:R-:W-:Y:S01]  /*7f10*/  FFMA.FTZ R175, R46, R0.reuse, -R81.reuse ;  /* 0x000000002eaf7223 */ /* 0x180fe20000010851 */
[----:B------:R-:W1:Y:S01]  /*7f20*/  MUFU.EX2 R181, R181 ;  /* 0x000000b500b57308 */ /* 0x000e620000000800 */
[-C--:B------:R-:W-:Y:S01]  /*7f30*/  FFMA.FTZ R34, R39, R0.reuse, -R81 ;  /* 0x0000000027227223 */ /* 0x080fe20000010851 */
[----:B------:R-:W-:Y:S01]  /*7f40*/  @!P1 PRMT R27, RZ, 0x654, R27 ;  /* 0x00000654ff1b9816 */ /* 0x000fe2000000001b */
        /* <DEDUP_REMOVED lines=20> */
[----:B------:R-:W-:Y:S01]  /*8090*/  FFMA.FTZ R86, R86, R0, -R81 ;  /* 0x0000000056567223 */ /* 0x000fe20000010851 */
[----:B------:R-:W1:Y:S01]  /*80a0*/  MUFU.EX2 R26, R26 ;  /* 0x0000001a001a7308 */ /* 0x000e620000000800 */
[C---:B--2---:R-:W-:Y:S01]  /*80b0*/  FADD.FTZ R46, R14.reuse, R5 ;  /* 0x000000050e2e7221 */ /* 0x044fe20000010000 */
[----:B------:R-:W-:-:S06]  /*80c0*/  F2FP.F16.F32.PACK_AB R181, R14, R181 ;  /* 0x000000b50eb5723e */ /* 0x000fcc00000000ff */
[----:B------:R-:W-:Y:S01]  /*80d0*/  MUFU.EX2 R176, R176 ;  /* 0x000000b000b07308 */ /* 0x000fe20000000800 */
[----:B---3--:R-:W-:-:S07]  /*80e0*/  FADD.FTZ R5, R183, R46 ;  /* 0x0000002eb7057221 */ /* 0x008fce0000010000 */
[----:B------:R-:W2:Y:S01]  /*80f0*/  MUFU.EX2 R177, R177 ;  /* 0x000000b100b17308 */ /* 0x000ea20000000800 */
[C---:B-1----:R-:W-:Y:S01]  /*8100*/  FADD.FTZ R46, R26.reuse, R5 ;  /* 0x000000051a2e7221 */ /* 0x042fe20000010000 */
[----:B------:R-:W-:-:S06]  /*8110*/  F2FP.F16.F32.PACK_AB R183, R26, R183 ;  /* 0x000000b71ab7723e */ /* 0x000fcc00000000ff */
[----:B------:R-:W-:Y:S08]  /*8120*/  MUFU.EX2 R25, R25 ;  /* 0x0000001900197308 */ /* 0x000ff00000000800 */
[----:B------:R-:W1:Y:S01]  /*8130*/  MUFU.EX2 R30, R30 ;  /* 0x0000001e001e7308 */ /* 0x000e620000000800 */
[----:B--2---:R-:W-:-:S07]  /*8140*/  FADD.FTZ R5, R177, R46 ;  /* 0x0000002eb1057221 */ /* 0x004fce0000010000 */
[----:B------:R-:W-:Y:S08]  /*8150*/  MUFU.EX2 R178, R178 ;  /* 0x000000b200b27308 */ /* 0x000ff00000000800 */
[----:B------:R-:W2:Y:S01]  /*8160*/  MUFU.EX2 R179, R179 ;  /* 0x000000b300b37308 */ /* 0x000ea20000000800 */
[C---:B-1----:R-:W-:Y:S01]  /*8170*/  FADD.FTZ R46, R30.reuse, R5 ;  /* 0x000000051e2e7221 */ /* 0x042fe20000010000 */
[----:B------:R-:W-:-:S06]  /*8180*/  F2FP.F16.F32.PACK_AB R177, R30, R177 ;  /* 0x000000b11eb1723e */ /* 0x000fcc00000000ff */
[----:B------:R-:W-:Y:S01]  /*8190*/  MUFU.EX2 R29, R29 ;  /* 0x0000001d001d7308 */ /* 0x000fe20000000800 */
[----:B------:R-:W-:Y:S02]  /*81a0*/  WARPGROUP.DEPBAR.LE gsb0, 0x0 ;  /* 0x00008000000079c5 */ /* 0x000fe40000010000 */
[----:B------:R-:W-:Y:S01]  /*81b0*/  WARPGROUP.ARRIVE ;  /* 0x00000000000079c5 */ /* 0x000fe20000000000 */
[----:B------:R-:W-:-:S04]  /*81c0*/  FFMA.FTZ R164, R56, R0, -R169 ;  /* 0x0000000038a47223 */ /* 0x000fc800000108a9 */
[----:B------:R-:W1:Y:S01]  /*81d0*/  MUFU.EX2 R34, R34 ;  /* 0x0000002200227308 */ /* 0x000e620000000800 */
[-C--:B------:R-:W-:Y:S01]  /*81e0*/  FFMA.FTZ R166, R60, R0.reuse, -R169 ;  /* 0x000000003ca67223 */ /* 0x080fe200000108a9 */
[----:B--2---:R-:W-:Y:S01]  /*81f0*/  FADD.FTZ R5, R179, R46 ;  /* 0x0000002eb3057221 */ /* 0x004fe20000010000 */
[-CC-:B------:R-:W-:Y:S01]  /*8200*/  FFMA.FTZ R165, R58, R0.reuse, -R81.reuse ;  /* 0x000000003aa57223 */ /* 0x180fe20000010851 */
[----:B------:R-:W-:Y:S01]  /*8210*/  HGMMA.64x128x16.F32 R88, R160, gdesc[UR8].tnspB, R88, gsb0 ;  /* 0x41e00008a0587df0 */ /* 0x000fe20008000858 */
[----:B------:R-:W-:Y:S01]  /*8220*/  UIADD3 UR10, UR4, 0x300, URZ ;  /* 0x00000300040a7890 */ /* 0x000fe2000fffe03f */
[----:B------:R-:W-:Y:S01]  /*8230*/  FFMA.FTZ R167, R62, R0, -R81 ;  /* 0x000000003ea77223 */ /* 0x000fe20000010851 */
[----:B------:R-:W-:Y:S01]  /*8240*/  UMOV UR11, 0x40000040 ;  /* 0x40000040000b7882 */ /* 0x000fe20000000000 */
[----:B------:R-:W-:Y:S01]  /*8250*/  UIADD3 UR4, UR4, 0x380, URZ ;  /* 0x0000038004047890 */ /* 0x000fe2000fffe03f */
[----:B------:R-:W-:Y:S08]  /*8260*/  MUFU.EX2 R172, R172 ;  /* 0x000000ac00ac7308 */ /* 0x000ff00000000800 */
        /* <DEDUP_REMOVED lines=14> */
[----:B------:R-:W-:Y:S01]  /*8350*/  MUFU.EX2 R41, R41 ;  /* 0x0000002900297308 */ /* 0x000fe20000000800 */
[C---:B-1----:R-:W-:Y:S01]  /*8360*/  FADD.FTZ R46, R38.reuse, R5 ;  /* 0x00000005262e7221 */ /* 0x042fe20000010000 */
[----:B------:R-:W-:-:S06]  /*8370*/  F2FP.F16.F32.PACK_AB R175, R38, R175 ;  /* 0x000000af26af723e */ /* 0x000fcc00000000ff */
        /* <DEDUP_REMOVED lines=12> */
[----:B------:R-:W-:Y:S02]  /*8440*/  FFMA.FTZ R169, R50, R0, -R81 ;  /* 0x0000000032a97223 */ /* 0x000fe40000010851 */
[----:B------:R-:W-:Y:S01]  /*8450*/  MUFU.EX2 R44, R44 ;  /* 0x0000002c002c7308 */ /* 0x000fe20000000800 */
[----:B------:R-:W-:Y:S01]  /*8460*/  HGMMA.64x128x16.F32 R88, R156, gdesc[UR8].tnspB, R88, gsb0 ;  /* 0x41e000089c587df0 */ /* 0x000fe20008000858 */
[----:B------:R-:W-:Y:S01]  /*8470*/  UMOV UR10, UR4 ;  /* 0x00000004000a7c82 */ /* 0x000fe20008000000 */
[----:B------:R-:W-:Y:S01]  /*8480*/  UMOV UR11, 0x40000040 ;  /* 0x40000040000b7882 */ /* 0x000fe20000000000 */
[----:B------:R-:W-:-:S04]  /*8490*/  UIADD3 UR4, UR6, -0x1, URZ ;  /* 0xffffffff06047890 */ /* 0x000fc8000fffe03f */
[----:B------:R-:W1:Y:S03]  /*84a0*/  MUFU.EX2 R169, R169 ;  /* 0x000000a900a97308 */ /* 0x000e660000000800 */
[----:B------:R-:W-:Y:S01]  /*84b0*/  UMOV UR6, UR4 ;  /* 0x0000000400067c82 */ /* 0x000fe20008000000 */
[----:B------:R-:W-:-:S04]  /*84c0*/  UMOV UR4, UR36 ;  /* 0x0000002400047c82 */ /* 0x000fc80008000000 */
[----:B------:R-:W-:Y:S08]  /*84d0*/  MUFU.EX2 R166, R166 ;  /* 0x000000a600a67308 */ /* 0x000ff00000000800 */
[----:B------:R-:W2:Y:S01]  /*84e0*/  MUFU.EX2 R167, R167 ;  /* 0x000000a700a77308 */ /* 0x000ea20000000800 */
[----:B-1----:R-:W-:Y:S01]  /*84f0*/  FADD.FTZ R5, R169, R46 ;  /* 0x0000002ea9057221 */ /* 0x002fe20000010000 */
[----:B------:R-:W-:-:S03]  /*8500*/  F2FP.F16.F32.PACK_AB R169, R40, R169 ;  /* 0x000000a928a9723e */ /* 0x000fc600000000ff */
[----:B------:R-:W-:-:S03]  /*8510*/  FADD.FTZ R14, R40, R5 ;  /* 0x00000005280e7221 */ /* 0x000fc60000010000 */
[----:B------:R-:W-:Y:S01]  /*8520*/  MUFU.EX2 R53, R53 ;  /* 0x0000003500357308 */ /* 0x000fe20000000800 */
[----:B------:R-:W-:Y:S01]  /*8530*/  FADD.FTZ R5, R171, R14 ;  /* 0x0000000eab057221 */ /* 0x000fe20000010000 */
[----:B------:R-:W-:-:S03]  /*8540*/  F2FP.F16.F32.PACK_AB R171, R42, R171 ;  /* 0x000000ab2aab723e */ /* 0x000fc600000000ff */
[----:B------:R-:W-:-:S03]  /*8550*/  FADD.FTZ R14, R42, R5 ;  /* 0x000000052a0e7221 */ /* 0x000fc60000010000 */
[----:B------:R-:W-:Y:S01]  /*8560*/  MUFU.EX2 R160, R160 ;  /* 0x000000a000a07308 */ /* 0x000fe20000000800 */
[----:B------:R-:W-:Y:S01]  /*8570*/  FADD.FTZ R5, R165, R14 ;  /* 0x0000000ea5057221 */ /* 0x000fe20000010000 */
[----:B------:R-:W-:-:S03]  /*8580*/  F2FP.F16.F32.PACK_AB R165, R44, R165 ;  /* 0x000000a52ca5723e */ /* 0x000fc600000000ff */
[----:B------:R-:W-:-:S03]  /*8590*/  FADD.FTZ R14, R44, R5 ;  /* 0x000000052c0e7221 */ /* 0x000fc60000010000 */
[----:B------:R-:W-:Y:S01]  /*85a0*/  MUFU.EX2 R66, R66 ;  /* 0x0000004200427308 */ /* 0x000fe20000000800 */
[----:B--2---:R-:W-:-:S07]  /*85b0*/  FADD.FTZ R5, R167, R14 ;  /* 0x0000000ea7057221 */ /* 0x004fce0000010000 */
[----:B------:R-:W-:Y:S08]  /*85c0*/  MUFU.EX2 R57, R57 ;  /* 0x0000003900397308 */ /* 0x000ff00000000800 */
[----:B------:R-:W1:Y:S08]  /*85d0*/  MUFU.EX2 R67, R67 ;  /* 0x0000004300437308 */ /* 0x000e700000000800 */
[----:B------:R-:W-:Y:S08]  /*85e0*/  MUFU.EX2 R162, R162 ;  /* 0x000000a200a27308 */ /* 0x000ff00000000800 */
[----:B------:R-:W-:Y:S01]  /*85f0*/  MUFU.EX2 R70, R70 ;  /* 0x0000004600467308 */ /* 0x000fe20000000800 */
[----:B-1----:R-:W-:-:S07]  /*8600*/  F2FP.F16.F32.PACK_AB R161, R67, R66 ;  /* 0x0000004243a1723e */ /* 0x002fce00000000ff */
[----:B------:R-:W-:Y:S08]  /*8610*/  MUFU.EX2 R61, R61 ;  /* 0x0000003d003d7308 */ /* 0x000ff00000000800 */
[----:B------:R-:W1:Y:S08]  /*8620*/  MUFU.EX2 R71, R71 ;  /* 0x0000004700477308 */ /* 0x000e700000000800 */
[----:B------:R-:W-:Y:S08]  /*8630*/  MUFU.EX2 R20, R20 ;  /* 0x0000001400147308 */ /* 0x000ff00000000800 */
[----:B------:R-:W-:Y:S01]  /*8640*/  MUFU.EX2 R74, R74 ;  /* 0x0000004a004a7308 */ /* 0x000fe20000000800 */
[----:B-1----:R-:W-:-:S07]  /*8650*/  F2FP.F16.F32.PACK_AB R163, R71, R70 ;  /* 0x0000004647a3723e */ /* 0x002fce00000000ff */
[----:B------:R-:W1:Y:S08]  /*8660*/  MUFU.EX2 R65, R65 ;  /* 0x0000004100417308 */ /* 0x000e700000000800 */
[----:B------:R-:W2:Y:S08]  /*8670*/  MUFU.EX2 R75, R75 ;  /* 0x0000004b004b7308 */ /* 0x000eb00000000800 */
[----:B------:R-:W-:Y:S01]  /*8680*/  MUFU.EX2 R24, R24 ;  /* 0x0000001800187308 */ /* 0x000fe20000000800 */
[----:B------:R-:W-:-:S02]  /*8690*/  WARPGROUP.DEPBAR.LE gsb0, 0x0 ;  /* 0x00008000000079c5 */ /* 0x000fc40000010000 */
[----:B------:R-:W-:-:S05]  /*86a0*/  WARPGROUP.ARRIVE ;  /* 0x00000000000079c5 */ /* 0x000fca0000000000 */
[----:B------:R-:W-:Y:S01]  /*86b0*/  MUFU.EX2 R78, R78 ;  /* 0x0000004e004e7308 */ /* 0x000fe20000000800 */
[----:B-1----:R-:W-:Y:S02]  /*86c0*/  F2FP.F16.F32.PACK_AB R156, R65, R20 ;  /* 0x00000014419c723e */ /* 0x002fe400000000ff */
[----:B--2---:R-:W-:Y:S01]  /*86d0*/  F2FP.F16.F32.PACK_AB R157, R75, R74 ;  /* 0x0000004a4b9d723e */ /* 0x004fe200000000ff */
[----:B------:R-:W-:Y:S04]  /*86e0*/  HGMMA.64x128x16.F32 R88, R152, gdesc[UR8].tnspB, R88, gsb0 ;  /* 0x41e0000898587df0 */ /* 0x000fe80008000858 */
[----:B------:R-:W1:Y:S08]  /*86f0*/  MUFU.EX2 R69, R69 ;  /* 0x0000004500457308 */ /* 0x000e700000000800 */
[----:B------:R-:W2:Y:S08]  /*8700*/  MUFU.EX2 R79, R79 ;  /* 0x0000004f004f7308 */ /* 0x000eb00000000800 */
[----:B------:R-:W-:Y:S01]  /*8710*/  MUFU.EX2 R28, R28 ;  /* 0x0000001c001c7308 */ /* 0x000fe20000000800 */
[----:B-1----:R-:W-:-:S07]  /*8720*/  F2FP.F16.F32.PACK_AB R158, R69, R24 ;  /* 0x00000018459e723e */ /* 0x002fce00000000ff */
[----:B------:R-:W-:Y:S01]  /*8730*/  MUFU.EX2 R82, R82 ;  /* 0x0000005200527308 */ /* 0x000fe20000000800 */
[----:B--2---:R-:W-:-:S07]  /*8740*/  F2FP.F16.F32.PACK_AB R159, R79, R78 ;  /* 0x0000004e4f9f723e */ /* 0x004fce00000000ff */
[----:B------:R-:W1:Y:S08]  /*8750*/  MUFU.EX2 R73, R73 ;  /* 0x0000004900497308 */ /* 0x000e700000000800 */
[----:B------:R-:W2:Y:S08]  /*8760*/  MUFU.EX2 R83, R83 ;  /* 0x0000005300537308 */ /* 0x000eb00000000800 */
[----:B------:R-:W-:Y:S08]  /*8770*/  MUFU.EX2 R32, R32 ;  /* 0x0000002000207308 */ /* 0x000ff00000000800 */
[----:B------:R-:W-:Y:S08]  /*8780*/  MUFU.EX2 R86, R86 ;  /* 0x0000005600567308 */ /* 0x000ff00000000800 */
[----:B------:R-:W3:Y:S01]  /*8790*/  MUFU.EX2 R77, R77 ;  /* 0x0000004d004d7308 */ /* 0x000ee20000000800 */
[----:B------:R-:W-:-:S02]  /*87a0*/  WARPGROUP.DEPBAR.LE gsb0, 0x0 ;  /* 0x00008000000079c5 */ /* 0x000fc40000010000 */
[----:B------:R4:W-:Y:S01]  /*87b0*/  @!P1 SYNCS.ARRIVE.TRANS64.RED.A1T0 RZ, [R27+URZ], RZ ;  /* 0x000000ff1bff99a7 */ /* 0x0009e2000810043f */
[----:B-1----:R-:W-:Y:S02]  /*87c0*/  F2FP.F16.F32.PACK_AB R152, R73, R28 ;  /* 0x0000001c4998723e */ /* 0x002fe400000000ff */
[----:B--2---:R-:W-:Y:S02]  /*87d0*/  F2FP.F16.F32.PACK_AB R153, R83, R82 ;  /* 0x000000525399723e */ /* 0x004fe400000000ff */
[----:B---3--:R-:W-:Y:S01]  /*87e0*/  F2FP.F16.F32.PACK_AB R154, R77, R32 ;  /* 0x000000204d9a723e */ /* 0x008fe200000000ff */
[----:B----4-:R-:W-:-:S05]  /*87f0*/  @!P1 VIADD R27, R31, 0x34860 ;  /* 0x000348601f1b9836 */ /* 0x010fca0000000000 */
[----:B------:R-:W-:Y:S01]  /*8800*/  @!P1 PRMT R31, RZ, 0x654, R27 ;  /* 0x00000654ff1f9816 */ /* 0x000fe2000000001b */
[----:B------:R-:W-:Y:S01]  /*8810*/  FADD.FTZ R27, R15, R6 ;  /* 0x000000060f1b7221 */ /* 0x000fe20000010000 */
[-CC-:B------:R-:W-:Y:S01]  /*8820*/  FFMA.FTZ R6, R63, R0.reuse, -R81.reuse ;  /* 0x000000003f067223 */ /* 0x180fe20000010851 */
[----:B------:R-:W-:Y:S01]  /*8830*/  FFMA.FTZ R81, R87, R0, -R81 ;  /* 0x0000000057517223 */ /* 0x000fe20000010851 */
[----:B------:R1:W-:Y:S01]  /*8840*/  @!P1 SYNCS.ARRIVE.TRANS64.RED.A1T0 RZ, [R31+URZ], RZ ;  /* 0x000000ff1fff99a7 */ /* 0x0003e2000810043f */
[----:B------:R-:W-:Y:S01]  /*8850*/  FADD.FTZ R48, R182, R27 ;  /* 0x0000001bb6307221 */ /* 0x000fe20000010000 */
[C---:B------:R-:W-:Y:S02]  /*8860*/  F2FP.F16.F32.PACK_AB R182, R21.reuse, R182 ;  /* 0x000000b615b6723e */ /* 0x040fe400000000ff */
[----:B------:R-:W2:Y:S01]  /*8870*/  MUFU.EX2 R6, R6 ;  /* 0x0000000600067308 */ /* 0x000ea20000000800 */
[----:B------:R-:W-:-:S04]  /*8880*/  FADD.FTZ R27, R21, R48 ;  /* 0x00000030151b7221 */ /* 0x000fc80000010000 */
[----:B------:R-:W-:Y:S01]  /*8890*/  FADD.FTZ R48, R176, R27 ;  /* 0x0000001bb0307221 */ /* 0x000fe20000010000 */
[C---:B------:R-:W-:Y:S02]  /*88a0*/  F2FP.F16.F32.PACK_AB R176, R25.reuse, R176 ;  /* 0x000000b019b0723e */ /* 0x040fe400000000ff */
[----:B------:R-:W3:Y:S01]  /*88b0*/  MUFU.EX2 R81, R81 ;  /* 0x0000005100517308 */ /* 0x000ee20000000800 */
[----:B------:R-:W-:-:S04]  /*88c0*/  FADD.FTZ R27, R25, R48 ;  /* 0x00000030191b7221 */ /* 0x000fc80000010000 */
[----:B------:R-:W-:Y:S01]  /*88d0*/  FADD.FTZ R48, R178, R27 ;  /* 0x0000001bb2307221 */ /* 0x000fe20000010000 */
[----:B------:R-:W-:-:S03]  /*88e0*/  F2FP.F16.F32.PACK_AB R178, R29, R178 ;  /* 0x000000b21db2723e */ /* 0x000fc600000000ff */
[----:B------:R-:W-:Y:S01]  /*88f0*/  FADD.FTZ R27, R29, R48 ;  /* 0x000000301d1b7221 */ /* 0x000fe20000010000 */
[C---:B--2---:R-:W-:Y:S01]  /*8900*/  FADD.FTZ R5, R6.reuse, R5 ;  /* 0x0000000506057221 */ /* 0x044fe20000010000 */
[----:B------:R-:W-:Y:S02]  /*8910*/  F2FP.F16.F32.PACK_AB R167, R6, R167 ;  /* 0x000000a706a7723e */ /* 0x000fe400000000ff */
[----:B------:R-:W-:Y:S01]  /*8920*/  FADD.FTZ R48, R172, R27 ;  /* 0x0000001bac307221 */ /* 0x000fe20000010000 */
[----:B------:R-:W-:Y:S01]  /*8930*/  FADD.FTZ R5, R66, R5 ;  /* 0x0000000542057221 */ /* 0x000fe20000010000 */
[C---:B------:R-:W-:Y:S02]  /*8940*/  F2FP.F16.F32.PACK_AB R172, R33.reuse, R172 ;  /* 0x000000ac21ac723e */ /* 0x040fe400000000ff */
[----:B------:R-:W-:Y:S01]  /*8950*/  FADD.FTZ R27, R33, R48 ;  /* 0x00000030211b7221 */ /* 0x000fe20000010000 */
[----:B------:R-:W-:Y:S01]  /*8960*/  FADD.FTZ R5, R67, R5 ;  /* 0x0000000543057221 */ /* 0x000fe20000010000 */
[----:B---3--:R-:W-:-:S02]  /*8970*/  F2FP.F16.F32.PACK_AB R155, R81, R86 ;  /* 0x00000056519b723e */ /* 0x008fc400000000ff */
[----:B------:R-:W-:Y:S01]  /*8980*/  FADD.FTZ R48, R174, R27 ;  /* 0x0000001bae307221 */ /* 0x000fe20000010000 */
[----:B------:R-:W-:Y:S01]  /*8990*/  FADD.FTZ R5, R70, R5 ;  /* 0x0000000546057221 */ /* 0x000fe20000010000 */
[C---:B------:R-:W-:Y:S02]  /*89a0*/  F2FP.F16.F32.PACK_AB R174, R37.reuse, R174 ;  /* 0x000000ae25ae723e */ /* 0x040fe400000000ff */
[----:B------:R-:W-:Y:S01]  /*89b0*/  FADD.FTZ R15, R37, R48 ;  /* 0x00000030250f7221 */ /* 0x000fe20000010000 */
[----:B------:R-:W-:-:S03]  /*89c0*/  FADD.FTZ R5, R71, R5 ;  /* 0x0000000547057221 */ /* 0x000fc60000010000 */
        /* <DEDUP_REMOVED lines=21> */
[----:B------:R-:W-:-:S03]  /*8b20*/  F2FP.F16.F32.PACK_AB R160, R57, R160 ;  /* 0x000000a039a0723e */ /* 0x000fc600000000ff */
[----:B------:R-:W-:-:S04]  /*8b30*/  FADD.FTZ R15, R57, R14 ;  /* 0x0000000e390f7221 */ /* 0x000fc80000010000 */
[----:B------:R-:W-:Y:S01]  /*8b40*/  FADD.FTZ R14, R162, R15 ;  /* 0x0000000fa20e7221 */ /* 0x000fe20000010000 */
[----:B------:R-:W-:-:S03]  /*8b50*/  F2FP.F16.F32.PACK_AB R162, R61, R162 ;  /* 0x000000a23da2723e */ /* 0x000fc600000000ff */
[----:B------:R-:W-:Y:S01]  /*8b60*/  FADD.FTZ R15, R61, R14 ;  /* 0x0000000e3d0f7221 */ /* 0x000fe20000010000 */
[----:B------:R-:W-:-:S03]  /*8b70*/  IMAD.MOV.U32 R14, RZ, RZ, R7 ;  /* 0x000000ffff0e7224 */ /* 0x000fc600078e0007 */
[----:B------:R-:W-:-:S04]  /*8b80*/  FADD.FTZ R6, R20, R15 ;  /* 0x0000000f14067221 */ /* 0x000fc80000010000 */
[----:B------:R-:W-:-:S04]  /*8b90*/  FADD.FTZ R15, R65, R6 ;  /* 0x00000006410f7221 */ /* 0x000fc80000010000 */
[----:B------:R-:W-:-:S04]  /*8ba0*/  FADD.FTZ R6, R24, R15 ;  /* 0x0000000f18067221 */ /* 0x000fc80000010000 */
[----:B------:R-:W-:-:S04]  /*8bb0*/  FADD.FTZ R15, R69, R6 ;  /* 0x00000006450f7221 */ /* 0x000fc80000010000 */
[----:B------:R-:W-:-:S04]  /*8bc0*/  FADD.FTZ R6, R28, R15 ;  /* 0x0000000f1c067221 */ /* 0x000fc80000010000 */
[----:B------:R-:W-:-:S04]  /*8bd0*/  FADD.FTZ R15, R73, R6 ;  /* 0x00000006490f7221 */ /* 0x000fc80000010000 */
[----:B------:R-:W-:Y:S01]  /*8be0*/  FADD.FTZ R6, R32, R15 ;  /* 0x0000000f20067221 */ /* 0x000fe20000010000 */
[----:B------:R-:W-:-:S03]  /*8bf0*/  IMAD.MOV.U32 R15, RZ, RZ, R4 ;  /* 0x000000ffff0f7224 */ /* 0x000fc600078e0004 */
[----:B------:R-:W-:Y:S01]  /*8c00*/  FADD.FTZ R6, R77, R6 ;  /* 0x000000064d067221 */ /* 0x000fe20000010000 */
[----:B-1----:R-:W-:Y:S06]  /*8c10*/  @P2 BRA `(.L_x_1892) ;  /* 0xffffffdc00c82947 */ /* 0x002fec000383ffff */
.L_x_1883:
        /* <DEDUP_REMOVED lines=67> */
.L_x_1893:
[----:B------:R-:W-:Y:S01]  /*9050*/  ULEA UR5, UR36, UR37, 0x3 ;  /* 0x0000002524057291 */ /* 0x000fe2000f8e183f */
[----:B------:R-:W-:-:S05]  /*9060*/  IMAD.U32 R2, RZ, RZ, UR46 ;  /* 0x0000002eff027e24 */ /* 0x000fca000f8e00ff */
[----:B------:R-:W-:-:S04]  /*9070*/  SHF.L.U32 R2, R2, 0x1f, RZ ;  /* 0x0000001f02027819 */ /* 0x000fc800000006ff */
[----:B------:R1:W2:Y:S01]  /*9080*/  SYNCS.PHASECHK.TRANS64.TRYWAIT P2, [UR5+0x34850], R2 ;  /* 0x03485002ff0075a7 */ /* 0x0002a20008040145 */
[----:B------:R-:W-:Y:S05]  /*9090*/  @!P0 BRA `(.L_x_1894) ;  /* 0x0000000000048947 */ /* 0x000fea0003800000 */
[----:B------:R-:W-:Y:S01]  /*90a0*/  BPT.TRAP 0x1 ;  /* 0x000000040000795c */ /* 0x000fe20000300000 */
.L_x_1894:
[----:B--2---:R-:W-:Y:S05]  /*90b0*/  @P2 BRA `(.L_x_1895) ;  /* 0x0000000000082947 */ /* 0x004fea0003800000 */
[----:B------:R-:W2:Y:S02]  /*90c0*/  SYNCS.PHASECHK.TRANS64.TRYWAIT P0, [UR5+0x34850], R2 ;  /* 0x03485002ff0075a7 */ /* 0x000ea40008000145 */
[----:B--2---:R-:W-:Y:S05]  /*90d0*/  @!P0 BRA `(.L_x_1896) ;  /* 0x0000004c00548947 */ /* 0x004fea0003800000 */
.L_x_1895:
[----:B------:R-:W-:Y:S01]  /*90e0*/  UIADD3 UR37, UR37, 0x400, URZ ;  /* 0x0000040025257890 */ /* 0x000fe2000fffe03f */
[----:B------:R-:W-:Y:S01]  /*90f0*/  WARPGROUP.ARRIVE ;  /* 0x00000000000079c5 */ /* 0x000fe20000000000 */
[----:B------:R-:W-:Y:S01]  /*9100*/  UMOV UR7, 0x40000040 ;  /* 0x4000004000077882 */ /* 0x000fe20000000000 */
[----:B--2---:R-:W2:Y:S01]  /*9110*/  SHFL.BFLY PT, R3, R6, 0x2, 0x1f ;  /* 0x0c401f0006037f89 */ /* 0x004ea200000e0000 */
[----:B------:R-:W-:Y:S01]  /*9120*/  USHF.R.U32.HI UR37, URZ, 0x4, UR37 ;  /* 0x000000043f257899 */ /* 0x000fe20008011625 */
[----:B------:R-:W-:Y:S01]  /*9130*/  IMAD.MOV.U32 R12, RZ, RZ, RZ ;  /* 0x000000ffff0c7224 */ /* 0x000fe200078e00ff */
[----:B------:R-:W-:Y:S01]  /*9140*/  R2UR UR8, R186 ;  /* 0x00000000ba0872ca */ /* 0x000fe200000e0000 */
[----:B-1----:R-:W1:Y:S01]  /*9150*/  SHFL.BFLY PT, R2, R5, 0x2, 0x1f ;  /* 0x0c401f0005027f89 */ /* 0x002e6200000e0000 */
[----:B------:R-:W-:-:S04]  /*9160*/  ULOP3.LUT UR37, UR37, 0x3fff, URZ, 0xc0, !UPT ;  /* 0x00003fff25257892 */ /* 0x000fc8000f8ec03f */
[----:B------:R-:W-:-:S04]  /*9170*/  ULOP3.LUT UR4, UR37, 0x4000000, URZ, 0xfc, !UPT ;  /* 0x0400000025047892 */ /* 0x000fc8000f8efc3f */
[----:B------:R-:W-:Y:S02]  /*9180*/  ULEA UR4, UR36, UR4, 0xb ;  /* 0x0000000424047291 */ /* 0x000fe4000f8e583f */
[----:B------:R-:W-:Y:S02]  /*9190*/  UIADD3 UR36, UR36, 0x1, URZ ;  /* 0x0000000124247890 */ /* 0x000fe4000fffe03f */
[----:B------:R-:W-:Y:S02]  /*91a0*/  UIADD3 UR8, UR8, 0x1, URZ ;  /* 0x0000000108087890 */ /* 0x000fe4000fffe03f */
[----:B------:R-:W-:Y:S01]  /*91b0*/  UISETP.NE.AND UP0, UPT, UR36, 0x2, UPT ;  /* 0x000000022400788c */ /* 0x000fe2000bf05270 */
[----:B------:R-:W-:Y:S02]  /*91c0*/  UMOV UR6, UR4 ;  /* 0x0000000400067c82 */ /* 0x000fe40008000000 */
[----:B------:R-:W-:Y:S01]  /*91d0*/  HGMMA.64x128x16.F32 R24, R180, gdesc[UR4].tnspB, R24, gsb0 ;  /* 0x41e00004b4187df0 */ /* 0x000fe20008000818 */
[----:B------:R-:W-:Y:S01]  /*91e0*/  UIADD3 UR6, UR4, 0x80, URZ ;  /* 0x0000008004067890 */ /* 0x000fe2000fffe03f */
[----:B--2---:R-:W-:Y:S01]  /*91f0*/  FADD.FTZ R3, R3, R6 ;  /* 0x0000000603037221 */ /* 0x004fe20000010000 */
[----:B------:R-:W-:Y:S01]  /*9200*/  UMOV UR7, 0x40000040 ;  /* 0x4000004000077882 */ /* 0x000fe20000000000 */
[----:B------:R-:W-:-:S02]  /*9210*/  IMAD.U32 R186, RZ, RZ, UR8 ;  /* 0x00000008ffba7e24 */ /* 0x000fc4000f8e00ff */
[----:B-1----:R-:W-:Y:S01]  /*9220*/  FADD.FTZ R8, R2, R5 ;  /* 0x0000000502087221 */ /* 0x002fe20000010000 */
[----:B------:R-:W-:Y:S01]  /*9230*/  IMAD.MOV.U32 R5, RZ, RZ, RZ ;  /* 0x000000ffff057224 */ /* 0x000fe200078e00ff */
[----:B------:R-:W1:Y:S01]  /*9240*/  SHFL.BFLY PT, R2, R3, 0x1, 0x1f ;  /* 0x0c201f0003027f89 */ /* 0x000e6200000e0000 */
[----:B------:R-:W-:-:S03]  /*9250*/  USEL UR36, UR36, URZ, UP0 ;  /* 0x0000003f24247287 */ /* 0x000fc60008000000 */
[----:B------:R-:W2:Y:S01]  /*9260*/  SHFL.BFLY PT, R9, R8, 0x1, 0x1f ;  /* 0x0c201f0008097f89 */ /* 0x000ea200000e0000 */
[----:B-1----:R-:W-:Y:S01]  /*9270*/  FADD.FTZ R11, R3, R2 ;  /* 0x00000002030b7221 */ /* 0x002fe20000010000 */
[----:B------:R-:W-:Y:S02]  /*9280*/  IMAD.MOV.U32 R3, RZ, RZ, -0x800000 ;  /* 0xff800000ff037424 */ /* 0x000fe400078e00ff */
[----:B------:R-:W-:Y:S02]  /*9290*/  IMAD.MOV.U32 R2, RZ, RZ, -0x800000 ;  /* 0xff800000ff027424 */ /* 0x000fe400078e00ff */
[----:B--2---:R-:W-:Y:S01]  /*92a0*/  FADD.FTZ R13, R8, R9 ;  /* 0x00000009080d7221 */ /* 0x004fe20000010000 */
[----:B------:R-:W-:Y:S01]  /*92b0*/  FSETP.NE.FTZ.AND P0, PT, R11, RZ, PT ;  /* 0x000000ff0b00720b */ /* 0x000fe20003f15000 */
[----:B------:R-:W-:-:S03]  /*92c0*/  IMAD.U32 R8, RZ, RZ, UR5 ;  /* 0x00000005ff087e24 */ /* 0x000fc6000f8e00ff */
[----:B------:R-:W-:-:S09]  /*92d0*/  FSETP.NE.FTZ.AND P2, PT, R13, RZ, PT ;  /* 0x000000ff0d00720b */ /* 0x000fd20003f55000 */
[----:B------:R-:W1:Y:S01]  /*92e0*/  @P0 MUFU.LG2 R10, R11 ;  /* 0x0000000b000a0308 */ /* 0x000e620000000c00 */
[----:B------:R-:W-:-:S03]  /*92f0*/  @P0 FMUL.FTZ R9, R0, 0.69314718246459960938 ;  /* 0x3f31721800090820 */ /* 0x000fc60000410000 */
[----:B------:R-:W-:Y:S01]  /*9300*/  @P2 FMUL.FTZ R15, R0, 0.69314718246459960938 ;  /* 0x3f317218000f2820 */ /* 0x000fe20000410000 */
[----:B------:R-:W-:-:S03]  /*9310*/  @!P1 VIADD R0, R8, 0x34860 ;  /* 0x0003486008009836 */ /* 0x000fc60000000000 */
[----:B------:R-:W2:Y:S02]  /*9320*/  @P2 MUFU.LG2 R6, R13 ;  /* 0x0000000d00062308 */ /* 0x000ea40000000c00 */
[----:B------:R-:W-:-:S06]  /*9330*/  @!P1 PRMT R0, RZ, 0x654, R0 ;  /* 0x00000654ff009816 */ /* 0x000fcc0000000000 */
[----:B------:R-:W3:Y:S01]  /*9340*/  @P0 MUFU.RCP R5, R11 ;  /* 0x0000000b00050308 */ /* 0x000ee20000001000 */
[----:B-1----:R-:W-:-:S04]  /*9350*/  @P0 FMUL.FTZ R10, R10, 0.69314718246459960938 ;  /* 0x3f3172180a0a0820 */ /* 0x002fc80000410000 */
[----:B------:R-:W-:Y:S01]  /*9360*/  @P0 FFMA.FTZ R3, R9, R4, R10 ;  /* 0x0000000409030223 */ /* 0x000fe2000001000a */
[----:B------:R-:W-:Y:S02]  /*9370*/  PLOP3.LUT P0, PT, PT, PT, PT, 0x8, 0x0 ;  /* 0x000000000000781c */ /* 0x000fe40003f0e170 */
[----:B------:R-:W1:Y:S01]  /*9380*/  @P2 MUFU.RCP R12, R13 ;  /* 0x0000000d000c2308 */ /* 0x000e620000001000 */
        /* <DEDUP_REMOVED lines=39> */
[----:B------:R2:W-:Y:S01]  /*9600*/  @!P1 SYNCS.ARRIVE.TRANS64.RED.A1T0 RZ, [R0+URZ], RZ ;  /* 0x000000ff00ff99a7 */ /* 0x0005e2000810043f */
[-C--:B---3--:R-:W-:Y:S01]  /*9610*/  FMUL.FTZ R8, R24, R5.reuse ;  /* 0x0000000518087220 */ /* 0x088fe20000410000 */
        /* <DEDUP_REMOVED lines=63> */
.L_x_1866:
        /* <DEDUP_REMOVED lines=9> */
[C---:B------:R-:W-:Y:S01]  /*9aa0*/  IADD3 R27, P2, R16.reuse, 0x20, RZ ;  /* 0x00000020101b7810 */ /* 0x040fe20007f5e0ff */
[----:B------:R-:W-:Y:S01]  /*9ab0*/  ULDC UR10, c[0x0][0xa88] ;  /* 0x0002a200000a7ab9 */ /* 0x000fe20000000800 */
[C---:B------:R-:W-:Y:S01]  /*9ac0*/  IADD3 R15, P4, R16.reuse, 0x4000, RZ ;  /* 0x00004000100f7810 */ /* 0x040fe20007f9e0ff */
[----:B------:R-:W-:Y:S01]  /*9ad0*/  VIADD R4, R91, 0x8 ;  /* 0x000000085b047836 */ /* 0x000fe20000000000 */
[C---:B------:R-:W-:Y:S01]  /*9ae0*/  LOP3.LUT R5, R16.reuse, 0x380, RZ, 0xc0, !PT ;  /* 0x0000038010057812 */ /* 0x040fe200078ec0ff */
[----:B------:R-:W1:Y:S01]  /*9af0*/  LDC.64 R88, c[0x0][0xb78] ;  /* 0x0002de00ff587b82 */ /* 0x000e620000000a00 */
[----:B------:R-:W-:Y:S01]  /*9b00*/  LOP3.LUT R26, R27, 0x380, RZ, 0xc0, !PT ;  /* 0x000003801b1a7812 */ /* 0x000fe200078ec0ff */
[----:B------:R-:W-:Y:S01]  /*9b10*/  USHF.R.S32.HI UR5, URZ, 0x1f, UR43 ;  /* 0x0000001f3f057899 */ /* 0x000fe2000801142b */
[----:B------:R-:W-:Y:S01]  /*9b20*/  LOP3.LUT P0, RZ, R187, 0x3, RZ, 0xc0, !PT ;  /* 0x00000003bbff7812 */ /* 0x000fe2000780c0ff */
[----:B------:R-:W-:Y:S01]  /*9b30*/  ULDC.64 UR8, c[0x0][0xb70] ;  /* 0x0002dc0000087ab9 */ /* 0x000fe20000000a00 */
[C---:B------:R-:W-:Y:S01]  /*9b40*/  IADD3 R13, P6, R16.reuse, 0x40, RZ ;  /* 0x00000040100d7810 */ /* 0x040fe20007fde0ff */
[----:B------:R-:W-:Y:S01]  /*9b50*/  UIMAD UR5, UR5, UR8, URZ ;  /* 0x00000008050572a4 */ /* 0x000fe2000f8e023f */
[----:B------:R-:W-:Y:S01]  /*9b60*/  LOP3.LUT R14, R15, 0x380, RZ, 0xc0, !PT ;  /* 0x000003800f0e7812 */ /* 0x000fe200078ec0ff */
[----:B------:R-:W-:Y:S01]  /*9b70*/  UIMAD.WIDE.U32 UR6, UR43, UR8, URZ ;  /* 0x000000082b0672a5 */ /* 0x000fe2000f8e003f */
[----:B------:R-:W-:Y:S01]  /*9b80*/  IADD3 R21, P5, R16, 0x60, RZ ;  /* 0x0000006010157810 */ /* 0x000fe20007fbe0ff */
[----:B------:R-:W-:Y:S01]  /*9b90*/  USHF.R.S32.HI UR8, URZ, 0x1f, UR44 ;  /* 0x0000001f3f087899 */ /* 0x000fe2000801142c */
[----:B------:R-:W-:Y:S01]  /*9ba0*/  SHF.R.U64 R5, R5, 0x3, RZ ;  /* 0x0000000305057819 */ /* 0x000fe200000012ff */
[----:B------:R-:W-:Y:S01]  /*9bb0*/  UIMAD UR5, UR43, UR9, UR5 ;  /* 0x000000092b0572a4 */ /* 0x000fe2000f8e0205 */
[----:B------:R-:W-:-:S02]  /*9bc0*/  SHF.R.U64 R26, R26, 0x3, RZ ;  /* 0x000000031a1a7819 */ /* 0x000fc400000012ff */
[----:B------:R-:W-:Y:S01]  /*9bd0*/  ISETP.GE.OR P1, PT, R4, UR10, P0 ;  /* 0x0000000a04007c0c */ /* 0x000fe20008726670 */
[----:B------:R-:W-:Y:S01]  /*9be0*/  UIADD3 UR5, UR7, UR5, URZ ;  /* 0x0000000507057290 */ /* 0x000fe2000fffe03f */
[----:B------:R-:W-:Y:S02]  /*9bf0*/  LOP3.LUT R24, R13, 0x380, RZ, 0xc0, !PT ;  /* 0x000003800d187812 */ /* 0x000fe400078ec0ff */
[----:B------:R-:W-:Y:S02]  /*9c00*/  SHF.R.U64 R14, R14, 0x3, RZ ;  /* 0x000000030e0e7819 */ /* 0x000fe400000012ff */
[----:B------:R-:W-:Y:S02]  /*9c10*/  LOP3.LUT R20, R21, 0x380, RZ, 0xc0, !PT ;  /* 0x0000038015147812 */ /* 0x000fe400078ec0ff */
[----:B------:R-:W-:Y:S01]  /*9c20*/  LOP3.LUT R4, R5, R16, RZ, 0x3c, !PT ;  /* 0x0000001005047212 */ /* 0x000fe200078e3cff */
[--C-:B------:R-:W-:Y:S01]  /*9c30*/  IMAD.MOV.U32 R5, RZ, RZ, R17.reuse ;  /* 0x000000ffff057224 */ /* 0x100fe200078e0011 */
[----:B------:R-:W-:Y:S01]  /*9c40*/  LOP3.LUT R26, R26, R27, RZ, 0x3c, !PT ;  /* 0x0000001b1a1a7212 */ /* 0x000fe200078e3cff */
[----:B------:R-:W-:Y:S01]  /*9c50*/  IMAD.X R27, RZ, RZ, R17, P2 ;  /* 0x000000ffff1b7224 */ /* 0x000fe200010e0611 */
[----:B------:R-:W-:-:S02]  /*9c60*/  SHF.R.U64 R24, R24, 0x3, RZ ;  /* 0x0000000318187819 */ /* 0x000fc400000012ff */
[----:B------:R-:W-:Y:S02]  /*9c70*/  LOP3.LUT R14, R14, R15, RZ, 0x3c, !PT ;  /* 0x0000000f0e0e7212 */ /* 0x000fe400078e3cff */
[----:B------:R-:W-:Y:S02]  /*9c80*/  SHF.R.U64 R20, R20, 0x3, RZ ;  /* 0x0000000314147819 */ /* 0x000fe400000012ff */
[----:B------:R-:W-:Y:S02]  /*9c90*/  IADD3 R15, P2, R16, 0x4040, RZ ;  /* 0x00004040100f7810 */ /* 0x000fe40007f5e0ff */
[----:B------:R-:W-:Y:S02]  /*9ca0*/  MOV R31, R4 ;  /* 0x00000004001f7202 */ /* 0x000fe40000000f00 */
[----:B------:R-:W-:Y:S02]  /*9cb0*/  LOP3.LUT R24, R24, R13, RZ, 0x3c, !PT ;  /* 0x0000000d18187212 */ /* 0x000fe400078e3cff */
[----:B------:R-:W-:Y:S01]  /*9cc0*/  F2FP.F16.F32.PACK_AB R4, R25, R8 ;  /* 0x000000081904723e */ /* 0x000fe200000000ff */
[----:B------:R-:W-:Y:S01]  /*9cd0*/  IMAD.X R25, RZ, RZ, R17, P6 ;  /* 0x000000ffff197224 */ /* 0x000fe200030e0611 */
[----:B------:R-:W-:-:S02]  /*9ce0*/  LOP3.LUT R20, R20, R21, RZ, 0x3c, !PT ;  /* 0x0000001514147212 */ /* 0x000fc400078e3cff */
[C---:B------:R-:W-:Y:S02]  /*9cf0*/  IADD3 R13, P3, R16.reuse, 0x4020, RZ ;  /* 0x00004020100d7810 */ /* 0x040fe40007f7e0ff */
[----:B------:R-:W-:Y:S02]  /*9d00*/  LOP3.LUT R10, R15, 0x380, RZ, 0xc0, !PT ;  /* 0x000003800f0a7812 */ /* 0x000fe400078ec0ff */
[----:B------:R-:W-:Y:S02]  /*9d10*/  IADD3 R21, P6, R16, 0x4060, RZ ;  /* 0x0000406010157810 */ /* 0x000fe40007fde0ff */
[----:B------:R-:W-:Y:S02]  /*9d20*/  LOP3.LUT R12, R13, 0x380, RZ, 0xc0, !PT ;  /* 0x000003800d0c7812 */ /* 0x000fe400078ec0ff */
[----:B------:R-:W-:Y:S02]  /*9d30*/  SHF.R.U64 R10, R10, 0x3, RZ ;  /* 0x000000030a0a7819 */ /* 0x000fe400000012ff */
[----:B------:R-:W-:-:S02]  /*9d40*/  LOP3.LUT R8, R21, 0x380, RZ, 0xc0, !PT ;  /* 0x0000038015087812 */ /* 0x000fc400078ec0ff */
[----:B------:R-:W-:Y:S01]  /*9d50*/  F2FP.F16.F32.PACK_AB R5, R0, R11 ;  /* 0x0000000b0005723e */ /* 0x000fe200000000ff */
[--C-:B------:R-:W-:Y:S01]  /*9d60*/  IMAD.X R11, RZ, RZ, R17.reuse, P2 ;  /* 0x000000ffff0b7224 */ /* 0x100fe200010e0611 */
[----:B------:R-:W-:Y:S01]  /*9d70*/  F2FP.F16.F32.PACK_AB R6, R6, R9 ;  /* 0x000000090606723e */ /* 0x000fe200000000ff */
[--C-:B------:R-:W-:Y:S01]  /*9d80*/  IMAD.X R9, RZ, RZ, R17.reuse, P6 ;  /* 0x000000ffff097224 */ /* 0x100fe200030e0611 */
[----:B------:R-:W-:Y:S02]  /*9d90*/  SHF.R.U64 R12, R12, 0x3, RZ ;  /* 0x000000030c0c7819 */ /* 0x000fe400000012ff */
[----:B------:R-:W-:Y:S01]  /*9da0*/  F2FP.F16.F32.PACK_AB R7, R7, R30 ;  /* 0x0000001e0707723e */ /* 0x000fe200000000ff */
[----:B------:R-:W-:Y:S01]  /*9db0*/  BAR.SYNC.DEFER_BLOCKING 0x1, 0x100 ;  /* 0x0044000000007b1d */ /* 0x000fe20000010000 */
[----:B------:R-:W-:Y:S01]  /*9dc0*/  LOP3.LUT R10, R10, R15, RZ, 0x3c, !PT ;  /* 0x0000000f0a0a7212 */ /* 0x000fe200078e3cff */
[----:B------:R-:W-:Y:S01]  /*9dd0*/  IMAD.X R15, RZ, RZ, R17, P4 ;  /* 0x000000ffff0f7224 */ /* 0x000fe200020e0611 */
[----:B------:R-:W-:-:S02]  /*9de0*/  SHF.R.U64 R8, R8, 0x3, RZ ;  /* 0x0000000308087819 */ /* 0x000fc400000012ff */
[----:B------:R-:W-:Y:S02]  /*9df0*/  MOV R28, R24 ;  /* 0x00000018001c7202 */ /* 0x000fe40000000f00 */
[----:B------:R-:W-:Y:S01]  /*9e00*/  LOP3.LUT R12, R12, R13, RZ, 0x3c, !PT ;  /* 0x0000000d0c0c7212 */ /* 0x000fe200078e3cff */
[--C-:B------:R-:W-:Y:S01]  /*9e10*/  IMAD.X R13, RZ, RZ, R17.reuse, P3 ;  /* 0x000000ffff0d7224 */ /* 0x100fe200018e0611 */
[----:B------:R-:W-:Y:S01]  /*9e20*/  MOV R24, R10 ;  /* 0x0000000a00187202 */ /* 0x000fe20000000f00 */
[----:B-1----:R-:W-:Y:S01]  /*9e30*/  IMAD R10, R88, UR8, RZ ;  /* 0x00000008580a7c24 */ /* 0x002fe2000f8e02ff */
[----:B------:R-:W-:Y:S01]  /*9e40*/  LOP3.LUT R8, R8, R21, RZ, 0x3c, !PT ;  /* 0x0000001508087212 */ /* 0x000fe200078e3cff */
[----:B------:R-:W-:Y:S01]  /*9e50*/  IMAD.X R21, RZ, RZ, R17, P5 ;  /* 0x000000ffff157224 */ /* 0x000fe200028e0611 */
[----:B------:R-:W-:Y:S01]  /*9e60*/  MOV R29, R26 ;  /* 0x0000001a001d7202 */ /* 0x000fe20000000f00 */
[----:B------:R-:W-:Y:S01]  /*9e70*/  IMAD R30, R89, UR44, R10 ;  /* 0x0000002c591e7c24 */ /* 0x000fe2000f8e020a */
[----:B------:R-:W-:-:S02]  /*9e80*/  MOV R0, R8 ;  /* 0x0000000800007202 */ /* 0x000fc40000000f00 */
[----:B------:R-:W-:Y:S02]  /*9e90*/  MOV R26, R14 ;  /* 0x0000000e001a7202 */ /* 0x000fe40000000f00 */
[----:B------:R-:W-:Y:S02]  /*9ea0*/  MOV R25, R12 ;  /* 0x0000000c00197202 */ /* 0x000fe40000000f00 */
[----:B------:R-:W-:Y:S02]  /*9eb0*/  F2FP.F16.F32.PACK_AB R8, R41, R40 ;  /* 0x000000282908723e */ /* 0x000fe400000000ff */
[----:B------:R-:W-:Y:S01]  /*9ec0*/  F2FP.F16.F32.PACK_AB R9, R43, R42 ;  /* 0x0000002a2b09723e */ /* 0x000fe200000000ff */
[----:B------:R1:W-:Y:S01]  /*9ed0*/  STSM.16.M88.4 [R31], R4 ;  /* 0x000000041f007844 */ /* 0x0003e20000000200 */
[----:B------:R-:W-:Y:S02]  /*9ee0*/  F2FP.F16.F32.PACK_AB R10, R45, R44 ;  /* 0x0000002c2d0a723e */ /* 0x000fe400000000ff */
[----:B------:R-:W-:-:S02]  /*9ef0*/  F2FP.F16.F32.PACK_AB R11, R47, R46 ;  /* 0x0000002e2f0b723e */ /* 0x000fc400000000ff */
[----:B------:R-:W-:Y:S01]  /*9f00*/  MOV R27, R20 ;  /* 0x00000014001b7202 */ /* 0x000fe20000000f00 */
[----:B------:R-:W-:Y:S01]  /*9f10*/  IMAD.U32 R21, RZ, RZ, UR7 ;  /* 0x00000007ff157e24 */ /* 0x000fe2000f8e00ff */
[----:B------:R-:W-:Y:S01]  /*9f20*/  F2FP.F16.F32.PACK_AB R12, R49, R48 ;  /* 0x00000030310c723e */ /* 0x000fe200000000ff */
[----:B------:R-:W-:Y:S01]  /*9f30*/  IMAD.U32 R20, RZ, RZ, UR6 ;  /* 0x00000006ff147e24 */ /* 0x000fe2000f8e00ff */
[----:B------:R-:W-:Y:S01]  /*9f40*/  F2FP.F16.F32.PACK_AB R13, R51, R50 ;  /* 0x00000032330d723e */ /* 0x000fe200000000ff */
[----:B------:R-:W-:Y:S01]  /*9f50*/  IMAD.U32 R21, RZ, RZ, UR5 ;  /* 0x00000005ff157e24 */ /* 0x000fe2000f8e00ff */
[----:B------:R-:W-:Y:S01]  /*9f60*/  F2FP.F16.F32.PACK_AB R14, R53, R52 ;  /* 0x00000034350e723e */ /* 0x000fe200000000ff */
[----:B------:R-:W-:Y:S01]  /*9f70*/  ULDC.64 UR6, c[0x0][0xb40] ;  /* 0x0002d00000067ab9 */ /* 0x000fe20000000a00 */
[----:B------:R-:W-:Y:S01]  /*9f80*/  F2FP.F16.F32.PACK_AB R15, R55, R54 ;  /* 0x00000036370f723e */ /* 0x000fe200000000ff */
[----:B------:R-:W-:Y:S01]  /*9f90*/  IMAD.WIDE.U32 R20, R88, UR44, R20 ;  /* 0x0000002c58147c25 */ /* 0x000fe2000f8e0014 */
[----:B------:R-:W-:-:S02]  /*9fa0*/  F2FP.F16.F32.PACK_AB R64, R65, R64 ;  /* 0x000000404140723e */ /* 0x000fc400000000ff */
[----:B-1----:R-:W-:Y:S02]  /*9fb0*/  F2FP.F16.F32.PACK_AB R4, R33, R32 ;  /* 0x000000202104723e */ /* 0x002fe400000000ff */
        /* <DEDUP_REMOVED lines=8> */
[----:B------:R-:W-:Y:S01]  /*a040*/  STSM.16.M88.4 [R28], R8 ;  /* 0x000000081c007844 */ /* 0x000fe20000000200 */
[----:B------:R-:W-:Y:S02]  /*a050*/  F2FP.F16.F32.PACK_AB R73, R75, R74 ;  /* 0x0000004a4b49723e */ /* 0x000fe400000000ff */
[----:B------:R-:W-:Y:S01]  /*a060*/  F2FP.F16.F32.PACK_AB R80, R81, R80 ;  /* 0x000000505150723e */ /* 0x000fe200000000ff */
[----:B------:R-:W-:Y:S01]  /*a070*/  STSM.16.M88.4 [R27], R12 ;  /* 0x0000000c1b007844 */ /* 0x000fe20000000200 */
[----:B------:R-:W-:Y:S02]  /*a080*/  F2FP.F16.F32.PACK_AB R74, R77, R76 ;  /* 0x0000004c4d4a723e */ /* 0x000fe400000000ff */
        /* <DEDUP_REMOVED lines=8> */
[----:B------:R-:W-:Y:S01]  /*a110*/  SHF.R.S32.HI R29, RZ, 0x1f, R91 ;  /* 0x0000001fff1d7819 */ /* 0x000fe2000001145b */
[----:B------:R1:W-:Y:S01]  /*a120*/  STSM.16.M88.4 [R26], R4 ;  /* 0x000000041a007844 */ /* 0x0003e20000000200 */
[C---:B------:R-:W-:Y:S02]  /*a130*/  IADD3 R20, P2, R91.reuse, R20, RZ ;  /* 0x000000145b147210 */ /* 0x040fe40007f5e0ff */
[----:B------:R-:W-:Y:S01]  /*a140*/  ISETP.GE.OR P0, PT, R91, UR10, P0 ;  /* 0x0000000a5b007c0c */ /* 0x000fe20008706670 */
[----:B------:R-:W-:Y:S01]  /*a150*/  STSM.16.M88.4 [R25], R64 ;  /* 0x0000004019007844 */ /* 0x000fe20000000200 */
[----:B------:R-:W-:-:S03]  /*a160*/  IADD3.X R29, R29, R21, R30, P2, !PT ;  /* 0x000000151d1d7210 */ /* 0x000fc600017fe41e */
[----:B------:R-:W-:Y:S04]  /*a170*/  STSM.16.M88.4 [R24], R72 ;  /* 0x0000004818007844 */ /* 0x000fe80000000200 */
[----:B------:R-:W-:Y:S01]  /*a180*/  STSM.16.M88.4 [R0], R80 ;  /* 0x0000005000007844 */ /* 0x000fe20000000200 */
        /* <DEDUP_REMOVED lines=8> */
[----:B------:R-:W1:Y:S03]  /*a210*/  SHFL.IDX PT, R6, R189, RZ, 0x1f ;  /* 0x00001fffbd067589 */ /* 0x000e6600000e0000 */
[----:B------:R-:W-:-:S05]  /*a220*/  LEA.HI.X R5, R20, UR7, R29, 0x2, P2 ;  /* 0x0000000714057c11 */ /* 0x000fca00090f141d */
[----:B------:R2:W-:Y:S04]  /*a230*/  @!P1 STG.E desc[UR60][R4.64+0x20], R2 ;  /* 0x0000200204009986 */ /* 0x0005e8000c10193c */
        /* <DEDUP_REMOVED lines=24> */
.L_x_1900:
[----:B------:R-:W-:Y:S05]  /*a3c0*/  BSYNC B0 ;  /* 0x0000000000007941 */ /* 0x000fea0003800000 */
.L_x_1899:
[----:B------:R-:W-:Y:S05]  /*a3d0*/  BRA `(.L_x_1898) ;  /* 0x00000008001c7947 */ /* 0x000fea0003800000 */
.L_x_1897:
        /* <DEDUP_REMOVED lines=10> */
[----:B------:R-:W-:Y:S01]  /*a480*/  IMAD.U32 R2, RZ, RZ, UR42 ;  /* 0x0000002aff027e24 */ /* 0x000fe2000f8e00ff */
[----:B------:R-:W-:-:S04]  /*a490*/  ULDC UR5, c[0x0][0xa88] ;  /* 0x0002a20000057ab9 */ /* 0x000fc80000000800 */
        /* <DEDUP_REMOVED lines=19> */
.L_x_1902:
[----:B------:R-:W-:Y:S05]  /*a5d0*/  BSYNC B0 ;  /* 0x0000000000007941 */ /* 0x000fea0003800000 */
.L_x_1901:
        /* <DEDUP_REMOVED lines=39> */
.L_x_1904:
[----:B------:R-:W-:Y:S05]  /*a850*/  BSYNC B0 ;  /* 0x0000000000007941 */ /* 0x000fea0003800000 */
.L_x_1903:
[----:B------:R-:W-:Y:S04]  /*a860*/  BSSY B0, `(.L_x_1905) ;  /* 0x0000014000007945 */ /* 0x000fe80003800000 */
[----:B------:R-:W-:Y:S05]  /*a870*/  @P4 BRA `(.L_x_1906) ;  /* 0x0000000000484947 */ /* 0x000fea0003800000 */
[----:B-1----:R-:W-:Y:S01]  /*a880*/  IADD3 R9, P2, R4, 0x20, RZ ;  /* 0x0000002004097810 */ /* 0x002fe20007f5e0ff */
[----:B------:R-:W-:Y:S01]  /*a890*/  ULDC.64 UR6, c[0x0][0xad8] ;  /* 0x0002b60000067ab9 */ /* 0x000fe20000000a00 */
[----:B------:R-:W-:Y:S01]  /*a8a0*/  MOV R2, R6 ;  /* 0x0000000600027202 */ /* 0x000fe20000000f00 */
[----:B------:R-:W-:Y:S01]  /*a8b0*/  IMAD.MOV.U32 R3, RZ, RZ, R11 ;  /* 0x000000ffff037224 */ /* 0x000fe200078e000b */
[----:B------:R-:W-:Y:S01]  /*a8c0*/  ULDC UR5, c[0x0][0xa8c] ;  /* 0x0002a30000057ab9 */ /* 0x000fe20000000800 */
[----:B------:R-:W-:Y:S01]  /*a8d0*/  IMAD.X R0, RZ, RZ, R5, P2 ;  /* 0x000000ffff007224 */ /* 0x000fe200010e0605 */
[C---:B------:R-:W-:Y:S01]  /*a8e0*/  ISETP.GE.AND P3, PT, R18.reuse, UR5, PT ;  /* 0x0000000512007c0c */ /* 0x040fe2000bf66270 */
[----:B------:R-:W-:Y:S02]  /*a8f0*/  VIADD R8, R18, 0x40 ;  /* 0x0000004012087836 */ /* 0x000fe40000000000 */
        /* <DEDUP_REMOVED lines=10> */
.L_x_1906:
[----:B------:R-:W-:Y:S05]  /*a9a0*/  BSYNC B0 ;  /* 0x0000000000007941 */ /* 0x000fea0003800000 */
.L_x_1905:
        /* <DEDUP_REMOVED lines=20> */
.L_x_1908:
[----:B------:R-:W-:Y:S05]  /*aaf0*/  BSYNC B0 ;  /* 0x0000000000007941 */ /* 0x000fea0003800000 */
.L_x_1907:
        /* <DEDUP_REMOVED lines=20> */
.L_x_1909:
[----:B------:R-:W-:Y:S05]  /*ac40*/  BSYNC B0 ;  /* 0x0000000000007941 */ /* 0x000fea0003800000 */
.L_x_1898:
[----:B------:R-:W5:Y:S02]  /*ac50*/  LDC R0, c[0x0][0xda8] ;  /* 0x00036a00ff007b82 */ /* 0x000f640000000800 */
[----:B-----5:R-:W-:-:S13]  /*ac60*/  ISETP.LE.AND P0, PT, R0, UR4, PT ;  /* 0x0000000400007c0c */ /* 0x020fda000bf03270 */
[----:B------:R-:W-:Y:S05]  /*ac70*/  @!P0 BRA `(.L_x_1910) ;  /* 0xffffff60005c8947 */ /* 0x000fea000383ffff */
[----:B------:R-:W-:Y:S05]  /*ac80*/  EXIT ;  /* 0x000000000000794d */ /* 0x000fea0003800000 */
.L_x_1862:
        /* <DEDUP_REMOVED lines=8> */
[----:B------:R-:W-:Y:S02]  /*ad10*/  IMAD.MOV.U32 R17, RZ, RZ, 0x1 ;  /* 0x00000001ff117424 */ /* 0x000fe400078e00ff */
[----:B------:R-:W-:-:S04]  /*ad20*/  IMAD.MOV.U32 R16, RZ, RZ, RZ ;  /* 0x000000ffff107224 */ /* 0x000fc800078e00ff */
[----:B------:R-:W1:Y:S02]  /*ad30*/  LDC R0, c[0x0][0xda8] ;  /* 0x00036a00ff007b82 */ /* 0x000e640000000800 */
[----:B-1----:R-:W-:-:S13]  /*ad40*/  ISETP.LE.AND P0, PT, R0, UR4, PT ;  /* 0x0000000400007c0c */ /* 0x002fda000bf03270 */
[----:B------:R-:W-:Y:S05]  /*ad50*/  @P0 BRA `(.L_x_1911) ;  /* 0x0000002800d00947 */ /* 0x000fea0003800000 */
[----:B------:R-:W1:Y:S01]  /*ad60*/  S2R R2, SR_TID.X ;  /* 0x0000000000027919 */ /* 0x000e620000002100 */
[----:B------:R-:W-:Y:S01]  /*ad70*/  IMAD.U32 R18, RZ, RZ, UR4 ;  /* 0x00000004ff127e24 */ /* 0x000fe2000f8e00ff */
[----:B------:R-:W-:Y:S01]  /*ad80*/  ULDC UR48, c[0x0][0xc] ;  /* 0x0000030000307ab9 */ /* 0x000fe20000000800 */
[----:B------:R-:W-:Y:S01]  /*ad90*/  IMAD.MOV.U32 R16, RZ, RZ, RZ ;  /* 0x000000ffff107224 */ /* 0x000fe200078e00ff */
[----:B------:R-:W-:Y:S01]  /*ada0*/  ULDC.64 UR44, c[0x0][0x198] ;  /* 0x00006600002c7ab9 */ /* 0x000fe20000000a00 */
[----:B------:R-:W-:Y:S01]  /*adb0*/  IMAD.MOV.U32 R17, RZ, RZ, 0x1 ;  /* 0x00000001ff117424 */ /* 0x000fe200078e00ff */
[----:B------:R-:W-:Y:S01]  /*adc0*/  UMOV UR47, URZ ;  /* 0x0000003f002f7c82 */ /* 0x000fe20008000000 */
[----:B-1----:R-:W-:-:S07]  /*add0*/  LOP3.LUT R19, R2, 0x1f, RZ, 0xc0, !PT ;  /* 0x0000001f02137812 */ /* 0x002fce00078ec0ff */
.L_x_1959:
        /* <DEDUP_REMOVED lines=21> */
.L_x_1912:
[----:B------:R-:W-:Y:S01]  /*af30*/  ULDC UR9, c[0x0][0xdc4] ;  /* 0x0003710000097ab9 */ /* 0x000fe20000000800 */
[----:B------:R-:W-:Y:S01]  /*af40*/  UMOV UR7, UR8 ;  /* 0x0000000800077c82 */ /* 0x000fe20008000000 */
[----:B------:R-:W-:-:S11]  /*af50*/  UISETP.NE.AND UP0, UPT, UR9, 0x1, UPT ;  /* 0x000000010900788c */ /* 0x000fd6000bf05270 */
[----:B------:R-:W-:Y:S02]  /*af60*/  @UP0 ULDC.64 UR10, c[0x0][0xdc8] ;  /* 0x00037200000a0ab9 */ /* 0x000fe40000000a00 */
[----:B------:R-:W-:-:S04]  /*af70*/  UIMAD.WIDE.U32 UR4, UR8, UR10, URZ ;  /* 0x0000000a080472a5 */ /* 0x000fc8000f8e003f */
[----:B------:R-:W-:-:S04]  /*af80*/  @UP0 USHF.R.U32.HI UR7, URZ, UR11, UR5 ;  /* 0x0000000b3f070299 */ /* 0x000fc80008011605 */
[----:B------:R-:W-:-:S12]  /*af90*/  UIMAD UR4, UR7, UR9, URZ ;  /* 0x00000009070472a4 */ /* 0x000fd8000f8e023f */
.L_x_1913:
[----:B------:R-:W-:Y:S01]  /*afa0*/  ULOP3.LUT UR5, URZ, UR7, URZ, 0x33, !UPT ;  /* 0x000000073f057292 */ /* 0x000fe2000f8e333f */
[----:B------:R-:W-:Y:S01]  /*afb0*/  BSSY B6, `(.L_x_1914) ;  /* 0x000027f000067945 */ /* 0x000fe20003800000 */
[----:B------:R-:W-:Y:S01]  /*afc0*/  ULDC.64 UR10, c[0x0][0x3f8] ;  /* 0x0000fe00000a7ab9 */ /* 0x000fe20000000a00 */
[----:B------:R-:W-:Y:S01]  /*afd0*/  ULDC UR7, c[0x0][0xdac] ;  /* 0x00036b0000077ab9 */ /* 0x000fe20000000800 */
[----:B------:R-:W-:Y:S02]  /*afe0*/  UISETP.NE.U32.AND UP0, UPT, UR10, URZ, UPT ;  /* 0x0000003f0a00728c */ /* 0x000fe4000bf05070 */
[----:B------:R-:W-:Y:S02]  /*aff0*/  UIADD3 UR5, UR5, UR7, URZ ;  /* 0x0000000705057290 */ /* 0x000fe4000fffe03f */
[----:B------:R-:W-:Y:S02]  /*b000*/  UISETP.NE.AND.EX UP0, UPT, UR11, URZ, UPT, UP0 ;  /* 0x0000003f0b00728c */ /* 0x000fe4000bf05300 */
[----:B------:R-:W-:Y:S01]  /*b010*/  USHF.L.U32 UR41, UR5, 0x7, URZ ;  /* 0x0000000705297899 */ /* 0x000fe2000800063f */
[----:B------:R-:W-:Y:S01]  /*b020*/  ULDC UR7, c[0x0][0x404] ;  /* 0x0001010000077ab9 */ /* 0x000fe20000000800 */
[----:B------:R-:W-:Y:S01]  /*b030*/  ULDC UR10, c[0x0][0x288] ;  /* 0x0000a200000a7ab9 */ /* 0x000fe20000000800 */
[----:B------:R-:W-:-:S02]  /*b040*/  USEL UR7, UR7, 0x1, UP0 ;  /* 0x0000000107077887 */ /* 0x000fc40008000000 */
[----:B------:R-:W-:Y:S01]  /*b050*/  UIADD3 UR5, UR41, 0xff, -UR10 ;  /* 0x000000ff29057890 */ /* 0x000fe2000fffe80a */
[----:B------:R-:W-:Y:S02]  /*b060*/  ULDC UR9, c[0x0][0xdb8] ;  /* 0x00036e0000097ab9 */ /* 0x000fe40000000800 */
[----:B------:R-:W-:Y:S01]  /*b070*/  ULDC UR10, c[0x0][0x2e0] ;  /* 0x0000b800000a7ab9 */ /* 0x000fe20000000800 */
[----:B------:R-:W-:Y:S02]  /*b080*/  UISETP.NE.AND UP1, UPT, UR9, 0x1, UPT ;  /* 0x000000010900788c */ /* 0x000fe4000bf25270 */
[----:B------:R-:W-:Y:S02]  /*b090*/  UIMAD UR11, UR7, UR10, 0x7f ;  /* 0x0000007f070b74a4 */ /* 0x000fe4000f8e020a */
[----:B------:R-:W-:Y:S02]  /*b0a0*/  UIMAD UR5, UR7, UR10, UR5 ;  /* 0x0000000a070572a4 */ /* 0x000fe4000f8e0205 */
[----:B------:R-:W-:-:S02]  /*b0b0*/  USHF.R.S32.HI UR10, URZ, 0x1f, UR11 ;  /* 0x0000001f3f0a7899 */ /* 0x000fc4000801140b */
[----:B------:R-:W-:Y:S02]  /*b0c0*/  USHF.R.S32.HI UR7, URZ, 0x1f, UR5 ;  /* 0x0000001f3f077899 */ /* 0x000fe40008011405 */
[----:B------:R-:W-:Y:S02]  /*b0d0*/  ULEA.HI UR10, UR10, UR11, URZ, 0x7 ;  /* 0x0000000b0a0a7291 */ /* 0x000fe4000f8f383f */
[----:B------:R-:W-:Y:S02]  /*b0e0*/  ULEA.HI UR7, UR7, UR5, URZ, 0x7 ;  /* 0x0000000507077291 */ /* 0x000fe4000f8f383f */
[----:B------:R-:W-:Y:S02]  /*b0f0*/  USHF.R.S32.HI UR10, URZ, 0x7, UR10 ;  /* 0x000000073f0a7899 */ /* 0x000fe4000801140a */
[----:B------:R-:W-:Y:S02]  /*b100*/  USHF.R.S32.HI UR7, URZ, 0x7, UR7 ;  /* 0x000000073f077899 */ /* 0x000fe40008011407 */
[----:B------:R-:W-:-:S02]  /*b110*/  UIADD3 UR4, UR8, -UR4, URZ ;  /* 0x8000000408047290 */ /* 0x000fc4000fffe03f */
[----:B------:R-:W-:Y:S01]  /*b120*/  UISETP.LT.AND UP0, UPT, UR10, UR7, UPT ;  /* 0x000000070a00728c */ /* 0x000fe2000bf01270 */
[----:B------:R-:W-:-:S03]  /*b130*/  ULDC UR8, c[0x0][0xdc4] ;  /* 0x0003710000087ab9 */ /* 0x000fc60000000800 */
[----:B------:R-:W-:Y:S02]  /*b140*/  USEL UR39, UR10, UR7, UP0 ;  /* 0x000000070a277287 */ /* 0x000fe40008000000 */
[----:B------:R-:W-:-:S03]  /*b150*/  UIMAD UR6, UR6, UR8, UR4 ;  /* 0x00000008060672a4 */ /* 0x000fc6000f8e0204 */
[----:B------:R-:W-:Y:S01]  /*b160*/  @UP1 ULDC UR4, c[0x0][0xdbc] ;  /* 0x00036f0000041ab9 */ /* 0x000fe20000000800 */
[----:B------:R-:W-:Y:S01]  /*b170*/  ISETP.LT.AND P0, PT, RZ, UR39, PT ;  /* 0x00000027ff007c0c */ /* 0x000fe2000bf01270 */
[----:B------:R-:W-:Y:S01]  /*b180*/  UIMAD.WIDE.U32 UR4, UR6, UR4, URZ ;  /* 0x00000004060472a5 */ /* 0x000fe2000f8e003f */
[----:B------:R-:W-:Y:S01]  /*b190*/  @UP1 ULDC UR8, c[0x0][0xdc0] ;  /* 0x0003700000081ab9 */ /* 0x000fe20000000800 */
[----:B------:R-:W-:Y:S02]  /*b1a0*/  UMOV UR43, UR6 ;  /* 0x00000006002b7c82 */ /* 0x000fe40008000000 */
[----:B------:R-:W-:-:S04]  /*b1b0*/  @UP1 USHF.R.U32.HI UR43, URZ, UR8, UR5 ;  /* 0x000000083f2b1299 */ /* 0x000fc80008011605 */
[----:B------:R-:W-:-:S04]  /*b1c0*/  UIADD3 UR42, -UR43, URZ, URZ ;  /* 0x0000003f2b2a7290 */ /* 0x000fc8000fffe13f */
[----:B------:R-:W-:Y:S01]  /*b1d0*/  UIMAD UR42, UR9, UR42, UR6 ;  /* 0x0000002a092a72a4 */ /* 0x000fe2000f8e0206 */
[----:B------:R-:W-:Y:S11]  /*b1e0*/  @P0 BRA `(.L_x_1915) ;  /* 0x0000000000400947 */ /* 0x000ff60003800000 */
[----:B------:R-:W-:Y:S01]  /*b1f0*/  ISETP.NE.AND P0, PT, R19, RZ, PT ;  /* 0x000000ff1300720c */ /* 0x000fe20003f05270 */
[----:B------:R-:W-:-:S12]  /*b200*/  IMAD.MOV.U32 R13, RZ, RZ, R18 ;  /* 0x000000ffff0d7224 */ /* 0x000fd800078e0012 */
        /* <DEDUP_REMOVED lines=14> */
.L_x_1915:
        /* <DEDUP_REMOVED lines=23> */
.L_x_1917:
        /* <DEDUP_REMOVED lines=20> */
.L_x_1919:
[----:B------:R-:W-:Y:S01]  /*b5a0*/  MOV R2, 0x0 ;  /* 0x0000000000027802 */ /* 0x000fe20000000f00 */
[----:B------:R-:W-:Y:S01]  /*b5b0*/  ULDC.64 UR6, c[0x4][0x108] ;  /* 0x0100420000067ab9 */ /* 0x000fe20000000a00 */
[----:B------:R-:W-:Y:S01]  /*b5c0*/  ULDC.64 UR8, c[0x4][0x110] ;  /* 0x0100440000087ab9 */ /* 0x000fe20000000a00 */
[----:B------:R-:W-:Y:S01]  /*b5d0*/  ULDC.64 UR4, c[0x4][0x70] ;  /* 0x01001c0000047ab9 */ /* 0x000fe20000000a00 */
[----:B------:R-:W-:Y:S01]  /*b5e0*/  IMAD.U32 R4, RZ, RZ, UR6 ;  /* 0x00000006ff047e24 */ /* 0x000fe2000f8e00ff */
[----:B------:R-:W-:Y:S01]  /*b5f0*/  MOV R10, UR4 ;  /* 0x00000004000a7c02 */ /* 0x000fe20008000f00 */
[----:B------:R-:W1:Y:S01]  /*b600*/  LDC.64 R2, c[0x4][R2] ;  /* 0x0100000002027b82 */ /* 0x000e620000000a00 */
        /* <DEDUP_REMOVED lines=9> */
.L_x_1918:
[----:B------:R-:W-:Y:S01]  /*b6a0*/  ULDC.64 UR4, c[0x0][0x9f8] ;  /* 0x00027e0000047ab9 */ /* 0x000fe20000000a00 */
[----:B------:R-:W-:Y:S01]  /*b6b0*/  IMAD.U32 R5, RZ, RZ, UR43 ;  /* 0x0000002bff057e24 */ /* 0x000fe2000f8e00ff */
[----:B------:R-:W-:Y:S01]  /*b6c0*/  ISETP.NE.U32.AND P0, PT, RZ, UR4, PT ;  /* 0x00000004ff007c0c */ /* 0x000fe2000bf05070 */
[----:B------:R-:W-:Y:S01]  /*b6d0*/  IMAD.U32 R0, RZ, RZ, UR43 ;  /* 0x0000002bff007e24 */ /* 0x000fe2000f8e00ff */
[----:B------:R-:W1:Y:S02]  /*b6e0*/  LDC R4, c[0x0][0x428] ;  /* 0x00010a00ff047b82 */ /* 0x000e640000000800 */
[----:B------:R-:W-:-:S13]  /*b6f0*/  ISETP.NE.AND.EX P0, PT, RZ, UR5, PT, P0 ;  /* 0x00000005ff007c0c */ /* 0x000fda000bf05300 */
[----:B------:R-:W2:Y:S02]  /*b700*/  @P0 LDC.64 R2, c[0x0][0x9f8] ;  /* 0x00027e00ff020b82 */ /* 0x000ea40000000a00 */
[----:B--2---:R-:W-:-:S05]  /*b710*/  @P0 IMAD.WIDE R2, R5, 0x4, R2 ;  /* 0x0000000405020825 */ /* 0x004fca00078e0202 */
[----:B------:R2:W3:Y:S01]  /*b720*/  @P0 LDG.E R0, desc[UR60][R2.64] ;  /* 0x0000003c02000981 */ /* 0x0004e2000c1e1900 */
[----:B-1----:R-:W-:Y:S01]  /*b730*/  ISETP.NE.AND P0, PT, R4, 0x1, PT ;  /* 0x000000010400780c */ /* 0x002fe20003f05270 */
[----:B------:R-:W-:Y:S01]  /*b740*/  IMAD.U32 R4, RZ, RZ, UR42 ;  /* 0x0000002aff047e24 */ /* 0x000fe2000f8e00ff */
[----:B------:R-:W-:Y:S01]  /*b750*/  ISETP.NE.AND P1, PT, R19, RZ, PT ;  /* 0x000000ff1300720c */ /* 0x000fe20003f25270 */
[----:B------:R-:W-:Y:S01]  /*b760*/  UMOV UR40, URZ ;  /* 0x0000003f00287c82 */ /* 0x000fe20008000000 */
[----:B------:R-:W-:Y:S01]  /*b770*/  UMOV UR8, 0x40 ;  /* 0x0000004000087882 */ /* 0x000fe20000000000 */
[----:B------:R-:W-:Y:S01]  /*b780*/  UMOV UR9, UR41 ;  /* 0x0000002900097c82 */ /* 0x000fe20008000000 */
[----:B------:R-:W-:Y:S01]  /*b790*/  UMOV UR10, UR42 ;  /* 0x0000002a000a7c82 */ /* 0x000fe20008000000 */
[----:B------:R-:W-:Y:S01]  /*b7a0*/  UMOV UR11, UR43 ;  /* 0x0000002b000b7c82 */ /* 0x000fe20008000000 */
[----:B------:R-:W-:Y:S01]  /*b7b0*/  UMOV UR12, 0x80 ;  /* 0x00000080000c7882 */ /* 0x000fe20000000000 */
[----:B--2---:R-:W1:Y:S01]  /*b7c0*/  LDC.64 R2, c[0x0][0x3f8] ;  /* 0x0000fe00ff027b82 */ /* 0x004e620000000a00 */
[----:B------:R-:W-:Y:S01]  /*b7d0*/  UMOV UR13, UR41 ;  /* 0x00000029000d7c82 */ /* 0x000fe20008000000 */
[----:B------:R-:W-:Y:S01]  /*b7e0*/  UMOV UR14, UR42 ;  /* 0x0000002a000e7c82 */ /* 0x000fe20008000000 */
[----:B------:R-:W-:Y:S01]  /*b7f0*/  UMOV UR15, UR43 ;  /* 0x0000002b000f7c82 */ /* 0x000fe20008000000 */
[----:B------:R-:W-:-:S02]  /*b800*/  UMOV UR6, 0xffffffff ;  /* 0xffffffff00067882 */ /* 0x000fc40000000000 */
[----:B------:R-:W-:Y:S02]  /*b810*/  VOTEU.ALL UP1, P1 ;  /* 0x00000000003f7886 */ /* 0x000fe40000820000 */
[----:B------:R-:W2:Y:S03]  /*b820*/  @P0 LDC R5, c[0x0][0x42c] ;  /* 0x00010b00ff050b82 */ /* 0x000ea60000000800 */
[----:B------:R-:W-:-:S04]  /*b830*/  @!UP1 UIADD3 UR4, UP0, UR44, 0x270, URZ ;  /* 0x000002702c049890 */ /* 0x000fc8000ff1e03f */
[----:B------:R-:W-:Y:S01]  /*b840*/  @!UP1 UIADD3.X UR5, URZ, UR45, URZ, UP0, !UPT ;  /* 0x0000002d3f059290 */ /* 0x000fe200087fe43f */
[----:B------:R-:W4:Y:S08]  /*b850*/  @P0 LDC R6, c[0x0][0x430] ;  /* 0x00010c00ff060b82 */ /* 0x000f300000000800 */
[----:B------:R1:W-:Y:S01]  /*b860*/  @!UP1 UTMAPF.L2.4D [UR40], [UR4] ;  /* 0x00000028040095b8 */ /* 0x0003e20008018000 */
[----:B--2---:R-:W-:Y:S01]  /*b870*/  @P0 IMAD.HI.U32 R5, R5, UR42, RZ ;  /* 0x0000002a05050c27 */ /* 0x004fe2000f8e00ff */
[----:B------:R2:W-:Y:S04]  /*b880*/  @!UP1 UTMAPF.L2.4D [UR8], [UR4] ;  /* 0x00000008040095b8 */ /* 0x0005e80008018000 */
[----:B----4-:R-:W-:Y:S01]  /*b890*/  @P0 SHF.R.U32.HI R4, RZ, R6, R5 ;  /* 0x00000006ff040219 */ /* 0x010fe20000011605 */
[----:B------:R-:W-:Y:S01]  /*b8a0*/  IMAD.U32 R5, RZ, RZ, UR39 ;  /* 0x00000027ff057e24 */ /* 0x000fe2000f8e00ff */
[----:B-1----:R-:W-:Y:S01]  /*b8b0*/  ISETP.NE.U32.AND P0, PT, R2, RZ, PT ;  /* 0x000000ff0200720c */ /* 0x002fe20003f05070 */
[----:B------:R2:W-:Y:S02]  /*b8c0*/  @!UP1 UTMAPF.L2.4D [UR12], [UR4] ;  /* 0x0000000c040095b8 */ /* 0x0005e40008018000 */
[----:B------:R-:W-:Y:S01]  /*b8d0*/  VIADD R5, R5, 0xffffffff ;  /* 0xffffffff05057836 */ /* 0x000fe20000000000 */
[----:B------:R-:W-:-:S04]  /*b8e0*/  ISETP.NE.AND.EX P0, PT, R3, RZ, PT, P0 ;  /* 0x000000ff0300720c */ /* 0x000fc80003f05300 */
[----:B---3--:R-:W-:Y:S01]  /*b8f0*/  SEL R6, R0, RZ, !P0 ;  /* 0x000000ff00067207 */ /* 0x008fe20004000000 */
[----:B--2---:R-:W-:Y:S08]  /*b900*/  BRA.DIV UR6, `(.L_x_1920) ;  /* 0x0000002606607947 */ /* 0x004ff0000b800000 */
.L_x_1971:
[----:B------:R-:W-:Y:S01]  /*b910*/  UMOV UR4, 0xffffffff ;  /* 0xffffffff00047882 */ /* 0x000fe20000000000 */
[----:B------:R-:W-:Y:S02]  /*b920*/  SHF.R.S32.HI R12, RZ, 0x1f, R0 ;  /* 0x0000001fff0c7819 */ /* 0x000fe40000011400 */
[----:B------:R-:W-:Y:S05]  /*b930*/  BRA.DIV UR4, `(.L_x_1921) ;  /* 0x0000002604807947 */ /* 0x000fea000b800000 */
[----:B------:R-:W-:-:S13]  /*b940*/  ELECT P6, URZ, PT ;  /* 0x00000000003f782f */ /* 0x000fda00038c0000 */
.L_x_1974:
        /* <DEDUP_REMOVED lines=21> */
.L_x_1923:
[----:B------:R-:W2:Y:S01]  /*baa0*/  S2R R7, SR_TID.X ;  /* 0x0000000000077919 */ /* 0x000ea20000002100 */
[----:B-1----:R-:W-:Y:S02]  /*bab0*/  LEA R8, R16, UR38, 0x3 ;  /* 0x0000002610087c11 */ /* 0x002fe4000f8e18ff */
[----:B--2---:R-:W-:Y:S02]  /*bac0*/  LOP3.LUT R9, R7, 0x7f, RZ, 0xc0, !PT ;  /* 0x0000007f07097812 */ /* 0x004fe400078ec0ff */
[----:B------:R-:W-:Y:S02]  /*bad0*/  SHF.L.U32 R7, R17, 0x1f, RZ ;  /* 0x0000001f11077819 */ /* 0x000fe400000006ff */
[----:B------:R-:W-:Y:S02]  /*bae0*/  ISETP.NE.AND P3, PT, R9, RZ, PT ;  /* 0x000000ff0900720c */ /* 0x000fe40003f65270 */
[----:B------:R-:W1:Y:S02]  /*baf0*/  SYNCS.PHASECHK.TRANS64.TRYWAIT P2, [R8+URZ+0x34840], R7 ;  /* 0x03484007080075a7 */ /* 0x000e64000804017f */
[----:B-1----:R-:W-:Y:S09]  /*bb00*/  @!P2 BRA `(.L_x_1924) ;  /* 0x00000024002ca947 */ /* 0x002ff20003800000 */
.L_x_1975:
[----:B------:R-:W-:Y:S05]  /*bb10*/  @P3 BRA `(.L_x_1925) ;  /* 0x0000000000143947 */ /* 0x000fea0003800000 */
[----:B------:R-:W-:Y:S01]  /*bb20*/  ISETP.NE.AND P2, PT, R19, RZ, PT ;  /* 0x000000ff1300720c */ /* 0x000fe20003f45270 */
[----:B-1----:R-:W-:-:S04]  /*bb30*/  IMAD.MOV.U32 R7, RZ, RZ, 0xc000 ;  /* 0x0000c000ff077424 */ /* 0x002fc800078e00ff */
[----:B------:R2:W-:Y:S08]  /*bb40*/  SYNCS.ARRIVE.TRANS64 RZ, [R8+URZ+0x34830], R7 ;  /* 0x0348300708ff79a7 */ /* 0x0005f0000800003f */
[----:B------:R-:W-:Y:S05]  /*bb50*/  @!P2 BRA `(.L_x_1925) ;  /* 0x000000000004a947 */ /* 0x000fea0003800000 */
[----:B------:R-:W-:Y:S01]  /*bb60*/  BPT.TRAP 0x1 ;  /* 0x000000040000795c */ /* 0x000fe20000300000 */
.L_x_1925:
        /* <DEDUP_REMOVED lines=13> */
[----:B------:R-:W-:Y:S02]  /*bc40*/  USHF.L.U32 UR11, UR11, 0x7, URZ ;  /* 0x000000070b0b7899 */ /* 0x000fe4000800063f */
[----:B------:R-:W-:Y:S02]  /*bc50*/  UIADD3 UR14, UR8, 0x1c400, URZ ;  /* 0x0001c400080e7890 */ /* 0x000fe4000fffe03f */
[----:B------:R-:W-:Y:S02]  /*bc60*/  UIADD3 UR15, UR8, 0x20400, URZ ;  /* 0x00020400080f7890 */ /* 0x000fe4000fffe03f */
[----:B------:R-:W-:-:S03]  /*bc70*/  UIADD3 UR17, UR8, 0x24400, URZ ;  /* 0x0002440008117890 */ /* 0x000fc6000fffe03f */
[----:B------:R-:W-:Y:S01]  /*bc80*/  UMOV UR8, UR14 ;  /* 0x0000000e00087c82 */ /* 0x000fe20008000000 */
[----:B------:R-:W-:Y:S01]  /*bc90*/  UMOV UR14, 0x80 ;  /* 0x00000080000e7882 */ /* 0x000fe20000000000 */
[----:B------:R3:W-:Y:S02]  /*bca0*/  UTMALDG.4D [UR8], [UR4], desc[UR6] ;  /* 0x00000608040075b4 */ /* 0x0007e40008019000 */
[----:B---3--:R-:W-:Y:S01]  /*bcb0*/  UMOV UR8, UR15 ;  /* 0x0000000f00087c82 */ /* 0x008fe20008000000 */
[----:B------:R-:W-:Y:S02]  /*bcc0*/  UMOV UR10, UR16 ;  /* 0x00000010000a7c82 */ /* 0x000fe40008000000 */
[----:B------:R3:W-:Y:S02]  /*bcd0*/  UTMALDG.4D [UR8], [UR4], desc[UR6] ;  /* 0x00000608040075b4 */ /* 0x0007e40008019000 */
[----:B---3--:R-:W-:Y:S01]  /*bce0*/  UMOV UR8, UR17 ;  /* 0x0000001100087c82 */ /* 0x008fe20008000000 */
[----:B------:R-:W-:-:S02]  /*bcf0*/  UMOV UR10, UR14 ;  /* 0x0000000e000a7c82 */ /* 0x000fc40008000000 */
[----:B------:R3:W-:Y:S02]  /*bd00*/  UTMALDG.4D [UR8], [UR4], desc[UR6] ;  /* 0x00000608040075b4 */ /* 0x0007e40008019000 */
[----:B---3--:R-:W-:Y:S01]  /*bd10*/  NOP ;  /* 0x0000000000007918 */ /* 0x008fe20000000000 */
.L_x_1922:
        /* <DEDUP_REMOVED lines=9> */
[----:B-12---:R-:W-:Y:S01]  /*bdb0*/  @P2 IMAD.MOV.U32 R7, RZ, RZ, 0xc000 ;  /* 0x0000c000ff072424 */ /* 0x006fe200078e00ff */
        /* <DEDUP_REMOVED lines=28> */
.L_x_1976:
[----:B------:R-:W-:-:S06]  /*bf80*/  UISETP.GE.AND UP0, UPT, UR39, 0x2, UPT ;  /* 0x000000022700788c */ /* 0x000fcc000bf06270 */
[----:B------:R-:W-:-:S13]  /*bf90*/  PLOP3.LUT P2, PT, PT, PT, UP0, 0x80, 0x0 ;  /* 0x000000000000781c */ /* 0x000fda0003f4f008 */
[----:B------:R-:W-:Y:S05]  /*bfa0*/  @!P2 BRA `(.L_x_1927) ;  /* 0x000000140014a947 */ /* 0x000fea0003800000 */
[----:B------:R-:W-:Y:S02]  /*bfb0*/  ULOP3.LUT UR4, UR39, 0x1, URZ, 0xc0, !UPT ;  /* 0x0000000127047892 */ /* 0x000fe4000f8ec03f */
[----:B------:R-:W-:Y:S02]  /*bfc0*/  UIADD3 UR46, UR39, -0x2, URZ ;  /* 0xfffffffe272e7890 */ /* 0x000fe4000fffe03f */
[----:B------:R-:W-:Y:S01]  /*bfd0*/  UISETP.NE.U32.AND UP0, UPT, UR4, 0x1, UPT ;  /* 0x000000010400788c */ /* 0x000fe2000bf05070 */
[----:B------:R-:W-:-:S03]  /*bfe0*/  ULDC.64 UR36, c[0x0][0x408] ;  /* 0x0001020000247ab9 */ /* 0x000fc60000000a00 */
[----:B-1----:R-:W-:Y:S02]  /*bff0*/  IMAD.U32 R7, RZ, RZ, UR46 ;  /* 0x0000002eff077e24 */ /* 0x002fe4000f8e00ff */
[----:B------:R-:W-:-:S13]  /*c000*/  PLOP3.LUT P2, PT, PT, PT, UP0, 0x80, 0x0 ;  /* 0x000000000000781c */ /* 0x000fda0003f4f008 */
[----:B------:R-:W-:Y:S05]  /*c010*/  @!P2 BRA `(.L_x_1928) ;  /* 0x0000000400b4a947 */ /* 0x000fea0003800000 */
[----:B------:R-:W-:Y:S01]  /*c020*/  VIADD R7, R16, 0x1 ;  /* 0x0000000110077836 */ /* 0x000fe20000000000 */
[----:B------:R-:W-:Y:S04]  /*c030*/  BSSY B0, `(.L_x_1929) ;  /* 0x0000067000007945 */ /* 0x000fe80003800000 */
[----:B------:R-:W-:-:S04]  /*c040*/  ISETP.NE.AND P2, PT, R7, 0x2, PT ;  /* 0x000000020700780c */ /* 0x000fc80003f45270 */
[----:B------:R-:W-:Y:S02]  /*c050*/  SEL R10, RZ, 0x1, P2 ;  /* 0x00000001ff0a7807 */ /* 0x000fe40001000000 */
[----:B------:R-:W-:Y:S02]  /*c060*/  SEL R7, R7, RZ, P2 ;  /* 0x000000ff07077207 */ /* 0x000fe40001000000 */
[----:B------:R-:W-:Y:S01]  /*c070*/  LOP3.LUT R10, R17, R10, RZ, 0x3c, !PT ;  /* 0x0000000a110a7212 */ /* 0x000fe200078e3cff */
[----:B------:R-:W-:Y:S06]  /*c080*/  @!P6 BRA `(.L_x_1930) ;  /* 0x000000040084e947 */ /* 0x000fec0003800000 */
[----:B------:R-:W-:Y:S02]  /*c090*/  IMAD.MOV.U32 R9, RZ, RZ, R6 ;  /* 0x000000ffff097224 */ /* 0x000fe400078e0006 */
[----:B------:R-:W-:Y:S01]  /*c0a0*/  IMAD.U32 R8, RZ, RZ, UR46 ;  /* 0x0000002eff087e24 */ /* 0x000fe2000f8e00ff */
[----:B------:R-:W-:Y:S06]  /*c0b0*/  @!P0 BRA `(.L_x_1931) ;  /* 0x0000000000508947 */ /* 0x000fec0003800000 */
[----:B------:R-:W-:Y:S01]  /*c0c0*/  ULDC UR7, c[0x0][0x41c] ;  /* 0x0001070000077ab9 */ /* 0x000fe20000000800 */
[----:B------:R-:W-:Y:S01]  /*c0d0*/  UMOV UR6, UR46 ;  /* 0x0000002e00067c82 */ /* 0x000fe20008000000 */
[----:B------:R-:W-:-:S11]  /*c0e0*/  UISETP.NE.AND UP0, UPT, UR7, 0x1, UPT ;  /* 0x000000010700788c */ /* 0x000fd6000bf05270 */
[----:B------:R-:W-:Y:S02]  /*c0f0*/  @UP0 ULDC.64 UR8, c[0x0][0x420] ;  /* 0x0001080000080ab9 */ /* 0x000fe40000000a00 */
[----:B------:R-:W-:-:S04]  /*c100*/  UIMAD.WIDE.U32 UR4, UR46, UR8, URZ ;  /* 0x000000082e0472a5 */ /* 0x000fc8000f8e003f */
[----:B------:R-:W-:-:S03]  /*c110*/  @UP0 USHF.R.U32.HI UR6, URZ, UR9, UR5 ;  /* 0x000000093f060299 */ /* 0x000fc60008011605 */
[----:B------:R-:W-:Y:S01]  /*c120*/  ULDC.64 UR8, c[0x0][0x408] ;  /* 0x0001020000087ab9 */ /* 0x000fe20000000a00 */
[----:B------:R-:W-:Y:S01]  /*c130*/  USHF.R.S32.HI UR4, URZ, 0x1f, UR6 ;  /* 0x0000001f3f047899 */ /* 0x000fe20008011406 */
[----:B------:R-:W-:Y:S02]  /*c140*/  IMAD R11, R12, UR8, RZ ;  /* 0x000000080c0b7c24 */ /* 0x000fe4000f8e02ff */
[----:B------:R-:W-:Y:S02]  /*c150*/  IMAD.U32 R8, RZ, RZ, UR6 ;  /* 0x00000006ff087e24 */ /* 0x000fe4000f8e00ff */
[C---:B------:R-:W-:Y:S02]  /*c160*/  IMAD R11, R0.reuse, UR9, R11 ;  /* 0x00000009000b7c24 */ /* 0x040fe4000f8e020b */
[----:B------:R-:W-:Y:S02]  /*c170*/  IMAD.U32 R9, RZ, RZ, UR4 ;  /* 0x00000004ff097e24 */ /* 0x000fe4000f8e00ff */
[----:B------:R-:W-:-:S04]  /*c180*/  IMAD.WIDE.U32 R8, R0, UR8, R8 ;  /* 0x0000000800087c25 */ /* 0x000fc8000f8e0008 */
[----:B------:R-:W-:Y:S01]  /*c190*/  IMAD.IADD R9, R11, 0x1, R9 ;  /* 0x000000010b097824 */ /* 0x000fe200078e0209 */
[----:B------:R-:W-:-:S04]  /*c1a0*/  LEA R2, P2, R8, R2, 0x2 ;  /* 0x0000000208027211 */ /* 0x000fc800078410ff */
[----:B------:R-:W-:-:S05]  /*c1b0*/  LEA.HI.X R3, R8, R3, R9, 0x2, P2 ;  /* 0x0000000308037211 */ /* 0x000fca00010f1409 */
[----:B------:R1:W5:Y:S01]  /*c1c0*/  LDG.E R9, desc[UR60][R2.64] ;  /* 0x0000003c02097981 */ /* 0x000362000c1e1900 */
[----:B------:R-:W-:-:S04]  /*c1d0*/  UIADD3 UR4, -UR6, URZ, URZ ;  /* 0x0000003f06047290 */ /* 0x000fc8000fffe13f */
[----:B------:R-:W-:-:S06]  /*c1e0*/  UIMAD UR4, UR7, UR4, UR46 ;  /* 0x00000004070472a4 */ /* 0x000fcc000f8e022e */
[----:B-1----:R-:W-:-:S07]  /*c1f0*/  IMAD.U32 R8, RZ, RZ, UR4 ;  /* 0x00000004ff087e24 */ /* 0x002fce000f8e00ff */
.L_x_1931:
[----:B------:R-:W1:Y:S01]  /*c200*/  S2R R2, SR_TID.X ;  /* 0x0000000000027919 */ /* 0x000e620000002100 */
[----:B------:R-:W-:Y:S02]  /*c210*/  LEA R3, R7, UR38, 0x3 ;  /* 0x0000002607037c11 */ /* 0x000fe4000f8e18ff */
[----:B-1----:R-:W-:Y:S02]  /*c220*/  LOP3.LUT R11, R2, 0x7f, RZ, 0xc0, !PT ;  /* 0x0000007f020b7812 */ /* 0x002fe400078ec0ff */
[----:B------:R-:W-:Y:S02]  /*c230*/  SHF.L.U32 R2, R10, 0x1f, RZ ;  /* 0x0000001f0a027819 */ /* 0x000fe400000006ff */
[----:B------:R-:W-:Y:S02]  /*c240*/  ISETP.NE.AND P2, PT, R11, RZ, PT ;  /* 0x000000ff0b00720c */ /* 0x000fe40003f45270 */
[----:B------:R-:W1:Y:S02]  /*c250*/  SYNCS.PHASECHK.TRANS64.TRYWAIT P3, [R3+URZ+0x34840], R2 ;  /* 0x03484002030075a7 */ /* 0x000e64000806017f */
[----:B-1----:R-:W-:Y:S09]  /*c260*/  @!P3 BRA `(.L_x_1932) ;  /* 0x0000001c0080b947 */ /* 0x002ff20003800000 */
.L_x_1977:
[----:B------:R-:W-:Y:S05]  /*c270*/  @P2 BRA `(.L_x_1933) ;  /* 0x0000000000142947 */ /* 0x000fea0003800000 */
[----:B------:R-:W-:Y:S01]  /*c280*/  ISETP.NE.AND P3, PT, R19, RZ, PT ;  /* 0x000000ff1300720c */ /* 0x000fe20003f65270 */
[----:B-1----:R-:W-:-:S04]  /*c290*/  IMAD.MOV.U32 R2, RZ, RZ, 0xc000 ;  /* 0x0000c000ff027424 */ /* 0x002fc800078e00ff */
[----:B------:R2:W-:Y:S08]  /*c2a0*/  SYNCS.ARRIVE.TRANS64 RZ, [R3+URZ+0x34830], R2 ;  /* 0x0348300203ff79a7 */ /* 0x0005f0000800003f */
[----:B------:R-:W-:Y:S05]  /*c2b0*/  @!P3 BRA `(.L_x_1933) ;  /* 0x000000000004b947 */ /* 0x000fea0003800000 */
[----:B------:R-:W-:Y:S01]  /*c2c0*/  BPT.TRAP 0x1 ;  /* 0x000000040000795c */ /* 0x000fe20000300000 */
.L_x_1933:
        /* <DEDUP_REMOVED lines=14> */
[----:B-12---:R-:W-:Y:S01]  /*c3b0*/  SHF.L.U32 R3, R17, 0x1f, RZ ;  /* 0x0000001f11037819 */ /* 0x006fe200000006ff */
[----:B------:R-:W-:Y:S01]  /*c3c0*/  UIADD3 UR9, UR9, 0x34830, URZ ;  /* 0x0003483009097890 */ /* 0x000fe2000fffe03f */
[----:B------:R-:W-:Y:S01]  /*c3d0*/  LEA R2, R16, UR19, 0x3 ;  /* 0x0000001310027c11 */ /* 0x000fe2000f8e18ff */
[----:B------:R-:W-:-:S02]  /*c3e0*/  USHF.L.U32 UR11, UR11, 0x7, URZ ;  /* 0x000000070b0b7899 */ /* 0x000fc4000800063f */
        /* <DEDUP_REMOVED lines=13> */
.L_x_1978:
[----:B------:R-:W-:Y:S05]  /*c4c0*/  @P2 BRA `(.L_x_1935) ;  /* 0x0000000000182947 */ /* 0x000fea0003800000 */
[----:B------:R-:W-:Y:S01]  /*c4d0*/  ISETP.NE.AND P2, PT, R19, RZ, PT ;  /* 0x000000ff1300720c */ /* 0x000fe20003f45270 */
[----:B-1----:R-:W-:Y:S01]  /*c4e0*/  IMAD.MOV.U32 R3, RZ, RZ, 0x8000 ;  /* 0x00008000ff037424 */ /* 0x002fe200078e00ff */
[----:B------:R-:W-:-:S04]  /*c4f0*/  LEA R2, R16, UR38, 0x3 ;  /* 0x0000002610027c11 */ /* 0x000fc8000f8e18ff */
[----:B------:R2:W-:Y:S07]  /*c500*/  SYNCS.ARRIVE.TRANS64 RZ, [R2+URZ+0x34850], R3 ;  /* 0x0348500302ff79a7 */ /* 0x0005ee000800003f */
[----:B------:R-:W-:Y:S05]  /*c510*/  @!P2 BRA `(.L_x_1935) ;  /* 0x000000000004a947 */ /* 0x000fea0003800000 */
[----:B------:R-:W-:Y:S01]  /*c520*/  BPT.TRAP 0x1 ;  /* 0x000000040000795c */ /* 0x000fe20000300000 */
.L_x_1935:
        /* <DEDUP_REMOVED lines=11> */
[----:B------:R-:W-:Y:S02]  /*c5e0*/  ULEA UR6, UR9, UR38, 0xf ;  /* 0x0000002609067291 */ /* 0x000fe4000f8e783f */
[----:B------:R-:W-:Y:S02]  /*c5f0*/  ULEA UR9, UR9, UR38, 0x3 ;  /* 0x0000002609097291 */ /* 0x000fe4000f8e183f */
[----:B------:R-:W-:Y:S02]  /*c600*/  USHF.L.U32 UR11, UR11, 0x7, URZ ;  /* 0x000000070b0b7899 */ /* 0x000fe4000800063f */
[----:B------:R-:W-:Y:S02]  /*c610*/  UIADD3 UR8, UR6, 0x400, URZ ;  /* 0x0000040006087890 */ /* 0x000fe4000fffe03f */
[----:B------:R-:W-:Y:S02]  /*c620*/  UIADD3 UR9, UR9, 0x34850, URZ ;  /* 0x0003485009097890 */ /* 0x000fe4000fffe03f */
[----:B------:R-:W-:-:S03]  /*c630*/  UIADD3 UR14, UR6, 0x4400, URZ ;  /* 0x00004400060e7890 */ /* 0x000fc6000fffe03f */
[----:B------:R-:W-:-:S04]  /*c640*/  UMOV UR6, 0x0 ;  /* 0x0000000000067882 */ /* 0x000fc80000000000 */
[----:B------:R3:W-:Y:S02]  /*c650*/  UTMALDG.4D [UR8], [UR4], desc[UR6] ;  /* 0x00000608040075b4 */ /* 0x0007e40008019000 */
[----:B---3--:R-:W-:Y:S01]  /*c660*/  UMOV UR8, UR14 ;  /* 0x0000000e00087c82 */ /* 0x008fe20008000000 */
[----:B------:R-:W-:Y:S02]  /*c670*/  UMOV UR10, UR15 ;  /* 0x0000000f000a7c82 */ /* 0x000fe40008000000 */
[----:B------:R3:W-:Y:S02]  /*c680*/  UTMALDG.4D [UR8], [UR4], desc[UR6] ;  /* 0x00000608040075b4 */ /* 0x0007e40008019000 */
[----:B---3--:R-:W-:Y:S01]  /*c690*/  NOP ;  /* 0x0000000000007918 */ /* 0x008fe20000000000 */
.L_x_1930:
[----:B------:R-:W-:Y:S05]  /*c6a0*/  BSYNC B0 ;  /* 0x0000000000007941 */ /* 0x000fea0003800000 */
.L_x_1929:
[----:B------:R-:W-:Y:S01]  /*c6b0*/  UIADD3 UR4, UR39, -0x3, URZ ;  /* 0xfffffffd27047890 */ /* 0x000fe2000fffe03f */
[----:B------:R-:W-:Y:S02]  /*c6c0*/  IMAD.MOV.U32 R16, RZ, RZ, R7 ;  /* 0x000000ffff107224 */ /* 0x000fe400078e0007 */
[----:B------:R-:W-:-:S03]  /*c6d0*/  IMAD.MOV.U32 R17, RZ, RZ, R10 ;  /* 0x000000ffff117224 */ /* 0x000fc600078e000a */
[----:B------:R-:W-:-:S07]  /*c6e0*/  IMAD.U32 R7, RZ, RZ, UR4 ;  /* 0x00000004ff077e24 */ /* 0x000fce000f8e00ff */
.L_x_1928:
[----:B------:R-:W-:Y:S01]  /*c6f0*/  ISETP.NE.AND P2, PT, RZ, UR46, PT ;  /* 0x0000002eff007c0c */ /* 0x000fe2000bf45270 */
[----:B------:R-:W-:-:S12]  /*c700*/  BSSY B0, `(.L_x_1927) ;  /* 0x00000cf000007945 */ /* 0x000fd80003800000 */
[----:B------:R-:W-:Y:S05]  /*c710*/  @!P2 BRA `(.L_x_1936) ;  /* 0x0000000c0034a947 */ /* 0x000fea0003800000 */
[----:B------:R-:W-:-:S07]  /*c720*/  IMAD.MOV.U32 R8, RZ, RZ, R6 ;  /* 0x000000ffff087224 */ /* 0x000fce00078e0006 */
.L_x_1951:
[----:B------:R-:W-:Y:S01]  /*c730*/  VIADD R10, R16, 0x1 ;  /* 0x00000001100a7836 */ /* 0x000fe20000000000 */
[----:B------:R-:W-:Y:S05]  /*c740*/  YIELD ;  /* 0x0000000000007946 */ /* 0x000fea0003800000 */
[----:B------:R-:W-:Y:S01]  /*c750*/  ISETP.NE.AND P2, PT, R10, 0x2, PT ;  /* 0x000000020a00780c */ /* 0x000fe20003f45270 */
[----:B------:R-:W-:Y:S03]  /*c760*/  BSSY B1, `(.L_x_1937) ;  /* 0x0000061000017945 */ /* 0x000fe60003800000 */
[----:B-12---:R-:W-:-:S02]  /*c770*/  SEL R2, RZ, 0x1, P2 ;  /* 0x00000001ff027807 */ /* 0x006fc40001000000 */
        /* <DEDUP_REMOVED lines=22> */
.L_x_1939:
[----:B------:R-:W1:Y:S01]  /*c8e0*/  S2R R2, SR_TID.X ;  /* 0x0000000000027919 */ /* 0x000e620000002100 */
[----:B------:R-:W-:Y:S02]  /*c8f0*/  LEA R3, R10, UR38, 0x3 ;  /* 0x000000260a037c11 */ /* 0x000fe4000f8e18ff */
[----:B-1----:R-:W-:Y:S02]  /*c900*/  LOP3.LUT R9, R2, 0x7f, RZ, 0xc0, !PT ;  /* 0x0000007f02097812 */ /* 0x002fe400078ec0ff */
[----:B------:R-:W-:Y:S02]  /*c910*/  SHF.L.U32 R2, R11, 0x1f, RZ ;  /* 0x0000001f0b027819 */ /* 0x000fe400000006ff */
[----:B------:R-:W-:Y:S02]  /*c920*/  ISETP.NE.AND P2, PT, R9, RZ, PT ;  /* 0x000000ff0900720c */ /* 0x000fe40003f45270 */
[----:B------:R-:W1:Y:S02]  /*c930*/  SYNCS.PHASECHK.TRANS64.TRYWAIT P3, [R3+URZ+0x34840], R2 ;  /* 0x03484002030075a7 */ /* 0x000e64000806017f */
[----:B-1----:R-:W-:Y:S09]  /*c940*/  @!P3 BRA `(.L_x_1940) ;  /* 0x0000001400f0b947 */ /* 0x002ff20003800000 */
.L_x_1979:
[----:B------:R-:W-:Y:S05]  /*c950*/  @P2 BRA `(.L_x_1941) ;  /* 0x0000000000142947 */ /* 0x000fea0003800000 */
[----:B------:R-:W-:Y:S01]  /*c960*/  ISETP.NE.AND P3, PT, R19, RZ, PT ;  /* 0x000000ff1300720c */ /* 0x000fe20003f65270 */
[----:B-1----:R-:W-:-:S04]  /*c970*/  IMAD.MOV.U32 R2, RZ, RZ, 0xc000 ;  /* 0x0000c000ff027424 */ /* 0x002fc800078e00ff */
[----:B------:R2:W-:Y:S08]  /*c980*/  SYNCS.ARRIVE.TRANS64 RZ, [R3+URZ+0x34830], R2 ;  /* 0x0348300203ff79a7 */ /* 0x0005f0000800003f */
[----:B------:R-:W-:Y:S05]  /*c990*/  @!P3 BRA `(.L_x_1941) ;  /* 0x000000000004b947 */ /* 0x000fea0003800000 */
[----:B------:R-:W-:Y:S01]  /*c9a0*/  BPT.TRAP 0x1 ;  /* 0x000000040000795c */ /* 0x000fe20000300000 */
.L_x_1941:
        /* <DEDUP_REMOVED lines=16> */
[----:B-12---:R-:W-:Y:S01]  /*cab0*/  LEA R2, R16, UR19, 0x3 ;  /* 0x0000001310027c11 */ /* 0x006fe2000f8e18ff */
        /* <DEDUP_REMOVED lines=14> */
.L_x_1980:
[----:B------:R-:W-:Y:S05]  /*cba0*/  @P2 BRA `(.L_x_1943) ;  /* 0x0000000000142947 */ /* 0x000fea0003800000 */
[----:B------:R-:W-:Y:S01]  /*cbb0*/  ISETP.NE.AND P2, PT, R19, RZ, PT ;  /* 0x000000ff1300720c */ /* 0x000fe20003f45270 */
[----:B------:R-:W-:-:S04]  /*cbc0*/  IMAD.MOV.U32 R3, RZ, RZ, 0x8000 ;  /* 0x00008000ff037424 */ /* 0x000fc800078e00ff */
[----:B------:R2:W-:Y:S08]  /*cbd0*/  SYNCS.ARRIVE.TRANS64 RZ, [R2+URZ+0x50], R3 ;  /* 0x0000500302ff79a7 */ /* 0x0005f0000800003f */
[----:B------:R-:W-:Y:S05]  /*cbe0*/  @!P2 BRA `(.L_x_1943) ;  /* 0x000000000004a947 */ /* 0x000fea0003800000 */
[----:B------:R-:W-:Y:S01]  /*cbf0*/  BPT.TRAP 0x1 ;  /* 0x000000040000795c */ /* 0x000fe20000300000 */
.L_x_1943:
        /* <DEDUP_REMOVED lines=10> */
[----:B------:R-:W-:Y:S01]  /*cca0*/  MOV R5, R13 ;  /* 0x0000000d00057202 */ /* 0x000fe20000000f00 */
[----:B------:R-:W-:-:S02]  /*ccb0*/  IMAD.MOV.U32 R6, RZ, RZ, R8 ;  /* 0x000000ffff067224 */ /* 0x000fc400078e0008 */
        /* <DEDUP_REMOVED lines=11> */
.L_x_1938:
[----:B------:R-:W-:Y:S05]  /*cd70*/  BSYNC B1 ;  /* 0x0000000000017941 */ /* 0x000fea0003800000 */
.L_x_1937:
[----:B------:R-:W-:Y:S01]  /*cd80*/  VIADD R16, R10, 0x1 ;  /* 0x000000010a107836 */ /* 0x000fe20000000000 */
[----:B------:R-:W-:Y:S04]  /*cd90*/  BSSY B1, `(.L_x_1944) ;  /* 0x0000062000017945 */ /* 0x000fe80003800000 */
[----:B------:R-:W-:-:S04]  /*cda0*/  ISETP.NE.AND P2, PT, R16, 0x2, PT ;  /* 0x000000021000780c */ /* 0x000fc80003f45270 */
[----:B-12---:R-:W-:Y:S02]  /*cdb0*/  SEL R2, RZ, 0x1, P2 ;  /* 0x00000001ff027807 */ /* 0x006fe40001000000 */
[----:B------:R-:W-:Y:S02]  /*cdc0*/  SEL R16, R16, RZ, P2 ;  /* 0x000000ff10107207 */ /* 0x000fe40001000000 */
[----:B------:R-:W-:Y:S01]  /*cdd0*/  LOP3.LUT R17, R11, R2, RZ, 0x3c, !PT ;  /* 0x000000020b117212 */ /* 0x000fe200078e3cff */
[----:B------:R-:W-:Y:S06]  /*cde0*/  @!P6 BRA `(.L_x_1945) ;  /* 0x000000040070e947 */ /* 0x000fec0003800000 */
[----:B------:R-:W-:Y:S01]  /*cdf0*/  VIADD R13, R7, 0xffffffff ;  /* 0xffffffff070d7836 */ /* 0x000fe20000000000 */
        /* <DEDUP_REMOVED lines=18> */
.L_x_1946:
[----:B------:R-:W1:Y:S01]  /*cf20*/  S2R R2, SR_TID.X ;  /* 0x0000000000027919 */ /* 0x000e620000002100 */
[----:B------:R-:W-:Y:S02]  /*cf30*/  SHF.L.U32 R3, R17, 0x1f, RZ ;  /* 0x0000001f11037819 */ /* 0x000fe400000006ff */
[----:B-1----:R-:W-:Y:S02]  /*cf40*/  LOP3.LUT R9, R2, 0x7f, RZ, 0xc0, !PT ;  /* 0x0000007f02097812 */ /* 0x002fe400078ec0ff */
[----:B------:R-:W-:Y:S02]  /*cf50*/  LEA R2, R16, UR38, 0x3 ;  /* 0x0000002610027c11 */ /* 0x000fe4000f8e18ff */
[----:B------:R-:W-:Y:S02]  /*cf60*/  ISETP.NE.AND P2, PT, R9, RZ, PT ;  /* 0x000000ff0900720c */ /* 0x000fe40003f45270 */
[----:B------:R-:W1:Y:S02]  /*cf70*/  SYNCS.PHASECHK.TRANS64.TRYWAIT P3, [R2+URZ+0x34840], R3 ;  /* 0x03484003020075a7 */ /* 0x000e64000806017f */
[----:B-1----:R-:W-:Y:S09]  /*cf80*/  @!P3 BRA `(.L_x_1947) ;  /* 0x000000100088b947 */ /* 0x002ff20003800000 */
.L_x_1981:
[----:B------:R-:W-:Y:S05]  /*cf90*/  @P2 BRA `(.L_x_1948) ;  /* 0x0000000000142947 */ /* 0x000fea0003800000 */
[----:B------:R-:W-:Y:S01]  /*cfa0*/  ISETP.NE.AND P3, PT, R19, RZ, PT ;  /* 0x000000ff1300720c */ /* 0x000fe20003f65270 */
[----:B-1----:R-:W-:-:S04]  /*cfb0*/  IMAD.MOV.U32 R3, RZ, RZ, 0xc000 ;  /* 0x0000c000ff037424 */ /* 0x002fc800078e00ff */
[----:B------:R2:W-:Y:S08]  /*cfc0*/  SYNCS.ARRIVE.TRANS64 RZ, [R2+URZ+0x34830], R3 ;  /* 0x0348300302ff79a7 */ /* 0x0005f0000800003f */
[----:B------:R-:W-:Y:S05]  /*cfd0*/  @!P3 BRA `(.L_x_1948) ;  /* 0x000000000004b947 */ /* 0x000fea0003800000 */
[----:B------:R-:W-:Y:S01]  /*cfe0*/  BPT.TRAP 0x1 ;  /* 0x000000040000795c */ /* 0x000fe20000300000 */
.L_x_1948:
        /* <DEDUP_REMOVED lines=14> */
[----:B-12---:R-:W-:Y:S01]  /*d0d0*/  LEA R2, R10, UR19, 0x3 ;  /* 0x000000130a027c11 */ /* 0x006fe2000f8e18ff */
[----:B------:R-:W-:-:S02]  /*d0e0*/  ULEA UR9, UR9, UR19, 0x3 ;  /* 0x0000001309097291 */ /* 0x000fc4000f8e183f */
[----:B------:R-:W-:Y:S02]  /*d0f0*/  USHF.L.U32 UR11, UR11, 0x7, URZ ;  /* 0x000000070b0b7899 */ /* 0x000fe4000800063f */
        /* <DEDUP_REMOVED lines=14> */
.L_x_1982:
[----:B------:R-:W-:Y:S05]  /*d1e0*/  @P2 BRA `(.L_x_1950) ;  /* 0x0000000000142947 */ /* 0x000fea0003800000 */
[----:B------:R-:W-:Y:S01]  /*d1f0*/  ISETP.NE.AND P2, PT, R19, RZ, PT ;  /* 0x000000ff1300720c */ /* 0x000fe20003f45270 */
[----:B------:R-:W-:-:S04]  /*d200*/  IMAD.MOV.U32 R3, RZ, RZ, 0x8000 ;  /* 0x00008000ff037424 */ /* 0x000fc800078e00ff */
[----:B------:R2:W-:Y:S08]  /*d210*/  SYNCS.ARRIVE.TRANS64 RZ, [R2+URZ+0x50], R3 ;  /* 0x0000500302ff79a7 */ /* 0x0005f0000800003f */
[----:B------:R-:W-:Y:S05]  /*d220*/  @!P2 BRA `(.L_x_1950) ;  /* 0x000000000004a947 */ /* 0x000fea0003800000 */
[----:B------:R-:W-:Y:S01]  /*d230*/  BPT.TRAP 0x1 ;  /* 0x000000040000795c */ /* 0x000fe20000300000 */
.L_x_1950:
        /* <DEDUP_REMOVED lines=23> */
.L_x_1945:
[----:B------:R-:W-:Y:S05]  /*d3b0*/  BSYNC B1 ;  /* 0x0000000000017941 */ /* 0x000fea0003800000 */
.L_x_1944:
[C---:B------:R-:W-:Y:S01]  /*d3c0*/  ISETP.GT.AND P2, PT, R7.reuse, 0x1, PT ;  /* 0x000000010700780c */ /* 0x040fe20003f44270 */
[----:B------:R-:W-:-:S12]  /*d3d0*/  VIADD R7, R7, 0xfffffffe ;  /* 0xfffffffe07077836 */ /* 0x000fd80000000000 */
[----:B------:R-:W-:Y:S05]  /*d3e0*/  @P2 BRA `(.L_x_1951) ;  /* 0xfffffff000d02947 */ /* 0x000fea000383ffff */
.L_x_1936:
[----:B------:R-:W-:Y:S05]  /*d3f0*/  BSYNC B0 ;  /* 0x0000000000007941 */ /* 0x000fea0003800000 */
.L_x_1927:
[----:B------:R-:W-:Y:S04]  /*d400*/  BSSY B0, `(.L_x_1952) ;  /* 0x000000e000007945 */ /* 0x000fe80003800000 */
[----:B------:R-:W-:Y:S05]  /*d410*/  @P1 BRA `(.L_x_1953) ;  /* 0x0000000000301947 */ /* 0x000fea0003800000 */
[----:B-1----:R-:W1:Y:S01]  /*d420*/  S2R R7, SR_LANEID ;  /* 0x0000000000077919 */ /* 0x002e620000000000 */
[----:B------:R-:W-:Y:S01]  /*d430*/  VOTEU.ANY UR4, UPT, PT ;  /* 0x0000000000047886 */ /* 0x000fe200038e0100 */
[----:B--2---:R-:W2:Y:S01]  /*d440*/  LDC.64 R2, c[0x0][0xdf0] ;  /* 0x00037c00ff027b82 */ /* 0x004ea20000000a00 */
        /* <DEDUP_REMOVED lines=9> */
.L_x_1953:
[----:B------:R-:W-:Y:S05]  /*d4e0*/  BSYNC B0 ;  /* 0x0000000000007941 */ /* 0x000fea0003800000 */
.L_x_1952:
[----:B------:R-:W-:Y:S04]  /*d4f0*/  BSSY B0, `(.L_x_1954) ;  /* 0x0000024000007945 */ /* 0x000fe80003800000 */
[----:B------:R-:W-:Y:S05]  /*d500*/  @!P6 BRA `(.L_x_1955) ;  /* 0x000000000088e947 */ /* 0x000fea0003800000 */
[----:B------:R-:W3:Y:S01]  /*d510*/  S2R R0, SR_TID.X ;  /* 0x0000000000007919 */ /* 0x000ee20000002100 */
[----:B-12---:R-:W-:Y:S02]  /*d520*/  LEA R3, R16, UR38, 0x3 ;  /* 0x0000002610037c11 */ /* 0x006fe4000f8e18ff */
[----:B---3--:R-:W-:Y:S02]  /*d530*/  LOP3.LUT R2, R0, 0x7f, RZ, 0xc0, !PT ;  /* 0x0000007f00027812 */ /* 0x008fe400078ec0ff */
[----:B------:R-:W-:Y:S02]  /*d540*/  SHF.L.U32 R0, R17, 0x1f, RZ ;  /* 0x0000001f11007819 */ /* 0x000fe400000006ff */
[----:B------:R-:W-:Y:S02]  /*d550*/  ISETP.NE.AND P1, PT, R2, RZ, PT ;  /* 0x000000ff0200720c */ /* 0x000fe40003f25270 */
[----:B------:R-:W1:Y:S02]  /*d560*/  SYNCS.PHASECHK.TRANS64.TRYWAIT P0, [R3+URZ+0x34860], R0 ;  /* 0x03486000030075a7 */ /* 0x000e64000800017f */
[----:B-1----:R-:W-:Y:S09]  /*d570*/  @!P0 BRA `(.L_x_1956) ;  /* 0x0000000c00348947 */ /* 0x002ff20003800000 */
.L_x_1983:
[----:B------:R-:W-:Y:S05]  /*d580*/  @P1 BRA `(.L_x_1957) ;  /* 0x0000000000141947 */ /* 0x000fea0003800000 */
[----:B------:R-:W-:Y:S01]  /*d590*/  ISETP.NE.AND P0, PT, R19, RZ, PT ;  /* 0x000000ff1300720c */ /* 0x000fe20003f05270 */
[----:B-1----:R-:W-:-:S04]  /*d5a0*/  IMAD.MOV.U32 R0, RZ, RZ, 0x8000 ;  /* 0x00008000ff007424 */ /* 0x002fc800078e00ff */
[----:B------:R2:W-:Y:S08]  /*d5b0*/  SYNCS.ARRIVE.TRANS64 RZ, [R3+URZ+0x34850], R0 ;  /* 0x0348500003ff79a7 */ /* 0x0005f0000800003f */
[----:B------:R-:W-:Y:S05]  /*d5c0*/  @!P0 BRA `(.L_x_1957) ;  /* 0x0000000000048947 */ /* 0x000fea0003800000 */
[----:B------:R-:W-:Y:S01]  /*d5d0*/  BPT.TRAP 0x1 ;  /* 0x000000040000795c */ /* 0x000fe20000300000 */
.L_x_1957:
        /* <DEDUP_REMOVED lines=21> */
.L_x_1955:
[----:B------:R-:W-:Y:S05]  /*d730*/  BSYNC B0 ;  /* 0x0000000000007941 */ /* 0x000fea0003800000 */
.L_x_1954:
[----:B------:R-:W-:Y:S02]  /*d740*/  VIADD R16, R16, 0x1 ;  /* 0x0000000110107836 */ /* 0x000fe40000000000 */
[----:B------:R-:W-:-:S03]  /*d750*/  IMAD.MOV.U32 R13, RZ, RZ, R18 ;  /* 0x000000ffff0d7224 */ /* 0x000fc600078e0012 */
[----:B------:R-:W-:-:S04]  /*d760*/  ISETP.NE.AND P0, PT, R16, 0x2, PT ;  /* 0x000000021000780c */ /* 0x000fc80003f05270 */
[----:B-12---:R-:W-:Y:S02]  /*d770*/  SEL R0, RZ, 0x1, P0 ;  /* 0x00000001ff007807 */ /* 0x006fe40000000000 */
[----:B------:R-:W-:Y:S02]  /*d780*/  SEL R16, R16, RZ, P0 ;  /* 0x000000ff10107207 */ /* 0x000fe40000000000 */
[----:B------:R-:W-:-:S07]  /*d790*/  LOP3.LUT R17, R17, R0, RZ, 0x3c, !PT ;  /* 0x0000000011117212 */ /* 0x000fce00078e3cff */
.L_x_1916:
[----:B------:R-:W-:Y:S05]  /*d7a0*/  BSYNC B6 ;  /* 0x0000000000067941 */ /* 0x000fea0003800000 */
.L_x_1914:
[----:B------:R-:W-:-:S03]  /*d7b0*/  UMOV UR4, 0xffffffff ;  /* 0xffffffff00047882 */ /* 0x000fc60000000000 */
[----:B------:R-:W-:Y:S05]  /*d7c0*/  BRA.DIV UR4, `(.L_x_1958) ;  /* 0x0000000a04b47947 */ /* 0x000fea000b800000 */
[----:B------:R1:W2:Y:S02]  /*d7d0*/  SHFL.IDX PT, R14, R13, RZ, 0x1f ;  /* 0x00001fff0d0e7589 */ /* 0x0002a400000e0000 */
.L_x_1986:
[----:B------:R-:W-:Y:S01]  /*d7e0*/  ISETP.NE.AND P0, PT, R19, RZ, PT ;  /* 0x000000ff1300720c */ /* 0x000fe20003f05270 */
[----:B------:R-:W-:Y:S05]  /*d7f0*/  WARPSYNC.ALL ;  /* 0x0000000000007948 */ /* 0x000fea0003800000 */
[----:B------:R-:W-:Y:S01]  /*d800*/  BAR.SYNC.DEFER_BLOCKING 0x4, 0x120 ;  /* 0x0104800000007b1d */ /* 0x000fe20000010000 */
[----:B--2---:R-:W-:-:S05]  /*d810*/  IMAD.MOV.U32 R18, RZ, RZ, R14 ;  /* 0x000000ffff127224 */ /* 0x004fca00078e000e */
[----:B------:R-:W-:Y:S01]  /*d820*/  ULDC UR4, c[0x0][0xda8] ;  /* 0x00036a0000047ab9 */ /* 0x000fe20000000800 */
[----:B------:R-:W-:Y:S01]  /*d830*/  @!P0 MOV R0, 0x400 ;  /* 0x0000040000008802 */ /* 0x000fe20000000f00 */
[----:B------:R-:W2:Y:S03]  /*d840*/  @!P0 S2R R3, SR_CgaCtaId ;  /* 0x0000000000038919 */ /* 0x000ea60000008800 */
[----:B--2---:R-:W-:-:S05]  /*d850*/  @!P0 LEA R0, R3, R0, 0x18 ;  /* 0x0000000003008211 */ /* 0x004fca00078ec0ff */
[----:B------:R2:W-:Y:S01]  /*d860*/  @!P0 STS [R0+0x348d0], R13 ;  /* 0x0348d00d00008388 */ /* 0x0005e20000000800 */
[----:B------:R-:W-:Y:S06]  /*d870*/  BAR.ARV 0x5, 0x120 ;  /* 0x0144800000007b1d */ /* 0x000fec0000002000 */
[----:B------:R-:W-:-:S13]  /*d880*/  ISETP.GE.AND P0, PT, R18, UR4, PT ;  /* 0x0000000412007c0c */ /* 0x000fda000bf06270 */
[----:B--2---:R-:W-:Y:S05]  /*d890*/  @!P0 BRA `(.L_x_1959) ;  /* 0xffffffd400508947 */ /* 0x004fea000383ffff */
.L_x_1911:
        /* <DEDUP_REMOVED lines=11> */
.L_x_1987:
        /* <DEDUP_REMOVED lines=16> */
.L_x_1963:
        /* <DEDUP_REMOVED lines=12> */
.L_x_1988:
[----:B------:R-:W3:Y:S02]  /*db10*/  SYNCS.PHASECHK.TRANS64.TRYWAIT P0, [R3+URZ], R0 ;  /* 0x00000000030075a7 */ /* 0x000ee4000800017f */
[----:B---3--:R-:W-:Y:S05]  /*db20*/  @!P0 BRA `(.L_x_1965) ;  /* 0x0000000800288947 */ /* 0x008fea0003800000 */
.L_x_1989:
[----:B------:R-:W-:Y:S05]  /*db30*/  @!P2 BRA `(.L_x_1966) ;  /* 0x000000000004a947 */ /* 0x000fea0003800000 */
[----:B------:R-:W-:Y:S01]  /*db40*/  BPT.TRAP 0x1 ;  /* 0x000000040000795c */ /* 0x000fe20000300000 */
.L_x_1966:
[----:B---3--:R-:W-:-:S04]  /*db50*/  VIADD R3, R7, 0x34860 ;  /* 0x0003486007037836 */ /* 0x008fc80000000000 */
[----:B--2---:R-:W-:-:S04]  /*db60*/  IMAD R5, R16, 0x8, R3 ;  /* 0x0000000810057824 */ /* 0x004fc800078e0203 */
[----:B------:R-:W2:Y:S02]  /*db70*/  SYNCS.PHASECHK.TRANS64.TRYWAIT P0, [R5+URZ], R4 ;  /* 0x00000004050075a7 */ /* 0x000ea4000800017f */
[----:B--2---:R-:W-:Y:S05]  /*db80*/  @!P0 BRA `(.L_x_1967) ;  /* 0x0000000800248947 */ /* 0x004fea0003800000 */
.L_x_1990:
[----:B------:R-:W-:-:S07]  /*db90*/  IMAD R3, R2, 0x8, R3 ;  /* 0x0000000802037824 */ /* 0x000fce00078e0203 */
.L_x_1968:
[----:B---3--:R3:W4:Y:S02]  /*dba0*/  SYNCS.PHASECHK.TRANS64.TRYWAIT P0, [R3+URZ], R0 ;  /* 0x00000000030075a7 */ /* 0x008724000800017f */
[----:B----4-:R-:W-:Y:S05]  /*dbb0*/  @!P0 NANOSLEEP.SYNCS 0x989680 ;  /* 0x009896800000895d */ /* 0x010fea0003900000 */
[----:B------:R-:W4:Y:S02]  /*dbc0*/  @!P0 SYNCS.PHASECHK.TRANS64 P0, [R3+URZ], R0 ;  /* 0x00000000030085a7 */ /* 0x000f24000800007f */
[----:B----4-:R-:W-:Y:S05]  /*dbd0*/  @!P0 BRA `(.L_x_1968) ;  /* 0xfffffffc00f08947 */ /* 0x010fea000383ffff */
.L_x_1962:
[----:B------:R-:W-:Y:S05]  /*dbe0*/  BSYNC B0 ;  /* 0x0000000000007941 */ /* 0x000fea0003800000 */
.L_x_1961:
[----:B------:R-:W-:Y:S05]  /*dbf0*/  EXIT ;  /* 0x000000000000794d */ /* 0x000fea0003800000 */
.L_x_1868:
[----:B-1----:R-:W-:-:S04]  /*dc00*/  IMAD.U32 R3, RZ, RZ, UR37 ;  /* 0x00000025ff037e24 */ /* 0x002fc8000f8e00ff */
[----:B------:R1:W2:Y:S03]  /*dc10*/  SYNCS.PHASECHK.TRANS64.TRYWAIT P1, [R3+URZ+0x34800], R0 ;  /* 0x03480000030075a7 */ /* 0x0002a6000802017f */
[----:B--2---:R-:W-:Y:S05]  /*dc20*/  @!P1 NANOSLEEP.SYNCS 0x989680 ;  /* 0x009896800000995d */ /* 0x004fea0003900000 */
[----:B------:R-:W2:Y:S02]  /*dc30*/  @!P1 SYNCS.PHASECHK.TRANS64 P1, [R3+URZ+0x34800], R0 ;  /* 0x03480000030095a7 */ /* 0x000ea4000802007f */
[----:B--2---:R-:W-:Y:S05]  /*dc40*/  @!P1 BRA `(.L_x_1868) ;  /* 0xfffffffc00ec9947 */ /* 0x004fea000383ffff */
[----:B------:R-:W-:Y:S05]  /*dc50*/  BRA `(.L_x_1969) ;  /* 0xffffff3800907947 */ /* 0x000fea000383ffff */
.L_x_1872:
[----:B--2---:R2:W3:Y:S02]  /*dc60*/  SYNCS.PHASECHK.TRANS64.TRYWAIT P2, [R2+URZ+0x34830], R3 ;  /* 0x03483003020075a7 */ /* 0x0044e4000804017f */
[----:B---3--:R-:W-:Y:S05]  /*dc70*/  @!P2 NANOSLEEP.SYNCS 0x989680 ;  /* 0x009896800000a95d */ /* 0x008fea0003900000 */
[----:B------:R-:W3:Y:S02]  /*dc80*/  @!P2 SYNCS.PHASECHK.TRANS64 P2, [R2+URZ+0x34830], R3 ;  /* 0x034830030200a5a7 */ /* 0x000ee4000804007f */
[----:B---3--:R-:W-:Y:S05]  /*dc90*/  @!P2 BRA `(.L_x_1872) ;  /* 0xfffffffc00f0a947 */ /* 0x008fea000383ffff */
[----:B------:R-:W-:Y:S05]  /*dca0*/  BRA `(.L_x_1871) ;  /* 0xffffff3800b87947 */ /* 0x000fea000383ffff */
.L_x_1877:
[----:B--2---:R-:W-:-:S04]  /*dcb0*/  IMAD.U32 R7, RZ, RZ, UR7 ;  /* 0x00000007ff077e24 */ /* 0x004fc8000f8e00ff */
[----:B------:R2:W3:Y:S03]  /*dcc0*/  SYNCS.PHASECHK.TRANS64.TRYWAIT P2, [R7+URZ+0x34830], R0 ;  /* 0x03483000070075a7 */ /* 0x0004e6000804017f */
[----:B---3--:R-:W-:Y:S05]  /*dcd0*/  @!P2 NANOSLEEP.SYNCS 0x989680 ;  /* 0x009896800000a95d */ /* 0x008fea0003900000 */
[----:B------:R-:W3:Y:S02]  /*dce0*/  @!P2 SYNCS.PHASECHK.TRANS64 P2, [R7+URZ+0x34830], R0 ;  /* 0x034830000700a5a7 */ /* 0x000ee4000804007f */
[----:B---3--:R-:W-:Y:S05]  /*dcf0*/  @!P2 BRA `(.L_x_1877) ;  /* 0xfffffffc00eca947 */ /* 0x008fea000383ffff */
[----:B------:R-:W-:Y:S05]  /*dd00*/  BRA `(.L_x_1876) ;  /* 0xffffff6400307947 */ /* 0x000fea000383ffff */
.L_x_1881:
[----:B--2---:R-:W-:-:S04]  /*dd10*/  IMAD.U32 R3, RZ, RZ, UR5 ;  /* 0x00000005ff037e24 */ /* 0x004fc8000f8e00ff */
[----:B------:R2:W3:Y:S03]  /*dd20*/  SYNCS.PHASECHK.TRANS64.TRYWAIT P2, [R3+URZ+0x34850], R0 ;  /* 0x03485000030075a7 */ /* 0x0004e6000804017f */
[----:B---3--:R-:W-:Y:S05]  /*dd30*/  @!P2 NANOSLEEP.SYNCS 0x989680 ;  /* 0x009896800000a95d */ /* 0x008fea0003900000 */
[----:B------:R-:W3:Y:S02]  /*dd40*/  @!P2 SYNCS.PHASECHK.TRANS64 P2, [R3+URZ+0x34850], R0 ;  /* 0x034850000300a5a7 */ /* 0x000ee4000804007f */
[----:B---3--:R-:W-:Y:S05]  /*dd50*/  @!P2 BRA `(.L_x_1881) ;  /* 0xfffffffc00eca947 */ /* 0x008fea000383ffff */
[----:B------:R-:W-:Y:S05]  /*dd60*/  BRA `(.L_x_1880) ;  /* 0xffffff6c00507947 */ /* 0x000fea000383ffff */
.L_x_1887:
[----:B--2---:R-:W-:-:S04]  /*dd70*/  IMAD.U32 R7, RZ, RZ, UR5 ;  /* 0x00000005ff077e24 */ /* 0x004fc8000f8e00ff */
[----:B------:R2:W3:Y:S03]  /*dd80*/  SYNCS.PHASECHK.TRANS64.TRYWAIT P2, [R7+URZ+0x34830], R0 ;  /* 0x03483000070075a7 */ /* 0x0004e6000804017f */
[----:B---3--:R-:W-:Y:S05]  /*dd90*/  @!P2 NANOSLEEP.SYNCS 0x989680 ;  /* 0x009896800000a95d */ /* 0x008fea0003900000 */
[----:B------:R-:W3:Y:S02]  /*dda0*/  @!P2 SYNCS.PHASECHK.TRANS64 P2, [R7+URZ+0x34830], R0 ;  /* 0x034830000700a5a7 */ /* 0x000ee4000804007f */
[----:B---3--:R-:W-:Y:S05]  /*ddb0*/  @!P2 BRA `(.L_x_1887) ;  /* 0xfffffffc00eca947 */ /* 0x008fea000383ffff */
[----:B------:R-:W-:Y:S05]  /*ddc0*/  BRA `(.L_x_1886) ;  /* 0xffffff8c009c7947 */ /* 0x000fea000383ffff */
.L_x_1891:
[----:B--2---:R-:W-:-:S04]  /*ddd0*/  IMAD.U32 R3, RZ, RZ, UR5 ;  /* 0x00000005ff037e24 */ /* 0x004fc8000f8e00ff */
[----:B------:R2:W3:Y:S03]  /*dde0*/  SYNCS.PHASECHK.TRANS64.TRYWAIT P2, [R3+URZ+0x34850], R0 ;  /* 0x03485000030075a7 */ /* 0x0004e6000804017f */
[----:B---3--:R-:W-:Y:S05]  /*ddf0*/  @!P2 NANOSLEEP.SYNCS 0x989680 ;  /* 0x009896800000a95d */ /* 0x008fea0003900000 */
[----:B------:R-:W3:Y:S02]  /*de00*/  @!P2 SYNCS.PHASECHK.TRANS64 P2, [R3+URZ+0x34850], R0 ;  /* 0x034850000300a5a7 */ /* 0x000ee4000804007f */
[----:B---3--:R-:W-:Y:S05]  /*de10*/  @!P2 BRA `(.L_x_1891) ;  /* 0xfffffffc00eca947 */ /* 0x008fea000383ffff */
[----:B------:R-:W-:Y:S05]  /*de20*/  BRA `(.L_x_1890) ;  /* 0xffffff9400bc7947 */ /* 0x000fea000383ffff */
.L_x_1896:
[----:B--2---:R-:W-:-:S04]  /*de30*/  IMAD.U32 R3, RZ, RZ, UR5 ;  /* 0x00000005ff037e24 */ /* 0x004fc8000f8e00ff */
[----:B------:R2:W3:Y:S03]  /*de40*/  SYNCS.PHASECHK.TRANS64.TRYWAIT P0, [R3+URZ+0x34850], R2 ;  /* 0x03485002030075a7 */ /* 0x0004e6000800017f */
[----:B---3--:R-:W-:Y:S05]  /*de50*/  @!P0 NANOSLEEP.SYNCS 0x989680 ;  /* 0x009896800000895d */ /* 0x008fea0003900000 */
[----:B------:R-:W3:Y:S02]  /*de60*/  @!P0 SYNCS.PHASECHK.TRANS64 P0, [R3+URZ+0x34850], R2 ;  /* 0x03485002030085a7 */ /* 0x000ee4000800007f */
[----:B---3--:R-:W-:Y:S05]  /*de70*/  @!P0 BRA `(.L_x_1896) ;  /* 0xfffffffc00ec8947 */ /* 0x008fea000383ffff */
[----:B------:R-:W-:Y:S05]  /*de80*/  BRA `(.L_x_1895) ;  /* 0xffffffb000947947 */ /* 0x000fea000383ffff */
.L_x_1920:
        /* <DEDUP_REMOVED lines=10> */
.L_x_1970:
[----:B------:R-:W-:Y:S05]  /*df30*/  BRA `(.L_x_1971) ;  /* 0xffffffd800747947 */ /* 0x000fea000383ffff */
.L_x_1921:
[----:B------:R-:W-:Y:S01]  /*df40*/  BSSY B0, `(.L_x_1972) ;  /* 0x0000006000007945 */ /* 0x000fe20003800000 */
[----:B------:R-:W-:-:S07]  /*df50*/  IMAD.MOV.U32 R15, RZ, RZ, -0x1 ;  /* 0xffffffffff0f7424 */ /* 0x000fce00078e00ff */
[----:B------:R-:W-:Y:S05]  /*df60*/  WARPSYNC.COLLECTIVE R15, `(.L_x_1973) ;  /* 0x000000000f0c7348 */ /* 0x000fea0003c00000 */
[----:B------:R-:W-:Y:S02]  /*df70*/  ELECT P6, UR62, PT ;  /* 0x00000000003e782f */ /* 0x000fe400038c0000 */
[----:B------:R-:W-:Y:S01]  /*df80*/  MOV R14, UR62 ;  /* 0x0000003e000e7c02 */ /* 0x000fe20008000f00 */
[----:B------:R-:W-:Y:S10]  /*df90*/  ENDCOLLECTIVE ;  /* 0x000000000000791b */ /* 0x000ff40003800000 */
.L_x_1973:
[----:B------:R-:W-:Y:S05]  /*dfa0*/  BSYNC B0 ;  /* 0x0000000000007941 */ /* 0x000fea0003800000 */
.L_x_1972:
[----:B------:R-:W-:Y:S05]  /*dfb0*/  BRA `(.L_x_1974) ;  /* 0xffffffd800647947 */ /* 0x000fea000383ffff */
.L_x_1924:
[----:B-1----:R1:W2:Y:S02]  /*dfc0*/  SYNCS.PHASECHK.TRANS64.TRYWAIT P2, [R8+URZ+0x34840], R7 ;  /* 0x03484007080075a7 */ /* 0x0022a4000804017f */
[----:B--2---:R-:W-:Y:S05]  /*dfd0*/  @!P2 NANOSLEEP.SYNCS 0x989680 ;  /* 0x009896800000a95d */ /* 0x004fea0003900000 */
[----:B------:R-:W2:Y:S02]  /*dfe0*/  @!P2 SYNCS.PHASECHK.TRANS64 P2, [R8+URZ+0x34840], R7 ;  /* 0x034840070800a5a7 */ /* 0x000ea4000804007f */
[----:B--2---:R-:W-:Y:S05]  /*dff0*/  @!P2 BRA `(.L_x_1924) ;  /* 0xfffffffc00f0a947 */ /* 0x004fea000383ffff */
[----:B------:R-:W-:Y:S05]  /*e000*/  BRA `(.L_x_1975) ;  /* 0xffffffd800c07947 */ /* 0x000fea000383ffff */
.L_x_1926:
[----:B-1----:R-:W-:-:S04]  /*e010*/  IMAD.U32 R8, RZ, RZ, UR38 ;  /* 0x00000026ff087e24 */ /* 0x002fc8000f8e00ff */
[----:B------:R1:W2:Y:S03]  /*e020*/  SYNCS.PHASECHK.TRANS64.TRYWAIT P2, [R8+URZ+0x34820], R7 ;  /* 0x03482007080075a7 */ /* 0x0002a6000804017f */
[----:B--2---:R-:W-:Y:S05]  /*e030*/  @!P2 NANOSLEEP.SYNCS 0x989680 ;  /* 0x009896800000a95d */ /* 0x004fea0003900000 */
[----:B------:R-:W2:Y:S02]  /*e040*/  @!P2 SYNCS.PHASECHK.TRANS64 P2, [R8+URZ+0x34820], R7 ;  /* 0x034820070800a5a7 */ /* 0x000ea4000804007f */
[----:B--2---:R-:W-:Y:S05]  /*e050*/  @!P2 BRA `(.L_x_1926) ;  /* 0xfffffffc00eca947 */ /* 0x004fea000383ffff */
[----:B------:R-:W-:Y:S05]  /*e060*/  BRA `(.L_x_1976) ;  /* 0xffffffdc00c47947 */ /* 0x000fea000383ffff */
.L_x_1932:
[----:B-1----:R1:W2:Y:S02]  /*e070*/  SYNCS.PHASECHK.TRANS64.TRYWAIT P3, [R3+URZ+0x34840], R2 ;  /* 0x03484002030075a7 */ /* 0x0022a4000806017f */
[----:B--2---:R-:W-:Y:S05]  /*e080*/  @!P3 NANOSLEEP.SYNCS 0x989680 ;  /* 0x009896800000b95d */ /* 0x004fea0003900000 */
[----:B------:R-:W2:Y:S02]  /*e090*/  @!P3 SYNCS.PHASECHK.TRANS64 P3, [R3+URZ+0x34840], R2 ;  /* 0x034840020300b5a7 */ /* 0x000ea4000806007f */
[----:B--2---:R-:W-:Y:S05]  /*e0a0*/  @!P3 BRA `(.L_x_1932) ;  /* 0xfffffffc00f0b947 */ /* 0x004fea000383ffff */
[----:B------:R-:W-:Y:S05]  /*e0b0*/  BRA `(.L_x_1977) ;  /* 0xffffffe0006c7947 */ /* 0x000fea000383ffff */
.L_x_1934:
[----:B-1----:R1:W2:Y:S02]  /*e0c0*/  SYNCS.PHASECHK.TRANS64.TRYWAIT P3, [R2+URZ+0x60], R3 ;  /* 0x00006003020075a7 */ /* 0x0022a4000806017f */
[----:B--2---:R-:W-:Y:S05]  /*e0d0*/  @!P3 NANOSLEEP.SYNCS 0x989680 ;  /* 0x009896800000b95d */ /* 0x004fea0003900000 */
[----:B------:R-:W2:Y:S02]  /*e0e0*/  @!P3 SYNCS.PHASECHK.TRANS64 P3, [R2+URZ+0x60], R3 ;  /* 0x000060030200b5a7 */ /* 0x000ea4000806007f */
[----:B--2---:R-:W-:Y:S05]  /*e0f0*/  @!P3 BRA `(.L_x_1934) ;  /* 0xfffffffc00f0b947 */ /* 0x004fea000383ffff */
[----:B------:R-:W-:Y:S05]  /*e100*/  BRA `(.L_x_1978) ;  /* 0xffffffe000ec7947 */ /* 0x000fea000383ffff */
.L_x_1940:
[----:B-1----:R1:W2:Y:S02]  /*e110*/  SYNCS.PHASECHK.TRANS64.TRYWAIT P3, [R3+URZ+0x34840], R2 ;  /* 0x03484002030075a7 */ /* 0x0022a4000806017f */
[----:B--2---:R-:W-:Y:S05]  /*e120*/  @!P3 NANOSLEEP.SYNCS 0x989680 ;  /* 0x009896800000b95d */ /* 0x004fea0003900000 */
[----:B------:R-:W2:Y:S02]  /*e130*/  @!P3 SYNCS.PHASECHK.TRANS64 P3, [R3+URZ+0x34840], R2 ;  /* 0x034840020300b5a7 */ /* 0x000ea4000806007f */
[----:B--2---:R-:W-:Y:S05]  /*e140*/  @!P3 BRA `(.L_x_1940) ;  /* 0xfffffffc00f0b947 */ /* 0x004fea000383ffff */
[----:B------:R-:W-:Y:S05]  /*e150*/  BRA `(.L_x_1979) ;  /* 0xffffffe400fc7947 */ /* 0x000fea000383ffff */
.L_x_1942:
[----:B-1----:R1:W2:Y:S02]  /*e160*/  SYNCS.PHASECHK.TRANS64.TRYWAIT P3, [R2+URZ+0x60], R17 ;  /* 0x00006011020075a7 */ /* 0x0022a4000806017f */
[----:B--2---:R-:W-:Y:S05]  /*e170*/  @!P3 NANOSLEEP.SYNCS 0x989680 ;  /* 0x009896800000b95d */ /* 0x004fea0003900000 */
[----:B------:R-:W2:Y:S02]  /*e180*/  @!P3 SYNCS.PHASECHK.TRANS64 P3, [R2+URZ+0x60], R17 ;  /* 0x000060110200b5a7 */ /* 0x000ea4000806007f */
[----:B--2---:R-:W-:Y:S05]  /*e190*/  @!P3 BRA `(.L_x_1942) ;  /* 0xfffffffc00f0b947 */ /* 0x004fea000383ffff */
[----:B------:R-:W-:Y:S05]  /*e1a0*/  BRA `(.L_x_1980) ;  /* 0xffffffe8007c7947 */ /* 0x000fea000383ffff */
.L_x_1947:
[----:B-1----:R1:W2:Y:S02]  /*e1b0*/  SYNCS.PHASECHK.TRANS64.TRYWAIT P3, [R2+URZ+0x34840], R3 ;  /* 0x03484003020075a7 */ /* 0x0022a4000806017f */
[----:B--2---:R-:W-:Y:S05]  /*e1c0*/  @!P3 NANOSLEEP.SYNCS 0x989680 ;  /* 0x009896800000b95d */ /* 0x004fea0003900000 */
[----:B------:R-:W2:Y:S02]  /*e1d0*/  @!P3 SYNCS.PHASECHK.TRANS64 P3, [R2+URZ+0x34840], R3 ;  /* 0x034840030200b5a7 */ /* 0x000ea4000806007f */
[----:B--2---:R-:W-:Y:S05]  /*e1e0*/  @!P3 BRA `(.L_x_1947) ;  /* 0xfffffffc00f0b947 */ /* 0x004fea000383ffff */
[----:B------:R-:W-:Y:S05]  /*e1f0*/  BRA `(.L_x_1981) ;  /* 0xffffffec00647947 */ /* 0x000fea000383ffff */
.L_x_1949:
[----:B-1----:R1:W2:Y:S02]  /*e200*/  SYNCS.PHASECHK.TRANS64.TRYWAIT P3, [R2+URZ+0x60], R11 ;  /* 0x0000600b020075a7 */ /* 0x0022a4000806017f */
[----:B--2---:R-:W-:Y:S05]  /*e210*/  @!P3 NANOSLEEP.SYNCS 0x989680 ;  /* 0x009896800000b95d */ /* 0x004fea0003900000 */
[----:B------:R-:W2:Y:S02]  /*e220*/  @!P3 SYNCS.PHASECHK.TRANS64 P3, [R2+URZ+0x60], R11 ;  /* 0x0000600b0200b5a7 */ /* 0x000ea4000806007f */
[----:B--2---:R-:W-:Y:S05]  /*e230*/  @!P3 BRA `(.L_x_1949) ;  /* 0xfffffffc00f0b947 */ /* 0x004fea000383ffff */
[----:B------:R-:W-:Y:S05]  /*e240*/  BRA `(.L_x_1982) ;  /* 0xffffffec00e47947 */ /* 0x000fea000383ffff */
.L_x_1956:
[----:B-1----:R1:W2:Y:S02]  /*e250*/  SYNCS.PHASECHK.TRANS64.TRYWAIT P0, [R3+URZ+0x34860], R0 ;  /* 0x03486000030075a7 */ /* 0x0022a4000800017f */
[----:B--2---:R-:W-:Y:S05]  /*e260*/  @!P0 NANOSLEEP.SYNCS 0x989680 ;  /* 0x009896800000895d */ /* 0x004fea0003900000 */
[----:B------:R-:W2:Y:S02]  /*e270*/  @!P0 SYNCS.PHASECHK.TRANS64 P0, [R3+URZ+0x34860], R0 ;  /* 0x03486000030085a7 */ /* 0x000ea4000800007f */
[----:B--2---:R-:W-:Y:S05]  /*e280*/  @!P0 BRA `(.L_x_1956) ;  /* 0xfffffffc00f08947 */ /* 0x004fea000383ffff */
[----:B------:R-:W-:Y:S05]  /*e290*/  BRA `(.L_x_1983) ;  /* 0xfffffff000b87947 */ /* 0x000fea000383ffff */
.L_x_1958:
[----:B------:R-:W-:Y:S01]  /*e2a0*/  BSSY B0, `(.L_x_1984) ;  /* 0x0000007000007945 */ /* 0x000fe20003800000 */
[----:B------:R-:W-:Y:S02]  /*e2b0*/  IMAD.MOV.U32 R12, RZ, RZ, RZ ;  /* 0x000000ffff0c7224 */ /* 0x000fe400078e00ff */
[----:B------:R-:W-:Y:S02]  /*e2c0*/  IMAD.MOV.U32 R11, RZ, RZ, 0x1f ;  /* 0x0000001fff0b7424 */ /* 0x000fe400078e00ff */
[----:B------:R-:W-:-:S07]  /*e2d0*/  IMAD.MOV.U32 R15, RZ, RZ, -0x1 ;  /* 0xffffffffff0f7424 */ /* 0x000fce00078e00ff */
[----:B------:R-:W-:Y:S05]  /*e2e0*/  WARPSYNC.COLLECTIVE R15, `(.L_x_1985) ;  /* 0x000000000f087348 */ /* 0x000fea0003c00000 */
[----:B------:R1:W2:Y:S02]  /*e2f0*/  SHFL.IDX P6, R14, R13, R12, R11 ;  /* 0x0000000c0d0e7389 */ /* 0x0002a400000c000b */
[----:B-12---:R-:W-:Y:S01]  /*e300*/  ENDCOLLECTIVE ;  /* 0x000000000000791b */ /* 0x006fe20003800000 */
.L_x_1985:
[----:B------:R-:W-:Y:S05]  /*e310*/  BSYNC B0 ;  /* 0x0000000000007941 */ /* 0x000fea0003800000 */
.L_x_1984:
[----:B------:R-:W-:Y:S05]  /*e320*/  BRA `(.L_x_1986) ;  /* 0xfffffff4002c7947 */ /* 0x000fea000383ffff */
.L_x_1960:
[----:B--2---:R2:W3:Y:S02]  /*e330*/  SYNCS.PHASECHK.TRANS64.TRYWAIT P0, [R7+URZ+0x34820], R0 ;  /* 0x03482000070075a7 */ /* 0x0044e4000800017f */
[----:B---3--:R-:W-:Y:S05]  /*e340*/  @!P0 NANOSLEEP.SYNCS 0x989680 ;  /* 0x009896800000895d */ /* 0x008fea0003900000 */
[----:B------:R-:W3:Y:S02]  /*e350*/  @!P0 SYNCS.PHASECHK.TRANS64 P0, [R7+URZ+0x34820], R0 ;  /* 0x03482000070085a7 */ /* 0x000ee4000800007f */
[----:B---3--:R-:W-:Y:S05]  /*e360*/  @!P0 BRA `(.L_x_1960) ;  /* 0xfffffffc00f08947 */ /* 0x008fea000383ffff */
[----:B------:R-:W-:Y:S05]  /*e370*/  BRA `(.L_x_1987) ;  /* 0xfffffff400747947 */ /* 0x000fea000383ffff */
.L_x_1964:
[----:B--2---:R2:W3:Y:S02]  /*e380*/  SYNCS.PHASECHK.TRANS64.TRYWAIT P0, [R5+URZ], R4 ;  /* 0x00000004050075a7 */ /* 0x0044e4000800017f */
[----:B---3--:R-:W-:Y:S05]  /*e390*/  @!P0 NANOSLEEP.SYNCS 0x989680 ;  /* 0x009896800000895d */ /* 0x008fea0003900000 */
[----:B------:R-:W3:Y:S02]  /*e3a0*/  @!P0 SYNCS.PHASECHK.TRANS64 P0, [R5+URZ], R4 ;  /* 0x00000004050085a7 */ /* 0x000ee4000800007f */
[----:B---3--:R-:W-:Y:S05]  /*e3b0*/  @!P0 BRA `(.L_x_1964) ;  /* 0xfffffffc00f08947 */ /* 0x008fea000383ffff */
[----:B------:R-:W-:Y:S05]  /*e3c0*/  BRA `(.L_x_1988) ;  /* 0xfffffff400d07947 */ /* 0x000fea000383ffff */
.L_x_1965:
[----:B---3--:R3:W4:Y:S02]  /*e3d0*/  SYNCS.PHASECHK.TRANS64.TRYWAIT P0, [R3+URZ], R0 ;  /* 0x00000000030075a7 */ /* 0x008724000800017f */
[----:B----4-:R-:W-:Y:S05]  /*e3e0*/  @!P0 NANOSLEEP.SYNCS 0x989680 ;  /* 0x009896800000895d */ /* 0x010fea0003900000 */
[----:B------:R-:W4:Y:S02]  /*e3f0*/  @!P0 SYNCS.PHASECHK.TRANS64 P0, [R3+URZ], R0 ;  /* 0x00000000030085a7 */ /* 0x000f24000800007f */
[----:B----4-:R-:W-:Y:S05]  /*e400*/  @!P0 BRA `(.L_x_1965) ;  /* 0xfffffffc00f08947 */ /* 0x010fea000383ffff */
[----:B------:R-:W-:Y:S05]  /*e410*/  BRA `(.L_x_1989) ;  /* 0xfffffff400c47947 */ /* 0x000fea000383ffff */
.L_x_1967:
[----:B--2---:R2:W3:Y:S02]  /*e420*/  SYNCS.PHASECHK.TRANS64.TRYWAIT P0, [R5+URZ], R4 ;  /* 0x00000004050075a7 */ /* 0x0044e4000800017f */
[----:B---3--:R-:W-:Y:S05]  /*e430*/  @!P0 NANOSLEEP.SYNCS 0x989680 ;  /* 0x009896800000895d */ /* 0x008fea0003900000 */
[----:B------:R-:W3:Y:S02]  /*e440*/  @!P0 SYNCS.PHASECHK.TRANS64 P0, [R5+URZ], R4 ;  /* 0x00000004050085a7 */ /* 0x000ee4000800007f */
[----:B---3--:R-:W-:Y:S05]  /*e450*/  @!P0 BRA `(.L_x_1967) ;  /* 0xfffffffc00f08947 */ /* 0x008fea000383ffff */
[----:B------:R-:W-:Y:S05]  /*e460*/  BRA `(.L_x_1990) ;  /* 0xfffffff400c87947 */ /* 0x000fea000383ffff */
.L_x_1991:
        /* <DEDUP_REMOVED lines=9> */
.L_x_11937:


//--------------------- .text._ZN7cutlass13device_kernelIN5flash11enable_sm90INS1_16FlashAttnFwdSm90INS1_25CollectiveMainloopFwdSm90ILi2EN4cute5tupleIJNS5_1CILi1EEES8_S8_EEENS6_IJNS7_ILi128EEESA_NS7_ILi192EEEEEELi128ENS_6half_tEfNS_4arch4Sm90ELb1ELb0ELb0ELb1ELb0ELb0ELb0ELb1ELb1ELb0ELb0ELb0EEENS1_21CollectiveEpilogueFwdINS6_IJSA_SA_SA_EEES9_SD_SF_Li256ELb1ELb0ELb0ELb0EEENS1_36VarlenDynamicPersistentTileSchedulerILi128ELi128ELi256ELi32ELb0ELb0ELb1ELb1ELb1ELb1EEEEEEEEEvNT_6ParamsE --------------------------
	.section	.text._ZN7cutlass13device_kernelIN5flash11enable_sm90INS1_16FlashAttnFwdSm90INS1_25CollectiveMainloopFwdSm90ILi2EN4cute5tupleIJNS5_1CILi1EEES8_S8_EEENS6_IJNS7_ILi128EEESA_NS7_ILi192EEEEEELi128ENS_6half_tEfNS_4arch4Sm90ELb1ELb0ELb0ELb1ELb0ELb0ELb0ELb1ELb1ELb0ELb0ELb0EEENS1_21CollectiveEpilogueFwdINS6_IJSA_SA_SA_EEES9_SD_SF_Li256ELb1ELb0ELb0ELb0EEENS1_36VarlenDynamicPersistentTileSchedulerILi128ELi128ELi256ELi32ELb0ELb0ELb1ELb1ELb1ELb1EEEEEEEEEvNT_6ParamsE,"ax",@progbits
	.align	128
.text._ZN7cutlass13device_kernelIN5flash11enable_sm90INS1_16FlashAttnFwdSm90INS1_25CollectiveMainloopFwdSm90ILi2EN4cute5tupleIJNS5_1CILi1EEES8_S8_EEENS6_IJNS7_ILi128EEESA_NS7_ILi192EEEEEELi128ENS_6half_tEfNS_4arch4Sm90ELb1ELb0ELb0ELb1ELb0ELb0ELb0ELb1ELb1ELb0ELb0ELb0EEENS1_21CollectiveEpilogueFwdINS6_IJSA_SA_SA_EEES9_SD_SF_Li256ELb1ELb0ELb0ELb0EEENS1_36VarlenDynamicPersistentTileSchedulerILi128ELi128ELi256ELi32ELb0ELb0ELb1ELb1ELb1ELb1EEEEEEEEEvNT_6ParamsE:
        .type           _ZN7cutlass13device_kernelIN5flash11enable_sm90INS1_16FlashAttnFwdSm90INS1_25CollectiveMainloopFwdSm90ILi2EN4cute5tupleIJNS5_1CILi1EEES8_S8_EEENS6_IJNS7_ILi128EEESA_NS7_ILi192EEEEEELi128ENS_6half_tEfNS_4arch4Sm90ELb1ELb0ELb0ELb1ELb0ELb0ELb0ELb1ELb1ELb0ELb0ELb0EEENS1_21CollectiveEpilogueFwdINS6_IJSA_SA_SA_EEES9_SD_SF_Li256ELb1ELb0ELb0ELb0EEENS1_36VarlenDynamicPersistentTileSchedulerILi128ELi128ELi256ELi32ELb0ELb0ELb1ELb1ELb1ELb1EEEEEEEEEvNT_6ParamsE,@function
        .size           _ZN7cutlass13device_kernelIN5flash11enable_sm90INS1_16FlashAttnFwdSm90INS1_25CollectiveMainloopFwdSm90ILi2EN4cute5tupleIJNS5_1CILi1EEES8_S8_EEENS6_IJNS7_ILi128EEESA_NS7_ILi192EEEEEELi128ENS_6half_tEfNS_4arch4Sm90ELb1ELb0ELb0ELb1ELb0ELb0ELb0ELb1ELb1ELb0ELb0ELb0EEENS1_21CollectiveEpilogueFwdINS6_IJSA_SA_SA_EEES9_SD_SF_Li256ELb1ELb0ELb0ELb0EEENS1_36VarlenDynamicPersistentTileSchedulerILi128ELi128ELi256ELi32ELb0ELb0ELb1ELb1ELb1ELb1EEEEEEEEEvNT_6ParamsE,(.L_x_11938 - _ZN7cutlass13device_kernelIN5flash11enable_sm90INS1_16FlashAttnFwdSm90INS1_25CollectiveMainloopFwdSm90ILi2EN4cute5tupleIJNS5_1CILi1EEES8_S8_EEENS6_IJNS7_ILi128EEESA_NS7_ILi192EEEEEELi128ENS_6half_tEfNS_4arch4Sm90ELb1ELb0ELb0ELb1ELb0ELb0ELb0ELb1ELb1ELb0ELb0ELb0EEENS1_21CollectiveEpilogueFwdINS6_IJSA_SA_SA_EEES9_SD_SF_Li256ELb1ELb0ELb0ELb0EEENS1_36VarlenDynamicPersistentTileSchedulerILi128ELi128ELi256ELi32ELb0ELb0ELb1ELb1ELb1ELb1EEEEEEEEEvNT_6ParamsE)
        .other          _ZN7cutlass13device_kernelIN5flash11enable_sm90INS1_16FlashAttnFwdSm90INS1_25CollectiveMainloopFwdSm90ILi2EN4cute5tupleIJNS5_1CILi1EEES8_S8_EEENS6_IJNS7_ILi128EEESA_NS7_ILi192EEEEEELi128ENS_6half_tEfNS_4arch4Sm90ELb1ELb0ELb0ELb1ELb0ELb0ELb0ELb1ELb1ELb0ELb0ELb0EEENS1_21CollectiveEpilogueFwdINS6_IJSA_SA_SA_EEES9_SD_SF_Li256ELb1ELb0ELb0ELb0EEENS1_36VarlenDynamicPersistentTileSchedulerILi128ELi128ELi256ELi32ELb0ELb0ELb1ELb1ELb1ELb1EEEEEEEEEvNT_6ParamsE,@"STO_CUDA_ENTRY STV_DEFAULT"
_ZN7cutlass13device_kernelIN5flash11enable_sm90INS1_16FlashAttnFwdSm90INS1_25CollectiveMainloopFwdSm90ILi2EN4cute5tupleIJNS5_1CILi1EEES8_S8_EEENS6_IJNS7_ILi128EEESA_NS7_ILi192EEEEEELi128ENS_6half_tEfNS_4arch4Sm90ELb1ELb0ELb0ELb1ELb0ELb0ELb0ELb1ELb1ELb0ELb0ELb0EEENS1_21CollectiveEpilogueFwdINS6_IJSA_SA_SA_EEES9_SD_SF_Li256ELb1ELb0ELb0ELb0EEENS1_36VarlenDynamicPersistentTileSchedulerILi128ELi128ELi256ELi32ELb0ELb0ELb1ELb1ELb1ELb1EEEEEEEEEvNT_6ParamsE:
        /* <DEDUP_REMOVED lines=21> */
.L_x_1993:
[----:B------:R-:W-:Y:S05]  /*0150*/  BSYNC B0 ;  /* 0x0000000000007941 */ /* 0x000fea0003800000 */
.L_x_1992:
        /* <DEDUP_REMOVED lines=41> */
.L_x_1994:
        /* <DEDUP_REMOVED lines=22> */
.L_x_1995:
        /* <DEDUP_REMOVED lines=18> */
.L_x_1996:
        /* <DEDUP_REMOVED lines=22> */
.L_x_1997:
        /* <DEDUP_REMOVED lines=22> */
.L_x_1998:
        /* <DEDUP_REMOVED lines=8> */
.L_x_2000:
        /* <DEDUP_REMOVED lines=16> */
[----:B------:R-:W-:Y:S01]  /*0ab0*/  UMOV UR37, URZ ;  /* 0x0000003f00257c82 */ /* 0x000fe20008000000 */
[----:B------:R-:W-:Y:S01]  /*0ac0*/  UMOV UR36, URZ ;  /* 0x0000003f00247c82 */ /* 0x000fe20008000000 */
[----:B------:R-:W0:Y:S10]  /*0ad0*/  S2R R0, SR_TID.X ;  /* 0x0000000000007919 */ /* 0x000e340000002100 */
[----:B------:R-:W-:Y:S01]  /*0ae0*/  IMAD.U32 R16, RZ, RZ, UR5 ;  /* 0x00000005ff107e24 */ /* 0x000fe2000f8e00ff */
[----:B------:R-:W-:Y:S01]  /*0af0*/  R2UR UR5, R46 ;  /* 0x000000002e0572ca */ /* 0x000fe200000e0000 */
[----:B0-----:R-:W-:-:S05]  /*0b00*/  VIADD R193, R0, 0xffffff80 ;  /* 0xffffff8000c17836 */ /* 0x001fca0000000000 */
[----:B------:R-:W-:-:S04]  /*0b10*/  SHF.R.S32.HI R0, RZ, 0x1f, R193 ;  /* 0x0000001fff007819 */ /* 0x000fc800000114c1 */
[CC--:B------:R-:W-:Y:S02]  /*0b20*/  LEA.HI R3, R0.reuse, R193.reuse, RZ, 0x7 ;  /* 0x000000c100037211 */ /* 0x0c0fe400078f38ff */
[----:B------:R-:W-:Y:S02]  /*0b30*/  LEA.HI R4, R0, R193, RZ, 0x5 ;  /* 0x000000c100047211 */ /* 0x000fe400078f28ff */
[----:B------:R-:W-:Y:S02]  /*0b40*/  SHF.R.S32.HI R190, RZ, 0x7, R3 ;  /* 0x00000007ffbe7819 */ /* 0x000fe40000011403 */
[----:B--2---:R-:W-:Y:S02]  /*0b50*/  R2UR UR4, R2 ;  /* 0x00000000020472ca */ /* 0x004fe400000e0000 */
[C---:B------:R-:W-:Y:S02]  /*0b60*/  LOP3.LUT R2, R3.reuse, 0xffffff80, RZ, 0xc0, !PT ;  /* 0xffffff8003027812 */ /* 0x040fe400078ec0ff */
[----:B------:R-:W-:-:S03]  /*0b70*/  LEA.HI R3, R3, R190, RZ, 0x1 ;  /* 0x000000be03037211 */ /* 0x000fc600078f08ff */
[----:B------:R-:W-:Y:S01]  /*0b80*/  IMAD.IADD R189, R193, 0x1, -R2 ;  /* 0x00000001c1bd7824 */ /* 0x000fe200078e0a02 */
[----:B------:R-:W-:-:S04]  /*0b90*/  LOP3.LUT R3, R3, 0x3fffffe, RZ, 0xc0, !PT ;  /* 0x03fffffe03037812 */ /* 0x000fc800078ec0ff */
[----:B------:R-:W-:Y:S01]  /*0ba0*/  SHF.R.S32.HI R8, RZ, 0x1f, R189 ;  /* 0x0000001fff087819 */ /* 0x000fe200000114bd */
[----:B------:R-:W-:Y:S01]  /*0bb0*/  ULOP3.LUT UR4, UR4, 0x1, URZ, 0xfc, !UPT ;  /* 0x0000000104047892 */ /* 0x000fe2000f8efc3f */
[----:B------:R-:W-:Y:S02]  /*0bc0*/  IMAD.IADD R3, R190, 0x1, -R3 ;  /* 0x00000001be037824 */ /* 0x000fe400078e0a03 */
[CC--:B------:R-:W-:Y:S02]  /*0bd0*/  LEA.HI R9, R8.reuse, R189.reuse, RZ, 0x2 ;  /* 0x000000bd08097211 */ /* 0x0c0fe400078f10ff */
[----:B------:R-:W-:Y:S01]  /*0be0*/  LEA.HI R8, R8, R189, RZ, 0x5 ;  /* 0x000000bd08087211 */ /* 0x000fe200078f28ff */
[----:B------:R-:W-:Y:S01]  /*0bf0*/  IMAD.U32 R192, RZ, RZ, UR4 ;  /* 0x00000004ffc07e24 */ /* 0x000fe2000f8e00ff */
[--C-:B------:R-:W-:Y:S01]  /*0c00*/  SHF.R.S32.HI R5, RZ, 0x2, R9.reuse ;  /* 0x00000002ff057819 */ /* 0x100fe20000011409 */
[----:B------:R-:W-:Y:S01]  /*0c10*/  UMOV UR4, URZ ;  /* 0x0000003f00047c82 */ /* 0x000fe20008000000 */
[----:B------:R-:W-:Y:S01]  /*0c20*/  SHF.R.S32.HI R2, RZ, 0x1f, R9 ;  /* 0x0000001fff027819 */ /* 0x000fe20000011409 */
[----:B------:R-:W-:Y:S01]  /*0c30*/  IMAD.U32 R188, RZ, RZ, UR4 ;  /* 0x00000004ffbc7e24 */ /* 0x000fe2000f8e00ff */
[----:B------:R-:W-:-:S02]  /*0c40*/  SHF.R.S32.HI R8, RZ, 0x5, R8 ;  /* 0x00000005ff087819 */ /* 0x000fc40000011408 */
[----:B------:R-:W-:Y:S02]  /*0c50*/  LEA.HI R2, R2, R5, RZ, 0x3 ;  /* 0x0000000502027211 */ /* 0x000fe400078f18ff */
[----:B------:R-:W-:Y:S02]  /*0c60*/  LOP3.LUT R22, R9, 0x7ffffffc, RZ, 0xc0, !PT ;  /* 0x7ffffffc09167812 */ /* 0x000fe400078ec0ff */
[----:B------:R-:W-:Y:S02]  /*0c70*/  LOP3.LUT R6, R2, 0xfffffff8, RZ, 0xc0, !PT ;  /* 0xfffffff802067812 */ /* 0x000fe400078ec0ff */
[CC--:B------:R-:W-:Y:S01]  /*0c80*/  LEA.HI R2, R0.reuse, R193.reuse, RZ, 0x4 ;  /* 0x000000c100027211 */ /* 0x0c0fe200078f20ff */
[----:B------:R-:W-:Y:S01]  /*0c90*/  IMAD.IADD R22, R189, 0x1, -R22 ;  /* 0x00000001bd167824 */ /* 0x000fe200078e0a16 */
[----:B------:R-:W-:Y:S01]  /*0ca0*/  LEA.HI R0, R0, R193, RZ, 0x3 ;  /* 0x000000c100007211 */ /* 0x000fe200078f18ff */
[----:B------:R-:W-:Y:S01]  /*0cb0*/  IMAD.IADD R11, R5, 0x1, -R6 ;  /* 0x00000001050b7824 */ /* 0x000fe200078e0a06 */
[----:B------:R-:W-:Y:S01]  /*0cc0*/  SHF.R.S32.HI R5, RZ, 0x4, R2 ;  /* 0x00000004ff057819 */ /* 0x000fe20000011402 */
[----:B------:R-:W-:Y:S01]  /*0cd0*/  IMAD.SHL.U32 R6, R4, 0x20, RZ ;  /* 0x0000002004067824 */ /* 0x000fe200078e00ff */
[----:B------:R-:W-:Y:S01]  /*0ce0*/  LOP3.LUT R4, R2, 0x3fffff0, RZ, 0xc0, !PT ;  /* 0x03fffff002047812 */ /* 0x000fe200078ec0ff */
[----:B------:R-:W-:Y:S01]  /*0cf0*/  IMAD R8, R8, 0x10, R11 ;  /* 0x0000001008087824 */ /* 0x000fe200078e020b */
[----:B------:R-:W-:-:S02]  /*0d00*/  LEA.HI R2, R2, R5, RZ, 0x1 ;  /* 0x0000000502027211 */ /* 0x000fc400078f08ff */
[----:B------:R-:W-:Y:S01]  /*0d10*/  LOP3.LUT R7, R6, 0xfffffc00, RZ, 0xc0, !PT ;  /* 0xfffffc0006077812 */ /* 0x000fe200078ec0ff */
[----:B------:R-:W-:Y:S01]  /*0d20*/  IMAD.IADD R4, R193, 0x1, -R4 ;  /* 0x00000001c1047824 */ /* 0x000fe200078e0a04 */
[----:B------:R-:W-:Y:S01]  /*0d30*/  LOP3.LUT R2, R2, 0x1ffffffe, RZ, 0xc0, !PT ;  /* 0x1ffffffe02027812 */ /* 0x000fe200078ec0ff */
[----:B------:R-:W-:Y:S01]  /*0d40*/  IMAD R23, R3, 0x40, R8 ;  /* 0x0000004003177824 */ /* 0x000fe200078e0208 */
[----:B------:R-:W-:Y:S01]  /*0d50*/  SHF.R.S32.HI R18, RZ, 0x3, R0 ;  /* 0x00000003ff127819 */ /* 0x000fe20000011400 */
[----:B------:R-:W-:Y:S02]  /*0d60*/  IMAD R7, R4, 0x40, R7 ;  /* 0x0000004004077824 */ /* 0x000fe400078e0207 */
[----:B------:R-:W-:-:S04]  /*0d70*/  IMAD.IADD R2, R5, 0x1, -R2 ;  /* 0x0000000105027824 */ /* 0x000fc800078e0a02 */
[----:B------:R-:W-:Y:S01]  /*0d80*/  IMAD R191, R2, 0x8, R7 ;  /* 0x0000000802bf7824 */ /* 0x000fe200078e0207 */
[----:B------:R-:W-:-:S05]  /*0d90*/  LOP3.LUT R2, R0, 0x1ffffff8, RZ, 0xc0, !PT ;  /* 0x1ffffff800027812 */ /* 0x000fca00078ec0ff */
[----:B------:R-:W-:-:S04]  /*0da0*/  IMAD.IADD R2, R193, 0x1, -R2 ;  /* 0x00000001c1027824 */ /* 0x000fc800078e0a02 */
[----:B------:R-:W-:-:S07]  /*0db0*/  IMAD.SHL.U32 R17, R2, 0x8, RZ ;  /* 0x0000000802117824 */ /* 0x000fce00078e00ff */
.L_x_2054:
[----:B0-----:R-:W0:Y:S01]  /*0dc0*/  LDC.64 R2, c[0x0][0xc60] ;  /* 0x00031800ff027b82 */ /* 0x001e220000000a00 */
        /* <DEDUP_REMOVED lines=13> */
[----:B------:R-:W-:Y:S01]  /*0ea0*/  IMAD.U32 R184, RZ, RZ, UR4 ;  /* 0x00000004ffb87e24 */ /* 0x000fe2000f8e00ff */
[----:B------:R-:W-:-:S04]  /*0eb0*/  @UP0 ULEA UR6, UP2, UR4, UR6, 0x2 ;  /* 0x0000000604060291 */ /* 0x000fc8000f84103f */
[----:B------:R-:W-:Y:S02]  /*0ec0*/  @UP0 ULEA.HI.X UR7, UR4, UR7, UR12, 0x2, UP2 ;  /* 0x0000000704070291 */ /* 0x000fe400090f140c */
[----:B------:R-:W-:Y:S01]  /*0ed0*/  IMAD.U32 R186, RZ, RZ, UR12 ;  /* 0x0000000cffba7e24 */ /* 0x000fe2000f8e00ff */
[----:B------:R-:W-:Y:S01]  /*0ee0*/  @UP1 ULEA UR8, UP0, UR4, UR8, 0x2 ;  /* 0x0000000804081291 */ /* 0x000fe2000f80103f */
[----:B------:R-:W-:-:S03]  /*0ef0*/  IMAD.U32 R2, RZ, RZ, UR6 ;  /* 0x00000006ff027e24 */ /* 0x000fc6000f8e00ff */
[----:B------:R-:W-:Y:S01]  /*0f00*/  @UP1 ULEA.HI.X UR9, UR4, UR9, UR12, 0x2, UP0 ;  /* 0x0000000904091291 */ /* 0x000fe200080f140c */
[----:B------:R-:W-:Y:S01]  /*0f10*/  IMAD.U32 R3, RZ, RZ, UR7 ;  /* 0x00000007ff037e24 */ /* 0x000fe2000f8e00ff */
[----:B------:R-:W-:Y:S01]  /*0f20*/  ULDC.64 UR6, c[0x0][0x3f8] ;  /* 0x0000fe0000067ab9 */ /* 0x000fe20000000a00 */
[----:B---345:R-:W-:Y:S01]  /*0f30*/  IMAD.U32 R4, RZ, RZ, UR8 ;  /* 0x00000008ff047e24 */ /* 0x038fe2000f8e00ff */
[----:B------:R-:W-:Y:S02]  /*0f40*/  ULDC UR4, c[0x0][0x404] ;  /* 0x0001010000047ab9 */ /* 0x000fe40000000800 */
[----:B------:R-:W-:Y:S01]  /*0f50*/  IMAD.U32 R5, RZ, RZ, UR9 ;  /* 0x00000009ff057e24 */ /* 0x000fe2000f8e00ff */
[----:B------:R-:W2:Y:S01]  /*0f60*/  @P0 LDG.E R2, desc[UR10][R2.64] ;  /* 0x0000000a02020981 */ /* 0x000ea2000c1e1900 */
[----:B------:R-:W-:Y:S01]  /*0f70*/  UISETP.NE.U32.AND UP0, UPT, UR6, URZ, UPT ;  /* 0x0000003f0600728c */ /* 0x000fe2000bf05070 */
[----:B------:R-:W-:Y:S02]  /*0f80*/  ULDC.64 UR8, c[0x0][0xa20] ;  /* 0x0002880000087ab9 */ /* 0x000fe40000000a00 */
[----:B------:R-:W3:Y:S01]  /*0f90*/  @P2 LDG.E R4, desc[UR10][R4.64] ;  /* 0x0000000a04042981 */ /* 0x000ee2000c1e1900 */
[----:B------:R-:W-:Y:S01]  /*0fa0*/  UISETP.NE.AND.EX UP0, UPT, UR7, URZ, UPT, UP0 ;  /* 0x0000003f0700728c */ /* 0x000fe2000bf05300 */
[----:B------:R-:W-:Y:S01]  /*0fb0*/  ISETP.NE.U32.AND P1, PT, RZ, UR8, PT ;  /* 0x00000008ff007c0c */ /* 0x000fe2000bf25070 */
[----:B------:R-:W-:Y:S01]  /*0fc0*/  ULDC UR6, c[0x0][0x2e0] ;  /* 0x0000b80000067ab9 */ /* 0x000fe20000000800 */
[----:B------:R-:W-:Y:S01]  /*0fd0*/  UMOV UR61, URZ ;  /* 0x0000003f003d7c82 */ /* 0x000fe20008000000 */
[----:B------:R-:W-:Y:S01]  /*0fe0*/  USEL UR4, UR4, 0x1, UP0 ;  /* 0x0000000104047887 */ /* 0x000fe20008000000 */
[----:B------:R-:W-:Y:S01]  /*0ff0*/  ISETP.NE.AND.EX P1, PT, RZ, UR9, PT, P1 ;  /* 0x00000009ff007c0c */ /* 0x000fe2000bf25310 */
[----:B------:R-:W-:Y:S01]  /*1000*/  ULDC UR60, c[0x0][0x288] ;  /* 0x0000a200003c7ab9 */ /* 0x000fe20000000800 */
[----:B------:R-:W-:Y:S01]  /*1010*/  IMAD.U32 R185, RZ, RZ, UR5 ;  /* 0x00000005ffb97e24 */ /* 0x000fe2000f8e00ff */
[----:B------:R-:W-:Y:S01]  /*1020*/  UIMAD UR6, UR4, UR6, URZ ;  /* 0x00000006040672a4 */ /* 0x000fe2000f8e023f */
[----:B--2---:R-:W-:-:S02]  /*1030*/  @P0 R2UR UR61, R2 ;  /* 0x00000000023d02ca */ /* 0x004fc400000e0000 */
[----:B---3--:R-:W-:Y:S01]  /*1040*/  @P2 R2UR UR60, R4 ;  /* 0x00000000043c22ca */ /* 0x008fe200000e0000 */
[----:B-1----:R-:W-:-:S14]  /*1050*/  @P2 BRA `(.L_x_2001) ;  /* 0x00000000003c2947 */ /* 0x002fdc0003800000 */
[----:B------:R-:W-:Y:S02]  /*1060*/  ULDC.64 UR4, c[0x0][0xa00] ;  /* 0x0002800000047ab9 */ /* 0x000fe40000000a00 */
[----:B------:R-:W-:-:S04]  /*1070*/  ISETP.NE.U32.AND P0, PT, RZ, UR4, PT ;  /* 0x00000004ff007c0c */ /* 0x000fc8000bf05070 */
[----:B------:R-:W-:-:S13]  /*1080*/  ISETP.NE.AND.EX P0, PT, RZ, UR5, PT, P0 ;  /* 0x00000005ff007c0c */ /* 0x000fda000bf05300 */
[----:B------:R-:W-:Y:S05]  /*1090*/  @!P0 BRA `(.L_x_2001) ;  /* 0x00000000002c8947 */ /* 0x000fea0003800000 */
[----:B------:R-:W-:Y:S01]  /*10a0*/  R2UR UR7, R184 ;  /* 0x00000000b80772ca */ /* 0x000fe200000e0000 */
[----:B------:R-:W-:Y:S01]  /*10b0*/  ULDC.64 UR4, c[0x0][0xa00] ;  /* 0x0002800000047ab9 */ /* 0x000fe20000000a00 */
[----:B------:R-:W-:-:S11]  /*10c0*/  ULDC.64 UR10, c[0x0][0x208] ;  /* 0x00008200000a7ab9 */ /* 0x000fd60000000a00 */
        /* <DEDUP_REMOVED lines=8> */
.L_x_2001:
[----:B------:R-:W-:-:S13]  /*1150*/  R2UR UR4, R16 ;  /* 0x00000000100472ca */ /* 0x000fda00000e0000 */
[----:B------:R-:W-:Y:S01]  /*1160*/  IMAD.U32 R187, RZ, RZ, UR4 ;  /* 0x00000004ffbb7e24 */ /* 0x000fe2000f8e00ff */
[----:B------:R-:W-:Y:S06]  /*1170*/  @!P1 BRA `(.L_x_2002) ;  /* 0x0000000000289947 */ /* 0x000fec0003800000 */
[----:B------:R-:W-:Y:S01]  /*1180*/  R2UR UR5, R184 ;  /* 0x00000000b80572ca */ /* 0x000fe200000e0000 */
[----:B------:R-:W-:Y:S01]  /*1190*/  ULDC.64 UR6, c[0x0][0x208] ;  /* 0x0000820000067ab9 */ /* 0x000fe20000000a00 */
[----:B------:R-:W-:-:S11]  /*11a0*/  R2UR UR10, R186 ;  /* 0x00000000ba0a72ca */ /* 0x000fd600000e0000 */
[----:B------:R-:W-:-:S04]  /*11b0*/  ULEA UR4, UP0, UR5, UR8, 0x2 ;  /* 0x0000000805047291 */ /* 0x000fc8000f80103f */
[----:B------:R-:W-:Y:S02]  /*11c0*/  ULEA.HI.X UR5, UR5, UR9, UR10, 0x2, UP0 ;  /* 0x0000000905057291 */ /* 0x000fe400080f140a */
[----:B------:R-:W-:-:S04]  /*11d0*/  IMAD.U32 R2, RZ, RZ, UR4 ;  /* 0x00000004ff027e24 */ /* 0x000fc8000f8e00ff */
[----:B------:R-:W-:-:S05]  /*11e0*/  IMAD.U32 R3, RZ, RZ, UR5 ;  /* 0x00000005ff037e24 */ /* 0x000fca000f8e00ff */
[----:B------:R-:W2:Y:S02]  /*11f0*/  LDG.E R2, desc[UR6][R2.64] ;  /* 0x0000000602027981 */ /* 0x000ea4000c1e1900 */
[----:B--2---:R-:W-:Y:S01]  /*1200*/  R2UR UR6, R2 ;  /* 0x00000000020672ca */ /* 0x004fe200000e0000 */
[----:B------:R-:W-:-:S14]  /*1210*/  BRA `(.L_x_2003) ;  /* 0x00000000003c7947 */ /* 0x000fdc0003800000 */
.L_x_2002:
        /* <DEDUP_REMOVED lines=15> */
.L_x_2003:
[----:B------:R-:W-:Y:S01]  /*1310*/  R2UR UR4, R16 ;  /* 0x00000000100472ca */ /* 0x000fe200000e0000 */
[----:B------:R-:W-:Y:S01]  /*1320*/  UIADD3 UR61, -UR61, UR6, URZ ;  /* 0x000000063d3d7290 */ /* 0x000fe2000fffe13f */
[----:B------:R-:W-:Y:S02]  /*1330*/  PLOP3.LUT P0, PT, PT, PT, PT, 0x80, 0x0 ;  /* 0x000000000000781c */ /* 0x000fe40003f0f070 */
        /* <DEDUP_REMOVED lines=10> */
[----:B------:R-:W-:Y:S01]  /*13e0*/  ULEA UR5, UR4, 0xff, 0x7 ;  /* 0x000000ff04057891 */ /* 0x000fe2000f8e383f */
[----:B------:R-:W-:Y:S01]  /*13f0*/  CS2R R68, SRZ ;  /* 0x0000000000447805 */ /* 0x000fe2000001ff00 */
[----:B------:R-:W-:Y:S01]  /*1400*/  UIADD3 UR4, UR61, 0x7f, URZ ;  /* 0x0000007f3d047890 */ /* 0x000fe2000fffe03f */
[----:B------:R-:W-:Y:S01]  /*1410*/  CS2R R66, SRZ ;  /* 0x0000000000427805 */ /* 0x000fe2000001ff00 */
[----:B------:R-:W-:Y:S01]  /*1420*/  UIADD3 UR6, UR61, UR5, -UR60 ;  /* 0x000000053d067290 */ /* 0x000fe2000fffe83c */
        /* <DEDUP_REMOVED lines=12> */
[----:B------:R-:W-:-:S02]  /*14f0*/  CS2R R52, SRZ ;  /* 0x0000000000347805 */ /* 0x000fc4000001ff00 */
[----:B------:R-:W-:Y:S02]  /*1500*/  CS2R R50, SRZ ;  /* 0x0000000000327805 */ /* 0x000fe4000001ff00 */
[----:B------:R-:W-:Y:S01]  /*1510*/  CS2R R48, SRZ ;  /* 0x0000000000307805 */ /* 0x000fe2000001ff00 */
[----:B------:R-:W-:Y:S01]  /*1520*/  UISETP.LT.AND UP0, UPT, UR5, UR7, UPT ;  /* 0x000000070500728c */ /* 0x000fe2000bf01270 */
[----:B------:R-:W-:Y:S02]  /*1530*/  CS2R R30, SRZ ;  /* 0x00000000001e7805 */ /* 0x000fe4000001ff00 */
[----:B------:R-:W-:Y:S02]  /*1540*/  CS2R R32, SRZ ;  /* 0x0000000000207805 */ /* 0x000fe4000001ff00 */
[----:B------:R-:W-:Y:S01]  /*1550*/  CS2R R42, SRZ ;  /* 0x00000000002a7805 */ /* 0x000fe2000001ff00 */
[----:B------:R-:W-:Y:S01]  /*1560*/  USEL UR8, UR5, UR7, UP0 ;  /* 0x0000000705087287 */ /* 0x000fe20008000000 */
[----:B------:R-:W-:-:S02]  /*1570*/  CS2R R40, SRZ ;  /* 0x0000000000287805 */ /* 0x000fc4000001ff00 */
[----:B------:R-:W-:Y:S02]  /*1580*/  CS2R R38, SRZ ;  /* 0x0000000000267805 */ /* 0x000fe4000001ff00 */
[----:B------:R-:W-:Y:S01]  /*1590*/  CS2R R36, SRZ ;  /* 0x0000000000247805 */ /* 0x000fe2000001ff00 */
[----:B------:R-:W-:Y:S01]  /*15a0*/  UISETP.GE.AND UP0, UPT, UR8, 0x1, UPT ;  /* 0x000000010800788c */ /* 0x000fe2000bf06270 */
[----:B------:R-:W-:Y:S01]  /*15b0*/  CS2R R34, SRZ ;  /* 0x0000000000227805 */ /* 0x000fe2000001ff00 */
[----:B------:R-:W-:Y:S01]  /*15c0*/  IMAD.U32 R90, RZ, RZ, UR8 ;  /* 0x00000008ff5a7e24 */ /* 0x000fe2000f8e00ff */
[----:B------:R-:W-:Y:S02]  /*15d0*/  CS2R R88, SRZ ;  /* 0x0000000000587805 */ /* 0x000fe4000001ff00 */
[----:B------:R-:W-:Y:S01]  /*15e0*/  CS2R R6, SRZ ;  /* 0x0000000000067805 */ /* 0x000fe2000001ff00 */
[----:B------:R-:W-:Y:S01]  /*15f0*/  IMAD.MOV.U32 R8, RZ, RZ, RZ ;  /* 0x000000ffff087224 */ /* 0x000fe200078e00ff */
[----:B------:R-:W-:Y:S01]  /*1600*/  PLOP3.LUT P1, PT, PT, PT, UP0, 0x80, 0x0 ;  /* 0x000000000000781c */ /* 0x000fe20003f2f008 */
[----:B------:R-:W-:-:S02]  /*1610*/  IMAD.MOV.U32 R91, RZ, RZ, RZ ;  /* 0x000000ffff5b7224 */ /* 0x000fc400078e00ff */
[----:B------:R-:W-:Y:S02]  /*1620*/  IMAD.MOV.U32 R12, RZ, RZ, RZ ;  /* 0x000000ffff0c7224 */ /* 0x000fe400078e00ff */
[----:B------:R-:W-:Y:S02]  /*1630*/  IMAD.MOV.U32 R93, RZ, RZ, RZ ;  /* 0x000000ffff5d7224 */ /* 0x000fe400078e00ff */
[----:B------:R-:W-:Y:S02]  /*1640*/  IMAD.MOV.U32 R14, RZ, RZ, RZ ;  /* 0x000000ffff0e7224 */ /* 0x000fe400078e00ff */
[----:B------:R-:W-:-:S04]  /*1650*/  IMAD.MOV.U32 R95, RZ, RZ, RZ ;  /* 0x000000ffff5f7224 */ /* 0x000fc800078e00ff */
[----:B------:R-:W-:Y:S05]  /*1660*/  @!P1 BRA `(.L_x_2004) ;  /* 0x00000084008c9947 */ /* 0x000fea0003800000 */
        /* <DEDUP_REMOVED lines=31> */
.L_x_2005:
        /* <DEDUP_REMOVED lines=9> */
[----:B------:R-:W0:Y:S02]  /*18f0*/  SYNCS.PHASECHK.TRANS64.TRYWAIT P1, [UR38+0x34800], R0 ;  /* 0x03480000ff0075a7 */ /* 0x000e240008020166 */
[----:B0-----:R-:W-:Y:S05]  /*1900*/  @!P1 BRA `(.L_x_2006) ;  /* 0x000000f8000c9947 */ /* 0x001fea0003800000 */
.L_x_2142:
[----:B------:R-:W-:Y:S05]  /*1910*/  @!P0 BRA `(.L_x_2007) ;  /* 0x0000000000048947 */ /* 0x000fea0003800000 */
[----:B------:R-:W-:Y:S01]  /*1920*/  BPT.TRAP 0x1 ;  /* 0x000000040000795c */ /* 0x000fe20000300000 */
.L_x_2007:
[----:B------:R-:W-:Y:S02]  /*1930*/  IMAD.U32 R2, RZ, RZ, UR36 ;  /* 0x00000024ff027e24 */ /* 0x000fe4000f8e00ff */
[----:B0-----:R-:W-:-:S03]  /*1940*/  IMAD.U32 R3, RZ, RZ, UR37 ;  /* 0x00000025ff037e24 */ /* 0x001fc6000f8e00ff */
[----:B------:R-:W-:Y:S02]  /*1950*/  LEA R2, R2, UR38, 0x3 ;  /* 0x0000002602027c11 */ /* 0x000fe4000f8e18ff */
[----:B------:R-:W-:-:S04]  /*1960*/  SHF.L.U32 R3, R3, 0x1f, RZ ;  /* 0x0000001f03037819 */ /* 0x000fc800000006ff */
[----:B------:R0:W1:Y:S01]  /*1970*/  SYNCS.PHASECHK.TRANS64.TRYWAIT P2, [R2+URZ+0x34830], R3 ;  /* 0x03483003020075a7 */ /* 0x000062000804017f */
[----:B------:R-:W-:Y:S05]  /*1980*/  @!P0 BRA `(.L_x_2008) ;  /* 0x0000000000048947 */ /* 0x000fea0003800000 */
[----:B------:R-:W-:Y:S01]  /*1990*/  BPT.TRAP 0x1 ;  /* 0x000000040000795c */ /* 0x000fe20000300000 */
.L_x_2008:
[----:B------:R-:W2:Y:S01]  /*19a0*/  S2R R0, SR_TID.X ;  /* 0x0000000000007919 */ /* 0x000ea20000002100 */
[----:B------:R-:W-:Y:S01]  /*19b0*/  IMAD.MOV.U32 R151, RZ, RZ, RZ ;  /* 0x000000ffff977224 */ /* 0x000fe200078e00ff */
[----:B--2---:R-:W-:Y:S01]  /*19c0*/  LOP3.LUT P1, RZ, R0, 0x7f, RZ, 0xc0, !PT ;  /* 0x0000007f00ff7812 */ /* 0x004fe2000782c0ff */
[----:B-1----:R-:W-:-:S12]  /*19d0*/  @P2 BRA `(.L_x_2009) ;  /* 0x0000000000082947 */ /* 0x002fd80003800000 */
[----:B------:R-:W1:Y:S02]  /*19e0*/  SYNCS.PHASECHK.TRANS64.TRYWAIT P2, [R2+URZ+0x34830], R3 ;  /* 0x03483003020075a7 */ /* 0x000e64000804017f */
[----:B-1----:R-:W-:Y:S05]  /*19f0*/  @!P2 BRA `(.L_x_2010) ;  /* 0x000000f400e8a947 */ /* 0x002fea0003800000 */
.L_x_2009:
        /* <DEDUP_REMOVED lines=10> */
[----:B------:R-:W-:Y:S01]  /*1aa0*/  R2UR UR7, R90 ;  /* 0x000000005a0772ca */ /* 0x000fe200000e0000 */
[----:B------:R-:W-:Y:S01]  /*1ab0*/  UMOV UR53, 0x40000040 ;  /* 0x4000004000357882 */ /* 0x000fe20000000000 */
[----:B------:R-:W-:Y:S01]  /*1ac0*/  UMOV UR55, 0x40000040 ;  /* 0x4000004000377882 */ /* 0x000fe20000000000 */
[----:B------:R-:W-:Y:S01]  /*1ad0*/  ULOP3.LUT UR39, UR4, 0x10000, URZ, 0xfc, !UPT ;  /* 0x0001000004277892 */ /* 0x000fe2000f8efc3f */
[----:B------:R-:W-:Y:S01]  /*1ae0*/  R2UR UR6, R16 ;  /* 0x00000000100672ca */ /* 0x000fe200000e0000 */
[----:B------:R-:W-:Y:S01]  /*1af0*/  ULOP3.LUT UR4, UR40, 0x10000, URZ, 0xfc, !UPT ;  /* 0x0001000028047892 */ /* 0x000fe2000f8efc3f */
[----:B01----:R-:W-:Y:S01]  /*1b00*/  @!P1 VIADD R2, R2, 0x34840 ;  /* 0x0003484002029836 */ /* 0x003fe20000000000 */
[----:B------:R-:W-:Y:S01]  /*1b10*/  UIMAD UR5, UR36, 0xc00, UR39 ;  /* 0x00000c00240578a4 */ /* 0x000fe2000f8e0227 */
[--C-:B------:R-:W-:Y:S01]  /*1b20*/  IMAD.MOV.U32 R150, RZ, RZ, R151.reuse ;  /* 0x000000ffff967224 */ /* 0x100fe200078e0097 */
[----:B------:R-:W-:Y:S01]  /*1b30*/  UIADD3 UR56, UR4, 0x2, URZ ;  /* 0x0000000204387890 */ /* 0x000fe2000fffe03f */
[--C-:B------:R-:W-:Y:S01]  /*1b40*/  IMAD.MOV.U32 R149, RZ, RZ, R151.reuse ;  /* 0x000000ffff957224 */ /* 0x100fe200078e0097 */
[----:B------:R-:W-:Y:S01]  /*1b50*/  UIADD3 UR58, UR5, 0x2, URZ ;  /* 0x00000002053a7890 */ /* 0x000fe2000fffe03f */
[----:B------:R-:W-:Y:S01]  /*1b60*/  @!P1 PRMT R2, RZ, 0x654, R2 ;  /* 0x00000654ff029816 */ /* 0x000fe20000000002 */
[----:B------:R-:W-:Y:S01]  /*1b70*/  UMOV UR8, UR4 ;  /* 0x0000000400087c82 */ /* 0x000fe20008000000 */
[----:B------:R-:W-:Y:S01]  /*1b80*/  UMOV UR10, UR5 ;  /* 0x00000005000a7c82 */ /* 0x000fe20008000000 */
[----:B------:R-:W-:Y:S01]  /*1b90*/  UIADD3 UR52, UR4, 0x4, URZ ;  /* 0x0000000404347890 */ /* 0x000fe2000fffe03f */
[----:B------:R-:W-:Y:S01]  /*1ba0*/  HGMMA.64x128x16.F32 R24, gdesc[UR8], RZ, !UPT, gsb0 ;  /* 0x01e00000081879f0 */ /* 0x000fe2000c0008ff */
[----:B------:R-:W-:Y:S01]  /*1bb0*/  UIADD3 UR54, UR5, 0x4, URZ ;  /* 0x0000000405367890 */ /* 0x000fe2000fffe03f */
[----:B------:R-:W-:Y:S01]  /*1bc0*/  IMAD.U32 R8, RZ, RZ, UR8 ;  /* 0x00000008ff087e24 */ /* 0x000fe2000f8e00ff */
[----:B------:R-:W-:Y:S01]  /*1bd0*/  UIADD3 UR48, UR4, 0x6, URZ ;  /* 0x0000000604307890 */ /* 0x000fe2000fffe03f */
[----:B------:R-:W-:Y:S01]  /*1be0*/  IMAD.U32 R0, RZ, RZ, UR6 ;  /* 0x00000006ff007e24 */ /* 0x000fe2000f8e00ff */
        /* <DEDUP_REMOVED lines=53> */
[--C-:B------:R-:W-:Y:S01]  /*1f40*/  IMAD.MOV.U32 R131, RZ, RZ, R151.reuse ;  /* 0x000000ffff837224 */ /* 0x100fe200078e0097 */
[----:B------:R-:W-:Y:S01]  /*1f50*/  UIMAD UR4, UR7, UR4, 0x80 ;  /* 0x00000080070474a4 */ /* 0x000fe2000f8e0204 */
[----:B------:R-:W-:-:S02]  /*1f60*/  IMAD.MOV.U32 R130, RZ, RZ, R151 ;  /* 0x000000ffff827224 */ /* 0x000fc400078e0097 */
[--C-:B------:R-:W-:Y:S01]  /*1f70*/  IMAD.MOV.U32 R129, RZ, RZ, R151.reuse ;  /* 0x000000ffff817224 */ /* 0x100fe200078e0097 */
[----:B------:R-:W-:Y:S01]  /*1f80*/  UIADD3 UR4, UR61, UR4, URZ ;  /* 0x000000043d047290 */ /* 0x000fe2000fffe03f */
[--C-:B------:R-:W-:Y:S02]  /*1f90*/  IMAD.MOV.U32 R128, RZ, RZ, R151.reuse ;  /* 0x000000ffff807224 */ /* 0x100fe400078e0097 */
[--C-:B------:R-:W-:Y:S01]  /*1fa0*/  IMAD.MOV.U32 R127, RZ, RZ, R151.reuse ;  /* 0x000000ffff7f7224 */ /* 0x100fe200078e0097 */
[----:B------:R-:W-:Y:S01]  /*1fb0*/  UIADD3 UR5, -UR60, 0x1, UR4 ;  /* 0x000000013c057890 */ /* 0x000fe2000fffe104 */
[--C-:B------:R-:W-:Y:S02]  /*1fc0*/  IMAD.MOV.U32 R126, RZ, RZ, R151.reuse ;  /* 0x000000ffff7e7224 */ /* 0x100fe400078e0097 */
[----:B------:R-:W-:Y:S01]  /*1fd0*/  IMAD.U32 R3, RZ, RZ, UR4 ;  /* 0x00000004ff037e24 */ /* 0x000fe2000f8e00ff */
[----:B------:R-:W-:Y:S01]  /*1fe0*/  ULDC UR4, c[0x0][0x988] ;  /* 0x0002620000047ab9 */ /* 0x000fe20000000800 */
[----:B------:R-:W-:-:S02]  /*1ff0*/  IMAD.MOV.U32 R125, RZ, RZ, R151 ;  /* 0x000000ffff7d7224 */ /* 0x000fc400078e0097 */
[----:B------:R-:W-:Y:S01]  /*2000*/  IMAD.U32 R5, RZ, RZ, UR5 ;  /* 0x00000005ff057e24 */ /* 0x000fe2000f8e00ff */
[----:B------:R-:W-:Y:S01]  /*2010*/  UIADD3 UR5, UR61, -UR60, URZ ;  /* 0x8000003c3d057290 */ /* 0x000fe2000fffe03f */
[C---:B------:R-:W-:Y:S02]  /*2020*/  IMAD R3, R22.reuse, -0x2, R3 ;  /* 0xfffffffe16037824 */ /* 0x040fe400078e0203 */
[----:B------:R-:W-:Y:S01]  /*2030*/  IMAD R4, R22, -0x2, R5 ;  /* 0xfffffffe16047824 */ /* 0x000fe200078e0205 */
[----:B------:R-:W-:Y:S01]  /*2040*/  ULEA UR5, UR6, UR5, 0x7 ;  /* 0x0000000506057291 */ /* 0x000fe2000f8e383f */
[----:B------:R-:W-:Y:S02]  /*2050*/  IMAD R5, R0, 0x80, R23 ;  /* 0x0000008000057824 */ /* 0x000fe400078e0217 */
[--C-:B------:R-:W-:Y:S01]  /*2060*/  IMAD.MOV.U32 R124, RZ, RZ, R151.reuse ;  /* 0x000000ffff7c7224 */ /* 0x100fe200078e0097 */
[----:B------:R-:W-:Y:S01]  /*2070*/  USHF.R.S32.HI UR6, URZ, 0x1f, UR5 ;  /* 0x0000001f3f067899 */ /* 0x000fe20008011405 */
[----:B------:R-:W-:Y:S01]  /*2080*/  IMAD.MOV.U32 R123, RZ, RZ, R151 ;  /* 0x000000ffff7b7224 */ /* 0x000fe200078e0097 */
[----:B------:R-:W-:Y:S01]  /*2090*/  IADD3 R0, R4, 0x8, R5 ;  /* 0x0000000804007810 */ /* 0x000fe20007ffe005 */
[--C-:B------:R-:W-:Y:S01]  /*20a0*/  IMAD.MOV.U32 R122, RZ, RZ, R151.reuse ;  /* 0x000000ffff7a7224 */ /* 0x100fe200078e0097 */
[----:B------:R-:W-:Y:S01]  /*20b0*/  ULEA.HI UR6, UR6, UR5, URZ, 0x7 ;  /* 0x0000000506067291 */ /* 0x000fe2000f8f383f */
[--C-:B------:R-:W-:Y:S01]  /*20c0*/  IMAD.MOV.U32 R120, RZ, RZ, R151.reuse ;  /* 0x000000ffff787224 */ /* 0x100fe200078e0097 */
[----:B------:R-:W-:Y:S01]  /*20d0*/  VIMNMX R0, R3, R0, PT ;  /* 0x0000000003007248 */ /* 0x000fe20003fe0100 */
[----:B------:R-:W-:Y:S01]  /*20e0*/  IMAD.MOV.U32 R118, RZ, RZ, R151 ;  /* 0x000000ffff767224 */ /* 0x000fe200078e0097 */
[----:B------:R-:W-:Y:S01]  /*20f0*/  VIADDMNMX R3, R5, R4, R3, PT ;  /* 0x0000000405037246 */ /* 0x000fe20003800103 */
[----:B------:R-:W-:Y:S01]  /*2100*/  USHF.R.S32.HI UR6, URZ, 0x7, UR6 ;  /* 0x000000073f067899 */ /* 0x000fe20008011406 */
[C---:B------:R-:W-:Y:S01]  /*2110*/  ISETP.GT.AND P2, PT, R0.reuse, RZ, PT ;  /* 0x000000ff0000720c */ /* 0x040fe20003f44270 */
[--C-:B------:R-:W-:Y:S01]  /*2120*/  IMAD.MOV.U32 R116, RZ, RZ, R151.reuse ;  /* 0x000000ffff747224 */ /* 0x100fe200078e0097 */
[C---:B------:R-:W-:Y:S01]  /*2130*/  ISETP.GT.AND P3, PT, R0.reuse, 0x1, PT ;  /* 0x000000010000780c */ /* 0x040fe20003f64270 */
[----:B------:R-:W-:Y:S01]  /*2140*/  UISETP.LT.AND UP0, UPT, URZ, UR6, UPT ;  /* 0x000000063f00728c */ /* 0x000fe2000bf01270 */
[----:B------:R-:W-:Y:S01]  /*2150*/  ISETP.GT.AND P4, PT, R0, 0x8, PT ;  /* 0x000000080000780c */ /* 0x000fe20003f84270 */
        /* <DEDUP_REMOVED lines=29> */
[----:B------:R-:W-:Y:S02]  /*2330*/  USEL UR11, URZ, UR6, !UP0 ;  /* 0x000000063f0b7287 */ /* 0x000fe4000c000000 */
        /* <DEDUP_REMOVED lines=109> */
[----:B------:R-:W-:Y:S01]  /*2a10*/  UIADD3 UR4, UR7, -0x2, URZ ;  /* 0xfffffffe07047890 */ /* 0x000fe2000fffe03f */
[----:B------:R-:W-:-:S02]  /*2a20*/  FMNMX.FTZ R6, R83, R6, !PT ;  /* 0x0000000653067209 */ /* 0x000fc40007810000 */
[----:B------:R-:W-:Y:S01]  /*2a30*/  FSEL R87, R87, -INF , P2 ;  /* 0xff80000057577808 */ /* 0x000fe20001000000 */
[----:B------:R-:W-:Y:S01]  /*2a40*/  UISETP.GE.AND UP0, UPT, UR4, UR11, UPT ;  /* 0x0000000b0400728c */ /* 0x000fe2000bf06270 */
[----:B------:R-:W-:Y:S02]  /*2a50*/  FMNMX.FTZ R6, R121, R6, !PT ;  /* 0x0000000679067209 */ /* 0x000fe40007810000 */
[----:B------:R-:W-:Y:S02]  /*2a60*/  ISETP.GT.AND P3, PT, R3, 0x1, PT ;  /* 0x000000010300780c */ /* 0x000fe40003f64270 */
[----:B------:R-:W-:Y:S02]  /*2a70*/  FMNMX.FTZ R6, R87, R6, !PT ;  /* 0x0000000657067209 */ /* 0x000fe40007810000 */
[----:B------:R-:W-:Y:S02]  /*2a80*/  ISETP.GT.AND P4, PT, R3, 0x8, PT ;  /* 0x000000080300780c */ /* 0x000fe40003f84270 */
[----:B------:R-:W-:Y:S01]  /*2a90*/  FSEL R25, R25, -INF , P3 ;  /* 0xff80000019197808 */ /* 0x000fe20001800000 */
[----:B------:R-:W1:Y:S01]  /*2aa0*/  SHFL.BFLY PT, R7, R6, 0x2, 0x1f ;  /* 0x0c401f0006077f89 */ /* 0x000e6200000e0000 */
[----:B------:R-:W-:-:S02]  /*2ab0*/  ISETP.GT.AND P3, PT, R3, 0x10, PT ;  /* 0x000000100300780c */ /* 0x000fc40003f64270 */
[----:B-1----:R-:W-:-:S05]  /*2ac0*/  FMNMX.FTZ R10, R6, R7, !PT ;  /* 0x00000007060a7209 */ /* 0x002fca0007810000 */
[----:B------:R-:W1:Y:S02]  /*2ad0*/  SHFL.BFLY PT, R7, R10, 0x1, 0x1f ;  /* 0x0c201f000a077f89 */ /* 0x000e6400000e0000 */
[----:B-1----:R-:W-:-:S04]  /*2ae0*/  FMNMX.FTZ R7, R10, R7, !PT ;  /* 0x000000070a077209 */ /* 0x002fc80007810000 */
        /* <DEDUP_REMOVED lines=32> */
[----:B------:R-:W1:Y:S01]  /*2cf0*/  MUFU.EX2 R6, R6 ;  /* 0x0000000600067308 */ /* 0x000e620000000800 */
        /* <DEDUP_REMOVED lines=33> */
[----:B------:R-:W-:Y:S01]  /*2f10*/  FFMA.FTZ R75, R75, R0, -R38 ;  /* 0x000000004b4b7223 */ /* 0x000fe20000010826 */
[----:B------:R-:W-:Y:S01]  /*2f20*/  FSEL R31, R48, -INF , P3 ;  /* 0xff800000301f7808 */ /* 0x000fe20001800000 */
[----:B-1----:R-:W-:Y:S01]  /*2f30*/  FADD.FTZ R48, R181, R6 ;  /* 0x00000006b5307221 */ /* 0x002fe20000010000 */
        /* <DEDUP_REMOVED lines=87> */
[----:B------:R-:W-:Y:S02]  /*34b0*/  FSEL R85, R85, -INF , P2 ;  /* 0xff80000055557808 */ /* 0x000fe40001000000 */
[----:B------:R-:W-:Y:S02]  /*34c0*/  FMNMX.FTZ R4, R3, R4, !PT ;  /* 0x0000000403047209 */ /* 0x000fe40007810000 */
[----:B------:R-:W-:Y:S01]  /*34d0*/  F2FP.F16.F32.PACK_AB R181, R6, R181 ;  /* 0x000000b506b5723e */ /* 0x000fe200000000ff */
[----:B------:R-:W-:Y:S01]  /*34e0*/  MUFU.EX2 R161, R161 ;  /* 0x000000a100a17308 */ /* 0x000fe20000000800 */
[----:B------:R-:W-:-:S05]  /*34f0*/  FMNMX.FTZ R4, R85, R4, !PT ;  /* 0x0000000455047209 */ /* 0x000fca0007810000 */
[----:B------:R-:W1:Y:S02]  /*3500*/  SHFL.BFLY PT, R89, R4, 0x2, 0x1f ;  /* 0x0c401f0004597f89 */ /* 0x000e6400000e0000 */
[----:B------:R-:W-:Y:S08]  /*3510*/  MUFU.EX2 R36, R67 ;  /* 0x0000004300247308 */ /* 0x000ff00000000800 */
[----:B------:R-:W-:Y:S08]  /*3520*/  MUFU.EX2 R163, R163 ;  /* 0x000000a300a37308 */ /* 0x000ff00000000800 */
[----:B------:R-:W-:Y:S01]  /*3530*/  MUFU.EX2 R40, R71 ;  /* 0x0000004700287308 */ /* 0x000fe20000000800 */
[----:B-1----:R-:W-:-:S07]  /*3540*/  FMNMX.FTZ R89, R4, R89, !PT ;  /* 0x0000005904597209 */ /* 0x002fce0007810000 */
[----:B------:R-:W-:Y:S01]  /*3550*/  MUFU.EX2 R115, R115 ;  /* 0x0000007300737308 */ /* 0x000fe20000000800 */
[----:B------:R-:W1:Y:S07]  /*3560*/  SHFL.BFLY PT, R4, R89, 0x1, 0x1f ;  /* 0x0c201f0059047f89 */ /* 0x000e6e00000e0000 */
[----:B------:R-:W2:Y:S08]  /*3570*/  MUFU.EX2 R42, R75 ;  /* 0x0000004b002a7308 */ /* 0x000eb00000000800 */
[----:B------:R-:W-:Y:S08]  /*3580*/  MUFU.EX2 R117, R117 ;  /* 0x0000007500757308 */ /* 0x000ff00000000800 */
[----:B------:R-:W-:Y:S01]  /*3590*/  MUFU.EX2 R44, R79 ;  /* 0x0000004f002c7308 */ /* 0x000fe20000000800 */
[----:B--2---:R-:W-:-:S02]  /*35a0*/  F2FP.F16.F32.PACK_AB R157, R42, R115 ;  /* 0x000000732a9d723e */ /* 0x004fc400000000ff */
[----:B-1----:R-:W-:Y:S01]  /*35b0*/  FMNMX.FTZ R4, R89, R4, !PT ;  /* 0x0000000459047209 */ /* 0x002fe20007810000 */
[----:B------:R-:W-:-:S03]  /*35c0*/  IMAD.MOV.U32 R89, RZ, RZ, R151 ;  /* 0x000000ffff597224 */ /* 0x000fc600078e0097 */
[C---:B------:R-:W-:Y:S01]  /*35d0*/  FSETP.NEU.FTZ.AND P2, PT, R4.reuse, -INF , PT ;  /* 0xff8000000400780b */ /* 0x040fe20003f5d000 */
[-C--:B------:R-:W-:Y:S01]  /*35e0*/  FMUL.FTZ R34, R4, R0.reuse ;  /* 0x0000000004227220 */ /* 0x080fe20000410000 */
[----:B------:R-:W-:Y:S04]  /*35f0*/  MUFU.EX2 R119, R119 ;  /* 0x0000007700777308 */ /* 0x000fe80000000800 */
[----:B------:R-:W-:Y:S02]  /*3600*/  FSEL R34, R34, RZ, P2 ;  /* 0x000000ff22227208 */ /* 0x000fe40001000000 */
[----:B------:R-:W-:Y:S02]  /*3610*/  PLOP3.LUT P2, PT, PT, PT, UP0, 0x80, 0x0 ;  /* 0x000000000000781c */ /* 0x000fe40003f4f008 */
        /* <DEDUP_REMOVED lines=32> */
[----:B------:R3:W4:Y:S01]  /*3820*/  MUFU.EX2 R182, R29 ;  /* 0x0000001d00b67308 */ /* 0x0007220000000800 */
[----:B------:R-:W-:Y:S01]  /*3830*/  FADD.FTZ R5, R179, R48 ;  /* 0x00000030b3057221 */ /* 0x000fe20000010000 */
[----:B--2---:R-:W-:Y:S01]  /*3840*/  FADD.FTZ R48, R180, R25 ;  /* 0x00000019b4307221 */ /* 0x004fe20000010000 */
[-CC-:B------:R-:W-:Y:S01]  /*3850*/  FFMA.FTZ R55, R55, R0.reuse, -R34.reuse ;  /* 0x0000000037377223 */ /* 0x180fe20000010822 */
[-CC-:B------:R-:W-:Y:S01]  /*3860*/  FFMA.FTZ R73, R73, R0.reuse, -R34.reuse ;  /* 0x0000000049497223 */ /* 0x180fe20000010822 */
[----:B------:R-:W-:Y:S01]  /*3870*/  FADD.FTZ R50, R14, R5 ;  /* 0x000000050e327221 */ /* 0x000fe20000010000 */
[-CC-:B------:R-:W-:Y:S01]  /*3880*/  FFMA.FTZ R59, R59, R0.reuse, -R34.reuse ;  /* 0x000000003b3b7223 */ /* 0x180fe20000010822 */
[-C--:B------:R-:W-:Y:S01]  /*3890*/  FFMA.FTZ R77, R77, R0.reuse, -R34 ;  /* 0x000000004d4d7223 */ /* 0x080fe20000010822 */
[----:B------:R-:W2:Y:S01]  /*38a0*/  MUFU.EX2 R13, R13 ;  /* 0x0000000d000d7308 */ /* 0x000ea20000000800 */
[----:B-1----:R-:W-:Y:S01]  /*38b0*/  FADD.FTZ R5, R11, R48 ;  /* 0x000000300b057221 */ /* 0x002fe20000010000 */
[----:B---3--:R-:W-:Y:S01]  /*38c0*/  FADD.FTZ R29, R173, R50 ;  /* 0x00000032ad1d7221 */ /* 0x008fe20000010000 */
[-CC-:B------:R-:W-:Y:S01]  /*38d0*/  FFMA.FTZ R63, R63, R0.reuse, -R34.reuse ;  /* 0x000000003f3f7223 */ /* 0x180fe20000010822 */
[-CC-:B------:R-:W-:Y:S01]  /*38e0*/  FFMA.FTZ R81, R81, R0.reuse, -R34.reuse ;  /* 0x0000000051517223 */ /* 0x180fe20000010822 */
[-CC-:B------:R-:W-:Y:S01]  /*38f0*/  FFMA.FTZ R3, R3, R0.reuse, -R34.reuse ;  /* 0x0000000003037223 */ /* 0x180fe20000010822 */
[----:B------:R-:W-:Y:S01]  /*3900*/  FADD.FTZ R50, R20, R29 ;  /* 0x0000001d14327221 */ /* 0x000fe20000010000 */
[----:B------:R-:W-:Y:S01]  /*3910*/  FFMA.FTZ R34, R85, R0, -R34 ;  /* 0x0000000055227223 */ /* 0x000fe20000010822 */
[----:B------:R-:W1:Y:S01]  /*3920*/  MUFU.EX2 R176, R33 ;  /* 0x0000002100b07308 */ /* 0x000e620000000800 */
[C---:B----4-:R-:W-:Y:S01]  /*3930*/  FADD.FTZ R48, R182.reuse, R5 ;  /* 0x00000005b6307221 */ /* 0x050fe20000010000 */
        /* <DEDUP_REMOVED lines=9> */
[----:B------:R-:W-:Y:S01]  /*39d0*/  F2FP.F16.F32.PACK_AB R177, R12, R177 ;  /* 0x000000b10cb1723e */ /* 0x000fe200000000ff */
[----:B------:R-:W-:Y:S01]  /*39e0*/  FADD.FTZ R50, R26, R29 ;  /* 0x0000001d1a327221 */ /* 0x000fe20000010000 */
[----:B------:R-:W-:Y:S01]  /*39f0*/  F2FP.F16.F32.PACK_AB R179, R14, R179 ;  /* 0x000000b30eb3723e */ /* 0x000fe200000000ff */
[----:B------:R-:W2:Y:S01]  /*3a00*/  MUFU.EX2 R178, R37 ;  /* 0x0000002500b27308 */ /* 0x000ea20000000800 */
[----:B-1----:R-:W-:Y:S01]  /*3a10*/  FADD.FTZ R48, R176, R5 ;  /* 0x00000005b0307221 */ /* 0x002fe20000010000 */
[----:B------:R-:W-:Y:S01]  /*3a20*/  FADD.FTZ R29, R171, R50 ;  /* 0x00000032ab1d7221 */ /* 0x000fe20000010000 */
[----:B------:R-:W-:-:S02]  /*3a30*/  F2FP.F16.F32.PACK_AB R173, R20, R173 ;  /* 0x000000ad14ad723e */ /* 0x000fc400000000ff */
[----:B------:R-:W-:Y:S02]  /*3a40*/  F2FP.F16.F32.PACK_AB R175, R24, R175 ;  /* 0x000000af18af723e */ /* 0x000fe400000000ff */
[----:B------:R-:W-:Y:S01]  /*3a50*/  F2FP.F16.F32.PACK_AB R169, R26, R169 ;  /* 0x000000a91aa9723e */ /* 0x000fe200000000ff */
[----:B------:R-:W1:Y:S01]  /*3a60*/  MUFU.EX2 R21, R21 ;  /* 0x0000001500157308 */ /* 0x000e620000000800 */
[----:B---3--:R-:W-:Y:S01]  /*3a70*/  FADD.FTZ R5, R15, R48 ;  /* 0x000000300f057221 */ /* 0x008fe20000010000 */
[----:B------:R-:W-:Y:S02]  /*3a80*/  F2FP.F16.F32.PACK_AB R171, R28, R171 ;  /* 0x000000ab1cab723e */ /* 0x000fe400000000ff */
[----:B------:R-:W-:Y:S02]  /*3a90*/  F2FP.F16.F32.PACK_AB R180, R25, R180 ;  /* 0x000000b419b4723e */ /* 0x000fe400000000ff */
[----:B------:R-:W-:Y:S02]  /*3aa0*/  F2FP.F16.F32.PACK_AB R176, R176, R13 ;  /* 0x0000000db0b0723e */ /* 0x000fe400000000ff */
[----:B------:R-:W0:Y:S01]  /*3ab0*/  MUFU.EX2 R172, R41 ;  /* 0x0000002900ac7308 */ /* 0x000e220000000800 */
[C---:B--2---:R-:W-:Y:S01]  /*3ac0*/  FADD.FTZ R48, R178.reuse, R5 ;  /* 0x00000005b2307221 */ /* 0x044fe20000010000 */
[----:B------:R-:W-:-:S06]  /*3ad0*/  F2FP.F16.F32.PACK_AB R178, R178, R15 ;  /* 0x0000000fb2b2723e */ /* 0x000fcc00000000ff */
[----:B------:R-:W2:Y:S01]  /*3ae0*/  MUFU.EX2 R27, R27 ;  /* 0x0000001b001b7308 */ /* 0x000ea20000000800 */
[----:B-1----:R-:W-:Y:S01]  /*3af0*/  FADD.FTZ R5, R21, R48 ;  /* 0x0000003015057221 */ /* 0x002fe20000010000 */
[----:B------:R-:W-:-:S04]  /*3b00*/  FADD.FTZ R48, R28, R29 ;  /* 0x0000001d1c307221 */ /* 0x000fc80000010000 */
[----:B------:R-:W-:Y:S01]  /*3b10*/  FADD.FTZ R29, R165, R48 ;  /* 0x00000030a51d7221 */ /* 0x000fe20000010000 */
[----:B------:R-:W-:Y:S01]  /*3b20*/  F2FP.F16.F32.PACK_AB R165, R30, R165 ;  /* 0x000000a51ea5723e */ /* 0x000fe200000000ff */
[----:B------:R-:W1:Y:S01]  /*3b30*/  MUFU.EX2 R174, R45 ;  /* 0x0000002d00ae7308 */ /* 0x000e620000000800 */
[----:B0-----:R-:W-:Y:S01]  /*3b40*/  FADD.FTZ R2, R172, R5 ;  /* 0x00000005ac027221 */ /* 0x001fe20000010000 */
[----:B------:R-:W-:Y:S01]  /*3b50*/  FADD.FTZ R48, R30, R29 ;  /* 0x0000001d1e307221 */ /* 0x000fe20000010000 */
[----:B------:R-:W-:-:S03]  /*3b60*/  F2FP.F16.F32.PACK_AB R172, R172, R21 ;  /* 0x00000015acac723e */ /* 0x000fc600000000ff */
[----:B------:R-:W-:Y:S01]  /*3b70*/  FADD.FTZ R29, R167, R48 ;  /* 0x00000030a71d7221 */ /* 0x000fe20000010000 */
[C---:B------:R-:W-:Y:S01]  /*3b80*/  F2FP.F16.F32.PACK_AB R167, R32.reuse, R167 ;  /* 0x000000a720a7723e */ /* 0x040fe200000000ff */
[----:B------:R-:W0:Y:S01]  /*3b90*/  MUFU.EX2 R31, R31 ;  /* 0x0000001f001f7308 */ /* 0x000e220000000800 */
        /* <DEDUP_REMOVED lines=11> */
[----:B0-----:R-:W-:Y:S01]  /*3c50*/  FADD.FTZ R5, R31, R2 ;  /* 0x000000021f057221 */ /* 0x001fe20000010000 */
[----:B------:R-:W-:-:S04]  /*3c60*/  FADD.FTZ R6, R40, R29 ;  /* 0x0000001d28067221 */ /* 0x000fc80000010000 */
[----:B------:R-:W-:Y:S01]  /*3c70*/  FADD.FTZ R29, R115, R6 ;  /* 0x00000006731d7221 */ /* 0x000fe20000010000 */
[----:B------:R-:W-:Y:S01]  /*3c80*/  IMAD.MOV.U32 R115, RZ, RZ, R151 ;  /* 0x000000ffff737224 */ /* 0x000fe200078e0097 */
[----:B------:R-:W0:Y:S01]  /*3c90*/  MUFU.EX2 R170, R53 ;  /* 0x0000003500aa7308 */ /* 0x000e220000000800 */
[----:B--2---:R-:W-:Y:S01]  /*3ca0*/  FADD.FTZ R2, R168, R5 ;  /* 0x00000005a8027221 */ /* 0x004fe20000010000 */
[----:B------:R-:W-:Y:S01]  /*3cb0*/  FADD.FTZ R6, R42, R29 ;  /* 0x0000001d2a067221 */ /* 0x000fe20000010000 */
[----:B------:R-:W-:-:S03]  /*3cc0*/  F2FP.F16.F32.PACK_AB R168, R168, R31 ;  /* 0x0000001fa8a8723e */ /* 0x000fc600000000ff */
[----:B------:R-:W-:Y:S01]  /*3cd0*/  FADD.FTZ R29, R117, R6 ;  /* 0x00000006751d7221 */ /* 0x000fe20000010000 */
[----:B------:R-:W-:Y:S01]  /*3ce0*/  IMAD.MOV.U32 R117, RZ, RZ, R151 ;  /* 0x000000ffff757224 */ /* 0x000fe200078e0097 */
[----:B------:R-:W2:Y:S01]  /*3cf0*/  MUFU.EX2 R39, R39 ;  /* 0x0000002700277308 */ /* 0x000ea20000000800 */
[----:B-1----:R-:W-:Y:S01]  /*3d00*/  FADD.FTZ R5, R35, R2 ;  /* 0x0000000223057221 */ /* 0x002fe20000010000 */
[----:B------:R-:W-:-:S04]  /*3d10*/  FADD.FTZ R6, R44, R29 ;  /* 0x0000001d2c067221 */ /* 0x000fc80000010000 */
[----:B------:R-:W-:Y:S01]  /*3d20*/  FADD.FTZ R29, R119, R6 ;  /* 0x00000006771d7221 */ /* 0x000fe20000010000 */
[----:B------:R-:W-:Y:S01]  /*3d30*/  IMAD.MOV.U32 R119, RZ, RZ, R151 ;  /* 0x000000ffff777224 */ /* 0x000fe200078e0097 */
[----:B------:R-:W1:Y:S01]  /*3d40*/  MUFU.EX2 R164, R57 ;  /* 0x0000003900a47308 */ /* 0x000e620000000800 */
[----:B0-----:R-:W-:Y:S01]  /*3d50*/  FADD.FTZ R2, R170, R5 ;  /* 0x00000005aa027221 */ /* 0x001fe20000010000 */
[----:B------:R-:W-:Y:S01]  /*3d60*/  FADD.FTZ R6, R46, R29 ;  /* 0x0000001d2e067221 */ /* 0x000fe20000010000 */
[----:B------:R-:W-:-:S05]  /*3d70*/  F2FP.F16.F32.PACK_AB R170, R170, R35 ;  /* 0x00000023aaaa723e */ /* 0x000fca00000000ff */
[----:B------:R-:W0:Y:S01]  /*3d80*/  MUFU.EX2 R43, R43 ;  /* 0x0000002b002b7308 */ /* 0x000e220000000800 */
[----:B--2---:R-:W-:-:S07]  /*3d90*/  FADD.FTZ R5, R39, R2 ;  /* 0x0000000227057221 */ /* 0x004fce0000010000 */
[----:B------:R-:W2:Y:S01]  /*3da0*/  MUFU.EX2 R166, R61 ;  /* 0x0000003d00a67308 */ /* 0x000ea20000000800 */
[C---:B-1----:R-:W-:Y:S01]  /*3db0*/  FADD.FTZ R2, R164.reuse, R5 ;  /* 0x00000005a4027221 */ /* 0x042fe20000010000 */
[----:B------:R-:W-:-:S06]  /*3dc0*/  F2FP.F16.F32.PACK_AB R164, R164, R39 ;  /* 0x00000027a4a4723e */ /* 0x000fcc00000000ff */
[----:B------:R-:W1:Y:S01]  /*3dd0*/  MUFU.EX2 R47, R47 ;  /* 0x0000002f002f7308 */ /* 0x000e620000000800 */
[----:B0-----:R-:W-:-:S07]  /*3de0*/  FADD.FTZ R5, R43, R2 ;  /* 0x000000022b057221 */ /* 0x001fce0000010000 */
        /* <DEDUP_REMOVED lines=31> */
[----:B--2---:R-:W-:Y:S01]  /*3fe0*/  FADD.FTZ R11, R3, R2 ;  /* 0x00000002030b7221 */ /* 0x004fe20000010000 */
[----:B------:R-:W-:Y:S01]  /*3ff0*/  IMAD.MOV.U32 R2, RZ, RZ, 0x3f800000 ;  /* 0x3f800000ff027424 */ /* 0x000fe200078e00ff */
[C---:B-1----:R-:W-:Y:S01]  /*4000*/  F2FP.F16.F32.PACK_AB R155, R38.reuse, R121 ;  /* 0x00000079269b723e */ /* 0x042fe200000000ff */
[----:B------:R-:W-:Y:S01]  /*4010*/  FADD.FTZ R5, R38, R29 ;  /* 0x0000001d26057221 */ /* 0x000fe20000010000 */
[----:B------:R-:W-:Y:S01]  /*4020*/  IMAD.MOV.U32 R121, RZ, RZ, R151 ;  /* 0x000000ffff797224 */ /* 0x000fe200078e0097 */
[C---:B0-----:R-:W-:Y:S01]  /*4030*/  F2FP.F16.F32.PACK_AB R154, R34.reuse, R3 ;  /* 0x00000003229a723e */ /* 0x041fe200000000ff */
        /* <DEDUP_REMOVED lines=40> */
.L_x_2020:
[----:B------:R-:W-:-:S04]  /*42c0*/  UIADD3 UR7, UR6, 0x1, URZ ;  /* 0x0000000106077890 */ /* 0x000fc8000fffe03f */
[----:B------:R-:W-:-:S04]  /*42d0*/  UISETP.NE.AND UP0, UPT, UR7, 0x2, UPT ;  /* 0x000000020700788c */ /* 0x000fc8000bf05270 */
[----:B------:R-:W-:Y:S02]  /*42e0*/  USEL UR37, URZ, 0x1, UP0 ;  /* 0x000000013f257887 */ /* 0x000fe40008000000 */
[----:B------:R-:W-:Y:S02]  /*42f0*/  USEL UR36, UR7, URZ, UP0 ;  /* 0x0000003f07247287 */ /* 0x000fe40008000000 */
[----:B------:R-:W-:Y:S01]  /*4300*/  ULOP3.LUT UR37, UR5, UR37, URZ, 0x3c, !UPT ;  /* 0x0000002505257292 */ /* 0x000fe2000f8e3c3f */
[----:B------:R-:W-:Y:S11]  /*4310*/  @!P0 BRA `(.L_x_2012) ;  /* 0x0000000000048947 */ /* 0x000ff60003800000 */
[----:B------:R-:W-:Y:S01]  /*4320*/  BPT.TRAP 0x1 ;  /* 0x000000040000795c */ /* 0x000fe20000300000 */
.L_x_2012:
[----:B------:R-:W-:Y:S01]  /*4330*/  ULEA UR7, UR36, UR38, 0x3 ;  /* 0x0000002624077291 */ /* 0x000fe2000f8e183f */
[----:B------:R-:W-:-:S05]  /*4340*/  IMAD.U32 R0, RZ, RZ, UR37 ;  /* 0x00000025ff007e24 */ /* 0x000fca000f8e00ff */
[----:B------:R-:W-:-:S04]  /*4350*/  SHF.L.U32 R0, R0, 0x1f, RZ ;  /* 0x0000001f00007819 */ /* 0x000fc800000006ff */
[----:B------:R0:W1:Y:S01]  /*4360*/  SYNCS.PHASECHK.TRANS64.TRYWAIT P2, [UR7+0x34830], R0 ;  /* 0x03483000ff0075a7 */ /* 0x0000620008040147 */
[----:B------:R-:W-:Y:S05]  /*4370*/  @!P0 BRA `(.L_x_2013) ;  /* 0x0000000000048947 */ /* 0x000fea0003800000 */
[----:B------:R-:W-:Y:S01]  /*4380*/  BPT.TRAP 0x1 ;  /* 0x000000040000795c */ /* 0x000fe20000300000 */
.L_x_2013:
[----:B-1----:R-:W-:Y:S05]  /*4390*/  @P2 BRA `(.L_x_2014) ;  /* 0x0000000000082947 */ /* 0x002fea0003800000 */
[----:B------:R-:W1:Y:S02]  /*43a0*/  SYNCS.PHASECHK.TRANS64.TRYWAIT P2, [UR7+0x34830], R0 ;  /* 0x03483000ff0075a7 */ /* 0x000e640008040147 */
[----:B-1----:R-:W-:Y:S05]  /*43b0*/  @!P2 BRA `(.L_x_2015) ;  /* 0x000000cc008ca947 */ /* 0x002fea0003800000 */
.L_x_2014:
        /* <DEDUP_REMOVED lines=141> */
.L_x_2016:
[----:B------:R-:W-:Y:S01]  /*4c90*/  ULEA UR10, UR6, UR38, 0x3 ;  /* 0x00000026060a7291 */ /* 0x000fe2000f8e183f */
[----:B01----:R-:W-:-:S05]  /*4ca0*/  IMAD.U32 R0, RZ, RZ, UR5 ;  /* 0x00000005ff007e24 */ /* 0x003fca000f8e00ff */
[----:B------:R-:W-:-:S04]  /*4cb0*/  SHF.L.U32 R0, R0, 0x1f, RZ ;  /* 0x0000001f00007819 */ /* 0x000fc800000006ff */
[----:B------:R0:W1:Y:S01]  /*4cc0*/  SYNCS.PHASECHK.TRANS64.TRYWAIT P2, [UR10+0x34850], R0 ;  /* 0x03485000ff0075a7 */ /* 0x000062000804014a */
[----:B------:R-:W-:Y:S05]  /*4cd0*/  @!P0 BRA `(.L_x_2017) ;  /* 0x0000000000048947 */ /* 0x000fea0003800000 */
[----:B------:R-:W-:Y:S01]  /*4ce0*/  BPT.TRAP 0x1 ;  /* 0x000000040000795c */ /* 0x000fe20000300000 */
.L_x_2017:
[----:B-1----:R-:W-:Y:S05]  /*4cf0*/  @P2 BRA `(.L_x_2018) ;  /* 0x0000000000082947 */ /* 0x002fea0003800000 */
[----:B------:R-:W1:Y:S02]  /*4d00*/  SYNCS.PHASECHK.TRANS64.TRYWAIT P2, [UR10+0x34850], R0 ;  /* 0x03485000ff0075a7 */ /* 0x000e64000804014a */
[----:B-1----:R-:W-:Y:S05]  /*4d10*/  @!P2 BRA `(.L_x_2019) ;  /* 0x000000c4004ca947 */ /* 0x002fea0003800000 */
.L_x_2018:
[----:B------:R-:W-:Y:S01]  /*4d20*/  UIADD3 UR5, UR38, 0x400, URZ ;  /* 0x0000040026057890 */ /* 0x000fe2000fffe03f */
[----:B------:R-:W-:Y:S01]  /*4d30*/  WARPGROUP.ARRIVE ;  /* 0x00000000000079c5 */ /* 0x000fe20000000000 */
[----:B------:R-:W-:Y:S01]  /*4d40*/  UMOV UR15, 0x40000040 ;  /* 0x40000040000f7882 */ /* 0x000fe20000000000 */
[----:B------:R-:W-:Y:S01]  /*4d50*/  R2UR UR18, R16 ;  /* 0x00000000101272ca */ /* 0x000fe200000e0000 */
[----:B------:R-:W-:Y:S02]  /*4d60*/  USHF.R.U32.HI UR5, URZ, 0x4, UR5 ;  /* 0x000000043f057899 */ /* 0x000fe40008011605 */
[----:B------:R-:W-:Y:S02]  /*4d70*/  UISETP.GT.AND UP0, UPT, UR4, UR11, UPT ;  /* 0x0000000b0400728c */ /* 0x000fe4000bf04270 */
[----:B------:R-:W-:-:S04]  /*4d80*/  ULOP3.LUT UR5, UR5, 0x3fff, URZ, 0xc0, !UPT ;  /* 0x00003fff05057892 */ /* 0x000fc8000f8ec03f */
[----:B------:R-:W-:-:S04]  /*4d90*/  ULOP3.LUT UR5, UR5, 0x4000000, URZ, 0xfc, !UPT ;  /* 0x0400000005057892 */ /* 0x000fc8000f8efc3f */
[----:B------:R-:W-:-:S03]  /*4da0*/  ULEA UR5, UR6, UR5, 0xb ;  /* 0x0000000506057291 */ /* 0x000fc6000f8e583f */
[----:B------:R-:W-:Y:S02]  /*4db0*/  UMOV UR6, 0xffffff80 ;  /* 0xffffff8000067882 */ /* 0x000fe40000000000 */
[----:B------:R-:W-:Y:S02]  /*4dc0*/  UIMAD UR6, UR4, UR6, 0x1 ;  /* 0x00000001040674a4 */ /* 0x000fe4000f8e0206 */
[----:B------:R-:W-:Y:S01]  /*4dd0*/  UMOV UR14, UR5 ;  /* 0x00000005000e7c82 */ /* 0x000fe20008000000 */
[----:B------:R-:W-:Y:S01]  /*4de0*/  UIADD3 UR4, UR4, -0x1, URZ ;  /* 0xffffffff04047890 */ /* 0x000fe2000fffe03f */
[----:B------:R-:W-:Y:S01]  /*4df0*/  HGMMA.64x128x16.F32 R88, R180, gdesc[UR12].tnspB, R88, gsb0 ;  /* 0x41e0000cb4587df0 */ /* 0x000fe20008000858 */
[----:B------:R-:W-:Y:S01]  /*4e00*/  UIADD3 UR14, UR5, 0x80, URZ ;  /* 0x00000080050e7890 */ /* 0x000fe2000fffe03f */
[----:B------:R-:W-:Y:S01]  /*4e10*/  UMOV UR15, 0x40000040 ;  /* 0x40000040000f7882 */ /* 0x000fe20000000000 */
[----:B------:R-:W-:-:S04]  /*4e20*/  ULEA UR6, UR18, UR6, 0x7 ;  /* 0x0000000612067291 */ /* 0x000fc8000f8e383f */
[----:B------:R-:W-:-:S06]  /*4e30*/  UIADD3 UR6, -UR60, UR6, UR61 ;  /* 0x000000063c067290 */ /* 0x000fcc000fffe13d */
[----:B-1----:R-:W-:Y:S01]  /*4e40*/  IMAD.U32 R3, RZ, RZ, UR6 ;  /* 0x00000006ff037e24 */ /* 0x002fe2000f8e00ff */
[----:B------:R-:W-:-:S03]  /*4e50*/  UMOV UR6, UR36 ;  /* 0x0000002400067c82 */ /* 0x000fc60008000000 */
[----:B------:R-:W-:-:S04]  /*4e60*/  IMAD R12, R22, -0x2, R3 ;  /* 0xfffffffe160c7824 */ /* 0x000fc800078e0203 */
[----:B------:R-:W-:-:S05]  /*4e70*/  IMAD.IADD R12, R23, 0x1, R12 ;  /* 0x00000001170c7824 */ /* 0x000fca00078e020c */
[C---:B------:R-:W-:Y:S02]  /*4e80*/  ISETP.GT.AND P2, PT, R12.reuse, RZ, PT ;  /* 0x000000ff0c00720c */ /* 0x040fe40003f44270 */
[----:B------:R-:W-:Y:S02]  /*4e90*/  ISETP.GT.AND P3, PT, R12, 0x1, PT ;  /* 0x000000010c00780c */ /* 0x000fe40003f64270 */
[----:B------:R-:W-:Y:S02]  /*4ea0*/  FSEL R203, R24, -INF , P2 ;  /* 0xff80000018cb7808 */ /* 0x000fe40001000000 */
[----:B------:R-:W-:Y:S02]  /*4eb0*/  ISETP.GT.AND P2, PT, R12, 0x8, PT ;  /* 0x000000080c00780c */ /* 0x000fe40003f44270 */
[----:B------:R-:W-:Y:S02]  /*4ec0*/  FSEL R207, R25, -INF , P3 ;  /* 0xff80000019cf7808 */ /* 0x000fe40001800000 */
[----:B0-----:R-:W-:-:S02]  /*4ed0*/  FMNMX.FTZ R0, R203, R10, !PT ;  /* 0x0000000acb007209 */ /* 0x001fc40007810000 */
[----:B------:R-:W-:Y:S02]  /*4ee0*/  ISETP.GT.AND P3, PT, R12, 0x9, PT ;  /* 0x000000090c00780c */ /* 0x000fe40003f64270 */
[----:B------:R-:W-:Y:S02]  /*4ef0*/  FSEL R201, R28, -INF , P2 ;  /* 0xff8000001cc97808 */ /* 0x000fe40001000000 */
[----:B------:R-:W-:Y:S02]  /*4f00*/  FMNMX.FTZ R0, R207, R0, !PT ;  /* 0x00000000cf007209 */ /* 0x000fe40007810000 */
[----:B------:R-:W-:Y:S02]  /*4f10*/  ISETP.GT.AND P2, PT, R12, 0x10, PT ;  /* 0x000000100c00780c */ /* 0x000fe40003f44270 */
[----:B------:R-:W-:Y:S02]  /*4f20*/  FSEL R205, R29, -INF , P3 ;  /* 0xff8000001dcd7808 */ /* 0x000fe40001800000 */
[----:B------:R-:W-:-:S02]  /*4f30*/  FMNMX.FTZ R0, R201, R0, !PT ;  /* 0x00000000c9007209 */ /* 0x000fc40007810000 */
[C---:B------:R-:W-:Y:S02]  /*4f40*/  ISETP.GT.AND P3, PT, R12.reuse, 0x11, PT ;  /* 0x000000110c00780c */ /* 0x040fe40003f64270 */
[----:B------:R-:W-:Y:S02]  /*4f50*/  FMNMX.FTZ R0, R205, R0, !PT ;  /* 0x00000000cd007209 */ /* 0x000fe40007810000 */
[----:B------:R-:W-:Y:S02]  /*4f60*/  FSEL R199, R33, -INF , P3 ;  /* 0xff80000021c77808 */ /* 0x000fe40001800000 */
[----:B------:R-:W-:-:S04]  /*4f70*/  ISETP.GT.AND P3, PT, R12, 0x19, PT ;  /* 0x000000190c00780c */ /* 0x000fc80003f64270 */
[----:B------:R-:W-:Y:S02]  /*4f80*/  FSEL R33, R37, -INF , P3 ;  /* 0xff80000025217808 */ /* 0x000fe40001800000 */
[----:B------:R-:W-:Y:S01]  /*4f90*/  ISETP.GT.AND P3, PT, R12, 0x21, PT ;  /* 0x000000210c00780c */ /* 0x000fe20003f64270 */
[----:B------:R-:W-:Y:S02]  /*4fa0*/  WARPGROUP.DEPBAR.LE gsb0, 0x0 ;  /* 0x00008000000079c5 */ /* 0x000fe40000010000 */
[----:B------:R-:W-:Y:S01]  /*4fb0*/  WARPGROUP.ARRIVE ;  /* 0x00000000000079c5 */ /* 0x000fe20000000000 */
[----:B------:R-:W-:Y:S02]  /*4fc0*/  FSEL R183, R32, -INF , P2 ;  /* 0xff80000020b77808 */ /* 0x000fe40001000000 */
[----:B------:R-:W-:Y:S02]  /*4fd0*/  ISETP.GT.AND P2, PT, R12, 0x18, PT ;  /* 0x000000180c00780c */ /* 0x000fe40003f44270 */
[----:B------:R-:W-:Y:S01]  /*4fe0*/  FMNMX.FTZ R0, R183, R0, !PT ;  /* 0x00000000b7007209 */ /* 0x000fe20007810000 */
[----:B------:R-:W-:Y:S01]  /*4ff0*/  HGMMA.64x128x16.F32 R88, R176, gdesc[UR12].tnspB, R88, gsb0 ;  /* 0x41e0000cb0587df0 */ /* 0x000fe20008000858 */
[----:B------:R-:W-:Y:S01]  /*5000*/  UIADD3 UR14, UR5, 0x100, URZ ;  /* 0x00000100050e7890 */ /* 0x000fe2000fffe03f */
[----:B------:R-:W-:Y:S01]  /*5010*/  FSEL R197, R36, -INF , P2 ;  /* 0xff80000024c57808 */ /* 0x000fe20001000000 */
[----:B------:R-:W-:Y:S01]  /*5020*/  UMOV UR15, 0x40000040 ;  /* 0x40000040000f7882 */ /* 0x000fe20000000000 */
[----:B------:R-:W-:-:S02]  /*5030*/  FMNMX.FTZ R0, R199, R0, !PT ;  /* 0x00000000c7007209 */ /* 0x000fc40007810000 */
[----:B------:R-:W-:Y:S02]  /*5040*/  ISETP.GT.AND P2, PT, R12, 0x20, PT ;  /* 0x000000200c00780c */ /* 0x000fe40003f44270 */
[----:B------:R-:W-:Y:S02]  /*5050*/  FMNMX.FTZ R0, R197, R0, !PT ;  /* 0x00000000c5007209 */ /* 0x000fe40007810000 */
[----:B------:R-:W-:Y:S02]  /*5060*/  FSEL R195, R40, -INF , P2 ;  /* 0xff80000028c37808 */ /* 0x000fe40001000000 */
[----:B------:R-:W-:Y:S02]  /*5070*/  FMNMX.FTZ R0, R33, R0, !PT ;  /* 0x0000000021007209 */ /* 0x000fe40007810000 */
[----:B------:R-:W-:Y:S02]  /*5080*/  ISETP.GT.AND P2, PT, R12, 0x28, PT ;  /* 0x000000280c00780c */ /* 0x000fe40003f44270 */
[----:B------:R-:W-:-:S02]  /*5090*/  FSEL R181, R41, -INF , P3 ;  /* 0xff80000029b57808 */ /* 0x000fc40001800000 */
[----:B------:R-:W-:Y:S02]  /*50a0*/  FMNMX.FTZ R0, R195, R0, !PT ;  /* 0x00000000c3007209 */ /* 0x000fe40007810000 */
[----:B------:R-:W-:Y:S02]  /*50b0*/  ISETP.GT.AND P3, PT, R12, 0x29, PT ;  /* 0x000000290c00780c */ /* 0x000fe40003f64270 */
[----:B------:R-:W-:Y:S01]  /*50c0*/  FMNMX.FTZ R0, R181, R0, !PT ;  /* 0x00000000b5007209 */ /* 0x000fe20007810000 */
[----:B------:R-:W-:Y:S02]  /*50d0*/  WARPGROUP.DEPBAR.LE gsb0, 0x0 ;  /* 0x00008000000079c5 */ /* 0x000fe40000010000 */
[----:B------:R-:W-:Y:S01]  /*50e0*/  WARPGROUP.ARRIVE ;  /* 0x00000000000079c5 */ /* 0x000fe20000000000 */
[----:B------:R-:W-:Y:S02]  /*50f0*/  FSEL R179, R44, -INF , P2 ;  /* 0xff8000002cb37808 */ /* 0x000fe40001000000 */
[----:B------:R-:W-:-:S02]  /*5100*/  ISETP.GT.AND P2, PT, R12, 0x30, PT ;  /* 0x000000300c00780c */ /* 0x000fc40003f44270 */
[----:B------:R-:W-:Y:S01]  /*5110*/  FSEL R177, R45, -INF , P3 ;  /* 0xff8000002db17808 */ /* 0x000fe20001800000 */
[----:B------:R-:W-:Y:S01]  /*5120*/  HGMMA.64x128x16.F32 R88, R172, gdesc[UR12].tnspB, R88, gsb0 ;  /* 0x41e0000cac587df0 */ /* 0x000fe20008000858 */
[----:B------:R-:W-:Y:S01]  /*5130*/  UIADD3 UR14, UR5, 0x180, URZ ;  /* 0x00000180050e7890 */ /* 0x000fe2000fffe03f */
[----:B------:R-:W-:Y:S01]  /*5140*/  FMNMX.FTZ R0, R179, R0, !PT ;  /* 0x00000000b3007209 */ /* 0x000fe20007810000 */
[----:B------:R-:W-:Y:S01]  /*5150*/  UMOV UR15, 0x40000040 ;  /* 0x40000040000f7882 */ /* 0x000fe20000000000 */
[----:B------:R-:W-:Y:S02]  /*5160*/  ISETP.GT.AND P3, PT, R12, 0x31, PT ;  /* 0x000000310c00780c */ /* 0x000fe40003f64270 */
[----:B------:R-:W-:Y:S01]  /*5170*/  FMNMX.FTZ R0, R177, R0, !PT ;  /* 0x00000000b1007209 */ /* 0x000fe20007810000 */
[----:B------:R-:W-:Y:S02]  /*5180*/  WARPGROUP.DEPBAR.LE gsb0, 0x0 ;  /* 0x00008000000079c5 */ /* 0x000fe40000010000 */
[----:B------:R-:W-:Y:S01]  /*5190*/  WARPGROUP.ARRIVE ;  /* 0x00000000000079c5 */ /* 0x000fe20000000000 */
[----:B------:R-:W-:-:S02]  /*51a0*/  FSEL R175, R48, -INF , P2 ;  /* 0xff80000030af7808 */ /* 0x000fc40001000000 */
[C---:B------:R-:W-:Y:S02]  /*51b0*/  ISETP.GT.AND P2, PT, R12.reuse, 0x38, PT ;  /* 0x000000380c00780c */ /* 0x040fe40003f44270 */
[----:B------:R-:W-:Y:S01]  /*51c0*/  FSEL R173, R49, -INF , P3 ;  /* 0xff80000031ad7808 */ /* 0x000fe20001800000 */
[----:B------:R-:W-:Y:S01]  /*51d0*/  HGMMA.64x128x16.F32 R88, R168, gdesc[UR12].tnspB, R88, gsb0 ;  /* 0x41e0000ca8587df0 */ /* 0x000fe20008000858 */
[----:B------:R-:W-:Y:S01]  /*51e0*/  FMNMX.FTZ R0, R175, R0, !PT ;  /* 0x00000000af007209 */ /* 0x000fe20007810000 */
[----:B------:R-:W-:Y:S01]  /*51f0*/  UIADD3 UR14, UR5, 0x200, URZ ;  /* 0x00000200050e7890 */ /* 0x000fe2000fffe03f */
[----:B------:R-:W-:Y:S01]  /*5200*/  ISETP.GT.AND P3, PT, R12, 0x39, PT ;  /* 0x000000390c00780c */ /* 0x000fe20003f64270 */
[----:B------:R-:W-:Y:S01]  /*5210*/  UMOV UR15, 0x40000040 ;  /* 0x40000040000f7882 */ /* 0x000fe20000000000 */
[----:B------:R-:W-:Y:S02]  /*5220*/  FSEL R45, R52, -INF , P2 ;  /* 0xff800000342d7808 */ /* 0x000fe40001000000 */
[----:B------:R-:W-:-:S02]  /*5230*/  FMNMX.FTZ R0, R173, R0, !PT ;  /* 0x00000000ad007209 */ /* 0x000fc40007810000 */
[C---:B------:R-:W-:Y:S02]  /*5240*/  ISETP.GT.AND P2, PT, R12.reuse, 0x40, PT ;  /* 0x000000400c00780c */ /* 0x040fe40003f44270 */
[----:B------:R-:W-:Y:S02]  /*5250*/  FSEL R53, R53, -INF , P3 ;  /* 0xff80000035357808 */ /* 0x000fe40001800000 */
[----:B------:R-:W-:Y:S02]  /*5260*/  FMNMX.FTZ R0, R45, R0, !PT ;  /* 0x000000002d007209 */ /* 0x000fe40007810000 */
[----:B------:R-:W-:Y:S02]  /*5270*/  ISETP.GT.AND P3, PT, R12, 0x41, PT ;  /* 0x000000410c00780c */ /* 0x000fe40003f64270 */
        /* <DEDUP_REMOVED lines=41> */
[C---:B------:R-:W-:Y:S01]  /*5510*/  ISETP.GT.AND P3, PT, R12.reuse, 0x79, PT ;  /* 0x000000790c00780c */ /* 0x040fe20003f64270 */
[----:B------:R-:W-:Y:S01]  /*5520*/  VIADD R12, R12, 0x8 ;  /* 0x000000080c0c7836 */ /* 0x000fe20000000000 */
[----:B------:R-:W-:Y:S02]  /*5530*/  FSEL R37, R84, -INF , P2 ;  /* 0xff80000054257808 */ /* 0x000fe40001000000 */
[----:B------:R-:W-:-:S02]  /*5540*/  FMNMX.FTZ R0, R81, R0, !PT ;  /* 0x0000000051007209 */ /* 0x000fc40007810000 */
[----:B------:R-:W-:Y:S02]  /*5550*/  FSEL R85, R85, -INF , P3 ;  /* 0xff80000055557808 */ /* 0x000fe40001800000 */
[----:B------:R-:W-:Y:S02]  /*5560*/  FMNMX.FTZ R0, R37, R0, !PT ;  /* 0x0000000025007209 */ /* 0x000fe40007810000 */
[C---:B------:R-:W-:Y:S02]  /*5570*/  ISETP.GT.AND P5, PT, R12.reuse, RZ, PT ;  /* 0x000000ff0c00720c */ /* 0x040fe40003fa4270 */
[----:B------:R-:W-:Y:S02]  /*5580*/  FMNMX.FTZ R14, R85, R0, !PT ;  /* 0x00000000550e7209 */ /* 0x000fe40007810000 */
[----:B------:R-:W0:Y:S01]  /*5590*/  LDC R0, c[0x0][0x988] ;  /* 0x00026200ff007b82 */ /* 0x000e220000000800 */
[----:B------:R-:W-:Y:S02]  /*55a0*/  ISETP.GT.AND P6, PT, R12, 0x1, PT ;  /* 0x000000010c00780c */ /* 0x000fe40003fc4270 */
[----:B------:R-:W1:Y:S01]  /*55b0*/  SHFL.BFLY PT, R29, R14, 0x2, 0x1f ;  /* 0x0c401f000e1d7f89 */ /* 0x000e6200000e0000 */
[----:B------:R-:W-:-:S02]  /*55c0*/  FSEL R26, R26, -INF , P5 ;  /* 0xff8000001a1a7808 */ /* 0x000fc40002800000 */
[C---:B------:R-:W-:Y:S02]  /*55d0*/  ISETP.GT.AND P3, PT, R12.reuse, 0x8, PT ;  /* 0x000000080c00780c */ /* 0x040fe40003f64270 */
[----:B------:R-:W-:Y:S02]  /*55e0*/  ISETP.GT.AND P4, PT, R12, 0x9, PT ;  /* 0x000000090c00780c */ /* 0x000fe40003f84270 */
[----:B------:R-:W-:Y:S02]  /*55f0*/  FSEL R49, R30, -INF , P3 ;  /* 0xff8000001e317808 */ /* 0x000fe40001800000 */
[C---:B------:R-:W-:Y:S02]  /*5600*/  ISETP.GT.AND P5, PT, R12.reuse, 0x10, PT ;  /* 0x000000100c00780c */ /* 0x040fe40003fa4270 */
[----:B------:R-:W-:Y:S02]  /*5610*/  ISETP.GT.AND P3, PT, R12, 0x18, PT ;  /* 0x000000180c00780c */ /* 0x000fe40003f64270 */
[----:B-1----:R-:W-:Y:S01]  /*5620*/  FMNMX.FTZ R20, R14, R29, !PT ;  /* 0x0000001d0e147209 */ /* 0x002fe20007810000 */
[----:B------:R-:W-:-:S02]  /*5630*/  WARPGROUP.DEPBAR.LE gsb0, 0x0 ;  /* 0x00008000000079c5 */ /* 0x000fc40000010000 */
[----:B------:R-:W-:Y:S02]  /*5640*/  WARPGROUP.ARRIVE ;  /* 0x00000000000079c5 */ /* 0x000fe40000000000 */
[----:B------:R-:W1:Y:S01]  /*5650*/  SHFL.BFLY PT, R29, R20, 0x1, 0x1f ;  /* 0x0c201f00141d7f89 */ /* 0x000e6200000e0000 */
[----:B------:R-:W-:Y:S02]  /*5660*/  FMNMX.FTZ R14, R26, R11, !PT ;  /* 0x0000000b1a0e7209 */ /* 0x000fe40007810000 */
[----:B------:R-:W-:Y:S01]  /*5670*/  FSEL R169, R34, -INF , P5 ;  /* 0xff80000022a97808 */ /* 0x000fe20002800000 */
[----:B------:R-:W-:Y:S01]  /*5680*/  HGMMA.64x128x16.F32 R88, R164, gdesc[UR12].tnspB, R88, gsb0 ;  /* 0x41e0000ca4587df0 */ /* 0x000fe20008000858 */
[----:B------:R-:W-:Y:S01]  /*5690*/  UIADD3 UR14, UR5, 0x280, URZ ;  /* 0x00000280050e7890 */ /* 0x000fe2000fffe03f */
[----:B------:R-:W-:Y:S01]  /*56a0*/  ISETP.GT.AND P5, PT, R12, 0x20, PT ;  /* 0x000000200c00780c */ /* 0x000fe20003fa4270 */
[----:B------:R-:W-:Y:S01]  /*56b0*/  UMOV UR15, 0x40000040 ;  /* 0x40000040000f7882 */ /* 0x000fe20000000000 */
[----:B-1----:R-:W-:-:S04]  /*56c0*/  FMNMX.FTZ R4, R20, R29, !PT ;  /* 0x0000001d14047209 */ /* 0x002fc80007810000 */
[C---:B------:R-:W-:Y:S01]  /*56d0*/  FSETP.NEU.FTZ.AND P2, PT, R4.reuse, -INF , PT ;  /* 0xff8000000400780b */ /* 0x040fe20003f5d000 */
[----:B0-----:R-:W-:-:S05]  /*56e0*/  FMUL.FTZ R2, R4, R0 ;  /* 0x0000000004027220 */ /* 0x001fca0000410000 */
[----:B------:R-:W-:-:S05]  /*56f0*/  FSEL R2, R2, RZ, P2 ;  /* 0x000000ff02027208 */ /* 0x000fca0001000000 */
        /* <DEDUP_REMOVED lines=26> */
[-CC-:B------:R-:W-:Y:S01]  /*58a0*/  FFMA.FTZ R25, R81, R0.reuse, -R2.reuse ;  /* 0x0000000051197223 */ /* 0x180fe20000010802 */
[----:B------:R-:W-:Y:S01]  /*58b0*/  ISETP.GT.AND P5, PT, R12, 0x60, PT ;  /* 0x000000600c00780c */ /* 0x000fe20003fa4270 */
[----:B------:R-:W-:Y:S01]  /*58c0*/  MUFU.EX2 R29, R29 ;  /* 0x0000001d001d7308 */ /* 0x000fe20000000800 */
[----:B------:R-:W-:Y:S01]  /*58d0*/  FFMA.FTZ R37, R85, R0, -R2 ;  /* 0x0000000055257223 */ /* 0x000fe20000010802 */
[----:B------:R-:W-:-:S04]  /*58e0*/  IMAD.U32 R50, RZ, RZ, UR10 ;  /* 0x0000000aff327e24 */ /* 0x000fc8000f8e00ff */
[----:B------:R-:W-:Y:S02]  /*58f0*/  @!P1 VIADD R50, R50, 0x34860 ;  /* 0x0003486032329836 */ /* 0x000fe40000000000 */
[----:B------:R-:W-:Y:S03]  /*5900*/  MUFU.EX2 R182, R182 ;  /* 0x000000b600b67308 */ /* 0x000fe60000000800 */
[----:B------:R-:W-:-:S05]  /*5910*/  @!P1 PRMT R50, RZ, 0x654, R50 ;  /* 0x00000654ff329816 */ /* 0x000fca0000000032 */
        /* <DEDUP_REMOVED lines=11> */
[-CC-:B------:R-:W-:Y:S01]  /*59d0*/  FFMA.FTZ R166, R3, R0.reuse, -R2.reuse ;  /* 0x0000000003a67223 */ /* 0x180fe20000010802 */
[----:B------:R-:W-:Y:S01]  /*59e0*/  FSEL R167, R31, -INF , P4 ;  /* 0xff8000001fa77808 */ /* 0x000fe20002000000 */
[--C-:B------:R-:W-:Y:S01]  /*59f0*/  FFMA.FTZ R31, R199, R0, -R2.reuse ;  /* 0x00000000c71f7223 */ /* 0x100fe20000010802 */
[----:B------:R-:W-:Y:S01]  /*5a00*/  FMNMX.FTZ R14, R165, R14, !PT ;  /* 0x0000000ea50e7209 */ /* 0x000fe20007810000 */
[----:B------:R-:W-:Y:S01]  /*5a10*/  HGMMA.64x128x16.F32 R88, R160, gdesc[UR12].tnspB, R88, gsb0 ;  /* 0x41e0000ca0587df0 */ /* 0x000fe20008000858 */
[C---:B------:R-:W-:Y:S01]  /*5a20*/  ISETP.GT.AND P6, PT, R12.reuse, 0x11, PT ;  /* 0x000000110c00780c */ /* 0x040fe20003fc4270 */
[----:B------:R-:W-:Y:S01]  /*5a30*/  UIADD3 UR14, UR5, 0x300, URZ ;  /* 0x00000300050e7890 */ /* 0x000fe2000fffe03f */
[----:B------:R-:W-:Y:S01]  /*5a40*/  FMNMX.FTZ R14, R49, R14, !PT ;  /* 0x0000000e310e7209 */ /* 0x000fe20007810000 */
[----:B------:R0:W-:Y:S01]  /*5a50*/  MUFU.EX2 R27, R205 ;  /* 0x000000cd001b7308 */ /* 0x0001e20000000800 */
[----:B------:R-:W-:Y:S01]  /*5a60*/  FSEL R171, R35, -INF , P6 ;  /* 0xff80000023ab7808 */ /* 0x000fe20003000000 */
[--C-:B------:R-:W-:Y:S01]  /*5a70*/  FFMA.FTZ R35, R181, R0, -R2.reuse ;  /* 0x00000000b5237223 */ /* 0x100fe20000010802 */
[----:B------:R-:W-:Y:S01]  /*5a80*/  FMNMX.FTZ R14, R167, R14, !PT ;  /* 0x0000000ea70e7209 */ /* 0x000fe20007810000 */
[----:B------:R-:W-:Y:S01]  /*5a90*/  UMOV UR15, 0x40000040 ;  /* 0x40000040000f7882 */ /* 0x000fe20000000000 */
[C---:B------:R-:W-:Y:S01]  /*5aa0*/  ISETP.GT.AND P4, PT, R12.reuse, 0x19, PT ;  /* 0x000000190c00780c */ /* 0x040fe20003f84270 */
[--C-:B------:R-:W-:Y:S01]  /*5ab0*/  FFMA.FTZ R164, R41, R0, -R2.reuse ;  /* 0x0000000029a47223 */ /* 0x100fe20000010802 */
[----:B------:R-:W-:Y:S01]  /*5ac0*/  FMNMX.FTZ R14, R169, R14, !PT ;  /* 0x0000000ea90e7209 */ /* 0x000fe20007810000 */
[-CC-:B------:R-:W-:Y:S01]  /*5ad0*/  FFMA.FTZ R41, R57, R0.reuse, -R2.reuse ;  /* 0x0000000039297223 */ /* 0x180fe20000010802 */
[----:B------:R-:W-:Y:S01]  /*5ae0*/  FSEL R39, R39, -INF , P4 ;  /* 0xff80000027277808 */ /* 0x000fe20002000000 */
[--C-:B------:R-:W-:Y:S01]  /*5af0*/  FFMA.FTZ R57, R61, R0, -R2.reuse ;  /* 0x000000003d397223 */ /* 0x100fe20000010802 */
[----:B------:R-:W-:Y:S01]  /*5b00*/  FMNMX.FTZ R14, R171, R14, !PT ;  /* 0x0000000eab0e7209 */ /* 0x000fe20007810000 */
[----:B------:R-:W-:Y:S01]  /*5b10*/  FFMA.FTZ R61, R65, R0, -R2 ;  /* 0x00000000413d7223 */ /* 0x000fe20000010802 */
[----:B------:R-:W-:Y:S01]  /*5b20*/  ISETP.GT.AND P6, PT, R12, 0x21, PT ;  /* 0x000000210c00780c */ /* 0x000fe20003fc4270 */
[----:B------:R-:W-:Y:S01]  /*5b30*/  MUFU.EX2 R31, R31 ;  /* 0x0000001f001f7308 */ /* 0x000fe20000000800 */
[----:B------:R-:W-:-:S02]  /*5b40*/  FMNMX.FTZ R14, R183, R14, !PT ;  /* 0x0000000eb70e7209 */ /* 0x000fc40007810000 */
[----:B------:R-:W-:Y:S01]  /*5b50*/  FSEL R199, R43, -INF , P6 ;  /* 0xff8000002bc77808 */ /* 0x000fe20003000000 */
[----:B------:R-:W-:Y:S01]  /*5b60*/  FFMA.FTZ R43, R177, R0, -R2 ;  /* 0x00000000b12b7223 */ /* 0x000fe20000010802 */
[----:B------:R-:W-:Y:S02]  /*5b70*/  FMNMX.FTZ R14, R39, R14, !PT ;  /* 0x0000000e270e7209 */ /* 0x000fe40007810000 */
[----:B------:R-:W-:Y:S01]  /*5b80*/  ISETP.GT.AND P4, PT, R12, 0x29, PT ;  /* 0x000000290c00780c */ /* 0x000fe20003f84270 */
[----:B------:R-:W-:Y:S01]  /*5b90*/  MUFU.EX2 R35, R35 ;  /* 0x0000002300237308 */ /* 0x000fe20000000800 */
[----:B------:R-:W-:Y:S02]  /*5ba0*/  FMNMX.FTZ R14, R197, R14, !PT ;  /* 0x0000000ec50e7209 */ /* 0x000fe40007810000 */
[----:B------:R-:W-:Y:S02]  /*5bb0*/  FSEL R47, R47, -INF , P4 ;  /* 0xff8000002f2f7808 */ /* 0x000fe40002000000 */
[----:B------:R-:W-:-:S02]  /*5bc0*/  FMNMX.FTZ R14, R199, R14, !PT ;  /* 0x0000000ec70e7209 */ /* 0x000fc40007810000 */
[C---:B------:R-:W-:Y:S01]  /*5bd0*/  ISETP.GT.AND P6, PT, R12.reuse, 0x31, PT ;  /* 0x000000310c00780c */ /* 0x040fe20003fc4270 */
[----:B------:R-:W-:Y:S01]  /*5be0*/  MUFU.EX2 R43, R43 ;  /* 0x0000002b002b7308 */ /* 0x000fe20000000800 */
[----:B------:R-:W-:Y:S02]  /*5bf0*/  FMNMX.FTZ R14, R201, R14, !PT ;  /* 0x0000000ec90e7209 */ /* 0x000fe40007810000 */
[----:B------:R-:W-:Y:S02]  /*5c00*/  FSEL R51, R51, -INF , P6 ;  /* 0xff80000033337808 */ /* 0x000fe40003000000 */
[----:B------:R-:W-:Y:S02]  /*5c10*/  FMNMX.FTZ R14, R47, R14, !PT ;  /* 0x0000000e2f0e7209 */ /* 0x000fe40007810000 */
[----:B------:R-:W-:Y:S01]  /*5c20*/  ISETP.GT.AND P4, PT, R12, 0x39, PT ;  /* 0x000000390c00780c */ /* 0x000fe20003f84270 */
[----:B------:R-:W-:Y:S01]  /*5c30*/  MUFU.EX2 R164, R164 ;  /* 0x000000a400a47308 */ /* 0x000fe20000000800 */
[----:B------:R-:W-:-:S02]  /*5c40*/  FMNMX.FTZ R14, R195, R14, !PT ;  /* 0x0000000ec30e7209 */ /* 0x000fc40007810000 */
[----:B------:R-:W-:Y:S02]  /*5c50*/  FSEL R181, R54, -INF , P3 ;  /* 0xff80000036b57808 */ /* 0x000fe40001800000 */
[----:B------:R-:W-:Y:S02]  /*5c60*/  FMNMX.FTZ R14, R51, R14, !PT ;  /* 0x0000000e330e7209 */ /* 0x000fe40007810000 */
[----:B------:R-:W-:Y:S01]  /*5c70*/  FSEL R203, R55, -INF , P4 ;  /* 0xff80000037cb7808 */ /* 0x000fe20002000000 */
[----:B------:R-:W-:Y:S01]  /*5c80*/  FFMA.FTZ R55, R173, R0, -R2 ;  /* 0x00000000ad377223 */ /* 0x000fe20000010802 */
[----:B------:R-:W-:Y:S01]  /*5c90*/  FMNMX.FTZ R14, R181, R14, !PT ;  /* 0x0000000eb50e7209 */ /* 0x000fe20007810000 */
[----:B------:R-:W-:Y:S01]  /*5ca0*/  MUFU.EX2 R41, R41 ;  /* 0x0000002900297308 */ /* 0x000fe20000000800 */
[----:B------:R-:W-:Y:S02]  /*5cb0*/  ISETP.GT.AND P6, PT, R12, 0x41, PT ;  /* 0x000000410c00780c */ /* 0x000fe40003fc4270 */
[----:B------:R-:W-:-:S02]  /*5cc0*/  FMNMX.FTZ R14, R203, R14, !PT ;  /* 0x0000000ecb0e7209 */ /* 0x000fc40007810000 */
[C---:B------:R-:W-:Y:S02]  /*5cd0*/  ISETP.GT.AND P3, PT, R12.reuse, 0x48, PT ;  /* 0x000000480c00780c */ /* 0x040fe40003f64270 */
        /* <DEDUP_REMOVED lines=20> */
[----:B------:R-:W-:Y:S01]  /*5e20*/  FMNMX.FTZ R14, R173, R14, !PT ;  /* 0x0000000ead0e7209 */ /* 0x000fe20007810000 */
[----:B------:R-:W-:Y:S01]  /*5e30*/  MUFU.EX2 R20, R20 ;  /* 0x0000001400147308 */ /* 0x000fe20000000800 */
[----:B------:R-:W-:-:S02]  /*5e40*/  ISETP.GT.AND P6, PT, R12, 0x61, PT ;  /* 0x000000610c00780c */ /* 0x000fc40003fc4270 */
[----:B0-----:R-:W-:Y:S02]  /*5e50*/  FSEL R205, R74, -INF , P5 ;  /* 0xff8000004acd7808 */ /* 0x001fe40002800000 */
[----:B------:R-:W-:Y:S02]  /*5e60*/  FMNMX.FTZ R14, R71, R14, !PT ;  /* 0x0000000e470e7209 */ /* 0x000fe40007810000 */
[C---:B------:R-:W-:Y:S01]  /*5e70*/  ISETP.GT.AND P3, PT, R12.reuse, 0x68, PT ;  /* 0x000000680c00780c */ /* 0x040fe20003f64270 */
[----:B------:R-:W-:Y:S01]  /*5e80*/  MUFU.EX2 R25, R25 ;  /* 0x0000001900197308 */ /* 0x000fe20000000800 */
[----:B------:R-:W-:Y:S02]  /*5e90*/  FSEL R75, R75, -INF , P6 ;  /* 0xff8000004b4b7808 */ /* 0x000fe40003000000 */
[----:B------:R-:W-:Y:S02]  /*5ea0*/  FMNMX.FTZ R14, R205, R14, !PT ;  /* 0x0000000ecd0e7209 */ /* 0x000fe40007810000 */
[----:B------:R-:W-:-:S02]  /*5eb0*/  ISETP.GT.AND P4, PT, R12, 0x69, PT ;  /* 0x000000690c00780c */ /* 0x000fc40003f84270 */
[----:B------:R-:W-:Y:S01]  /*5ec0*/  FSEL R53, R78, -INF , P3 ;  /* 0xff8000004e357808 */ /* 0x000fe20001800000 */
[----:B------:R-:W-:Y:S01]  /*5ed0*/  MUFU.EX2 R37, R37 ;  /* 0x0000002500257308 */ /* 0x000fe20000000800 */
[----:B------:R-:W-:Y:S02]  /*5ee0*/  FMNMX.FTZ R14, R75, R14, !PT ;  /* 0x0000000e4b0e7209 */ /* 0x000fe40007810000 */
[C---:B------:R-:W-:Y:S02]  /*5ef0*/  ISETP.GT.AND P5, PT, R12.reuse, 0x70, PT ;  /* 0x000000700c00780c */ /* 0x040fe40003fa4270 */
[----:B------:R-:W-:Y:S02]  /*5f00*/  FSEL R79, R79, -INF , P4 ;  /* 0xff8000004f4f7808 */ /* 0x000fe40002000000 */
[----:B------:R-:W-:Y:S02]  /*5f10*/  FMNMX.FTZ R14, R53, R14, !PT ;  /* 0x0000000e350e7209 */ /* 0x000fe40007810000 */
[----:B------:R-:W-:-:S02]  /*5f20*/  ISETP.GT.AND P6, PT, R12, 0x71, PT ;  /* 0x000000710c00780c */ /* 0x000fc40003fc4270 */
[----:B------:R-:W-:Y:S02]  /*5f30*/  FSEL R207, R82, -INF , P5 ;  /* 0xff80000052cf7808 */ /* 0x000fe40002800000 */
        /* <DEDUP_REMOVED lines=8> */
[----:B------:R-:W-:-:S03]  /*5fc0*/  FSEL R87, R87, -INF , P4 ;  /* 0xff80000057577808 */ /* 0x000fc60002000000 */
[----:B------:R-:W-:Y:S01]  /*5fd0*/  MUFU.EX2 R12, R12 ;  /* 0x0000000c000c7308 */ /* 0x000fe20000000800 */
[----:B------:R-:W-:Y:S02]  /*5fe0*/  WARPGROUP.DEPBAR.LE gsb0, 0x0 ;  /* 0x00008000000079c5 */ /* 0x000fe40000010000 */
        /* <DEDUP_REMOVED lines=12> */
[----:B------:R-:W0:Y:S02]  /*60b0*/  SHFL.BFLY PT, R3, R14, 0x2, 0x1f ;  /* 0x0c401f000e037f89 */ /* 0x000e2400000e0000 */
[----:B------:R-:W-:Y:S08]  /*60c0*/  MUFU.EX2 R162, R162 ;  /* 0x000000a200a27308 */ /* 0x000ff00000000800 */
[----:B------:R-:W-:Y:S08]  /*60d0*/  MUFU.EX2 R13, R13 ;  /* 0x0000000d000d7308 */ /* 0x000ff00000000800 */
[----:B------:R-:W-:Y:S01]  /*60e0*/  MUFU.EX2 R15, R15 ;  /* 0x0000000f000f7308 */ /* 0x000fe20000000800 */
[----:B0-----:R-:W-:Y:S01]  /*60f0*/  FMNMX.FTZ R3, R14, R3, !PT ;  /* 0x000000030e037209 */ /* 0x001fe20007810000 */
[-CC-:B------:R-:W-:Y:S01]  /*6100*/  FFMA.FTZ R14, R21, R0.reuse, -R2.reuse ;  /* 0x00000000150e7223 */ /* 0x180fe20000010802 */
[----:B------:R-:W-:-:S03]  /*6110*/  FFMA.FTZ R21, R77, R0, -R2 ;  /* 0x000000004d157223 */ /* 0x000fc60000010802 */
[----:B------:R-:W0:Y:S02]  /*6120*/  SHFL.BFLY PT, R24, R3, 0x1, 0x1f ;  /* 0x0c201f0003187f89 */ /* 0x000e2400000e0000 */
[----:B------:R-:W-:Y:S08]  /*6130*/  MUFU.EX2 R14, R14 ;  /* 0x0000000e000e7308 */ /* 0x000ff00000000800 */
[----:B------:R-:W-:Y:S01]  /*6140*/  MUFU.EX2 R21, R21 ;  /* 0x0000001500157308 */ /* 0x000fe20000000800 */
[----:B0-----:R-:W-:-:S02]  /*6150*/  FMNMX.FTZ R7, R3, R24, !PT ;  /* 0x0000001803077209 */ /* 0x001fc40007810000 */
        /* <DEDUP_REMOVED lines=12> */
[----:B------:R-:W1:Y:S01]  /*6220*/  MUFU.EX2 R3, R3 ;  /* 0x0000000300037308 */ /* 0x000e620000000800 */
[-C--:B------:R-:W-:Y:S01]  /*6230*/  FMUL.FTZ R11, R11, R0.reuse ;  /* 0x000000000b0b7220 */ /* 0x080fe20000410000 */
[-CC-:B------:R-:W-:Y:S01]  /*6240*/  FFMA.FTZ R10, R165, R0.reuse, -R30.reuse ;  /* 0x00000000a50a7223 */ /* 0x180fe2000001081e */
[-CC-:B------:R-:W-:Y:S01]  /*6250*/  FFMA.FTZ R26, R49, R0.reuse, -R30.reuse ;  /* 0x00000000311a7223 */ /* 0x180fe2000001081e */
[-CC-:B------:R-:W-:Y:S01]  /*6260*/  FFMA.FTZ R49, R167, R0.reuse, -R30.reuse ;  /* 0x00000000a7317223 */ /* 0x180fe2000001081e */
[-CC-:B0-----:R-:W-:Y:S01]  /*6270*/  FFMA.FTZ R28, R169, R0.reuse, -R30.reuse ;  /* 0x00000000a91c7223 */ /* 0x181fe2000001081e */
        /* <DEDUP_REMOVED lines=10> */
[----:B------:R-:W0:Y:S01]  /*6320*/  MUFU.EX2 R2, R11 ;  /* 0x0000000b00027308 */ /* 0x000e220000000800 */
[----:B-1----:R-:W-:Y:S01]  /*6330*/  FFMA.FTZ R6, R3, R6, R180 ;  /* 0x0000000603067223 */ /* 0x002fe200000100b4 */
[-CC-:B------:R-:W-:Y:S01]  /*6340*/  FFMA.FTZ R40, R203, R0.reuse, -R30.reuse ;  /* 0x00000000cb287223 */ /* 0x180fe2000001081e */
[-CC-:B------:R-:W-:Y:S01]  /*6350*/  FFMA.FTZ R165, R179, R0.reuse, -R30.reuse ;  /* 0x00000000b3a57223 */ /* 0x180fe2000001081e */
[-C--:B------:R-:W-:Y:S01]  /*6360*/  FFMA.FTZ R42, R59, R0.reuse, -R30 ;  /* 0x000000003b2a7223 */ /* 0x080fe2000001081e */
[----:B------:R-:W-:Y:S01]  /*6370*/  FADD.FTZ R51, R29, R6 ;  /* 0x000000061d337221 */ /* 0x000fe20000010000 */
[-CC-:B------:R-:W-:Y:S01]  /*6380*/  FFMA.FTZ R167, R177, R0.reuse, -R30.reuse ;  /* 0x00000000b1a77223 */ /* 0x180fe2000001081e */
[-CC-:B------:R-:W-:Y:S01]  /*6390*/  FFMA.FTZ R44, R63, R0.reuse, -R30.reuse ;  /* 0x000000003f2c7223 */ /* 0x180fe2000001081e */
[----:B------:R-:W1:Y:S01]  /*63a0*/  MUFU.EX2 R10, R10 ;  /* 0x0000000a000a7308 */ /* 0x000e620000000800 */
[----:B------:R-:W-:Y:S01]  /*63b0*/  FADD.FTZ R6, R182, R51 ;  /* 0x00000033b6067221 */ /* 0x000fe20000010000 */
[-CC-:B------:R-:W-:Y:S01]  /*63c0*/  FFMA.FTZ R173, R173, R0.reuse, -R30.reuse ;  /* 0x00000000adad7223 */ /* 0x180fe2000001081e */
[-CC-:B------:R-:W-:Y:S01]  /*63d0*/  FFMA.FTZ R71, R71, R0.reuse, -R30.reuse ;  /* 0x0000000047477223 */ /* 0x180fe2000001081e */
[----:B------:R-:W-:Y:S01]  /*63e0*/  FFMA.FTZ R205, R205, R0, -R30 ;  /* 0x00000000cdcd7223 */ /* 0x000fe2000001081e */
[C---:B------:R-:W-:Y:S01]  /*63f0*/  FADD.FTZ R51, R27.reuse, R6 ;  /* 0x000000061b337221 */ /* 0x040fe20000010000 */
[----:B------:R-:W-:Y:S01]  /*6400*/  F2FP.F16.F32.PACK_AB R182, R27, R182 ;  /* 0x000000b61bb6723e */ /* 0x000fe200000000ff */
[-CC-:B------:R-:W-:Y:S01]  /*6410*/  FFMA.FTZ R75, R75, R0.reuse, -R30.reuse ;  /* 0x000000004b4b7223 */ /* 0x180fe2000001081e */
[----:B------:R-:W2:Y:S01]  /*6420*/  MUFU.EX2 R26, R26 ;  /* 0x0000001a001a7308 */ /* 0x000ea20000000800 */
[----:B------:R-:W-:Y:S01]  /*6430*/  FADD.FTZ R6, R176, R51 ;  /* 0x00000033b0067221 */ /* 0x000fe20000010000 */
[----:B0-----:R-:W-:Y:S01]  /*6440*/  FFMA.FTZ R5, R2, R5, R65 ;  /* 0x0000000502057223 */ /* 0x001fe20000010041 */
[-CC-:B------:R-:W-:Y:S01]  /*6450*/  FFMA.FTZ R53, R53, R0.reuse, -R30.reuse ;  /* 0x0000000035357223 */ /* 0x180fe2000001081e */
[-C--:B------:R-:W-:Y:S01]  /*6460*/  FFMA.FTZ R79, R79, R0.reuse, -R30 ;  /* 0x000000004f4f7223 */ /* 0x080fe2000001081e */
[----:B------:R-:W-:Y:S01]  /*6470*/  FADD.FTZ R51, R31, R6 ;  /* 0x000000061f337221 */ /* 0x000fe20000010000 */
[-CC-:B------:R-:W-:Y:S01]  /*6480*/  FFMA.FTZ R207, R207, R0.reuse, -R30.reuse ;  /* 0x00000000cfcf7223 */ /* 0x180fe2000001081e */
[-CC-:B------:R-:W-:Y:S01]  /*6490*/  FFMA.FTZ R83, R83, R0.reuse, -R30.reuse ;  /* 0x0000000053537223 */ /* 0x180fe2000001081e */
[----:B------:R-:W0:Y:S01]  /*64a0*/  MUFU.EX2 R49, R49 ;  /* 0x0000003100317308 */ /* 0x000e220000000800 */
[----:B------:R-:W-:Y:S01]  /*64b0*/  FADD.FTZ R6, R178, R51 ;  /* 0x00000033b2067221 */ /* 0x000fe20000010000 */
[C---:B-1----:R-:W-:Y:S01]  /*64c0*/  FADD.FTZ R11, R10.reuse, R5 ;  /* 0x000000050a0b7221 */ /* 0x042fe20000010000 */
[----:B------:R-:W-:Y:S01]  /*64d0*/  FFMA.FTZ R161, R161, R0, -R30 ;  /* 0x00000000a1a17223 */ /* 0x000fe2000001081e */
[----:B------:R-:W-:Y:S01]  /*64e0*/  F2FP.F16.F32.PACK_AB R181, R10, R65 ;  /* 0x000000410ab5723e */ /* 0x000fe200000000ff */
[----:B------:R-:W-:Y:S01]  /*64f0*/  FADD.FTZ R51, R33, R6 ;  /* 0x0000000621337221 */ /* 0x000fe20000010000 */
[----:B------:R-:W-:Y:S01]  /*6500*/  IMAD.U32 R6, RZ, RZ, UR7 ;  /* 0x00000007ff067e24 */ /* 0x000fe2000f8e00ff */
[----:B------:R-:W-:Y:S01]  /*6510*/  F2FP.F16.F32.PACK_AB R180, R29, R180 ;  /* 0x000000b41db4723e */ /* 0x000fe200000000ff */
[----:B------:R-:W1:Y:S01]  /*6520*/  MUFU.EX2 R28, R28 ;  /* 0x0000001c001c7308 */ /* 0x000e620000000800 */
[----:B------:R-:W-:Y:S01]  /*6530*/  FADD.FTZ R46, R172, R51 ;  /* 0x00000033ac2e7221 */ /* 0x000fe20000010000 */
[----:B------:R-:W-:-:S02]  /*6540*/  @!P1 VIADD R5, R6, 0x34840 ;  /* 0x0003484006059836 */ /* 0x000fc40000000000 */
[----:B--2---:R-:W-:Y:S01]  /*6550*/  FADD.FTZ R6, R26, R11 ;  /* 0x0000000b1a067221 */ /* 0x004fe20000010000 */
[----:B------:R-:W-:Y:S01]  /*6560*/  F2FP.F16.F32.PACK_AB R176, R31, R176 ;  /* 0x000000b01fb0723e */ /* 0x000fe200000000ff */
[----:B------:R-:W-:Y:S01]  /*6570*/  FADD.FTZ R51, R35, R46 ;  /* 0x0000002e23337221 */ /* 0x000fe20000010000 */
[----:B------:R-:W-:Y:S01]  /*6580*/  F2FP.F16.F32.PACK_AB R178, R33, R178 ;  /* 0x000000b221b2723e */ /* 0x000fe200000000ff */
[----:B------:R-:W2:Y:S01]  /*6590*/  MUFU.EX2 R69, R69 ;  /* 0x0000004500457308 */ /* 0x000ea20000000800 */
[----:B0-----:R-:W-:Y:S01]  /*65a0*/  FADD.FTZ R11, R49, R6 ;  /* 0x00000006310b7221 */ /* 0x001fe20000010000 */
[----:B------:R-:W-:Y:S01]  /*65b0*/  FADD.FTZ R46, R174, R51 ;  /* 0x00000033ae2e7221 */ /* 0x000fe20000010000 */
[----:B------:R-:W-:Y:S02]  /*65c0*/  @!P1 PRMT R5, RZ, 0x654, R5 ;  /* 0x00000654ff059816 */ /* 0x000fe40000000005 */
[----:B------:R-:W-:Y:S01]  /*65d0*/  F2FP.F16.F32.PACK_AB R172, R35, R172 ;  /* 0x000000ac23ac723e */ /* 0x000fe200000000ff */
[----:B------:R-:W-:Y:S01]  /*65e0*/  FADD.FTZ R51, R43, R46 ;  /* 0x0000002e2b337221 */ /* 0x000fe20000010000 */
[----:B------:R-:W-:Y:S01]  /*65f0*/  FFMA.FTZ R46, R67, R0, -R30 ;  /* 0x00000000432e7223 */ /* 0x000fe2000001081e */
[----:B------:R-:W-:-:S02]  /*6600*/  WARPGROUP.DEPBAR.LE gsb0, 0x0 ;  /* 0x00008000000079c5 */ /* 0x000fc40000010000 */
[----:B------:R-:W-:Y:S01]  /*6610*/  WARPGROUP.ARRIVE ;  /* 0x00000000000079c5 */ /* 0x000fe20000000000 */
[----:B------:R-:W0:Y:S01]  /*6620*/  MUFU.EX2 R32, R32 ;  /* 0x0000002000207308 */ /* 0x000e220000000800 */
[----:B-1----:R-:W-:Y:S01]  /*6630*/  FADD.FTZ R6, R28, R11 ;  /* 0x0000000b1c067221 */ /* 0x002fe20000010000 */
[----:B------:R-:W-:Y:S01]  /*6640*/  FADD.FTZ R48, R168, R51 ;  /* 0x00000033a8307221 */ /* 0x000fe20000010000 */
[----:B------:R-:W-:Y:S02]  /*6650*/  F2FP.F16.F32.PACK_AB R174, R43, R174 ;  /* 0x000000ae2bae723e */ /* 0x000fe400000000ff */
[----:B------:R-:W-:Y:S01]  /*6660*/  HGMMA.64x128x16.F32 R88, R152, gdesc[UR12].tnspB, R88, gsb0 ;  /* 0x41e0000c98587df0 */ /* 0x000fe20008000858 */
[----:B--2---:R-:W-:Y:S01]  /*6670*/  FADD.FTZ R11, R69, R6 ;  /* 0x00000006450b7221 */ /* 0x004fe20000010000 */
[C---:B------:R-:W-:Y:S01]  /*6680*/  FADD.FTZ R51, R55.reuse, R48 ;  /* 0x0000003037337221 */ /* 0x040fe20000010000 */
[----:B------:R-:W1:Y:S01]  /*6690*/  MUFU.EX2 R39, R39 ;  /* 0x0000002700277308 */ /* 0x000e620000000800 */
[----:B------:R-:W-:-:S02]  /*66a0*/  F2FP.F16.F32.PACK_AB R168, R55, R168 ;  /* 0x000000a837a8723e */ /* 0x000fc400000000ff */
[----:B------:R-:W-:Y:S01]  /*66b0*/  FADD.FTZ R48, R170, R51 ;  /* 0x00000033aa307221 */ /* 0x000fe20000010000 */
[----:B------:R-:W-:Y:S02]  /*66c0*/  F2FP.F16.F32.PACK_AB R170, R45, R170 ;  /* 0x000000aa2daa723e */ /* 0x000fe400000000ff */
[----:B------:R-:W-:Y:S01]  /*66d0*/  F2FP.F16.F32.PACK_AB R156, R15, R12 ;  /* 0x0000000c0f9c723e */ /* 0x000fe200000000ff */
[----:B------:R-:W-:Y:S01]  /*66e0*/  FADD.FTZ R51, R45, R48 ;  /* 0x000000302d337221 */ /* 0x000fe20000010000 */
[----:B------:R-:W2:Y:S01]  /*66f0*/  MUFU.EX2 R34, R34 ;  /* 0x0000002200227308 */ /* 0x000ea20000000800 */
[----:B0-----:R-:W-:Y:S01]  /*6700*/  FADD.FTZ R6, R32, R11 ;  /* 0x0000000b20067221 */ /* 0x001fe20000010000 */
[----:B------:R-:W-:Y:S01]  /*6710*/  F2FP.F16.F32.PACK_AB R158, R21, R14 ;  /* 0x0000000e159e723e */ /* 0x000fe200000000ff */
[----:B------:R-:W-:Y:S01]  /*6720*/  FADD.FTZ R48, R164, R51 ;  /* 0x00000033a4307221 */ /* 0x000fe20000010000 */
[----:B------:R-:W-:Y:S02]  /*6730*/  F2FP.F16.F32.PACK_AB R164, R41, R164 ;  /* 0x000000a429a4723e */ /* 0x000fe400000000ff */
[----:B------:R-:W-:-:S02]  /*6740*/  F2FP.F16.F32.PACK_AB R183, R49, R26 ;  /* 0x0000001a31b7723e */ /* 0x000fc400000000ff */
[----:B------:R-:W0:Y:S01]  /*6750*/  MUFU.EX2 R73, R73 ;  /* 0x0000004900497308 */ /* 0x000e220000000800 */
[----:B-1----:R-:W-:Y:S01]  /*6760*/  FADD.FTZ R11, R39, R6 ;  /* 0x00000006270b7221 */ /* 0x002fe20000010000 */
[----:B------:R-:W-:Y:S02]  /*6770*/  F2FP.F16.F32.PACK_AB R177, R69, R28 ;  /* 0x0000001c45b1723e */ /* 0x000fe400000000ff */
[----:B------:R-:W-:-:S04]  /*6780*/  F2FP.F16.F32.PACK_AB R179, R39, R32 ;  /* 0x0000002027b3723e */ /* 0x000fc800000000ff */
[----:B------:R-:W1:Y:S01]  /*6790*/  MUFU.EX2 R36, R36 ;  /* 0x0000002400247308 */ /* 0x000e620000000800 */
[----:B--2---:R-:W-:-:S07]  /*67a0*/  FADD.FTZ R6, R34, R11 ;  /* 0x0000000b22067221 */ /* 0x004fce0000010000 */
[----:B------:R-:W2:Y:S01]  /*67b0*/  MUFU.EX2 R47, R47 ;  /* 0x0000002f002f7308 */ /* 0x000ea20000000800 */
[----:B0-----:R-:W-:-:S07]  /*67c0*/  FADD.FTZ R11, R73, R6 ;  /* 0x00000006490b7221 */ /* 0x001fce0000010000 */
[----:B------:R-:W0:Y:S01]  /*67d0*/  MUFU.EX2 R169, R169 ;  /* 0x000000a900a97308 */ /* 0x000e220000000800 */
[----:B-1----:R-:W-:Y:S01]  /*67e0*/  FADD.FTZ R6, R36, R11 ;  /* 0x0000000b24067221 */ /* 0x002fe20000010000 */
[----:B------:R-:W-:-:S04]  /*67f0*/  FADD.FTZ R11, R41, R48 ;  /* 0x00000030290b7221 */ /* 0x000fc80000010000 */
[----:B------:R-:W-:Y:S01]  /*6800*/  FADD.FTZ R48, R166, R11 ;  /* 0x0000000ba6307221 */ /* 0x000fe20000010000 */
[----:B------:R-:W-:Y:S01]  /*6810*/  F2FP.F16.F32.PACK_AB R166, R57, R166 ;  /* 0x000000a639a6723e */ /* 0x000fe200000000ff */
[----:B------:R-:W1:Y:S01]  /*6820*/  MUFU.EX2 R38, R38 ;  /* 0x0000002600267308 */ /* 0x000e620000000800 */
[----:B--2---:R-:W-:Y:S01]  /*6830*/  FADD.FTZ R6, R47, R6 ;  /* 0x000000062f067221 */ /* 0x004fe20000010000 */
[----:B------:R-:W-:-:S04]  /*6840*/  FADD.FTZ R51, R57, R48 ;  /* 0x0000003039337221 */ /* 0x000fc80000010000 */
[----:B------:R-:W-:Y:S01]  /*6850*/  FADD.FTZ R48, R160, R51 ;  /* 0x00000033a0307221 */ /* 0x000fe20000010000 */
[----:B------:R-:W-:Y:S01]  /*6860*/  F2FP.F16.F32.PACK_AB R160, R61, R160 ;  /* 0x000000a03da0723e */ /* 0x000fe200000000ff */
[----:B------:R-:W2:Y:S01]  /*6870*/  MUFU.EX2 R171, R171 ;  /* 0x000000ab00ab7308 */ /* 0x000ea20000000800 */
[----:B0-----:R-:W-:Y:S01]  /*6880*/  FADD.FTZ R11, R169, R6 ;  /* 0x00000006a90b7221 */ /* 0x001fe20000010000 */
[----:B------:R-:W-:-:S04]  /*6890*/  FADD.FTZ R51, R61, R48 ;  /* 0x000000303d337221 */ /* 0x000fc80000010000 */
[----:B------:R-:W-:Y:S01]  /*68a0*/  FADD.FTZ R48, R162, R51 ;  /* 0x00000033a2307221 */ /* 0x000fe20000010000 */
[C---:B------:R-:W-:Y:S01]  /*68b0*/  F2FP.F16.F32.PACK_AB R162, R13.reuse, R162 ;  /* 0x000000a20da2723e */ /* 0x040fe200000000ff */
[----:B------:R-:W0:Y:S01]  /*68c0*/  MUFU.EX2 R40, R40 ;  /* 0x0000002800287308 */ /* 0x000e220000000800 */
[C---:B-1----:R-:W-:Y:S01]  /*68d0*/  FADD.FTZ R6, R38.reuse, R11 ;  /* 0x0000000b26067221 */ /* 0x042fe20000010000 */
[----:B------:R-:W-:Y:S01]  /*68e0*/  FADD.FTZ R27, R13, R48 ;  /* 0x000000300d1b7221 */ /* 0x000fe20000010000 */
[----:B------:R-:W-:-:S03]  /*68f0*/  F2FP.F16.F32.PACK_AB R169, R38, R169 ;  /* 0x000000a926a9723e */ /* 0x000fc600000000ff */
[----:B------:R-:W-:Y:S02]  /*6900*/  FADD.FTZ R48, R12, R27 ;  /* 0x0000001b0c307221 */ /* 0x000fe40000010000 */
[----:B------:R-:W1:Y:S01]  /*6910*/  MUFU.EX2 R165, R165 ;  /* 0x000000a500a57308 */ /* 0x000e620000000800 */
[----:B--2---:R-:W-:Y:S01]  /*6920*/  FADD.FTZ R11, R171, R6 ;  /* 0x00000006ab0b7221 */ /* 0x004fe20000010000 */
[----:B------:R-:W-:-:S04]  /*6930*/  FADD.FTZ R27, R15, R48 ;  /* 0x000000300f1b7221 */ /* 0x000fc80000010000 */
[----:B------:R-:W-:Y:S02]  /*6940*/  FADD.FTZ R48, R14, R27 ;  /* 0x0000001b0e307221 */ /* 0x000fe40000010000 */
[----:B------:R-:W2:Y:S01]  /*6950*/  MUFU.EX2 R42, R42 ;  /* 0x0000002a002a7308 */ /* 0x000ea20000000800 */
[C---:B0-----:R-:W-:Y:S01]  /*6960*/  FADD.FTZ R6, R40.reuse, R11 ;  /* 0x0000000b28067221 */ /* 0x041fe20000010000 */
[----:B------:R-:W-:Y:S01]  /*6970*/  FADD.FTZ R27, R21, R48 ;  /* 0x00000030151b7221 */ /* 0x000fe20000010000 */
[----:B------:R-:W-:-:S05]  /*6980*/  F2FP.F16.F32.PACK_AB R171, R40, R171 ;  /* 0x000000ab28ab723e */ /* 0x000fca00000000ff */
[----:B------:R-:W0:Y:S01]  /*6990*/  MUFU.EX2 R167, R167 ;  /* 0x000000a700a77308 */ /* 0x000e220000000800 */
[----:B-1----:R-:W-:-:S07]  /*69a0*/  FADD.FTZ R11, R165, R6 ;  /* 0x00000006a50b7221 */ /* 0x002fce0000010000 */
[----:B------:R-:W1:Y:S01]  /*69b0*/  MUFU.EX2 R44, R44 ;  /* 0x0000002c002c7308 */ /* 0x000e620000000800 */
[C---:B--2---:R-:W-:Y:S01]  /*69c0*/  FADD.FTZ R6, R42.reuse, R11 ;  /* 0x0000000b2a067221 */ /* 0x044fe20000010000 */
[----:B------:R-:W-:-:S06]  /*69d0*/  F2FP.F16.F32.PACK_AB R165, R42, R165 ;  /* 0x000000a52aa5723e */ /* 0x000fcc00000000ff */
[----:B------:R-:W-:Y:S01]  /*69e0*/  MUFU.EX2 R46, R46 ;  /* 0x0000002e002e7308 */ /* 0x000fe20000000800 */
[----:B0-----:R-:W-:-:S07]  /*69f0*/  FADD.FTZ R11, R167, R6 ;  /* 0x00000006a70b7221 */ /* 0x001fce0000010000 */
[----:B------:R-:W-:Y:S01]  /*6a00*/  MUFU.EX2 R71, R71 ;  /* 0x0000004700477308 */ /* 0x000fe20000000800 */
[C---:B-1----:R-:W-:Y:S01]  /*6a10*/  FADD.FTZ R6, R44.reuse, R11 ;  /* 0x0000000b2c067221 */ /* 0x042fe20000010000 */
[----:B------:R-:W-:-:S06]  /*6a20*/  F2FP.F16.F32.PACK_AB R167, R44, R167 ;  /* 0x000000a72ca7723e */ /* 0x000fcc00000000ff */
[----:B------:R-:W-:Y:S08]  /*6a30*/  MUFU.EX2 R52, R205 ;  /* 0x000000cd00347308 */ /* 0x000ff00000000800 */
[----:B------:R-:W0:Y:S08]  /*6a40*/  MUFU.EX2 R75, R75 ;  /* 0x0000004b004b7308 */ /* 0x000e300000000800 */
[----:B------:R-:W-:Y:S01]  /*6a50*/  MUFU.EX2 R54, R53 ;  /* 0x0000003500367308 */ /* 0x000fe20000000800 */
[----:B------:R-:W-:-:S02]  /*6a60*/  WARPGROUP.DEPBAR.LE gsb0, 0x0 ;  /* 0x00008000000079c5 */ /* 0x000fc40000010000 */
[----:B------:R1:W-:Y:S01]  /*6a70*/  @!P1 SYNCS.ARRIVE.TRANS64.RED.A1T0 RZ, [R5+URZ], RZ ;  /* 0x000000ff05ff99a7 */ /* 0x0003e2000810043f */
[----:B------:R-:W-:-:S04]  /*6a80*/  F2FP.F16.F32.PACK_AB R152, R25, R20 ;  /* 0x000000141998723e */ /* 0x000fc800000000ff */
[----:B------:R-:W2:Y:S01]  /*6a90*/  MUFU.EX2 R79, R79 ;  /* 0x0000004f004f7308 */ /* 0x000ea20000000800 */
[----:B------:R-:W-:Y:S02]  /*6aa0*/  F2FP.F16.F32.PACK_AB R154, R37, R24 ;  /* 0x00000018259a723e */ /* 0x000fe400000000ff */
[----:B0-----:R-:W-:Y:S01]  /*6ab0*/  F2FP.F16.F32.PACK_AB R157, R75, R52 ;  /* 0x000000344b9d723e */ /* 0x001fe200000000ff */
[-CC-:B-1----:R-:W-:Y:S01]  /*6ac0*/  FFMA.FTZ R5, R175, R0.reuse, -R30.reuse ;  /* 0x00000000af057223 */ /* 0x182fe2000001081e */
[----:B------:R0:W-:Y:S01]  /*6ad0*/  @!P1 SYNCS.ARRIVE.TRANS64.RED.A1T0 RZ, [R50+URZ], RZ ;  /* 0x000000ff32ff99a7 */ /* 0x0001e2000810043f */
[----:B------:R-:W-:Y:S02]  /*6ae0*/  FFMA.FTZ R30, R87, R0, -R30 ;  /* 0x00000000571e7223 */ /* 0x000fe4000001081e */
[----:B------:R-:W-:Y:S01]  /*6af0*/  MUFU.EX2 R48, R207 ;  /* 0x000000cf00307308 */ /* 0x000fe20000000800 */
[----:B------:R-:W-:-:S07]  /*6b00*/  F2FP.F16.F32.PACK_AB R175, R47, R36 ;  /* 0x000000242faf723e */ /* 0x000fce00000000ff */
[----:B------:R-:W1:Y:S01]  /*6b10*/  MUFU.EX2 R5, R5 ;  /* 0x0000000500057308 */ /* 0x000e620000000800 */
[----:B--2---:R-:W-:-:S07]  /*6b20*/  F2FP.F16.F32.PACK_AB R159, R79, R54 ;  /* 0x000000364f9f723e */ /* 0x004fce00000000ff */
[----:B0-----:R0:W2:Y:S08]  /*6b30*/  MUFU.EX2 R50, R173 ;  /* 0x000000ad00327308 */ /* 0x0010b00000000800 */
[----:B------:R-:W3:Y:S01]  /*6b40*/  MUFU.EX2 R83, R83 ;  /* 0x0000005300537308 */ /* 0x000ee20000000800 */
[----:B-1----:R-:W-:Y:S01]  /*6b50*/  FADD.FTZ R11, R5, R6 ;  /* 0x00000006050b7221 */ /* 0x002fe20000010000 */
[----:B------:R-:W-:Y:S01]  /*6b60*/  FADD.FTZ R6, R20, R27 ;  /* 0x0000001b14067221 */ /* 0x000fe20000010000 */
[----:B0-----:R-:W-:-:S02]  /*6b70*/  F2FP.F16.F32.PACK_AB R173, R73, R34 ;  /* 0x0000002249ad723e */ /* 0x001fc400000000ff */
[----:B------:R-:W-:Y:S01]  /*6b80*/  FADD.FTZ R11, R46, R11 ;  /* 0x0000000b2e0b7221 */ /* 0x000fe20000010000 */
[----:B------:R-:W-:Y:S02]  /*6b90*/  FADD.FTZ R13, R25, R6 ;  /* 0x00000006190d7221 */ /* 0x000fe40000010000 */
[----:B------:R0:W-:Y:S01]  /*6ba0*/  MUFU.EX2 R10, R161 ;  /* 0x000000a1000a7308 */ /* 0x0001e20000000800 */
[----:B--2---:R-:W-:Y:S01]  /*6bb0*/  FADD.FTZ R11, R50, R11 ;  /* 0x0000000b320b7221 */ /* 0x004fe20000010000 */
[----:B------:R-:W-:Y:S01]  /*6bc0*/  FADD.FTZ R6, R24, R13 ;  /* 0x0000000d18067221 */ /* 0x000fe20000010000 */
[C---:B------:R-:W-:Y:S02]  /*6bd0*/  F2FP.F16.F32.PACK_AB R163, R71.reuse, R50 ;  /* 0x0000003247a3723e */ /* 0x040fe400000000ff */
[----:B------:R-:W-:Y:S01]  /*6be0*/  FADD.FTZ R11, R71, R11 ;  /* 0x0000000b470b7221 */ /* 0x000fe20000010000 */
[----:B------:R-:W-:Y:S02]  /*6bf0*/  FADD.FTZ R6, R37, R6 ;  /* 0x0000000625067221 */ /* 0x000fe40000010000 */
[----:B------:R-:W1:Y:S01]  /*6c00*/  MUFU.EX2 R30, R30 ;  /* 0x0000001e001e7308 */ /* 0x000e620000000800 */
[----:B------:R-:W-:Y:S01]  /*6c10*/  FADD.FTZ R11, R52, R11 ;  /* 0x0000000b340b7221 */ /* 0x000fe20000010000 */
[----:B0-----:R-:W-:-:S02]  /*6c20*/  F2FP.F16.F32.PACK_AB R161, R46, R5 ;  /* 0x000000052ea1723e */ /* 0x001fc400000000ff */
[----:B---3--:R-:W-:Y:S01]  /*6c30*/  F2FP.F16.F32.PACK_AB R153, R83, R48 ;  /* 0x000000305399723e */ /* 0x008fe200000000ff */
[----:B------:R-:W-:-:S04]  /*6c40*/  FADD.FTZ R11, R75, R11 ;  /* 0x0000000b4b0b7221 */ /* 0x000fc80000010000 */
[----:B------:R-:W-:-:S04]  /*6c50*/  FADD.FTZ R11, R54, R11 ;  /* 0x0000000b360b7221 */ /* 0x000fc80000010000 */
[----:B------:R-:W-:-:S04]  /*6c60*/  FADD.FTZ R11, R79, R11 ;  /* 0x0000000b4f0b7221 */ /* 0x000fc80000010000 */
[----:B------:R-:W-:Y:S01]  /*6c70*/  FADD.FTZ R11, R48, R11 ;  /* 0x0000000b300b7221 */ /* 0x000fe20000010000 */
[----:B-1----:R-:W-:-:S03]  /*6c80*/  F2FP.F16.F32.PACK_AB R155, R30, R10 ;  /* 0x0000000a1e9b723e */ /* 0x002fc600000000ff */
[----:B------:R-:W-:-:S04]  /*6c90*/  FADD.FTZ R11, R83, R11 ;  /* 0x0000000b530b7221 */ /* 0x000fc80000010000 */
[----:B------:R-:W-:Y:S01]  /*6ca0*/  FADD.FTZ R11, R10, R11 ;  /* 0x0000000b0a0b7221 */ /* 0x000fe20000010000 */
[----:B------:R-:W-:-:S03]  /*6cb0*/  IMAD.MOV.U32 R10, RZ, RZ, R4 ;  /* 0x000000ffff0a7224 */ /* 0x000fc600078e0004 */
[----:B------:R-:W-:Y:S01]  /*6cc0*/  FADD.FTZ R5, R30, R11 ;  /* 0x0000000b1e057221 */ /* 0x000fe20000010000 */
[----:B------:R-:W-:Y:S01]  /*6cd0*/  IMAD.MOV.U32 R11, RZ, RZ, R7 ;  /* 0x000000ffff0b7224 */ /* 0x000fe200078e0007 */
[----:B------:R-:W-:Y:S06]  /*6ce0*/  @P2 BRA `(.L_x_2020) ;  /* 0xffffffd400742947 */ /* 0x000fec000383ffff */
.L_x_2011:
[----:B------:R-:W-:-:S13]  /*6cf0*/  ISETP.LE.AND P2, PT, RZ, UR4, PT ;  /* 0x00000004ff007c0c */ /* 0x000fda000bf43270 */
[----:B------:R-:W-:Y:S05]  /*6d00*/  @!P2 BRA `(.L_x_2021) ;  /* 0x000000200068a947 */ /* 0x000fea0003800000 */
[----:B------:R-:W-:Y:S01]  /*6d10*/  IMAD.MOV.U32 R10, RZ, RZ, R7 ;  /* 0x000000ffff0a7224 */ /* 0x000fe200078e0007 */
[----:B------:R-:W-:Y:S01]  /*6d20*/  UMOV UR5, UR37 ;  /* 0x0000002500057c82 */ /* 0x000fe20008000000 */
[----:B------:R-:W-:Y:S01]  /*6d30*/  IMAD.MOV.U32 R11, RZ, RZ, R4 ;  /* 0x000000ffff0b7224 */ /* 0x000fe200078e0004 */
[----:B------:R-:W-:-:S06]  /*6d40*/  UMOV UR6, UR36 ;  /* 0x0000002400067c82 */ /* 0x000fcc0008000000 */
.L_x_2030:
[----:B------:R-:W-:-:S04]  /*6d50*/  UIADD3 UR10, UR6, 0x1, URZ ;  /* 0x00000001060a7890 */ /* 0x000fc8000fffe03f */
[----:B------:R-:W-:-:S04]  /*6d60*/  UISETP.NE.AND UP0, UPT, UR10, 0x2, UPT ;  /* 0x000000020a00788c */ /* 0x000fc8000bf05270 */
[----:B------:R-:W-:Y:S02]  /*6d70*/  USEL UR10, UR10, URZ, UP0 ;  /* 0x0000003f0a0a7287 */ /* 0x000fe40008000000 */
[----:B------:R-:W-:-:S04]  /*6d80*/  USEL UR37, URZ, 0x1, UP0 ;  /* 0x000000013f257887 */ /* 0x000fc80008000000 */
[----:B------:R-:W-:Y:S01]  /*6d90*/  ULOP3.LUT UR37, UR5, UR37, URZ, 0x3c, !UPT ;  /* 0x0000002505257292 */ /* 0x000fe2000f8e3c3f */
[----:B------:R-:W-:Y:S01]  /*6da0*/  UMOV UR36, UR10 ;  /* 0x0000000a00247c82 */ /* 0x000fe20008000000 */
[----:B------:R-:W-:Y:S10]  /*6db0*/  @!P0 BRA `(.L_x_2022) ;  /* 0x0000000000048947 */ /* 0x000ff40003800000 */
[----:B------:R-:W-:Y:S01]  /*6dc0*/  BPT.TRAP 0x1 ;  /* 0x000000040000795c */ /* 0x000fe20000300000 */
.L_x_2022:
[----:B------:R-:W-:Y:S01]  /*6dd0*/  ULEA UR7, UR36, UR38, 0x3 ;  /* 0x0000002624077291 */ /* 0x000fe2000f8e183f */
[----:B------:R-:W-:-:S05]  /*6de0*/  IMAD.U32 R0, RZ, RZ, UR37 ;  /* 0x00000025ff007e24 */ /* 0x000fca000f8e00ff */
[----:B------:R-:W-:-:S04]  /*6df0*/  SHF.L.U32 R0, R0, 0x1f, RZ ;  /* 0x0000001f00007819 */ /* 0x000fc800000006ff */
[----:B------:R0:W1:Y:S01]  /*6e00*/  SYNCS.PHASECHK.TRANS64.TRYWAIT P2, [UR7+0x34830], R0 ;  /* 0x03483000ff0075a7 */ /* 0x0000620008040147 */
[----:B------:R-:W-:Y:S05]  /*6e10*/  @!P0 BRA `(.L_x_2023) ;  /* 0x0000000000048947 */ /* 0x000fea0003800000 */
[----:B------:R-:W-:Y:S01]  /*6e20*/  BPT.TRAP 0x1 ;  /* 0x000000040000795c */ /* 0x000fe20000300000 */
.L_x_2023:
[----:B-1----:R-:W-:Y:S05]  /*6e30*/  @P2 BRA `(.L_x_2024) ;  /* 0x0000000000082947 */ /* 0x002fea0003800000 */
[----:B------:R-:W1:Y:S02]  /*6e40*/  SYNCS.PHASECHK.TRANS64.TRYWAIT P2, [UR7+0x34830], R0 ;  /* 0x03483000ff0075a7 */ /* 0x000e640008040147 */
[----:B-1----:R-:W-:Y:S05]  /*6e50*/  @!P2 BRA `(.L_x_2025) ;  /* 0x000000a40014a947 */ /* 0x002fea0003800000 */
.L_x_2024:
        /* <DEDUP_REMOVED lines=141> */
.L_x_2026:
[----:B------:R-:W-:Y:S01]  /*7730*/  ULEA UR11, UR6, UR38, 0x3 ;  /* 0x00000026060b7291 */ /* 0x000fe2000f8e183f */
[----:B01----:R-:W-:-:S05]  /*7740*/  IMAD.U32 R0, RZ, RZ, UR5 ;  /* 0x00000005ff007e24 */ /* 0x003fca000f8e00ff */
[----:B------:R-:W-:-:S04]  /*7750*/  SHF.L.U32 R0, R0, 0x1f, RZ ;  /* 0x0000001f00007819 */ /* 0x000fc800000006ff */
[----:B------:R0:W1:Y:S01]  /*7760*/  SYNCS.PHASECHK.TRANS64.TRYWAIT P2, [UR11+0x34850], R0 ;  /* 0x03485000ff0075a7 */ /* 0x000062000804014b */
[----:B------:R-:W-:Y:S05]  /*7770*/  @!P0 BRA `(.L_x_2027) ;  /* 0x0000000000048947 */ /* 0x000fea0003800000 */
[----:B------:R-:W-:Y:S01]  /*7780*/  BPT.TRAP 0x1 ;  /* 0x000000040000795c */ /* 0x000fe20000300000 */
.L_x_2027:
[----:B-1----:R-:W-:Y:S05]  /*7790*/  @P2 BRA `(.L_x_2028) ;  /* 0x0000000000082947 */ /* 0x002fea0003800000 */
[----:B------:R-:W1:Y:S02]  /*77a0*/  SYNCS.PHASECHK.TRANS64.TRYWAIT P2, [UR11+0x34850], R0 ;  /* 0x03485000ff0075a7 */ /* 0x000e64000804014b */
[----:B-1----:R-:W-:Y:S05]  /*77b0*/  @!P2 BRA `(.L_x_2029) ;  /* 0x0000009800d4a947 */ /* 0x002fea0003800000 */
.L_x_2028:
[----:B------:R-:W-:Y:S01]  /*77c0*/  UIADD3 UR5, UR38, 0x400, URZ ;  /* 0x0000040026057890 */ /* 0x000fe2000fffe03f */
[----:B------:R-:W-:Y:S01]  /*77d0*/  WARPGROUP.ARRIVE ;  /* 0x00000000000079c5 */ /* 0x000fe20000000000 */
[----:B------:R-:W-:Y:S01]  /*77e0*/  UMOV UR7, 0x40000040 ;  /* 0x4000004000077882 */ /* 0x000fe20000000000 */
[----:B01----:R-:W-:Y:S01]  /*77f0*/  FMNMX.FTZ R0, R24, R11, !PT ;  /* 0x0000000b18007209 */ /* 0x003fe20007810000 */
        /* <DEDUP_REMOVED lines=8> */
[----:B------:R-:W-:-:S04]  /*7880*/  FMNMX.FTZ R0, R32, R3, !PT ;  /* 0x0000000320007209 */ /* 0x000fc80007810000 */
        /* <DEDUP_REMOVED lines=31> */
[----:B------:R-:W0:Y:S03]  /*7a80*/  LDC R0, c[0x0][0x988] ;  /* 0x00026200ff007b82 */ /* 0x000e260000000800 */
[----:B------:R-:W1:Y:S02]  /*7a90*/  SHFL.BFLY PT, R3, R2, 0x2, 0x1f ;  /* 0x0c401f0002037f89 */ /* 0x000e6400000e0000 */
[----:B-1----:R-:W-:Y:S02]  /*7aa0*/  FMNMX.FTZ R7, R2, R3, !PT ;  /* 0x0000000302077209 */ /* 0x002fe40007810000 */
[----:B------:R-:W-:-:S03]  /*7ab0*/  FMNMX.FTZ R2, R26, R10, !PT ;  /* 0x0000000a1a027209 */ /* 0x000fc60007810000 */
[----:B------:R-:W1:Y:S01]  /*7ac0*/  SHFL.BFLY PT, R4, R7, 0x1, 0x1f ;  /* 0x0c201f0007047f89 */ /* 0x000e6200000e0000 */
[----:B------:R-:W-:Y:S02]  /*7ad0*/  WARPGROUP.DEPBAR.LE gsb0, 0x0 ;  /* 0x00008000000079c5 */ /* 0x000fe40000010000 */
[----:B------:R-:W-:-:S06]  /*7ae0*/  WARPGROUP.ARRIVE ;  /* 0x00000000000079c5 */ /* 0x000fcc0000000000 */
[----:B------:R-:W-:Y:S01]  /*7af0*/  HGMMA.64x128x16.F32 R88, R176, gdesc[UR4].tnspB, R88, gsb0 ;  /* 0x41e00004b0587df0 */ /* 0x000fe20008000858 */
[----:B------:R-:W-:Y:S01]  /*7b00*/  UIADD3 UR6, UR5, 0x100, URZ ;  /* 0x0000010005067890 */ /* 0x000fe2000fffe03f */
[----:B------:R-:W-:Y:S01]  /*7b10*/  UMOV UR7, 0x40000040 ;  /* 0x4000004000077882 */ /* 0x000fe20000000000 */
[----:B-1----:R-:W-:Y:S02]  /*7b20*/  FMNMX.FTZ R4, R7, R4, !PT ;  /* 0x0000000407047209 */ /* 0x002fe40007810000 */
[----:B------:R-:W-:-:S03]  /*7b30*/  FMNMX.FTZ R7, R27, R2, !PT ;  /* 0x000000021b077209 */ /* 0x000fc60007810000 */
[----:B------:R-:W-:Y:S01]  /*7b40*/  FADD.FTZ R3, -R4, R11 ;  /* 0x0000000b04037221 */ /* 0x000fe20000010100 */
[----:B------:R-:W-:-:S03]  /*7b50*/  FMNMX.FTZ R2, R30, R7, !PT ;  /* 0x000000071e027209 */ /* 0x000fc60007810000 */
[----:B0-----:R-:W-:Y:S01]  /*7b60*/  FMUL.FTZ R3, R3, R0 ;  /* 0x0000000003037220 */ /* 0x001fe20000410000 */
        /* <DEDUP_REMOVED lines=30> */
[----:B------:R-:W0:Y:S01]  /*7d50*/  SHFL.BFLY PT, R7, R2, 0x2, 0x1f ;  /* 0x0c401f0002077f89 */ /* 0x000e2200000e0000 */
        /* <DEDUP_REMOVED lines=16> */
[----:B0-----:R-:W-:Y:S01]  /*7e60*/  FMNMX.FTZ R24, R2, R7, !PT ;  /* 0x0000000702187209 */ /* 0x001fe20007810000 */
[----:B------:R-:W-:Y:S01]  /*7e70*/  UMOV UR7, 0x40000040 ;  /* 0x4000004000077882 */ /* 0x000fe20000000000 */
[-CC-:B------:R-:W-:Y:S01]  /*7e80*/  FFMA.FTZ R11, R25, R0.reuse, -R169.reuse ;  /* 0x00000000190b7223 */ /* 0x180fe200000108a9 */
[-CC-:B------:R-:W-:Y:S01]  /*7e90*/  FFMA.FTZ R25, R41, R0.reuse, -R169.reuse ;  /* 0x0000000029197223 */ /* 0x180fe200000108a9 */
[-CC-:B------:R-:W-:Y:S01]  /*7ea0*/  FFMA.FTZ R41, R57, R0.reuse, -R169.reuse ;  /* 0x0000000039297223 */ /* 0x180fe200000108a9 */
[----:B------:R-:W0:Y:S01]  /*7eb0*/  SHFL.BFLY PT, R7, R24, 0x1, 0x1f ;  /* 0x0c201f0018077f89 */ /* 0x000e2200000e0000 */
[-CC-:B------:R-:W-:Y:S01]  /*7ec0*/  FFMA.FTZ R57, R73, R0.reuse, -R169.reuse ;  /* 0x0000000049397223 */ /* 0x180fe200000108a9 */
[----:B------:R-:W1:Y:S01]  /*7ed0*/  MUFU.EX2 R180, R180 ;  /* 0x000000b400b47308 */ /* 0x000e620000000800 */
        /* <DEDUP_REMOVED lines=14> */
[--C-:B------:R-:W-:Y:S01]  /*7fc0*/  FFMA.FTZ R53, R69, R0, -R169.reuse ;  /* 0x0000000045357223 */ /* 0x100fe200000108a9 */
[----:B------:R-:W-:Y:S01]  /*7fd0*/  MUFU.EX2 R182, R182 ;  /* 0x000000b600b67308 */ /* 0x000fe20000000800 */
[----:B-1----:R-:W-:Y:S01]  /*7fe0*/  FFMA.FTZ R6, R3, R6, R180 ;  /* 0x0000000603067223 */ /* 0x002fe200000100b4 */
[-CC-:B------:R-:W-:Y:S01]  /*7ff0*/  FFMA.FTZ R168, R48, R0.reuse, -R169.reuse ;  /* 0x0000000030a87223 */ /* 0x180fe200000108a9 */
[-CC-:B------:R-:W-:Y:S01]  /*8000*/  FFMA.FTZ R170, R52, R0.reuse, -R169.reuse ;  /* 0x0000000034aa7223 */ /* 0x180fe200000108a9 */
[-CC-:B------:R-:W-:Y:S01]  /*8010*/  FFMA.FTZ R12, R72, R0.reuse, -R169.reuse ;  /* 0x00000000480c7223 */ /* 0x180fe200000108a9 */
[-CC-:B------:R-:W-:Y:S01]  /*8020*/  FFMA.FTZ R14, R76, R0.reuse, -R169.reuse ;  /* 0x000000004c0e7223 */ /* 0x180fe200000108a9 */
[----:B0-----:R-:W-:Y:S01]  /*8030*/  FMNMX.FTZ R7, R24, R7, !PT ;  /* 0x0000000718077209 */ /* 0x001fe20007810000 */
[-CC-:B------:R-:W-:Y:S01]  /*8040*/  FFMA.FTZ R61, R77, R0.reuse, -R169.reuse ;  /* 0x000000004d3d7223 */ /* 0x180fe200000108a9 */
[----:B------:R-:W-:Y:S01]  /*8050*/  MUFU.EX2 R13, R13 ;  /* 0x0000000d000d7308 */ /* 0x000fe20000000800 */
[-CC-:B------:R-:W-:Y:S01]  /*8060*/  FFMA.FTZ R16, R80, R0.reuse, -R169.reuse ;  /* 0x0000000050107223 */ /* 0x180fe200000108a9 */
[-CC-:B------:R-:W-:Y:S01]  /*8070*/  FFMA.FTZ R65, R81, R0.reuse, -R169.reuse ;  /* 0x0000000051417223 */ /* 0x180fe200000108a9 */
[----:B------:R-:W-:Y:S01]  /*8080*/  FADD.FTZ R73, -R7, R10 ;  /* 0x0000000a07497221 */ /* 0x000fe20000010100 */
[-CC-:B------:R-:W-:Y:S01]  /*8090*/  FFMA.FTZ R20, R84, R0.reuse, -R169.reuse ;  /* 0x0000000054147223 */ /* 0x180fe200000108a9 */
[----:B------:R-:W-:Y:S01]  /*80a0*/  FFMA.FTZ R69, R85, R0, -R169 ;  /* 0x0000000055457223 */ /* 0x000fe200000108a9 */
[----:B--2---:R-:W-:Y:S01]  /*80b0*/  F2FP.F16.F32.PACK_AB R180, R11, R180 ;  /* 0x000000b40bb4723e */ /* 0x004fe200000000ff */
[-C--:B------:R-:W-:Y:S01]  /*80c0*/  FMUL.FTZ R2, R73, R0.reuse ;  /* 0x0000000049027220 */ /* 0x080fe20000410000 */
[-C--:B------:R-:W-:Y:S01]  /*80d0*/  FMUL.FTZ R73, R7, R0.reuse ;  /* 0x0000000007497220 */ /* 0x080fe20000410000 */
[----:B------:R-:W-:Y:S03]  /*80e0*/  MUFU.EX2 R176, R176 ;  /* 0x000000b000b07308 */ /* 0x000fe60000000800 */
[-CC-:B------:R-:W-:Y:S01]  /*80f0*/  FFMA.FTZ R10, R27, R0.reuse, -R73.reuse ;  /* 0x000000001b0a7223 */ /* 0x180fe20000010849 */
[----:B------:R-:W-:Y:S01]  /*8100*/  FFMA.FTZ R181, R26, R0, -R73 ;  /* 0x000000001ab57223 */ /* 0x000fe20000010849 */
[----:B------:R-:W-:-:S02]  /*8110*/  IMAD.U32 R27, RZ, RZ, UR10 ;  /* 0x0000000aff1b7e24 */ /* 0x000fc4000f8e00ff */
[-CC-:B------:R-:W-:Y:S01]  /*8120*/  FFMA.FTZ R183, R30, R0.reuse, -R73.reuse ;  /* 0x000000001eb77223 */ /* 0x180fe20000010849 */
[-CC-:B------:R-:W-:Y:S01]  /*8130*/  FFMA.FTZ R28, R31, R0.reuse, -R73.reuse ;  /* 0x000000001f1c7223 */ /* 0x180fe20000010849 */
[----:B------:R-:W-:Y:S01]  /*8140*/  MUFU.EX2 R2, R2 ;  /* 0x0000000200027308 */ /* 0x000fe20000000800 */
[-CC-:B------:R-:W-:Y:S01]  /*8150*/  FFMA.FTZ R177, R34, R0.reuse, -R73.reuse ;  /* 0x0000000022b17223 */ /* 0x180fe20000010849 */
[----:B------:R-:W-:Y:S01]  /*8160*/  @!P1 LEA R27, R27, UR38, 0x3 ;  /* 0x000000261b1b9c11 */ /* 0x000fe2000f8e18ff */
[----:B------:R-:W-:Y:S02]  /*8170*/  IMAD.U32 R31, RZ, RZ, UR11 ;  /* 0x0000000bff1f7e24 */ /* 0x000fe4000f8e00ff */
[-CC-:B------:R-:W-:Y:S01]  /*8180*/  FFMA.FTZ R36, R35, R0.reuse, -R73.reuse ;  /* 0x0000000023247223 */ /* 0x180fe20000010849 */
[-CC-:B------:R-:W-:Y:S01]  /*8190*/  FFMA.FTZ R179, R38, R0.reuse, -R73.reuse ;  /* 0x0000000026b37223 */ /* 0x180fe20000010849 */
[-CC-:B------:R-:W-:Y:S01]  /*81a0*/  FFMA.FTZ R32, R39, R0.reuse, -R73.reuse ;  /* 0x0000000027207223 */ /* 0x180fe20000010849 */
[----:B------:R-:W-:Y:S01]  /*81b0*/  @!P1 VIADD R27, R27, 0x34840 ;  /* 0x000348401b1b9836 */ /* 0x000fe20000000000 */
[----:B------:R-:W0:Y:S01]  /*81c0*/  MUFU.EX2 R181, R181 ;  /* 0x000000b500b57308 */ /* 0x000e220000000800 */
[-CC-:B------:R-:W-:Y:S01]  /*81d0*/  FFMA.FTZ R173, R42, R0.reuse, -R73.reuse ;  /* 0x000000002aad7223 */ /* 0x180fe20000010849 */
[-CC-:B------:R-:W-:Y:S01]  /*81e0*/  FFMA.FTZ R34, R43, R0.reuse, -R73.reuse ;  /* 0x000000002b227223 */ /* 0x180fe20000010849 */
[-C--:B------:R-:W-:Y:S01]  /*81f0*/  FFMA.FTZ R175, R46, R0.reuse, -R73 ;  /* 0x000000002eaf7223 */ /* 0x080fe20000010849 */
[----:B------:R-:W-:Y:S01]  /*8200*/  @!P1 PRMT R27, RZ, 0x654, R27 ;  /* 0x00000654ff1b9816 */ /* 0x000fe2000000001b */
[-CC-:B------:R-:W-:Y:S01]  /*8210*/  FFMA.FTZ R30, R47, R0.reuse, -R73.reuse ;  /* 0x000000002f1e7223 */ /* 0x180fe20000010849 */
[-CC-:B------:R-:W-:Y:S01]  /*8220*/  FFMA.FTZ R24, R51, R0.reuse, -R73.reuse ;  /* 0x0000000033187223 */ /* 0x180fe20000010849 */
        /* <DEDUP_REMOVED lines=8> */
[-C--:B------:R-:W-:Y:S01]  /*82b0*/  FFMA.FTZ R71, R71, R0.reuse, -R73 ;  /* 0x0000000047477223 */ /* 0x080fe20000010849 */
[----:B------:R-:W-:Y:S01]  /*82c0*/  MUFU.EX2 R183, R183 ;  /* 0x000000b700b77308 */ /* 0x000fe20000000800 */
[----:B0-----:R-:W-:Y:S01]  /*82d0*/  FFMA.FTZ R5, R2, R5, R181 ;  /* 0x0000000502057223 */ /* 0x001fe200000100b5 */
[-CC-:B------:R-:W-:Y:S01]  /*82e0*/  FFMA.FTZ R74, R74, R0.reuse, -R73.reuse ;  /* 0x000000004a4a7223 */ /* 0x180fe20000010849 */
[-CC-:B------:R-:W-:Y:S01]  /*82f0*/  FFMA.FTZ R75, R75, R0.reuse, -R73.reuse ;  /* 0x000000004b4b7223 */ /* 0x180fe20000010849 */
[-CC-:B------:R-:W-:Y:S01]  /*8300*/  FFMA.FTZ R78, R78, R0.reuse, -R73.reuse ;  /* 0x000000004e4e7223 */ /* 0x180fe20000010849 */
[-CC-:B------:R-:W-:Y:S01]  /*8310*/  FFMA.FTZ R79, R79, R0.reuse, -R73.reuse ;  /* 0x000000004f4f7223 */ /* 0x180fe20000010849 */
[-CC-:B------:R-:W-:Y:S01]  /*8320*/  FFMA.FTZ R82, R82, R0.reuse, -R73.reuse ;  /* 0x0000000052527223 */ /* 0x180fe20000010849 */
[-CC-:B------:R-:W-:Y:S01]  /*8330*/  FFMA.FTZ R83, R83, R0.reuse, -R73.reuse ;  /* 0x0000000053537223 */ /* 0x180fe20000010849 */
[----:B------:R-:W-:Y:S01]  /*8340*/  MUFU.EX2 R28, R28 ;  /* 0x0000001c001c7308 */ /* 0x000fe20000000800 */
[----:B-1----:R-:W-:Y:S01]  /*8350*/  F2FP.F16.F32.PACK_AB R181, R10, R181 ;  /* 0x000000b50ab5723e */ /* 0x002fe200000000ff */
[----:B------:R-:W-:-:S06]  /*8360*/  FFMA.FTZ R86, R86, R0, -R73 ;  /* 0x0000000056567223 */ /* 0x000fcc0000010849 */
        /* <DEDUP_REMOVED lines=9> */
[----:B------:R-:W-:-:S04]  /*8400*/  FFMA.FTZ R164, R56, R0, -R169 ;  /* 0x0000000038a47223 */ /* 0x000fc800000108a9 */
[----:B------:R-:W-:Y:S01]  /*8410*/  MUFU.EX2 R172, R172 ;  /* 0x000000ac00ac7308 */ /* 0x000fe20000000800 */
[-C--:B------:R-:W-:Y:S01]  /*8420*/  FFMA.FTZ R166, R60, R0.reuse, -R169 ;  /* 0x000000003ca67223 */ /* 0x080fe200000108a9 */
[-CC-:B------:R-:W-:Y:S01]  /*8430*/  FFMA.FTZ R165, R58, R0.reuse, -R73.reuse ;  /* 0x000000003aa57223 */ /* 0x180fe20000010849 */
[----:B------:R-:W-:Y:S01]  /*8440*/  FFMA.FTZ R167, R62, R0, -R73 ;  /* 0x000000003ea77223 */ /* 0x000fe20000010849 */
[----:B------:R-:W-:Y:S01]  /*8450*/  HGMMA.64x128x16.F32 R88, R160, gdesc[UR4].tnspB, R88, gsb0 ;  /* 0x41e00004a0587df0 */ /* 0x000fe20008000858 */
[----:B------:R-:W-:Y:S01]  /*8460*/  UIADD3 UR6, UR5, 0x300, URZ ;  /* 0x0000030005067890 */ /* 0x000fe2000fffe03f */
[----:B------:R-:W-:Y:S02]  /*8470*/  UMOV UR7, 0x40000040 ;  /* 0x4000004000077882 */ /* 0x000fe40000000000 */
        /* <DEDUP_REMOVED lines=22> */
[-CC-:B------:R-:W-:Y:S02]  /*85e0*/  FFMA.FTZ R169, R50, R0.reuse, -R73.reuse ;  /* 0x0000000032a97223 */ /* 0x180fe40000010849 */
[----:B------:R-:W-:Y:S01]  /*85f0*/  MUFU.EX2 R166, R166 ;  /* 0x000000a600a67308 */ /* 0x000fe20000000800 */
[----:B------:R-:W-:Y:S01]  /*8600*/  FFMA.FTZ R73, R87, R0, -R73 ;  /* 0x0000000057497223 */ /* 0x000fe20000010849 */
[----:B------:R-:W-:Y:S01]  /*8610*/  HGMMA.64x128x16.F32 R88, R156, gdesc[UR4].tnspB, R88, gsb0 ;  /* 0x41e000049c587df0 */ /* 0x000fe20008000858 */
[----:B------:R-:W-:Y:S01]  /*8620*/  UIADD3 UR6, UR5, 0x380, URZ ;  /* 0x0000038005067890 */ /* 0x000fe2000fffe03f */
[----:B------:R-:W-:Y:S02]  /*8630*/  UMOV UR7, 0x40000040 ;  /* 0x4000004000077882 */ /* 0x000fe40000000000 */
[----:B------:R-:W-:-:S02]  /*8640*/  UMOV UR5, UR37 ;  /* 0x0000002500057c82 */ /* 0x000fc40008000000 */
        /* <DEDUP_REMOVED lines=13> */
[----:B------:R-:W0:Y:S08]  /*8720*/  MUFU.EX2 R57, R57 ;  /* 0x0000003900397308 */ /* 0x000e300000000800 */
[----:B------:R-:W-:Y:S08]  /*8730*/  MUFU.EX2 R75, R75 ;  /* 0x0000004b004b7308 */ /* 0x000ff00000000800 */
[----:B------:R-:W-:Y:S08]  /*8740*/  MUFU.EX2 R14, R14 ;  /* 0x0000000e000e7308 */ /* 0x000ff00000000800 */
[----:B------:R-:W1:Y:S01]  /*8750*/  MUFU.EX2 R61, R61 ;  /* 0x0000003d003d7308 */ /* 0x000e620000000800 */
[----:B------:R-:W-:-:S02]  /*8760*/  WARPGROUP.DEPBAR.LE gsb0, 0x0 ;  /* 0x00008000000079c5 */ /* 0x000fc40000010000 */
[----:B------:R-:W-:-:S05]  /*8770*/  WARPGROUP.ARRIVE ;  /* 0x00000000000079c5 */ /* 0x000fca0000000000 */
[----:B------:R-:W-:Y:S01]  /*8780*/  MUFU.EX2 R157, R74 ;  /* 0x0000004a009d7308 */ /* 0x000fe20000000800 */
[----:B0-----:R-:W-:Y:S01]  /*8790*/  F2FP.F16.F32.PACK_AB R156, R57, R12 ;  /* 0x0000000c399c723e */ /* 0x001fe200000000ff */
[----:B------:R-:W-:Y:S01]  /*87a0*/  HGMMA.64x128x16.F32 R88, R152, gdesc[UR4].tnspB, R88, gsb0 ;  /* 0x41e0000498587df0 */ /* 0x000fe20008000858 */
[----:B------:R-:W-:Y:S01]  /*87b0*/  UIADD3 UR6, UR4, -0x1, URZ ;  /* 0xffffffff04067890 */ /* 0x000fe2000fffe03f */
[----:B-1----:R-:W-:-:S04]  /*87c0*/  F2FP.F16.F32.PACK_AB R158, R61, R14 ;  /* 0x0000000e3d9e723e */ /* 0x002fc800000000ff */
[----:B------:R-:W-:Y:S02]  /*87d0*/  MUFU.EX2 R159, R78 ;  /* 0x0000004e009f7308 */ /* 0x000fe40000000800 */
[----:B------:R-:W-:Y:S01]  /*87e0*/  UMOV UR4, UR6 ;  /* 0x0000000600047c82 */ /* 0x000fe20008000000 */
[----:B------:R-:W-:-:S05]  /*87f0*/  UMOV UR6, UR36 ;  /* 0x0000002400067c82 */ /* 0x000fca0008000000 */
[----:B------:R-:W-:Y:S08]  /*8800*/  MUFU.EX2 R79, R79 ;  /* 0x0000004f004f7308 */ /* 0x000ff00000000800 */
[----:B------:R-:W-:Y:S08]  /*8810*/  MUFU.EX2 R16, R16 ;  /* 0x0000001000107308 */ /* 0x000ff00000000800 */
[----:B------:R-:W0:Y:S08]  /*8820*/  MUFU.EX2 R65, R65 ;  /* 0x0000004100417308 */ /* 0x000e300000000800 */
[----:B------:R-:W-:Y:S08]  /*8830*/  MUFU.EX2 R83, R83 ;  /* 0x0000005300537308 */ /* 0x000ff00000000800 */
[----:B------:R-:W-:Y:S08]  /*8840*/  MUFU.EX2 R20, R20 ;  /* 0x0000001400147308 */ /* 0x000ff00000000800 */
[----:B------:R-:W1:Y:S01]  /*8850*/  MUFU.EX2 R69, R69 ;  /* 0x0000004500457308 */ /* 0x000e620000000800 */
[----:B------:R-:W-:-:S02]  /*8860*/  WARPGROUP.DEPBAR.LE gsb0, 0x0 ;  /* 0x00008000000079c5 */ /* 0x000fc40000010000 */
[----:B------:R2:W-:Y:S05]  /*8870*/  @!P1 SYNCS.ARRIVE.TRANS64.RED.A1T0 RZ, [R27+URZ], RZ ;  /* 0x000000ff1bff99a7 */ /* 0x0005ea000810043f */
[----:B------:R-:W3:Y:S01]  /*8880*/  MUFU.EX2 R153, R82 ;  /* 0x0000005200997308 */ /* 0x000ee20000000800 */
[----:B0-----:R-:W-:Y:S02]  /*8890*/  F2FP.F16.F32.PACK_AB R152, R65, R16 ;  /* 0x000000104198723e */ /* 0x001fe400000000ff */
[----:B-1----:R-:W-:Y:S01]  /*88a0*/  F2FP.F16.F32.PACK_AB R154, R69, R20 ;  /* 0x00000014459a723e */ /* 0x002fe200000000ff */
[----:B--2---:R-:W-:-:S04]  /*88b0*/  @!P1 VIADD R27, R31, 0x34860 ;  /* 0x000348601f1b9836 */ /* 0x004fc80000000000 */
[----:B------:R-:W0:Y:S01]  /*88c0*/  MUFU.EX2 R155, R86 ;  /* 0x00000056009b7308 */ /* 0x000e220000000800 */
[----:B------:R-:W-:Y:S01]  /*88d0*/  @!P1 PRMT R31, RZ, 0x654, R27 ;  /* 0x00000654ff1f9816 */ /* 0x000fe2000000001b */
[----:B------:R-:W-:Y:S01]  /*88e0*/  FADD.FTZ R27, R11, R6 ;  /* 0x000000060b1b7221 */ /* 0x000fe20000010000 */
[----:B------:R-:W-:Y:S02]  /*88f0*/  FADD.FTZ R6, R10, R5 ;  /* 0x000000050a067221 */ /* 0x000fe40000010000 */
[----:B------:R1:W-:Y:S01]  /*8900*/  @!P1 SYNCS.ARRIVE.TRANS64.RED.A1T0 RZ, [R31+URZ], RZ ;  /* 0x000000ff1fff99a7 */ /* 0x0003e2000810043f */
        /* <DEDUP_REMOVED lines=69> */
[----:B------:R-:W2:Y:S01]  /*8d60*/  MUFU.EX2 R12, R73 ;  /* 0x00000049000c7308 */ /* 0x000ea20000000800 */
        /* <DEDUP_REMOVED lines=9> */
[----:B---3--:R-:W-:Y:S01]  /*8e00*/  FADD.FTZ R6, R153, R6 ;  /* 0x0000000699067221 */ /* 0x008fe20000010000 */
[----:B------:R-:W-:Y:S02]  /*8e10*/  F2FP.F16.F32.PACK_AB R153, R83, R153 ;  /* 0x000000995399723e */ /* 0x000fe400000000ff */
[----:B------:R-:W-:Y:S01]  /*8e20*/  FADD.FTZ R5, R65, R10 ;  /* 0x0000000a41057221 */ /* 0x000fe20000010000 */
[----:B------:R-:W-:-:S03]  /*8e30*/  FADD.FTZ R6, R83, R6 ;  /* 0x0000000653067221 */ /* 0x000fc60000010000 */
[----:B------:R-:W-:Y:S01]  /*8e40*/  FADD.FTZ R10, R20, R5 ;  /* 0x00000005140a7221 */ /* 0x000fe20000010000 */
[----:B0-----:R-:W-:Y:S01]  /*8e50*/  FADD.FTZ R5, R155, R6 ;  /* 0x000000069b057221 */ /* 0x001fe20000010000 */
[C---:B--2---:R-:W-:Y:S02]  /*8e60*/  F2FP.F16.F32.PACK_AB R155, R12.reuse, R155 ;  /* 0x0000009b0c9b723e */ /* 0x044fe400000000ff */
[----:B------:R-:W-:Y:S01]  /*8e70*/  FADD.FTZ R6, R69, R10 ;  /* 0x0000000a45067221 */ /* 0x000fe20000010000 */
[----:B------:R-:W-:Y:S01]  /*8e80*/  FADD.FTZ R5, R12, R5 ;  /* 0x000000050c057221 */ /* 0x000fe20000010000 */
[----:B------:R-:W-:Y:S01]  /*8e90*/  IMAD.MOV.U32 R10, RZ, RZ, R7 ;  /* 0x000000ffff0a7224 */ /* 0x000fe200078e0007 */
[----:B-1----:R-:W-:Y:S06]  /*8ea0*/  @P2 BRA `(.L_x_2030) ;  /* 0xffffffdc00a82947 */ /* 0x002fec000383ffff */
.L_x_2021:
        /* <DEDUP_REMOVED lines=67> */
.L_x_2031:
[----:B------:R-:W-:Y:S01]  /*92e0*/  ULEA UR5, UR36, UR38, 0x3 ;  /* 0x0000002624057291 */ /* 0x000fe2000f8e183f */
[----:B------:R-:W-:-:S05]  /*92f0*/  IMAD.U32 R2, RZ, RZ, UR37 ;  /* 0x00000025ff027e24 */ /* 0x000fca000f8e00ff */
[----:B------:R-:W-:-:S04]  /*9300*/  SHF.L.U32 R2, R2, 0x1f, RZ ;  /* 0x0000001f02027819 */ /* 0x000fc800000006ff */
[----:B------:R0:W1:Y:S01]  /*9310*/  SYNCS.PHASECHK.TRANS64.TRYWAIT P2, [UR5+0x34850], R2 ;  /* 0x03485002ff0075a7 */ /* 0x0000620008040145 */
[----:B------:R-:W-:Y:S05]  /*9320*/  @!P0 BRA `(.L_x_2032) ;  /* 0x0000000000048947 */ /* 0x000fea0003800000 */
[----:B------:R-:W-:Y:S01]  /*9330*/  BPT.TRAP 0x1 ;  /* 0x000000040000795c */ /* 0x000fe20000300000 */
.L_x_2032:
[----:B-1----:R-:W-:Y:S05]  /*9340*/  @P2 BRA `(.L_x_2033) ;  /* 0x0000000000082947 */ /* 0x002fea0003800000 */
[----:B------:R-:W1:Y:S02]  /*9350*/  SYNCS.PHASECHK.TRANS64.TRYWAIT P0, [UR5+0x34850], R2 ;  /* 0x03485002ff0075a7 */ /* 0x000e640008000145 */
[----:B-1----:R-:W-:Y:S05]  /*9360*/  @!P0 BRA `(.L_x_2034) ;  /* 0x0000008000008947 */ /* 0x002fea0003800000 */
.L_x_2033:
[----:B------:R-:W-:Y:S01]  /*9370*/  UIADD3 UR38, UR38, 0x400, URZ ;  /* 0x0000040026267890 */ /* 0x000fe2000fffe03f */
[----:B------:R-:W-:Y:S01]  /*9380*/  WARPGROUP.ARRIVE ;  /* 0x00000000000079c5 */ /* 0x000fe20000000000 */
[----:B------:R-:W-:Y:S01]  /*9390*/  UMOV UR7, 0x40000040 ;  /* 0x4000004000077882 */ /* 0x000fe20000000000 */
[----:B-1----:R-:W1:Y:S01]  /*93a0*/  SHFL.BFLY PT, R3, R6, 0x2, 0x1f ;  /* 0x0c401f0006037f89 */ /* 0x002e6200000e0000 */
[----:B------:R-:W-:Y:S01]  /*93b0*/  USHF.R.U32.HI UR38, URZ, 0x4, UR38 ;  /* 0x000000043f267899 */ /* 0x000fe20008011626 */
[----:B------:R-:W-:Y:S01]  /*93c0*/  IMAD.MOV.U32 R11, RZ, RZ, RZ ;  /* 0x000000ffff0b7224 */ /* 0x000fe200078e00ff */
[----:B------:R-:W-:Y:S01]  /*93d0*/  R2UR UR8, R188 ;  /* 0x00000000bc0872ca */ /* 0x000fe200000e0000 */
[----:B0-----:R-:W0:Y:S01]  /*93e0*/  SHFL.BFLY PT, R2, R5, 0x2, 0x1f ;  /* 0x0c401f0005027f89 */ /* 0x001e2200000e0000 */
        /* <DEDUP_REMOVED lines=9> */
[----:B-1----:R-:W-:Y:S01]  /*9480*/  FADD.FTZ R3, R3, R6 ;  /* 0x0000000603037221 */ /* 0x002fe20000010000 */
[----:B------:R-:W-:Y:S01]  /*9490*/  UMOV UR7, 0x40000040 ;  /* 0x4000004000077882 */ /* 0x000fe20000000000 */
[----:B------:R-:W-:-:S02]  /*94a0*/  IMAD.U32 R188, RZ, RZ, UR8 ;  /* 0x00000008ffbc7e24 */ /* 0x000fc4000f8e00ff */
[----:B0-----:R-:W-:Y:S01]  /*94b0*/  FADD.FTZ R8, R2, R5 ;  /* 0x0000000502087221 */ /* 0x001fe20000010000 */
[----:B------:R-:W-:Y:S01]  /*94c0*/  IMAD.MOV.U32 R5, RZ, RZ, RZ ;  /* 0x000000ffff057224 */ /* 0x000fe200078e00ff */
[----:B------:R-:W0:Y:S01]  /*94d0*/  SHFL.BFLY PT, R2, R3, 0x1, 0x1f ;  /* 0x0c201f0003027f89 */ /* 0x000e2200000e0000 */
[----:B------:R-:W-:-:S03]  /*94e0*/  USEL UR36, UR36, URZ, UP0 ;  /* 0x0000003f24247287 */ /* 0x000fc60008000000 */
[----:B------:R-:W1:Y:S01]  /*94f0*/  SHFL.BFLY PT, R9, R8, 0x1, 0x1f ;  /* 0x0c201f0008097f89 */ /* 0x000e6200000e0000 */
[----:B0-----:R-:W-:Y:S01]  /*9500*/  FADD.FTZ R12, R3, R2 ;  /* 0x00000002030c7221 */ /* 0x001fe20000010000 */
[----:B------:R-:W-:Y:S02]  /*9510*/  IMAD.MOV.U32 R2, RZ, RZ, -0x800000 ;  /* 0xff800000ff027424 */ /* 0x000fe400078e00ff */
[----:B------:R-:W-:Y:S02]  /*9520*/  IMAD.MOV.U32 R3, RZ, RZ, -0x800000 ;  /* 0xff800000ff037424 */ /* 0x000fe400078e00ff */
[----:B-1----:R-:W-:Y:S01]  /*9530*/  FADD.FTZ R13, R8, R9 ;  /* 0x00000009080d7221 */ /* 0x002fe20000010000 */
[----:B------:R-:W-:Y:S01]  /*9540*/  FSETP.NE.FTZ.AND P0, PT, R12, RZ, PT ;  /* 0x000000ff0c00720b */ /* 0x000fe20003f15000 */
[----:B------:R-:W-:-:S03]  /*9550*/  IMAD.U32 R8, RZ, RZ, UR5 ;  /* 0x00000005ff087e24 */ /* 0x000fc6000f8e00ff */
[----:B------:R-:W-:-:S09]  /*9560*/  FSETP.NE.FTZ.AND P2, PT, R13, RZ, PT ;  /* 0x000000ff0d00720b */ /* 0x000fd20003f55000 */
[C---:B------:R-:W-:Y:S01]  /*9570*/  @P0 FMUL.FTZ R9, R0.reuse, 0.69314718246459960938 ;  /* 0x3f31721800090820 */ /* 0x040fe20000410000 */
[----:B------:R-:W0:Y:S03]  /*9580*/  @P0 MUFU.LG2 R10, R12 ;  /* 0x0000000c000a0308 */ /* 0x000e260000000c00 */
[----:B------:R-:W-:Y:S01]  /*9590*/  @P2 FMUL.FTZ R15, R0, 0.69314718246459960938 ;  /* 0x3f317218000f2820 */ /* 0x000fe20000410000 */
[----:B------:R-:W-:-:S04]  /*95a0*/  @!P1 VIADD R0, R8, 0x34860 ;  /* 0x0003486008009836 */ /* 0x000fc80000000000 */
[----:B------:R-:W1:Y:S01]  /*95b0*/  @P2 MUFU.LG2 R6, R13 ;  /* 0x0000000d00062308 */ /* 0x000e620000000c00 */
[----:B------:R-:W-:-:S07]  /*95c0*/  @!P1 PRMT R0, RZ, 0x654, R0 ;  /* 0x00000654ff009816 */ /* 0x000fce0000000000 */
        /* <DEDUP_REMOVED lines=45> */
[-C--:B--2---:R-:W-:Y:S01]  /*98a0*/  FMUL.FTZ R89, R32, R5.reuse ;  /* 0x0000000520597220 */ /* 0x084fe20000410000 */
[----:B------:R-:W-:Y:S01]  /*98b0*/  FMUL.FTZ R88, R33, R5 ;  /* 0x0000000521587220 */ /* 0x000fe20000410000 */
[-C--:B0-----:R-:W-:Y:S01]  /*98c0*/  FMUL.FTZ R8, R30, R11.reuse ;  /* 0x0000000b1e087220 */ /* 0x081fe20000410000 */
        /* <DEDUP_REMOVED lines=60> */
[----:B-1----:R-:W-:-:S07]  /*9c90*/  FMUL.FTZ R87, R87, R11 ;  /* 0x0000000b57577220 */ /* 0x002fce0000410000 */
.L_x_2004:
[----:B------:R-:W0:Y:S01]  /*9ca0*/  S2R R5, SR_CgaCtaId ;  /* 0x0000000000057919 */ /* 0x000e220000008800 */
[----:B------:R-:W-:Y:S01]  /*9cb0*/  MOV R0, 0x400 ;  /* 0x0000040000007802 */ /* 0x000fe20000000f00 */
[----:B------:R-:W-:Y:S01]  /*9cc0*/  BSSY B0, `(.L_x_2035) ;  /* 0x0000218000007945 */ /* 0x000fe20003800000 */
[----:B------:R-:W-:Y:S02]  /*9cd0*/  BAR.SYNC.DEFER_BLOCKING 0x5, 0x120 ;  /* 0x0144800000007b1d */ /* 0x000fe40000010000 */
[----:B0-----:R-:W-:-:S05]  /*9ce0*/  LEA R0, R5, R0, 0x18 ;  /* 0x0000000005007211 */ /* 0x001fca00078ec0ff */
[----:B------:R-:W0:Y:S02]  /*9cf0*/  LDS.128 R44, [R0+0x348d0] ;  /* 0x0348d000002c7984 */ /* 0x000e240000000c00 */
[----:B0-----:R-:W-:Y:S02]  /*9d00*/  R2UR UR4, R45 ;  /* 0x000000002d0472ca */ /* 0x001fe400000e0000 */
[----:B------:R-:W-:-:S11]  /*9d10*/  R2UR UR5, R46 ;  /* 0x000000002e0572ca */ /* 0x000fd600000e0000 */
[----:B------:R-:W-:Y:S01]  /*9d20*/  IMAD.U32 R16, RZ, RZ, UR4 ;  /* 0x00000004ff107e24 */ /* 0x000fe2000f8e00ff */
[----:B------:R-:W-:Y:S06]  /*9d30*/  BAR.ARV 0x4, 0x120 ;  /* 0x0104800000007b1d */ /* 0x000fec0000002000 */
[----:B------:R-:W-:Y:S05]  /*9d40*/  @P0 BRA `(.L_x_2036) ;  /* 0x0000001400400947 */ /* 0x000fea0003800000 */
[----:B------:R-:W0:Y:S01]  /*9d50*/  S2R R5, SR_SWINHI ;  /* 0x0000000000057919 */ /* 0x000e220000002f00 */
[----:B------:R-:W-:Y:S01]  /*9d60*/  F2FP.F16.F32.PACK_AB R7, R7, R8 ;  /* 0x000000080707723e */ /* 0x000fe200000000ff */
[----:B------:R-:W-:Y:S01]  /*9d70*/  ULDC.64 UR8, c[0x0][0xbe0] ;  /* 0x0002f80000087ab9 */ /* 0x000fe20000000a00 */
[----:B------:R-:W-:Y:S01]  /*9d80*/  F2FP.F16.F32.PACK_AB R6, R6, R91 ;  /* 0x0000005b0606723e */ /* 0x000fe200000000ff */
[----:B------:R-:W-:Y:S01]  /*9d90*/  UISETP.NE.U32.AND UP0, UPT, UR8, URZ, UPT ;  /* 0x0000003f0800728c */ /* 0x000fe2000bf05070 */
[----:B------:R-:W-:Y:S01]  /*9da0*/  R2UR UR6, R186 ;  /* 0x00000000ba0672ca */ /* 0x000fe200000e0000 */
[----:B------:R-:W-:Y:S01]  /*9db0*/  ULDC.64 UR12, c[0x0][0x208] ;  /* 0x00008200000c7ab9 */ /* 0x000fe20000000a00 */
[----:B------:R-:W-:Y:S01]  /*9dc0*/  R2UR UR4, R184 ;  /* 0x00000000b80472ca */ /* 0x000fe200000e0000 */
[----:B------:R-:W-:Y:S01]  /*9dd0*/  UISETP.NE.AND.EX UP0, UPT, UR9, URZ, UPT, UP0 ;  /* 0x0000003f0900728c */ /* 0x000fe2000bf05300 */
[----:B------:R-:W-:Y:S02]  /*9de0*/  F2FP.F16.F32.PACK_AB R64, R65, R64 ;  /* 0x000000404140723e */ /* 0x000fe400000000ff */
[----:B------:R-:W-:-:S02]  /*9df0*/  F2FP.F16.F32.PACK_AB R65, R67, R66 ;  /* 0x000000424341723e */ /* 0x000fc400000000ff */
[----:B------:R-:W-:Y:S02]  /*9e00*/  F2FP.F16.F32.PACK_AB R72, R73, R72 ;  /* 0x000000484948723e */ /* 0x000fe400000000ff */
[----:B------:R-:W-:Y:S02]  /*9e10*/  F2FP.F16.F32.PACK_AB R66, R69, R68 ;  /* 0x000000444542723e */ /* 0x000fe400000000ff */
[----:B------:R-:W-:Y:S02]  /*9e20*/  F2FP.F16.F32.PACK_AB R67, R71, R70 ;  /* 0x000000464743723e */ /* 0x000fe400000000ff */
[----:B------:R-:W-:Y:S01]  /*9e30*/  F2FP.F16.F32.PACK_AB R73, R75, R74 ;  /* 0x0000004a4b49723e */ /* 0x000fe200000000ff */
[----:B------:R-:W-:Y:S01]  /*9e40*/  USHF.L.U64.HI UR11, UR4, 0x2, UR6 ;  /* 0x00000002040b7899 */ /* 0x000fe20008010206 */
[----:B------:R-:W-:Y:S01]  /*9e50*/  F2FP.F16.F32.PACK_AB R80, R81, R80 ;  /* 0x000000505150723e */ /* 0x000fe200000000ff */
[----:B------:R-:W-:Y:S01]  /*9e60*/  USHF.L.U32 UR10, UR4, 0x2, URZ ;  /* 0x00000002040a7899 */ /* 0x000fe2000800063f */
[----:B------:R-:W-:Y:S01]  /*9e70*/  F2FP.F16.F32.PACK_AB R74, R77, R76 ;  /* 0x0000004c4d4a723e */ /* 0x000fe200000000ff */
[----:B------:R-:W-:Y:S01]  /*9e80*/  ULDC.64 UR6, c[0x0][0xbd8] ;  /* 0x0002f60000067ab9 */ /* 0x000fe20000000a00 */
[----:B------:R-:W-:Y:S01]  /*9e90*/  F2FP.F16.F32.PACK_AB R75, R79, R78 ;  /* 0x0000004e4f4b723e */ /* 0x000fe200000000ff */
[----:B------:R-:W-:Y:S01]  /*9ea0*/  UISETP.NE.U32.AND UP1, UPT, UR6, URZ, UPT ;  /* 0x0000003f0600728c */ /* 0x000fe2000bf25070 */
[----:B------:R-:W-:Y:S01]  /*9eb0*/  F2FP.F16.F32.PACK_AB R81, R83, R82 ;  /* 0x000000525351723e */ /* 0x000fe200000000ff */
[----:B------:R-:W-:Y:S01]  /*9ec0*/  UIADD3 UR4, UP2, UR10, UR6, URZ ;  /* 0x000000060a047290 */ /* 0x000fe2000ff5e03f */
[----:B------:R-:W-:Y:S01]  /*9ed0*/  F2FP.F16.F32.PACK_AB R82, R85, R84 ;  /* 0x000000545552723e */ /* 0x000fe200000000ff */
[----:B------:R-:W-:Y:S01]  /*9ee0*/  UISETP.NE.AND.EX UP1, UPT, UR7, URZ, UPT, UP1 ;  /* 0x0000003f0700728c */ /* 0x000fe2000bf25310 */
[----:B------:R-:W-:Y:S01]  /*9ef0*/  F2FP.F16.F32.PACK_AB R83, R87, R86 ;  /* 0x000000565753723e */ /* 0x000fe200000000ff */
[----:B------:R-:W-:Y:S01]  /*9f00*/  @UP0 UIADD3 UR6, UP3, UR10, UR8, URZ ;  /* 0x000000080a060290 */ /* 0x000fe2000ff7e03f */
[----:B------:R-:W-:-:S02]  /*9f10*/  MOV R20, R0 ;  /* 0x0000000000147202 */ /* 0x000fc40000000f00 */
[----:B0-----:R-:W-:Y:S01]  /*9f20*/  MOV R21, R5 ;  /* 0x0000000500157202 */ /* 0x001fe20000000f00 */
[----:B------:R-:W-:Y:S02]  /*9f30*/  UIADD3.X UR8, UR11, UR7, URZ, UP2, !UPT ;  /* 0x000000070b087290 */ /* 0x000fe400097fe43f */
[----:B------:R-:W-:Y:S01]  /*9f40*/  @UP0 UIADD3.X UR7, UR11, UR9, URZ, UP3, !UPT ;  /* 0x000000090b070290 */ /* 0x000fe20009ffe43f */
[----:B------:R-:W-:-:S03]  /*9f50*/  IMAD.WIDE R4, R191, 0x2, R20 ;  /* 0x00000002bf047825 */ /* 0x000fc600078e0214 */
[C---:B------:R-:W-:Y:S02]  /*9f60*/  IADD3 R45, P6, R4.reuse, 0x20, RZ ;  /* 0x00000020042d7810 */ /* 0x040fe40007fde0ff */
[C---:B------:R-:W-:Y:S02]  /*9f70*/  LOP3.LUT R9, R4.reuse, 0x380, RZ, 0xc0, !PT ;  /* 0x0000038004097812 */ /* 0x040fe400078ec0ff */
[----:B------:R-:W-:Y:S01]  /*9f80*/  IADD3 R99, P4, R4, 0x60, RZ ;  /* 0x0000006004637810 */ /* 0x000fe20007f9e0ff */
[--C-:B------:R-:W-:Y:S01]  /*9f90*/  IMAD.X R29, RZ, RZ, R5.reuse, P6 ;  /* 0x000000ffff1d7224 */ /* 0x100fe200030e0605 */
[----:B------:R-:W-:Y:S02]  /*9fa0*/  LOP3.LUT R10, R45, 0x380, RZ, 0xc0, !PT ;  /* 0x000003802d0a7812 */ /* 0x000fe400078ec0ff */
[----:B------:R-:W-:Y:S01]  /*9fb0*/  SHF.R.U64 R9, R9, 0x3, RZ ;  /* 0x0000000309097819 */ /* 0x000fe200000012ff */
[----:B------:R-:W-:Y:S01]  /*9fc0*/  IMAD.X R11, RZ, RZ, R5, P4 ;  /* 0x000000ffff0b7224 */ /* 0x000fe200020e0605 */
[----:B------:R-:W-:-:S02]  /*9fd0*/  LOP3.LUT R44, R99, 0x380, RZ, 0xc0, !PT ;  /* 0x00000380632c7812 */ /* 0x000fc400078ec0ff */
[C---:B------:R-:W-:Y:S02]  /*9fe0*/  IADD3 R97, P5, R4.reuse, 0x40, RZ ;  /* 0x0000004004617810 */ /* 0x040fe40007fbe0ff */
[C---:B------:R-:W-:Y:S02]  /*9ff0*/  IADD3 R101, P3, R4.reuse, 0x4000, RZ ;  /* 0x0000400004657810 */ /* 0x040fe40007f7e0ff */
[C---:B------:R-:W-:Y:S01]  /*a000*/  IADD3 R103, P2, R4.reuse, 0x4020, RZ ;  /* 0x0000402004677810 */ /* 0x040fe20007f5e0ff */
[--C-:B------:R-:W-:Y:S01]  /*a010*/  IMAD.X R27, RZ, RZ, R5.reuse, P5 ;  /* 0x000000ffff1b7224 */ /* 0x100fe200028e0605 */
[C---:B------:R-:W-:Y:S01]  /*a020*/  IADD3 R105, P1, R4.reuse, 0x4040, RZ ;  /* 0x0000404004697810 */ /* 0x040fe20007f3e0ff */
[--C-:B------:R-:W-:Y:S01]  /*a030*/  IMAD.X R25, RZ, RZ, R5.reuse, P3 ;  /* 0x000000ffff197224 */ /* 0x100fe200018e0605 */
[----:B------:R-:W-:Y:S01]  /*a040*/  BAR.SYNC.DEFER_BLOCKING 0x1, 0x100 ;  /* 0x0044000000007b1d */ /* 0x000fe20000010000 */
[----:B------:R-:W-:Y:S02]  /*a050*/  IADD3 R107, P0, R4, 0x4060, RZ ;  /* 0x00004060046b7810 */ /* 0x000fe40007f1e0ff */
[----:B------:R-:W-:Y:S01]  /*a060*/  SHF.R.U64 R10, R10, 0x3, RZ ;  /* 0x000000030a0a7819 */ /* 0x000fe200000012ff */
[--C-:B------:R-:W-:Y:S01]  /*a070*/  IMAD.X R15, RZ, RZ, R5.reuse, P1 ;  /* 0x000000ffff0f7224 */ /* 0x100fe200008e0605 */
[----:B------:R-:W-:Y:S01]  /*a080*/  LOP3.LUT R4, R9, R4, RZ, 0x3c, !PT ;  /* 0x0000000409047212 */ /* 0x000fe200078e3cff */
[--C-:B------:R-:W-:Y:S01]  /*a090*/  IMAD.X R9, RZ, RZ, R5.reuse, P2 ;  /* 0x000000ffff097224 */ /* 0x100fe200010e0605 */
[----:B------:R-:W-:Y:S01]  /*a0a0*/  SHF.R.U64 R44, R44, 0x3, RZ ;  /* 0x000000032c2c7819 */ /* 0x000fe200000012ff */
[----:B------:R-:W-:Y:S01]  /*a0b0*/  IMAD.X R13, RZ, RZ, R5, P0 ;  /* 0x000000ffff0d7224 */ /* 0x000fe200000e0605 */
[----:B------:R-:W-:-:S02]  /*a0c0*/  LOP3.LUT R28, R10, R45, RZ, 0x3c, !PT ;  /* 0x0000002d0a1c7212 */ /* 0x000fc400078e3cff */
[----:B------:R-:W-:Y:S02]  /*a0d0*/  MOV R45, R4 ;  /* 0x00000004002d7202 */ /* 0x000fe40000000f00 */
[----:B------:R-:W-:Y:S02]  /*a0e0*/  LOP3.LUT R24, R97, 0x380, RZ, 0xc0, !PT ;  /* 0x0000038061187812 */ /* 0x000fe400078ec0ff */
[----:B------:R-:W-:Y:S02]  /*a0f0*/  F2FP.F16.F32.PACK_AB R5, R12, R93 ;  /* 0x0000005d0c05723e */ /* 0x000fe400000000ff */
[----:B------:R-:W-:Y:S02]  /*a100*/  LOP3.LUT R10, R44, R99, RZ, 0x3c, !PT ;  /* 0x000000632c0a7212 */ /* 0x000fe400078e3cff */
[----:B------:R-:W-:Y:S02]  /*a110*/  LOP3.LUT R12, R103, 0x380, RZ, 0xc0, !PT ;  /* 0x00000380670c7812 */ /* 0x000fe400078ec0ff */
[----:B------:R-:W-:-:S02]  /*a120*/  LOP3.LUT R44, R107, 0x380, RZ, 0xc0, !PT ;  /* 0x000003806b2c7812 */ /* 0x000fc400078ec0ff */
[----:B------:R-:W-:Y:S02]  /*a130*/  SHF.R.U64 R24, R24, 0x3, RZ ;  /* 0x0000000318187819 */ /* 0x000fe400000012ff */
[----:B------:R-:W-:Y:S02]  /*a140*/  LOP3.LUT R46, R101, 0x380, RZ, 0xc0, !PT ;  /* 0x00000380652e7812 */ /* 0x000fe400078ec0ff */
[----:B------:R-:W-:Y:S02]  /*a150*/  F2FP.F16.F32.PACK_AB R4, R14, R95 ;  /* 0x0000005f0e04723e */ /* 0x000fe400000000ff */
[----:B------:R-:W-:Y:S02]  /*a160*/  SHF.R.U64 R12, R12, 0x3, RZ ;  /* 0x000000030c0c7819 */ /* 0x000fe400000012ff */
[----:B------:R-:W-:Y:S01]  /*a170*/  LOP3.LUT R14, R105, 0x380, RZ, 0xc0, !PT ;  /* 0x00000380690e7812 */ /* 0x000fe200078ec0ff */
[----:B------:R0:W-:Y:S01]  /*a180*/  STSM.16.M88.4 [R45], R4 ;  /* 0x000000042d007844 */ /* 0x0001e20000000200 */
[----:B------:R-:W-:-:S02]  /*a190*/  SHF.R.U64 R44, R44, 0x3, RZ ;  /* 0x000000032c2c7819 */ /* 0x000fc400000012ff */
[----:B------:R-:W-:Y:S02]  /*a1a0*/  LOP3.LUT R26, R24, R97, RZ, 0x3c, !PT ;  /* 0x00000061181a7212 */ /* 0x000fe400078e3cff */
[----:B------:R-:W-:Y:S02]  /*a1b0*/  SHF.R.U64 R46, R46, 0x3, RZ ;  /* 0x000000032e2e7819 */ /* 0x000fe400000012ff */
[----:B------:R-:W-:Y:S02]  /*a1c0*/  LOP3.LUT R8, R12, R103, RZ, 0x3c, !PT ;  /* 0x000000670c087212 */ /* 0x000fe400078e3cff */
[----:B------:R-:W-:Y:S02]  /*a1d0*/  SHF.R.U64 R14, R14, 0x3, RZ ;  /* 0x000000030e0e7819 */ /* 0x000fe400000012ff */
[----:B------:R-:W-:Y:S02]  /*a1e0*/  LOP3.LUT R12, R44, R107, RZ, 0x3c, !PT ;  /* 0x0000006b2c0c7212 */ /* 0x000fe400078e3cff */
[----:B------:R-:W-:-:S02]  /*a1f0*/  MOV R44, R28 ;  /* 0x0000001c002c7202 */ /* 0x000fc40000000f00 */
[----:B------:R-:W-:Y:S02]  /*a200*/  MOV R29, R26 ;  /* 0x0000001a001d7202 */ /* 0x000fe40000000f00 */
[----:B------:R-:W-:Y:S02]  /*a210*/  LOP3.LUT R24, R46, R101, RZ, 0x3c, !PT ;  /* 0x000000652e187212 */ /* 0x000fe400078e3cff */
[----:B------:R-:W-:Y:S02]  /*a220*/  MOV R28, R10 ;  /* 0x0000000a001c7202 */ /* 0x000fe40000000f00 */
[----:B------:R-:W-:Y:S02]  /*a230*/  MOV R26, R8 ;  /* 0x00000008001a7202 */ /* 0x000fe40000000f00 */
[----:B------:R-:W-:Y:S02]  /*a240*/  LOP3.LUT R14, R14, R105, RZ, 0x3c, !PT ;  /* 0x000000690e0e7212 */ /* 0x000fe400078e3cff */
[----:B------:R-:W-:-:S02]  /*a250*/  F2FP.F16.F32.PACK_AB R8, R88, R89 ;  /* 0x000000595808723e */ /* 0x000fc400000000ff */
[----:B------:R-:W-:Y:S02]  /*a260*/  F2FP.F16.F32.PACK_AB R9, R35, R34 ;  /* 0x000000222309723e */ /* 0x000fe400000000ff */
[----:B------:R-:W-:Y:S02]  /*a270*/  F2FP.F16.F32.PACK_AB R10, R37, R36 ;  /* 0x00000024250a723e */ /* 0x000fe400000000ff */
[----:B------:R-:W-:Y:S02]  /*a280*/  F2FP.F16.F32.PACK_AB R11, R39, R38 ;  /* 0x00000026270b723e */ /* 0x000fe400000000ff */
[----:B------:R-:W-:Y:S02]  /*a290*/  MOV R27, R24 ;  /* 0x00000018001b7202 */ /* 0x000fe40000000f00 */
[----:B------:R-:W-:Y:S01]  /*a2a0*/  MOV R25, R14 ;  /* 0x0000000e00197202 */ /* 0x000fe20000000f00 */
[----:B------:R1:W-:Y:S01]  /*a2b0*/  STSM.16.M88.4 [R44], R8 ;  /* 0x000000082c007844 */ /* 0x0003e20000000200 */
[----:B------:R-:W-:-:S02]  /*a2c0*/  MOV R24, R12 ;  /* 0x0000000c00187202 */ /* 0x000fc40000000f00 */
[----:B0-----:R-:W-:Y:S02]  /*a2d0*/  F2FP.F16.F32.PACK_AB R4, R41, R40 ;  /* 0x000000282904723e */ /* 0x001fe400000000ff */
        /* <DEDUP_REMOVED lines=8> */
[----:B-1----:R-:W-:Y:S02]  /*a360*/  F2FP.F16.F32.PACK_AB R8, R57, R56 ;  /* 0x000000383908723e */ /* 0x002fe400000000ff */
[----:B------:R-:W-:Y:S01]  /*a370*/  F2FP.F16.F32.PACK_AB R9, R59, R58 ;  /* 0x0000003a3b09723e */ /* 0x000fe200000000ff */
[----:B------:R-:W-:Y:S01]  /*a380*/  STSM.16.M88.4 [R28], R12 ;  /* 0x0000000c1c007844 */ /* 0x000fe20000000200 */
[----:B------:R-:W-:Y:S02]  /*a390*/  F2FP.F16.F32.PACK_AB R10, R61, R60 ;  /* 0x0000003c3d0a723e */ /* 0x000fe400000000ff */
[----:B------:R-:W-:Y:S02]  /*a3a0*/  F2FP.F16.F32.PACK_AB R11, R63, R62 ;  /* 0x0000003e3f0b723e */ /* 0x000fe400000000ff */
[----:B------:R-:W-:-:S02]  /*a3b0*/  PLOP3.LUT P0, PT, PT, PT, UP1, 0x80, 0x0 ;  /* 0x000000000000781c */ /* 0x000fc40003f0f018 */
[----:B------:R-:W-:Y:S01]  /*a3c0*/  PLOP3.LUT P2, PT, PT, PT, UP0, 0x80, 0x0 ;  /* 0x000000000000781c */ /* 0x000fe20003f4f008 */
[----:B------:R1:W-:Y:S01]  /*a3d0*/  STSM.16.M88.4 [R27], R8 ;  /* 0x000000081b007844 */ /* 0x0003e20000000200 */
[----:B0-----:R-:W-:Y:S02]  /*a3e0*/  IMAD.U32 R4, RZ, RZ, UR4 ;  /* 0x00000004ff047e24 */ /* 0x001fe4000f8e00ff */
[----:B------:R-:W-:Y:S01]  /*a3f0*/  IMAD.U32 R5, RZ, RZ, UR8 ;  /* 0x00000008ff057e24 */ /* 0x000fe2000f8e00ff */
[----:B------:R0:W-:Y:S04]  /*a400*/  STSM.16.M88.4 [R26], R64 ;  /* 0x000000401a007844 */ /* 0x0001e80000000200 */
[----:B------:R0:W-:Y:S04]  /*a410*/  STSM.16.M88.4 [R25], R72 ;  /* 0x0000004819007844 */ /* 0x0001e80000000200 */
[----:B------:R0:W-:Y:S01]  /*a420*/  STSM.16.M88.4 [R24], R80 ;  /* 0x0000005018007844 */ /* 0x0001e20000000200 */
[----:B------:R-:W-:Y:S01]  /*a430*/  BAR.SYNC.DEFER_BLOCKING 0x1, 0x100 ;  /* 0x0044000000007b1d */ /* 0x000fe20000010000 */
[----:B------:R-:W-:-:S02]  /*a440*/  IMAD.U32 R6, RZ, RZ, UR6 ;  /* 0x00000006ff067e24 */ /* 0x000fc4000f8e00ff */
[----:B------:R-:W-:-:S03]  /*a450*/  IMAD.U32 R7, RZ, RZ, UR7 ;  /* 0x00000007ff077e24 */ /* 0x000fc6000f8e00ff */
[----:B-1----:R-:W2:Y:S04]  /*a460*/  @P0 LDG.E R8, desc[UR12][R4.64] ;  /* 0x0000000c04080981 */ /* 0x002ea8000c1e1900 */
[----:B------:R-:W3:Y:S01]  /*a470*/  @P2 LDG.E R6, desc[UR12][R6.64] ;  /* 0x0000000c06062981 */ /* 0x000ee2000c1e1900 */
[----:B------:R-:W-:Y:S01]  /*a480*/  IMAD R9, R18, 0x40, R17 ;  /* 0x0000004012097824 */ /* 0x000fe200078e0211 */
[----:B------:R-:W-:Y:S01]  /*a490*/  UMOV UR4, URZ ;  /* 0x0000003f00047c82 */ /* 0x000fe20008000000 */
[----:B------:R-:W-:Y:S02]  /*a4a0*/  ULDC UR10, c[0x0][0xa88] ;  /* 0x0002a200000a7ab9 */ /* 0x000fe40000000800 */
[----:B------:R-:W-:-:S03]  /*a4b0*/  IMAD.WIDE R20, R9, 0x2, R20 ;  /* 0x0000000209147825 */ /* 0x000fc600078e0214 */
[----:B------:R-:W-:Y:S02]  /*a4c0*/  IADD3 R29, P1, R20, 0x1000, RZ ;  /* 0x00001000141d7810 */ /* 0x000fe40007f3e0ff */
[----:B--2---:R-:W-:Y:S02]  /*a4d0*/  @P0 R2UR UR4, R8 ;  /* 0x00000000080402ca */ /* 0x004fe400000e0000 */
[----:B---3--:R-:W-:Y:S01]  /*a4e0*/  @P2 R2UR UR10, R6 ;  /* 0x00000000060a22ca */ /* 0x008fe200000e0000 */
[----:B0-----:R-:W-:-:S14]  /*a4f0*/  @P2 BRA `(.L_x_2037) ;  /* 0x00000000001c2947 */ /* 0x001fdc0003800000 */
[----:B------:R-:W-:Y:S05]  /*a500*/  @!P0 BRA `(.L_x_2037) ;  /* 0x0000000000188947 */ /* 0x000fea0003800000 */
[----:B------:R-:W-:Y:S02]  /*a510*/  ULDC.64 UR6, c[0x0][0x208] ;  /* 0x0000820000067ab9 */ /* 0x000fe40000000a00 */
[----:B------:R-:W2:Y:S04]  /*a520*/  LDG.E R7, desc[UR6][R4.64] ;  /* 0x0000000604077981 */ /* 0x000ea8000c1e1900 */
[----:B------:R-:W3:Y:S01]  /*a530*/  LDG.E R6, desc[UR6][R4.64+0x4] ;  /* 0x0000040604067981 */ /* 0x000ee2000c1e1900 */
[----:B--2---:R-:W-:Y:S02]  /*a540*/  R2UR UR6, R7 ;  /* 0x00000000070672ca */ /* 0x004fe400000e0000 */
[----:B---3--:R-:W-:-:S13]  /*a550*/  R2UR UR10, R6 ;  /* 0x00000000060a72ca */ /* 0x008fda00000e0000 */
[----:B------:R-:W-:-:S12]  /*a560*/  UIADD3 UR10, -UR6, UR10, URZ ;  /* 0x0000000a060a7290 */ /* 0x000fd8000fffe13f */
.L_x_2037:
[----:B------:R-:W-:Y:S01]  /*a570*/  R2UR UR18, R185 ;  /* 0x00000000b91272ca */ /* 0x000fe200000e0000 */
[----:B------:R-:W-:Y:S01]  /*a580*/  ULDC.64 UR12, c[0x0][0xb70] ;  /* 0x0002dc00000c7ab9 */ /* 0x000fe20000000a00 */
[----:B------:R-:W-:Y:S01]  /*a590*/  R2UR UR16, R186 ;  /* 0x00000000ba1072ca */ /* 0x000fe200000e0000 */
[----:B------:R-:W-:Y:S01]  /*a5a0*/  USHF.R.S32.HI UR9, URZ, 0x1f, UR4 ;  /* 0x0000001f3f097899 */ /* 0x000fe20008011404 */
[----:B------:R-:W-:Y:S01]  /*a5b0*/  R2UR UR15, R184 ;  /* 0x00000000b80f72ca */ /* 0x000fe200000e0000 */
[----:B------:R-:W-:Y:S01]  /*a5c0*/  UMOV UR8, UR4 ;  /* 0x0000000400087c82 */ /* 0x000fe20008000000 */
[----:B------:R-:W-:Y:S01]  /*a5d0*/  R2UR UR17, R187 ;  /* 0x00000000bb1172ca */ /* 0x000fe200000e0000 */
[----:B------:R-:W-:Y:S01]  /*a5e0*/  ULDC.64 UR20, c[0x0][0x208] ;  /* 0x0000820000147ab9 */ /* 0x000fe20000000a00 */
[C---:B------:R-:W-:Y:S02]  /*a5f0*/  IADD3 R13, P2, R20.reuse, 0x2000, RZ ;  /* 0x00002000140d7810 */ /* 0x040fe40007f5e0ff */
[----:B------:R-:W-:-:S02]  /*a600*/  IADD3 R7, P6, R20, 0x3000, RZ ;  /* 0x0000300014077810 */ /* 0x000fc40007fde0ff */
[----:B------:R-:W-:Y:S01]  /*a610*/  LOP3.LUT R12, R13, 0x380, RZ, 0xc0, !PT ;  /* 0x000003800d0c7812 */ /* 0x000fe200078ec0ff */
[----:B------:R-:W-:Y:S01]  /*a620*/  USHF.R.S32.HI UR14, URZ, 0x1f, UR18 ;  /* 0x0000001f3f0e7899 */ /* 0x000fe20008011412 */
[----:B------:R-:W-:Y:S01]  /*a630*/  LOP3.LUT R4, R7, 0x380, RZ, 0xc0, !PT ;  /* 0x0000038007047812 */ /* 0x000fe200078ec0ff */
[----:B------:R-:W-:Y:S01]  /*a640*/  USEL UR16, UR16, URZ, !UP1 ;  /* 0x0000003f10107287 */ /* 0x000fe2000c800000 */
[----:B------:R-:W-:Y:S01]  /*a650*/  LOP3.LUT R28, R29, 0x380, RZ, 0xc0, !PT ;  /* 0x000003801d1c7812 */ /* 0x000fe200078ec0ff */
[----:B------:R-:W-:Y:S01]  /*a660*/  UIMAD UR11, UR14, UR12, URZ ;  /* 0x0000000c0e0b72a4 */ /* 0x000fe2000f8e023f */
[----:B------:R-:W-:Y:S01]  /*a670*/  SHF.R.U64 R12, R12, 0x3, RZ ;  /* 0x000000030c0c7819 */ /* 0x000fe200000012ff */
[----:B------:R-:W-:Y:S01]  /*a680*/  UIMAD.WIDE.U32 UR6, UR18, UR12, UR8 ;  /* 0x0000000c120672a5 */ /* 0x000fe2000f8e0008 */
[----:B------:R-:W-:Y:S01]  /*a690*/  IMAD.U32 R8, RZ, RZ, UR17 ;  /* 0x00000011ff087e24 */ /* 0x000fe2000f8e00ff */
[----:B------:R-:W-:Y:S01]  /*a6a0*/  UIMAD UR11, UR18, UR13, UR11 ;  /* 0x0000000d120b72a4 */ /* 0x000fe2000f8e020b */
[----:B------:R-:W-:Y:S01]  /*a6b0*/  SHF.R.U64 R4, R4, 0x3, RZ ;  /* 0x0000000304047819 */ /* 0x000fe200000012ff */
[----:B------:R-:W-:Y:S01]  /*a6c0*/  USEL UR15, UR15, URZ, !UP1 ;  /* 0x0000003f0f0f7287 */ /* 0x000fe2000c800000 */
[----:B------:R-:W-:Y:S01]  /*a6d0*/  IMAD R8, R8, 0x80, R23 ;  /* 0x0000008008087824 */ /* 0x000fe200078e0217 */
[----:B------:R-:W-:Y:S01]  /*a6e0*/  ULDC.64 UR12, c[0x0][0xb78] ;  /* 0x0002de00000c7ab9 */ /* 0x000fe20000000a00 */
[----:B------:R-:W-:Y:S01]  /*a6f0*/  UIADD3 UR7, UR7, UR11, URZ ;  /* 0x0000000b07077290 */ /* 0x000fe2000fffe03f */
[----:B------:R-:W-:Y:S01]  /*a700*/  SHF.R.U64 R28, R28, 0x3, RZ ;  /* 0x000000031c1c7819 */ /* 0x000fe200000012ff */
[----:B------:R-:W-:Y:S01]  /*a710*/  UIMAD UR8, UR16, UR12, URZ ;  /* 0x0000000c100872a4 */ /* 0x000fe2000f8e023f */
[----:B------:R-:W-:Y:S01]  /*a720*/  SHF.R.S32.HI R5, RZ, 0x1f, R8 ;  /* 0x0000001fff057819 */ /* 0x000fe20000011408 */
[----:B------:R-:W-:Y:S01]  /*a730*/  UIMAD.WIDE.U32 UR6, UR15, UR12, UR6 ;  /* 0x0000000c0f0672a5 */ /* 0x000fe2000f8e0006 */
[----:B------:R-:W-:Y:S01]  /*a740*/  LOP3.LUT R12, R12, R13, RZ, 0x3c, !PT ;  /* 0x0000000d0c0c7212 */ /* 0x000fe200078e3cff */
[----:B------:R-:W-:Y:S01]  /*a750*/  UIMAD UR8, UR15, UR13, UR8 ;  /* 0x0000000d0f0872a4 */ /* 0x000fe2000f8e0208 */
[----:B------:R-:W-:Y:S01]  /*a760*/  IADD3 R37, P5, R20, 0x4000, RZ ;  /* 0x0000400014257810 */ /* 0x000fe20007fbe0ff */
[----:B------:R-:W-:Y:S01]  /*a770*/  IMAD.X R13, RZ, RZ, R21, P2 ;  /* 0x000000ffff0d7224 */ /* 0x000fe200010e0615 */
[----:B------:R-:W-:Y:S01]  /*a780*/  LOP3.LUT R4, R4, R7, RZ, 0x3c, !PT ;  /* 0x0000000704047212 */ /* 0x000fe200078e3cff */
[----:B------:R-:W-:Y:S01]  /*a790*/  ULDC.64 UR12, c[0x0][0xaa0] ;  /* 0x0002a800000c7ab9 */ /* 0x000fe20000000a00 */
[----:B------:R-:W-:Y:S01]  /*a7a0*/  IADD3 R6, P0, R8, UR6, RZ ;  /* 0x0000000608067c10 */ /* 0x000fe2000ff1e0ff */
[----:B------:R-:W-:Y:S01]  /*a7b0*/  IMAD.U32 R10, RZ, RZ, UR8 ;  /* 0x00000008ff0a7e24 */ /* 0x000fe2000f8e00ff */
[----:B------:R-:W-:-:S02]  /*a7c0*/  IADD3 R41, P4, R20, 0x5000, RZ ;  /* 0x0000500014297810 */ /* 0x000fc40007f9e0ff */
[----:B------:R-:W-:Y:S02]  /*a7d0*/  IADD3 R25, P3, R20, 0x6000, RZ ;  /* 0x0000600014197810 */ /* 0x000fe40007f7e0ff */
[----:B------:R-:W-:Y:S01]  /*a7e0*/  IADD3.X R5, R5, UR7, R10, P0, !PT ;  /* 0x0000000705057c10 */ /* 0x000fe200087fe40a */
[----:B------:R-:W-:Y:S01]  /*a7f0*/  ULDC.64 UR6, c[0x0][0xb40] ;  /* 0x0002d00000067ab9 */ /* 0x000fe20000000a00 */
[----:B------:R-:W-:Y:S01]  /*a800*/  LOP3.LUT R28, R28, R29, RZ, 0x3c, !PT ;  /* 0x0000001d1c1c7212 */ /* 0x000fe200078e3cff */
[----:B------:R-:W-:Y:S01]  /*a810*/  IMAD.X R29, RZ, RZ, R21, P1 ;  /* 0x000000ffff1d7224 */ /* 0x000fe200008e0615 */
[----:B------:R-:W-:Y:S02]  /*a820*/  LEA R48, P0, R6, UR6, 0x2 ;  /* 0x0000000606307c11 */ /* 0x000fe4000f8010ff */
[----:B------:R-:W-:Y:S02]  /*a830*/  IADD3 R7, P2, R20, 0x7000, RZ ;  /* 0x0000700014077810 */ /* 0x000fe40007f5e0ff */
[----:B------:R-:W-:Y:S01]  /*a840*/  LEA.HI.X R49, R6, UR7, R5, 0x2, P0 ;  /* 0x0000000706317c11 */ /* 0x000fe200080f1405 */
[----:B------:R-:W-:Y:S01]  /*a850*/  VIADD R5, R8, 0x8 ;  /* 0x0000000808057836 */ /* 0x000fe20000000000 */
[----:B------:R-:W-:-:S02]  /*a860*/  LOP3.LUT P0, RZ, R189, 0x3, RZ, 0xc0, !PT ;  /* 0x00000003bdff7812 */ /* 0x000fc4000780c0ff */
[----:B------:R-:W-:Y:S02]  /*a870*/  LOP3.LUT R36, R37, 0x380, RZ, 0xc0, !PT ;  /* 0x0000038025247812 */ /* 0x000fe400078ec0ff */
[----:B------:R-:W-:Y:S02]  /*a880*/  ISETP.GE.OR P1, PT, R8, UR10, P0 ;  /* 0x0000000a08007c0c */ /* 0x000fe40008726670 */
[----:B------:R-:W-:Y:S02]  /*a890*/  LOP3.LUT R40, R41, 0x380, RZ, 0xc0, !PT ;  /* 0x0000038029287812 */ /* 0x000fe400078ec0ff */
[----:B------:R-:W-:Y:S02]  /*a8a0*/  LOP3.LUT R24, R25, 0x380, RZ, 0xc0, !PT ;  /* 0x0000038019187812 */ /* 0x000fe400078ec0ff */
[----:B------:R-:W-:Y:S02]  /*a8b0*/  LOP3.LUT R9, R20, 0x380, RZ, 0xc0, !PT ;  /* 0x0000038014097812 */ /* 0x000fe400078ec0ff */
[----:B------:R-:W-:Y:S01]  /*a8c0*/  ISETP.GE.OR P0, PT, R5, UR10, P0 ;  /* 0x0000000a05007c0c */ /* 0x000fe20008706670 */
[----:B------:R-:W-:Y:S01]  /*a8d0*/  IMAD.X R5, RZ, RZ, R21, P6 ;  /* 0x000000ffff057224 */ /* 0x000fe200030e0615 */
[----:B------:R-:W-:-:S02]  /*a8e0*/  LOP3.LUT R6, R7, 0x380, RZ, 0xc0, !PT ;  /* 0x0000038007067812 */ /* 0x000fc400078ec0ff */
[----:B------:R-:W-:Y:S01]  /*a8f0*/  SHF.R.U64 R36, R36, 0x3, RZ ;  /* 0x0000000324247819 */ /* 0x000fe200000012ff */
[----:B------:R-:W-:Y:S01]  /*a900*/  UIMAD UR6, UR9, UR12, URZ ;  /* 0x0000000c090672a4 */ /* 0x000fe2000f8e023f */
[----:B------:R-:W-:Y:S01]  /*a910*/  SHF.R.U64 R40, R40, 0x3, RZ ;  /* 0x0000000328287819 */ /* 0x000fe200000012ff */
[----:B------:R0:W-:Y:S01]  /*a920*/  @!P1 STG.E desc[UR20][R48.64], R3 ;  /* 0x0000000330009986 */ /* 0x0001e2000c101914 */
[----:B------:R-:W-:Y:S01]  /*a930*/  SHF.R.U64 R24, R24, 0x3, RZ ;  /* 0x0000000318187819 */ /* 0x000fe200000012ff */
[----:B------:R-:W-:Y:S01]  /*a940*/  IMAD.MOV.U32 R44, RZ, RZ, R17 ;  /* 0x000000ffff2c7224 */ /* 0x000fe200078e0011 */
[----:B------:R-:W-:Y:S01]  /*a950*/  SHF.R.U64 R9, R9, 0x3, RZ ;  /* 0x0000000309097819 */ /* 0x000fe200000012ff */
[----:B------:R-:W-:Y:S01]  /*a960*/  ULDC.64 UR8, c[0x0][0xae0] ;  /* 0x0002b80000087ab9 */ /* 0x000fe20000000a00 */
        /* <DEDUP_REMOVED lines=11> */
[----:B0-----:R-:W-:Y:S01]  /*aa20*/  IMAD.U32 R3, RZ, RZ, UR12 ;  /* 0x0000000cff037e24 */ /* 0x001fe2000f8e00ff */
[----:B------:R-:W-:Y:S01]  /*aa30*/  SHF.R.S32.HI R45, RZ, 0x1f, R17 ;  /* 0x0000001fff2d7819 */ /* 0x000fe20000011411 */
[----:B------:R0:W5:Y:S01]  /*aa40*/  LD.E.128 R32, desc[UR20][R20.64] ;  /* 0x0000001414207980 */ /* 0x000162000c101d00 */
[----:B------:R-:W-:-:S03]  /*aa50*/  UIMAD UR6, UR4, UR13, UR6 ;  /* 0x0000000d040672a4 */ /* 0x000fc6000f8e0206 */
[----:B------:R-:W5:Y:S01]  /*aa60*/  LD.E.128 R28, desc[UR20][R28.64] ;  /* 0x000000141c1c7980 */ /* 0x000f62000c101d00 */
[----:B-1----:R-:W-:-:S03]  /*aa70*/  IMAD.WIDE.U32 R2, R3, UR4, R44 ;  /* 0x0000000403027c25 */ /* 0x002fc6000f8e002c */
[----:B------:R-:W5:Y:S04]  /*aa80*/  LD.E.128 R12, desc[UR20][R12.64] ;  /* 0x000000140c0c7980 */ /* 0x000f68000c101d00 */
[----:B------:R-:W5:Y:S04]  /*aa90*/  LD.E.128 R4, desc[UR20][R4.64] ;  /* 0x0000001404047980 */ /* 0x000f68000c101d00 */
[----:B------:R-:W5:Y:S04]  /*aaa0*/  LD.E.128 R36, desc[UR20][R36.64] ;  /* 0x0000001424247980 */ /* 0x000f68000c101d00 */
[----:B------:R-:W5:Y:S04]  /*aab0*/  LD.E.128 R40, desc[UR20][R40.64] ;  /* 0x0000001428287980 */ /* 0x000f68000c101d00 */
[----:B------:R-:W5:Y:S04]  /*aac0*/  LD.E.128 R24, desc[UR20][R24.64] ;  /* 0x0000001418187980 */ /* 0x000f68000c101d00 */
[----:B------:R-:W5:Y:S01]  /*aad0*/  LD.E.128 R8, desc[UR20][R8.64] ;  /* 0x0000001408087980 */ /* 0x000f62000c101d00 */
[----:B------:R-:W-:Y:S01]  /*aae0*/  UIMAD UR4, UR14, UR8, URZ ;  /* 0x000000080e0472a4 */ /* 0x000fe2000f8e023f */
[----:B------:R-:W-:Y:S01]  /*aaf0*/  VIADD R3, R3, UR6 ;  /* 0x0000000603037c36 */ /* 0x000fe20008000000 */
[----:B------:R-:W-:Y:S01]  /*ab00*/  UIMAD UR10, UR17, -0x80, UR10 ;  /* 0xffffff80110a78a4 */ /* 0x000fe2000f8e020a */
        /* <DEDUP_REMOVED lines=8> */
[----:B------:R-:W-:Y:S01]  /*ab90*/  VIADD R0, R0, 0x34820 ;  /* 0x0003482000007836 */ /* 0x000fe20000000000 */
[----:B------:R-:W-:Y:S01]  /*aba0*/  ULDC.64 UR6, c[0x0][0xae8] ;  /* 0x0002ba0000067ab9 */ /* 0x000fe20000000a00 */
[----:B------:R-:W-:Y:S01]  /*abb0*/  IMAD.WIDE.U32 R2, R19, UR18, R2 ;  /* 0x0000001213027c25 */ /* 0x000fe2000f8e0002 */
[C---:B------:R-:W-:Y:S01]  /*abc0*/  ISETP.GE.AND P2, PT, R18.reuse, UR10, PT ;  /* 0x0000000a12007c0c */ /* 0x040fe2000bf46270 */
[----:B------:R-:W-:Y:S01]  /*abd0*/  BSSY B1, `(.L_x_2038) ;  /* 0x0000024000017945 */ /* 0x000fe20003800000 */
[----:B------:R-:W-:Y:S01]  /*abe0*/  PRMT R0, RZ, 0x654, R0 ;  /* 0x00000654ff007816 */ /* 0x000fe20000000000 */
[----:B------:R-:W-:Y:S01]  /*abf0*/  VIADD R3, R3, UR4 ;  /* 0x0000000403037c36 */ /* 0x000fe20008000000 */
[----:B------:R-:W-:Y:S01]  /*ac00*/  UIMAD UR4, UR16, UR6, URZ ;  /* 0x00000006100472a4 */ /* 0x000fe2000f8e023f */
[----:B------:R-:W-:-:S02]  /*ac10*/  VIADD R19, R18, 0x20 ;  /* 0x0000002012137836 */ /* 0x000fc40000000000 */
[----:B------:R-:W-:Y:S01]  /*ac20*/  IMAD.U32 R45, RZ, RZ, UR6 ;  /* 0x00000006ff2d7e24 */ /* 0x000fe2000f8e00ff */
[----:B------:R-:W-:Y:S01]  /*ac30*/  UIMAD UR4, UR15, UR7, UR4 ;  /* 0x000000070f0472a4 */ /* 0x000fe2000f8e0204 */
[C---:B0-----:R-:W-:Y:S01]  /*ac40*/  VIADD R21, R18.reuse, 0x60 ;  /* 0x0000006012157836 */ /* 0x041fe20000000000 */
[----:B------:R-:W-:Y:S01]  /*ac50*/  ISETP.GE.AND P4, PT, R19, UR10, PT ;  /* 0x0000000a13007c0c */ /* 0x000fe2000bf86270 */
[----:B------:R-:W-:Y:S01]  /*ac60*/  IMAD.WIDE.U32 R44, R45, UR15, R2 ;  /* 0x0000000f2d2c7c25 */ /* 0x000fe2000f8e0002 */
[--C-:B------:R-:W-:Y:S02]  /*ac70*/  SHF.R.S32.HI R19, RZ, 0x1f, R18.reuse ;  /* 0x0000001fff137819 */ /* 0x100fe40000011412 */
[----:B------:R-:W-:Y:S01]  /*ac80*/  ISETP.GE.AND P1, PT, R21, UR10, PT ;  /* 0x0000000a15007c0c */ /* 0x000fe2000bf26270 */
[----:B------:R-:W-:Y:S02]  /*ac90*/  VIADD R20, R18, 0x40 ;  /* 0x0000004012147836 */ /* 0x000fe40000000000 */
[----:B------:R-:W-:Y:S01]  /*aca0*/  IMAD.U32 R21, RZ, RZ, UR17 ;  /* 0x00000011ff157e24 */ /* 0x000fe2000f8e00ff */
[----:B-1----:R0:W-:Y:S01]  /*acb0*/  SYNCS.ARRIVE.TRANS64.RED.A1T0 RZ, [R0+URZ], RZ ;  /* 0x000000ff00ff79a7 */ /* 0x0021e2000810043f */
[----:B------:R-:W-:Y:S01]  /*acc0*/  VIADD R51, R45, UR4 ;  /* 0x000000042d337c36 */ /* 0x000fe20008000000 */
[----:B------:R-:W-:Y:S01]  /*acd0*/  ISETP.GE.AND P0, PT, R20, UR10, PT ;  /* 0x0000000a14007c0c */ /* 0x000fe2000bf06270 */
[----:B------:R-:W-:Y:S01]  /*ace0*/  IMAD.WIDE R20, R21, 0x80, R18 ;  /* 0x0000008015147825 */ /* 0x000fe200078e0212 */
[----:B------:R-:W-:Y:S11]  /*acf0*/  @P2 BRA `(.L_x_2039) ;  /* 0x0000000000442947 */ /* 0x000ff60003800000 */
[----:B------:R-:W-:Y:S01]  /*ad00*/  ULDC.64 UR6, c[0x0][0xad8] ;  /* 0x0002b60000067ab9 */ /* 0x000fe20000000a00 */
[----:B0-----:R-:W-:Y:S01]  /*ad10*/  VIADD R0, R17, 0x40 ;  /* 0x0000004011007836 */ /* 0x001fe20000000000 */
        /* <DEDUP_REMOVED lines=15> */
.L_x_2039:
[----:B------:R-:W-:Y:S05]  /*ae10*/  BSYNC B1 ;  /* 0x0000000000017941 */ /* 0x000fea0003800000 */
.L_x_2038:
[----:B------:R-:W-:Y:S04]  /*ae20*/  BSSY B1, `(.L_x_2040) ;  /* 0x0000015000017945 */ /* 0x000fe80003800000 */
[----:B------:R-:W-:Y:S05]  /*ae30*/  @P4 BRA `(.L_x_2041) ;  /* 0x00000000004c4947 */ /* 0x000fea0003800000 */
[----:B-1---5:R-:W-:Y:S01]  /*ae40*/  IADD3 R33, P2, R20, 0x20, RZ ;  /* 0x0000002014217810 */ /* 0x022fe20007f5e0ff */
[----:B------:R-:W-:Y:S01]  /*ae50*/  ULDC.64 UR6, c[0x0][0xad8] ;  /* 0x0002b60000067ab9 */ /* 0x000fe20000000a00 */
[----:B------:R-:W-:Y:S01]  /*ae60*/  IMAD.MOV.U32 R2, RZ, RZ, R44 ;  /* 0x000000ffff027224 */ /* 0x000fe200078e002c */
[----:B------:R-:W-:Y:S01]  /*ae70*/  ULDC UR4, c[0x0][0xa8c] ;  /* 0x0002a30000047ab9 */ /* 0x000fe20000000800 */
[----:B------:R-:W-:Y:S01]  /*ae80*/  IMAD.MOV.U32 R3, RZ, RZ, R51 ;  /* 0x000000ffff037224 */ /* 0x000fe200078e0033 */
[C---:B------:R-:W-:Y:S01]  /*ae90*/  ISETP.GE.AND P3, PT, R17.reuse, UR4, PT ;  /* 0x0000000411007c0c */ /* 0x040fe2000bf66270 */
[----:B0-----:R-:W-:Y:S01]  /*aea0*/  IMAD.X R0, RZ, RZ, R21, P2 ;  /* 0x000000ffff007224 */ /* 0x001fe200010e0615 */
        /* <DEDUP_REMOVED lines=12> */
.L_x_2041:
[----:B------:R-:W-:Y:S05]  /*af70*/  BSYNC B1 ;  /* 0x0000000000017941 */ /* 0x000fea0003800000 */
.L_x_2040:
[----:B------:R-:W-:Y:S04]  /*af80*/  BSSY B1, `(.L_x_2042) ;  /* 0x0000015000017945 */ /* 0x000fe80003800000 */
[----:B------:R-:W-:Y:S05]  /*af90*/  @P0 BRA `(.L_x_2043) ;  /* 0x00000000004c0947 */ /* 0x000fea0003800000 */
[----:B--2--5:R-:W-:Y:S01]  /*afa0*/  IADD3 R29, P0, R20, 0x40, RZ ;  /* 0x00000040141d7810 */ /* 0x024fe20007f1e0ff */
        /* <DEDUP_REMOVED lines=18> */
.L_x_2043:
[----:B------:R-:W-:Y:S05]  /*b0d0*/  BSYNC B1 ;  /* 0x0000000000017941 */ /* 0x000fea0003800000 */
.L_x_2042:
[----:B------:R-:W-:Y:S05]  /*b0e0*/  @P1 BRA `(.L_x_2044) ;  /* 0x0000000c00541947 */ /* 0x000fea0003800000 */
[----:B---3-5:R-:W-:Y:S01]  /*b0f0*/  IADD3 R13, P0, R20, 0x60, RZ ;  /* 0x00000060140d7810 */ /* 0x028fe20007f1e0ff */
[----:B------:R-:W-:Y:S01]  /*b100*/  ULDC.64 UR6, c[0x0][0xad8] ;  /* 0x0002b60000067ab9 */ /* 0x000fe20000000a00 */
[----:B------:R-:W-:Y:S01]  /*b110*/  IMAD.MOV.U32 R2, RZ, RZ, R44 ;  /* 0x000000ffff027224 */ /* 0x000fe200078e002c */
[----:B------:R-:W-:Y:S01]  /*b120*/  ULDC UR4, c[0x0][0xa8c] ;  /* 0x0002a30000047ab9 */ /* 0x000fe20000000800 */
[----:B------:R-:W-:Y:S01]  /*b130*/  IMAD.MOV.U32 R3, RZ, RZ, R51 ;  /* 0x000000ffff037224 */ /* 0x000fe200078e0033 */
[----:B------:R-:W-:Y:S01]  /*b140*/  ISETP.GE.AND P1, PT, R17, UR4, PT ;  /* 0x0000000411007c0c */ /* 0x000fe2000bf26270 */
[----:B------:R-:W-:Y:S01]  /*b150*/  IMAD.X R20, RZ, RZ, R21, P0 ;  /* 0x000000ffff147224 */ /* 0x000fe200000e0615 */
[----:B------:R-:W-:Y:S01]  /*b160*/  ULDC.64 UR8, c[0x0][0x208] ;  /* 0x0000820000087ab9 */ /* 0x000fe20000000a00 */
[----:B------:R-:W-:-:S04]  /*b170*/  IMAD.WIDE.U32 R2, R13, UR6, R2 ;  /* 0x000000060d027c25 */ /* 0x000fc8000f8e0002 */
[----:B------:R-:W-:Y:S02]  /*b180*/  IMAD R20, R20, UR6, RZ ;  /* 0x0000000614147c24 */ /* 0x000fe4000f8e02ff */
[----:B0-----:R-:W-:Y:S02]  /*b190*/  VIADD R0, R17, 0x40 ;  /* 0x0000004011007836 */ /* 0x001fe40000000000 */
        /* <DEDUP_REMOVED lines=11> */
.L_x_2036:
[----:B------:R-:W-:Y:S01]  /*b250*/  R2UR UR8, R186 ;  /* 0x00000000ba0872ca */ /* 0x000fe200000e0000 */
[----:B------:R-:W-:Y:S01]  /*b260*/  ULDC.64 UR6, c[0x0][0xbe0] ;  /* 0x0002f80000067ab9 */ /* 0x000fe20000000a00 */
[----:B------:R-:W-:Y:S01]  /*b270*/  R2UR UR4, R184 ;  /* 0x00000000b80472ca */ /* 0x000fe200000e0000 */
[----:B------:R-:W-:Y:S01]  /*b280*/  UISETP.NE.U32.AND UP0, UPT, UR6, URZ, UPT ;  /* 0x0000003f0600728c */ /* 0x000fe2000bf05070 */
[----:B------:R-:W-:-:S03]  /*b290*/  ULDC.64 UR12, c[0x0][0x208] ;  /* 0x00008200000c7ab9 */ /* 0x000fc60000000a00 */
[----:B------:R-:W-:-:S06]  /*b2a0*/  UISETP.NE.AND.EX UP1, UPT, UR7, URZ, UPT, UP0 ;  /* 0x0000003f0700728c */ /* 0x000fcc000bf25300 */
[----:B------:R-:W-:Y:S02]  /*b2b0*/  PLOP3.LUT P2, PT, PT, PT, UP1, 0x80, 0x0 ;  /* 0x000000000000781c */ /* 0x000fe40003f4f018 */
[----:B------:R-:W-:Y:S02]  /*b2c0*/  USHF.L.U64.HI UR10, UR4, 0x2, UR8 ;  /* 0x00000002040a7899 */ /* 0x000fe40008010208 */
[----:B------:R-:W-:Y:S01]  /*b2d0*/  USHF.L.U32 UR4, UR4, 0x2, URZ ;  /* 0x0000000204047899 */ /* 0x000fe2000800063f */
[----:B------:R-:W-:-:S03]  /*b2e0*/  ULDC.64 UR8, c[0x0][0xbd8] ;  /* 0x0002f60000087ab9 */ /* 0x000fc60000000a00 */
[----:B------:R-:W-:Y:S02]  /*b2f0*/  @UP1 UIADD3 UR6, UP2, UR4, UR6, URZ ;  /* 0x0000000604061290 */ /* 0x000fe4000ff5e03f */
[----:B------:R-:W-:Y:S02]  /*b300*/  UISETP.NE.U32.AND UP0, UPT, UR8, URZ, UPT ;  /* 0x0000003f0800728c */ /* 0x000fe4000bf05070 */
[----:B------:R-:W-:Y:S02]  /*b310*/  @UP1 UIADD3.X UR7, UR10, UR7, URZ, UP2, !UPT ;  /* 0x000000070a071290 */ /* 0x000fe400097fe43f */
[----:B------:R-:W-:Y:S01]  /*b320*/  IMAD.U32 R4, RZ, RZ, UR6 ;  /* 0x00000006ff047e24 */ /* 0x000fe2000f8e00ff */
[----:B------:R-:W-:Y:S02]  /*b330*/  UISETP.NE.AND.EX UP0, UPT, UR9, URZ, UPT, UP0 ;  /* 0x0000003f0900728c */ /* 0x000fe4000bf05300 */
[----:B------:R-:W-:Y:S01]  /*b340*/  UIADD3 UR4, UP1, UR4, UR8, URZ ;  /* 0x0000000804047290 */ /* 0x000fe2000ff3e03f */
[----:B------:R-:W-:-:S03]  /*b350*/  IMAD.U32 R5, RZ, RZ, UR7 ;  /* 0x00000007ff057e24 */ /* 0x000fc6000f8e00ff */
[----:B------:R-:W-:Y:S01]  /*b360*/  PLOP3.LUT P1, PT, PT, PT, UP0, 0x80, 0x0 ;  /* 0x000000000000781c */ /* 0x000fe20003f2f008 */
[----:B------:R-:W-:Y:S01]  /*b370*/  UIADD3.X UR6, UR10, UR9, URZ, UP1, !UPT ;  /* 0x000000090a067290 */ /* 0x000fe20008ffe43f */
[----:B------:R-:W2:Y:S01]  /*b380*/  @P2 LDG.E R4, desc[UR12][R4.64] ;  /* 0x0000000c04042981 */ /* 0x000ea2000c1e1900 */
[----:B------:R-:W-:Y:S02]  /*b390*/  IMAD.MOV.U32 R7, RZ, RZ, RZ ;  /* 0x000000ffff077224 */ /* 0x000fe400078e00ff */
[----:B------:R-:W-:Y:S02]  /*b3a0*/  IMAD.U32 R2, RZ, RZ, UR4 ;  /* 0x00000004ff027e24 */ /* 0x000fe4000f8e00ff */
[----:B------:R-:W-:Y:S01]  /*b3b0*/  IMAD.U32 R3, RZ, RZ, UR6 ;  /* 0x00000006ff037e24 */ /* 0x000fe2000f8e00ff */
[----:B------:R-:W-:Y:S01]  /*b3c0*/  ULDC UR4, c[0x0][0xa88] ;  /* 0x0002a20000047ab9 */ /* 0x000fe20000000800 */
[----:B------:R-:W-:-:S04]  /*b3d0*/  ISETP.GT.AND P0, PT, R193, 0x7f, PT ;  /* 0x0000007fc100780c */ /* 0x000fc80003f04270 */
[----:B------:R0:W5:Y:S01]  /*b3e0*/  @P1 LDG.E R7, desc[UR12][R2.64] ;  /* 0x0000000c02071981 */ /* 0x000162000c1e1900 */
[----:B--2---:R-:W-:Y:S01]  /*b3f0*/  @P2 R2UR UR4, R4 ;  /* 0x00000000040422ca */ /* 0x004fe200000e0000 */
        /* <DEDUP_REMOVED lines=8> */
.L_x_2045:
[----:B------:R-:W-:Y:S01]  /*b480*/  R2UR UR8, R185 ;  /* 0x00000000b90872ca */ /* 0x000fe200000e0000 */
[----:B------:R-:W-:Y:S01]  /*b490*/  BSSY B1, `(.L_x_2046) ;  /* 0x0000025000017945 */ /* 0x000fe20003800000 */
[----:B------:R-:W-:Y:S02]  /*b4a0*/  R2UR UR7, R184 ;  /* 0x00000000b80772ca */ /* 0x000fe400000e0000 */
[----:B------:R-:W-:Y:S02]  /*b4b0*/  R2UR UR6, R186 ;  /* 0x00000000ba0672ca */ /* 0x000fe400000e0000 */
[----:B------:R-:W-:Y:S02]  /*b4c0*/  SHF.R.S32.HI R8, RZ, 0x1f, R17 ;  /* 0x0000001fff087819 */ /* 0x000fe40000011411 */
[----:B-----5:R-:W-:-:S05]  /*b4d0*/  SHF.R.S32.HI R6, RZ, 0x1f, R7 ;  /* 0x0000001fff067819 */ /* 0x020fca0000011407 */
[----:B------:R-:W-:Y:S02]  /*b4e0*/  USHF.R.S32.HI UR8, URZ, 0x1f, UR8 ;  /* 0x0000001f3f087899 */ /* 0x000fe40008011408 */
[----:B------:R-:W-:Y:S02]  /*b4f0*/  USEL UR9, UR7, URZ, !UP0 ;  /* 0x0000003f07097287 */ /* 0x000fe4000c000000 */
[----:B------:R-:W-:Y:S01]  /*b500*/  USEL UR10, UR6, URZ, !UP0 ;  /* 0x0000003f060a7287 */ /* 0x000fe2000c000000 */
[----:B------:R-:W-:Y:S11]  /*b510*/  @P0 BRA `(.L_x_2047) ;  /* 0x0000000000700947 */ /* 0x000ff60003800000 */
[----:B------:R-:W0:Y:S01]  /*b520*/  S2R R2, SR_TID.X ;  /* 0x0000000000027919 */ /* 0x000e220000002100 */
[----:B------:R-:W-:-:S13]  /*b530*/  R2UR UR6, R187 ;  /* 0x00000000bb0672ca */ /* 0x000fda00000e0000 */
[----:B------:R-:W-:-:S04]  /*b540*/  IMAD.U32 R0, RZ, RZ, UR6 ;  /* 0x00000006ff007e24 */ /* 0x000fc8000f8e00ff */
[----:B0-----:R-:W-:-:S04]  /*b550*/  IMAD R0, R0, 0x80, R2 ;  /* 0x0000008000007824 */ /* 0x001fc800078e0202 */
[----:B------:R-:W-:-:S05]  /*b560*/  VIADD R0, R0, 0xffffff80 ;  /* 0xffffff8000007836 */ /* 0x000fca0000000000 */
[----:B------:R-:W-:-:S13]  /*b570*/  ISETP.GE.AND P0, PT, R0, UR4, PT ;  /* 0x0000000400007c0c */ /* 0x000fda000bf06270 */
[----:B------:R-:W-:Y:S05]  /*b580*/  @P0 BRA `(.L_x_2047) ;  /* 0x0000000000540947 */ /* 0x000fea0003800000 */
[----:B------:R-:W-:Y:S01]  /*b590*/  R2UR UR7, R185 ;  /* 0x00000000b90772ca */ /* 0x000fe200000e0000 */
[----:B------:R-:W-:Y:S01]  /*b5a0*/  ULDC.64 UR12, c[0x0][0xb70] ;  /* 0x0002dc00000c7ab9 */ /* 0x000fe20000000a00 */
[C---:B------:R-:W-:Y:S01]  /*b5b0*/  IADD3 R2, P0, R0.reuse, R7, RZ ;  /* 0x0000000700027210 */ /* 0x040fe20007f1e0ff */
        /* <DEDUP_REMOVED lines=18> */
.L_x_2047:
[----:B------:R-:W-:Y:S05]  /*b6e0*/  BSYNC B1 ;  /* 0x0000000000017941 */ /* 0x000fea0003800000 */
.L_x_2046:
[----:B------:R-:W-:Y:S01]  /*b6f0*/  R2UR UR11, R187 ;  /* 0x00000000bb0b72ca */ /* 0x000fe200000e0000 */
[----:B------:R-:W-:Y:S01]  /*b700*/  ULDC.64 UR6, c[0x0][0xaa0] ;  /* 0x0002a80000067ab9 */ /* 0x000fe20000000a00 */
[----:B------:R-:W-:Y:S01]  /*b710*/  R2UR UR14, R185 ;  /* 0x00000000b90e72ca */ /* 0x000fe200000e0000 */
[----:B------:R-:W-:Y:S01]  /*b720*/  IMAD.MOV.U32 R2, RZ, RZ, R17 ;  /* 0x000000ffff027224 */ /* 0x000fe200078e0011 */
[----:B------:R-:W-:Y:S01]  /*b730*/  ULDC.64 UR12, c[0x0][0xae0] ;  /* 0x0002b800000c7ab9 */ /* 0x000fe20000000a00 */
[----:B0-----:R-:W-:Y:S01]  /*b740*/  IMAD.MOV.U32 R3, RZ, RZ, R8 ;  /* 0x000000ffff037224 */ /* 0x001fe200078e0008 */
[----:B------:R-:W-:Y:S01]  /*b750*/  BSSY B1, `(.L_x_2048) ;  /* 0x000002e000017945 */ /* 0x000fe20003800000 */
[----:B------:R-:W-:Y:S02]  /*b760*/  IMAD R0, R6, UR6, RZ ;  /* 0x0000000606007c24 */ /* 0x000fe4000f8e02ff */
[----:B------:R-:W-:Y:S01]  /*b770*/  IMAD.WIDE.U32 R2, R7, UR6, R2 ;  /* 0x0000000607027c25 */ /* 0x000fe2000f8e0002 */
[----:B------:R-:W-:-:S03]  /*b780*/  UIMAD UR6, UR8, UR12, URZ ;  /* 0x0000000c080672a4 */ /* 0x000fc6000f8e023f */
[----:B------:R-:W-:Y:S01]  /*b790*/  IMAD R7, R7, UR7, R0 ;  /* 0x0000000707077c24 */ /* 0x000fe2000f8e0200 */
[----:B------:R-:W-:Y:S01]  /*b7a0*/  UIMAD UR7, UR11, -0x80, UR4 ;  /* 0xffffff800b0778a4 */ /* 0x000fe2000f8e0204 */
[----:B------:R-:W-:Y:S01]  /*b7b0*/  IMAD.U32 R5, RZ, RZ, UR12 ;  /* 0x0000000cff057e24 */ /* 0x000fe2000f8e00ff */
[----:B------:R-:W-:Y:S01]  /*b7c0*/  UIMAD UR6, UR14, UR13, UR6 ;  /* 0x0000000d0e0672a4 */ /* 0x000fe2000f8e0206 */
[----:B------:R-:W-:Y:S01]  /*b7d0*/  IMAD.IADD R3, R3, 0x1, R7 ;  /* 0x0000000103037824 */ /* 0x000fe200078e0207 */
[----:B------:R-:W-:Y:S01]  /*b7e0*/  SHF.R.S32.HI R7, RZ, 0x1f, R18 ;  /* 0x0000001fff077819 */ /* 0x000fe20000011412 */
[----:B------:R-:W-:Y:S01]  /*b7f0*/  ULDC.64 UR12, c[0x0][0xae8] ;  /* 0x0002ba00000c7ab9 */ /* 0x000fe20000000a00 */
[----:B------:R-:W-:Y:S01]  /*b800*/  ISETP.GE.AND P2, PT, R18, UR7, PT ;  /* 0x0000000712007c0c */ /* 0x000fe2000bf46270 */
[----:B------:R-:W-:Y:S01]  /*b810*/  IMAD.WIDE.U32 R2, R5, UR14, R2 ;  /* 0x0000000e05027c25 */ /* 0x000fe2000f8e0002 */
[----:B------:R-:W-:-:S03]  /*b820*/  UIMAD UR4, UR10, UR12, URZ ;  /* 0x0000000c0a0472a4 */ /* 0x000fc6000f8e023f */
[C---:B------:R-:W-:Y:S01]  /*b830*/  VIADD R4, R18.reuse, 0x60 ;  /* 0x0000006012047836 */ /* 0x040fe20000000000 */
[----:B------:R-:W-:Y:S01]  /*b840*/  UIMAD UR4, UR9, UR13, UR4 ;  /* 0x0000000d090472a4 */ /* 0x000fe2000f8e0204 */
[----:B------:R-:W-:Y:S02]  /*b850*/  VIADD R0, R18, 0x20 ;  /* 0x0000002012007836 */ /* 0x000fe40000000000 */
[----:B------:R-:W-:Y:S01]  /*b860*/  VIADD R3, R3, UR6 ;  /* 0x0000000603037c36 */ /* 0x000fe20008000000 */
[----:B------:R-:W-:Y:S01]  /*b870*/  ISETP.GE.AND P0, PT, R4, UR7, PT ;  /* 0x0000000704007c0c */ /* 0x000fe2000bf06270 */
[----:B------:R-:W-:Y:S01]  /*b880*/  IMAD.U32 R5, RZ, RZ, UR12 ;  /* 0x0000000cff057e24 */ /* 0x000fe2000f8e00ff */
[----:B------:R-:W-:Y:S01]  /*b890*/  ISETP.GE.AND P3, PT, R0, UR7, PT ;  /* 0x0000000700007c0c */ /* 0x000fe2000bf66270 */
[----:B------:R-:W-:Y:S02]  /*b8a0*/  VIADD R0, R18, 0x40 ;  /* 0x0000004012007836 */ /* 0x000fe40000000000 */
[----:B------:R-:W-:-:S03]  /*b8b0*/  IMAD.WIDE.U32 R4, R5, UR9, R2 ;  /* 0x0000000905047c25 */ /* 0x000fc6000f8e0002 */
[----:B------:R-:W-:Y:S01]  /*b8c0*/  ISETP.GE.AND P1, PT, R0, UR7, PT ;  /* 0x0000000700007c0c */ /* 0x000fe2000bf26270 */
[----:B------:R-:W-:Y:S02]  /*b8d0*/  IMAD.U32 R9, RZ, RZ, UR11 ;  /* 0x0000000bff097e24 */ /* 0x000fe4000f8e00ff */
[----:B------:R-:W-:Y:S02]  /*b8e0*/  IMAD.MOV.U32 R6, RZ, RZ, R18 ;  /* 0x000000ffff067224 */ /* 0x000fe400078e0012 */
[----:B------:R-:W-:Y:S02]  /*b8f0*/  VIADD R11, R5, UR4 ;  /* 0x00000004050b7c36 */ /* 0x000fe40008000000 */
[----:B------:R-:W-:Y:S01]  /*b900*/  IMAD.WIDE R6, R9, 0x80, R6 ;  /* 0x0000008009067825 */ /* 0x000fe200078e0206 */
[----:B------:R-:W-:Y:S06]  /*b910*/  @P2 BRA `(.L_x_2049) ;  /* 0x0000000000442947 */ /* 0x000fec0003800000 */
        /* <DEDUP_REMOVED lines=17> */
.L_x_2049:
[----:B------:R-:W-:Y:S05]  /*ba30*/  BSYNC B1 ;  /* 0x0000000000017941 */ /* 0x000fea0003800000 */
.L_x_2048:
        /* <DEDUP_REMOVED lines=21> */
.L_x_2051:
[----:B------:R-:W-:Y:S05]  /*bb90*/  BSYNC B1 ;  /* 0x0000000000017941 */ /* 0x000fea0003800000 */
.L_x_2050:
[----:B------:R-:W-:Y:S04]  /*bba0*/  BSSY B1, `(.L_x_2052) ;  /* 0x0000015000017945 */ /* 0x000fe80003800000 */
[----:B------:R-:W-:Y:S05]  /*bbb0*/  @P1 BRA `(.L_x_2053) ;  /* 0x00000000004c1947 */ /* 0x000fea0003800000 */
[----:B01----:R-:W-:Y:S01]  /*bbc0*/  IADD3 R9, P1, R6, 0x40, RZ ;  /* 0x0000004006097810 */ /* 0x003fe20007f3e0ff */
        /* <DEDUP_REMOVED lines=18> */
.L_x_2053:
[----:B------:R-:W-:Y:S05]  /*bcf0*/  BSYNC B1 ;  /* 0x0000000000017941 */ /* 0x000fea0003800000 */
.L_x_2052:
        /* <DEDUP_REMOVED lines=20> */
.L_x_2044:
[----:B------:R-:W-:Y:S05]  /*be40*/  BSYNC B0 ;  /* 0x0000000000007941 */ /* 0x000fea0003800000 */
.L_x_2035:
[----:B------:R-:W-:Y:S02]  /*be50*/  ULDC UR4, c[0x0][0xc14] ;  /* 0x0003050000047ab9 */ /* 0x000fe40000000800 */
[----:B------:R-:W-:-:S13]  /*be60*/  ISETP.GE.AND P0, PT, R47, UR4, PT ;  /* 0x000000042f007c0c */ /* 0x000fda000bf06270 */
[----:B------:R-:W-:Y:S05]  /*be70*/  @!P0 BRA `(.L_x_2054) ;  /* 0xffffff4c00d08947 */ /* 0x000fea000383ffff */
[----:B------:R-:W-:Y:S05]  /*be80*/  EXIT ;  /* 0x000000000000794d */ /* 0x000fea0003800000 */
.L_x_1999:
        /* <DEDUP_REMOVED lines=38> */
[----:B-1----:R-:W-:Y:S01]  /*c0f0*/  SEL R3, R6, RZ, P0 ;  /* 0x000000ff06037207 */ /* 0x002fe20000000000 */
[----:B------:R-:W-:Y:S01]  /*c100*/  IMAD.MOV.U32 R6, RZ, RZ, RZ ;  /* 0x000000ffff067224 */ /* 0x000fe200078e00ff */
        /* <DEDUP_REMOVED lines=10> */
[----:B-1----:R-:W-:-:S05]  /*c1b0*/  SEL R5, R5, RZ, P0 ;  /* 0x000000ff05057207 */ /* 0x002fca0000000000 */
[----:B------:R-:W-:-:S05]  /*c1c0*/  IMAD.IADD R4, R2, 0x1, R5 ;  /* 0x0000000102047824 */ /* 0x000fca00078e0205 */
        /* <DEDUP_REMOVED lines=10> */
.L_x_2059:
[----:B------:R-:W-:Y:S02]  /*c270*/  VIADD R6, R6, 0x1f ;  /* 0x0000001f06067836 */ /* 0x000fe40000000000 */
[----:B------:R-:W-:-:S03]  /*c280*/  IMAD.U32 R19, RZ, RZ, UR7 ;  /* 0x00000007ff137e24 */ /* 0x000fc6000f8e00ff */
[----:B------:R-:W-:-:S13]  /*c290*/  ISETP.GE.AND P0, PT, R6, UR5, PT ;  /* 0x0000000506007c0c */ /* 0x000fda000bf06270 */
[----:B------:R-:W-:Y:S05]  /*c2a0*/  @P0 BRA `(.L_x_2056) ;  /* 0x0000000400cc0947 */ /* 0x000fea0003800000 */
[----:B------:R-:W0:Y:S01]  /*c2b0*/  S2R R2, SR_TID.X ;  /* 0x0000000000027919 */ /* 0x000e220000002100 */
        /* <DEDUP_REMOVED lines=11> */
.L_x_2058:
[----:B------:R-:W-:Y:S05]  /*c370*/  BSYNC B0 ;  /* 0x0000000000007941 */ /* 0x000fea0003800000 */
.L_x_2057:
        /* <DEDUP_REMOVED lines=25> */
.L_x_2055:
        /* <DEDUP_REMOVED lines=21> */
.L_x_2060:
[----:B-1----:R-:W-:Y:S01]  /*c660*/  IMAD.MOV R2, RZ, RZ, -R3 ;  /* 0x000000ffff027224 */ /* 0x002fe200078e0a03 */
[----:B--2---:R-:W-:Y:S01]  /*c670*/  IABS R4, R6 ;  /* 0x0000000600047213 */ /* 0x004fe20000000000 */
[----:B---3--:R-:W-:Y:S02]  /*c680*/  IMAD R16, R16, UR4, R7 ;  /* 0x0000000410107c24 */ /* 0x008fe4000f8e0207 */
[----:B------:R-:W-:Y:S02]  /*c690*/  IMAD R5, R2, R11, RZ ;  /* 0x0000000b02057224 */ /* 0x000fe400078e02ff */
[----:B------:R-:W-:Y:S02]  /*c6a0*/  IMAD.MOV.U32 R2, RZ, RZ, RZ ;  /* 0x000000ffff027224 */ /* 0x000fe400078e00ff */
[----:B------:R-:W-:Y:S02]  /*c6b0*/  IMAD.MOV R4, RZ, RZ, -R4 ;  /* 0x000000ffff047224 */ /* 0x000fe400078e0a04 */
[----:B------:R-:W-:Y:S01]  /*c6c0*/  IMAD.HI.U32 R2, R3, R5, R2 ;  /* 0x0000000503027227 */ /* 0x000fe200078e0002 */
[----:B------:R-:W-:-:S04]  /*c6d0*/  IADD3 R5, -R16, UR6, RZ ;  /* 0x0000000610057c10 */ /* 0x000fc8000fffe1ff */
        /* <DEDUP_REMOVED lines=18> */
[----:B------:R-:W-:-:S03]  /*c800*/  IMAD.IADD R4, R5, 0x1, R4 ;  /* 0x0000000105047824 */ /* 0x000fc600078e0204 */
[----:B------:R-:W-:-:S04]  /*c810*/  IABS R7, R8 ;  /* 0x0000000800077213 */ /* 0x000fc80000000000 */
[----:B------:R-:W1:Y:S08]  /*c820*/  I2F.RP R10, R7 ;  /* 0x00000007000a7306 */ /* 0x000e700000209400 */
[----:B-1----:R-:W1:Y:S02]  /*c830*/  MUFU.RCP R10, R10 ;  /* 0x0000000a000a7308 */ /* 0x002e640000001000 */
[----:B-1----:R-:W-:-:S06]  /*c840*/  VIADD R2, R10, 0xffffffe ;  /* 0x0ffffffe0a027836 */ /* 0x002fcc0000000000 */
[----:B------:R1:W2:Y:S02]  /*c850*/  F2I.FTZ.U32.TRUNC.NTZ R3, R2 ;  /* 0x0000000200037305 */ /* 0x0002a4000021f000 */
[----:B-1----:R-:W-:Y:S02]  /*c860*/  IMAD.MOV.U32 R2, RZ, RZ, RZ ;  /* 0x000000ffff027224 */ /* 0x002fe400078e00ff */
[----:B--2---:R-:W-:-:S04]  /*c870*/  IMAD.MOV R6, RZ, RZ, -R3 ;  /* 0x000000ffff067224 */ /* 0x004fc800078e0a03 */
        /* <DEDUP_REMOVED lines=22> */
.L_x_2056:
[----:B------:R-:W-:Y:S02]  /*c9e0*/  IMAD.MOV.U32 R17, RZ, RZ, RZ ;  /* 0x000000ffff117224 */ /* 0x000fe400078e00ff */
[----:B------:R-:W-:Y:S02]  /*c9f0*/  IMAD.U32 R16, RZ, RZ, UR6 ;  /* 0x00000006ff107e24 */ /* 0x000fe4000f8e00ff */
[----:B------:R-:W-:-:S07]  /*ca00*/  IMAD.MOV.U32 R18, RZ, RZ, RZ ;  /* 0x000000ffff127224 */ /* 0x000fce00078e00ff */
.L_x_2061:
[----:B------:R-:W1:Y:S01]  /*ca10*/  S2R R2, SR_TID.X ;  /* 0x0000000000027919 */ /* 0x000e620000002100 */
[----:B------:R-:W-:Y:S01]  /*ca20*/  STL [R1+0x20], RZ ;  /* 0x000020ff01007387 */ /* 0x000fe20000100800 */
        /* <DEDUP_REMOVED lines=10> */
[----:B------:R1:W-:Y:S03]  /*cad0*/  STL [R1], RZ ;  /* 0x000000ff01007387 */ /* 0x0003e60000100800 */
[----:B------:R-:W-:Y:S05]  /*cae0*/  @P0 BRA `(.L_x_2062) ;  /* 0x0000004000980947 */ /* 0x000fea0003800000 */
[----:B-1----:R-:W-:Y:S01]  /*caf0*/  IMAD.MOV.U32 R0, RZ, RZ, 0x1 ;  /* 0x00000001ff007424 */ /* 0x002fe200078e00ff */
[----:B------:R1:W-:Y:S01]  /*cb00*/  STL [R1], RZ ;  /* 0x000000ff01007387 */ /* 0x0003e20000100800 */
[----:B------:R-:W-:Y:S01]  /*cb10*/  ULDC UR38, c[0x0][0xc] ;  /* 0x0000030000267ab9 */ /* 0x000fe20000000800 */
[----:B------:R-:W-:Y:S02]  /*cb20*/  ULDC.64 UR36, c[0x0][0x198] ;  /* 0x0000660000247ab9 */ /* 0x000fe40000000a00 */
[----:B------:R1:W-:Y:S04]  /*cb30*/  STL [R1+0x8], R0 ;  /* 0x0000080001007387 */ /* 0x0003e80000100800 */
[----:B------:R1:W-:Y:S02]  /*cb40*/  STL [R1+0x20], RZ ;  /* 0x000020ff01007387 */ /* 0x0003e40000100800 */
.L_x_2129:
[----:B--2---:R-:W2:Y:S01]  /*cb50*/  LDC.64 R2, c[0x0][0xc60] ;  /* 0x00031800ff027b82 */ /* 0x004ea20000000a00 */
[----:B------:R-:W-:Y:S01]  /*cb60*/  ULDC.64 UR4, c[0x0][0x208] ;  /* 0x0000820000047ab9 */ /* 0x000fe20000000a00 */
[----:B--2---:R-:W-:-:S05]  /*cb70*/  IMAD.WIDE R2, R19, 0x4, R2 ;  /* 0x0000000413027825 */ /* 0x004fca00078e0202 */
[----:B------:R-:W2:Y:S01]  /*cb80*/  LDG.E R5, desc[UR4][R2.64] ;  /* 0x0000000402057981 */ /* 0x000ea2000c1e1900 */
[----:B------:R-:W-:Y:S05]  /*cb90*/  YIELD ;  /* 0x0000000000007946 */ /* 0x000fea0003800000 */
[----:B------:R-:W-:Y:S01]  /*cba0*/  ULDC.64 UR4, c[0x0][0xa28] ;  /* 0x00028a0000047ab9 */ /* 0x000fe20000000a00 */
[----:B-1----:R-:W-:Y:S01]  /*cbb0*/  IMAD.MOV.U32 R0, RZ, RZ, RZ ;  /* 0x000000ffff007224 */ /* 0x002fe200078e00ff */
[----:B------:R-:W-:Y:S01]  /*cbc0*/  ISETP.NE.U32.AND P0, PT, RZ, UR4, PT ;  /* 0x00000004ff007c0c */ /* 0x000fe2000bf05070 */
[----:B------:R-:W-:Y:S01]  /*cbd0*/  ULDC.64 UR8, c[0x0][0x208] ;  /* 0x0000820000087ab9 */ /* 0x000fe20000000a00 */
[----:B------:R-:W-:Y:S01]  /*cbe0*/  IMAD.MOV.U32 R6, RZ, RZ, RZ ;  /* 0x000000ffff067224 */ /* 0x000fe200078e00ff */
[----:B------:R-:W-:Y:S01]  /*cbf0*/  ULDC.64 UR6, c[0x0][0xa08] ;  /* 0x0002820000067ab9 */ /* 0x000fe20000000a00 */
[----:B------:R-:W-:-:S02]  /*cc00*/  ISETP.NE.AND.EX P0, PT, RZ, UR5, PT, P0 ;  /* 0x00000005ff007c0c */ /* 0x000fc4000bf05300 */
[----:B--2---:R-:W-:Y:S01]  /*cc10*/  SHF.R.S32.HI R4, RZ, 0x1f, R5 ;  /* 0x0000001fff047819 */ /* 0x004fe20000011405 */
[----:B------:R-:W-:-:S10]  /*cc20*/  IMAD.SHL.U32 R11, R5, 0x4, RZ ;  /* 0x00000004050b7824 */ /* 0x000fd400078e00ff */
[C---:B------:R-:W-:Y:S01]  /*cc30*/  @P0 LEA R2, P1, R5.reuse, UR4, 0x2 ;  /* 0x0000000405020c11 */ /* 0x040fe2000f8210ff */
[----:B------:R1:W-:Y:S03]  /*cc40*/  STL [R1+0x10], R5 ;  /* 0x0000100501007387 */ /* 0x0003e60000100800 */
[C-C-:B------:R-:W-:Y:S01]  /*cc50*/  @P0 LEA.HI.X R3, R5.reuse, UR5, R4.reuse, 0x2, P1 ;  /* 0x0000000505030c11 */ /* 0x140fe200088f1404 */
[----:B------:R-:W-:Y:S02]  /*cc60*/  ULDC.64 UR4, c[0x0][0xa18] ;  /* 0x0002860000047ab9 */ /* 0x000fe40000000a00 */
[----:B------:R-:W-:Y:S02]  /*cc70*/  ISETP.NE.U32.AND P1, PT, RZ, UR4, PT ;  /* 0x00000004ff007c0c */ /* 0x000fe4000bf25070 */
[----:B------:R2:W5:Y:S01]  /*cc80*/  @P0 LDG.E R0, desc[UR8][R2.64] ;  /* 0x0000000802000981 */ /* 0x000562000c1e1900 */
[----:B------:R-:W-:-:S02]  /*cc90*/  SHF.L.U64.HI R10, R5, 0x2, R4 ;  /* 0x00000002050a7819 */ /* 0x000fc40000010204 */
[----:B------:R-:W-:Y:S01]  /*cca0*/  ISETP.NE.AND.EX P1, PT, RZ, UR5, PT, P1 ;  /* 0x00000005ff007c0c */ /* 0x000fe2000bf25310 */
[----:B------:R-:W-:Y:S04]  /*ccb0*/  STL [R1+0x18], R11 ;  /* 0x0000180b01007387 */ /* 0x000fe80000100800 */
[----:B------:R-:W-:Y:S08]  /*ccc0*/  STL [R1+0x1c], R10 ;  /* 0x00001c0a01007387 */ /* 0x000ff00000100800 */
[----:B------:R-:W-:-:S04]  /*ccd0*/  @P1 IADD3 R8, P0, R11, UR4, RZ ;  /* 0x000000040b081c10 */ /* 0x000fc8000ff1e0ff */
[C---:B------:R-:W-:Y:S01]  /*cce0*/  @P1 IADD3.X R9, R10.reuse, UR5, RZ, P0, !PT ;  /* 0x000000050a091c10 */ /* 0x040fe200087fe4ff */
[----:B------:R-:W-:Y:S02]  /*ccf0*/  ULDC.64 UR4, c[0x0][0xa00] ;  /* 0x0002800000047ab9 */ /* 0x000fe40000000a00 */
[----:B------:R-:W-:Y:S02]  /*cd00*/  ISETP.NE.U32.AND P2, PT, RZ, UR4, PT ;  /* 0x00000004ff007c0c */ /* 0x000fe4000bf45070 */
[C---:B--2---:R-:W-:Y:S02]  /*cd10*/  IADD3 R2, P0, R11.reuse, UR4, RZ ;  /* 0x000000040b027c10 */ /* 0x044fe4000ff1e0ff */
[----:B------:R-:W-:Y:S02]  /*cd20*/  ISETP.NE.AND.EX P2, PT, RZ, UR5, PT, P2 ;  /* 0x00000005ff007c0c */ /* 0x000fe4000bf45320 */
[----:B------:R-:W-:Y:S01]  /*cd30*/  IADD3.X R3, R10, UR5, RZ, P0, !PT ;  /* 0x000000050a037c10 */ /* 0x000fe200087fe4ff */
[----:B------:R-:W-:Y:S01]  /*cd40*/  ULDC UR4, c[0x0][0x288] ;  /* 0x0000a20000047ab9 */ /* 0x000fe20000000800 */
[----:B------:R-:W-:-:S04]  /*cd50*/  IADD3 R4, P0, R11, UR6, RZ ;  /* 0x000000060b047c10 */ /* 0x000fc8000ff1e0ff */
[----:B-1----:R-:W-:-:S05]  /*cd60*/  IADD3.X R5, R10, UR7, RZ, P0, !PT ;  /* 0x000000070a057c10 */ /* 0x002fca00087fe4ff */
[----:B------:R-:W2:Y:S01]  /*cd70*/  @P2 LDG.E R6, desc[UR8][R2.64] ;  /* 0x0000000802062981 */ /* 0x000ea2000c1e1900 */
[----:B------:R-:W-:-:S04]  /*cd80*/  ISETP.NE.U32.AND P0, PT, RZ, UR6, PT ;  /* 0x00000006ff007c0c */ /* 0x000fc8000bf05070 */
[----:B------:R-:W-:Y:S01]  /*cd90*/  ISETP.NE.AND.EX P0, PT, RZ, UR7, PT, P0 ;  /* 0x00000007ff007c0c */ /* 0x000fe2000bf05300 */
[----:B--2---:R1:W-:Y:S02]  /*cda0*/  STL [R1+0x24], R6 ;  /* 0x0000240601007387 */ /* 0x0043e40000100800 */
[----:B-1----:R-:W-:Y:S01]  /*cdb0*/  IMAD.U32 R6, RZ, RZ, UR4 ;  /* 0x00000004ff067e24 */ /* 0x002fe2000f8e00ff */
[----:B------:R-:W-:Y:S02]  /*cdc0*/  ULDC.64 UR4, c[0x0][0x3f8] ;  /* 0x0000fe0000047ab9 */ /* 0x000fe40000000a00 */
[----:B------:R-:W-:-:S03]  /*cdd0*/  UISETP.NE.U32.AND UP0, UPT, UR4, URZ, UPT ;  /* 0x0000003f0400728c */ /* 0x000fc6000bf05070 */
[----:B------:R-:W-:Y:S01]  /*cde0*/  ULDC UR4, c[0x0][0x404] ;  /* 0x0001010000047ab9 */ /* 0x000fe20000000800 */
[----:B------:R-:W-:Y:S01]  /*cdf0*/  UISETP.NE.AND.EX UP0, UPT, UR5, URZ, UPT, UP0 ;  /* 0x0000003f0500728c */ /* 0x000fe2000bf05300 */
[----:B------:R1:W5:Y:S02]  /*ce00*/  @P1 LDG.E R6, desc[UR8][R8.64] ;  /* 0x0000000808061981 */ /* 0x000364000c1e1900 */
[----:B------:R-:W-:Y:S01]  /*ce10*/  ULDC UR5, c[0x0][0x2e0] ;  /* 0x0000b80000057ab9 */ /* 0x000fe20000000800 */
[----:B------:R-:W-:-:S04]  /*ce20*/  USEL UR4, UR4, 0x1, UP0 ;  /* 0x0000000104047887 */ /* 0x000fc80008000000 */
[----:B------:R-:W-:-:S06]  /*ce30*/  UIMAD UR4, UR4, UR5, URZ ;  /* 0x00000005040472a4 */ /* 0x000fcc000f8e023f */
[----:B------:R-:W-:Y:S01]  /*ce40*/  IMAD.U32 R7, RZ, RZ, UR4 ;  /* 0x00000004ff077e24 */ /* 0x000fe2000f8e00ff */
[----:B-1----:R-:W-:Y:S06]  /*ce50*/  @P1 BRA `(.L_x_2063) ;  /* 0x0000000000141947 */ /* 0x002fec0003800000 */
[----:B------:R-:W-:Y:S05]  /*ce60*/  @!P2 BRA `(.L_x_2063) ;  /* 0x000000000010a947 */ /* 0x000fea0003800000 */
[----:B------:R-:W-:Y:S02]  /*ce70*/  ULDC.64 UR4, c[0x0][0x208] ;  /* 0x0000820000047ab9 */ /* 0x000fe40000000a00 */
[----:B-----5:R-:W2:Y:S04]  /*ce80*/  LDG.E R6, desc[UR4][R2.64] ;  /* 0x0000000402067981 */ /* 0x020ea8000c1e1900 */
[----:B------:R-:W2:Y:S02]  /*ce90*/  LDG.E R9, desc[UR4][R2.64+0x4] ;  /* 0x0000040402097981 */ /* 0x000ea4000c1e1900 */
[----:B--2---:R-:W-:-:S07]  /*cea0*/  IMAD.IADD R6, R9, 0x1, -R6 ;  /* 0x0000000109067824 */ /* 0x004fce00078e0a06 */
.L_x_2063:
[----:B------:R-:W-:Y:S01]  /*ceb0*/  IMAD.MOV.U32 R3, RZ, RZ, RZ ;  /* 0x000000ffff037224 */ /* 0x000fe200078e00ff */
[----:B------:R-:W-:-:S05]  /*cec0*/  ULDC.64 UR4, c[0x0][0x208] ;  /* 0x0000820000047ab9 */ /* 0x000fca0000000a00 */
[----:B------:R-:W2:Y:S01]  /*ced0*/  @P0 LDG.E R3, desc[UR4][R4.64] ;  /* 0x0000000404030981 */ /* 0x000ea2000c1e1900 */
[----:B------:R-:W-:Y:S02]  /*cee0*/  ULDC.64 UR4, c[0x0][0xa20] ;  /* 0x0002880000047ab9 */ /* 0x000fe40000000a00 */
[----:B------:R-:W-:-:S04]  /*cef0*/  ISETP.NE.U32.AND P1, PT, RZ, UR4, PT ;  /* 0x00000004ff007c0c */ /* 0x000fc8000bf25070 */
[----:B------:R-:W-:Y:S01]  /*cf00*/  ISETP.NE.AND.EX P1, PT, RZ, UR5, PT, P1 ;  /* 0x00000005ff007c0c */ /* 0x000fe2000bf25310 */
[----:B--2--5:R-:W-:-:S05]  /*cf10*/  IMAD.IADD R2, R3, 0x1, R0 ;  /* 0x0000000103027824 */ /* 0x024fca00078e0200 */
[----:B------:R1:W-:Y:S07]  /*cf20*/  STL [R1+0x4], R2 ;  /* 0x0000040201007387 */ /* 0x0003ee0000100800 */
[----:B------:R-:W-:Y:S05]  /*cf30*/  @!P1 BRA `(.L_x_2064) ;  /* 0x0000000000149947 */ /* 0x000fea0003800000 */
[----:B-1----:R-:W-:Y:S01]  /*cf40*/  IADD3 R2, P0, R11, UR4, RZ ;  /* 0x000000040b027c10 */ /* 0x002fe2000ff1e0ff */
[----:B------:R-:W-:-:S03]  /*cf50*/  ULDC.64 UR6, c[0x0][0x208] ;  /* 0x0000820000067ab9 */ /* 0x000fc60000000a00 */
[----:B------:R-:W-:-:S05]  /*cf60*/  IADD3.X R3, R10, UR5, RZ, P0, !PT ;  /* 0x000000050a037c10 */ /* 0x000fca00087fe4ff */
[----:B------:R1:W5:Y:S01]  /*cf70*/  LDG.E R7, desc[UR6][R2.64] ;  /* 0x0000000602077981 */ /* 0x000362000c1e1900 */
[----:B------:R-:W-:Y:S05]  /*cf80*/  BRA `(.L_x_2065) ;  /* 0x0000000000147947 */ /* 0x000fea0003800000 */
.L_x_2064:
[----:B------:R-:W-:Y:S05]  /*cf90*/  @!P0 BRA `(.L_x_2065) ;  /* 0x0000000000108947 */ /* 0x000fea0003800000 */
[----:B------:R-:W-:Y:S02]  /*cfa0*/  ULDC.64 UR4, c[0x0][0x208] ;  /* 0x0000820000047ab9 */ /* 0x000fe40000000a00 */
[----:B------:R-:W2:Y:S04]  /*cfb0*/  LDG.E R7, desc[UR4][R4.64] ;  /* 0x0000000404077981 */ /* 0x000ea8000c1e1900 */
[----:B-1----:R-:W2:Y:S02]  /*cfc0*/  LDG.E R2, desc[UR4][R4.64+0x4] ;  /* 0x0000040404027981 */ /* 0x002ea4000c1e1900 */
[----:B--2---:R-:W-:-:S07]  /*cfd0*/  IMAD.IADD R7, R2, 0x1, -R7 ;  /* 0x0000000102077824 */ /* 0x004fce00078e0a07 */
.L_x_2065:
[----:B-----5:R-:W-:Y:S01]  /*cfe0*/  IMAD.IADD R7, R7, 0x1, -R0 ;  /* 0x0000000107077824 */ /* 0x020fe200078e0a00 */
[----:B------:R-:W-:Y:S01]  /*cff0*/  LEA R0, R17, 0xff, 0x7 ;  /* 0x000000ff11007811 */ /* 0x000fe200078e38ff */
[----:B------:R-:W-:Y:S03]  /*d000*/  BSSY B6, `(.L_x_2066) ;  /* 0x0000310000067945 */ /* 0x000fe60003800000 */
[C---:B------:R-:W-:Y:S01]  /*d010*/  IADD3 R6, R7.reuse, R0, -R6 ;  /* 0x0000000007067210 */ /* 0x040fe20007ffe806 */
[----:B------:R-:W-:-:S03]  /*d020*/  VIADD R7, R7, 0x7f ;  /* 0x0000007f07077836 */ /* 0x000fc60000000000 */
[----:B-1----:R-:W-:Y:S02]  /*d030*/  SHF.R.S32.HI R3, RZ, 0x1f, R6 ;  /* 0x0000001fff037819 */ /* 0x002fe40000011406 */
[----:B------:R-:W-:Y:S02]  /*d040*/  SHF.R.S32.HI R0, RZ, 0x1f, R7 ;  /* 0x0000001fff007819 */ /* 0x000fe40000011407 */
[----:B------:R-:W-:Y:S02]  /*d050*/  LEA.HI R3, R3, R6, RZ, 0x7 ;  /* 0x0000000603037211 */ /* 0x000fe400078f38ff */
[----:B------:R-:W-:Y:S02]  /*d060*/  LEA.HI R0, R0, R7, RZ, 0x7 ;  /* 0x0000000700007211 */ /* 0x000fe400078f38ff */
[----:B------:R-:W-:Y:S02]  /*d070*/  SHF.R.S32.HI R3, RZ, 0x7, R3 ;  /* 0x00000007ff037819 */ /* 0x000fe40000011403 */
[----:B------:R-:W-:-:S04]  /*d080*/  SHF.R.S32.HI R0, RZ, 0x7, R0 ;  /* 0x00000007ff007819 */ /* 0x000fc80000011400 */
[----:B------:R-:W-:-:S04]  /*d090*/  VIMNMX R2, R0, R3, PT ;  /* 0x0000000300027248 */ /* 0x000fc80003fe0100 */
[----:B------:R-:W-:Y:S01]  /*d0a0*/  ISETP.GT.AND P0, PT, R2, RZ, PT ;  /* 0x000000ff0200720c */ /* 0x000fe20003f04270 */
[----:B------:R1:W-:-:S12]  /*d0b0*/  STL [R1+0x14], R2 ;  /* 0x0000140201007387 */ /* 0x0003d80000100800 */
[----:B-1----:R-:W-:Y:S05]  /*d0c0*/  @P0 BRA `(.L_x_2067) ;  /* 0x0000000000480947 */ /* 0x002fea0003800000 */
[----:B------:R-:W1:Y:S02]  /*d0d0*/  S2R R2, SR_TID.X ;  /* 0x0000000000027919 */ /* 0x000e640000002100 */
        /* <DEDUP_REMOVED lines=15> */
[----:B-1----:R-:W-:Y:S01]  /*d1d0*/  IADD3 R16, R0, UR38, R7 ;  /* 0x0000002600107c10 */ /* 0x002fe2000fffe007 */
[----:B------:R-:W-:Y:S06]  /*d1e0*/  BRA `(.L_x_2068) ;  /* 0x0000002c00c47947 */ /* 0x000fec0003800000 */
.L_x_2067:
[----:B------:R-:W1:Y:S01]  /*d1f0*/  S2R R3, SR_CgaCtaId ;  /* 0x0000000000037919 */ /* 0x000e620000008800 */
[----:B------:R-:W-:-:S04]  /*d200*/  MOV R0, 0x400 ;  /* 0x0000040000007802 */ /* 0x000fc80000000f00 */
[----:B-1----:R-:W-:-:S05]  /*d210*/  LEA R2, R3, R0, 0x18 ;  /* 0x0000000003027211 */ /* 0x002fca00078ec0ff */
[----:B------:R1:W-:Y:S01]  /*d220*/  STL [R1+0xc], R2 ;  /* 0x00000c0201007387 */ /* 0x0003e20000100800 */
[----:B------:R-:W-:-:S05]  /*d230*/  VIADD R0, R2, 0x1c400 ;  /* 0x0001c40002007836 */ /* 0x000fca0000000000 */
[----:B------:R-:W-:-:S13]  /*d240*/  LOP3.LUT P0, RZ, R0, 0x3ff, RZ, 0xc0, !PT ;  /* 0x000003ff00ff7812 */ /* 0x000fda000780c0ff */
[----:B-1----:R-:W-:Y:S05]  /*d250*/  @!P0 BRA `(.L_x_2069) ;  /* 0x0000000000408947 */ /* 0x002fea0003800000 */
        /* <DEDUP_REMOVED lines=16> */
.L_x_2069:
        /* <DEDUP_REMOVED lines=17> */
[----:B01----:R-:W-:-:S07]  /*d470*/  IMAD.MOV.U32 R13, RZ, RZ, RZ ;  /* 0x000000ffff0d7224 */ /* 0x003fce00078e00ff */
[----:B------:R-:W-:-:S07]  /*d480*/  LEPC R20, `(.L_x_2071) ;  /* 0x000000001014794e */ /* 0x000fce0000000000 */
[----:B--2---:R-:W-:Y:S05]  /*d490*/  CALL.ABS.NOINC R2 ;  /* 0x0000000002007343 */ /* 0x004fea0003c00000 */
.L_x_2071:
        /* <DEDUP_REMOVED lines=16> */
.L_x_2070:
        /* <DEDUP_REMOVED lines=18> */
[----:B------:R-:W1:Y:S01]  /*d6c0*/  LDC R0, c[0x0][0x428] ;  /* 0x00010a00ff007b82 */ /* 0x000e620000000800 */
[----:B----4-:R-:W-:-:S06]  /*d6d0*/  IMAD.MOV.U32 R4, RZ, RZ, R7 ;  /* 0x000000ffff047224 */ /* 0x010fcc00078e0007 */
[----:B------:R2:W5:Y:S01]  /*d6e0*/  @P0 LDG.E R4, desc[UR6][R2.64] ;  /* 0x0000000602040981 */ /* 0x000562000c1e1900 */
[----:B------:R-:W-:Y:S01]  /*d6f0*/  IMAD R17, R17, 0x80, R8 ;  /* 0x0000008011117824 */ /* 0x000fe200078e0208 */
[----:B------:R-:W-:Y:S02]  /*d700*/  PLOP3.LUT P1, PT, P6, PT, PT, 0x8, 0x0 ;  /* 0x000000000000781c */ /* 0x000fe4000372e170 */
[----:B-1----:R-:W-:Y:S01]  /*d710*/  ISETP.NE.AND P0, PT, R0, 0x1, PT ;  /* 0x000000010000780c */ /* 0x002fe20003f05270 */
[----:B------:R-:W-:-:S12]  /*d720*/  IMAD.MOV.U32 R0, RZ, RZ, R18 ;  /* 0x000000ffff007224 */ /* 0x000fd800078e0012 */
[----:B------:R-:W1:Y:S08]  /*d730*/  @P0 LDC R5, c[0x0][0x42c] ;  /* 0x00010b00ff050b82 */ /* 0x000e700000000800 */
[----:B------:R-:W3:Y:S01]  /*d740*/  @P0 LDC R6, c[0x0][0x430] ;  /* 0x00010c00ff060b82 */ /* 0x000ee20000000800 */
[----:B-1----:R-:W-:-:S05]  /*d750*/  @P0 IMAD.HI.U32 R5, R18, R5, RZ ;  /* 0x0000000512050227 */ /* 0x002fca00078e00ff */
[----:B---3--:R-:W-:Y:S02]  /*d760*/  @P0 SHF.R.U32.HI R0, RZ, R6, R5 ;  /* 0x00000006ff000219 */ /* 0x008fe40000011605 */
[----:B------:R-:W-:-:S04]  /*d770*/  ISETP.NE.U32.AND P0, PT, RZ, UR4, PT ;  /* 0x00000004ff007c0c */ /* 0x000fc8000bf05070 */
[----:B------:R-:W-:-:S04]  /*d780*/  ISETP.NE.AND.EX P0, PT, RZ, UR5, PT, P0 ;  /* 0x00000005ff007c0c */ /* 0x000fc8000bf05300 */
[----:B--2---:R-:W-:-:S09]  /*d790*/  SEL R7, R7, RZ, !P0 ;  /* 0x000000ff07077207 */ /* 0x004fd20004000000 */
.L_x_2072:
        /* <DEDUP_REMOVED lines=16> */
.L_x_2073:
        /* <DEDUP_REMOVED lines=15> */
.L_x_2074:
        /* <DEDUP_REMOVED lines=18> */
.L_x_2145:
[----:B------:R-:W-:Y:S01]  /*dab0*/  UMOV UR4, 0xffffffff ;  /* 0xffffffff00047882 */ /* 0x000fe20000000000 */
[----:B0-----:R-:W-:Y:S02]  /*dac0*/  SHF.R.S32.HI R13, RZ, 0x1f, R4 ;  /* 0x0000001fff0d7819 */ /* 0x001fe40000011404 */
[----:B------:R-:W-:Y:S05]  /*dad0*/  BRA.DIV UR4, `(.L_x_2076) ;  /* 0x0000003a04707947 */ /* 0x000fea000b800000 */
[----:B------:R-:W-:-:S13]  /*dae0*/  ELECT P6, URZ, PT ;  /* 0x00000000003f782f */ /* 0x000fda00038c0000 */
.L_x_2148:
[----:B------:R-:W-:Y:S05]  /*daf0*/  @!P6 BRA `(.L_x_2077) ;  /* 0x00000004002ce947 */ /* 0x000fea0003800000 */
[----:B------:R-:W-:-:S04]  /*db00*/  ISETP.NE.U32.AND P0, PT, R2, RZ, PT ;  /* 0x000000ff0200720c */ /* 0x000fc80003f05070 */
[----:B------:R-:W-:-:S13]  /*db10*/  ISETP.NE.AND.EX P0, PT, R3, RZ, PT, P0 ;  /* 0x000000ff0300720c */ /* 0x000fda0003f05300 */
[----:B------:R-:W-:Y:S05]  /*db20*/  @!P0 BRA `(.L_x_2078) ;  /* 0x00000000004c8947 */ /* 0x000fea0003800000 */
[----:B------:R-:W0:Y:S01]  /*db30*/  LDC R10, c[0x0][0x41c] ;  /* 0x00010700ff0a7b82 */ /* 0x000e220000000800 */
[----:B------:R-:W-:Y:S01]  /*db40*/  IMAD.MOV.U32 R6, RZ, RZ, R5 ;  /* 0x000000ffff067224 */ /* 0x000fe200078e0005 */
[----:B------:R-:W-:Y:S01]  /*db50*/  ULDC.64 UR4, c[0x0][0x408] ;  /* 0x0001020000047ab9 */ /* 0x000fe20000000a00 */
[----:B------:R-:W-:Y:S01]  /*db60*/  ULDC.64 UR6, c[0x0][0x208] ;  /* 0x0000820000067ab9 */ /* 0x000fe20000000a00 */
[----:B0-----:R-:W-:-:S13]  /*db70*/  ISETP.NE.AND P0, PT, R10, 0x1, PT ;  /* 0x000000010a00780c */ /* 0x001fda0003f05270 */
[----:B------:R-:W0:Y:S02]  /*db80*/  @P0 LDC.64 R8, c[0x0][0x420] ;  /* 0x00010800ff080b82 */ /* 0x000e240000000a00 */
[----:B0-----:R-:W-:-:S05]  /*db90*/  @P0 IMAD.HI.U32 R8, R5, R8, RZ ;  /* 0x0000000805080227 */ /* 0x001fca00078e00ff */
[----:B------:R-:W-:-:S04]  /*dba0*/  @P0 SHF.R.U32.HI R6, RZ, R9, R8 ;  /* 0x00000009ff060219 */ /* 0x000fc80000011608 */
[--C-:B------:R-:W-:Y:S01]  /*dbb0*/  SHF.R.S32.HI R9, RZ, 0x1f, R6.reuse ;  /* 0x0000001fff097819 */ /* 0x100fe20000011406 */
[----:B------:R-:W-:-:S04]  /*dbc0*/  IMAD.MOV R8, RZ, RZ, -R6 ;  /* 0x000000ffff087224 */ /* 0x000fc800078e0a06 */
[----:B------:R-:W-:Y:S02]  /*dbd0*/  IMAD R5, R10, R8, R5 ;  /* 0x000000080a057224 */ /* 0x000fe400078e0205 */
[----:B------:R-:W-:-:S04]  /*dbe0*/  IMAD R8, R13, UR4, RZ ;  /* 0x000000040d087c24 */ /* 0x000fc8000f8e02ff */
[----:B------:R-:W-:Y:S02]  /*dbf0*/  IMAD R10, R4, UR5, R8 ;  /* 0x00000005040a7c24 */ /* 0x000fe4000f8e0208 */
[----:B------:R-:W-:-:S04]  /*dc00*/  IMAD.MOV.U32 R8, RZ, RZ, R6 ;  /* 0x000000ffff087224 */ /* 0x000fc800078e0006 */
[----:B------:R-:W-:-:S04]  /*dc10*/  IMAD.WIDE.U32 R8, R4, UR4, R8 ;  /* 0x0000000404087c25 */ /* 0x000fc8000f8e0008 */
[----:B------:R-:W-:Y:S01]  /*dc20*/  IMAD.IADD R6, R9, 0x1, R10 ;  /* 0x0000000109067824 */ /* 0x000fe200078e020a */
[----:B------:R-:W-:-:S04]  /*dc30*/  LEA R10, P0, R8, R2, 0x2 ;  /* 0x00000002080a7211 */ /* 0x000fc800078010ff */
[----:B------:R-:W-:-:S05]  /*dc40*/  LEA.HI.X R11, R8, R3, R6, 0x2, P0 ;  /* 0x00000003080b7211 */ /* 0x000fca00000f1406 */
[----:B------:R0:W5:Y:S04]  /*dc50*/  LDG.E R6, desc[UR6][R10.64] ;  /* 0x000000060a067981 */ /* 0x000168000c1e1900 */
.L_x_2078:
        /* <DEDUP_REMOVED lines=9> */
.L_x_2149:
        /* <DEDUP_REMOVED lines=11> */
.L_x_2080:
        /* <DEDUP_REMOVED lines=18> */
[----:B------:R-:W-:-:S04]  /*dec0*/  ULEA UR11, UR11, UR5, 0x7 ;  /* 0x000000050b0b7291 */ /* 0x000fc8000f8e383f */
        /* <DEDUP_REMOVED lines=14> */
.L_x_2077:
[----:B------:R-:W2:Y:S01]  /*dfb0*/  LDL.LU R11, [R1+0x20] ;  /* 0x00002000010b7983 */ /* 0x000ea20000300800 */
[----:B------:R-:W-:Y:S01]  /*dfc0*/  MOV R9, 0x400 ;  /* 0x0000040000097802 */ /* 0x000fe20000000f00 */
[----:B------:R-:W-:Y:S05]  /*dfd0*/  WARPSYNC.ALL ;  /* 0x0000000000007948 */ /* 0x000fea0003800000 */
[----:B------:R-:W0:Y:S01]  /*dfe0*/  S2R R10, SR_CgaCtaId ;  /* 0x00000000000a7919 */ /* 0x000e220000008800 */
[----:B------:R-:W-:-:S13]  /*dff0*/  ELECT P0, URZ, PT ;  /* 0x00000000003f782f */ /* 0x000fda0003800000 */
[----:B------:R-:W-:Y:S01]  /*e000*/  @P0 R2UR UR13, R7 ;  /* 0x00000000070d02ca */ /* 0x000fe200000e0000 */
[----:B------:R-:W-:Y:S01]  /*e010*/  UIADD3 UR4, UP0, UR36, 0x270, URZ ;  /* 0x0000027024047890 */ /* 0x000fe2000ff1e03f */
[C---:B------:R-:W-:Y:S01]  /*e020*/  @P0 R2UR UR12, R18.reuse ;  /* 0x00000000120c02ca */ /* 0x040fe200000e0000 */
[----:B------:R-:W-:Y:S01]  /*e030*/  UMOV UR6, 0x0 ;  /* 0x0000000000067882 */ /* 0x000fe20000000000 */
[----:B------:R-:W-:Y:S01]  /*e040*/  @P0 R2UR UR11, R17 ;  /* 0x00000000110b02ca */ /* 0x000fe200000e0000 */
        /* <DEDUP_REMOVED lines=37> */
.L_x_2150:
[----:B------:R-:W-:Y:S05]  /*e2a0*/  BSYNC B0 ;  /* 0x0000000000007941 */ /* 0x000fea0003800000 */
.L_x_2081:
[----:B0-----:R-:W2:Y:S01]  /*e2b0*/  LDL R8, [R1+0x14] ;  /* 0x0000140001087983 */ /* 0x001ea20000100800 */
[----:B------:R-:W-:Y:S01]  /*e2c0*/  BSSY B0, `(.L_x_2083) ;  /* 0x0000195000007945 */ /* 0x000fe20003800000 */
[----:B--2---:R-:W-:-:S13]  /*e2d0*/  ISETP.GE.AND P0, PT, R8, 0x2, PT ;  /* 0x000000020800780c */ /* 0x004fda0003f06270 */
[----:B------:R-:W-:Y:S05]  /*e2e0*/  @!P0 BRA `(.L_x_2084) ;  /* 0x0000001800488947 */ /* 0x000fea0003800000 */
[C---:B------:R-:W-:Y:S01]  /*e2f0*/  LOP3.LUT R7, R8.reuse, 0x1, RZ, 0xc0, !PT ;  /* 0x0000000108077812 */ /* 0x040fe200078ec0ff */
[----:B------:R-:W-:Y:S01]  /*e300*/  VIADD R10, R8, 0xfffffffe ;  /* 0xfffffffe080a7836 */ /* 0x000fe20000000000 */
[----:B------:R-:W-:Y:S02]  /*e310*/  BSSY B1, `(.L_x_2085) ;  /* 0x000008d000017945 */ /* 0x000fe40003800000 */
[----:B------:R-:W-:Y:S01]  /*e320*/  ISETP.NE.U32.AND P0, PT, R7, 0x1, PT ;  /* 0x000000010700780c */ /* 0x000fe20003f05070 */
[----:B------:R-:W-:-:S12]  /*e330*/  IMAD.MOV.U32 R7, RZ, RZ, R10 ;  /* 0x000000ffff077224 */ /* 0x000fd800078e000a */
[----:B------:R-:W-:Y:S05]  /*e340*/  @!P0 BRA `(.L_x_2086) ;  /* 0x0000000800248947 */ /* 0x000fea0003800000 */
        /* <DEDUP_REMOVED lines=10> */
[----:B------:R-:W-:Y:S02]  /*e3f0*/  IMAD.MOV.U32 R8, RZ, RZ, R6 ;  /* 0x000000ffff087224 */ /* 0x000fe400078e0006 */
[----:B------:R-:W-:Y:S01]  /*e400*/  IMAD.MOV.U32 R7, RZ, RZ, R10 ;  /* 0x000000ffff077224 */ /* 0x000fe200078e000a */
        /* <DEDUP_REMOVED lines=9> */
[----:B------:R-:W-:Y:S01]  /*e4a0*/  @P0 SHF.R.U32.HI R7, RZ, R9, R8 ;  /* 0x00000009ff070219 */ /* 0x000fe20000011608 */
[----:B------:R-:W-:-:S03]  /*e4b0*/  IMAD R8, R13, UR4, RZ ;  /* 0x000000040d087c24 */ /* 0x000fc6000f8e02ff */
[--C-:B------:R-:W-:Y:S01]  /*e4c0*/  SHF.R.S32.HI R9, RZ, 0x1f, R7.reuse ;  /* 0x0000001fff097819 */ /* 0x100fe20000011407 */
[C---:B------:R-:W-:Y:S02]  /*e4d0*/  IMAD R14, R4.reuse, UR5, R8 ;  /* 0x00000005040e7c24 */ /* 0x040fe4000f8e0208 */
[--C-:B------:R-:W-:Y:S02]  /*e4e0*/  IMAD.MOV.U32 R8, RZ, RZ, R7.reuse ;  /* 0x000000ffff087224 */ /* 0x100fe400078e0007 */
[----:B------:R-:W-:Y:S02]  /*e4f0*/  IMAD.MOV R7, RZ, RZ, -R7 ;  /* 0x000000ffff077224 */ /* 0x000fe400078e0a07 */
[----:B------:R-:W-:-:S04]  /*e500*/  IMAD.WIDE.U32 R8, R4, UR4, R8 ;  /* 0x0000000404087c25 */ /* 0x000fc8000f8e0008 */
[----:B------:R-:W-:Y:S01]  /*e510*/  IMAD.IADD R14, R14, 0x1, R9 ;  /* 0x000000010e0e7824 */ /* 0x000fe200078e0209 */
[----:B------:R-:W-:Y:S01]  /*e520*/  LEA R2, P0, R8, R2, 0x2 ;  /* 0x0000000208027211 */ /* 0x000fe200078010ff */
[----:B------:R-:W-:-:S03]  /*e530*/  IMAD R7, R15, R7, R10 ;  /* 0x000000070f077224 */ /* 0x000fc600078e020a */
[----:B------:R-:W-:-:S05]  /*e540*/  LEA.HI.X R3, R8, R3, R14, 0x2, P0 ;  /* 0x0000000308037211 */ /* 0x000fca00000f140e */
[----:B------:R0:W5:Y:S04]  /*e550*/  LDG.E R8, desc[UR6][R2.64] ;  /* 0x0000000602087981 */ /* 0x000168000c1e1900 */
.L_x_2089:
[----:B0-----:R-:W0:Y:S01]  /*e560*/  S2R R3, SR_CgaCtaId ;  /* 0x0000000000037919 */ /* 0x001e220000008800 */
[----:B------:R-:W-:-:S04]  /*e570*/  MOV R2, 0x400 ;  /* 0x0000040000027802 */ /* 0x000fc80000000f00 */
[----:B0-----:R-:W-:Y:S02]  /*e580*/  LEA R2, R3, R2, 0x18 ;  /* 0x0000000203027211 */ /* 0x001fe400078ec0ff */
[----:B------:R-:W-:-:S03]  /*e590*/  SHF.L.U32 R3, R12, 0x1f, RZ ;  /* 0x0000001f0c037819 */ /* 0x000fc600000006ff */
[----:B------:R-:W-:-:S04]  /*e5a0*/  IMAD R2, R11, 0x8, R2 ;  /* 0x000000080b027824 */ /* 0x000fc800078e0202 */
[----:B------:R-:W0:Y:S02]  /*e5b0*/  SYNCS.PHASECHK.TRANS64.TRYWAIT P0, [R2+URZ+0x34840], R3 ;  /* 0x03484003020075a7 */ /* 0x000e24000800017f */
[----:B0-----:R-:W-:Y:S05]  /*e5c0*/  @!P0 BRA `(.L_x_2090) ;  /* 0x0000003000088947 */ /* 0x001fea0003800000 */
.L_x_2151:
        /* <DEDUP_REMOVED lines=11> */
.L_x_2091:
        /* <DEDUP_REMOVED lines=37> */
.L_x_2152:
        /* <DEDUP_REMOVED lines=13> */
.L_x_2093:
        /* <DEDUP_REMOVED lines=31> */
.L_x_2088:
[----:B------:R-:W-:Y:S05]  /*eb90*/  BSYNC B2 ;  /* 0x0000000000027941 */ /* 0x000fea0003800000 */
.L_x_2087:
[----:B------:R-:W2:Y:S04]  /*eba0*/  LDL.LU R2, [R1+0x14] ;  /* 0x0000140001027983 */ /* 0x000ea80000300800 */
[----:B------:R0:W-:Y:S04]  /*ebb0*/  STL [R1], R11 ;  /* 0x0000000b01007387 */ /* 0x0001e80000100800 */
[----:B------:R0:W-:Y:S02]  /*ebc0*/  STL [R1+0x8], R12 ;  /* 0x0000080c01007387 */ /* 0x0001e40000100800 */
[----:B0-2---:R-:W-:-:S07]  /*ebd0*/  VIADD R7, R2, 0xfffffffd ;  /* 0xfffffffd02077836 */ /* 0x005fce0000000000 */
.L_x_2086:
[----:B------:R-:W-:Y:S05]  /*ebe0*/  BSYNC B1 ;  /* 0x0000000000017941 */ /* 0x000fea0003800000 */
.L_x_2085:
[----:B------:R-:W-:-:S13]  /*ebf0*/  ISETP.NE.AND P0, PT, R10, RZ, PT ;  /* 0x000000ff0a00720c */ /* 0x000fda0003f05270 */
[----:B------:R-:W-:Y:S05]  /*ec00*/  @!P0 BRA `(.L_x_2084) ;  /* 0x0000001000008947 */ /* 0x000fea0003800000 */
[----:B------:R-:W-:-:S07]  /*ec10*/  IMAD.MOV.U32 R10, RZ, RZ, R6 ;  /* 0x000000ffff0a7224 */ /* 0x000fce00078e0006 */
.L_x_2108:
        /* <DEDUP_REMOVED lines=33> */
.L_x_2096:
[----:B------:R-:W1:Y:S01]  /*ee30*/  S2R R3, SR_CgaCtaId ;  /* 0x0000000000037919 */ /* 0x000e620000008800 */
[----:B------:R-:W-:-:S04]  /*ee40*/  MOV R2, 0x400 ;  /* 0x0000040000027802 */ /* 0x000fc80000000f00 */
[----:B-1----:R-:W-:Y:S02]  /*ee50*/  LEA R2, R3, R2, 0x18 ;  /* 0x0000000203027211 */ /* 0x002fe400078ec0ff */
[----:B------:R-:W-:-:S03]  /*ee60*/  SHF.L.U32 R3, R9, 0x1f, RZ ;  /* 0x0000001f09037819 */ /* 0x000fc600000006ff */
[----:B------:R-:W-:-:S04]  /*ee70*/  IMAD R2, R8, 0x8, R2 ;  /* 0x0000000808027824 */ /* 0x000fc800078e0202 */
[----:B------:R-:W1:Y:S02]  /*ee80*/  SYNCS.PHASECHK.TRANS64.TRYWAIT P0, [R2+URZ+0x34840], R3 ;  /* 0x03484003020075a7 */ /* 0x000e64000800017f */
[----:B-1----:R-:W-:Y:S05]  /*ee90*/  @!P0 BRA `(.L_x_2097) ;  /* 0x0000002400fc8947 */ /* 0x002fea0003800000 */
.L_x_2153:
        /* <DEDUP_REMOVED lines=11> */
.L_x_2098:
        /* <DEDUP_REMOVED lines=37> */
.L_x_2154:
        /* <DEDUP_REMOVED lines=8> */
.L_x_2100:
        /* <DEDUP_REMOVED lines=19> */
[----:B------:R-:W-:-:S04]  /*f350*/  ULEA UR11, UR11, UR5, 0x7 ;  /* 0x000000050b0b7291 */ /* 0x000fc8000f8e383f */
        /* <DEDUP_REMOVED lines=9> */
.L_x_2095:
[----:B------:R-:W-:Y:S05]  /*f3f0*/  BSYNC B1 ;  /* 0x0000000000017941 */ /* 0x000fea0003800000 */
.L_x_2094:
        /* <DEDUP_REMOVED lines=32> */
.L_x_2103:
[----:B------:R-:W2:Y:S01]  /*f600*/  S2R R3, SR_CgaCtaId ;  /* 0x0000000000037919 */ /* 0x000ea20000008800 */
[----:B------:R-:W-:-:S04]  /*f610*/  MOV R2, 0x400 ;  /* 0x0000040000027802 */ /* 0x000fc80000000f00 */
[----:B--2---:R-:W-:Y:S02]  /*f620*/  LEA R2, R3, R2, 0x18 ;  /* 0x0000000203027211 */ /* 0x004fe400078ec0ff */
[----:B------:R-:W-:-:S03]  /*f630*/  SHF.L.U32 R3, R14, 0x1f, RZ ;  /* 0x0000001f0e037819 */ /* 0x000fc600000006ff */
[----:B------:R-:W-:-:S04]  /*f640*/  IMAD R2, R15, 0x8, R2 ;  /* 0x000000080f027824 */ /* 0x000fc800078e0202 */
[----:B------:R-:W2:Y:S02]  /*f650*/  SYNCS.PHASECHK.TRANS64.TRYWAIT P0, [R2+URZ+0x34840], R3 ;  /* 0x03484003020075a7 */ /* 0x000ea4000800017f */
[----:B--2---:R-:W-:Y:S05]  /*f660*/  @!P0 BRA `(.L_x_2104) ;  /* 0x0000002000308947 */ /* 0x004fea0003800000 */
.L_x_2155:
        /* <DEDUP_REMOVED lines=11> */
.L_x_2105:
        /* <DEDUP_REMOVED lines=38> */
.L_x_2156:
        /* <DEDUP_REMOVED lines=8> */
.L_x_2107:
        /* <DEDUP_REMOVED lines=21> */
[----:B------:R-:W-:Y:S02]  /*fb50*/  ULEA UR11, UR11, UR5, 0x7 ;  /* 0x000000050b0b7291 */ /* 0x000fe4000f8e383f */
[----:B------:R-:W-:-:S09]  /*fb60*/  UIADD3.X UR5, URZ, UR37, URZ, UP0, !UPT ;  /* 0x000000253f057290 */ /* 0x000fd200087fe43f */
[----:B------:R0:W-:Y:S02]  /*fb70*/  UTMALDG.4D [UR8], [UR4], desc[UR6] ;  /* 0x00000608040075b4 */ /* 0x0001e40008019000 */
[----:B0-----:R-:W-:Y:S01]  /*fb80*/  UMOV UR8, UR14 ;  /* 0x0000000e00087c82 */ /* 0x001fe20008000000 */
[----:B------:R-:W-:Y:S02]  /*fb90*/  UMOV UR10, UR15 ;  /* 0x0000000f000a7c82 */ /* 0x000fe40008000000 */
[----:B------:R1:W-:Y:S02]  /*fba0*/  UTMALDG.4D [UR8], [UR4], desc[UR6] ;  /* 0x00000608040075b4 */ /* 0x0003e40008019000 */
[----:B-1----:R-:W-:Y:S01]  /*fbb0*/  NOP ;  /* 0x0000000000007918 */ /* 0x002fe20000000000 */
.L_x_2102:
[----:B------:R-:W-:Y:S05]  /*fbc0*/  BSYNC B1 ;  /* 0x0000000000017941 */ /* 0x000fea0003800000 */
.L_x_2101:
[C---:B------:R-:W-:Y:S01]  /*fbd0*/  ISETP.GT.AND P0, PT, R7.reuse, 0x1, PT ;  /* 0x000000010700780c */ /* 0x040fe20003f04270 */
[----:B------:R-:W-:-:S04]  /*fbe0*/  VIADD R2, R7, 0xfffffffe ;  /* 0xfffffffe07027836 */ /* 0x000fc80000000000 */
[----:B------:R-:W-:-:S08]  /*fbf0*/  IMAD.MOV.U32 R7, RZ, RZ, R2 ;  /* 0x000000ffff077224 */ /* 0x000fd000078e0002 */
[----:B------:R-:W-:Y:S05]  /*fc00*/  @P0 BRA `(.L_x_2108) ;  /* 0xfffffff000040947 */ /* 0x000fea000383ffff */
.L_x_2084:
[----:B------:R-:W-:Y:S05]  /*fc10*/  BSYNC B0 ;  /* 0x0000000000007941 */ /* 0x000fea0003800000 */
.L_x_2083:
        /* <DEDUP_REMOVED lines=18> */
.L_x_2110:
[----:B------:R-:W-:Y:S05]  /*fd40*/  BSYNC B0 ;  /* 0x0000000000007941 */ /* 0x000fea0003800000 */
.L_x_2109:
        /* <DEDUP_REMOVED lines=11> */
.L_x_2157:
        /* <DEDUP_REMOVED lines=11> */
.L_x_2114:
[----:B------:R-:W2:Y:S01]  /*feb0*/  LDL.LU R8, [R1+0x4] ;  /* 0x0000040001087983 */ /* 0x000ea20000300800 */
[----:B------:R-:W-:-:S03]  /*fec0*/  MOV R4, 0x400 ;  /* 0x0000040000047802 */ /* 0x000fc60000000f00 */
[----:B-1----:R-:W3:Y:S01]  /*fed0*/  LDL R2, [R1] ;  /* 0x0000000001027983 */ /* 0x002ee20000100800 */
        /* <DEDUP_REMOVED lines=11> */
[----:B--2---:R-:W-:Y:S01]  /*ff90*/  R2UR UR5, R8 ;  /* 0x00000000080572ca */ /* 0x004fe200000e0000 */
[----:B---3--:R-:W-:-:S05]  /*ffa0*/  IMAD R2, R2, 0x8000, R4 ;  /* 0x0000800002027824 */ /* 0x008fca00078e0204 */
[----:B------:R-:W-:-:S07]  /*ffb0*/  R2UR UR6, R2 ;  /* 0x00000000020672ca */ /* 0x000fce00000e0000 */
[----:B------:R-:W-:Y:S02]  /*ffc0*/  ULEA UR11, UR11, UR5, 0x7 ;  /* 0x000000050b0b7291 */ /* 0x000fe4000f8e383f */
[----:B------:R-:W-:-:S04]  /*ffd0*/  UIADD3.X UR5, URZ, UR37, URZ, UP0, !UPT ;  /* 0x000000253f057290 */ /* 0x000fc800087fe43f */
        /* <DEDUP_REMOVED lines=8> */
.L_x_2112:
[----:B------:R-:W-:Y:S05]  /*10060*/  BSYNC B0 ;  /* 0x0000000000007941 */ /* 0x000fea0003800000 */
.L_x_2111:
        /* <DEDUP_REMOVED lines=9> */
.L_x_2068:
[----:B------:R-:W-:Y:S05]  /*10100*/  BSYNC B6 ;  /* 0x0000000000067941 */ /* 0x000fea0003800000 */
.L_x_2066:
[----:B------:R-:W-:-:S03]  /*10110*/  UMOV UR4, 0xffffffff ;  /* 0xffffffff00047882 */ /* 0x000fc60000000000 */
[----:B------:R-:W-:Y:S05]  /*10120*/  BRA.DIV UR4, `(.L_x_2115) ;  /* 0x0000001604bc7947 */ /* 0x000fea000b800000 */
[----:B------:R2:W3:Y:S04]  /*10130*/  SHFL.IDX PT, R4, R16, RZ, 0x1f ;  /* 0x00001fff10047589 */ /* 0x0004e800000e0000 */
[----:B------:R-:W4:Y:S02]  /*10140*/  SHFL.IDX PT, R16, R16, 0x1, 0x1f ;  /* 0x00201f0010107f89 */ /* 0x000f2400000e0000 */
.L_x_2161:
        /* <DEDUP_REMOVED lines=14> */
.L_x_2117:
[----:B------:R-:W-:Y:S05]  /*10230*/  BSYNC B0 ;  /* 0x0000000000007941 */ /* 0x000fea0003800000 */
.L_x_2116:
        /* <DEDUP_REMOVED lines=23> */
.L_x_2169:
[----:B------:R-:W-:Y:S02]  /*103b0*/  ULDC UR4, c[0x0][0xc10] ;  /* 0x0003040000047ab9 */ /* 0x000fe40000000800 */
[----:B------:R-:W-:-:S04]  /*103c0*/  IMAD.U32 R5, RZ, RZ, UR4 ;  /* 0x00000004ff057e24 */ /* 0x000fc8000f8e00ff */
[----:B-1----:R-:W-:-:S04]  /*103d0*/  IMAD R3, R14, R5, RZ ;  /* 0x000000050e037224 */ /* 0x002fc800078e02ff */
[----:B--2-4-:R-:W-:-:S05]  /*103e0*/  IMAD.IADD R16, R16, 0x1, R3 ;  /* 0x0000000110107824 */ /* 0x014fca00078e0203 */
[----:B---3--:R-:W-:-:S13]  /*103f0*/  ISETP.GT.AND P0, PT, R16, R4, PT ;  /* 0x000000041000720c */ /* 0x008fda0003f04270 */
[----:B------:R-:W-:Y:S05]  /*10400*/  @P0 BRA `(.L_x_2119) ;  /* 0x0000000000b80947 */ /* 0x000fea0003800000 */
[----:B------:R-:W1:Y:S02]  /*10410*/  LDC R0, c[0x0][0xc14] ;  /* 0x00030500ff007b82 */ /* 0x000e640000000800 */
.L_x_2124:
        /* <DEDUP_REMOVED lines=13> */
[----:B0-----:R-:W-:-:S05]  /*104f0*/  IMAD.WIDE R2, R5, 0x4, R2 ;  /* 0x0000000405027825 */ /* 0x001fca00078e0202 */
[----:B------:R0:W5:Y:S02]  /*10500*/  LDG.E R17, desc[UR4][R2.64] ;  /* 0x0000000402117981 */ /* 0x000164000c1e1900 */
.L_x_2122:
[----:B------:R-:W-:Y:S05]  /*10510*/  BSYNC B0 ;  /* 0x0000000000007941 */ /* 0x000fea0003800000 */
.L_x_2121:
        /* <DEDUP_REMOVED lines=23> */
.L_x_2177:
[----:B------:R-:W-:Y:S02]  /*10690*/  ULDC UR4, c[0x0][0xc10] ;  /* 0x0003040000047ab9 */ /* 0x000fe40000000800 */
[----:B------:R-:W-:-:S04]  /*106a0*/  IMAD.U32 R5, RZ, RZ, UR4 ;  /* 0x00000004ff057e24 */ /* 0x000fc8000f8e00ff */
[----:B-1----:R-:W-:-:S04]  /*106b0*/  IMAD R3, R14, R5, RZ ;  /* 0x000000050e037224 */ /* 0x002fc800078e02ff */
[----:B------:R-:W-:-:S05]  /*106c0*/  IMAD.IADD R16, R3, 0x1, R16 ;  /* 0x0000000103107824 */ /* 0x000fca00078e0210 */
[----:B------:R-:W-:-:S13]  /*106d0*/  ISETP.GT.AND P0, PT, R16, R4, PT ;  /* 0x000000041000720c */ /* 0x000fda0003f04270 */
[----:B------:R-:W-:Y:S05]  /*106e0*/  @!P0 BRA `(.L_x_2124) ;  /* 0xfffffffc004c8947 */ /* 0x000fea000383ffff */
.L_x_2119:
        /* <DEDUP_REMOVED lines=8> */
.L_x_2181:
[----:B------:R-:W-:Y:S01]  /*10770*/  ISETP.NE.AND P0, PT, R3, RZ, PT ;  /* 0x000000ff0300720c */ /* 0x000fe20003f05270 */
[----:B------:R-:W-:-:S12]  /*10780*/  IMAD.MOV.U32 R7, RZ, RZ, RZ ;  /* 0x000000ffff077224 */ /* 0x000fd800078e00ff */
[----:B------:R-:W-:Y:S05]  /*10790*/  @!P0 BRA `(.L_x_2126) ;  /* 0x0000000000108947 */ /* 0x000fea0003800000 */
[----:B------:R-:W-:Y:S01]  /*107a0*/  UMOV UR4, 0xffffffff ;  /* 0xffffffff00047882 */ /* 0x000fe20000000000 */
[----:B------:R-:W-:Y:S02]  /*107b0*/  VIADD R12, R6, 0xffffffff ;  /* 0xffffffff060c7836 */ /* 0x000fe40000000000 */
[----:B------:R-:W-:Y:S05]  /*107c0*/  BRA.DIV UR4, `(.L_x_2127) ;  /* 0x0000001a04487947 */ /* 0x000fea000b800000 */
[----:B------:R3:W4:Y:S02]  /*107d0*/  SHFL.IDX PT, R7, R2, R12, 0x1f ;  /* 0x00001f0c02077589 */ /* 0x00072400000e0000 */
.L_x_2126:
[----:B0--3--:R-:W0:Y:S01]  /*107e0*/  LDC.64 R2, c[0x0][0xc68] ;  /* 0x00031a00ff027b82 */ /* 0x009e220000000a00 */
[----:B------:R-:W-:Y:S01]  /*107f0*/  IMAD.IADD R19, R6, 0x1, R19 ;  /* 0x0000000106137824 */ /* 0x000fe200078e0213 */
[----:B------:R-:W-:-:S03]  /*10800*/  ULDC.64 UR4, c[0x0][0x208] ;  /* 0x0000820000047ab9 */ /* 0x000fc60000000a00 */
        /* <DEDUP_REMOVED lines=65> */
.L_x_2120:
[----:B------:R-:W-:Y:S01]  /*10c20*/  UMOV UR4, URZ ;  /* 0x0000003f00047c82 */ /* 0x000fe20008000000 */
[----:B------:R-:W-:Y:S01]  /*10c30*/  UMOV UR5, URZ ;  /* 0x0000003f00057c82 */ /* 0x000fe20008000000 */
[----:B------:R-:W-:Y:S01]  /*10c40*/  ULDC UR6, c[0x0][0xc14] ;  /* 0x0003050000067ab9 */ /* 0x000fe20000000800 */
[----:B------:R-:W-:Y:S02]  /*10c50*/  IMAD.MOV.U32 R16, RZ, RZ, R4 ;  /* 0x000000ffff107224 */ /* 0x000fe400078e0004 */
[----:B------:R-:W-:Y:S02]  /*10c60*/  IMAD.U32 R17, RZ, RZ, UR4 ;  /* 0x00000004ff117e24 */ /* 0x000fe4000f8e00ff */
[----:B------:R-:W-:Y:S02]  /*10c70*/  IMAD.U32 R18, RZ, RZ, UR5 ;  /* 0x00000005ff127e24 */ /* 0x000fe4000f8e00ff */
[----:B------:R-:W-:-:S07]  /*10c80*/  IMAD.U32 R19, RZ, RZ, UR6 ;  /* 0x00000006ff137e24 */ /* 0x000fce000f8e00ff */
.L_x_2128:
        /* <DEDUP_REMOVED lines=12> */
.L_x_2062:
        /* <DEDUP_REMOVED lines=12> */
.L_x_2184:
[----:B------:R-:W-:Y:S05]  /*10e10*/  BSYNC B0 ;  /* 0x0000000000007941 */ /* 0x000fea0003800000 */
.L_x_2130:
[----:B------:R-:W-:-:S03]  /*10e20*/  UMOV UR4, 0xffffffff ;  /* 0xffffffff00047882 */ /* 0x000fc60000000000 */
[----:B------:R-:W-:Y:S05]  /*10e30*/  BRA.DIV UR4, `(.L_x_2132) ;  /* 0x0000001204e87947 */ /* 0x000fea000b800000 */
[----:B------:R-:W2:Y:S02]  /*10e40*/  S2R R2, SR_TID.X ;  /* 0x0000000000027919 */ /* 0x000ea40000002100 */
[----:B--2---:R-:W-:-:S04]  /*10e50*/  SHF.R.U32.HI R2, RZ, 0x5, R2 ;  /* 0x00000005ff027819 */ /* 0x004fc80000011602 */
[----:B------:R-:W-:-:S05]  /*10e60*/  LOP3.LUT R2, R2, 0x3, RZ, 0xc0, !PT ;  /* 0x0000000302027812 */ /* 0x000fca00078ec0ff */
[----:B------:R2:W3:Y:S02]  /*10e70*/  SHFL.IDX PT, R14, R2, RZ, 0x1f ;  /* 0x00001fff020e7589 */ /* 0x0004e400000e0000 */
.L_x_2187:
[----:B---3--:R-:W-:Y:S01]  /*10e80*/  ISETP.NE.AND P0, PT, R14, RZ, PT ;  /* 0x000000ff0e00720c */ /* 0x008fe20003f05270 */
[----:B------:R-:W-:-:S12]  /*10e90*/  BSSY B0, `(.L_x_2133) ;  /* 0x0000029000007945 */ /* 0x000fd80003800000 */
[----:B------:R-:W-:Y:S05]  /*10ea0*/  @P0 BRA `(.L_x_2134) ;  /* 0x00000000009c0947 */ /* 0x000fea0003800000 */
[----:B------:R-:W-:-:S03]  /*10eb0*/  UMOV UR4, 0xffffffff ;  /* 0xffffffff00047882 */ /* 0x000fc60000000000 */
[----:B------:R-:W-:Y:S05]  /*10ec0*/  BRA.DIV UR4, `(.L_x_2135) ;  /* 0x0000001204f87947 */ /* 0x000fea000b800000 */
[----:B------:R-:W-:-:S13]  /*10ed0*/  ELECT P6, URZ, PT ;  /* 0x00000000003f782f */ /* 0x000fda00038c0000 */
.L_x_2190:
        /* <DEDUP_REMOVED lines=8> */
.L_x_2136:
        /* <DEDUP_REMOVED lines=14> */
.L_x_2191:
[----:B------:R-:W2:Y:S02]  /*11040*/  SYNCS.PHASECHK.TRANS64.TRYWAIT P0, [R7+URZ], R2 ;  /* 0x00000002070075a7 */ /* 0x000ea4000800017f */
[----:B--2---:R-:W-:Y:S05]  /*11050*/  @!P0 BRA `(.L_x_2138) ;  /* 0x0000001000c88947 */ /* 0x004fea0003800000 */
.L_x_2192:
[----:B------:R-:W-:Y:S05]  /*11060*/  @!P2 BRA `(.L_x_2139) ;  /* 0x000000000004a947 */ /* 0x000fea0003800000 */
[----:B------:R-:W-:Y:S01]  /*11070*/  BPT.TRAP 0x1 ;  /* 0x000000040000795c */ /* 0x000fe20000300000 */
.L_x_2139:
[----:B------:R-:W3:Y:S01]  /*11080*/  LDL.LU R4, [R1] ;  /* 0x0000000001047983 */ /* 0x000ee20000300800 */
[----:B------:R-:W-:-:S04]  /*11090*/  VIADD R0, R0, 0x34860 ;  /* 0x0003486000007836 */ /* 0x000fc80000000000 */
[----:B---3--:R-:W-:-:S04]  /*110a0*/  IMAD R4, R4, 0x8, R0 ;  /* 0x0000000804047824 */ /* 0x008fc800078e0200 */
[----:B------:R-:W3:Y:S02]  /*110b0*/  SYNCS.PHASECHK.TRANS64.TRYWAIT P0, [R4+URZ], R5 ;  /* 0x00000005040075a7 */ /* 0x000ee4000800017f */
[----:B---3--:R-:W-:Y:S05]  /*110c0*/  @!P0 BRA `(.L_x_2140) ;  /* 0x0000001000c08947 */ /* 0x008fea0003800000 */
.L_x_2193:
[----:B------:R-:W-:-:S07]  /*110d0*/  IMAD R3, R3, 0x8, R0 ;  /* 0x0000000803037824 */ /* 0x000fce00078e0200 */
.L_x_2141:
[----:B----4-:R4:W0:Y:S02]  /*110e0*/  SYNCS.PHASECHK.TRANS64.TRYWAIT P0, [R3+URZ], R2 ;  /* 0x00000002030075a7 */ /* 0x010824000800017f */
[----:B0-----:R-:W-:Y:S05]  /*110f0*/  @!P0 NANOSLEEP.SYNCS 0x989680 ;  /* 0x009896800000895d */ /* 0x001fea0003900000 */
[----:B------:R-:W0:Y:S02]  /*11100*/  @!P0 SYNCS.PHASECHK.TRANS64 P0, [R3+URZ], R2 ;  /* 0x00000002030085a7 */ /* 0x000e24000800007f */
[----:B0-----:R-:W-:Y:S05]  /*11110*/  @!P0 BRA `(.L_x_2141) ;  /* 0xfffffffc00f08947 */ /* 0x001fea000383ffff */
.L_x_2134:
[----:B------:R-:W-:Y:S05]  /*11120*/  BSYNC B0 ;  /* 0x0000000000007941 */ /* 0x000fea0003800000 */
.L_x_2133:
[----:B------:R-:W-:Y:S05]  /*11130*/  EXIT ;  /* 0x000000000000794d */ /* 0x000fea0003800000 */
.L_x_2006:
[----:B0-----:R-:W-:-:S04]  /*11140*/  IMAD.U32 R3, RZ, RZ, UR38 ;  /* 0x00000026ff037e24 */ /* 0x001fc8000f8e00ff */
[----:B------:R0:W1:Y:S03]  /*11150*/  SYNCS.PHASECHK.TRANS64.TRYWAIT P1, [R3+URZ+0x34800], R0 ;  /* 0x03480000030075a7 */ /* 0x000066000802017f */
[----:B-1----:R-:W-:Y:S05]  /*11160*/  @!P1 NANOSLEEP.SYNCS 0x989680 ;  /* 0x009896800000995d */ /* 0x002fea0003900000 */
[----:B------:R-:W1:Y:S02]  /*11170*/  @!P1 SYNCS.PHASECHK.TRANS64 P1, [R3+URZ+0x34800], R0 ;  /* 0x03480000030095a7 */ /* 0x000e64000802007f */
[----:B-1----:R-:W-:Y:S05]  /*11180*/  @!P1 BRA `(.L_x_2006) ;  /* 0xfffffffc00ec9947 */ /* 0x002fea000383ffff */
[----:B------:R-:W-:Y:S05]  /*11190*/  BRA `(.L_x_2142) ;  /* 0xffffff0400dc7947 */ /* 0x000fea000383ffff */
.L_x_2010:
[----:B-1----:R1:W2:Y:S02]  /*111a0*/  SYNCS.PHASECHK.TRANS64.TRYWAIT P2, [R2+URZ+0x34830], R3 ;  /* 0x03483003020075a7 */ /* 0x0022a4000804017f */
[----:B--2---:R-:W-:Y:S05]  /*111b0*/  @!P2 NANOSLEEP.SYNCS 0x989680 ;  /* 0x009896800000a95d */ /* 0x004fea0003900000 */
[----:B------:R-:W2:Y:S02]  /*111c0*/  @!P2 SYNCS.PHASECHK.TRANS64 P2, [R2+URZ+0x34830], R3 ;  /* 0x034830030200a5a7 */ /* 0x000ea4000804007f */
[----:B--2---:R-:W-:Y:S05]  /*111d0*/  @!P2 BRA `(.L_x_2010) ;  /* 0xfffffffc00f0a947 */ /* 0x004fea000383ffff */
[----:B------:R-:W-:Y:S05]  /*111e0*/  BRA `(.L_x_2009) ;  /* 0xffffff0800047947 */ /* 0x000fea000383ffff */
.L_x_2015:
[----:B-1----:R-:W-:-:S04]  /*111f0*/  IMAD.U32 R7, RZ, RZ, UR7 ;  /* 0x00000007ff077e24 */ /* 0x002fc8000f8e00ff */
[----:B------:R1:W2:Y:S03]  /*11200*/  SYNCS.PHASECHK.TRANS64.TRYWAIT P2, [R7+URZ+0x34830], R0 ;  /* 0x03483000070075a7 */ /* 0x0002a6000804017f */
[----:B--2---:R-:W-:Y:S05]  /*11210*/  @!P2 NANOSLEEP.SYNCS 0x989680 ;  /* 0x009896800000a95d */ /* 0x004fea0003900000 */
[----:B------:R-:W2:Y:S02]  /*11220*/  @!P2 SYNCS.PHASECHK.TRANS64 P2, [R7+URZ+0x34830], R0 ;  /* 0x034830000700a5a7 */ /* 0x000ea4000804007f */
[----:B--2---:R-:W-:Y:S05]  /*11230*/  @!P2 BRA `(.L_x_2015) ;  /* 0xfffffffc00eca947 */ /* 0x004fea000383ffff */
[----:B------:R-:W-:Y:S05]  /*11240*/  BRA `(.L_x_2014) ;  /* 0xffffff30005c7947 */ /* 0x000fea000383ffff */
.L_x_2019:
[----:B-1----:R-:W-:-:S04]  /*11250*/  IMAD.U32 R3, RZ, RZ, UR10 ;  /* 0x0000000aff037e24 */ /* 0x002fc8000f8e00ff */
[----:B------:R1:W2:Y:S03]  /*11260*/  SYNCS.PHASECHK.TRANS64.TRYWAIT P2, [R3+URZ+0x34850], R0 ;  /* 0x03485000030075a7 */ /* 0x0002a6000804017f */
[----:B--2---:R-:W-:Y:S05]  /*11270*/  @!P2 NANOSLEEP.SYNCS 0x989680 ;  /* 0x009896800000a95d */ /* 0x004fea0003900000 */
[----:B------:R-:W2:Y:S02]  /*11280*/  @!P2 SYNCS.PHASECHK.TRANS64 P2, [R3+URZ+0x34850], R0 ;  /* 0x034850000300a5a7 */ /* 0x000ea4000804007f */
[----:B--2---:R-:W-:Y:S05]  /*11290*/  @!P2 BRA `(.L_x_2019) ;  /* 0xfffffffc00eca947 */ /* 0x004fea000383ffff */
[----:B------:R-:W-:Y:S05]  /*112a0*/  BRA `(.L_x_2018) ;  /* 0xffffff38009c7947 */ /* 0x000fea000383ffff */
.L_x_2025:
[----:B-1----:R-:W-:-:S04]  /*112b0*/  IMAD.U32 R7, RZ, RZ, UR7 ;  /* 0x00000007ff077e24 */ /* 0x002fc8000f8e00ff */
[----:B------:R1:W2:Y:S03]  /*112c0*/  SYNCS.PHASECHK.TRANS64.TRYWAIT P2, [R7+URZ+0x34830], R0 ;  /* 0x03483000070075a7 */ /* 0x0002a6000804017f */
[----:B--2---:R-:W-:Y:S05]  /*112d0*/  @!P2 NANOSLEEP.SYNCS 0x989680 ;  /* 0x009896800000a95d */ /* 0x004fea0003900000 */
[----:B------:R-:W2:Y:S02]  /*112e0*/  @!P2 SYNCS.PHASECHK.TRANS64 P2, [R7+URZ+0x34830], R0 ;  /* 0x034830000700a5a7 */ /* 0x000ea4000804007f */
[----:B--2---:R-:W-:Y:S05]  /*112f0*/  @!P2 BRA `(.L_x_2025) ;  /* 0xfffffffc00eca947 */ /* 0x004fea000383ffff */
[----:B------:R-:W-:Y:S05]  /*11300*/  BRA `(.L_x_2024) ;  /* 0xffffff5800d47947 */ /* 0x000fea000383ffff */
.L_x_2029:
[----:B-1----:R-:W-:-:S04]  /*11310*/  IMAD.U32 R3, RZ, RZ, UR11 ;  /* 0x0000000bff037e24 */ /* 0x002fc8000f8e00ff */
[----:B------:R1:W2:Y:S03]  /*11320*/  SYNCS.PHASECHK.TRANS64.TRYWAIT P2, [R3+URZ+0x34850], R0 ;  /* 0x03485000030075a7 */ /* 0x0002a6000804017f */
[----:B--2---:R-:W-:Y:S05]  /*11330*/  @!P2 NANOSLEEP.SYNCS 0x989680 ;  /* 0x009896800000a95d */ /* 0x004fea0003900000 */
[----:B------:R-:W2:Y:S02]  /*11340*/  @!P2 SYNCS.PHASECHK.TRANS64 P2, [R3+URZ+0x34850], R0 ;  /* 0x034850000300a5a7 */ /* 0x000ea4000804007f */
[----:B--2---:R-:W-:Y:S05]  /*11350*/  @!P2 BRA `(.L_x_2029) ;  /* 0xfffffffc00eca947 */ /* 0x004fea000383ffff */
[----:B------:R-:W-:Y:S05]  /*11360*/  BRA `(.L_x_2028) ;  /* 0xffffff6400147947 */ /* 0x000fea000383ffff */
.L_x_2034:
[----:B-1----:R-:W-:-:S04]  /*11370*/  IMAD.U32 R3, RZ, RZ, UR5 ;  /* 0x00000005ff037e24 */ /* 0x002fc8000f8e00ff */
[----:B------:R1:W2:Y:S03]  /*11380*/  SYNCS.PHASECHK.TRANS64.TRYWAIT P0, [R3+URZ+0x34850], R2 ;  /* 0x03485002030075a7 */ /* 0x0002a6000800017f */
[----:B--2---:R-:W-:Y:S05]  /*11390*/  @!P0 NANOSLEEP.SYNCS 0x989680 ;  /* 0x009896800000895d */ /* 0x004fea0003900000 */
[----:B------:R-:W2:Y:S02]  /*113a0*/  @!P0 SYNCS.PHASECHK.TRANS64 P0, [R3+URZ+0x34850], R2 ;  /* 0x03485002030085a7 */ /* 0x000ea4000800007f */
[----:B--2---:R-:W-:Y:S05]  /*113b0*/  @!P0 BRA `(.L_x_2034) ;  /* 0xfffffffc00ec8947 */ /* 0x004fea000383ffff */
[----:B------:R-:W-:Y:S05]  /*113c0*/  BRA `(.L_x_2033) ;  /* 0xffffff7c00e87947 */ /* 0x000fea000383ffff */
.L_x_2075:
[----:B------:R-:W1:Y:S01]  /*113d0*/  S2R R8, SR_TID.X ;  /* 0x0000000000087919 */ /* 0x000e620000002100 */
[----:B------:R-:W-:Y:S01]  /*113e0*/  BSSY B0, `(.L_x_2143) ;  /* 0x000000a000007945 */ /* 0x000fe20003800000 */
[----:B------:R-:W-:Y:S02]  /*113f0*/  IMAD.MOV.U32 R12, RZ, RZ, RZ ;  /* 0x000000ffff0c7224 */ /* 0x000fe400078e00ff */
[----:B------:R-:W-:Y:S02]  /*11400*/  IMAD.MOV.U32 R11, RZ, RZ, 0x1f ;  /* 0x0000001fff0b7424 */ /* 0x000fe400078e00ff */
[----:B------:R-:W-:Y:S01]  /*11410*/  IMAD.MOV.U32 R15, RZ, RZ, -0x1 ;  /* 0xffffffffff0f7424 */ /* 0x000fe200078e00ff */
[----:B-1----:R-:W-:-:S04]  /*11420*/  SHF.R.U32.HI R8, RZ, 0x5, R8 ;  /* 0x00000005ff087819 */ /* 0x002fc80000011608 */
[----:B------:R-:W-:-:S05]  /*11430*/  LOP3.LUT R8, R8, 0x3, RZ, 0xc0, !PT ;  /* 0x0000000308087812 */ /* 0x000fca00078ec0ff */
[----:B0-----:R-:W-:-:S07]  /*11440*/  IMAD.MOV.U32 R13, RZ, RZ, R8 ;  /* 0x000000ffff0d7224 */ /* 0x001fce00078e0008 */
[----:B------:R-:W-:Y:S05]  /*11450*/  WARPSYNC.COLLECTIVE R15, `(.L_x_2144) ;  /* 0x000000000f087348 */ /* 0x000fea0003c00000 */
[----:B------:R0:W1:Y:S02]  /*11460*/  SHFL.IDX P6, R14, R13, R12, R11 ;  /* 0x0000000c0d0e7389 */ /* 0x00006400000c000b */
[----:B01----:R-:W-:Y:S01]  /*11470*/  ENDCOLLECTIVE ;  /* 0x000000000000791b */ /* 0x003fe20003800000 */
.L_x_2144:
[----:B------:R-:W-:Y:S05]  /*11480*/  BSYNC B0 ;  /* 0x0000000000007941 */ /* 0x000fea0003800000 */
.L_x_2143:
[----:B------:R-:W-:Y:S05]  /*11490*/  BRA `(.L_x_2145) ;  /* 0xffffffc400847947 */ /* 0x000fea000383ffff */
.L_x_2076:
[----:B------:R-:W-:Y:S01]  /*114a0*/  BSSY B0, `(.L_x_2146) ;  /* 0x0000006000007945 */ /* 0x000fe20003800000 */
[----:B------:R-:W-:-:S07]  /*114b0*/  IMAD.MOV.U32 R15, RZ, RZ, -0x1 ;  /* 0xffffffffff0f7424 */ /* 0x000fce00078e00ff */
[----:B------:R-:W-:Y:S05]  /*114c0*/  WARPSYNC.COLLECTIVE R15, `(.L_x_2147) ;  /* 0x000000000f0c7348 */ /* 0x000fea0003c00000 */
[----:B------:R-:W-:Y:S02]  /*114d0*/  ELECT P6, UR62, PT ;  /* 0x00000000003e782f */ /* 0x000fe400038c0000 */
[----:B------:R-:W-:Y:S01]  /*114e0*/  MOV R14, UR62 ;  /* 0x0000003e000e7c02 */ /* 0x000fe20008000f00 */
[----:B------:R-:W-:Y:S10]  /*114f0*/  ENDCOLLECTIVE ;  /* 0x000000000000791b */ /* 0x000ff40003800000 */
.L_x_2147:
[----:B------:R-:W-:Y:S05]  /*11500*/  BSYNC B0 ;  /* 0x0000000000007941 */ /* 0x000fea0003800000 */
.L_x_2146:
[----:B------:R-:W-:Y:S05]  /*11510*/  BRA `(.L_x_2148) ;  /* 0xffffffc400747947 */ /* 0x000fea000383ffff */
.L_x_2079:
[----:B0-----:R0:W1:Y:S02]  /*11520*/  SYNCS.PHASECHK.TRANS64.TRYWAIT P0, [R8+URZ+0x34840], R9 ;  /* 0x03484009080075a7 */ /* 0x001064000800017f */
[----:B-1----:R-:W-:Y:S05]  /*11530*/  @!P0 NANOSLEEP.SYNCS 0x989680 ;  /* 0x009896800000895d */ /* 0x002fea0003900000 */
[----:B------:R-:W1:Y:S02]  /*11540*/  @!P0 SYNCS.PHASECHK.TRANS64 P0, [R8+URZ+0x34840], R9 ;  /* 0x03484009080085a7 */ /* 0x000e64000800007f */
[----:B-1----:R-:W-:Y:S05]  /*11550*/  @!P0 BRA `(.L_x_2079) ;  /* 0xfffffffc00f08947 */ /* 0x002fea000383ffff */
[----:B------:R-:W-:Y:S05]  /*11560*/  BRA `(.L_x_2149) ;  /* 0xffffffc400e07947 */ /* 0x000fea000383ffff */
.L_x_2082:
        /* <DEDUP_REMOVED lines=8> */
.L_x_2090:
[----:B0-----:R0:W1:Y:S02]  /*115f0*/  SYNCS.PHASECHK.TRANS64.TRYWAIT P0, [R2+URZ+0x34840], R3 ;  /* 0x03484003020075a7 */ /* 0x001064000800017f */
[----:B-1----:R-:W-:Y:S05]  /*11600*/  @!P0 NANOSLEEP.SYNCS 0x989680 ;  /* 0x009896800000895d */ /* 0x002fea0003900000 */
[----:B------:R-:W1:Y:S02]  /*11610*/  @!P0 SYNCS.PHASECHK.TRANS64 P0, [R2+URZ+0x34840], R3 ;  /* 0x03484003020085a7 */ /* 0x000e64000800007f */
[----:B-1----:R-:W-:Y:S05]  /*11620*/  @!P0 BRA `(.L_x_2090) ;  /* 0xfffffffc00f08947 */ /* 0x002fea000383ffff */
[----:B------:R-:W-:Y:S05]  /*11630*/  BRA `(.L_x_2151) ;  /* 0xffffffcc00e47947 */ /* 0x000fea000383ffff */
.L_x_2092:
[----:B0-----:R0:W1:Y:S02]  /*11640*/  SYNCS.PHASECHK.TRANS64.TRYWAIT P0, [R3+URZ+0x60], R2 ;  /* 0x00006002030075a7 */ /* 0x001064000800017f */
[----:B-1----:R-:W-:Y:S05]  /*11650*/  @!P0 NANOSLEEP.SYNCS 0x989680 ;  /* 0x009896800000895d */ /* 0x002fea0003900000 */
[----:B------:R-:W1:Y:S02]  /*11660*/  @!P0 SYNCS.PHASECHK.TRANS64 P0, [R3+URZ+0x60], R2 ;  /* 0x00006002030085a7 */ /* 0x000e64000800007f */
[----:B-1----:R-:W-:Y:S05]  /*11670*/  @!P0 BRA `(.L_x_2092) ;  /* 0xfffffffc00f08947 */ /* 0x002fea000383ffff */
[----:B------:R-:W-:Y:S05]  /*11680*/  BRA `(.L_x_2152) ;  /* 0xffffffd000907947 */ /* 0x000fea000383ffff */
.L_x_2097:
[----:B-1----:R1:W2:Y:S02]  /*11690*/  SYNCS.PHASECHK.TRANS64.TRYWAIT P0, [R2+URZ+0x34840], R3 ;  /* 0x03484003020075a7 */ /* 0x0022a4000800017f */
[----:B--2---:R-:W-:Y:S05]  /*116a0*/  @!P0 NANOSLEEP.SYNCS 0x989680 ;  /* 0x009896800000895d */ /* 0x004fea0003900000 */
[----:B------:R-:W2:Y:S02]  /*116b0*/  @!P0 SYNCS.PHASECHK.TRANS64 P0, [R2+URZ+0x34840], R3 ;  /* 0x03484003020085a7 */ /* 0x000ea4000800007f */
[----:B--2---:R-:W-:Y:S05]  /*116c0*/  @!P0 BRA `(.L_x_2097) ;  /* 0xfffffffc00f08947 */ /* 0x004fea000383ffff */
[----:B------:R-:W-:Y:S05]  /*116d0*/  BRA `(.L_x_2153) ;  /* 0xffffffd400f07947 */ /* 0x000fea000383ffff */
.L_x_2099:
[----:B0-----:R0:W1:Y:S02]  /*116e0*/  SYNCS.PHASECHK.TRANS64.TRYWAIT P1, [R3+URZ+0x60], R2 ;  /* 0x00006002030075a7 */ /* 0x001064000802017f */
[----:B-1----:R-:W-:Y:S05]  /*116f0*/  @!P1 NANOSLEEP.SYNCS 0x989680 ;  /* 0x009896800000995d */ /* 0x002fea0003900000 */
[----:B------:R-:W1:Y:S02]  /*11700*/  @!P1 SYNCS.PHASECHK.TRANS64 P1, [R3+URZ+0x60], R2 ;  /* 0x00006002030095a7 */ /* 0x000e64000802007f */
[----:B-1----:R-:W-:Y:S05]  /*11710*/  @!P1 BRA `(.L_x_2099) ;  /* 0xfffffffc00f09947 */ /* 0x002fea000383ffff */
[----:B------:R-:W-:Y:S05]  /*11720*/  BRA `(.L_x_2154) ;  /* 0xffffffd8009c7947 */ /* 0x000fea000383ffff */
.L_x_2104:
[----:B--2---:R2:W3:Y:S02]  /*11730*/  SYNCS.PHASECHK.TRANS64.TRYWAIT P0, [R2+URZ+0x34840], R3 ;  /* 0x03484003020075a7 */ /* 0x0044e4000800017f */
[----:B---3--:R-:W-:Y:S05]  /*11740*/  @!P0 NANOSLEEP.SYNCS 0x989680 ;  /* 0x009896800000895d */ /* 0x008fea0003900000 */
[----:B------:R-:W3:Y:S02]  /*11750*/  @!P0 SYNCS.PHASECHK.TRANS64 P0, [R2+URZ+0x34840], R3 ;  /* 0x03484003020085a7 */ /* 0x000ee4000800007f */
[----:B---3--:R-:W-:Y:S05]  /*11760*/  @!P0 BRA `(.L_x_2104) ;  /* 0xfffffffc00f08947 */ /* 0x008fea000383ffff */
[----:B------:R-:W-:Y:S05]  /*11770*/  BRA `(.L_x_2155) ;  /* 0xffffffdc00bc7947 */ /* 0x000fea000383ffff */
.L_x_2106:
[----:B0-----:R0:W1:Y:S02]  /*11780*/  SYNCS.PHASECHK.TRANS64.TRYWAIT P1, [R2+URZ+0x60], R9 ;  /* 0x00006009020075a7 */ /* 0x001064000802017f */
[----:B-1----:R-:W-:Y:S05]  /*11790*/  @!P1 NANOSLEEP.SYNCS 0x989680 ;  /* 0x009896800000995d */ /* 0x002fea0003900000 */
[----:B------:R-:W1:Y:S02]  /*117a0*/  @!P1 SYNCS.PHASECHK.TRANS64 P1, [R2+URZ+0x60], R9 ;  /* 0x00006009020095a7 */ /* 0x000e64000802007f */
[----:B-1----:R-:W-:Y:S05]  /*117b0*/  @!P1 BRA `(.L_x_2106) ;  /* 0xfffffffc00f09947 */ /* 0x002fea000383ffff */
[----:B------:R-:W-:Y:S05]  /*117c0*/  BRA `(.L_x_2156) ;  /* 0xffffffe0006c7947 */ /* 0x000fea000383ffff */
.L_x_2113:
[----:B-1----:R1:W2:Y:S02]  /*117d0*/  SYNCS.PHASECHK.TRANS64.TRYWAIT P0, [R3+URZ+0x34860], R2 ;  /* 0x03486002030075a7 */ /* 0x0022a4000800017f */
[----:B--2---:R-:W-:Y:S05]  /*117e0*/  @!P0 NANOSLEEP.SYNCS 0x989680 ;  /* 0x009896800000895d */ /* 0x004fea0003900000 */
[----:B------:R-:W2:Y:S02]  /*117f0*/  @!P0 SYNCS.PHASECHK.TRANS64 P0, [R3+URZ+0x34860], R2 ;  /* 0x03486002030085a7 */ /* 0x000ea4000800007f */
[----:B--2---:R-:W-:Y:S05]  /*11800*/  @!P0 BRA `(.L_x_2113) ;  /* 0xfffffffc00f08947 */ /* 0x004fea000383ffff */
[----:B------:R-:W-:Y:S05]  /*11810*/  BRA `(.L_x_2157) ;  /* 0xffffffe400787947 */ /* 0x000fea000383ffff */
.L_x_2115:
        /* <DEDUP_REMOVED lines=8> */
.L_x_2159:
[----:B------:R-:W-:Y:S05]  /*118a0*/  BSYNC B0 ;  /* 0x0000000000007941 */ /* 0x000fea0003800000 */
.L_x_2158:
        /* <DEDUP_REMOVED lines=8> */
.L_x_2160:
[----:B------:R-:W-:Y:S01]  /*11930*/  IMAD.MOV.U32 R16, RZ, RZ, R14 ;  /* 0x000000ffff107224 */ /* 0x000fe200078e000e */
[----:B------:R-:W-:Y:S06]  /*11940*/  BRA `(.L_x_2161) ;  /* 0xffffffe800007947 */ /* 0x000fec000383ffff */
.L_x_2118:
[----:B------:R-:W-:Y:S01]  /*11950*/  BSSY B0, `(.L_x_2162) ;  /* 0x0000008000007945 */ /* 0x000fe20003800000 */
[----:B0----5:R-:W-:Y:S02]  /*11960*/  IMAD.MOV.U32 R13, RZ, RZ, R17 ;  /* 0x000000ffff0d7224 */ /* 0x021fe400078e0011 */
[----:B------:R-:W-:Y:S02]  /*11970*/  IMAD.MOV.U32 R12, RZ, RZ, 0x1 ;  /* 0x00000001ff0c7424 */ /* 0x000fe400078e00ff */
[----:B------:R-:W-:Y:S02]  /*11980*/  IMAD.MOV.U32 R11, RZ, RZ, RZ ;  /* 0x000000ffff0b7224 */ /* 0x000fe400078e00ff */
[----:B------:R-:W-:-:S07]  /*11990*/  IMAD.MOV.U32 R15, RZ, RZ, -0x1 ;  /* 0xffffffffff0f7424 */ /* 0x000fce00078e00ff */
[----:B-1234-:R-:W-:Y:S05]  /*119a0*/  WARPSYNC.COLLECTIVE R15, `(.L_x_2163) ;  /* 0x000000000f087348 */ /* 0x01efea0003c00000 */
[----:B------:R0:W0:Y:S02]  /*119b0*/  SHFL.UP P6, R14, R13, R12, R11 ;  /* 0x0400000c0d0e7389 */ /* 0x00002400000c000b */
[----:B01234-:R-:W-:Y:S01]  /*119c0*/  ENDCOLLECTIVE ;  /* 0x000000000000791b */ /* 0x01ffe20003800000 */
.L_x_2163:
[----:B------:R-:W-:Y:S05]  /*119d0*/  BSYNC B0 ;  /* 0x0000000000007941 */ /* 0x000fea0003800000 */
.L_x_2162:
        /* <DEDUP_REMOVED lines=10> */
.L_x_2164:
        /* <DEDUP_REMOVED lines=8> */
.L_x_2165:
        /* <DEDUP_REMOVED lines=8> */
.L_x_2166:
        /* <DEDUP_REMOVED lines=8> */
.L_x_2167:
        /* <DEDUP_REMOVED lines=8> */
.L_x_2168:
[----:B------:R-:W-:Y:S05]  /*11c80*/  BRA `(.L_x_2169) ;  /* 0xffffffe400c87947 */ /* 0x000fea000383ffff */
.L_x_2123:
        /* <DEDUP_REMOVED lines=8> */
.L_x_2171:
[----:B------:R-:W-:Y:S05]  /*11d10*/  BSYNC B0 ;  /* 0x0000000000007941 */ /* 0x000fea0003800000 */
.L_x_2170:
        /* <DEDUP_REMOVED lines=10> */
.L_x_2172:
        /* <DEDUP_REMOVED lines=8> */
.L_x_2173:
        /* <DEDUP_REMOVED lines=8> */
.L_x_2174:
        /* <DEDUP_REMOVED lines=8> */
.L_x_2175:
        /* <DEDUP_REMOVED lines=8> */
.L_x_2176:
[----:B------:R-:W-:Y:S05]  /*11fc0*/  BRA `(.L_x_2177) ;  /* 0xffffffe400b07947 */ /* 0x000fea000383ffff */
.L_x_2125:
[----:B------:R-:W-:Y:S01]  /*11fd0*/  BSSY B0, `(.L_x_2178) ;  /* 0x0000006000007945 */ /* 0x000fe20003800000 */
[----:B------:R-:W-:Y:S01]  /*11fe0*/  PLOP3.LUT P6, PT, P6, PT, PT, 0x8, 0x0 ;  /* 0x000000000000781c */ /* 0x000fe200037ce170 */
[----:B------:R-:W-:-:S12]  /*11ff0*/  IMAD.MOV.U32 R15, RZ, RZ, -0x1 ;  /* 0xffffffffff0f7424 */ /* 0x000fd800078e00ff */
[----:B0-----:R-:W-:Y:S05]  /*12000*/  WARPSYNC.COLLECTIVE R15, `(.L_x_2179) ;  /* 0x000000000f087348 */ /* 0x001fea0003c00000 */
[----:B------:R-:W-:Y:S01]  /*12010*/  VOTE.ANY R14, PT, P6 ;  /* 0x00000000000e7806 */ /* 0x000fe200030e0100 */
[----:B0-----:R-:W-:Y:S06]  /*12020*/  ENDCOLLECTIVE ;  /* 0x000000000000791b */ /* 0x001fec0003800000 */
.L_x_2179:
[----:B------:R-:W-:Y:S05]  /*12030*/  BSYNC B0 ;  /* 0x0000000000007941 */ /* 0x000fea0003800000 */
.L_x_2178:
        /* <DEDUP_REMOVED lines=9> */
.L_x_2180:
[----:B------:R-:W-:Y:S01]  /*120d0*/  IMAD.MOV.U32 R17, RZ, RZ, R14 ;  /* 0x000000ffff117224 */ /* 0x000fe200078e000e */
[----:B------:R-:W-:Y:S06]  /*120e0*/  BRA `(.L_x_2181) ;  /* 0xffffffe400a07947 */ /* 0x000fec000383ffff */
.L_x_2127:
[----:B------:R-:W-:Y:S01]  /*120f0*/  BSSY B0, `(.L_x_2182) ;  /* 0x0000007000007945 */ /* 0x000fe20003800000 */
[----:B------:R-:W-:Y:S02]  /*12100*/  IMAD.MOV.U32 R13, RZ, RZ, R2 ;  /* 0x000000ffff0d7224 */ /* 0x000fe400078e0002 */
[----:B------:R-:W-:Y:S02]  /*12110*/  IMAD.MOV.U32 R11, RZ, RZ, 0x1f ;  /* 0x0000001fff0b7424 */ /* 0x000fe400078e00ff */
[----:B------:R-:W-:-:S07]  /*12120*/  IMAD.MOV.U32 R15, RZ, RZ, -0x1 ;  /* 0xffffffffff0f7424 */ /* 0x000fce00078e00ff */
[----:B012---:R-:W-:Y:S05]  /*12130*/  WARPSYNC.COLLECTIVE R15, `(.L_x_2183) ;  /* 0x000000000f087348 */ /* 0x007fea0003c00000 */
[----:B------:R3:W4:Y:S02]  /*12140*/  SHFL.IDX P6, R14, R13, R12, R11 ;  /* 0x0000000c0d0e7389 */ /* 0x00072400000c000b */
[----:B01234-:R-:W-:Y:S01]  /*12150*/  ENDCOLLECTIVE ;  /* 0x000000000000791b */ /* 0x01ffe20003800000 */
.L_x_2183:
[----:B------:R-:W-:Y:S05]  /*12160*/  BSYNC B0 ;  /* 0x0000000000007941 */ /* 0x000fea0003800000 */
.L_x_2182:
[----:B------:R-:W-:Y:S01]  /*12170*/  IMAD.MOV.U32 R7, RZ, RZ, R14 ;  /* 0x000000ffff077224 */ /* 0x000fe200078e000e */
[----:B------:R-:W-:Y:S06]  /*12180*/  BRA `(.L_x_2126) ;  /* 0xffffffe400947947 */ /* 0x000fec000383ffff */
.L_x_2131:
[----:B-1----:R1:W2:Y:S02]  /*12190*/  SYNCS.PHASECHK.TRANS64.TRYWAIT P0, [R0+URZ+0x34820], R3 ;  /* 0x03482003000075a7 */ /* 0x0022a4000800017f */
[----:B--2---:R-:W-:Y:S05]  /*121a0*/  @!P0 NANOSLEEP.SYNCS 0x989680 ;  /* 0x009896800000895d */ /* 0x004fea0003900000 */
[----:B------:R-:W2:Y:S02]  /*121b0*/  @!P0 SYNCS.PHASECHK.TRANS64 P0, [R0+URZ+0x34820], R3 ;  /* 0x03482003000085a7 */ /* 0x000ea4000800007f */
[----:B--2---:R-:W-:Y:S05]  /*121c0*/  @!P0 BRA `(.L_x_2131) ;  /* 0xfffffffc00f08947 */ /* 0x004fea000383ffff */
[----:B------:R-:W-:Y:S05]  /*121d0*/  BRA `(.L_x_2184) ;  /* 0xffffffec000c7947 */ /* 0x000fea000383ffff */
.L_x_2132:
[----:B------:R-:W2:Y:S01]  /*121e0*/  S2R R2, SR_TID.X ;  /* 0x0000000000027919 */ /* 0x000ea20000002100 */
[----:B------:R-:W-:Y:S01]  /*121f0*/  BSSY B0, `(.L_x_2185) ;  /* 0x000000a000007945 */ /* 0x000fe20003800000 */
[----:B------:R-:W-:Y:S02]  /*12200*/  IMAD.MOV.U32 R12, RZ, RZ, RZ ;  /* 0x000000ffff0c7224 */ /* 0x000fe400078e00ff */
[----:B------:R-:W-:Y:S02]  /*12210*/  IMAD.MOV.U32 R11, RZ, RZ, 0x1f ;  /* 0x0000001fff0b7424 */ /* 0x000fe400078e00ff */
[----:B------:R-:W-:Y:S01]  /*12220*/  IMAD.MOV.U32 R15, RZ, RZ, -0x1 ;  /* 0xffffffffff0f7424 */ /* 0x000fe200078e00ff */
[----:B--2---:R-:W-:-:S04]  /*12230*/  SHF.R.U32.HI R2, RZ, 0x5, R2 ;  /* 0x00000005ff027819 */ /* 0x004fc80000011602 */
[----:B------:R-:W-:-:S05]  /*12240*/  LOP3.LUT R2, R2, 0x3, RZ, 0xc0, !PT ;  /* 0x0000000302027812 */ /* 0x000fca00078ec0ff */
[----:B0-----:R-:W-:-:S07]  /*12250*/  IMAD.MOV.U32 R13, RZ, RZ, R2 ;  /* 0x000000ffff0d7224 */ /* 0x001fce00078e0002 */
[----:B-1----:R-:W-:Y:S05]  /*12260*/  WARPSYNC.COLLECTIVE R15, `(.L_x_2186) ;  /* 0x000000000f087348 */ /* 0x002fea0003c00000 */
[----:B------:R0:W2:Y:S02]  /*12270*/  SHFL.IDX P6, R14, R13, R12, R11 ;  /* 0x0000000c0d0e7389 */ /* 0x0000a400000c000b */
[----:B012---:R-:W-:Y:S01]  /*12280*/  ENDCOLLECTIVE ;  /* 0x000000000000791b */ /* 0x007fe20003800000 */
.L_x_2186:
[----:B------:R-:W-:Y:S05]  /*12290*/  BSYNC B0 ;  /* 0x0000000000007941 */ /* 0x000fea0003800000 */
.L_x_2185:
[----:B------:R-:W-:Y:S05]  /*122a0*/  BRA `(.L_x_2187) ;  /* 0xffffffe800f47947 */ /* 0x000fea000383ffff */
.L_x_2135:
[----:B------:R-:W-:Y:S01]  /*122b0*/  BSSY B1, `(.L_x_2188) ;  /* 0x0000006000017945 */ /* 0x000fe20003800000 */
[----:B------:R-:W-:-:S07]  /*122c0*/  IMAD.MOV.U32 R15, RZ, RZ, -0x1 ;  /* 0xffffffffff0f7424 */ /* 0x000fce00078e00ff */
[----:B012---:R-:W-:Y:S05]  /*122d0*/  WARPSYNC.COLLECTIVE R15, `(.L_x_2189) ;  /* 0x000000000f0c7348 */ /* 0x007fea0003c00000 */
[----:B------:R-:W-:Y:S02]  /*122e0*/  ELECT P6, UR62, PT ;  /* 0x00000000003e782f */ /* 0x000fe400038c0000 */
[----:B------:R-:W-:Y:S01]  /*122f0*/  MOV R14, UR62 ;  /* 0x0000003e000e7c02 */ /* 0x000fe20008000f00 */
[----:B012---:R-:W-:Y:S10]  /*12300*/  ENDCOLLECTIVE ;  /* 0x000000000000791b */ /* 0x007ff40003800000 */
.L_x_2189:
[----:B------:R-:W-:Y:S05]  /*12310*/  BSYNC B1 ;  /* 0x0000000000017941 */ /* 0x000fea0003800000 */
.L_x_2188:
[----:B------:R-:W-:Y:S05]  /*12320*/  BRA `(.L_x_2190) ;  /* 0xffffffe800ec7947 */ /* 0x000fea000383ffff */
.L_x_2137:
[----:B-1----:R1:W2:Y:S02]  /*12330*/  SYNCS.PHASECHK.TRANS64.TRYWAIT P0, [R6+URZ], R5 ;  /* 0x00000005060075a7 */ /* 0x0022a4000800017f */
[----:B--2---:R-:W-:Y:S05]  /*12340*/  @!P0 NANOSLEEP.SYNCS 0x989680 ;  /* 0x009896800000895d */ /* 0x004fea0003900000 */
[----:B------:R-:W2:Y:S02]  /*12350*/  @!P0 SYNCS.PHASECHK.TRANS64 P0, [R6+URZ], R5 ;  /* 0x00000005060085a7 */ /* 0x000ea4000800007f */
[----:B--2---:R-:W-:Y:S05]  /*12360*/  @!P0 BRA `(.L_x_2137) ;  /* 0xfffffffc00f08947 */ /* 0x004fea000383ffff */
[----:B------:R-:W-:Y:S05]  /*12370*/  BRA `(.L_x_2191) ;  /* 0xffffffec00307947 */ /* 0x000fea000383ffff */
.L_x_2138:
[----:B--2---:R2:W3:Y:S02]  /*12380*/  SYNCS.PHASECHK.TRANS64.TRYWAIT P0, [R7+URZ], R2 ;  /* 0x00000002070075a7 */ /* 0x0044e4000800017f */
[----:B---3--:R-:W-:Y:S05]  /*12390*/  @!P0 NANOSLEEP.SYNCS 0x989680 ;  /* 0x009896800000895d */ /* 0x008fea0003900000 */
[----:B------:R-:W3:Y:S02]  /*123a0*/  @!P0 SYNCS.PHASECHK.TRANS64 P0, [R7+URZ], R2 ;  /* 0x00000002070085a7 */ /* 0x000ee4000800007f */
[----:B---3--:R-:W-:Y:S05]  /*123b0*/  @!P0 BRA `(.L_x_2138) ;  /* 0xfffffffc00f08947 */ /* 0x008fea000383ffff */
[----:B------:R-:W-:Y:S05]  /*123c0*/  BRA `(.L_x_2192) ;  /* 0xffffffec00247947 */ /* 0x000fea000383ffff */
.L_x_2140:
[----:B---3--:R3:W4:Y:S02]  /*123d0*/  SYNCS.PHASECHK.TRANS64.TRYWAIT P0, [R4+URZ], R5 ;  /* 0x00000005040075a7 */ /* 0x008724000800017f */
[----:B----4-:R-:W-:Y:S05]  /*123e0*/  @!P0 NANOSLEEP.SYNCS 0x989680 ;  /* 0x009896800000895d */ /* 0x010fea0003900000 */
[----:B------:R-:W4:Y:S02]  /*123f0*/  @!P0 SYNCS.PHASECHK.TRANS64 P0, [R4+URZ], R5 ;  /* 0x00000005040085a7 */ /* 0x000f24000800007f */
[----:B----4-:R-:W-:Y:S05]  /*12400*/  @!P0 BRA `(.L_x_2140) ;  /* 0xfffffffc00f08947 */ /* 0x010fea000383ffff */
[----:B------:R-:W-:Y:S05]  /*12410*/  BRA `(.L_x_2193) ;  /* 0xffffffec002c7947 */ /* 0x000fea000383ffff */
.L_x_2194:
        /* <DEDUP_REMOVED lines=14> */
.L_x_11938:


//--------------------- .text._ZN7cutlass13device_kernelIN5flash11enable_sm90INS1_16FlashAttnFwdSm90INS1_25CollectiveMainloopFwdSm90ILi2EN4cute5tupleIJNS5_1CILi1EEES8_S8_EEENS6_IJNS7_ILi128EEESA_NS7_ILi192EEEEEELi128ENS_6half_tEfNS_4arch4Sm90ELb1ELb0ELb0ELb1ELb0ELb1ELb0ELb1ELb1ELb0ELb0ELb0EEENS1_21CollectiveEpilogueFwdINS6_IJSA_SA_SA_EEES9_SD_SF_Li256ELb1ELb0ELb0ELb0EEENS1_36VarlenDynamicPersistentTileSchedulerILi128ELi128ELi256ELi32ELb0ELb0ELb1ELb1ELb1ELb1EEEEEEEEEvNT_6ParamsE --------------------------
	.section	.text._ZN7cutlass13device_kernelIN5flash11enable_sm90INS1_16FlashAttnFwdSm90INS1_25CollectiveMainloopFwdSm90ILi2EN4cute5tupleIJNS5_1CILi1EEES8_S8_EEENS6_IJNS7_ILi128EEESA_NS7_ILi192EEEEEELi128ENS_6half_tEfNS_4arch4Sm90ELb1ELb0ELb0ELb1ELb0ELb1ELb0ELb1ELb1ELb0ELb0ELb0EEENS1_21CollectiveEpilogueFwdINS6_IJSA_SA_SA_EEES9_SD_SF_Li256ELb1ELb0ELb0ELb0EEENS1_36VarlenDynamicPersistentTileSchedulerILi128ELi128ELi256ELi32ELb0ELb0ELb1ELb1ELb1ELb1EEEEEEEEEvNT_6ParamsE,"ax",@progbits
	.align	128
.text._ZN7cutlass13device_kernelIN5flash11enable_sm90INS1_16FlashAttnFwdSm90INS1_25CollectiveMainloopFwdSm90ILi2EN4cute5tupleIJNS5_1CILi1EEES8_S8_EEENS6_IJNS7_ILi128EEESA_NS7_ILi192EEEEEELi128ENS_6half_tEfNS_4arch4Sm90ELb1ELb0ELb0ELb1ELb0ELb1ELb0ELb1ELb1ELb0ELb0ELb0EEENS1_21CollectiveEpilogueFwdINS6_IJSA_SA_SA_EEES9_SD_SF_Li256ELb1ELb0ELb0ELb0EEENS1_36VarlenDynamicPersistentTileSchedulerILi128ELi128ELi256ELi32ELb0ELb0ELb1ELb1ELb1ELb1EEEEEEEEEvNT_6ParamsE:
        .type           _ZN7cutlass13device_kernelIN5flash11enable_sm90INS1_16FlashAttnFwdSm90INS1_25CollectiveMainloopFwdSm90ILi2EN4cute5tupleIJNS5_1CILi1EEES8_S8_EEENS6_IJNS7_ILi128EEESA_NS7_ILi192EEEEEELi128ENS_6half_tEfNS_4arch4Sm90ELb1ELb0ELb0ELb1ELb0ELb1ELb0ELb1ELb1ELb0ELb0ELb0EEENS1_21CollectiveEpilogueFwdINS6_IJSA_SA_SA_EEES9_SD_SF_Li256ELb1ELb0ELb0ELb0EEENS1_36VarlenDynamicPersistentTileSchedulerILi128ELi128ELi256ELi32ELb0ELb0ELb1ELb1ELb1ELb1EEEEEEEEEvNT_6ParamsE,@function
        .size           _ZN7cutlass13device_kernelIN5flash11enable_sm90INS1_16FlashAttnFwdSm90INS1_25CollectiveMainloopFwdSm90ILi2EN4cute5tupleIJNS5_1CILi1EEES8_S8_EEENS6_IJNS7_ILi128EEESA_NS7_ILi192EEEEEELi128ENS_6half_tEfNS_4arch4Sm90ELb1ELb0ELb0ELb1ELb0ELb1ELb0ELb1ELb1ELb0ELb0ELb0EEENS1_21CollectiveEpilogueFwdINS6_IJSA_SA_SA_EEES9_SD_SF_Li256ELb1ELb0ELb0ELb0EEENS1_36VarlenDynamicPersistentTileSchedulerILi128ELi128ELi256ELi32ELb0ELb0ELb1ELb1ELb1ELb1EEEEEEEEEvNT_6ParamsE,(.L_x_11939 - _ZN7cutlass13device_kernelIN5flash11enable_sm90INS1_16FlashAttnFwdSm90INS1_25CollectiveMainloopFwdSm90ILi2EN4cute5tupleIJNS5_1CILi1EEES8_S8_EEENS6_IJNS7_ILi128EEESA_NS7_ILi192EEEEEELi128ENS_6half_tEfNS_4arch4Sm90ELb1ELb0ELb0ELb1ELb0ELb1ELb0ELb1ELb1ELb0ELb0ELb0EEENS1_21CollectiveEpilogueFwdINS6_IJSA_SA_SA_EEES9_SD_SF_Li256ELb1ELb0ELb0ELb0EEENS1_36VarlenDynamicPersistentTileSchedulerILi128ELi128ELi256ELi32ELb0ELb0ELb1ELb1ELb1ELb1EEEEEEEEEvNT_6ParamsE)
        .other          _ZN7cutlass13device_kernelIN5flash11enable_sm90INS1_16FlashAttnFwdSm90INS1_25CollectiveMainloopFwdSm90ILi2EN4cute5tupleIJNS5_1CILi1EEES8_S8_EEENS6_IJNS7_ILi128EEESA_NS7_ILi192EEEEEELi128ENS_6half_tEfNS_4arch4Sm90ELb1ELb0ELb0ELb1ELb0ELb1ELb0ELb1ELb1ELb0ELb0ELb0EEENS1_21CollectiveEpilogueFwdINS6_IJSA_SA_SA_EEES9_SD_SF_Li256ELb1ELb0ELb0ELb0EEENS1_36VarlenDynamicPersistentTileSchedulerILi128ELi128ELi256ELi32ELb0ELb0ELb1ELb1ELb1ELb1EEEEEEEEEvNT_6ParamsE,@"STO_CUDA_ENTRY STV_DEFAULT"
_ZN7cutlass13device_kernelIN5flash11enable_sm90INS1_16FlashAttnFwdSm90INS1_25CollectiveMainloopFwdSm90ILi2EN4cute5tupleIJNS5_1CILi1EEES8_S8_EEENS6_IJNS7_ILi128EEESA_NS7_ILi192EEEEEELi128ENS_6half_tEfNS_4arch4Sm90ELb1ELb0ELb0ELb1ELb0ELb1ELb0ELb1ELb1ELb0ELb0ELb0EEENS1_21CollectiveEpilogueFwdINS6_IJSA_SA_SA_EEES9_SD_SF_Li256ELb1ELb0ELb0ELb0EEENS1_36VarlenDynamicPersistentTileSchedulerILi128ELi128ELi256ELi32ELb0ELb0ELb1ELb1ELb1ELb1EEEEEEEEEvNT_6ParamsE:
        /* <DEDUP_REMOVED lines=27> */
.L_x_2196:
[----:B------:R-:W-:Y:S05]  /*01b0*/  BSYNC B0 ;  /* 0x0000000000007941 */ /* 0x000fea0003800000 */
.L_x_2195:
        /* <DEDUP_REMOVED lines=41> */
.L_x_2197:
        /* <DEDUP_REMOVED lines=22> */
.L_x_2198:
        /* <DEDUP_REMOVED lines=18> */
.L_x_2199:
        /* <DEDUP_REMOVED lines=22> */
.L_x_2200:
        /* <DEDUP_REMOVED lines=22> */
.L_x_2201:
[----:B0-----:R-:W-:Y:S01]  /*0990*/  UMOV UR4, 0x1 ;  /* 0x0000000100047882 */ /* 0x001fe20000000000 */
[----:B------:R-:W-:Y:S01]  /*09a0*/  PLOP3.LUT P0, PT, PT, PT, UP0, 0x80, 0x0 ;  /* 0x000000000000781c */ /* 0x000fe20003f0f008 */
[----:B------:R-:W-:Y:S01]  /*09b0*/  USEL UR4, UR4, 0x2, !UP0 ;  /* 0x0000000204047887 */ /* 0x000fe2000c000000 */
[----:B------:R-:W-:Y:S01]  /*09c0*/  NOP ;  /* 0x0000000000007918 */ /* 0x000fe20000000000 */
[----:B------:R-:W-:Y:S01]  /*09d0*/  ULDC.64 UR56, c[0x0][0x208] ;  /* 0x0000820000387ab9 */ /* 0x000fe20000000a00 */
[----:B------:R-:W-:Y:S03]  /*09e0*/  BSSY B7, `(.L_x_2202) ;  /* 0x000219f000077945 */ /* 0x000fe60003800000 */
[----:B------:R-:W-:-:S05]  /*09f0*/  IMAD.U32 R2, RZ, RZ, UR4 ;  /* 0x00000004ff027e24 */ /* 0x000fca000f8e00ff */
[----:B------:R0:W-:Y:S01]  /*0a00*/  STL [R1+0x40], R2 ;  /* 0x0000400201007387 */ /* 0x0001e20000100800 */
[----:B-12-4-:R-:W-:Y:S06]  /*0a10*/  BAR.SYNC.DEFER_BLOCKING 0x0 ;  /* 0x0000000000007b1d */ /* 0x016fec0000010000 */
[----:B------:R-:W-:Y:S05]  /*0a20*/  @!P0 BRA `(.L_x_2203) ;  /* 0x000001b400b88947 */ /* 0x000fea0003800000 */
.L_x_2204:
        /* <DEDUP_REMOVED lines=9> */
[----:B------:R-:W-:Y:S01]  /*0ac0*/  IMAD.U32 R18, RZ, RZ, UR4 ;  /* 0x00000004ff127e24 */ /* 0x000fe2000f8e00ff */
[----:B------:R-:W-:-:S04]  /*0ad0*/  ULDC UR4, c[0x0][0xc14] ;  /* 0x0003050000047ab9 */ /* 0x000fc80000000800 */
[----:B------:R-:W1:Y:S01]  /*0ae0*/  LDS.128 R192, [R18+0x348d0] ;  /* 0x0348d00012c07984 */ /* 0x000e620000000c00 */
[----:B------:R-:W-:Y:S06]  /*0af0*/  BAR.ARV 0x4, 0x120 ;  /* 0x0104800000007b1d */ /* 0x000fec0000002000 */
[----:B-1----:R-:W-:-:S13]  /*0b00*/  ISETP.GE.AND P0, PT, R195, UR4, PT ;  /* 0x00000004c3007c0c */ /* 0x002fda000bf06270 */
[----:B------:R-:W-:Y:S05]  /*0b10*/  @P0 BRA `(.L_x_2205) ;  /* 0x00000218002c0947 */ /* 0x000fea0003800000 */
[----:B------:R-:W2:Y:S01]  /*0b20*/  LDL R0, [R1+0x40] ;  /* 0x0000400001007983 */ /* 0x000ea20000100800 */
[----:B------:R-:W-:Y:S01]  /*0b30*/  IADD3 R226, R4, -0x80, RZ ;  /* 0xffffff8004e27810 */ /* 0x000fe20007ffe0ff */
[----:B------:R-:W-:Y:S01]  /*0b40*/  IMAD.MOV.U32 R208, RZ, RZ, RZ ;  /* 0x000000ffffd07224 */ /* 0x000fe200078e00ff */
[----:B------:R-:W-:Y:S01]  /*0b50*/  R2UR UR4, R18 ;  /* 0x00000000120472ca */ /* 0x000fe200000e0000 */
[----:B------:R-:W-:Y:S01]  /*0b60*/  IMAD.MOV.U32 R19, RZ, RZ, RZ ;  /* 0x000000ffff137224 */ /* 0x000fe200078e00ff */
[----:B------:R-:W-:Y:S02]  /*0b70*/  SHF.R.S32.HI R3, RZ, 0x1f, R226 ;  /* 0x0000001fff037819 */ /* 0x000fe400000114e2 */
[----:B------:R-:W-:Y:S02]  /*0b80*/  CS2R R188, SRZ ;  /* 0x0000000000bc7805 */ /* 0x000fe4000001ff00 */
[----:B------:R-:W-:Y:S02]  /*0b90*/  MOV R185, RZ ;  /* 0x000000ff00b97202 */ /* 0x000fe40000000f00 */
[----:B------:R-:W-:-:S02]  /*0ba0*/  LEA.HI R5, R3, R226, RZ, 0x7 ;  /* 0x000000e203057211 */ /* 0x000fc400078f38ff */
[----:B------:R-:W-:Y:S02]  /*0bb0*/  LEA.HI R196, R3, R226, RZ, 0x5 ;  /* 0x000000e203c47211 */ /* 0x000fe400078f28ff */
[----:B------:R-:W-:Y:S02]  /*0bc0*/  LOP3.LUT R7, R5, 0xffffff80, RZ, 0xc0, !PT ;  /* 0xffffff8005077812 */ /* 0x000fe400078ec0ff */
[----:B------:R-:W-:Y:S01]  /*0bd0*/  SHF.R.S32.HI R196, RZ, 0x5, R196 ;  /* 0x00000005ffc47819 */ /* 0x000fe200000114c4 */
[----:B------:R-:W-:Y:S01]  /*0be0*/  UIADD3 UR4, UR4, 0x10400, URZ ;  /* 0x0001040004047890 */ /* 0x000fe2000fffe03f */
[----:B------:R-:W-:Y:S01]  /*0bf0*/  SHF.R.S32.HI R224, RZ, 0x7, R5 ;  /* 0x00000007ffe07819 */ /* 0x000fe20000011405 */
[----:B------:R-:W-:-:S03]  /*0c00*/  IMAD.IADD R216, R226, 0x1, -R7 ;  /* 0x00000001e2d87824 */ /* 0x000fc600078e0a07 */
[----:B------:R-:W-:Y:S02]  /*0c10*/  LEA.HI R5, R5, R224, RZ, 0x1 ;  /* 0x000000e005057211 */ /* 0x000fe400078f08ff */
[----:B------:R-:W-:Y:S02]  /*0c20*/  SHF.R.S32.HI R11, RZ, 0x1f, R216 ;  /* 0x0000001fff0b7819 */ /* 0x000fe400000114d8 */
[----:B------:R-:W-:Y:S02]  /*0c30*/  LOP3.LUT R5, R5, 0x3fffffe, RZ, 0xc0, !PT ;  /* 0x03fffffe05057812 */ /* 0x000fe400078ec0ff */
[CC--:B0-----:R-:W-:Y:S02]  /*0c40*/  LEA.HI R2, R11.reuse, R216.reuse, RZ, 0x2 ;  /* 0x000000d80b027211 */ /* 0x0c1fe400078f10ff */
[----:B------:R-:W-:Y:S02]  /*0c50*/  LEA.HI R11, R11, R216, RZ, 0x5 ;  /* 0x000000d80b0b7211 */ /* 0x000fe400078f28ff */
[----:B------:R-:W-:-:S02]  /*0c60*/  SHF.R.S32.HI R4, RZ, 0x2, R2 ;  /* 0x00000002ff047819 */ /* 0x000fc40000011402 */
[----:B------:R-:W-:Y:S02]  /*0c70*/  SHF.R.S32.HI R13, RZ, 0x1f, R2 ;  /* 0x0000001fff0d7819 */ /* 0x000fe40000011402 */
[----:B------:R-:W-:Y:S02]  /*0c80*/  SHF.R.S32.HI R11, RZ, 0x5, R11 ;  /* 0x00000005ff0b7819 */ /* 0x000fe4000001140b */
[----:B------:R-:W-:Y:S02]  /*0c90*/  LEA.HI R13, R13, R4, RZ, 0x3 ;  /* 0x000000040d0d7211 */ /* 0x000fe400078f18ff */
[----:B------:R-:W-:Y:S02]  /*0ca0*/  IADD3 R5, R224, -R5, RZ ;  /* 0x80000005e0057210 */ /* 0x000fe40007ffe0ff */
[----:B------:R-:W-:-:S05]  /*0cb0*/  LOP3.LUT R13, R13, 0xfffffff8, RZ, 0xc0, !PT ;  /* 0xfffffff80d0d7812 */ /* 0x000fca00078ec0ff */
[----:B------:R-:W-:-:S04]  /*0cc0*/  IMAD.IADD R4, R4, 0x1, -R13 ;  /* 0x0000000104047824 */ /* 0x000fc800078e0a0d */
[----:B------:R-:W-:-:S04]  /*0cd0*/  IMAD R4, R11, 0x10, R4 ;  /* 0x000000100b047824 */ /* 0x000fc800078e0204 */
[----:B------:R-:W-:Y:S01]  /*0ce0*/  IMAD R203, R5, 0x40, R4 ;  /* 0x0000004005cb7824 */ /* 0x000fe200078e0204 */
[----:B--2---:R-:W-:Y:S02]  /*0cf0*/  R2UR UR5, R0 ;  /* 0x00000000000572ca */ /* 0x004fe400000e0000 */
[----:B------:R-:W-:-:S04]  /*0d00*/  LEA.HI R0, R3, R226, RZ, 0x4 ;  /* 0x000000e203007211 */ /* 0x000fc800078f20ff */
[----:B------:R-:W-:Y:S02]  /*0d10*/  SHF.R.S32.HI R9, RZ, 0x4, R0 ;  /* 0x00000004ff097819 */ /* 0x000fe40000011400 */
[C---:B------:R-:W-:Y:S02]  /*0d20*/  LOP3.LUT R7, R0.reuse, 0x3fffff0, RZ, 0xc0, !PT ;  /* 0x03fffff000077812 */ /* 0x040fe400078ec0ff */
[----:B------:R-:W-:-:S03]  /*0d30*/  LEA.HI R0, R0, R9, RZ, 0x1 ;  /* 0x0000000900007211 */ /* 0x000fc600078f08ff */
[----:B------:R-:W-:Y:S01]  /*0d40*/  IMAD.IADD R7, R226, 0x1, -R7 ;  /* 0x00000001e2077824 */ /* 0x000fe200078e0a07 */
[----:B------:R-:W-:Y:S01]  /*0d50*/  LOP3.LUT R0, R0, 0x1ffffffe, RZ, 0xc0, !PT ;  /* 0x1ffffffe00007812 */ /* 0x000fe200078ec0ff */
[----:B------:R-:W-:Y:S02]  /*0d60*/  ULOP3.LUT UR5, UR5, 0x1, URZ, 0xfc, !UPT ;  /* 0x0000000105057892 */ /* 0x000fe4000f8efc3f */
[----:B------:R-:W-:Y:S01]  /*0d70*/  IMAD R7, R196, 0x10, R7 ;  /* 0x00000010c4077824 */ /* 0x000fe200078e0207 */
[----:B------:R-:W-:-:S03]  /*0d80*/  IADD3 R0, R9, -R0, RZ ;  /* 0x8000000009007210 */ /* 0x000fc60007ffe0ff */
[----:B------:R-:W-:Y:S02]  /*0d90*/  IMAD.U32 R4, RZ, RZ, UR5 ;  /* 0x00000005ff047e24 */ /* 0x000fe4000f8e00ff */
[----:B------:R-:W-:Y:S01]  /*0da0*/  IMAD R225, R7, 0x8, R0 ;  /* 0x0000000807e17824 */ /* 0x000fe200078e0200 */
[CC--:B------:R-:W-:Y:S02]  /*0db0*/  LEA.HI R0, R3.reuse, R226.reuse, RZ, 0x2 ;  /* 0x000000e203007211 */ /* 0x0c0fe400078f10ff */
[----:B------:R0:W-:Y:S01]  /*0dc0*/  STL [R1+0x38], R4 ;  /* 0x0000380401007387 */ /* 0x0001e20000100800 */
[----:B------:R-:W-:Y:S01]  /*0dd0*/  LEA.HI R3, R3, R226, RZ, 0x3 ;  /* 0x000000e203037211 */ /* 0x000fe200078f18ff */
[----:B------:R-:W-:Y:S01]  /*0de0*/  IMAD.SHL.U32 R225, R225, 0x8, RZ ;  /* 0x00000008e1e17824 */ /* 0x000fe200078e00ff */
[----:B------:R-:W-:Y:S02]  /*0df0*/  LOP3.LUT R7, R0, 0xfffffffc, RZ, 0xc0, !PT ;  /* 0xfffffffc00077812 */ /* 0x000fe400078ec0ff */
[----:B------:R-:W-:-:S02]  /*0e00*/  SHF.R.S32.HI R184, RZ, 0x2, R0 ;  /* 0x00000002ffb87819 */ /* 0x000fc40000011400 */
[----:B------:R-:W-:Y:S02]  /*0e10*/  IADD3 R212, R226, -R7, RZ ;  /* 0x80000007e2d47210 */ /* 0x000fe40007ffe0ff */
[----:B------:R-:W-:Y:S01]  /*0e20*/  SHF.R.S32.HI R9, RZ, 0x1f, R0 ;  /* 0x0000001fff097819 */ /* 0x000fe20000011400 */
[----:B------:R-:W-:Y:S01]  /*0e30*/  VIADD R209, R184, 0x40 ;  /* 0x00000040b8d17836 */ /* 0x000fe20000000000 */
[----:B------:R-:W-:Y:S01]  /*0e40*/  LOP3.LUT R5, R3, 0x1ffffff8, RZ, 0xc0, !PT ;  /* 0x1ffffff803057812 */ /* 0x000fe200078ec0ff */
[----:B------:R-:W-:Y:S01]  /*0e50*/  IMAD.SHL.U32 R22, R212, 0x8, RZ ;  /* 0x00000008d4167824 */ /* 0x000fe200078e00ff */
[----:B------:R-:W-:Y:S01]  /*0e60*/  LEA.HI R9, R9, R184, RZ, 0x3 ;  /* 0x000000b809097211 */ /* 0x000fe200078f18ff */
[----:B------:R-:W-:Y:S01]  /*0e70*/  IMAD.SHL.U32 R190, R209, 0x40, RZ ;  /* 0x00000040d1be7824 */ /* 0x000fe200078e00ff */
[----:B------:R-:W-:Y:S01]  /*0e80*/  SHF.R.S32.HI R0, RZ, 0x1f, R209 ;  /* 0x0000001fff007819 */ /* 0x000fe200000114d1 */
[C---:B------:R-:W-:Y:S01]  /*0e90*/  VIADD R186, R22.reuse, 0x20 ;  /* 0x0000002016ba7836 */ /* 0x040fe20000000000 */
[----:B------:R-:W-:Y:S01]  /*0ea0*/  LOP3.LUT R9, R9, 0xfffffff8, RZ, 0xc0, !PT ;  /* 0xfffffff809097812 */ /* 0x000fe200078ec0ff */
[----:B------:R-:W-:Y:S01]  /*0eb0*/  VIADD R187, R22, 0x40 ;  /* 0x0000004016bb7836 */ /* 0x000fe20000000000 */
[----:B------:R-:W-:Y:S01]  /*0ec0*/  LEA.HI R0, R0, R209, RZ, 0x3 ;  /* 0x000000d100007211 */ /* 0x000fe200078f18ff */
[----:B0-----:R-:W-:Y:S01]  /*0ed0*/  IMAD.U32 R4, RZ, RZ, UR4 ;  /* 0x00000004ff047e24 */ /* 0x001fe2000f8e00ff */
[----:B------:R-:W-:Y:S01]  /*0ee0*/  SHF.R.S32.HI R7, RZ, 0x1f, R186 ;  /* 0x0000001fff077819 */ /* 0x000fe200000114ba */
[----:B------:R-:W-:Y:S01]  /*0ef0*/  IMAD.IADD R215, R184, 0x1, -R9 ;  /* 0x00000001b8d77824 */ /* 0x000fe200078e0a09 */
[----:B------:R-:W-:Y:S01]  /*0f00*/  SHF.R.S32.HI R6, RZ, 0x1f, R187 ;  /* 0x0000001fff067819 */ /* 0x000fe200000114bb */
[----:B------:R-:W-:Y:S01]  /*0f10*/  IMAD.IADD R5, R226, 0x1, -R5 ;  /* 0x00000001e2057824 */ /* 0x000fe200078e0a05 */
[-C--:B------:R-:W-:Y:S01]  /*0f20*/  LEA.HI R214, R7, R186.reuse, RZ, 0x3 ;  /* 0x000000ba07d67211 */ /* 0x080fe200078f18ff */
[----:B------:R-:W-:Y:S01]  /*0f30*/  IMAD.SHL.U32 R191, R215, 0x40, RZ ;  /* 0x00000040d7bf7824 */ /* 0x000fe200078e00ff */
[----:B------:R-:W-:Y:S01]  /*0f40*/  LEA.HI R7, R7, R186, RZ, 0x6 ;  /* 0x000000ba07077211 */ /* 0x000fe200078f30ff */
[----:B------:R0:W-:Y:S01]  /*0f50*/  STL [R1+0x3c], R4 ;  /* 0x00003c0401007387 */ /* 0x0001e20000100800 */
[-C--:B------:R-:W-:Y:S01]  /*0f60*/  LEA.HI R8, R6, R187.reuse, RZ, 0x6 ;  /* 0x000000bb06087211 */ /* 0x080fe200078f30ff */
[----:B------:R-:W-:Y:S01]  /*0f70*/  IMAD.SHL.U32 R199, R5, 0x8, RZ ;  /* 0x0000000805c77824 */ /* 0x000fe200078e00ff */
[----:B------:R-:W-:Y:S01]  /*0f80*/  LOP3.LUT R190, R190, 0x1c0, RZ, 0xc0, !PT ;  /* 0x000001c0bebe7812 */ /* 0x000fe200078ec0ff */
[----:B------:R-:W-:Y:S01]  /*0f90*/  IMAD.SHL.U32 R7, R7, 0x80, RZ ;  /* 0x0000008007077824 */ /* 0x000fe200078e00ff */
[----:B------:R-:W-:Y:S01]  /*0fa0*/  LEA.HI R6, R6, R187, RZ, 0x3 ;  /* 0x000000bb06067211 */ /* 0x000fe200078f18ff */
[----:B------:R-:W-:Y:S01]  /*0fb0*/  IMAD.SHL.U32 R9, R8, 0x80, RZ ;  /* 0x0000008008097824 */ /* 0x000fe200078e00ff */
[----:B------:R-:W-:-:S02]  /*0fc0*/  SHF.L.U32 R0, R0, 0x6, RZ ;  /* 0x0000000600007819 */ /* 0x000fc400000006ff */
[----:B------:R-:W-:Y:S02]  /*0fd0*/  SHF.R.U32.HI R223, RZ, 0x3, R190 ;  /* 0x00000003ffdf7819 */ /* 0x000fe400000116be */
[C---:B------:R-:W-:Y:S02]  /*0fe0*/  LOP3.LUT R10, R190.reuse, 0x38, R214, 0xf8, !PT ;  /* 0x00000038be0a7812 */ /* 0x040fe400078ef8d6 */
[----:B------:R-:W-:Y:S02]  /*0ff0*/  LOP3.LUT R191, R191, 0x1c0, RZ, 0xc0, !PT ;  /* 0x000001c0bfbf7812 */ /* 0x000fe400078ec0ff */
[----:B------:R-:W-:Y:S02]  /*1000*/  LOP3.LUT R12, R190, 0x38, R6, 0xf8, !PT ;  /* 0x00000038be0c7812 */ /* 0x000fe400078ef806 */
[----:B------:R-:W-:Y:S02]  /*1010*/  LOP3.LUT R198, R0, 0xfffffe00, RZ, 0xc0, !PT ;  /* 0xfffffe0000c67812 */ /* 0x000fe400078ec0ff */
[----:B------:R-:W-:-:S02]  /*1020*/  LOP3.LUT R7, R7, 0xffffe000, RZ, 0xc0, !PT ;  /* 0xffffe00007077812 */ /* 0x000fc400078ec0ff */
[-C--:B------:R-:W-:Y:S02]  /*1030*/  LOP3.LUT R10, R10, R223.reuse, RZ, 0x3c, !PT ;  /* 0x000000df0a0a7212 */ /* 0x080fe400078e3cff */
[----:B------:R-:W-:Y:S02]  /*1040*/  SHF.R.U32.HI R197, RZ, 0x3, R191 ;  /* 0x00000003ffc57819 */ /* 0x000fe400000116bf */
[----:B------:R-:W-:Y:S02]  /*1050*/  LOP3.LUT R0, R191, 0x38, R214, 0xf8, !PT ;  /* 0x00000038bf007812 */ /* 0x000fe400078ef8d6 */
[----:B------:R-:W-:Y:S02]  /*1060*/  LOP3.LUT R9, R9, 0xffffe000, RZ, 0xc0, !PT ;  /* 0xffffe00009097812 */ /* 0x000fe400078ec0ff */
[----:B------:R-:W-:Y:S02]  /*1070*/  LOP3.LUT R12, R12, R223, RZ, 0x3c, !PT ;  /* 0x000000df0c0c7212 */ /* 0x000fe400078e3cff */
[----:B------:R-:W-:-:S02]  /*1080*/  LOP3.LUT R8, R191, 0x38, R6, 0xf8, !PT ;  /* 0x00000038bf087812 */ /* 0x000fc400078ef806 */
[--C-:B------:R-:W-:Y:S02]  /*1090*/  IADD3 R10, R10, R7, R198.reuse ;  /* 0x000000070a0a7210 */ /* 0x100fe40007ffe0c6 */
[----:B------:R-:W-:Y:S02]  /*10a0*/  LOP3.LUT R0, R0, R197, RZ, 0x3c, !PT ;  /* 0x000000c500007212 */ /* 0x000fe400078e3cff */
[----:B------:R-:W-:Y:S02]  /*10b0*/  LEA R7, R196, R7, 0x9 ;  /* 0x00000007c4077211 */ /* 0x000fe400078e48ff */
[----:B------:R-:W-:Y:S01]  /*10c0*/  IADD3 R12, R12, R9, R198 ;  /* 0x000000090c0c7210 */ /* 0x000fe20007ffe0c6 */
[----:B------:R-:W-:Y:S01]  /*10d0*/  IMAD R9, R196, 0x200, R9 ;  /* 0x00000200c4097824 */ /* 0x000fe200078e0209 */
[----:B------:R-:W-:Y:S01]  /*10e0*/  SHF.R.S32.HI R200, RZ, 0x3, R3 ;  /* 0x00000003ffc87819 */ /* 0x000fe20000011403 */
[----:B------:R-:W-:Y:S01]  /*10f0*/  IMAD.IADD R0, R7, 0x1, R0 ;  /* 0x0000000107007824 */ /* 0x000fe200078e0200 */
[----:B------:R-:W-:-:S02]  /*1100*/  LOP3.LUT R3, R2, 0x7ffffffc, RZ, 0xc0, !PT ;  /* 0x7ffffffc02037812 */ /* 0x000fc400078ec0ff */
[----:B------:R-:W-:Y:S02]  /*1110*/  LOP3.LUT R8, R8, R197, RZ, 0x3c, !PT ;  /* 0x000000c508087212 */ /* 0x000fe400078e3cff */
[----:B------:R-:W-:Y:S01]  /*1120*/  LOP3.LUT R2, R190, 0x38, R22, 0xf8, !PT ;  /* 0x00000038be027812 */ /* 0x000fe200078ef816 */
[----:B------:R-:W-:Y:S01]  /*1130*/  IMAD.IADD R202, R216, 0x1, -R3 ;  /* 0x00000001d8ca7824 */ /* 0x000fe200078e0a03 */
[----:B------:R-:W-:Y:S02]  /*1140*/  IADD3 R8, R9, R8, RZ ;  /* 0x0000000809087210 */ /* 0x000fe40007ffe0ff */
[----:B------:R-:W-:Y:S02]  /*1150*/  LOP3.LUT R2, R198, R2, R223, 0xf6, !PT ;  /* 0x00000002c6027212 */ /* 0x000fe400078ef6df */
[----:B------:R-:W-:Y:S02]  /*1160*/  SHF.R.S32.HI R210, RZ, 0x1f, R184 ;  /* 0x0000001fffd27819 */ /* 0x000fe400000114b8 */
[----:B------:R-:W-:-:S02]  /*1170*/  SHF.L.U32 R16, R212, 0x2, RZ ;  /* 0x00000002d4107819 */ /* 0x000fc400000006ff */
[----:B------:R-:W-:Y:S02]  /*1180*/  SHF.R.S32.HI R214, RZ, 0x3, R214 ;  /* 0x00000003ffd67819 */ /* 0x000fe400000114d6 */
[----:B------:R-:W-:Y:S02]  /*1190*/  SHF.R.S32.HI R220, RZ, 0x3, R6 ;  /* 0x00000003ffdc7819 */ /* 0x000fe40000011406 */
[----:B------:R-:W-:Y:S02]  /*11a0*/  LEA R221, R2, UR4, 0x1 ;  /* 0x0000000402dd7c11 */ /* 0x000fe4000f8e08ff */
[----:B------:R-:W-:Y:S02]  /*11b0*/  LEA R218, R10, UR4, 0x1 ;  /* 0x000000040ada7c11 */ /* 0x000fe4000f8e08ff */
[----:B------:R-:W-:Y:S02]  /*11c0*/  LEA R217, R12, UR4, 0x1 ;  /* 0x000000040cd97c11 */ /* 0x000fe4000f8e08ff */
[----:B------:R-:W-:-:S02]  /*11d0*/  LEA R222, R0, UR4, 0x1 ;  /* 0x0000000400de7c11 */ /* 0x000fc4000f8e08ff */
[----:B0-----:R-:W-:-:S07]  /*11e0*/  LEA R219, R8, UR4, 0x1 ;  /* 0x0000000408db7c11 */ /* 0x001fce000f8e08ff */
.L_x_2441:
[----:B0-----:R-:W0:Y:S01]  /*11f0*/  LDC.64 R2, c[0x0][0xc60] ;  /* 0x00031800ff027b82 */ /* 0x001e220000000a00 */
[----:B------:R-:W-:Y:S01]  /*1200*/  ULDC.64 UR4, c[0x0][0xa28] ;  /* 0x00028a0000047ab9 */ /* 0x000fe20000000a00 */
[----:B------:R-:W-:Y:S01]  /*1210*/  ULDC.64 UR8, c[0x0][0xa18] ;  /* 0x0002860000087ab9 */ /* 0x000fe20000000a00 */
[----:B------:R-:W-:Y:S01]  /*1220*/  ULDC.64 UR6, c[0x0][0xa08] ;  /* 0x0002820000067ab9 */ /* 0x000fe20000000a00 */
[----:B0-----:R-:W-:-:S05]  /*1230*/  IMAD.WIDE R2, R195, 0x4, R2 ;  /* 0x00000004c3027825 */ /* 0x001fca00078e0202 */
[----:B--2---:R-:W2:Y:S01]  /*1240*/  LDG.E R207, desc[UR56][R2.64] ;  /* 0x0000003802cf7981 */ /* 0x004ea2000c1e1900 */
[----:B------:R-:W-:Y:S01]  /*1250*/  ISETP.NE.U32.AND P2, PT, RZ, UR4, PT ;  /* 0x00000004ff007c0c */ /* 0x000fe2000bf45070 */
[----:B-----5:R-:W-:Y:S01]  /*1260*/  IMAD.MOV.U32 R27, RZ, RZ, RZ ;  /* 0x000000ffff1b7224 */ /* 0x020fe200078e00ff */
[----:B------:R-:W-:Y:S02]  /*1270*/  ISETP.NE.U32.AND P1, PT, RZ, UR8, PT ;  /* 0x00000008ff007c0c */ /* 0x000fe4000bf25070 */
[----:B------:R-:W-:Y:S02]  /*1280*/  ISETP.NE.AND.EX P2, PT, RZ, UR5, PT, P2 ;  /* 0x00000005ff007c0c */ /* 0x000fe4000bf45320 */
[----:B------:R-:W-:Y:S02]  /*1290*/  ISETP.NE.AND.EX P1, PT, RZ, UR9, PT, P1 ;  /* 0x00000009ff007c0c */ /* 0x000fe4000bf25310 */
[----:B------:R-:W-:Y:S02]  /*12a0*/  ISETP.NE.U32.AND P0, PT, RZ, UR6, PT ;  /* 0x00000006ff007c0c */ /* 0x000fe4000bf05070 */
[----:B---34-:R-:W-:-:S02]  /*12b0*/  MOV R9, RZ ;  /* 0x000000ff00097202 */ /* 0x018fc40000000f00 */
[----:B------:R-:W-:Y:S02]  /*12c0*/  ISETP.NE.AND.EX P0, PT, RZ, UR7, PT, P0 ;  /* 0x00000007ff007c0c */ /* 0x000fe4000bf05300 */
[----:B--2---:R-:W-:Y:S01]  /*12d0*/  SHF.R.S32.HI R213, RZ, 0x1f, R207 ;  /* 0x0000001fffd57819 */ /* 0x004fe200000114cf */
[C---:B------:R-:W-:Y:S02]  /*12e0*/  IMAD.SHL.U32 R205, R207.reuse, 0x4, RZ ;  /* 0x00000004cfcd7824 */ /* 0x040fe400078e00ff */
[C---:B------:R-:W-:Y:S02]  /*12f0*/  @P2 LEA R2, P3, R207.reuse, UR4, 0x2 ;  /* 0x00000004cf022c11 */ /* 0x040fe4000f8610ff */
[C-C-:B------:R-:W-:Y:S02]  /*1300*/  SHF.L.U64.HI R206, R207.reuse, 0x2, R213.reuse ;  /* 0x00000002cfce7819 */ /* 0x140fe400000102d5 */
[----:B------:R-:W-:Y:S01]  /*1310*/  @P2 LEA.HI.X R3, R207, UR5, R213, 0x2, P3 ;  /* 0x00000005cf032c11 */ /* 0x000fe200098f14d5 */
[----:B------:R-:W-:Y:S01]  /*1320*/  ULDC UR4, c[0x0][0x288] ;  /* 0x0000a20000047ab9 */ /* 0x000fe20000000800 */
[----:B------:R-:W-:-:S03]  /*1330*/  IADD3 R6, P4, R205, UR6, RZ ;  /* 0x00000006cd067c10 */ /* 0x000fc6000ff9e0ff */
        /* <DEDUP_REMOVED lines=31> */
.L_x_2206:
[----:B------:R-:W-:Y:S01]  /*1530*/  IMAD.U32 R24, RZ, RZ, UR5 ;  /* 0x00000005ff187e24 */ /* 0x000fe2000f8e00ff */
[----:B------:R-:W-:Y:S01]  /*1540*/  MOV R26, UR4 ;  /* 0x00000004001a7c02 */ /* 0x000fe20008000f00 */
[----:B------:R-:W-:Y:S06]  /*1550*/  @!P2 BRA `(.L_x_2207) ;  /* 0x000000000010a947 */ /* 0x000fec0003800000 */
[----:B------:R-:W-:-:S04]  /*1560*/  IADD3 R2, P0, R205, UR8, RZ ;  /* 0x00000008cd027c10 */ /* 0x000fc8000ff1e0ff */
[----:B------:R-:W-:-:S05]  /*1570*/  IADD3.X R3, R206, UR9, RZ, P0, !PT ;  /* 0x00000009ce037c10 */ /* 0x000fca00087fe4ff */
[----:B------:R0:W5:Y:S01]  /*1580*/  LDG.E R26, desc[UR56][R2.64] ;  /* 0x00000038021a7981 */ /* 0x000162000c1e1900 */
[----:B------:R-:W-:Y:S05]  /*1590*/  BRA `(.L_x_2208) ;  /* 0x0000000000107947 */ /* 0x000fea0003800000 */
.L_x_2207:
[----:B------:R-:W-:Y:S05]  /*15a0*/  @!P0 BRA `(.L_x_2208) ;  /* 0x00000000000c8947 */ /* 0x000fea0003800000 */
[----:B------:R-:W2:Y:S04]  /*15b0*/  LDG.E R3, desc[UR56][R6.64] ;  /* 0x0000003806037981 */ /* 0x000ea8000c1e1900 */
[----:B------:R-:W2:Y:S02]  /*15c0*/  LDG.E R26, desc[UR56][R6.64+0x4] ;  /* 0x00000438061a7981 */ /* 0x000ea4000c1e1900 */
[----:B--2---:R-:W-:-:S07]  /*15d0*/  IMAD.IADD R26, R26, 0x1, -R3 ;  /* 0x000000011a1a7824 */ /* 0x004fce00078e0a03 */
.L_x_2208:
        /* <DEDUP_REMOVED lines=8> */
[----:B------:R0:W2:Y:S01]  /*1660*/  @P0 LDG.E R7, desc[UR56][R2.64+0x4] ;  /* 0x0000043802070981 */ /* 0x0000a2000c1e1900 */
[----:B------:R-:W-:Y:S01]  /*1670*/  IMAD.MOV R123, RZ, RZ, -R9 ;  /* 0x000000ffff7b7224 */ /* 0x000fe200078e0a09 */
[----:B------:R-:W-:Y:S01]  /*1680*/  ISETP.NE.U32.AND P1, PT, RZ, UR4, PT ;  /* 0x00000004ff007c0c */ /* 0x000fe2000bf25070 */
[----:B------:R-:W-:Y:S01]  /*1690*/  IMAD.MOV.U32 R146, RZ, RZ, R26 ;  /* 0x000000ffff927224 */ /* 0x000fe200078e001a */
[----:B0-----:R-:W-:Y:S02]  /*16a0*/  LEA R2, R193, 0xff, 0x7 ;  /* 0x000000ffc1027811 */ /* 0x001fe400078e38ff */
[----:B------:R-:W-:-:S02]  /*16b0*/  VIMNMX R123, RZ, R123, !PT ;  /* 0x0000007bff7b7248 */ /* 0x000fc40007fe0100 */
[----:B------:R-:W-:-:S13]  /*16c0*/  ISETP.NE.AND.EX P1, PT, RZ, UR5, PT, P1 ;  /* 0x00000005ff007c0c */ /* 0x000fda000bf25310 */
[----:B------:R-:W-:-:S04]  /*16d0*/  @P1 IADD3 R4, P2, R205, UR4, RZ ;  /* 0x00000004cd041c10 */ /* 0x000fc8000ff5e0ff */
[----:B------:R-:W-:-:S05]  /*16e0*/  @P1 IADD3.X R5, R206, UR5, RZ, P2, !PT ;  /* 0x00000005ce051c10 */ /* 0x000fca00097fe4ff */
[----:B------:R0:W5:Y:S01]  /*16f0*/  @P1 LDG.E R146, desc[UR56][R4.64] ;  /* 0x0000003804921981 */ /* 0x000162000c1e1900 */
[----:B--2---:R-:W-:-:S05]  /*1700*/  @P0 IADD3 R24, -R0, R7, RZ ;  /* 0x0000000700180210 */ /* 0x004fca0007ffe1ff */
[----:B------:R-:W-:-:S04]  /*1710*/  IMAD.IADD R195, R9, 0x1, R24 ;  /* 0x0000000109c37824 */ /* 0x000fc800078e0218 */
[C---:B------:R-:W-:Y:S01]  /*1720*/  VIADD R0, R195.reuse, 0x7f ;  /* 0x0000007fc3007836 */ /* 0x040fe20000000000 */
[----:B------:R-:W-:-:S04]  /*1730*/  IADD3 R2, R195, R2, -R192 ;  /* 0x00000002c3027210 */ /* 0x000fc80007ffe8c0 */
[----:B------:R-:W-:Y:S02]  /*1740*/  SHF.R.S32.HI R3, RZ, 0x1f, R0 ;  /* 0x0000001fff037819 */ /* 0x000fe40000011400 */
[----:B------:R-:W-:Y:S02]  /*1750*/  SHF.R.S32.HI R7, RZ, 0x1f, R2 ;  /* 0x0000001fff077819 */ /* 0x000fe40000011402 */
[----:B------:R-:W-:Y:S02]  /*1760*/  LEA.HI R3, R3, R0, RZ, 0x7 ;  /* 0x0000000003037211 */ /* 0x000fe400078f38ff */
[----:B------:R-:W-:Y:S02]  /*1770*/  LEA.HI R7, R7, R2, RZ, 0x7 ;  /* 0x0000000207077211 */ /* 0x000fe400078f38ff */
[----:B------:R-:W-:Y:S02]  /*1780*/  SHF.R.S32.HI R3, RZ, 0x7, R3 ;  /* 0x00000007ff037819 */ /* 0x000fe40000011403 */
[----:B------:R-:W-:-:S04]  /*1790*/  SHF.R.S32.HI R150, RZ, 0x7, R7 ;  /* 0x00000007ff967819 */ /* 0x000fc80000011407 */
[----:B------:R-:W-:-:S04]  /*17a0*/  VIMNMX R150, R3, R150, PT ;  /* 0x0000009603967248 */ /* 0x000fc80003fe0100 */
[----:B------:R-:W-:-:S04]  /*17b0*/  LEA R3, R150, -R9, 0x7 ;  /* 0x8000000996037211 */ /* 0x000fc800078e38ff */
[----:B------:R-:W-:-:S04]  /*17c0*/  VIMNMX R0, R3, R24, PT ;  /* 0x0000001803007248 */ /* 0x000fc80003fe0100 */
[----:B------:R-:W-:Y:S02]  /*17d0*/  ISETP.GT.AND P0, PT, R0, R123, PT ;  /* 0x0000007b0000720c */ /* 0x000fe40003f04270 */
[----:B------:R-:W-:-:S05]  /*17e0*/  SHF.R.U32.HI R123, RZ, 0x7, R123 ;  /* 0x00000007ff7b7819 */ /* 0x000fca000001167b */
[----:B------:R-:W-:-:S06]  /*17f0*/  IMAD.MOV.U32 R2, RZ, RZ, R123 ;  /* 0x000000ffff027224 */ /* 0x000fcc00078e007b */
[----:B------:R-:W-:-:S05]  /*1800*/  @P0 VIADD R0, R0, 0x7f ;  /* 0x0000007f00000836 */ /* 0x000fca0000000000 */
        /* <DEDUP_REMOVED lines=17> */
[----:B------:R-:W-:Y:S01]  /*1920*/  MOV R10, UR6 ;  /* 0x00000006000a7c02 */ /* 0x000fe20008000f00 */
[----:B------:R-:W-:Y:S01]  /*1930*/  IMAD.U32 R6, RZ, RZ, UR4 ;  /* 0x00000004ff067e24 */ /* 0x000fe2000f8e00ff */
[----:B------:R-:W-:Y:S01]  /*1940*/  MOV R13, RZ ;  /* 0x000000ff000d7202 */ /* 0x000fe20000000f00 */
[----:B------:R-:W-:-:S02]  /*1950*/  IMAD.U32 R7, RZ, RZ, UR5 ;  /* 0x00000005ff077e24 */ /* 0x000fc4000f8e00ff */
[----:B------:R-:W-:Y:S02]  /*1960*/  IMAD.U32 R11, RZ, RZ, UR7 ;  /* 0x00000007ff0b7e24 */ /* 0x000fe4000f8e00ff */
[----:B------:R-:W-:Y:S02]  /*1970*/  IMAD.MOV.U32 R8, RZ, RZ, 0x70 ;  /* 0x00000070ff087424 */ /* 0x000fe400078e00ff */
[----:B0-----:R-:W-:-:S07]  /*1980*/  IMAD.MOV.U32 R12, RZ, RZ, 0x1 ;  /* 0x00000001ff0c7424 */ /* 0x001fce00078e00ff */
[----:B------:R-:W-:-:S07]  /*1990*/  LEPC R20, `(.L_x_2211) ;  /* 0x000000001014794e */ /* 0x000fce0000000000 */
[----:B-1---5:R-:W-:Y:S05]  /*19a0*/  CALL.ABS.NOINC R14 ;  /* 0x000000000e007343 */ /* 0x022fea0003c00000 */
.L_x_2211:
[----:B------:R-:W-:Y:S05]  /*19b0*/  BSYNC B6 ;  /* 0x0000000000067941 */ /* 0x000fea0003800000 */
.L_x_2210:
        /* <DEDUP_REMOVED lines=13> */
[----:B------:R-:W-:Y:S01]  /*1a90*/  MOV R8, 0x70 ;  /* 0x0000007000087802 */ /* 0x000fe20000000f00 */
[----:B------:R-:W-:-:S02]  /*1aa0*/  IMAD.U32 R10, RZ, RZ, UR4 ;  /* 0x00000004ff0a7e24 */ /* 0x000fc4000f8e00ff */
[----:B------:R-:W-:Y:S02]  /*1ab0*/  IMAD.U32 R11, RZ, RZ, UR5 ;  /* 0x00000005ff0b7e24 */ /* 0x000fe4000f8e00ff */
[----:B------:R-:W-:Y:S02]  /*1ac0*/  IMAD.MOV.U32 R12, RZ, RZ, 0x1 ;  /* 0x00000001ff0c7424 */ /* 0x000fe400078e00ff */
[----:B0-----:R-:W-:-:S07]  /*1ad0*/  IMAD.MOV.U32 R13, RZ, RZ, RZ ;  /* 0x000000ffff0d7224 */ /* 0x001fce00078e00ff */
[----:B------:R-:W-:-:S07]  /*1ae0*/  LEPC R20, `(.L_x_2213) ;  /* 0x000000001014794e */ /* 0x000fce0000000000 */
[----:B-1---5:R-:W-:Y:S05]  /*1af0*/  CALL.ABS.NOINC R14 ;  /* 0x000000000e007343 */ /* 0x022fea0003c00000 */
.L_x_2213:
[----:B------:R-:W-:Y:S05]  /*1b00*/  BSYNC B6 ;  /* 0x0000000000067941 */ /* 0x000fea0003800000 */
.L_x_2212:
[----:B------:R-:W-:Y:S01]  /*1b10*/  ULDC.64 UR4, c[0x0][0x9f8] ;  /* 0x00027e0000047ab9 */ /* 0x000fe20000000a00 */
[----:B------:R-:W0:Y:S01]  /*1b20*/  LDC R0, c[0x0][0x428] ;  /* 0x00010a00ff007b82 */ /* 0x000e220000000800 */
[----:B------:R-:W-:Y:S01]  /*1b30*/  ISETP.NE.U32.AND P0, PT, RZ, UR4, PT ;  /* 0x00000004ff007c0c */ /* 0x000fe2000bf05070 */
[----:B------:R-:W-:-:S06]  /*1b40*/  VIADD R97, R22, 0x60 ;  /* 0x0000006016617836 */ /* 0x000fcc0000000000 */
[----:B------:R-:W1:Y:S01]  /*1b50*/  LDC.64 R126, c[0x0][0x2f0] ;  /* 0x0000bc00ff7e7b82 */ /* 0x000e620000000a00 */
[----:B------:R-:W-:Y:S01]  /*1b60*/  ISETP.NE.AND.EX P0, PT, RZ, UR5, PT, P0 ;  /* 0x00000005ff007c0c */ /* 0x000fe2000bf05300 */
[----:B------:R-:W-:Y:S01]  /*1b70*/  IMAD.IADD R27, R27, 0x1, R26 ;  /* 0x000000011b1b7824 */ /* 0x000fe200078e021a */
[----:B------:R-:W-:Y:S01]  /*1b80*/  SHF.R.S32.HI R23, RZ, 0x1f, R22 ;  /* 0x0000001fff177819 */ /* 0x000fe20000011416 */
[----:B------:R-:W-:-:S04]  /*1b90*/  ULDC.64 UR6, c[0x0][0xa08] ;  /* 0x0002820000067ab9 */ /* 0x000fc80000000a00 */
[----:B------:R-:W2:Y:S06]  /*1ba0*/  LDC R41, c[0x0][0x3d4] ;  /* 0x0000f500ff297b82 */ /* 0x000eac0000000800 */
[----:B------:R-:W-:Y:S01]  /*1bb0*/  @P0 IADD3 R4, P1, R205, UR4, RZ ;  /* 0x00000004cd040c10 */ /* 0x000fe2000ff3e0ff */
[----:B------:R-:W-:Y:S01]  /*1bc0*/  ULDC UR4, c[0x0][0x2e4] ;  /* 0x0000b90000047ab9 */ /* 0x000fe20000000800 */
[----:B------:R-:W3:Y:S02]  /*1bd0*/  LDC.64 R34, c[0x0][0x3e8] ;  /* 0x0000fa00ff227b82 */ /* 0x000ee40000000a00 */
[----:B------:R-:W-:-:S05]  /*1be0*/  @P0 IADD3.X R5, R206, UR5, RZ, P1, !PT ;  /* 0x00000005ce050c10 */ /* 0x000fca0008ffe4ff */
[----:B------:R4:W2:Y:S01]  /*1bf0*/  @P0 LDG.E R25, desc[UR56][R4.64] ;  /* 0x0000003804190981 */ /* 0x0008a2000c1e1900 */
[----:B0-----:R-:W-:Y:S01]  /*1c00*/  ISETP.NE.AND P0, PT, R0, 0x1, PT ;  /* 0x000000010000780c */ /* 0x001fe20003f05270 */
[----:B------:R-:W-:Y:S01]  /*1c10*/  IMAD.MOV.U32 R122, RZ, RZ, 0x20 ;  /* 0x00000020ff7a7424 */ /* 0x000fe200078e00ff */
[----:B------:R-:W-:Y:S01]  /*1c20*/  ISETP.GE.AND P2, PT, R186, UR4, PT ;  /* 0x00000004ba007c0c */ /* 0x000fe2000bf46270 */
[----:B------:R-:W0:Y:S01]  /*1c30*/  S2R R151, SR_TID.X ;  /* 0x0000000000977919 */ /* 0x000e220000002100 */
[----:B------:R-:W-:Y:S01]  /*1c40*/  ISETP.GE.AND P1, PT, R22, UR4, PT ;  /* 0x0000000416007c0c */ /* 0x000fe2000bf26270 */
[----:B-1----:R-:W-:Y:S01]  /*1c50*/  IMAD.SHL.U32 R132, R126, 0x40, RZ ;  /* 0x000000407e847824 */ /* 0x002fe200078e00ff */
[----:B------:R-:W-:Y:S02]  /*1c60*/  SEL R3, RZ, 0xffffffff, P2 ;  /* 0xffffffffff037807 */ /* 0x000fe40001000000 */
[----:B------:R-:W-:Y:S01]  /*1c70*/  SEL R0, RZ, 0x1, P1 ;  /* 0x00000001ff007807 */ /* 0x000fe20000800000 */
[----:B----4-:R-:W-:Y:S01]  /*1c80*/  VIADD R5, R22, 0x80 ;  /* 0x0000008016057836 */ /* 0x010fe20000000000 */
[----:B------:R-:W-:-:S02]  /*1c90*/  SHF.L.U32 R3, R3, 0x1, RZ ;  /* 0x0000000103037819 */ /* 0x000fc400000006ff */
[----:B------:R-:W-:Y:S01]  /*1ca0*/  ISETP.GE.AND P1, PT, R187, UR4, PT ;  /* 0x00000004bb007c0c */ /* 0x000fe2000bf26270 */
[----:B------:R-:W1:Y:S01]  /*1cb0*/  @P0 LDC R7, c[0x0][0x42c] ;  /* 0x00010b00ff070b82 */ /* 0x000e620000000800 */
[----:B------:R-:W-:Y:S02]  /*1cc0*/  ISETP.GE.AND P2, PT, R97, UR4, PT ;  /* 0x0000000461007c0c */ /* 0x000fe4000bf46270 */
[----:B------:R-:W-:Y:S01]  /*1cd0*/  LOP3.LUT R0, R3, 0x2, R0, 0xe2, !PT ;  /* 0x0000000203007812 */ /* 0x000fe200078ee200 */
[-C--:B---3--:R-:W-:Y:S01]  /*1ce0*/  IMAD R10, R210, R34.reuse, RZ ;  /* 0x00000022d20a7224 */ /* 0x088fe200078e02ff */
[----:B------:R-:W-:Y:S01]  /*1cf0*/  SEL R3, RZ, 0x4, P1 ;  /* 0x00000004ff037807 */ /* 0x000fe20000800000 */
[----:B------:R-:W-:Y:S01]  /*1d00*/  IMAD.WIDE.U32 R104, R184, R34, R22 ;  /* 0x00000022b8687225 */ /* 0x000fe200078e0016 */
[----:B------:R-:W-:Y:S01]  /*1d10*/  SEL R4, RZ, 0x8, P2 ;  /* 0x00000008ff047807 */ /* 0x000fe20001000000 */
[----:B------:R-:W3:Y:S01]  /*1d20*/  @P0 LDC R9, c[0x0][0x430] ;  /* 0x00010c00ff090b82 */ /* 0x000ee20000000800 */
[----:B------:R-:W-:Y:S01]  /*1d30*/  ISETP.GE.AND P1, PT, R5, UR4, PT ;  /* 0x0000000405007c0c */ /* 0x000fe2000bf26270 */
[----:B------:R-:W-:Y:S01]  /*1d40*/  VIADD R5, R22, 0xa0 ;  /* 0x000000a016057836 */ /* 0x000fe20000000000 */
[----:B------:R-:W-:Y:S01]  /*1d50*/  LOP3.LUT R3, R4, R0, R3, 0xfe, !PT ;  /* 0x0000000004037212 */ /* 0x000fe200078efe03 */
[----:B------:R-:W-:Y:S01]  /*1d60*/  IMAD R13, R184, R35, R10 ;  /* 0x00000023b80d7224 */ /* 0x000fe200078e020a */
[----:B------:R-:W-:-:S02]  /*1d70*/  SHF.R.S32.HI R37, RZ, 0x1f, R27 ;  /* 0x0000001fff257819 */ /* 0x000fc4000001141b */
[----:B------:R-:W-:Y:S01]  /*1d80*/  SEL R4, RZ, 0x10, P1 ;  /* 0x00000010ff047807 */ /* 0x000fe20000800000 */
[----:B------:R-:W-:Y:S01]  /*1d90*/  IMAD.IADD R105, R13, 0x1, R105 ;  /* 0x000000010d697824 */ /* 0x000fe200078e0269 */
[----:B------:R-:W-:Y:S01]  /*1da0*/  ISETP.GE.AND P1, PT, R5, UR4, PT ;  /* 0x0000000405007c0c */ /* 0x000fe2000bf26270 */
[----:B------:R-:W-:Y:S01]  /*1db0*/  IMAD R6, R37, R126, RZ ;  /* 0x0000007e25067224 */ /* 0x000fe200078e02ff */
[----:B------:R-:W-:Y:S01]  /*1dc0*/  ULDC.64 UR4, c[0x0][0x320] ;  /* 0x0000c80000047ab9 */ /* 0x000fe20000000a00 */
[----:B------:R-:W-:Y:S01]  /*1dd0*/  LOP3.LUT R3, R3, R4, RZ, 0xfc, !PT ;  /* 0x0000000403037212 */ /* 0x000fe200078efcff */
[----:B------:R-:W-:Y:S01]  /*1de0*/  IMAD.WIDE.U32 R4, R27, R126, RZ ;  /* 0x0000007e1b047225 */ /* 0x000fe200078e00ff */
[-C--:B--2---:R-:W-:Y:S02]  /*1df0*/  ISETP.GE.AND P3, PT, R22, R41.reuse, PT ;  /* 0x000000291600720c */ /* 0x084fe40003f66270 */
[----:B------:R-:W-:Y:S01]  /*1e00*/  ISETP.GE.AND P2, PT, R186, R41, PT ;  /* 0x00000029ba00720c */ /* 0x000fe20003f46270 */
[----:B-1----:R-:W-:Y:S01]  /*1e10*/  @P0 IMAD.HI.U32 R0, R194, R7, RZ ;  /* 0x00000007c2000227 */ /* 0x002fe200078e00ff */
[----:B------:R-:W-:-:S02]  /*1e20*/  ISETP.GE.AND P4, PT, R187, R41, PT ;  /* 0x00000029bb00720c */ /* 0x000fc40003f86270 */
[----:B------:R-:W-:Y:S01]  /*1e30*/  SHF.R.S32.HI R17, RZ, 0x1f, R16 ;  /* 0x0000001fff117819 */ /* 0x000fe20000011410 */
[----:B------:R-:W-:Y:S01]  /*1e40*/  IMAD R7, R27, R127, R6 ;  /* 0x0000007f1b077224 */ /* 0x000fe200078e0206 */
[----:B------:R-:W-:Y:S01]  /*1e50*/  P2R R112, PR, RZ, 0x10 ;  /* 0x00000010ff707803 */ /* 0x000fe20000000000 */
[-C--:B-----5:R-:W-:Y:S01]  /*1e60*/  IMAD.WIDE.U32 R104, R146, R34.reuse, R104 ;  /* 0x0000002292687225 */ /* 0x0a0fe200078e0068 */
[----:B---3--:R-:W-:Y:S02]  /*1e70*/  @P0 SHF.R.U32.HI R194, RZ, R9, R0 ;  /* 0x00000009ffc20219 */ /* 0x008fe40000011600 */
[----:B------:R-:W-:Y:S01]  /*1e80*/  IADD3 R5, R5, R7, RZ ;  /* 0x0000000705057210 */ /* 0x000fe20007ffe0ff */
[----:B------:R-:W-:Y:S01]  /*1e90*/  IMAD.WIDE.U32 R102, R184, R34, R16 ;  /* 0x00000022b8667225 */ /* 0x000fe200078e0010 */
[----:B------:R-:W-:Y:S02]  /*1ea0*/  SHF.R.S32.HI R0, RZ, 0x1f, R194 ;  /* 0x0000001fff007819 */ /* 0x000fe400000114c2 */
[----:B------:R-:W-:Y:S01]  /*1eb0*/  ISETP.NE.U32.AND P0, PT, RZ, UR6, PT ;  /* 0x00000006ff007c0c */ /* 0x000fe2000bf05070 */
[----:B------:R-:W-:Y:S01]  /*1ec0*/  IMAD.WIDE.U32 R8, R194, UR4, R22 ;  /* 0x00000004c2087c25 */ /* 0x000fe2000f8e0016 */
[----:B------:R-:W-:-:S02]  /*1ed0*/  SHF.L.U64.HI R124, R126, 0x7, R127 ;  /* 0x000000077e7c7819 */ /* 0x000fc4000001027f */
[----:B------:R-:W-:Y:S01]  /*1ee0*/  ISETP.NE.AND.EX P0, PT, RZ, UR7, PT, P0 ;  /* 0x00000007ff007c0c */ /* 0x000fe2000bf05300 */
[----:B------:R-:W-:Y:S01]  /*1ef0*/  IMAD R11, R0, UR4, RZ ;  /* 0x00000004000b7c24 */ /* 0x000fe2000f8e02ff */
[----:B------:R-:W-:Y:S01]  /*1f00*/  SHF.L.U32 R93, R126, 0x7, RZ ;  /* 0x000000077e5d7819 */ /* 0x000fe200000006ff */
[----:B------:R-:W-:Y:S01]  /*1f10*/  IMAD.IADD R103, R103, 0x1, R13 ;  /* 0x0000000167677824 */ /* 0x000fe200078e020d */
[----:B------:R-:W-:Y:S01]  /*1f20*/  SHF.L.U64.HI R92, R34, 0x6, R35 ;  /* 0x00000006225c7819 */ /* 0x000fe20000010223 */
[----:B------:R-:W-:Y:S01]  /*1f30*/  IMAD R11, R194, UR5, R11 ;  /* 0x00000005c20b7c24 */ /* 0x000fe2000f8e020b */
[----:B------:R-:W-:Y:S01]  /*1f40*/  ULDC.64 UR4, c[0x0][0x2f8] ;  /* 0x0000be0000047ab9 */ /* 0x000fe20000000a00 */
[----:B------:R-:W-:Y:S01]  /*1f50*/  IMAD.WIDE.U32 R102, R146, R34, R102 ;  /* 0x0000002292667225 */ /* 0x000fe200078e0066 */
[----:B------:R-:W-:Y:S02]  /*1f60*/  SHF.R.S32.HI R147, RZ, 0x1f, R209 ;  /* 0x0000001fff937819 */ /* 0x000fe400000114d1 */
[----:B0-----:R-:W-:Y:S01]  /*1f70*/  LEA.HI R151, R151, 0x8, RZ, 0x19 ;  /* 0x0000000897977811 */ /* 0x001fe200078fc8ff */
[----:B------:R-:W-:Y:S01]  /*1f80*/  IMAD R7, R0, UR4, RZ ;  /* 0x0000000400077c24 */ /* 0x000fe2000f8e02ff */
[----:B------:R-:W-:Y:S01]  /*1f90*/  SHF.L.U32 R120, R41, 0x1, RZ ;  /* 0x0000000129787819 */ /* 0x000fe200000006ff */
[----:B------:R-:W-:-:S02]  /*1fa0*/  IMAD.IADD R9, R9, 0x1, R11 ;  /* 0x0000000109097824 */ /* 0x000fc400078e020b */
[C---:B------:R-:W-:Y:S02]  /*1fb0*/  IMAD R11, R194.reuse, UR5, R7 ;  /* 0x00000005c20b7c24 */ /* 0x040fe4000f8e0207 */
[----:B------:R-:W-:Y:S01]  /*1fc0*/  IMAD.WIDE.U32 R6, R194, UR4, R4 ;  /* 0x00000004c2067c25 */ /* 0x000fe2000f8e0004 */
[----:B------:R-:W-:Y:S01]  /*1fd0*/  ULDC.64 UR4, c[0x0][0x300] ;  /* 0x0000c00000047ab9 */ /* 0x000fe20000000a00 */
[----:B------:R-:W0:Y:S02]  /*1fe0*/  LDC.64 R4, c[0x0][0x3d8] ;  /* 0x0000f600ff047b82 */ /* 0x000e240000000a00 */
[----:B------:R-:W-:Y:S02]  /*1ff0*/  IMAD.IADD R7, R7, 0x1, R11 ;  /* 0x0000000107077824 */ /* 0x000fe400078e020b */
[-C--:B0-----:R-:W-:Y:S01]  /*2000*/  IMAD.WIDE.U32 R106, R184, R4.reuse, R16 ;  /* 0x00000004b86a7225 */ /* 0x081fe200078e0010 */
[C-C-:B------:R-:W-:Y:S02]  /*2010*/  SHF.L.U64.HI R125, R4.reuse, 0x7, R5.reuse ;  /* 0x00000007047d7819 */ /* 0x140fe40000010205 */
[----:B------:R-:W-:Y:S01]  /*2020*/  SHF.L.U64.HI R33, R4, 0x6, R5 ;  /* 0x0000000604217819 */ /* 0x000fe20000010205 */
[----:B------:R-:W-:Y:S01]  /*2030*/  IMAD.WIDE.U32 R108, R184, R4, R22 ;  /* 0x00000004b86c7225 */ /* 0x000fe200078e0016 */
[----:B------:R-:W-:-:S03]  /*2040*/  SHF.L.U32 R32, R4, 0x7, RZ ;  /* 0x0000000704207819 */ /* 0x000fc600000006ff */
        /* <DEDUP_REMOVED lines=9> */
[----:B------:R-:W-:Y:S01]  /*20e0*/  IMAD R21, R184, R127, R6 ;  /* 0x0000007fb8157224 */ /* 0x000fe200078e0206 */
[----:B------:R-:W-:Y:S01]  /*20f0*/  SHF.L.U64.HI R127, R126, 0x6, R127 ;  /* 0x000000067e7f7819 */ /* 0x000fe2000001027f */
[----:B------:R-:W-:Y:S01]  /*2100*/  IMAD.WIDE.U32 R6, R184, R126, R22 ;  /* 0x0000007eb8067225 */ /* 0x000fe200078e0016 */
[----:B------:R-:W-:Y:S02]  /*2110*/  IADD3 R96, R99, R15, RZ ;  /* 0x0000000f63607210 */ /* 0x000fe40007ffe0ff */
[----:B------:R-:W-:Y:S01]  /*2120*/  SHF.L.U64.HI R126, R34, 0x7, R35 ;  /* 0x00000007227e7819 */ /* 0x000fe20000010223 */
[----:B------:R-:W-:Y:S01]  /*2130*/  IMAD R0, R0, UR4, RZ ;  /* 0x0000000400007c24 */ /* 0x000fe2000f8e02ff */
[----:B------:R-:W-:Y:S01]  /*2140*/  IADD3 R95, P0, R98, R6, RZ ;  /* 0x00000006625f7210 */ /* 0x000fe20007f1e0ff */
[----:B------:R-:W-:Y:S01]  /*2150*/  IMAD.WIDE.U32 R100, R11, UR4, R8 ;  /* 0x000000040b647c25 */ /* 0x000fe2000f8e0008 */
[----:B------:R-:W-:-:S02]  /*2160*/  SEL R9, R41, RZ, P2 ;  /* 0x000000ff29097207 */ /* 0x000fc40001000000 */
[----:B------:R-:W-:Y:S01]  /*2170*/  IADD3.X R94, R96, R7, R21, P0, !PT ;  /* 0x00000007605e7210 */ /* 0x000fe200007fe415 */
[----:B------:R-:W-:Y:S01]  /*2180*/  IMAD R39, R11, UR5, R0 ;  /* 0x000000050b277c24 */ /* 0x000fe2000f8e0200 */
[----:B------:R-:W-:Y:S01]  /*2190*/  SEL R7, R41, RZ, P3 ;  /* 0x000000ff29077207 */ /* 0x000fe20001800000 */
[-C--:B------:R-:W-:Y:S01]  /*21a0*/  IMAD R0, R210, R4.reuse, RZ ;  /* 0x00000004d2007224 */ /* 0x080fe200078e02ff */
[----:B------:R-:W-:Y:S01]  /*21b0*/  LOP3.LUT P0, RZ, R215, 0x4, RZ, 0xc0, !PT ;  /* 0x00000004d7ff7812 */ /* 0x000fe2000780c0ff */
[----:B------:R-:W-:Y:S01]  /*21c0*/  IMAD.IADD R9, R186, 0x1, R9 ;  /* 0x00000001ba097824 */ /* 0x000fe200078e0209 */
[----:B------:R-:W-:Y:S01]  /*21d0*/  IADD3 R7, R22, R7, RZ ;  /* 0x0000000716077210 */ /* 0x000fe20007ffe0ff */
[C---:B------:R-:W-:Y:S01]  /*21e0*/  IMAD R11, R184.reuse, R5, R0 ;  /* 0x00000005b80b7224 */ /* 0x040fe200078e0200 */
[----:B------:R-:W-:Y:S02]  /*21f0*/  SEL R0, R41, RZ, P4 ;  /* 0x000000ff29007207 */ /* 0x000fe40002000000 */
[----:B------:R-:W-:Y:S01]  /*2200*/  SHF.R.S32.HI R6, RZ, 0x1f, R9 ;  /* 0x0000001fff067819 */ /* 0x000fe20000011409 */
[----:B------:R-:W-:Y:S01]  /*2210*/  IMAD.IADD R107, R107, 0x1, R11 ;  /* 0x000000016b6b7824 */ /* 0x000fe200078e020b */
[----:B------:R-:W-:Y:S01]  /*2220*/  IADD3 R116, P4, R184, R27, RZ ;  /* 0x0000001bb8747210 */ /* 0x000fe20007f9e0ff */
[----:B------:R-:W-:Y:S01]  /*2230*/  IMAD.IADD R8, R187, 0x1, R0 ;  /* 0x00000001bb087824 */ /* 0x000fe200078e0200 */
[----:B------:R-:W-:Y:S01]  /*2240*/  SHF.R.S32.HI R0, RZ, 0x1f, R7 ;  /* 0x0000001fff007819 */ /* 0x000fe20000011407 */
[----:B------:R-:W-:Y:S01]  /*2250*/  IMAD.IADD R109, R11, 0x1, R109 ;  /* 0x000000010b6d7824 */ /* 0x000fe200078e026d */
[----:B------:R-:W-:Y:S01]  /*2260*/  LEA.HI R21, R6, R9, RZ, 0x3 ;  /* 0x0000000906157211 */ /* 0x000fe200078f18ff */
[----:B------:R-:W-:Y:S01]  /*2270*/  IMAD.WIDE.U32 R106, R146, R4, R106 ;  /* 0x00000004926a7225 */ /* 0x000fe200078e006a */
[----:B------:R-:W-:-:S02]  /*2280*/  LEA.HI R25, R0, R7, RZ, 0x3 ;  /* 0x0000000700197211 */ /* 0x000fc400078f18ff */
[----:B------:R-:W-:Y:S01]  /*2290*/  LEA.HI R0, R0, R7, RZ, 0x6 ;  /* 0x0000000700007211 */ /* 0x000fe200078f30ff */
[----:B------:R-:W-:Y:S01]  /*22a0*/  IMAD.WIDE.U32 R108, R146, R4, R108 ;  /* 0x00000004926c7225 */ /* 0x000fe200078e006c */
[----:B------:R-:W-:Y:S02]  /*22b0*/  LEA.HI R9, R6, R9, RZ, 0x6 ;  /* 0x0000000906097211 */ /* 0x000fe400078f30ff */
[--C-:B------:R-:W-:Y:S01]  /*22c0*/  LOP3.LUT R10, R190, 0x38, R25.reuse, 0xf8, !PT ;  /* 0x00000038be0a7812 */ /* 0x100fe200078ef819 */
[----:B------:R-:W-:Y:S01]  /*22d0*/  IMAD.SHL.U32 R6, R0, 0x80, RZ ;  /* 0x0000008000067824 */ /* 0x000fe200078e00ff */
[----:B------:R-:W-:Y:S01]  /*22e0*/  LOP3.LUT R0, R191, 0x38, R25, 0xf8, !PT ;  /* 0x00000038bf007812 */ /* 0x000fe200078ef819 */
[----:B------:R-:W-:Y:S01]  /*22f0*/  IMAD.X R117, R210, 0x1, R37, P4 ;  /* 0x00000001d2757824 */ /* 0x000fe200020e0625 */
[----:B------:R-:W-:Y:S02]  /*2300*/  LOP3.LUT R10, R10, R223, RZ, 0x3c, !PT ;  /* 0x000000df0a0a7212 */ /* 0x000fe400078e3cff */
[----:B------:R-:W-:-:S02]  /*2310*/  LOP3.LUT R7, R6, 0xffffe000, RZ, 0xc0, !PT ;  /* 0xffffe00006077812 */ /* 0x000fc400078ec0ff */
[----:B------:R-:W-:Y:S02]  /*2320*/  SHF.R.S32.HI R11, RZ, 0x1f, R8 ;  /* 0x0000001fff0b7819 */ /* 0x000fe40000011408 */
[----:B------:R-:W-:Y:S01]  /*2330*/  SHF.L.U32 R9, R9, 0x7, RZ ;  /* 0x0000000709097819 */ /* 0x000fe200000006ff */
[----:B------:R-:W-:Y:S01]  /*2340*/  IMAD R145, R196, 0x200, R7 ;  /* 0x00000200c4917824 */ /* 0x000fe200078e0207 */
[----:B------:R-:W-:Y:S02]  /*2350*/  LOP3.LUT R0, R0, R197, RZ, 0x3c, !PT ;  /* 0x000000c500007212 */ /* 0x000fe400078e3cff */
[----:B------:R-:W-:Y:S02]  /*2360*/  IADD3 R143, R10, R7, R198 ;  /* 0x000000070a8f7210 */ /* 0x000fe40007ffe0c6 */
[----:B------:R-:W-:Y:S01]  /*2370*/  LOP3.LUT R14, R190, 0x38, R21, 0xf8, !PT ;  /* 0x00000038be0e7812 */ /* 0x000fe200078ef815 */
[----:B------:R-:W-:Y:S01]  /*2380*/  IMAD.IADD R145, R145, 0x1, R0 ;  /* 0x0000000191917824 */ /* 0x000fe200078e0200 */
[----:B------:R-:W-:-:S02]  /*2390*/  SHF.R.S32.HI R7, RZ, 0x1f, R146 ;  /* 0x0000001fff077819 */ /* 0x000fc40000011492 */
[CC--:B------:R-:W-:Y:S02]  /*23a0*/  LEA.HI R15, R11.reuse, R8.reuse, RZ, 0x3 ;  /* 0x000000080b0f7211 */ /* 0x0c0fe400078f18ff */
[----:B------:R-:W-:Y:S01]  /*23b0*/  LEA.HI R8, R11, R8, RZ, 0x6 ;  /* 0x000000080b087211 */ /* 0x000fe200078f30ff */
[----:B------:R-:W-:Y:S01]  /*23c0*/  IMAD R0, R7, R34, RZ ;  /* 0x0000002207007224 */ /* 0x000fe200078e02ff */
[----:B------:R-:W-:Y:S01]  /*23d0*/  LOP3.LUT R9, R9, 0xffffe000, RZ, 0xc0, !PT ;  /* 0xffffe00009097812 */ /* 0x000fe200078ec0ff */
[----:B------:R-:W-:Y:S01]  /*23e0*/  IMAD R7, R7, R4, RZ ;  /* 0x0000000407077224 */ /* 0x000fe200078e02ff */
[----:B------:R-:W-:Y:S01]  /*23f0*/  LOP3.LUT R14, R14, R223, RZ, 0x3c, !PT ;  /* 0x000000df0e0e7212 */ /* 0x000fe200078e3cff */
[----:B------:R-:W-:Y:S01]  /*2400*/  IMAD.SHL.U32 R13, R8, 0x80, RZ ;  /* 0x00000080080d7824 */ /* 0x000fe200078e00ff */
[----:B------:R-:W-:Y:S01]  /*2410*/  LOP3.LUT R20, R190, 0x38, R15, 0xf8, !PT ;  /* 0x00000038be147812 */ /* 0x000fe200078ef80f */
[----:B------:R-:W-:Y:S01]  /*2420*/  IMAD R144, R196, 0x200, R9 ;  /* 0x00000200c4907824 */ /* 0x000fe200078e0209 */
[----:B------:R-:W-:Y:S01]  /*2430*/  IADD3 R137, R14, R9, R198 ;  /* 0x000000090e897210 */ /* 0x000fe20007ffe0c6 */
[C---:B------:R-:W-:Y:S01]  /*2440*/  IMAD R9, R146.reuse, R35, R0 ;  /* 0x0000002392097224 */ /* 0x040fe200078e0200 */
[C---:B------:R-:W-:Y:S01]  /*2450*/  LOP3.LUT R0, R191.reuse, 0x18, R22, 0xf8, !PT ;  /* 0x00000018bf007812 */ /* 0x040fe200078ef816 */
[----:B------:R-:W-:Y:S01]  /*2460*/  IMAD R7, R146, R5, R7 ;  /* 0x0000000592077224 */ /* 0x000fe200078e0207 */
[----:B------:R-:W-:Y:S01]  /*2470*/  LOP3.LUT R12, R191, 0x38, R15, 0xf8, !PT ;  /* 0x00000038bf0c7812 */ /* 0x000fe200078ef80f */
[----:B------:R-:W-:Y:S01]  /*2480*/  IMAD.SHL.U32 R35, R34, 0x80, RZ ;  /* 0x0000008022237824 */ /* 0x000fe200078e00ff */
[----:B------:R-:W-:Y:S01]  /*2490*/  LOP3.LUT R13, R13, 0xffffe000, RZ, 0xc0, !PT ;  /* 0xffffe0000d0d7812 */ /* 0x000fe200078ec0ff */
[----:B------:R-:W-:Y:S01]  /*24a0*/  IMAD.IADD R27, R107, 0x1, R7 ;  /* 0x000000016b1b7824 */ /* 0x000fe200078e0207 */
[----:B------:R-:W-:Y:S01]  /*24b0*/  LOP3.LUT R8, R191, 0x38, R21, 0xf8, !PT ;  /* 0x00000038bf087812 */ /* 0x000fe200078ef815 */
[----:B------:R-:W-:Y:S01]  /*24c0*/  IMAD.IADD R26, R7, 0x1, R109 ;  /* 0x00000001071a7824 */ /* 0x000fe200078e026d */
[----:B------:R-:W-:Y:S01]  /*24d0*/  LOP3.LUT R20, R20, R223, RZ, 0x3c, !PT ;  /* 0x000000df14147212 */ /* 0x000fe200078e3cff */
[----:B------:R-:W-:Y:S01]  /*24e0*/  IMAD.SHL.U32 R34, R34, 0x40, RZ ;  /* 0x0000004022227824 */ /* 0x000fe200078e00ff */
[----:B------:R-:W-:-:S02]  /*24f0*/  LOP3.LUT R5, R0, R197, RZ, 0x3c, !PT ;  /* 0x000000c500057212 */ /* 0x000fc400078e3cff */
[----:B------:R-:W-:Y:S02]  /*2500*/  SEL R0, RZ, 0x20, P1 ;  /* 0x00000020ff007807 */ /* 0x000fe40000800000 */
[----:B------:R-:W-:Y:S01]  /*2510*/  LOP3.LUT R29, R12, R197, RZ, 0x3c, !PT ;  /* 0x000000c50c1d7212 */ /* 0x000fe200078e3cff */
[C---:B------:R-:W-:Y:S01]  /*2520*/  IMAD R30, R196.reuse, 0x200, R5 ;  /* 0x00000200c41e7824 */ /* 0x040fe200078e0205 */
[----:B------:R-:W-:Y:S01]  /*2530*/  LEA R142, R196, R13, 0x9 ;  /* 0x0000000dc48e7211 */ /* 0x000fe200078e48ff */
[----:B------:R-:W-:Y:S01]  /*2540*/  IMAD.IADD R5, R101, 0x1, R39 ;  /* 0x0000000165057824 */ /* 0x000fe200078e0227 */
[----:B------:R-:W-:Y:S02]  /*2550*/  LOP3.LUT R11, R8, R197, RZ, 0x3c, !PT ;  /* 0x000000c5080b7212 */ /* 0x000fe400078e3cff */
[----:B------:R-:W-:Y:S01]  /*2560*/  IADD3 R136, R20, R13, R198 ;  /* 0x0000000d14887210 */ /* 0x000fe20007ffe0c6 */
[----:B------:R-:W-:Y:S01]  /*2570*/  IMAD.IADD R142, R142, 0x1, R29 ;  /* 0x000000018e8e7824 */ /* 0x000fe200078e021d */
[----:B------:R-:W-:Y:S01]  /*2580*/  SEL R122, R122, 0xffffffe0, !P0 ;  /* 0xffffffe07a7a7807 */ /* 0x000fe20004000000 */
[----:B------:R-:W-:Y:S01]  /*2590*/  IMAD.IADD R144, R144, 0x1, R11 ;  /* 0x0000000190907824 */ /* 0x000fe200078e020b */
[----:B------:R-:W-:Y:S01]  /*25a0*/  SHF.R.S32.HI R111, RZ, 0x3, R25 ;  /* 0x00000003ff6f7819 */ /* 0x000fe20000011419 */
[----:B------:R-:W-:Y:S01]  /*25b0*/  IMAD.IADD R29, R103, 0x1, R9 ;  /* 0x00000001671d7824 */ /* 0x000fe200078e0209 */
[----:B------:R-:W-:Y:S01]  /*25c0*/  SHF.R.S32.HI R110, RZ, 0x3, R21 ;  /* 0x00000003ff6e7819 */ /* 0x000fe20000011415 */
[----:B------:R-:W-:Y:S01]  /*25d0*/  IMAD.IADD R133, R122, 0x1, R30 ;  /* 0x000000017a857824 */ /* 0x000fe200078e021e */
[----:B------:R-:W-:-:S02]  /*25e0*/  SHF.R.S32.HI R20, RZ, 0x3, R15 ;  /* 0x00000003ff147819 */ /* 0x000fc4000001140f */
[----:B------:R-:W-:Y:S02]  /*25f0*/  LOP3.LUT R25, R25, 0xfffffff8, RZ, 0xc0, !PT ;  /* 0xfffffff819197812 */ /* 0x000fe400078ec0ff */
[----:B------:R-:W-:Y:S02]  /*2600*/  LOP3.LUT R21, R21, 0xfffffff8, RZ, 0xc0, !PT ;  /* 0xfffffff815157812 */ /* 0x000fe400078ec0ff */
[----:B------:R-:W-:Y:S02]  /*2610*/  LOP3.LUT R15, R15, 0xfffffff8, RZ, 0xc0, !PT ;  /* 0xfffffff80f0f7812 */ /* 0x000fe400078ec0ff */
[----:B------:R-:W-:Y:S02]  /*2620*/  LOP3.LUT R0, R3, R0, RZ, 0xfc, !PT ;  /* 0x0000000003007212 */ /* 0x000fe400078efcff */
[----:B------:R-:W-:Y:S02]  /*2630*/  IADD3 R28, R9, R105, RZ ;  /* 0x00000069091c7210 */ /* 0x000fe40007ffe0ff */
[----:B------:R-:W-:-:S02]  /*2640*/  LOP3.LUT R14, R3, 0x1, RZ, 0xc0, !PT ;  /* 0x00000001030e7812 */ /* 0x000fc400078ec0ff */
[----:B------:R-:W-:Y:S02]  /*2650*/  SHF.R.S32.HI R13, RZ, 0x1f, R25 ;  /* 0x0000001fff0d7819 */ /* 0x000fe40000011419 */
[----:B------:R-:W-:Y:S02]  /*2660*/  SHF.R.S32.HI R12, RZ, 0x1f, R21 ;  /* 0x0000001fff0c7819 */ /* 0x000fe40000011415 */
[----:B------:R-:W-:Y:S02]  /*2670*/  SHF.R.S32.HI R11, RZ, 0x1f, R15 ;  /* 0x0000001fff0b7819 */ /* 0x000fe4000001140f */
[C---:B------:R-:W-:Y:S02]  /*2680*/  LOP3.LUT R10, R0.reuse, 0x2, RZ, 0xc0, !PT ;  /* 0x00000002000a7812 */ /* 0x040fe400078ec0ff */
[C---:B------:R-:W-:Y:S02]  /*2690*/  LOP3.LUT R9, R0.reuse, 0x4, RZ, 0xc0, !PT ;  /* 0x0000000400097812 */ /* 0x040fe400078ec0ff */
[----:B------:R-:W-:-:S02]  /*26a0*/  LOP3.LUT R8, R0, 0x8, RZ, 0xc0, !PT ;  /* 0x0000000800087812 */ /* 0x000fc400078ec0ff */
[C---:B------:R-:W-:Y:S02]  /*26b0*/  LOP3.LUT R7, R0.reuse, 0x10, RZ, 0xc0, !PT ;  /* 0x0000001000077812 */ /* 0x040fe400078ec0ff */
[----:B------:R-:W-:-:S07]  /*26c0*/  LOP3.LUT R6, R0, 0x20, RZ, 0xc0, !PT ;  /* 0x0000002000067812 */ /* 0x000fce00078ec0ff */
.L_x_2313:
[----:B0-----:R-:W0:Y:S01]  /*26d0*/  LDC.64 R118, c[0x0][0x2d8] ;  /* 0x0000b600ff767b82 */ /* 0x001e220000000a00 */
[----:B--2---:R-:W-:Y:S01]  /*26e0*/  IADD3 R36, R2, -0x1, RZ ;  /* 0xffffffff02247810 */ /* 0x004fe20007ffe0ff */
[----:B------:R-:W-:Y:S01]  /*26f0*/  IMAD R47, R19, 0x6000, R30 ;  /* 0x00006000132f7824 */ /* 0x000fe200078e021e */
[----:B------:R-:W-:Y:S05]  /*2700*/  YIELD ;  /* 0x0000000000007946 */ /* 0x000fea0003800000 */
[----:B-1----:R-:W1:Y:S01]  /*2710*/  LDC R121, c[0x0][0x3d4] ;  /* 0x0000f500ff797b82 */ /* 0x002e620000000800 */
        /* <DEDUP_REMOVED lines=10> */
[CC--:B0-----:R-:W-:Y:S02]  /*27c0*/  LEA R48, P0, R3.reuse, R118.reuse, 0x1 ;  /* 0x0000007603307211 */ /* 0x0c1fe400078008ff */
[----:B------:R-:W-:Y:S02]  /*27d0*/  LEA R44, P5, R0, R118, 0x1 ;  /* 0x00000076002c7211 */ /* 0x000fe400078a08ff */
[----:B------:R-:W-:Y:S01]  /*27e0*/  LEA.HI.X R49, R3, R119, R4, 0x1, P0 ;  /* 0x0000007703317211 */ /* 0x000fe200000f0c04 */
[----:B------:R-:W-:Y:S01]  /*27f0*/  IMAD R3, R19, 0x6000, R133 ;  /* 0x0000600013037824 */ /* 0x000fe200078e0285 */
[----:B------:R-:W-:Y:S02]  /*2800*/  IADD3.X R2, R94, R89, R127, P1, P4 ;  /* 0x000000595e027210 */ /* 0x000fe40000fe847f */
[----:B-1----:R-:W-:Y:S02]  /*2810*/  ISETP.GE.AND P0, PT, R121, 0x1, PT ;  /* 0x000000017900780c */ /* 0x002fe40003f06270 */
[----:B------:R-:W-:-:S02]  /*2820*/  ISETP.GT.AND P1, PT, R36, R123, PT ;  /* 0x0000007b2400720c */ /* 0x000fc40003f24270 */
[----:B------:R-:W-:Y:S01]  /*2830*/  LEA.HI.X R45, R0, R119, R2, 0x1, P5 ;  /* 0x00000077002d7211 */ /* 0x000fe200028f0c02 */
[----:B------:R-:W-:Y:S01]  /*2840*/  IMAD.MOV.U32 R2, RZ, RZ, R36 ;  /* 0x000000ffff027224 */ /* 0x000fe200078e0024 */
[----:B------:R-:W-:Y:S02]  /*2850*/  P2R R115, PR, RZ, 0x2 ;  /* 0x00000002ff737803 */ /* 0x000fe40000000000 */
[----:B------:R-:W-:-:S05]  /*2860*/  LEA R46, R3, R114, 0x1 ;  /* 0x00000072032e7211 */ /* 0x000fca00078e08ff */
[----:B------:R-:W-:Y:S05]  /*2870*/  @!P0 BRA `(.L_x_2215) ;  /* 0x0000007000208947 */ /* 0x000fea0003800000 */
[----:B------:R-:W-:Y:S01]  /*2880*/  ULDC.U8 UR4, c[0x0][0x3f0] ;  /* 0x0000fc0000047ab9 */ /* 0x000fe20000000000 */
[-C--:B------:R-:W-:Y:S01]  /*2890*/  IMAD R3, R125, R36.reuse, RZ ;  /* 0x000000247d037224 */ /* 0x080fe200078e02ff */
[----:B------:R-:W-:Y:S01]  /*28a0*/  ISETP.NE.AND P0, PT, RZ, UR4, PT ;  /* 0x00000004ff007c0c */ /* 0x000fe2000bf05270 */
[----:B------:R-:W-:Y:S02]  /*28b0*/  IMAD R0, R126, R36, RZ ;  /* 0x000000247e007224 */ /* 0x000fe400078e02ff */
[----:B------:R-:W-:Y:S02]  /*28c0*/  IMAD R3, R37, R32, R3 ;  /* 0x0000002025037224 */ /* 0x000fe400078e0203 */
[----:B------:R-:W-:Y:S02]  /*28d0*/  IMAD R4, R2, -0x80, R24 ;  /* 0xffffff8002047824 */ /* 0x000fe400078e0218 */
[----:B------:R-:W-:-:S03]  /*28e0*/  IMAD.WIDE.U32 R86, R32, R36, RZ ;  /* 0x0000002420567225 */ /* 0x000fc600078e00ff */
[----:B------:R-:W-:Y:S01]  /*28f0*/  VIMNMX R4, R4, 0x80, PT ;  /* 0x0000008004047848 */ /* 0x000fe20003fe0100 */
[----:B------:R-:W-:Y:S02]  /*2900*/  IMAD R37, R37, R35, R0 ;  /* 0x0000002325257224 */ /* 0x000fe400078e0200 */
        /* <DEDUP_REMOVED lines=25> */
[C---:B------:R-:W-:Y:S01]  /*2aa0*/  VIADD R42, R16.reuse, 0x10 ;  /* 0x00000010102a7836 */ /* 0x040fe20000000000 */
[----:B------:R-:W-:Y:S01]  /*2ab0*/  LEA R36, P4, R37, UR4, 0x1 ;  /* 0x0000000425247c11 */ /* 0x000fe2000f8808ff */
[----:B------:R-:W-:Y:S01]  /*2ac0*/  IMAD.X R50, R3, 0x1, R29, P1 ;  /* 0x0000000103327824 */ /* 0x000fe200008e061d */
[----:B------:R-:W-:Y:S02]  /*2ad0*/  ISETP.GE.AND P1, PT, R16, R121, PT ;  /* 0x000000791000720c */ /* 0x000fe40003f26270 */
[----:B------:R-:W-:-:S02]  /*2ae0*/  CS2R R128, SRZ ;  /* 0x0000000000807805 */ /* 0x000fc4000001ff00 */
[----:B------:R-:W-:Y:S02]  /*2af0*/  LEA.HI.X R37, R37, UR5, R38, 0x1, P4 ;  /* 0x0000000525257c11 */ /* 0x000fe4000a0f0c26 */
[----:B------:R-:W-:Y:S02]  /*2b00*/  CS2R R90, SRZ ;  /* 0x00000000005a7805 */ /* 0x000fe4000001ff00 */
[C---:B------:R-:W-:Y:S02]  /*2b10*/  LEA R38, P4, R39.reuse, UR6, 0x1 ;  /* 0x0000000627267c11 */ /* 0x040fe4000f8808ff */
[----:B------:R-:W-:Y:S02]  /*2b20*/  CS2R R130, SRZ ;  /* 0x0000000000827805 */ /* 0x000fe4000001ff00 */
[----:B------:R-:W-:Y:S02]  /*2b30*/  CS2R R118, SRZ ;  /* 0x0000000000767805 */ /* 0x000fe4000001ff00 */
[----:B------:R-:W-:-:S02]  /*2b40*/  LEA.HI.X R39, R39, UR7, R50, 0x1, P4 ;  /* 0x0000000727277c11 */ /* 0x000fc4000a0f0c32 */
[-C--:B------:R-:W-:Y:S01]  /*2b50*/  ISETP.GE.AND P4, PT, R42, R121.reuse, PT ;  /* 0x000000792a00720c */ /* 0x080fe20003f86270 */
[C---:B------:R-:W-:Y:S01]  /*2b60*/  VIADD R42, R16.reuse, 0x20 ;  /* 0x00000020102a7836 */ /* 0x040fe20000000000 */
[----:B------:R-:W-:Y:S01]  /*2b70*/  IADD3 R50, R16, 0x30, RZ ;  /* 0x0000003010327810 */ /* 0x000fe20007ffe0ff */
[----:B------:R0:W5:Y:S04]  /*2b80*/  @!P1 LDG.E.64 R128, desc[UR56][R36.64] ;  /* 0x0000003824809981 */ /* 0x000168000c1e1b00 */
[----:B------:R0:W5:Y:S01]  /*2b90*/  @!P1 LDG.E.64 R130, desc[UR56][R38.64] ;  /* 0x0000003826829981 */ /* 0x000162000c1e1b00 */
[----:B------:R-:W-:-:S05]  /*2ba0*/  ISETP.GE.AND P1, PT, R42, R121, PT ;  /* 0x000000792a00720c */ /* 0x000fca0003f26270 */
        /* <DEDUP_REMOVED lines=23> */
.L_x_2218:
[----:B------:R-:W-:Y:S05]  /*2d20*/  BSYNC B1 ;  /* 0x0000000000017941 */ /* 0x000fea0003800000 */
.L_x_2217:
        /* <DEDUP_REMOVED lines=22> */
[----:B------:R-:W-:Y:S01]  /*2e90*/  IADD3 R84, P1, P5, R102, R84, R34 ;  /* 0x0000005466547210 */ /* 0x000fe20007d3e022 */
[----:B------:R-:W-:-:S03]  /*2ea0*/  VIADD R0, R16, 0x10 ;  /* 0x0000001010007836 */ /* 0x000fc60000000000 */
[----:B------:R-:W-:Y:S02]  /*2eb0*/  IADD3.X R3, R29, R3, R92, P1, P5 ;  /* 0x000000031d037210 */ /* 0x000fe40000fea45c */
[----:B------:R-:W-:-:S04]  /*2ec0*/  LEA R36, P1, R86, UR4, 0x1 ;  /* 0x0000000456247c11 */ /* 0x000fc8000f8208ff */
        /* <DEDUP_REMOVED lines=35> */
.L_x_2220:
[----:B------:R-:W-:Y:S05]  /*3100*/  BSYNC B1 ;  /* 0x0000000000017941 */ /* 0x000fea0003800000 */
.L_x_2219:
[----:B------:R-:W2:Y:S01]  /*3110*/  LDL R0, [R1+0x38] ;  /* 0x0000380001007983 */ /* 0x000ea20000100800 */
[----:B------:R-:W-:Y:S01]  /*3120*/  IMAD.MOV.U32 R3, RZ, RZ, R75 ;  /* 0x000000ffff037224 */ /* 0x000fe200078e004b */
[----:B01----:R-:W-:Y:S02]  /*3130*/  MOV R36, R78 ;  /* 0x0000004e00247202 */ /* 0x003fe40000000f00 */
[----:B------:R-:W-:Y:S02]  /*3140*/  MOV R37, R90 ;  /* 0x0000005a00257202 */ /* 0x000fe40000000f00 */
[----:B------:R-:W-:Y:S01]  /*3150*/  PRMT R162, R36, 0x7610, R162 ;  /* 0x0000761024a27816 */ /* 0x000fe200000000a2 */
[----:B------:R-:W-:Y:S01]  /*3160*/  IMAD.MOV.U32 R36, RZ, RZ, R83 ;  /* 0x000000ffff247224 */ /* 0x000fe200078e0053 */
[----:B------:R-:W-:Y:S02]  /*3170*/  PRMT R164, R37, 0x7610, R164 ;  /* 0x0000761025a47816 */ /* 0x000fe400000000a4 */
[----:B------:R-:W-:-:S02]  /*3180*/  MOV R37, R72 ;  /* 0x0000004800257202 */ /* 0x000fc40000000f00 */
[----:B------:R-:W-:Y:S02]  /*3190*/  PRMT R152, R134, 0x5410, R135 ;  /* 0x0000541086987816 */ /* 0x000fe40000000087 */
[----:B------:R-:W-:Y:S02]  /*31a0*/  PRMT R153, R37, 0x7610, R153 ;  /* 0x0000761025997816 */ /* 0x000fe40000000099 */
[----:B------:R-:W-:-:S04]  /*31b0*/  MOV R37, R80 ;  /* 0x0000005000257202 */ /* 0x000fc80000000f00 */
[----:B------:R-:W-:Y:S02]  /*31c0*/  PRMT R165, R37, 0x7610, R165 ;  /* 0x0000761025a57816 */ /* 0x000fe400000000a5 */
[----:B------:R-:W-:-:S04]  /*31d0*/  MOV R37, R118 ;  /* 0x0000007600257202 */ /* 0x000fc80000000f00 */
[----:B------:R-:W-:Y:S02]  /*31e0*/  PRMT R167, R37, 0x7610, R167 ;  /* 0x0000761025a77816 */ /* 0x000fe400000000a7 */
[----:B-----5:R-:W-:-:S04]  /*31f0*/  MOV R37, R40 ;  /* 0x0000002800257202 */ /* 0x020fc80000000f00 */
[----:B------:R-:W-:Y:S02]  /*3200*/  PRMT R84, R84, 0x5410, R37 ;  /* 0x0000541054547816 */ /* 0x000fe40000000025 */
[----:B------:R-:W-:-:S04]  /*3210*/  MOV R37, R54 ;  /* 0x0000003600257202 */ /* 0x000fc80000000f00 */
[----:B------:R-:W-:Y:S02]  /*3220*/  PRMT R134, R134, 0x5410, R37 ;  /* 0x0000541086867816 */ /* 0x000fe40000000025 */
[----:B------:R-:W-:-:S04]  /*3230*/  MOV R37, R62 ;  /* 0x0000003e00257202 */ /* 0x000fc80000000f00 */
[----:B------:R-:W-:Y:S02]  /*3240*/  PRMT R140, R37, 0x7610, R140 ;  /* 0x00007610258c7816 */ /* 0x000fe4000000008c */
[----:B------:R-:W-:-:S04]  /*3250*/  MOV R37, R42 ;  /* 0x0000002a00257202 */ /* 0x000fc80000000f00 */
[----:B------:R-:W-:Y:S02]  /*3260*/  PRMT R85, R37, 0x7610, R85 ;  /* 0x0000761025557816 */ /* 0x000fe40000000055 */
[----:B------:R-:W-:-:S04]  /*3270*/  MOV R37, R56 ;  /* 0x0000003800257202 */ /* 0x000fc80000000f00 */
[----:B------:R-:W-:Y:S02]  /*3280*/  PRMT R135, R37, 0x7610, R135 ;  /* 0x0000761025877816 */ /* 0x000fe40000000087 */
[----:B------:R-:W-:Y:S02]  /*3290*/  MOV R37, R64 ;  /* 0x0000004000257202 */ /* 0x000fe40000000f00 */
[----:B--2---:R-:W-:Y:S01]  /*32a0*/  R2UR UR4, R0 ;  /* 0x00000000000472ca */ /* 0x004fe200000e0000 */
[----:B------:R-:W-:-:S05]  /*32b0*/  IMAD.MOV.U32 R0, RZ, RZ, R74 ;  /* 0x000000ffff007224 */ /* 0x000fca00078e004a */
[----:B------:R-:W-:Y:S01]  /*32c0*/  PRMT R154, R0, 0x5410, R3 ;  /* 0x00005410009a7816 */ /* 0x000fe20000000003 */
[----:B------:R-:W-:Y:S02]  /*32d0*/  IMAD.MOV.U32 R0, RZ, RZ, R79 ;  /* 0x000000ffff007224 */ /* 0x000fe400078e004f */
[----:B------:R-:W-:-:S03]  /*32e0*/  IMAD.MOV.U32 R3, RZ, RZ, R82 ;  /* 0x000000ffff037224 */ /* 0x000fc600078e0052 */
        /* <DEDUP_REMOVED lines=14> */
[----:B------:R-:W-:-:S02]  /*33d0*/  PLOP3.LUT P1, PT, PT, PT, UP0, 0x80, 0x0 ;  /* 0x000000000000781c */ /* 0x000fc40003f2f008 */
        /* <DEDUP_REMOVED lines=15> */
[----:B------:R-:W-:-:S03]  /*34d0*/  IMAD.MOV.U32 R0, RZ, RZ, R55 ;  /* 0x000000ffff007224 */ /* 0x000fc600078e0037 */
        /* <DEDUP_REMOVED lines=23> */
[----:B------:R-:W-:-:S04]  /*3650*/  PRMT R141, R37, 0x5410, R36 ;  /* 0x00005410258d7816 */ /* 0x000fc80000000024 */
[----:B------:R-:W-:Y:S01]  /*3660*/  PRMT R149, R3, 0x5410, R0 ;  /* 0x0000541003957816 */ /* 0x000fe20000000000 */
[----:B------:R-:W-:Y:S06]  /*3670*/  @!P1 BRA `(.L_x_2221) ;  /* 0x0000000000049947 */ /* 0x000fec0003800000 */
[----:B------:R-:W-:Y:S01]  /*3680*/  BPT.TRAP 0x1 ;  /* 0x000000040000795c */ /* 0x000fe20000300000 */
.L_x_2221:
[----:B------:R-:W-:Y:S01]  /*3690*/  LEA R3, R19, R18, 0x3 ;  /* 0x0000001213037211 */ /* 0x000fe200078e18ff */
[----:B------:R-:W-:Y:S01]  /*36a0*/  BSSY B1, `(.L_x_2222) ;  /* 0x0000004000017945 */ /* 0x000fe20003800000 */
[----:B------:R-:W-:-:S04]  /*36b0*/  SHF.L.U32 R0, R189, 0x1f, RZ ;  /* 0x0000001fbd007819 */ /* 0x000fc800000006ff */
[----:B------:R-:W0:Y:S02]  /*36c0*/  SYNCS.PHASECHK.TRANS64.TRYWAIT P5, [R3+URZ+0x34890], R0 ;  /* 0x03489000030075a7 */ /* 0x000e2400080a017f */
[----:B0-----:R-:W-:Y:S05]  /*36d0*/  @!P5 BRA `(.L_x_2223) ;  /* 0x000001ec0044d947 */ /* 0x001fea0003800000 */
.L_x_2550:
[----:B------:R-:W-:Y:S05]  /*36e0*/  BSYNC B1 ;  /* 0x0000000000017941 */ /* 0x000fea0003800000 */
.L_x_2222:
        /* <DEDUP_REMOVED lines=9> */
[----:B------:R-:W-:Y:S01]  /*3780*/  SHF.R.U64 R156, R128, 0x10, R129 ;  /* 0x00000010809c7819 */ /* 0x000fe20000001281 */
[----:B--2---:R-:W-:Y:S01]  /*3790*/  HADD2.F32 R158, -RZ, R39.H0_H0 ;  /* 0x20000027ff9e7230 */ /* 0x004fe20000004100 */
[----:B------:R-:W-:Y:S02]  /*37a0*/  SHF.R.U32.HI R157, RZ, 0x10, R131 ;  /* 0x00000010ff9d7819 */ /* 0x000fe40000011683 */
[----:B------:R-:W-:Y:S01]  /*37b0*/  SHF.R.U32.HI R128, RZ, 0x10, R129 ;  /* 0x00000010ff807819 */ /* 0x000fe20000011681 */
[----:B------:R-:W-:Y:S01]  /*37c0*/  HADD2.F32 R156, -RZ, R156.H0_H0 ;  /* 0x2000009cff9c7230 */ /* 0x000fe20000004100 */
[----:B------:R-:W-:Y:S01]  /*37d0*/  SHF.R.U64 R129, R130, 0x10, R131 ;  /* 0x0000001082817819 */ /* 0x000fe20000001283 */
[----:B------:R-:W-:Y:S02]  /*37e0*/  HADD2.F32 R157, -RZ, R157.H0_H0 ;  /* 0x2000009dff9d7230 */ /* 0x000fe40000004100 */
[----:B------:R-:W-:Y:S02]  /*37f0*/  HADD2.F32 R130, -RZ, R39.H1_H1 ;  /* 0x30000027ff827230 */ /* 0x000fe40000004100 */
[----:B------:R-:W-:-:S02]  /*3800*/  HADD2.F32 R160, -RZ, R129.H0_H0 ;  /* 0x20000081ffa07230 */ /* 0x000fc40000004100 */
[--C-:B------:R-:W-:Y:S02]  /*3810*/  HADD2.F32 R129, -RZ, R37.reuse.H1_H1 ;  /* 0x30000025ff817230 */ /* 0x100fe40000004100 */
[-C--:B------:R-:W-:Y:S01]  /*3820*/  FMUL.FTZ R39, R130, R157.reuse ;  /* 0x0000009d82277220 */ /* 0x080fe20000410000 */
[----:B------:R-:W-:Y:S02]  /*3830*/  HADD2.F32 R37, -RZ, R37.H0_H0 ;  /* 0x20000025ff257230 */ /* 0x000fe40000004100 */
[C---:B------:R-:W-:Y:S01]  /*3840*/  FMUL.FTZ R157, R158.reuse, R157 ;  /* 0x0000009d9e9d7220 */ /* 0x040fe20000410000 */
[----:B------:R-:W-:Y:S02]  /*3850*/  HADD2.F32 R131, -RZ, R128.H0_H0 ;  /* 0x20000080ff837230 */ /* 0x000fe40000004100 */
[-C--:B------:R-:W-:Y:S01]  /*3860*/  FMUL.FTZ R128, R129, R160.reuse ;  /* 0x000000a081807220 */ /* 0x080fe20000410000 */
[----:B------:R-:W-:Y:S02]  /*3870*/  FMUL.FTZ R160, R37, R160 ;  /* 0x000000a025a07220 */ /* 0x000fe40000410000 */
[-C--:B------:R-:W-:Y:S01]  /*3880*/  FFMA.FTZ R39, R158, R131.reuse, -R39 ;  /* 0x000000839e277223 */ /* 0x080fe20000010827 */
[----:B------:R-:W-:Y:S01]  /*3890*/  FFMA.FTZ R130, R130, R131, R157 ;  /* 0x0000008382827223 */ /* 0x000fe2000001009d */
[----:B------:R-:W-:-:S02]  /*38a0*/  HADD2.F32 R131, -RZ, R159.H1_H1 ;  /* 0x3000009fff837230 */ /* 0x000fc40000004100 */
[-C--:B------:R-:W-:Y:S01]  /*38b0*/  FFMA.FTZ R37, R37, R156.reuse, -R128 ;  /* 0x0000009c25257223 */ /* 0x080fe20000010880 */
[--C-:B------:R-:W-:Y:S02]  /*38c0*/  HADD2.F32 R157, -RZ, R36.reuse.H1_H1 ;  /* 0x30000024ff9d7230 */ /* 0x100fe40000004100 */
[----:B------:R-:W-:Y:S01]  /*38d0*/  FFMA.FTZ R128, R129, R156, R160 ;  /* 0x0000009c81807223 */ /* 0x000fe200000100a0 */
[----:B------:R-:W-:Y:S01]  /*38e0*/  HADD2.F32 R158, -RZ, R36.H0_H0 ;  /* 0x20000024ff9e7230 */ /* 0x000fe20000004100 */
[----:B------:R-:W-:Y:S01]  /*38f0*/  F2FP.F16.F32.PACK_AB R39, R130, R39 ;  /* 0x000000278227723e */ /* 0x000fe200000000ff */
[----:B------:R-:W-:Y:S02]  /*3900*/  HADD2.F32 R129, -RZ, R161.H1_H1 ;  /* 0x300000a1ff817230 */ /* 0x000fe40000004100 */
[----:B------:R-:W-:Y:S02]  /*3910*/  HADD2.F32 R36, -RZ, R38.H1_H1 ;  /* 0x30000026ff247230 */ /* 0x000fe40000004100 */
[----:B------:R-:W-:Y:S01]  /*3920*/  FMUL.FTZ R160, R158, R131 ;  /* 0x000000839ea07220 */ /* 0x000fe20000410000 */
[----:B------:R-:W-:-:S02]  /*3930*/  HADD2.F32 R156, -RZ, R159.H0_H0 ;  /* 0x2000009fff9c7230 */ /* 0x000fc40000004100 */
[C---:B------:R-:W-:Y:S01]  /*3940*/  FMUL.FTZ R159, R157.reuse, R131 ;  /* 0x000000839d9f7220 */ /* 0x040fe20000410000 */
[----:B------:R-:W-:Y:S02]  /*3950*/  HADD2.F32 R38, -RZ, R38.H0_H0 ;  /* 0x20000026ff267230 */ /* 0x000fe40000004100 */
[-C--:B------:R-:W-:Y:S01]  /*3960*/  FMUL.FTZ R131, R36, R129.reuse ;  /* 0x0000008124837220 */ /* 0x080fe20000410000 */
[----:B------:R-:W-:Y:S02]  /*3970*/  HADD2.F32 R161, -RZ, R161.H0_H0 ;  /* 0x200000a1ffa17230 */ /* 0x000fe40000004100 */
[-C--:B------:R-:W-:Y:S01]  /*3980*/  FFMA.FTZ R159, R158, R156.reuse, -R159 ;  /* 0x0000009c9e9f7223 */ /* 0x080fe2000001089f */
[----:B------:R-:W-:Y:S01]  /*3990*/  FFMA.FTZ R160, R157, R156, R160 ;  /* 0x0000009c9da07223 */ /* 0x000fe200000100a0 */
[----:B------:R-:W-:Y:S01]  /*39a0*/  FMUL.FTZ R129, R38, R129 ;  /* 0x0000008126817220 */ /* 0x000fe20000410000 */
[----:B------:R-:W-:Y:S01]  /*39b0*/  F2FP.F16.F32.PACK_AB R37, R128, R37 ;  /* 0x000000258025723e */ /* 0x000fe200000000ff */
[----:B------:R-:W-:-:S02]  /*39c0*/  FFMA.FTZ R131, R38, R161, -R131 ;  /* 0x000000a126837223 */ /* 0x000fc40000010883 */
[----:B------:R-:W-:Y:S01]  /*39d0*/  FFMA.FTZ R36, R36, R161, R129 ;  /* 0x000000a124247223 */ /* 0x000fe20000010081 */
[----:B------:R-:W-:-:S04]  /*39e0*/  F2FP.F16.F32.PACK_AB R160, R160, R159 ;  /* 0x0000009fa0a0723e */ /* 0x000fc800000000ff */
[----:B------:R-:W-:Y:S01]  /*39f0*/  F2FP.F16.F32.PACK_AB R38, R36, R131 ;  /* 0x000000832426723e */ /* 0x000fe200000000ff */
[----:B------:R-:W-:-:S07]  /*3a00*/  IMAD.MOV.U32 R36, RZ, RZ, R160 ;  /* 0x000000ffff247224 */ /* 0x000fce00078e00a0 */
.L_x_2229:
[----:B------:R-:W-:Y:S05]  /*3a10*/  BSYNC B3 ;  /* 0x0000000000037941 */ /* 0x000fea0003800000 */
.L_x_2228:
[----:B--2---:R1:W-:Y:S02]  /*3a20*/  STG.E.128 desc[UR56][R48.64], R36 ;  /* 0x0000002430007986 */ /* 0x0043e4000c101d38 */
.L_x_2227:
[----:B------:R-:W-:Y:S05]  /*3a30*/  BSYNC B2 ;  /* 0x0000000000027941 */ /* 0x000fea0003800000 */
.L_x_2226:
        /* <DEDUP_REMOVED lines=24> */
[----:B------:R-:W-:Y:S02]  /*3bc0*/  HADD2.F32 R157, -RZ, R164.H1_H1 ;  /* 0x300000a4ff9d7230 */ /* 0x000fe40000004100 */
[-C--:B------:R-:W-:Y:S01]  /*3bd0*/  FFMA.FTZ R156, R37, R90.reuse, -R156 ;  /* 0x0000005a259c7223 */ /* 0x080fe2000001089c */
[----:B------:R-:W-:Y:S01]  /*3be0*/  FFMA.FTZ R129, R129, R90, R118 ;  /* 0x0000005a81817223 */ /* 0x000fe20000010076 */
[----:B------:R-:W-:Y:S01]  /*3bf0*/  FFMA.FTZ R128, R128, R91, R119 ;  /* 0x0000005b80807223 */ /* 0x000fe20000010077 */
[----:B------:R-:W-:-:S02]  /*3c00*/  HADD2.F32 R90, -RZ, R36.H1_H1 ;  /* 0x30000024ff5a7230 */ /* 0x000fc40000004100 */
[----:B------:R-:W-:Y:S01]  /*3c10*/  FFMA.FTZ R39, R130, R91, -R39 ;  /* 0x0000005b82277223 */ /* 0x000fe20000010827 */
[--C-:B------:R-:W-:Y:S02]  /*3c20*/  HADD2.F32 R119, -RZ, R167.reuse.H0_H0 ;  /* 0x200000a7ff777230 */ /* 0x100fe40000004100 */
        /* <DEDUP_REMOVED lines=9> */
[----:B------:R-:W-:Y:S02]  /*3cc0*/  FMUL.FTZ R37, R38, R37 ;  /* 0x0000002526257220 */ /* 0x000fe40000410000 */
[-C--:B------:R-:W-:Y:S01]  /*3cd0*/  FFMA.FTZ R131, R36, R91.reuse, -R131 ;  /* 0x0000005b24837223 */ /* 0x080fe20000010883 */
[----:B------:R-:W-:Y:S01]  /*3ce0*/  FFMA.FTZ R90, R90, R91, R159 ;  /* 0x0000005b5a5a7223 */ /* 0x000fe2000001009f */
[-C--:B------:R-:W-:Y:S01]  /*3cf0*/  FFMA.FTZ R119, R38, R157.reuse, -R119 ;  /* 0x0000009d26777223 */ /* 0x080fe20000010877 */
[----:B------:R-:W-:Y:S01]  /*3d00*/  FFMA.FTZ R118, R118, R157, R37 ;  /* 0x0000009d76767223 */ /* 0x000fe20000010025 */
[----:B------:R-:W-:Y:S02]  /*3d10*/  F2FP.F16.F32.PACK_AB R37, R129, R156 ;  /* 0x0000009c8125723e */ /* 0x000fe400000000ff */
[----:B------:R-:W-:Y:S02]  /*3d20*/  F2FP.F16.F32.PACK_AB R36, R90, R131 ;  /* 0x000000835a24723e */ /* 0x000fe400000000ff */
[----:B------:R-:W-:-:S07]  /*3d30*/  F2FP.F16.F32.PACK_AB R38, R118, R119 ;  /* 0x000000777626723e */ /* 0x000fce00000000ff */
.L_x_2233:
[----:B------:R-:W-:Y:S05]  /*3d40*/  BSYNC B3 ;  /* 0x0000000000037941 */ /* 0x000fea0003800000 */
.L_x_2232:
[----:B--2---:R2:W-:Y:S02]  /*3d50*/  STG.E.128 desc[UR56][R48.64+0x40], R36 ;  /* 0x0000402430007986 */ /* 0x0045e4000c101d38 */
.L_x_2231:
[----:B------:R-:W-:Y:S05]  /*3d60*/  BSYNC B2 ;  /* 0x0000000000027941 */ /* 0x000fea0003800000 */
.L_x_2230:
        /* <DEDUP_REMOVED lines=13> */
[----:B--2---:R-:W-:Y:S01]  /*3e40*/  HADD2.F32 R89, -RZ, R37.H0_H0 ;  /* 0x20000025ff597230 */ /* 0x004fe20000004100 */
[----:B------:R-:W-:Y:S01]  /*3e50*/  MOV R83, R39 ;  /* 0x0000002700537202 */ /* 0x000fe20000000f00 */
[----:B------:R-:W-:Y:S02]  /*3e60*/  HADD2.F32 R128, -RZ, R91.H0_H0 ;  /* 0x2000005bff807230 */ /* 0x000fe40000004100 */
[----:B------:R-:W-:-:S02]  /*3e70*/  HADD2.F32 R39, -RZ, R37.H1_H1 ;  /* 0x30000025ff277230 */ /* 0x000fc40000004100 */
[----:B------:R-:W-:Y:S02]  /*3e80*/  HADD2.F32 R118, -RZ, R118.H0_H0 ;  /* 0x20000076ff767230 */ /* 0x000fe40000004100 */
[-C--:B------:R-:W-:Y:S01]  /*3e90*/  FMUL.FTZ R130, R89, R128.reuse ;  /* 0x0000008059827220 */ /* 0x080fe20000410000 */
[--C-:B------:R-:W-:Y:S02]  /*3ea0*/  HADD2.F32 R37, -RZ, R83.reuse.H1_H1 ;  /* 0x30000053ff257230 */ /* 0x100fe40000004100 */
[----:B------:R-:W-:Y:S02]  /*3eb0*/  HADD2.F32 R83, -RZ, R83.H0_H0 ;  /* 0x20000053ff537230 */ /* 0x000fe40000004100 */
[----:B------:R-:W-:Y:S02]  /*3ec0*/  HADD2.F32 R90, -RZ, R82.H0_H0 ;  /* 0x20000052ff5a7230 */ /* 0x000fe40000004100 */
[----:B------:R-:W-:Y:S01]  /*3ed0*/  FMUL.FTZ R82, R39, R128 ;  /* 0x0000008027527220 */ /* 0x000fe20000410000 */
[-C--:B------:R-:W-:Y:S01]  /*3ee0*/  FMUL.FTZ R128, R37, R118.reuse ;  /* 0x0000007625807220 */ /* 0x080fe20000410000 */
[----:B------:R-:W-:Y:S01]  /*3ef0*/  FMUL.FTZ R118, R83, R118 ;  /* 0x0000007653767220 */ /* 0x000fe20000410000 */
[-C--:B------:R-:W-:Y:S01]  /*3f00*/  FFMA.FTZ R39, R39, R88.reuse, R130 ;  /* 0x0000005827277223 */ /* 0x080fe20000010082 */
[----:B------:R-:W-:Y:S01]  /*3f10*/  FFMA.FTZ R82, R89, R88, -R82 ;  /* 0x0000005859527223 */ /* 0x000fe20000010852 */
[-C--:B------:R-:W-:Y:S01]  /*3f20*/  FFMA.FTZ R83, R83, R90.reuse, -R128 ;  /* 0x0000005a53537223 */ /* 0x080fe20000010880 */
[----:B------:R-:W-:Y:S01]  /*3f30*/  FFMA.FTZ R90, R37, R90, R118 ;  /* 0x0000005a255a7223 */ /* 0x000fe20000010076 */
[----:B------:R-:W-:-:S02]  /*3f40*/  HADD2.F32 R89, -RZ, R166.H0_H0 ;  /* 0x200000a6ff597230 */ /* 0x000fc40000004100 */
[--C-:B------:R-:W-:Y:S02]  /*3f50*/  HADD2.F32 R88, -RZ, R36.reuse.H1_H1 ;  /* 0x30000024ff587230 */ /* 0x100fe40000004100 */
[----:B------:R-:W-:Y:S02]  /*3f60*/  HADD2.F32 R118, -RZ, R36.H0_H0 ;  /* 0x20000024ff767230 */ /* 0x000fe40000004100 */
[----:B------:R-:W-:Y:S02]  /*3f70*/  HADD2.F32 R91, -RZ, R166.H1_H1 ;  /* 0x300000a6ff5b7230 */ /* 0x000fe40000004100 */
[-C--:B------:R-:W-:Y:S01]  /*3f80*/  FMUL.FTZ R119, R88, R89.reuse ;  /* 0x0000005958777220 */ /* 0x080fe20000410000 */
[----:B------:R-:W-:Y:S02]  /*3f90*/  HADD2.F32 R36, -RZ, R38.H1_H1 ;  /* 0x30000026ff247230 */ /* 0x000fe40000004100 */
[----:B------:R-:W-:Y:S01]  /*3fa0*/  FMUL.FTZ R89, R118, R89 ;  /* 0x0000005976597220 */ /* 0x000fe20000410000 */
[----:B------:R-:W-:-:S02]  /*3fb0*/  HADD2.F32 R37, -RZ, R163.H0_H0 ;  /* 0x200000a3ff257230 */ /* 0x000fc40000004100 */
[----:B------:R-:W-:Y:S02]  /*3fc0*/  HADD2.F32 R38, -RZ, R38.H0_H0 ;  /* 0x20000026ff267230 */ /* 0x000fe40000004100 */
[----:B------:R-:W-:Y:S01]  /*3fd0*/  FMUL.FTZ R129, R36, R91 ;  /* 0x0000005b24817220 */ /* 0x000fe20000410000 */
[----:B------:R-:W-:Y:S02]  /*3fe0*/  HADD2.F32 R163, -RZ, R163.H1_H1 ;  /* 0x300000a3ffa37230 */ /* 0x000fe40000004100 */
[-C--:B------:R-:W-:Y:S01]  /*3ff0*/  FFMA.FTZ R119, R118, R37.reuse, -R119 ;  /* 0x0000002576777223 */ /* 0x080fe20000010877 */
[----:B------:R-:W-:Y:S01]  /*4000*/  FFMA.FTZ R88, R88, R37, R89 ;  /* 0x0000002558587223 */ /* 0x000fe20000010059 */
[C---:B------:R-:W-:Y:S01]  /*4010*/  FMUL.FTZ R91, R38.reuse, R91 ;  /* 0x0000005b265b7220 */ /* 0x040fe20000410000 */
[----:B------:R-:W-:Y:S01]  /*4020*/  F2FP.F16.F32.PACK_AB R37, R39, R82 ;  /* 0x000000522725723e */ /* 0x000fe200000000ff */
[----:B------:R-:W-:Y:S01]  /*4030*/  FFMA.FTZ R129, R38, R163, -R129 ;  /* 0x000000a326817223 */ /* 0x000fe20000010881 */
[----:B------:R-:W-:Y:S01]  /*4040*/  F2FP.F16.F32.PACK_AB R39, R90, R83 ;  /* 0x000000535a27723e */ /* 0x000fe200000000ff */
[----:B------:R-:W-:Y:S01]  /*4050*/  FFMA.FTZ R36, R36, R163, R91 ;  /* 0x000000a324247223 */ /* 0x000fe2000001005b */
[----:B------:R-:W-:-:S04]  /*4060*/  F2FP.F16.F32.PACK_AB R88, R88, R119 ;  /* 0x000000775858723e */ /* 0x000fc800000000ff */
[----:B------:R-:W-:Y:S01]  /*4070*/  F2FP.F16.F32.PACK_AB R38, R36, R129 ;  /* 0x000000812426723e */ /* 0x000fe200000000ff */
[----:B------:R-:W-:-:S07]  /*4080*/  IMAD.MOV.U32 R36, RZ, RZ, R88 ;  /* 0x000000ffff247224 */ /* 0x000fce00078e0058 */
.L_x_2237:
[----:B------:R-:W-:Y:S05]  /*4090*/  BSYNC B3 ;  /* 0x0000000000037941 */ /* 0x000fea0003800000 */
.L_x_2236:
[----:B--2---:R3:W-:Y:S02]  /*40a0*/  STG.E.128 desc[UR56][R48.64+0x80], R36 ;  /* 0x0000802430007986 */ /* 0x0047e4000c101d38 */
.L_x_2235:
[----:B------:R-:W-:Y:S05]  /*40b0*/  BSYNC B2 ;  /* 0x0000000000027941 */ /* 0x000fea0003800000 */
.L_x_2234:
        /* <DEDUP_REMOVED lines=8> */
[----:B------:R-:W-:Y:S02]  /*4140*/  SHF.R.U64 R83, R80, 0x10, R81 ;  /* 0x0000001050537819 */ /* 0x000fe40000001251 */
[--C-:B------:R-:W-:Y:S01]  /*4150*/  SHF.R.U64 R89, R78, 0x10, R79.reuse ;  /* 0x000000104e597819 */ /* 0x100fe2000000124f */
[----:B--2---:R-:W-:Y:S01]  /*4160*/  IMAD.MOV.U32 R78, RZ, RZ, R36 ;  /* 0x000000ffff4e7224 */ /* 0x004fe200078e0024 */
[----:B------:R-:W-:Y:S01]  /*4170*/  SHF.R.U32.HI R82, RZ, 0x10, R79 ;  /* 0x00000010ff527819 */ /* 0x000fe2000001164f */
[----:B------:R-:W-:Y:S01]  /*4180*/  HADD2.F32 R83, -RZ, R83.H0_H0 ;  /* 0x20000053ff537230 */ /* 0x000fe20000004100 */
[----:B------:R-:W-:Y:S01]  /*4190*/  SHF.R.U32.HI R88, RZ, 0x10, R81 ;  /* 0x00000010ff587819 */ /* 0x000fe20000011651 */
[--C-:B------:R-:W-:Y:S01]  /*41a0*/  HADD2.F32 R36, -RZ, R37.reuse.H0_H0 ;  /* 0x20000025ff247230 */ /* 0x100fe20000004100 */
[----:B------:R-:W-:Y:S01]  /*41b0*/  MOV R79, R39 ;  /* 0x00000027004f7202 */ /* 0x000fe20000000f00 */
[----:B------:R-:W-:Y:S02]  /*41c0*/  HADD2.F32 R39, -RZ, R37.H1_H1 ;  /* 0x30000025ff277230 */ /* 0x000fe40000004100 */
[----:B------:R-:W-:-:S02]  /*41d0*/  HADD2.F32 R88, -RZ, R88.H0_H0 ;  /* 0x20000058ff587230 */ /* 0x000fc40000004100 */
[-C--:B------:R-:W-:Y:S01]  /*41e0*/  FMUL.FTZ R90, R36, R83.reuse ;  /* 0x00000053245a7220 */ /* 0x080fe20000410000 */
[--C-:B------:R-:W-:Y:S02]  /*41f0*/  HADD2.F32 R80, -RZ, R79.reuse.H1_H1 ;  /* 0x3000004fff507230 */ /* 0x100fe40000004100 */
[----:B------:R-:W-:Y:S01]  /*4200*/  FMUL.FTZ R37, R39, R83 ;  /* 0x0000005327257220 */ /* 0x000fe20000410000 */
[----:B------:R-:W-:Y:S02]  /*4210*/  HADD2.F32 R79, -RZ, R79.H0_H0 ;  /* 0x2000004fff4f7230 */ /* 0x000fe40000004100 */
        /* <DEDUP_REMOVED lines=8> */
[----:B------:R-:W-:-:S02]  /*42a0*/  HADD2.F32 R79, -RZ, R78.H1_H1 ;  /* 0x3000004eff4f7230 */ /* 0x000fc40000004100 */
[--C-:B------:R-:W-:Y:S01]  /*42b0*/  HADD2.F32 R83, -RZ, R165.reuse.H0_H0 ;  /* 0x200000a5ff537230 */ /* 0x100fe20000004100 */
[----:B------:R-:W-:Y:S01]  /*42c0*/  F2FP.F16.F32.PACK_AB R37, R37, R36 ;  /* 0x000000242525723e */ /* 0x000fe200000000ff */
[----:B------:R-:W-:Y:S01]  /*42d0*/  HADD2.F32 R78, -RZ, R78.H0_H0 ;  /* 0x2000004eff4e7230 */ /* 0x000fe20000004100 */
[----:B------:R-:W-:Y:S01]  /*42e0*/  F2FP.F16.F32.PACK_AB R39, R80, R39 ;  /* 0x000000275027723e */ /* 0x000fe200000000ff */
[--C-:B------:R-:W-:Y:S02]  /*42f0*/  HADD2.F32 R81, -RZ, R38.reuse.H1_H1 ;  /* 0x30000026ff517230 */ /* 0x100fe40000004100 */
[-C--:B------:R-:W-:Y:S01]  /*4300*/  FMUL.FTZ R89, R79, R83.reuse ;  /* 0x000000534f597220 */ /* 0x080fe20000410000 */
[----:B------:R-:W-:Y:S02]  /*4310*/  HADD2.F32 R165, -RZ, R165.H1_H1 ;  /* 0x300000a5ffa57230 */ /* 0x000fe40000004100 */
        /* <DEDUP_REMOVED lines=12> */
.L_x_2241:
[----:B------:R-:W-:Y:S05]  /*43e0*/  BSYNC B3 ;  /* 0x0000000000037941 */ /* 0x000fea0003800000 */
.L_x_2240:
[----:B--2---:R4:W-:Y:S02]  /*43f0*/  STG.E.128 desc[UR56][R48.64+0xc0], R36 ;  /* 0x0000c02430007986 */ /* 0x0049e4000c101d38 */
.L_x_2239:
[----:B------:R-:W-:Y:S05]  /*4400*/  BSYNC B2 ;  /* 0x0000000000027941 */ /* 0x000fea0003800000 */
.L_x_2238:
        /* <DEDUP_REMOVED lines=49> */
.L_x_2245:
[----:B------:R-:W-:Y:S05]  /*4720*/  BSYNC B3 ;  /* 0x0000000000037941 */ /* 0x000fea0003800000 */
.L_x_2244:
[----:B--2---:R1:W-:Y:S02]  /*4730*/  STG.E.128 desc[UR56][R48.64+0x100], R36 ;  /* 0x0001002430007986 */ /* 0x0043e4000c101d38 */
.L_x_2243:
[----:B------:R-:W-:Y:S05]  /*4740*/  BSYNC B2 ;  /* 0x0000000000027941 */ /* 0x000fea0003800000 */
.L_x_2242:
        /* <DEDUP_REMOVED lines=48> */
.L_x_2247:
[----:B------:R-:W-:Y:S05]  /*4a50*/  BSYNC B2 ;  /* 0x0000000000027941 */ /* 0x000fea0003800000 */
.L_x_2246:
[----:B--2---:R1:W-:Y:S02]  /*4a60*/  STG.E.128 desc[UR56][R48.64+0x140], R36 ;  /* 0x0001402430007986 */ /* 0x0043e4000c101d38 */
.L_x_2225:
[----:B------:R-:W-:Y:S05]  /*4a70*/  BSYNC B1 ;  /* 0x0000000000017941 */ /* 0x000fea0003800000 */
.L_x_2224:
        /* <DEDUP_REMOVED lines=49> */
.L_x_2252:
[----:B------:R-:W-:Y:S05]  /*4d90*/  BSYNC B2 ;  /* 0x0000000000027941 */ /* 0x000fea0003800000 */
.L_x_2251:
[----:B--2---:R1:W-:Y:S02]  /*4da0*/  STG.E.128 desc[UR56][R44.64], R36 ;  /* 0x000000242c007986 */ /* 0x0043e4000c101d38 */
.L_x_2250:
[----:B------:R-:W-:Y:S05]  /*4db0*/  BSYNC B1 ;  /* 0x0000000000017941 */ /* 0x000fea0003800000 */
.L_x_2249:
        /* <DEDUP_REMOVED lines=49> */
.L_x_2256:
[----:B------:R-:W-:Y:S05]  /*50d0*/  BSYNC B2 ;  /* 0x0000000000027941 */ /* 0x000fea0003800000 */
.L_x_2255:
[----:B--2---:R1:W-:Y:S02]  /*50e0*/  STG.E.128 desc[UR56][R44.64+0x40], R36 ;  /* 0x000040242c007986 */ /* 0x0043e4000c101d38 */
.L_x_2254:
[----:B------:R-:W-:Y:S05]  /*50f0*/  BSYNC B1 ;  /* 0x0000000000017941 */ /* 0x000fea0003800000 */
.L_x_2253:
        /* <DEDUP_REMOVED lines=49> */
.L_x_2260:
[----:B------:R-:W-:Y:S05]  /*5410*/  BSYNC B2 ;  /* 0x0000000000027941 */ /* 0x000fea0003800000 */
.L_x_2259:
[----:B--2---:R1:W-:Y:S02]  /*5420*/  STG.E.128 desc[UR56][R44.64+0x80], R36 ;  /* 0x000080242c007986 */ /* 0x0043e4000c101d38 */
.L_x_2258:
[----:B------:R-:W-:Y:S05]  /*5430*/  BSYNC B1 ;  /* 0x0000000000017941 */ /* 0x000fea0003800000 */
.L_x_2257:
        /* <DEDUP_REMOVED lines=49> */
.L_x_2264:
[----:B------:R-:W-:Y:S05]  /*5750*/  BSYNC B2 ;  /* 0x0000000000027941 */ /* 0x000fea0003800000 */
.L_x_2263:
[----:B--2---:R1:W-:Y:S02]  /*5760*/  STG.E.128 desc[UR56][R44.64+0xc0], R36 ;  /* 0x0000c0242c007986 */ /* 0x0043e4000c101d38 */
.L_x_2262:
[----:B------:R-:W-:Y:S05]  /*5770*/  BSYNC B1 ;  /* 0x0000000000017941 */ /* 0x000fea0003800000 */
.L_x_2261:
        /* <DEDUP_REMOVED lines=49> */
.L_x_2268:
[----:B------:R-:W-:Y:S05]  /*5a90*/  BSYNC B2 ;  /* 0x0000000000027941 */ /* 0x000fea0003800000 */
.L_x_2267:
[----:B--2---:R1:W-:Y:S02]  /*5aa0*/  STG.E.128 desc[UR56][R44.64+0x100], R36 ;  /* 0x000100242c007986 */ /* 0x0043e4000c101d38 */
.L_x_2266:
[----:B------:R-:W-:Y:S05]  /*5ab0*/  BSYNC B1 ;  /* 0x0000000000017941 */ /* 0x000fea0003800000 */
.L_x_2265:
        /* <DEDUP_REMOVED lines=48> */
.L_x_2270:
[----:B------:R-:W-:Y:S05]  /*5dc0*/  BSYNC B1 ;  /* 0x0000000000017941 */ /* 0x000fea0003800000 */
.L_x_2269:
[----:B--2---:R1:W-:Y:S01]  /*5dd0*/  STG.E.128 desc[UR56][R44.64+0x140], R36 ;  /* 0x000140242c007986 */ /* 0x0043e2000c101d38 */
[----:B------:R-:W-:Y:S05]  /*5de0*/  BRA `(.L_x_2248) ;  /* 0x0000003c00a47947 */ /* 0x000fea0003800000 */
.L_x_2216:
        /* <DEDUP_REMOVED lines=47> */
.L_x_2272:
[----:B------:R-:W-:Y:S05]  /*60e0*/  BSYNC B1 ;  /* 0x0000000000017941 */ /* 0x000fea0003800000 */
.L_x_2271:
        /* <DEDUP_REMOVED lines=47> */
.L_x_2274:
[----:B------:R-:W-:Y:S05]  /*63e0*/  BSYNC B1 ;  /* 0x0000000000017941 */ /* 0x000fea0003800000 */
.L_x_2273:
[----:B------:R-:W2:Y:S01]  /*63f0*/  LDL R0, [R1+0x38] ;  /* 0x0000380001007983 */ /* 0x000ea20000100800 */
[----:B------:R-:W-:Y:S01]  /*6400*/  IMAD.MOV.U32 R3, RZ, RZ, R37 ;  /* 0x000000ffff037224 */ /* 0x000fe200078e0025 */
[----:B------:R-:W-:Y:S01]  /*6410*/  PRMT R175, R90, 0x5410, R88 ;  /* 0x000054105aaf7816 */ /* 0x000fe20000000058 */
[----:B0-----:R-:W-:Y:S02]  /*6420*/  IMAD.MOV.U32 R84, RZ, RZ, R42 ;  /* 0x000000ffff547224 */ /* 0x001fe400078e002a */
[----:B------:R-:W-:-:S03]  /*6430*/  IMAD.MOV.U32 R85, RZ, RZ, R46 ;  /* 0x000000ffff557224 */ /* 0x000fc600078e002e */
[----:B------:R-:W-:Y:S01]  /*6440*/  PRMT R178, R178, 0x5410, R84 ;  /* 0x00005410b2b27816 */ /* 0x000fe20000000054 */
[----:B------:R-:W-:Y:S01]  /*6450*/  IMAD.MOV.U32 R84, RZ, RZ, R41 ;  /* 0x000000ffff547224 */ /* 0x000fe200078e0029 */
[----:B------:R-:W-:Y:S01]  /*6460*/  PRMT R169, R85, 0x7610, R169 ;  /* 0x0000761055a97816 */ /* 0x000fe200000000a9 */
[----:B------:R-:W-:-:S05]  /*6470*/  IMAD.MOV.U32 R85, RZ, RZ, R50 ;  /* 0x000000ffff557224 */ /* 0x000fca00078e0032 */
[----:B------:R-:W-:Y:S01]  /*6480*/  PRMT R176, R85, 0x7610, R176 ;  /* 0x0000761055b07816 */ /* 0x000fe200000000b0 */
[----:B------:R-:W-:-:S05]  /*6490*/  IMAD.MOV.U32 R85, RZ, RZ, R54 ;  /* 0x000000ffff557224 */ /* 0x000fca00078e0036 */
[----:B------:R-:W-:Y:S01]  /*64a0*/  PRMT R178, R85, 0x7610, R178 ;  /* 0x0000761055b27816 */ /* 0x000fe200000000b2 */
[----:B------:R-:W-:Y:S01]  /*64b0*/  IMAD.MOV.U32 R85, RZ, RZ, R58 ;  /* 0x000000ffff557224 */ /* 0x000fe200078e003a */
[----:B--2---:R-:W-:Y:S02]  /*64c0*/  R2UR UR4, R0 ;  /* 0x00000000000472ca */ /* 0x004fe400000e0000 */
[----:B------:R-:W-:-:S04]  /*64d0*/  MOV R0, R36 ;  /* 0x0000002400007202 */ /* 0x000fc80000000f00 */
        /* <DEDUP_REMOVED lines=13> */
[----:B------:R-:W-:-:S02]  /*65b0*/  PRMT R181, R3, 0x7610, R181 ;  /* 0x0000761003b57816 */ /* 0x000fc400000000b5 */
[----:B------:R-:W-:Y:S02]  /*65c0*/  MOV R3, R48 ;  /* 0x0000003000037202 */ /* 0x000fe40000000f00 */
        /* <DEDUP_REMOVED lines=10> */
[----:B-----5:R-:W-:Y:S01]  /*6670*/  IMAD.MOV.U32 R85, RZ, RZ, R62 ;  /* 0x000000ffff557224 */ /* 0x020fe200078e003e */
[----:B------:R-:W-:-:S02]  /*6680*/  MOV R3, R56 ;  /* 0x0000003800037202 */ /* 0x000fc40000000f00 */
[----:B------:R-:W-:Y:S01]  /*6690*/  PRMT R172, R0, 0x7610, R172 ;  /* 0x0000761000ac7816 */ /* 0x000fe200000000ac */
[----:B------:R-:W-:Y:S01]  /*66a0*/  IMAD.MOV.U32 R0, RZ, RZ, R63 ;  /* 0x000000ffff007224 */ /* 0x000fe200078e003f */
[----:B------:R-:W-:Y:S01]  /*66b0*/  PRMT R165, R84, 0x7610, R165 ;  /* 0x0000761054a57816 */ /* 0x000fe200000000a5 */
[----:B------:R-:W-:Y:S01]  /*66c0*/  IMAD.MOV.U32 R84, RZ, RZ, R61 ;  /* 0x000000ffff547224 */ /* 0x000fe200078e003d */
[----:B------:R-:W-:Y:S02]  /*66d0*/  PRMT R183, R3, 0x7610, R183 ;  /* 0x0000761003b77816 */ /* 0x000fe400000000b7 */
        /* <DEDUP_REMOVED lines=24> */
[----:B------:R-:W-:Y:S02]  /*6860*/  PLOP3.LUT P1, PT, PT, PT, UP0, 0x80, 0x0 ;  /* 0x000000000000781c */ /* 0x000fe40003f2f008 */
        /* <DEDUP_REMOVED lines=12> */
[----:B------:R-:W-:Y:S02]  /*6930*/  PRMT R171, R85, 0x5410, R84 ;  /* 0x0000541055ab7816 */ /* 0x000fe40000000054 */
[----:B------:R-:W-:Y:S01]  /*6940*/  PRMT R173, R3, 0x5410, R0 ;  /* 0x0000541003ad7816 */ /* 0x000fe20000000000 */
[----:B------:R-:W-:Y:S06]  /*6950*/  @!P1 BRA `(.L_x_2275) ;  /* 0x0000000000049947 */ /* 0x000fec0003800000 */
[----:B------:R-:W-:Y:S01]  /*6960*/  BPT.TRAP 0x1 ;  /* 0x000000040000795c */ /* 0x000fe20000300000 */
.L_x_2275:
[----:B------:R-:W-:Y:S01]  /*6970*/  IMAD R3, R19, 0x8, R18 ;  /* 0x0000000813037824 */ /* 0x000fe200078e0212 */
[----:B------:R-:W-:Y:S01]  /*6980*/  SHF.L.U32 R0, R189, 0x1f, RZ ;  /* 0x0000001fbd007819 */ /* 0x000fe200000006ff */
[----:B------:R-:W0:Y:S01]  /*6990*/  LDC R148, c[0x0][0x2e4] ;  /* 0x0000b900ff947b82 */ /* 0x000e220000000800 */
[----:B------:R-:W-:Y:S02]  /*69a0*/  BSSY B1, `(.L_x_2276) ;  /* 0x0000004000017945 */ /* 0x000fe40003800000 */
[----:B------:R-:W1:Y:S05]  /*69b0*/  SYNCS.PHASECHK.TRANS64.TRYWAIT P5, [R3+URZ+0x34890], R0 ;  /* 0x03489000030075a7 */ /* 0x000e6a00080a017f */
[----:B------:R-:W2:Y:S01]  /*69c0*/  LDC.64 R128, c[0x0][0x2f0] ;  /* 0x0000bc00ff807b82 */ /* 0x000ea20000000a00 */
[----:B-1----:R-:W-:Y:S05]  /*69d0*/  @!P5 BRA `(.L_x_2277) ;  /* 0x000001b80098d947 */ /* 0x002fea0003800000 */
.L_x_2551:
[----:B------:R-:W-:Y:S05]  /*69e0*/  BSYNC B1 ;  /* 0x0000000000017941 */ /* 0x000fea0003800000 */
.L_x_2276:
        /* <DEDUP_REMOVED lines=38> */
[----:B------:R-:W-:-:S04]  /*6c50*/  IMAD R85, R19, 0x6000, R86 ;  /* 0x0000600013557824 */ /* 0x000fc800078e0256 */
[----:B------:R-:W-:Y:S02]  /*6c60*/  IMAD R88, R85, 0x2, R18 ;  /* 0x0000000255587824 */ /* 0x000fe400078e0212 */
[----:B------:R-:W0:Y:S04]  /*6c70*/  LDS.128 R84, [R84+0x1c400] ;  /* 0x01c4000054547984 */ /* 0x000e280000000c00 */
[----:B------:R-:W2:Y:S01]  /*6c80*/  LDS.128 R88, [R88+0x1c400] ;  /* 0x01c4000058587984 */ /* 0x000ea20000000c00 */
[----:B------:R-:W-:Y:S05]  /*6c90*/  @P5 BRA `(.L_x_2283) ;  /* 0x00000004004c5947 */ /* 0x000fea0003800000 */
[--C-:B------:R-:W-:Y:S01]  /*6ca0*/  SHF.R.U64 R44, R44, 0x10, R45.reuse ;  /* 0x000000102c2c7819 */ /* 0x100fe2000000122d */
[----:B--2---:R-:W-:Y:S01]  /*6cb0*/  HADD2.F32 R166, -RZ, R89.H1_H1 ;  /* 0x30000059ffa67230 */ /* 0x004fe20000004100 */
[----:B------:R-:W-:Y:S01]  /*6cc0*/  SHF.R.U32.HI R163, RZ, 0x10, R45 ;  /* 0x00000010ffa37819 */ /* 0x000fe2000001162d */
[----:B------:R-:W-:Y:S01]  /*6cd0*/  HADD2.F32 R164, -RZ, R164.H0_H0 ;  /* 0x200000a4ffa47230 */ /* 0x000fe20000004100 */
[--C-:B------:R-:W-:Y:S02]  /*6ce0*/  SHF.R.U64 R45, R56, 0x10, R57.reuse ;  /* 0x00000010382d7819 */ /* 0x100fe40000001239 */
[----:B------:R-:W-:Y:S01]  /*6cf0*/  SHF.R.U32.HI R56, RZ, 0x10, R57 ;  /* 0x00000010ff387819 */ /* 0x000fe20000011639 */
[----:B------:R-:W-:Y:S01]  /*6d00*/  HADD2.F32 R163, -RZ, R163.H0_H0 ;  /* 0x200000a3ffa37230 */ /* 0x000fe20000004100 */
[--C-:B------:R-:W-:Y:S01]  /*6d10*/  SHF.R.U64 R57, R58, 0x10, R59.reuse ;  /* 0x000000103a397819 */ /* 0x100fe2000000123b */
[----:B------:R-:W-:Y:S01]  /*6d20*/  HADD2.F32 R45, -RZ, R45.H0_H0 ;  /* 0x2000002dff2d7230 */ /* 0x000fe20000004100 */
[----:B------:R-:W-:Y:S01]  /*6d30*/  SHF.R.U32.HI R58, RZ, 0x10, R59 ;  /* 0x00000010ff3a7819 */ /* 0x000fe2000001163b */
[----:B------:R-:W-:Y:S01]  /*6d40*/  HADD2.F32 R59, -RZ, R165.H0_H0 ;  /* 0x200000a5ff3b7230 */ /* 0x000fe20000004100 */
[--C-:B------:R-:W-:Y:S01]  /*6d50*/  SHF.R.U64 R46, R46, 0x10, R47.reuse ;  /* 0x000000102e2e7819 */ /* 0x100fe2000000122f */
[----:B------:R-:W-:Y:S01]  /*6d60*/  HADD2.F32 R165, -RZ, R89.H0_H0 ;  /* 0x20000059ffa57230 */ /* 0x000fe20000004100 */
[----:B------:R-:W-:Y:S01]  /*6d70*/  SHF.R.U32.HI R47, RZ, 0x10, R47 ;  /* 0x00000010ff2f7819 */ /* 0x000fe2000001162f */
[----:B0-----:R-:W-:-:S02]  /*6d80*/  HADD2.F32 R89, -RZ, R85.H0_H0 ;  /* 0x20000055ff597230 */ /* 0x001fc40000004100 */
[----:B------:R-:W-:Y:S02]  /*6d90*/  HADD2.F32 R167, -RZ, R56.H0_H0 ;  /* 0x20000038ffa77230 */ /* 0x000fe40000004100 */
[-C--:B------:R-:W-:Y:S01]  /*6da0*/  FMUL.FTZ R168, R165, R59.reuse ;  /* 0x0000003ba5a87220 */ /* 0x080fe20000410000 */
[----:B------:R-:W-:Y:S02]  /*6db0*/  HADD2.F32 R56, -RZ, R85.H1_H1 ;  /* 0x30000055ff387230 */ /* 0x000fe40000004100 */
[C---:B------:R-:W-:Y:S01]  /*6dc0*/  FMUL.FTZ R170, R89.reuse, R59 ;  /* 0x0000003b59aa7220 */ /* 0x040fe20000410000 */
[----:B------:R-:W-:Y:S02]  /*6dd0*/  HADD2.F32 R58, -RZ, R58.H0_H0 ;  /* 0x2000003aff3a7230 */ /* 0x000fe40000004100 */
[-C--:B------:R-:W-:Y:S01]  /*6de0*/  FMUL.FTZ R59, R166, R167.reuse ;  /* 0x000000a7a63b7220 */ /* 0x080fe20000410000 */
[----:B------:R-:W-:Y:S01]  /*6df0*/  FFMA.FTZ R168, R89, R164, -R168 ;  /* 0x000000a459a87223 */ /* 0x000fe200000108a8 */
[----:B------:R-:W-:Y:S01]  /*6e00*/  FMUL.FTZ R167, R56, R167 ;  /* 0x000000a738a77220 */ /* 0x000fe20000410000 */
[----:B------:R-:W-:-:S02]  /*6e10*/  HADD2.F32 R89, -RZ, R91.H0_H0 ;  /* 0x2000005bff597230 */ /* 0x000fc40000004100 */
[-C--:B------:R-:W-:Y:S01]  /*6e20*/  FFMA.FTZ R59, R56, R163.reuse, -R59 ;  /* 0x000000a3383b7223 */ /* 0x080fe2000001083b */
[----:B------:R-:W-:Y:S02]  /*6e30*/  HADD2.F32 R56, -RZ, R172.H0_H0 ;  /* 0x200000acff387230 */ /* 0x000fe40000004100 */
[----:B------:R-:W-:Y:S01]  /*6e40*/  FFMA.FTZ R167, R166, R163, R167 ;  /* 0x000000a3a6a77223 */ /* 0x000fe200000100a7 */
[----:B------:R-:W-:Y:S02]  /*6e50*/  HADD2.F32 R163, -RZ, R91.H1_H1 ;  /* 0x3000005bffa37230 */ /* 0x000fe40000004100 */
[----:B------:R-:W-:Y:S01]  /*6e60*/  FFMA.FTZ R170, R165, R164, R170 ;  /* 0x000000a4a5aa7223 */ /* 0x000fe200000100aa */
[--C-:B------:R-:W-:Y:S02]  /*6e70*/  HADD2.F32 R91, -RZ, R87.reuse.H0_H0 ;  /* 0x20000057ff5b7230 */ /* 0x100fe40000004100 */
[----:B------:R-:W-:Y:S01]  /*6e80*/  FMUL.FTZ R164, R89, R56 ;  /* 0x0000003859a47220 */ /* 0x000fe20000410000 */
[----:B------:R-:W-:Y:S01]  /*6e90*/  HADD2.F32 R87, -RZ, R87.H1_H1 ;  /* 0x30000057ff577230 */ /* 0x000fe20000004100 */
[----:B------:R-:W-:Y:S01]  /*6ea0*/  F2FP.F16.F32.PACK_AB R59, R59, R168 ;  /* 0x000000a83b3b723e */ /* 0x000fe200000000ff */
[----:B------:R-:W-:-:S02]  /*6eb0*/  HADD2.F32 R85, -RZ, R169.H1_H1 ;  /* 0x300000a9ff557230 */ /* 0x000fc40000004100 */
[----:B------:R-:W-:Y:S01]  /*6ec0*/  FMUL.FTZ R172, R91, R56 ;  /* 0x000000385bac7220 */ /* 0x000fe20000410000 */
[----:B------:R-:W-:Y:S02]  /*6ed0*/  HADD2.F32 R166, -RZ, R47.H0_H0 ;  /* 0x2000002fffa67230 */ /* 0x000fe40000004100 */
[-C--:B------:R-:W-:Y:S01]  /*6ee0*/  FMUL.FTZ R56, R163, R58.reuse ;  /* 0x0000003aa3387220 */ /* 0x080fe20000410000 */
[----:B------:R-:W-:Y:S01]  /*6ef0*/  FMUL.FTZ R58, R87, R58 ;  /* 0x0000003a573a7220 */ /* 0x000fe20000410000 */
[-C--:B------:R-:W-:Y:S01]  /*6f00*/  FFMA.FTZ R164, R91, R85.reuse, -R164 ;  /* 0x000000555ba47223 */ /* 0x080fe200000108a4 */
[----:B------:R-:W-:Y:S01]  /*6f10*/  FFMA.FTZ R172, R89, R85, R172 ;  /* 0x0000005559ac7223 */ /* 0x000fe200000100ac */
[----:B------:R-:W-:Y:S02]  /*6f20*/  HADD2.F32 R47, -RZ, R183.H0_H0 ;  /* 0x200000b7ff2f7230 */ /* 0x000fe40000004100 */
[----:B------:R-:W-:Y:S01]  /*6f30*/  FFMA.FTZ R163, R163, R166, R58 ;  /* 0x000000a6a3a37223 */ /* 0x000fe2000001003a */
[----:B------:R-:W-:-:S02]  /*6f40*/  HADD2.F32 R85, -RZ, R88.H0_H0 ;  /* 0x20000058ff557230 */ /* 0x000fc40000004100 */
[----:B------:R-:W-:Y:S01]  /*6f50*/  FFMA.FTZ R87, R87, R166, -R56 ;  /* 0x000000a657577223 */ /* 0x000fe20000010838 */
[----:B------:R-:W-:Y:S01]  /*6f60*/  HADD2.F32 R58, -RZ, R84.H0_H0 ;  /* 0x20000054ff3a7230 */ /* 0x000fe20000004100 */
[----:B------:R-:W-:Y:S01]  /*6f70*/  F2FP.F16.F32.PACK_AB R167, R167, R170 ;  /* 0x000000aaa7a7723e */ /* 0x000fe200000000ff */
[----:B------:R-:W-:Y:S02]  /*6f80*/  HADD2.F32 R88, -RZ, R88.H1_H1 ;  /* 0x30000058ff587230 */ /* 0x000fe40000004100 */
[-C--:B------:R-:W-:Y:S01]  /*6f90*/  FMUL.FTZ R89, R85, R47.reuse ;  /* 0x0000002f55597220 */ /* 0x080fe20000410000 */
[----:B------:R-:W-:Y:S01]  /*6fa0*/  HADD2.F32 R84, -RZ, R84.H1_H1 ;  /* 0x30000054ff547230 */ /* 0x000fe20000004100 */
[----:B------:R-:W-:Y:S01]  /*6fb0*/  F2FP.F16.F32.PACK_AB R163, R163, R172 ;  /* 0x000000aca3a3723e */ /* 0x000fe200000000ff */
[----:B------:R-:W-:Y:S02]  /*6fc0*/  HADD2.F32 R91, -RZ, R44.H0_H0 ;  /* 0x2000002cff5b7230 */ /* 0x000fe40000004100 */
[----:B------:R-:W-:Y:S01]  /*6fd0*/  FMUL.FTZ R44, R58, R47 ;  /* 0x0000002f3a2c7220 */ /* 0x000fe20000410000 */
[----:B------:R-:W-:-:S02]  /*6fe0*/  HADD2.F32 R56, -RZ, R181.H0_H0 ;  /* 0x200000b5ff387230 */ /* 0x000fc40000004100 */
[-C--:B------:R-:W-:Y:S01]  /*6ff0*/  FMUL.FTZ R47, R88, R45.reuse ;  /* 0x0000002d582f7220 */ /* 0x080fe20000410000 */
[C---:B------:R-:W-:Y:S01]  /*7000*/  FMUL.FTZ R45, R84.reuse, R45 ;  /* 0x0000002d542d7220 */ /* 0x040fe20000410000 */
[----:B------:R-:W-:Y:S01]  /*7010*/  HADD2.F32 R57, -RZ, R57.H0_H0 ;  /* 0x20000039ff397230 */ /* 0x000fe20000004100 */
[----:B------:R-:W-:Y:S01]  /*7020*/  F2FP.F16.F32.PACK_AB R87, R87, R164 ;  /* 0x000000a45757723e */ /* 0x000fe200000000ff */
[-C--:B------:R-:W-:Y:S01]  /*7030*/  FFMA.FTZ R84, R84, R91.reuse, -R47 ;  /* 0x0000005b54547223 */ /* 0x080fe2000001082f */
[-C--:B------:R-:W-:Y:S01]  /*7040*/  FFMA.FTZ R89, R58, R56.reuse, -R89 ;  /* 0x000000383a597223 */ /* 0x080fe20000010859 */
[----:B------:R-:W-:Y:S01]  /*7050*/  FFMA.FTZ R44, R85, R56, R44 ;  /* 0x00000038552c7223 */ /* 0x000fe2000001002c */
[----:B------:R-:W-:Y:S01]  /*7060*/  FFMA.FTZ R91, R88, R91, R45 ;  /* 0x0000005b585b7223 */ /* 0x000fe2000001002d */
[----:B------:R-:W-:Y:S02]  /*7070*/  HADD2.F32 R45, -RZ, R182.H1_H1 ;  /* 0x300000b6ff2d7230 */ /* 0x000fe40000004100 */
[----:B------:R-:W-:Y:S01]  /*7080*/  HADD2.F32 R58, -RZ, R90.H0_H0 ;  /* 0x2000005aff3a7230 */ /* 0x000fe20000004100 */
[----:B------:R-:W-:Y:S01]  /*7090*/  F2FP.F16.F32.PACK_AB R84, R84, R89 ;  /* 0x000000595454723e */ /* 0x000fe200000000ff */
[----:B------:R-:W-:Y:S01]  /*70a0*/  HADD2.F32 R56, -RZ, R86.H0_H0 ;  /* 0x20000056ff387230 */ /* 0x000fe20000004100 */
[----:B------:R-:W-:Y:S01]  /*70b0*/  F2FP.F16.F32.PACK_AB R88, R91, R44 ;  /* 0x0000002c5b58723e */ /* 0x000fe200000000ff */
[----:B------:R-:W-:-:S02]  /*70c0*/  HADD2.F32 R90, -RZ, R90.H1_H1 ;  /* 0x3000005aff5a7230 */ /* 0x000fc40000004100 */
[-C--:B------:R-:W-:Y:S01]  /*70d0*/  FMUL.FTZ R85, R58, R45.reuse ;  /* 0x0000002d3a557220 */ /* 0x080fe20000410000 */
[----:B------:R-:W-:Y:S02]  /*70e0*/  HADD2.F32 R86, -RZ, R86.H1_H1 ;  /* 0x30000056ff567230 */ /* 0x000fe40000004100 */
[----:B------:R-:W-:Y:S02]  /*70f0*/  HADD2.F32 R47, -RZ, R169.H0_H0 ;  /* 0x200000a9ff2f7230 */ /* 0x000fe40000004100 */
[----:B------:R-:W-:Y:S01]  /*7100*/  FMUL.FTZ R169, R56, R45 ;  /* 0x0000002d38a97220 */ /* 0x000fe20000410000 */
[----:B------:R-:W-:Y:S02]  /*7110*/  HADD2.F32 R165, -RZ, R46.H0_H0 ;  /* 0x2000002effa57230 */ /* 0x000fe40000004100 */
[-C--:B------:R-:W-:Y:S01]  /*7120*/  FMUL.FTZ R45, R90, R57.reuse ;  /* 0x000000395a2d7220 */ /* 0x080fe20000410000 */
[----:B------:R-:W-:Y:S01]  /*7130*/  FMUL.FTZ R57, R86, R57 ;  /* 0x0000003956397220 */ /* 0x000fe20000410000 */
[-C--:B------:R-:W-:Y:S01]  /*7140*/  FFMA.FTZ R85, R56, R47.reuse, -R85 ;  /* 0x0000002f38557223 */ /* 0x080fe20000010855 */
[----:B------:R-:W-:Y:S01]  /*7150*/  FFMA.FTZ R169, R58, R47, R169 ;  /* 0x0000002f3aa97223 */ /* 0x000fe200000100a9 */
[-C--:B------:R-:W-:Y:S01]  /*7160*/  FFMA.FTZ R86, R86, R165.reuse, -R45 ;  /* 0x000000a556567223 */ /* 0x080fe2000001082d */
[----:B------:R-:W-:Y:S01]  /*7170*/  FFMA.FTZ R90, R90, R165, R57 ;  /* 0x000000a55a5a7223 */ /* 0x000fe20000010039 */
[----:B------:R-:W-:-:S02]  /*7180*/  IMAD.MOV.U32 R89, RZ, RZ, R167 ;  /* 0x000000ffff597224 */ /* 0x000fc400078e00a7 */
[----:B------:R-:W-:Y:S01]  /*7190*/  IMAD.MOV.U32 R91, RZ, RZ, R163 ;  /* 0x000000ffff5b7224 */ /* 0x000fe200078e00a3 */
[----:B------:R-:W-:Y:S02]  /*71a0*/  F2FP.F16.F32.PACK_AB R86, R86, R85 ;  /* 0x000000555656723e */ /* 0x000fe400000000ff */
[----:B------:R-:W-:Y:S02]  /*71b0*/  F2FP.F16.F32.PACK_AB R90, R90, R169 ;  /* 0x000000a95a5a723e */ /* 0x000fe400000000ff */
[----:B------:R-:W-:-:S07]  /*71c0*/  MOV R85, R59 ;  /* 0x0000003b00557202 */ /* 0x000fce0000000f00 */
.L_x_2283:
[----:B------:R-:W-:Y:S05]  /*71d0*/  BSYNC B3 ;  /* 0x0000000000037941 */ /* 0x000fea0003800000 */
.L_x_2282:
[----:B0-----:R0:W-:Y:S04]  /*71e0*/  STG.E.128 desc[UR56][R138.64], R84 ;  /* 0x000000548a007986 */ /* 0x0011e8000c101d38 */
[----:B--2---:R0:W-:Y:S02]  /*71f0*/  @!P4 STG.E.128 desc[UR56][R140.64], R88 ;  /* 0x000000588c00c986 */ /* 0x0041e4000c101d38 */
.L_x_2281:
[----:B------:R-:W-:Y:S05]  /*7200*/  BSYNC B2 ;  /* 0x0000000000027941 */ /* 0x000fea0003800000 */
.L_x_2280:
        /* <DEDUP_REMOVED lines=24> */
[----:B------:R-:W-:-:S02]  /*7390*/  SHF.L.U32 R44, R44, 0xa, RZ ;  /* 0x0000000a2c2c7819 */ /* 0x000fc400000006ff */
[----:B------:R-:W-:Y:S02]  /*73a0*/  ISETP.GE.AND P5, PT, R186, R121, PT ;  /* 0x00000079ba00720c */ /* 0x000fe40003fa6270 */
[----:B------:R-:W-:Y:S01]  /*73b0*/  LOP3.LUT R45, R44, 0x7fffe000, RZ, 0xc0, !PT ;  /* 0x7fffe0002c2d7812 */ /* 0x000fe200078ec0ff */
[----:B------:R-:W-:-:S04]  /*73c0*/  IMAD R44, R47, 0x2, R18 ;  /* 0x000000022f2c7824 */ /* 0x000fc800078e0212 */
[----:B------:R-:W-:-:S04]  /*73d0*/  IMAD R45, R196, 0x200, R45 ;  /* 0x00000200c42d7824 */ /* 0x000fc800078e022d */
        /* <DEDUP_REMOVED lines=88> */
.L_x_2287:
[----:B------:R-:W-:Y:S05]  /*7960*/  BSYNC B3 ;  /* 0x0000000000037941 */ /* 0x000fea0003800000 */
.L_x_2286:
[----:B0-----:R3:W-:Y:S04]  /*7970*/  STG.E.128 desc[UR56][R84.64], R44 ;  /* 0x0000002c54007986 */ /* 0x0017e8000c101d38 */
[----:B--2---:R3:W-:Y:S02]  /*7980*/  @!P4 STG.E.128 desc[UR56][R86.64], R56 ;  /* 0x000000385600c986 */ /* 0x0047e4000c101d38 */
.L_x_2285:
[----:B------:R-:W-:Y:S05]  /*7990*/  BSYNC B2 ;  /* 0x0000000000027941 */ /* 0x000fea0003800000 */
.L_x_2284:
        /* <DEDUP_REMOVED lines=22> */
[----:B------:R-:W-:Y:S02]  /*7b00*/  SHF.L.U32 R41, R40, 0xa, RZ ;  /* 0x0000000a28297819 */ /* 0x000fe400000006ff */
[----:B------:R-:W-:Y:S02]  /*7b10*/  LOP3.LUT R40, R191, 0x38, R43, 0xf8, !PT ;  /* 0x00000038bf287812 */ /* 0x000fe400078ef82b */
[----:B------:R-:W-:Y:S02]  /*7b20*/  LOP3.LUT R41, R41, 0x7fffe000, RZ, 0xc0, !PT ;  /* 0x7fffe00029297812 */ /* 0x000fe400078ec0ff */
[----:B------:R-:W-:-:S03]  /*7b30*/  LOP3.LUT R40, R40, R197, RZ, 0x3c, !PT ;  /* 0x000000c528287212 */ /* 0x000fc600078e3cff */
[----:B------:R-:W-:-:S04]  /*7b40*/  IMAD R41, R196, 0x200, R41 ;  /* 0x00000200c4297824 */ /* 0x000fc800078e0229 */
        /* <DEDUP_REMOVED lines=13> */
[----:B------:R-:W-:Y:S01]  /*7c20*/  HADD2.F32 R84, -RZ, R174.H0_H0 ;  /* 0x200000aeff547230 */ /* 0x000fe20000004100 */
[--C-:B------:R-:W-:Y:S01]  /*7c30*/  SHF.R.U64 R38, R38, 0x10, R39.reuse ;  /* 0x0000001026267819 */ /* 0x100fe20000001227 */
[----:B------:R-:W-:Y:S01]  /*7c40*/  HADD2.F32 R56, -RZ, R56.H0_H0 ;  /* 0x20000038ff387230 */ /* 0x000fe20000004100 */
[----:B------:R-:W-:Y:S01]  /*7c50*/  SHF.R.U32.HI R48, RZ, 0x10, R39 ;  /* 0x00000010ff307819 */ /* 0x000fe20000011627 */
[----:B------:R-:W-:Y:S01]  /*7c60*/  HADD2.F32 R174, -RZ, R174.H1_H1 ;  /* 0x300000aeffae7230 */ /* 0x000fe20000004100 */
        /* <DEDUP_REMOVED lines=25> */
[----:B------:R-:W-:Y:S02]  /*7e00*/  HADD2.F32 R84, -RZ, R175.H0_H0 ;  /* 0x200000afff547230 */ /* 0x000fe40000004100 */
        /* <DEDUP_REMOVED lines=21> */
[C---:B------:R-:W-:Y:S01]  /*7f60*/  FMUL.FTZ R84, R37.reuse, R84 ;  /* 0x0000005425547220 */ /* 0x040fe20000410000 */
[-C--:B------:R-:W-:Y:S01]  /*7f70*/  FMUL.FTZ R59, R44, R57.reuse ;  /* 0x000000392c3b7220 */ /* 0x080fe20000410000 */
[C---:B------:R-:W-:Y:S01]  /*7f80*/  FMUL.FTZ R57, R40.reuse, R57 ;  /* 0x0000003928397220 */ /* 0x040fe20000410000 */
        /* <DEDUP_REMOVED lines=9> */
[----:B------:R-:W-:Y:S01]  /*8020*/  FMUL.FTZ R85, R46, R57 ;  /* 0x000000392e557220 */ /* 0x000fe20000410000 */
[----:B------:R-:W-:Y:S02]  /*8030*/  HADD2.F32 R42, -RZ, R42.H1_H1 ;  /* 0x3000002aff2a7230 */ /* 0x000fe40000004100 */
[----:B------:R-:W-:Y:S01]  /*8040*/  FMUL.FTZ R59, R39, R176 ;  /* 0x000000b0273b7220 */ /* 0x000fe20000410000 */
[----:B------:R-:W-:-:S02]  /*8050*/  HADD2.F32 R51, -RZ, R38.H0_H0 ;  /* 0x20000026ff337230 */ /* 0x000fc40000004100 */
[----:B------:R-:W-:Y:S01]  /*8060*/  FMUL.FTZ R38, R44, R176 ;  /* 0x000000b02c267220 */ /* 0x000fe20000410000 */
[----:B------:R-:W-:Y:S02]  /*8070*/  IMAD.MOV.U32 R43, RZ, RZ, R48 ;  /* 0x000000ffff2b7224 */ /* 0x000fe400078e0030 */
[----:B------:R-:W-:Y:S01]  /*8080*/  FMUL.FTZ R57, R42, R57 ;  /* 0x000000392a397220 */ /* 0x000fe20000410000 */
[-C--:B------:R-:W-:Y:S01]  /*8090*/  FFMA.FTZ R59, R44, R175.reuse, R59 ;  /* 0x000000af2c3b7223 */ /* 0x080fe2000001003b */
[----:B------:R-:W-:Y:S01]  /*80a0*/  FFMA.FTZ R38, R39, R175, -R38 ;  /* 0x000000af27267223 */ /* 0x000fe20000010826 */
[-C--:B------:R-:W-:Y:S01]  /*80b0*/  FFMA.FTZ R85, R42, R51.reuse, -R85 ;  /* 0x000000332a557223 */ /* 0x080fe20000010855 */
[----:B------:R-:W-:Y:S01]  /*80c0*/  F2FP.F16.F32.PACK_AB R42, R49, R36 ;  /* 0x00000024312a723e */ /* 0x000fe200000000ff */
[----:B------:R-:W-:Y:S01]  /*80d0*/  FFMA.FTZ R46, R46, R51, R57 ;  /* 0x000000332e2e7223 */ /* 0x000fe20000010039 */
[----:B------:R-:W-:Y:S02]  /*80e0*/  F2FP.F16.F32.PACK_AB R44, R40, R37 ;  /* 0x00000025282c723e */ /* 0x000fe400000000ff */
[----:B------:R-:W-:Y:S01]  /*80f0*/  F2FP.F16.F32.PACK_AB R85, R85, R38 ;  /* 0x000000265555723e */ /* 0x000fe200000000ff */
[----:B------:R-:W-:Y:S01]  /*8100*/  IMAD.MOV.U32 R40, RZ, RZ, R42 ;  /* 0x000000ffff287224 */ /* 0x000fe200078e002a */
[----:B------:R-:W-:-:S03]  /*8110*/  F2FP.F16.F32.PACK_AB R46, R46, R59 ;  /* 0x0000003b2e2e723e */ /* 0x000fc600000000ff */
[----:B------:R-:W-:-:S07]  /*8120*/  IMAD.MOV.U32 R42, RZ, RZ, R85 ;  /* 0x000000ffff2a7224 */ /* 0x000fce00078e0055 */
.L_x_2289:
[----:B------:R-:W-:Y:S05]  /*8130*/  BSYNC B2 ;  /* 0x0000000000027941 */ /* 0x000fea0003800000 */
.L_x_2288:
[----:B--2---:R4:W-:Y:S04]  /*8140*/  STG.E.128 desc[UR56][R52.64], R40 ;  /* 0x0000002834007986 */ /* 0x0049e8000c101d38 */
[----:B---3--:R4:W-:Y:S02]  /*8150*/  @!P4 STG.E.128 desc[UR56][R54.64], R44 ;  /* 0x0000002c3600c986 */ /* 0x0089e4000c101d38 */
.L_x_2279:
[----:B------:R-:W-:Y:S05]  /*8160*/  BSYNC B1 ;  /* 0x0000000000017941 */ /* 0x000fea0003800000 */
.L_x_2278:
        /* <DEDUP_REMOVED lines=15> */
[----:B------:R-:W-:Y:S02]  /*8260*/  SHF.L.U32 R37, R36, 0x3, RZ ;  /* 0x0000000324257819 */ /* 0x000fe400000006ff */
[----:B------:R-:W-:Y:S02]  /*8270*/  SHF.R.S32.HI R39, RZ, 0x1f, R36 ;  /* 0x0000001fff277819 */ /* 0x000fe40000011424 */
[----:B------:R-:W-:Y:S02]  /*8280*/  ISETP.GE.AND P0, PT, R37, R148, PT ;  /* 0x000000942500720c */ /* 0x000fe40003f06270 */
[----:B------:R-:W-:Y:S02]  /*8290*/  LEA.HI R39, R39, R36, RZ, 0x3 ;  /* 0x0000002427277211 */ /* 0x000fe400078f18ff */
[----:B------:R-:W-:-:S03]  /*82a0*/  LOP3.LUT R36, R190, 0x38, R37, 0xf8, !PT ;  /* 0x00000038be247812 */ /* 0x000fc600078ef825 */
[----:B------:R-:W-:-:S06]  /*82b0*/  IMAD.SHL.U32 R39, R39, 0x400, RZ ;  /* 0x0000040027277824 */ /* 0x000fcc00078e00ff */
[--C-:B------:R-:W-:Y:S02]  /*82c0*/  @!P0 SHF.R.S32.HI R41, RZ, 0x1f, R37.reuse ;  /* 0x0000001fff298819 */ /* 0x100fe40000011425 */
[----:B------:R-:W-:Y:S02]  /*82d0*/  @!P0 IADD3 R38, P4, P5, R98, R130, R37 ;  /* 0x0000008262268210 */ /* 0x000fe40007d9e025 */
[----:B------:R-:W-:Y:S02]  /*82e0*/  LOP3.LUT R37, R36, R223, RZ, 0x3c, !PT ;  /* 0x000000df24257212 */ /* 0x000fe400078e3cff */
[----:B------:R-:W-:Y:S02]  /*82f0*/  LOP3.LUT R36, R39, 0x7fffe000, RZ, 0xc0, !PT ;  /* 0x7fffe00027247812 */ /* 0x000fe400078ec0ff */
[----:B------:R-:W-:Y:S02]  /*8300*/  @!P0 IADD3.X R41, R96, R49, R41, P4, P5 ;  /* 0x0000003160298210 */ /* 0x000fe400027ea429 */
[----:B------:R-:W-:Y:S01]  /*8310*/  IADD3 R36, R37, R36, R198 ;  /* 0x0000002425247210 */ /* 0x000fe20007ffe0c6 */
[----:B------:R-:W-:Y:S01]  /*8320*/  IMAD R37, R19, 0x6000, R143 ;  /* 0x0000600013257824 */ /* 0x000fe200078e028f */
[----:B---3--:R-:W-:-:S03]  /*8330*/  LEA R44, P4, R40, R118, 0x1 ;  /* 0x00000076282c7211 */ /* 0x008fc600078808ff */
[----:B------:R-:W-:Y:S01]  /*8340*/  IMAD R39, R19, 0x6000, R36 ;  /* 0x0000600013277824 */ /* 0x000fe200078e0224 */
[----:B------:R-:W-:Y:S01]  /*8350*/  LEA.HI.X R45, R40, R119, R42, 0x1, P4 ;  /* 0x00000077282d7211 */ /* 0x000fe200020f0c2a */
[--C-:B------:R-:W-:Y:S01]  /*8360*/  IMAD R37, R37, 0x2, R18.reuse ;  /* 0x0000000225257824 */ /* 0x100fe200078e0212 */
[----:B------:R-:W-:Y:S01]  /*8370*/  @!P0 LEA R46, P4, R38, R118, 0x1 ;  /* 0x00000076262e8211 */ /* 0x000fe200078808ff */
[----:B------:R-:W-:-:S03]  /*8380*/  IMAD R40, R39, 0x2, R18 ;  /* 0x0000000227287824 */ /* 0x000fc600078e0212 */
        /* <DEDUP_REMOVED lines=8> */
[----:B--2---:R-:W-:Y:S01]  /*8410*/  IMAD.MOV.U32 R41, RZ, RZ, R39 ;  /* 0x000000ffff297224 */ /* 0x004fe200078e0027 */
[--C-:B------:R-:W-:Y:S01]  /*8420*/  SHF.R.U32.HI R57, RZ, 0x10, R69.reuse ;  /* 0x00000010ff397819 */ /* 0x100fe20000011645 */
[----:B------:R-:W-:Y:S01]  /*8430*/  HADD2.F32 R58, -RZ, R173.H1_H1 ;  /* 0x300000adff3a7230 */ /* 0x000fe20000004100 */
[----:B------:R-:W-:Y:S01]  /*8440*/  SHF.R.U64 R48, R68, 0x10, R69 ;  /* 0x0000001044307819 */ /* 0x000fe20000001245 */
[----:B------:R-:W-:Y:S01]  /*8450*/  HADD2.F32 R43, -RZ, R53.H0_H0 ;  /* 0x20000035ff2b7230 */ /* 0x000fe20000004100 */
[----:B------:R-:W-:Y:S01]  /*8460*/  SHF.R.U64 R52, R80, 0x10, R81 ;  /* 0x0000001050347819 */ /* 0x000fe20000001251 */
[----:B------:R-:W-:Y:S01]  /*8470*/  HADD2.F32 R39, -RZ, R37.H0_H0 ;  /* 0x20000025ff277230 */ /* 0x000fe20000004100 */
[----:B------:R-:W-:Y:S01]  /*8480*/  SHF.R.U64 R51, R82, 0x10, R83 ;  /* 0x0000001052337819 */ /* 0x000fe20000001253 */
[----:B------:R-:W-:-:S02]  /*8490*/  HADD2.F32 R59, -RZ, R59.H0_H0 ;  /* 0x2000003bff3b7230 */ /* 0x000fc40000004100 */
[-C--:B------:R-:W-:Y:S01]  /*84a0*/  FMUL.FTZ R68, R43, R58.reuse ;  /* 0x0000003a2b447220 */ /* 0x080fe20000410000 */
[----:B------:R-:W-:Y:S02]  /*84b0*/  HADD2.F32 R54, -RZ, R37.H1_H1 ;  /* 0x30000025ff367230 */ /* 0x000fe40000004100 */
        /* <DEDUP_REMOVED lines=11> */
[----:B------:R-:W-:Y:S02]  /*8570*/  HADD2.F32 R80, -RZ, R171.H1_H1 ;  /* 0x300000abff507230 */ /* 0x000fe40000004100 */
[----:B------:R-:W-:Y:S01]  /*8580*/  FFMA.FTZ R54, R54, R57, -R69 ;  /* 0x0000003936367223 */ /* 0x000fe20000010845 */
[----:B------:R-:W-:Y:S01]  /*8590*/  HADD2.F32 R53, -RZ, R55.H0_H0 ;  /* 0x20000037ff357230 */ /* 0x000fe20000004100 */
[--C-:B------:R-:W-:Y:S01]  /*85a0*/  SHF.R.U64 R50, R70, 0x10, R71.reuse ;  /* 0x0000001046327819 */ /* 0x100fe20000001247 */
[----:B------:R-:W-:Y:S01]  /*85b0*/  HADD2.F32 R68, -RZ, R161.H1_H1 ;  /* 0x300000a1ff447230 */ /* 0x000fe20000004100 */
[----:B------:R-:W-:Y:S01]  /*85c0*/  SHF.R.U32.HI R70, RZ, 0x10, R71 ;  /* 0x00000010ff467819 */ /* 0x000fe20000011647 */
[----:B------:R-:W-:Y:S02]  /*85d0*/  HADD2.F32 R57, -RZ, R82.H0_H0 ;  /* 0x20000052ff397230 */ /* 0x000fe40000004100 */
[----:B------:R-:W-:Y:S01]  /*85e0*/  FMUL.FTZ R82, R53, R80 ;  /* 0x0000005035527220 */ /* 0x000fe20000410000 */
[----:B------:R-:W-:-:S02]  /*85f0*/  HADD2.F32 R55, -RZ, R55.H1_H1 ;  /* 0x30000037ff377230 */ /* 0x000fc40000004100 */
[C---:B------:R-:W-:Y:S01]  /*8600*/  FMUL.FTZ R80, R43.reuse, R80 ;  /* 0x000000502b507220 */ /* 0x040fe20000410000 */
[----:B------:R-:W-:Y:S02]  /*8610*/  HADD2.F32 R58, -RZ, R41.H1_H1 ;  /* 0x30000029ff3a7230 */ /* 0x000fe40000004100 */
[-C--:B------:R-:W-:Y:S01]  /*8620*/  FFMA.FTZ R41, R43, R68.reuse, -R82 ;  /* 0x000000442b297223 */ /* 0x080fe20000010852 */
[----:B------:R-:W-:Y:S02]  /*8630*/  HADD2.F32 R70, -RZ, R70.H0_H0 ;  /* 0x20000046ff467230 */ /* 0x000fe40000004100 */
[-C--:B------:R-:W-:Y:S01]  /*8640*/  FMUL.FTZ R59, R55, R57.reuse ;  /* 0x00000039373b7220 */ /* 0x080fe20000410000 */
[----:B------:R-:W-:Y:S01]  /*8650*/  FFMA.FTZ R43, R53, R68, R80 ;  /* 0x00000044352b7223 */ /* 0x000fe20000010050 */
[C---:B0-----:R-:W-:Y:S01]  /*8660*/  FMUL.FTZ R84, R58.reuse, R57 ;  /* 0x000000393a547220 */ /* 0x041fe20000410000 */
[----:B------:R-:W-:Y:S02]  /*8670*/  HADD2.F32 R57, -RZ, R52.H0_H0 ;  /* 0x20000034ff397230 */ /* 0x000fe40000004100 */
[----:B------:R-:W-:Y:S01]  /*8680*/  FFMA.FTZ R58, R58, R70, -R59 ;  /* 0x000000463a3a7223 */ /* 0x000fe2000001083b */
[----:B------:R-:W-:-:S02]  /*8690*/  HADD2.F32 R53, -RZ, R40.H0_H0 ;  /* 0x20000028ff357230 */ /* 0x000fc40000004100 */
[----:B------:R-:W-:Y:S01]  /*86a0*/  FFMA.FTZ R68, R55, R70, R84 ;  /* 0x0000004637447223 */ /* 0x000fe20000010054 */
[----:B------:R-:W-:Y:S01]  /*86b0*/  HADD2.F32 R52, -RZ, R36.H0_H0 ;  /* 0x20000024ff347230 */ /* 0x000fe20000004100 */
[----:B------:R-:W-:Y:S01]  /*86c0*/  F2FP.F16.F32.PACK_AB R37, R54, R37 ;  /* 0x000000253625723e */ /* 0x000fe200000000ff */
[----:B------:R-:W-:Y:S01]  /*86d0*/  HADD2.F32 R40, -RZ, R40.H1_H1 ;  /* 0x30000028ff287230 */ /* 0x000fe20000004100 */
[----:B------:R-:W-:Y:S01]  /*86e0*/  F2FP.F16.F32.PACK_AB R58, R58, R41 ;  /* 0x000000293a3a723e */ /* 0x000fe200000000ff */
[----:B------:R-:W-:Y:S01]  /*86f0*/  HADD2.F32 R173, -RZ, R173.H0_H0 ;  /* 0x200000adffad7230 */ /* 0x000fe20000004100 */
[----:B------:R-:W-:Y:S01]  /*8700*/  F2FP.F16.F32.PACK_AB R41, R56, R39 ;  /* 0x000000273829723e */ /* 0x000fe200000000ff */
[----:B------:R-:W-:Y:S02]  /*8710*/  HADD2.F32 R36, -RZ, R36.H1_H1 ;  /* 0x30000024ff247230 */ /* 0x000fe40000004100 */
[----:B------:R-:W-:Y:S01]  /*8720*/  FMUL.FTZ R69, R40, R57 ;  /* 0x0000003928457220 */ /* 0x000fe20000410000 */
[----:B------:R-:W-:-:S02]  /*8730*/  HADD2.F32 R162, -RZ, R162.H0_H0 ;  /* 0x200000a2ffa27230 */ /* 0x000fc40000004100 */
[C---:B------:R-:W-:Y:S01]  /*8740*/  FMUL.FTZ R59, R53.reuse, R173 ;  /* 0x000000ad353b7220 */ /* 0x040fe20000410000 */
[----:B------:R-:W-:Y:S02]  /*8750*/  HADD2.F32 R55, -RZ, R48.H0_H0 ;  /* 0x20000030ff377230 */ /* 0x000fe40000004100 */
[----:B------:R-:W-:Y:S01]  /*8760*/  FMUL.FTZ R57, R36, R57 ;  /* 0x0000003924397220 */ /* 0x000fe20000410000 */
[C---:B------:R-:W-:Y:S01]  /*8770*/  FMUL.FTZ R48, R52.reuse, R173 ;  /* 0x000000ad34307220 */ /* 0x040fe20000410000 */
[-C--:B------:R-:W-:Y:S01]  /*8780*/  FFMA.FTZ R59, R52, R162.reuse, -R59 ;  /* 0x000000a2343b7223 */ /* 0x080fe2000001083b */
[----:B------:R-:W-:Y:S02]  /*8790*/  HADD2.F32 R171, -RZ, R171.H0_H0 ;  /* 0x200000abffab7230 */ /* 0x000fe40000004100 */
[-C--:B------:R-:W-:Y:S01]  /*87a0*/  FFMA.FTZ R57, R40, R55.reuse, R57 ;  /* 0x0000003728397223 */ /* 0x080fe20000010039 */
[----:B------:R-:W-:Y:S01]  /*87b0*/  FFMA.FTZ R48, R53, R162, R48 ;  /* 0x000000a235307223 */ /* 0x000fe20000010030 */
[----:B------:R-:W-:Y:S01]  /*87c0*/  FFMA.FTZ R52, R36, R55, -R69 ;  /* 0x0000003724347223 */ /* 0x000fe20000010845 */
[----:B------:R-:W-:Y:S01]  /*87d0*/  HADD2.F32 R40, -RZ, R42.H0_H0 ;  /* 0x2000002aff287230 */ /* 0x000fe20000004100 */
[----:B------:R-:W-:Y:S01]  /*87e0*/  F2FP.F16.F32.PACK_AB R43, R68, R43 ;  /* 0x0000002b442b723e */ /* 0x000fe200000000ff */
[----:B------:R-:W-:-:S02]  /*87f0*/  HADD2.F32 R53, -RZ, R51.H0_H0 ;  /* 0x20000033ff357230 */ /* 0x000fc40000004100 */
[----:B------:R-:W-:Y:S02]  /*8800*/  HADD2.F32 R36, -RZ, R38.H0_H0 ;  /* 0x20000026ff247230 */ /* 0x000fe40000004100 */
[-C--:B------:R-:W-:Y:S01]  /*8810*/  FMUL.FTZ R55, R40, R171.reuse ;  /* 0x000000ab28377220 */ /* 0x080fe20000410000 */
[----:B------:R-:W-:Y:S02]  /*8820*/  HADD2.F32 R42, -RZ, R42.H1_H1 ;  /* 0x3000002aff2a7230 */ /* 0x000fe40000004100 */
[----:B------:R-:W-:Y:S02]  /*8830*/  HADD2.F32 R38, -RZ, R38.H1_H1 ;  /* 0x30000026ff267230 */ /* 0x000fe40000004100 */
[----:B------:R-:W-:Y:S01]  /*8840*/  FMUL.FTZ R171, R36, R171 ;  /* 0x000000ab24ab7220 */ /* 0x000fe20000410000 */
[----:B------:R-:W-:Y:S02]  /*8850*/  HADD2.F32 R161, -RZ, R161.H0_H0 ;  /* 0x200000a1ffa17230 */ /* 0x000fe40000004100 */
[----:B------:R-:W-:Y:S01]  /*8860*/  FMUL.FTZ R69, R42, R53 ;  /* 0x000000352a457220 */ /* 0x000fe20000410000 */
[----:B------:R-:W-:-:S02]  /*8870*/  HADD2.F32 R51, -RZ, R50.H0_H0 ;  /* 0x20000032ff337230 */ /* 0x000fc40000004100 */
[----:B------:R-:W-:Y:S01]  /*8880*/  FMUL.FTZ R53, R38, R53 ;  /* 0x0000003526357220 */ /* 0x000fe20000410000 */
[----:B------:R-:W-:Y:S02]  /*8890*/  IMAD.MOV.U32 R39, RZ, RZ, R58 ;  /* 0x000000ffff277224 */ /* 0x000fe400078e003a */
[-C--:B------:R-:W-:Y:S01]  /*88a0*/  FFMA.FTZ R55, R36, R161.reuse, -R55 ;  /* 0x000000a124377223 */ /* 0x080fe20000010837 */
[----:B------:R-:W-:Y:S01]  /*88b0*/  FFMA.FTZ R171, R40, R161, R171 ;  /* 0x000000a128ab7223 */ /* 0x000fe200000100ab */
[-C--:B------:R-:W-:Y:S01]  /*88c0*/  FFMA.FTZ R38, R38, R51.reuse, -R69 ;  /* 0x0000003326267223 */ /* 0x080fe20000010845 */
[----:B------:R-:W-:Y:S01]  /*88d0*/  FFMA.FTZ R42, R42, R51, R53 ;  /* 0x000000332a2a7223 */ /* 0x000fe20000010035 */
[----:B------:R-:W-:Y:S02]  /*88e0*/  F2FP.F16.F32.PACK_AB R36, R52, R59 ;  /* 0x0000003b3424723e */ /* 0x000fe400000000ff */
[----:B------:R-:W-:Y:S02]  /*88f0*/  F2FP.F16.F32.PACK_AB R40, R57, R48 ;  /* 0x000000303928723e */ /* 0x000fe400000000ff */
[----:B------:R-:W-:-:S02]  /*8900*/  F2FP.F16.F32.PACK_AB R38, R38, R55 ;  /* 0x000000372626723e */ /* 0x000fc400000000ff */
[----:B------:R-:W-:-:S07]  /*8910*/  F2FP.F16.F32.PACK_AB R42, R42, R171 ;  /* 0x000000ab2a2a723e */ /* 0x000fce00000000ff */
.L_x_2293:
[----:B------:R-:W-:Y:S05]  /*8920*/  BSYNC B2 ;  /* 0x0000000000027941 */ /* 0x000fea0003800000 */
.L_x_2292:
[----:B--2---:R2:W-:Y:S04]  /*8930*/  STG.E.128 desc[UR56][R44.64], R36 ;  /* 0x000000242c007986 */ /* 0x0045e8000c101d38 */
[----:B---3--:R2:W-:Y:S02]  /*8940*/  @!P0 STG.E.128 desc[UR56][R46.64], R40 ;  /* 0x000000282e008986 */ /* 0x0085e4000c101d38 */
.L_x_2291:
[----:B------:R-:W-:Y:S05]  /*8950*/  BSYNC B1 ;  /* 0x0000000000017941 */ /* 0x000fea0003800000 */
.L_x_2290:
        /* <DEDUP_REMOVED lines=14> */
[----:B------:R-:W-:-:S09]  /*8a40*/  LOP3.LUT R36, R190, 0x38, R39, 0xf8, !PT ;  /* 0x00000038be247812 */ /* 0x000fd200078ef827 */
[--C-:B------:R-:W-:Y:S02]  /*8a50*/  @!P0 SHF.R.S32.HI R41, RZ, 0x1f, R39.reuse ;  /* 0x0000001fff298819 */ /* 0x100fe40000011427 */
[----:B------:R-:W-:Y:S01]  /*8a60*/  @!P0 IADD3 R38, P4, P5, R98, R130, R39 ;  /* 0x0000008262268210 */ /* 0x000fe20007d9e027 */
[----:B------:R-:W-:Y:S01]  /*8a70*/  IMAD.SHL.U32 R39, R37, 0x400, RZ ;  /* 0x0000040025277824 */ /* 0x000fe200078e00ff */
[----:B------:R-:W-:Y:S02]  /*8a80*/  LOP3.LUT R37, R36, R223, RZ, 0x3c, !PT ;  /* 0x000000df24257212 */ /* 0x000fe400078e3cff */
[----:B------:R-:W-:Y:S02]  /*8a90*/  @!P0 IADD3.X R41, R96, R49, R41, P4, P5 ;  /* 0x0000003160298210 */ /* 0x000fe400027ea429 */
[----:B------:R-:W-:Y:S02]  /*8aa0*/  LOP3.LUT R36, R39, 0x7fffe000, RZ, 0xc0, !PT ;  /* 0x7fffe00027247812 */ /* 0x000fe400078ec0ff */
[----:B---3--:R-:W-:-:S02]  /*8ab0*/  LEA R44, P4, R40, R118, 0x1 ;  /* 0x00000076282c7211 */ /* 0x008fc400078808ff */
[----:B------:R-:W-:Y:S01]  /*8ac0*/  IADD3 R36, R37, R36, R198 ;  /* 0x0000002425247210 */ /* 0x000fe20007ffe0c6 */
        /* <DEDUP_REMOVED lines=11> */
[----:B--2---:R-:W-:Y:S01]  /*8b80*/  MOV R53, R36 ;  /* 0x0000002400357202 */ /* 0x004fe20000000f00 */
[----:B---3--:R-:W-:Y:S01]  /*8b90*/  IMAD.MOV.U32 R36, RZ, RZ, R41 ;  /* 0x000000ffff247224 */ /* 0x008fe200078e0029 */
[----:B------:R-:W-:Y:S01]  /*8ba0*/  SHF.R.U32.HI R58, RZ, 0x10, R77 ;  /* 0x00000010ff3a7819 */ /* 0x000fe2000001164d */
[----:B------:R-:W-:Y:S01]  /*8bb0*/  IMAD.MOV.U32 R54, RZ, RZ, R40 ;  /* 0x000000ffff367224 */ /* 0x000fe200078e0028 */
[----:B------:R-:W-:Y:S01]  /*8bc0*/  MOV R55, R43 ;  /* 0x0000002b00377202 */ /* 0x000fe20000000f00 */
[----:B------:R-:W-:Y:S01]  /*8bd0*/  HADD2.F32 R59, -RZ, R160.H1_H1 ;  /* 0x300000a0ff3b7230 */ /* 0x000fe20000004100 */
[--C-:B------:R-:W-:Y:S01]  /*8be0*/  SHF.R.U32.HI R56, RZ, 0x10, R65.reuse ;  /* 0x00000010ff387819 */ /* 0x100fe20000011641 */
[--C-:B------:R-:W-:Y:S01]  /*8bf0*/  HADD2.F32 R40, -RZ, R36.reuse.H0_H0 ;  /* 0x20000024ff287230 */ /* 0x100fe20000004100 */
[----:B------:R-:W-:Y:S01]  /*8c00*/  SHF.R.U64 R51, R64, 0x10, R65 ;  /* 0x0000001040337819 */ /* 0x000fe20000001241 */
[----:B------:R-:W-:Y:S01]  /*8c10*/  HADD2.F32 R43, -RZ, R36.H1_H1 ;  /* 0x30000024ff2b7230 */ /* 0x000fe20000004100 */
[----:B------:R-:W-:Y:S01]  /*8c20*/  SHF.R.U64 R50, R78, 0x10, R79 ;  /* 0x000000104e327819 */ /* 0x000fe2000000124f */
[----:B------:R-:W-:Y:S01]  /*8c30*/  IMAD.MOV.U32 R41, RZ, RZ, R39 ;  /* 0x000000ffff297224 */ /* 0x000fe200078e0027 */
[----:B------:R-:W-:Y:S01]  /*8c40*/  SHF.R.U32.HI R78, RZ, 0x10, R79 ;  /* 0x00000010ff4e7819 */ /* 0x000fe2000001164f */
[--C-:B------:R-:W-:Y:S01]  /*8c50*/  HADD2.F32 R36, -RZ, R37.reuse.H0_H0 ;  /* 0x20000025ff247230 */ /* 0x100fe20000004100 */
[--C-:B------:R-:W-:Y:S01]  /*8c60*/  SHF.R.U64 R48, R66, 0x10, R67.reuse ;  /* 0x0000001042307819 */ /* 0x100fe20000001243 */
[----:B------:R-:W-:Y:S01]  /*8c70*/  HADD2.F32 R58, -RZ, R58.H0_H0 ;  /* 0x2000003aff3a7230 */ /* 0x000fe20000004100 */
[----:B------:R-:W-:Y:S01]  /*8c80*/  SHF.R.U32.HI R66, RZ, 0x10, R67 ;  /* 0x00000010ff427819 */ /* 0x000fe20000011643 */
        /* <DEDUP_REMOVED lines=11> */
[----:B------:R-:W-:Y:S01]  /*8d40*/  HADD2.F32 R59, -RZ, R158.H1_H1 ;  /* 0x3000009eff3b7230 */ /* 0x000fe20000004100 */
[----:B------:R-:W-:Y:S01]  /*8d50*/  SHF.R.U64 R52, R76, 0x10, R77 ;  /* 0x000000104c347819 */ /* 0x000fe2000000124d */
[--C-:B------:R-:W-:Y:S01]  /*8d60*/  HADD2.F32 R56, -RZ, R55.reuse.H0_H0 ;  /* 0x20000037ff387230 */ /* 0x100fe20000004100 */
[----:B------:R-:W-:Y:S01]  /*8d70*/  F2FP.F16.F32.PACK_AB R39, R39, R36 ;  /* 0x000000242727723e */ /* 0x000fe200000000ff */
[----:B------:R-:W-:-:S02]  /*8d80*/  HADD2.F32 R55, -RZ, R55.H1_H1 ;  /* 0x30000037ff377230 */ /* 0x000fc40000004100 */
[----:B------:R-:W-:Y:S02]  /*8d90*/  HADD2.F32 R64, -RZ, R78.H0_H0 ;  /* 0x2000004eff407230 */ /* 0x000fe40000004100 */
[----:B------:R-:W-:Y:S02]  /*8da0*/  HADD2.F32 R57, -RZ, R156.H1_H1 ;  /* 0x3000009cff397230 */ /* 0x000fe40000004100 */
[--C-:B------:R-:W-:Y:S02]  /*8db0*/  HADD2.F32 R43, -RZ, R41.reuse.H0_H0 ;  /* 0x20000029ff2b7230 */ /* 0x100fe40000004100 */
[----:B------:R-:W-:Y:S01]  /*8dc0*/  FMUL.FTZ R68, R55, R64 ;  /* 0x0000004037447220 */ /* 0x000fe20000410000 */
[----:B------:R-:W-:Y:S02]  /*8dd0*/  HADD2.F32 R58, -RZ, R66.H0_H0 ;  /* 0x20000042ff3a7230 */ /* 0x000fe40000004100 */
[----:B------:R-:W-:Y:S01]  /*8de0*/  FMUL.FTZ R66, R56, R59 ;  /* 0x0000003b38427220 */ /* 0x000fe20000410000 */
[----:B------:R-:W-:-:S02]  /*8df0*/  HADD2.F32 R41, -RZ, R41.H1_H1 ;  /* 0x30000029ff297230 */ /* 0x000fc40000004100 */
[C---:B------:R-:W-:Y:S01]  /*8e00*/  FMUL.FTZ R59, R43.reuse, R59 ;  /* 0x0000003b2b3b7220 */ /* 0x040fe20000410000 */
[----:B------:R-:W-:Y:S02]  /*8e10*/  HADD2.F32 R160, -RZ, R160.H0_H0 ;  /* 0x200000a0ffa07230 */ /* 0x000fe40000004100 */
[-C--:B------:R-:W-:Y:S01]  /*8e20*/  FFMA.FTZ R66, R43, R57.reuse, -R66 ;  /* 0x000000392b427223 */ /* 0x080fe20000010842 */
[----:B------:R-:W-:Y:S02]  /*8e30*/  HADD2.F32 R43, -RZ, R54.H0_H0 ;  /* 0x20000036ff2b7230 */ /* 0x000fe40000004100 */
[C---:B------:R-:W-:Y:S01]  /*8e40*/  FMUL.FTZ R64, R41.reuse, R64 ;  /* 0x0000004029407220 */ /* 0x040fe20000410000 */
[----:B------:R-:W-:Y:S01]  /*8e50*/  FFMA.FTZ R67, R41, R58, -R68 ;  /* 0x0000003a29437223 */ /* 0x000fe20000010844 */
[----:B------:R-:W-:Y:S02]  /*8e60*/  HADD2.F32 R41, -RZ, R53.H0_H0 ;  /* 0x20000035ff297230 */ /* 0x000fe40000004100 */
[----:B------:R-:W-:Y:S01]  /*8e70*/  FFMA.FTZ R65, R56, R57, R59 ;  /* 0x0000003938417223 */ /* 0x000fe2000001003b */
[----:B------:R-:W-:-:S02]  /*8e80*/  HADD2.F32 R52, -RZ, R52.H0_H0 ;  /* 0x20000034ff347230 */ /* 0x000fc40000004100 */
[----:B------:R-:W-:Y:S01]  /*8e90*/  FFMA.FTZ R68, R55, R58, R64 ;  /* 0x0000003a37447223 */ /* 0x000fe20000010040 */
[----:B------:R-:W-:Y:S02]  /*8ea0*/  HADD2.F32 R54, -RZ, R54.H1_H1 ;  /* 0x30000036ff367230 */ /* 0x000fe40000004100 */
[-C--:B------:R-:W-:Y:S01]  /*8eb0*/  FMUL.FTZ R58, R43, R160.reuse ;  /* 0x000000a02b3a7220 */ /* 0x080fe20000410000 */
[----:B------:R-:W-:Y:S02]  /*8ec0*/  HADD2.F32 R56, -RZ, R157.H0_H0 ;  /* 0x2000009dff387230 */ /* 0x000fe40000004100 */
[----:B------:R-:W-:Y:S01]  /*8ed0*/  FMUL.FTZ R160, R41, R160 ;  /* 0x000000a029a07220 */ /* 0x000fe20000410000 */
[----:B------:R-:W-:Y:S02]  /*8ee0*/  HADD2.F32 R53, -RZ, R53.H1_H1 ;  /* 0x30000035ff357230 */ /* 0x000fe40000004100 */
[----:B------:R-:W-:Y:S01]  /*8ef0*/  FMUL.FTZ R64, R54, R52 ;  /* 0x0000003436407220 */ /* 0x000fe20000410000 */
[----:B------:R-:W-:-:S02]  /*8f00*/  HADD2.F32 R51, -RZ, R51.H0_H0 ;  /* 0x20000033ff337230 */ /* 0x000fc40000004100 */
[-C--:B------:R-:W-:Y:S01]  /*8f10*/  FFMA.FTZ R160, R43, R56.reuse, R160 ;  /* 0x000000382ba07223 */ /* 0x080fe200000100a0 */
[----:B------:R-:W-:Y:S01]  /*8f20*/  FFMA.FTZ R58, R41, R56, -R58 ;  /* 0x00000038293a7223 */ /* 0x000fe2000001083a */
[C---:B------:R-:W-:Y:S01]  /*8f30*/  FMUL.FTZ R57, R53.reuse, R52 ;  /* 0x0000003435397220 */ /* 0x040fe20000410000 */
[----:B------:R-:W-:Y:S02]  /*8f40*/  HADD2.F32 R43, -RZ, R42.H0_H0 ;  /* 0x2000002aff2b7230 */ /* 0x000fe40000004100 */
[-C--:B------:R-:W-:Y:S01]  /*8f50*/  FFMA.FTZ R55, R53, R51.reuse, -R64 ;  /* 0x0000003335377223 */ /* 0x080fe20000010840 */
[----:B------:R-:W-:Y:S02]  /*8f60*/  HADD2.F32 R158, -RZ, R158.H0_H0 ;  /* 0x2000009eff9e7230 */ /* 0x000fe40000004100 */
[----:B------:R-:W-:Y:S01]  /*8f70*/  FFMA.FTZ R57, R54, R51, R57 ;  /* 0x0000003336397223 */ /* 0x000fe20000010039 */
        /* <DEDUP_REMOVED lines=10> */
[C---:B------:R-:W-:Y:S01]  /*9020*/  FMUL.FTZ R158, R41.reuse, R158 ;  /* 0x0000009e299e7220 */ /* 0x040fe20000410000 */
[----:B------:R-:W-:Y:S01]  /*9030*/  FMUL.FTZ R53, R38, R53 ;  /* 0x0000003526357220 */ /* 0x000fe20000410000 */
[----:B------:R-:W-:-:S02]  /*9040*/  FFMA.FTZ R48, R41, R156, -R48 ;  /* 0x0000009c29307223 */ /* 0x000fc40000010830 */
[----:B------:R-:W-:Y:S01]  /*9050*/  FFMA.FTZ R158, R43, R156, R158 ;  /* 0x0000009c2b9e7223 */ /* 0x000fe2000001009e */
[-C--:B------:R-:W-:Y:S01]  /*9060*/  FFMA.FTZ R59, R38, R51.reuse, -R59 ;  /* 0x00000033263b7223 */ /* 0x080fe2000001083b */
[----:B------:R-:W-:Y:S01]  /*9070*/  FFMA.FTZ R53, R42, R51, R53 ;  /* 0x000000332a357223 */ /* 0x000fe20000010035 */
[----:B------:R-:W-:Y:S01]  /*9080*/  F2FP.F16.F32.PACK_AB R41, R40, R37 ;  /* 0x000000252829723e */ /* 0x000fe200000000ff */
[----:B------:R-:W-:Y:S01]  /*9090*/  IMAD.MOV.U32 R37, RZ, RZ, R39 ;  /* 0x000000ffff257224 */ /* 0x000fe200078e0027 */
[----:B------:R-:W-:Y:S01]  /*90a0*/  F2FP.F16.F32.PACK_AB R43, R68, R65 ;  /* 0x00000041442b723e */ /* 0x000fe200000000ff */
[----:B------:R-:W-:Y:S01]  /*90b0*/  IMAD.MOV.U32 R39, RZ, RZ, R66 ;  /* 0x000000ffff277224 */ /* 0x000fe200078e0042 */
[----:B------:R-:W-:Y:S02]  /*90c0*/  F2FP.F16.F32.PACK_AB R40, R57, R160 ;  /* 0x000000a03928723e */ /* 0x000fe400000000ff */
[----:B------:R-:W-:Y:S02]  /*90d0*/  F2FP.F16.F32.PACK_AB R38, R59, R48 ;  /* 0x000000303b26723e */ /* 0x000fe400000000ff */
[----:B------:R-:W-:-:S07]  /*90e0*/  F2FP.F16.F32.PACK_AB R42, R53, R158 ;  /* 0x0000009e352a723e */ /* 0x000fce00000000ff */
.L_x_2297:
[----:B------:R-:W-:Y:S05]  /*90f0*/  BSYNC B2 ;  /* 0x0000000000027941 */ /* 0x000fea0003800000 */
.L_x_2296:
[----:B--2---:R2:W-:Y:S04]  /*9100*/  STG.E.128 desc[UR56][R44.64], R36 ;  /* 0x000000242c007986 */ /* 0x0045e8000c101d38 */
[----:B---3--:R2:W-:Y:S02]  /*9110*/  @!P0 STG.E.128 desc[UR56][R46.64], R40 ;  /* 0x000000282e008986 */ /* 0x0085e4000c101d38 */
.L_x_2295:
[----:B------:R-:W-:Y:S05]  /*9120*/  BSYNC B1 ;  /* 0x0000000000017941 */ /* 0x000fea0003800000 */
.L_x_2294:
[----:B------:R-:W-:-:S13]  /*9130*/  ISETP.NE.AND P0, PT, R9, RZ, PT ;  /* 0x000000ff0900720c */ /* 0x000fda0003f05270 */
[----:B------:R-:W-:Y:S05]  /*9140*/  @!P0 BRA `(.L_x_2248) ;  /* 0x0000000800cc8947 */ /* 0x000fea0003800000 */
[----:B------:R-:W-:Y:S01]  /*9150*/  ISETP.NE.AND P4, PT, R112, RZ, PT ;  /* 0x000000ff7000720c */ /* 0x000fe20003f85270 */
[----:B------:R-:W-:Y:S03]  /*9160*/  BSSY B1, `(.L_x_2298) ;  /* 0x000006f000017945 */ /* 0x000fe60003800000 */
[----:B------:R-:W-:Y:S02]  /*9170*/  SEL R149, R120, R149, !P4 ;  /* 0x0000009578957207 */ /* 0x000fe40006000000 */
[----:B--234-:R-:W-:Y:S02]  /*9180*/  IADD3 R45, P0, P4, R98, R130, R15 ;  /* 0x00000082622d7210 */ /* 0x01cfe40007c1e00f */
[----:B------:R-:W-:Y:S02]  /*9190*/  SHF.R.S32.HI R36, RZ, 0x1f, R149 ;  /* 0x0000001fff247819 */ /* 0x000fe40000011495 */
[----:B------:R-:W-:-:S02]  /*91a0*/  IADD3.X R46, R96, R49, R11, P0, P4 ;  /* 0x00000031602e7210 */ /* 0x000fc400007e840b */
[----:B------:R-:W-:Y:S02]  /*91b0*/  LEA.HI R149, R36, R149, RZ, 0x4 ;  /* 0x0000009524957211 */ /* 0x000fe400078f20ff */
[----:B------:R-:W-:Y:S02]  /*91c0*/  ISETP.GE.AND P4, PT, R187, R121, PT ;  /* 0x00000079bb00720c */ /* 0x000fe40003f86270 */
[----:B------:R-:W-:Y:S02]  /*91d0*/  LEA.HI.SX32 R149, R149, R20, 0x1c ;  /* 0x0000001495957211 */ /* 0x000fe400078fe2ff */
[----:B------:R-:W-:Y:S02]  /*91e0*/  LEA R44, P0, R45, R118, 0x1 ;  /* 0x000000762d2c7211 */ /* 0x000fe400078008ff */
[----:B------:R-:W-:Y:S01]  /*91f0*/  SHF.R.S32.HI R36, RZ, 0x1f, R149 ;  /* 0x0000001fff247819 */ /* 0x000fe20000011495 */
[----:B------:R-:W-:Y:S01]  /*9200*/  IMAD.SHL.U32 R47, R149, 0x8, RZ ;  /* 0x00000008952f7824 */ /* 0x000fe200078e00ff */
[----:B------:R-:W-:-:S02]  /*9210*/  LEA.HI.X R45, R45, R119, R46, 0x1, P0 ;  /* 0x000000772d2d7211 */ /* 0x000fc400000f0c2e */
[----:B------:R-:W-:Y:S02]  /*9220*/  LEA.HI R149, R36, R149, RZ, 0x3 ;  /* 0x0000009524957211 */ /* 0x000fe400078f18ff */
[----:B------:R-:W-:Y:S02]  /*9230*/  LOP3.LUT R36, R190, 0x38, R47, 0xf8, !PT ;  /* 0x00000038be247812 */ /* 0x000fe400078ef82f */
[----:B------:R-:W-:Y:S02]  /*9240*/  SHF.L.U32 R149, R149, 0xa, RZ ;  /* 0x0000000a95957819 */ /* 0x000fe400000006ff */
[----:B------:R-:W-:Y:S02]  /*9250*/  LOP3.LUT R37, R36, R223, RZ, 0x3c, !PT ;  /* 0x000000df24257212 */ /* 0x000fe400078e3cff */
[----:B------:R-:W-:-:S04]  /*9260*/  LOP3.LUT R36, R149, 0x7fffe000, RZ, 0xc0, !PT ;  /* 0x7fffe00095247812 */ /* 0x000fc800078ec0ff */
[----:B------:R-:W-:Y:S01]  /*9270*/  IADD3 R36, R37, R36, R198 ;  /* 0x0000002425247210 */ /* 0x000fe20007ffe0c6 */
[----:B------:R-:W-:-:S04]  /*9280*/  IMAD R37, R19, 0x6000, R136 ;  /* 0x0000600013257824 */ /* 0x000fc800078e0288 */
[----:B------:R-:W-:Y:S02]  /*9290*/  IMAD R39, R19, 0x6000, R36 ;  /* 0x0000600013277824 */ /* 0x000fe400078e0224 */
[--C-:B------:R-:W-:Y:S02]  /*92a0*/  IMAD R37, R37, 0x2, R18.reuse ;  /* 0x0000000225257824 */ /* 0x100fe400078e0212 */
[----:B------:R-:W-:-:S04]  /*92b0*/  IMAD R40, R39, 0x2, R18 ;  /* 0x0000000227287824 */ /* 0x000fc800078e0212 */
[----:B------:R-:W2:Y:S04]  /*92c0*/  LDS.128 R36, [R37+0x1c400] ;  /* 0x01c4000025247984 */ /* 0x000ea80000000c00 */
[----:B------:R-:W3:Y:S01]  /*92d0*/  LDS.128 R40, [R40+0x1c400] ;  /* 0x01c4000028287984 */ /* 0x000ee20000000c00 */
[----:B------:R-:W-:Y:S05]  /*92e0*/  @P4 BRA `(.L_x_2299) ;  /* 0x0000000400584947 */ /* 0x000fea0003800000 */
[----:B------:R-:W-:Y:S01]  /*92f0*/  SHF.R.U32.HI R54, RZ, 0x10, R73 ;  /* 0x00000010ff367819 */ /* 0x000fe20000011649 */
[----:B---3--:R-:W-:Y:S01]  /*9300*/  IMAD.MOV.U32 R48, RZ, RZ, R40 ;  /* 0x000000ffff307224 */ /* 0x008fe200078e0028 */
[----:B--2---:R-:W-:Y:S01]  /*9310*/  MOV R40, R38 ;  /* 0x0000002600287202 */ /* 0x004fe20000000f00 */
[----:B------:R-:W-:Y:S01]  /*9320*/  IMAD.MOV.U32 R50, RZ, RZ, R42 ;  /* 0x000000ffff327224 */ /* 0x000fe200078e002a */
        /* <DEDUP_REMOVED lines=27> */
[----:B------:R-:W-:Y:S02]  /*94e0*/  HADD2.F32 R52, -RZ, R74.H0_H0 ;  /* 0x2000004aff347230 */ /* 0x000fe40000004100 */
[----:B------:R-:W-:Y:S01]  /*94f0*/  FMUL.FTZ R51, R37, R51 ;  /* 0x0000003325337220 */ /* 0x000fe20000410000 */
[----:B------:R-:W-:Y:S01]  /*9500*/  HADD2.F32 R39, -RZ, R39.H1_H1 ;  /* 0x30000027ff277230 */ /* 0x000fe20000004100 */
[----:B------:R-:W-:Y:S01]  /*9510*/  SHF.R.U64 R65, R60, 0x10, R61 ;  /* 0x000000103c417819 */ /* 0x000fe2000000123d */
[----:B------:R-:W-:-:S02]  /*9520*/  HADD2.F32 R41, -RZ, R152.H1_H1 ;  /* 0x30000098ff297230 */ /* 0x000fc40000004100 */
[-C--:B------:R-:W-:Y:S01]  /*9530*/  FMUL.FTZ R60, R43, R52.reuse ;  /* 0x000000342b3c7220 */ /* 0x080fe20000410000 */
[----:B------:R-:W-:Y:S02]  /*9540*/  HADD2.F32 R42, -RZ, R62.H0_H0 ;  /* 0x2000003eff2a7230 */ /* 0x000fe40000004100 */
[----:B------:R-:W-:Y:S01]  /*9550*/  FMUL.FTZ R62, R39, R52 ;  /* 0x00000034273e7220 */ /* 0x000fe20000410000 */
[----:B------:R-:W-:Y:S02]  /*9560*/  HADD2.F32 R155, -RZ, R155.H0_H0 ;  /* 0x2000009bff9b7230 */ /* 0x000fe40000004100 */
[-C--:B------:R-:W-:Y:S01]  /*9570*/  FFMA.FTZ R52, R38, R41.reuse, R51 ;  /* 0x0000002926347223 */ /* 0x080fe20000010033 */
[----:B------:R-:W-:Y:S01]  /*9580*/  FFMA.FTZ R58, R37, R41, -R58 ;  /* 0x00000029253a7223 */ /* 0x000fe2000001083a */
[----:B------:R-:W-:Y:S02]  /*9590*/  HADD2.F32 R38, -RZ, R48.H0_H0 ;  /* 0x20000030ff267230 */ /* 0x000fe40000004100 */
[----:B------:R-:W-:Y:S01]  /*95a0*/  FFMA.FTZ R59, R39, R42, -R60 ;  /* 0x0000002a273b7223 */ /* 0x000fe2000001083c */
[----:B------:R-:W-:-:S02]  /*95b0*/  HADD2.F32 R41, -RZ, R64.H0_H0 ;  /* 0x20000040ff297230 */ /* 0x000fc40000004100 */
[----:B------:R-:W-:Y:S01]  /*95c0*/  FFMA.FTZ R61, R43, R42, R62 ;  /* 0x0000002a2b3d7223 */ /* 0x000fe2000001003e */
[----:B------:R-:W-:Y:S02]  /*95d0*/  HADD2.F32 R37, -RZ, R36.H0_H0 ;  /* 0x20000024ff257230 */ /* 0x000fe40000004100 */
[----:B------:R-:W-:Y:S01]  /*95e0*/  FMUL.FTZ R42, R38, R155 ;  /* 0x0000009b262a7220 */ /* 0x000fe20000410000 */
[----:B------:R-:W-:Y:S01]  /*95f0*/  HADD2.F32 R48, -RZ, R48.H1_H1 ;  /* 0x30000030ff307230 */ /* 0x000fe20000004100 */
[----:B------:R-:W-:Y:S01]  /*9600*/  F2FP.F16.F32.PACK_AB R53, R54, R53 ;  /* 0x000000353635723e */ /* 0x000fe200000000ff */
[----:B------:R-:W-:Y:S02]  /*9610*/  HADD2.F32 R36, -RZ, R36.H1_H1 ;  /* 0x30000024ff247230 */ /* 0x000fe40000004100 */
[----:B------:R-:W-:Y:S01]  /*9620*/  FMUL.FTZ R155, R37, R155 ;  /* 0x0000009b259b7220 */ /* 0x000fe20000410000 */
[----:B------:R-:W-:Y:S02]  /*9630*/  HADD2.F32 R153, -RZ, R153.H0_H0 ;  /* 0x20000099ff997230 */ /* 0x000fe40000004100 */
[----:B------:R-:W-:Y:S01]  /*9640*/  FMUL.FTZ R43, R48, R41 ;  /* 0x00000029302b7220 */ /* 0x000fe20000410000 */
[----:B------:R-:W-:-:S02]  /*9650*/  HADD2.F32 R39, -RZ, R65.H0_H0 ;  /* 0x20000041ff277230 */ /* 0x000fc40000004100 */
[C---:B------:R-:W-:Y:S01]  /*9660*/  FMUL.FTZ R41, R36.reuse, R41 ;  /* 0x0000002924297220 */ /* 0x040fe20000410000 */
[----:B------:R-:W-:Y:S02]  /*9670*/  HADD2.F32 R154, -RZ, R154.H0_H0 ;  /* 0x2000009aff9a7230 */ /* 0x000fe40000004100 */
[----:B------:R-:W-:Y:S01]  /*9680*/  FFMA.FTZ R42, R37, R153, -R42 ;  /* 0x00000099252a7223 */ /* 0x000fe2000001082a */
[----:B------:R-:W-:Y:S02]  /*9690*/  HADD2.F32 R37, -RZ, R50.H0_H0 ;  /* 0x20000032ff257230 */ /* 0x000fe40000004100 */
[-C--:B------:R-:W-:Y:S01]  /*96a0*/  FFMA.FTZ R43, R36, R39.reuse, -R43 ;  /* 0x00000027242b7223 */ /* 0x080fe2000001082b */
[----:B------:R-:W-:Y:S01]  /*96b0*/  FFMA.FTZ R48, R48, R39, R41 ;  /* 0x0000002730307223 */ /* 0x000fe20000010029 */
[----:B------:R-:W-:Y:S02]  /*96c0*/  HADD2.F32 R41, -RZ, R57.H0_H0 ;  /* 0x20000039ff297230 */ /* 0x000fe40000004100 */
[----:B------:R-:W-:Y:S01]  /*96d0*/  FFMA.FTZ R155, R38, R153, R155 ;  /* 0x00000099269b7223 */ /* 0x000fe2000001009b */
        /* <DEDUP_REMOVED lines=15> */
[----:B------:R-:W-:-:S02]  /*97d0*/  F2FP.F16.F32.PACK_AB R36, R43, R42 ;  /* 0x0000002a2b24723e */ /* 0x000fc400000000ff */
[----:B------:R-:W-:Y:S02]  /*97e0*/  F2FP.F16.F32.PACK_AB R37, R56, R55 ;  /* 0x000000373825723e */ /* 0x000fe400000000ff */
[----:B------:R-:W-:Y:S01]  /*97f0*/  F2FP.F16.F32.PACK_AB R38, R40, R51 ;  /* 0x000000332826723e */ /* 0x000fe200000000ff */
[----:B------:R-:W-:Y:S01]  /*9800*/  IMAD.MOV.U32 R40, RZ, RZ, R52 ;  /* 0x000000ffff287224 */ /* 0x000fe200078e0034 */
[----:B------:R-:W-:Y:S01]  /*9810*/  F2FP.F16.F32.PACK_AB R42, R41, R154 ;  /* 0x0000009a292a723e */ /* 0x000fe200000000ff */
[----:B------:R-:W-:Y:S01]  /*9820*/  IMAD.MOV.U32 R41, RZ, RZ, R53 ;  /* 0x000000ffff297224 */ /* 0x000fe200078e0035 */
[----:B------:R-:W-:Y:S02]  /*9830*/  F2FP.F16.F32.PACK_AB R39, R59, R58 ;  /* 0x0000003a3b27723e */ /* 0x000fe400000000ff */
[----:B------:R-:W-:-:S07]  /*9840*/  MOV R43, R61 ;  /* 0x0000003d002b7202 */ /* 0x000fce0000000f00 */
.L_x_2299:
[----:B------:R-:W-:Y:S05]  /*9850*/  BSYNC B1 ;  /* 0x0000000000017941 */ /* 0x000fea0003800000 */
.L_x_2298:
        /* <DEDUP_REMOVED lines=10> */
.L_x_2215:
[----:B------:R-:W2:Y:S02]  /*9900*/  LDL R36, [R1+0x38] ;  /* 0x0000380001247983 */ /* 0x000ea40000100800 */
[----:B--2---:R-:W-:-:S13]  /*9910*/  R2UR UR4, R36 ;  /* 0x00000000240472ca */ /* 0x004fda00000e0000 */
[----:B------:R-:W-:-:S06]  /*9920*/  UISETP.NE.AND UP0, UPT, UR4, 0x3, UPT ;  /* 0x000000030400788c */ /* 0x000fcc000bf05270 */
[----:B------:R-:W-:-:S13]  /*9930*/  PLOP3.LUT P1, PT, PT, PT, UP0, 0x80, 0x0 ;  /* 0x000000000000781c */ /* 0x000fda0003f2f008 */
[----:B------:R-:W-:Y:S05]  /*9940*/  @!P1 BRA `(.L_x_2300) ;  /* 0x0000000000049947 */ /* 0x000fea0003800000 */
[----:B------:R-:W-:Y:S01]  /*9950*/  BPT.TRAP 0x1 ;  /* 0x000000040000795c */ /* 0x000fe20000300000 */
.L_x_2300:
        /* <DEDUP_REMOVED lines=8> */
.L_x_2552:
[----:B------:R-:W-:Y:S05]  /*99e0*/  BSYNC B1 ;  /* 0x0000000000017941 */ /* 0x000fea0003800000 */
.L_x_2301:
        /* <DEDUP_REMOVED lines=20> */
.L_x_2304:
[----:B------:R-:W-:Y:S05]  /*9b30*/  BSYNC B1 ;  /* 0x0000000000017941 */ /* 0x000fea0003800000 */
.L_x_2303:
        /* <DEDUP_REMOVED lines=20> */
.L_x_2248:
[----:B------:R-:W-:Y:S05]  /*9c80*/  BSYNC B0 ;  /* 0x0000000000007941 */ /* 0x000fea0003800000 */
.L_x_2214:
        /* <DEDUP_REMOVED lines=12> */
[----:B------:R-:W-:-:S05]  /*9d50*/  @!P0 VIADD R36, R3, 0x348a0 ;  /* 0x000348a003248836 */ /* 0x000fca0000000000 */
[----:B------:R-:W-:-:S04]  /*9d60*/  @!P0 PRMT R36, RZ, 0x654, R36 ;  /* 0x00000654ff248816 */ /* 0x000fc80000000024 */
[----:B------:R1:W-:Y:S01]  /*9d70*/  @!P0 SYNCS.ARRIVE.TRANS64.RED.A1T0 RZ, [R36+URZ], RZ ;  /* 0x000000ff24ff89a7 */ /* 0x0003e2000810043f */
[----:B------:R-:W-:Y:S05]  /*9d80*/  @!P1 BRA `(.L_x_2306) ;  /* 0x0000000000049947 */ /* 0x000fea0003800000 */
[----:B------:R-:W-:Y:S01]  /*9d90*/  BPT.TRAP 0x1 ;  /* 0x000000040000795c */ /* 0x000fe20000300000 */
.L_x_2306:
[----:B------:R-:W-:Y:S05]  /*9da0*/  BSYNC B0 ;  /* 0x0000000000007941 */ /* 0x000fea0003800000 */
.L_x_2305:
[----:B------:R-:W2:Y:S01]  /*9db0*/  SYNCS.PHASECHK.TRANS64.TRYWAIT P4, [R3+URZ+0x348b0], R0 ;  /* 0x0348b000030075a7 */ /* 0x000ea2000808017f */
[----:B-1----:R-:W-:Y:S01]  /*9dc0*/  IMAD R36, R19, 0x4000, R30 ;  /* 0x0000400013247824 */ /* 0x002fe200078e021e */
[----:B------:R-:W-:Y:S01]  /*9dd0*/  ULDC.64 UR60, c[0x0][0x318] ;  /* 0x0000c600003c7ab9 */ /* 0x000fe20000000a00 */
[----:B------:R-:W-:Y:S01]  /*9de0*/  ULDC.64 UR58, c[0x0][0x308] ;  /* 0x0000c200003a7ab9 */ /* 0x000fe20000000a00 */
[----:B------:R-:W-:Y:S01]  /*9df0*/  BSSY B0, `(.L_x_2307) ;  /* 0x0000004000007945 */ /* 0x000fe20003800000 */
[----:B------:R-:W-:Y:S02]  /*9e00*/  ISETP.GE.AND P1, PT, R184, R4, PT ;  /* 0x00000004b800720c */ /* 0x000fe40003f26270 */
[----:B------:R-:W-:Y:S01]  /*9e10*/  IADD3 R38, R122, R36, RZ ;  /* 0x000000247a267210 */ /* 0x000fe20007ffe0ff */
[----:B--2---:R-:W-:Y:S10]  /*9e20*/  @!P4 BRA `(.L_x_2308) ;  /* 0x0000018400acc947 */ /* 0x004ff40003800000 */
.L_x_2553:
[----:B------:R-:W-:Y:S05]  /*9e30*/  BSYNC B0 ;  /* 0x0000000000007941 */ /* 0x000fea0003800000 */
.L_x_2307:
[----:B------:R-:W-:Y:S01]  /*9e40*/  BSSY B0, `(.L_x_2309) ;  /* 0x000001a000007945 */ /* 0x000fe20003800000 */
[----:B01----:R-:W-:Y:S02]  /*9e50*/  IMAD R0, R36, 0x2, R113 ;  /* 0x0000000224007824 */ /* 0x003fe400078e0271 */
[----:B------:R-:W-:-:S04]  /*9e60*/  IMAD.WIDE R44, R2, 0x80, R116 ;  /* 0x00000080022c7825 */ /* 0x000fc800078e0274 */
[----:B------:R-:W-:Y:S01]  /*9e70*/  IMAD R48, R38, 0x2, R113 ;  /* 0x0000000226307824 */ /* 0x000fe200078e0271 */
[----:B------:R-:W-:Y:S06]  /*9e80*/  @P1 BRA `(.L_x_2310) ;  /* 0x0000000000541947 */ /* 0x000fec0003800000 */
[----:B------:R-:W-:Y:S01]  /*9e90*/  MOV R37, R5 ;  /* 0x0000000500257202 */ /* 0x000fe20000000f00 */
[----:B------:R-:W-:Y:S01]  /*9ea0*/  IMAD R39, R45, UR60, RZ ;  /* 0x0000003c2d277c24 */ /* 0x000fe2000f8e02ff */
[----:B------:R-:W-:Y:S01]  /*9eb0*/  ULDC UR4, c[0x0][0x310] ;  /* 0x0000c40000047ab9 */ /* 0x000fe20000000800 */
[----:B------:R-:W-:Y:S01]  /*9ec0*/  IMAD.MOV.U32 R36, RZ, RZ, R100 ;  /* 0x000000ffff247224 */ /* 0x000fe200078e0064 */
        /* <DEDUP_REMOVED lines=17> */
.L_x_2310:
[----:B------:R-:W-:Y:S05]  /*9fe0*/  BSYNC B0 ;  /* 0x0000000000007941 */ /* 0x000fea0003800000 */
.L_x_2309:
        /* <DEDUP_REMOVED lines=25> */
.L_x_2312:
[----:B------:R-:W-:Y:S05]  /*a180*/  BSYNC B0 ;  /* 0x0000000000007941 */ /* 0x000fea0003800000 */
.L_x_2311:
[----:B------:R-:W-:Y:S01]  /*a190*/  @!PT LDS RZ, [RZ] ;  /* 0x00000000fffff984 */ /* 0x000fe20000000800 */
[----:B------:R-:W-:Y:S01]  /*a1a0*/  @!PT LDS RZ, [RZ] ;  /* 0x00000000fffff984 */ /* 0x000fe20000000800 */
[----:B------:R-:W-:Y:S01]  /*a1b0*/  @!PT LDS RZ, [RZ] ;  /* 0x00000000fffff984 */ /* 0x000fe20000000800 */
[----:B------:R-:W-:Y:S01]  /*a1c0*/  @!PT LDS RZ, [RZ] ;  /* 0x00000000fffff984 */ /* 0x000fe20000000800 */
[----:B------:R1:W-:Y:S06]  /*a1d0*/  MEMBAR.ALL.CTA ;  /* 0x0000000000007992 */ /* 0x0003ec0000008000 */
[----:B-1----:R-:W1:Y:S02]  /*a1e0*/  FENCE.VIEW.ASYNC.S ;  /* 0x00000000000073c6 */ /* 0x002e640000000000 */
[----:B-1----:R1:W-:Y:S01]  /*a1f0*/  BAR.SYNC.DEFER_BLOCKING R151, 0x80 ;  /* 0x000200970000751d */ /* 0x0023e20000010000 */
[----:B------:R-:W-:Y:S01]  /*a200*/  ISETP.NE.AND P4, PT, R115, RZ, PT ;  /* 0x000000ff7300720c */ /* 0x000fe20003f85270 */
[----:B------:R-:W-:Y:S01]  /*a210*/  @!P0 VIADD R3, R3, 0x348c0 ;  /* 0x000348c003038836 */ /* 0x000fe20000000000 */
[----:B------:R-:W-:-:S04]  /*a220*/  IADD3 R19, R19, 0x1, RZ ;  /* 0x0000000113137810 */ /* 0x000fc80007ffe0ff */
[C---:B------:R-:W-:Y:S02]  /*a230*/  ISETP.NE.AND P1, PT, R19.reuse, 0x2, PT ;  /* 0x000000021300780c */ /* 0x040fe40003f25270 */
[----:B------:R-:W-:Y:S02]  /*a240*/  @!P0 PRMT R3, RZ, 0x654, R3 ;  /* 0x00000654ff038816 */ /* 0x000fe40000000003 */
[----:B------:R-:W-:Y:S02]  /*a250*/  SEL R0, RZ, 0x1, P1 ;  /* 0x00000001ff007807 */ /* 0x000fe40000800000 */
[----:B------:R-:W-:Y:S02]  /*a260*/  SEL R19, R19, RZ, P1 ;  /* 0x000000ff13137207 */ /* 0x000fe40000800000 */
[----:B------:R-:W-:Y:S01]  /*a270*/  LOP3.LUT R189, R189, R0, RZ, 0x3c, !PT ;  /* 0x00000000bdbd7212 */ /* 0x000fe200078e3cff */
[----:B------:R1:W-:Y:S01]  /*a280*/  @!P0 SYNCS.ARRIVE.TRANS64.RED.A1T0 RZ, [R3+URZ], RZ ;  /* 0x000000ff03ff89a7 */ /* 0x0003e2000810043f */
[----:B------:R-:W-:Y:S01]  /*a290*/  PLOP3.LUT P0, PT, PT, PT, PT, 0x8, 0x0 ;  /* 0x000000000000781c */ /* 0x000fe20003f0e170 */
[----:B------:R-:W-:-:S12]  /*a2a0*/  @P4 BRA `(.L_x_2313) ;  /* 0xffffff8400084947 */ /* 0x000fd8000383ffff */
.L_x_2209:
[----:B------:R-:W-:Y:S01]  /*a2b0*/  BSSY B0, `(.L_x_2314) ;  /* 0x000002b000007945 */ /* 0x000fe20003800000 */
[----:B------:R-:W-:Y:S02]  /*a2c0*/  ISETP.GE.AND P2, PT, R150, 0x1, PT ;  /* 0x000000019600780c */ /* 0x000fe40003f46270 */
[----:B-1----:R-:W-:Y:S02]  /*a2d0*/  CS2R R2, SRZ ;  /* 0x0000000000027805 */ /* 0x002fe4000001ff00 */
        /* <DEDUP_REMOVED lines=24> */
[----:B0-----:R-:W-:Y:S02]  /*a460*/  CS2R R46, SRZ ;  /* 0x00000000002e7805 */ /* 0x001fe4000001ff00 */
[----:B--2---:R-:W-:-:S02]  /*a470*/  CS2R R44, SRZ ;  /* 0x00000000002c7805 */ /* 0x004fc4000001ff00 */
[----:B------:R-:W-:Y:S02]  /*a480*/  CS2R R42, SRZ ;  /* 0x00000000002a7805 */ /* 0x000fe4000001ff00 */
[----:B------:R-:W-:Y:S02]  /*a490*/  CS2R R40, SRZ ;  /* 0x0000000000287805 */ /* 0x000fe4000001ff00 */
[----:B------:R-:W-:Y:S02]  /*a4a0*/  CS2R R38, SRZ ;  /* 0x0000000000267805 */ /* 0x000fe4000001ff00 */
[----:B------:R-:W-:Y:S01]  /*a4b0*/  CS2R R36, SRZ ;  /* 0x0000000000247805 */ /* 0x000fe2000001ff00 */
        /* <DEDUP_REMOVED lines=10> */
.L_x_2315:
[----:B------:R-:W-:Y:S05]  /*a560*/  BSYNC B0 ;  /* 0x0000000000007941 */ /* 0x000fea0003800000 */
.L_x_2314:
[----:B------:R-:W-:Y:S01]  /*a570*/  IMAD.MOV.U32 R89, RZ, RZ, RZ ;  /* 0x000000ffff597224 */ /* 0x000fe200078e00ff */
[----:B------:R-:W-:Y:S01]  /*a580*/  MOV R24, RZ ;  /* 0x000000ff00187202 */ /* 0x000fe20000000f00 */
[----:B------:R-:W-:Y:S06]  /*a590*/  @!P2 BRA `(.L_x_2316) ;  /* 0x000000fc0060a947 */ /* 0x000fec0003800000 */
[----:B------:R-:W2:Y:S04]  /*a5a0*/  LDL R4, [R1+0x3c] ;  /* 0x00003c0001047983 */ /* 0x000ea80000100800 */
[----:B------:R-:W0:Y:S02]  /*a5b0*/  SHFL.IDX PT, R0, R224, RZ, 0x1f ;  /* 0x00001fffe0007589 */ /* 0x000e2400000e0000 */
[----:B0-----:R-:W-:-:S04]  /*a5c0*/  LEA.HI R2, R0, R0, RZ, 0x1 ;  /* 0x0000000000027211 */ /* 0x001fc800078f08ff */
[----:B------:R-:W-:-:S05]  /*a5d0*/  LOP3.LUT R3, R2, 0x1e, RZ, 0xc0, !PT ;  /* 0x0000001e02037812 */ /* 0x000fca00078ec0ff */
[----:B------:R-:W-:Y:S01]  /*a5e0*/  IMAD.IADD R3, R0, 0x1, -R3 ;  /* 0x0000000100037824 */ /* 0x000fe200078e0a03 */
[----:B--2---:R-:W-:-:S13]  /*a5f0*/  R2UR UR4, R4 ;  /* 0x00000000040472ca */ /* 0x004fda00000e0000 */
[----:B------:R-:W-:Y:S01]  /*a600*/  IMAD.U32 R0, RZ, RZ, UR4 ;  /* 0x00000004ff007e24 */ /* 0x000fe2000f8e00ff */
[----:B------:R-:W-:-:S04]  /*a610*/  LEA R3, R3, UR4, 0xd ;  /* 0x0000000403037c11 */ /* 0x000fc8000f8e68ff */
[----:B------:R-:W-:Y:S02]  /*a620*/  LOP3.LUT P0, RZ, R0, 0x3ff, RZ, 0xc0, !PT ;  /* 0x000003ff00ff7812 */ /* 0x000fe4000780c0ff */
[----:B------:R-:W-:Y:S02]  /*a630*/  SHF.R.U32.HI R2, RZ, 0x4, R3 ;  /* 0x00000004ff027819 */ /* 0x000fe40000011603 */
[----:B------:R-:W-:Y:S02]  /*a640*/  P2R R24, PR, RZ, 0x1 ;  /* 0x00000001ff187803 */ /* 0x000fe40000000000 */
[----:B------:R-:W-:-:S07]  /*a650*/  LOP3.LUT R2, R2, 0x3fff, RZ, 0xc0, !PT ;  /* 0x00003fff02027812 */ /* 0x000fce00078ec0ff */
        /* <DEDUP_REMOVED lines=17> */
.L_x_2317:
[----:B------:R-:W-:Y:S02]  /*a770*/  ULDC UR4, c[0x0][0x3d4] ;  /* 0x0000f50000047ab9 */ /* 0x000fe40000000800 */
[----:B------:R-:W-:-:S13]  /*a780*/  ISETP.LT.AND P0, PT, RZ, UR4, PT ;  /* 0x00000004ff007c0c */ /* 0x000fda000bf01270 */
[----:B------:R-:W-:Y:S05]  /*a790*/  @P0 BRA `(.L_x_2318) ;  /* 0x00000000003c0947 */ /* 0x000fea0003800000 */
[----:B------:R-:W-:-:S04]  /*a7a0*/  LEA.HI R0, R208, R208, RZ, 0x1 ;  /* 0x000000d0d0007211 */ /* 0x000fc800078f08ff */
[----:B------:R-:W-:-:S04]  /*a7b0*/  LOP3.LUT R3, R0, 0xfffffffe, RZ, 0xc0, !PT ;  /* 0xfffffffe00037812 */ /* 0x000fc800078ec0ff */
[----:B------:R-:W-:-:S04]  /*a7c0*/  IADD3 R3, R208, -R3, RZ ;  /* 0x80000003d0037210 */ /* 0x000fc80007ffe0ff */
[----:B------:R-:W-:-:S04]  /*a7d0*/  SHF.L.U32 R3, R3, 0x1f, RZ ;  /* 0x0000001f03037819 */ /* 0x000fc800000006ff */
[----:B------:R0:W1:Y:S03]  /*a7e0*/  SYNCS.PHASECHK.TRANS64.TRYWAIT P0, [R18+URZ+0x34800], R3 ;  /* 0x03480003120075a7 */ /* 0x000066000800017f */
[----:B-1----:R-:W-:Y:S05]  /*a7f0*/  @!P0 NANOSLEEP.SYNCS 0x989680 ;  /* 0x009896800000895d */ /* 0x002fea0003900000 */
[----:B------:R-:W1:Y:S01]  /*a800*/  @!P0 SYNCS.PHASECHK.TRANS64 P0, [R18+URZ+0x34800], R3 ;  /* 0x03480003120085a7 */ /* 0x000e62000800007f */
[----:B------:R-:W-:Y:S04]  /*a810*/  BSSY B0, `(.L_x_2319) ;  /* 0x0000006000007945 */ /* 0x000fe80003800000 */
[----:B-1----:R-:W-:Y:S05]  /*a820*/  @P0 BRA `(.L_x_2320) ;  /* 0x0000000000100947 */ /* 0x002fea0003800000 */
.L_x_2321:
[----:B-1----:R1:W2:Y:S02]  /*a830*/  SYNCS.PHASECHK.TRANS64.TRYWAIT P0, [R18+URZ+0x34800], R3 ;  /* 0x03480003120075a7 */ /* 0x0022a4000800017f */
[----:B--2---:R-:W-:Y:S05]  /*a840*/  @!P0 NANOSLEEP.SYNCS 0x989680 ;  /* 0x009896800000895d */ /* 0x004fea0003900000 */
[----:B------:R-:W2:Y:S02]  /*a850*/  @!P0 SYNCS.PHASECHK.TRANS64 P0, [R18+URZ+0x34800], R3 ;  /* 0x03480003120085a7 */ /* 0x000ea4000800007f */
[----:B--2---:R-:W-:Y:S05]  /*a860*/  @!P0 BRA `(.L_x_2321) ;  /* 0xfffffffc00f08947 */ /* 0x004fea000383ffff */
.L_x_2320:
[----:B------:R-:W-:Y:S05]  /*a870*/  BSYNC B0 ;  /* 0x0000000000007941 */ /* 0x000fea0003800000 */
.L_x_2319:
[----:B------:R-:W-:Y:S05]  /*a880*/  BRA `(.L_x_2322) ;  /* 0x0000006c00147947 */ /* 0x000fea0003800000 */
.L_x_2318:
[----:B------:R-:W0:Y:S01]  /*a890*/  LDC.64 R70, c[0x0][0x3d8] ;  /* 0x0000f600ff467b82 */ /* 0x000e220000000a00 */
[----:B-----5:R-:W-:Y:S01]  /*a8a0*/  SHF.R.S32.HI R3, RZ, 0x1f, R146 ;  /* 0x0000001fff037819 */ /* 0x020fe20000011492 */
[----:B------:R-:W-:Y:S01]  /*a8b0*/  IMAD.MOV.U32 R4, RZ, RZ, R16 ;  /* 0x000000ffff047224 */ /* 0x000fe200078e0010 */
[----:B------:R-:W-:Y:S01]  /*a8c0*/  ISETP.NE.AND P4, PT, R24, RZ, PT ;  /* 0x000000ff1800720c */ /* 0x000fe20003f85270 */
[----:B------:R-:W-:Y:S01]  /*a8d0*/  IMAD.MOV.U32 R8, RZ, RZ, R22 ;  /* 0x000000ffff087224 */ /* 0x000fe200078e0016 */
[----:B------:R-:W-:Y:S02]  /*a8e0*/  SHF.R.S32.HI R5, RZ, 0x1f, R16 ;  /* 0x0000001fff057819 */ /* 0x000fe40000011410 */
[----:B------:R-:W-:Y:S01]  /*a8f0*/  SHF.R.S32.HI R9, RZ, 0x1f, R22 ;  /* 0x0000001fff097819 */ /* 0x000fe20000011416 */
[----:B------:R-:W1:Y:S01]  /*a900*/  LDC.64 R12, c[0x0][0x3e8] ;  /* 0x0000fa00ff0c7b82 */ /* 0x000e620000000a00 */
[-C--:B0-----:R-:W-:Y:S02]  /*a910*/  IMAD R0, R3, R70.reuse, RZ ;  /* 0x0000004603007224 */ /* 0x081fe400078e02ff */
[----:B------:R-:W-:-:S02]  /*a920*/  IMAD R6, R210, R70, RZ ;  /* 0x00000046d2067224 */ /* 0x000fc400078e02ff */
[----:B------:R-:W-:-:S04]  /*a930*/  IMAD.WIDE.U32 R52, R146, R70, RZ ;  /* 0x0000004692347225 */ /* 0x000fc800078e00ff */
[----:B-1----:R-:W-:Y:S01]  /*a940*/  IMAD R3, R3, R12, RZ ;  /* 0x0000000c03037224 */ /* 0x002fe200078e02ff */
[----:B------:R-:W-:Y:S01]  /*a950*/  SHF.L.U32 R72, R12, 0x6, RZ ;  /* 0x000000060c487819 */ /* 0x000fe200000006ff */
[-C--:B------:R-:W-:Y:S02]  /*a960*/  IMAD R78, R184, R71.reuse, R6 ;  /* 0x00000047b84e7224 */ /* 0x080fe400078e0206 */
[----:B------:R-:W-:Y:S01]  /*a970*/  IMAD R75, R146, R71, R0 ;  /* 0x00000047924b7224 */ /* 0x000fe200078e0200 */
[----:B------:R-:W-:Y:S01]  /*a980*/  SHF.L.U64.HI R71, R70, 0x6, R71 ;  /* 0x0000000646477819 */ /* 0x000fe20000010247 */
[----:B------:R-:W-:Y:S02]  /*a990*/  IMAD R3, R146, R13, R3 ;  /* 0x0000000d92037224 */ /* 0x000fe400078e0203 */
[----:B------:R-:W-:Y:S01]  /*a9a0*/  IMAD.WIDE.U32 R6, R184, R70, R4 ;  /* 0x00000046b8067225 */ /* 0x000fe200078e0004 */
[----:B------:R-:W-:-:S03]  /*a9b0*/  IADD3 R75, R75, R53, RZ ;  /* 0x000000354b4b7210 */ /* 0x000fc60007ffe0ff */
[----:B------:R-:W-:Y:S01]  /*a9c0*/  IMAD.WIDE.U32 R10, R184, R70, R8 ;  /* 0x00000046b80a7225 */ /* 0x000fe200078e0008 */
[----:B------:R-:W-:-:S03]  /*a9d0*/  IADD3 R74, P0, R6, R52, RZ ;  /* 0x00000034064a7210 */ /* 0x000fc60007f1e0ff */
[----:B------:R-:W-:Y:S01]  /*a9e0*/  IMAD R14, R210, R12, RZ ;  /* 0x0000000cd20e7224 */ /* 0x000fe200078e02ff */
[----:B------:R-:W-:Y:S01]  /*a9f0*/  IADD3 R68, P2, R10, R52, RZ ;  /* 0x000000340a447210 */ /* 0x000fe20007f5e0ff */
[----:B------:R-:W-:Y:S01]  /*aa00*/  IMAD.WIDE.U32 R146, R146, R12, RZ ;  /* 0x0000000c92927225 */ /* 0x000fe200078e00ff */
[C---:B------:R-:W-:Y:S02]  /*aa10*/  IADD3.X R76, R75.reuse, R7, R78, P0, !PT ;  /* 0x000000074b4c7210 */ /* 0x040fe400007fe44e */
[----:B------:R-:W-:Y:S01]  /*aa20*/  IADD3.X R78, R75, R78, R11, P2, !PT ;  /* 0x0000004e4b4e7210 */ /* 0x000fe200017fe40b */
[----:B------:R-:W-:-:S04]  /*aa30*/  IMAD.WIDE.U32 R4, R184, R12, R4 ;  /* 0x0000000cb8047225 */ /* 0x000fc800078e0004 */
[----:B------:R-:W-:Y:S01]  /*aa40*/  IMAD.WIDE.U32 R8, R184, R12, R8 ;  /* 0x0000000cb8087225 */ /* 0x000fe200078e0008 */
[----:B------:R-:W-:-:S03]  /*aa50*/  IADD3 R79, P1, R4, R146, RZ ;  /* 0x00000092044f7210 */ /* 0x000fc60007f3e0ff */
[----:B------:R-:W-:Y:S01]  /*aa60*/  IMAD R14, R184, R13, R14 ;  /* 0x0000000db80e7224 */ /* 0x000fe200078e020e */
[----:B------:R-:W-:Y:S01]  /*aa70*/  IADD3 R69, P3, R8, R146, RZ ;  /* 0x0000009208457210 */ /* 0x000fe20007f7e0ff */
[----:B------:R-:W-:Y:S02]  /*aa80*/  IMAD.IADD R77, R3, 0x1, R147 ;  /* 0x00000001034d7824 */ /* 0x000fe400078e0293 */
[----:B------:R-:W-:Y:S01]  /*aa90*/  IMAD.SHL.U32 R73, R70, 0x40, RZ ;  /* 0x0000004046497824 */ /* 0x000fe200078e00ff */
[----:B------:R-:W-:Y:S02]  /*aaa0*/  SHF.L.U64.HI R70, R12, 0x6, R13 ;  /* 0x000000060c467819 */ /* 0x000fe4000001020d */
[C---:B------:R-:W-:Y:S02]  /*aab0*/  IADD3.X R81, R77.reuse, R5, R14, P1, !PT ;  /* 0x000000054d517210 */ /* 0x040fe40000ffe40e */
[----:B------:R-:W-:Y:S01]  /*aac0*/  IADD3.X R83, R77, R14, R9, P3, !PT ;  /* 0x0000000e4d537210 */ /* 0x000fe20001ffe409 */
[----:B------:R-:W-:Y:S06]  /*aad0*/  @!P4 BRA `(.L_x_2323) ;  /* 0x000000000040c947 */ /* 0x000fec0003800000 */
        /* <DEDUP_REMOVED lines=15> */
[----:B-1----:R-:W-:Y:S05]  /*abd0*/  CALL.ABS.NOINC R14 ;  /* 0x000000000e007343 */ /* 0x002fea0003c00000 */
.L_x_2323:
[----:B------:R-:W0:Y:S01]  /*abe0*/  LDC.64 R12, c[0x0][0x3d8] ;  /* 0x0000f600ff0c7b82 */ /* 0x000e220000000a00 */
[----:B------:R-:W-:Y:S01]  /*abf0*/  SHF.R.S32.HI R3, RZ, 0x1f, R193 ;  /* 0x0000001fff037819 */ /* 0x000fe200000114c1 */
[----:B------:R-:W-:Y:S01]  /*ac00*/  ULDC.U8 UR4, c[0x0][0x3f0] ;  /* 0x0000fc0000047ab9 */ /* 0x000fe20000000000 */
[----:B------:R-:W-:Y:S01]  /*ac10*/  BSSY B0, `(.L_x_2324) ;  /* 0x0000684000007945 */ /* 0x000fe20003800000 */
[----:B------:R-:W-:-:S04]  /*ac20*/  ISETP.NE.AND P0, PT, RZ, UR4, PT ;  /* 0x00000004ff007c0c */ /* 0x000fc8000bf05270 */
[----:B------:R-:W1:Y:S01]  /*ac30*/  LDC.64 R10, c[0x0][0x3e8] ;  /* 0x0000fa00ff0a7b82 */ /* 0x000e620000000a00 */
[-C--:B0-----:R-:W-:Y:S02]  /*ac40*/  IMAD R0, R3, R12.reuse, RZ ;  /* 0x0000000c03007224 */ /* 0x081fe400078e02ff */
[----:B------:R-:W-:-:S03]  /*ac50*/  IMAD.WIDE.U32 R4, R193, R12, RZ ;  /* 0x0000000cc1047225 */ /* 0x000fc600078e00ff */
[----:B------:R-:W-:Y:S01]  /*ac60*/  SHF.L.U32 R87, R4, 0x7, RZ ;  /* 0x0000000704577819 */ /* 0x000fe200000006ff */
[-C--:B-1----:R-:W-:Y:S02]  /*ac70*/  IMAD R8, R3, R10.reuse, RZ ;  /* 0x0000000a03087224 */ /* 0x082fe400078e02ff */
[C---:B------:R-:W-:Y:S02]  /*ac80*/  IMAD R3, R193.reuse, R13, R0 ;  /* 0x0000000dc1037224 */ /* 0x040fe400078e0200 */
[----:B------:R-:W-:-:S04]  /*ac90*/  IMAD.WIDE.U32 R6, R193, R10, RZ ;  /* 0x0000000ac1067225 */ /* 0x000fc800078e00ff */
[----:B------:R-:W-:Y:S02]  /*aca0*/  IMAD R9, R193, R11, R8 ;  /* 0x0000000bc1097224 */ /* 0x000fe400078e0208 */
[----:B------:R-:W-:Y:S02]  /*acb0*/  IMAD.IADD R5, R5, 0x1, R3 ;  /* 0x0000000105057824 */ /* 0x000fe400078e0203 */
[----:B------:R-:W-:Y:S02]  /*acc0*/  IMAD R0, R193, -0x80, R192 ;  /* 0xffffff80c1007824 */ /* 0x000fe400078e02c0 */
[----:B------:R-:W-:Y:S01]  /*acd0*/  IMAD.IADD R3, R7, 0x1, R9 ;  /* 0x0000000107037824 */ /* 0x000fe200078e0209 */
[----:B------:R-:W-:Y:S01]  /*ace0*/  SHF.L.U64.HI R85, R4, 0x7, R5 ;  /* 0x0000000704557819 */ /* 0x000fe20000010205 */
[----:B------:R-:W-:Y:S01]  /*acf0*/  IMAD.SHL.U32 R82, R6, 0x80, RZ ;  /* 0x0000008006527824 */ /* 0x000fe200078e00ff */
[----:B------:R-:W-:Y:S02]  /*ad00*/  VIMNMX R8, R0, 0x80, PT ;  /* 0x0000008000087848 */ /* 0x000fe40003fe0100 */
        /* <DEDUP_REMOVED lines=31> */
[----:B------:R-:W-:-:S02]  /*af00*/  IADD3 R0, P4, R82, R79, RZ ;  /* 0x0000004f52007210 */ /* 0x000fc40007f9e0ff */
[----:B------:R-:W-:Y:S02]  /*af10*/  CS2R R66, SRZ ;  /* 0x0000000000427805 */ /* 0x000fe4000001ff00 */
[----:B------:R-:W-:Y:S02]  /*af20*/  ISETP.GE.AND P1, PT, R6, UR4, PT ;  /* 0x0000000406007c0c */ /* 0x000fe4000bf26270 */
[----:B------:R-:W-:Y:S02]  /*af30*/  CS2R R62, SRZ ;  /* 0x00000000003e7805 */ /* 0x000fe4000001ff00 */
[----:B------:R-:W-:Y:S01]  /*af40*/  LEA R6, P6, R0, UR6, 0x1 ;  /* 0x0000000600067c11 */ /* 0x000fe2000f8c08ff */
[----:B------:R-:W-:Y:S01]  /*af50*/  IMAD.X R3, R80, 0x1, R81, P4 ;  /* 0x0000000150037824 */ /* 0x000fe200020e0651 */
[----:B------:R-:W-:Y:S02]  /*af60*/  IADD3 R9, R16, 0x40, RZ ;  /* 0x0000004010097810 */ /* 0x000fe40007ffe0ff */
[----:B------:R-:W-:-:S02]  /*af70*/  CS2R R58, SRZ ;  /* 0x00000000003a7805 */ /* 0x000fc4000001ff00 */
[----:B------:R-:W-:Y:S02]  /*af80*/  ISETP.GE.AND P5, PT, R7, UR4, PT ;  /* 0x0000000407007c0c */ /* 0x000fe4000bfa6270 */
[----:B------:R-:W-:Y:S02]  /*af90*/  CS2R R56, SRZ ;  /* 0x0000000000387805 */ /* 0x000fe4000001ff00 */
[----:B------:R-:W-:Y:S02]  /*afa0*/  LEA.HI.X R7, R0, UR7, R3, 0x1, P6 ;  /* 0x0000000700077c11 */ /* 0x000fe4000b0f0c03 */
[----:B------:R-:W-:Y:S02]  /*afb0*/  CS2R R50, SRZ ;  /* 0x0000000000327805 */ /* 0x000fe4000001ff00 */
[----:B------:R-:W-:Y:S02]  /*afc0*/  ISETP.GE.AND P3, PT, R16, UR4, PT ;  /* 0x0000000410007c0c */ /* 0x000fe4000bf66270 */
[----:B------:R-:W-:-:S02]  /*afd0*/  CS2R R44, SRZ ;  /* 0x00000000002c7805 */ /* 0x000fc4000001ff00 */
[----:B------:R-:W-:Y:S02]  /*afe0*/  ISETP.GE.AND P4, PT, R9, UR4, PT ;  /* 0x0000000409007c0c */ /* 0x000fe4000bf86270 */
[----:B------:R-:W-:Y:S02]  /*aff0*/  CS2R R68, SRZ ;  /* 0x0000000000447805 */ /* 0x000fe4000001ff00 */
[----:B------:R-:W-:Y:S02]  /*b000*/  ISETP.GE.AND P6, PT, R14, UR4, PT ;  /* 0x000000040e007c0c */ /* 0x000fe4000bfc6270 */
        /* <DEDUP_REMOVED lines=17> */
.L_x_2327:
[----:B------:R-:W-:Y:S05]  /*b120*/  BSYNC B1 ;  /* 0x0000000000017941 */ /* 0x000fea0003800000 */
.L_x_2326:
        /* <DEDUP_REMOVED lines=17> */
[----:B------:R-:W-:Y:S01]  /*b240*/  ULDC UR4, c[0x0][0x3d4] ;  /* 0x0000f50000047ab9 */ /* 0x000fe20000000800 */
[----:B------:R-:W-:Y:S01]  /*b250*/  IADD3 R73, P2, P3, R74, R73, R87 ;  /* 0x000000494a497210 */ /* 0x000fe20007b5e057 */
[C---:B-1----:R-:W-:Y:S01]  /*b260*/  VIADD R5, R16.reuse, 0x20 ;  /* 0x0000002010057836 */ /* 0x042fe20000000000 */
[----:B------:R-:W-:Y:S01]  /*b270*/  IADD3 R4, R16, 0x10, RZ ;  /* 0x0000001010047810 */ /* 0x000fe20007ffe0ff */
[----:B------:R-:W-:Y:S01]  /*b280*/  ULDC.64 UR6, c[0x0][0x3c8] ;  /* 0x0000f20000067ab9 */ /* 0x000fe20000000a00 */
[----:B------:R-:W-:Y:S01]  /*b290*/  IADD3.X R3, R81, R70, R80, P4, P5 ;  /* 0x0000004651037210 */ /* 0x000fe200027ea450 */
[----:B------:R-:W-:Y:S01]  /*b2a0*/  ULDC.64 UR8, c[0x0][0x3e0] ;  /* 0x0000f80000087ab9 */ /* 0x000fe20000000a00 */
[----:B------:R-:W-:Y:S01]  /*b2b0*/  IADD3.X R0, R76, R71, R85, P2, P3 ;  /* 0x000000474c007210 */ /* 0x000fe200017e6455 */
[C---:B------:R-:W-:Y:S01]  /*b2c0*/  VIADD R7, R16.reuse, 0x30 ;  /* 0x0000003010077836 */ /* 0x040fe20000000000 */
[----:B------:R-:W-:-:S02]  /*b2d0*/  ISETP.GE.AND P5, PT, R16, UR4, PT ;  /* 0x0000000410007c0c */ /* 0x000fc4000bfa6270 */
[----:B------:R-:W-:Y:S02]  /*b2e0*/  CS2R R42, SRZ ;  /* 0x00000000002a7805 */ /* 0x000fe4000001ff00 */
[----:B------:R-:W-:Y:S02]  /*b2f0*/  ISETP.GE.AND P2, PT, R4, UR4, PT ;  /* 0x0000000404007c0c */ /* 0x000fe4000bf46270 */
[----:B------:R-:W-:Y:S02]  /*b300*/  CS2R R40, SRZ ;  /* 0x0000000000287805 */ /* 0x000fe4000001ff00 */
[----:B------:R-:W-:Y:S02]  /*b310*/  LEA R4, P3, R73, UR6, 0x1 ;  /* 0x0000000649047c11 */ /* 0x000fe4000f8608ff */
[----:B------:R-:W-:Y:S02]  /*b320*/  LEA R6, P6, R72, UR8, 0x1 ;  /* 0x0000000848067c11 */ /* 0x000fe4000f8c08ff */
[----:B------:R-:W-:-:S02]  /*b330*/  ISETP.GE.AND P4, PT, R5, UR4, PT ;  /* 0x0000000405007c0c */ /* 0x000fc4000bf86270 */
[----:B------:R-:W-:Y:S01]  /*b340*/  LEA.HI.X R5, R73, UR7, R0, 0x1, P3 ;  /* 0x0000000749057c11 */ /* 0x000fe200098f0c00 */
[----:B------:R-:W-:Y:S01]  /*b350*/  VIADD R0, R16, 0x50 ;  /* 0x0000005010007836 */ /* 0x000fe20000000000 */
[----:B------:R-:W-:Y:S02]  /*b360*/  ISETP.GE.AND P3, PT, R7, UR4, PT ;  /* 0x0000000407007c0c */ /* 0x000fe4000bf66270 */
[----:B------:R-:W-:Y:S01]  /*b370*/  LEA.HI.X R7, R72, UR9, R3, 0x1, P6 ;  /* 0x0000000948077c11 */ /* 0x000fe2000b0f0c03 */
[----:B------:R2:W5:Y:S01]  /*b380*/  @!P5 LDG.E.64 R42, desc[UR56][R4.64] ;  /* 0x00000038042ad981 */ /* 0x000562000c1e1b00 */
[----:B------:R-:W-:-:S03]  /*b390*/  IADD3 R8, R16, 0x40, RZ ;  /* 0x0000004010087810 */ /* 0x000fc60007ffe0ff */
[----:B------:R2:W5:Y:S01]  /*b3a0*/  @!P5 LDG.E.64 R40, desc[UR56][R6.64] ;  /* 0x000000380628d981 */ /* 0x000562000c1e1b00 */
[----:B------:R-:W-:Y:S02]  /*b3b0*/  ISETP.GE.AND P6, PT, R8, UR4, PT ;  /* 0x0000000408007c0c */ /* 0x000fe4000bfc6270 */
[----:B------:R-:W-:Y:S02]  /*b3c0*/  ISETP.GE.AND P5, PT, R0, UR4, PT ;  /* 0x0000000400007c0c */ /* 0x000fe4000bfa6270 */
        /* <DEDUP_REMOVED lines=20> */
.L_x_2329:
[----:B------:R-:W-:Y:S05]  /*b510*/  BSYNC B1 ;  /* 0x0000000000017941 */ /* 0x000fea0003800000 */
.L_x_2328:
[----:B------:R-:W-:Y:S01]  /*b520*/  IMAD R15, R196, 0x200, R15 ;  /* 0x00000200c40f7824 */ /* 0x000fe200078e020f */
[----:B------:R-:W-:Y:S01]  /*b530*/  LOP3.LUT P2, RZ, R215, 0x4, RZ, 0xc0, !PT ;  /* 0x00000004d7ff7812 */ /* 0x000fe2000784c0ff */
[----:B-----5:R-:W-:Y:S01]  /*b540*/  IMAD.MOV.U32 R0, RZ, RZ, R68 ;  /* 0x000000ffff007224 */ /* 0x020fe200078e0044 */
[----:B-12---:R-:W-:Y:S01]  /*b550*/  MOV R4, R64 ;  /* 0x0000004000047202 */ /* 0x006fe20000000f00 */
[----:B------:R-:W-:Y:S01]  /*b560*/  IMAD.MOV.U32 R3, RZ, RZ, R69 ;  /* 0x000000ffff037224 */ /* 0x000fe200078e0045 */
[----:B------:R-:W-:Y:S01]  /*b570*/  LEA R53, R15, R18, 0x1 ;  /* 0x000000120f357211 */ /* 0x000fe200078e08ff */
[----:B------:R-:W-:Y:S01]  /*b580*/  IMAD.MOV.U32 R6, RZ, RZ, R52 ;  /* 0x000000ffff067224 */ /* 0x000fe200078e0034 */
[----:B------:R-:W-:Y:S01]  /*b590*/  PRMT R85, R0, 0x7610, R85 ;  /* 0x0000761000557816 */ /* 0x000fe20000000055 */
[----:B------:R-:W-:Y:S01]  /*b5a0*/  IMAD.MOV.U32 R0, RZ, RZ, R65 ;  /* 0x000000ffff007224 */ /* 0x000fe200078e0041 */
[----:B------:R-:W-:Y:S01]  /*b5b0*/  PRMT R83, R4, 0x7610, R83 ;  /* 0x0000761004537816 */ /* 0x000fe20000000053 */
[----:B------:R-:W-:Y:S01]  /*b5c0*/  VIADD R5, R53, 0x10400 ;  /* 0x0001040035057836 */ /* 0x000fe20000000000 */
[----:B------:R-:W-:Y:S01]  /*b5d0*/  PRMT R84, R3, 0x7610, R84 ;  /* 0x0000761003547816 */ /* 0x000fe20000000054 */
[----:B------:R-:W-:Y:S01]  /*b5e0*/  IMAD.MOV.U32 R4, RZ, RZ, R61 ;  /* 0x000000ffff047224 */ /* 0x000fe200078e003d */
[----:B------:R-:W-:Y:S01]  /*b5f0*/  MOV R3, R60 ;  /* 0x0000003c00037202 */ /* 0x000fe20000000f00 */
[----:B------:R-:W-:Y:S01]  /*b600*/  IMAD.MOV.U32 R15, RZ, RZ, R77 ;  /* 0x000000ffff0f7224 */ /* 0x000fe200078e004d */
[----:B------:R-:W-:Y:S01]  /*b610*/  IADD3 R52, R53, 0x10440, RZ ;  /* 0x0001044035347810 */ /* 0x000fe20007ffe0ff */
[----:B------:R-:W-:Y:S01]  /*b620*/  @P2 VIADD R52, R5, 0xffffffc0 ;  /* 0xffffffc005342836 */ /* 0x000fe20000000000 */
[----:B0-----:R-:W-:Y:S01]  /*b630*/  ISETP.NE.AND P2, PT, R78, 0x1, PT ;  /* 0x000000014e00780c */ /* 0x001fe20003f45270 */
[----:B------:R-:W-:Y:S01]  /*b640*/  IMAD.MOV.U32 R7, RZ, RZ, R75 ;  /* 0x000000ffff077224 */ /* 0x000fe200078e004b */
[----:B------:R-:W-:Y:S01]  /*b650*/  PRMT R82, R82, 0x5410, R0 ;  /* 0x0000541052527816 */ /* 0x000fe20000000000 */
[----:B------:R-:W-:Y:S01]  /*b660*/  IMAD.MOV.U32 R0, RZ, RZ, R54 ;  /* 0x000000ffff007224 */ /* 0x000fe200078e0036 */
[----:B------:R-:W-:Y:S01]  /*b670*/  PRMT R80, R3, 0x5410, R4 ;  /* 0x0000541003507816 */ /* 0x000fe20000000004 */
[----:B------:R-:W-:Y:S01]  /*b680*/  IMAD.MOV.U32 R4, RZ, RZ, R49 ;  /* 0x000000ffff047224 */ /* 0x000fe200078e0031 */
[----:B------:R-:W-:Y:S01]  /*b690*/  MOV R3, R55 ;  /* 0x0000003700037202 */ /* 0x000fe20000000f00 */
[----:B------:R-:W-:Y:S01]  /*b6a0*/  IMAD.MOV.U32 R71, RZ, RZ, R57 ;  /* 0x000000ffff477224 */ /* 0x000fe200078e0039 */
[----:B------:R-:W-:Y:S01]  /*b6b0*/  MOV R70, R67 ;  /* 0x0000004300467202 */ /* 0x000fe20000000f00 */
[----:B------:R-:W-:Y:S01]  /*b6c0*/  ULDC.64 UR4, c[0x0][0x3c8] ;  /* 0x0000f20000047ab9 */ /* 0x000fe20000000a00 */
[----:B------:R-:W-:Y:S01]  /*b6d0*/  PRMT R77, R0, 0x5410, R3 ;  /* 0x00005410004d7816 */ /* 0x000fe20000000003 */
[----:B------:R-:W-:Y:S01]  /*b6e0*/  IMAD.MOV.U32 R0, RZ, RZ, R48 ;  /* 0x000000ffff007224 */ /* 0x000fe200078e0030 */
[----:B------:R-:W-:Y:S01]  /*b6f0*/  MOV R3, R46 ;  /* 0x0000002e00037202 */ /* 0x000fe20000000f00 */
[----:B------:R-:W0:Y:S01]  /*b700*/  @P2 LDC R5, c[0x0][0x430] ;  /* 0x00010c00ff052b82 */ /* 0x000e220000000800 */
[----:B------:R-:W-:Y:S01]  /*b710*/  PRMT R84, R84, 0x5410, R70 ;  /* 0x0000541054547816 */ /* 0x000fe20000000046 */
[----:B------:R-:W-:Y:S01]  /*b720*/  ULDC.64 UR6, c[0x0][0x3e0] ;  /* 0x0000f80000067ab9 */ /* 0x000fe20000000a00 */
[----:B------:R-:W-:Y:S01]  /*b730*/  PRMT R75, R0, 0x5410, R4 ;  /* 0x00005410004b7816 */ /* 0x000fe20000000004 */
[----:B------:R-:W-:Y:S01]  /*b740*/  IMAD.MOV.U32 R4, RZ, RZ, R66 ;  /* 0x000000ffff047224 */ /* 0x000fe200078e0042 */
[----:B------:R-:W-:Y:S01]  /*b750*/  PRMT R73, R3, 0x7610, R73 ;  /* 0x0000761003497816 */ /* 0x000fe20000000049 */
[----:B------:R-:W-:Y:S01]  /*b760*/  IMAD.MOV.U32 R3, RZ, RZ, R47 ;  /* 0x000000ffff037224 */ /* 0x000fe200078e002f */
[----:B------:R-:W-:Y:S01]  /*b770*/  MOV R70, R58 ;  /* 0x0000003a00467202 */ /* 0x000fe20000000f00 */
[----:B------:R-:W1:Y:S01]  /*b780*/  @P2 LDC R0, c[0x0][0x42c] ;  /* 0x00010b00ff002b82 */ /* 0x000e620000000800 */
        /* <DEDUP_REMOVED lines=9> */
[----:B------:R-:W-:Y:S01]  /*b820*/  IMAD R3, R193, 0x80, R184 ;  /* 0x00000080c1037824 */ /* 0x000fe200078e02b8 */
[----:B------:R-:W-:-:S02]  /*b830*/  MOV R14, R146 ;  /* 0x00000092000e7202 */ /* 0x000fc40000000f00 */
[----:B------:R-:W-:Y:S02]  /*b840*/  PRMT R81, R81, 0x5410, R4 ;  /* 0x0000541051517816 */ /* 0x000fe40000000004 */
[----:B------:R-:W-:Y:S02]  /*b850*/  LEA R3, R212, R3, 0x6 ;  /* 0x00000003d4037211 */ /* 0x000fe400078e30ff */
[----:B------:R-:W-:Y:S02]  /*b860*/  MOV R4, R50 ;  /* 0x0000003200047202 */ /* 0x000fe40000000f00 */
[----:B------:R-:W-:Y:S01]  /*b870*/  PRMT R79, R70, 0x5410, R71 ;  /* 0x00005410464f7816 */ /* 0x000fe20000000047 */
[----:B------:R-:W-:Y:S01]  /*b880*/  IMAD.MOV.U32 R70, RZ, RZ, R44 ;  /* 0x000000ffff467224 */ /* 0x000fe200078e002c */
[----:B------:R-:W-:Y:S01]  /*b890*/  PRMT R76, R4, 0x7610, R76 ;  /* 0x00007610044c7816 */ /* 0x000fe2000000004c */
[----:B------:R-:W-:Y:S01]  /*b8a0*/  IMAD.MOV.U32 R4, RZ, RZ, R51 ;  /* 0x000000ffff047224 */ /* 0x000fe200078e0033 */
[----:B------:R-:W-:Y:S01]  /*b8b0*/  MOV R71, R45 ;  /* 0x0000002d00477202 */ /* 0x000fe20000000f00 */
[----:B-1----:R-:W-:-:S03]  /*b8c0*/  @P2 IMAD.HI.U32 R0, R3, R0, RZ ;  /* 0x0000000003002227 */ /* 0x002fc600078e00ff */
[----:B------:R-:W-:Y:S01]  /*b8d0*/  PRMT R76, R76, 0x5410, R4 ;  /* 0x000054104c4c7816 */ /* 0x000fe20000000004 */
[----:B------:R-:W-:Y:S01]  /*b8e0*/  IMAD.MOV.U32 R4, RZ, RZ, R41 ;  /* 0x000000ffff047224 */ /* 0x000fe200078e0029 */
[----:B0-----:R-:W-:Y:S01]  /*b8f0*/  @P2 SHF.R.U32.HI R3, RZ, R5, R0 ;  /* 0x00000005ff032219 */ /* 0x001fe20000011600 */
[----:B------:R-:W-:Y:S01]  /*b900*/  IMAD.MOV.U32 R0, RZ, RZ, R40 ;  /* 0x000000ffff007224 */ /* 0x000fe200078e0028 */
[----:B------:R-:W-:Y:S01]  /*b910*/  PRMT R74, R70, 0x5410, R71 ;  /* 0x00005410464a7816 */ /* 0x000fe20000000047 */
[----:B------:R-:W-:Y:S01]  /*b920*/  IMAD.MOV.U32 R71, RZ, RZ, R39 ;  /* 0x000000ffff477224 */ /* 0x000fe200078e0027 */
[----:B------:R-:W-:Y:S01]  /*b930*/  SHF.R.S32.HI R5, RZ, 0x1f, R3 ;  /* 0x0000001fff057819 */ /* 0x000fe20000011403 */
[----:B------:R-:W-:Y:S01]  /*b940*/  IMAD.WIDE.U32 R6, R3, R12, R6 ;  /* 0x0000000c03067225 */ /* 0x000fe200078e0006 */
[----:B------:R-:W-:Y:S02]  /*b950*/  PRMT R72, R0, 0x5410, R4 ;  /* 0x0000541000487816 */ /* 0x000fe40000000004 */
[----:B------:R-:W-:Y:S01]  /*b960*/  MOV R70, R38 ;  /* 0x0000002600467202 */ /* 0x000fe20000000f00 */
[----:B------:R-:W-:-:S02]  /*b970*/  IMAD R0, R5, R12, RZ ;  /* 0x0000000c05007224 */ /* 0x000fc400078e02ff */
[-C--:B------:R-:W-:Y:S01]  /*b980*/  IMAD R4, R5, R10.reuse, RZ ;  /* 0x0000000a05047224 */ /* 0x080fe200078e02ff */
[----:B------:R-:W-:Y:S01]  /*b990*/  PRMT R70, R70, 0x5410, R71 ;  /* 0x0000541046467816 */ /* 0x000fe20000000047 */
[----:B------:R-:W-:-:S04]  /*b9a0*/  IMAD.WIDE.U32 R14, R3, R10, R14 ;  /* 0x0000000a030e7225 */ /* 0x000fc800078e000e */
[C---:B------:R-:W-:Y:S01]  /*b9b0*/  IMAD R5, R3.reuse, R13, R0 ;  /* 0x0000000d03057224 */ /* 0x040fe200078e0200 */
[----:B------:R-:W-:Y:S01]  /*b9c0*/  LEA R0, P3, R14, UR6, 0x1 ;  /* 0x000000060e007c11 */ /* 0x000fe2000f8608ff */
[----:B------:R-:W-:Y:S01]  /*b9d0*/  IMAD R3, R3, R11, R4 ;  /* 0x0000000b03037224 */ /* 0x000fe200078e0204 */
[C---:B------:R-:W-:Y:S01]  /*b9e0*/  LEA R4, P2, R6.reuse, UR4, 0x1 ;  /* 0x0000000406047c11 */ /* 0x040fe2000f8408ff */
[----:B------:R-:W-:Y:S01]  /*b9f0*/  IMAD.IADD R5, R7, 0x1, R5 ;  /* 0x0000000107057824 */ /* 0x000fe200078e0205 */
[----:B------:R-:W-:Y:S01]  /*ba00*/  UMOV UR4, 0xffffffff ;  /* 0xffffffff00047882 */ /* 0x000fe20000000000 */
[----:B------:R-:W-:Y:S01]  /*ba10*/  IMAD.IADD R3, R15, 0x1, R3 ;  /* 0x000000010f037824 */ /* 0x000fe200078e0203 */
[----:B------:R-:W-:Y:S01]  /*ba20*/  MOV R11, R33 ;  /* 0x00000021000b7202 */ /* 0x000fe20000000f00 */
[----:B------:R-:W-:Y:S01]  /*ba30*/  IMAD.MOV.U32 R10, RZ, RZ, R32 ;  /* 0x000000ffff0a7224 */ /* 0x000fe200078e0020 */
[----:B------:R-:W-:Y:S02]  /*ba40*/  LEA.HI.X R5, R6, UR5, R5, 0x1, P2 ;  /* 0x0000000506057c11 */ /* 0x000fe400090f0c05 */
[----:B------:R-:W-:-:S02]  /*ba50*/  LEA.HI.X R3, R14, UR7, R3, 0x1, P3 ;  /* 0x000000070e037c11 */ /* 0x000fc400098f0c03 */
[----:B------:R-:W-:Y:S02]  /*ba60*/  PRMT R71, R10, 0x5410, R11 ;  /* 0x000054100a477816 */ /* 0x000fe4000000000b */
[----:B------:R-:W-:Y:S01]  /*ba70*/  LEA.HI R6, R208, R208, RZ, 0x1 ;  /* 0x000000d0d0067211 */ /* 0x000fe200078f08ff */
[----:B------:R-:W-:Y:S06]  /*ba80*/  BRA.DIV UR4, `(.L_x_2330) ;  /* 0x0000016a04a87947 */ /* 0x000fec000b800000 */
.L_x_2556:
[----:B------:R-:W-:-:S03]  /*ba90*/  UMOV UR4, 0xffffffff ;  /* 0xffffffff00047882 */ /* 0x000fc60000000000 */
[----:B------:R-:W-:Y:S05]  /*baa0*/  BRA.DIV UR4, `(.L_x_2331) ;  /* 0x0000016a04c87947 */ /* 0x000fea000b800000 */
.L_x_2559:
[----:B------:R-:W-:-:S03]  /*bab0*/  UMOV UR4, 0xffffffff ;  /* 0xffffffff00047882 */ /* 0x000fc60000000000 */
[----:B------:R-:W-:Y:S05]  /*bac0*/  BRA.DIV UR4, `(.L_x_2332) ;  /* 0x0000016a04e87947 */ /* 0x000fea000b800000 */
.L_x_2562:
[----:B------:R-:W-:-:S03]  /*bad0*/  UMOV UR4, 0xffffffff ;  /* 0xffffffff00047882 */ /* 0x000fc60000000000 */
[----:B------:R-:W-:Y:S05]  /*bae0*/  BRA.DIV UR4, `(.L_x_2333) ;  /* 0x0000016e04087947 */ /* 0x000fea000b800000 */
.L_x_2565:
[----:B------:R-:W-:-:S03]  /*baf0*/  UMOV UR4, 0xffffffff ;  /* 0xffffffff00047882 */ /* 0x000fc60000000000 */
[----:B------:R-:W-:Y:S05]  /*bb00*/  BRA.DIV UR4, `(.L_x_2334) ;  /* 0x0000016e04287947 */ /* 0x000fea000b800000 */
.L_x_2568:
[----:B------:R-:W-:Y:S01]  /*bb10*/  UMOV UR4, 0xffffffff ;  /* 0xffffffff00047882 */ /* 0x000fe20000000000 */
[----:B------:R-:W-:Y:S02]  /*bb20*/  LOP3.LUT R5, R6, 0xfffffffe, RZ, 0xc0, !PT ;  /* 0xfffffffe06057812 */ /* 0x000fe400078ec0ff */
[----:B------:R-:W-:Y:S05]  /*bb30*/  BRA.DIV UR4, `(.L_x_2335) ;  /* 0x0000016e04447947 */ /* 0x000fea000b800000 */
.L_x_2571:
[----:B------:R-:W-:Y:S01]  /*bb40*/  UMOV UR4, 0xffffffff ;  /* 0xffffffff00047882 */ /* 0x000fe20000000000 */
[----:B------:R-:W-:Y:S02]  /*bb50*/  IADD3 R5, R208, -R5, RZ ;  /* 0x80000005d0057210 */ /* 0x000fe40007ffe0ff */
[----:B------:R-:W-:Y:S05]  /*bb60*/  BRA.DIV UR4, `(.L_x_2336) ;  /* 0x0000016e04607947 */ /* 0x000fea000b800000 */
.L_x_2574:
[----:B------:R-:W-:Y:S01]  /*bb70*/  UMOV UR4, 0xffffffff ;  /* 0xffffffff00047882 */ /* 0x000fe20000000000 */
[----:B------:R-:W-:Y:S02]  /*bb80*/  SHF.L.U32 R3, R5, 0x1f, RZ ;  /* 0x0000001f05037819 */ /* 0x000fe400000006ff */
[----:B------:R-:W-:Y:S05]  /*bb90*/  BRA.DIV UR4, `(.L_x_2337) ;  /* 0x0000016e047c7947 */ /* 0x000fea000b800000 */
.L_x_2577:
[----:B------:R-:W0:Y:S01]  /*bba0*/  SYNCS.PHASECHK.TRANS64.TRYWAIT P2, [R18+URZ+0x34800], R3 ;  /* 0x03480003120075a7 */ /* 0x000e22000804017f */
[----:B------:R-:W-:Y:S01]  /*bbb0*/  IMAD.MOV.U32 R6, RZ, RZ, R25 ;  /* 0x000000ffff067224 */ /* 0x000fe200078e0019 */
[----:B------:R-:W-:Y:S01]  /*bbc0*/  MOV R5, R24 ;  /* 0x0000001800057202 */ /* 0x000fe20000000f00 */
[----:B------:R-:W-:Y:S01]  /*bbd0*/  IMAD.MOV.U32 R0, RZ, RZ, R28 ;  /* 0x000000ffff007224 */ /* 0x000fe200078e001c */
[----:B------:R-:W-:Y:S01]  /*bbe0*/  MOV R7, R35 ;  /* 0x0000002300077202 */ /* 0x000fe20000000f00 */
[----:B------:R-:W-:Y:S01]  /*bbf0*/  IMAD.MOV.U32 R4, RZ, RZ, R29 ;  /* 0x000000ffff047224 */ /* 0x000fe200078e001d */
[----:B------:R-:W-:Y:S01]  /*bc00*/  PRMT R10, R5, 0x5410, R6 ;  /* 0x00005410050a7816 */ /* 0x000fe20000000006 */
[----:B------:R-:W-:Y:S01]  /*bc10*/  IMAD.MOV.U32 R5, RZ, RZ, R42 ;  /* 0x000000ffff057224 */ /* 0x000fe200078e002a */
[----:B------:R-:W-:Y:S01]  /*bc20*/  BSSY B1, `(.L_x_2338) ;  /* 0x0000015000017945 */ /* 0x000fe20003800000 */
        /* <DEDUP_REMOVED lines=17> */
[----:B------:R-:W-:Y:S02]  /*bd40*/  PRMT R11, R6, 0x5410, R7 ;  /* 0x00005410060b7816 */ /* 0x000fe40000000007 */
[----:B------:R-:W-:Y:S01]  /*bd50*/  MOV R5, R21 ;  /* 0x0000001500057202 */ /* 0x000fe20000000f00 */
[----:B0-----:R-:W-:Y:S06]  /*bd60*/  @!P2 BRA `(.L_x_2339) ;  /* 0x0000016c0030a947 */ /* 0x001fec0003800000 */
.L_x_2578:
[----:B------:R-:W-:Y:S05]  /*bd70*/  BSYNC B1 ;  /* 0x0000000000017941 */ /* 0x000fea0003800000 */
.L_x_2338:
        /* <DEDUP_REMOVED lines=18> */
[----:B------:R-:W-:Y:S01]  /*bea0*/  SHF.R.U64 R93, R66, 0x10, R67 ;  /* 0x00000010425d7819 */ /* 0x000fe20000001243 */
[--C-:B------:R-:W-:Y:S01]  /*beb0*/  HADD2.F32 R86, -RZ, R85.reuse.H1_H1 ;  /* 0x30000055ff567230 */ /* 0x100fe20000004100 */
[----:B------:R-:W-:Y:S01]  /*bec0*/  SHF.R.U32.HI R88, RZ, 0x10, R69 ;  /* 0x00000010ff587819 */ /* 0x000fe20000011645 */
[----:B------:R-:W-:Y:S01]  /*bed0*/  HADD2.F32 R87, -RZ, R85.H0_H0 ;  /* 0x20000055ff577230 */ /* 0x000fe20000004100 */
[----:B------:R-:W-:Y:S02]  /*bee0*/  SHF.R.U32.HI R66, RZ, 0x10, R67 ;  /* 0x00000010ff427819 */ /* 0x000fe40000011643 */
[----:B------:R-:W-:Y:S01]  /*bef0*/  SHF.R.U64 R91, R68, 0x10, R69 ;  /* 0x00000010445b7819 */ /* 0x000fe20000001245 */
[----:B------:R-:W-:Y:S02]  /*bf00*/  HADD2.F32 R88, -RZ, R88.H0_H0 ;  /* 0x20000058ff587230 */ /* 0x000fe40000004100 */
[----:B------:R-:W-:-:S02]  /*bf10*/  HADD2.F32 R85, -RZ, R66.H0_H0 ;  /* 0x20000042ff557230 */ /* 0x000fc40000004100 */
[--C-:B0-----:R-:W-:Y:S02]  /*bf20*/  HADD2.F32 R69, -RZ, R7.reuse.H1_H1 ;  /* 0x30000007ff457230 */ /* 0x101fe40000004100 */
[----:B------:R-:W-:Y:S02]  /*bf30*/  HADD2.F32 R68, -RZ, R7.H0_H0 ;  /* 0x20000007ff447230 */ /* 0x000fe40000004100 */
[--C-:B------:R-:W-:Y:S02]  /*bf40*/  HADD2.F32 R7, -RZ, R4.reuse.H0_H0 ;  /* 0x20000004ff077230 */ /* 0x100fe40000004100 */
[C---:B------:R-:W-:Y:S01]  /*bf50*/  FMUL.FTZ R89, R69.reuse, R88 ;  /* 0x0000005845597220 */ /* 0x040fe20000410000 */
[----:B------:R-:W-:Y:S01]  /*bf60*/  FMUL.FTZ R69, R69, R85 ;  /* 0x0000005545457220 */ /* 0x000fe20000410000 */
[----:B------:R-:W-:Y:S02]  /*bf70*/  HADD2.F32 R4, -RZ, R4.H1_H1 ;  /* 0x30000004ff047230 */ /* 0x000fe40000004100 */
[----:B------:R-:W-:-:S02]  /*bf80*/  HADD2.F32 R66, -RZ, R6.H0_H0 ;  /* 0x20000006ff427230 */ /* 0x000fc40000004100 */
[----:B------:R-:W-:Y:S01]  /*bf90*/  FFMA.FTZ R92, R68, R88, R69 ;  /* 0x00000058445c7223 */ /* 0x000fe20000010045 */
[----:B------:R-:W-:Y:S02]  /*bfa0*/  HADD2.F32 R67, -RZ, R6.H1_H1 ;  /* 0x30000006ff437230 */ /* 0x000fe40000004100 */
[----:B------:R-:W-:Y:S01]  /*bfb0*/  FMUL.FTZ R90, R4, R87 ;  /* 0x00000057045a7220 */ /* 0x000fe20000410000 */
[--C-:B------:R-:W-:Y:S02]  /*bfc0*/  HADD2.F32 R69, -RZ, R84.reuse.H0_H0 ;  /* 0x20000054ff457230 */ /* 0x100fe40000004100 */
[----:B------:R-:W-:Y:S01]  /*bfd0*/  FFMA.FTZ R89, R68, R85, -R89 ;  /* 0x0000005544597223 */ /* 0x000fe20000010859 */
[----:B------:R-:W-:Y:S02]  /*bfe0*/  HADD2.F32 R6, -RZ, R5.H0_H0 ;  /* 0x20000005ff067230 */ /* 0x000fe40000004100 */
[----:B------:R-:W-:Y:S01]  /*bff0*/  FMUL.FTZ R88, R4, R86 ;  /* 0x0000005604587220 */ /* 0x000fe20000410000 */
[----:B------:R-:W-:-:S02]  /*c000*/  HADD2.F32 R84, -RZ, R84.H1_H1 ;  /* 0x30000054ff547230 */ /* 0x000fc40000004100 */
[C---:B------:R-:W-:Y:S01]  /*c010*/  FFMA.FTZ R90, R7.reuse, R86, -R90 ;  /* 0x00000056075a7223 */ /* 0x040fe2000001085a */
[----:B------:R-:W-:Y:S02]  /*c020*/  HADD2.F32 R5, -RZ, R5.H1_H1 ;  /* 0x30000005ff057230 */ /* 0x000fe40000004100 */
[----:B------:R-:W-:Y:S01]  /*c030*/  FFMA.FTZ R87, R7, R87, R88 ;  /* 0x0000005707577223 */ /* 0x000fe20000010058 */
[----:B------:R-:W-:Y:S02]  /*c040*/  HADD2.F32 R68, -RZ, R91.H0_H0 ;  /* 0x2000005bff447230 */ /* 0x000fe40000004100 */
[CC--:B------:R-:W-:Y:S01]  /*c050*/  FMUL.FTZ R85, R67.reuse, R69.reuse ;  /* 0x0000004543557220 */ /* 0x0c0fe20000410000 */
[----:B------:R-:W-:Y:S02]  /*c060*/  HADD2.F32 R4, -RZ, R93.H0_H0 ;  /* 0x2000005dff047230 */ /* 0x000fe40000004100 */
[----:B------:R-:W-:Y:S01]  /*c070*/  FMUL.FTZ R86, R67, R84 ;  /* 0x0000005443567220 */ /* 0x000fe20000410000 */
        /* <DEDUP_REMOVED lines=11> */
.L_x_2343:
[----:B------:R-:W-:Y:S05]  /*c130*/  BSYNC B2 ;  /* 0x0000000000027941 */ /* 0x000fea0003800000 */
.L_x_2342:
        /* <DEDUP_REMOVED lines=21> */
[--C-:B------:R-:W-:Y:S02]  /*c290*/  HADD2.F32 R65, -RZ, R82.reuse.H1_H1 ;  /* 0x30000052ff417230 */ /* 0x100fe40000004100 */
[----:B------:R-:W-:Y:S01]  /*c2a0*/  FFMA.FTZ R69, R64, R67, -R69 ;  /* 0x0000004340457223 */ /* 0x000fe20000010845 */
[--C-:B------:R-:W-:Y:S02]  /*c2b0*/  HADD2.F32 R6, -RZ, R5.reuse.H0_H0 ;  /* 0x20000005ff067230 */ /* 0x100fe40000004100 */
[-C--:B------:R-:W-:Y:S01]  /*c2c0*/  FMUL.FTZ R68, R4, R66.reuse ;  /* 0x0000004204447220 */ /* 0x080fe20000410000 */
[----:B------:R-:W-:Y:S02]  /*c2d0*/  HADD2.F32 R82, -RZ, R82.H0_H0 ;  /* 0x20000052ff527230 */ /* 0x000fe40000004100 */
[----:B------:R-:W-:Y:S01]  /*c2e0*/  FFMA.FTZ R84, R7, R66, -R84 ;  /* 0x0000004207547223 */ /* 0x000fe20000010854 */
[----:B------:R-:W-:-:S02]  /*c2f0*/  HADD2.F32 R5, -RZ, R5.H1_H1 ;  /* 0x30000005ff057230 */ /* 0x000fc40000004100 */
        /* <DEDUP_REMOVED lines=16> */
.L_x_2345:
[----:B------:R-:W-:Y:S05]  /*c400*/  BSYNC B2 ;  /* 0x0000000000027941 */ /* 0x000fea0003800000 */
.L_x_2344:
[----:B------:R-:W-:Y:S04]  /*c410*/  BSSY B2, `(.L_x_2346) ;  /* 0x000002c000027945 */ /* 0x000fe80003800000 */
[----:B------:R-:W-:Y:S05]  /*c420*/  @P3 BRA `(.L_x_2347) ;  /* 0x0000000000a83947 */ /* 0x000fea0003800000 */
[----:B01----:R-:W0:Y:S01]  /*c430*/  LDS.128 R4, [R53+0x14400] ;  /* 0x0144000035047984 */ /* 0x003e220000000c00 */
        /* <DEDUP_REMOVED lines=41> */
.L_x_2347:
[----:B------:R-:W-:Y:S05]  /*c6d0*/  BSYNC B2 ;  /* 0x0000000000027941 */ /* 0x000fea0003800000 */
.L_x_2346:
[----:B------:R-:W-:Y:S04]  /*c6e0*/  BSSY B2, `(.L_x_2348) ;  /* 0x000002c000027945 */ /* 0x000fe80003800000 */
[----:B------:R-:W-:Y:S05]  /*c6f0*/  @P4 BRA `(.L_x_2349) ;  /* 0x0000000000a84947 */ /* 0x000fea0003800000 */
[----:B012---:R-:W0:Y:S01]  /*c700*/  LDS.128 R4, [R52+0x4000] ;  /* 0x0040000034047984 */ /* 0x007e220000000c00 */
        /* <DEDUP_REMOVED lines=41> */
.L_x_2349:
[----:B------:R-:W-:Y:S05]  /*c9a0*/  BSYNC B2 ;  /* 0x0000000000027941 */ /* 0x000fea0003800000 */
.L_x_2348:
[----:B------:R-:W-:Y:S04]  /*c9b0*/  BSSY B2, `(.L_x_2350) ;  /* 0x000002c000027945 */ /* 0x000fe80003800000 */
[----:B------:R-:W-:Y:S05]  /*c9c0*/  @P5 BRA `(.L_x_2351) ;  /* 0x0000000000a85947 */ /* 0x000fea0003800000 */
[----:B0123--:R-:W0:Y:S01]  /*c9d0*/  LDS.128 R4, [R53+0x18400] ;  /* 0x0184000035047984 */ /* 0x00fe220000000c00 */
        /* <DEDUP_REMOVED lines=41> */
.L_x_2351:
[----:B------:R-:W-:Y:S05]  /*cc70*/  BSYNC B2 ;  /* 0x0000000000027941 */ /* 0x000fea0003800000 */
.L_x_2350:
[----:B------:R-:W-:Y:S05]  /*cc80*/  @P6 BRA `(.L_x_2341) ;  /* 0x0000000000a86947 */ /* 0x000fea0003800000 */
[----:B01234-:R-:W0:Y:S01]  /*cc90*/  LDS.128 R4, [R52+0x8000] ;  /* 0x0080000034047984 */ /* 0x01fe220000000c00 */
        /* <DEDUP_REMOVED lines=41> */
.L_x_2341:
[----:B------:R-:W-:Y:S05]  /*cf30*/  BSYNC B1 ;  /* 0x0000000000017941 */ /* 0x000fea0003800000 */
.L_x_2340:
        /* <DEDUP_REMOVED lines=16> */
[----:B------:R-:W-:Y:S01]  /*d040*/  SHF.R.U32.HI R45, RZ, 0x10, R43 ;  /* 0x00000010ff2d7819 */ /* 0x000fe2000001162b */
[----:B------:R-:W-:Y:S01]  /*d050*/  HADD2.F32 R44, -RZ, R78.H0_H0 ;  /* 0x2000004eff2c7230 */ /* 0x000fe20000004100 */
[----:B------:R-:W-:Y:S01]  /*d060*/  SHF.R.U32.HI R47, RZ, 0x10, R41 ;  /* 0x00000010ff2f7819 */ /* 0x000fe20000011629 */
        /* <DEDUP_REMOVED lines=38> */
.L_x_2354:
[----:B------:R-:W-:Y:S05]  /*d2d0*/  BSYNC B1 ;  /* 0x0000000000017941 */ /* 0x000fea0003800000 */
.L_x_2353:
[----:B------:R-:W-:Y:S04]  /*d2e0*/  BSSY B1, `(.L_x_2355) ;  /* 0x000002c000017945 */ /* 0x000fe80003800000 */
[----:B------:R-:W-:Y:S05]  /*d2f0*/  @P1 BRA `(.L_x_2356) ;  /* 0x0000000000a81947 */ /* 0x000fea0003800000 */
[----:B0-----:R-:W0:Y:S01]  /*d300*/  LDS.128 R4, [R52+0x2000] ;  /* 0x0020000034047984 */ /* 0x001e220000000c00 */
        /* <DEDUP_REMOVED lines=41> */
.L_x_2356:
[----:B------:R-:W-:Y:S05]  /*d5a0*/  BSYNC B1 ;  /* 0x0000000000017941 */ /* 0x000fea0003800000 */
.L_x_2355:
[----:B------:R-:W-:Y:S04]  /*d5b0*/  BSSY B1, `(.L_x_2357) ;  /* 0x000002c000017945 */ /* 0x000fe80003800000 */
[----:B------:R-:W-:Y:S05]  /*d5c0*/  @P2 BRA `(.L_x_2358) ;  /* 0x0000000000a82947 */ /* 0x000fea0003800000 */
[----:B01----:R-:W0:Y:S01]  /*d5d0*/  LDS.128 R4, [R53+0x16400] ;  /* 0x0164000035047984 */ /* 0x003e220000000c00 */
[----:B------:R-:W-:Y:S01]  /*d5e0*/  SHF.R.U32.HI R38, RZ, 0x10, R33 ;  /* 0x00000010ff267819 */ /* 0x000fe20000011621 */
[--C-:B------:R-:W-:Y:S01]  /*d5f0*/  HADD2.F32 R37, -RZ, R71.reuse.H0_H0 ;  /* 0x20000047ff257230 */ /* 0x100fe20000004100 */
[--C-:B------:R-:W-:Y:S01]  /*d600*/  SHF.R.U32.HI R36, RZ, 0x10, R35.reuse ;  /* 0x00000010ff247819 */ /* 0x100fe20000011623 */
[----:B------:R-:W-:Y:S01]  /*d610*/  HADD2.F32 R71, -RZ, R71.H1_H1 ;  /* 0x30000047ff477230 */ /* 0x000fe20000004100 */
        /* <DEDUP_REMOVED lines=37> */
.L_x_2358:
[----:B------:R-:W-:Y:S05]  /*d870*/  BSYNC B1 ;  /* 0x0000000000017941 */ /* 0x000fea0003800000 */
.L_x_2357:
[----:B------:R-:W-:Y:S04]  /*d880*/  BSSY B1, `(.L_x_2359) ;  /* 0x000002c000017945 */ /* 0x000fe80003800000 */
[----:B------:R-:W-:Y:S05]  /*d890*/  @P3 BRA `(.L_x_2360) ;  /* 0x0000000000a83947 */ /* 0x000fea0003800000 */
[----:B012---:R-:W0:Y:S01]  /*d8a0*/  LDS.128 R4, [R52+0x6000] ;  /* 0x0060000034047984 */ /* 0x007e220000000c00 */
[--C-:B------:R-:W-:Y:S01]  /*d8b0*/  SHF.R.U64 R39, R30, 0x10, R31.reuse ;  /* 0x000000101e277819 */ /* 0x100fe2000000121f */
[--C-:B------:R-:W-:Y:S01]  /*d8c0*/  HADD2.F32 R30, -RZ, R13.reuse.H0_H0 ;  /* 0x2000000dff1e7230 */ /* 0x100fe20000004100 */
[----:B------:R-:W-:Y:S01]  /*d8d0*/  SHF.R.U32.HI R31, RZ, 0x10, R31 ;  /* 0x00000010ff1f7819 */ /* 0x000fe2000001161f */
[----:B------:R-:W-:Y:S01]  /*d8e0*/  HADD2.F32 R32, -RZ, R12.H0_H0 ;  /* 0x2000000cff207230 */ /* 0x000fe20000004100 */
[--C-:B------:R-:W-:Y:S01]  /*d8f0*/  SHF.R.U32.HI R33, RZ, 0x10, R29.reuse ;  /* 0x00000010ff217819 */ /* 0x100fe2000001161d */
        /* <DEDUP_REMOVED lines=14> */
[--C-:B------:R-:W-:Y:S02]  /*d9e0*/  HADD2.F32 R6, -RZ, R5.reuse.H0_H0 ;  /* 0x20000005ff067230 */ /* 0x100fe40000004100 */
[C---:B------:R-:W-:Y:S01]  /*d9f0*/  FMUL.FTZ R34, R4.reuse, R32 ;  /* 0x0000002004227220 */ /* 0x040fe20000410000 */
[----:B------:R-:W-:Y:S01]  /*da00*/  FMUL.FTZ R36, R4, R30 ;  /* 0x0000001e04247220 */ /* 0x000fe20000410000 */
[----:B------:R-:W-:Y:S02]  /*da10*/  HADD2.F32 R28, -RZ, R12.H1_H1 ;  /* 0x3000000cff1c7230 */ /* 0x000fe40000004100 */
[----:B------:R-:W-:Y:S01]  /*da20*/  FMUL.FTZ R33, R15, R13 ;  /* 0x0000000d0f217220 */ /* 0x000fe20000410000 */
[----:B------:R-:W-:-:S02]  /*da30*/  HADD2.F32 R5, -RZ, R5.H1_H1 ;  /* 0x30000005ff057230 */ /* 0x000fc40000004100 */
[C---:B------:R-:W-:Y:S01]  /*da40*/  FFMA.FTZ R34, R7.reuse, R30, -R34 ;  /* 0x0000001e07227223 */ /* 0x040fe20000010822 */
[----:B------:R-:W-:Y:S02]  /*da50*/  HADD2.F32 R12, -RZ, R37.H0_H0 ;  /* 0x20000025ff0c7230 */ /* 0x000fe40000004100 */
[----:B------:R-:W-:Y:S01]  /*da60*/  FFMA.FTZ R29, R7, R32, R36 ;  /* 0x00000020071d7223 */ /* 0x000fe20000010024 */
        /* <DEDUP_REMOVED lines=13> */
.L_x_2360:
[----:B------:R-:W-:Y:S05]  /*db40*/  BSYNC B1 ;  /* 0x0000000000017941 */ /* 0x000fea0003800000 */
.L_x_2359:
[----:B------:R-:W-:Y:S04]  /*db50*/  BSSY B1, `(.L_x_2361) ;  /* 0x000002c000017945 */ /* 0x000fe80003800000 */
[----:B------:R-:W-:Y:S05]  /*db60*/  @P4 BRA `(.L_x_2362) ;  /* 0x0000000000a84947 */ /* 0x000fea0003800000 */
[----:B0123--:R-:W0:Y:S01]  /*db70*/  LDS.128 R4, [R53+0x1a400] ;  /* 0x01a4000035047984 */ /* 0x00fe220000000c00 */
[--C-:B------:R-:W-:Y:S01]  /*db80*/  SHF.R.U64 R33, R26, 0x10, R27.reuse ;  /* 0x000000101a217819 */ /* 0x100fe2000000121b */
[----:B------:R-:W-:Y:S01]  /*db90*/  HADD2.F32 R26, -RZ, R10.H0_H0 ;  /* 0x2000000aff1a7230 */ /* 0x000fe20000004100 */
[----:B------:R-:W-:Y:S02]  /*dba0*/  SHF.R.U32.HI R12, RZ, 0x10, R27 ;  /* 0x00000010ff0c7819 */ /* 0x000fe4000001161b */
        /* <DEDUP_REMOVED lines=20> */
[----:B------:R-:W-:Y:S01]  /*dcf0*/  FMUL.FTZ R27, R13, R11 ;  /* 0x0000000b0d1b7220 */ /* 0x000fe20000410000 */
[----:B------:R-:W-:Y:S02]  /*dd00*/  HADD2.F32 R5, -RZ, R5.H1_H1 ;  /* 0x30000005ff057230 */ /* 0x000fe40000004100 */
[C---:B------:R-:W-:Y:S01]  /*dd10*/  FFMA.FTZ R28, R7.reuse, R24, -R28 ;  /* 0x00000018071c7223 */ /* 0x040fe2000001081c */
[----:B------:R-:W-:Y:S02]  /*dd20*/  HADD2.F32 R10, -RZ, R31.H0_H0 ;  /* 0x2000001fff0a7230 */ /* 0x000fe40000004100 */
[----:B------:R-:W-:Y:S01]  /*dd30*/  FFMA.FTZ R15, R7, R26, R30 ;  /* 0x0000001a070f7223 */ /* 0x000fe2000001001e */
        /* <DEDUP_REMOVED lines=13> */
.L_x_2362:
[----:B------:R-:W-:Y:S05]  /*de10*/  BSYNC B1 ;  /* 0x0000000000017941 */ /* 0x000fea0003800000 */
.L_x_2361:
        /* <DEDUP_REMOVED lines=26> */
[----:B------:R-:W-:-:S02]  /*dfc0*/  HADD2.F32 R10, -RZ, R0.H1_H1 ;  /* 0x30000000ff0a7230 */ /* 0x000fc40000004100 */
[----:B------:R-:W-:Y:S01]  /*dfd0*/  FFMA.FTZ R11, R7, R14, R24 ;  /* 0x0000000e070b7223 */ /* 0x000fe20000010018 */
[----:B------:R-:W-:Y:S02]  /*dfe0*/  HADD2.F32 R4, -RZ, R25.H0_H0 ;  /* 0x20000019ff047230 */ /* 0x000fe40000004100 */
[CC--:B------:R-:W-:Y:S01]  /*dff0*/  FMUL.FTZ R15, R9.reuse, R3.reuse ;  /* 0x00000003090f7220 */ /* 0x0c0fe20000410000 */
[----:B------:R-:W-:Y:S02]  /*e000*/  HADD2.F32 R0, -RZ, R27.H0_H0 ;  /* 0x2000001bff007230 */ /* 0x000fe40000004100 */
[----:B------:R-:W-:Y:S01]  /*e010*/  FMUL.FTZ R13, R9, R10 ;  /* 0x0000000a090d7220 */ /* 0x000fe20000410000 */
[C---:B------:R-:W-:Y:S02]  /*e020*/  FMUL.FTZ R7, R5.reuse, R4 ;  /* 0x0000000405077220 */ /* 0x040fe40000410000 */
[-C--:B------:R-:W-:Y:S01]  /*e030*/  FMUL.FTZ R9, R5, R0.reuse ;  /* 0x0000000005097220 */ /* 0x080fe20000410000 */
[----:B------:R-:W-:Y:S01]  /*e040*/  FFMA.FTZ R13, R8, R3, -R13 ;  /* 0x00000003080d7223 */ /* 0x000fe2000001080d */
[----:B------:R-:W-:Y:S01]  /*e050*/  FFMA.FTZ R5, R6, R0, -R7 ;  /* 0x0000000006057223 */ /* 0x000fe20000010807 */
[----:B------:R-:W-:Y:S01]  /*e060*/  FFMA.FTZ R8, R8, R10, R15 ;  /* 0x0000000a08087223 */ /* 0x000fe2000001000f */
[----:B------:R-:W-:Y:S01]  /*e070*/  FFMA.FTZ R0, R6, R4, R9 ;  /* 0x0000000406007223 */ /* 0x000fe20000010009 */
[----:B------:R-:W-:-:S02]  /*e080*/  F2FP.F16.F32.PACK_AB R7, R26, R21 ;  /* 0x000000151a07723e */ /* 0x000fc400000000ff */
[----:B------:R-:W-:Y:S02]  /*e090*/  F2FP.F16.F32.PACK_AB R4, R11, R20 ;  /* 0x000000140b04723e */ /* 0x000fe400000000ff */
[----:B------:R-:W-:Y:S02]  /*e0a0*/  F2FP.F16.F32.PACK_AB R6, R8, R13 ;  /* 0x0000000d0806723e */ /* 0x000fe400000000ff */
[----:B------:R-:W-:-:S05]  /*e0b0*/  F2FP.F16.F32.PACK_AB R5, R0, R5 ;  /* 0x000000050005723e */ /* 0x000fca00000000ff */
[----:B------:R0:W-:Y:S01]  /*e0c0*/  STS.128 [R52+0xa000], R4 ;  /* 0x00a0000434007388 */ /* 0x0001e20000000c00 */
[----:B------:R-:W-:Y:S05]  /*e0d0*/  BRA `(.L_x_2352) ;  /* 0x0000003000dc7947 */ /* 0x000fea0003800000 */
.L_x_2325:
[----:B------:R-:W-:Y:S01]  /*e0e0*/  IMAD.MOV.U32 R9, RZ, RZ, R77 ;  /* 0x000000ffff097224 */ /* 0x000fe200078e004d */
[-C--:B------:R-:W-:Y:S01]  /*e0f0*/  ISETP.GE.AND P0, PT, R184, R8.reuse, PT ;  /* 0x00000008b800720c */ /* 0x080fe20003f06270 */
[----:B------:R-:W0:Y:S01]  /*e100*/  LDC R77, c[0x0][0x428] ;  /* 0x00010a00ff4d7b82 */ /* 0x000e220000000800 */
[----:B------:R-:W-:Y:S01]  /*e110*/  BSSY B1, `(.L_x_2363) ;  /* 0x000003d000017945 */ /* 0x000fe20003800000 */
[----:B------:R-:W-:Y:S01]  /*e120*/  ISETP.GE.AND P1, PT, R209, R8, PT ;  /* 0x00000008d100720c */ /* 0x000fe20003f26270 */
[----:B------:R-:W-:Y:S01]  /*e130*/  IMAD.MOV.U32 R14, RZ, RZ, R52 ;  /* 0x000000ffff0e7224 */ /* 0x000fe200078e0034 */
[----:B------:R-:W-:Y:S01]  /*e140*/  MOV R15, R75 ;  /* 0x0000004b000f7202 */ /* 0x000fe20000000f00 */
[----:B------:R-:W-:Y:S01]  /*e150*/  IMAD.MOV.U32 R8, RZ, RZ, R146 ;  /* 0x000000ffff087224 */ /* 0x000fe200078e0092 */
        /* <DEDUP_REMOVED lines=56> */
.L_x_2364:
[----:B------:R-:W-:Y:S05]  /*e4e0*/  BSYNC B1 ;  /* 0x0000000000017941 */ /* 0x000fea0003800000 */
.L_x_2363:
[----:B------:R-:W-:Y:S01]  /*e4f0*/  BSSY B1, `(.L_x_2365) ;  /* 0x0000026000017945 */ /* 0x000fe20003800000 */
[----:B-----5:R-:W-:Y:S01]  /*e500*/  IMAD.MOV.U32 R74, RZ, RZ, R4 ;  /* 0x000000ffff4a7224 */ /* 0x020fe200078e0004 */
[----:B------:R-:W-:Y:S01]  /*e510*/  MOV R75, R5 ;  /* 0x00000005004b7202 */ /* 0x000fe20000000f00 */
[----:B------:R-:W-:Y:S01]  /*e520*/  IMAD.MOV.U32 R76, RZ, RZ, R6 ;  /* 0x000000ffff4c7224 */ /* 0x000fe200078e0006 */
[----:B0-----:R-:W-:Y:S01]  /*e530*/  CS2R R66, SRZ ;  /* 0x0000000000427805 */ /* 0x001fe2000001ff00 */
        /* <DEDUP_REMOVED lines=33> */
.L_x_2366:
[----:B------:R-:W-:Y:S05]  /*e750*/  BSYNC B1 ;  /* 0x0000000000017941 */ /* 0x000fea0003800000 */
.L_x_2365:
        /* <DEDUP_REMOVED lines=9> */
[----:B------:R-:W-:Y:S01]  /*e7f0*/  MOV R3, R27 ;  /* 0x0000001b00037202 */ /* 0x000fe20000000f00 */
[----:B-----5:R-:W-:Y:S01]  /*e800*/  IMAD.MOV.U32 R71, RZ, RZ, R43 ;  /* 0x000000ffff477224 */ /* 0x020fe200078e002b */
[----:B------:R-:W-:Y:S01]  /*e810*/  PRMT R89, R89, 0x5410, R74 ;  /* 0x0000541059597816 */ /* 0x000fe2000000004a */
        /* <DEDUP_REMOVED lines=17> */
[----:B------:R-:W-:-:S02]  /*e930*/  PRMT R88, R88, 0x5410, R76 ;  /* 0x0000541058587816 */ /* 0x000fc4000000004c */
[----:B------:R-:W-:Y:S02]  /*e940*/  PRMT R90, R90, 0x5410, R68 ;  /* 0x000054105a5a7816 */ /* 0x000fe40000000044 */
[----:B------:R-:W-:Y:S02]  /*e950*/  MOV R68, R36 ;  /* 0x0000002400447202 */ /* 0x000fe40000000f00 */
[----:B------:R-:W-:Y:S01]  /*e960*/  PRMT R88, R3, 0x7610, R88 ;  /* 0x0000761003587816 */ /* 0x000fe20000000058 */
[----:B------:R-:W-:Y:S01]  /*e970*/  IMAD R3, R193, 0x80, R184 ;  /* 0x00000080c1037824 */ /* 0x000fe200078e02b8 */
[----:B------:R-:W-:Y:S01]  /*e980*/  PRMT R87, R87, 0x5410, R20 ;  /* 0x0000541057577816 */ /* 0x000fe20000000014 */
[----:B------:R-:W-:Y:S01]  /*e990*/  IMAD.MOV.U32 R20, RZ, RZ, R37 ;  /* 0x000000ffff147224 */ /* 0x000fe200078e0025 */
[----:B------:R-:W-:Y:S01]  /*e9a0*/  PRMT R82, R68, 0x7610, R82 ;  /* 0x0000761044527816 */ /* 0x000fe20000000052 */
[----:B------:R-:W-:Y:S01]  /*e9b0*/  IMAD.MOV.U32 R68, RZ, RZ, R38 ;  /* 0x000000ffff447224 */ /* 0x000fe200078e0026 */
[----:B------:R-:W-:-:S02]  /*e9c0*/  LEA R3, R212, R3, 0x6 ;  /* 0x00000003d4037211 */ /* 0x000fc400078e30ff */
[----:B------:R-:W-:Y:S02]  /*e9d0*/  PRMT R82, R82, 0x5410, R20 ;  /* 0x0000541052527816 */ /* 0x000fe40000000014 */
[----:B------:R-:W-:Y:S02]  /*e9e0*/  MOV R20, R60 ;  /* 0x0000003c00147202 */ /* 0x000fe40000000f00 */
[----:B------:R-:W-:Y:S01]  /*e9f0*/  PRMT R83, R68, 0x5410, R69 ;  /* 0x0000541044537816 */ /* 0x000fe20000000045 */
[----:B-1----:R-:W-:Y:S01]  /*ea00*/  @P2 IMAD.HI.U32 R0, R3, R0, RZ ;  /* 0x0000000003002227 */ /* 0x002fe200078e00ff */
[----:B------:R-:W-:Y:S02]  /*ea10*/  PRMT R76, R20, 0x7610, R76 ;  /* 0x00007610144c7816 */ /* 0x000fe4000000004c */
[----:B------:R-:W-:Y:S01]  /*ea20*/  MOV R69, R63 ;  /* 0x0000003f00457202 */ /* 0x000fe20000000f00 */
[----:B------:R-:W-:Y:S01]  /*ea30*/  IMAD.MOV.U32 R20, RZ, RZ, R61 ;  /* 0x000000ffff147224 */ /* 0x000fe200078e003d */
[----:B0-----:R-:W-:Y:S01]  /*ea40*/  @P2 SHF.R.U32.HI R3, RZ, R21, R0 ;  /* 0x00000015ff032219 */ /* 0x001fe20000011600 */
[----:B------:R-:W-:-:S02]  /*ea50*/  IMAD.MOV.U32 R68, RZ, RZ, R62 ;  /* 0x000000ffff447224 */ /* 0x000fc400078e003e */
[----:B------:R-:W-:Y:S01]  /*ea60*/  IMAD.MOV.U32 R0, RZ, RZ, R40 ;  /* 0x000000ffff007224 */ /* 0x000fe200078e0028 */
[----:B------:R-:W-:Y:S01]  /*ea70*/  PRMT R76, R76, 0x5410, R20 ;  /* 0x000054104c4c7816 */ /* 0x000fe20000000014 */
[----:B------:R-:W-:Y:S01]  /*ea80*/  IMAD.MOV.U32 R20, RZ, RZ, R41 ;  /* 0x000000ffff147224 */ /* 0x000fe200078e0029 */
[----:B------:R-:W-:Y:S01]  /*ea90*/  PRMT R77, R68, 0x5410, R69 ;  /* 0x00005410444d7816 */ /* 0x000fe20000000045 */
[----:B------:R-:W-:Y:S01]  /*eaa0*/  IMAD.WIDE.U32 R14, R3, R12, R14 ;  /* 0x0000000c030e7225 */ /* 0x000fe200078e000e */
[----:B------:R-:W-:Y:S02]  /*eab0*/  SHF.R.S32.HI R21, RZ, 0x1f, R3 ;  /* 0x0000001fff157819 */ /* 0x000fe40000011403 */
[----:B------:R-:W-:Y:S02]  /*eac0*/  MOV R68, R42 ;  /* 0x0000002a00447202 */ /* 0x000fe40000000f00 */
[----:B------:R-:W-:Y:S01]  /*ead0*/  PRMT R69, R0, 0x5410, R20 ;  /* 0x0000541000457816 */ /* 0x000fe20000000014 */
[C---:B------:R-:W-:Y:S01]  /*eae0*/  IMAD R0, R21.reuse, R12, RZ ;  /* 0x0000000c15007224 */ /* 0x040fe200078e02ff */
[----:B------:R-:W-:Y:S01]  /*eaf0*/  PRMT R70, R68, 0x5410, R71 ;  /* 0x0000541044467816 */ /* 0x000fe20000000047 */
[----:B------:R-:W-:-:S02]  /*eb00*/  IMAD R68, R21, R10, RZ ;  /* 0x0000000a15447224 */ /* 0x000fc400078e02ff */
[C---:B------:R-:W-:Y:S01]  /*eb10*/  IMAD.WIDE.U32 R20, R3.reuse, R10, R8 ;  /* 0x0000000a03147225 */ /* 0x040fe200078e0008 */
[----:B------:R-:W-:Y:S01]  /*eb20*/  LEA R8, P2, R14, UR4, 0x1 ;  /* 0x000000040e087c11 */ /* 0x000fe2000f8408ff */
[----:B------:R-:W-:Y:S02]  /*eb30*/  UMOV UR4, 0xffffffff ;  /* 0xffffffff00047882 */ /* 0x000fe40000000000 */
[C---:B------:R-:W-:Y:S01]  /*eb40*/  IMAD R9, R3.reuse, R13, R0 ;  /* 0x0000000d03097224 */ /* 0x040fe200078e0200 */
[----:B------:R-:W-:Y:S01]  /*eb50*/  LEA R0, P3, R20, UR6, 0x1 ;  /* 0x0000000614007c11 */ /* 0x000fe2000f8608ff */
[----:B------:R-:W-:Y:S01]  /*eb60*/  IMAD R3, R3, R11, R68 ;  /* 0x0000000b03037224 */ /* 0x000fe200078e0244 */
[----:B------:R-:W-:Y:S01]  /*eb70*/  MOV R11, R45 ;  /* 0x0000002d000b7202 */ /* 0x000fe20000000f00 */
[----:B------:R-:W-:Y:S02]  /*eb80*/  IMAD.IADD R9, R15, 0x1, R9 ;  /* 0x000000010f097824 */ /* 0x000fe400078e0209 */
[----:B------:R-:W-:-:S02]  /*eb90*/  IMAD.IADD R3, R21, 0x1, R3 ;  /* 0x0000000115037824 */ /* 0x000fc400078e0203 */
[----:B------:R-:W-:Y:S01]  /*eba0*/  IMAD.MOV.U32 R10, RZ, RZ, R44 ;  /* 0x000000ffff0a7224 */ /* 0x000fe200078e002c */
[----:B------:R-:W-:Y:S02]  /*ebb0*/  LEA.HI.X R9, R14, UR5, R9, 0x1, P2 ;  /* 0x000000050e097c11 */ /* 0x000fe400090f0c09 */
[----:B------:R-:W-:Y:S02]  /*ebc0*/  LEA.HI.X R3, R20, UR7, R3, 0x1, P3 ;  /* 0x0000000714037c11 */ /* 0x000fe400098f0c03 */
[----:B------:R-:W-:Y:S02]  /*ebd0*/  PRMT R68, R10, 0x5410, R11 ;  /* 0x000054100a447816 */ /* 0x000fe4000000000b */
[----:B------:R-:W-:Y:S01]  /*ebe0*/  LEA.HI R10, R208, R208, RZ, 0x1 ;  /* 0x000000d0d00a7211 */ /* 0x000fe200078f08ff */
[----:B------:R-:W-:Y:S06]  /*ebf0*/  BRA.DIV UR4, `(.L_x_2367) ;  /* 0x0000013e04a07947 */ /* 0x000fec000b800000 */
.L_x_2581:
[----:B------:R-:W-:-:S03]  /*ec00*/  UMOV UR4, 0xffffffff ;  /* 0xffffffff00047882 */ /* 0x000fc60000000000 */
[----:B------:R-:W-:Y:S05]  /*ec10*/  BRA.DIV UR4, `(.L_x_2368) ;  /* 0x0000013e04c07947 */ /* 0x000fea000b800000 */
.L_x_2584:
[----:B------:R-:W-:-:S03]  /*ec20*/  UMOV UR4, 0xffffffff ;  /* 0xffffffff00047882 */ /* 0x000fc60000000000 */
[----:B------:R-:W-:Y:S05]  /*ec30*/  BRA.DIV UR4, `(.L_x_2369) ;  /* 0x0000013e04e07947 */ /* 0x000fea000b800000 */
.L_x_2587:
[----:B------:R-:W-:-:S03]  /*ec40*/  UMOV UR4, 0xffffffff ;  /* 0xffffffff00047882 */ /* 0x000fc60000000000 */
[----:B------:R-:W-:Y:S05]  /*ec50*/  BRA.DIV UR4, `(.L_x_2370) ;  /* 0x0000014204007947 */ /* 0x000fea000b800000 */
.L_x_2590:
[----:B------:R-:W-:-:S03]  /*ec60*/  UMOV UR4, 0xffffffff ;  /* 0xffffffff00047882 */ /* 0x000fc60000000000 */
[----:B------:R-:W-:Y:S05]  /*ec70*/  BRA.DIV UR4, `(.L_x_2371) ;  /* 0x0000014204207947 */ /* 0x000fea000b800000 */
.L_x_2593:
[----:B------:R-:W-:Y:S01]  /*ec80*/  UMOV UR4, 0xffffffff ;  /* 0xffffffff00047882 */ /* 0x000fe20000000000 */
[----:B------:R-:W-:Y:S02]  /*ec90*/  LOP3.LUT R9, R10, 0xfffffffe, RZ, 0xc0, !PT ;  /* 0xfffffffe0a097812 */ /* 0x000fe400078ec0ff */
[----:B------:R-:W-:Y:S05]  /*eca0*/  BRA.DIV UR4, `(.L_x_2372) ;  /* 0x00000142043c7947 */ /* 0x000fea000b800000 */
.L_x_2596:
[----:B------:R-:W-:Y:S01]  /*ecb0*/  UMOV UR4, 0xffffffff ;  /* 0xffffffff00047882 */ /* 0x000fe20000000000 */
[----:B------:R-:W-:Y:S02]  /*ecc0*/  IADD3 R9, R208, -R9, RZ ;  /* 0x80000009d0097210 */ /* 0x000fe40007ffe0ff */
[----:B------:R-:W-:Y:S05]  /*ecd0*/  BRA.DIV UR4, `(.L_x_2373) ;  /* 0x0000014204587947 */ /* 0x000fea000b800000 */
.L_x_2599:
[----:B------:R-:W-:Y:S01]  /*ece0*/  UMOV UR4, 0xffffffff ;  /* 0xffffffff00047882 */ /* 0x000fe20000000000 */
[----:B------:R-:W-:Y:S02]  /*ecf0*/  SHF.L.U32 R9, R9, 0x1f, RZ ;  /* 0x0000001f09097819 */ /* 0x000fe400000006ff */
[----:B------:R-:W-:Y:S05]  /*ed00*/  BRA.DIV UR4, `(.L_x_2374) ;  /* 0x0000014204747947 */ /* 0x000fea000b800000 */
.L_x_2602:
[----:B------:R-:W0:Y:S01]  /*ed10*/  SYNCS.PHASECHK.TRANS64.TRYWAIT P2, [R18+URZ+0x34800], R9 ;  /* 0x03480009120075a7 */ /* 0x000e22000804017f */
[----:B------:R-:W-:Y:S01]  /*ed20*/  IMAD.MOV.U32 R0, RZ, RZ, R46 ;  /* 0x000000ffff007224 */ /* 0x000fe200078e002e */
[----:B------:R-:W-:Y:S01]  /*ed30*/  MOV R8, R48 ;  /* 0x0000003000087202 */ /* 0x000fe20000000f00 */
[----:B------:R-:W-:Y:S01]  /*ed40*/  IMAD.MOV.U32 R3, RZ, RZ, R47 ;  /* 0x000000ffff037224 */ /* 0x000fe200078e002f */
[----:B------:R-:W-:Y:S01]  /*ed50*/  MOV R12, R57 ;  /* 0x00000039000c7202 */ /* 0x000fe20000000f00 */
[----:B------:R-:W-:Y:S01]  /*ed60*/  IMAD.MOV.U32 R10, RZ, RZ, R49 ;  /* 0x000000ffff0a7224 */ /* 0x000fe200078e0031 */
[----:B------:R-:W-:Y:S01]  /*ed70*/  BSSY B1, `(.L_x_2375) ;  /* 0x0000017000017945 */ /* 0x000fe20003800000 */
        /* <DEDUP_REMOVED lines=22> */
.L_x_2603:
[----:B------:R-:W-:Y:S05]  /*eee0*/  BSYNC B1 ;  /* 0x0000000000017941 */ /* 0x000fea0003800000 */
.L_x_2375:
        /* <DEDUP_REMOVED lines=13> */
[----:B0-----:R-:W-:Y:S02]  /*efc0*/  SHF.R.S32.HI R9, RZ, 0x1f, R10 ;  /* 0x0000001fff097819 */ /* 0x001fe4000001140a */
[----:B------:R-:W-:Y:S02]  /*efd0*/  SHF.R.U64 R102, R32, 0x10, R33 ;  /* 0x0000001020667819 */ /* 0x000fe40000001221 */
[----:B------:R-:W-:Y:S01]  /*efe0*/  LEA.HI R11, R9, R10, RZ, 0x3 ;  /* 0x0000000a090b7211 */ /* 0x000fe200078f18ff */
[----:B------:R-:W-:Y:S01]  /*eff0*/  IMAD.SHL.U32 R10, R10, 0x8, RZ ;  /* 0x000000080a0a7824 */ /* 0x000fe200078e00ff */
[----:B------:R-:W-:-:S02]  /*f000*/  LOP3.LUT R9, R8, R197, RZ, 0x3c, !PT ;  /* 0x000000c508097212 */ /* 0x000fc400078e3cff */
[--C-:B------:R-:W-:Y:S01]  /*f010*/  SHF.R.U64 R99, R4, 0x10, R5.reuse ;  /* 0x0000001004637819 */ /* 0x100fe20000001205 */
[----:B------:R-:W-:Y:S01]  /*f020*/  IMAD.SHL.U32 R11, R11, 0x400, RZ ;  /* 0x000004000b0b7824 */ /* 0x000fe200078e00ff */
[----:B------:R-:W-:Y:S02]  /*f030*/  LOP3.LUT R10, R191, 0x38, R10, 0xf8, !PT ;  /* 0x00000038bf0a7812 */ /* 0x000fe400078ef80a */
[----:B------:R-:W-:Y:S02]  /*f040*/  LEA R9, R196, R9, 0x9 ;  /* 0x00000009c4097211 */ /* 0x000fe400078e48ff */
[----:B------:R-:W-:Y:S02]  /*f050*/  LOP3.LUT R11, R11, 0x7fffe000, RZ, 0xc0, !PT ;  /* 0x7fffe0000b0b7812 */ /* 0x000fe400078ec0ff */
[----:B------:R-:W-:Y:S01]  /*f060*/  LOP3.LUT R13, R10, R197, RZ, 0x3c, !PT ;  /* 0x000000c50a0d7212 */ /* 0x000fe200078e3cff */
[----:B------:R-:W-:Y:S01]  /*f070*/  IMAD R84, R9, 0x2, R18 ;  /* 0x0000000209547824 */ /* 0x000fe200078e0212 */
[----:B------:R-:W-:Y:S01]  /*f080*/  SHF.R.U32.HI R94, RZ, 0x10, R5 ;  /* 0x00000010ff5e7819 */ /* 0x000fe20000011605 */
[----:B------:R-:W-:Y:S01]  /*f090*/  IMAD R12, R196, 0x200, R11 ;  /* 0x00000200c40c7824 */ /* 0x000fe200078e020b */
[----:B------:R-:W-:-:S02]  /*f0a0*/  SHF.R.U32.HI R93, RZ, 0x10, R33 ;  /* 0x00000010ff5d7819 */ /* 0x000fc40000011621 */
[----:B------:R-:W0:Y:S01]  /*f0b0*/  LDS.128 R8, [R84+0x10400] ;  /* 0x0104000054087984 */ /* 0x000e220000000c00 */
[----:B------:R-:W-:Y:S01]  /*f0c0*/  HADD2.F32 R94, -RZ, R94.H0_H0 ;  /* 0x2000005eff5e7230 */ /* 0x000fe20000004100 */
[----:B------:R-:W-:Y:S02]  /*f0d0*/  IADD3 R13, R12, R13, RZ ;  /* 0x0000000d0c0d7210 */ /* 0x000fe40007ffe0ff */
[--C-:B------:R-:W-:Y:S02]  /*f0e0*/  SHF.R.U64 R101, R34, 0x10, R35.reuse ;  /* 0x0000001022657819 */ /* 0x100fe40000001223 */
[----:B------:R-:W-:Y:S01]  /*f0f0*/  SHF.R.U32.HI R100, RZ, 0x10, R35 ;  /* 0x00000010ff647819 */ /* 0x000fe20000011623 */
[----:B------:R-:W-:Y:S01]  /*f100*/  IMAD R86, R13, 0x2, R18 ;  /* 0x000000020d567824 */ /* 0x000fe200078e0212 */
[--C-:B------:R-:W-:Y:S02]  /*f110*/  SHF.R.U32.HI R95, RZ, 0x10, R7.reuse ;  /* 0x00000010ff5f7819 */ /* 0x100fe40000011607 */
[----:B------:R-:W-:-:S02]  /*f120*/  SHF.R.U64 R97, R6, 0x10, R7 ;  /* 0x0000001006617819 */ /* 0x000fc40000001207 */
[----:B------:R-:W1:Y:S01]  /*f130*/  LDS.128 R12, [R86+0x10400] ;  /* 0x01040000560c7984 */ /* 0x000e620000000c00 */
[--C-:B0-----:R-:W-:Y:S02]  /*f140*/  HADD2.F32 R5, -RZ, R9.reuse.H0_H0 ;  /* 0x20000009ff057230 */ /* 0x101fe40000004100 */
[----:B------:R-:W-:Y:S02]  /*f150*/  HADD2.F32 R4, -RZ, R8.H0_H0 ;  /* 0x20000008ff047230 */ /* 0x000fe40000004100 */
[----:B------:R-:W-:Y:S02]  /*f160*/  HADD2.F32 R9, -RZ, R9.H1_H1 ;  /* 0x30000009ff097230 */ /* 0x000fe40000004100 */
[----:B------:R-:W-:Y:S02]  /*f170*/  HADD2.F32 R6, -RZ, R10.H0_H0 ;  /* 0x2000000aff067230 */ /* 0x000fe40000004100 */
        /* <DEDUP_REMOVED lines=9> */
[----:B------:R-:W-:Y:S01]  /*f210*/  FFMA.FTZ R91, R5, R91, -R90 ;  /* 0x0000005b055b7223 */ /* 0x000fe2000001085a */
[----:B------:R-:W-:-:S02]  /*f220*/  HADD2.F32 R90, -RZ, R89.H1_H1 ;  /* 0x30000059ff5a7230 */ /* 0x000fc40000004100 */
[----:B------:R-:W-:Y:S01]  /*f230*/  FFMA.FTZ R96, R5, R92, R96 ;  /* 0x0000005c05607223 */ /* 0x000fe20000010060 */
[----:B------:R-:W-:Y:S02]  /*f240*/  HADD2.F32 R89, -RZ, R89.H0_H0 ;  /* 0x20000059ff597230 */ /* 0x000fe40000004100 */
[----:B------:R-:W-:Y:S01]  /*f250*/  FMUL.FTZ R92, R33, R32 ;  /* 0x00000020215c7220 */ /* 0x000fe20000410000 */
[----:B------:R-:W-:Y:S02]  /*f260*/  HADD2.F32 R34, -RZ, R14.H0_H0 ;  /* 0x2000000eff227230 */ /* 0x000fe40000004100 */
[C---:B------:R-:W-:Y:S01]  /*f270*/  FMUL.FTZ R5, R13.reuse, R90 ;  /* 0x0000005a0d057220 */ /* 0x040fe20000410000 */
[----:B------:R-:W-:Y:S02]  /*f280*/  HADD2.F32 R33, -RZ, R88.H1_H1 ;  /* 0x30000058ff217230 */ /* 0x000fe40000004100 */
[----:B------:R-:W-:Y:S01]  /*f290*/  FMUL.FTZ R13, R13, R89 ;  /* 0x000000590d0d7220 */ /* 0x000fe20000410000 */
[----:B------:R-:W-:-:S02]  /*f2a0*/  HADD2.F32 R35, -RZ, R15.H0_H0 ;  /* 0x2000000fff237230 */ /* 0x000fc40000004100 */
[C---:B------:R-:W-:Y:S01]  /*f2b0*/  FFMA.FTZ R89, R4.reuse, R89, -R5 ;  /* 0x0000005904597223 */ /* 0x040fe20000010805 */
[----:B------:R-:W-:Y:S02]  /*f2c0*/  HADD2.F32 R5, -RZ, R88.H0_H0 ;  /* 0x20000058ff057230 */ /* 0x000fe40000004100 */
[----:B------:R-:W-:Y:S01]  /*f2d0*/  FFMA.FTZ R90, R4, R90, R13 ;  /* 0x0000005a045a7223 */ /* 0x000fe2000001000d */
[--C-:B------:R-:W-:Y:S02]  /*f2e0*/  HADD2.F32 R88, -RZ, R87.reuse.H0_H0 ;  /* 0x20000057ff587230 */ /* 0x100fe40000004100 */
[C---:B------:R-:W-:Y:S01]  /*f2f0*/  FFMA.FTZ R98, R9.reuse, R32, -R98 ;  /* 0x0000002009627223 */ /* 0x040fe20000010862 */
[----:B------:R-:W-:Y:S02]  /*f300*/  HADD2.F32 R4, -RZ, R87.H1_H1 ;  /* 0x30000057ff047230 */ /* 0x000fe40000004100 */
[----:B------:R-:W-:Y:S01]  /*f310*/  FFMA.FTZ R93, R9, R94, R92 ;  /* 0x0000005e095d7223 */ /* 0x000fe2000001005c */
[C---:B------:R-:W-:Y:S01]  /*f320*/  FMUL.FTZ R9, R34.reuse, R33 ;  /* 0x0000002122097220 */ /* 0x040fe20000410000 */
[----:B------:R-:W-:Y:S01]  /*f330*/  FMUL.FTZ R13, R34, R5 ;  /* 0x00000005220d7220 */ /* 0x000fe20000410000 */
[----:B------:R-:W-:-:S02]  /*f340*/  HADD2.F32 R15, -RZ, R15.H1_H1 ;  /* 0x3000000fff0f7230 */ /* 0x000fc40000004100 */
[C---:B------:R-:W-:Y:S01]  /*f350*/  FMUL.FTZ R92, R35.reuse, R88 ;  /* 0x00000058235c7220 */ /* 0x040fe20000410000 */
[----:B------:R-:W-:Y:S02]  /*f360*/  HADD2.F32 R34, -RZ, R95.H0_H0 ;  /* 0x2000005fff227230 */ /* 0x000fe40000004100 */
[-C--:B------:R-:W-:Y:S01]  /*f370*/  FMUL.FTZ R35, R35, R4.reuse ;  /* 0x0000000423237220 */ /* 0x080fe20000410000 */
[----:B------:R-:W-:Y:S02]  /*f380*/  HADD2.F32 R32, -RZ, R100.H0_H0 ;  /* 0x20000064ff207230 */ /* 0x000fe40000004100 */
[C---:B------:R-:W-:Y:S01]  /*f390*/  FFMA.FTZ R87, R6.reuse, R5, -R9 ;  /* 0x0000000506577223 */ /* 0x040fe20000010809 */
[----:B------:R-:W-:Y:S01]  /*f3a0*/  FFMA.FTZ R33, R6, R33, R13 ;  /* 0x0000002106217223 */ /* 0x000fe2000001000d */
[----:B------:R-:W-:Y:S01]  /*f3b0*/  FFMA.FTZ R92, R7, R4, -R92 ;  /* 0x00000004075c7223 */ /* 0x000fe2000001085c */
[----:B------:R-:W-:Y:S02]  /*f3c0*/  HADD2.F32 R12, -RZ, R12.H1_H1 ;  /* 0x3000000cff0c7230 */ /* 0x000fe40000004100 */
[----:B------:R-:W-:Y:S01]  /*f3d0*/  FMUL.FTZ R6, R15, R34 ;  /* 0x000000220f067220 */ /* 0x000fe20000410000 */
[----:B------:R-:W-:-:S02]  /*f3e0*/  HADD2.F32 R14, -RZ, R14.H1_H1 ;  /* 0x3000000eff0e7230 */ /* 0x000fc40000004100 */
[----:B------:R-:W-:Y:S01]  /*f3f0*/  FFMA.FTZ R88, R7, R88, R35 ;  /* 0x0000005807587223 */ /* 0x000fe20000010023 */
[-C--:B------:R-:W-:Y:S01]  /*f400*/  FMUL.FTZ R4, R15, R32.reuse ;  /* 0x000000200f047220 */ /* 0x080fe20000410000 */
[----:B------:R-:W-:Y:S02]  /*f410*/  HADD2.F32 R9, -RZ, R99.H0_H0 ;  /* 0x20000063ff097230 */ /* 0x000fe40000004100 */
[C---:B------:R-:W-:Y:S01]  /*f420*/  FFMA.FTZ R95, R11.reuse, R32, -R6 ;  /* 0x000000200b5f7223 */ /* 0x040fe20000010806 */
[----:B------:R-:W-:Y:S02]  /*f430*/  HADD2.F32 R13, -RZ, R97.H0_H0 ;  /* 0x20000061ff0d7230 */ /* 0x000fe40000004100 */
[----:B------:R-:W-:Y:S01]  /*f440*/  FFMA.FTZ R97, R11, R34, R4 ;  /* 0x000000220b617223 */ /* 0x000fe20000010004 */
[----:B------:R-:W-:Y:S02]  /*f450*/  HADD2.F32 R5, -RZ, R102.H0_H0 ;  /* 0x20000066ff057230 */ /* 0x000fe40000004100 */
[----:B------:R-:W-:Y:S01]  /*f460*/  FMUL.FTZ R11, R12, R9 ;  /* 0x000000090c0b7220 */ /* 0x000fe20000410000 */
[----:B------:R-:W-:-:S02]  /*f470*/  HADD2.F32 R7, -RZ, R101.H0_H0 ;  /* 0x20000065ff077230 */ /* 0x000fc40000004100 */
[----:B------:R-:W-:Y:S01]  /*f480*/  FMUL.FTZ R35, R14, R13 ;  /* 0x0000000d0e237220 */ /* 0x000fe20000410000 */
[----:B------:R-:W-:Y:S02]  /*f490*/  HADD2.F32 R8, -RZ, R8.H1_H1 ;  /* 0x30000008ff087230 */ /* 0x000fe40000004100 */
[----:B------:R-:W-:Y:S01]  /*f4a0*/  FMUL.FTZ R12, R12, R5 ;  /* 0x000000050c0c7220 */ /* 0x000fe20000410000 */
[----:B------:R-:W-:Y:S02]  /*f4b0*/  HADD2.F32 R10, -RZ, R10.H1_H1 ;  /* 0x3000000aff0a7230 */ /* 0x000fe40000004100 */
        /* <DEDUP_REMOVED lines=12> */
[----:B------:R-:W-:-:S02]  /*f580*/  F2FP.F16.F32.PACK_AB R8, R15, R90 ;  /* 0x0000005a0f08723e */ /* 0x000fc400000000ff */
[----:B------:R-:W-:-:S05]  /*f590*/  F2FP.F16.F32.PACK_AB R10, R10, R33 ;  /* 0x000000210a0a723e */ /* 0x000fca00000000ff */
[----:B------:R1:W-:Y:S02]  /*f5a0*/  STS.128 [R86+0x10400], R8 ;  /* 0x0104000856007388 */ /* 0x0003e40000000c00 */
.L_x_2380:
[----:B------:R-:W-:Y:S05]  /*f5b0*/  BSYNC B2 ;  /* 0x0000000000027941 */ /* 0x000fea0003800000 */
.L_x_2379:
[----:B------:R-:W-:Y:S04]  /*f5c0*/  BSSY B2, `(.L_x_2381) ;  /* 0x0000061000027945 */ /* 0x000fe80003800000 */
[----:B------:R-:W-:Y:S05]  /*f5d0*/  @P2 BRA `(.L_x_2382) ;  /* 0x00000004007c2947 */ /* 0x000fea0003800000 */
[----:B-1----:R-:W-:Y:S01]  /*f5e0*/  LEA.HI R4, R85, R214, RZ, 0x1d ;  /* 0x000000d655047211 */ /* 0x002fe200078fe8ff */
[----:B------:R-:W-:Y:S01]  /*f5f0*/  HADD2.F32 R34, -RZ, R82.H1_H1 ;  /* 0x30000052ff227230 */ /* 0x000fe20000004100 */
[----:B------:R-:W-:Y:S01]  /*f600*/  SHF.R.U64 R89, R36, 0x10, R37 ;  /* 0x0000001024597819 */ /* 0x000fe20000001225 */
[--C-:B------:R-:W-:Y:S01]  /*f610*/  HADD2.F32 R36, -RZ, R80.reuse.H1_H1 ;  /* 0x30000050ff247230 */ /* 0x100fe20000004100 */
[----:B------:R-:W-:Y:S01]  /*f620*/  SHF.R.S32.HI R5, RZ, 0x1f, R4 ;  /* 0x0000001fff057819 */ /* 0x000fe20000011404 */
[----:B------:R-:W-:Y:S01]  /*f630*/  HADD2.F32 R80, -RZ, R80.H0_H0 ;  /* 0x20000050ff507230 */ /* 0x000fe20000004100 */
[--C-:B------:R-:W-:Y:S01]  /*f640*/  SHF.R.U64 R86, R24, 0x10, R25.reuse ;  /* 0x0000001018567819 */ /* 0x100fe20000001219 */
[----:B------:R-:W-:Y:S01]  /*f650*/  HADD2.F32 R82, -RZ, R82.H0_H0 ;  /* 0x20000052ff527230 */ /* 0x000fe20000004100 */
[----:B------:R-:W-:Y:S01]  /*f660*/  LEA.HI R5, R5, R4, RZ, 0x3 ;  /* 0x0000000405057211 */ /* 0x000fe200078f18ff */
[----:B------:R-:W-:Y:S01]  /*f670*/  IMAD.SHL.U32 R4, R4, 0x8, RZ ;  /* 0x0000000804047824 */ /* 0x000fe200078e00ff */
[----:B------:R-:W-:-:S02]  /*f680*/  SHF.R.U32.HI R33, RZ, 0x10, R25 ;  /* 0x00000010ff217819 */ /* 0x000fc40000011619 */
[----:B------:R-:W-:Y:S02]  /*f690*/  SHF.L.U32 R5, R5, 0xa, RZ ;  /* 0x0000000a05057819 */ /* 0x000fe400000006ff */
[----:B------:R-:W-:Y:S01]  /*f6a0*/  LOP3.LUT R4, R191, 0x38, R4, 0xf8, !PT ;  /* 0x00000038bf047812 */ /* 0x000fe200078ef804 */
[----:B------:R-:W-:Y:S01]  /*f6b0*/  HADD2.F32 R33, -RZ, R33.H0_H0 ;  /* 0x20000021ff217230 */ /* 0x000fe20000004100 */
[----:B------:R-:W-:Y:S02]  /*f6c0*/  LOP3.LUT R5, R5, 0x7fffe000, RZ, 0xc0, !PT ;  /* 0x7fffe00005057812 */ /* 0x000fe400078ec0ff */
[----:B0-----:R-:W-:Y:S02]  /*f6d0*/  LOP3.LUT R9, R4, R197, RZ, 0x3c, !PT ;  /* 0x000000c504097212 */ /* 0x001fe400078e3cff */
[----:B------:R-:W-:Y:S01]  /*f6e0*/  SHF.R.U32.HI R35, RZ, 0x10, R37 ;  /* 0x00000010ff237819 */ /* 0x000fe20000011625 */
[----:B------:R-:W-:Y:S01]  /*f6f0*/  IMAD R8, R196, 0x200, R5 ;  /* 0x00000200c4087824 */ /* 0x000fe200078e0205 */
[--C-:B------:R-:W-:Y:S01]  /*f700*/  SHF.R.U64 R88, R38, 0x10, R39.reuse ;  /* 0x0000001026587819 */ /* 0x100fe20000001227 */
[----:B------:R-:W0:Y:S01]  /*f710*/  LDS.128 R4, [R222] ;  /* 0x00000000de047984 */ /* 0x000e220000000c00 */
[----:B------:R-:W-:Y:S01]  /*f720*/  SHF.R.U32.HI R87, RZ, 0x10, R39 ;  /* 0x00000010ff577819 */ /* 0x000fe20000011627 */
[----:B------:R-:W-:Y:S01]  /*f730*/  IMAD.IADD R9, R8, 0x1, R9 ;  /* 0x0000000108097824 */ /* 0x000fe200078e0209 */
[----:B------:R-:W-:-:S02]  /*f740*/  SHF.R.U64 R39, R26, 0x10, R27 ;  /* 0x000000101a277819 */ /* 0x000fc4000000121b */
[----:B------:R-:W-:Y:S02]  /*f750*/  SHF.R.U32.HI R37, RZ, 0x10, R27 ;  /* 0x00000010ff257819 */ /* 0x000fe4000001161b */
[----:B------:R-:W-:-:S05]  /*f760*/  LEA R12, R9, R18, 0x1 ;  /* 0x00000012090c7211 */ /* 0x000fca00078e08ff */
[----:B------:R-:W1:Y:S01]  /*f770*/  LDS.128 R8, [R12+0x10400] ;  /* 0x010400000c087984 */ /* 0x000e620000000c00 */
[--C-:B0-----:R-:W-:Y:S02]  /*f780*/  HADD2.F32 R13, -RZ, R5.reuse.H0_H0 ;  /* 0x20000005ff0d7230 */ /* 0x101fe40000004100 */
[----:B------:R-:W-:Y:S02]  /*f790*/  HADD2.F32 R14, -RZ, R5.H1_H1 ;  /* 0x30000005ff0e7230 */ /* 0x000fe40000004100 */
[----:B------:R-:W-:Y:S02]  /*f7a0*/  HADD2.F32 R5, -RZ, R4.H0_H0 ;  /* 0x20000004ff057230 */ /* 0x000fe40000004100 */
        /* <DEDUP_REMOVED lines=14> */
[C---:B------:R-:W-:Y:S01]  /*f890*/  FMUL.FTZ R34, R9.reuse, R80 ;  /* 0x0000005009227220 */ /* 0x040fe20000410000 */
[----:B------:R-:W-:Y:S02]  /*f8a0*/  HADD2.F32 R26, -RZ, R81.H0_H0 ;  /* 0x20000051ff1a7230 */ /* 0x000fe40000004100 */
[C---:B------:R-:W-:Y:S01]  /*f8b0*/  FFMA.FTZ R35, R14.reuse, R25, -R35 ;  /* 0x000000190e237223 */ /* 0x040fe20000010823 */
[----:B------:R-:W-:Y:S01]  /*f8c0*/  FFMA.FTZ R33, R14, R33, R13 ;  /* 0x000000210e217223 */ /* 0x000fe2000001000d */
[-C--:B------:R-:W-:Y:S01]  /*f8d0*/  FMUL.FTZ R9, R9, R82.reuse ;  /* 0x0000005209097220 */ /* 0x080fe20000410000 */
[----:B------:R-:W-:Y:S02]  /*f8e0*/  HADD2.F32 R14, -RZ, R83.H0_H0 ;  /* 0x20000053ff0e7230 */ /* 0x000fe40000004100 */
[----:B------:R-:W-:Y:S01]  /*f8f0*/  FFMA.FTZ R82, R5, R82, -R34 ;  /* 0x0000005205527223 */ /* 0x000fe20000010822 */
        /* <DEDUP_REMOVED lines=21> */
[----:B------:R-:W-:Y:S02]  /*fa50*/  HADD2.F32 R13, -RZ, R39.H0_H0 ;  /* 0x20000027ff0d7230 */ /* 0x000fe40000004100 */
[----:B------:R-:W-:Y:S01]  /*fa60*/  FFMA.FTZ R39, R7, R34, R24 ;  /* 0x0000002207277223 */ /* 0x000fe20000010018 */
        /* <DEDUP_REMOVED lines=22> */
.L_x_2382:
[----:B------:R-:W-:Y:S05]  /*fbd0*/  BSYNC B2 ;  /* 0x0000000000027941 */ /* 0x000fea0003800000 */
.L_x_2381:
[----:B------:R-:W-:Y:S05]  /*fbe0*/  @P3 BRA `(.L_x_2378) ;  /* 0x00000004007c3947 */ /* 0x000fea0003800000 */
[----:B------:R-:W-:Y:S01]  /*fbf0*/  LEA.HI R85, R85, R220, RZ, 0x1d ;  /* 0x000000dc55557211 */ /* 0x000fe200078fe8ff */
[----:B------:R-:W-:Y:S01]  /*fc00*/  HADD2.F32 R32, -RZ, R74.H1_H1 ;  /* 0x3000004aff207230 */ /* 0x000fe20000004100 */
[----:B------:R-:W-:Y:S01]  /*fc10*/  SHF.R.U64 R35, R30, 0x10, R31 ;  /* 0x000000101e237819 */ /* 0x000fe2000000121f */
[----:B------:R-:W-:Y:S01]  /*fc20*/  HADD2.F32 R30, -RZ, R76.H1_H1 ;  /* 0x3000004cff1e7230 */ /* 0x000fe20000004100 */
[----:B-12---:R-:W-:Y:S01]  /*fc30*/  SHF.R.S32.HI R4, RZ, 0x1f, R85 ;  /* 0x0000001fff047819 */ /* 0x006fe20000011455 */
[----:B------:R-:W-:Y:S01]  /*fc40*/  HADD2.F32 R74, -RZ, R74.H0_H0 ;  /* 0x2000004aff4a7230 */ /* 0x000fe20000004100 */
[----:B------:R-:W-:Y:S01]  /*fc50*/  SHF.R.U64 R39, R60, 0x10, R61 ;  /* 0x000000103c277819 */ /* 0x000fe2000000123d */
[----:B------:R-:W-:Y:S01]  /*fc60*/  HADD2.F32 R76, -RZ, R76.H0_H0 ;  /* 0x2000004cff4c7230 */ /* 0x000fe20000004100 */
[----:B------:R-:W-:Y:S01]  /*fc70*/  LEA.HI R5, R4, R85, RZ, 0x3 ;  /* 0x0000005504057211 */ /* 0x000fe200078f18ff */
[----:B------:R-:W-:Y:S01]  /*fc80*/  IMAD.SHL.U32 R4, R85, 0x8, RZ ;  /* 0x0000000855047824 */ /* 0x000fe200078e00ff */
[----:B------:R-:W-:-:S02]  /*fc90*/  SHF.R.U64 R37, R28, 0x10, R29 ;  /* 0x000000101c257819 */ /* 0x000fc4000000121d */
[----:B------:R-:W-:Y:S01]  /*fca0*/  SHF.R.U32.HI R60, RZ, 0x10, R61 ;  /* 0x00000010ff3c7819 */ /* 0x000fe2000001163d */
[----:B------:R-:W-:Y:S01]  /*fcb0*/  IMAD.SHL.U32 R5, R5, 0x400, RZ ;  /* 0x0000040005057824 */ /* 0x000fe200078e00ff */
[----:B------:R-:W-:Y:S02]  /*fcc0*/  LOP3.LUT R4, R191, 0x38, R4, 0xf8, !PT ;  /* 0x00000038bf047812 */ /* 0x000fe400078ef804 */
[----:B------:R-:W-:Y:S02]  /*fcd0*/  SHF.R.U32.HI R29, RZ, 0x10, R29 ;  /* 0x00000010ff1d7819 */ /* 0x000fe4000001161d */
[----:B------:R-:W-:Y:S02]  /*fce0*/  LOP3.LUT R5, R5, 0x7fffe000, RZ, 0xc0, !PT ;  /* 0x7fffe00005057812 */ /* 0x000fe400078ec0ff */
[----:B0-----:R-:W-:Y:S01]  /*fcf0*/  LOP3.LUT R9, R4, R197, RZ, 0x3c, !PT ;  /* 0x000000c504097212 */ /* 0x001fe200078e3cff */
[----:B------:R-:W-:Y:S01]  /*fd00*/  HADD2.F32 R29, -RZ, R29.H0_H0 ;  /* 0x2000001dff1d7230 */ /* 0x000fe20000004100 */
[----:B------:R-:W-:-:S02]  /*fd10*/  LEA R8, R196, R5, 0x9 ;  /* 0x00000005c4087211 */ /* 0x000fc400078e48ff */
[----:B------:R-:W0:Y:S01]  /*fd20*/  LDS.128 R4, [R219] ;  /* 0x00000000db047984 */ /* 0x000e220000000c00 */
[----:B------:R-:W-:Y:S02]  /*fd30*/  SHF.R.U32.HI R33, RZ, 0x10, R31 ;  /* 0x00000010ff217819 */ /* 0x000fe4000001161f */
[----:B------:R-:W-:Y:S01]  /*fd40*/  IMAD.IADD R9, R8, 0x1, R9 ;  /* 0x0000000108097824 */ /* 0x000fe200078e0209 */
[--C-:B------:R-:W-:Y:S02]  /*fd50*/  SHF.R.U64 R38, R62, 0x10, R63.reuse ;  /* 0x000000103e267819 */ /* 0x100fe4000000123f */
[----:B------:R-:W-:Y:S01]  /*fd60*/  SHF.R.U32.HI R62, RZ, 0x10, R63 ;  /* 0x00000010ff3e7819 */ /* 0x000fe2000001163f */
[----:B------:R-:W-:-:S05]  /*fd70*/  IMAD R12, R9, 0x2, R18 ;  /* 0x00000002090c7824 */ /* 0x000fca00078e0212 */
        /* <DEDUP_REMOVED lines=70> */
.L_x_2378:
[----:B------:R-:W-:Y:S05]  /*101e0*/  BSYNC B1 ;  /* 0x0000000000017941 */ /* 0x000fea0003800000 */
.L_x_2377:
[----:B------:R-:W-:Y:S05]  /*101f0*/  @P1 BRA `(.L_x_2352) ;  /* 0x0000001000941947 */ /* 0x000fea0003800000 */
[----:B------:R-:W4:Y:S01]  /*10200*/  LDC R13, c[0x0][0x3d4] ;  /* 0x0000f500ff0d7b82 */ /* 0x000f220000000800 */
[----:B------:R-:W-:Y:S01]  /*10210*/  BSSY B1, `(.L_x_2383) ;  /* 0x0000063000017945 */ /* 0x000fe20003800000 */
[-C--:B----4-:R-:W-:Y:S02]  /*10220*/  ISETP.GE.AND P0, PT, R22, R13.reuse, PT ;  /* 0x0000000d1600720c */ /* 0x090fe40003f06270 */
[-C--:B------:R-:W-:Y:S02]  /*10230*/  ISETP.GE.AND P1, PT, R186, R13.reuse, PT ;  /* 0x0000000dba00720c */ /* 0x080fe40003f26270 */
[----:B------:R-:W-:-:S09]  /*10240*/  ISETP.GE.AND P2, PT, R187, R13, PT ;  /* 0x0000000dbb00720c */ /* 0x000fd20003f46270 */
[----:B------:R-:W-:Y:S05]  /*10250*/  @P0 BRA `(.L_x_2384) ;  /* 0x0000000400780947 */ /* 0x000fea0003800000 */
[----:B-123--:R-:W-:Y:S01]  /*10260*/  LEA.HI R4, R13, R212, RZ, 0x1d ;  /* 0x000000d40d047211 */ /* 0x00efe200078fe8ff */
[--C-:B------:R-:W-:Y:S01]  /*10270*/  HADD2.F32 R31, -RZ, R78.reuse.H1_H1 ;  /* 0x3000004eff1f7230 */ /* 0x100fe20000004100 */
[----:B------:R-:W-:Y:S01]  /*10280*/  SHF.R.U64 R60, R52, 0x10, R53 ;  /* 0x00000010343c7819 */ /* 0x000fe20000001235 */
[--C-:B------:R-:W-:Y:S01]  /*10290*/  HADD2.F32 R33, -RZ, R69.reuse.H1_H1 ;  /* 0x30000045ff217230 */ /* 0x100fe20000004100 */
[----:B------:R-:W-:Y:S01]  /*102a0*/  SHF.R.S32.HI R7, RZ, 0x1f, R4 ;  /* 0x0000001fff077819 */ /* 0x000fe20000011404 */
[----:B------:R-:W-:Y:S01]  /*102b0*/  HADD2.F32 R30, -RZ, R69.H0_H0 ;  /* 0x20000045ff1e7230 */ /* 0x000fe20000004100 */
[----:B------:R-:W-:Y:S01]  /*102c0*/  SHF.L.U32 R5, R4, 0x3, RZ ;  /* 0x0000000304057819 */ /* 0x000fe200000006ff */
[----:B------:R-:W-:Y:S01]  /*102d0*/  HADD2.F32 R78, -RZ, R78.H0_H0 ;  /* 0x2000004eff4e7230 */ /* 0x000fe20000004100 */
[----:B------:R-:W-:Y:S02]  /*102e0*/  LEA.HI R7, R7, R4, RZ, 0x3 ;  /* 0x0000000407077211 */ /* 0x000fe400078f18ff */
[----:B------:R-:W-:-:S02]  /*102f0*/  LOP3.LUT R4, R190, 0x38, R5, 0xf8, !PT ;  /* 0x00000038be047812 */ /* 0x000fc400078ef805 */
[----:B------:R-:W-:Y:S01]  /*10300*/  SHF.R.U32.HI R52, RZ, 0x10, R53 ;  /* 0x00000010ff347819 */ /* 0x000fe20000011635 */
[----:B------:R-:W-:Y:S01]  /*10310*/  IMAD.SHL.U32 R7, R7, 0x400, RZ ;  /* 0x0000040007077824 */ /* 0x000fe200078e00ff */
[----:B0-----:R-:W-:Y:S02]  /*10320*/  LOP3.LUT R9, R4, R223, RZ, 0x3c, !PT ;  /* 0x000000df04097212 */ /* 0x001fe400078e3cff */
[----:B------:R-:W-:Y:S02]  /*10330*/  SHF.R.U32.HI R32, RZ, 0x10, R41 ;  /* 0x00000010ff207819 */ /* 0x000fe40000011629 */
[----:B------:R-:W-:Y:S02]  /*10340*/  LOP3.LUT R8, R7, 0x7fffe000, RZ, 0xc0, !PT ;  /* 0x7fffe00007087812 */ /* 0x000fe400078ec0ff */
[----:B------:R-:W0:Y:S01]  /*10350*/  LDS.128 R4, [R221] ;  /* 0x00000000dd047984 */ /* 0x000e220000000c00 */
[----:B------:R-:W-:Y:S01]  /*10360*/  HADD2.F32 R32, -RZ, R32.H0_H0 ;  /* 0x20000020ff207230 */ /* 0x000fe20000004100 */
[----:B------:R-:W-:-:S02]  /*10370*/  IADD3 R9, R9, R8, R198 ;  /* 0x0000000809097210 */ /* 0x000fc40007ffe0c6 */
[----:B------:R-:W-:Y:S02]  /*10380*/  SHF.R.U64 R40, R40, 0x10, R41 ;  /* 0x0000001028287819 */ /* 0x000fe40000001229 */
[----:B------:R-:W-:Y:S01]  /*10390*/  SHF.R.U64 R41, R54, 0x10, R55 ;  /* 0x0000001036297819 */ /* 0x000fe20000001237 */
[----:B------:R-:W-:Y:S01]  /*103a0*/  IMAD R12, R9, 0x2, R18 ;  /* 0x00000002090c7824 */ /* 0x000fe200078e0212 */
[----:B------:R-:W-:Y:S02]  /*103b0*/  SHF.R.U64 R39, R42, 0x10, R43 ;  /* 0x000000102a277819 */ /* 0x000fe4000000122b */
[----:B------:R-:W-:Y:S02]  /*103c0*/  SHF.R.U32.HI R54, RZ, 0x10, R55 ;  /* 0x00000010ff367819 */ /* 0x000fe40000011637 */
[----:B------:R-:W1:Y:S01]  /*103d0*/  LDS.128 R8, [R12+0x10400] ;  /* 0x010400000c087984 */ /* 0x000e620000000c00 */
[----:B------:R-:W-:Y:S01]  /*103e0*/  SHF.R.U32.HI R42, RZ, 0x10, R43 ;  /* 0x00000010ff2a7819 */ /* 0x000fe2000001162b */
        /* <DEDUP_REMOVED lines=15> */
[----:B------:R-:W-:Y:S01]  /*104e0*/  FMUL.FTZ R14, R9, R30 ;  /* 0x0000001e090e7220 */ /* 0x000fe20000410000 */
[----:B------:R-:W-:Y:S01]  /*104f0*/  FMUL.FTZ R36, R27, R26 ;  /* 0x0000001a1b247220 */ /* 0x000fe20000410000 */
[----:B------:R-:W-:Y:S01]  /*10500*/  FMUL.FTZ R31, R9, R78 ;  /* 0x0000004e091f7220 */ /* 0x000fe20000410000 */
[----:B------:R-:W-:-:S02]  /*10510*/  HADD2.F32 R28, -RZ, R10.H0_H0 ;  /* 0x2000000aff1c7230 */ /* 0x000fc40000004100 */
[C---:B------:R-:W-:Y:S01]  /*10520*/  FFMA.FTZ R34, R15.reuse, R26, -R34 ;  /* 0x0000001a0f227223 */ /* 0x040fe20000010822 */
[--C-:B------:R-:W-:Y:S02]  /*10530*/  HADD2.F32 R27, -RZ, R70.reuse.H0_H0 ;  /* 0x20000046ff1b7230 */ /* 0x100fe40000004100 */
[----:B------:R-:W-:Y:S01]  /*10540*/  FFMA.FTZ R36, R15, R32, R36 ;  /* 0x000000200f247223 */ /* 0x000fe20000010024 */
[----:B------:R-:W-:Y:S02]  /*10550*/  HADD2.F32 R9, -RZ, R79.H0_H0 ;  /* 0x2000004fff097230 */ /* 0x000fe40000004100 */
[C---:B------:R-:W-:Y:S01]  /*10560*/  FFMA.FTZ R78, R5.reuse, R78, -R14 ;  /* 0x0000004e054e7223 */ /* 0x040fe2000001080e */
[----:B------:R-:W-:Y:S02]  /*10570*/  HADD2.F32 R29, -RZ, R11.H0_H0 ;  /* 0x2000000bff1d7230 */ /* 0x000fe40000004100 */
[----:B------:R-:W-:Y:S01]  /*10580*/  FFMA.FTZ R31, R5, R30, R31 ;  /* 0x0000001e051f7223 */ /* 0x000fe2000001001f */
[----:B------:R-:W-:-:S02]  /*10590*/  HADD2.F32 R70, -RZ, R70.H1_H1 ;  /* 0x30000046ff467230 */ /* 0x000fc40000004100 */
[C---:B------:R-:W-:Y:S01]  /*105a0*/  FMUL.FTZ R5, R28.reuse, R27 ;  /* 0x0000001b1c057220 */ /* 0x040fe20000410000 */
[----:B------:R-:W-:Y:S02]  /*105b0*/  HADD2.F32 R14, -RZ, R79.H1_H1 ;  /* 0x3000004fff0e7230 */ /* 0x000fe40000004100 */
[-C--:B------:R-:W-:Y:S01]  /*105c0*/  FMUL.FTZ R15, R28, R9.reuse ;  /* 0x000000091c0f7220 */ /* 0x080fe20000410000 */
[----:B------:R-:W-:Y:S02]  /*105d0*/  HADD2.F32 R11, -RZ, R11.H1_H1 ;  /* 0x3000000bff0b7230 */ /* 0x000fe40000004100 */
[----:B------:R-:W-:Y:S01]  /*105e0*/  FMUL.FTZ R32, R29, R70 ;  /* 0x000000461d207220 */ /* 0x000fe20000410000 */
[----:B------:R-:W-:Y:S02]  /*105f0*/  HADD2.F32 R28, -RZ, R42.H0_H0 ;  /* 0x2000002aff1c7230 */ /* 0x000fe40000004100 */
[----:B------:R-:W-:Y:S01]  /*10600*/  FFMA.FTZ R30, R24, R9, -R5 ;  /* 0x00000009181e7223 */ /* 0x000fe20000010805 */
[----:B------:R-:W-:-:S02]  /*10610*/  HADD2.F32 R26, -RZ, R54.H0_H0 ;  /* 0x20000036ff1a7230 */ /* 0x000fc40000004100 */
[-C--:B------:R-:W-:Y:S01]  /*10620*/  FMUL.FTZ R29, R29, R14.reuse ;  /* 0x0000000e1d1d7220 */ /* 0x080fe20000410000 */
[----:B------:R-:W-:Y:S01]  /*10630*/  FFMA.FTZ R32, R25, R14, -R32 ;  /* 0x0000000e19207223 */ /* 0x000fe20000010820 */
[----:B------:R-:W-:Y:S01]  /*10640*/  FFMA.FTZ R24, R24, R27, R15 ;  /* 0x0000001b18187223 */ /* 0x000fe2000001000f */
[C---:B------:R-:W-:Y:S01]  /*10650*/  FMUL.FTZ R38, R11.reuse, R28 ;  /* 0x0000001c0b267220 */ /* 0x040fe20000410000 */
[----:B------:R-:W-:Y:S01]  /*10660*/  FMUL.FTZ R14, R11, R26 ;  /* 0x0000001a0b0e7220 */ /* 0x000fe20000410000 */
[----:B------:R-:W-:Y:S02]  /*10670*/  HADD2.F32 R8, -RZ, R8.H1_H1 ;  /* 0x30000008ff087230 */ /* 0x000fe40000004100 */
[----:B------:R-:W-:Y:S01]  /*10680*/  FFMA.FTZ R29, R25, R70, R29 ;  /* 0x00000046191d7223 */ /* 0x000fe2000001001d */
        /* <DEDUP_REMOVED lines=27> */
.L_x_2384:
[----:B------:R-:W-:Y:S05]  /*10840*/  BSYNC B1 ;  /* 0x0000000000017941 */ /* 0x000fea0003800000 */
.L_x_2383:
[----:B------:R-:W-:Y:S04]  /*10850*/  BSSY B1, `(.L_x_2385) ;  /* 0x0000060000017945 */ /* 0x000fe80003800000 */
[----:B------:R-:W-:Y:S05]  /*10860*/  @P1 BRA `(.L_x_2386) ;  /* 0x0000000400781947 */ /* 0x000fea0003800000 */
[----:B-1234-:R-:W-:Y:S01]  /*10870*/  LEA.HI R4, R13, R214, RZ, 0x1d ;  /* 0x000000d60d047211 */ /* 0x01efe200078fe8ff */
[----:B------:R-:W-:Y:S01]  /*10880*/  HADD2.F32 R31, -RZ, R72.H1_H1 ;  /* 0x30000048ff1f7230 */ /* 0x000fe20000004100 */
        /* <DEDUP_REMOVED lines=43> */
[----:B------:R-:W-:Y:S02]  /*10b40*/  HADD2.F32 R27, -RZ, R71.H0_H0 ;  /* 0x20000047ff1b7230 */ /* 0x000fe40000004100 */
        /* <DEDUP_REMOVED lines=48> */
.L_x_2386:
[----:B------:R-:W-:Y:S05]  /*10e50*/  BSYNC B1 ;  /* 0x0000000000017941 */ /* 0x000fea0003800000 */
.L_x_2385:
[----:B------:R-:W-:Y:S05]  /*10e60*/  @P2 BRA `(.L_x_2352) ;  /* 0x0000000400782947 */ /* 0x000fea0003800000 */
[----:B------:R-:W-:Y:S01]  /*10e70*/  LEA.HI R13, R13, R220, RZ, 0x1d ;  /* 0x000000dc0d0d7211 */ /* 0x000fe200078fe8ff */
[----:B------:R-:W-:Y:S01]  /*10e80*/  HADD2.F32 R32, -RZ, R0.H1_H1 ;  /* 0x30000000ff207230 */ /* 0x000fe20000004100 */
[----:B------:R-:W-:Y:S01]  /*10e90*/  SHF.R.U64 R38, R64, 0x10, R65 ;  /* 0x0000001040267819 */ /* 0x000fe20000001241 */
[--C-:B------:R-:W-:Y:S01]  /*10ea0*/  HADD2.F32 R30, -RZ, R20.reuse.H1_H1 ;  /* 0x30000014ff1e7230 */ /* 0x100fe20000004100 */
[----:B01234-:R-:W-:Y:S01]  /*10eb0*/  SHF.R.S32.HI R4, RZ, 0x1f, R13 ;  /* 0x0000001fff047819 */ /* 0x01ffe2000001140d */
[----:B------:R-:W-:Y:S01]  /*10ec0*/  HADD2.F32 R20, -RZ, R20.H0_H0 ;  /* 0x20000014ff147230 */ /* 0x000fe20000004100 */
[----:B------:R-:W-:Y:S02]  /*10ed0*/  SHF.L.U32 R5, R13, 0x3, RZ ;  /* 0x000000030d057819 */ /* 0x000fe400000006ff */
[----:B------:R-:W-:Y:S02]  /*10ee0*/  LEA.HI R13, R4, R13, RZ, 0x3 ;  /* 0x0000000d040d7211 */ /* 0x000fe400078f18ff */
[----:B------:R-:W-:-:S02]  /*10ef0*/  LOP3.LUT R4, R190, 0x38, R5, 0xf8, !PT ;  /* 0x00000038be047812 */ /* 0x000fc400078ef805 */
[----:B------:R-:W-:Y:S01]  /*10f00*/  SHF.R.U32.HI R64, RZ, 0x10, R65 ;  /* 0x00000010ff407819 */ /* 0x000fe20000011641 */
[----:B------:R-:W-:Y:S01]  /*10f10*/  IMAD.SHL.U32 R13, R13, 0x400, RZ ;  /* 0x000004000d0d7824 */ /* 0x000fe200078e00ff */
[----:B------:R-:W-:Y:S02]  /*10f20*/  LOP3.LUT R9, R4, R223, RZ, 0x3c, !PT ;  /* 0x000000df04097212 */ /* 0x000fe400078e3cff */
[----:B------:R-:W0:Y:S01]  /*10f30*/  LDS.128 R4, [R217] ;  /* 0x00000000d9047984 */ /* 0x000e220000000c00 */
[----:B------:R-:W-:Y:S02]  /*10f40*/  SHF.R.U32.HI R29, RZ, 0x10, R49 ;  /* 0x00000010ff1d7819 */ /* 0x000fe40000011631 */
[----:B------:R-:W-:Y:S02]  /*10f50*/  LOP3.LUT R13, R13, 0x7fffe000, RZ, 0xc0, !PT ;  /* 0x7fffe0000d0d7812 */ /* 0x000fe400078ec0ff */
[----:B------:R-:W-:Y:S01]  /*10f60*/  SHF.R.U64 R37, R66, 0x10, R67 ;  /* 0x0000001042257819 */ /* 0x000fe20000001243 */
[----:B------:R-:W-:Y:S01]  /*10f70*/  HADD2.F32 R29, -RZ, R29.H0_H0 ;  /* 0x2000001dff1d7230 */ /* 0x000fe20000004100 */
[----:B------:R-:W-:-:S02]  /*10f80*/  IADD3 R9, R9, R13, R198 ;  /* 0x0000000d09097210 */ /* 0x000fc40007ffe0c6 */
[----:B------:R-:W-:Y:S02]  /*10f90*/  SHF.R.U64 R33, R50, 0x10, R51 ;  /* 0x0000001032217819 */ /* 0x000fe40000001233 */
[----:B------:R-:W-:Y:S01]  /*10fa0*/  SHF.R.U32.HI R66, RZ, 0x10, R67 ;  /* 0x00000010ff427819 */ /* 0x000fe20000011643 */
[----:B------:R-:W-:Y:S01]  /*10fb0*/  IMAD R12, R9, 0x2, R18 ;  /* 0x00000002090c7824 */ /* 0x000fe200078e0212 */
[----:B------:R-:W-:Y:S02]  /*10fc0*/  SHF.R.U32.HI R50, RZ, 0x10, R51 ;  /* 0x00000010ff327819 */ /* 0x000fe40000011633 */
[----:B------:R-:W-:Y:S02]  /*10fd0*/  SHF.R.U64 R35, R48, 0x10, R49 ;  /* 0x0000001030237819 */ /* 0x000fe40000001231 */
        /* <DEDUP_REMOVED lines=55> */
[-C--:B------:R-:W-:Y:S01]  /*11350*/  FMUL.FTZ R8, R8, R3.reuse ;  /* 0x0000000308087220 */ /* 0x080fe20000410000 */
[----:B------:R-:W-:Y:S01]  /*11360*/  FFMA.FTZ R3, R4, R3, -R7 ;  /* 0x0000000304037223 */ /* 0x000fe20000010807 */
[-C--:B------:R-:W-:Y:S01]  /*11370*/  FMUL.FTZ R10, R10, R5.reuse ;  /* 0x000000050a0a7220 */ /* 0x080fe20000410000 */
[----:B------:R-:W-:Y:S01]  /*11380*/  FFMA.FTZ R0, R6, R5, -R15 ;  /* 0x0000000506007223 */ /* 0x000fe2000001080f */
[----:B------:R-:W-:Y:S01]  /*11390*/  FFMA.FTZ R13, R4, R9, R8 ;  /* 0x00000009040d7223 */ /* 0x000fe20000010008 */
[----:B------:R-:W-:Y:S01]  /*113a0*/  F2FP.F16.F32.PACK_AB R7, R26, R21 ;  /* 0x000000151a07723e */ /* 0x000fe200000000ff */
        /* <DEDUP_REMOVED lines=10> */
.L_x_2352:
[----:B------:R-:W-:Y:S05]  /*11450*/  BSYNC B0 ;  /* 0x0000000000007941 */ /* 0x000fea0003800000 */
.L_x_2324:
        /* <DEDUP_REMOVED lines=8> */
.L_x_2322:
[----:B------:R-:W2:Y:S02]  /*114e0*/  LDL R0, [R1+0x38] ;  /* 0x0000380001007983 */ /* 0x000ea40000100800 */
[----:B--2---:R-:W-:-:S13]  /*114f0*/  R2UR UR4, R0 ;  /* 0x00000000000472ca */ /* 0x004fda00000e0000 */
[----:B------:R-:W-:-:S04]  /*11500*/  MOV R0, UR4 ;  /* 0x0000000400007c02 */ /* 0x000fc80008000f00 */
[----:B------:R-:W-:-:S13]  /*11510*/  ISETP.NE.AND P0, PT, R0, 0x3, PT ;  /* 0x000000030000780c */ /* 0x000fda0003f05270 */
[----:B------:R-:W-:Y:S05]  /*11520*/  @!P0 BRA `(.L_x_2387) ;  /* 0x0000000000048947 */ /* 0x000fea0003800000 */
[----:B------:R-:W-:Y:S01]  /*11530*/  BPT.TRAP 0x1 ;  /* 0x000000040000795c */ /* 0x000fe20000300000 */
.L_x_2387:
[----:B01----:R-:W-:Y:S01]  /*11540*/  IMAD R3, R185, 0x8, R18 ;  /* 0x00000008b9037824 */ /* 0x003fe200078e0212 */
[----:B------:R-:W-:-:S04]  /*11550*/  SHF.L.U32 R0, R188, 0x1f, RZ ;  /* 0x0000001fbc007819 */ /* 0x000fc800000006ff */
[----:B------:R0:W1:Y:S01]  /*11560*/  SYNCS.PHASECHK.TRANS64.TRYWAIT P2, [R3+URZ+0x34830], R0 ;  /* 0x03483000030075a7 */ /* 0x000062000804017f */
[----:B------:R-:W-:Y:S05]  /*11570*/  @!P0 BRA `(.L_x_2388) ;  /* 0x0000000000048947 */ /* 0x000fea0003800000 */
[----:B------:R-:W-:Y:S01]  /*11580*/  BPT.TRAP 0x1 ;  /* 0x000000040000795c */ /* 0x000fe20000300000 */
.L_x_2388:
[----:B---34-:R-:W2:Y:S01]  /*11590*/  S2R R4, SR_TID.X ;  /* 0x0000000000047919 */ /* 0x018ea20000002100 */
[----:B------:R-:W-:Y:S01]  /*115a0*/  IMAD.MOV.U32 R151, RZ, RZ, RZ ;  /* 0x000000ffff977224 */ /* 0x000fe200078e00ff */
[----:B--2---:R-:W-:-:S04]  /*115b0*/  LOP3.LUT R4, R4, 0x7f, RZ, 0xc0, !PT ;  /* 0x0000007f04047812 */ /* 0x004fc800078ec0ff */
[----:B------:R-:W-:Y:S01]  /*115c0*/  ISETP.NE.AND P1, PT, R4, RZ, PT ;  /* 0x000000ff0400720c */ /* 0x000fe20003f25270 */
[----:B-1----:R-:W-:-:S12]  /*115d0*/  @P2 BRA `(.L_x_2389) ;  /* 0x0000000000082947 */ /* 0x002fd80003800000 */
[----:B------:R-:W1:Y:S02]  /*115e0*/  SYNCS.PHASECHK.TRANS64.TRYWAIT P2, [R3+URZ+0x34830], R0 ;  /* 0x03483000030075a7 */ /* 0x000e64000804017f */
[----:B-1----:R-:W-:Y:S05]  /*115f0*/  @!P2 BRA `(.L_x_2390) ;  /* 0x000001180074a947 */ /* 0x002fea0003800000 */
.L_x_2389:
[----:B------:R-:W-:Y:S05]  /*11600*/  WARPSYNC.ALL ;  /* 0x0000000000007948 */ /* 0x000fea0003800000 */
[----:B01----:R-:W-:Y:S01]  /*11610*/  IADD3 R0, R18, 0x1c400, RZ ;  /* 0x0001c40012007810 */ /* 0x003fe20007ffe0ff */
[----:B------:R-:W-:Y:S01]  /*11620*/  IMAD.MOV.U32 R5, RZ, RZ, 0x40000040 ;  /* 0x40000040ff057424 */ /* 0x000fe200078e00ff */
[----:B------:R-:W-:Y:S01]  /*11630*/  R2UR UR4, R2 ;  /* 0x00000000020472ca */ /* 0x000fe200000e0000 */
[----:B------:R-:W-:Y:S01]  /*11640*/  WARPGROUP.ARRIVE ;  /* 0x00000000000079c5 */ /* 0x000fe20000000000 */
[----:B------:R-:W-:Y:S01]  /*11650*/  SHF.R.U32.HI R0, RZ, 0x4, R0 ;  /* 0x00000004ff007819 */ /* 0x000fe20000011600 */
[----:B------:R-:W-:Y:S01]  /*11660*/  UMOV UR9, 0x40000040 ;  /* 0x4000004000097882 */ /* 0x000fe20000000000 */
[----:B------:R-:W-:Y:S01]  /*11670*/  R2UR UR11, R5 ;  /* 0x00000000050b72ca */ /* 0x000fe200000e0000 */
[----:B------:R-:W-:Y:S01]  /*11680*/  IMAD.MOV.U32 R7, RZ, RZ, 0x40000040 ;  /* 0x40000040ff077424 */ /* 0x000fe200078e00ff */
[----:B------:R-:W-:Y:S01]  /*11690*/  LOP3.LUT R0, R0, 0x3fff, RZ, 0xc0, !PT ;  /* 0x00003fff00007812 */ /* 0x000fe200078ec0ff */
[----:B------:R-:W-:Y:S01]  /*116a0*/  UMOV UR53, 0x40000040 ;  /* 0x4000004000357882 */ /* 0x000fe20000000000 */
[----:B------:R-:W-:Y:S01]  /*116b0*/  MOV R11, UR9 ;  /* 0x00000009000b7c02 */ /* 0x000fe20008000f00 */
[----:B------:R-:W-:Y:S01]  /*116c0*/  UMOV UR49, 0x40000040 ;  /* 0x4000004000317882 */ /* 0x000fe20000000000 */
[----:B------:R-:W-:Y:S01]  /*116d0*/  LOP3.LUT R8, R0, 0x10000, RZ, 0xfc, !PT ;  /* 0x0001000000087812 */ /* 0x000fe200078efcff */
[----:B------:R-:W-:Y:S01]  /*116e0*/  UMOV UR45, 0x40000040 ;  /* 0x40000040002d7882 */ /* 0x000fe20000000000 */
[----:B------:R-:W-:Y:S01]  /*116f0*/  UMOV UR41, 0x40000040 ;  /* 0x4000004000297882 */ /* 0x000fe20000000000 */
[----:B------:R-:W-:Y:S01]  /*11700*/  ULOP3.LUT UR4, UR4, 0x10000, URZ, 0xfc, !UPT ;  /* 0x0001000004047892 */ /* 0x000fe2000f8efc3f */
[----:B------:R-:W-:Y:S01]  /*11710*/  IMAD.MOV.U32 R5, RZ, RZ, 0x40000040 ;  /* 0x40000040ff057424 */ /* 0x000fe200078e00ff */
[----:B------:R-:W-:Y:S01]  /*11720*/  UMOV UR37, 0x40000040 ;  /* 0x4000004000257882 */ /* 0x000fe20000000000 */
[----:B------:R-:W-:Y:S01]  /*11730*/  IMAD R4, R185, 0xc00, R8 ;  /* 0x00000c00b9047824 */ /* 0x000fe200078e0208 */
[----:B------:R-:W-:Y:S01]  /*11740*/  UIADD3 UR5, UR4, 0x2, URZ ;  /* 0x0000000204057890 */ /* 0x000fe2000fffe03f */
[----:B------:R-:W-:Y:S01]  /*11750*/  @!P1 VIADD R3, R3, 0x34840 ;  /* 0x0003484003039836 */ /* 0x000fe20000000000 */
[----:B------:R-:W-:Y:S01]  /*11760*/  UIADD3 UR52, UR4, 0x406, URZ ;  /* 0x0000040604347890 */ /* 0x000fe2000fffe03f */
[C---:B------:R-:W-:Y:S01]  /*11770*/  VIADD R6, R4.reuse, 0x2 ;  /* 0x0000000204067836 */ /* 0x040fe20000000000 */
[----:B------:R-:W-:Y:S01]  /*11780*/  R2UR UR10, R4 ;  /* 0x00000000040a72ca */ /* 0x000fe200000e0000 */
[----:B------:R-:W-:Y:S01]  /*11790*/  UMOV UR8, UR4 ;  /* 0x0000000400087c82 */ /* 0x000fe20008000000 */
[----:B------:R-:W-:Y:S01]  /*117a0*/  UIADD3 UR48, UR4, 0x800, URZ ;  /* 0x0000080004307890 */ /* 0x000fe2000fffe03f */
[----:B------:R-:W-:Y:S01]  /*117b0*/  IMAD.U32 R10, RZ, RZ, UR8 ;  /* 0x00000008ff0a7e24 */ /* 0x000fe2000f8e00ff */
[----:B------:R-:W-:Y:S01]  /*117c0*/  UIADD3 UR44, UR4, 0x802, URZ ;  /* 0x00000802042c7890 */ /* 0x000fe2000fffe03f */
[----:B------:R-:W-:Y:S01]  /*117d0*/  R2UR UR39, R5 ;  /* 0x00000000052772ca */ /* 0x000fe200000e0000 */
[----:B------:R-:W-:Y:S01]  /*117e0*/  UIADD3 UR40, UR4, 0x804, URZ ;  /* 0x0000080404287890 */ /* 0x000fe2000fffe03f */
[----:B------:R-:W-:Y:S01]  /*117f0*/  IMAD.MOV.U32 R5, RZ, RZ, -0x80 ;  /* 0xffffff80ff057424 */ /* 0x000fe200078e00ff */
[----:B------:R0:W-:Y:S01]  /*11800*/  STL.64 [R1+0x30], R10 ;  /* 0x0000300a01007387 */ /* 0x0001e20000100a00 */
[----:B------:R-:W-:Y:S01]  /*11810*/  UIADD3 UR36, UR4, 0x806, URZ ;  /* 0x0000080604247890 */ /* 0x000fe2000fffe03f */
[----:B------:R-:W-:Y:S01]  /*11820*/  @!P1 PRMT R3, RZ, 0x654, R3 ;  /* 0x00000654ff039816 */ /* 0x000fe20000000003 */
[----:B------:R-:W-:Y:S01]  /*11830*/  IMAD R0, R150, R5, 0x80 ;  /* 0x0000008096007424 */ /* 0x000fe200078e0205 */
[----:B------:R-:W-:Y:S01]  /*11840*/  BSSY B0, `(.L_x_2391) ;  /* 0x000056e000007945 */ /* 0x000fe20003800000 */
[----:B------:R-:W-:Y:S01]  /*11850*/  HGMMA.64x128x16.F32 R24, gdesc[UR8], RZ, !UPT, gsb0 ;  /* 0x01e00000081879f0 */ /* 0x000fe2000c0008ff */
        /* <DEDUP_REMOVED lines=9> */
[----:B------:R-:W-:Y:S01]  /*118f0*/  IADD3 R5, R195, R0, RZ ;  /* 0x00000000c3057210 */ /* 0x000fe20007ffe0ff */
[--C-:B------:R-:W-:Y:S01]  /*11900*/  IMAD.MOV.U32 R149, RZ, RZ, R151.reuse ;  /* 0x000000ffff957224 */ /* 0x100fe200078e0097 */
[-C--:B------:R-:W-:Y:S01]  /*11910*/  MOV R147, R151.reuse ;  /* 0x0000009700937202 */ /* 0x080fe20000000f00 */
[----:B------:R-:W-:Y:S01]  /*11920*/  IMAD.MOV.U32 R148, RZ, RZ, R151 ;  /* 0x000000ffff947224 */ /* 0x000fe200078e0097 */
[----:B------:R0:W-:Y:S01]  /*11930*/  STL.64 [R1+0x28], R10 ;  /* 0x0000280a01007387 */ /* 0x0001e20000100a00 */
[----:B------:R-:W-:Y:S01]  /*11940*/  IMAD R2, R202, -0x2, R5 ;  /* 0xfffffffeca027824 */ /* 0x000fe200078e0205 */
[-C--:B------:R-:W-:Y:S01]  /*11950*/  MOV R144, R151.reuse ;  /* 0x0000009700907202 */ /* 0x080fe20000000f00 */
[--C-:B-----5:R-:W-:Y:S01]  /*11960*/  IMAD.MOV.U32 R146, RZ, RZ, R151.reuse ;  /* 0x000000ffff927224 */ /* 0x120fe200078e0097 */
[-C--:B------:R-:W-:Y:S01]  /*11970*/  MOV R141, R151.reuse ;  /* 0x00000097008d7202 */ /* 0x080fe20000000f00 */
[--C-:B------:R-:W-:Y:S01]  /*11980*/  IMAD.MOV.U32 R145, RZ, RZ, R151.reuse ;  /* 0x000000ffff917224 */ /* 0x100fe200078e0097 */
        /* <DEDUP_REMOVED lines=104> */
[----:B0-----:R-:W-:Y:S01]  /*12010*/  MOV R11, UR9 ;  /* 0x00000009000b7c02 */ /* 0x001fe20008000f00 */
[----:B------:R-:W-:Y:S02]  /*12020*/  IMAD.MOV.U32 R7, RZ, RZ, 0x40000040 ;  /* 0x40000040ff077424 */ /* 0x000fe400078e00ff */
[----:B------:R-:W-:Y:S01]  /*12030*/  IMAD.U32 R10, RZ, RZ, UR8 ;  /* 0x00000008ff0a7e24 */ /* 0x000fe2000f8e00ff */
[----:B------:R-:W-:-:S02]  /*12040*/  R2UR UR54, R6 ;  /* 0x00000000063672ca */ /* 0x000fc400000e0000 */
[----:B------:R-:W-:Y:S01]  /*12050*/  R2UR UR55, R7 ;  /* 0x00000000073772ca */ /* 0x000fe200000e0000 */
[----:B------:R-:W-:Y:S01]  /*12060*/  IMAD.MOV.U32 R7, RZ, RZ, 0x40000040 ;  /* 0x40000040ff077424 */ /* 0x000fe200078e00ff */
[----:B------:R-:W-:Y:S01]  /*12070*/  IADD3 R6, R4, 0x800, RZ ;  /* 0x0000080004067810 */ /* 0x000fe20007ffe0ff */
[----:B------:R0:W-:Y:S03]  /*12080*/  STL.64 [R1], R10 ;  /* 0x0000000a01007387 */ /* 0x0001e60000100a00 */
[----:B------:R-:W-:Y:S01]  /*12090*/  R2UR UR50, R6 ;  /* 0x00000000063272ca */ /* 0x000fe200000e0000 */
[----:B------:R-:W-:Y:S01]  /*120a0*/  VIADD R6, R4, 0x802 ;  /* 0x0000080204067836 */ /* 0x000fe20000000000 */
[----:B------:R-:W-:Y:S02]  /*120b0*/  R2UR UR51, R7 ;  /* 0x00000000073372ca */ /* 0x000fe400000e0000 */
[----:B------:R-:W-:-:S02]  /*120c0*/  MOV R7, 0x40000040 ;  /* 0x4000004000077802 */ /* 0x000fc40000000f00 */
[----:B------:R-:W-:Y:S01]  /*120d0*/  R2UR UR46, R6 ;  /* 0x00000000062e72ca */ /* 0x000fe200000e0000 */
[C---:B------:R-:W-:Y:S01]  /*120e0*/  VIADD R6, R4.reuse, 0x804 ;  /* 0x0000080404067836 */ /* 0x040fe20000000000 */
[----:B------:R-:W-:Y:S01]  /*120f0*/  R2UR UR47, R7 ;  /* 0x00000000072f72ca */ /* 0x000fe200000e0000 */
[----:B------:R-:W-:Y:S01]  /*12100*/  IMAD.MOV.U32 R7, RZ, RZ, 0x40000040 ;  /* 0x40000040ff077424 */ /* 0x000fe200078e00ff */
[----:B------:R-:W-:Y:S02]  /*12110*/  IADD3 R4, R4, 0x806, RZ ;  /* 0x0000080604047810 */ /* 0x000fe40007ffe0ff */
[----:B------:R-:W-:Y:S02]  /*12120*/  R2UR UR42, R6 ;  /* 0x00000000062a72ca */ /* 0x000fe400000e0000 */
[----:B------:R-:W-:Y:S02]  /*12130*/  R2UR UR43, R7 ;  /* 0x00000000072b72ca */ /* 0x000fe400000e0000 */
[----:B------:R-:W-:Y:S01]  /*12140*/  R2UR UR38, R4 ;  /* 0x00000000042672ca */ /* 0x000fe200000e0000 */
[----:B------:R-:W-:Y:S01]  /*12150*/  IMAD R4, R193, 0x80, R203 ;  /* 0x00000080c1047824 */ /* 0x000fe200078e02cb */
[----:B------:R-:W-:-:S05]  /*12160*/  IADD3 R7, -R192, 0x1, R5 ;  /* 0x00000001c0077810 */ /* 0x000fca0007ffe105 */
[----:B------:R-:W-:-:S05]  /*12170*/  IMAD R89, R202, -0x2, R7 ;  /* 0xfffffffeca597824 */ /* 0x000fca00078e0207 */
[----:B------:R-:W-:Y:S02]  /*12180*/  IADD3 R5, R89, 0x8, R4 ;  /* 0x0000000859057810 */ /* 0x000fe40007ffe004 */
[----:B------:R-:W-:Y:S02]  /*12190*/  VIADDMNMX R4, R4, R89, R2, PT ;  /* 0x0000005904047246 */ /* 0x000fe40003800102 */
[----:B------:R-:W-:-:S04]  /*121a0*/  VIMNMX R5, R2, R5, PT ;  /* 0x0000000502057248 */ /* 0x000fc80003fe0100 */
        /* <DEDUP_REMOVED lines=21> */
[----:B------:R-:W-:Y:S01]  /*12300*/  ULDC UR38, c[0x0][0x988] ;  /* 0x0002620000267ab9 */ /* 0x000fe20000000800 */
[----:B------:R-:W-:Y:S01]  /*12310*/  ULDC UR39, c[0x0][0x988] ;  /* 0x0002620000277ab9 */ /* 0x000fe20000000800 */
[----:B------:R-:W-:Y:S02]  /*12320*/  WARPGROUP.DEPBAR.LE gsb0, 0x0 ;  /* 0x00008000000079c5 */ /* 0x000fe40000010000 */
[----:B------:R-:W-:Y:S01]  /*12330*/  FSEL R93, R26, -INF , P2 ;  /* 0xff8000001a5d7808 */ /* 0x000fe20001000000 */
[----:B------:R1:W-:Y:S01]  /*12340*/  @!P1 SYNCS.ARRIVE.TRANS64.RED.A1T0 RZ, [R3+URZ], RZ ;  /* 0x000000ff03ff99a7 */ /* 0x0003e2000810043f */
[----:B------:R-:W-:Y:S02]  /*12350*/  FSEL R95, R27, -INF , P3 ;  /* 0xff8000001b5f7808 */ /* 0x000fe40001800000 */
[----:B------:R-:W-:Y:S02]  /*12360*/  ISETP.GT.AND P2, PT, R5, 0x9, PT ;  /* 0x000000090500780c */ /* 0x000fe40003f44270 */
[----:B------:R-:W-:-:S02]  /*12370*/  FSEL R99, R30, -INF , P4 ;  /* 0xff8000001e637808 */ /* 0x000fc40002000000 */
[----:B------:R-:W-:Y:S02]  /*12380*/  FMNMX.FTZ R0, R93, R95, !PT ;  /* 0x0000005f5d007209 */ /* 0x000fe40007810000 */
[----:B------:R-:W-:Y:S02]  /*12390*/  ISETP.GT.AND P3, PT, R5, 0x10, PT ;  /* 0x000000100500780c */ /* 0x000fe40003f64270 */
[----:B------:R-:W-:Y:S02]  /*123a0*/  FSEL R101, R31, -INF , P2 ;  /* 0xff8000001f657808 */ /* 0x000fe40001000000 */
[----:B------:R-:W-:Y:S02]  /*123b0*/  FMNMX.FTZ R0, R99, R0, !PT ;  /* 0x0000000063007209 */ /* 0x000fe40007810000 */
        /* <DEDUP_REMOVED lines=49> */
[----:B0-----:R-:W-:-:S02]  /*126d0*/  FSEL R11, R66, -INF , P3 ;  /* 0xff800000420b7808 */ /* 0x001fc40001800000 */
        /* <DEDUP_REMOVED lines=31> */
[----:B------:R-:W-:Y:S02]  /*128d0*/  FSEL R87, R87, -INF , P2 ;  /* 0xff80000057577808 */ /* 0x000fe40001000000 */
[----:B------:R-:W-:Y:S02]  /*128e0*/  FMNMX.FTZ R0, R35, R0, !PT ;  /* 0x0000000023007209 */ /* 0x000fe40007810000 */
[C---:B------:R-:W-:Y:S02]  /*128f0*/  ISETP.GT.AND P3, PT, R4.reuse, 0x1, PT ;  /* 0x000000010400780c */ /* 0x040fe40003f64270 */
[----:B------:R-:W-:Y:S01]  /*12900*/  FMNMX.FTZ R6, R87, R0, !PT ;  /* 0x0000000057067209 */ /* 0x000fe20007810000 */
[----:B------:R-:W-:Y:S01]  /*12910*/  IMAD.U32 R0, RZ, RZ, UR4 ;  /* 0x00000004ff007e24 */ /* 0x000fe2000f8e00ff */
[----:B------:R-:W-:-:S02]  /*12920*/  ISETP.GT.AND P4, PT, R4, 0x8, PT ;  /* 0x000000080400780c */ /* 0x000fc40003f84270 */
[----:B------:R-:W-:Y:S01]  /*12930*/  FSEL R30, R25, -INF , P3 ;  /* 0xff800000191e7808 */ /* 0x000fe20001800000 */
[----:B------:R-:W0:Y:S01]  /*12940*/  SHFL.BFLY PT, R5, R6, 0x2, 0x1f ;  /* 0x0c401f0006057f89 */ /* 0x000e2200000e0000 */
[----:B------:R-:W-:Y:S02]  /*12950*/  FSEL R25, R28, -INF , P4 ;  /* 0xff8000001c197808 */ /* 0x000fe40002000000 */
[----:B------:R-:W-:Y:S02]  /*12960*/  ISETP.GT.AND P3, PT, R4, 0x10, PT ;  /* 0x000000100400780c */ /* 0x000fe40003f64270 */
[----:B------:R-:W-:Y:S02]  /*12970*/  IADD3 R50, R195, -R192, RZ ;  /* 0x800000c0c3327210 */ /* 0x000fe40007ffe0ff */
[----:B------:R-:W-:Y:S02]  /*12980*/  FSEL R89, R32, -INF , P3 ;  /* 0xff80000020597808 */ /* 0x000fe40001800000 */
[----:B------:R-:W-:Y:S01]  /*12990*/  ISETP.GT.AND P3, PT, R4, 0x18, PT ;  /* 0x000000180400780c */ /* 0x000fe20003f64270 */
[----:B------:R-:W-:Y:S01]  /*129a0*/  IMAD R50, R193, 0x80, R50 ;  /* 0x00000080c1327824 */ /* 0x000fe200078e0232 */
[----:B0-----:R-:W-:-:S05]  /*129b0*/  FMNMX.FTZ R10, R6, R5, !PT ;  /* 0x00000005060a7209 */ /* 0x001fca0007810000 */
[----:B------:R-:W0:Y:S02]  /*129c0*/  SHFL.BFLY PT, R5, R10, 0x1, 0x1f ;  /* 0x0c201f000a057f89 */ /* 0x000e2400000e0000 */
[----:B0-----:R-:W-:-:S04]  /*129d0*/  FMNMX.FTZ R5, R10, R5, !PT ;  /* 0x000000050a057209 */ /* 0x001fc80007810000 */
[C---:B------:R-:W-:Y:S01]  /*129e0*/  FSETP.NEU.FTZ.AND P2, PT, R5.reuse, -INF , PT ;  /* 0xff8000000500780b */ /* 0x040fe20003f5d000 */
[----:B------:R-:W-:-:S05]  /*129f0*/  FMUL.FTZ R12, R5, R0 ;  /* 0x00000000050c7220 */ /* 0x000fca0000410000 */
[----:B------:R-:W-:Y:S02]  /*12a00*/  FSEL R12, R12, RZ, P2 ;  /* 0x000000ff0c0c7208 */ /* 0x000fe40001000000 */
[----:B------:R-:W-:-:S03]  /*12a10*/  ISETP.GT.AND P2, PT, R4, RZ, PT ;  /* 0x000000ff0400720c */ /* 0x000fc60003f44270 */
[-CC-:B------:R-:W-:Y:S01]  /*12a20*/  FFMA.FTZ R181, R93, R0.reuse, -R12.reuse ;  /* 0x000000005db57223 */ /* 0x180fe2000001080c */
[----:B------:R-:W-:Y:S01]  /*12a30*/  FSEL R43, R24, -INF , P2 ;  /* 0xff800000182b7808 */ /* 0x000fe20001000000 */
[-CC-:B------:R-:W-:Y:S01]  /*12a40*/  FFMA.FTZ R95, R95, R0.reuse, -R12.reuse ;  /* 0x000000005f5f7223 */ /* 0x180fe2000001080c */
[C---:B------:R-:W-:Y:S01]  /*12a50*/  ISETP.GT.AND P2, PT, R4.reuse, 0x9, PT ;  /* 0x000000090400780c */ /* 0x040fe20003f44270 */
[--C-:B------:R-:W-:Y:S01]  /*12a60*/  FFMA.FTZ R183, R99, R0, -R12.reuse ;  /* 0x0000000063b77223 */ /* 0x100fe2000001080c */
[----:B------:R-:W-:Y:S01]  /*12a70*/  FMNMX.FTZ R10, R43, R30, !PT ;  /* 0x0000001e2b0a7209 */ /* 0x000fe20007810000 */
[----:B------:R0:W-:Y:S01]  /*12a80*/  MUFU.EX2 R2, R95 ;  /* 0x0000005f00027308 */ /* 0x0001e20000000800 */
[----:B------:R-:W-:Y:S01]  /*12a90*/  FSEL R29, R29, -INF , P2 ;  /* 0xff8000001d1d7808 */ /* 0x000fe20001000000 */
[--C-:B------:R-:W-:Y:S01]  /*12aa0*/  FFMA.FTZ R6, R101, R0, -R12.reuse ;  /* 0x0000000065067223 */ /* 0x100fe2000001080c */
[----:B------:R-:W-:Y:S01]  /*12ab0*/  FMNMX.FTZ R10, R25, R10, !PT ;  /* 0x0000000a190a7209 */ /* 0x000fe20007810000 */
[-CC-:B------:R-:W-:Y:S01]  /*12ac0*/  FFMA.FTZ R177, R103, R0.reuse, -R12.reuse ;  /* 0x0000000067b17223 */ /* 0x180fe2000001080c */
[C---:B------:R-:W-:Y:S01]  /*12ad0*/  ISETP.GT.AND P2, PT, R4.reuse, 0x11, PT ;  /* 0x000000110400780c */ /* 0x040fe20003f44270 */
[--C-:B------:R-:W-:Y:S01]  /*12ae0*/  FFMA.FTZ R26, R97, R0, -R12.reuse ;  /* 0x00000000611a7223 */ /* 0x100fe2000001080c */
        /* <DEDUP_REMOVED lines=12> */
[C---:B------:R-:W-:Y:S01]  /*12bb0*/  ISETP.GT.AND P3, PT, R4.reuse, 0x20, PT ;  /* 0x000000200400780c */ /* 0x040fe20003f64270 */
[-CC-:B------:R-:W-:Y:S01]  /*12bc0*/  FFMA.FTZ R165, R9, R0.reuse, -R12.reuse ;  /* 0x0000000009a57223 */ /* 0x180fe2000001080c */
[----:B------:R-:W-:Y:S01]  /*12bd0*/  FSEL R37, R37, -INF , P2 ;  /* 0xff80000025257808 */ /* 0x000fe20001000000 */
[--C-:B------:R-:W-:Y:S01]  /*12be0*/  FFMA.FTZ R167, R7, R0, -R12.reuse ;  /* 0x0000000007a77223 */ /* 0x100fe2000001080c */
[----:B------:R-:W-:Y:S01]  /*12bf0*/  FMNMX.FTZ R14, R93, R14, !PT ;  /* 0x0000000e5d0e7209 */ /* 0x000fe20007810000 */
[----:B------:R-:W2:Y:S01]  /*12c00*/  MUFU.EX2 R181, R181 ;  /* 0x000000b500b57308 */ /* 0x000ea20000000800 */
[----:B------:R-:W-:Y:S01]  /*12c10*/  ISETP.GT.AND P2, PT, R4, 0x21, PT ;  /* 0x000000210400780c */ /* 0x000fe20003f44270 */
[-CC-:B------:R-:W-:Y:S01]  /*12c20*/  FFMA.FTZ R105, R105, R0.reuse, -R12.reuse ;  /* 0x0000000069697223 */ /* 0x180fe2000001080c */
[----:B0-----:R-:W-:Y:S01]  /*12c30*/  FSEL R95, R40, -INF , P3 ;  /* 0xff800000285f7808 */ /* 0x001fe20001800000 */
[--C-:B------:R-:W-:Y:S01]  /*12c40*/  FFMA.FTZ R179, R107, R0, -R12.reuse ;  /* 0x000000006bb37223 */ /* 0x100fe2000001080c */
[----:B------:R-:W-:Y:S01]  /*12c50*/  FMNMX.FTZ R14, R37, R14, !PT ;  /* 0x0000000e250e7209 */ /* 0x000fe20007810000 */
[-CC-:B------:R-:W-:Y:S01]  /*12c60*/  FFMA.FTZ R109, R109, R0.reuse, -R12.reuse ;  /* 0x000000006d6d7223 */ /* 0x180fe2000001080c */
[C---:B------:R-:W-:Y:S01]  /*12c70*/  ISETP.GT.AND P3, PT, R4.reuse, 0x28, PT ;  /* 0x000000280400780c */ /* 0x040fe20003f64270 */
[----:B------:R-:W0:Y:S01]  /*12c80*/  MUFU.EX2 R183, R183 ;  /* 0x000000b700b77308 */ /* 0x000e220000000800 */
[----:B------:R-:W-:Y:S01]  /*12c90*/  FSEL R41, R41, -INF , P2 ;  /* 0xff80000029297808 */ /* 0x000fe20001000000 */
[--C-:B------:R-:W-:Y:S01]  /*12ca0*/  FFMA.FTZ R161, R11, R0, -R12.reuse ;  /* 0x000000000ba17223 */ /* 0x100fe2000001080c */
[----:B------:R-:W-:Y:S01]  /*12cb0*/  FMNMX.FTZ R14, R95, R14, !PT ;  /* 0x0000000e5f0e7209 */ /* 0x000fe20007810000 */
[-CC-:B------:R-:W-:Y:S01]  /*12cc0*/  FFMA.FTZ R173, R111, R0.reuse, -R12.reuse ;  /* 0x000000006fad7223 */ /* 0x180fe2000001080c */
[----:B------:R-:W-:Y:S01]  /*12cd0*/  ISETP.GT.AND P2, PT, R4, 0x29, PT ;  /* 0x000000290400780c */ /* 0x000fe20003f44270 */
[--C-:B------:R-:W-:Y:S01]  /*12ce0*/  FFMA.FTZ R163, R13, R0, -R12.reuse ;  /* 0x000000000da37223 */ /* 0x100fe2000001080c */
[----:B------:R-:W-:Y:S01]  /*12cf0*/  FSEL R99, R44, -INF , P3 ;  /* 0xff8000002c637808 */ /* 0x000fe20001800000 */
[----:B------:R-:W3:Y:S01]  /*12d00*/  MUFU.EX2 R6, R6 ;  /* 0x0000000600067308 */ /* 0x000ee20000000800 */
[----:B------:R-:W-:Y:S01]  /*12d10*/  FMNMX.FTZ R20, R41, R14, !PT ;  /* 0x0000000e29147209 */ /* 0x000fe20007810000 */
[-CC-:B------:R-:W-:Y:S01]  /*12d20*/  FFMA.FTZ R157, R15, R0.reuse, -R12.reuse ;  /* 0x000000000f9d7223 */ /* 0x180fe2000001080c */
[C---:B------:R-:W-:Y:S01]  /*12d30*/  ISETP.GT.AND P3, PT, R4.reuse, 0x30, PT ;  /* 0x000000300400780c */ /* 0x040fe20003f64270 */
[-CC-:B------:R-:W-:Y:S01]  /*12d40*/  FFMA.FTZ R159, R21, R0.reuse, -R12.reuse ;  /* 0x00000000159f7223 */ /* 0x180fe2000001080c */
[----:B------:R-:W-:Y:S01]  /*12d50*/  FSEL R45, R45, -INF , P2 ;  /* 0xff8000002d2d7808 */ /* 0x000fe20001000000 */
[--C-:B------:R-:W-:Y:S01]  /*12d60*/  FFMA.FTZ R153, R27, R0, -R12.reuse ;  /* 0x000000001b997223 */ /* 0x100fe2000001080c */
[----:B------:R-:W-:Y:S01]  /*12d70*/  FMNMX.FTZ R20, R99, R20, !PT ;  /* 0x0000001463147209 */ /* 0x000fe20007810000 */
[----:B------:R-:W4:Y:S01]  /*12d80*/  MUFU.EX2 R177, R177 ;  /* 0x000000b100b17308 */ /* 0x000f220000000800 */
[----:B------:R-:W-:Y:S01]  /*12d90*/  ISETP.GT.AND P2, PT, R4, 0x31, PT ;  /* 0x000000310400780c */ /* 0x000fe20003f44270 */
[-CC-:B------:R-:W-:Y:S01]  /*12da0*/  FFMA.FTZ R59, R59, R0.reuse, -R12.reuse ;  /* 0x000000003b3b7223 */ /* 0x180fe2000001080c */
[----:B------:R-:W-:Y:S01]  /*12db0*/  FSEL R101, R48, -INF , P3 ;  /* 0xff80000030657808 */ /* 0x000fe20001800000 */
[--C-:B------:R-:W-:Y:S01]  /*12dc0*/  FFMA.FTZ R36, R67, R0, -R12.reuse ;  /* 0x0000000043247223 */ /* 0x100fe2000001080c */
[----:B------:R-:W-:Y:S01]  /*12dd0*/  FMNMX.FTZ R20, R45, R20, !PT ;  /* 0x000000142d147209 */ /* 0x000fe20007810000 */
[-CC-:B------:R-:W-:Y:S01]  /*12de0*/  FFMA.FTZ R155, R35, R0.reuse, -R12.reuse ;  /* 0x00000000239b7223 */ /* 0x180fe2000001080c */
[C---:B------:R-:W-:Y:S01]  /*12df0*/  ISETP.GT.AND P3, PT, R4.reuse, 0x38, PT ;  /* 0x000000380400780c */ /* 0x040fe20003f64270 */
[----:B------:R-:W1:Y:S01]  /*12e00*/  MUFU.EX2 R10, R105 ;  /* 0x00000069000a7308 */ /* 0x000e620000000800 */
        /* <DEDUP_REMOVED lines=9> */
[----:B------:R-:W-:Y:S01]  /*12ea0*/  FFMA.FTZ R44, R83, R0, -R12 ;  /* 0x00000000532c7223 */ /* 0x000fe2000001080c */
[----:B------:R-:W-:Y:S01]  /*12eb0*/  ISETP.GT.AND P3, PT, R4, 0x40, PT ;  /* 0x000000400400780c */ /* 0x000fe20003f64270 */
[----:B------:R-:W-:Y:S01]  /*12ec0*/  IMAD.MOV.U32 R107, RZ, RZ, R151 ;  /* 0x000000ffff6b7224 */ /* 0x000fe200078e0097 */
[----:B------:R-:W-:-:S02]  /*12ed0*/  FSEL R53, R53, -INF , P2 ;  /* 0xff80000035357808 */ /* 0x000fc40001000000 */
[----:B------:R-:W-:Y:S01]  /*12ee0*/  FMNMX.FTZ R24, R103, R24, !PT ;  /* 0x0000001867187209 */ /* 0x000fe20007810000 */
[----:B------:R2:W-:Y:S01]  /*12ef0*/  MUFU.EX2 R20, R26 ;  /* 0x0000001a00147308 */ /* 0x0005e20000000800 */
[----:B------:R-:W-:Y:S02]  /*12f00*/  ISETP.GT.AND P2, PT, R4, 0x41, PT ;  /* 0x000000410400780c */ /* 0x000fe40003f44270 */
[----:B------:R-:W-:Y:S02]  /*12f10*/  FSEL R97, R56, -INF , P3 ;  /* 0xff80000038617808 */ /* 0x000fe40001800000 */
[----:B------:R-:W-:Y:S02]  /*12f20*/  FMNMX.FTZ R24, R53, R24, !PT ;  /* 0x0000001835187209 */ /* 0x000fe40007810000 */
[----:B------:R-:W-:Y:S01]  /*12f30*/  ISETP.GT.AND P3, PT, R4, 0x48, PT ;  /* 0x000000480400780c */ /* 0x000fe20003f64270 */
[----:B------:R0:W1:Y:S01]  /*12f40*/  MUFU.EX2 R14, R109 ;  /* 0x0000006d000e7308 */ /* 0x0000620000000800 */
[----:B------:R-:W-:-:S02]  /*12f50*/  FSEL R57, R57, -INF , P2 ;  /* 0xff80000039397808 */ /* 0x000fc40001000000 */
[----:B------:R-:W-:Y:S02]  /*12f60*/  FMNMX.FTZ R24, R97, R24, !PT ;  /* 0x0000001861187209 */ /* 0x000fe40007810000 */
[----:B------:R-:W-:Y:S02]  /*12f70*/  ISETP.GT.AND P2, PT, R4, 0x49, PT ;  /* 0x000000490400780c */ /* 0x000fe40003f44270 */
[----:B------:R-:W-:Y:S01]  /*12f80*/  FSEL R91, R60, -INF , P3 ;  /* 0xff8000003c5b7808 */ /* 0x000fe20001800000 */
[----:B------:R-:W1:Y:S01]  /*12f90*/  MUFU.EX2 R173, R173 ;  /* 0x000000ad00ad7308 */ /* 0x000e620000000800 */
[----:B--2---:R-:W-:Y:S01]  /*12fa0*/  FMNMX.FTZ R26, R57, R24, !PT ;  /* 0x00000018391a7209 */ /* 0x004fe20007810000 */
[----:B0-----:R-:W-:Y:S01]  /*12fb0*/  IMAD.MOV.U32 R109, RZ, RZ, R151 ;  /* 0x000000ffff6d7224 */ /* 0x001fe200078e0097 */
[----:B------:R-:W-:Y:S02]  /*12fc0*/  ISETP.GT.AND P3, PT, R4, 0x50, PT ;  /* 0x000000500400780c */ /* 0x000fe40003f64270 */
[----:B------:R-:W-:-:S02]  /*12fd0*/  FSEL R61, R61, -INF , P2 ;  /* 0xff8000003d3d7808 */ /* 0x000fc40001000000 */
[----:B------:R-:W-:Y:S01]  /*12fe0*/  FMNMX.FTZ R26, R91, R26, !PT ;  /* 0x0000001a5b1a7209 */ /* 0x000fe20007810000 */
[----:B------:R0:W-:Y:S01]  /*12ff0*/  MUFU.EX2 R24, R28 ;  /* 0x0000001c00187308 */ /* 0x0001e20000000800 */
[----:B------:R-:W-:Y:S02]  /*13000*/  ISETP.GT.AND P2, PT, R4, 0x51, PT ;  /* 0x000000510400780c */ /* 0x000fe40003f44270 */
[----:B------:R-:W-:Y:S02]  /*13010*/  FSEL R47, R64, -INF , P3 ;  /* 0xff800000402f7808 */ /* 0x000fe40001800000 */
[----:B------:R-:W-:Y:S02]  /*13020*/  FMNMX.FTZ R26, R61, R26, !PT ;  /* 0x0000001a3d1a7209 */ /* 0x000fe40007810000 */
[----:B------:R-:W-:Y:S01]  /*13030*/  ISETP.GT.AND P3, PT, R4, 0x58, PT ;  /* 0x000000580400780c */ /* 0x000fe20003f64270 */
[----:B------:R-:W-:Y:S01]  /*13040*/  MUFU.EX2 R175, R175 ;  /* 0x000000af00af7308 */ /* 0x000fe20000000800 */
[----:B------:R-:W-:-:S02]  /*13050*/  FSEL R65, R65, -INF , P2 ;  /* 0xff80000041417808 */ /* 0x000fc40001000000 */
[----:B------:R-:W-:Y:S02]  /*13060*/  FMNMX.FTZ R26, R47, R26, !PT ;  /* 0x0000001a2f1a7209 */ /* 0x000fe40007810000 */
[----:B------:R-:W-:Y:S02]  /*13070*/  ISETP.GT.AND P2, PT, R4, 0x59, PT ;  /* 0x000000590400780c */ /* 0x000fe40003f44270 */
[----:B------:R-:W-:Y:S01]  /*13080*/  FSEL R39, R68, -INF , P3 ;  /* 0xff80000044277808 */ /* 0x000fe20001800000 */
[----:B------:R-:W-:Y:S01]  /*13090*/  MUFU.EX2 R169, R169 ;  /* 0x000000a900a97308 */ /* 0x000fe20000000800 */
[----:B0-----:R-:W-:Y:S02]  /*130a0*/  FMNMX.FTZ R28, R65, R26, !PT ;  /* 0x0000001a411c7209 */ /* 0x001fe40007810000 */
        /* <DEDUP_REMOVED lines=22> */
[C---:B------:R-:W-:Y:S01]  /*13210*/  ISETP.GT.AND P3, PT, R4.reuse, 0x78, PT ;  /* 0x000000780400780c */ /* 0x040fe20003f64270 */
[----:B------:R-:W-:Y:S01]  /*13220*/  MUFU.EX2 R167, R167 ;  /* 0x000000a700a77308 */ /* 0x000fe20000000800 */
[----:B------:R-:W-:Y:S01]  /*13230*/  FSEL R81, R81, -INF , P2 ;  /* 0xff80000051517808 */ /* 0x000fe20001000000 */
[--C-:B0-----:R-:W-:Y:S01]  /*13240*/  FFMA.FTZ R34, R63, R0, -R12.reuse ;  /* 0x000000003f227223 */ /* 0x101fe2000001080c */
[----:B------:R-:W-:Y:S01]  /*13250*/  FMNMX.FTZ R32, R55, R32, !PT ;  /* 0x0000002037207209 */ /* 0x000fe20007810000 */
[----:B------:R-:W-:Y:S01]  /*13260*/  FFMA.FTZ R12, R87, R0, -R12 ;  /* 0x00000000570c7223 */ /* 0x000fe2000001080c */
[----:B------:R-:W-:-:S02]  /*13270*/  ISETP.GT.AND P2, PT, R4, 0x79, PT ;  /* 0x000000790400780c */ /* 0x000fc40003f44270 */
[----:B------:R-:W-:Y:S01]  /*13280*/  FSEL R9, R84, -INF , P3 ;  /* 0xff80000054097808 */ /* 0x000fe20001800000 */
[----:B------:R-:W-:Y:S01]  /*13290*/  MUFU.EX2 R34, R34 ;  /* 0x0000002200227308 */ /* 0x000fe20000000800 */
[----:B------:R-:W-:Y:S02]  /*132a0*/  FMNMX.FTZ R4, R81, R32, !PT ;  /* 0x0000002051047209 */ /* 0x000fe40007810000 */
[----:B------:R-:W-:Y:S02]  /*132b0*/  FSEL R85, R85, -INF , P2 ;  /* 0xff80000055557808 */ /* 0x000fe40001000000 */
[----:B------:R-:W-:Y:S02]  /*132c0*/  FMNMX.FTZ R4, R9, R4, !PT ;  /* 0x0000000409047209 */ /* 0x000fe40007810000 */
[----:B------:R-:W-:Y:S01]  /*132d0*/  MOV R111, R151 ;  /* 0x00000097006f7202 */ /* 0x000fe20000000f00 */
[----:B------:R-:W-:Y:S01]  /*132e0*/  MUFU.EX2 R32, R59 ;  /* 0x0000003b00207308 */ /* 0x000fe20000000800 */
[----:B------:R-:W-:-:S02]  /*132f0*/  FMNMX.FTZ R4, R85, R4, !PT ;  /* 0x0000000455047209 */ /* 0x000fc40007810000 */
[----:B------:R-:W-:-:S03]  /*13300*/  MOV R105, R151 ;  /* 0x0000009700697202 */ /* 0x000fc60000000f00 */
[----:B------:R-:W0:Y:S02]  /*13310*/  SHFL.BFLY PT, R7, R4, 0x2, 0x1f ;  /* 0x0c401f0004077f89 */ /* 0x000e2400000e0000 */
        /* <DEDUP_REMOVED lines=13> */
[----:B------:R-:W-:-:S05]  /*133f0*/  FSEL R46, R7, RZ, P2 ;  /* 0x000000ff072e7208 */ /* 0x000fca0001000000 */
[----:B------:R-:W-:Y:S01]  /*13400*/  MUFU.EX2 R153, R153 ;  /* 0x0000009900997308 */ /* 0x000fe20000000800 */
[-CC-:B------:R-:W-:Y:S01]  /*13410*/  FFMA.FTZ R180, R43, R0.reuse, -R46.reuse ;  /* 0x000000002bb47223 */ /* 0x180fe2000001082e */
[-C--:B------:R-:W-:Y:S01]  /*13420*/  FFMA.FTZ R7, R30, R0.reuse, -R46 ;  /* 0x000000001e077223 */ /* 0x080fe2000001082e */
[----:B------:R-:W-:Y:S01]  /*13430*/  FADD.FTZ R30, R181, R2 ;  /* 0x00000002b51e7221 */ /* 0x000fe20000010000 */
[-CC-:B------:R-:W-:Y:S01]  /*13440*/  FFMA.FTZ R182, R25, R0.reuse, -R46.reuse ;  /* 0x0000000019b67223 */ /* 0x180fe2000001082e */
[-CC-:B------:R-:W-:Y:S01]  /*13450*/  FFMA.FTZ R13, R29, R0.reuse, -R46.reuse ;  /* 0x000000001d0d7223 */ /* 0x180fe2000001082e */
[-C--:B------:R-:W-:Y:S01]  /*13460*/  FFMA.FTZ R176, R89, R0.reuse, -R46 ;  /* 0x0000000059b07223 */ /* 0x080fe2000001082e */
[----:B------:R-:W-:Y:S01]  /*13470*/  FADD.FTZ R11, R183, R30 ;  /* 0x0000001eb70b7221 */ /* 0x000fe20000010000 */
[----:B------:R-:W-:Y:S01]  /*13480*/  MUFU.EX2 R180, R180 ;  /* 0x000000b400b47308 */ /* 0x000fe20000000800 */
[-CC-:B------:R-:W-:Y:S01]  /*13490*/  FFMA.FTZ R15, R33, R0.reuse, -R46.reuse ;  /* 0x00000000210f7223 */ /* 0x180fe2000001082e */
[-CC-:B------:R-:W-:Y:S01]  /*134a0*/  FFMA.FTZ R178, R93, R0.reuse, -R46.reuse ;  /* 0x000000005db27223 */ /* 0x180fe2000001082e */
[----:B---3--:R-:W-:Y:S01]  /*134b0*/  FADD.FTZ R30, R6, R11 ;  /* 0x0000000b061e7221 */ /* 0x008fe20000010000 */
[-CC-:B------:R-:W-:Y:S01]  /*134c0*/  FFMA.FTZ R21, R37, R0.reuse, -R46.reuse ;  /* 0x0000000025157223 */ /* 0x180fe2000001082e */
[-CC-:B------:R-:W-:Y:S01]  /*134d0*/  FFMA.FTZ R172, R95, R0.reuse, -R46.reuse ;  /* 0x000000005fac7223 */ /* 0x180fe2000001082e */
[-C--:B------:R-:W-:Y:S01]  /*134e0*/  FFMA.FTZ R25, R41, R0.reuse, -R46 ;  /* 0x0000000029197223 */ /* 0x080fe2000001082e */
[----:B----4-:R-:W-:Y:S01]  /*134f0*/  FADD.FTZ R11, R177, R30 ;  /* 0x0000001eb10b7221 */ /* 0x010fe20000010000 */
[----:B------:R-:W0:Y:S01]  /*13500*/  MUFU.EX2 R7, R7 ;  /* 0x0000000700077308 */ /* 0x000e220000000800 */
[-CC-:B------:R-:W-:Y:S01]  /*13510*/  FFMA.FTZ R174, R99, R0.reuse, -R46.reuse ;  /* 0x0000000063ae7223 */ /* 0x180fe2000001082e */
[-C--:B------:R-:W-:Y:S01]  /*13520*/  FFMA.FTZ R27, R45, R0.reuse, -R46 ;  /* 0x000000002d1b7223 */ /* 0x080fe2000001082e */
[----:B-1----:R-:W-:Y:S01]  /*13530*/  FADD.FTZ R30, R10, R11 ;  /* 0x0000000b0a1e7221 */ /* 0x002fe20000010000 */
[----:B------:R-:W-:Y:S01]  /*13540*/  SHF.R.S32.HI R43, RZ, 0x1f, R50 ;  /* 0x0000001fff2b7819 */ /* 0x000fe20000011432 */
[-CC-:B------:R-:W-:Y:S01]  /*13550*/  FFMA.FTZ R168, R101, R0.reuse, -R46.reuse ;  /* 0x0000000065a87223 */ /* 0x180fe2000001082e */
[-C--:B------:R-:W-:Y:S01]  /*13560*/  FFMA.FTZ R29, R49, R0.reuse, -R46 ;  /* 0x00000000311d7223 */ /* 0x080fe2000001082e */
[----:B------:R-:W-:Y:S01]  /*13570*/  FADD.FTZ R37, R179, R30 ;  /* 0x0000001eb3257221 */ /* 0x000fe20000010000 */
[----:B------:R-:W1:Y:S01]  /*13580*/  MUFU.EX2 R182, R182 ;  /* 0x000000b600b67308 */ /* 0x000e620000000800 */
[-CC-:B------:R-:W-:Y:S01]  /*13590*/  FFMA.FTZ R170, R103, R0.reuse, -R46.reuse ;  /* 0x0000000067aa7223 */ /* 0x180fe2000001082e */
[-CC-:B------:R-:W-:Y:S01]  /*135a0*/  FFMA.FTZ R33, R53, R0.reuse, -R46.reuse ;  /* 0x0000000035217223 */ /* 0x180fe2000001082e */
[----:B------:R-:W-:Y:S01]  /*135b0*/  FADD.FTZ R48, R14, R37 ;  /* 0x000000250e307221 */ /* 0x000fe20000010000 */
[-CC-:B------:R-:W-:Y:S01]  /*135c0*/  FFMA.FTZ R164, R97, R0.reuse, -R46.reuse ;  /* 0x0000000061a47223 */ /* 0x180fe2000001082e */
[-CC-:B------:R-:W-:Y:S01]  /*135d0*/  FFMA.FTZ R35, R57, R0.reuse, -R46.reuse ;  /* 0x0000000039237223 */ /* 0x180fe2000001082e */
[-C--:B------:R-:W-:Y:S01]  /*135e0*/  FFMA.FTZ R166, R91, R0.reuse, -R46 ;  /* 0x000000005ba67223 */ /* 0x080fe2000001082e */
[----:B------:R-:W-:Y:S01]  /*135f0*/  FADD.FTZ R41, R173, R48 ;  /* 0x00000030ad297221 */ /* 0x000fe20000010000 */
[----:B------:R-:W2:Y:S01]  /*13600*/  MUFU.EX2 R13, R13 ;  /* 0x0000000d000d7308 */ /* 0x000ea20000000800 */
[----:B0-----:R-:W-:Y:S01]  /*13610*/  FADD.FTZ R11, R180, R7 ;  /* 0x00000007b40b7221 */ /* 0x001fe20000010000 */
[-CC-:B------:R-:W-:Y:S01]  /*13620*/  FFMA.FTZ R37, R61, R0.reuse, -R46.reuse ;  /* 0x000000003d257223 */ /* 0x180fe2000001082e */
[----:B------:R-:W-:Y:S01]  /*13630*/  FADD.FTZ R48, R20, R41 ;  /* 0x0000002914307221 */ /* 0x000fe20000010000 */
[-CC-:B------:R-:W-:Y:S01]  /*13640*/  FFMA.FTZ R160, R47, R0.reuse, -R46.reuse ;  /* 0x000000002fa07223 */ /* 0x180fe2000001082e */
[-CC-:B------:R-:W-:Y:S01]  /*13650*/  FFMA.FTZ R65, R65, R0.reuse, -R46.reuse ;  /* 0x0000000041417223 */ /* 0x180fe2000001082e */
[----:B------:R-:W-:Y:S01]  /*13660*/  F2FP.F16.F32.PACK_AB R181, R2, R181 ;  /* 0x000000b502b5723e */ /* 0x000fe200000000ff */
[-CC-:B------:R-:W-:Y:S01]  /*13670*/  FFMA.FTZ R39, R39, R0.reuse, -R46.reuse ;  /* 0x0000000027277223 */ /* 0x180fe2000001082e */
[----:B------:R-:W0:Y:S01]  /*13680*/  MUFU.EX2 R176, R176 ;  /* 0x000000b000b07308 */ /* 0x000e220000000800 */
[----:B-1----:R-:W-:Y:S01]  /*13690*/  FADD.FTZ R30, R182, R11 ;  /* 0x0000000bb61e7221 */ /* 0x002fe20000010000 */
[----:B------:R-:W-:Y:S01]  /*136a0*/  F2FP.F16.F32.PACK_AB R183, R6, R183 ;  /* 0x000000b706b7723e */ /* 0x000fe200000000ff */
[-CC-:B------:R-:W-:Y:S01]  /*136b0*/  FFMA.FTZ R69, R69, R0.reuse, -R46.reuse ;  /* 0x0000000045457223 */ /* 0x180fe2000001082e */
[-CC-:B------:R-:W-:Y:S01]  /*136c0*/  FFMA.FTZ R51, R51, R0.reuse, -R46.reuse ;  /* 0x0000000033337223 */ /* 0x180fe2000001082e */
[-CC-:B------:R-:W-:Y:S01]  /*136d0*/  FFMA.FTZ R73, R73, R0.reuse, -R46.reuse ;  /* 0x0000000049497223 */ /* 0x180fe2000001082e */
[-CC-:B------:R-:W-:Y:S01]  /*136e0*/  FFMA.FTZ R31, R31, R0.reuse, -R46.reuse ;  /* 0x000000001f1f7223 */ /* 0x180fe2000001082e */
[-C--:B------:R-:W-:Y:S01]  /*136f0*/  FFMA.FTZ R77, R77, R0.reuse, -R46 ;  /* 0x000000004d4d7223 */ /* 0x080fe2000001082e */
[----:B------:R-:W1:Y:S01]  /*13700*/  MUFU.EX2 R15, R15 ;  /* 0x0000000f000f7308 */ /* 0x000e620000000800 */
[----:B--2---:R-:W-:Y:S01]  /*13710*/  FADD.FTZ R11, R13, R30 ;  /* 0x0000001e0d0b7221 */ /* 0x004fe20000010000 */
[-CC-:B------:R-:W-:Y:S01]  /*13720*/  FFMA.FTZ R55, R55, R0.reuse, -R46.reuse ;  /* 0x0000000037377223 */ /* 0x180fe2000001082e */
[-CC-:B------:R-:W-:Y:S01]  /*13730*/  FFMA.FTZ R81, R81, R0.reuse, -R46.reuse ;  /* 0x0000000051517223 */ /* 0x180fe2000001082e */
[-CC-:B------:R-:W-:Y:S01]  /*13740*/  FFMA.FTZ R9, R9, R0.reuse, -R46.reuse ;  /* 0x0000000009097223 */ /* 0x180fe2000001082e */
[----:B------:R-:W-:Y:S01]  /*13750*/  FFMA.FTZ R46, R85, R0, -R46 ;  /* 0x00000000552e7223 */ /* 0x000fe2000001082e */
[----:B------:R-:W-:Y:S01]  /*13760*/  F2FP.F16.F32.PACK_AB R180, R7, R180 ;  /* 0x000000b407b4723e */ /* 0x000fe200000000ff */
[----:B------:R-:W-:Y:S01]  /*13770*/  IMAD.MOV.U32 R103, RZ, RZ, R151 ;  /* 0x000000ffff677224 */ /* 0x000fe200078e0097 */
[----:B------:R-:W2:Y:S01]  /*13780*/  MUFU.EX2 R178, R178 ;  /* 0x000000b200b27308 */ /* 0x000ea20000000800 */
[----:B0-----:R-:W-:Y:S01]  /*13790*/  FADD.FTZ R30, R176, R11 ;  /* 0x0000000bb01e7221 */ /* 0x001fe20000010000 */
[----:B------:R-:W-:Y:S01]  /*137a0*/  FADD.FTZ R11, R175, R48 ;  /* 0x00000030af0b7221 */ /* 0x000fe20000010000 */
[----:B------:R-:W-:Y:S01]  /*137b0*/  F2FP.F16.F32.PACK_AB R179, R14, R179 ;  /* 0x000000b30eb3723e */ /* 0x000fe200000000ff */
[----:B------:R-:W-:Y:S01]  /*137c0*/  IMAD.MOV.U32 R101, RZ, RZ, R151 ;  /* 0x000000ffff657224 */ /* 0x000fe200078e0097 */
[----:B------:R-:W-:Y:S01]  /*137d0*/  F2FP.F16.F32.PACK_AB R177, R10, R177 ;  /* 0x000000b10ab1723e */ /* 0x000fe200000000ff */
[----:B------:R-:W-:Y:S01]  /*137e0*/  FADD.FTZ R48, R24, R11 ;  /* 0x0000000b18307221 */ /* 0x000fe20000010000 */
[----:B------:R-:W-:Y:S01]  /*137f0*/  LEA.HI R11, R43, R50, RZ, 0x7 ;  /* 0x000000322b0b7211 */ /* 0x000fe200078f38ff */
[----:B------:R-:W0:Y:S01]  /*13800*/  MUFU.EX2 R21, R21 ;  /* 0x0000001500157308 */ /* 0x000e220000000800 */
[----:B-1----:R-:W-:Y:S01]  /*13810*/  FADD.FTZ R41, R15, R30 ;  /* 0x0000001e0f297221 */ /* 0x002fe20000010000 */
[----:B------:R-:W-:Y:S01]  /*13820*/  FADD.FTZ R43, R169, R48 ;  /* 0x00000030a92b7221 */ /* 0x000fe20000010000 */
[----:B------:R-:W-:Y:S01]  /*13830*/  SHF.R.S32.HI R11, RZ, 0x7, R11 ;  /* 0x00000007ff0b7819 */ /* 0x000fe2000001140b */
[----:B------:R-:W-:Y:S01]  /*13840*/  IMAD.MOV.U32 R97, RZ, RZ, R151 ;  /* 0x000000ffff617224 */ /* 0x000fe200078e0097 */
[----:B------:R-:W-:Y:S01]  /*13850*/  F2FP.F16.F32.PACK_AB R173, R20, R173 ;  /* 0x000000ad14ad723e */ /* 0x000fe200000000ff */
[----:B------:R-:W-:Y:S01]  /*13860*/  FADD.FTZ R48, R26, R43 ;  /* 0x0000002b1a307221 */ /* 0x000fe20000010000 */
[----:B------:R-:W-:Y:S01]  /*13870*/  VIMNMX R14, RZ, R11, !PT ;  /* 0x0000000bff0e7248 */ /* 0x000fe20007fe0100 */
[----:B------:R-:W1:Y:S01]  /*13880*/  MUFU.EX2 R172, R172 ;  /* 0x000000ac00ac7308 */ /* 0x000e620000000800 */
[----:B--2---:R-:W-:Y:S01]  /*13890*/  FADD.FTZ R30, R178, R41 ;  /* 0x00000029b21e7221 */ /* 0x004fe20000010000 */
[----:B------:R-:W-:Y:S01]  /*138a0*/  F2FP.F16.F32.PACK_AB R175, R24, R175 ;  /* 0x000000af18af723e */ /* 0x000fe200000000ff */
[--C-:B------:R-:W-:Y:S01]  /*138b0*/  IMAD.MOV.U32 R95, RZ, RZ, R151.reuse ;  /* 0x000000ffff5f7224 */ /* 0x100fe200078e0097 */
[----:B------:R-:W-:Y:S01]  /*138c0*/  F2FP.F16.F32.PACK_AB R169, R26, R169 ;  /* 0x000000a91aa9723e */ /* 0x000fe200000000ff */
[--C-:B------:R-:W-:Y:S01]  /*138d0*/  IMAD.MOV.U32 R91, RZ, RZ, R151.reuse ;  /* 0x000000ffff5b7224 */ /* 0x100fe200078e0097 */
[----:B------:R-:W-:Y:S01]  /*138e0*/  F2FP.F16.F32.PACK_AB R182, R13, R182 ;  /* 0x000000b60db6723e */ /* 0x000fe200000000ff */
[----:B------:R-:W-:Y:S01]  /*138f0*/  IMAD.MOV.U32 R89, RZ, RZ, R151 ;  /* 0x000000ffff597224 */ /* 0x000fe200078e0097 */
[----:B------:R-:W2:Y:S01]  /*13900*/  MUFU.EX2 R25, R25 ;  /* 0x0000001900197308 */ /* 0x000ea20000000800 */
[----:B0-----:R-:W-:Y:S01]  /*13910*/  FADD.FTZ R41, R21, R30 ;  /* 0x0000001e15297221 */ /* 0x001fe20000010000 */
[----:B------:R-:W-:-:S02]  /*13920*/  F2FP.F16.F32.PACK_AB R176, R15, R176 ;  /* 0x000000b00fb0723e */ /* 0x000fc400000000ff */
[----:B------:R-:W-:Y:S02]  /*13930*/  F2FP.F16.F32.PACK_AB R178, R21, R178 ;  /* 0x000000b215b2723e */ /* 0x000fe400000000ff */
[----:B------:R-:W-:Y:S02]  /*13940*/  MOV R99, R151 ;  /* 0x0000009700637202 */ /* 0x000fe40000000f00 */
[----:B------:R-:W0:Y:S01]  /*13950*/  MUFU.EX2 R174, R174 ;  /* 0x000000ae00ae7308 */ /* 0x000e220000000800 */
[----:B-1----:R-:W-:Y:S01]  /*13960*/  FADD.FTZ R30, R172, R41 ;  /* 0x00000029ac1e7221 */ /* 0x002fe20000010000 */
[----:B------:R-:W-:Y:S01]  /*13970*/  FADD.FTZ R41, R171, R48 ;  /* 0x00000030ab297221 */ /* 0x000fe20000010000 */
[C---:B------:R-:W-:Y:S02]  /*13980*/  F2FP.F16.F32.PACK_AB R171, R28.reuse, R171 ;  /* 0x000000ab1cab723e */ /* 0x040fe400000000ff */
[----:B------:R-:W-:Y:S01]  /*13990*/  MOV R93, R151 ;  /* 0x00000097005d7202 */ /* 0x000fe20000000f00 */
[----:B------:R-:W-:-:S02]  /*139a0*/  FADD.FTZ R48, R28, R41 ;  /* 0x000000291c307221 */ /* 0x000fc40000010000 */
[----:B------:R-:W1:Y:S01]  /*139b0*/  MUFU.EX2 R27, R27 ;  /* 0x0000001b001b7308 */ /* 0x000e620000000800 */
[----:B--2---:R-:W-:Y:S01]  /*139c0*/  FADD.FTZ R3, R25, R30 ;  /* 0x0000001e19037221 */ /* 0x004fe20000010000 */
[----:B------:R-:W-:Y:S01]  /*139d0*/  FADD.FTZ R41, R165, R48 ;  /* 0x00000030a5297221 */ /* 0x000fe20000010000 */
[C---:B------:R-:W-:Y:S02]  /*139e0*/  F2FP.F16.F32.PACK_AB R165, R32.reuse, R165 ;  /* 0x000000a520a5723e */ /* 0x040fe400000000ff */
[----:B------:R-:W-:Y:S01]  /*139f0*/  F2FP.F16.F32.PACK_AB R172, R25, R172 ;  /* 0x000000ac19ac723e */ /* 0x000fe200000000ff */
[----:B------:R-:W-:Y:S02]  /*13a00*/  FADD.FTZ R48, R32, R41 ;  /* 0x0000002920307221 */ /* 0x000fe40000010000 */
[----:B------:R-:W2:Y:S01]  /*13a10*/  MUFU.EX2 R168, R168 ;  /* 0x000000a800a87308 */ /* 0x000ea20000000800 */
[----:B0-----:R-:W-:Y:S01]  /*13a20*/  FADD.FTZ R30, R174, R3 ;  /* 0x00000003ae1e7221 */ /* 0x001fe20000010000 */
[----:B------:R-:W-:Y:S01]  /*13a30*/  FADD.FTZ R41, R167, R48 ;  /* 0x00000030a7297221 */ /* 0x000fe20000010000 */
[----:B------:R-:W-:-:S03]  /*13a40*/  F2FP.F16.F32.PACK_AB R167, R34, R167 ;  /* 0x000000a722a7723e */ /* 0x000fc600000000ff */
[----:B------:R-:W-:Y:S02]  /*13a50*/  FADD.FTZ R48, R34, R41 ;  /* 0x0000002922307221 */ /* 0x000fe40000010000 */
[----:B------:R-:W0:Y:S01]  /*13a60*/  MUFU.EX2 R29, R29 ;  /* 0x0000001d001d7308 */ /* 0x000e220000000800 */
[----:B-1----:R-:W-:Y:S01]  /*13a70*/  FADD.FTZ R3, R27, R30 ;  /* 0x0000001e1b037221 */ /* 0x002fe20000010000 */
[----:B------:R-:W-:Y:S01]  /*13a80*/  FADD.FTZ R41, R161, R48 ;  /* 0x00000030a1297221 */ /* 0x000fe20000010000 */
[----:B------:R-:W-:Y:S02]  /*13a90*/  F2FP.F16.F32.PACK_AB R161, R36, R161 ;  /* 0x000000a124a1723e */ /* 0x000fe400000000ff */
[----:B------:R-:W-:-:S03]  /*13aa0*/  F2FP.F16.F32.PACK_AB R174, R27, R174 ;  /* 0x000000ae1bae723e */ /* 0x000fc600000000ff */
        /* <DEDUP_REMOVED lines=9> */
[----:B------:R-:W-:Y:S01]  /*13b40*/  FADD.FTZ R30, R36, R41 ;  /* 0x00000029241e7221 */ /* 0x000fe20000010000 */
[----:B------:R-:W-:-:S03]  /*13b50*/  F2FP.F16.F32.PACK_AB R170, R33, R170 ;  /* 0x000000aa21aa723e */ /* 0x000fc600000000ff */
        /* <DEDUP_REMOVED lines=10> */
[----:B------:R-:W-:-:S05]  /*13c00*/  F2FP.F16.F32.PACK_AB R164, R35, R164 ;  /* 0x000000a423a4723e */ /* 0x000fca00000000ff */
[----:B------:R-:W1:Y:S01]  /*13c10*/  MUFU.EX2 R160, R160 ;  /* 0x000000a000a07308 */ /* 0x000e620000000800 */
[----:B--2---:R-:W-:-:S07]  /*13c20*/  FADD.FTZ R2, R166, R3 ;  /* 0x00000003a6027221 */ /* 0x004fce0000010000 */
[----:B------:R-:W2:Y:S01]  /*13c30*/  MUFU.EX2 R65, R65 ;  /* 0x0000004100417308 */ /* 0x000ea20000000800 */
[C---:B0-----:R-:W-:Y:S01]  /*13c40*/  FADD.FTZ R3, R37.reuse, R2 ;  /* 0x0000000225037221 */ /* 0x041fe20000010000 */
[----:B------:R-:W-:-:S06]  /*13c50*/  F2FP.F16.F32.PACK_AB R166, R37, R166 ;  /* 0x000000a625a6723e */ /* 0x000fcc00000000ff */
[----:B------:R-:W0:Y:S01]  /*13c60*/  MUFU.EX2 R39, R39 ;  /* 0x0000002700277308 */ /* 0x000e220000000800 */
[----:B-1----:R-:W-:Y:S01]  /*13c70*/  FADD.FTZ R2, R160, R3 ;  /* 0x00000003a0027221 */ /* 0x002fe20000010000 */
[----:B------:R-:W-:Y:S01]  /*13c80*/  FADD.FTZ R3, R159, R6 ;  /* 0x000000069f037221 */ /* 0x000fe20000010000 */
[----:B------:R-:W-:-:S03]  /*13c90*/  F2FP.F16.F32.PACK_AB R159, R42, R159 ;  /* 0x0000009f2a9f723e */ /* 0x000fc600000000ff */
[----:B------:R-:W-:Y:S02]  /*13ca0*/  FADD.FTZ R6, R42, R3 ;  /* 0x000000032a067221 */ /* 0x000fe40000010000 */
[----:B------:R-:W1:Y:S01]  /*13cb0*/  MUFU.EX2 R162, R69 ;  /* 0x0000004500a27308 */ /* 0x000e620000000800 */
[----:B--2---:R-:W-:Y:S01]  /*13cc0*/  FADD.FTZ R2, R65, R2 ;  /* 0x0000000241027221 */ /* 0x004fe20000010000 */
[----:B------:R-:W-:Y:S01]  /*13cd0*/  FADD.FTZ R41, R153, R6 ;  /* 0x0000000699297221 */ /* 0x000fe20000010000 */
[----:B------:R-:W-:-:S05]  /*13ce0*/  F2FP.F16.F32.PACK_AB R160, R65, R160 ;  /* 0x000000a041a0723e */ /* 0x000fca00000000ff */
        /* <DEDUP_REMOVED lines=19> */
[----:B------:R-:W-:Y:S01]  /*13e20*/  F2FP.F16.F32.PACK_AB R152, R152, R55 ;  /* 0x000000379898723e */ /* 0x000fe200000000ff */
[----:B------:R-:W-:-:S05]  /*13e30*/  IMAD.MOV.U32 R3, RZ, RZ, 0x3f800000 ;  /* 0x3f800000ff037424 */ /* 0x000fca00078e00ff */
[----:B------:R-:W1:Y:S01]  /*13e40*/  MUFU.EX2 R44, R44 ;  /* 0x0000002c002c7308 */ /* 0x000e620000000800 */
[----:B--2---:R-:W-:Y:S01]  /*13e50*/  FADD.FTZ R7, R9, R2 ;  /* 0x0000000209077221 */ /* 0x004fe20000010000 */
[----:B------:R-:W-:-:S06]  /*13e60*/  IMAD.MOV.U32 R2, RZ, RZ, 0x3f800000 ;  /* 0x3f800000ff027424 */ /* 0x000fcc00078e00ff */
[----:B------:R-:W2:Y:S01]  /*13e70*/  MUFU.EX2 R155, R155 ;  /* 0x0000009b009b7308 */ /* 0x000ea20000000800 */
[C---:B0-----:R-:W-:Y:S01]  /*13e80*/  F2FP.F16.F32.PACK_AB R154, R46.reuse, R9 ;  /* 0x000000092e9a723e */ /* 0x041fe200000000ff */
[----:B------:R-:W-:Y:S01]  /*13e90*/  FADD.FTZ R7, R46, R7 ;  /* 0x000000072e077221 */ /* 0x000fe20000010000 */
[----:B------:R-:W-:Y:S02]  /*13ea0*/  IADD3 R9, R150, -0x2, RZ ;  /* 0xfffffffe96097810 */ /* 0x000fe40007ffe0ff */
[----:B------:R-:W-:Y:S02]  /*13eb0*/  MOV R150, R151 ;  /* 0x0000009700967202 */ /* 0x000fe40000000f00 */
[----:B------:R-:W-:Y:S01]  /*13ec0*/  ISETP.GE.AND P2, PT, R9, R14, PT ;  /* 0x0000000e0900720c */ /* 0x000fe20003f46270 */
[----:B------:R-:W0:Y:S01]  /*13ed0*/  MUFU.EX2 R12, R12 ;  /* 0x0000000c000c7308 */ /* 0x000e220000000800 */
[C---:B-1----:R-:W-:Y:S01]  /*13ee0*/  FADD.FTZ R6, R44.reuse, R41 ;  /* 0x000000292c067221 */ /* 0x042fe20000010000 */
[----:B------:R-:W-:-:S03]  /*13ef0*/  F2FP.F16.F32.PACK_AB R153, R44, R153 ;  /* 0x000000992c99723e */ /* 0x000fc600000000ff */
[----:B--2---:R-:W-:-:S04]  /*13f00*/  FADD.FTZ R41, R155, R6 ;  /* 0x000000069b297221 */ /* 0x004fc80000010000 */
[C---:B0-----:R-:W-:Y:S01]  /*13f10*/  FADD.FTZ R6, R12.reuse, R41 ;  /* 0x000000290c067221 */ /* 0x041fe20000010000 */
[----:B------:R-:W-:Y:S02]  /*13f20*/  F2FP.F16.F32.PACK_AB R155, R12, R155 ;  /* 0x0000009b0c9b723e */ /* 0x000fe400000000ff */
[----:B------:R-:W-:Y:S05]  /*13f30*/  @!P2 BRA `(.L_x_2392) ;  /* 0x0000002c00f8a947 */ /* 0x000fea0003800000 */
[----:B------:R-:W-:Y:S01]  /*13f40*/  BSSY B1, `(.L_x_2392) ;  /* 0x00002fd000017945 */ /* 0x000fe20003800000 */
[----:B------:R-:W-:Y:S01]  /*13f50*/  MOV R13, R5 ;  /* 0x00000005000d7202 */ /* 0x000fe20000000f00 */
[----:B------:R-:W-:Y:S01]  /*13f60*/  IMAD.MOV.U32 R12, RZ, RZ, R4 ;  /* 0x000000ffff0c7224 */ /* 0x000fe200078e0004 */
[----:B------:R-:W-:Y:S01]  /*13f70*/  MOV R21, R185 ;  /* 0x000000b900157202 */ /* 0x000fe20000000f00 */
        /* <DEDUP_REMOVED lines=33> */
[----:B------:R-:W-:-:S07]  /*14190*/  CS2R R88, SRZ ;  /* 0x0000000000587805 */ /* 0x000fce000001ff00 */
.L_x_2403:
[----:B------:R-:W-:-:S05]  /*141a0*/  VIADD R0, R21, 0x1 ;  /* 0x0000000115007836 */ /* 0x000fca0000000000 */
[----:B------:R-:W-:-:S04]  /*141b0*/  ISETP.NE.AND P2, PT, R0, 0x2, PT ;  /* 0x000000020000780c */ /* 0x000fc80003f45270 */
[----:B------:R-:W-:Y:S02]  /*141c0*/  SEL R5, RZ, 0x1, P2 ;  /* 0x00000001ff057807 */ /* 0x000fe40001000000 */
[----:B------:R-:W-:Y:S02]  /*141d0*/  SEL R185, R0, RZ, P2 ;  /* 0x000000ff00b97207 */ /* 0x000fe40001000000 */
[----:B------:R-:W-:Y:S01]  /*141e0*/  LOP3.LUT R188, R20, R5, RZ, 0x3c, !PT ;  /* 0x0000000514bc7212 */ /* 0x000fe200078e3cff */
[----:B------:R-:W-:Y:S06]  /*141f0*/  @!P0 BRA `(.L_x_2393) ;  /* 0x0000000000048947 */ /* 0x000fec0003800000 */
[----:B------:R-:W-:Y:S01]  /*14200*/  BPT.TRAP 0x1 ;  /* 0x000000040000795c */ /* 0x000fe20000300000 */
.L_x_2393:
[----:B------:R-:W-:Y:S02]  /*14210*/  LEA R15, R185, R18, 0x3 ;  /* 0x00000012b90f7211 */ /* 0x000fe400078e18ff */
[----:B------:R-:W-:-:S04]  /*14220*/  SHF.L.U32 R0, R188, 0x1f, RZ ;  /* 0x0000001fbc007819 */ /* 0x000fc800000006ff */
[----:B------:R0:W1:Y:S01]  /*14230*/  SYNCS.PHASECHK.TRANS64.TRYWAIT P2, [R15+URZ+0x34830], R0 ;  /* 0x034830000f0075a7 */ /* 0x000062000804017f */
[----:B------:R-:W-:Y:S05]  /*14240*/  @!P0 BRA `(.L_x_2394) ;  /* 0x0000000000048947 */ /* 0x000fea0003800000 */
[----:B------:R-:W-:Y:S01]  /*14250*/  BPT.TRAP 0x1 ;  /* 0x000000040000795c */ /* 0x000fe20000300000 */
.L_x_2394:
[----:B------:R-:W-:Y:S01]  /*14260*/  BSSY B2, `(.L_x_2395) ;  /* 0x0000006000027945 */ /* 0x000fe20003800000 */
[----:B------:R-:W-:Y:S02]  /*14270*/  IMAD R4, R185, 0xc00, R8 ;  /* 0x00000c00b9047824 */ /* 0x000fe400078e0208 */
[----:B------:R-:W-:Y:S01]  /*14280*/  IMAD.MOV.U32 R5, RZ, RZ, 0x40000040 ;  /* 0x40000040ff057424 */ /* 0x000fe200078e00ff */
[----:B-1----:R-:W-:Y:S06]  /*14290*/  @P2 BRA `(.L_x_2396) ;  /* 0x0000000000082947 */ /* 0x002fec0003800000 */
[----:B------:R-:W1:Y:S02]  /*142a0*/  SYNCS.PHASECHK.TRANS64.TRYWAIT P2, [R15+URZ+0x34830], R0 ;  /* 0x034830000f0075a7 */ /* 0x000e64000804017f */
[----:B-1----:R-:W-:Y:S05]  /*142b0*/  @!P2 BRA `(.L_x_2397) ;  /* 0x000000ec0058a947 */ /* 0x002fea0003800000 */
.L_x_2396:
[----:B------:R-:W-:Y:S05]  /*142c0*/  BSYNC B2 ;  /* 0x0000000000027941 */ /* 0x000fea0003800000 */
.L_x_2395:
        /* <DEDUP_REMOVED lines=18> */
[----:B------:R-:W2:Y:S01]  /*143f0*/  LDL.64 R230, [R1+0x8] ;  /* 0x0000080001e67983 */ /* 0x000ea20000100a00 */
[----:B------:R-:W-:Y:S01]  /*14400*/  IMAD.MOV.U32 R11, RZ, RZ, 0x40000040 ;  /* 0x40000040ff0b7424 */ /* 0x000fe200078e00ff */
[----:B------:R-:W-:-:S02]  /*14410*/  WARPGROUP.DEPBAR.LE gsb0, 0x0 ;  /* 0x00008000000079c5 */ /* 0x000fc40000010000 */
[----:B------:R-:W-:-:S07]  /*14420*/  WARPGROUP.ARRIVE ;  /* 0x00000000000079c5 */ /* 0x000fce0000000000 */
[----:B------:R-:W-:Y:S01]  /*14430*/  HGMMA.64x128x16.F32 R24, gdesc[UR4], R24, gsb0 ;  /* 0x01e00000041879f0 */ /* 0x000fe20008000818 */
[----:B------:R-:W-:Y:S02]  /*14440*/  R2UR UR6, R10 ;  /* 0x000000000a0672ca */ /* 0x000fe400000e0000 */
[----:B------:R-:W-:Y:S02]  /*14450*/  R2UR UR7, R11 ;  /* 0x000000000b0772ca */ /* 0x000fe400000e0000 */
[----:B----4-:R-:W-:Y:S02]  /*14460*/  R2UR UR4, R228 ;  /* 0x00000000e40472ca */ /* 0x010fe400000e0000 */
[----:B------:R-:W-:Y:S01]  /*14470*/  R2UR UR5, R229 ;  /* 0x00000000e50572ca */ /* 0x000fe200000e0000 */
[----:B------:R-:W-:Y:S01]  /*14480*/  IMAD.MOV.U32 R11, RZ, RZ, 0x40000040 ;  /* 0x40000040ff0b7424 */ /* 0x000fe200078e00ff */
[----:B------:R-:W-:Y:S01]  /*14490*/  IADD3 R10, R4, 0x6, RZ ;  /* 0x00000006040a7810 */ /* 0x000fe20007ffe0ff */
[----:B------:R-:W3:Y:S01]  /*144a0*/  LDL.64 R228, [R1] ;  /* 0x0000000001e47983 */ /* 0x000ee20000100a00 */
[----:B------:R-:W-:-:S02]  /*144b0*/  WARPGROUP.DEPBAR.LE gsb0, 0x0 ;  /* 0x00008000000079c5 */ /* 0x000fc40000010000 */
[----:B------:R-:W-:-:S07]  /*144c0*/  WARPGROUP.ARRIVE ;  /* 0x00000000000079c5 */ /* 0x000fce0000000000 */
        /* <DEDUP_REMOVED lines=18> */
[----:B------:R-:W-:Y:S01]  /*145f0*/  HGMMA.64x128x16.F32 R24, gdesc[UR4], R24, gsb0 ;  /* 0x01e00000041879f0 */ /* 0x000fe20008000818 */
[----:B------:R-:W-:Y:S02]  /*14600*/  R2UR UR6, R10 ;  /* 0x000000000a0672ca */ /* 0x000fe400000e0000 */
[----:B------:R-:W-:Y:S02]  /*14610*/  R2UR UR7, R11 ;  /* 0x000000000b0772ca */ /* 0x000fe400000e0000 */
[----:B--2---:R-:W-:Y:S02]  /*14620*/  R2UR UR4, R230 ;  /* 0x00000000e60472ca */ /* 0x004fe400000e0000 */
[----:B------:R-:W-:Y:S01]  /*14630*/  R2UR UR5, R231 ;  /* 0x00000000e70572ca */ /* 0x000fe200000e0000 */
[----:B------:R-:W-:Y:S01]  /*14640*/  IMAD.MOV.U32 R11, RZ, RZ, 0x40000040 ;  /* 0x40000040ff0b7424 */ /* 0x000fe200078e00ff */
[----:B------:R-:W-:Y:S01]  /*14650*/  IADD3 R10, R4, 0x404, RZ ;  /* 0x00000404040a7810 */ /* 0x000fe20007ffe0ff */
[----:B------:R-:W-:-:S02]  /*14660*/  WARPGROUP.DEPBAR.LE gsb0, 0x0 ;  /* 0x00008000000079c5 */ /* 0x000fc40000010000 */
[----:B------:R-:W-:-:S08]  /*14670*/  WARPGROUP.ARRIVE ;  /* 0x00000000000079c5 */ /* 0x000fd00000000000 */
[----:B------:R-:W-:Y:S01]  /*14680*/  HGMMA.64x128x16.F32 R24, gdesc[UR4], R24, gsb0 ;  /* 0x01e00000041879f0 */ /* 0x000fe20008000818 */
        /* <DEDUP_REMOVED lines=17> */
[----:B------:R-:W-:Y:S01]  /*147a0*/  HGMMA.64x128x16.F32 R24, gdesc[UR4], R24, gsb0 ;  /* 0x01e00000041879f0 */ /* 0x000fe20008000818 */
        /* <DEDUP_REMOVED lines=101> */
.L_x_2398:
[----:B------:R-:W-:Y:S02]  /*14e00*/  SHF.L.U32 R3, R20, 0x1f, RZ ;  /* 0x0000001f14037819 */ /* 0x000fe400000006ff */
[----:B------:R-:W-:-:S04]  /*14e10*/  LEA R20, R21, R18, 0x3 ;  /* 0x0000001215147211 */ /* 0x000fc800078e18ff */
[----:B------:R2:W3:Y:S01]  /*14e20*/  SYNCS.PHASECHK.TRANS64.TRYWAIT P2, [R20+URZ+0x34850], R3 ;  /* 0x03485003140075a7 */ /* 0x0004e2000804017f */
[----:B------:R-:W-:Y:S05]  /*14e30*/  @!P0 BRA `(.L_x_2399) ;  /* 0x0000000000048947 */ /* 0x000fea0003800000 */
[----:B------:R-:W-:Y:S01]  /*14e40*/  BPT.TRAP 0x1 ;  /* 0x000000040000795c */ /* 0x000fe20000300000 */
.L_x_2399:
[----:B------:R-:W-:Y:S04]  /*14e50*/  BSSY B2, `(.L_x_2400) ;  /* 0x0000004000027945 */ /* 0x000fe80003800000 */
[----:B---3--:R-:W-:Y:S05]  /*14e60*/  @P2 BRA `(.L_x_2401) ;  /* 0x0000000000082947 */ /* 0x008fea0003800000 */
[----:B------:R-:W3:Y:S02]  /*14e70*/  SYNCS.PHASECHK.TRANS64.TRYWAIT P2, [R20+URZ+0x34850], R3 ;  /* 0x03485003140075a7 */ /* 0x000ee4000804017f */
[----:B---3--:R-:W-:Y:S05]  /*14e80*/  @!P2 BRA `(.L_x_2402) ;  /* 0x000000e00078a947 */ /* 0x008fea0003800000 */
.L_x_2401:
[----:B------:R-:W-:Y:S05]  /*14e90*/  BSYNC B2 ;  /* 0x0000000000027941 */ /* 0x000fea0003800000 */
.L_x_2400:
[----:B01----:R-:W-:Y:S01]  /*14ea0*/  VIADD R0, R18, 0x400 ;  /* 0x0000040012007836 */ /* 0x003fe20000000000 */
[----:B------:R-:W-:Y:S01]  /*14eb0*/  MOV R11, 0x40000040 ;  /* 0x40000040000b7802 */ /* 0x000fe20000000f00 */
[----:B------:R-:W-:Y:S01]  /*14ec0*/  WARPGROUP.ARRIVE ;  /* 0x00000000000079c5 */ /* 0x000fe20000000000 */
[----:B--23--:R-:W-:Y:S01]  /*14ed0*/  IMAD.MOV.U32 R3, RZ, RZ, 0x40000040 ;  /* 0x40000040ff037424 */ /* 0x00cfe200078e00ff */
[----:B------:R-:W-:Y:S01]  /*14ee0*/  @!P1 IADD3 R20, R20, 0x34860, RZ ;  /* 0x0003486014149810 */ /* 0x000fe20007ffe0ff */
[----:B------:R-:W-:Y:S01]  /*14ef0*/  @!P1 VIADD R15, R15, 0x34840 ;  /* 0x000348400f0f9836 */ /* 0x000fe20000000000 */
[----:B------:R-:W-:Y:S02]  /*14f00*/  SHF.R.U32.HI R0, RZ, 0x4, R0 ;  /* 0x00000004ff007819 */ /* 0x000fe40000011600 */
[----:B------:R-:W-:Y:S02]  /*14f10*/  R2UR UR7, R11 ;  /* 0x000000000b0772ca */ /* 0x000fe400000e0000 */
[----:B------:R-:W-:-:S02]  /*14f20*/  LOP3.LUT R0, R0, 0x3fff, RZ, 0xc0, !PT ;  /* 0x00003fff00007812 */ /* 0x000fc400078ec0ff */
[----:B------:R-:W-:Y:S02]  /*14f30*/  @!P1 PRMT R15, RZ, 0x654, R15 ;  /* 0x00000654ff0f9816 */ /* 0x000fe4000000000f */
[----:B------:R-:W-:-:S05]  /*14f40*/  LOP3.LUT R0, R0, 0x4000000, RZ, 0xfc, !PT ;  /* 0x0400000000007812 */ /* 0x000fca00078efcff */
[----:B------:R-:W-:Y:S01]  /*14f50*/  IMAD R10, R21, 0x800, R0 ;  /* 0x00000800150a7824 */ /* 0x000fe200078e0200 */
[----:B------:R-:W-:-:S03]  /*14f60*/  MOV R0, 0xffffff80 ;  /* 0xffffff8000007802 */ /* 0x000fc60000000f00 */
[C---:B------:R-:W-:Y:S01]  /*14f70*/  VIADD R2, R10.reuse, 0x80 ;  /* 0x000000800a027836 */ /* 0x040fe20000000000 */
[----:B------:R-:W-:Y:S01]  /*14f80*/  R2UR UR6, R10 ;  /* 0x000000000a0672ca */ /* 0x000fe200000e0000 */
[----:B------:R-:W-:-:S04]  /*14f90*/  IMAD R0, R9, R0, 0x1 ;  /* 0x0000000109007424 */ /* 0x000fc800078e0200 */
[----:B------:R-:W-:-:S08]  /*14fa0*/  IMAD R0, R193, 0x80, R0 ;  /* 0x00000080c1007824 */ /* 0x000fd000078e0200 */
[----:B------:R-:W-:Y:S01]  /*14fb0*/  HGMMA.64x128x16.F32 R88, R180, gdesc[UR4].tnspB, R88, gsb0 ;  /* 0x41e00004b4587df0 */ /* 0x000fe20008000858 */
[----:B------:R-:W-:Y:S02]  /*14fc0*/  R2UR UR6, R2 ;  /* 0x00000000020672ca */ /* 0x000fe400000e0000 */
[----:B------:R-:W-:Y:S02]  /*14fd0*/  R2UR UR7, R3 ;  /* 0x00000000030772ca */ /* 0x000fe400000e0000 */
[----:B------:R-:W-:Y:S02]  /*14fe0*/  IADD3 R3, -R192, R0, R195 ;  /* 0x00000000c0037210 */ /* 0x000fe40007ffe1c3 */
[----:B------:R-:W-:-:S03]  /*14ff0*/  IADD3 R2, R10, 0x100, RZ ;  /* 0x000001000a027810 */ /* 0x000fc60007ffe0ff */
[----:B------:R-:W-:Y:S02]  /*15000*/  IMAD R0, R202, -0x2, R3 ;  /* 0xfffffffeca007824 */ /* 0x000fe400078e0203 */
[----:B------:R-:W-:Y:S02]  /*15010*/  IMAD.MOV.U32 R3, RZ, RZ, 0x40000040 ;  /* 0x40000040ff037424 */ /* 0x000fe400078e00ff */
[----:B------:R-:W-:-:S05]  /*15020*/  IMAD.IADD R5, R203, 0x1, R0 ;  /* 0x00000001cb057824 */ /* 0x000fca00078e0200 */
[C---:B------:R-:W-:Y:S02]  /*15030*/  ISETP.GT.AND P2, PT, R5.reuse, RZ, PT ;  /* 0x000000ff0500720c */ /* 0x040fe40003f44270 */
[C---:B------:R-:W-:Y:S02]  /*15040*/  ISETP.GT.AND P3, PT, R5.reuse, 0x1, PT ;  /* 0x000000010500780c */ /* 0x040fe40003f64270 */
[----:B------:R-:W-:Y:S02]  /*15050*/  FSEL R11, R24, -INF , P2 ;  /* 0xff800000180b7808 */ /* 0x000fe40001000000 */
        /* <DEDUP_REMOVED lines=10> */
[----:B------:R-:W-:Y:S02]  /*15100*/  FMNMX.FTZ R0, R29, R0, !PT ;  /* 0x000000001d007209 */ /* 0x000fe40007810000 */
[----:B------:R-:W-:Y:S02]  /*15110*/  FSEL R33, R33, -INF , P3 ;  /* 0xff80000021217808 */ /* 0x000fe40001800000 */
[----:B------:R-:W-:-:S04]  /*15120*/  ISETP.GT.AND P3, PT, R5, 0x19, PT ;  /* 0x000000190500780c */ /* 0x000fc80003f64270 */
        /* <DEDUP_REMOVED lines=24> */
[----:B------:R-:W-:Y:S01]  /*152b0*/  FSEL R85, R85, -INF , P3 ;  /* 0xff80000055557808 */ /* 0x000fe20001800000 */
        /* <DEDUP_REMOVED lines=13> */
[----:B------:R-:W-:Y:S02]  /*15390*/  WARPGROUP.DEPBAR.LE gsb0, 0x0 ;  /* 0x00008000000079c5 */ /* 0x000fe40000010000 */
[----:B------:R-:W-:Y:S01]  /*153a0*/  WARPGROUP.ARRIVE ;  /* 0x00000000000079c5 */ /* 0x000fe20000000000 */
[----:B------:R-:W-:Y:S02]  /*153b0*/  FSEL R173, R32, -INF , P2 ;  /* 0xff80000020ad7808 */ /* 0x000fe40001000000 */
[----:B------:R-:W-:Y:S02]  /*153c0*/  ISETP.GT.AND P2, PT, R5, 0x18, PT ;  /* 0x000000180500780c */ /* 0x000fe40003f44270 */
[----:B------:R-:W-:-:S05]  /*153d0*/  FMNMX.FTZ R0, R173, R0, !PT ;  /* 0x00000000ad007209 */ /* 0x000fca0007810000 */
[----:B------:R-:W-:Y:S01]  /*153e0*/  HGMMA.64x128x16.F32 R88, R168, gdesc[UR4].tnspB, R88, gsb0 ;  /* 0x41e00004a8587df0 */ /* 0x000fe20008000858 */
[----:B------:R-:W-:Y:S02]  /*153f0*/  FSEL R175, R36, -INF , P2 ;  /* 0xff80000024af7808 */ /* 0x000fe40001000000 */
[----:B------:R-:W-:Y:S02]  /*15400*/  FMNMX.FTZ R0, R33, R0, !PT ;  /* 0x0000000021007209 */ /* 0x000fe40007810000 */
[----:B------:R-:W-:Y:S02]  /*15410*/  ISETP.GT.AND P2, PT, R5, 0x20, PT ;  /* 0x000000200500780c */ /* 0x000fe40003f44270 */
[----:B------:R-:W-:Y:S02]  /*15420*/  FMNMX.FTZ R0, R175, R0, !PT ;  /* 0x00000000af007209 */ /* 0x000fe40007810000 */
[----:B------:R-:W-:Y:S02]  /*15430*/  FSEL R177, R40, -INF , P2 ;  /* 0xff80000028b17808 */ /* 0x000fe40001000000 */
[----:B------:R-:W-:-:S02]  /*15440*/  FMNMX.FTZ R0, R37, R0, !PT ;  /* 0x0000000025007209 */ /* 0x000fc40007810000 */
[----:B------:R-:W-:Y:S02]  /*15450*/  ISETP.GT.AND P2, PT, R5, 0x28, PT ;  /* 0x000000280500780c */ /* 0x000fe40003f44270 */
[----:B------:R-:W-:Y:S02]  /*15460*/  FMNMX.FTZ R0, R177, R0, !PT ;  /* 0x00000000b1007209 */ /* 0x000fe40007810000 */
[----:B------:R-:W-:Y:S02]  /*15470*/  FSEL R179, R44, -INF , P2 ;  /* 0xff8000002cb37808 */ /* 0x000fe40001000000 */
[----:B------:R-:W-:Y:S02]  /*15480*/  FMNMX.FTZ R0, R41, R0, !PT ;  /* 0x0000000029007209 */ /* 0x000fe40007810000 */
[----:B------:R-:W-:Y:S02]  /*15490*/  ISETP.GT.AND P2, PT, R5, 0x30, PT ;  /* 0x000000300500780c */ /* 0x000fe40003f44270 */
[----:B------:R-:W-:-:S02]  /*154a0*/  FMNMX.FTZ R0, R179, R0, !PT ;  /* 0x00000000b3007209 */ /* 0x000fc40007810000 */
        /* <DEDUP_REMOVED lines=34> */
[C---:B------:R-:W-:Y:S01]  /*156d0*/  ISETP.GT.AND P2, PT, R5.reuse, 0x78, PT ;  /* 0x000000780500780c */ /* 0x040fe20003f44270 */
[----:B------:R-:W-:Y:S01]  /*156e0*/  VIADD R5, R5, 0x8 ;  /* 0x0000000805057836 */ /* 0x000fe20000000000 */
[----:B------:R-:W-:-:S02]  /*156f0*/  FMNMX.FTZ R0, R80, R3, !PT ;  /* 0x0000000350007209 */ /* 0x000fc40007810000 */
[----:B------:R-:W-:Y:S01]  /*15700*/  R2UR UR6, R2 ;  /* 0x00000000020672ca */ /* 0x000fe200000e0000 */
[----:B------:R-:W-:Y:S01]  /*15710*/  VIADD R2, R10, 0x280 ;  /* 0x000002800a027836 */ /* 0x000fe20000000000 */
[----:B------:R-:W-:Y:S02]  /*15720*/  FMNMX.FTZ R0, R81, R0, !PT ;  /* 0x0000000051007209 */ /* 0x000fe40007810000 */
[C---:B------:R-:W-:Y:S02]  /*15730*/  ISETP.GT.AND P5, PT, R5.reuse, RZ, PT ;  /* 0x000000ff0500720c */ /* 0x040fe40003fa4270 */
[C---:B------:R-:W-:Y:S02]  /*15740*/  ISETP.GT.AND P6, PT, R5.reuse, 0x1, PT ;  /* 0x000000010500780c */ /* 0x040fe40003fc4270 */
[----:B------:R-:W-:Y:S02]  /*15750*/  FSEL R26, R26, -INF , P5 ;  /* 0xff8000001a1a7808 */ /* 0x000fe40002800000 */
[----:B------:R-:W-:-:S02]  /*15760*/  ISETP.GT.AND P3, PT, R5, 0x8, PT ;  /* 0x000000080500780c */ /* 0x000fc40003f64270 */
[----:B------:R-:W-:Y:S02]  /*15770*/  FSEL R27, R27, -INF , P6 ;  /* 0xff8000001b1b7808 */ /* 0x000fe40003000000 */
[C---:B------:R-:W-:Y:S02]  /*15780*/  ISETP.GT.AND P4, PT, R5.reuse, 0x9, PT ;  /* 0x000000090500780c */ /* 0x040fe40003f84270 */
[----:B------:R-:W-:Y:S02]  /*15790*/  ISETP.GT.AND P5, PT, R5, 0x10, PT ;  /* 0x000000100500780c */ /* 0x000fe40003fa4270 */
[----:B------:R-:W-:Y:S02]  /*157a0*/  FSEL R31, R31, -INF , P4 ;  /* 0xff8000001f1f7808 */ /* 0x000fe40002000000 */
[C---:B------:R-:W-:Y:S02]  /*157b0*/  ISETP.GT.AND P6, PT, R5.reuse, 0x11, PT ;  /* 0x000000110500780c */ /* 0x040fe40003fc4270 */
[----:B------:R-:W-:-:S02]  /*157c0*/  ISETP.GT.AND P4, PT, R5, 0x19, PT ;  /* 0x000000190500780c */ /* 0x000fc40003f84270 */
[----:B------:R-:W-:Y:S02]  /*157d0*/  FSEL R35, R35, -INF , P6 ;  /* 0xff80000023237808 */ /* 0x000fe40003000000 */
[----:B------:R-:W-:Y:S02]  /*157e0*/  FSEL R39, R39, -INF , P4 ;  /* 0xff80000027277808 */ /* 0x000fe40002000000 */
[C---:B------:R-:W-:Y:S02]  /*157f0*/  ISETP.GT.AND P6, PT, R5.reuse, 0x21, PT ;  /* 0x000000210500780c */ /* 0x040fe40003fc4270 */
[----:B------:R-:W-:Y:S02]  /*15800*/  ISETP.GT.AND P4, PT, R5, 0x29, PT ;  /* 0x000000290500780c */ /* 0x000fe40003f84270 */
[----:B------:R-:W-:Y:S02]  /*15810*/  FSEL R43, R43, -INF , P6 ;  /* 0xff8000002b2b7808 */ /* 0x000fe40003000000 */
[----:B------:R-:W-:-:S02]  /*15820*/  FSEL R47, R47, -INF , P4 ;  /* 0xff8000002f2f7808 */ /* 0x000fc40002000000 */
[C---:B------:R-:W-:Y:S02]  /*15830*/  ISETP.GT.AND P6, PT, R5.reuse, 0x31, PT ;  /* 0x000000310500780c */ /* 0x040fe40003fc4270 */
[----:B------:R-:W-:Y:S02]  /*15840*/  ISETP.GT.AND P4, PT, R5, 0x39, PT ;  /* 0x000000390500780c */ /* 0x000fe40003f84270 */
[----:B------:R-:W-:Y:S02]  /*15850*/  FSEL R51, R51, -INF , P6 ;  /* 0xff80000033337808 */ /* 0x000fe40003000000 */
[----:B------:R-:W-:Y:S01]  /*15860*/  ISETP.GT.AND P6, PT, R5, 0x41, PT ;  /* 0x000000410500780c */ /* 0x000fe20003fc4270 */
[----:B------:R-:W-:Y:S02]  /*15870*/  WARPGROUP.DEPBAR.LE gsb0, 0x0 ;  /* 0x00008000000079c5 */ /* 0x000fe40000010000 */
[----:B------:R-:W-:Y:S01]  /*15880*/  FSEL R169, R84, -INF , P2 ;  /* 0xff80000054a97808 */ /* 0x000fe20001000000 */
[----:B------:R-:W-:Y:S01]  /*15890*/  WARPGROUP.ARRIVE ;  /* 0x00000000000079c5 */ /* 0x000fe20000000000 */
[----:B------:R-:W-:-:S02]  /*158a0*/  FSEL R59, R59, -INF , P6 ;  /* 0xff8000003b3b7808 */ /* 0x000fc40003000000 */
[----:B------:R-:W-:Y:S02]  /*158b0*/  FMNMX.FTZ R0, R169, R0, !PT ;  /* 0x00000000a9007209 */ /* 0x000fe40007810000 */
[----:B------:R-:W-:Y:S02]  /*158c0*/  ISETP.GT.AND P6, PT, R5, 0x51, PT ;  /* 0x000000510500780c */ /* 0x000fe40003fc4270 */
[----:B------:R-:W-:Y:S01]  /*158d0*/  FMNMX.FTZ R28, R85, R0, !PT ;  /* 0x00000000551c7209 */ /* 0x000fe20007810000 */
[----:B------:R-:W-:Y:S01]  /*158e0*/  IMAD.U32 R0, RZ, RZ, UR39 ;  /* 0x00000027ff007e24 */ /* 0x000fe2000f8e00ff */
[----:B------:R-:W-:Y:S02]  /*158f0*/  FSEL R67, R67, -INF , P6 ;  /* 0xff80000043437808 */ /* 0x000fe40003000000 */
[----:B------:R-:W-:Y:S01]  /*15900*/  ISETP.GT.AND P6, PT, R5, 0x61, PT ;  /* 0x000000610500780c */ /* 0x000fe20003fc4270 */
[----:B------:R-:W0:Y:S03]  /*15910*/  SHFL.BFLY PT, R3, R28, 0x2, 0x1f ;  /* 0x0c401f001c037f89 */ /* 0x000e2600000e0000 */
[----:B------:R-:W-:-:S02]  /*15920*/  FSEL R75, R75, -INF , P6 ;  /* 0xff8000004b4b7808 */ /* 0x000fc40003000000 */
[----:B------:R-:W-:-:S04]  /*15930*/  ISETP.GT.AND P6, PT, R5, 0x71, PT ;  /* 0x000000710500780c */ /* 0x000fc80003fc4270 */
[----:B------:R-:W-:Y:S02]  /*15940*/  FSEL R83, R83, -INF , P6 ;  /* 0xff80000053537808 */ /* 0x000fe40003000000 */
[----:B0-----:R-:W-:Y:S02]  /*15950*/  FMNMX.FTZ R32, R28, R3, !PT ;  /* 0x000000031c207209 */ /* 0x001fe40007810000 */
[----:B------:R-:W-:-:S03]  /*15960*/  FMNMX.FTZ R28, R26, R13, !PT ;  /* 0x0000000d1a1c7209 */ /* 0x000fc60007810000 */
[----:B------:R-:W0:Y:S01]  /*15970*/  SHFL.BFLY PT, R3, R32, 0x1, 0x1f ;  /* 0x0c201f0020037f89 */ /* 0x000e2200000e0000 */
[----:B------:R-:W-:Y:S02]  /*15980*/  FMNMX.FTZ R28, R27, R28, !PT ;  /* 0x0000001c1b1c7209 */ /* 0x000fe40007810000 */
[----:B0-----:R-:W-:Y:S02]  /*15990*/  FMNMX.FTZ R4, R32, R3, !PT ;  /* 0x0000000320047209 */ /* 0x001fe40007810000 */
[----:B------:R-:W-:Y:S02]  /*159a0*/  MOV R3, 0x40000040 ;  /* 0x4000004000037802 */ /* 0x000fe40000000f00 */
[C---:B------:R-:W-:Y:S01]  /*159b0*/  FSETP.NEU.FTZ.AND P2, PT, R4.reuse, -INF , PT ;  /* 0xff8000000400780b */ /* 0x040fe20003f5d000 */
[----:B------:R-:W-:Y:S01]  /*159c0*/  FMUL.FTZ R24, R4, R0 ;  /* 0x0000000004187220 */ /* 0x000fe20000410000 */
[----:B------:R-:W-:-:S04]  /*159d0*/  R2UR UR7, R3 ;  /* 0x00000000030772ca */ /* 0x000fc800000e0000 */
[----:B------:R-:W-:-:S05]  /*159e0*/  FSEL R24, R24, RZ, P2 ;  /* 0x000000ff18187208 */ /* 0x000fca0001000000 */
[-CC-:B------:R-:W-:Y:S01]  /*159f0*/  FFMA.FTZ R182, R21, R0.reuse, -R24.reuse ;  /* 0x0000000015b67223 */ /* 0x180fe20000010818 */
[-CC-:B------:R-:W-:Y:S01]  /*15a00*/  FFMA.FTZ R21, R29, R0.reuse, -R24.reuse ;  /* 0x000000001d157223 */ /* 0x180fe20000010818 */
[-CC-:B------:R-:W-:Y:S01]  /*15a10*/  FFMA.FTZ R29, R33, R0.reuse, -R24.reuse ;  /* 0x00000000211d7223 */ /* 0x180fe20000010818 */
[----:B------:R-:W-:Y:S01]  /*15a20*/  FSEL R33, R34, -INF , P5 ;  /* 0xff80000022217808 */ /* 0x000fe20002800000 */
[----:B------:R-:W-:Y:S01]  /*15a30*/  HGMMA.64x128x16.F32 R88, R164, gdesc[UR4].tnspB, R88, gsb0 ;  /* 0x41e00004a4587df0 */ /* 0x000fe20008000858 */
[----:B------:R-:W-:Y:S01]  /*15a40*/  ISETP.GT.AND P5, PT, R5, 0x20, PT ;  /* 0x000000200500780c */ /* 0x000fe20003fa4270 */
[-CC-:B------:R-:W-:Y:S01]  /*15a50*/  FFMA.FTZ R176, R173, R0.reuse, -R24.reuse ;  /* 0x00000000adb07223 */ /* 0x180fe20000010818 */
[-CC-:B------:R-:W-:Y:S01]  /*15a60*/  FFMA.FTZ R178, R175, R0.reuse, -R24.reuse ;  /* 0x00000000afb27223 */ /* 0x180fe20000010818 */
[-CC-:B------:R-:W-:Y:S01]  /*15a70*/  FFMA.FTZ R172, R177, R0.reuse, -R24.reuse ;  /* 0x00000000b1ac7223 */ /* 0x180fe20000010818 */
[----:B------:R-:W-:Y:S01]  /*15a80*/  FSEL R171, R42, -INF , P5 ;  /* 0xff8000002aab7808 */ /* 0x000fe20002800000 */
[-CC-:B------:R-:W-:Y:S01]  /*15a90*/  FFMA.FTZ R174, R179, R0.reuse, -R24.reuse ;  /* 0x00000000b3ae7223 */ /* 0x180fe20000010818 */
[----:B------:R-:W-:Y:S01]  /*15aa0*/  ISETP.GT.AND P5, PT, R5, 0x30, PT ;  /* 0x000000300500780c */ /* 0x000fe20003fa4270 */
[-CC-:B------:R-:W-:Y:S01]  /*15ab0*/  FFMA.FTZ R168, R181, R0.reuse, -R24.reuse ;  /* 0x00000000b5a87223 */ /* 0x180fe20000010818 */
[----:B------:R-:W-:Y:S01]  /*15ac0*/  FSEL R179, R55, -INF , P4 ;  /* 0xff80000037b37808 */ /* 0x000fe20002000000 */
[-CC-:B------:R-:W-:Y:S01]  /*15ad0*/  FFMA.FTZ R170, R183, R0.reuse, -R24.reuse ;  /* 0x00000000b7aa7223 */ /* 0x180fe20000010818 */
[----:B------:R-:W-:Y:S01]  /*15ae0*/  FSEL R175, R50, -INF , P5 ;  /* 0xff80000032af7808 */ /* 0x000fe20002800000 */
[-CC-:B------:R-:W-:Y:S01]  /*15af0*/  FFMA.FTZ R180, R11, R0.reuse, -R24.reuse ;  /* 0x000000000bb47223 */ /* 0x180fe20000010818 */
[----:B------:R-:W-:Y:S01]  /*15b00*/  ISETP.GT.AND P5, PT, R5, 0x40, PT ;  /* 0x000000400500780c */ /* 0x000fe20003fa4270 */
[-CC-:B------:R-:W-:Y:S01]  /*15b10*/  FFMA.FTZ R11, R25, R0.reuse, -R24.reuse ;  /* 0x00000000190b7223 */ /* 0x180fe20000010818 */
[----:B------:R-:W-:Y:S01]  /*15b20*/  ISETP.GT.AND P4, PT, R5, 0x49, PT ;  /* 0x000000490500780c */ /* 0x000fe20003f84270 */
        /* <DEDUP_REMOVED lines=15> */
[----:B------:R-:W-:Y:S01]  /*15c20*/  FSEL R74, R74, -INF , P5 ;  /* 0xff8000004a4a7808 */ /* 0x000fe20002800000 */
[-CC-:B------:R-:W-:Y:S01]  /*15c30*/  FFMA.FTZ R69, R69, R0.reuse, -R24.reuse ;  /* 0x0000000045457223 */ /* 0x180fe20000010818 */
[----:B------:R-:W-:Y:S01]  /*15c40*/  R2UR UR6, R2 ;  /* 0x00000000020672ca */ /* 0x000fe200000e0000 */
        /* <DEDUP_REMOVED lines=10> */
[----:B------:R-:W-:Y:S01]  /*15cf0*/  FFMA.FTZ R85, R85, R0, -R24 ;  /* 0x0000000055557223 */ /* 0x000fe20000010818 */
[----:B------:R-:W-:Y:S01]  /*15d00*/  FSEL R87, R87, -INF , P4 ;  /* 0xff80000057577808 */ /* 0x000fe20002000000 */
[----:B------:R-:W-:Y:S01]  /*15d10*/  IMAD.MOV.U32 R25, RZ, RZ, 0x40000040 ;  /* 0x40000040ff197424 */ /* 0x000fe200078e00ff */
        /* <DEDUP_REMOVED lines=13> */
[----:B------:R-:W-:Y:S01]  /*15df0*/  FSEL R165, R30, -INF , P3 ;  /* 0xff8000001ea57808 */ /* 0x000fe20001800000 */
[----:B------:R-:W-:Y:S01]  /*15e00*/  WARPGROUP.ARRIVE ;  /* 0x00000000000079c5 */ /* 0x000fe20000000000 */
[----:B------:R-:W-:Y:S01]  /*15e10*/  ISETP.GT.AND P3, PT, R5, 0x18, PT ;  /* 0x000000180500780c */ /* 0x000fe20003f64270 */
        /* <DEDUP_REMOVED lines=9> */
[----:B------:R-:W-:Y:S02]  /*15eb0*/  FSEL R173, R46, -INF , P3 ;  /* 0xff8000002ead7808 */ /* 0x000fe40001800000 */
[----:B------:R-:W-:Y:S01]  /*15ec0*/  FMNMX.FTZ R28, R35, R28, !PT ;  /* 0x0000001c231c7209 */ /* 0x000fe20007810000 */
[----:B------:R-:W-:Y:S01]  /*15ed0*/  MUFU.EX2 R49, R49 ;  /* 0x0000003100317308 */ /* 0x000fe20000000800 */
[----:B------:R-:W-:Y:S02]  /*15ee0*/  ISETP.GT.AND P3, PT, R5, 0x38, PT ;  /* 0x000000380500780c */ /* 0x000fe40003f64270 */
[----:B------:R-:W-:Y:S02]  /*15ef0*/  FMNMX.FTZ R28, R167, R28, !PT ;  /* 0x0000001ca71c7209 */ /* 0x000fe40007810000 */
[----:B------:R-:W-:-:S02]  /*15f00*/  FSEL R177, R54, -INF , P3 ;  /* 0xff80000036b17808 */ /* 0x000fc40001800000 */
[----:B------:R-:W-:Y:S01]  /*15f10*/  FMNMX.FTZ R28, R39, R28, !PT ;  /* 0x0000001c271c7209 */ /* 0x000fe20007810000 */
[----:B------:R-:W-:Y:S01]  /*15f20*/  MUFU.EX2 R170, R170 ;  /* 0x000000aa00aa7308 */ /* 0x000fe20000000800 */
[----:B------:R-:W-:Y:S02]  /*15f30*/  ISETP.GT.AND P3, PT, R5, 0x48, PT ;  /* 0x000000480500780c */ /* 0x000fe40003f64270 */
[----:B------:R-:W-:Y:S02]  /*15f40*/  FMNMX.FTZ R28, R171, R28, !PT ;  /* 0x0000001cab1c7209 */ /* 0x000fe40007810000 */
[----:B------:R-:W-:Y:S02]  /*15f50*/  FSEL R181, R62, -INF , P3 ;  /* 0xff8000003eb57808 */ /* 0x000fe40001800000 */
        /* <DEDUP_REMOVED lines=29> */
[----:B------:R-:W-:Y:S02]  /*16130*/  FMNMX.FTZ R28, R74, R3, !PT ;  /* 0x000000034a1c7209 */ /* 0x000fe40007810000 */
[----:B------:R-:W-:Y:S02]  /*16140*/  MOV R3, 0x40000040 ;  /* 0x4000004000037802 */ /* 0x000fe40000000f00 */
[----:B------:R-:W-:Y:S01]  /*16150*/  FMNMX.FTZ R28, R75, R28, !PT ;  /* 0x0000001c4b1c7209 */ /* 0x000fe20007810000 */
[----:B------:R-:W-:Y:S01]  /*16160*/  MUFU.EX2 R30, R30 ;  /* 0x0000001e001e7308 */ /* 0x000fe20000000800 */
[----:B------:R-:W-:-:S02]  /*16170*/  R2UR UR7, R3 ;  /* 0x00000000030772ca */ /* 0x000fc400000e0000 */
[----:B------:R-:W-:-:S04]  /*16180*/  FMNMX.FTZ R28, R227, R28, !PT ;  /* 0x0000001ce31c7209 */ /* 0x000fc80007810000 */
[----:B------:R-:W-:Y:S01]  /*16190*/  FMNMX.FTZ R5, R79, R28, !PT ;  /* 0x0000001c4f057209 */ /* 0x000fe20007810000 */
[----:B------:R-:W-:Y:S03]  /*161a0*/  MUFU.EX2 R77, R77 ;  /* 0x0000004d004d7308 */ /* 0x000fe60000000800 */
[----:B------:R-:W-:-:S03]  /*161b0*/  FMNMX.FTZ R28, R82, R5, !PT ;  /* 0x00000005521c7209 */ /* 0x000fc60007810000 */
[----:B------:R-:W-:Y:S01]  /*161c0*/  HGMMA.64x128x16.F32 R88, R160, gdesc[UR4].tnspB, R88, gsb0 ;  /* 0x41e00004a0587df0 */ /* 0x000fe20008000858 */
[----:B------:R-:W-:Y:S01]  /*161d0*/  FMNMX.FTZ R28, R83, R28, !PT ;  /* 0x0000001c531c7209 */ /* 0x000fe20007810000 */
[----:B------:R-:W-:Y:S01]  /*161e0*/  MUFU.EX2 R32, R32 ;  /* 0x0000002000207308 */ /* 0x000fe20000000800 */
[----:B------:R-:W-:Y:S02]  /*161f0*/  R2UR UR7, R25 ;  /* 0x00000000190772ca */ /* 0x000fe400000e0000 */
[----:B------:R-:W-:-:S04]  /*16200*/  FMNMX.FTZ R28, R229, R28, !PT ;  /* 0x0000001ce51c7209 */ /* 0x000fc80007810000 */
[----:B------:R-:W-:Y:S01]  /*16210*/  FMNMX.FTZ R2, R87, R28, !PT ;  /* 0x0000001c57027209 */ /* 0x000fe20007810000 */
[----:B------:R-:W-:Y:S01]  /*16220*/  FFMA.FTZ R28, R235, R0, -R24 ;  /* 0x00000000eb1c7223 */ /* 0x000fe20000010818 */
[----:B------:R-:W-:Y:S03]  /*16230*/  MUFU.EX2 R81, R81 ;  /* 0x0000005100517308 */ /* 0x000fe60000000800 */
[----:B------:R-:W0:Y:S05]  /*16240*/  SHFL.BFLY PT, R3, R2, 0x2, 0x1f ;  /* 0x0c401f0002037f89 */ /* 0x000e2a00000e0000 */
[----:B------:R-:W-:Y:S08]  /*16250*/  MUFU.EX2 R28, R28 ;  /* 0x0000001c001c7308 */ /* 0x000ff00000000800 */
[----:B------:R-:W-:Y:S08]  /*16260*/  MUFU.EX2 R34, R34 ;  /* 0x0000002200227308 */ /* 0x000ff00000000800 */
[----:B------:R-:W-:Y:S01]  /*16270*/  MUFU.EX2 R85, R85 ;  /* 0x0000005500557308 */ /* 0x000fe20000000800 */
[----:B0-----:R-:W-:-:S05]  /*16280*/  FMNMX.FTZ R3, R2, R3, !PT ;  /* 0x0000000302037209 */ /* 0x001fca0007810000 */
[----:B------:R-:W0:Y:S02]  /*16290*/  SHFL.BFLY PT, R2, R3, 0x1, 0x1f ;  /* 0x0c201f0003027f89 */ /* 0x000e2400000e0000 */
[----:B0-----:R-:W-:Y:S02]  /*162a0*/  FMNMX.FTZ R5, R3, R2, !PT ;  /* 0x0000000203057209 */ /* 0x001fe40007810000 */
[----:B------:R-:W-:Y:S02]  /*162b0*/  FSEL R3, R4, RZ, P2 ;  /* 0x000000ff04037208 */ /* 0x000fe40001000000 */
[C---:B------:R-:W-:Y:S01]  /*162c0*/  FSETP.NEU.FTZ.AND P2, PT, R5.reuse, -INF , PT ;  /* 0xff8000000500780b */ /* 0x040fe20003f5d000 */
[----:B------:R-:W-:Y:S02]  /*162d0*/  FMUL.FTZ R46, R5, R0 ;  /* 0x00000000052e7220 */ /* 0x000fe40000410000 */
[----:B------:R-:W-:Y:S01]  /*162e0*/  FADD.FTZ R3, -R3, R12 ;  /* 0x0000000c03037221 */ /* 0x000fe20000010100 */
[----:B------:R-:W-:-:S02]  /*162f0*/  FSEL R2, R5, RZ, P2 ;  /* 0x000000ff05027208 */ /* 0x000fc40001000000 */
[----:B------:R-:W-:Y:S01]  /*16300*/  FSEL R46, R46, RZ, P2 ;  /* 0x000000ff2e2e7208 */ /* 0x000fe20001000000 */
[----:B------:R-:W-:Y:S01]  /*16310*/  FMUL.FTZ R3, R3, R0 ;  /* 0x0000000003037220 */ /* 0x000fe20000410000 */
[C---:B------:R-:W-:Y:S01]  /*16320*/  ISETP.GT.AND P2, PT, R9.reuse, R14, PT ;  /* 0x0000000e0900720c */ /* 0x040fe20003f44270 */
[----:B------:R-:W-:Y:S01]  /*16330*/  FADD.FTZ R13, -R2, R13 ;  /* 0x0000000d020d7221 */ /* 0x000fe20000010100 */
[----:B------:R-:W-:Y:S02]  /*16340*/  VIADD R9, R9, 0xffffffff ;  /* 0xffffffff09097836 */ /* 0x000fe40000000000 */
[-CC-:B------:R-:W-:Y:S01]  /*16350*/  FFMA.FTZ R25, R31, R0.reuse, -R46.reuse ;  /* 0x000000001f197223 */ /* 0x180fe2000001082e */
[-C--:B------:R-:W-:Y:S01]  /*16360*/  FFMA.FTZ R36, R35, R0.reuse, -R46 ;  /* 0x0000000023247223 */ /* 0x080fe2000001082e */
[----:B------:R-:W0:Y:S01]  /*16370*/  MUFU.EX2 R3, R3 ;  /* 0x0000000300037308 */ /* 0x000e220000000800 */
[----:B------:R-:W-:Y:S01]  /*16380*/  FMUL.FTZ R2, R13, R0 ;  /* 0x000000000d027220 */ /* 0x000fe20000410000 */
[----:B------:R-:W-:-:S02]  /*16390*/  IMAD.MOV.U32 R13, RZ, RZ, 0x40000040 ;  /* 0x40000040ff0d7424 */ /* 0x000fc400078e00ff */
[-CC-:B------:R-:W-:Y:S01]  /*163a0*/  FFMA.FTZ R31, R167, R0.reuse, -R46.reuse ;  /* 0x00000000a71f7223 */ /* 0x180fe2000001082e */
[-CC-:B------:R-:W-:Y:S01]  /*163b0*/  FFMA.FTZ R38, R39, R0.reuse, -R46.reuse ;  /* 0x0000000027267223 */ /* 0x180fe2000001082e */
[-CC-:B------:R-:W-:Y:S01]  /*163c0*/  FFMA.FTZ R40, R43, R0.reuse, -R46.reuse ;  /* 0x000000002b287223 */ /* 0x180fe2000001082e */
[-CC-:B------:R-:W-:Y:S01]  /*163d0*/  FFMA.FTZ R35, R173, R0.reuse, -R46.reuse ;  /* 0x00000000ad237223 */ /* 0x180fe2000001082e */
[-CC-:B------:R-:W-:Y:S01]  /*163e0*/  FFMA.FTZ R42, R47, R0.reuse, -R46.reuse ;  /* 0x000000002f2a7223 */ /* 0x180fe2000001082e */
[----:B------:R-:W-:Y:S01]  /*163f0*/  MUFU.EX2 R2, R2 ;  /* 0x0000000200027308 */ /* 0x000fe20000000800 */
[-C--:B------:R-:W-:Y:S01]  /*16400*/  FFMA.FTZ R169, R175, R0.reuse, -R46 ;  /* 0x00000000afa97223 */ /* 0x080fe2000001082e */
[----:B------:R-:W-:Y:S01]  /*16410*/  @!P1 PRMT R39, RZ, 0x654, R20 ;  /* 0x00000654ff279816 */ /* 0x000fe20000000014 */
[-CC-:B------:R-:W-:Y:S01]  /*16420*/  FFMA.FTZ R44, R51, R0.reuse, -R46.reuse ;  /* 0x00000000332c7223 */ /* 0x180fe2000001082e */
[-CC-:B------:R-:W-:Y:S01]  /*16430*/  FFMA.FTZ R48, R179, R0.reuse, -R46.reuse ;  /* 0x00000000b3307223 */ /* 0x180fe2000001082e */
[-CC-:B------:R-:W-:Y:S01]  /*16440*/  FFMA.FTZ R167, R181, R0.reuse, -R46.reuse ;  /* 0x00000000b5a77223 */ /* 0x180fe2000001082e */
[-CC-:B------:R-:W-:Y:S01]  /*16450*/  FFMA.FTZ R75, R75, R0.reuse, -R46.reuse ;  /* 0x000000004b4b7223 */ /* 0x180fe2000001082e */
[----:B------:R-:W-:Y:S01]  /*16460*/  FFMA.FTZ R82, R82, R0, -R46 ;  /* 0x0000000052527223 */ /* 0x000fe2000001082e */
[----:B------:R-:W-:Y:S01]  /*16470*/  MUFU.EX2 R25, R25 ;  /* 0x0000001900197308 */ /* 0x000fe20000000800 */
[----:B0-----:R-:W-:Y:S01]  /*16480*/  FFMA.FTZ R12, R3, R7, R180 ;  /* 0x00000007030c7223 */ /* 0x001fe200000100b4 */
[----:B------:R-:W-:Y:S01]  /*16490*/  F2FP.F16.F32.PACK_AB R180, R11, R180 ;  /* 0x000000b40bb4723e */ /* 0x000fe200000000ff */
[-CC-:B------:R-:W-:Y:S01]  /*164a0*/  FFMA.FTZ R83, R83, R0.reuse, -R46.reuse ;  /* 0x0000000053537223 */ /* 0x180fe2000001082e */
[-C--:B------:R-:W-:Y:S01]  /*164b0*/  FFMA.FTZ R229, R229, R0.reuse, -R46 ;  /* 0x00000000e5e57223 */ /* 0x080fe2000001082e */
[----:B------:R-:W-:Y:S01]  /*164c0*/  FADD.FTZ R7, R11, R12 ;  /* 0x0000000c0b077221 */ /* 0x000fe20000010000 */
[----:B------:R-:W-:Y:S01]  /*164d0*/  IADD3 R12, R10, 0x380, RZ ;  /* 0x000003800a0c7810 */ /* 0x000fe20007ffe0ff */
[----:B------:R-:W-:Y:S01]  /*164e0*/  FFMA.FTZ R87, R87, R0, -R46 ;  /* 0x0000000057577223 */ /* 0x000fe2000001082e */
[----:B------:R-:W-:Y:S01]  /*164f0*/  MUFU.EX2 R36, R36 ;  /* 0x0000002400247308 */ /* 0x000fe20000000800 */
[----:B------:R-:W-:Y:S01]  /*16500*/  FADD.FTZ R50, R182, R7 ;  /* 0x00000007b6327221 */ /* 0x000fe20000010000 */
[----:B------:R-:W-:-:S03]  /*16510*/  F2FP.F16.F32.PACK_AB R182, R21, R182 ;  /* 0x000000b615b6723e */ /* 0x000fc600000000ff */
[----:B------:R-:W-:Y:S01]  /*16520*/  FADD.FTZ R7, R21, R50 ;  /* 0x0000003215077221 */ /* 0x000fe20000010000 */
[----:B------:R-:W-:Y:S02]  /*16530*/  MOV R21, R185 ;  /* 0x000000b900157202 */ /* 0x000fe40000000f00 */
[----:B------:R-:W-:Y:S01]  /*16540*/  MUFU.EX2 R31, R31 ;  /* 0x0000001f001f7308 */ /* 0x000fe20000000800 */
[----:B------:R-:W-:Y:S01]  /*16550*/  FADD.FTZ R50, R176, R7 ;  /* 0x00000007b0327221 */ /* 0x000fe20000010000 */
[----:B------:R-:W-:-:S03]  /*16560*/  F2FP.F16.F32.PACK_AB R176, R29, R176 ;  /* 0x000000b01db0723e */ /* 0x000fc600000000ff */
[----:B------:R-:W-:-:S03]  /*16570*/  FADD.FTZ R7, R29, R50 ;  /* 0x000000321d077221 */ /* 0x000fc60000010000 */
[----:B------:R-:W0:Y:S08]  /*16580*/  MUFU.EX2 R38, R38 ;  /* 0x0000002600267308 */ /* 0x000e300000000800 */
[----:B------:R-:W-:Y:S08]  /*16590*/  MUFU.EX2 R40, R40 ;  /* 0x0000002800287308 */ /* 0x000ff00000000800 */
[----:B------:R-:W-:Y:S01]  /*165a0*/  MUFU.EX2 R35, R35 ;  /* 0x0000002300237308 */ /* 0x000fe20000000800 */
[----:B0-----:R-:W-:Y:S01]  /*165b0*/  F2FP.F16.F32.PACK_AB R179, R38, R31 ;  /* 0x0000001f26b3723e */ /* 0x001fe200000000ff */
[----:B------:R-:W-:-:S02]  /*165c0*/  WARPGROUP.DEPBAR.LE gsb0, 0x0 ;  /* 0x00008000000079c5 */ /* 0x000fc40000010000 */
[-CC-:B------:R-:W-:Y:S01]  /*165d0*/  FFMA.FTZ R160, R231, R0.reuse, -R24.reuse ;  /* 0x00000000e7a07223 */ /* 0x180fe20000010818 */
[-C--:B------:R-:W-:Y:S01]  /*165e0*/  FFMA.FTZ R162, R233, R0.reuse, -R24 ;  /* 0x00000000e9a27223 */ /* 0x080fe20000010818 */
[----:B------:R-:W-:Y:S01]  /*165f0*/  VIADD R24, R10, 0x300 ;  /* 0x000003000a187836 */ /* 0x000fe20000000000 */
[----:B------:R-:W-:Y:S01]  /*16600*/  WARPGROUP.ARRIVE ;  /* 0x00000000000079c5 */ /* 0x000fe20000000000 */
[-CC-:B------:R-:W-:Y:S01]  /*16610*/  FFMA.FTZ R161, R26, R0.reuse, -R46.reuse ;  /* 0x000000001aa17223 */ /* 0x180fe2000001082e */
[-CC-:B------:R-:W-:Y:S01]  /*16620*/  FFMA.FTZ R26, R27, R0.reuse, -R46.reuse ;  /* 0x000000001b1a7223 */ /* 0x180fe2000001082e */
[-CC-:B------:R-:W-:Y:S01]  /*16630*/  FFMA.FTZ R27, R33, R0.reuse, -R46.reuse ;  /* 0x00000000211b7223 */ /* 0x180fe2000001082e */
[----:B------:R-:W-:Y:S01]  /*16640*/  R2UR UR6, R24 ;  /* 0x00000000180672ca */ /* 0x000fe200000e0000 */
[-CC-:B------:R-:W-:Y:S01]  /*16650*/  FFMA.FTZ R24, R165, R0.reuse, -R46.reuse ;  /* 0x00000000a5187223 */ /* 0x180fe2000001082e */
[-CC-:B------:R-:W-:Y:S01]  /*16660*/  FFMA.FTZ R33, R171, R0.reuse, -R46.reuse ;  /* 0x00000000ab217223 */ /* 0x180fe2000001082e */
[----:B------:R-:W0:Y:S01]  /*16670*/  MUFU.EX2 R161, R161 ;  /* 0x000000a100a17308 */ /* 0x000e220000000800 */
[-CC-:B------:R-:W-:Y:S01]  /*16680*/  FFMA.FTZ R171, R177, R0.reuse, -R46.reuse ;  /* 0x00000000b1ab7223 */ /* 0x180fe2000001082e */
[-CC-:B------:R-:W-:Y:S01]  /*16690*/  FFMA.FTZ R165, R55, R0.reuse, -R46.reuse ;  /* 0x0000000037a57223 */ /* 0x180fe2000001082e */
[-CC-:B------:R-:W-:Y:S01]  /*166a0*/  FFMA.FTZ R10, R59, R0.reuse, -R46.reuse ;  /* 0x000000003b0a7223 */ /* 0x180fe2000001082e */
[----:B------:R-:W-:-:S04]  /*166b0*/  FFMA.FTZ R163, R183, R0, -R46 ;  /* 0x00000000b7a37223 */ /* 0x000fc8000001082e */
[----:B------:R-:W1:Y:S02]  /*166c0*/  MUFU.EX2 R26, R26 ;  /* 0x0000001a001a7308 */ /* 0x000e640000000800 */
[----:B------:R-:W-:Y:S01]  /*166d0*/  HGMMA.64x128x16.F32 R88, R156, gdesc[UR4].tnspB, R88, gsb0 ;  /* 0x41e000049c587df0 */ /* 0x000fe20008000858 */
[----:B------:R-:W-:Y:S01]  /*166e0*/  R2UR UR6, R12 ;  /* 0x000000000c0672ca */ /* 0x000fe200000e0000 */
[----:B------:R-:W-:Y:S01]  /*166f0*/  FADD.FTZ R12, R178, R7 ;  /* 0x00000007b20c7221 */ /* 0x000fe20000010000 */
[----:B------:R-:W-:Y:S02]  /*16700*/  R2UR UR7, R13 ;  /* 0x000000000d0772ca */ /* 0x000fe400000e0000 */
[C---:B------:R-:W-:Y:S01]  /*16710*/  F2FP.F16.F32.PACK_AB R178, R37.reuse, R178 ;  /* 0x000000b225b2723e */ /* 0x040fe200000000ff */
[----:B------:R-:W2:Y:S01]  /*16720*/  MUFU.EX2 R24, R24 ;  /* 0x0000001800187308 */ /* 0x000ea20000000800 */
[----:B0-----:R-:W-:Y:S01]  /*16730*/  FFMA.FTZ R7, R2, R6, R161 ;  /* 0x0000000602077223 */ /* 0x001fe200000100a1 */
[----:B------:R-:W-:Y:S01]  /*16740*/  FADD.FTZ R13, R37, R12 ;  /* 0x0000000c250d7221 */ /* 0x000fe20000010000 */
[----:B------:R-:W-:-:S03]  /*16750*/  FFMA.FTZ R6, R63, R0, -R46 ;  /* 0x000000003f067223 */ /* 0x000fc6000001082e */
[----:B------:R-:W-:Y:S01]  /*16760*/  FADD.FTZ R50, R172, R13 ;  /* 0x0000000dac327221 */ /* 0x000fe20000010000 */
[----:B------:R-:W-:Y:S01]  /*16770*/  F2FP.F16.F32.PACK_AB R172, R41, R172 ;  /* 0x000000ac29ac723e */ /* 0x000fe200000000ff */
[----:B------:R-:W0:Y:S01]  /*16780*/  MUFU.EX2 R27, R27 ;  /* 0x0000001b001b7308 */ /* 0x000e220000000800 */
[C---:B-1----:R-:W-:Y:S01]  /*16790*/  FADD.FTZ R7, R26.reuse, R7 ;  /* 0x000000071a077221 */ /* 0x042fe20000010000 */
[----:B------:R-:W-:-:S06]  /*167a0*/  F2FP.F16.F32.PACK_AB R181, R26, R161 ;  /* 0x000000a11ab5723e */ /* 0x000fcc00000000ff */
[----:B------:R-:W1:Y:S01]  /*167b0*/  MUFU.EX2 R33, R33 ;  /* 0x0000002100217308 */ /* 0x000e620000000800 */
[----:B--2---:R-:W-:Y:S01]  /*167c0*/  FADD.FTZ R12, R24, R7 ;  /* 0x00000007180c7221 */ /* 0x004fe20000010000 */
[----:B------:R-:W-:Y:S01]  /*167d0*/  FADD.FTZ R7, R41, R50 ;  /* 0x0000003229077221 */ /* 0x000fe20000010000 */
[C---:B------:R-:W-:Y:S02]  /*167e0*/  F2FP.F16.F32.PACK_AB R183, R25.reuse, R24 ;  /* 0x0000001819b7723e */ /* 0x040fe400000000ff */
[----:B------:R-:W-:Y:S01]  /*167f0*/  FADD.FTZ R50, R25, R12 ;  /* 0x0000000c19327221 */ /* 0x000fe20000010000 */
[----:B------:R-:W-:Y:S01]  /*16800*/  FADD.FTZ R52, R174, R7 ;  /* 0x00000007ae347221 */ /* 0x000fe20000010000 */
[----:B------:R-:W-:Y:S01]  /*16810*/  FFMA.FTZ R12, R66, R0, -R46 ;  /* 0x00000000420c7223 */ /* 0x000fe2000001082e */
[----:B------:R-:W2:Y:S01]  /*16820*/  MUFU.EX2 R42, R42 ;  /* 0x0000002a002a7308 */ /* 0x000ea20000000800 */
[----:B0-----:R-:W-:Y:S01]  /*16830*/  FADD.FTZ R7, R27, R50 ;  /* 0x000000321b077221 */ /* 0x001fe20000010000 */
[C---:B------:R-:W-:Y:S01]  /*16840*/  FADD.FTZ R13, R45.reuse, R52 ;  /* 0x000000342d0d7221 */ /* 0x040fe20000010000 */
[----:B------:R-:W-:-:S02]  /*16850*/  F2FP.F16.F32.PACK_AB R174, R45, R174 ;  /* 0x000000ae2dae723e */ /* 0x000fc400000000ff */
[----:B------:R-:W-:Y:S01]  /*16860*/  FADD.FTZ R50, R36, R7 ;  /* 0x0000000724327221 */ /* 0x000fe20000010000 */
[----:B------:R-:W-:Y:S01]  /*16870*/  FADD.FTZ R52, R168, R13 ;  /* 0x0000000da8347221 */ /* 0x000fe20000010000 */
[----:B------:R-:W-:Y:S01]  /*16880*/  FFMA.FTZ R13, R67, R0, -R46 ;  /* 0x00000000430d7223 */ /* 0x000fe2000001082e */
[----:B------:R-:W-:Y:S01]  /*16890*/  MUFU.EX2 R169, R169 ;  /* 0x000000a900a97308 */ /* 0x000fe20000000800 */
[----:B------:R-:W-:Y:S01]  /*168a0*/  FADD.FTZ R7, R31, R50 ;  /* 0x000000321f077221 */ /* 0x000fe20000010000 */
[----:B------:R-:W-:Y:S02]  /*168b0*/  F2FP.F16.F32.PACK_AB R168, R49, R168 ;  /* 0x000000a831a8723e */ /* 0x000fe400000000ff */
[----:B------:R-:W-:Y:S01]  /*168c0*/  F2FP.F16.F32.PACK_AB R177, R36, R27 ;  /* 0x0000001b24b1723e */ /* 0x000fe200000000ff */
[----:B------:R-:W-:Y:S01]  /*168d0*/  FADD.FTZ R20, R38, R7 ;  /* 0x0000000726147221 */ /* 0x000fe20000010000 */
[----:B-1----:R-:W-:Y:S02]  /*168e0*/  F2FP.F16.F32.PACK_AB R173, R40, R33 ;  /* 0x0000002128ad723e */ /* 0x002fe400000000ff */
[----:B------:R-:W-:Y:S01]  /*168f0*/  MUFU.EX2 R44, R44 ;  /* 0x0000002c002c7308 */ /* 0x000fe20000000800 */
[----:B------:R-:W-:Y:S01]  /*16900*/  FADD.FTZ R7, R33, R20 ;  /* 0x0000001421077221 */ /* 0x000fe20000010000 */
[----:B------:R-:W-:Y:S01]  /*16910*/  FFMA.FTZ R20, R71, R0, -R46 ;  /* 0x0000000047147223 */ /* 0x000fe2000001082e */
[----:B--2---:R-:W-:-:S05]  /*16920*/  F2FP.F16.F32.PACK_AB R175, R42, R35 ;  /* 0x000000232aaf723e */ /* 0x004fca00000000ff */
        /* <DEDUP_REMOVED lines=10> */
[----:B------:R-:W-:Y:S01]  /*169d0*/  MUFU.EX2 R163, R163 ;  /* 0x000000a300a37308 */ /* 0x000fe20000000800 */
[----:B------:R-:W-:-:S02]  /*169e0*/  WARPGROUP.DEPBAR.LE gsb0, 0x0 ;  /* 0x00008000000079c5 */ /* 0x000fc40000010000 */
[----:B------:R-:W-:Y:S01]  /*169f0*/  WARPGROUP.ARRIVE ;  /* 0x00000000000079c5 */ /* 0x000fe20000000000 */
[----:B------:R-:W-:-:S04]  /*16a00*/  FFMA.FTZ R157, R74, R0, -R46 ;  /* 0x000000004a9d7223 */ /* 0x000fc8000001082e */
[----:B------:R-:W-:Y:S01]  /*16a10*/  MUFU.EX2 R20, R20 ;  /* 0x0000001400147308 */ /* 0x000fe20000000800 */
[----:B------:R-:W-:Y:S01]  /*16a20*/  FFMA.FTZ R159, R227, R0, -R46 ;  /* 0x00000000e39f7223 */ /* 0x000fe2000001082e */
[----:B------:R-:W-:Y:S01]  /*16a30*/  F2FP.F16.F32.PACK_AB R156, R73, R28 ;  /* 0x0000001c499c723e */ /* 0x000fe200000000ff */
[----:B------:R-:W-:Y:S01]  /*16a40*/  HGMMA.64x128x16.F32 R88, R152, gdesc[UR4].tnspB, R88, gsb0 ;  /* 0x41e0000498587df0 */ /* 0x000fe20008000858 */
[----:B------:R-:W-:Y:S02]  /*16a50*/  F2FP.F16.F32.PACK_AB R158, R77, R30 ;  /* 0x0000001e4d9e723e */ /* 0x000fe400000000ff */
[----:B0-----:R-:W-:Y:S02]  /*16a60*/  F2FP.F16.F32.PACK_AB R161, R13, R12 ;  /* 0x0000000c0da1723e */ /* 0x001fe400000000ff */
[----:B------:R-:W-:Y:S08]  /*16a70*/  MUFU.EX2 R157, R157 ;  /* 0x0000009d009d7308 */ /* 0x000ff00000000800 */
[----:B------:R-:W-:Y:S08]  /*16a80*/  MUFU.EX2 R159, R159 ;  /* 0x0000009f009f7308 */ /* 0x000ff00000000800 */
[----:B------:R-:W-:Y:S08]  /*16a90*/  MUFU.EX2 R82, R82 ;  /* 0x0000005200527308 */ /* 0x000ff00000000800 */
[----:B------:R-:W0:Y:S08]  /*16aa0*/  MUFU.EX2 R83, R83 ;  /* 0x0000005300537308 */ /* 0x000e300000000800 */
[----:B------:R-:W-:Y:S01]  /*16ab0*/  MUFU.EX2 R87, R87 ;  /* 0x0000005700577308 */ /* 0x000fe20000000800 */
[----:B------:R-:W-:-:S02]  /*16ac0*/  WARPGROUP.DEPBAR.LE gsb0, 0x0 ;  /* 0x00008000000079c5 */ /* 0x000fc40000010000 */
[----:B------:R1:W-:Y:S01]  /*16ad0*/  @!P1 SYNCS.ARRIVE.TRANS64.RED.A1T0 RZ, [R15+URZ], RZ ;  /* 0x000000ff0fff99a7 */ /* 0x0003e2000810043f */
[----:B------:R-:W-:Y:S02]  /*16ae0*/  F2FP.F16.F32.PACK_AB R152, R81, R32 ;  /* 0x000000205198723e */ /* 0x000fe400000000ff */
[----:B------:R-:W-:Y:S02]  /*16af0*/  F2FP.F16.F32.PACK_AB R154, R85, R34 ;  /* 0x00000022559a723e */ /* 0x000fe400000000ff */
[----:B0-----:R-:W-:Y:S01]  /*16b00*/  F2FP.F16.F32.PACK_AB R153, R83, R82 ;  /* 0x000000525399723e */ /* 0x001fe200000000ff */
[----:B-1----:R-:W-:Y:S01]  /*16b10*/  FADD.FTZ R15, R49, R52 ;  /* 0x00000034310f7221 */ /* 0x002fe20000010000 */
[----:B------:R0:W-:Y:S03]  /*16b20*/  @!P1 SYNCS.ARRIVE.TRANS64.RED.A1T0 RZ, [R39+URZ], RZ ;  /* 0x000000ff27ff99a7 */ /* 0x0001e6000810043f */
[----:B------:R-:W-:Y:S01]  /*16b30*/  FADD.FTZ R50, R170, R15 ;  /* 0x0000000faa327221 */ /* 0x000fe20000010000 */
[----:B------:R-:W-:-:S03]  /*16b40*/  F2FP.F16.F32.PACK_AB R170, R53, R170 ;  /* 0x000000aa35aa723e */ /* 0x000fc600000000ff */
[----:B------:R-:W-:Y:S01]  /*16b50*/  FADD.FTZ R15, R53, R50 ;  /* 0x00000032350f7221 */ /* 0x000fe20000010000 */
[----:B------:R-:W-:-:S03]  /*16b60*/  FADD.FTZ R50, R40, R7 ;  /* 0x0000000728327221 */ /* 0x000fc60000010000 */
[----:B------:R-:W-:Y:S01]  /*16b70*/  FADD.FTZ R52, R164, R15 ;  /* 0x0000000fa4347221 */ /* 0x000fe20000010000 */
[----:B------:R-:W-:Y:S01]  /*16b80*/  FADD.FTZ R7, R35, R50 ;  /* 0x0000003223077221 */ /* 0x000fe20000010000 */
[----:B------:R-:W-:Y:S01]  /*16b90*/  FFMA.FTZ R50, R79, R0, -R46 ;  /* 0x000000004f327223 */ /* 0x000fe2000001082e */
[C---:B------:R-:W-:Y:S01]  /*16ba0*/  F2FP.F16.F32.PACK_AB R164, R57.reuse, R164 ;  /* 0x000000a439a4723e */ /* 0x040fe200000000ff */
[----:B------:R-:W-:Y:S01]  /*16bb0*/  FADD.FTZ R15, R57, R52 ;  /* 0x00000034390f7221 */ /* 0x000fe20000010000 */
[----:B------:R-:W-:Y:S01]  /*16bc0*/  FADD.FTZ R52, R42, R7 ;  /* 0x000000072a347221 */ /* 0x000fe20000010000 */
[----:B------:R-:W1:Y:S02]  /*16bd0*/  MUFU.EX2 R46, R75 ;  /* 0x0000004b002e7308 */ /* 0x000e640000000800 */
[----:B------:R-:W-:Y:S01]  /*16be0*/  FADD.FTZ R54, R166, R15 ;  /* 0x0000000fa6367221 */ /* 0x000fe20000010000 */
[----:B------:R-:W-:Y:S01]  /*16bf0*/  FADD.FTZ R7, R169, R52 ;  /* 0x00000034a9077221 */ /* 0x000fe20000010000 */
[----:B------:R-:W-:-:S02]  /*16c00*/  F2FP.F16.F32.PACK_AB R166, R61, R166 ;  /* 0x000000a63da6723e */ /* 0x000fc400000000ff */
[----:B------:R-:W-:Y:S01]  /*16c10*/  FADD.FTZ R15, R61, R54 ;  /* 0x000000363d0f7221 */ /* 0x000fe20000010000 */
[C---:B------:R-:W-:Y:S01]  /*16c20*/  FADD.FTZ R52, R44.reuse, R7 ;  /* 0x000000072c347221 */ /* 0x040fe20000010000 */
[----:B------:R-:W-:Y:S01]  /*16c30*/  MUFU.EX2 R50, R50 ;  /* 0x0000003200327308 */ /* 0x000fe20000000800 */
[----:B------:R-:W-:Y:S01]  /*16c40*/  F2FP.F16.F32.PACK_AB R169, R44, R169 ;  /* 0x000000a92ca9723e */ /* 0x000fe200000000ff */
        /* <DEDUP_REMOVED lines=16> */
[----:B------:R-:W-:-:S03]  /*16d50*/  FADD.FTZ R7, R6, R7 ;  /* 0x0000000706077221 */ /* 0x000fc60000010000 */
[----:B------:R-:W-:Y:S01]  /*16d60*/  FADD.FTZ R54, R30, R11 ;  /* 0x0000000b1e367221 */ /* 0x000fe20000010000 */
[----:B------:R-:W-:Y:S01]  /*16d70*/  FADD.FTZ R52, R12, R7 ;  /* 0x000000070c347221 */ /* 0x000fe20000010000 */
[----:B------:R-:W2:Y:S01]  /*16d80*/  MUFU.EX2 R30, R229 ;  /* 0x000000e5001e7308 */ /* 0x000ea20000000800 */
[----:B------:R-:W-:Y:S02]  /*16d90*/  IMAD.MOV.U32 R12, RZ, RZ, R4 ;  /* 0x000000ffff0c7224 */ /* 0x000fe400078e0004 */
[----:B------:R-:W-:Y:S01]  /*16da0*/  FADD.FTZ R7, R77, R54 ;  /* 0x000000364d077221 */ /* 0x000fe20000010000 */
[----:B------:R-:W-:Y:S01]  /*16db0*/  FADD.FTZ R52, R13, R52 ;  /* 0x000000340d347221 */ /* 0x000fe20000010000 */
[----:B------:R-:W-:Y:S02]  /*16dc0*/  IMAD.MOV.U32 R13, RZ, RZ, R5 ;  /* 0x000000ffff0d7224 */ /* 0x000fe400078e0005 */
[----:B------:R-:W-:Y:S01]  /*16dd0*/  FADD.FTZ R54, R32, R7 ;  /* 0x0000000720367221 */ /* 0x000fe20000010000 */
[----:B------:R-:W-:Y:S01]  /*16de0*/  FADD.FTZ R7, R163, R52 ;  /* 0x00000034a3077221 */ /* 0x000fe20000010000 */
[----:B------:R-:W-:-:S02]  /*16df0*/  F2FP.F16.F32.PACK_AB R163, R20, R163 ;  /* 0x000000a314a3723e */ /* 0x000fc400000000ff */
[----:B------:R-:W-:Y:S01]  /*16e00*/  FADD.FTZ R11, R81, R54 ;  /* 0x00000036510b7221 */ /* 0x000fe20000010000 */
[----:B------:R-:W-:Y:S01]  /*16e10*/  FADD.FTZ R28, R20, R7 ;  /* 0x00000007141c7221 */ /* 0x000fe20000010000 */
[----:B------:R-:W-:Y:S02]  /*16e20*/  IMAD.MOV.U32 R20, RZ, RZ, R188 ;  /* 0x000000ffff147224 */ /* 0x000fe400078e00bc */
[----:B------:R-:W-:Y:S01]  /*16e30*/  FADD.FTZ R52, R34, R11 ;  /* 0x0000000b22347221 */ /* 0x000fe20000010000 */
[----:B------:R-:W-:Y:S01]  /*16e40*/  FADD.FTZ R11, R157, R28 ;  /* 0x0000001c9d0b7221 */ /* 0x000fe20000010000 */
[C---:B-1----:R-:W-:Y:S02]  /*16e50*/  F2FP.F16.F32.PACK_AB R157, R46.reuse, R157 ;  /* 0x0000009d2e9d723e */ /* 0x042fe400000000ff */
[----:B------:R-:W-:Y:S01]  /*16e60*/  FADD.FTZ R7, R85, R52 ;  /* 0x0000003455077221 */ /* 0x000fe20000010000 */
[----:B------:R-:W-:Y:S01]  /*16e70*/  FADD.FTZ R28, R46, R11 ;  /* 0x0000000b2e1c7221 */ /* 0x000fe20000010000 */
[----:B--2---:R-:W-:-:S03]  /*16e80*/  F2FP.F16.F32.PACK_AB R155, R87, R30 ;  /* 0x0000001e579b723e */ /* 0x004fc600000000ff */
[----:B------:R-:W-:Y:S01]  /*16e90*/  FADD.FTZ R11, R159, R28 ;  /* 0x0000001c9f0b7221 */ /* 0x000fe20000010000 */
[----:B------:R-:W-:-:S03]  /*16ea0*/  F2FP.F16.F32.PACK_AB R159, R50, R159 ;  /* 0x0000009f329f723e */ /* 0x000fc600000000ff */
[----:B------:R-:W-:-:S04]  /*16eb0*/  FADD.FTZ R11, R50, R11 ;  /* 0x0000000b320b7221 */ /* 0x000fc80000010000 */
[----:B------:R-:W-:-:S04]  /*16ec0*/  FADD.FTZ R11, R82, R11 ;  /* 0x0000000b520b7221 */ /* 0x000fc80000010000 */
[----:B------:R-:W-:-:S04]  /*16ed0*/  FADD.FTZ R11, R83, R11 ;  /* 0x0000000b530b7221 */ /* 0x000fc80000010000 */
[----:B------:R-:W-:-:S04]  /*16ee0*/  FADD.FTZ R11, R30, R11 ;  /* 0x0000000b1e0b7221 */ /* 0x000fc80000010000 */
[----:B------:R-:W-:Y:S01]  /*16ef0*/  FADD.FTZ R6, R87, R11 ;  /* 0x0000000b57067221 */ /* 0x000fe20000010000 */
[----:B0-----:R-:W-:Y:S06]  /*16f00*/  @P2 BRA `(.L_x_2403) ;  /* 0xffffffd000a42947 */ /* 0x001fec000383ffff */
[----:B------:R-:W-:Y:S05]  /*16f10*/  BSYNC B1 ;  /* 0x0000000000017941 */ /* 0x000fea0003800000 */
.L_x_2392:
[----:B------:R-:W-:Y:S05]  /*16f20*/  BSYNC B0 ;  /* 0x0000000000007941 */ /* 0x000fea0003800000 */
.L_x_2391:
[----:B------:R-:W-:Y:S01]  /*16f30*/  ISETP.GE.AND P2, PT, R9, RZ, PT ;  /* 0x000000ff0900720c */ /* 0x000fe20003f46270 */
[----:B------:R-:W-:-:S12]  /*16f40*/  BSSY B0, `(.L_x_2404) ;  /* 0x0000252000007945 */ /* 0x000fd80003800000 */
[----:B------:R-:W-:Y:S05]  /*16f50*/  @!P2 BRA `(.L_x_2405) ;  /* 0x000000240040a947 */ /* 0x000fea0003800000 */
[----:B------:R-:W-:Y:S01]  /*16f60*/  MOV R13, R5 ;  /* 0x00000005000d7202 */ /* 0x000fe20000000f00 */
[----:B------:R-:W-:Y:S01]  /*16f70*/  IMAD.MOV.U32 R12, RZ, RZ, R4 ;  /* 0x000000ffff0c7224 */ /* 0x000fe200078e0004 */
[----:B------:R-:W-:Y:S01]  /*16f80*/  MOV R20, R185 ;  /* 0x000000b900147202 */ /* 0x000fe20000000f00 */
[----:B------:R-:W-:-:S07]  /*16f90*/  IMAD.MOV.U32 R15, RZ, RZ, R188 ;  /* 0x000000ffff0f7224 */ /* 0x000fce00078e00bc */
.L_x_2416:
[----:B------:R-:W-:-:S05]  /*16fa0*/  VIADD R14, R20, 0x1 ;  /* 0x00000001140e7836 */ /* 0x000fca0000000000 */
[----:B------:R-:W-:-:S04]  /*16fb0*/  ISETP.NE.AND P2, PT, R14, 0x2, PT ;  /* 0x000000020e00780c */ /* 0x000fc80003f45270 */
[----:B------:R-:W-:Y:S02]  /*16fc0*/  SEL R14, R14, RZ, P2 ;  /* 0x000000ff0e0e7207 */ /* 0x000fe40001000000 */
[----:B------:R-:W-:-:S03]  /*16fd0*/  SEL R188, RZ, 0x1, P2 ;  /* 0x00000001ffbc7807 */ /* 0x000fc60001000000 */
[----:B------:R-:W-:Y:S01]  /*16fe0*/  IMAD.MOV.U32 R185, RZ, RZ, R14 ;  /* 0x000000ffffb97224 */ /* 0x000fe200078e000e */
[----:B------:R-:W-:Y:S01]  /*16ff0*/  LOP3.LUT R188, R15, R188, RZ, 0x3c, !PT ;  /* 0x000000bc0fbc7212 */ /* 0x000fe200078e3cff */
[----:B------:R-:W-:Y:S06]  /*17000*/  @!P0 BRA `(.L_x_2406) ;  /* 0x0000000000048947 */ /* 0x000fec0003800000 */
[----:B------:R-:W-:Y:S01]  /*17010*/  BPT.TRAP 0x1 ;  /* 0x000000040000795c */ /* 0x000fe20000300000 */
.L_x_2406:
[----:B------:R-:W-:Y:S02]  /*17020*/  LEA R0, R185, R18, 0x3 ;  /* 0x00000012b9007211 */ /* 0x000fe400078e18ff */
[----:B------:R-:W-:-:S04]  /*17030*/  SHF.L.U32 R11, R188, 0x1f, RZ ;  /* 0x0000001fbc0b7819 */ /* 0x000fc800000006ff */
[----:B------:R0:W1:Y:S01]  /*17040*/  SYNCS.PHASECHK.TRANS64.TRYWAIT P2, [R0+URZ+0x34830], R11 ;  /* 0x0348300b000075a7 */ /* 0x000062000804017f */
[----:B------:R-:W-:Y:S05]  /*17050*/  @!P0 BRA `(.L_x_2407) ;  /* 0x0000000000048947 */ /* 0x000fea0003800000 */
[----:B------:R-:W-:Y:S01]  /*17060*/  BPT.TRAP 0x1 ;  /* 0x000000040000795c */ /* 0x000fe20000300000 */
.L_x_2407:
[----:B------:R-:W-:Y:S01]  /*17070*/  BSSY B1, `(.L_x_2408) ;  /* 0x0000006000017945 */ /* 0x000fe20003800000 */
[----:B------:R-:W-:Y:S02]  /*17080*/  IMAD R4, R185, 0xc00, R8 ;  /* 0x00000c00b9047824 */ /* 0x000fe400078e0208 */
[----:B------:R-:W-:Y:S01]  /*17090*/  IMAD.MOV.U32 R5, RZ, RZ, 0x40000040 ;  /* 0x40000040ff057424 */ /* 0x000fe200078e00ff */
[----:B-1----:R-:W-:Y:S06]  /*170a0*/  @P2 BRA `(.L_x_2409) ;  /* 0x0000000000082947 */ /* 0x002fec0003800000 */
[----:B------:R-:W1:Y:S02]  /*170b0*/  SYNCS.PHASECHK.TRANS64.TRYWAIT P2, [R0+URZ+0x34830], R11 ;  /* 0x0348300b000075a7 */ /* 0x000e64000804017f */
[----:B-1----:R-:W-:Y:S05]  /*170c0*/  @!P2 BRA `(.L_x_2410) ;  /* 0x000000bc00fca947 */ /* 0x002fea0003800000 */
.L_x_2409:
[----:B------:R-:W-:Y:S05]  /*170d0*/  BSYNC B1 ;  /* 0x0000000000017941 */ /* 0x000fea0003800000 */
.L_x_2408:
[----:B------:R-:W2:Y:S04]  /*170e0*/  LDL.64 R24, [R1+0x30] ;  /* 0x0000300001187983 */ /* 0x000ea80000100a00 */
[----:B------:R-:W3:Y:S04]  /*170f0*/  LDL.64 R234, [R1+0x28] ;  /* 0x0000280001ea7983 */ /* 0x000ee80000100a00 */
[----:B------:R-:W4:Y:S01]  /*17100*/  LDL.64 R232, [R1+0x20] ;  /* 0x0000200001e87983 */ /* 0x000f220000100a00 */
[C---:B------:R-:W-:Y:S02]  /*17110*/  R2UR UR6, R4.reuse ;  /* 0x00000000040672ca */ /* 0x040fe400000e0000 */
[----:B------:R-:W-:Y:S01]  /*17120*/  R2UR UR7, R5 ;  /* 0x00000000050772ca */ /* 0x000fe200000e0000 */
[----:B------:R-:W5:Y:S01]  /*17130*/  LDL.64 R230, [R1+0x18] ;  /* 0x0000180001e67983 */ /* 0x000f620000100a00 */
[----:B------:R-:W-:Y:S01]  /*17140*/  VIADD R10, R4, 0x2 ;  /* 0x00000002040a7836 */ /* 0x000fe20000000000 */
[----:B01----:R-:W-:-:S02]  /*17150*/  MOV R11, 0x40000040 ;  /* 0x40000040000b7802 */ /* 0x003fc40000000f00 */
[----:B------:R-:W5:Y:S04]  /*17160*/  LDL.64 R228, [R1+0x10] ;  /* 0x0000100001e47983 */ /* 0x000f680000100a00 */
[----:B------:R-:W5:Y:S04]  /*17170*/  LDL.64 R194, [R1+0x8] ;  /* 0x0000080001c27983 */ /* 0x000f680000100a00 */
[----:B------:R-:W5:Y:S01]  /*17180*/  LDL.64 R192, [R1] ;  /* 0x0000000001c07983 */ /* 0x000f620000100a00 */
[----:B--2---:R-:W-:Y:S02]  /*17190*/  R2UR UR4, R24 ;  /* 0x00000000180472ca */ /* 0x004fe400000e0000 */
[----:B------:R-:W-:-:S02]  /*171a0*/  R2UR UR5, R25 ;  /* 0x00000000190572ca */ /* 0x000fc400000e0000 */
[----:B------:R-:W-:-:S11]  /*171b0*/  WARPGROUP.ARRIVE ;  /* 0x00000000000079c5 */ /* 0x000fd60000000000 */
[----:B------:R-:W-:Y:S01]  /*171c0*/  HGMMA.64x128x16.F32 R24, gdesc[UR4], RZ, !UPT, gsb0 ;  /* 0x01e00000041879f0 */ /* 0x000fe2000c0008ff */
        /* <DEDUP_REMOVED lines=164> */
.L_x_2411:
[----:B------:R-:W-:Y:S02]  /*17c10*/  SHF.L.U32 R0, R15, 0x1f, RZ ;  /* 0x0000001f0f007819 */ /* 0x000fe400000006ff */
[----:B------:R-:W-:-:S04]  /*17c20*/  LEA R15, R20, R18, 0x3 ;  /* 0x00000012140f7211 */ /* 0x000fc800078e18ff */
[----:B------:R0:W1:Y:S01]  /*17c30*/  SYNCS.PHASECHK.TRANS64.TRYWAIT P2, [R15+URZ+0x34850], R0 ;  /* 0x034850000f0075a7 */ /* 0x000062000804017f */
[----:B------:R-:W-:Y:S05]  /*17c40*/  @!P0 BRA `(.L_x_2412) ;  /* 0x0000000000048947 */ /* 0x000fea0003800000 */
[----:B------:R-:W-:Y:S01]  /*17c50*/  BPT.TRAP 0x1 ;  /* 0x000000040000795c */ /* 0x000fe20000300000 */
.L_x_2412:
[----:B------:R-:W-:Y:S04]  /*17c60*/  BSSY B1, `(.L_x_2413) ;  /* 0x0000004000017945 */ /* 0x000fe80003800000 */
[----:B-1----:R-:W-:Y:S05]  /*17c70*/  @P2 BRA `(.L_x_2414) ;  /* 0x0000000000082947 */ /* 0x002fea0003800000 */
[----:B------:R-:W1:Y:S02]  /*17c80*/  SYNCS.PHASECHK.TRANS64.TRYWAIT P2, [R15+URZ+0x34850], R0 ;  /* 0x034850000f0075a7 */ /* 0x000e64000804017f */
[----:B-1----:R-:W-:Y:S05]  /*17c90*/  @!P2 BRA `(.L_x_2415) ;  /* 0x000000b4001ca947 */ /* 0x002fea0003800000 */
.L_x_2414:
[----:B------:R-:W-:Y:S05]  /*17ca0*/  BSYNC B1 ;  /* 0x0000000000017941 */ /* 0x000fea0003800000 */
.L_x_2413:
[----:B01----:R-:W-:Y:S01]  /*17cb0*/  VIADD R0, R18, 0x400 ;  /* 0x0000040012007836 */ /* 0x003fe20000000000 */
[----:B------:R-:W-:Y:S01]  /*17cc0*/  WARPGROUP.ARRIVE ;  /* 0x00000000000079c5 */ /* 0x000fe20000000000 */
[----:B------:R-:W-:Y:S01]  /*17cd0*/  IMAD.MOV.U32 R3, RZ, RZ, 0x40000040 ;  /* 0x40000040ff037424 */ /* 0x000fe200078e00ff */
[----:B------:R-:W-:Y:S02]  /*17ce0*/  MOV R21, 0x40000040 ;  /* 0x4000004000157802 */ /* 0x000fe40000000f00 */
[----:B------:R-:W-:Y:S02]  /*17cf0*/  SHF.R.U32.HI R0, RZ, 0x4, R0 ;  /* 0x00000004ff007819 */ /* 0x000fe40000011600 */
[C---:B------:R-:W-:Y:S01]  /*17d00*/  ISETP.GT.AND P2, PT, R9.reuse, RZ, PT ;  /* 0x000000ff0900720c */ /* 0x040fe20003f44270 */
[----:B------:R-:W-:Y:S01]  /*17d10*/  VIADD R9, R9, 0xffffffff ;  /* 0xffffffff09097836 */ /* 0x000fe20000000000 */
[----:B------:R-:W-:Y:S02]  /*17d20*/  LOP3.LUT R0, R0, 0x3fff, RZ, 0xc0, !PT ;  /* 0x00003fff00007812 */ /* 0x000fe400078ec0ff */
[----:B------:R-:W-:-:S02]  /*17d30*/  @!P1 IADD3 R15, R15, 0x34860, RZ ;  /* 0x000348600f0f9810 */ /* 0x000fc40007ffe0ff */
[----:B------:R-:W-:Y:S02]  /*17d40*/  LOP3.LUT R11, R0, 0x4000000, RZ, 0xfc, !PT ;  /* 0x04000000000b7812 */ /* 0x000fe400078efcff */
[----:B------:R-:W-:Y:S02]  /*17d50*/  FMNMX.FTZ R0, R24, R12, !PT ;  /* 0x0000000c18007209 */ /* 0x000fe40007810000 */
[----:B------:R-:W-:Y:S01]  /*17d60*/  @!P1 PRMT R15, RZ, 0x654, R15 ;  /* 0x00000654ff0f9816 */ /* 0x000fe2000000000f */
[----:B------:R-:W-:Y:S01]  /*17d70*/  IMAD R10, R20, 0x800, R11 ;  /* 0x00000800140a7824 */ /* 0x000fe200078e020b */
[----:B------:R-:W-:-:S03]  /*17d80*/  MOV R11, 0x40000040 ;  /* 0x40000040000b7802 */ /* 0x000fc60000000f00 */
[C---:B------:R-:W-:Y:S01]  /*17d90*/  VIADD R2, R10.reuse, 0x80 ;  /* 0x000000800a027836 */ /* 0x040fe20000000000 */
[C---:B------:R-:W-:Y:S01]  /*17da0*/  R2UR UR6, R10.reuse ;  /* 0x000000000a0672ca */ /* 0x040fe200000e0000 */
[----:B------:R-:W-:Y:S01]  /*17db0*/  VIADD R20, R10, 0x200 ;  /* 0x000002000a147836 */ /* 0x000fe20000000000 */
[----:B------:R-:W-:-:S13]  /*17dc0*/  R2UR UR7, R11 ;  /* 0x000000000b0772ca */ /* 0x000fda00000e0000 */
[----:B------:R-:W-:Y:S01]  /*17dd0*/  HGMMA.64x128x16.F32 R88, R180, gdesc[UR4].tnspB, R88, gsb0 ;  /* 0x41e00004b4587df0 */ /* 0x000fe20008000858 */
[----:B------:R-:W-:Y:S02]  /*17de0*/  R2UR UR6, R2 ;  /* 0x00000000020672ca */ /* 0x000fe400000e0000 */
[----:B------:R-:W-:Y:S02]  /*17df0*/  R2UR UR7, R3 ;  /* 0x00000000030772ca */ /* 0x000fe400000e0000 */
[----:B------:R-:W-:Y:S02]  /*17e00*/  FMNMX.FTZ R3, R25, R0, !PT ;  /* 0x0000000019037209 */ /* 0x000fe40007810000 */
[----:B------:R-:W-:Y:S02]  /*17e10*/  IADD3 R2, R10, 0x100, RZ ;  /* 0x000001000a027810 */ /* 0x000fe40007ffe0ff */
[----:B------:R-:W-:Y:S01]  /*17e20*/  FMNMX.FTZ R0, R28, R3, !PT ;  /* 0x000000031c007209 */ /* 0x000fe20007810000 */
[----:B------:R-:W-:-:S03]  /*17e30*/  IMAD.MOV.U32 R3, RZ, RZ, 0x40000040 ;  /* 0x40000040ff037424 */ /* 0x000fc600078e00ff */
[----:B------:R-:W-:-:S04]  /*17e40*/  FMNMX.FTZ R5, R29, R0, !PT ;  /* 0x000000001d057209 */ /* 0x000fc80007810000 */
[----:B------:R-:W-:Y:S01]  /*17e50*/  FMNMX.FTZ R0, R32, R5, !PT ;  /* 0x0000000520007209 */ /* 0x000fe20007810000 */
[----:B------:R-:W-:Y:S02]  /*17e60*/  WARPGROUP.DEPBAR.LE gsb0, 0x0 ;  /* 0x00008000000079c5 */ /* 0x000fe40000010000 */
[----:B------:R-:W-:-:S06]  /*17e70*/  WARPGROUP.ARRIVE ;  /* 0x00000000000079c5 */ /* 0x000fcc0000000000 */
        /* <DEDUP_REMOVED lines=27> */
[----:B------:R-:W-:-:S04]  /*18030*/  FMNMX.FTZ R5, R77, R0, !PT ;  /* 0x000000004d057209 */ /* 0x000fc80007810000 */
[----:B------:R-:W-:Y:S01]  /*18040*/  FMNMX.FTZ R0, R80, R5, !PT ;  /* 0x0000000550007209 */ /* 0x000fe20007810000 */
[----:B------:R-:W-:Y:S02]  /*18050*/  WARPGROUP.DEPBAR.LE gsb0, 0x0 ;  /* 0x00008000000079c5 */ /* 0x000fe40000010000 */
[----:B------:R-:W-:-:S06]  /*18060*/  WARPGROUP.ARRIVE ;  /* 0x00000000000079c5 */ /* 0x000fcc0000000000 */
[----:B------:R-:W-:Y:S01]  /*18070*/  HGMMA.64x128x16.F32 R88, R172, gdesc[UR4].tnspB, R88, gsb0 ;  /* 0x41e00004ac587df0 */ /* 0x000fe20008000858 */
[----:B------:R-:W-:Y:S02]  /*18080*/  R2UR UR6, R2 ;  /* 0x00000000020672ca */ /* 0x000fe400000e0000 */
[----:B------:R-:W-:Y:S02]  /*18090*/  R2UR UR7, R3 ;  /* 0x00000000030772ca */ /* 0x000fe400000e0000 */
[----:B------:R-:W-:-:S04]  /*180a0*/  FMNMX.FTZ R3, R81, R0, !PT ;  /* 0x0000000051037209 */ /* 0x000fc80007810000 */
[----:B------:R-:W-:-:S04]  /*180b0*/  FMNMX.FTZ R0, R84, R3, !PT ;  /* 0x0000000354007209 */ /* 0x000fc80007810000 */
[----:B------:R-:W-:Y:S01]  /*180c0*/  FMNMX.FTZ R2, R85, R0, !PT ;  /* 0x0000000055027209 */ /* 0x000fe20007810000 */
[----:B------:R-:W-:-:S04]  /*180d0*/  IMAD.U32 R0, RZ, RZ, UR38 ;  /* 0x00000026ff007e24 */ /* 0x000fc8000f8e00ff */
[----:B------:R-:W0:Y:S02]  /*180e0*/  SHFL.BFLY PT, R3, R2, 0x2, 0x1f ;  /* 0x0c401f0002037f89 */ /* 0x000e2400000e0000 */
[----:B0-----:R-:W-:Y:S02]  /*180f0*/  FMNMX.FTZ R5, R2, R3, !PT ;  /* 0x0000000302057209 */ /* 0x001fe40007810000 */
[----:B------:R-:W-:-:S03]  /*18100*/  FMNMX.FTZ R2, R26, R13, !PT ;  /* 0x0000000d1a027209 */ /* 0x000fc60007810000 */
[----:B------:R-:W0:Y:S02]  /*18110*/  SHFL.BFLY PT, R4, R5, 0x1, 0x1f ;  /* 0x0c201f0005047f89 */ /* 0x000e2400000e0000 */
[----:B0-----:R-:W-:Y:S02]  /*18120*/  FMNMX.FTZ R4, R5, R4, !PT ;  /* 0x0000000405047209 */ /* 0x001fe40007810000 */
[----:B------:R-:W-:-:S03]  /*18130*/  FMNMX.FTZ R5, R27, R2, !PT ;  /* 0x000000021b057209 */ /* 0x000fc60007810000 */
[-C--:B------:R-:W-:Y:S01]  /*18140*/  FMUL.FTZ R11, R4, R0.reuse ;  /* 0x00000000040b7220 */ /* 0x080fe20000410000 */
[----:B------:R-:W-:Y:S01]  /*18150*/  FMNMX.FTZ R2, R30, R5, !PT ;  /* 0x000000051e027209 */ /* 0x000fe20007810000 */
[----:B------:R-:W-:Y:S02]  /*18160*/  FADD.FTZ R3, -R4, R12 ;  /* 0x0000000c04037221 */ /* 0x000fe40000010100 */
        /* <DEDUP_REMOVED lines=23> */
[-C--:B------:R-:W-:Y:S01]  /*182e0*/  FFMA.FTZ R85, R85, R0.reuse, -R11 ;  /* 0x0000000055557223 */ /* 0x080fe2000001080b */
[----:B------:R-:W-:Y:S01]  /*182f0*/  FMUL.FTZ R3, R3, R0 ;  /* 0x0000000003037220 */ /* 0x000fe20000410000 */
[----:B------:R-:W-:Y:S01]  /*18300*/  FMNMX.FTZ R5, R43, R2, !PT ;  /* 0x000000022b057209 */ /* 0x000fe20007810000 */
[----:B------:R-:W-:Y:S03]  /*18310*/  MUFU.EX2 R180, R180 ;  /* 0x000000b400b47308 */ /* 0x000fe60000000800 */
[----:B------:R-:W-:-:S04]  /*18320*/  FMNMX.FTZ R2, R46, R5, !PT ;  /* 0x000000052e027209 */ /* 0x000fc80007810000 */
[----:B------:R-:W-:Y:S01]  /*18330*/  FMNMX.FTZ R5, R47, R2, !PT ;  /* 0x000000022f057209 */ /* 0x000fe20007810000 */
[----:B------:R-:W0:Y:S03]  /*18340*/  MUFU.EX2 R3, R3 ;  /* 0x0000000300037308 */ /* 0x000e260000000800 */
[----:B------:R-:W-:-:S04]  /*18350*/  FMNMX.FTZ R2, R50, R5, !PT ;  /* 0x0000000532027209 */ /* 0x000fc80007810000 */
[----:B------:R-:W-:Y:S01]  /*18360*/  FMNMX.FTZ R5, R51, R2, !PT ;  /* 0x0000000233057209 */ /* 0x000fe20007810000 */
[----:B------:R-:W1:Y:S03]  /*18370*/  MUFU.EX2 R12, R12 ;  /* 0x0000000c000c7308 */ /* 0x000e660000000800 */
[----:B------:R-:W-:-:S04]  /*18380*/  FMNMX.FTZ R2, R54, R5, !PT ;  /* 0x0000000536027209 */ /* 0x000fc80007810000 */
[----:B------:R-:W-:Y:S01]  /*18390*/  FMNMX.FTZ R5, R55, R2, !PT ;  /* 0x0000000237057209 */ /* 0x000fe20007810000 */
[----:B------:R-:W2:Y:S01]  /*183a0*/  MUFU.EX2 R182, R182 ;  /* 0x000000b600b67308 */ /* 0x000ea20000000800 */
[----:B0-----:R-:W-:Y:S02]  /*183b0*/  FFMA.FTZ R7, R3, R7, R180 ;  /* 0x0000000703077223 */ /* 0x001fe400000100b4 */
[----:B------:R-:W-:-:S04]  /*183c0*/  FMNMX.FTZ R2, R58, R5, !PT ;  /* 0x000000053a027209 */ /* 0x000fc80007810000 */
[----:B------:R-:W-:Y:S01]  /*183d0*/  FMNMX.FTZ R5, R59, R2, !PT ;  /* 0x000000023b057209 */ /* 0x000fe20007810000 */
[----:B------:R-:W0:Y:S01]  /*183e0*/  MUFU.EX2 R24, R24 ;  /* 0x0000001800187308 */ /* 0x000e220000000800 */
[C---:B-1----:R-:W-:Y:S01]  /*183f0*/  FADD.FTZ R7, R12.reuse, R7 ;  /* 0x000000070c077221 */ /* 0x042fe20000010000 */
[----:B------:R-:W-:Y:S01]  /*18400*/  F2FP.F16.F32.PACK_AB R180, R12, R180 ;  /* 0x000000b40cb4723e */ /* 0x000fe200000000ff */
[----:B------:R-:W-:Y:S02]  /*18410*/  WARPGROUP.DEPBAR.LE gsb0, 0x0 ;  /* 0x00008000000079c5 */ /* 0x000fe40000010000 */
[----:B------:R-:W-:Y:S01]  /*18420*/  WARPGROUP.ARRIVE ;  /* 0x00000000000079c5 */ /* 0x000fe20000000000 */
[----:B------:R-:W-:Y:S01]  /*18430*/  FMNMX.FTZ R2, R62, R5, !PT ;  /* 0x000000053e027209 */ /* 0x000fe20007810000 */
[-CC-:B------:R-:W-:Y:S01]  /*18440*/  FFMA.FTZ R172, R40, R0.reuse, -R11.reuse ;  /* 0x0000000028ac7223 */ /* 0x180fe2000001080b */
[-CC-:B------:R-:W-:Y:S01]  /*18450*/  FFMA.FTZ R174, R44, R0.reuse, -R11.reuse ;  /* 0x000000002cae7223 */ /* 0x180fe2000001080b */
[--C-:B------:R-:W-:Y:S01]  /*18460*/  FFMA.FTZ R40, R57, R0, -R11.reuse ;  /* 0x0000000039287223 */ /* 0x100fe2000001080b */
[----:B------:R-:W-:Y:S01]  /*18470*/  FMNMX.FTZ R5, R63, R2, !PT ;  /* 0x000000023f057209 */ /* 0x000fe20007810000 */
[----:B------:R-:W-:Y:S01]  /*18480*/  HGMMA.64x128x16.F32 R88, R168, gdesc[UR4].tnspB, R88, gsb0 ;  /* 0x41e00004a8587df0 */ /* 0x000fe20008000858 */
[----:B------:R-:W-:Y:S01]  /*18490*/  R2UR UR6, R20 ;  /* 0x00000000140672ca */ /* 0x000fe200000e0000 */
[----:B------:R-:W-:Y:S01]  /*184a0*/  VIADD R20, R10, 0x280 ;  /* 0x000002800a147836 */ /* 0x000fe20000000000 */
[----:B------:R-:W-:Y:S01]  /*184b0*/  R2UR UR7, R21 ;  /* 0x00000000150772ca */ /* 0x000fe200000e0000 */
[----:B------:R-:W-:Y:S01]  /*184c0*/  IMAD.MOV.U32 R21, RZ, RZ, 0x40000040 ;  /* 0x40000040ff157424 */ /* 0x000fe200078e00ff */
[----:B------:R-:W-:Y:S01]  /*184d0*/  FMNMX.FTZ R2, R66, R5, !PT ;  /* 0x0000000542027209 */ /* 0x000fe20007810000 */
[-CC-:B------:R-:W-:Y:S01]  /*184e0*/  FFMA.FTZ R44, R73, R0.reuse, -R11.reuse ;  /* 0x00000000492c7223 */ /* 0x180fe2000001080b */
[----:B------:R-:W-:Y:S01]  /*184f0*/  FFMA.FTZ R57, R84, R0, -R11 ;  /* 0x0000000054397223 */ /* 0x000fe2000001080b */
[----:B------:R-:W1:Y:S01]  /*18500*/  MUFU.EX2 R176, R176 ;  /* 0x000000b000b07308 */ /* 0x000e620000000800 */
[----:B------:R-:W-:Y:S01]  /*18510*/  FMNMX.FTZ R5, R67, R2, !PT ;  /* 0x0000000243057209 */ /* 0x000fe20007810000 */
[----:B--2---:R-:W-:Y:S01]  /*18520*/  FADD.FTZ R7, R182, R7 ;  /* 0x00000007b6077221 */ /* 0x004fe20000010000 */
[----:B0-----:R-:W-:-:S02]  /*18530*/  F2FP.F16.F32.PACK_AB R182, R24, R182 ;  /* 0x000000b618b6723e */ /* 0x001fc400000000ff */
[----:B------:R-:W-:Y:S01]  /*18540*/  FMNMX.FTZ R2, R70, R5, !PT ;  /* 0x0000000546027209 */ /* 0x000fe20007810000 */
[----:B------:R-:W-:Y:S02]  /*18550*/  FADD.FTZ R7, R24, R7 ;  /* 0x0000000718077221 */ /* 0x000fe40000010000 */
[----:B------:R-:W0:Y:S01]  /*18560*/  MUFU.EX2 R25, R25 ;  /* 0x0000001900197308 */ /* 0x000e220000000800 */
        /* <DEDUP_REMOVED lines=12> */
[----:B------:R-:W-:-:S05]  /*18630*/  FMNMX.FTZ R2, R87, R2, !PT ;  /* 0x0000000257027209 */ /* 0x000fca0007810000 */
[----:B------:R-:W2:Y:S02]  /*18640*/  SHFL.BFLY PT, R5, R2, 0x2, 0x1f ;  /* 0x0c401f0002057f89 */ /* 0x000ea400000e0000 */
[----:B------:R-:W-:Y:S08]  /*18650*/  MUFU.EX2 R174, R174 ;  /* 0x000000ae00ae7308 */ /* 0x000ff00000000800 */
[----:B------:R-:W-:Y:S08]  /*18660*/  MUFU.EX2 R28, R28 ;  /* 0x0000001c001c7308 */ /* 0x000ff00000000800 */
[----:B------:R-:W-:Y:S01]  /*18670*/  MUFU.EX2 R32, R32 ;  /* 0x0000002000207308 */ /* 0x000fe20000000800 */
[----:B--2---:R-:W-:-:S07]  /*18680*/  FMNMX.FTZ R5, R2, R5, !PT ;  /* 0x0000000502057209 */ /* 0x004fce0007810000 */
[----:B------:R-:W-:Y:S01]  /*18690*/  MUFU.EX2 R36, R36 ;  /* 0x0000002400247308 */ /* 0x000fe20000000800 */
[----:B------:R-:W2:Y:S07]  /*186a0*/  SHFL.BFLY PT, R2, R5, 0x1, 0x1f ;  /* 0x0c201f0005027f89 */ /* 0x000eae00000e0000 */
[----:B------:R-:W-:Y:S08]  /*186b0*/  MUFU.EX2 R40, R40 ;  /* 0x0000002800287308 */ /* 0x000ff00000000800 */
[----:B------:R-:W-:Y:S08]  /*186c0*/  MUFU.EX2 R45, R45 ;  /* 0x0000002d002d7308 */ /* 0x000ff00000000800 */
[----:B------:R-:W-:Y:S01]  /*186d0*/  MUFU.EX2 R41, R41 ;  /* 0x0000002900297308 */ /* 0x000fe20000000800 */
[----:B--2---:R-:W-:-:S07]  /*186e0*/  FMNMX.FTZ R5, R5, R2, !PT ;  /* 0x0000000205057209 */ /* 0x004fce0007810000 */
[----:B------:R-:W-:Y:S08]  /*186f0*/  MUFU.EX2 R37, R37 ;  /* 0x0000002500257308 */ /* 0x000ff00000000800 */
[----:B------:R-:W2:Y:S08]  /*18700*/  MUFU.EX2 R44, R44 ;  /* 0x0000002c002c7308 */ /* 0x000eb00000000800 */
        /* <DEDUP_REMOVED lines=11> */
[----:B------:R-:W-:Y:S01]  /*187c0*/  R2UR UR7, R21 ;  /* 0x00000000150772ca */ /* 0x000fe200000e0000 */
[----:B------:R-:W-:Y:S01]  /*187d0*/  IMAD.MOV.U32 R21, RZ, RZ, 0x40000040 ;  /* 0x40000040ff157424 */ /* 0x000fe200078e00ff */
[C---:B------:R-:W-:Y:S01]  /*187e0*/  IADD3 R20, R10.reuse, 0x300, RZ ;  /* 0x000003000a147810 */ /* 0x040fe20007ffe0ff */
[----:B------:R-:W-:Y:S01]  /*187f0*/  VIADD R10, R10, 0x380 ;  /* 0x000003800a0a7836 */ /* 0x000fe20000000000 */
[----:B------:R-:W-:Y:S08]  /*18800*/  MUFU.EX2 R168, R168 ;  /* 0x000000a800a87308 */ /* 0x000ff00000000800 */
[----:B------:R-:W-:Y:S08]  /*18810*/  MUFU.EX2 R170, R170 ;  /* 0x000000aa00aa7308 */ /* 0x000ff00000000800 */
[----:B------:R-:W-:Y:S08]  /*18820*/  MUFU.EX2 R48, R48 ;  /* 0x0000003000307308 */ /* 0x000ff00000000800 */
[----:B------:R-:W3:Y:S01]  /*18830*/  MUFU.EX2 R52, R52 ;  /* 0x0000003400347308 */ /* 0x000ee20000000800 */
[----:B------:R-:W-:-:S02]  /*18840*/  WARPGROUP.DEPBAR.LE gsb0, 0x0 ;  /* 0x00008000000079c5 */ /* 0x000fc40000010000 */
[----:B------:R-:W-:Y:S01]  /*18850*/  WARPGROUP.ARRIVE ;  /* 0x00000000000079c5 */ /* 0x000fe20000000000 */
[-CC-:B------:R-:W-:Y:S01]  /*18860*/  FFMA.FTZ R164, R56, R0.reuse, -R11.reuse ;  /* 0x0000000038a47223 */ /* 0x180fe2000001080b */
[-CC-:B------:R-:W-:Y:S01]  /*18870*/  FFMA.FTZ R166, R60, R0.reuse, -R11.reuse ;  /* 0x000000003ca67223 */ /* 0x180fe2000001080b */
[----:B------:R-:W-:-:S03]  /*18880*/  FFMA.FTZ R56, R81, R0, -R11 ;  /* 0x0000000051387223 */ /* 0x000fc6000001080b */
[----:B------:R-:W-:Y:S01]  /*18890*/  HGMMA.64x128x16.F32 R88, R160, gdesc[UR4].tnspB, R88, gsb0 ;  /* 0x41e00004a0587df0 */ /* 0x000fe20008000858 */
[----:B------:R-:W-:Y:S01]  /*188a0*/  R2UR UR6, R20 ;  /* 0x00000000140672ca */ /* 0x000fe200000e0000 */
[----:B------:R-:W-:Y:S01]  /*188b0*/  MUFU.EX2 R164, R164 ;  /* 0x000000a400a47308 */ /* 0x000fe20000000800 */
[----:B------:R-:W-:Y:S01]  /*188c0*/  R2UR UR7, R21 ;  /* 0x00000000150772ca */ /* 0x000fe200000e0000 */
        /* <DEDUP_REMOVED lines=13> */
[-C--:B------:R-:W-:Y:S01]  /*189a0*/  FFMA.FTZ R171, R54, R0.reuse, -R21 ;  /* 0x0000000036ab7223 */ /* 0x080fe20000010815 */
[----:B-1----:R-:W-:Y:S01]  /*189b0*/  FADD.FTZ R54, R176, R7 ;  /* 0x00000007b0367221 */ /* 0x002fe20000010000 */
        /* <DEDUP_REMOVED lines=13> */
[----:B------:R-:W-:Y:S01]  /*18a90*/  FFMA.FTZ R86, R86, R0, -R21 ;  /* 0x0000000056567223 */ /* 0x000fe20000010815 */
[----:B0-----:R-:W-:-:S02]  /*18aa0*/  F2FP.F16.F32.PACK_AB R176, R25, R176 ;  /* 0x000000b019b0723e */ /* 0x001fc400000000ff */
        /* <DEDUP_REMOVED lines=17> */
[----:B------:R-:W-:Y:S02]  /*18bc0*/  FADD.FTZ R11, -R5, R13 ;  /* 0x0000000d050b7221 */ /* 0x000fe40000010100 */
[----:B------:R-:W-:Y:S01]  /*18bd0*/  MUFU.EX2 R165, R165 ;  /* 0x000000a500a57308 */ /* 0x000fe20000000800 */
[-C--:B------:R-:W-:Y:S01]  /*18be0*/  FFMA.FTZ R161, R66, R0.reuse, -R21 ;  /* 0x0000000042a17223 */ /* 0x080fe20000010815 */
[----:B------:R-:W-:Y:S01]  /*18bf0*/  HGMMA.64x128x16.F32 R88, R156, gdesc[UR4].tnspB, R88, gsb0 ;  /* 0x41e000049c587df0 */ /* 0x000fe20008000858 */
[----:B------:R-:W-:Y:S01]  /*18c00*/  FMUL.FTZ R11, R11, R0 ;  /* 0x000000000b0b7220 */ /* 0x000fe20000410000 */
[----:B------:R-:W-:Y:S01]  /*18c10*/  R2UR UR6, R10 ;  /* 0x000000000a0672ca */ /* 0x000fe200000e0000 */
[----:B------:R-:W-:-:S02]  /*18c20*/  @!P1 IMAD R10, R14, 0x8, R18 ;  /* 0x000000080e0a9824 */ /* 0x000fc400078e0212 */
[----:B------:R-:W-:Y:S01]  /*18c30*/  FFMA.FTZ R163, R70, R0, -R21 ;  /* 0x0000000046a37223 */ /* 0x000fe20000010815 */
[----:B------:R0:W-:Y:S01]  /*18c40*/  MUFU.EX2 R2, R11 ;  /* 0x0000000b00027308 */ /* 0x0001e20000000800 */
[----:B------:R-:W-:-:S07]  /*18c50*/  @!P1 VIADD R10, R10, 0x34840 ;  /* 0x000348400a0a9836 */ /* 0x000fce0000000000 */
[----:B------:R-:W-:Y:S01]  /*18c60*/  MUFU.EX2 R166, R166 ;  /* 0x000000a600a67308 */ /* 0x000fe20000000800 */
[----:B0-----:R-:W-:-:S04]  /*18c70*/  MOV R11, 0x40000040 ;  /* 0x40000040000b7802 */ /* 0x001fc80000000f00 */
[----:B------:R-:W-:Y:S02]  /*18c80*/  R2UR UR7, R11 ;  /* 0x000000000b0772ca */ /* 0x000fe400000e0000 */
[----:B------:R-:W-:Y:S01]  /*18c90*/  @!P1 PRMT R11, RZ, 0x654, R10 ;  /* 0x00000654ff0b9816 */ /* 0x000fe2000000000a */
        /* <DEDUP_REMOVED lines=14> */
[----:B--2---:R-:W-:Y:S02]  /*18d80*/  F2FP.F16.F32.PACK_AB R156, R44, R37 ;  /* 0x000000252c9c723e */ /* 0x004fe400000000ff */
[----:B---3--:R-:W-:Y:S01]  /*18d90*/  F2FP.F16.F32.PACK_AB R158, R52, R49 ;  /* 0x00000031349e723e */ /* 0x008fe200000000ff */
[----:B------:R-:W-:Y:S01]  /*18da0*/  HGMMA.64x128x16.F32 R88, R152, gdesc[UR4].tnspB, R88, gsb0 ;  /* 0x41e0000498587df0 */ /* 0x000fe20008000858 */
[----:B------:R-:W-:Y:S08]  /*18db0*/  MUFU.EX2 R157, R157 ;  /* 0x0000009d009d7308 */ /* 0x000ff00000000800 */
[----:B------:R-:W-:Y:S01]  /*18dc0*/  MUFU.EX2 R159, R159 ;  /* 0x0000009f009f7308 */ /* 0x000fe20000000800 */
[----:B------:R-:W-:-:S02]  /*18dd0*/  WARPGROUP.DEPBAR.LE gsb0, 0x0 ;  /* 0x00008000000079c5 */ /* 0x000fc40000010000 */
[----:B------:R1:W-:Y:S05]  /*18de0*/  @!P1 SYNCS.ARRIVE.TRANS64.RED.A1T0 RZ, [R11+URZ], RZ ;  /* 0x000000ff0bff99a7 */ /* 0x0003ea000810043f */
[----:B------:R-:W-:Y:S01]  /*18df0*/  MUFU.EX2 R153, R82 ;  /* 0x0000005200997308 */ /* 0x000fe20000000800 */
[----:B0-----:R-:W-:Y:S02]  /*18e00*/  F2FP.F16.F32.PACK_AB R154, R13, R57 ;  /* 0x000000390d9a723e */ /* 0x001fe400000000ff */
[----:B------:R-:W-:Y:S01]  /*18e10*/  F2FP.F16.F32.PACK_AB R152, R56, R53 ;  /* 0x000000353898723e */ /* 0x000fe200000000ff */
[----:B-1----:R-:W-:Y:S01]  /*18e20*/  FFMA.FTZ R11, R2, R6, R181 ;  /* 0x00000006020b7223 */ /* 0x002fe200000100b5 */
[----:B------:R-:W-:Y:S01]  /*18e30*/  FFMA.FTZ R6, R63, R0, -R21 ;  /* 0x000000003f067223 */ /* 0x000fe20000010815 */
[----:B------:R-:W-:-:S02]  /*18e40*/  F2FP.F16.F32.PACK_AB R181, R20, R181 ;  /* 0x000000b514b5723e */ /* 0x000fc400000000ff */
[----:B------:R-:W-:Y:S01]  /*18e50*/  MUFU.EX2 R155, R86 ;  /* 0x00000056009b7308 */ /* 0x000fe20000000800 */
[----:B------:R-:W-:Y:S01]  /*18e60*/  FADD.FTZ R14, R20, R11 ;  /* 0x0000000b140e7221 */ /* 0x000fe20000010000 */
[----:B------:R0:W-:Y:S03]  /*18e70*/  @!P1 SYNCS.ARRIVE.TRANS64.RED.A1T0 RZ, [R15+URZ], RZ ;  /* 0x000000ff0fff99a7 */ /* 0x0001e6000810043f */
[----:B------:R-:W-:Y:S01]  /*18e80*/  FADD.FTZ R11, R183, R14 ;  /* 0x0000000eb70b7221 */ /* 0x000fe20000010000 */
[----:B------:R-:W-:Y:S01]  /*18e90*/  FFMA.FTZ R14, R67, R0, -R21 ;  /* 0x00000000430e7223 */ /* 0x000fe20000010815 */
[C---:B------:R-:W-:Y:S01]  /*18ea0*/  F2FP.F16.F32.PACK_AB R183, R60.reuse, R183 ;  /* 0x000000b73cb7723e */ /* 0x040fe200000000ff */
[----:B------:R-:W1:Y:S01]  /*18eb0*/  MUFU.EX2 R6, R6 ;  /* 0x0000000600067308 */ /* 0x000e620000000800 */
[----:B------:R-:W-:Y:S01]  /*18ec0*/  FADD.FTZ R50, R60, R11 ;  /* 0x0000000b3c327221 */ /* 0x000fe20000010000 */
[----:B------:R-:W-:Y:S01]  /*18ed0*/  FADD.FTZ R11, R25, R54 ;  /* 0x00000036190b7221 */ /* 0x000fe20000010000 */
[----:B0-----:R-:W-:-:S02]  /*18ee0*/  IMAD.MOV.U32 R15, RZ, RZ, R188 ;  /* 0x000000ffff0f7224 */ /* 0x001fc400078e00bc */
[----:B------:R-:W-:Y:S01]  /*18ef0*/  FADD.FTZ R7, R177, R50 ;  /* 0x00000032b1077221 */ /* 0x000fe20000010000 */
[----:B------:R-:W-:Y:S01]  /*18f00*/  FADD.FTZ R58, R178, R11 ;  /* 0x0000000bb23a7221 */ /* 0x000fe20000010000 */
[-C--:B------:R-:W-:Y:S01]  /*18f10*/  FFMA.FTZ R50, R71, R0.reuse, -R21 ;  /* 0x0000000047327223 */ /* 0x080fe20000010815 */
[----:B------:R-:W0:Y:S01]  /*18f20*/  MUFU.EX2 R14, R14 ;  /* 0x0000000e000e7308 */ /* 0x000e220000000800 */
[C---:B------:R-:W-:Y:S01]  /*18f30*/  FADD.FTZ R54, R26.reuse, R7 ;  /* 0x000000071a367221 */ /* 0x040fe20000010000 */
[----:B------:R-:W-:Y:S01]  /*18f40*/  FADD.FTZ R11, R33, R58 ;  /* 0x0000003a210b7221 */ /* 0x000fe20000010000 */
[----:B------:R-:W-:Y:S01]  /*18f50*/  FFMA.FTZ R21, R87, R0, -R21 ;  /* 0x0000000057157223 */ /* 0x000fe20000010815 */
[----:B------:R-:W-:Y:S01]  /*18f60*/  F2FP.F16.F32.PACK_AB R177, R26, R177 ;  /* 0x000000b11ab1723e */ /* 0x000fe200000000ff */
[----:B------:R-:W-:Y:S01]  /*18f70*/  FADD.FTZ R7, R179, R54 ;  /* 0x00000036b3077221 */ /* 0x000fe20000010000 */
[----:B------:R-:W-:Y:S01]  /*18f80*/  FADD.FTZ R58, R172, R11 ;  /* 0x0000000bac3a7221 */ /* 0x000fe20000010000 */
[----:B------:R-:W-:Y:S01]  /*18f90*/  F2FP.F16.F32.PACK_AB R178, R33, R178 ;  /* 0x000000b221b2723e */ /* 0x000fe200000000ff */
[----:B------:R-:W2:Y:S01]  /*18fa0*/  MUFU.EX2 R50, R50 ;  /* 0x0000003200327308 */ /* 0x000ea20000000800 */
[C---:B------:R-:W-:Y:S01]  /*18fb0*/  FADD.FTZ R54, R34.reuse, R7 ;  /* 0x0000000722367221 */ /* 0x040fe20000010000 */
[----:B------:R-:W-:Y:S01]  /*18fc0*/  FADD.FTZ R11, R29, R58 ;  /* 0x0000003a1d0b7221 */ /* 0x000fe20000010000 */
[----:B------:R-:W-:-:S02]  /*18fd0*/  F2FP.F16.F32.PACK_AB R179, R34, R179 ;  /* 0x000000b322b3723e */ /* 0x000fc400000000ff */
[----:B------:R-:W-:Y:S01]  /*18fe0*/  FADD.FTZ R7, R173, R54 ;  /* 0x00000036ad077221 */ /* 0x000fe20000010000 */
[----:B------:R-:W-:Y:S01]  /*18ff0*/  FADD.FTZ R11, R174, R11 ;  /* 0x0000000bae0b7221 */ /* 0x000fe20000010000 */
[----:B------:R-:W-:Y:S01]  /*19000*/  F2FP.F16.F32.PACK_AB R172, R29, R172 ;  /* 0x000000ac1dac723e */ /* 0x000fe200000000ff */
[----:B------:R-:W-:Y:S01]  /*19010*/  MUFU.EX2 R21, R21 ;  /* 0x0000001500157308 */ /* 0x000fe20000000800 */
        /* <DEDUP_REMOVED lines=17> */
[----:B------:R-:W3:Y:S01]  /*19130*/  MUFU.EX2 R12, R75 ;  /* 0x0000004b000c7308 */ /* 0x000ee20000000800 */
[----:B------:R-:W-:Y:S01]  /*19140*/  F2FP.F16.F32.PACK_AB R170, R36, R170 ;  /* 0x000000aa24aa723e */ /* 0x000fe200000000ff */
        /* <DEDUP_REMOVED lines=11> */
[C---:B-1----:R-:W-:Y:S02]  /*19200*/  F2FP.F16.F32.PACK_AB R167, R6.reuse, R167 ;  /* 0x000000a706a7723e */ /* 0x042fe400000000ff */
[----:B------:R-:W-:Y:S01]  /*19210*/  FADD.FTZ R20, R6, R7 ;  /* 0x0000000706147221 */ /* 0x000fe20000010000 */
[----:B------:R-:W-:Y:S01]  /*19220*/  FADD.FTZ R11, R45, R24 ;  /* 0x000000182d0b7221 */ /* 0x000fe20000010000 */
[----:B------:R-:W-:-:S02]  /*19230*/  F2FP.F16.F32.PACK_AB R166, R48, R166 ;  /* 0x000000a630a6723e */ /* 0x000fc400000000ff */
[----:B------:R-:W-:Y:S01]  /*19240*/  FADD.FTZ R7, R161, R20 ;  /* 0x00000014a1077221 */ /* 0x000fe20000010000 */
[----:B------:R-:W-:Y:S01]  /*19250*/  FADD.FTZ R24, R162, R11 ;  /* 0x0000000ba2187221 */ /* 0x000fe20000010000 */
[----:B------:R-:W-:Y:S02]  /*19260*/  F2FP.F16.F32.PACK_AB R160, R45, R160 ;  /* 0x000000a02da0723e */ /* 0x000fe400000000ff */
[C---:B0-----:R-:W-:Y:S01]  /*19270*/  FADD.FTZ R20, R14.reuse, R7 ;  /* 0x000000070e147221 */ /* 0x041fe20000010000 */
[----:B------:R-:W-:Y:S01]  /*19280*/  FADD.FTZ R24, R41, R24 ;  /* 0x0000001829187221 */ /* 0x000fe20000010000 */
[----:B------:R-:W-:Y:S02]  /*19290*/  F2FP.F16.F32.PACK_AB R161, R14, R161 ;  /* 0x000000a10ea1723e */ /* 0x000fe400000000ff */
[----:B------:R-:W-:Y:S01]  /*192a0*/  FADD.FTZ R7, R163, R20 ;  /* 0x00000014a3077221 */ /* 0x000fe20000010000 */
[----:B------:R-:W-:Y:S02]  /*192b0*/  F2FP.F16.F32.PACK_AB R162, R41, R162 ;  /* 0x000000a229a2723e */ /* 0x000fe400000000ff */
[C---:B--2---:R-:W-:Y:S01]  /*192c0*/  F2FP.F16.F32.PACK_AB R163, R50.reuse, R163 ;  /* 0x000000a332a3723e */ /* 0x044fe200000000ff */
[----:B------:R-:W-:Y:S01]  /*192d0*/  FADD.FTZ R10, R50, R7 ;  /* 0x00000007320a7221 */ /* 0x000fe20000010000 */
[----:B------:R-:W-:Y:S01]  /*192e0*/  FADD.FTZ R7, R37, R24 ;  /* 0x0000001825077221 */ /* 0x000fe20000010000 */
[----:B------:R-:W-:-:S02]  /*192f0*/  MOV R20, R185 ;  /* 0x000000b900147202 */ /* 0x000fc40000000f00 */
[----:B------:R-:W-:Y:S01]  /*19300*/  FADD.FTZ R11, R157, R10 ;  /* 0x0000000a9d0b7221 */ /* 0x000fe20000010000 */
[----:B------:R-:W-:Y:S01]  /*19310*/  FADD.FTZ R6, R44, R7 ;  /* 0x000000072c067221 */ /* 0x000fe20000010000 */
[C---:B---3--:R-:W-:Y:S02]  /*19320*/  F2FP.F16.F32.PACK_AB R157, R12.reuse, R157 ;  /* 0x0000009d0c9d723e */ /* 0x048fe400000000ff */
[----:B------:R-:W-:Y:S01]  /*19330*/  FADD.FTZ R10, R12, R11 ;  /* 0x0000000b0c0a7221 */ /* 0x000fe20000010000 */
[----:B------:R-:W-:Y:S01]  /*19340*/  FADD.FTZ R7, R49, R6 ;  /* 0x0000000631077221 */ /* 0x000fe20000010000 */
[----:B------:R-:W-:Y:S02]  /*19350*/  IMAD.MOV.U32 R12, RZ, RZ, R4 ;  /* 0x000000ffff0c7224 */ /* 0x000fe400078e0004 */
[----:B------:R-:W-:Y:S01]  /*19360*/  FADD.FTZ R10, R159, R10 ;  /* 0x0000000a9f0a7221 */ /* 0x000fe20000010000 */
[----:B------:R-:W-:Y:S01]  /*19370*/  FADD.FTZ R6, R52, R7 ;  /* 0x0000000734067221 */ /* 0x000fe20000010000 */
[----:B------:R-:W-:-:S02]  /*19380*/  F2FP.F16.F32.PACK_AB R159, R79, R159 ;  /* 0x0000009f4f9f723e */ /* 0x000fc400000000ff */
        /* <DEDUP_REMOVED lines=9> */
[C---:B------:R-:W-:Y:S01]  /*19420*/  F2FP.F16.F32.PACK_AB R155, R21.reuse, R155 ;  /* 0x0000009b159b723e */ /* 0x040fe200000000ff */
[----:B------:R-:W-:Y:S02]  /*19430*/  IMAD.MOV.U32 R13, RZ, RZ, R5 ;  /* 0x000000ffff0d7224 */ /* 0x000fe400078e0005 */
[----:B------:R-:W-:Y:S01]  /*19440*/  FADD.FTZ R6, R21, R10 ;  /* 0x0000000a15067221 */ /* 0x000fe20000010000 */
[----:B------:R-:W-:Y:S06]  /*19450*/  @P2 BRA `(.L_x_2416) ;  /* 0xffffffd800d02947 */ /* 0x000fec000383ffff */
.L_x_2405:
[----:B------:R-:W-:Y:S05]  /*19460*/  BSYNC B0 ;  /* 0x0000000000007941 */ /* 0x000fea0003800000 */
.L_x_2404:
        /* <DEDUP_REMOVED lines=67> */
.L_x_2417:
[----:B------:R-:W-:Y:S02]  /*198a0*/  LEA R12, R185, R18, 0x3 ;  /* 0x00000012b90c7211 */ /* 0x000fe400078e18ff */
[----:B------:R-:W-:-:S04]  /*198b0*/  SHF.L.U32 R3, R188, 0x1f, RZ ;  /* 0x0000001fbc037819 */ /* 0x000fc800000006ff */
[----:B------:R0:W1:Y:S01]  /*198c0*/  SYNCS.PHASECHK.TRANS64.TRYWAIT P2, [R12+URZ+0x34850], R3 ;  /* 0x034850030c0075a7 */ /* 0x000062000804017f */
[----:B------:R-:W-:Y:S05]  /*198d0*/  @!P0 BRA `(.L_x_2418) ;  /* 0x0000000000048947 */ /* 0x000fea0003800000 */
[----:B------:R-:W-:Y:S01]  /*198e0*/  BPT.TRAP 0x1 ;  /* 0x000000040000795c */ /* 0x000fe20000300000 */
.L_x_2418:
        /* <DEDUP_REMOVED lines=9> */
.L_x_2420:
[----:B------:R-:W-:Y:S05]  /*19980*/  BSYNC B0 ;  /* 0x0000000000007941 */ /* 0x000fea0003800000 */
.L_x_2419:
[----:B01----:R-:W-:Y:S01]  /*19990*/  MOV R3, 0x40000040 ;  /* 0x4000004000037802 */ /* 0x003fe20000000f00 */
[----:B------:R-:W-:Y:S01]  /*199a0*/  WARPGROUP.ARRIVE ;  /* 0x00000000000079c5 */ /* 0x000fe20000000000 */
[C---:B------:R-:W-:Y:S01]  /*199b0*/  R2UR UR6, R2.reuse ;  /* 0x00000000020672ca */ /* 0x040fe200000e0000 */
[----:B------:R-:W-:Y:S01]  /*199c0*/  VIADD R8, R2, 0x80 ;  /* 0x0000008002087836 */ /* 0x000fe20000000000 */
[----:B------:R-:W-:Y:S01]  /*199d0*/  R2UR UR7, R3 ;  /* 0x00000000030772ca */ /* 0x000fe200000e0000 */
[----:B------:R-:W-:Y:S01]  /*199e0*/  IMAD.MOV.U32 R9, RZ, RZ, 0x40000040 ;  /* 0x40000040ff097424 */ /* 0x000fe200078e00ff */
[----:B------:R-:W-:Y:S01]  /*199f0*/  IADD3 R185, R185, 0x1, RZ ;  /* 0x00000001b9b97810 */ /* 0x000fe20007ffe0ff */
[----:B------:R-:W-:Y:S01]  /*19a00*/  IMAD.MOV.U32 R3, RZ, RZ, 0x40000040 ;  /* 0x40000040ff037424 */ /* 0x000fe200078e00ff */
[----:B------:R-:W-:Y:S01]  /*19a10*/  IADD3 R208, R208, 0x1, RZ ;  /* 0x00000001d0d07810 */ /* 0x000fe20007ffe0ff */
[----:B------:R-:W-:Y:S01]  /*19a20*/  @!P1 VIADD R11, R12, 0x34860 ;  /* 0x000348600c0b9836 */ /* 0x000fe20000000000 */
[----:B------:R-:W-:-:S04]  /*19a30*/  ISETP.NE.AND P0, PT, R185, 0x2, PT ;  /* 0x00000002b900780c */ /* 0x000fc80003f05270 */
[----:B------:R-:W-:Y:S02]  /*19a40*/  @!P1 PRMT R11, RZ, 0x654, R11 ;  /* 0x00000654ff0b9816 */ /* 0x000fe4000000000b */
[----:B------:R-:W-:Y:S01]  /*19a50*/  SEL R185, R185, RZ, P0 ;  /* 0x000000ffb9b97207 */ /* 0x000fe20000000000 */
[----:B------:R-:W-:Y:S01]  /*19a60*/  HGMMA.64x128x16.F32 R24, R180, gdesc[UR4].tnspB, R24, gsb0 ;  /* 0x41e00004b4187df0 */ /* 0x000fe20008000818 */
[----:B------:R-:W-:Y:S02]  /*19a70*/  R2UR UR6, R8 ;  /* 0x00000000080672ca */ /* 0x000fe400000e0000 */
[----:B------:R-:W-:Y:S01]  /*19a80*/  R2UR UR7, R9 ;  /* 0x00000000090772ca */ /* 0x000fe200000e0000 */
[----:B------:R-:W-:Y:S01]  /*19a90*/  IMAD.MOV.U32 R9, RZ, RZ, 0x40000040 ;  /* 0x40000040ff097424 */ /* 0x000fe200078e00ff */
[----:B------:R-:W-:Y:S01]  /*19aa0*/  IADD3 R8, R2, 0x100, RZ ;  /* 0x0000010002087810 */ /* 0x000fe20007ffe0ff */
        /* <DEDUP_REMOVED lines=37> */
[----:B------:R-:W-:Y:S02]  /*19d00*/  R2UR UR6, R2 ;  /* 0x00000000020672ca */ /* 0x000fe400000e0000 */
[----:B------:R-:W-:Y:S01]  /*19d10*/  R2UR UR7, R3 ;  /* 0x00000000030772ca */ /* 0x000fe200000e0000 */
[----:B------:R-:W0:Y:S04]  /*19d20*/  SHFL.BFLY PT, R2, R7, 0x2, 0x1f ;  /* 0x0c401f0007027f89 */ /* 0x000e2800000e0000 */
[----:B------:R-:W1:Y:S01]  /*19d30*/  SHFL.BFLY PT, R3, R6, 0x2, 0x1f ;  /* 0x0c401f0006037f89 */ /* 0x000e6200000e0000 */
[----:B0-----:R-:W-:Y:S01]  /*19d40*/  FADD.FTZ R2, R2, R7 ;  /* 0x0000000702027221 */ /* 0x001fe20000010000 */
[----:B-1----:R-:W-:Y:S01]  /*19d50*/  FADD.FTZ R8, R3, R6 ;  /* 0x0000000603087221 */ /* 0x002fe20000010000 */
[----:B------:R-:W-:-:S03]  /*19d60*/  IMAD.MOV.U32 R6, RZ, RZ, RZ ;  /* 0x000000ffff067224 */ /* 0x000fc600078e00ff */
[----:B------:R-:W0:Y:S04]  /*19d70*/  SHFL.BFLY PT, R3, R2, 0x1, 0x1f ;  /* 0x0c201f0002037f89 */ /* 0x000e2800000e0000 */
[----:B------:R-:W1:Y:S01]  /*19d80*/  SHFL.BFLY PT, R9, R8, 0x1, 0x1f ;  /* 0x0c201f0008097f89 */ /* 0x000e6200000e0000 */
[----:B0-----:R-:W-:Y:S01]  /*19d90*/  FADD.FTZ R13, R2, R3 ;  /* 0x00000003020d7221 */ /* 0x001fe20000010000 */
[----:B------:R-:W-:Y:S01]  /*19da0*/  SEL R3, RZ, 0x1, P0 ;  /* 0x00000001ff037807 */ /* 0x000fe20000000000 */
[----:B------:R-:W-:Y:S02]  /*19db0*/  IMAD.MOV.U32 R2, RZ, RZ, -0x800000 ;  /* 0xff800000ff027424 */ /* 0x000fe400078e00ff */
[----:B-1----:R-:W-:Y:S01]  /*19dc0*/  FADD.FTZ R14, R8, R9 ;  /* 0x00000009080e7221 */ /* 0x002fe20000010000 */
[----:B------:R-:W-:Y:S01]  /*19dd0*/  FSETP.NE.FTZ.AND P2, PT, R13, RZ, PT ;  /* 0x000000ff0d00720b */ /* 0x000fe20003f55000 */
[----:B------:R-:W-:Y:S01]  /*19de0*/  IMAD.MOV.U32 R8, RZ, RZ, RZ ;  /* 0x000000ffff087224 */ /* 0x000fe200078e00ff */
[----:B------:R-:W-:-:S02]  /*19df0*/  LOP3.LUT R188, R188, R3, RZ, 0x3c, !PT ;  /* 0x00000003bcbc7212 */ /* 0x000fc400078e3cff */
[----:B------:R-:W-:Y:S02]  /*19e00*/  FSETP.NE.FTZ.AND P3, PT, R14, RZ, PT ;  /* 0x000000ff0e00720b */ /* 0x000fe40003f75000 */
[----:B------:R-:W-:-:S07]  /*19e10*/  MOV R3, 0xff800000 ;  /* 0xff80000000037802 */ /* 0x000fce0000000f00 */
[----:B------:R-:W0:Y:S01]  /*19e20*/  @P2 MUFU.LG2 R9, R13 ;  /* 0x0000000d00092308 */ /* 0x000e220000000c00 */
[----:B------:R-:W-:-:S03]  /*19e30*/  @P2 FMUL.FTZ R7, R0, 0.69314718246459960938 ;  /* 0x3f31721800072820 */ /* 0x000fc60000410000 */
[----:B------:R-:W-:-:S04]  /*19e40*/  @P3 FMUL.FTZ R15, R0, 0.69314718246459960938 ;  /* 0x3f317218000f3820 */ /* 0x000fc80000410000 */
[----:B------:R-:W1:Y:S08]  /*19e50*/  @P3 MUFU.LG2 R10, R14 ;  /* 0x0000000e000a3308 */ /* 0x000e700000000c00 */
[----:B------:R-:W2:Y:S01]  /*19e60*/  @P3 MUFU.RCP R8, R14 ;  /* 0x0000000e00083308 */ /* 0x000ea20000001000 */
[----:B0-----:R-:W-:-:S04]  /*19e70*/  @P2 FMUL.FTZ R0, R9, 0.69314718246459960938 ;  /* 0x3f31721809002820 */ /* 0x001fc80000410000 */
[----:B------:R-:W-:-:S03]  /*19e80*/  @P2 FFMA.FTZ R3, R7, R4, R0 ;  /* 0x0000000407032223 */ /* 0x000fc60000010000 */
[----:B------:R-:W0:Y:S01]  /*19e90*/  @P2 MUFU.RCP R6, R13 ;  /* 0x0000000d00062308 */ /* 0x000e220000001000 */
[----:B-1----:R-:W-:-:S04]  /*19ea0*/  @P3 FMUL.FTZ R10, R10, 0.69314718246459960938 ;  /* 0x3f3172180a0a3820 */ /* 0x002fc80000410000 */
[----:B------:R-:W-:Y:S01]  /*19eb0*/  @P3 FFMA.FTZ R2, R15, R5, R10 ;  /* 0x000000050f023223 */ /* 0x000fe2000001000a */
[----:B------:R-:W-:Y:S02]  /*19ec0*/  WARPGROUP.DEPBAR.LE gsb0, 0x0 ;  /* 0x00008000000079c5 */ /* 0x000fe40000010000 */
[----:B------:R-:W-:-:S06]  /*19ed0*/  WARPGROUP.ARRIVE ;  /* 0x00000000000079c5 */ /* 0x000fcc0000000000 */
[----:B------:R-:W-:Y:S03]  /*19ee0*/  HGMMA.64x128x16.F32 R24, R152, gdesc[UR4].tnspB, R24, gsb0 ;  /* 0x41e0000498187df0 */ /* 0x000fe60008000818 */
[----:B------:R-:W-:Y:S02]  /*19ef0*/  WARPGROUP.DEPBAR.LE gsb0, 0x0 ;  /* 0x00008000000079c5 */ /* 0x000fe40000010000 */
[-C--:B--2---:R-:W-:Y:S01]  /*19f00*/  FMUL.FTZ R95, R26, R8.reuse ;  /* 0x000000081a5f7220 */ /* 0x084fe20000410000 */
[----:B------:R-:W-:Y:S01]  /*19f10*/  FMUL.FTZ R93, R30, R8 ;  /* 0x000000081e5d7220 */ /* 0x000fe20000410000 */
[----:B------:R1:W-:Y:S01]  /*19f20*/  @!P1 SYNCS.ARRIVE.TRANS64.RED.A1T0 RZ, [R11+URZ], RZ ;  /* 0x000000ff0bff99a7 */ /* 0x0003e2000810043f */
[-C--:B0-----:R-:W-:Y:S01]  /*19f30*/  FMUL.FTZ R10, R28, R6.reuse ;  /* 0x000000061c0a7220 */ /* 0x081fe20000410000 */
[----:B------:R-:W-:Y:S01]  /*19f40*/  FMUL.FTZ R0, R32, R6 ;  /* 0x0000000620007220 */ /* 0x000fe20000410000 */
[-C--:B------:R-:W-:Y:S01]  /*19f50*/  FMUL.FTZ R26, R31, R8.reuse ;  /* 0x000000081f1a7220 */ /* 0x080fe20000410000 */
[----:B------:R-:W-:Y:S01]  /*19f60*/  FMUL.FTZ R30, R35, R8 ;  /* 0x00000008231e7220 */ /* 0x000fe20000410000 */
[-C--:B------:R-:W-:Y:S01]  /*19f70*/  FMUL.FTZ R24, R24, R6.reuse ;  /* 0x0000000618187220 */ /* 0x080fe20000410000 */
        /* <DEDUP_REMOVED lines=58> */
.L_x_2316:
        /* <DEDUP_REMOVED lines=29> */
[----:B------:R-:W-:Y:S02]  /*1a4f0*/  IADD3 R105, P0, R8, 0x4060, RZ ;  /* 0x0000406008697810 */ /* 0x000fe40007f1e0ff */
[----:B------:R-:W-:Y:S01]  /*1a500*/  LOP3.LUT R8, R15, R8, RZ, 0x3c, !PT ;  /* 0x000000080f087212 */ /* 0x000fe200078e3cff */
[--C-:B------:R-:W-:Y:S01]  /*1a510*/  IMAD.X R15, RZ, RZ, R9.reuse, P3 ;  /* 0x000000ffff0f7224 */ /* 0x100fe200018e0609 */
[-C--:B------:R-:W-:Y:S01]  /*1a520*/  IADD3.X R7, RZ, R9.reuse, RZ, P5, !PT ;  /* 0x00000009ff077210 */ /* 0x080fe20002ffe4ff */
[--C-:B------:R-:W-:Y:S01]  /*1a530*/  IMAD.X R27, RZ, RZ, R9.reuse, P1 ;  /* 0x000000ffff1b7224 */ /* 0x100fe200008e0609 */
[----:B------:R-:W-:Y:S01]  /*1a540*/  IADD3.X R25, RZ, R9, RZ, P2, !PT ;  /* 0x00000009ff197210 */ /* 0x000fe200017fe4ff */
[----:B------:R-:W-:Y:S01]  /*1a550*/  IMAD.X R29, RZ, RZ, R9, P0 ;  /* 0x000000ffff1d7224 */ /* 0x000fe200000e0609 */
[----:B------:R-:W-:-:S02]  /*1a560*/  LOP3.LUT R4, R71, 0x380, RZ, 0xc0, !PT ;  /* 0x0000038047047812 */ /* 0x000fc400078ec0ff */
[----:B------:R-:W-:Y:S02]  /*1a570*/  LOP3.LUT R6, R79, 0x380, RZ, 0xc0, !PT ;  /* 0x000003804f067812 */ /* 0x000fe400078ec0ff */
[----:B------:R-:W-:Y:S02]  /*1a580*/  MOV R90, R8 ;  /* 0x00000008005a7202 */ /* 0x000fe40000000f00 */
[----:B------:R-:W-:Y:S02]  /*1a590*/  F2FP.F16.F32.PACK_AB R9, R28, R95 ;  /* 0x0000005f1c09723e */ /* 0x000fe400000000ff */
[----:B------:R-:W-:Y:S02]  /*1a5a0*/  LOP3.LUT R28, R103, 0x380, RZ, 0xc0, !PT ;  /* 0x00000380671c7812 */ /* 0x000fe400078ec0ff */
[----:B------:R-:W-:Y:S02]  /*1a5b0*/  LOP3.LUT R34, R105, 0x380, RZ, 0xc0, !PT ;  /* 0x0000038069227812 */ /* 0x000fe400078ec0ff */
[----:B------:R-:W-:-:S02]  /*1a5c0*/  SHF.R.U64 R4, R4, 0x3, RZ ;  /* 0x0000000304047819 */ /* 0x000fc400000012ff */
[----:B------:R-:W-:Y:S02]  /*1a5d0*/  SHF.R.U64 R6, R6, 0x3, RZ ;  /* 0x0000000306067819 */ /* 0x000fe400000012ff */
[----:B------:R-:W-:Y:S02]  /*1a5e0*/  LOP3.LUT R12, R97, 0x380, RZ, 0xc0, !PT ;  /* 0x00000380610c7812 */ /* 0x000fe400078ec0ff */
[----:B------:R-:W-:Y:S02]  /*1a5f0*/  LOP3.LUT R14, R99, 0x380, RZ, 0xc0, !PT ;  /* 0x00000380630e7812 */ /* 0x000fe400078ec0ff */
[----:B------:R-:W-:Y:S01]  /*1a600*/  F2FP.F16.F32.PACK_AB R8, R89, R24 ;  /* 0x000000185908723e */ /* 0x000fe200000000ff */
[----:B------:R-:W-:Y:S01]  /*1a610*/  BAR.SYNC.DEFER_BLOCKING 0x1, 0x100 ;  /* 0x0044000000007b1d */ /* 0x000fe20000010000 */
[----:B------:R-:W-:Y:S02]  /*1a620*/  SHF.R.U64 R28, R28, 0x3, RZ ;  /* 0x000000031c1c7819 */ /* 0x000fe400000012ff */
[----:B------:R-:W-:-:S02]  /*1a630*/  LOP3.LUT R24, R101, 0x380, RZ, 0xc0, !PT ;  /* 0x0000038065187812 */ /* 0x000fc400078ec0ff */
[----:B------:R-:W-:Y:S02]  /*1a640*/  SHF.R.U64 R34, R34, 0x3, RZ ;  /* 0x0000000322227819 */ /* 0x000fe400000012ff */
[----:B------:R-:W-:Y:S02]  /*1a650*/  LOP3.LUT R4, R4, R71, RZ, 0x3c, !PT ;  /* 0x0000004704047212 */ /* 0x000fe400078e3cff */
[----:B------:R-:W-:Y:S02]  /*1a660*/  LOP3.LUT R6, R6, R79, RZ, 0x3c, !PT ;  /* 0x0000004f06067212 */ /* 0x000fe400078e3cff */
[----:B------:R-:W-:Y:S02]  /*1a670*/  SHF.R.U64 R12, R12, 0x3, RZ ;  /* 0x000000030c0c7819 */ /* 0x000fe400000012ff */
[----:B------:R-:W-:Y:S02]  /*1a680*/  SHF.R.U64 R14, R14, 0x3, RZ ;  /* 0x000000030e0e7819 */ /* 0x000fe400000012ff */
[----:B------:R-:W-:-:S02]  /*1a690*/  LOP3.LUT R26, R28, R103, RZ, 0x3c, !PT ;  /* 0x000000671c1a7212 */ /* 0x000fc400078e3cff */
[----:B------:R-:W-:Y:S02]  /*1a6a0*/  SHF.R.U64 R24, R24, 0x3, RZ ;  /* 0x0000000318187819 */ /* 0x000fe400000012ff */
[----:B------:R-:W-:Y:S02]  /*1a6b0*/  LOP3.LUT R28, R34, R105, RZ, 0x3c, !PT ;  /* 0x00000069221c7212 */ /* 0x000fe400078e3cff */
[----:B------:R-:W-:Y:S02]  /*1a6c0*/  MOV R89, R4 ;  /* 0x0000000400597202 */ /* 0x000fe40000000f00 */
[----:B------:R-:W-:Y:S01]  /*1a6d0*/  MOV R34, R6 ;  /* 0x0000000600227202 */ /* 0x000fe20000000f00 */
[----:B------:R2:W-:Y:S01]  /*1a6e0*/  STSM.16.M88.4 [R90], R8 ;  /* 0x000000085a007844 */ /* 0x0005e20000000200 */
[----:B------:R-:W-:Y:S02]  /*1a6f0*/  F2FP.F16.F32.PACK_AB R4, R33, R0 ;  /* 0x000000002104723e */ /* 0x000fe400000000ff */
[----:B------:R-:W-:-:S02]  /*1a700*/  F2FP.F16.F32.PACK_AB R5, R30, R91 ;  /* 0x0000005b1e05723e */ /* 0x000fc400000000ff */
[----:B------:R-:W-:Y:S02]  /*1a710*/  F2FP.F16.F32.PACK_AB R6, R37, R36 ;  /* 0x000000242506723e */ /* 0x000fe400000000ff */
[----:B------:R-:W-:Y:S02]  /*1a720*/  F2FP.F16.F32.PACK_AB R7, R39, R38 ;  /* 0x000000262707723e */ /* 0x000fe400000000ff */
[----:B------:R-:W-:Y:S02]  /*1a730*/  LOP3.LUT R12, R12, R97, RZ, 0x3c, !PT ;  /* 0x000000610c0c7212 */ /* 0x000fe400078e3cff */
[----:B------:R-:W-:Y:S01]  /*1a740*/  LOP3.LUT R14, R14, R99, RZ, 0x3c, !PT ;  /* 0x000000630e0e7212 */ /* 0x000fe200078e3cff */
[----:B------:R-:W-:Y:S01]  /*1a750*/  STSM.16.M88.4 [R89], R4 ;  /* 0x0000000459007844 */ /* 0x000fe20000000200 */
[----:B------:R-:W-:Y:S02]  /*1a760*/  LOP3.LUT R24, R24, R101, RZ, 0x3c, !PT ;  /* 0x0000006518187212 */ /* 0x000fe400078e3cff */
[----:B------:R-:W-:-:S02]  /*1a770*/  MOV R88, R12 ;  /* 0x0000000c00587202 */ /* 0x000fc40000000f00 */
[----:B--2---:R-:W-:Y:S02]  /*1a780*/  F2FP.F16.F32.PACK_AB R8, R41, R40 ;  /* 0x000000282908723e */ /* 0x004fe400000000ff */
[----:B------:R-:W-:Y:S02]  /*1a790*/  F2FP.F16.F32.PACK_AB R9, R43, R42 ;  /* 0x0000002a2b09723e */ /* 0x000fe400000000ff */
[----:B------:R-:W-:Y:S02]  /*1a7a0*/  F2FP.F16.F32.PACK_AB R10, R45, R44 ;  /* 0x0000002c2d0a723e */ /* 0x000fe400000000ff */
[----:B------:R-:W-:Y:S02]  /*1a7b0*/  F2FP.F16.F32.PACK_AB R11, R47, R46 ;  /* 0x0000002e2f0b723e */ /* 0x000fe400000000ff */
[----:B------:R-:W-:Y:S02]  /*1a7c0*/  MOV R79, R14 ;  /* 0x0000000e004f7202 */ /* 0x000fe40000000f00 */
[----:B------:R-:W-:Y:S01]  /*1a7d0*/  MOV R72, R24 ;  /* 0x0000001800487202 */ /* 0x000fe20000000f00 */
[----:B------:R2:W-:Y:S01]  /*1a7e0*/  STSM.16.M88.4 [R34], R8 ;  /* 0x0000000822007844 */ /* 0x0005e20000000200 */
[----:B------:R-:W-:-:S02]  /*1a7f0*/  MOV R71, R26 ;  /* 0x0000001a00477202 */ /* 0x000fc40000000f00 */
[----:B------:R-:W-:Y:S02]  /*1a800*/  F2FP.F16.F32.PACK_AB R12, R49, R48 ;  /* 0x00000030310c723e */ /* 0x000fe400000000ff */
        /* <DEDUP_REMOVED lines=8> */
[----:B------:R-:W-:Y:S02]  /*1a890*/  MOV R36, R28 ;  /* 0x0000001c00247202 */ /* 0x000fe40000000f00 */
[----:B------:R-:W-:Y:S01]  /*1a8a0*/  ISETP.NE.U32.AND P0, PT, RZ, UR4, PT ;  /* 0x00000004ff007c0c */ /* 0x000fe2000bf05070 */
[----:B------:R-:W-:Y:S01]  /*1a8b0*/  STSM.16.M88.4 [R79], R24 ;  /* 0x000000184f007844 */ /* 0x000fe20000000200 */
[----:B--2---:R-:W-:Y:S02]  /*1a8c0*/  IADD3 R10, P1, R205, UR4, RZ ;  /* 0x00000004cd0a7c10 */ /* 0x004fe4000ff3e0ff */
[----:B------:R-:W-:Y:S02]  /*1a8d0*/  F2FP.F16.F32.PACK_AB R28, R65, R64 ;  /* 0x00000040411c723e */ /* 0x000fe400000000ff */
[----:B------:R-:W-:-:S02]  /*1a8e0*/  F2FP.F16.F32.PACK_AB R29, R67, R66 ;  /* 0x00000042431d723e */ /* 0x000fc400000000ff */
[----:B------:R-:W-:Y:S02]  /*1a8f0*/  F2FP.F16.F32.PACK_AB R30, R69, R68 ;  /* 0x00000044451e723e */ /* 0x000fe400000000ff */
[----:B------:R-:W-:Y:S02]  /*1a900*/  F2FP.F16.F32.PACK_AB R33, R75, R74 ;  /* 0x0000004a4b21723e */ /* 0x000fe400000000ff */
[----:B------:R-:W-:Y:S01]  /*1a910*/  F2FP.F16.F32.PACK_AB R34, R77, R76 ;  /* 0x0000004c4d22723e */ /* 0x000fe200000000ff */
[----:B------:R-:W-:Y:S01]  /*1a920*/  STSM.16.M88.4 [R72], R28 ;  /* 0x0000001c48007844 */ /* 0x000fe20000000200 */
[----:B------:R-:W-:Y:S02]  /*1a930*/  F2FP.F16.F32.PACK_AB R4, R81, R80 ;  /* 0x000000505104723e */ /* 0x000fe400000000ff */
[----:B------:R-:W-:Y:S01]  /*1a940*/  F2FP.F16.F32.PACK_AB R5, R83, R82 ;  /* 0x000000525305723e */ /* 0x000fe200000000ff */
[----:B------:R-:W-:Y:S01]  /*1a950*/  STSM.16.M88.4 [R71], R32 ;  /* 0x0000002047007844 */ /* 0x000fe20000000200 */
[----:B------:R-:W-:-:S02]  /*1a960*/  F2FP.F16.F32.PACK_AB R6, R85, R84 ;  /* 0x000000545506723e */ /* 0x000fc400000000ff */
[----:B------:R-:W-:Y:S02]  /*1a970*/  F2FP.F16.F32.PACK_AB R7, R87, R86 ;  /* 0x000000565707723e */ /* 0x000fe400000000ff */
[----:B------:R-:W-:Y:S02]  /*1a980*/  ISETP.NE.AND.EX P0, PT, RZ, UR5, PT, P0 ;  /* 0x00000005ff007c0c */ /* 0x000fe4000bf05300 */
[----:B------:R-:W-:Y:S01]  /*1a990*/  IADD3.X R11, R206, UR5, RZ, P1, !PT ;  /* 0x00000005ce0b7c10 */ /* 0x000fe20008ffe4ff */
[----:B------:R-:W-:Y:S01]  /*1a9a0*/  ULDC.64 UR4, c[0x0][0xbe0] ;  /* 0x0002f80000047ab9 */ /* 0x000fe20000000a00 */
[----:B------:R2:W-:Y:S01]  /*1a9b0*/  STSM.16.M88.4 [R36], R4 ;  /* 0x0000000424007844 */ /* 0x0005e20000000200 */
[----:B------:R-:W-:Y:S01]  /*1a9c0*/  BAR.SYNC.DEFER_BLOCKING 0x1, 0x100 ;  /* 0x0044000000007b1d */ /* 0x000fe20000010000 */
[----:B------:R-:W-:Y:S02]  /*1a9d0*/  ISETP.NE.U32.AND P1, PT, RZ, UR4, PT ;  /* 0x00000004ff007c0c */ /* 0x000fe4000bf25070 */
[----:B------:R-:W-:-:S02]  /*1a9e0*/  MOV R49, RZ ;  /* 0x000000ff00317202 */ /* 0x000fc40000000f00 */
[----:B------:R-:W-:-:S13]  /*1a9f0*/  ISETP.NE.AND.EX P1, PT, RZ, UR5, PT, P1 ;  /* 0x00000005ff007c0c */ /* 0x000fda000bf25310 */
[----:B------:R-:W-:Y:S01]  /*1aa00*/  @P1 IADD3 R8, P2, R205, UR4, RZ ;  /* 0x00000004cd081c10 */ /* 0x000fe2000ff5e0ff */
[----:B------:R-:W-:Y:S02]  /*1aa10*/  ULDC UR4, c[0x0][0xa88] ;  /* 0x0002a20000047ab9 */ /* 0x000fe40000000800 */
[----:B------:R-:W-:Y:S01]  /*1aa20*/  IMAD.U32 R0, RZ, RZ, UR4 ;  /* 0x00000004ff007e24 */ /* 0x000fe2000f8e00ff */
[----:B------:R-:W-:Y:S01]  /*1aa30*/  @P1 IADD3.X R9, R206, UR5, RZ, P2, !PT ;  /* 0x00000005ce091c10 */ /* 0x000fe200097fe4ff */
[----:B------:R4:W5:Y:S01]  /*1aa40*/  @P0 LDG.E R49, desc[UR56][R10.64] ;  /* 0x000000380a310981 */ /* 0x000962000c1e1900 */
[----:B---3--:R-:W-:-:S03]  /*1aa50*/  IMAD R13, R200, 0x40, R199 ;  /* 0x00000040c80d7824 */ /* 0x008fc600078e02c7 */
[----:B------:R4:W5:Y:S01]  /*1aa60*/  @P1 LDG.E R0, desc[UR56][R8.64] ;  /* 0x0000003808001981 */ /* 0x000962000c1e1900 */
[----:B--2---:R-:W-:Y:S01]  /*1aa70*/  IMAD.WIDE R4, R13, 0x2, R20 ;  /* 0x000000020d047825 */ /* 0x004fe200078e0214 */
[----:B------:R-:W-:Y:S06]  /*1aa80*/  @P1 BRA `(.L_x_2424) ;  /* 0x0000000000101947 */ /* 0x000fec0003800000 */
[----:B------:R-:W-:Y:S05]  /*1aa90*/  @!P0 BRA `(.L_x_2424) ;  /* 0x00000000000c8947 */ /* 0x000fea0003800000 */
[----:B------:R-:W2:Y:S04]  /*1aaa0*/  LDG.E R7, desc[UR56][R10.64] ;  /* 0x000000380a077981 */ /* 0x000ea8000c1e1900 */
[----:B-----5:R-:W2:Y:S02]  /*1aab0*/  LDG.E R0, desc[UR56][R10.64+0x4] ;  /* 0x000004380a007981 */ /* 0x020ea4000c1e1900 */
[----:B--2---:R-:W-:-:S07]  /*1aac0*/  IADD3 R0, -R7, R0, RZ ;  /* 0x0000000007007210 */ /* 0x004fce0007ffe1ff */
.L_x_2424:
[----:B------:R-:W-:Y:S01]  /*1aad0*/  SHF.R.S32.HI R48, RZ, 0x1f, R204 ;  /* 0x0000001fff307819 */ /* 0x000fe200000114cc */
[----:B------:R-:W-:Y:S01]  /*1aae0*/  ULDC.64 UR4, c[0x0][0xb70] ;  /* 0x0002dc0000047ab9 */ /* 0x000fe20000000a00 */
[--C-:B-----5:R-:W-:Y:S01]  /*1aaf0*/  SHF.R.S32.HI R21, RZ, 0x1f, R49.reuse ;  /* 0x0000001fff157819 */ /* 0x120fe20000011431 */
[----:B------:R-:W-:Y:S01]  /*1ab00*/  IMAD.MOV.U32 R20, RZ, RZ, R49 ;  /* 0x000000ffff147224 */ /* 0x000fe200078e0031 */
[----:B------:R-:W-:Y:S01]  /*1ab10*/  SEL R213, R213, RZ, !P0 ;  /* 0x000000ffd5d57207 */ /* 0x000fe20004000000 */
[----:B------:R-:W-:Y:S01]  /*1ab20*/  IMAD R7, R48, UR4, RZ ;  /* 0x0000000430077c24 */ /* 0x000fe2000f8e02ff */
[----:B------:R-:W-:Y:S02]  /*1ab30*/  SEL R207, R207, RZ, !P0 ;  /* 0x000000ffcfcf7207 */ /* 0x000fe40004000000 */
[----:B----4-:R-:W-:Y:S01]  /*1ab40*/  LEA R11, R211, R203, 0x7 ;  /* 0x000000cbd30b7211 */ /* 0x010fe200078e38ff */
[----:B------:R-:W-:Y:S01]  /*1ab50*/  IMAD R9, R204, UR5, R7 ;  /* 0x00000005cc097c24 */ /* 0x000fe2000f8e0207 */
[----:B------:R-:W-:Y:S01]  /*1ab60*/  IADD3 R37, P1, R4, 0x1000, RZ ;  /* 0x0000100004257810 */ /* 0x000fe20007f3e0ff */
[----:B------:R-:W-:Y:S01]  /*1ab70*/  IMAD.WIDE.U32 R6, R204, UR4, R20 ;  /* 0x00000004cc067c25 */ /* 0x000fe2000f8e0014 */
[----:B------:R-:W-:Y:S01]  /*1ab80*/  ULDC.64 UR4, c[0x0][0xb78] ;  /* 0x0002de0000047ab9 */ /* 0x000fe20000000a00 */
[----:B------:R-:W-:-:S02]  /*1ab90*/  IADD3 R33, P2, R4, 0x2000, RZ ;  /* 0x0000200004217810 */ /* 0x000fc40007f5e0ff */
[----:B------:R-:W-:Y:S01]  /*1aba0*/  IMAD.IADD R7, R7, 0x1, R9 ;  /* 0x0000000107077824 */ /* 0x000fe200078e0209 */
[----:B------:R-:W-:Y:S01]  /*1abb0*/  SHF.R.S32.HI R9, RZ, 0x1f, R11 ;  /* 0x0000001fff097819 */ /* 0x000fe2000001140b */
[----:B------:R-:W-:Y:S01]  /*1abc0*/  IMAD R8, R213, UR4, RZ ;  /* 0x00000004d5087c24 */ /* 0x000fe2000f8e02ff */
[----:B------:R-:W-:Y:S01]  /*1abd0*/  LOP3.LUT R36, R37, 0x380, RZ, 0xc0, !PT ;  /* 0x0000038025247812 */ /* 0x000fe200078ec0ff */
[----:B------:R-:W-:Y:S01]  /*1abe0*/  IMAD.WIDE.U32 R6, R207, UR4, R6 ;  /* 0x00000004cf067c25 */ /* 0x000fe2000f8e0006 */
[----:B------:R-:W-:Y:S02]  /*1abf0*/  LOP3.LUT R32, R33, 0x380, RZ, 0xc0, !PT ;  /* 0x0000038021207812 */ /* 0x000fe400078ec0ff */
[----:B------:R-:W-:Y:S01]  /*1ac00*/  SHF.R.U64 R36, R36, 0x3, RZ ;  /* 0x0000000324247819 */ /* 0x000fe200000012ff */
[----:B------:R-:W-:Y:S01]  /*1ac10*/  IMAD R8, R207, UR5, R8 ;  /* 0x00000005cf087c24 */ /* 0x000fe2000f8e0208 */
[----:B------:R-:W-:Y:S01]  /*1ac20*/  IADD3 R6, P0, R11, R6, RZ ;  /* 0x000000060b067210 */ /* 0x000fe20007f1e0ff */
[----:B------:R-:W-:Y:S01]  /*1ac30*/  ULDC.64 UR4, c[0x0][0xb40] ;  /* 0x0002d00000047ab9 */ /* 0x000fe20000000a00 */
[----:B------:R-:W-:-:S02]  /*1ac40*/  SHF.R.U64 R32, R32, 0x3, RZ ;  /* 0x0000000320207819 */ /* 0x000fc400000012ff */
[----:B------:R-:W-:Y:S02]  /*1ac50*/  IADD3.X R7, R9, R7, R8, P0, !PT ;  /* 0x0000000709077210 */ /* 0x000fe400007fe408 */
[----:B------:R-:W-:Y:S02]  /*1ac60*/  LEA R46, P0, R6, UR4, 0x2 ;  /* 0x00000004062e7c11 */ /* 0x000fe4000f8010ff */
[----:B------:R-:W-:Y:S01]  /*1ac70*/  LOP3.LUT R36, R36, R37, RZ, 0x3c, !PT ;  /* 0x0000002524247212 */ /* 0x000fe200078e3cff */
[----:B------:R-:W-:Y:S01]  /*1ac80*/  IMAD.X R37, RZ, RZ, R5, P1 ;  /* 0x000000ffff257224 */ /* 0x000fe200008e0605 */
[----:B------:R-:W-:Y:S01]  /*1ac90*/  LEA.HI.X R47, R6, UR5, R7, 0x2, P0 ;  /* 0x00000005062f7c11 */ /* 0x000fe200080f1407 */
[----:B------:R-:W-:Y:S01]  /*1aca0*/  VIADD R7, R11, 0x8 ;  /* 0x000000080b077836 */ /* 0x000fe20000000000 */
[----:B------:R-:W-:Y:S01]  /*1acb0*/  LOP3.LUT P0, RZ, R216, 0x3, RZ, 0xc0, !PT ;  /* 0x00000003d8ff7812 */ /* 0x000fe2000780c0ff */
[----:B------:R-:W-:Y:S01]  /*1acc0*/  ULDC.64 UR4, c[0x0][0xaa0] ;  /* 0x0002a80000047ab9 */ /* 0x000fe20000000a00 */
[----:B------:R-:W-:-:S02]  /*1acd0*/  LOP3.LUT R32, R32, R33, RZ, 0x3c, !PT ;  /* 0x0000002120207212 */ /* 0x000fc400078e3cff */
[C---:B------:R-:W-:Y:S02]  /*1ace0*/  IADD3 R29, P6, R4.reuse, 0x3000, RZ ;  /* 0x00003000041d7810 */ /* 0x040fe40007fde0ff */
[C---:B------:R-:W-:Y:S02]  /*1acf0*/  IADD3 R25, P5, R4.reuse, 0x4000, RZ ;  /* 0x0000400004197810 */ /* 0x040fe40007fbe0ff */
[C---:B------:R-:W-:Y:S02]  /*1ad00*/  IADD3 R13, P4, R4.reuse, 0x5000, RZ ;  /* 0x00005000040d7810 */ /* 0x040fe40007f9e0ff */
[C---:B------:R-:W-:Y:S02]  /*1ad10*/  IADD3 R9, P3, R4.reuse, 0x6000, RZ ;  /* 0x0000600004097810 */ /* 0x040fe40007f7e0ff */
[----:B------:R-:W-:Y:S02]  /*1ad20*/  ISETP.GE.OR P1, PT, R11, R0, P0 ;  /* 0x000000000b00720c */ /* 0x000fe40000726670 */
[----:B------:R-:W-:-:S02]  /*1ad30*/  LOP3.LUT R41, R4, 0x380, RZ, 0xc0, !PT ;  /* 0x0000038004297812 */ /* 0x000fc400078ec0ff */
[----:B------:R-:W-:Y:S02]  /*1ad40*/  IADD3.X R33, RZ, R5, RZ, P2, !PT ;  /* 0x00000005ff217210 */ /* 0x000fe400017fe4ff */
[----:B------:R-:W-:Y:S02]  /*1ad50*/  IADD3 R11, P2, R4, 0x7000, RZ ;  /* 0x00007000040b7810 */ /* 0x000fe40007f5e0ff */
[----:B------:R-:W-:Y:S02]  /*1ad60*/  LOP3.LUT R28, R29, 0x380, RZ, 0xc0, !PT ;  /* 0x000003801d1c7812 */ /* 0x000fe400078ec0ff */
[----:B------:R-:W-:Y:S02]  /*1ad70*/  LOP3.LUT R24, R25, 0x380, RZ, 0xc0, !PT ;  /* 0x0000038019187812 */ /* 0x000fe400078ec0ff */
[----:B------:R-:W-:Y:S01]  /*1ad80*/  LOP3.LUT R12, R13, 0x380, RZ, 0xc0, !PT ;  /* 0x000003800d0c7812 */ /* 0x000fe200078ec0ff */
[----:B------:R-:W-:Y:S01]  /*1ad90*/  @!P1 STG.E desc[UR56][R46.64], R3 ;  /* 0x000000032e009986 */ /* 0x000fe2000c101938 */
[----:B------:R-:W-:-:S02]  /*1ada0*/  LOP3.LUT R8, R9, 0x380, RZ, 0xc0, !PT ;  /* 0x0000038009087812 */ /* 0x000fc400078ec0ff */
[----:B------:R-:W-:Y:S02]  /*1adb0*/  SHF.R.U64 R41, R41, 0x3, RZ ;  /* 0x0000000329297819 */ /* 0x000fe400000012ff */
[----:B------:R-:W-:Y:S01]  /*1adc0*/  ISETP.GE.OR P0, PT, R7, R0, P0 ;  /* 0x000000000700720c */ /* 0x000fe20000706670 */
[----:B------:R-:W-:Y:S01]  /*1add0*/  IMAD.X R7, RZ, RZ, R5, P2 ;  /* 0x000000ffff077224 */ /* 0x000fe200010e0605 */
[----:B------:R-:W-:Y:S02]  /*1ade0*/  LOP3.LUT R6, R11, 0x380, RZ, 0xc0, !PT ;  /* 0x000003800b067812 */ /* 0x000fe400078ec0ff */
[----:B------:R-:W-:Y:S02]  /*1adf0*/  SHF.R.U64 R28, R28, 0x3, RZ ;  /* 0x000000031c1c7819 */ /* 0x000fe400000012ff */
[----:B------:R-:W-:Y:S02]  /*1ae00*/  SHF.R.U64 R24, R24, 0x3, RZ ;  /* 0x0000000318187819 */ /* 0x000fe400000012ff */
[----:B------:R-:W-:-:S02]  /*1ae10*/  SHF.R.U64 R12, R12, 0x3, RZ ;  /* 0x000000030c0c7819 */ /* 0x000fc400000012ff */
[----:B------:R-:W-:Y:S02]  /*1ae20*/  SHF.R.U64 R8, R8, 0x3, RZ ;  /* 0x0000000308087819 */ /* 0x000fe400000012ff */
[----:B------:R-:W-:Y:S01]  /*1ae30*/  LOP3.LUT R40, R41, R4, RZ, 0x3c, !PT ;  /* 0x0000000429287212 */ /* 0x000fe200078e3cff */
[----:B------:R2:W-:Y:S01]  /*1ae40*/  @!P0 STG.E desc[UR56][R46.64+0x20], R2 ;  /* 0x000020022e008986 */ /* 0x0005e2000c101938 */
[----:B------:R-:W-:Y:S02]  /*1ae50*/  SHF.R.U64 R4, R6, 0x3, RZ ;  /* 0x0000000306047819 */ /* 0x000fe400000012ff */
[----:B------:R-:W-:Y:S01]  /*1ae60*/  LOP3.LUT R28, R28, R29, RZ, 0x3c, !PT ;  /* 0x0000001d1c1c7212 */ /* 0x000fe200078e3cff */
[--C-:B------:R-:W-:Y:S01]  /*1ae70*/  IMAD.X R29, RZ, RZ, R5.reuse, P6 ;  /* 0x000000ffff1d7224 */ /* 0x100fe200030e0605 */
[----:B------:R-:W-:Y:S01]  /*1ae80*/  LOP3.LUT R24, R24, R25, RZ, 0x3c, !PT ;  /* 0x0000001918187212 */ /* 0x000fe200078e3cff */
[--C-:B------:R-:W-:Y:S01]  /*1ae90*/  IMAD.X R25, RZ, RZ, R5.reuse, P5 ;  /* 0x000000ffff197224 */ /* 0x100fe200028e0605 */
[----:B------:R-:W-:Y:S01]  /*1aea0*/  LOP3.LUT R12, R12, R13, RZ, 0x3c, !PT ;  /* 0x0000000d0c0c7212 */ /* 0x000fe200078e3cff */
[----:B------:R-:W5:Y:S01]  /*1aeb0*/  LD.E.128 R36, desc[UR56][R36.64] ;  /* 0x0000003824247980 */ /* 0x000f62000c101d00 */
[----:B------:R-:W-:Y:S01]  /*1aec0*/  LOP3.LUT R8, R8, R9, RZ, 0x3c, !PT ;  /* 0x0000000908087212 */ /* 0x000fe200078e3cff */
[----:B------:R-:W-:Y:S01]  /*1aed0*/  IMAD.X R9, RZ, RZ, R5, P3 ;  /* 0x000000ffff097224 */ /* 0x000fe200018e0605 */
[-C--:B------:R-:W-:Y:S01]  /*1aee0*/  IADD3.X R13, RZ, R5.reuse, RZ, P4, !PT ;  /* 0x00000005ff0d7210 */ /* 0x080fe200027fe4ff */
[----:B------:R-:W5:Y:S01]  /*1aef0*/  LD.E.128 R32, desc[UR56][R32.64] ;  /* 0x0000003820207980 */ /* 0x000f62000c101d00 */
[----:B------:R-:W-:-:S02]  /*1af00*/  MOV R41, R5 ;  /* 0x0000000500297202 */ /* 0x000fc40000000f00 */
[----:B------:R-:W-:Y:S01]  /*1af10*/  LOP3.LUT R6, R4, R11, RZ, 0x3c, !PT ;  /* 0x0000000b04067212 */ /* 0x000fe200078e3cff */
[----:B------:R-:W5:Y:S01]  /*1af20*/  LD.E.128 R28, desc[UR56][R28.64] ;  /* 0x000000381c1c7980 */ /* 0x000f62000c101d00 */
[--C-:B------:R-:W-:Y:S01]  /*1af30*/  SHF.R.S32.HI R45, RZ, 0x1f, R199.reuse ;  /* 0x0000001fff2d7819 */ /* 0x100fe200000114c7 */
[----:B------:R-:W-:Y:S02]  /*1af40*/  IMAD.MOV.U32 R44, RZ, RZ, R199 ;  /* 0x000000ffff2c7224 */ /* 0x000fe400078e00c7 */
[----:B------:R-:W5:Y:S01]  /*1af50*/  LD.E.128 R40, desc[UR56][R40.64] ;  /* 0x0000003828287980 */ /* 0x000f62000c101d00 */
[----:B------:R-:W-:-:S03]  /*1af60*/  IMAD R20, R21, UR4, RZ ;  /* 0x0000000415147c24 */ /* 0x000fc6000f8e02ff */
[----:B------:R-:W5:Y:S04]  /*1af70*/  LD.E.128 R24, desc[UR56][R24.64] ;  /* 0x0000003818187980 */ /* 0x000f68000c101d00 */
        /* <DEDUP_REMOVED lines=8> */
[----:B---3--:R-:W3:Y:S01]  /*1b000*/  FENCE.VIEW.ASYNC.S ;  /* 0x00000000000073c6 */ /* 0x008ee20000000000 */
[----:B--2---:R-:W-:-:S04]  /*1b010*/  IMAD.WIDE.U32 R2, R49, UR4, R44 ;  /* 0x0000000431027c25 */ /* 0x004fc8000f8e002c */
[----:B------:R-:W-:Y:S01]  /*1b020*/  IMAD R49, R49, UR5, R20 ;  /* 0x0000000531317c24 */ /* 0x000fe2000f8e0214 */
[----:B------:R-:W-:Y:S01]  /*1b030*/  ULDC.64 UR4, c[0x0][0xae0] ;  /* 0x0002b80000047ab9 */ /* 0x000fe20000000a00 */
[----:B------:R-:W-:Y:S02]  /*1b040*/  IMAD R47, R211, -0x80, R0 ;  /* 0xffffff80d32f7824 */ /* 0x000fe400078e0200 */
[----:B------:R-:W-:Y:S02]  /*1b050*/  IMAD.IADD R3, R3, 0x1, R49 ;  /* 0x0000000103037824 */ /* 0x000fe400078e0231 */
[----:B------:R-:W-:Y:S02]  /*1b060*/  IMAD R45, R48, UR4, RZ ;  /* 0x00000004302d7c24 */ /* 0x000fe4000f8e02ff */
[C---:B------:R-:W-:Y:S01]  /*1b070*/  VIADD R0, R200.reuse, 0x40 ;  /* 0x00000040c8007836 */ /* 0x040fe20000000000 */
[-C--:B------:R-:W-:Y:S01]  /*1b080*/  ISETP.GE.AND P2, PT, R200, R47.reuse, PT ;  /* 0x0000002fc800720c */ /* 0x080fe20003f46270 */
[----:B------:R-:W-:Y:S01]  /*1b090*/  IMAD R45, R204, UR5, R45 ;  /* 0x00000005cc2d7c24 */ /* 0x000fe2000f8e022d */
[----:B------:R-:W-:Y:S01]  /*1b0a0*/  IADD3 R20, R200, 0x20, RZ ;  /* 0x00000020c8147810 */ /* 0x000fe20007ffe0ff */
[----:B------:R-:W-:Y:S01]  /*1b0b0*/  IMAD.WIDE.U32 R2, R204, UR4, R2 ;  /* 0x00000004cc027c25 */ /* 0x000fe2000f8e0002 */
[----:B------:R-:W-:Y:S01]  /*1b0c0*/  ISETP.GE.AND P0, PT, R0, R47, PT ;  /* 0x0000002f0000720c */ /* 0x000fe20003f06270 */
[----:B------:R-:W-:-:S02]  /*1b0d0*/  ULDC.64 UR4, c[0x0][0xae8] ;  /* 0x0002ba0000047ab9 */ /* 0x000fc40000000a00 */
[----:B------:R-:W-:Y:S01]  /*1b0e0*/  VIADD R0, R18, 0x34820 ;  /* 0x0003482012007836 */ /* 0x000fe20000000000 */
[----:B------:R-:W-:Y:S01]  /*1b0f0*/  ISETP.GE.AND P4, PT, R20, R47, PT ;  /* 0x0000002f1400720c */ /* 0x000fe20003f86270 */
[----:B------:R-:W-:Y:S01]  /*1b100*/  VIADD R21, R200, 0x60 ;  /* 0x00000060c8157836 */ /* 0x000fe20000000000 */
[----:B------:R-:W-:Y:S01]  /*1b110*/  IADD3 R3, R3, R45, RZ ;  /* 0x0000002d03037210 */ /* 0x000fe20007ffe0ff */
[----:B------:R-:W-:Y:S01]  /*1b120*/  IMAD R20, R213, UR4, RZ ;  /* 0x00000004d5147c24 */ /* 0x000fe2000f8e02ff */
[----:B------:R-:W-:Y:S02]  /*1b130*/  PRMT R0, RZ, 0x654, R0 ;  /* 0x00000654ff007816 */ /* 0x000fe40000000000 */
[----:B------:R-:W-:Y:S01]  /*1b140*/  ISETP.GE.AND P1, PT, R21, R47, PT ;  /* 0x0000002f1500720c */ /* 0x000fe20003f26270 */
[C---:B------:R-:W-:Y:S01]  /*1b150*/  IMAD R47, R207.reuse, UR5, R20 ;  /* 0x00000005cf2f7c24 */ /* 0x040fe2000f8e0214 */
[----:B------:R-:W-:Y:S01]  /*1b160*/  SHF.R.S32.HI R201, RZ, 0x1f, R200 ;  /* 0x0000001fffc97819 */ /* 0x000fe200000114c8 */
[----:B------:R-:W-:Y:S01]  /*1b170*/  IMAD.WIDE.U32 R44, R207, UR4, R2 ;  /* 0x00000004cf2c7c25 */ /* 0x000fe2000f8e0002 */
[----:B---3--:R2:W-:Y:S01]  /*1b180*/  SYNCS.ARRIVE.TRANS64.RED.A1T0 RZ, [R0+URZ], RZ ;  /* 0x000000ff00ff79a7 */ /* 0x0085e2000810043f */
[----:B------:R-:W-:Y:S02]  /*1b190*/  BSSY B1, `(.L_x_2425) ;  /* 0x0000014000017945 */ /* 0x000fe40003800000 */
[----:B------:R-:W-:-:S04]  /*1b1a0*/  IMAD.WIDE R20, R211, 0x80, R200 ;  /* 0x00000080d3147825 */ /* 0x000fc800078e02c8 */
[----:B------:R-:W-:Y:S01]  /*1b1b0*/  IMAD.IADD R49, R45, 0x1, R47 ;  /* 0x000000012d317824 */ /* 0x000fe200078e022f */
[----:B--2---:R-:W-:Y:S06]  /*1b1c0*/  @P2 BRA `(.L_x_2426) ;  /* 0x0000000000402947 */ /* 0x004fec0003800000 */
[----:B------:R-:W-:Y:S01]  /*1b1d0*/  ULDC.64 UR4, c[0x0][0xad8] ;  /* 0x0002b60000047ab9 */ /* 0x000fe20000000a00 */
[----:B------:R-:W-:Y:S01]  /*1b1e0*/  IMAD.MOV.U32 R2, RZ, RZ, R44 ;  /* 0x000000ffff027224 */ /* 0x000fe200078e002c */
[----:B------:R-:W-:Y:S01]  /*1b1f0*/  IADD3 R0, R199, 0x40, RZ ;  /* 0x00000040c7007810 */ /* 0x000fe20007ffe0ff */
[----:B------:R-:W-:Y:S01]  /*1b200*/  IMAD.MOV.U32 R3, RZ, RZ, R49 ;  /* 0x000000ffff037224 */ /* 0x000fe200078e0031 */
[----:B------:R-:W-:Y:S01]  /*1b210*/  ULDC.64 UR6, c[0x0][0xa80] ;  /* 0x0002a00000067ab9 */ /* 0x000fe20000000a00 */
[----:B------:R-:W-:Y:S02]  /*1b220*/  IMAD R47, R21, UR4, RZ ;  /* 0x00000004152f7c24 */ /* 0x000fe4000f8e02ff */
        /* <DEDUP_REMOVED lines=10> */
.L_x_2426:
[----:B------:R-:W-:Y:S05]  /*1b2d0*/  BSYNC B1 ;  /* 0x0000000000017941 */ /* 0x000fea0003800000 */
.L_x_2425:
[----:B------:R-:W-:Y:S04]  /*1b2e0*/  BSSY B1, `(.L_x_2427) ;  /* 0x0000014000017945 */ /* 0x000fe80003800000 */
[----:B------:R-:W-:Y:S05]  /*1b2f0*/  @P4 BRA `(.L_x_2428) ;  /* 0x0000000000484947 */ /* 0x000fea0003800000 */
[----:B--2--5:R-:W-:Y:S01]  /*1b300*/  IADD3 R25, P2, R20, 0x20, RZ ;  /* 0x0000002014197810 */ /* 0x024fe20007f5e0ff */
[----:B------:R-:W-:Y:S01]  /*1b310*/  ULDC.64 UR4, c[0x0][0xad8] ;  /* 0x0002b60000047ab9 */ /* 0x000fe20000000a00 */
[----:B------:R-:W-:Y:S01]  /*1b320*/  MOV R2, R44 ;  /* 0x0000002c00027202 */ /* 0x000fe20000000f00 */
[----:B------:R-:W-:Y:S01]  /*1b330*/  IMAD.MOV.U32 R3, RZ, RZ, R49 ;  /* 0x000000ffff037224 */ /* 0x000fe200078e0031 */
[----:B------:R-:W-:Y:S01]  /*1b340*/  ULDC.64 UR6, c[0x0][0xa80] ;  /* 0x0002a00000067ab9 */ /* 0x000fe20000000a00 */
[----:B------:R-:W-:Y:S02]  /*1b350*/  IMAD.X R0, RZ, RZ, R21, P2 ;  /* 0x000000ffff007224 */ /* 0x000fe400010e0615 */
[----:B------:R-:W-:Y:S02]  /*1b360*/  VIADD R24, R199, 0x40 ;  /* 0x00000040c7187836 */ /* 0x000fe40000000000 */
[----:B------:R-:W-:Y:S02]  /*1b370*/  IMAD R0, R0, UR4, RZ ;  /* 0x0000000400007c24 */ /* 0x000fe4000f8e02ff */
        /* <DEDUP_REMOVED lines=10> */
.L_x_2428:
[----:B------:R-:W-:Y:S05]  /*1b420*/  BSYNC B1 ;  /* 0x0000000000017941 */ /* 0x000fea0003800000 */
.L_x_2427:
[----:B------:R-:W-:Y:S04]  /*1b430*/  BSSY B1, `(.L_x_2429) ;  /* 0x0000014000017945 */ /* 0x000fe80003800000 */
[----:B------:R-:W-:Y:S05]  /*1b440*/  @P0 BRA `(.L_x_2430) ;  /* 0x0000000000480947 */ /* 0x000fea0003800000 */
[----:B---3-5:R-:W-:Y:S01]  /*1b450*/  IADD3 R13, P0, R20, 0x40, RZ ;  /* 0x00000040140d7810 */ /* 0x028fe20007f1e0ff */
        /* <DEDUP_REMOVED lines=17> */
.L_x_2430:
[----:B------:R-:W-:Y:S05]  /*1b570*/  BSYNC B1 ;  /* 0x0000000000017941 */ /* 0x000fea0003800000 */
.L_x_2429:
[----:B------:R-:W-:Y:S05]  /*1b580*/  @P1 BRA `(.L_x_2431) ;  /* 0x0000000800cc1947 */ /* 0x000fea0003800000 */
[----:B----45:R-:W-:Y:S01]  /*1b590*/  IADD3 R9, P0, R20, 0x60, RZ ;  /* 0x0000006014097810 */ /* 0x030fe20007f1e0ff */
[----:B------:R-:W-:Y:S01]  /*1b5a0*/  ULDC.64 UR6, c[0x0][0xad8] ;  /* 0x0002b60000067ab9 */ /* 0x000fe20000000a00 */
[----:B------:R-:W-:Y:S01]  /*1b5b0*/  MOV R2, R44 ;  /* 0x0000002c00027202 */ /* 0x000fe20000000f00 */
[----:B------:R-:W-:Y:S01]  /*1b5c0*/  IMAD.MOV.U32 R3, RZ, RZ, R49 ;  /* 0x000000ffff037224 */ /* 0x000fe200078e0031 */
[----:B------:R-:W-:Y:S01]  /*1b5d0*/  ULDC UR4, c[0x0][0xa8c] ;  /* 0x0002a30000047ab9 */ /* 0x000fe20000000800 */
[----:B------:R-:W-:Y:S01]  /*1b5e0*/  IMAD.X R20, RZ, RZ, R21, P0 ;  /* 0x000000ffff147224 */ /* 0x000fe200000e0615 */
[----:B------:R-:W-:Y:S01]  /*1b5f0*/  ISETP.GE.AND P1, PT, R199, UR4, PT ;  /* 0x00000004c7007c0c */ /* 0x000fe2000bf26270 */
[----:B------:R-:W-:Y:S01]  /*1b600*/  IMAD.WIDE.U32 R2, R9, UR6, R2 ;  /* 0x0000000609027c25 */ /* 0x000fe2000f8e0002 */
[----:B------:R-:W-:-:S03]  /*1b610*/  IADD3 R0, R199, 0x40, RZ ;  /* 0x00000040c7007810 */ /* 0x000fc60007ffe0ff */
        /* <DEDUP_REMOVED lines=11> */
.L_x_2423:
[----:B------:R-:W-:Y:S01]  /*1b6d0*/  ULDC.64 UR4, c[0x0][0xbd8] ;  /* 0x0002f60000047ab9 */ /* 0x000fe20000000a00 */
[----:B------:R-:W-:Y:S01]  /*1b6e0*/  IMAD.MOV.U32 R7, RZ, RZ, RZ ;  /* 0x000000ffff077224 */ /* 0x000fe200078e00ff */
[----:B------:R-:W-:Y:S02]  /*1b6f0*/  ISETP.NE.U32.AND P0, PT, RZ, UR4, PT ;  /* 0x00000004ff007c0c */ /* 0x000fe4000bf05070 */
[----:B------:R-:W-:Y:S02]  /*1b700*/  IADD3 R2, P1, R205, UR4, RZ ;  /* 0x00000004cd027c10 */ /* 0x000fe4000ff3e0ff */
[----:B------:R-:W-:Y:S02]  /*1b710*/  ISETP.NE.AND.EX P0, PT, RZ, UR5, PT, P0 ;  /* 0x00000005ff007c0c */ /* 0x000fe4000bf05300 */
[----:B------:R-:W-:Y:S01]  /*1b720*/  IADD3.X R3, R206, UR5, RZ, P1, !PT ;  /* 0x00000005ce037c10 */ /* 0x000fe20008ffe4ff */
[----:B------:R-:W-:Y:S02]  /*1b730*/  ULDC.64 UR4, c[0x0][0xbe0] ;  /* 0x0002f80000047ab9 */ /* 0x000fe40000000a00 */
        /* <DEDUP_REMOVED lines=8> */
[----:B------:R-:W-:Y:S01]  /*1b7c0*/  ISETP.GT.AND P2, PT, R226, 0x7f, PT ;  /* 0x0000007fe200780c */ /* 0x000fe20003f44270 */
[----:B------:R-:W-:-:S12]  /*1b7d0*/  @P1 BRA `(.L_x_2432) ;  /* 0x0000000000101947 */ /* 0x000fd80003800000 */
[----:B------:R-:W-:Y:S05]  /*1b7e0*/  @!P0 BRA `(.L_x_2432) ;  /* 0x00000000000c8947 */ /* 0x000fea0003800000 */
[----:B--2---:R-:W2:Y:S04]  /*1b7f0*/  LDG.E R5, desc[UR56][R2.64] ;  /* 0x0000003802057981 */ /* 0x004ea8000c1e1900 */
[----:B-----5:R-:W2:Y:S02]  /*1b800*/  LDG.E R0, desc[UR56][R2.64+0x4] ;  /* 0x0000043802007981 */ /* 0x020ea4000c1e1900 */
[----:B--2---:R-:W-:-:S07]  /*1b810*/  IADD3 R0, -R5, R0, RZ ;  /* 0x0000000005007210 */ /* 0x004fce0007ffe1ff */
.L_x_2432:
        /* <DEDUP_REMOVED lines=8> */
[----:B--2---:R-:W-:-:S04]  /*1b8a0*/  IMAD R2, R211, 0x80, R2 ;  /* 0x00000080d3027824 */ /* 0x004fc800078e0202 */
[----:B------:R-:W-:-:S05]  /*1b8b0*/  VIADD R3, R2, 0xffffff80 ;  /* 0xffffff8002037836 */ /* 0x000fca0000000000 */
[----:B------:R-:W-:-:S13]  /*1b8c0*/  ISETP.GE.AND P0, PT, R3, R0, PT ;  /* 0x000000000300720c */ /* 0x000fda0003f06270 */
[----:B------:R-:W-:Y:S05]  /*1b8d0*/  @P0 BRA `(.L_x_2434) ;  /* 0x0000000000440947 */ /* 0x000fea0003800000 */
[C---:B------:R-:W-:Y:S01]  /*1b8e0*/  IADD3 R2, P0, R3.reuse, R7, RZ ;  /* 0x0000000703027210 */ /* 0x040fe20007f1e0ff */
[----:B------:R-:W-:Y:S02]  /*1b8f0*/  ULDC.64 UR4, c[0x0][0xb70] ;  /* 0x0002dc0000047ab9 */ /* 0x000fe40000000a00 */
[----:B------:R-:W-:Y:S01]  /*1b900*/  IMAD R5, R8, UR4, RZ ;  /* 0x0000000408057c24 */ /* 0x000fe2000f8e02ff */
[----:B------:R-:W-:-:S03]  /*1b910*/  LEA.HI.X.SX32 R3, R3, R6, 0x1, P0 ;  /* 0x0000000603037211 */ /* 0x000fc600000f0eff */
[C---:B------:R-:W-:Y:S02]  /*1b920*/  IMAD R5, R204.reuse, UR5, R5 ;  /* 0x00000005cc057c24 */ /* 0x040fe4000f8e0205 */
[----:B------:R-:W-:Y:S01]  /*1b930*/  IMAD.WIDE.U32 R2, R204, UR4, R2 ;  /* 0x00000004cc027c25 */ /* 0x000fe2000f8e0002 */
[----:B------:R-:W-:-:S03]  /*1b940*/  ULDC.64 UR4, c[0x0][0xb78] ;  /* 0x0002de0000047ab9 */ /* 0x000fc60000000a00 */
[----:B------:R-:W-:Y:S01]  /*1b950*/  IMAD R4, R213, UR4, RZ ;  /* 0x00000004d5047c24 */ /* 0x000fe2000f8e02ff */
[----:B------:R-:W-:-:S03]  /*1b960*/  IADD3 R3, R3, R5, RZ ;  /* 0x0000000503037210 */ /* 0x000fc60007ffe0ff */
        /* <DEDUP_REMOVED lines=8> */
.L_x_2434:
[----:B------:R-:W-:Y:S05]  /*1b9f0*/  BSYNC B1 ;  /* 0x0000000000017941 */ /* 0x000fea0003800000 */
.L_x_2433:
[----:B------:R-:W-:Y:S01]  /*1ba00*/  ULDC.64 UR4, c[0x0][0xaa0] ;  /* 0x0002a80000047ab9 */ /* 0x000fe20000000a00 */
[----:B--2---:R-:W-:Y:S01]  /*1ba10*/  MOV R2, R199 ;  /* 0x000000c700027202 */ /* 0x004fe20000000f00 */
[----:B---3--:R-:W-:Y:S01]  /*1ba20*/  IMAD.MOV.U32 R3, RZ, RZ, R10 ;  /* 0x000000ffff037224 */ /* 0x008fe200078e000a */
[----:B------:R-:W-:Y:S01]  /*1ba30*/  BSSY B1, `(.L_x_2435) ;  /* 0x000002b000017945 */ /* 0x000fe20003800000 */
[----:B------:R-:W-:Y:S02]  /*1ba40*/  IMAD R4, R6, UR4, RZ ;  /* 0x0000000406047c24 */ /* 0x000fe4000f8e02ff */
[----:B------:R-:W-:-:S04]  /*1ba50*/  IMAD.WIDE.U32 R2, R7, UR4, R2 ;  /* 0x0000000407027c25 */ /* 0x000fc8000f8e0002 */
[----:B------:R-:W-:Y:S01]  /*1ba60*/  IMAD R7, R7, UR5, R4 ;  /* 0x0000000507077c24 */ /* 0x000fe2000f8e0204 */
[----:B------:R-:W-:Y:S01]  /*1ba70*/  ULDC.64 UR4, c[0x0][0xae0] ;  /* 0x0002b80000047ab9 */ /* 0x000fe20000000a00 */
[----:B------:R-:W-:Y:S01]  /*1ba80*/  IADD3 R4, R200, 0x20, RZ ;  /* 0x00000020c8047810 */ /* 0x000fe20007ffe0ff */
[----:B------:R-:W-:Y:S02]  /*1ba90*/  IMAD R5, R8, UR4, RZ ;  /* 0x0000000408057c24 */ /* 0x000fe4000f8e02ff */
[----:B------:R-:W-:Y:S02]  /*1baa0*/  IMAD.IADD R3, R3, 0x1, R7 ;  /* 0x0000000103037824 */ /* 0x000fe400078e0207 */
[----:B------:R-:W-:Y:S02]  /*1bab0*/  IMAD R7, R211, -0x80, R0 ;  /* 0xffffff80d3077824 */ /* 0x000fe400078e0200 */
[C---:B------:R-:W-:Y:S02]  /*1bac0*/  IMAD R5, R204.reuse, UR5, R5 ;  /* 0x00000005cc057c24 */ /* 0x040fe4000f8e0205 */
[----:B------:R-:W-:Y:S01]  /*1bad0*/  IMAD.WIDE.U32 R2, R204, UR4, R2 ;  /* 0x00000004cc027c25 */ /* 0x000fe2000f8e0002 */
[-C--:B------:R-:W-:Y:S01]  /*1bae0*/  ISETP.GE.AND P2, PT, R200, R7.reuse, PT ;  /* 0x00000007c800720c */ /* 0x080fe20003f46270 */
[----:B------:R-:W-:Y:S01]  /*1baf0*/  ULDC.64 UR4, c[0x0][0xae8] ;  /* 0x0002ba0000047ab9 */ /* 0x000fe20000000a00 */
[----:B------:R-:W-:Y:S01]  /*1bb00*/  ISETP.GE.AND P3, PT, R4, R7, PT ;  /* 0x000000070400720c */ /* 0x000fe20003f66270 */
[C---:B------:R-:W-:Y:S01]  /*1bb10*/  VIADD R0, R200.reuse, 0x40 ;  /* 0x00000040c8007836 */ /* 0x040fe20000000000 */
[----:B------:R-:W-:Y:S01]  /*1bb20*/  IADD3 R3, R3, R5, RZ ;  /* 0x0000000503037210 */ /* 0x000fe20007ffe0ff */
[----:B------:R-:W-:-:S02]  /*1bb30*/  VIADD R4, R200, 0x60 ;  /* 0x00000060c8047836 */ /* 0x000fc40000000000 */
[----:B------:R-:W-:Y:S01]  /*1bb40*/  IMAD.MOV.U32 R6, RZ, RZ, R200 ;  /* 0x000000ffff067224 */ /* 0x000fe200078e00c8 */
[-C--:B------:R-:W-:Y:S01]  /*1bb50*/  ISETP.GE.AND P1, PT, R0, R7.reuse, PT ;  /* 0x000000070000720c */ /* 0x080fe20003f26270 */
[----:B------:R-:W-:Y:S01]  /*1bb60*/  IMAD R0, R213, UR4, RZ ;  /* 0x00000004d5007c24 */ /* 0x000fe2000f8e02ff */
[----:B------:R-:W-:Y:S01]  /*1bb70*/  ISETP.GE.AND P0, PT, R4, R7, PT ;  /* 0x000000070400720c */ /* 0x000fe20003f06270 */
[----:B------:R-:W-:Y:S01]  /*1bb80*/  IMAD.WIDE.U32 R4, R207, UR4, R2 ;  /* 0x00000004cf047c25 */ /* 0x000fe2000f8e0002 */
[----:B------:R-:W-:-:S03]  /*1bb90*/  SHF.R.S32.HI R7, RZ, 0x1f, R200 ;  /* 0x0000001fff077819 */ /* 0x000fc600000114c8 */
[----:B------:R-:W-:Y:S02]  /*1bba0*/  IMAD R9, R207, UR5, R0 ;  /* 0x00000005cf097c24 */ /* 0x000fe4000f8e0200 */
[----:B------:R-:W-:-:S04]  /*1bbb0*/  IMAD.WIDE R6, R211, 0x80, R6 ;  /* 0x00000080d3067825 */ /* 0x000fc800078e0206 */
[----:B------:R-:W-:Y:S01]  /*1bbc0*/  IMAD.IADD R11, R5, 0x1, R9 ;  /* 0x00000001050b7824 */ /* 0x000fe200078e0209 */
[----:B------:R-:W-:Y:S06]  /*1bbd0*/  @P2 BRA `(.L_x_2436) ;  /* 0x0000000000402947 */ /* 0x000fec0003800000 */
        /* <DEDUP_REMOVED lines=16> */
.L_x_2436:
[----:B------:R-:W-:Y:S05]  /*1bce0*/  BSYNC B1 ;  /* 0x0000000000017941 */ /* 0x000fea0003800000 */
.L_x_2435:
[----:B------:R-:W-:Y:S04]  /*1bcf0*/  BSSY B1, `(.L_x_2437) ;  /* 0x0000014000017945 */ /* 0x000fe80003800000 */
[----:B------:R-:W-:Y:S05]  /*1bd00*/  @P3 BRA `(.L_x_2438) ;  /* 0x0000000000483947 */ /* 0x000fea0003800000 */
[----:B--2---:R-:W-:Y:S01]  /*1bd10*/  IADD3 R9, P2, R6, 0x20, RZ ;  /* 0x0000002006097810 */ /* 0x004fe20007f5e0ff */
        /* <DEDUP_REMOVED lines=17> */
.L_x_2438:
[----:B------:R-:W-:Y:S05]  /*1be30*/  BSYNC B1 ;  /* 0x0000000000017941 */ /* 0x000fea0003800000 */
.L_x_2437:
[----:B------:R-:W-:Y:S04]  /*1be40*/  BSSY B1, `(.L_x_2439) ;  /* 0x0000014000017945 */ /* 0x000fe80003800000 */
[----:B------:R-:W-:Y:S05]  /*1be50*/  @P1 BRA `(.L_x_2440) ;  /* 0x0000000000481947 */ /* 0x000fea0003800000 */
[----:B--23--:R-:W-:Y:S01]  /*1be60*/  IADD3 R9, P1, R6, 0x40, RZ ;  /* 0x0000004006097810 */ /* 0x00cfe20007f3e0ff */
        /* <DEDUP_REMOVED lines=17> */
.L_x_2440:
[----:B------:R-:W-:Y:S05]  /*1bf80*/  BSYNC B1 ;  /* 0x0000000000017941 */ /* 0x000fea0003800000 */
.L_x_2439:
[----:B------:R-:W-:Y:S05]  /*1bf90*/  @P0 BRA `(.L_x_2431) ;  /* 0x0000000000480947 */ /* 0x000fea0003800000 */
[----:B------:R-:W-:Y:S01]  /*1bfa0*/  IADD3 R5, P0, R6, 0x60, RZ ;  /* 0x0000006006057810 */ /* 0x000fe20007f1e0ff */
        /* <DEDUP_REMOVED lines=12> */
[----:B------:R-:W-:Y:S02]  /*1c070*/  LEA R4, P0, R2, UR6, 0x1 ;  /* 0x0000000602047c11 */ /* 0x000fe4000f8008ff */
[----:B------:R-:W-:-:S04]  /*1c080*/  IADD3 R3, R3, R5, RZ ;  /* 0x0000000503037210 */ /* 0x000fc80007ffe0ff */
[----:B------:R-:W-:-:S05]  /*1c090*/  LEA.HI.X R5, R2, UR7, R3, 0x1, P0 ;  /* 0x0000000702057c11 */ /* 0x000fca00080f0c03 */
[----:B------:R0:W-:Y:S04]  /*1c0a0*/  @!P1 STG.E.128 desc[UR56][R4.64], RZ ;  /* 0x000000ff04009986 */ /* 0x0001e8000c101d38 */
[----:B------:R0:W-:Y:S02]  /*1c0b0*/  @!P2 STG.E.128 desc[UR56][R4.64+0x80], RZ ;  /* 0x000080ff0400a986 */ /* 0x0001e4000c101d38 */
.L_x_2431:
[----:B------:R-:W-:Y:S05]  /*1c0c0*/  BSYNC B0 ;  /* 0x0000000000007941 */ /* 0x000fea0003800000 */
.L_x_2422:
[----:B------:R-:W-:Y:S02]  /*1c0d0*/  ULDC UR4, c[0x0][0xc14] ;  /* 0x0003050000047ab9 */ /* 0x000fe40000000800 */
[----:B-1----:R-:W-:-:S13]  /*1c0e0*/  ISETP.GE.AND P0, PT, R195, UR4, PT ;  /* 0x00000004c3007c0c */ /* 0x002fda000bf06270 */
[----:B------:R-:W-:Y:S05]  /*1c0f0*/  @!P0 BRA `(.L_x_2441) ;  /* 0xfffffe50003c8947 */ /* 0x000fea000383ffff */
[----:B------:R-:W-:Y:S05]  /*1c100*/  BRA `(.L_x_2205) ;  /* 0x0000006000b07947 */ /* 0x000fea0003800000 */
.L_x_2203:
        /* <DEDUP_REMOVED lines=19> */
[C---:B------:R-:W-:Y:S02]  /*1c240*/  ISETP.NE.AND P1, PT, R7.reuse, RZ, PT ;  /* 0x000000ff0700720c */ /* 0x040fe40003f25270 */
        /* <DEDUP_REMOVED lines=37> */
[----:B------:R-:W-:Y:S01]  /*1c4a0*/  MOV R19, RZ ;  /* 0x000000ff00137202 */ /* 0x000fe20000000f00 */
[----:B------:R-:W-:Y:S01]  /*1c4b0*/  ULDC UR5, c[0x0][0xc14] ;  /* 0x0003050000057ab9 */ /* 0x000fe20000000800 */
[----:B------:R-:W-:Y:S01]  /*1c4c0*/  ULDC UR7, c[0x0][0xc14] ;  /* 0x0003050000077ab9 */ /* 0x000fe20000000800 */
[----:B------:R-:W-:-:S05]  /*1c4d0*/  ULDC UR4, c[0x0][0xc10] ;  /* 0x0003040000047ab9 */ /* 0x000fca0000000800 */
.L_x_2446:
[----:B------:R-:W-:Y:S02]  /*1c4e0*/  VIADD R0, R19, 0x1f ;  /* 0x0000001f13007836 */ /* 0x000fe40000000000 */
[----:B------:R-:W-:-:S03]  /*1c4f0*/  IMAD.U32 R19, RZ, RZ, UR7 ;  /* 0x00000007ff137e24 */ /* 0x000fc6000f8e00ff */
[----:B------:R-:W-:-:S13]  /*1c500*/  ISETP.GE.AND P0, PT, R0, UR5, PT ;  /* 0x0000000500007c0c */ /* 0x000fda000bf06270 */
[----:B------:R-:W-:Y:S05]  /*1c510*/  @P0 BRA `(.L_x_2443) ;  /* 0x0000000400c80947 */ /* 0x000fea0003800000 */
[----:B------:R-:W0:Y:S01]  /*1c520*/  S2R R6, SR_TID.X ;  /* 0x0000000000067919 */ /* 0x000e220000002100 */
[----:B------:R-:W-:Y:S01]  /*1c530*/  MOV R19, R0 ;  /* 0x0000000000137202 */ /* 0x000fe20000000f00 */
        /* <DEDUP_REMOVED lines=10> */
.L_x_2445:
[----:B------:R-:W-:Y:S05]  /*1c5e0*/  BSYNC B0 ;  /* 0x0000000000007941 */ /* 0x000fea0003800000 */
.L_x_2444:
[----:B-----5:R-:W1:Y:S01]  /*1c5f0*/  SHFL.UP PT, R0, R17, 0x1, RZ ;  /* 0x0420000011007989 */ /* 0x020e6200000e00ff */
[C---:B------:R-:W-:Y:S02]  /*1c600*/  ISETP.NE.AND P0, PT, R6.reuse, RZ, PT ;  /* 0x000000ff0600720c */ /* 0x040fe40003f05270 */
[----:B------:R-:W-:Y:S02]  /*1c610*/  ISETP.GE.U32.AND P1, PT, R6, 0x2, PT ;  /* 0x000000020600780c */ /* 0x000fe40003f26070 */
[----:B-1----:R-:W-:Y:S02]  /*1c620*/  SEL R0, R0, RZ, P0 ;  /* 0x000000ff00007207 */ /* 0x002fe40000000000 */
[----:B------:R-:W-:Y:S02]  /*1c630*/  ISETP.GE.U32.AND P0, PT, R6, 0x4, PT ;  /* 0x000000040600780c */ /* 0x000fe40003f06070 */
[----:B------:R-:W-:-:S05]  /*1c640*/  IADD3 R0, R17, R0, RZ ;  /* 0x0000000011007210 */ /* 0x000fca0007ffe0ff */
        /* <DEDUP_REMOVED lines=19> */
.L_x_2442:
[----:B------:R-:W-:-:S05]  /*1c780*/  IADD3 R5, -R5, R4, RZ ;  /* 0x0000000405057210 */ /* 0x000fca0007ffe1ff */
        /* <DEDUP_REMOVED lines=17> */
[----:B------:R-:W-:-:S05]  /*1c8a0*/  IADD3 R7, R4, -0x1, RZ ;  /* 0xffffffff04077810 */ /* 0x000fca0007ffe0ff */
[----:B------:R2:W3:Y:S02]  /*1c8b0*/  SHFL.IDX PT, R16, R0, R7, 0x1f ;  /* 0x00001f0700107589 */ /* 0x0004e400000e0000 */
.L_x_2447:
[----:B-12---:R-:W-:Y:S02]  /*1c8c0*/  IMAD.MOV R0, RZ, RZ, -R3 ;  /* 0x000000ffff007224 */ /* 0x006fe400078e0a03 */
[----:B---3--:R-:W-:Y:S02]  /*1c8d0*/  IMAD R16, R16, UR4, R5 ;  /* 0x0000000410107c24 */ /* 0x008fe4000f8e0205 */
[----:B------:R-:W-:Y:S02]  /*1c8e0*/  IMAD R5, R0, R9, RZ ;  /* 0x0000000900057224 */ /* 0x000fe400078e02ff */
[----:B------:R-:W-:-:S04]  /*1c8f0*/  IMAD.MOV.U32 R2, RZ, RZ, RZ ;  /* 0x000000ffff027224 */ /* 0x000fc800078e00ff */
[----:B------:R-:W-:Y:S01]  /*1c900*/  IMAD.HI.U32 R2, R3, R5, R2 ;  /* 0x0000000503027227 */ /* 0x000fe200078e0002 */
[----:B------:R-:W-:Y:S02]  /*1c910*/  IADD3 R5, -R16, UR6, RZ ;  /* 0x0000000610057c10 */ /* 0x000fe4000fffe1ff */
[----:B------:R-:W-:Y:S02]  /*1c920*/  IABS R3, R6 ;  /* 0x0000000600037213 */ /* 0x000fe40000000000 */
[----:B------:R-:W-:Y:S02]  /*1c930*/  IABS R0, R5 ;  /* 0x0000000500007213 */ /* 0x000fe40000000000 */
[----:B------:R-:W-:-:S03]  /*1c940*/  IADD3 R3, RZ, -R3, RZ ;  /* 0x80000003ff037210 */ /* 0x000fc60007ffe0ff */
[----:B------:R-:W-:-:S04]  /*1c950*/  IMAD.HI.U32 R7, R2, R0, RZ ;  /* 0x0000000002077227 */ /* 0x000fc800078e00ff */
[----:B------:R-:W-:-:S05]  /*1c960*/  IMAD R0, R7, R3, R0 ;  /* 0x0000000307007224 */ /* 0x000fca00078e0200 */
[----:B------:R-:W-:-:S13]  /*1c970*/  ISETP.GT.U32.AND P0, PT, R9, R0, PT ;  /* 0x000000000900720c */ /* 0x000fda0003f04070 */
[----:B------:R-:W-:Y:S02]  /*1c980*/  @!P0 IMAD.IADD R0, R0, 0x1, -R9 ;  /* 0x0000000100008824 */ /* 0x000fe400078e0a09 */
[----:B------:R-:W-:-:S03]  /*1c990*/  @!P0 VIADD R7, R7, 0x1 ;  /* 0x0000000107078836 */ /* 0x000fc60000000000 */
[----:B------:R-:W-:Y:S02]  /*1c9a0*/  ISETP.GE.U32.AND P0, PT, R0, R9, PT ;  /* 0x000000090000720c */ /* 0x000fe40003f06070 */
[----:B------:R-:W-:-:S11]  /*1c9b0*/  LOP3.LUT R0, R5, R6, RZ, 0x3c, !PT ;  /* 0x0000000605007212 */ /* 0x000fd600078e3cff */
[----:B------:R-:W-:Y:S02]  /*1c9c0*/  @P0 IADD3 R7, R7, 0x1, RZ ;  /* 0x0000000107070810 */ /* 0x000fe40007ffe0ff */
        /* <DEDUP_REMOVED lines=8> */
[----:B------:R-:W-:Y:S02]  /*1ca50*/  VIADDMNMX R8, R3, UR4, R8, PT ;  /* 0x0000000403087c46 */ /* 0x000fe4000b800108 */
[----:B------:R-:W-:Y:S02]  /*1ca60*/  IABS R6, R5 ;  /* 0x0000000500067213 */ /* 0x000fe40000000000 */
[----:B------:R-:W-:Y:S02]  /*1ca70*/  IABS R4, R8 ;  /* 0x0000000800047213 */ /* 0x000fe40000000000 */
[----:B------:R-:W-:Y:S02]  /*1ca80*/  IADD3 R0, R5, R0, RZ ;  /* 0x0000000005007210 */ /* 0x000fe40007ffe0ff */
[----:B------:R-:W1:Y:S08]  /*1ca90*/  I2F.RP R9, R4 ;  /* 0x0000000400097306 */ /* 0x000e700000209400 */
[----:B-1----:R-:W1:Y:S02]  /*1caa0*/  MUFU.RCP R9, R9 ;  /* 0x0000000900097308 */ /* 0x002e640000001000 */
[----:B-1----:R-:W-:-:S06]  /*1cab0*/  IADD3 R2, R9, 0xffffffe, RZ ;  /* 0x0ffffffe09027810 */ /* 0x002fcc0007ffe0ff */
[----:B------:R1:W2:Y:S02]  /*1cac0*/  F2I.FTZ.U32.TRUNC.NTZ R3, R2 ;  /* 0x0000000200037305 */ /* 0x0002a4000021f000 */
[----:B-1----:R-:W-:Y:S01]  /*1cad0*/  MOV R2, RZ ;  /* 0x000000ff00027202 */ /* 0x002fe20000000f00 */
        /* <DEDUP_REMOVED lines=9> */
[----:B------:R-:W-:Y:S01]  /*1cb70*/  @!P0 IADD3 R7, R7, -R4, RZ ;  /* 0x8000000407078210 */ /* 0x000fe20007ffe0ff */
        /* <DEDUP_REMOVED lines=12> */
.L_x_2443:
[----:B------:R-:W-:Y:S01]  /*1cc40*/  MOV R17, RZ ;  /* 0x000000ff00117202 */ /* 0x000fe20000000f00 */
[----:B------:R-:W-:Y:S02]  /*1cc50*/  IMAD.U32 R16, RZ, RZ, UR6 ;  /* 0x00000006ff107e24 */ /* 0x000fe4000f8e00ff */
[----:B------:R-:W-:-:S07]  /*1cc60*/  IMAD.MOV.U32 R18, RZ, RZ, RZ ;  /* 0x000000ffff127224 */ /* 0x000fce00078e00ff */
.L_x_2448:
        /* <DEDUP_REMOVED lines=8> */
[----:B-1----:R-:W-:Y:S02]  /*1ccf0*/  MOV R0, 0x1 ;  /* 0x0000000100007802 */ /* 0x002fe40000000f00 */
        /* <DEDUP_REMOVED lines=11> */
[----:B-1----:R-:W-:Y:S01]  /*1cdb0*/  IMAD.MOV.U32 R0, RZ, RZ, 0x1 ;  /* 0x00000001ff007424 */ /* 0x002fe200078e00ff */
[----:B------:R-:W-:Y:S01]  /*1cdc0*/  LOP3.LUT R2, R2, 0xffffffbf, RZ, 0xc0, !PT ;  /* 0xffffffbf02027812 */ /* 0x000fe200078ec0ff */
[----:B------:R1:W-:Y:S01]  /*1cdd0*/  STL [R1+0x4], RZ ;  /* 0x000004ff01007387 */ /* 0x0003e20000100800 */
[----:B------:R-:W-:Y:S01]  /*1cde0*/  ULDC.64 UR36, c[0x0][0x198] ;  /* 0x0000660000247ab9 */ /* 0x000fe20000000a00 */
[----:B------:R-:W-:Y:S01]  /*1cdf0*/  ULDC UR39, c[0x0][0xc] ;  /* 0x0000030000277ab9 */ /* 0x000fe20000000800 */
[----:B------:R-:W-:Y:S01]  /*1ce00*/  LOP3.LUT R2, R2, 0xfffffffd, RZ, 0xc0, !PT ;  /* 0xfffffffd02027812 */ /* 0x000fe200078ec0ff */
[----:B------:R1:W-:Y:S04]  /*1ce10*/  STL [R1+0x10], R0 ;  /* 0x0000100001007387 */ /* 0x0003e80000100800 */
[----:B------:R1:W-:Y:S04]  /*1ce20*/  STL [R1+0x30], RZ ;  /* 0x000030ff01007387 */ /* 0x0003e80000100800 */
[----:B------:R1:W-:Y:S04]  /*1ce30*/  STL [R1], RZ ;  /* 0x000000ff01007387 */ /* 0x0003e80000100800 */
[----:B------:R1:W-:Y:S01]  /*1ce40*/  STL [R1+0xc], R0 ;  /* 0x00000c0001007387 */ /* 0x0003e20000100800 */
[----:B--2---:R-:W-:-:S02]  /*1ce50*/  R2UR UR4, R4 ;  /* 0x00000000040472ca */ /* 0x004fc400000e0000 */
[----:B------:R-:W2:Y:S11]  /*1ce60*/  S2R R4, SR_TID.X ;  /* 0x0000000000047919 */ /* 0x000eb60000002100 */
[----:B------:R-:W-:Y:S01]  /*1ce70*/  ULOP3.LUT UR38, UR4, 0x2, URZ, 0xfc, !UPT ;  /* 0x0000000204267892 */ /* 0x000fe2000f8efc3f */
[----:B--2---:R-:W-:-:S04]  /*1ce80*/  LOP3.LUT R4, R4, 0x7f, RZ, 0xc0, !PT ;  /* 0x0000007f04047812 */ /* 0x004fc800078ec0ff */
[C---:B------:R-:W-:Y:S02]  /*1ce90*/  ISETP.NE.AND P2, PT, R4.reuse, RZ, PT ;  /* 0x000000ff0400720c */ /* 0x040fe40003f45270 */
[----:B------:R-:W-:-:S11]  /*1cea0*/  ISETP.NE.OR P0, PT, R4, RZ, !P1 ;  /* 0x000000ff0400720c */ /* 0x000fd60004f05670 */
[----:B------:R-:W-:-:S04]  /*1ceb0*/  @P2 LOP3.LUT R2, R2, 0x2, RZ, 0xfc, !PT ;  /* 0x0000000202022812 */ /* 0x000fc800078efcff */
[----:B------:R-:W-:-:S05]  /*1cec0*/  @P0 LOP3.LUT R2, R2, 0x40, RZ, 0xfc, !PT ;  /* 0x0000004002020812 */ /* 0x000fca00078efcff */
[----:B------:R1:W-:Y:S02]  /*1ced0*/  STL [R1+0x14], R2 ;  /* 0x0000140201007387 */ /* 0x0003e40000100800 */
.L_x_2539:
[----:B-12---:R-:W1:Y:S02]  /*1cee0*/  LDC.64 R2, c[0x0][0xc60] ;  /* 0x00031800ff027b82 */ /* 0x006e640000000a00 */
[----:B-1----:R-:W-:-:S05]  /*1cef0*/  IMAD.WIDE R2, R19, 0x4, R2 ;  /* 0x0000000413027825 */ /* 0x002fca00078e0202 */
[----:B0-----:R-:W2:Y:S01]  /*1cf00*/  LDG.E R11, desc[UR56][R2.64] ;  /* 0x00000038020b7981 */ /* 0x001ea2000c1e1900 */
[----:B------:R-:W-:Y:S05]  /*1cf10*/  YIELD ;  /* 0x0000000000007946 */ /* 0x000fea0003800000 */
[----:B------:R-:W-:Y:S01]  /*1cf20*/  ULDC.64 UR4, c[0x0][0xa28] ;  /* 0x00028a0000047ab9 */ /* 0x000fe20000000a00 */
[----:B------:R-:W-:Y:S02]  /*1cf30*/  CS2R R8, SRZ ;  /* 0x0000000000087805 */ /* 0x000fe4000001ff00 */
[----:B------:R-:W-:Y:S01]  /*1cf40*/  ISETP.NE.U32.AND P0, PT, RZ, UR4, PT ;  /* 0x00000004ff007c0c */ /* 0x000fe2000bf05070 */
[----:B------:R-:W-:Y:S01]  /*1cf50*/  ULDC.64 UR8, c[0x0][0xa08] ;  /* 0x0002820000087ab9 */ /* 0x000fe20000000a00 */
[----:B------:R-:W-:-:S02]  /*1cf60*/  ULDC.64 UR10, c[0x0][0xa10] ;  /* 0x00028400000a7ab9 */ /* 0x000fc40000000a00 */
[----:B------:R-:W-:Y:S02]  /*1cf70*/  ISETP.NE.AND.EX P0, PT, RZ, UR5, PT, P0 ;  /* 0x00000005ff007c0c */ /* 0x000fe4000bf05300 */
[----:B--2---:R-:W-:Y:S01]  /*1cf80*/  SHF.R.S32.HI R0, RZ, 0x1f, R11 ;  /* 0x0000001fff007819 */ /* 0x004fe2000001140b */
[----:B------:R-:W-:-:S10]  /*1cf90*/  IMAD.SHL.U32 R15, R11, 0x4, RZ ;  /* 0x000000040b0f7824 */ /* 0x000fd400078e00ff */
[C---:B------:R-:W-:Y:S01]  /*1cfa0*/  @P0 LEA R2, P1, R11.reuse, UR4, 0x2 ;  /* 0x000000040b020c11 */ /* 0x040fe2000f8210ff */
[----:B------:R-:W-:Y:S03]  /*1cfb0*/  STL [R1+0x20], R11 ;  /* 0x0000200b01007387 */ /* 0x000fe60000100800 */
[----:B------:R-:W-:Y:S01]  /*1cfc0*/  @P0 LEA.HI.X R3, R11, UR5, R0, 0x2, P1 ;  /* 0x000000050b030c11 */ /* 0x000fe200088f1400 */
[----:B------:R-:W-:-:S04]  /*1cfd0*/  ULDC.64 UR4, c[0x0][0xa18] ;  /* 0x0002860000047ab9 */ /* 0x000fc80000000a00 */
[----:B------:R0:W5:Y:S01]  /*1cfe0*/  @P0 LDG.E R8, desc[UR56][R2.64] ;  /* 0x0000003802080981 */ /* 0x000162000c1e1900 */
[----:B------:R-:W-:Y:S02]  /*1cff0*/  ISETP.NE.U32.AND P0, PT, RZ, UR4, PT ;  /* 0x00000004ff007c0c */ /* 0x000fe4000bf05070 */
[----:B------:R-:W-:Y:S01]  /*1d000*/  SHF.L.U64.HI R14, R11, 0x2, R0 ;  /* 0x000000020b0e7819 */ /* 0x000fe20000010200 */
[----:B------:R-:W-:Y:S01]  /*1d010*/  STL [R1+0x28], R15 ;  /* 0x0000280f01007387 */ /* 0x000fe20000100800 */
[----:B------:R-:W-:Y:S01]  /*1d020*/  ISETP.NE.AND.EX P0, PT, RZ, UR5, PT, P0 ;  /* 0x00000005ff007c0c */ /* 0x000fe2000bf05300 */
[----:B------:R-:W-:Y:S02]  /*1d030*/  ULDC UR6, c[0x0][0x338] ;  /* 0x0000ce0000067ab9 */ /* 0x000fe40000000800 */
[----:B------:R-:W-:Y:S10]  /*1d040*/  STL [R1+0x2c], R14 ;  /* 0x00002c0e01007387 */ /* 0x000ff40000100800 */
[----:B------:R-:W-:-:S04]  /*1d050*/  @P0 IADD3 R12, P1, R15, UR4, RZ ;  /* 0x000000040f0c0c10 */ /* 0x000fc8000ff3e0ff */
[C---:B------:R-:W-:Y:S01]  /*1d060*/  @P0 IADD3.X R13, R14.reuse, UR5, RZ, P1, !PT ;  /* 0x000000050e0d0c10 */ /* 0x040fe20008ffe4ff */
[----:B------:R-:W-:Y:S02]  /*1d070*/  ULDC.64 UR4, c[0x0][0xa00] ;  /* 0x0002800000047ab9 */ /* 0x000fe40000000a00 */
[----:B------:R-:W-:Y:S02]  /*1d080*/  ISETP.NE.U32.AND P2, PT, RZ, UR4, PT ;  /* 0x00000004ff007c0c */ /* 0x000fe4000bf45070 */
[C---:B0-----:R-:W-:Y:S02]  /*1d090*/  IADD3 R2, P1, R15.reuse, UR4, RZ ;  /* 0x000000040f027c10 */ /* 0x041fe4000ff3e0ff */
[----:B------:R-:W-:Y:S02]  /*1d0a0*/  ISETP.NE.AND.EX P2, PT, RZ, UR5, PT, P2 ;  /* 0x00000005ff007c0c */ /* 0x000fe4000bf45320 */
[----:B------:R-:W-:Y:S01]  /*1d0b0*/  IADD3.X R3, R14, UR5, RZ, P1, !PT ;  /* 0x000000050e037c10 */ /* 0x000fe20008ffe4ff */
[----:B------:R-:W-:Y:S01]  /*1d0c0*/  ULDC UR4, c[0x0][0x288] ;  /* 0x0000a20000047ab9 */ /* 0x000fe20000000800 */
[----:B------:R-:W-:-:S02]  /*1d0d0*/  IADD3 R6, P1, R15, UR8, RZ ;  /* 0x000000080f067c10 */ /* 0x000fc4000ff3e0ff */
[----:B------:R-:W-:Y:S01]  /*1d0e0*/  MOV R10, UR4 ;  /* 0x00000004000a7c02 */ /* 0x000fe20008000f00 */
[----:B------:R-:W-:Y:S01]  /*1d0f0*/  ULDC.64 UR4, c[0x0][0x3f8] ;  /* 0x0000fe0000047ab9 */ /* 0x000fe20000000a00 */
[----:B------:R-:W-:-:S04]  /*1d100*/  IADD3.X R7, R14, UR9, RZ, P1, !PT ;  /* 0x000000090e077c10 */ /* 0x000fc80008ffe4ff */
[----:B------:R0:W5:Y:S04]  /*1d110*/  @P0 LDG.E R10, desc[UR56][R12.64] ;  /* 0x000000380c0a0981 */ /* 0x000168000c1e1900 */
[----:B------:R-:W2:Y:S01]  /*1d120*/  @P2 LDG.E R9, desc[UR56][R2.64] ;  /* 0x0000003802092981 */ /* 0x000ea2000c1e1900 */
[----:B------:R-:W-:Y:S01]  /*1d130*/  UISETP.NE.U32.AND UP0, UPT, UR4, URZ, UPT ;  /* 0x0000003f0400728c */ /* 0x000fe2000bf05070 */
[----:B------:R-:W-:Y:S02]  /*1d140*/  IADD3 R4, P1, R15, UR10, RZ ;  /* 0x0000000a0f047c10 */ /* 0x000fe4000ff3e0ff */
[----:B------:R-:W-:Y:S01]  /*1d150*/  ULDC UR4, c[0x0][0x404] ;  /* 0x0001010000047ab9 */ /* 0x000fe20000000800 */
[----:B------:R-:W-:Y:S01]  /*1d160*/  UISETP.NE.AND.EX UP0, UPT, UR5, URZ, UPT, UP0 ;  /* 0x0000003f0500728c */ /* 0x000fe2000bf05300 */
[----:B------:R-:W-:-:S02]  /*1d170*/  IADD3.X R5, R14, UR11, RZ, P1, !PT ;  /* 0x0000000b0e057c10 */ /* 0x000fc40008ffe4ff */
[----:B------:R-:W-:Y:S01]  /*1d180*/  ISETP.NE.U32.AND P1, PT, RZ, UR8, PT ;  /* 0x00000008ff007c0c */ /* 0x000fe2000bf25070 */
[----:B------:R-:W-:Y:S01]  /*1d190*/  USEL UR4, UR4, 0x1, UP0 ;  /* 0x0000000104047887 */ /* 0x000fe20008000000 */
[----:B------:R-:W-:Y:S02]  /*1d1a0*/  ULDC UR5, c[0x0][0x2e0] ;  /* 0x0000b80000057ab9 */ /* 0x000fe40000000800 */
[----:B------:R-:W-:Y:S01]  /*1d1b0*/  ISETP.NE.AND.EX P3, PT, RZ, UR9, PT, P1 ;  /* 0x00000009ff007c0c */ /* 0x000fe2000bf65310 */
[----:B------:R-:W-:Y:S01]  /*1d1c0*/  UIMAD UR4, UR4, UR5, URZ ;  /* 0x00000005040472a4 */ /* 0x000fe2000f8e023f */
[----:B------:R-:W-:Y:S01]  /*1d1d0*/  ISETP.NE.U32.AND P1, PT, RZ, UR10, PT ;  /* 0x0000000aff007c0c */ /* 0x000fe2000bf25070 */
[----:B------:R-:W-:-:S03]  /*1d1e0*/  IMAD.U32 R0, RZ, RZ, UR6 ;  /* 0x00000006ff007e24 */ /* 0x000fc6000f8e00ff */
[----:B------:R-:W-:Y:S01]  /*1d1f0*/  ISETP.NE.AND.EX P1, PT, RZ, UR11, PT, P1 ;  /* 0x0000000bff007c0c */ /* 0x000fe2000bf25310 */
[----:B--2---:R1:W-:Y:S02]  /*1d200*/  STL [R1+0x34], R9 ;  /* 0x0000340901007387 */ /* 0x0043e40000100800 */
[----:B-1----:R-:W-:Y:S01]  /*1d210*/  IMAD.U32 R9, RZ, RZ, UR4 ;  /* 0x00000004ff097e24 */ /* 0x002fe2000f8e00ff */
[----:B0-----:R-:W-:Y:S09]  /*1d220*/  @P0 BRA `(.L_x_2450) ;  /* 0x0000000000100947 */ /* 0x001ff20003800000 */
[----:B------:R-:W-:Y:S05]  /*1d230*/  @!P2 BRA `(.L_x_2450) ;  /* 0x00000000000ca947 */ /* 0x000fea0003800000 */
[----:B-----5:R-:W2:Y:S04]  /*1d240*/  LDG.E R10, desc[UR56][R2.64] ;  /* 0x00000038020a7981 */ /* 0x020ea8000c1e1900 */
[----:B------:R-:W2:Y:S02]  /*1d250*/  LDG.E R2, desc[UR56][R2.64+0x4] ;  /* 0x0000043802027981 */ /* 0x000ea4000c1e1900 */
[----:B--2---:R-:W-:-:S07]  /*1d260*/  IADD3 R10, -R10, R2, RZ ;  /* 0x000000020a0a7210 */ /* 0x004fce0007ffe1ff */
.L_x_2450:
[----:B------:R-:W-:Y:S01]  /*1d270*/  IMAD.MOV.U32 R2, RZ, RZ, RZ ;  /* 0x000000ffff027224 */ /* 0x000fe200078e00ff */
[----:B------:R-:W-:-:S05]  /*1d280*/  ULDC.64 UR4, c[0x0][0xa20] ;  /* 0x0002880000047ab9 */ /* 0x000fca0000000a00 */
[----:B------:R-:W2:Y:S01]  /*1d290*/  @P3 LDG.E R2, desc[UR56][R6.64] ;  /* 0x0000003806023981 */ /* 0x000ea2000c1e1900 */
[----:B------:R-:W-:-:S06]  /*1d2a0*/  IMAD.MOV.U32 R20, RZ, RZ, RZ ;  /* 0x000000ffff147224 */ /* 0x000fcc00078e00ff */
[----:B------:R0:W5:Y:S01]  /*1d2b0*/  @P1 LDG.E R20, desc[UR56][R4.64] ;  /* 0x0000003804141981 */ /* 0x000162000c1e1900 */
[----:B------:R-:W-:-:S04]  /*1d2c0*/  ISETP.NE.U32.AND P0, PT, RZ, UR4, PT ;  /* 0x00000004ff007c0c */ /* 0x000fc8000bf05070 */
[----:B------:R-:W-:Y:S02]  /*1d2d0*/  ISETP.NE.AND.EX P0, PT, RZ, UR5, PT, P0 ;  /* 0x00000005ff007c0c */ /* 0x000fe4000bf05300 */
[----:B--2--5:R-:W-:-:S05]  /*1d2e0*/  IADD3 R2, R2, R8, RZ ;  /* 0x0000000802027210 */ /* 0x024fca0007ffe0ff */
[----:B------:R0:W-:Y:S06]  /*1d2f0*/  STL [R1+0x8], R2 ;  /* 0x0000080201007387 */ /* 0x0001ec0000100800 */
[----:B------:R-:W-:Y:S05]  /*1d300*/  @!P0 BRA `(.L_x_2451) ;  /* 0x0000000000108947 */ /* 0x000fea0003800000 */
[----:B0-----:R-:W-:-:S04]  /*1d310*/  IADD3 R2, P0, R15, UR4, RZ ;  /* 0x000000040f027c10 */ /* 0x001fc8000ff1e0ff */
[----:B------:R-:W-:-:S05]  /*1d320*/  IADD3.X R3, R14, UR5, RZ, P0, !PT ;  /* 0x000000050e037c10 */ /* 0x000fca00087fe4ff */
[----:B------:R0:W5:Y:S01]  /*1d330*/  LDG.E R9, desc[UR56][R2.64] ;  /* 0x0000003802097981 */ /* 0x000162000c1e1900 */
[----:B------:R-:W-:Y:S05]  /*1d340*/  BRA `(.L_x_2452) ;  /* 0x0000000000107947 */ /* 0x000fea0003800000 */
.L_x_2451:
[----:B------:R-:W-:Y:S05]  /*1d350*/  @!P3 BRA `(.L_x_2452) ;  /* 0x00000000000cb947 */ /* 0x000fea0003800000 */
[----:B------:R-:W2:Y:S04]  /*1d360*/  LDG.E R9, desc[UR56][R6.64] ;  /* 0x0000003806097981 */ /* 0x000ea8000c1e1900 */
[----:B------:R-:W2:Y:S02]  /*1d370*/  LDG.E R6, desc[UR56][R6.64+0x4] ;  /* 0x0000043806067981 */ /* 0x000ea4000c1e1900 */
[----:B--2---:R-:W-:-:S07]  /*1d380*/  IMAD.IADD R9, R6, 0x1, -R9 ;  /* 0x0000000106097824 */ /* 0x004fce00078e0a09 */
.L_x_2452:
[----:B0-----:R-:W2:Y:S01]  /*1d390*/  @P1 LDG.E R2, desc[UR56][R4.64] ;  /* 0x0000003804021981 */ /* 0x001ea2000c1e1900 */
[----:B-----5:R-:W-:-:S03]  /*1d3a0*/  IMAD.IADD R9, R9, 0x1, -R8 ;  /* 0x0000000109097824 */ /* 0x020fc600078e0a08 */
[----:B------:R-:W2:Y:S01]  /*1d3b0*/  @P1 LDG.E R4, desc[UR56][R4.64+0x4] ;  /* 0x0000043804041981 */ /* 0x000ea2000c1e1900 */
[----:B------:R-:W-:Y:S01]  /*1d3c0*/  LEA R3, R17, 0xff, 0x7 ;  /* 0x000000ff11037811 */ /* 0x000fe200078e38ff */
[----:B------:R-:W-:Y:S01]  /*1d3d0*/  BSSY B0, `(.L_x_2453) ;  /* 0x00000f5000007945 */ /* 0x000fe20003800000 */
[----:B------:R-:W-:Y:S02]  /*1d3e0*/  PLOP3.LUT P2, PT, PT, PT, PT, 0x80, 0x0 ;  /* 0x000000000000781c */ /* 0x000fe40003f4f070 */
[----:B--2---:R-:W-:-:S05]  /*1d3f0*/  @P1 IADD3 R0, -R2, R4, RZ ;  /* 0x0000000402001210 */ /* 0x004fca0007ffe1ff */
[----:B------:R-:W-:-:S05]  /*1d400*/  IMAD.IADD R2, R9, 0x1, R0 ;  /* 0x0000000109027824 */ /* 0x000fca00078e0200 */
[C---:B------:R-:W-:Y:S01]  /*1d410*/  IADD3 R3, R2.reuse, R3, -R10 ;  /* 0x0000000302037210 */ /* 0x040fe20007ffe80a */
[----:B------:R-:W-:-:S05]  /*1d420*/  VIADD R2, R2, 0x7f ;  /* 0x0000007f02027836 */ /* 0x000fca0000000000 */
[----:B------:R-:W-:-:S04]  /*1d430*/  SHF.R.S32.HI R4, RZ, 0x1f, R2 ;  /* 0x0000001fff047819 */ /* 0x000fc80000011402 */
[----:B------:R-:W-:Y:S02]  /*1d440*/  LEA.HI R4, R4, R2, RZ, 0x7 ;  /* 0x0000000204047211 */ /* 0x000fe400078f38ff */
[----:B------:R-:W-:-:S04]  /*1d450*/  SHF.R.S32.HI R2, RZ, 0x1f, R3 ;  /* 0x0000001fff027819 */ /* 0x000fc80000011403 */
[----:B------:R-:W-:Y:S02]  /*1d460*/  LEA.HI R2, R2, R3, RZ, 0x7 ;  /* 0x0000000302027211 */ /* 0x000fe400078f38ff */
[----:B------:R-:W-:Y:S02]  /*1d470*/  SHF.R.S32.HI R4, RZ, 0x7, R4 ;  /* 0x00000007ff047819 */ /* 0x000fe40000011404 */
[----:B------:R-:W-:-:S04]  /*1d480*/  SHF.R.S32.HI R2, RZ, 0x7, R2 ;  /* 0x00000007ff027819 */ /* 0x000fc80000011402 */
[----:B------:R-:W-:-:S04]  /*1d490*/  VIMNMX R6, R4, R2, PT ;  /* 0x0000000204067248 */ /* 0x000fc80003fe0100 */
[----:B------:R-:W-:Y:S01]  /*1d4a0*/  LEA R2, R6, -R9, 0x7 ;  /* 0x8000000906027211 */ /* 0x000fe200078e38ff */
[----:B------:R-:W-:-:S03]  /*1d4b0*/  IMAD.MOV R9, RZ, RZ, -R9 ;  /* 0x000000ffff097224 */ /* 0x000fc600078e0a09 */
[----:B------:R-:W-:Y:S02]  /*1d4c0*/  VIMNMX R0, R2, R0, PT ;  /* 0x0000000002007248 */ /* 0x000fe40003fe0100 */
[----:B------:R-:W-:-:S04]  /*1d4d0*/  VIMNMX R9, RZ, R9, !PT ;  /* 0x00000009ff097248 */ /* 0x000fc80007fe0100 */
[----:B------:R-:W-:Y:S02]  /*1d4e0*/  ISETP.GT.AND P0, PT, R0, R9, PT ;  /* 0x000000090000720c */ /* 0x000fe40003f04270 */
[----:B------:R-:W-:-:S11]  /*1d4f0*/  SHF.R.U32.HI R3, RZ, 0x7, R9 ;  /* 0x00000007ff037819 */ /* 0x000fd60000011609 */
[----:B------:R-:W-:-:S05]  /*1d500*/  @P0 VIADD R0, R0, 0x7f ;  /* 0x0000007f00000836 */ /* 0x000fca0000000000 */
[----:B------:R-:W-:Y:S01]  /*1d510*/  @P0 SHF.R.S32.HI R2, RZ, 0x1f, R0 ;  /* 0x0000001fff020819 */ /* 0x000fe20000011400 */
[----:B------:R0:W-:Y:S03]  /*1d520*/  STL [R1+0x24], R6 ;  /* 0x0000240601007387 */ /* 0x0001e60000100800 */
[----:B------:R-:W-:Y:S02]  /*1d530*/  @P0 LEA.HI R2, R2, R0, RZ, 0x7 ;  /* 0x0000000002020211 */ /* 0x000fe400078f38ff */
[----:B------:R-:W-:Y:S02]  /*1d540*/  MOV R5, R3 ;  /* 0x0000000300057202 */ /* 0x000fe40000000f00 */
[----:B------:R-:W-:-:S04]  /*1d550*/  @P0 SHF.R.S32.HI R5, RZ, 0x7, R2 ;  /* 0x00000007ff050819 */ /* 0x000fc80000011402 */
[----:B------:R-:W-:-:S13]  /*1d560*/  ISETP.GT.AND P0, PT, R5, R3, PT ;  /* 0x000000030500720c */ /* 0x000fda0003f04270 */
[----:B0-----:R-:W-:Y:S05]  /*1d570*/  @!P0 BRA `(.L_x_2454) ;  /* 0x0000000c00688947 */ /* 0x001fea0003800000 */
[----:B------:R-:W0:Y:S01]  /*1d580*/  LDC R0, c[0x0][0x428] ;  /* 0x00010a00ff007b82 */ /* 0x000e220000000800 */
[----:B------:R-:W-:Y:S01]  /*1d590*/  UMOV UR4, 0xffffffff ;  /* 0xffffffff00047882 */ /* 0x000fe20000000000 */
[----:B------:R-:W-:Y:S01]  /*1d5a0*/  IMAD.MOV.U32 R2, RZ, RZ, R18 ;  /* 0x000000ffff027224 */ /* 0x000fe200078e0012 */
[----:B0-----:R-:W-:-:S13]  /*1d5b0*/  ISETP.NE.AND P0, PT, R0, 0x1, PT ;  /* 0x000000010000780c */ /* 0x001fda0003f05270 */
[----:B------:R-:W0:Y:S08]  /*1d5c0*/  @P0 LDC R0, c[0x0][0x42c] ;  /* 0x00010b00ff000b82 */ /* 0x000e300000000800 */
[----:B------:R-:W1:Y:S01]  /*1d5d0*/  @P0 LDC R4, c[0x0][0x430] ;  /* 0x00010c00ff040b82 */ /* 0x000e620000000800 */
[----:B0-----:R-:W-:-:S05]  /*1d5e0*/  @P0 IMAD.HI.U32 R0, R18, R0, RZ ;  /* 0x0000000012000227 */ /* 0x001fca00078e00ff */
[----:B-1----:R-:W-:Y:S02]  /*1d5f0*/  @P0 SHF.R.U32.HI R2, RZ, R4, R0 ;  /* 0x00000004ff020219 */ /* 0x002fe40000011600 */
[----:B------:R-:W-:Y:S01]  /*1d600*/  SEL R0, R11, RZ, !P1 ;  /* 0x000000ff0b007207 */ /* 0x000fe20004800000 */
[----:B------:R-:W-:Y:S06]  /*1d610*/  BRA.DIV UR4, `(.L_x_2455) ;  /* 0x0000005a04e47947 */ /* 0x000fec000b800000 */
.L_x_2606:
[----:B------:R-:W-:-:S03]  /*1d620*/  UMOV UR4, 0xffffffff ;  /* 0xffffffff00047882 */ /* 0x000fc60000000000 */
[----:B------:R-:W-:Y:S05]  /*1d630*/  BRA.DIV UR4, `(.L_x_2456) ;  /* 0x0000005e04107947 */ /* 0x000fea000b800000 */
[----:B------:R-:W-:-:S13]  /*1d640*/  ELECT P6, URZ, PT ;  /* 0x00000000003f782f */ /* 0x000fda00038c0000 */
.L_x_2609:
[----:B------:R-:W2:Y:S01]  /*1d650*/  LDL R4, [R1+0x30] ;  /* 0x0000300001047983 */ /* 0x000ea20000100800 */
[----:B------:R-:W-:Y:S01]  /*1d660*/  MOV R7, 0x400 ;  /* 0x0000040000077802 */ /* 0x000fe20000000f00 */
[----:B------:R-:W-:Y:S01]  /*1d670*/  BSSY B1, `(.L_x_2457) ;  /* 0x000000a000017945 */ /* 0x000fe20003800000 */
[----:B--2---:R-:W-:-:S05]  /*1d680*/  VIADD R4, R4, 0x1 ;  /* 0x0000000104047836 */ /* 0x004fca0000000000 */
[----:B------:R-:W-:-:S04]  /*1d690*/  LEA.HI R6, R4, R4, RZ, 0x1 ;  /* 0x0000000404067211 */ /* 0x000fc800078f08ff */
[----:B------:R-:W-:-:S04]  /*1d6a0*/  LOP3.LUT R6, R6, 0xfffffffe, RZ, 0xc0, !PT ;  /* 0xfffffffe06067812 */ /* 0x000fc800078ec0ff */
[----:B------:R-:W-:Y:S02]  /*1d6b0*/  IADD3 R6, R4, -R6, RZ ;  /* 0x8000000604067210 */ /* 0x000fe40007ffe0ff */
[----:B------:R-:W0:Y:S02]  /*1d6c0*/  S2R R4, SR_CgaCtaId ;  /* 0x0000000000047919 */ /* 0x000e240000008800 */
[----:B------:R-:W-:Y:S02]  /*1d6d0*/  SHF.L.U32 R6, R6, 0x1f, RZ ;  /* 0x0000001f06067819 */ /* 0x000fe400000006ff */
[----:B0-----:R-:W-:-:S04]  /*1d6e0*/  LEA R4, R4, R7, 0x18 ;  /* 0x0000000704047211 */ /* 0x001fc800078ec0ff */
[----:B------:R-:W0:Y:S02]  /*1d6f0*/  SYNCS.PHASECHK.TRANS64.TRYWAIT P0, [R4+URZ+0x34820], R6 ;  /* 0x03482006040075a7 */ /* 0x000e24000800017f */
[----:B0-----:R-:W-:Y:S05]  /*1d700*/  @!P0 BRA `(.L_x_2458) ;  /* 0x0000005800fc8947 */ /* 0x001fea0003800000 */
.L_x_2610:
[----:B------:R-:W-:Y:S05]  /*1d710*/  BSYNC B1 ;  /* 0x0000000000017941 */ /* 0x000fea0003800000 */
.L_x_2457:
        /* <DEDUP_REMOVED lines=8> */
.L_x_2611:
        /* <DEDUP_REMOVED lines=11> */
.L_x_2462:
        /* <DEDUP_REMOVED lines=12> */
[----:B------:R-:W-:Y:S02]  /*1d910*/  R2UR UR8, R7 ;  /* 0x00000000070872ca */ /* 0x000fe400000e0000 */
[----:B------:R-:W-:-:S05]  /*1d920*/  LEA R7, R5, R20, 0x7 ;  /* 0x0000001405077211 */ /* 0x000fca00078e38ff */
[----:B------:R-:W-:-:S05]  /*1d930*/  VIADD R7, R7, 0xffffff80 ;  /* 0xffffff8007077836 */ /* 0x000fca0000000000 */
[----:B------:R-:W-:Y:S01]  /*1d940*/  R2UR UR11, R7 ;  /* 0x00000000070b72ca */ /* 0x000fe200000e0000 */
[----:B------:R-:W-:Y:S02]  /*1d950*/  UIADD3 UR14, UR8, 0x1c400, URZ ;  /* 0x0001c400080e7890 */ /* 0x000fe4000fffe03f */
[----:B------:R-:W-:Y:S02]  /*1d960*/  UIADD3 UR15, UR8, 0x20400, URZ ;  /* 0x00020400080f7890 */ /* 0x000fe4000fffe03f */
[----:B------:R-:W-:-:S03]  /*1d970*/  UIADD3 UR16, UR8, 0x24400, URZ ;  /* 0x0002440008107890 */ /* 0x000fc6000fffe03f */
[----:B------:R-:W-:Y:S01]  /*1d980*/  UMOV UR8, UR14 ;  /* 0x0000000e00087c82 */ /* 0x000fe20008000000 */
[----:B------:R-:W-:-:S04]  /*1d990*/  UMOV UR14, 0x80 ;  /* 0x00000080000e7882 */ /* 0x000fc80000000000 */
        /* <DEDUP_REMOVED lines=9> */
.L_x_2612:
        /* <DEDUP_REMOVED lines=8> */
.L_x_2464:
        /* <DEDUP_REMOVED lines=14> */
[----:B------:R-:W-:Y:S01]  /*1db90*/  R2UR UR8, R6 ;  /* 0x00000000060872ca */ /* 0x000fe200000e0000 */
[----:B------:R-:W-:-:S04]  /*1dba0*/  IMAD.MOV.U32 R6, RZ, RZ, 0x6000 ;  /* 0x00006000ff067424 */ /* 0x000fc800078e00ff */
[----:B------:R-:W-:-:S04]  /*1dbb0*/  IMAD R6, R8, R6, 0x2000 ;  /* 0x0000200008067424 */ /* 0x000fc800078e0206 */
[----:B------:R-:W-:-:S04]  /*1dbc0*/  IMAD R6, R8, -0x2000, R6 ;  /* 0xffffe00008067824 */ /* 0x000fc800078e0206 */
[----:B------:R0:W-:Y:S01]  /*1dbd0*/  UTMALDG.4D [UR8], [UR4], desc[UR6] ;  /* 0x00000608040075b4 */ /* 0x0001e20008019000 */
[----:B------:R-:W-:-:S13]  /*1dbe0*/  R2UR UR14, R6 ;  /* 0x00000000060e72ca */ /* 0x000fda00000e0000 */
[----:B------:R-:W-:-:S03]  /*1dbf0*/  ULEA UR14, UR14, UR15, 0x1 ;  /* 0x0000000f0e0e7291 */ /* 0x000fc6000f8e083f */
[----:B------:R-:W-:Y:S02]  /*1dc00*/  UMOV UR15, 0x40 ;  /* 0x00000040000f7882 */ /* 0x000fe40000000000 */
[----:B0-----:R-:W-:Y:S02]  /*1dc10*/  UMOV UR10, UR15 ;  /* 0x0000000f000a7c82 */ /* 0x001fe40008000000 */
[----:B------:R-:W-:Y:S02]  /*1dc20*/  UMOV UR8, UR14 ;  /* 0x0000000e00087c82 */ /* 0x000fe40008000000 */
[----:B------:R1:W-:Y:S02]  /*1dc30*/  UTMALDG.4D [UR8], [UR4], desc[UR6] ;  /* 0x00000608040075b4 */ /* 0x0003e40008019000 */
[----:B-1----:R-:W-:Y:S01]  /*1dc40*/  NOP ;  /* 0x0000000000007918 */ /* 0x002fe20000000000 */
.L_x_2460:
[----:B------:R-:W-:Y:S05]  /*1dc50*/  BSYNC B1 ;  /* 0x0000000000017941 */ /* 0x000fea0003800000 */
.L_x_2459:
[----:B0-----:R-:W2:Y:S04]  /*1dc60*/  LDL.LU R6, [R1+0x4] ;  /* 0x0000040001067983 */ /* 0x001ea80000300800 */
[----:B------:R-:W3:Y:S01]  /*1dc70*/  LDL.LU R8, [R1+0x10] ;  /* 0x0000100001087983 */ /* 0x000ee20000300800 */
[----:B------:R-:W-:Y:S02]  /*1dc80*/  PLOP3.LUT P2, PT, PT, PT, PT, 0x8, 0x0 ;  /* 0x000000000000781c */ /* 0x000fe40003f4e170 */
[----:B--2---:R-:W-:-:S04]  /*1dc90*/  IADD3 R6, R6, 0x1, RZ ;  /* 0x0000000106067810 */ /* 0x004fc80007ffe0ff */
[----:B------:R-:W-:-:S04]  /*1dca0*/  ISETP.NE.AND P0, PT, R6, 0x2, PT ;  /* 0x000000020600780c */ /* 0x000fc80003f05270 */
[----:B------:R-:W-:Y:S02]  /*1dcb0*/  SEL R7, RZ, 0x1, P0 ;  /* 0x00000001ff077807 */ /* 0x000fe40000000000 */
[----:B------:R-:W-:Y:S01]  /*1dcc0*/  SEL R9, R6, RZ, P0 ;  /* 0x000000ff06097207 */ /* 0x000fe20000000000 */
[----:B------:R-:W-:Y:S01]  /*1dcd0*/  VIADD R6, R5, 0xfffffffe ;  /* 0xfffffffe05067836 */ /* 0x000fe20000000000 */
[----:B---3--:R-:W-:-:S03]  /*1dce0*/  LOP3.LUT R8, R8, R7, RZ, 0x3c, !PT ;  /* 0x0000000708087212 */ /* 0x008fc600078e3cff */
[----:B------:R0:W-:Y:S01]  /*1dcf0*/  STL [R1+0x4], R9 ;  /* 0x0000040901007387 */ /* 0x0001e20000100800 */
[----:B------:R-:W-:-:S03]  /*1dd00*/  ISETP.GE.AND P0, PT, R6, R3, PT ;  /* 0x000000030600720c */ /* 0x000fc60003f06270 */
[----:B------:R0:W-:Y:S10]  /*1dd10*/  STL [R1+0x10], R8 ;  /* 0x0000100801007387 */ /* 0x0001f40000100800 */
[----:B0-----:R-:W-:Y:S05]  /*1dd20*/  @!P0 BRA `(.L_x_2454) ;  /* 0x00000004007c8947 */ /* 0x001fea0003800000 */
[C---:B------:R-:W-:Y:S01]  /*1dd30*/  IMAD R6, R5.reuse, 0x80, R20 ;  /* 0x0000008005067824 */ /* 0x040fe200078e0214 */
[----:B------:R-:W-:-:S03]  /*1dd40*/  IADD3 R5, R5, -0x1, RZ ;  /* 0xffffffff05057810 */ /* 0x000fc60007ffe0ff */
[----:B------:R-:W-:-:S07]  /*1dd50*/  VIADD R6, R6, 0xffffff00 ;  /* 0xffffff0006067836 */ /* 0x000fce0000000000 */
.L_x_2471:
[----:B------:R-:W-:Y:S05]  /*1dd60*/  YIELD ;  /* 0x0000000000007946 */ /* 0x000fea0003800000 */
[----:B------:R-:W-:Y:S04]  /*1dd70*/  BSSY B1, `(.L_x_2465) ;  /* 0x000004d000017945 */ /* 0x000fe80003800000 */
[----:B0-----:R-:W-:Y:S05]  /*1dd80*/  @!P6 BRA `(.L_x_2466) ;  /* 0x00000004002ce947 */ /* 0x001fea0003800000 */
[----:B------:R-:W2:Y:S04]  /*1dd90*/  LDL R7, [R1+0x4] ;  /* 0x0000040001077983 */ /* 0x000ea80000100800 */
[----:B------:R-:W3:Y:S01]  /*1dda0*/  LDL R8, [R1+0x10] ;  /* 0x0000100001087983 */ /* 0x000ee20000100800 */
[----:B--2---:R-:W-:Y:S01]  /*1ddb0*/  IMAD R7, R7, 0x8, R4 ;  /* 0x0000000807077824 */ /* 0x004fe200078e0204 */
[----:B---3--:R-:W-:-:S04]  /*1ddc0*/  SHF.L.U32 R8, R8, 0x1f, RZ ;  /* 0x0000001f08087819 */ /* 0x008fc800000006ff */
[----:B------:R-:W0:Y:S02]  /*1ddd0*/  SYNCS.PHASECHK.TRANS64.TRYWAIT P0, [R7+URZ+0x348a0], R8 ;  /* 0x0348a008070075a7 */ /* 0x000e24000800017f */
[----:B0-----:R-:W-:Y:S05]  /*1dde0*/  @!P0 BRA `(.L_x_2467) ;  /* 0x0000005400808947 */ /* 0x001fea0003800000 */
.L_x_2613:
        /* <DEDUP_REMOVED lines=11> */
.L_x_2468:
        /* <DEDUP_REMOVED lines=28> */
.L_x_2614:
        /* <DEDUP_REMOVED lines=8> */
.L_x_2470:
        /* <DEDUP_REMOVED lines=22> */
.L_x_2466:
[----:B------:R-:W-:Y:S05]  /*1e240*/  BSYNC B1 ;  /* 0x0000000000017941 */ /* 0x000fea0003800000 */
.L_x_2465:
        /* <DEDUP_REMOVED lines=13> */
.L_x_2454:
[----:B------:R-:W-:Y:S05]  /*1e320*/  BSYNC B0 ;  /* 0x0000000000007941 */ /* 0x000fea0003800000 */
.L_x_2453:
        /* <DEDUP_REMOVED lines=23> */
.L_x_2473:
        /* <DEDUP_REMOVED lines=11> */
[----:B------:R-:W-:Y:S01]  /*1e550*/  MOV R4, UR6 ;  /* 0x0000000600047c02 */ /* 0x000fe20008000f00 */
[----:B------:R-:W-:Y:S01]  /*1e560*/  IMAD.U32 R5, RZ, RZ, UR7 ;  /* 0x00000007ff057e24 */ /* 0x000fe2000f8e00ff */
[----:B------:R-:W1:Y:S01]  /*1e570*/  LDC.64 R2, c[0x4][R2] ;  /* 0x0100000002027b82 */ /* 0x000e620000000a00 */
[----:B------:R-:W-:Y:S01]  /*1e580*/  IMAD.U32 R6, RZ, RZ, UR8 ;  /* 0x00000008ff067e24 */ /* 0x000fe2000f8e00ff */
[----:B------:R-:W-:Y:S01]  /*1e590*/  MOV R7, UR9 ;  /* 0x0000000900077c02 */ /* 0x000fe20008000f00 */
[----:B------:R-:W-:Y:S01]  /*1e5a0*/  IMAD.U32 R10, RZ, RZ, UR4 ;  /* 0x00000004ff0a7e24 */ /* 0x000fe2000f8e00ff */
[----:B0-----:R-:W-:Y:S01]  /*1e5b0*/  MOV R8, 0x70 ;  /* 0x0000007000087802 */ /* 0x001fe20000000f00 */
[----:B------:R-:W-:-:S02]  /*1e5c0*/  IMAD.U32 R11, RZ, RZ, UR5 ;  /* 0x00000005ff0b7e24 */ /* 0x000fc4000f8e00ff */
[----:B------:R-:W-:Y:S02]  /*1e5d0*/  IMAD.MOV.U32 R12, RZ, RZ, 0x1 ;  /* 0x00000001ff0c7424 */ /* 0x000fe400078e00ff */
[----:B------:R-:W-:-:S07]  /*1e5e0*/  IMAD.MOV.U32 R13, RZ, RZ, RZ ;  /* 0x000000ffff0d7224 */ /* 0x000fce00078e00ff */
[----:B------:R-:W-:-:S07]  /*1e5f0*/  LEPC R20, `(.L_x_2475) ;  /* 0x000000001014794e */ /* 0x000fce0000000000 */
[----:B-1----:R-:W-:Y:S05]  /*1e600*/  CALL.ABS.NOINC R2 ;  /* 0x0000000002007343 */ /* 0x002fea0003c00000 */
.L_x_2475:
        /* <DEDUP_REMOVED lines=12> */
[----:B------:R-:W-:Y:S01]  /*1e6d0*/  MOV R11, UR5 ;  /* 0x00000005000b7c02 */ /* 0x000fe20008000f00 */
[----:B------:R-:W-:Y:S01]  /*1e6e0*/  IMAD.U32 R7, RZ, RZ, UR9 ;  /* 0x00000009ff077e24 */ /* 0x000fe2000f8e00ff */
[----:B------:R-:W-:Y:S01]  /*1e6f0*/  MOV R13, RZ ;  /* 0x000000ff000d7202 */ /* 0x000fe20000000f00 */
[----:B------:R-:W-:-:S02]  /*1e700*/  IMAD.U32 R10, RZ, RZ, UR4 ;  /* 0x00000004ff0a7e24 */ /* 0x000fc4000f8e00ff */
[----:B0-----:R-:W-:Y:S02]  /*1e710*/  IMAD.MOV.U32 R8, RZ, RZ, 0x70 ;  /* 0x00000070ff087424 */ /* 0x001fe400078e00ff */
[----:B-1----:R-:W-:-:S07]  /*1e720*/  IMAD.MOV.U32 R12, RZ, RZ, 0x1 ;  /* 0x00000001ff0c7424 */ /* 0x002fce00078e00ff */
[----:B------:R-:W-:-:S07]  /*1e730*/  LEPC R20, `(.L_x_2477) ;  /* 0x000000001014794e */ /* 0x000fce0000000000 */
[----:B--2---:R-:W-:Y:S05]  /*1e740*/  CALL.ABS.NOINC R2 ;  /* 0x0000000002007343 */ /* 0x004fea0003c00000 */
.L_x_2477:
[----:B------:R-:W-:Y:S01]  /*1e750*/  MOV R2, 0x0 ;  /* 0x0000000000027802 */ /* 0x000fe20000000f00 */
[----:B------:R-:W-:Y:S01]  /*1e760*/  ULDC.64 UR4, c[0x4][0x108] ;  /* 0x0100420000047ab9 */ /* 0x000fe20000000a00 */
[----:B------:R-:W-:Y:S01]  /*1e770*/  ULDC.64 UR6, c[0x4][0x110] ;  /* 0x0100440000067ab9 */ /* 0x000fe20000000a00 */
[----:B------:R-:W-:Y:S01]  /*1e780*/  ULDC.64 UR8, c[0x4][0x70] ;  /* 0x01001c0000087ab9 */ /* 0x000fe20000000a00 */
[----:B------:R-:W-:Y:S01]  /*1e790*/  IMAD.U32 R4, RZ, RZ, UR4 ;  /* 0x00000004ff047e24 */ /* 0x000fe2000f8e00ff */
[----:B------:R-:W-:Y:S01]  /*1e7a0*/  MOV R6, UR6 ;  /* 0x0000000600067c02 */ /* 0x000fe20008000f00 */
[----:B------:R-:W0:Y:S01]  /*1e7b0*/  LDC.64 R2, c[0x4][R2] ;  /* 0x0100000002027b82 */ /* 0x000e220000000a00 */
[----:B------:R-:W-:Y:S01]  /*1e7c0*/  IMAD.U32 R5, RZ, RZ, UR5 ;  /* 0x00000005ff057e24 */ /* 0x000fe2000f8e00ff */
[----:B------:R-:W-:Y:S01]  /*1e7d0*/  MOV R11, UR9 ;  /* 0x00000009000b7c02 */ /* 0x000fe20008000f00 */
[----:B------:R-:W-:Y:S01]  /*1e7e0*/  IMAD.U32 R7, RZ, RZ, UR7 ;  /* 0x00000007ff077e24 */ /* 0x000fe2000f8e00ff */
[----:B------:R-:W-:Y:S01]  /*1e7f0*/  MOV R13, RZ ;  /* 0x000000ff000d7202 */ /* 0x000fe20000000f00 */
[----:B------:R-:W-:-:S02]  /*1e800*/  IMAD.U32 R10, RZ, RZ, UR8 ;  /* 0x00000008ff0a7e24 */ /* 0x000fc4000f8e00ff */
[----:B------:R-:W-:Y:S02]  /*1e810*/  IMAD.MOV.U32 R8, RZ, RZ, 0x70 ;  /* 0x00000070ff087424 */ /* 0x000fe400078e00ff */
[----:B------:R-:W-:-:S07]  /*1e820*/  IMAD.MOV.U32 R12, RZ, RZ, 0x1 ;  /* 0x00000001ff0c7424 */ /* 0x000fce00078e00ff */
[----:B------:R-:W-:-:S07]  /*1e830*/  LEPC R20, `(.L_x_2476) ;  /* 0x000000001014794e */ /* 0x000fce0000000000 */
[----:B0-----:R-:W-:Y:S05]  /*1e840*/  CALL.ABS.NOINC R2 ;  /* 0x0000000002007343 */ /* 0x001fea0003c00000 */
.L_x_2476:
        /* <DEDUP_REMOVED lines=19> */
[----:B------:R-:W-:Y:S01]  /*1e980*/  PLOP3.LUT P1, PT, P6, PT, PT, 0x8, 0x0 ;  /* 0x000000000000781c */ /* 0x000fe2000372e170 */
[----:B-1----:R-:W-:Y:S02]  /*1e990*/  IMAD R3, R17, 0x80, R4 ;  /* 0x0000008011037824 */ /* 0x002fe400078e0204 */
[----:B------:R-:W1:Y:S02]  /*1e9a0*/  LDC R4, c[0x0][0x428] ;  /* 0x00010a00ff047b82 */ /* 0x000e640000000800 */
[----:B-1----:R-:W-:Y:S02]  /*1e9b0*/  ISETP.NE.AND P0, PT, R4, 0x1, PT ;  /* 0x000000010400780c */ /* 0x002fe40003f05270 */
[----:B------:R-:W-:-:S11]  /*1e9c0*/  MOV R4, R18 ;  /* 0x0000001200047202 */ /* 0x000fd60000000f00 */
[----:B------:R-:W1:Y:S08]  /*1e9d0*/  @P0 LDC R5, c[0x0][0x42c] ;  /* 0x00010b00ff050b82 */ /* 0x000e700000000800 */
[----:B------:R-:W2:Y:S01]  /*1e9e0*/  @P0 LDC R2, c[0x0][0x430] ;  /* 0x00010c00ff020b82 */ /* 0x000ea20000000800 */
[----:B-1----:R-:W-:-:S05]  /*1e9f0*/  @P0 IMAD.HI.U32 R5, R18, R5, RZ ;  /* 0x0000000512050227 */ /* 0x002fca00078e00ff */
[----:B--2---:R-:W-:Y:S02]  /*1ea00*/  @P0 SHF.R.U32.HI R4, RZ, R2, R5 ;  /* 0x00000002ff040219 */ /* 0x004fe40000011605 */
[----:B------:R-:W-:-:S04]  /*1ea10*/  ISETP.NE.U32.AND P0, PT, RZ, UR4, PT ;  /* 0x00000004ff007c0c */ /* 0x000fc8000bf05070 */
[----:B------:R-:W-:-:S04]  /*1ea20*/  ISETP.NE.AND.EX P0, PT, RZ, UR5, PT, P0 ;  /* 0x00000005ff007c0c */ /* 0x000fc8000bf05300 */
[----:B------:R-:W-:-:S09]  /*1ea30*/  SEL R2, R6, RZ, !P0 ;  /* 0x000000ff06027207 */ /* 0x000fd20004000000 */
.L_x_2478:
        /* <DEDUP_REMOVED lines=16> */
.L_x_2479:
        /* <DEDUP_REMOVED lines=15> */
.L_x_2480:
        /* <DEDUP_REMOVED lines=10> */
[----:B0-----:R-:W0:Y:S01]  /*1ecd0*/  LDC.64 R8, c[0x0][0x3f8] ;  /* 0x0000fe00ff087b82 */ /* 0x001e220000000a00 */
[----:B------:R-:W-:Y:S02]  /*1ece0*/  ULDC.64 UR4, c[0x0][0xa08] ;  /* 0x0002820000047ab9 */ /* 0x000fe40000000a00 */
[----:B0-----:R-:W-:Y:S01]  /*1ecf0*/  LOP3.LUT P0, RZ, R8, UR4, RZ, 0xfc, !PT ;  /* 0x0000000408ff7c12 */ /* 0x001fe2000f80fcff */
[----:B------:R-:W-:-:S03]  /*1ed00*/  UMOV UR4, 0xffffffff ;  /* 0xffffffff00047882 */ /* 0x000fc60000000000 */
[----:B------:R-:W-:-:S04]  /*1ed10*/  LOP3.LUT P0, RZ, R9, UR5, RZ, 0xfc, P0 ;  /* 0x0000000509ff7c12 */ /* 0x000fc8000800fcff */
[----:B-----5:R-:W-:Y:S01]  /*1ed20*/  SEL R6, R0, RZ, !P0 ;  /* 0x000000ff00067207 */ /* 0x020fe20004000000 */
[----:B--2---:R-:W-:Y:S01]  /*1ed30*/  VIADD R5, R5, 0xffffffff ;  /* 0xffffffff05057836 */ /* 0x004fe20000000000 */
[----:B------:R-:W-:Y:S07]  /*1ed40*/  BRA.DIV UR4, `(.L_x_2481) ;  /* 0x0000004604d07947 */ /* 0x000fee000b800000 */
.L_x_2617:
[----:B------:R-:W-:Y:S01]  /*1ed50*/  UMOV UR4, 0xffffffff ;  /* 0xffffffff00047882 */ /* 0x000fe20000000000 */
[----:B------:R-:W-:Y:S02]  /*1ed60*/  SHF.R.S32.HI R17, RZ, 0x1f, R0 ;  /* 0x0000001fff117819 */ /* 0x000fe40000011400 */
[----:B------:R-:W-:Y:S05]  /*1ed70*/  BRA.DIV UR4, `(.L_x_2482) ;  /* 0x0000004604f87947 */ /* 0x000fea000b800000 */
[----:B------:R-:W-:-:S13]  /*1ed80*/  ELECT P6, URZ, PT ;  /* 0x00000000003f782f */ /* 0x000fda00038c0000 */
.L_x_2620:
[----:B------:R-:W-:Y:S05]  /*1ed90*/  @!P6 BRA `(.L_x_2483) ;  /* 0x000000040024e947 */ /* 0x000fea0003800000 */
[----:B------:R-:W-:-:S04]  /*1eda0*/  ISETP.NE.U32.AND P0, PT, R8, RZ, PT ;  /* 0x000000ff0800720c */ /* 0x000fc80003f05070 */
        /* <DEDUP_REMOVED lines=19> */
.L_x_2484:
        /* <DEDUP_REMOVED lines=9> */
.L_x_2621:
        /* <DEDUP_REMOVED lines=11> */
.L_x_2486:
        /* <DEDUP_REMOVED lines=33> */
.L_x_2483:
        /* <DEDUP_REMOVED lines=42> */
[----:B------:R-:W-:-:S04]  /*1f4d0*/  LOP3.LUT R2, R2, 0xfffffffe, RZ, 0xc0, !PT ;  /* 0xfffffffe02027812 */ /* 0x000fc800078ec0ff */
[----:B------:R-:W-:-:S04]  /*1f4e0*/  IADD3 R2, R12, -R2, RZ ;  /* 0x800000020c027210 */ /* 0x000fc80007ffe0ff */
[----:B------:R-:W-:-:S04]  /*1f4f0*/  SHF.L.U32 R2, R2, 0x1f, RZ ;  /* 0x0000001f02027819 */ /* 0x000fc800000006ff */
[----:B------:R-:W1:Y:S02]  /*1f500*/  SYNCS.PHASECHK.TRANS64.TRYWAIT P0, [R10+URZ+0x34820], R2 ;  /* 0x034820020a0075a7 */ /* 0x000e64000800017f */
[----:B01----:R-:W-:Y:S05]  /*1f510*/  @!P0 BRA `(.L_x_2488) ;  /* 0x0000004000448947 */ /* 0x003fea0003800000 */
.L_x_2622:
[----:B------:R-:W-:Y:S05]  /*1f520*/  BSYNC B0 ;  /* 0x0000000000007941 */ /* 0x000fea0003800000 */
.L_x_2487:
[----:B0-----:R-:W2:Y:S01]  /*1f530*/  LDL R3, [R1+0x24] ;  /* 0x0000240001037983 */ /* 0x001ea20000100800 */
[----:B------:R-:W-:Y:S01]  /*1f540*/  BSSY B0, `(.L_x_2489) ;  /* 0x000019a000007945 */ /* 0x000fe20003800000 */
[----:B--2---:R-:W-:-:S13]  /*1f550*/  ISETP.GE.AND P0, PT, R3, 0x2, PT ;  /* 0x000000020300780c */ /* 0x004fda0003f06270 */
[----:B------:R-:W-:Y:S05]  /*1f560*/  @!P0 BRA `(.L_x_2490) ;  /* 0x00000018005c8947 */ /* 0x000fea0003800000 */
[C---:B------:R-:W-:Y:S01]  /*1f570*/  LOP3.LUT R2, R3.reuse, 0x1, RZ, 0xc0, !PT ;  /* 0x0000000103027812 */ /* 0x040fe200078ec0ff */
[----:B------:R-:W-:Y:S03]  /*1f580*/  BSSY B1, `(.L_x_2491) ;  /* 0x000008c000017945 */ /* 0x000fe60003800000 */
[----:B------:R-:W-:Y:S01]  /*1f590*/  ISETP.NE.U32.AND P0, PT, R2, 0x1, PT ;  /* 0x000000010200780c */ /* 0x000fe20003f05070 */
[----:B------:R-:W-:-:S04]  /*1f5a0*/  VIADD R2, R3, 0xfffffffe ;  /* 0xfffffffe03027836 */ /* 0x000fc80000000000 */
[----:B------:R-:W-:-:S08]  /*1f5b0*/  IMAD.MOV.U32 R7, RZ, RZ, R2 ;  /* 0x000000ffff077224 */ /* 0x000fd000078e0002 */
[----:B------:R-:W-:Y:S05]  /*1f5c0*/  @!P0 BRA `(.L_x_2492) ;  /* 0x00000008001c8947 */ /* 0x000fea0003800000 */
        /* <DEDUP_REMOVED lines=24> */
[----:B------:R-:W-:Y:S01]  /*1f750*/  IMAD.MOV.U32 R10, RZ, RZ, R3 ;  /* 0x000000ffff0a7224 */ /* 0x000fe200078e0003 */
[----:B------:R-:W-:-:S03]  /*1f760*/  IADD3 R3, -R3, RZ, RZ ;  /* 0x000000ff03037210 */ /* 0x000fc60007ffe1ff */
[----:B------:R-:W-:-:S04]  /*1f770*/  IMAD.WIDE.U32 R10, R0, UR4, R10 ;  /* 0x00000004000a7c25 */ /* 0x000fc8000f8e000a */
[----:B------:R-:W-:Y:S01]  /*1f780*/  IMAD.IADD R7, R7, 0x1, R11 ;  /* 0x0000000107077824 */ /* 0x000fe200078e020b */
[----:B------:R-:W-:Y:S01]  /*1f790*/  LEA R8, P0, R10, R8, 0x2 ;  /* 0x000000080a087211 */ /* 0x000fe200078010ff */
[----:B------:R-:W-:-:S03]  /*1f7a0*/  IMAD R3, R14, R3, R2 ;  /* 0x000000030e037224 */ /* 0x000fc600078e0202 */
[----:B------:R-:W-:-:S05]  /*1f7b0*/  LEA.HI.X R9, R10, R9, R7, 0x2, P0 ;  /* 0x000000090a097211 */ /* 0x000fca00000f1407 */
[----:B------:R0:W5:Y:S04]  /*1f7c0*/  LDG.E R7, desc[UR56][R8.64] ;  /* 0x0000003808077981 */ /* 0x000168000c1e1900 */
.L_x_2495:
[----:B0-----:R-:W0:Y:S01]  /*1f7d0*/  S2R R9, SR_CgaCtaId ;  /* 0x0000000000097919 */ /* 0x001e220000008800 */
[----:B------:R-:W-:-:S04]  /*1f7e0*/  MOV R8, 0x400 ;  /* 0x0000040000087802 */ /* 0x000fc80000000f00 */
[----:B0-----:R-:W-:Y:S02]  /*1f7f0*/  LEA R8, R9, R8, 0x18 ;  /* 0x0000000809087211 */ /* 0x001fe400078ec0ff */
[----:B------:R-:W-:-:S03]  /*1f800*/  SHF.L.U32 R9, R13, 0x1f, RZ ;  /* 0x0000001f0d097819 */ /* 0x000fc600000006ff */
[----:B------:R-:W-:-:S04]  /*1f810*/  IMAD R8, R12, 0x8, R8 ;  /* 0x000000080c087824 */ /* 0x000fc800078e0208 */
[----:B------:R-:W0:Y:S02]  /*1f820*/  SYNCS.PHASECHK.TRANS64.TRYWAIT P0, [R8+URZ+0x34840], R9 ;  /* 0x03484009080075a7 */ /* 0x000e24000800017f */
[----:B0-----:R-:W-:Y:S05]  /*1f830*/  @!P0 BRA `(.L_x_2496) ;  /* 0x0000003c009c8947 */ /* 0x001fea0003800000 */
.L_x_2623:
        /* <DEDUP_REMOVED lines=11> */
.L_x_2497:
        /* <DEDUP_REMOVED lines=37> */
.L_x_2624:
        /* <DEDUP_REMOVED lines=10> */
.L_x_2499:
[----:B------:R-:W2:Y:S02]  /*1fbe0*/  LDL R9, [R1+0x14] ;  /* 0x0000140001097983 */ /* 0x000ea40000100800 */
[----:B--2---:R-:W-:-:S13]  /*1fbf0*/  LOP3.LUT P0, RZ, R9, 0x40, RZ, 0xc0, !PT ;  /* 0x0000004009ff7812 */ /* 0x004fda000780c0ff */
[----:B------:R-:W-:Y:S05]  /*1fc00*/  @P0 BRA `(.L_x_2500) ;  /* 0x0000000000040947 */ /* 0x000fea0003800000 */
[----:B------:R-:W-:Y:S01]  /*1fc10*/  BPT.TRAP 0x1 ;  /* 0x000000040000795c */ /* 0x000fe20000300000 */
.L_x_2500:
        /* <DEDUP_REMOVED lines=14> */
[----:B------:R-:W-:Y:S01]  /*1fd00*/  MOV R6, R7 ;  /* 0x0000000700067202 */ /* 0x000fe20000000f00 */
        /* <DEDUP_REMOVED lines=14> */
.L_x_2494:
[----:B------:R-:W-:Y:S05]  /*1fdf0*/  BSYNC B2 ;  /* 0x0000000000027941 */ /* 0x000fea0003800000 */
.L_x_2493:
[----:B------:R-:W2:Y:S04]  /*1fe00*/  LDL.LU R3, [R1+0x24] ;  /* 0x0000240001037983 */ /* 0x000ea80000300800 */
[----:B------:R0:W-:Y:S04]  /*1fe10*/  STL [R1], R12 ;  /* 0x0000000c01007387 */ /* 0x0001e80000100800 */
[----:B------:R0:W-:Y:S02]  /*1fe20*/  STL [R1+0xc], R13 ;  /* 0x00000c0d01007387 */ /* 0x0001e40000100800 */
[----:B0-2---:R-:W-:-:S07]  /*1fe30*/  VIADD R7, R3, 0xfffffffd ;  /* 0xfffffffd03077836 */ /* 0x005fce0000000000 */
.L_x_2492:
[----:B------:R-:W-:Y:S05]  /*1fe40*/  BSYNC B1 ;  /* 0x0000000000017941 */ /* 0x000fea0003800000 */
.L_x_2491:
[----:B------:R-:W-:-:S13]  /*1fe50*/  ISETP.NE.AND P0, PT, R2, RZ, PT ;  /* 0x000000ff0200720c */ /* 0x000fda0003f05270 */
[----:B------:R-:W-:Y:S05]  /*1fe60*/  @!P0 BRA `(.L_x_2490) ;  /* 0x00000010001c8947 */ /* 0x000fea0003800000 */
[----:B------:R-:W-:-:S07]  /*1fe70*/  MOV R11, R6 ;  /* 0x00000006000b7202 */ /* 0x000fce0000000f00 */
.L_x_2517:
        /* <DEDUP_REMOVED lines=19> */
[----:B0-----:R-:W-:Y:S01]  /*1ffb0*/  @P0 IMAD.HI.U32 R10, R7, R2, RZ ;  /* 0x00000002070a0227 */ /* 0x001fe200078e00ff */
[----:B------:R-:W-:-:S04]  /*1ffc0*/  MOV R2, R7 ;  /* 0x0000000700027202 */ /* 0x000fc80000000f00 */
[----:B------:R-:W-:Y:S01]  /*1ffd0*/  @P0 SHF.R.U32.HI R2, RZ, R3, R10 ;  /* 0x00000003ff020219 */ /* 0x000fe2000001160a */
[----:B------:R-:W-:-:S03]  /*1ffe0*/  IMAD R10, R17, UR6, RZ ;  /* 0x00000006110a7c24 */ /* 0x000fc6000f8e02ff */
[--C-:B------:R-:W-:Y:S01]  /*1fff0*/  SHF.R.S32.HI R3, RZ, 0x1f, R2.reuse ;  /* 0x0000001fff037819 */ /* 0x100fe20000011402 */
[----:B------:R-:W-:Y:S02]  /*20000*/  IMAD.MOV R12, RZ, RZ, -R2 ;  /* 0x000000ffff0c7224 */ /* 0x000fe400078e0a02 */
[C---:B------:R-:W-:Y:S02]  /*20010*/  IMAD R10, R0.reuse, UR7, R10 ;  /* 0x00000007000a7c24 */ /* 0x040fe4000f8e020a */
[----:B------:R-:W-:-:S04]  /*20020*/  IMAD.WIDE.U32 R2, R0, UR6, R2 ;  /* 0x0000000600027c25 */ /* 0x000fc8000f8e0002 */
[----:B------:R-:W-:Y:S01]  /*20030*/  IMAD.IADD R3, R10, 0x1, R3 ;  /* 0x000000010a037824 */ /* 0x000fe200078e0203 */
[----:B------:R-:W-:Y:S01]  /*20040*/  LEA R10, P0, R2, UR4, 0x2 ;  /* 0x00000004020a7c11 */ /* 0x000fe2000f8010ff */
[----:B------:R-:W-:-:S03]  /*20050*/  IMAD R12, R11, R12, R7 ;  /* 0x0000000c0b0c7224 */ /* 0x000fc600078e0207 */
[----:B------:R-:W-:-:S06]  /*20060*/  LEA.HI.X R11, R2, UR5, R3, 0x2, P0 ;  /* 0x00000005020b7c11 */ /* 0x000fcc00080f1403 */
[----:B------:R0:W5:Y:S03]  /*20070*/  LDG.E R11, desc[UR56][R10.64] ;  /* 0x000000380a0b7981 */ /* 0x000166000c1e1900 */
.L_x_2503:
[----:B------:R-:W1:Y:S01]  /*20080*/  S2R R3, SR_CgaCtaId ;  /* 0x0000000000037919 */ /* 0x000e620000008800 */
[----:B------:R-:W-:-:S04]  /*20090*/  MOV R2, 0x400 ;  /* 0x0000040000027802 */ /* 0x000fc80000000f00 */
[----:B-1----:R-:W-:Y:S02]  /*200a0*/  LEA R2, R3, R2, 0x18 ;  /* 0x0000000203027211 */ /* 0x002fe400078ec0ff */
[----:B------:R-:W-:Y:S02]  /*200b0*/  SHF.L.U32 R3, R9, 0x1f, RZ ;  /* 0x0000001f09037819 */ /* 0x000fe400000006ff */
[----:B------:R-:W-:-:S04]  /*200c0*/  LEA R2, R8, R2, 0x3 ;  /* 0x0000000208027211 */ /* 0x000fc800078e18ff */
[----:B------:R-:W1:Y:S02]  /*200d0*/  SYNCS.PHASECHK.TRANS64.TRYWAIT P0, [R2+URZ+0x34840], R3 ;  /* 0x03484003020075a7 */ /* 0x000e64000800017f */
[----:B-1----:R-:W-:Y:S05]  /*200e0*/  @!P0 BRA `(.L_x_2504) ;  /* 0x0000003400988947 */ /* 0x002fea0003800000 */
.L_x_2625:
        /* <DEDUP_REMOVED lines=11> */
.L_x_2505:
        /* <DEDUP_REMOVED lines=37> */
.L_x_2626:
[----:B------:R-:W1:Y:S01]  /*203f0*/  S2R R10, SR_TID.X ;  /* 0x00000000000a7919 */ /* 0x000e620000002100 */
[----:B------:R-:W-:-:S04]  /*20400*/  UPRMT UR4, UR38, 0x9910, URZ ;  /* 0x0000991026047896 */ /* 0x000fc8000800003f */
[----:B------:R-:W-:Y:S01]  /*20410*/  UISETP.NE.AND UP0, UPT, UR4, 0x2, UPT ;  /* 0x000000020400788c */ /* 0x000fe2000bf05270 */
[----:B-1----:R-:W-:-:S04]  /*20420*/  LOP3.LUT R10, R10, 0x7f, RZ, 0xc0, !PT ;  /* 0x0000007f0a0a7812 */ /* 0x002fc800078ec0ff */
[----:B------:R-:W-:-:S13]  /*20430*/  ISETP.NE.AND P0, PT, R10, RZ, PT ;  /* 0x000000ff0a00720c */ /* 0x000fda0003f05270 */
[----:B0-----:R-:W-:-:S04]  /*20440*/  @!P0 MOV R3, 0x8000 ;  /* 0x0000800000038802 */ /* 0x001fc80000000f00 */
[----:B------:R0:W-:Y:S01]  /*20450*/  @!P0 SYNCS.ARRIVE.TRANS64 RZ, [R2+URZ+0x34850], R3 ;  /* 0x0348500302ff89a7 */ /* 0x0001e2000800003f */
[----:B------:R-:W-:-:S13]  /*20460*/  PLOP3.LUT P0, PT, PT, PT, UP0, 0x40, 0x0 ;  /* 0x000000000000781c */ /* 0x000fda0003f0e808 */
[----:B0-----:R-:W-:Y:S05]  /*20470*/  @!P0 BRA `(.L_x_2507) ;  /* 0x0000000000048947 */ /* 0x001fea0003800000 */
[----:B------:R-:W-:Y:S01]  /*20480*/  BPT.TRAP 0x1 ;  /* 0x000000040000795c */ /* 0x000fe20000300000 */
.L_x_2507:
[----:B------:R-:W2:Y:S02]  /*20490*/  LDL R3, [R1+0x14] ;  /* 0x0000140001037983 */ /* 0x000ea40000100800 */
[----:B--2---:R-:W-:-:S13]  /*204a0*/  LOP3.LUT P0, RZ, R3, 0x40, RZ, 0xc0, !PT ;  /* 0x0000004003ff7812 */ /* 0x004fda000780c0ff */
[----:B------:R-:W-:Y:S05]  /*204b0*/  @P0 BRA `(.L_x_2508) ;  /* 0x0000000000040947 */ /* 0x000fea0003800000 */
[----:B------:R-:W-:Y:S01]  /*204c0*/  BPT.TRAP 0x1 ;  /* 0x000000040000795c */ /* 0x000fe20000300000 */
.L_x_2508:
        /* <DEDUP_REMOVED lines=29> */
.L_x_2502:
[----:B------:R-:W-:Y:S05]  /*206a0*/  BSYNC B1 ;  /* 0x0000000000017941 */ /* 0x000fea0003800000 */
.L_x_2501:
        /* <DEDUP_REMOVED lines=31> */
.L_x_2511:
[----:B------:R-:W2:Y:S01]  /*208a0*/  S2R R3, SR_CgaCtaId ;  /* 0x0000000000037919 */ /* 0x000ea20000008800 */
[----:B------:R-:W-:-:S04]  /*208b0*/  MOV R2, 0x400 ;  /* 0x0000040000027802 */ /* 0x000fc80000000f00 */
[----:B--2---:R-:W-:Y:S02]  /*208c0*/  LEA R2, R3, R2, 0x18 ;  /* 0x0000000203027211 */ /* 0x004fe400078ec0ff */
[----:B------:R-:W-:Y:S02]  /*208d0*/  SHF.L.U32 R3, R14, 0x1f, RZ ;  /* 0x0000001f0e037819 */ /* 0x000fe400000006ff */
[----:B------:R-:W-:-:S04]  /*208e0*/  LEA R2, R15, R2, 0x3 ;  /* 0x000000020f027211 */ /* 0x000fc800078e18ff */
[----:B------:R-:W2:Y:S02]  /*208f0*/  SYNCS.PHASECHK.TRANS64.TRYWAIT P0, [R2+URZ+0x34840], R3 ;  /* 0x03484003020075a7 */ /* 0x000ea4000800017f */
[----:B--2---:R-:W-:Y:S05]  /*20900*/  @!P0 BRA `(.L_x_2512) ;  /* 0x0000002c00b88947 */ /* 0x004fea0003800000 */
.L_x_2627:
        /* <DEDUP_REMOVED lines=11> */
.L_x_2513:
        /* <DEDUP_REMOVED lines=36> */
.L_x_2628:
[----:B------:R-:W1:Y:S01]  /*20c00*/  S2R R3, SR_TID.X ;  /* 0x0000000000037919 */ /* 0x000e620000002100 */
[----:B------:R-:W-:-:S04]  /*20c10*/  UPRMT UR4, UR38, 0x9910, URZ ;  /* 0x0000991026047896 */ /* 0x000fc8000800003f */
[----:B------:R-:W-:Y:S01]  /*20c20*/  UISETP.NE.AND UP0, UPT, UR4, 0x2, UPT ;  /* 0x000000020400788c */ /* 0x000fe2000bf05270 */
[----:B-1----:R-:W-:-:S04]  /*20c30*/  LOP3.LUT R3, R3, 0x7f, RZ, 0xc0, !PT ;  /* 0x0000007f03037812 */ /* 0x002fc800078ec0ff */
[----:B------:R-:W-:-:S13]  /*20c40*/  ISETP.NE.AND P0, PT, R3, RZ, PT ;  /* 0x000000ff0300720c */ /* 0x000fda0003f05270 */
[----:B------:R-:W-:-:S04]  /*20c50*/  @!P0 MOV R3, 0x8000 ;  /* 0x0000800000038802 */ /* 0x000fc80000000f00 */
[----:B------:R1:W-:Y:S01]  /*20c60*/  @!P0 SYNCS.ARRIVE.TRANS64 RZ, [R2+URZ+0x34850], R3 ;  /* 0x0348500302ff89a7 */ /* 0x0003e2000800003f */
[----:B------:R-:W-:-:S13]  /*20c70*/  PLOP3.LUT P0, PT, PT, PT, UP0, 0x40, 0x0 ;  /* 0x000000000000781c */ /* 0x000fda0003f0e808 */
[----:B-1----:R-:W-:Y:S05]  /*20c80*/  @!P0 BRA `(.L_x_2515) ;  /* 0x0000000000048947 */ /* 0x002fea0003800000 */
[----:B------:R-:W-:Y:S01]  /*20c90*/  BPT.TRAP 0x1 ;  /* 0x000000040000795c */ /* 0x000fe20000300000 */
.L_x_2515:
[----:B------:R-:W2:Y:S02]  /*20ca0*/  LDL R3, [R1+0x14] ;  /* 0x0000140001037983 */ /* 0x000ea40000100800 */
[----:B--2---:R-:W-:-:S13]  /*20cb0*/  LOP3.LUT P0, RZ, R3, 0x40, RZ, 0xc0, !PT ;  /* 0x0000004003ff7812 */ /* 0x004fda000780c0ff */
[----:B------:R-:W-:Y:S05]  /*20cc0*/  @P0 BRA `(.L_x_2516) ;  /* 0x0000000000040947 */ /* 0x000fea0003800000 */
[----:B------:R-:W-:Y:S01]  /*20cd0*/  BPT.TRAP 0x1 ;  /* 0x000000040000795c */ /* 0x000fe20000300000 */
.L_x_2516:
        /* <DEDUP_REMOVED lines=28> */
.L_x_2510:
[----:B------:R-:W-:Y:S05]  /*20ea0*/  BSYNC B1 ;  /* 0x0000000000017941 */ /* 0x000fea0003800000 */
.L_x_2509:
[C---:B------:R-:W-:Y:S01]  /*20eb0*/  ISETP.GT.AND P0, PT, R7.reuse, 0x1, PT ;  /* 0x000000010700780c */ /* 0x040fe20003f04270 */
[----:B------:R-:W-:-:S12]  /*20ec0*/  VIADD R7, R7, 0xfffffffe ;  /* 0xfffffffe07077836 */ /* 0x000fd80000000000 */
[----:B------:R-:W-:Y:S05]  /*20ed0*/  @P0 BRA `(.L_x_2517) ;  /* 0xffffffec00e80947 */ /* 0x000fea000383ffff */
.L_x_2490:
[----:B------:R-:W-:Y:S05]  /*20ee0*/  BSYNC B0 ;  /* 0x0000000000007941 */ /* 0x000fea0003800000 */
.L_x_2489:
        /* <DEDUP_REMOVED lines=17> */
.L_x_2519:
[----:B------:R-:W-:Y:S05]  /*21000*/  BSYNC B0 ;  /* 0x0000000000007941 */ /* 0x000fea0003800000 */
.L_x_2518:
        /* <DEDUP_REMOVED lines=11> */
.L_x_2629:
[----:B------:R-:W2:Y:S01]  /*210c0*/  S2R R2, SR_TID.X ;  /* 0x0000000000027919 */ /* 0x000ea20000002100 */
[----:B------:R-:W-:-:S04]  /*210d0*/  UPRMT UR4, UR38, 0x9910, URZ ;  /* 0x0000991026047896 */ /* 0x000fc8000800003f */
[----:B------:R-:W-:Y:S01]  /*210e0*/  UISETP.NE.AND UP0, UPT, UR4, 0x2, UPT ;  /* 0x000000020400788c */ /* 0x000fe2000bf05270 */
[----:B--2---:R-:W-:-:S04]  /*210f0*/  LOP3.LUT R2, R2, 0x7f, RZ, 0xc0, !PT ;  /* 0x0000007f02027812 */ /* 0x004fc800078ec0ff */
[----:B------:R-:W-:-:S13]  /*21100*/  ISETP.NE.AND P0, PT, R2, RZ, PT ;  /* 0x000000ff0200720c */ /* 0x000fda0003f05270 */
[----:B-1----:R-:W-:-:S04]  /*21110*/  @!P0 MOV R0, 0x8000 ;  /* 0x0000800000008802 */ /* 0x002fc80000000f00 */
[----:B------:R1:W-:Y:S01]  /*21120*/  @!P0 SYNCS.ARRIVE.TRANS64 RZ, [R3+URZ+0x34850], R0 ;  /* 0x0348500003ff89a7 */ /* 0x0003e2000800003f */
[----:B------:R-:W-:-:S13]  /*21130*/  PLOP3.LUT P0, PT, PT, PT, UP0, 0x40, 0x0 ;  /* 0x000000000000781c */ /* 0x000fda0003f0e808 */
[----:B-1----:R-:W-:Y:S05]  /*21140*/  @!P0 BRA `(.L_x_2523) ;  /* 0x0000000000048947 */ /* 0x002fea0003800000 */
[----:B------:R-:W-:Y:S01]  /*21150*/  BPT.TRAP 0x1 ;  /* 0x000000040000795c */ /* 0x000fe20000300000 */
.L_x_2523:
[----:B------:R-:W2:Y:S02]  /*21160*/  LDL R0, [R1+0x14] ;  /* 0x0000140001007983 */ /* 0x000ea40000100800 */
[----:B--2---:R-:W-:-:S13]  /*21170*/  LOP3.LUT P0, RZ, R0, 0x40, RZ, 0xc0, !PT ;  /* 0x0000004000ff7812 */ /* 0x004fda000780c0ff */
[----:B------:R-:W-:Y:S05]  /*21180*/  @P0 BRA `(.L_x_2524) ;  /* 0x0000000000040947 */ /* 0x000fea0003800000 */
[----:B------:R-:W-:Y:S01]  /*21190*/  BPT.TRAP 0x1 ;  /* 0x000000040000795c */ /* 0x000fe20000300000 */
.L_x_2524:
[----:B------:R-:W2:Y:S01]  /*211a0*/  LDL.LU R8, [R1+0x8] ;  /* 0x0000080001087983 */ /* 0x000ea20000300800 */
[----:B------:R-:W-:-:S03]  /*211b0*/  MOV R2, 0x400 ;  /* 0x0000040000027802 */ /* 0x000fc60000000f00 */
[----:B------:R-:W3:Y:S01]  /*211c0*/  LDL R0, [R1] ;  /* 0x0000000001007983 */ /* 0x000ee20000100800 */
        /* <DEDUP_REMOVED lines=24> */
.L_x_2521:
[----:B------:R-:W-:Y:S05]  /*21350*/  BSYNC B0 ;  /* 0x0000000000007941 */ /* 0x000fea0003800000 */
.L_x_2520:
        /* <DEDUP_REMOVED lines=9> */
.L_x_2474:
[----:B------:R-:W-:Y:S05]  /*213f0*/  BSYNC B6 ;  /* 0x0000000000067941 */ /* 0x000fea0003800000 */
.L_x_2472:
[----:B------:R-:W-:-:S03]  /*21400*/  UMOV UR4, 0xffffffff ;  /* 0xffffffff00047882 */ /* 0x000fc60000000000 */
[----:B------:R-:W-:Y:S05]  /*21410*/  BRA.DIV UR4, `(.L_x_2525) ;  /* 0x0000002604307947 */ /* 0x000fea000b800000 */
[----:B------:R2:W3:Y:S04]  /*21420*/  SHFL.IDX PT, R4, R16, RZ, 0x1f ;  /* 0x00001fff10047589 */ /* 0x0004e800000e0000 */
[----:B------:R-:W4:Y:S02]  /*21430*/  SHFL.IDX PT, R16, R16, 0x1, 0x1f ;  /* 0x00201f0010107f89 */ /* 0x000f2400000e0000 */
.L_x_2633:
[----:B------:R-:W5:Y:S01]  /*21440*/  S2R R7, SR_TID.X ;  /* 0x0000000000077919 */ /* 0x000f620000002100 */
[----:B------:R-:W-:Y:S01]  /*21450*/  ULDC UR4, c[0x0][0xc14] ;  /* 0x0003050000047ab9 */ /* 0x000fe20000000800 */
[----:B------:R-:W-:Y:S01]  /*21460*/  BSSY B0, `(.L_x_2526) ;  /* 0x000000b000007945 */ /* 0x000fe20003800000 */
[----:B-1----:R-:W-:Y:S02]  /*21470*/  IMAD.U32 R0, RZ, RZ, UR4 ;  /* 0x00000004ff007e24 */ /* 0x002fe4000f8e00ff */
[----:B------:R-:W-:Y:S01]  /*21480*/  IMAD.MOV.U32 R17, RZ, RZ, RZ ;  /* 0x000000ffff117224 */ /* 0x000fe200078e00ff */
[----:B-----5:R-:W-:-:S04]  /*21490*/  LOP3.LUT R7, R7, 0x1f, RZ, 0xc0, !PT ;  /* 0x0000001f07077812 */ /* 0x020fc800078ec0ff */
[C---:B------:R-:W-:Y:S02]  /*214a0*/  ISETP.NE.AND P0, PT, R7.reuse, 0x1f, PT ;  /* 0x0000001f0700780c */ /* 0x040fe40003f05270 */
[----:B------:R-:W-:-:S04]  /*214b0*/  IADD3 R5, R7, R19, RZ ;  /* 0x0000001307057210 */ /* 0x000fc80007ffe0ff */
[----:B------:R-:W-:-:S13]  /*214c0*/  ISETP.GE.OR P0, PT, R5, R0, !P0 ;  /* 0x000000000500720c */ /* 0x000fda0004706670 */
[----:B------:R-:W-:Y:S05]  /*214d0*/  @P0 BRA `(.L_x_2527) ;  /* 0x00000000000c0947 */ /* 0x000fea0003800000 */
[----:B------:R-:W1:Y:S02]  /*214e0*/  LDC.64 R2, c[0x0][0xc58] ;  /* 0x00031600ff027b82 */ /* 0x000e640000000a00 */
[----:B-1----:R-:W-:-:S05]  /*214f0*/  IMAD.WIDE R2, R5, 0x4, R2 ;  /* 0x0000000405027825 */ /* 0x002fca00078e0202 */
[----:B------:R1:W5:Y:S02]  /*21500*/  LDG.E R17, desc[UR56][R2.64] ;  /* 0x0000003802117981 */ /* 0x000364000c1e1900 */
.L_x_2527:
[----:B------:R-:W-:Y:S05]  /*21510*/  BSYNC B0 ;  /* 0x0000000000007941 */ /* 0x000fea0003800000 */
.L_x_2526:
[----:B------:R-:W-:-:S03]  /*21520*/  UMOV UR4, 0xffffffff ;  /* 0xffffffff00047882 */ /* 0x000fc60000000000 */
[----:B------:R-:W-:Y:S05]  /*21530*/  BRA.DIV UR4, `(.L_x_2528) ;  /* 0x0000002604347947 */ /* 0x000fea000b800000 */
        /* <DEDUP_REMOVED lines=21> */
.L_x_2641:
[----:B------:R-:W-:Y:S02]  /*21690*/  ULDC UR4, c[0x0][0xc10] ;  /* 0x0003040000047ab9 */ /* 0x000fe40000000800 */
[----:B------:R-:W-:-:S04]  /*216a0*/  IMAD.U32 R5, RZ, RZ, UR4 ;  /* 0x00000004ff057e24 */ /* 0x000fc8000f8e00ff */
[----:B-1----:R-:W-:-:S05]  /*216b0*/  IMAD R3, R14, R5, RZ ;  /* 0x000000050e037224 */ /* 0x002fca00078e02ff */
[----:B--2-4-:R-:W-:-:S04]  /*216c0*/  IADD3 R16, R16, R3, RZ ;  /* 0x0000000310107210 */ /* 0x014fc80007ffe0ff */
[----:B---3--:R-:W-:-:S13]  /*216d0*/  ISETP.GT.AND P0, PT, R16, R4, PT ;  /* 0x000000041000720c */ /* 0x008fda0003f04270 */
[----:B------:R-:W-:Y:S05]  /*216e0*/  @P0 BRA `(.L_x_2529) ;  /* 0x0000000000b40947 */ /* 0x000fea0003800000 */
[----:B------:R-:W1:Y:S02]  /*216f0*/  LDC R0, c[0x0][0xc14] ;  /* 0x00030500ff007b82 */ /* 0x000e640000000800 */
.L_x_2534:
[----:B------:R-:W-:-:S05]  /*21700*/  VIADD R19, R19, 0x1f ;  /* 0x0000001f13137836 */ /* 0x000fca0000000000 */
        /* <DEDUP_REMOVED lines=10> */
[----:B0-----:R-:W0:Y:S02]  /*217b0*/  LDC.64 R2, c[0x0][0xc58] ;  /* 0x00031600ff027b82 */ /* 0x001e240000000a00 */
[----:B0-----:R-:W-:-:S05]  /*217c0*/  IMAD.WIDE R2, R5, 0x4, R2 ;  /* 0x0000000405027825 */ /* 0x001fca00078e0202 */
[----:B------:R1:W5:Y:S02]  /*217d0*/  LDG.E R17, desc[UR56][R2.64] ;  /* 0x0000003802117981 */ /* 0x000364000c1e1900 */
.L_x_2532:
[----:B------:R-:W-:Y:S05]  /*217e0*/  BSYNC B0 ;  /* 0x0000000000007941 */ /* 0x000fea0003800000 */
.L_x_2531:
[----:B------:R-:W-:-:S03]  /*217f0*/  UMOV UR4, 0xffffffff ;  /* 0xffffffff00047882 */ /* 0x000fc60000000000 */
[----:B------:R-:W-:Y:S05]  /*21800*/  BRA.DIV UR4, `(.L_x_2533) ;  /* 0x0000002604507947 */ /* 0x000fea000b800000 */
[----:B-----5:R-:W2:Y:S01]  /*21810*/  SHFL.UP PT, R14, R17, 0x1, RZ ;  /* 0x04200000110e7989 */ /* 0x020ea200000e00ff */
[C---:B------:R-:W-:Y:S02]  /*21820*/  ISETP.NE.AND P0, PT, R7.reuse, RZ, PT ;  /* 0x000000ff0700720c */ /* 0x040fe40003f05270 */
[C---:B------:R-:W-:Y:S02]  /*21830*/  ISETP.GE.U32.AND P1, PT, R7.reuse, 0x2, PT ;  /* 0x000000020700780c */ /* 0x040fe40003f26070 */
[----:B--2---:R-:W-:Y:S02]  /*21840*/  SEL R14, R14, RZ, P0 ;  /* 0x000000ff0e0e7207 */ /* 0x004fe40000000000 */
[----:B------:R-:W-:-:S03]  /*21850*/  ISETP.GE.U32.AND P0, PT, R7, 0x4, PT ;  /* 0x000000040700780c */ /* 0x000fc60003f06070 */
[----:B------:R-:W-:-:S05]  /*21860*/  IMAD.IADD R13, R17, 0x1, R14 ;  /* 0x00000001110d7824 */ /* 0x000fca00078e020e */
[----:B------:R-:W2:Y:S02]  /*21870*/  SHFL.UP PT, R14, R13, 0x2, RZ ;  /* 0x044000000d0e7989 */ /* 0x000ea400000e00ff */
[----:B--2---:R-:W-:Y:S02]  /*21880*/  SEL R14, R14, RZ, P1 ;  /* 0x000000ff0e0e7207 */ /* 0x004fe40000800000 */
[----:B------:R-:W-:-:S03]  /*21890*/  ISETP.GE.U32.AND P1, PT, R7, 0x8, PT ;  /* 0x000000080700780c */ /* 0x000fc60003f26070 */
[----:B-1----:R-:W-:-:S05]  /*218a0*/  IMAD.IADD R3, R13, 0x1, R14 ;  /* 0x000000010d037824 */ /* 0x002fca00078e020e */
[----:B------:R-:W1:Y:S02]  /*218b0*/  SHFL.UP PT, R14, R3, 0x4, RZ ;  /* 0x04800000030e7989 */ /* 0x000e6400000e00ff */
[----:B-1----:R-:W-:Y:S02]  /*218c0*/  SEL R14, R14, RZ, P0 ;  /* 0x000000ff0e0e7207 */ /* 0x002fe40000000000 */
[----:B------:R-:W-:Y:S02]  /*218d0*/  ISETP.GE.U32.AND P0, PT, R7, 0x10, PT ;  /* 0x000000100700780c */ /* 0x000fe40003f06070 */
[----:B------:R-:W-:-:S05]  /*218e0*/  IADD3 R5, R3, R14, RZ ;  /* 0x0000000e03057210 */ /* 0x000fca0007ffe0ff */
[----:B------:R-:W1:Y:S02]  /*218f0*/  SHFL.UP PT, R14, R5, 0x8, RZ ;  /* 0x05000000050e7989 */ /* 0x000e6400000e00ff */
[----:B-1----:R-:W-:-:S05]  /*21900*/  SEL R6, R14, RZ, P1 ;  /* 0x000000ff0e067207 */ /* 0x002fca0000800000 */
[----:B------:R-:W-:-:S05]  /*21910*/  IMAD.IADD R6, R5, 0x1, R6 ;  /* 0x0000000105067824 */ /* 0x000fca00078e0206 */
[----:B------:R-:W1:Y:S02]  /*21920*/  SHFL.UP PT, R14, R6, 0x10, RZ ;  /* 0x06000000060e7989 */ /* 0x000e6400000e00ff */
[----:B-1----:R-:W-:-:S05]  /*21930*/  SEL R7, R14, RZ, P0 ;  /* 0x000000ff0e077207 */ /* 0x002fca0000000000 */
[----:B0-----:R-:W-:-:S05]  /*21940*/  IMAD.IADD R2, R6, 0x1, R7 ;  /* 0x0000000106027824 */ /* 0x001fca00078e0207 */
[----:B------:R0:W1:Y:S02]  /*21950*/  SHFL.IDX PT, R14, R2, 0x1f, 0x1f ;  /* 0x03e01f00020e7f89 */ /* 0x00006400000e0000 */
.L_x_2649:
[----:B------:R-:W-:Y:S02]  /*21960*/  ULDC UR4, c[0x0][0xc10] ;  /* 0x0003040000047ab9 */ /* 0x000fe40000000800 */
[----:B------:R-:W-:-:S05]  /*21970*/  MOV R5, UR4 ;  /* 0x0000000400057c02 */ /* 0x000fca0008000f00 */
[----:B-1----:R-:W-:-:S04]  /*21980*/  IMAD R3, R14, R5, RZ ;  /* 0x000000050e037224 */ /* 0x002fc800078e02ff */
[----:B------:R-:W-:-:S05]  /*21990*/  IMAD.IADD R16, R3, 0x1, R16 ;  /* 0x0000000103107824 */ /* 0x000fca00078e0210 */
[----:B------:R-:W-:-:S13]  /*219a0*/  ISETP.GT.AND P0, PT, R16, R4, PT ;  /* 0x000000041000720c */ /* 0x000fda0003f04270 */
[----:B------:R-:W-:Y:S05]  /*219b0*/  @!P0 BRA `(.L_x_2534) ;  /* 0xfffffffc00508947 */ /* 0x000fea000383ffff */
.L_x_2529:
        /* <DEDUP_REMOVED lines=8> */
.L_x_2653:
[----:B------:R-:W-:Y:S02]  /*21a40*/  ISETP.NE.AND P0, PT, R3, RZ, PT ;  /* 0x000000ff0300720c */ /* 0x000fe40003f05270 */
[----:B------:R-:W-:-:S11]  /*21a50*/  MOV R7, RZ ;  /* 0x000000ff00077202 */ /* 0x000fd60000000f00 */
[----:B------:R-:W-:Y:S05]  /*21a60*/  @!P0 BRA `(.L_x_2536) ;  /* 0x0000000000108947 */ /* 0x000fea0003800000 */
[----:B------:R-:W-:Y:S01]  /*21a70*/  UMOV UR4, 0xffffffff ;  /* 0xffffffff00047882 */ /* 0x000fe20000000000 */
[----:B------:R-:W-:Y:S02]  /*21a80*/  VIADD R12, R6, 0xffffffff ;  /* 0xffffffff060c7836 */ /* 0x000fe40000000000 */
[----:B------:R-:W-:Y:S05]  /*21a90*/  BRA.DIV UR4, `(.L_x_2537) ;  /* 0x0000002604c47947 */ /* 0x000fea000b800000 */
[----:B------:R3:W4:Y:S02]  /*21aa0*/  SHFL.IDX PT, R7, R2, R12, 0x1f ;  /* 0x00001f0c02077589 */ /* 0x00072400000e0000 */
.L_x_2536:
[----:B0--3--:R-:W0:Y:S01]  /*21ab0*/  LDC.64 R2, c[0x0][0xc68] ;  /* 0x00031a00ff027b82 */ /* 0x009e220000000a00 */
[----:B------:R-:W-:-:S04]  /*21ac0*/  IMAD.IADD R19, R6, 0x1, R19 ;  /* 0x0000000106137824 */ /* 0x000fc800078e0213 */
[----:B0-----:R-:W-:-:S05]  /*21ad0*/  IMAD.WIDE R2, R19, 0x4, R2 ;  /* 0x0000000413027825 */ /* 0x001fca00078e0202 */
[----:B------:R-:W1:Y:S01]  /*21ae0*/  LDG.E R9, desc[UR56][R2.64] ;  /* 0x0000003802097981 */ /* 0x000e62000c1e1900 */
[----:B----4-:R-:W-:Y:S02]  /*21af0*/  IMAD R16, R7, R5, R16 ;  /* 0x0000000507107224 */ /* 0x010fe400078e0210 */
[----:B-12---:R-:W-:-:S05]  /*21b00*/  IMAD R6, R17, R9, RZ ;  /* 0x0000000911067224 */ /* 0x006fca00078e02ff */
[----:B------:R-:W-:-:S04]  /*21b10*/  IABS R8, R6 ;  /* 0x0000000600087213 */ /* 0x000fc80000000000 */
[----:B------:R-:W0:Y:S08]  /*21b20*/  I2F.RP R11, R8 ;  /* 0x00000008000b7306 */ /* 0x000e300000209400 */
[----:B0-----:R-:W0:Y:S02]  /*21b30*/  MUFU.RCP R11, R11 ;  /* 0x0000000b000b7308 */ /* 0x001e240000001000 */
[----:B0-----:R-:W-:-:S06]  /*21b40*/  IADD3 R12, R11, 0xffffffe, RZ ;  /* 0x0ffffffe0b0c7810 */ /* 0x001fcc0007ffe0ff */
[----:B------:R-:W0:Y:S02]  /*21b50*/  F2I.FTZ.U32.TRUNC.NTZ R3, R12 ;  /* 0x0000000c00037305 */ /* 0x000e24000021f000 */
[----:B0-----:R-:W-:-:S04]  /*21b60*/  IMAD.MOV R2, RZ, RZ, -R3 ;  /* 0x000000ffff027224 */ /* 0x001fc800078e0a03 */
        /* <DEDUP_REMOVED lines=8> */
[----:B------:R-:W-:-:S05]  /*21bf0*/  IMAD R3, R10, R4, R3 ;  /* 0x000000040a037224 */ /* 0x000fca00078e0203 */
[----:B------:R-:W-:-:S13]  /*21c00*/  ISETP.GT.U32.AND P0, PT, R8, R3, PT ;  /* 0x000000030800720c */ /* 0x000fda0003f04070 */
[----:B------:R-:W-:Y:S01]  /*21c10*/  @!P0 IMAD.IADD R3, R3, 0x1, -R8 ;  /* 0x0000000103038824 */ /* 0x000fe200078e0a08 */
[----:B------:R-:W-:-:S04]  /*21c20*/  @!P0 IADD3 R10, R10, 0x1, RZ ;  /* 0x000000010a0a8810 */ /* 0x000fc80007ffe0ff */
[----:B------:R-:W-:Y:S02]  /*21c30*/  ISETP.GE.U32.AND P0, PT, R3, R8, PT ;  /* 0x000000080300720c */ /* 0x000fe40003f06070 */
[----:B------:R-:W-:-:S11]  /*21c40*/  LOP3.LUT R3, R2, R6, RZ, 0x3c, !PT ;  /* 0x0000000602037212 */ /* 0x000fd600078e3cff */
[----:B------:R-:W-:Y:S01]  /*21c50*/  @P0 VIADD R10, R10, 0x1 ;  /* 0x000000010a0a0836 */ /* 0x000fe20000000000 */
[----:B------:R-:W-:-:S03]  /*21c60*/  ISETP.GE.AND P0, PT, R3, RZ, PT ;  /* 0x000000ff0300720c */ /* 0x000fc60003f06270 */
[----:B------:R-:W-:-:S10]  /*21c70*/  IMAD.MOV.U32 R4, RZ, RZ, R10 ;  /* 0x000000ffff047224 */ /* 0x000fd400078e000a */
[----:B------:R-:W-:Y:S02]  /*21c80*/  @!P0 IADD3 R4, -R4, RZ, RZ ;  /* 0x000000ff04048210 */ /* 0x000fe40007ffe1ff */
[----:B------:R-:W-:-:S13]  /*21c90*/  ISETP.NE.AND P0, PT, R6, RZ, PT ;  /* 0x000000ff0600720c */ /* 0x000fda0003f05270 */
[----:B------:R-:W-:-:S05]  /*21ca0*/  @!P0 LOP3.LUT R4, RZ, R6, RZ, 0x33, !PT ;  /* 0x00000006ff048212 */ /* 0x000fca00078e33ff */
[----:B------:R-:W-:Y:S01]  /*21cb0*/  IMAD R7, R9, R4, RZ ;  /* 0x0000000409077224 */ /* 0x000fe200078e02ff */
[----:B------:R-:W-:-:S03]  /*21cc0*/  IADD3 R4, -R4, RZ, RZ ;  /* 0x000000ff04047210 */ /* 0x000fc60007ffe1ff */
        /* <DEDUP_REMOVED lines=8> */
[----:B0-----:R-:W-:-:S04]  /*21d50*/  IMAD.MOV R2, RZ, RZ, -R3 ;  /* 0x000000ffff027224 */ /* 0x001fc800078e0a03 */
[----:B------:R-:W-:Y:S02]  /*21d60*/  IMAD R11, R2, R5, RZ ;  /* 0x00000005020b7224 */ /* 0x000fe400078e02ff */
[----:B------:R-:W-:-:S04]  /*21d70*/  IMAD.MOV.U32 R2, RZ, RZ, RZ ;  /* 0x000000ffff027224 */ /* 0x000fc800078e00ff */
[----:B------:R-:W-:Y:S01]  /*21d80*/  IMAD.HI.U32 R11, R3, R11, R2 ;  /* 0x0000000b030b7227 */ /* 0x000fe200078e0002 */
[----:B------:R-:W-:Y:S02]  /*21d90*/  IABS R2, R4 ;  /* 0x0000000400027213 */ /* 0x000fe40000000000 */
[----:B------:R-:W-:-:S03]  /*21da0*/  IABS R3, R9 ;  /* 0x0000000900037213 */ /* 0x000fc60000000000 */
[----:B------:R-:W-:Y:S01]  /*21db0*/  IMAD.HI.U32 R11, R11, R2, RZ ;  /* 0x000000020b0b7227 */ /* 0x000fe200078e00ff */
[----:B------:R-:W-:-:S05]  /*21dc0*/  IADD3 R3, RZ, -R3, RZ ;  /* 0x80000003ff037210 */ /* 0x000fca0007ffe0ff */
[----:B------:R-:W-:-:S05]  /*21dd0*/  IMAD R2, R11, R3, R2 ;  /* 0x000000030b027224 */ /* 0x000fca00078e0202 */
[----:B------:R-:W-:-:S13]  /*21de0*/  ISETP.GT.U32.AND P0, PT, R5, R2, PT ;  /* 0x000000020500720c */ /* 0x000fda0003f04070 */
[----:B------:R-:W-:Y:S02]  /*21df0*/  @!P0 IMAD.IADD R2, R2, 0x1, -R5 ;  /* 0x0000000102028824 */ /* 0x000fe400078e0a05 */
[----:B------:R-:W-:-:S03]  /*21e00*/  @!P0 VIADD R11, R11, 0x1 ;  /* 0x000000010b0b8836 */ /* 0x000fc60000000000 */
[----:B------:R-:W-:Y:S02]  /*21e10*/  ISETP.GE.U32.AND P0, PT, R2, R5, PT ;  /* 0x000000050200720c */ /* 0x000fe40003f06070 */
[C---:B------:R-:W-:Y:S01]  /*21e20*/  LOP3.LUT R2, R4.reuse, R9, RZ, 0x3c, !PT ;  /* 0x0000000904027212 */ /* 0x040fe200078e3cff */
[----:B------:R-:W-:-:S10]  /*21e30*/  IMAD.IADD R4, R4, 0x1, R7 ;  /* 0x0000000104047824 */ /* 0x000fd400078e0207 */
[----:B------:R-:W-:Y:S02]  /*21e40*/  @P0 IADD3 R11, R11, 0x1, RZ ;  /* 0x000000010b0b0810 */ /* 0x000fe40007ffe0ff */
[----:B------:R-:W-:-:S13]  /*21e50*/  ISETP.GE.AND P0, PT, R2, RZ, PT ;  /* 0x000000ff0200720c */ /* 0x000fda0003f06270 */
[----:B------:R-:W-:Y:S01]  /*21e60*/  @!P0 IMAD.MOV R11, RZ, RZ, -R11 ;  /* 0x000000ffff0b8224 */ /* 0x000fe200078e0a0b */
[----:B------:R-:W-:-:S13]  /*21e70*/  ISETP.NE.AND P0, PT, R9, RZ, PT ;  /* 0x000000ff0900720c */ /* 0x000fda0003f05270 */
[----:B------:R-:W-:Y:S02]  /*21e80*/  @!P0 LOP3.LUT R11, RZ, R9, RZ, 0x33, !PT ;  /* 0x00000009ff0b8212 */ /* 0x000fe400078e33ff */
[----:B------:R-:W-:Y:S02]  /*21e90*/  IADD3 R9, -R9, RZ, RZ ;  /* 0x000000ff09097210 */ /* 0x000fe40007ffe1ff */
[----:B------:R-:W-:-:S03]  /*21ea0*/  LOP3.LUT R2, RZ, R11, RZ, 0x33, !PT ;  /* 0x0000000bff027212 */ /* 0x000fc600078e33ff */
[----:B------:R-:W-:Y:S02]  /*21eb0*/  IMAD R18, R11, R9, R4 ;  /* 0x000000090b127224 */ /* 0x000fe400078e0204 */
[----:B------:R-:W-:Y:S01]  /*21ec0*/  IMAD.IADD R17, R17, 0x1, R2 ;  /* 0x0000000111117824 */ /* 0x000fe200078e0202 */
[----:B------:R-:W-:Y:S06]  /*21ed0*/  BRA `(.L_x_2538) ;  /* 0x00000000001c7947 */ /* 0x000fec0003800000 */
.L_x_2530:
[----:B------:R-:W-:Y:S01]  /*21ee0*/  UMOV UR4, URZ ;  /* 0x0000003f00047c82 */ /* 0x000fe20008000000 */
[----:B------:R-:W-:Y:S01]  /*21ef0*/  UMOV UR5, URZ ;  /* 0x0000003f00057c82 */ /* 0x000fe20008000000 */
[----:B------:R-:W-:Y:S01]  /*21f00*/  ULDC UR6, c[0x0][0xc14] ;  /* 0x0003050000067ab9 */ /* 0x000fe20000000800 */
[----:B------:R-:W-:Y:S01]  /*21f10*/  IMAD.MOV.U32 R16, RZ, RZ, R4 ;  /* 0x000000ffff107224 */ /* 0x000fe200078e0004 */
[----:B------:R-:W-:Y:S01]  /*21f20*/  MOV R17, UR4 ;  /* 0x0000000400117c02 */ /* 0x000fe20008000f00 */
[----:B------:R-:W-:Y:S02]  /*21f30*/  IMAD.U32 R18, RZ, RZ, UR5 ;  /* 0x00000005ff127e24 */ /* 0x000fe4000f8e00ff */
[----:B------:R-:W-:-:S07]  /*21f40*/  IMAD.U32 R19, RZ, RZ, UR6 ;  /* 0x00000006ff137e24 */ /* 0x000fce000f8e00ff */
.L_x_2538:
        /* <DEDUP_REMOVED lines=12> */
.L_x_2449:
[----:B-1----:R-:W3:Y:S01]  /*22010*/  LDL.LU R0, [R1+0x30] ;  /* 0x0000300001007983 */ /* 0x002ee20000300800 */
[----:B------:R-:W-:Y:S01]  /*22020*/  BSSY B0, `(.L_x_2540) ;  /* 0x000000b000007945 */ /* 0x000fe20003800000 */
[----:B------:R-:W1:Y:S01]  /*22030*/  S2R R5, SR_CgaCtaId ;  /* 0x0000000000057919 */ /* 0x000e620000008800 */
[----:B---3--:R-:W-:-:S04]  /*22040*/  IADD3 R0, R0, 0x1, RZ ;  /* 0x0000000100007810 */ /* 0x008fc80007ffe0ff */
        /* <DEDUP_REMOVED lines=8> */
.L_x_2656:
[----:B------:R-:W-:Y:S05]  /*220d0*/  BSYNC B0 ;  /* 0x0000000000007941 */ /* 0x000fea0003800000 */
.L_x_2540:
[----:B------:R-:W-:-:S03]  /*220e0*/  UMOV UR4, 0xffffffff ;  /* 0xffffffff00047882 */ /* 0x000fc60000000000 */
[----:B------:R-:W-:Y:S05]  /*220f0*/  BRA.DIV UR4, `(.L_x_2542) ;  /* 0x0000002204687947 */ /* 0x000fea000b800000 */
[----:B------:R-:W2:Y:S02]  /*22100*/  S2R R2, SR_TID.X ;  /* 0x0000000000027919 */ /* 0x000ea40000002100 */
[----:B--2---:R-:W-:-:S04]  /*22110*/  SHF.R.U32.HI R2, RZ, 0x5, R2 ;  /* 0x00000005ff027819 */ /* 0x004fc80000011602 */
[----:B------:R-:W-:-:S05]  /*22120*/  LOP3.LUT R2, R2, 0x3, RZ, 0xc0, !PT ;  /* 0x0000000302027812 */ /* 0x000fca00078ec0ff */
[----:B------:R2:W3:Y:S02]  /*22130*/  SHFL.IDX PT, R14, R2, RZ, 0x1f ;  /* 0x00001fff020e7589 */ /* 0x0004e400000e0000 */
.L_x_2659:
[----:B---3--:R-:W-:-:S13]  /*22140*/  ISETP.NE.AND P0, PT, R14, RZ, PT ;  /* 0x000000ff0e00720c */ /* 0x008fda0003f05270 */
[----:B------:R-:W-:Y:S05]  /*22150*/  @P0 BRA `(.L_x_2205) ;  /* 0x00000000009c0947 */ /* 0x000fea0003800000 */
[----:B------:R-:W-:-:S03]  /*22160*/  UMOV UR4, 0xffffffff ;  /* 0xffffffff00047882 */ /* 0x000fc60000000000 */
[----:B------:R-:W-:Y:S05]  /*22170*/  BRA.DIV UR4, `(.L_x_2543) ;  /* 0x00000022047c7947 */ /* 0x000fea000b800000 */
[----:B------:R-:W-:-:S13]  /*22180*/  ELECT P6, URZ, PT ;  /* 0x00000000003f782f */ /* 0x000fda00038c0000 */
.L_x_2662:
        /* <DEDUP_REMOVED lines=8> */
.L_x_2544:
[----:B-1----:R-:W2:Y:S04]  /*22210*/  LDL R3, [R1] ;  /* 0x0000000001037983 */ /* 0x002ea80000100800 */
[----:B------:R-:W3:Y:S01]  /*22220*/  LDL.LU R7, [R1+0xc] ;  /* 0x00000c0001077983 */ /* 0x000ee20000300800 */
[----:B------:R-:W-:-:S05]  /*22230*/  IADD3 R2, R0, 0x34840, RZ ;  /* 0x0003484000027810 */ /* 0x000fca0007ffe0ff */
[C---:B--2---:R-:W-:Y:S02]  /*22240*/  IMAD R6, R3.reuse, 0x8, R2 ;  /* 0x0000000803067824 */ /* 0x044fe400078e0202 */
[----:B------:R-:W-:Y:S01]  /*22250*/  VIADD R3, R3, 0x1 ;  /* 0x0000000103037836 */ /* 0x000fe20000000000 */
[----:B---3--:R-:W-:-:S04]  /*22260*/  SHF.L.U32 R5, R7, 0x1f, RZ ;  /* 0x0000001f07057819 */ /* 0x008fc800000006ff */
[C---:B------:R-:W-:Y:S01]  /*22270*/  ISETP.NE.AND P1, PT, R3.reuse, 0x2, PT ;  /* 0x000000020300780c */ /* 0x040fe20003f25270 */
[----:B------:R-:W1:Y:S03]  /*22280*/  SYNCS.PHASECHK.TRANS64.TRYWAIT P0, [R6+URZ], R5 ;  /* 0x00000005060075a7 */ /* 0x000e66000800017f */
[----:B------:R-:W-:Y:S02]  /*22290*/  SEL R4, RZ, 0x1, P1 ;  /* 0x00000001ff047807 */ /* 0x000fe40000800000 */
[----:B------:R-:W-:Y:S02]  /*222a0*/  SEL R3, R3, RZ, P1 ;  /* 0x000000ff03037207 */ /* 0x000fe40000800000 */
[----:B------:R-:W-:Y:S02]  /*222b0*/  LOP3.LUT R4, R7, R4, RZ, 0x3c, !PT ;  /* 0x0000000407047212 */ /* 0x000fe400078e3cff */
[----:B------:R-:W-:-:S02]  /*222c0*/  LEA R7, R3, R2, 0x3 ;  /* 0x0000000203077211 */ /* 0x000fc400078e18ff */
[----:B------:R-:W-:Y:S01]  /*222d0*/  SHF.L.U32 R2, R4, 0x1f, RZ ;  /* 0x0000001f04027819 */ /* 0x000fe200000006ff */
[----:B-1----:R-:W-:Y:S06]  /*222e0*/  @!P0 BRA `(.L_x_2545) ;  /* 0x0000002000408947 */ /* 0x002fec0003800000 */
.L_x_2663:
[----:B------:R-:W2:Y:S02]  /*222f0*/  SYNCS.PHASECHK.TRANS64.TRYWAIT P0, [R7+URZ], R2 ;  /* 0x00000002070075a7 */ /* 0x000ea4000800017f */
[----:B--2---:R-:W-:Y:S05]  /*22300*/  @!P0 BRA `(.L_x_2546) ;  /* 0x00000020004c8947 */ /* 0x004fea0003800000 */
.L_x_2664:
[----:B------:R-:W-:Y:S05]  /*22310*/  @!P2 BRA `(.L_x_2547) ;  /* 0x000000000004a947 */ /* 0x000fea0003800000 */
[----:B------:R-:W-:Y:S01]  /*22320*/  BPT.TRAP 0x1 ;  /* 0x000000040000795c */ /* 0x000fe20000300000 */
.L_x_2547:
[----:B------:R-:W3:Y:S01]  /*22330*/  LDL.LU R4, [R1] ;  /* 0x0000000001047983 */ /* 0x000ee20000300800 */
[----:B------:R-:W-:-:S04]  /*22340*/  VIADD R0, R0, 0x34860 ;  /* 0x0003486000007836 */ /* 0x000fc80000000000 */
[----:B---3--:R-:W-:-:S04]  /*22350*/  IMAD R4, R4, 0x8, R0 ;  /* 0x0000000804047824 */ /* 0x008fc800078e0200 */
[----:B------:R-:W3:Y:S02]  /*22360*/  SYNCS.PHASECHK.TRANS64.TRYWAIT P0, [R4+URZ], R5 ;  /* 0x00000005040075a7 */ /* 0x000ee4000800017f */
[----:B---3--:R-:W-:Y:S05]  /*22370*/  @!P0 BRA `(.L_x_2548) ;  /* 0x0000002000448947 */ /* 0x008fea0003800000 */
.L_x_2665:
[----:B------:R-:W-:-:S07]  /*22380*/  LEA R3, R3, R0, 0x3 ;  /* 0x0000000003037211 */ /* 0x000fce00078e18ff */
.L_x_2549:
[----:B----4-:R4:W0:Y:S02]  /*22390*/  SYNCS.PHASECHK.TRANS64.TRYWAIT P0, [R3+URZ], R2 ;  /* 0x00000002030075a7 */ /* 0x010824000800017f */
[----:B0-----:R-:W-:Y:S05]  /*223a0*/  @!P0 NANOSLEEP.SYNCS 0x989680 ;  /* 0x009896800000895d */ /* 0x001fea0003900000 */
[----:B------:R-:W0:Y:S02]  /*223b0*/  @!P0 SYNCS.PHASECHK.TRANS64 P0, [R3+URZ], R2 ;  /* 0x00000002030085a7 */ /* 0x000e24000800007f */
[----:B0-----:R-:W-:Y:S05]  /*223c0*/  @!P0 BRA `(.L_x_2549) ;  /* 0xfffffffc00f08947 */ /* 0x001fea000383ffff */
.L_x_2205:
[----:B------:R-:W-:Y:S05]  /*223d0*/  BSYNC B7 ;  /* 0x0000000000077941 */ /* 0x000fea0003800000 */
.L_x_2202:
[----:B------:R-:W-:Y:S05]  /*223e0*/  EXIT ;  /* 0x000000000000794d */ /* 0x000fea0003800000 */
.L_x_2223:
[----:B0-----:R0:W1:Y:S02]  /*223f0*/  SYNCS.PHASECHK.TRANS64.TRYWAIT P5, [R3+URZ+0x34890], R0 ;  /* 0x03489000030075a7 */ /* 0x00106400080a017f */
[----:B-1----:R-:W-:Y:S05]  /*22400*/  @!P5 NANOSLEEP.SYNCS 0x989680 ;  /* 0x009896800000d95d */ /* 0x002fea0003900000 */
[----:B------:R-:W1:Y:S02]  /*22410*/  @!P5 SYNCS.PHASECHK.TRANS64 P5, [R3+URZ+0x34890], R0 ;  /* 0x034890000300d5a7 */ /* 0x000e6400080a007f */
[----:B-1----:R-:W-:Y:S05]  /*22420*/  @!P5 BRA `(.L_x_2223) ;  /* 0xfffffffc00f0d947 */ /* 0x002fea000383ffff */
[----:B------:R-:W-:Y:S05]  /*22430*/  BRA `(.L_x_2550) ;  /* 0xfffffe1000a87947 */ /* 0x000fea000383ffff */
.L_x_2277:
[----:B-1----:R1:W3:Y:S02]  /*22440*/  SYNCS.PHASECHK.TRANS64.TRYWAIT P5, [R3+URZ+0x34890], R0 ;  /* 0x03489000030075a7 */ /* 0x0022e400080a017f */
[----:B---3--:R-:W-:Y:S05]  /*22450*/  @!P5 NANOSLEEP.SYNCS 0x989680 ;  /* 0x009896800000d95d */ /* 0x008fea0003900000 */
[----:B------:R-:W3:Y:S02]  /*22460*/  @!P5 SYNCS.PHASECHK.TRANS64 P5, [R3+URZ+0x34890], R0 ;  /* 0x034890000300d5a7 */ /* 0x000ee400080a007f */
[----:B---3--:R-:W-:Y:S05]  /*22470*/  @!P5 BRA `(.L_x_2277) ;  /* 0xfffffffc00f0d947 */ /* 0x008fea000383ffff */
[----:B------:R-:W-:Y:S05]  /*22480*/  BRA `(.L_x_2551) ;  /* 0xfffffe4400547947 */ /* 0x000fea000383ffff */
.L_x_2302:
[----:B0-----:R0:W1:Y:S02]  /*22490*/  SYNCS.PHASECHK.TRANS64.TRYWAIT P4, [R3+URZ+0x34890], R0 ;  /* 0x03489000030075a7 */ /* 0x001064000808017f */
[----:B-1----:R-:W-:Y:S05]  /*224a0*/  @!P4 NANOSLEEP.SYNCS 0x989680 ;  /* 0x009896800000c95d */ /* 0x002fea0003900000 */
[----:B------:R-:W1:Y:S02]  /*224b0*/  @!P4 SYNCS.PHASECHK.TRANS64 P4, [R3+URZ+0x34890], R0 ;  /* 0x034890000300c5a7 */ /* 0x000e64000808007f */
[----:B-1----:R-:W-:Y:S05]  /*224c0*/  @!P4 BRA `(.L_x_2302) ;  /* 0xfffffffc00f0c947 */ /* 0x002fea000383ffff */
[----:B------:R-:W-:Y:S05]  /*224d0*/  BRA `(.L_x_2552) ;  /* 0xfffffe7400407947 */ /* 0x000fea000383ffff */
.L_x_2308:
[----:B-1----:R1:W2:Y:S02]  /*224e0*/  SYNCS.PHASECHK.TRANS64.TRYWAIT P4, [R3+URZ+0x348b0], R0 ;  /* 0x0348b000030075a7 */ /* 0x0022a4000808017f */
[----:B--2---:R-:W-:Y:S05]  /*224f0*/  @!P4 NANOSLEEP.SYNCS 0x989680 ;  /* 0x009896800000c95d */ /* 0x004fea0003900000 */
[----:B------:R-:W2:Y:S02]  /*22500*/  @!P4 SYNCS.PHASECHK.TRANS64 P4, [R3+URZ+0x348b0], R0 ;  /* 0x0348b0000300c5a7 */ /* 0x000ea4000808007f */
[----:B--2---:R-:W-:Y:S05]  /*22510*/  @!P4 BRA `(.L_x_2308) ;  /* 0xfffffffc00f0c947 */ /* 0x004fea000383ffff */
[----:B------:R-:W-:Y:S05]  /*22520*/  BRA `(.L_x_2553) ;  /* 0xfffffe7800407947 */ /* 0x000fea000383ffff */
.L_x_2330:
        /* <DEDUP_REMOVED lines=8> */
.L_x_2555:
[----:B------:R-:W-:Y:S05]  /*225b0*/  BSYNC B1 ;  /* 0x0000000000017941 */ /* 0x000fea0003800000 */
.L_x_2554:
[----:B------:R-:W-:Y:S05]  /*225c0*/  BRA `(.L_x_2556) ;  /* 0xfffffe9400307947 */ /* 0x000fea000383ffff */
.L_x_2331:
[----:B------:R-:W-:Y:S01]  /*225d0*/  BSSY B1, `(.L_x_2557) ;  /* 0x0000008000017945 */ /* 0x000fe20003800000 */
[----:B------:R-:W-:Y:S01]  /*225e0*/  IMAD.MOV.U32 R13, RZ, RZ, R4 ;  /* 0x000000ffff0d7224 */ /* 0x000fe200078e0004 */
[----:B------:R-:W-:Y:S01]  /*225f0*/  MOV R12, RZ ;  /* 0x000000ff000c7202 */ /* 0x000fe20000000f00 */
[----:B------:R-:W-:Y:S02]  /*22600*/  IMAD.MOV.U32 R11, RZ, RZ, 0x1c1f ;  /* 0x00001c1fff0b7424 */ /* 0x000fe400078e00ff */
[----:B------:R-:W-:-:S07]  /*22610*/  IMAD.MOV.U32 R15, RZ, RZ, -0x1 ;  /* 0xffffffffff0f7424 */ /* 0x000fce00078e00ff */
[----:B------:R-:W-:Y:S05]  /*22620*/  WARPSYNC.COLLECTIVE R15, `(.L_x_2558) ;  /* 0x000000000f087348 */ /* 0x000fea0003c00000 */
[----:B------:R0:W1:Y:S02]  /*22630*/  SHFL.IDX P6, R14, R13, R12, R11 ;  /* 0x0000000c0d0e7389 */ /* 0x00006400000c000b */
[----:B01----:R-:W-:Y:S01]  /*22640*/  ENDCOLLECTIVE ;  /* 0x000000000000791b */ /* 0x003fe20003800000 */
.L_x_2558:
[----:B------:R-:W-:Y:S05]  /*22650*/  BSYNC B1 ;  /* 0x0000000000017941 */ /* 0x000fea0003800000 */
.L_x_2557:
[----:B------:R-:W-:Y:S05]  /*22660*/  BRA `(.L_x_2559) ;  /* 0xfffffe9400107947 */ /* 0x000fea000383ffff */
.L_x_2332:
[----:B------:R-:W-:Y:S01]  /*22670*/  BSSY B1, `(.L_x_2560) ;  /* 0x0000008000017945 */ /* 0x000fe20003800000 */
[----:B------:R-:W-:Y:S01]  /*22680*/  MOV R13, R3 ;  /* 0x00000003000d7202 */ /* 0x000fe20000000f00 */
[----:B------:R-:W-:Y:S01]  /*22690*/  IMAD.MOV.U32 R12, RZ, RZ, RZ ;  /* 0x000000ffff0c7224 */ /* 0x000fe200078e00ff */
[----:B------:R-:W-:Y:S01]  /*226a0*/  MOV R15, 0xffffffff ;  /* 0xffffffff000f7802 */ /* 0x000fe20000000f00 */
[----:B------:R-:W-:-:S07]  /*226b0*/  IMAD.MOV.U32 R11, RZ, RZ, 0x1c1f ;  /* 0x00001c1fff0b7424 */ /* 0x000fce00078e00ff */
[----:B------:R-:W-:Y:S05]  /*226c0*/  WARPSYNC.COLLECTIVE R15, `(.L_x_2561) ;  /* 0x000000000f087348 */ /* 0x000fea0003c00000 */
[----:B------:R0:W1:Y:S02]  /*226d0*/  SHFL.IDX P6, R14, R13, R12, R11 ;  /* 0x0000000c0d0e7389 */ /* 0x00006400000c000b */
[----:B01----:R-:W-:Y:S01]  /*226e0*/  ENDCOLLECTIVE ;  /* 0x000000000000791b */ /* 0x003fe20003800000 */
.L_x_2561:
[----:B------:R-:W-:Y:S05]  /*226f0*/  BSYNC B1 ;  /* 0x0000000000017941 */ /* 0x000fea0003800000 */
.L_x_2560:
[----:B------:R-:W-:Y:S05]  /*22700*/  BRA `(.L_x_2562) ;  /* 0xfffffe9000f07947 */ /* 0x000fea000383ffff */
.L_x_2333:
        /* <DEDUP_REMOVED lines=8> */
.L_x_2564:
[----:B------:R-:W-:Y:S05]  /*22790*/  BSYNC B1 ;  /* 0x0000000000017941 */ /* 0x000fea0003800000 */
.L_x_2563:
[----:B------:R-:W-:Y:S05]  /*227a0*/  BRA `(.L_x_2565) ;  /* 0xfffffe9000d07947 */ /* 0x000fea000383ffff */
.L_x_2334:
        /* <DEDUP_REMOVED lines=8> */
.L_x_2567:
[----:B------:R-:W-:Y:S05]  /*22830*/  BSYNC B1 ;  /* 0x0000000000017941 */ /* 0x000fea0003800000 */
.L_x_2566:
[----:B------:R-:W-:Y:S05]  /*22840*/  BRA `(.L_x_2568) ;  /* 0xfffffe9000b07947 */ /* 0x000fea000383ffff */
.L_x_2335:
[----:B------:R-:W-:Y:S01]  /*22850*/  BSSY B1, `(.L_x_2569) ;  /* 0x0000008000017945 */ /* 0x000fe20003800000 */
[----:B------:R-:W-:Y:S01]  /*22860*/  MOV R13, R4 ;  /* 0x00000004000d7202 */ /* 0x000fe20000000f00 */
[----:B------:R-:W-:Y:S01]  /*22870*/  IMAD.MOV.U32 R12, RZ, RZ, 0x1 ;  /* 0x00000001ff0c7424 */ /* 0x000fe200078e00ff */
[----:B------:R-:W-:Y:S01]  /*22880*/  MOV R15, 0xffffffff ;  /* 0xffffffff000f7802 */ /* 0x000fe20000000f00 */
[----:B------:R-:W-:-:S07]  /*22890*/  IMAD.MOV.U32 R11, RZ, RZ, 0x1c1f ;  /* 0x00001c1fff0b7424 */ /* 0x000fce00078e00ff */
[----:B------:R-:W-:Y:S05]  /*228a0*/  WARPSYNC.COLLECTIVE R15, `(.L_x_2570) ;  /* 0x000000000f087348 */ /* 0x000fea0003c00000 */
[----:B------:R0:W1:Y:S02]  /*228b0*/  SHFL.IDX P6, R14, R13, R12, R11 ;  /* 0x0000000c0d0e7389 */ /* 0x00006400000c000b */
[----:B01----:R-:W-:Y:S01]  /*228c0*/  ENDCOLLECTIVE ;  /* 0x000000000000791b */ /* 0x003fe20003800000 */
.L_x_2570:
[----:B------:R-:W-:Y:S05]  /*228d0*/  BSYNC B1 ;  /* 0x0000000000017941 */ /* 0x000fea0003800000 */
.L_x_2569:
[----:B------:R-:W-:Y:S05]  /*228e0*/  BRA `(.L_x_2571) ;  /* 0xfffffe9000947947 */ /* 0x000fea000383ffff */
.L_x_2336:
        /* <DEDUP_REMOVED lines=8> */
.L_x_2573:
[----:B------:R-:W-:Y:S05]  /*22970*/  BSYNC B1 ;  /* 0x0000000000017941 */ /* 0x000fea0003800000 */
.L_x_2572:
[----:B------:R-:W-:Y:S05]  /*22980*/  BRA `(.L_x_2574) ;  /* 0xfffffe9000787947 */ /* 0x000fea000383ffff */
.L_x_2337:
        /* <DEDUP_REMOVED lines=8> */
.L_x_2576:
[----:B------:R-:W-:Y:S05]  /*22a10*/  BSYNC B1 ;  /* 0x0000000000017941 */ /* 0x000fea0003800000 */
.L_x_2575:
[----:B------:R-:W-:Y:S05]  /*22a20*/  BRA `(.L_x_2577) ;  /* 0xfffffe90005c7947 */ /* 0x000fea000383ffff */
.L_x_2339:
[----:B0-----:R0:W1:Y:S02]  /*22a30*/  SYNCS.PHASECHK.TRANS64.TRYWAIT P2, [R18+URZ+0x34800], R3 ;  /* 0x03480003120075a7 */ /* 0x001064000804017f */
[----:B-1----:R-:W-:Y:S05]  /*22a40*/  @!P2 NANOSLEEP.SYNCS 0x989680 ;  /* 0x009896800000a95d */ /* 0x002fea0003900000 */
[----:B------:R-:W1:Y:S02]  /*22a50*/  @!P2 SYNCS.PHASECHK.TRANS64 P2, [R18+URZ+0x34800], R3 ;  /* 0x034800031200a5a7 */ /* 0x000e64000804007f */
[----:B-1----:R-:W-:Y:S05]  /*22a60*/  @!P2 BRA `(.L_x_2339) ;  /* 0xfffffffc00f0a947 */ /* 0x002fea000383ffff */
[----:B------:R-:W-:Y:S05]  /*22a70*/  BRA `(.L_x_2578) ;  /* 0xfffffe9000bc7947 */ /* 0x000fea000383ffff */
.L_x_2367:
        /* <DEDUP_REMOVED lines=8> */
.L_x_2580:
[----:B------:R-:W-:Y:S05]  /*22b00*/  BSYNC B1 ;  /* 0x0000000000017941 */ /* 0x000fea0003800000 */
.L_x_2579:
[----:B------:R-:W-:Y:S05]  /*22b10*/  BRA `(.L_x_2581) ;  /* 0xfffffec000387947 */ /* 0x000fea000383ffff */
.L_x_2368:
        /* <DEDUP_REMOVED lines=8> */
.L_x_2583:
[----:B------:R-:W-:Y:S05]  /*22ba0*/  BSYNC B1 ;  /* 0x0000000000017941 */ /* 0x000fea0003800000 */
.L_x_2582:
[----:B------:R-:W-:Y:S05]  /*22bb0*/  BRA `(.L_x_2584) ;  /* 0xfffffec000187947 */ /* 0x000fea000383ffff */
.L_x_2369:
        /* <DEDUP_REMOVED lines=8> */
.L_x_2586:
[----:B------:R-:W-:Y:S05]  /*22c40*/  BSYNC B1 ;  /* 0x0000000000017941 */ /* 0x000fea0003800000 */
.L_x_2585:
[----:B------:R-:W-:Y:S05]  /*22c50*/  BRA `(.L_x_2587) ;  /* 0xfffffebc00f87947 */ /* 0x000fea000383ffff */
.L_x_2370:
        /* <DEDUP_REMOVED lines=8> */
.L_x_2589:
[----:B------:R-:W-:Y:S05]  /*22ce0*/  BSYNC B1 ;  /* 0x0000000000017941 */ /* 0x000fea0003800000 */
.L_x_2588:
[----:B------:R-:W-:Y:S05]  /*22cf0*/  BRA `(.L_x_2590) ;  /* 0xfffffebc00d87947 */ /* 0x000fea000383ffff */
.L_x_2371:
        /* <DEDUP_REMOVED lines=8> */
.L_x_2592:
[----:B------:R-:W-:Y:S05]  /*22d80*/  BSYNC B1 ;  /* 0x0000000000017941 */ /* 0x000fea0003800000 */
.L_x_2591:
[----:B------:R-:W-:Y:S05]  /*22d90*/  BRA `(.L_x_2593) ;  /* 0xfffffebc00b87947 */ /* 0x000fea000383ffff */
.L_x_2372:
        /* <DEDUP_REMOVED lines=8> */
.L_x_2595:
[----:B------:R-:W-:Y:S05]  /*22e20*/  BSYNC B1 ;  /* 0x0000000000017941 */ /* 0x000fea0003800000 */
.L_x_2594:
[----:B------:R-:W-:Y:S05]  /*22e30*/  BRA `(.L_x_2596) ;  /* 0xfffffebc009c7947 */ /* 0x000fea000383ffff */
.L_x_2373:
        /* <DEDUP_REMOVED lines=8> */
.L_x_2598:
[----:B------:R-:W-:Y:S05]  /*22ec0*/  BSYNC B1 ;  /* 0x0000000000017941 */ /* 0x000fea0003800000 */
.L_x_2597:
[----:B------:R-:W-:Y:S05]  /*22ed0*/  BRA `(.L_x_2599) ;  /* 0xfffffebc00807947 */ /* 0x000fea000383ffff */
.L_x_2374:
        /* <DEDUP_REMOVED lines=8> */
.L_x_2601:
[----:B------:R-:W-:Y:S05]  /*22f60*/  BSYNC B1 ;  /* 0x0000000000017941 */ /* 0x000fea0003800000 */
.L_x_2600:
[----:B------:R-:W-:Y:S05]  /*22f70*/  BRA `(.L_x_2602) ;  /* 0xfffffebc00647947 */ /* 0x000fea000383ffff */
.L_x_2376:
[----:B0-----:R0:W1:Y:S02]  /*22f80*/  SYNCS.PHASECHK.TRANS64.TRYWAIT P2, [R18+URZ+0x34800], R9 ;  /* 0x03480009120075a7 */ /* 0x001064000804017f */
[----:B-1----:R-:W-:Y:S05]  /*22f90*/  @!P2 NANOSLEEP.SYNCS 0x989680 ;  /* 0x009896800000a95d */ /* 0x002fea0003900000 */
[----:B------:R-:W1:Y:S02]  /*22fa0*/  @!P2 SYNCS.PHASECHK.TRANS64 P2, [R18+URZ+0x34800], R9 ;  /* 0x034800091200a5a7 */ /* 0x000e64000804007f */
[----:B-1----:R-:W-:Y:S05]  /*22fb0*/  @!P2 BRA `(.L_x_2376) ;  /* 0xfffffffc00f0a947 */ /* 0x002fea000383ffff */
[----:B------:R-:W-:Y:S05]  /*22fc0*/  BRA `(.L_x_2603) ;  /* 0xfffffebc00c47947 */ /* 0x000fea000383ffff */
.L_x_2390:
[----:B-1----:R1:W2:Y:S02]  /*22fd0*/  SYNCS.PHASECHK.TRANS64.TRYWAIT P2, [R3+URZ+0x34830], R0 ;  /* 0x03483000030075a7 */ /* 0x0022a4000804017f */
[----:B--2---:R-:W-:Y:S05]  /*22fe0*/  @!P2 NANOSLEEP.SYNCS 0x989680 ;  /* 0x009896800000a95d */ /* 0x004fea0003900000 */
[----:B------:R-:W2:Y:S02]  /*22ff0*/  @!P2 SYNCS.PHASECHK.TRANS64 P2, [R3+URZ+0x34830], R0 ;  /* 0x034830000300a5a7 */ /* 0x000ea4000804007f */
[----:B--2---:R-:W-:Y:S05]  /*23000*/  @!P2 BRA `(.L_x_2390) ;  /* 0xfffffffc00f0a947 */ /* 0x004fea000383ffff */
[----:B------:R-:W-:Y:S05]  /*23010*/  BRA `(.L_x_2389) ;  /* 0xfffffee400787947 */ /* 0x000fea000383ffff */
.L_x_2397:
[----:B-1----:R1:W2:Y:S02]  /*23020*/  SYNCS.PHASECHK.TRANS64.TRYWAIT P2, [R15+URZ+0x34830], R0 ;  /* 0x034830000f0075a7 */ /* 0x0022a4000804017f */
[----:B--2---:R-:W-:Y:S05]  /*23030*/  @!P2 NANOSLEEP.SYNCS 0x989680 ;  /* 0x009896800000a95d */ /* 0x004fea0003900000 */
[----:B------:R-:W2:Y:S02]  /*23040*/  @!P2 SYNCS.PHASECHK.TRANS64 P2, [R15+URZ+0x34830], R0 ;  /* 0x034830000f00a5a7 */ /* 0x000ea4000804007f */
[----:B--2---:R-:W-:Y:S05]  /*23050*/  @!P2 BRA `(.L_x_2397) ;  /* 0xfffffffc00f0a947 */ /* 0x004fea000383ffff */
[----:B------:R-:W-:Y:S05]  /*23060*/  BRA `(.L_x_2396) ;  /* 0xffffff1000947947 */ /* 0x000fea000383ffff */
.L_x_2402:
[----:B---3--:R3:W4:Y:S02]  /*23070*/  SYNCS.PHASECHK.TRANS64.TRYWAIT P2, [R20+URZ+0x34850], R3 ;  /* 0x03485003140075a7 */ /* 0x008724000804017f */
[----:B----4-:R-:W-:Y:S05]  /*23080*/  @!P2 NANOSLEEP.SYNCS 0x989680 ;  /* 0x009896800000a95d */ /* 0x010fea0003900000 */
[----:B------:R-:W4:Y:S02]  /*23090*/  @!P2 SYNCS.PHASECHK.TRANS64 P2, [R20+URZ+0x34850], R3 ;  /* 0x034850031400a5a7 */ /* 0x000f24000804007f */
[----:B----4-:R-:W-:Y:S05]  /*230a0*/  @!P2 BRA `(.L_x_2402) ;  /* 0xfffffffc00f0a947 */ /* 0x010fea000383ffff */
[----:B------:R-:W-:Y:S05]  /*230b0*/  BRA `(.L_x_2401) ;  /* 0xffffff1c00747947 */ /* 0x000fea000383ffff */
.L_x_2410:
[----:B-1----:R1:W2:Y:S02]  /*230c0*/  SYNCS.PHASECHK.TRANS64.TRYWAIT P2, [R0+URZ+0x34830], R11 ;  /* 0x0348300b000075a7 */ /* 0x0022a4000804017f */
[----:B--2---:R-:W-:Y:S05]  /*230d0*/  @!P2 NANOSLEEP.SYNCS 0x989680 ;  /* 0x009896800000a95d */ /* 0x004fea0003900000 */
[----:B------:R-:W2:Y:S02]  /*230e0*/  @!P2 SYNCS.PHASECHK.TRANS64 P2, [R0+URZ+0x34830], R11 ;  /* 0x0348300b0000a5a7 */ /* 0x000ea4000804007f */
[----:B--2---:R-:W-:Y:S05]  /*230f0*/  @!P2 BRA `(.L_x_2410) ;  /* 0xfffffffc00f0a947 */ /* 0x004fea000383ffff */
[----:B------:R-:W-:Y:S05]  /*23100*/  BRA `(.L_x_2409) ;  /* 0xffffff3c00f07947 */ /* 0x000fea000383ffff */
.L_x_2415:
[----:B-1----:R1:W2:Y:S02]  /*23110*/  SYNCS.PHASECHK.TRANS64.TRYWAIT P2, [R15+URZ+0x34850], R0 ;  /* 0x034850000f0075a7 */ /* 0x0022a4000804017f */
[----:B--2---:R-:W-:Y:S05]  /*23120*/  @!P2 NANOSLEEP.SYNCS 0x989680 ;  /* 0x009896800000a95d */ /* 0x004fea0003900000 */
[----:B------:R-:W2:Y:S02]  /*23130*/  @!P2 SYNCS.PHASECHK.TRANS64 P2, [R15+URZ+0x34850], R0 ;  /* 0x034850000f00a5a7 */ /* 0x000ea4000804007f */
[----:B--2---:R-:W-:Y:S05]  /*23140*/  @!P2 BRA `(.L_x_2415) ;  /* 0xfffffffc00f0a947 */ /* 0x004fea000383ffff */
[----:B------:R-:W-:Y:S05]  /*23150*/  BRA `(.L_x_2414) ;  /* 0xffffff4800d07947 */ /* 0x000fea000383ffff */
.L_x_2421:
[----:B-1----:R1:W2:Y:S02]  /*23160*/  SYNCS.PHASECHK.TRANS64.TRYWAIT P0, [R12+URZ+0x34850], R3 ;  /* 0x034850030c0075a7 */ /* 0x0022a4000800017f */
[----:B--2---:R-:W-:Y:S05]  /*23170*/  @!P0 NANOSLEEP.SYNCS 0x989680 ;  /* 0x009896800000895d */ /* 0x004fea0003900000 */
[----:B------:R-:W2:Y:S02]  /*23180*/  @!P0 SYNCS.PHASECHK.TRANS64 P0, [R12+URZ+0x34850], R3 ;  /* 0x034850030c0085a7 */ /* 0x000ea4000800007f */
[----:B--2---:R-:W-:Y:S05]  /*23190*/  @!P0 BRA `(.L_x_2421) ;  /* 0xfffffffc00f08947 */ /* 0x004fea000383ffff */
[----:B------:R-:W-:Y:S05]  /*231a0*/  BRA `(.L_x_2420) ;  /* 0xffffff6400f47947 */ /* 0x000fea000383ffff */
.L_x_2455:
[----:B------:R-:W0:Y:S01]  /*231b0*/  S2R R6, SR_TID.X ;  /* 0x0000000000067919 */ /* 0x000e220000002100 */
[----:B------:R-:W-:Y:S01]  /*231c0*/  BSSY B1, `(.L_x_2604) ;  /* 0x000000a000017945 */ /* 0x000fe20003800000 */
[----:B------:R-:W-:Y:S01]  /*231d0*/  MOV R12, RZ ;  /* 0x000000ff000c7202 */ /* 0x000fe20000000f00 */
        /* <DEDUP_REMOVED lines=8> */
.L_x_2605:
[----:B------:R-:W-:Y:S05]  /*23260*/  BSYNC B1 ;  /* 0x0000000000017941 */ /* 0x000fea0003800000 */
.L_x_2604:
[----:B------:R-:W-:Y:S05]  /*23270*/  BRA `(.L_x_2606) ;  /* 0xffffffa000e87947 */ /* 0x000fea000383ffff */
.L_x_2456:
[----:B------:R-:W-:Y:S01]  /*23280*/  BSSY B1, `(.L_x_2607) ;  /* 0x0000006000017945 */ /* 0x000fe20003800000 */
[----:B------:R-:W-:-:S07]  /*23290*/  MOV R15, 0xffffffff ;  /* 0xffffffff000f7802 */ /* 0x000fce0000000f00 */
[----:B------:R-:W-:Y:S05]  /*232a0*/  WARPSYNC.COLLECTIVE R15, `(.L_x_2608) ;  /* 0x000000000f0c7348 */ /* 0x000fea0003c00000 */
[----:B------:R-:W-:Y:S02]  /*232b0*/  ELECT P6, UR62, PT ;  /* 0x00000000003e782f */ /* 0x000fe400038c0000 */
[----:B------:R-:W-:Y:S01]  /*232c0*/  MOV R14, UR62 ;  /* 0x0000003e000e7c02 */ /* 0x000fe20008000f00 */
[----:B------:R-:W-:Y:S10]  /*232d0*/  ENDCOLLECTIVE ;  /* 0x000000000000791b */ /* 0x000ff40003800000 */
.L_x_2608:
[----:B------:R-:W-:Y:S05]  /*232e0*/  BSYNC B1 ;  /* 0x0000000000017941 */ /* 0x000fea0003800000 */
.L_x_2607:
[----:B------:R-:W-:Y:S05]  /*232f0*/  BRA `(.L_x_2609) ;  /* 0xffffffa000d47947 */ /* 0x000fea000383ffff */
.L_x_2458:
[----:B0-----:R0:W1:Y:S02]  /*23300*/  SYNCS.PHASECHK.TRANS64.TRYWAIT P0, [R4+URZ+0x34820], R6 ;  /* 0x03482006040075a7 */ /* 0x001064000800017f */
[----:B-1----:R-:W-:Y:S05]  /*23310*/  @!P0 NANOSLEEP.SYNCS 0x989680 ;  /* 0x009896800000895d */ /* 0x002fea0003900000 */
[----:B------:R-:W1:Y:S02]  /*23320*/  @!P0 SYNCS.PHASECHK.TRANS64 P0, [R4+URZ+0x34820], R6 ;  /* 0x03482006040085a7 */ /* 0x000e64000800007f */
[----:B-1----:R-:W-:Y:S05]  /*23330*/  @!P0 BRA `(.L_x_2458) ;  /* 0xfffffffc00f08947 */ /* 0x002fea000383ffff */
[----:B------:R-:W-:Y:S05]  /*23340*/  BRA `(.L_x_2610) ;  /* 0xffffffa000f07947 */ /* 0x000fea000383ffff */
.L_x_2461:
[----:B0-----:R0:W1:Y:S02]  /*23350*/  SYNCS.PHASECHK.TRANS64.TRYWAIT P0, [R6+URZ+0x348a0], R8 ;  /* 0x0348a008060075a7 */ /* 0x001064000800017f */
[----:B-1----:R-:W-:Y:S05]  /*23360*/  @!P0 NANOSLEEP.SYNCS 0x989680 ;  /* 0x009896800000895d */ /* 0x002fea0003900000 */
[----:B------:R-:W1:Y:S02]  /*23370*/  @!P0 SYNCS.PHASECHK.TRANS64 P0, [R6+URZ+0x348a0], R8 ;  /* 0x0348a008060085a7 */ /* 0x000e64000800007f */
[----:B-1----:R-:W-:Y:S05]  /*23380*/  @!P0 BRA `(.L_x_2461) ;  /* 0xfffffffc00f08947 */ /* 0x002fea000383ffff */
[----:B------:R-:W-:Y:S05]  /*23390*/  BRA `(.L_x_2611) ;  /* 0xffffffa400007947 */ /* 0x000fea000383ffff */
.L_x_2463:
[----:B-1----:R1:W2:Y:S02]  /*233a0*/  SYNCS.PHASECHK.TRANS64.TRYWAIT P0, [R6+URZ+0x348c0], R8 ;  /* 0x0348c008060075a7 */ /* 0x0022a4000800017f */
[----:B--2---:R-:W-:Y:S05]  /*233b0*/  @!P0 NANOSLEEP.SYNCS 0x989680 ;  /* 0x009896800000895d */ /* 0x004fea0003900000 */
[----:B------:R-:W2:Y:S02]  /*233c0*/  @!P0 SYNCS.PHASECHK.TRANS64 P0, [R6+URZ+0x348c0], R8 ;  /* 0x0348c008060085a7 */ /* 0x000ea4000800007f */
[----:B--2---:R-:W-:Y:S05]  /*233d0*/  @!P0 BRA `(.L_x_2463) ;  /* 0xfffffffc00f08947 */ /* 0x004fea000383ffff */
[----:B------:R-:W-:Y:S05]  /*233e0*/  BRA `(.L_x_2612) ;  /* 0xffffffa400907947 */ /* 0x000fea000383ffff */
.L_x_2467:
[----:B0-----:R0:W1:Y:S02]  /*233f0*/  SYNCS.PHASECHK.TRANS64.TRYWAIT P0, [R7+URZ+0x348a0], R8 ;  /* 0x0348a008070075a7 */ /* 0x001064000800017f */
[----:B-1----:R-:W-:Y:S05]  /*23400*/  @!P0 NANOSLEEP.SYNCS 0x989680 ;  /* 0x009896800000895d */ /* 0x002fea0003900000 */
[----:B------:R-:W1:Y:S02]  /*23410*/  @!P0 SYNCS.PHASECHK.TRANS64 P0, [R7+URZ+0x348a0], R8 ;  /* 0x0348a008070085a7 */ /* 0x000e64000800007f */
[----:B-1----:R-:W-:Y:S05]  /*23420*/  @!P0 BRA `(.L_x_2467) ;  /* 0xfffffffc00f08947 */ /* 0x002fea000383ffff */
[----:B------:R-:W-:Y:S05]  /*23430*/  BRA `(.L_x_2613) ;  /* 0xffffffa8006c7947 */ /* 0x000fea000383ffff */
.L_x_2469:
[----:B-1----:R1:W2:Y:S02]  /*23440*/  SYNCS.PHASECHK.TRANS64.TRYWAIT P1, [R7+URZ+0x348c0], R8 ;  /* 0x0348c008070075a7 */ /* 0x0022a4000802017f */
[----:B--2---:R-:W-:Y:S05]  /*23450*/  @!P1 NANOSLEEP.SYNCS 0x989680 ;  /* 0x009896800000995d */ /* 0x004fea0003900000 */
[----:B------:R-:W2:Y:S02]  /*23460*/  @!P1 SYNCS.PHASECHK.TRANS64 P1, [R7+URZ+0x348c0], R8 ;  /* 0x0348c008070095a7 */ /* 0x000ea4000802007f */
[----:B--2---:R-:W-:Y:S05]  /*23470*/  @!P1 BRA `(.L_x_2469) ;  /* 0xfffffffc00f09947 */ /* 0x004fea000383ffff */
[----:B------:R-:W-:Y:S05]  /*23480*/  BRA `(.L_x_2614) ;  /* 0xffffffa800f47947 */ /* 0x000fea000383ffff */
.L_x_2481:
[----:B------:R-:W0:Y:S01]  /*23490*/  S2R R7, SR_TID.X ;  /* 0x0000000000077919 */ /* 0x000e220000002100 */
[----:B------:R-:W-:Y:S01]  /*234a0*/  BSSY B0, `(.L_x_2615) ;  /* 0x000000a000007945 */ /* 0x000fe20003800000 */
[----:B------:R-:W-:Y:S01]  /*234b0*/  IMAD.MOV.U32 R12, RZ, RZ, RZ ;  /* 0x000000ffff0c7224 */ /* 0x000fe200078e00ff */
[----:B------:R-:W-:Y:S01]  /*234c0*/  MOV R11, 0x1f ;  /* 0x0000001f000b7802 */ /* 0x000fe20000000f00 */
[----:B------:R-:W-:Y:S01]  /*234d0*/  IMAD.MOV.U32 R15, RZ, RZ, -0x1 ;  /* 0xffffffffff0f7424 */ /* 0x000fe200078e00ff */
[----:B0-----:R-:W-:-:S04]  /*234e0*/  SHF.R.U32.HI R7, RZ, 0x5, R7 ;  /* 0x00000005ff077819 */ /* 0x001fc80000011607 */
[----:B------:R-:W-:-:S05]  /*234f0*/  LOP3.LUT R7, R7, 0x3, RZ, 0xc0, !PT ;  /* 0x0000000307077812 */ /* 0x000fca00078ec0ff */
[----:B------:R-:W-:-:S07]  /*23500*/  IMAD.MOV.U32 R13, RZ, RZ, R7 ;  /* 0x000000ffff0d7224 */ /* 0x000fce00078e0007 */
[----:B------:R-:W-:Y:S05]  /*23510*/  WARPSYNC.COLLECTIVE R15, `(.L_x_2616) ;  /* 0x000000000f087348 */ /* 0x000fea0003c00000 */
[----:B------:R0:W1:Y:S02]  /*23520*/  SHFL.IDX P6, R14, R13, R12, R11 ;  /* 0x0000000c0d0e7389 */ /* 0x00006400000c000b */
[----:B01----:R-:W-:Y:S01]  /*23530*/  ENDCOLLECTIVE ;  /* 0x000000000000791b */ /* 0x003fe20003800000 */
.L_x_2616:
[----:B------:R-:W-:Y:S05]  /*23540*/  BSYNC B0 ;  /* 0x0000000000007941 */ /* 0x000fea0003800000 */
.L_x_2615:
[----:B------:R-:W-:Y:S05]  /*23550*/  BRA `(.L_x_2617) ;  /* 0xffffffb400fc7947 */ /* 0x000fea000383ffff */
.L_x_2482:
[----:B------:R-:W-:Y:S01]  /*23560*/  BSSY B0, `(.L_x_2618) ;  /* 0x0000006000007945 */ /* 0x000fe20003800000 */
[----:B------:R-:W-:-:S07]  /*23570*/  IMAD.MOV.U32 R15, RZ, RZ, -0x1 ;  /* 0xffffffffff0f7424 */ /* 0x000fce00078e00ff */
[----:B------:R-:W-:Y:S05]  /*23580*/  WARPSYNC.COLLECTIVE R15, `(.L_x_2619) ;  /* 0x000000000f0c7348 */ /* 0x000fea0003c00000 */
[----:B------:R-:W-:Y:S02]  /*23590*/  ELECT P6, UR62, PT ;  /* 0x00000000003e782f */ /* 0x000fe400038c0000 */
[----:B------:R-:W-:Y:S01]  /*235a0*/  MOV R14, UR62 ;  /* 0x0000003e000e7c02 */ /* 0x000fe20008000f00 */
[----:B------:R-:W-:Y:S10]  /*235b0*/  ENDCOLLECTIVE ;  /* 0x000000000000791b */ /* 0x000ff40003800000 */
.L_x_2619:
[----:B------:R-:W-:Y:S05]  /*235c0*/  BSYNC B0 ;  /* 0x0000000000007941 */ /* 0x000fea0003800000 */
.L_x_2618:
[----:B------:R-:W-:Y:S05]  /*235d0*/  BRA `(.L_x_2620) ;  /* 0xffffffb400ec7947 */ /* 0x000fea000383ffff */
.L_x_2485:
[----:B0-----:R0:W1:Y:S02]  /*235e0*/  SYNCS.PHASECHK.TRANS64.TRYWAIT P0, [R7+URZ+0x34840], R10 ;  /* 0x0348400a070075a7 */ /* 0x001064000800017f */
[----:B-1----:R-:W-:Y:S05]  /*235f0*/  @!P0 NANOSLEEP.SYNCS 0x989680 ;  /* 0x009896800000895d */ /* 0x002fea0003900000 */
[----:B------:R-:W1:Y:S02]  /*23600*/  @!P0 SYNCS.PHASECHK.TRANS64 P0, [R7+URZ+0x34840], R10 ;  /* 0x0348400a070085a7 */ /* 0x000e64000800007f */
[----:B-1----:R-:W-:Y:S05]  /*23610*/  @!P0 BRA `(.L_x_2485) ;  /* 0xfffffffc00f08947 */ /* 0x002fea000383ffff */
[----:B------:R-:W-:Y:S05]  /*23620*/  BRA `(.L_x_2621) ;  /* 0xffffffb800507947 */ /* 0x000fea000383ffff */
.L_x_2488:
        /* <DEDUP_REMOVED lines=8> */
.L_x_2496:
[----:B0-----:R0:W1:Y:S02]  /*236b0*/  SYNCS.PHASECHK.TRANS64.TRYWAIT P0, [R8+URZ+0x34840], R9 ;  /* 0x03484009080075a7 */ /* 0x001064000800017f */
[----:B-1----:R-:W-:Y:S05]  /*236c0*/  @!P0 NANOSLEEP.SYNCS 0x989680 ;  /* 0x009896800000895d */ /* 0x002fea0003900000 */
[----:B------:R-:W1:Y:S02]  /*236d0*/  @!P0 SYNCS.PHASECHK.TRANS64 P0, [R8+URZ+0x34840], R9 ;  /* 0x03484009080085a7 */ /* 0x000e64000800007f */
[----:B-1----:R-:W-:Y:S05]  /*236e0*/  @!P0 BRA `(.L_x_2496) ;  /* 0xfffffffc00f08947 */ /* 0x002fea000383ffff */
[----:B------:R-:W-:Y:S05]  /*236f0*/  BRA `(.L_x_2623) ;  /* 0xffffffc000507947 */ /* 0x000fea000383ffff */
.L_x_2498:
[----:B0-----:R0:W1:Y:S02]  /*23700*/  SYNCS.PHASECHK.TRANS64.TRYWAIT P0, [R8+URZ+0x34860], R9 ;  /* 0x03486009080075a7 */ /* 0x001064000800017f */
[----:B-1----:R-:W-:Y:S05]  /*23710*/  @!P0 NANOSLEEP.SYNCS 0x989680 ;  /* 0x009896800000895d */ /* 0x002fea0003900000 */
[----:B------:R-:W1:Y:S02]  /*23720*/  @!P0 SYNCS.PHASECHK.TRANS64 P0, [R8+URZ+0x34860], R9 ;  /* 0x03486009080085a7 */ /* 0x000e64000800007f */
[----:B-1----:R-:W-:Y:S05]  /*23730*/  @!P0 BRA `(.L_x_2498) ;  /* 0xfffffffc00f08947 */ /* 0x002fea000383ffff */
[----:B------:R-:W-:Y:S05]  /*23740*/  BRA `(.L_x_2624) ;  /* 0xffffffc000fc7947 */ /* 0x000fea000383ffff */
.L_x_2504:
[----:B-1----:R1:W2:Y:S02]  /*23750*/  SYNCS.PHASECHK.TRANS64.TRYWAIT P0, [R2+URZ+0x34840], R3 ;  /* 0x03484003020075a7 */ /* 0x0022a4000800017f */
[----:B--2---:R-:W-:Y:S05]  /*23760*/  @!P0 NANOSLEEP.SYNCS 0x989680 ;  /* 0x009896800000895d */ /* 0x004fea0003900000 */
[----:B------:R-:W2:Y:S02]  /*23770*/  @!P0 SYNCS.PHASECHK.TRANS64 P0, [R2+URZ+0x34840], R3 ;  /* 0x03484003020085a7 */ /* 0x000ea4000800007f */
[----:B--2---:R-:W-:Y:S05]  /*23780*/  @!P0 BRA `(.L_x_2504) ;  /* 0xfffffffc00f08947 */ /* 0x004fea000383ffff */
[----:B------:R-:W-:Y:S05]  /*23790*/  BRA `(.L_x_2625) ;  /* 0xffffffc800547947 */ /* 0x000fea000383ffff */
.L_x_2506:
[----:B0-----:R0:W1:Y:S02]  /*237a0*/  SYNCS.PHASECHK.TRANS64.TRYWAIT P0, [R2+URZ+0x34860], R3 ;  /* 0x03486003020075a7 */ /* 0x001064000800017f */
[----:B-1----:R-:W-:Y:S05]  /*237b0*/  @!P0 NANOSLEEP.SYNCS 0x989680 ;  /* 0x009896800000895d */ /* 0x002fea0003900000 */
[----:B------:R-:W1:Y:S02]  /*237c0*/  @!P0 SYNCS.PHASECHK.TRANS64 P0, [R2+URZ+0x34860], R3 ;  /* 0x03486003020085a7 */ /* 0x000e64000800007f */
[----:B-1----:R-:W-:Y:S05]  /*237d0*/  @!P0 BRA `(.L_x_2506) ;  /* 0xfffffffc00f08947 */ /* 0x002fea000383ffff */
[----:B------:R-:W-:Y:S05]  /*237e0*/  BRA `(.L_x_2626) ;  /* 0xffffffcc00007947 */ /* 0x000fea000383ffff */
.L_x_2512:
[----:B--2---:R2:W3:Y:S02]  /*237f0*/  SYNCS.PHASECHK.TRANS64.TRYWAIT P0, [R2+URZ+0x34840], R3 ;  /* 0x03484003020075a7 */ /* 0x0044e4000800017f */
[----:B---3--:R-:W-:Y:S05]  /*23800*/  @!P0 NANOSLEEP.SYNCS 0x989680 ;  /* 0x009896800000895d */ /* 0x008fea0003900000 */
[----:B------:R-:W3:Y:S02]  /*23810*/  @!P0 SYNCS.PHASECHK.TRANS64 P0, [R2+URZ+0x34840], R3 ;  /* 0x03484003020085a7 */ /* 0x000ee4000800007f */
[----:B---3--:R-:W-:Y:S05]  /*23820*/  @!P0 BRA `(.L_x_2512) ;  /* 0xfffffffc00f08947 */ /* 0x008fea000383ffff */
[----:B------:R-:W-:Y:S05]  /*23830*/  BRA `(.L_x_2627) ;  /* 0xffffffd000347947 */ /* 0x000fea000383ffff */
.L_x_2514:
[----:B0-----:R0:W1:Y:S02]  /*23840*/  SYNCS.PHASECHK.TRANS64.TRYWAIT P0, [R2+URZ+0x34860], R9 ;  /* 0x03486009020075a7 */ /* 0x001064000800017f */
[----:B-1----:R-:W-:Y:S05]  /*23850*/  @!P0 NANOSLEEP.SYNCS 0x989680 ;  /* 0x009896800000895d */ /* 0x002fea0003900000 */
[----:B------:R-:W1:Y:S02]  /*23860*/  @!P0 SYNCS.PHASECHK.TRANS64 P0, [R2+URZ+0x34860], R9 ;  /* 0x03486009020085a7 */ /* 0x000e64000800007f */
[----:B-1----:R-:W-:Y:S05]  /*23870*/  @!P0 BRA `(.L_x_2514) ;  /* 0xfffffffc00f08947 */ /* 0x002fea000383ffff */
[----:B------:R-:W-:Y:S05]  /*23880*/  BRA `(.L_x_2628) ;  /* 0xffffffd000dc7947 */ /* 0x000fea000383ffff */
.L_x_2522:
[----:B-1----:R1:W2:Y:S02]  /*23890*/  SYNCS.PHASECHK.TRANS64.TRYWAIT P0, [R3+URZ+0x34860], R0 ;  /* 0x03486000030075a7 */ /* 0x0022a4000800017f */
[----:B--2---:R-:W-:Y:S05]  /*238a0*/  @!P0 NANOSLEEP.SYNCS 0x989680 ;  /* 0x009896800000895d */ /* 0x004fea0003900000 */
[----:B------:R-:W2:Y:S02]  /*238b0*/  @!P0 SYNCS.PHASECHK.TRANS64 P0, [R3+URZ+0x34860], R0 ;  /* 0x03486000030085a7 */ /* 0x000ea4000800007f */
[----:B--2---:R-:W-:Y:S05]  /*238c0*/  @!P0 BRA `(.L_x_2522) ;  /* 0xfffffffc00f08947 */ /* 0x004fea000383ffff */
[----:B------:R-:W-:Y:S05]  /*238d0*/  BRA `(.L_x_2629) ;  /* 0xffffffd400f87947 */ /* 0x000fea000383ffff */
.L_x_2525:
[----:B------:R-:W-:Y:S01]  /*238e0*/  BSSY B0, `(.L_x_2630) ;  /* 0x0000008000007945 */ /* 0x000fe20003800000 */
[----:B------:R-:W-:Y:S01]  /*238f0*/  MOV R13, R16 ;  /* 0x00000010000d7202 */ /* 0x000fe20000000f00 */
[----:B------:R-:W-:Y:S01]  /*23900*/  IMAD.MOV.U32 R12, RZ, RZ, RZ ;  /* 0x000000ffff0c7224 */ /* 0x000fe200078e00ff */
[----:B0-----:R-:W-:Y:S01]  /*23910*/  MOV R15, 0xffffffff ;  /* 0xffffffff000f7802 */ /* 0x001fe20000000f00 */
[----:B------:R-:W-:-:S07]  /*23920*/  IMAD.MOV.U32 R11, RZ, RZ, 0x1f ;  /* 0x0000001fff0b7424 */ /* 0x000fce00078e00ff */
[----:B-1----:R-:W-:Y:S05]  /*23930*/  WARPSYNC.COLLECTIVE R15, `(.L_x_2631) ;  /* 0x000000000f087348 */ /* 0x002fea0003c00000 */
[----:B------:R0:W2:Y:S02]  /*23940*/  SHFL.IDX P6, R14, R13, R12, R11 ;  /* 0x0000000c0d0e7389 */ /* 0x0000a400000c000b */
[----:B012---:R-:W-:Y:S01]  /*23950*/  ENDCOLLECTIVE ;  /* 0x000000000000791b */ /* 0x007fe20003800000 */
.L_x_2631:
[----:B------:R-:W-:Y:S05]  /*23960*/  BSYNC B0 ;  /* 0x0000000000007941 */ /* 0x000fea0003800000 */
.L_x_2630:
[----:B------:R-:W-:Y:S01]  /*23970*/  IMAD.MOV.U32 R13, RZ, RZ, R16 ;  /* 0x000000ffff0d7224 */ /* 0x000fe200078e0010 */
[----:B------:R-:W-:Y:S01]  /*23980*/  MOV R12, 0x1 ;  /* 0x00000001000c7802 */ /* 0x000fe20000000f00 */
[----:B------:R-:W-:Y:S02]  /*23990*/  IMAD.MOV.U32 R11, RZ, RZ, 0x1f ;  /* 0x0000001fff0b7424 */ /* 0x000fe400078e00ff */
[----:B------:R-:W-:Y:S02]  /*239a0*/  IMAD.MOV.U32 R15, RZ, RZ, -0x1 ;  /* 0xffffffffff0f7424 */ /* 0x000fe400078e00ff */
[----:B------:R-:W-:-:S07]  /*239b0*/  IMAD.MOV.U32 R4, RZ, RZ, R14 ;  /* 0x000000ffff047224 */ /* 0x000fce00078e000e */
[----:B------:R-:W-:Y:S05]  /*239c0*/  WARPSYNC.COLLECTIVE R15, `(.L_x_2632) ;  /* 0x000000000f087348 */ /* 0x000fea0003c00000 */
[----:B------:R0:W1:Y:S02]  /*239d0*/  SHFL.IDX P6, R14, R13, R12, R11 ;  /* 0x0000000c0d0e7389 */ /* 0x00006400000c000b */
[----:B01----:R-:W-:Y:S01]  /*239e0*/  ENDCOLLECTIVE ;  /* 0x000000000000791b */ /* 0x003fe20003800000 */
.L_x_2632:
[----:B------:R-:W-:Y:S01]  /*239f0*/  MOV R16, R14 ;  /* 0x0000000e00107202 */ /* 0x000fe20000000f00 */
[----:B------:R-:W-:Y:S06]  /*23a00*/  BRA `(.L_x_2633) ;  /* 0xffffffd8008c7947 */ /* 0x000fec000383ffff */
.L_x_2528:
[----:B------:R-:W-:Y:S01]  /*23a10*/  BSSY B0, `(.L_x_2634) ;  /* 0x0000008000007945 */ /* 0x000fe20003800000 */
[----:B-----5:R-:W-:Y:S01]  /*23a20*/  IMAD.MOV.U32 R13, RZ, RZ, R17 ;  /* 0x000000ffff0d7224 */ /* 0x020fe200078e0011 */
[----:B------:R-:W-:Y:S01]  /*23a30*/  MOV R11, RZ ;  /* 0x000000ff000b7202 */ /* 0x000fe20000000f00 */
[----:B------:R-:W-:Y:S02]  /*23a40*/  IMAD.MOV.U32 R12, RZ, RZ, 0x1 ;  /* 0x00000001ff0c7424 */ /* 0x000fe400078e00ff */
[----:B0-----:R-:W-:-:S07]  /*23a50*/  IMAD.MOV.U32 R15, RZ, RZ, -0x1 ;  /* 0xffffffffff0f7424 */ /* 0x001fce00078e00ff */
[----:B-1234-:R-:W-:Y:S05]  /*23a60*/  WARPSYNC.COLLECTIVE R15, `(.L_x_2635) ;  /* 0x000000000f087348 */ /* 0x01efea0003c00000 */
[----:B------:R0:W0:Y:S02]  /*23a70*/  SHFL.UP P6, R14, R13, R12, R11 ;  /* 0x0400000c0d0e7389 */ /* 0x00002400000c000b */
[----:B01234-:R-:W-:Y:S01]  /*23a80*/  ENDCOLLECTIVE ;  /* 0x000000000000791b */ /* 0x01ffe20003800000 */
.L_x_2635:
[----:B------:R-:W-:Y:S05]  /*23a90*/  BSYNC B0 ;  /* 0x0000000000007941 */ /* 0x000fea0003800000 */
.L_x_2634:
[C---:B------:R-:W-:Y:S01]  /*23aa0*/  ISETP.NE.AND P0, PT, R7.reuse, RZ, PT ;  /* 0x000000ff0700720c */ /* 0x040fe20003f05270 */
[----:B------:R-:W-:Y:S01]  /*23ab0*/  IMAD.MOV.U32 R11, RZ, RZ, RZ ;  /* 0x000000ffff0b7224 */ /* 0x000fe200078e00ff */
[----:B------:R-:W-:Y:S01]  /*23ac0*/  MOV R12, 0x2 ;  /* 0x00000002000c7802 */ /* 0x000fe20000000f00 */
[----:B------:R-:W-:Y:S01]  /*23ad0*/  IMAD.MOV.U32 R15, RZ, RZ, -0x1 ;  /* 0xffffffffff0f7424 */ /* 0x000fe200078e00ff */
[----:B------:R-:W-:Y:S02]  /*23ae0*/  SEL R14, R14, RZ, P0 ;  /* 0x000000ff0e0e7207 */ /* 0x000fe40000000000 */
[----:B------:R-:W-:-:S03]  /*23af0*/  ISETP.GE.U32.AND P0, PT, R7, 0x2, PT ;  /* 0x000000020700780c */ /* 0x000fc60003f06070 */
[----:B------:R-:W-:-:S10]  /*23b00*/  IMAD.IADD R13, R17, 0x1, R14 ;  /* 0x00000001110d7824 */ /* 0x000fd400078e020e */
[----:B------:R-:W-:Y:S05]  /*23b10*/  WARPSYNC.COLLECTIVE R15, `(.L_x_2636) ;  /* 0x000000000f087348 */ /* 0x000fea0003c00000 */
[----:B------:R0:W1:Y:S02]  /*23b20*/  SHFL.UP P6, R14, R13, R12, R11 ;  /* 0x0400000c0d0e7389 */ /* 0x00006400000c000b */
[----:B01----:R-:W-:Y:S01]  /*23b30*/  ENDCOLLECTIVE ;  /* 0x000000000000791b */ /* 0x003fe20003800000 */
.L_x_2636:
        /* <DEDUP_REMOVED lines=8> */
.L_x_2637:
        /* <DEDUP_REMOVED lines=8> */
.L_x_2638:
        /* <DEDUP_REMOVED lines=8> */
.L_x_2639:
[----:B------:R-:W-:Y:S01]  /*23cc0*/  IMAD.MOV.U32 R12, RZ, RZ, 0x1f ;  /* 0x0000001fff0c7424 */ /* 0x000fe200078e00ff */
[----:B------:R-:W-:Y:S02]  /*23cd0*/  MOV R11, 0x1f ;  /* 0x0000001f000b7802 */ /* 0x000fe40000000f00 */
[----:B------:R-:W-:-:S04]  /*23ce0*/  SEL R3, R14, RZ, P0 ;  /* 0x000000ff0e037207 */ /* 0x000fc80000000000 */
[----:B------:R-:W-:-:S05]  /*23cf0*/  IADD3 R2, R6, R3, RZ ;  /* 0x0000000306027210 */ /* 0x000fca0007ffe0ff */
[----:B------:R-:W-:-:S07]  /*23d00*/  IMAD.MOV.U32 R13, RZ, RZ, R2 ;  /* 0x000000ffff0d7224 */ /* 0x000fce00078e0002 */
[----:B------:R-:W-:Y:S05]  /*23d10*/  WARPSYNC.COLLECTIVE R15, `(.L_x_2640) ;  /* 0x000000000f087348 */ /* 0x000fea0003c00000 */
[----:B------:R0:W1:Y:S02]  /*23d20*/  SHFL.IDX P6, R14, R13, R12, R11 ;  /* 0x0000000c0d0e7389 */ /* 0x00006400000c000b */
[----:B01----:R-:W-:Y:S01]  /*23d30*/  ENDCOLLECTIVE ;  /* 0x000000000000791b */ /* 0x003fe20003800000 */
.L_x_2640:
[----:B------:R-:W-:Y:S05]  /*23d40*/  BRA `(.L_x_2641) ;  /* 0xffffffd800507947 */ /* 0x000fea000383ffff */
.L_x_2533:
[----:B------:R-:W-:Y:S01]  /*23d50*/  BSSY B0, `(.L_x_2642) ;  /* 0x0000008000007945 */ /* 0x000fe20003800000 */
[----:B-----5:R-:W-:Y:S01]  /*23d60*/  IMAD.MOV.U32 R13, RZ, RZ, R17 ;  /* 0x000000ffff0d7224 */ /* 0x020fe200078e0011 */
[----:B------:R-:W-:Y:S01]  /*23d70*/  MOV R11, RZ ;  /* 0x000000ff000b7202 */ /* 0x000fe20000000f00 */
[----:B------:R-:W-:Y:S02]  /*23d80*/  IMAD.MOV.U32 R12, RZ, RZ, 0x1 ;  /* 0x00000001ff0c7424 */ /* 0x000fe400078e00ff */
[----:B------:R-:W-:-:S07]  /*23d90*/  IMAD.MOV.U32 R15, RZ, RZ, -0x1 ;  /* 0xffffffffff0f7424 */ /* 0x000fce00078e00ff */
[----:B01----:R-:W-:Y:S05]  /*23da0*/  WARPSYNC.COLLECTIVE R15, `(.L_x_2643) ;  /* 0x000000000f087348 */ /* 0x003fea0003c00000 */
[----:B------:R2:W3:Y:S02]  /*23db0*/  SHFL.UP P6, R14, R13, R12, R11 ;  /* 0x0400000c0d0e7389 */ /* 0x0004e400000c000b */
[----:B0123--:R-:W-:Y:S01]  /*23dc0*/  ENDCOLLECTIVE ;  /* 0x000000000000791b */ /* 0x00ffe20003800000 */
.L_x_2643:
[----:B------:R-:W-:Y:S05]  /*23dd0*/  BSYNC B0 ;  /* 0x0000000000007941 */ /* 0x000fea0003800000 */
.L_x_2642:
        /* <DEDUP_REMOVED lines=10> */
.L_x_2644:
        /* <DEDUP_REMOVED lines=8> */
.L_x_2645:
        /* <DEDUP_REMOVED lines=8> */
.L_x_2646:
        /* <DEDUP_REMOVED lines=8> */
.L_x_2647:
        /* <DEDUP_REMOVED lines=8> */
.L_x_2648:
[----:B------:R-:W-:Y:S05]  /*24080*/  BRA `(.L_x_2649) ;  /* 0xffffffd800347947 */ /* 0x000fea000383ffff */
.L_x_2535:
[----:B------:R-:W-:Y:S01]  /*24090*/  BSSY B0, `(.L_x_2650) ;  /* 0x0000006000007945 */ /* 0x000fe20003800000 */
[----:B------:R-:W-:Y:S01]  /*240a0*/  PLOP3.LUT P6, PT, P6, PT, PT, 0x8, 0x0 ;  /* 0x000000000000781c */ /* 0x000fe200037ce170 */
[----:B------:R-:W-:-:S12]  /*240b0*/  IMAD.MOV.U32 R15, RZ, RZ, -0x1 ;  /* 0xffffffffff0f7424 */ /* 0x000fd800078e00ff */
[----:B0-----:R-:W-:Y:S05]  /*240c0*/  WARPSYNC.COLLECTIVE R15, `(.L_x_2651) ;  /* 0x000000000f087348 */ /* 0x001fea0003c00000 */
[----:B------:R-:W-:Y:S01]  /*240d0*/  VOTE.ANY R14, PT, P6 ;  /* 0x00000000000e7806 */ /* 0x000fe200030e0100 */
[----:B0-----:R-:W-:Y:S06]  /*240e0*/  ENDCOLLECTIVE ;  /* 0x000000000000791b */ /* 0x001fec0003800000 */
.L_x_2651:
[----:B------:R-:W-:Y:S05]  /*240f0*/  BSYNC B0 ;  /* 0x0000000000007941 */ /* 0x000fea0003800000 */
.L_x_2650:
[----:B------:R-:W-:Y:S01]  /*24100*/  IMAD.MOV.U32 R3, RZ, RZ, R14 ;  /* 0x000000ffff037224 */ /* 0x000fe200078e000e */
[----:B------:R-:W-:Y:S01]  /*24110*/  MOV R13, R17 ;  /* 0x00000011000d7202 */ /* 0x000fe20000000f00 */
[----:B------:R-:W-:Y:S01]  /*24120*/  IMAD.MOV.U32 R11, RZ, RZ, 0x1f ;  /* 0x0000001fff0b7424 */ /* 0x000fe200078e00ff */
[----:B------:R-:W-:Y:S01]  /*24130*/  MOV R15, 0xffffffff ;  /* 0xffffffff000f7802 */ /* 0x000fe20000000f00 */
[----:B------:R-:W0:Y:S02]  /*24140*/  POPC R6, R3 ;  /* 0x0000000300067309 */ /* 0x000e240000000000 */
[----:B0-----:R-:W-:-:S07]  /*24150*/  IMAD.MOV.U32 R12, RZ, RZ, R6 ;  /* 0x000000ffff0c7224 */ /* 0x001fce00078e0006 */
[----:B------:R-:W-:Y:S05]  /*24160*/  WARPSYNC.COLLECTIVE R15, `(.L_x_2652) ;  /* 0x000000000f087348 */ /* 0x000fea0003c00000 */
[----:B------:R0:W1:Y:S02]  /*24170*/  SHFL.IDX P6, R14, R13, R12, R11 ;  /* 0x0000000c0d0e7389 */ /* 0x00006400000c000b */
[----:B01----:R-:W-:Y:S01]  /*24180*/  ENDCOLLECTIVE ;  /* 0x000000000000791b */ /* 0x003fe20003800000 */
.L_x_2652:
[----:B------:R-:W-:Y:S01]  /*24190*/  IMAD.MOV.U32 R17, RZ, RZ, R14 ;  /* 0x000000ffff117224 */ /* 0x000fe200078e000e */
[----:B------:R-:W-:Y:S06]  /*241a0*/  BRA `(.L_x_2653) ;  /* 0xffffffd800247947 */ /* 0x000fec000383ffff */
.L_x_2537:
[----:B------:R-:W-:Y:S01]  /*241b0*/  BSSY B0, `(.L_x_2654) ;  /* 0x0000007000007945 */ /* 0x000fe20003800000 */
[----:B------:R-:W-:Y:S01]  /*241c0*/  IMAD.MOV.U32 R13, RZ, RZ, R2 ;  /* 0x000000ffff0d7224 */ /* 0x000fe200078e0002 */
[----:B------:R-:W-:Y:S01]  /*241d0*/  MOV R11, 0x1f ;  /* 0x0000001f000b7802 */ /* 0x000fe20000000f00 */
[----:B------:R-:W-:-:S07]  /*241e0*/  IMAD.MOV.U32 R15, RZ, RZ, -0x1 ;  /* 0xffffffffff0f7424 */ /* 0x000fce00078e00ff */
[----:B012---:R-:W-:Y:S05]  /*241f0*/  WARPSYNC.COLLECTIVE R15, `(.L_x_2655) ;  /* 0x000000000f087348 */ /* 0x007fea0003c00000 */
[----:B------:R3:W4:Y:S02]  /*24200*/  SHFL.IDX P6, R14, R13, R12, R11 ;  /* 0x0000000c0d0e7389 */ /* 0x00072400000c000b */
[----:B01234-:R-:W-:Y:S01]  /*24210*/  ENDCOLLECTIVE ;  /* 0x000000000000791b */ /* 0x01ffe20003800000 */
.L_x_2655:
[----:B------:R-:W-:Y:S05]  /*24220*/  BSYNC B0 ;  /* 0x0000000000007941 */ /* 0x000fea0003800000 */
.L_x_2654:
[----:B------:R-:W-:Y:S01]  /*24230*/  IMAD.MOV.U32 R7, RZ, RZ, R14 ;  /* 0x000000ffff077224 */ /* 0x000fe200078e000e */
[----:B------:R-:W-:Y:S06]  /*24240*/  BRA `(.L_x_2536) ;  /* 0xffffffd800187947 */ /* 0x000fec000383ffff */
.L_x_2541:
[----:B-1----:R1:W2:Y:S02]  /*24250*/  SYNCS.PHASECHK.TRANS64.TRYWAIT P0, [R0+URZ+0x34820], R3 ;  /* 0x03482003000075a7 */ /* 0x0022a4000800017f */
[----:B--2---:R-:W-:Y:S05]  /*24260*/  @!P0 NANOSLEEP.SYNCS 0x989680 ;  /* 0x009896800000895d */ /* 0x004fea0003900000 */
[----:B------:R-:W2:Y:S02]  /*24270*/  @!P0 SYNCS.PHASECHK.TRANS64 P0, [R0+URZ+0x34820], R3 ;  /* 0x03482003000085a7 */ /* 0x000ea4000800007f */
[----:B--2---:R-:W-:Y:S05]  /*24280*/  @!P0 BRA `(.L_x_2541) ;  /* 0xfffffffc00f08947 */ /* 0x004fea000383ffff */
[----:B------:R-:W-:Y:S05]  /*24290*/  BRA `(.L_x_2656) ;  /* 0xffffffdc008c7947 */ /* 0x000fea000383ffff */
.L_x_2542:
[----:B------:R-:W2:Y:S01]  /*242a0*/  S2R R2, SR_TID.X ;  /* 0x0000000000027919 */ /* 0x000ea20000002100 */
[----:B------:R-:W-:Y:S01]  /*242b0*/  BSSY B0, `(.L_x_2657) ;  /* 0x000000a000007945 */ /* 0x000fe20003800000 */
[----:B------:R-:W-:Y:S01]  /*242c0*/  IMAD.MOV.U32 R12, RZ, RZ, RZ ;  /* 0x000000ffff0c7224 */ /* 0x000fe200078e00ff */
[----:B------:R-:W-:Y:S01]  /*242d0*/  MOV R15, 0xffffffff ;  /* 0xffffffff000f7802 */ /* 0x000fe20000000f00 */
[----:B0-----:R-:W-:Y:S01]  /*242e0*/  IMAD.MOV.U32 R11, RZ, RZ, 0x1f ;  /* 0x0000001fff0b7424 */ /* 0x001fe200078e00ff */
[----:B--2---:R-:W-:-:S04]  /*242f0*/  SHF.R.U32.HI R2, RZ, 0x5, R2 ;  /* 0x00000005ff027819 */ /* 0x004fc80000011602 */
[----:B------:R-:W-:-:S04]  /*24300*/  LOP3.LUT R2, R2, 0x3, RZ, 0xc0, !PT ;  /* 0x0000000302027812 */ /* 0x000fc800078ec0ff */
[----:B------:R-:W-:-:S07]  /*24310*/  MOV R13, R2 ;  /* 0x00000002000d7202 */ /* 0x000fce0000000f00 */
[----:B-1----:R-:W-:Y:S05]  /*24320*/  WARPSYNC.COLLECTIVE R15, `(.L_x_2658) ;  /* 0x000000000f087348 */ /* 0x002fea0003c00000 */
[----:B------:R0:W2:Y:S02]  /*24330*/  SHFL.IDX P6, R14, R13, R12, R11 ;  /* 0x0000000c0d0e7389 */ /* 0x0000a400000c000b */
[----:B012---:R-:W-:Y:S01]  /*24340*/  ENDCOLLECTIVE ;  /* 0x000000000000791b */ /* 0x007fe20003800000 */
.L_x_2658:
[----:B------:R-:W-:Y:S05]  /*24350*/  BSYNC B0 ;  /* 0x0000000000007941 */ /* 0x000fea0003800000 */
.L_x_2657:
[----:B------:R-:W-:Y:S05]  /*24360*/  BRA `(.L_x_2659) ;  /* 0xffffffdc00747947 */ /* 0x000fea000383ffff */
.L_x_2543:
[----:B------:R-:W-:Y:S01]  /*24370*/  BSSY B0, `(.L_x_2660) ;  /* 0x0000006000007945 */ /* 0x000fe20003800000 */
[----:B------:R-:W-:-:S07]  /*24380*/  IMAD.MOV.U32 R15, RZ, RZ, -0x1 ;  /* 0xffffffffff0f7424 */ /* 0x000fce00078e00ff */
[----:B012---:R-:W-:Y:S05]  /*24390*/  WARPSYNC.COLLECTIVE R15, `(.L_x_2661) ;  /* 0x000000000f0c7348 */ /* 0x007fea0003c00000 */
[----:B------:R-:W-:Y:S02]  /*243a0*/  ELECT P6, UR62, PT ;  /* 0x00000000003e782f */ /* 0x000fe400038c0000 */
[----:B------:R-:W-:Y:S01]  /*243b0*/  MOV R14, UR62 ;  /* 0x0000003e000e7c02 */ /* 0x000fe20008000f00 */
[----:B012---:R-:W-:Y:S10]  /*243c0*/  ENDCOLLECTIVE ;  /* 0x000000000000791b */ /* 0x007ff40003800000 */
.L_x_2661:
[----:B------:R-:W-:Y:S05]  /*243d0*/  BSYNC B0 ;  /* 0x0000000000007941 */ /* 0x000fea0003800000 */
.L_x_2660:
[----:B------:R-:W-:Y:S05]  /*243e0*/  BRA `(.L_x_2662) ;  /* 0xffffffdc00687947 */ /* 0x000fea000383ffff */
.L_x_2545:
[----:B-1----:R1:W2:Y:S02]  /*243f0*/  SYNCS.PHASECHK.TRANS64.TRYWAIT P0, [R6+URZ], R5 ;  /* 0x00000005060075a7 */ /* 0x0022a4000800017f */
[----:B--2---:R-:W-:Y:S05]  /*24400*/  @!P0 NANOSLEEP.SYNCS 0x989680 ;  /* 0x009896800000895d */ /* 0x004fea0003900000 */
[----:B------:R-:W2:Y:S02]  /*24410*/  @!P0 SYNCS.PHASECHK.TRANS64 P0, [R6+URZ], R5 ;  /* 0x00000005060085a7 */ /* 0x000ea4000800007f */
[----:B--2---:R-:W-:Y:S05]  /*24420*/  @!P0 BRA `(.L_x_2545) ;  /* 0xfffffffc00f08947 */ /* 0x004fea000383ffff */
[----:B------:R-:W-:Y:S05]  /*24430*/  BRA `(.L_x_2663) ;  /* 0xffffffdc00ac7947 */ /* 0x000fea000383ffff */
.L_x_2546:
[----:B--2---:R2:W3:Y:S02]  /*24440*/  SYNCS.PHASECHK.TRANS64.TRYWAIT P0, [R7+URZ], R2 ;  /* 0x00000002070075a7 */ /* 0x0044e4000800017f */
[----:B---3--:R-:W-:Y:S05]  /*24450*/  @!P0 NANOSLEEP.SYNCS 0x989680 ;  /* 0x009896800000895d */ /* 0x008fea0003900000 */
[----:B------:R-:W3:Y:S02]  /*24460*/  @!P0 SYNCS.PHASECHK.TRANS64 P0, [R7+URZ], R2 ;  /* 0x00000002070085a7 */ /* 0x000ee4000800007f */
[----:B---3--:R-:W-:Y:S05]  /*24470*/  @!P0 BRA `(.L_x_2546) ;  /* 0xfffffffc00f08947 */ /* 0x008fea000383ffff */
[----:B------:R-:W-:Y:S05]  /*24480*/  BRA `(.L_x_2664) ;  /* 0xffffffdc00a07947 */ /* 0x000fea000383ffff */
.L_x_2548:
[----:B---3--:R3:W4:Y:S02]  /*24490*/  SYNCS.PHASECHK.TRANS64.TRYWAIT P0, [R4+URZ], R5 ;  /* 0x00000005040075a7 */ /* 0x008724000800017f */
[----:B----4-:R-:W-:Y:S05]  /*244a0*/  @!P0 NANOSLEEP.SYNCS 0x989680 ;  /* 0x009896800000895d */ /* 0x010fea0003900000 */
[----:B------:R-:W4:Y:S02]  /*244b0*/  @!P0 SYNCS.PHASECHK.TRANS64 P0, [R4+URZ], R5 ;  /* 0x00000005040085a7 */ /* 0x000f24000800007f */
[----:B----4-:R-:W-:Y:S05]  /*244c0*/  @!P0 BRA `(.L_x_2548) ;  /* 0xfffffffc00f08947 */ /* 0x010fea000383ffff */
[----:B------:R-:W-:Y:S05]  /*244d0*/  BRA `(.L_x_2665) ;  /* 0xffffffdc00a87947 */ /* 0x000fea000383ffff */
.L_x_2666:
        /* <DEDUP_REMOVED lines=10> */
.L_x_11939:


//--------------------- .text._ZN7cutlass13device_kernelIN5flash11enable_sm90INS1_16FlashAttnFwdSm90INS1_25CollectiveMainloopFwdSm90ILi2EN4cute5tupleIJNS5_1CILi1EEES8_S8_EEENS6_IJNS7_ILi64EEESA_SA_EEELi512ENS_6half_tEfNS_4arch4Sm90ELb0ELb0ELb0ELb0ELb0ELb0ELb0ELb0ELb0ELb0ELb0ELb0EEENS1_21CollectiveEpilogueFwdINS6_IJSA_NS7_ILi512EEESA_EEES9_SC_SE_Li256ELb0ELb0ELb0ELb0EEENS1_29StaticPersistentTileSchedulerILb0EEEEEEEEEvNT_6ParamsE --------------------------
	.section	.text._ZN7cutlass13device_kernelIN5flash11enable_sm90INS1_16FlashAttnFwdSm90INS1_25CollectiveMainloopFwdSm90ILi2EN4cute5tupleIJNS5_1CILi1EEES8_S8_EEENS6_IJNS7_ILi64EEESA_SA_EEELi512ENS_6half_tEfNS_4arch4Sm90ELb0ELb0ELb0ELb0ELb0ELb0ELb0ELb0ELb0ELb0ELb0ELb0EEENS1_21CollectiveEpilogueFwdINS6_IJSA_NS7_ILi512EEESA_EEES9_SC_SE_Li256ELb0ELb0ELb0ELb0EEENS1_29StaticPersistentTileSchedulerILb0EEEEEEEEEvNT_6ParamsE,"ax",@progbits
	.align	128
.text._ZN7cutlass13device_kernelIN5flash11enable_sm90INS1_16FlashAttnFwdSm90INS1_25CollectiveMainloopFwdSm90ILi2EN4cute5tupleIJNS5_1CILi1EEES8_S8_EEENS6_IJNS7_ILi64EEESA_SA_EEELi512ENS_6half_tEfNS_4arch4Sm90ELb0ELb0ELb0ELb0ELb0ELb0ELb0ELb0ELb0ELb0ELb0ELb0EEENS1_21CollectiveEpilogueFwdINS6_IJSA_NS7_ILi512EEESA_EEES9_SC_SE_Li256ELb0ELb0ELb0ELb0EEENS1_29StaticPersistentTileSchedulerILb0EEEEEEEEEvNT_6ParamsE:
        .type           _ZN7cutlass13device_kernelIN5flash11enable_sm90INS1_16FlashAttnFwdSm90INS1_25CollectiveMainloopFwdSm90ILi2EN4cute5tupleIJNS5_1CILi1EEES8_S8_EEENS6_IJNS7_ILi64EEESA_SA_EEELi512ENS_6half_tEfNS_4arch4Sm90ELb0ELb0ELb0ELb0ELb0ELb0ELb0ELb0ELb0ELb0ELb0ELb0EEENS1_21CollectiveEpilogueFwdINS6_IJSA_NS7_ILi512EEESA_EEES9_SC_SE_Li256ELb0ELb0ELb0ELb0EEENS1_29StaticPersistentTileSchedulerILb0EEEEEEEEEvNT_6ParamsE,@function
        .size           _ZN7cutlass13device_kernelIN5flash11enable_sm90INS1_16FlashAttnFwdSm90INS1_25CollectiveMainloopFwdSm90ILi2EN4cute5tupleIJNS5_1CILi1EEES8_S8_EEENS6_IJNS7_ILi64EEESA_SA_EEELi512ENS_6half_tEfNS_4arch4Sm90ELb0ELb0ELb0ELb0ELb0ELb0ELb0ELb0ELb0ELb0ELb0ELb0EEENS1_21CollectiveEpilogueFwdINS6_IJSA_NS7_ILi512EEESA_EEES9_SC_SE_Li256ELb0ELb0ELb0ELb0EEENS1_29StaticPersistentTileSchedulerILb0EEEEEEEEEvNT_6ParamsE,(.L_x_11940 - _ZN7cutlass13device_kernelIN5flash11enable_sm90INS1_16FlashAttnFwdSm90INS1_25CollectiveMainloopFwdSm90ILi2EN4cute5tupleIJNS5_1CILi1EEES8_S8_EEENS6_IJNS7_ILi64EEESA_SA_EEELi512ENS_6half_tEfNS_4arch4Sm90ELb0ELb0ELb0ELb0ELb0ELb0ELb0ELb0ELb0ELb0ELb0ELb0EEENS1_21CollectiveEpilogueFwdINS6_IJSA_NS7_ILi512EEESA_EEES9_SC_SE_Li256ELb0ELb0ELb0ELb0EEENS1_29StaticPersistentTileSchedulerILb0EEEEEEEEEvNT_6ParamsE)
        .other          _ZN7cutlass13device_kernelIN5flash11enable_sm90INS1_16FlashAttnFwdSm90INS1_25CollectiveMainloopFwdSm90ILi2EN4cute5tupleIJNS5_1CILi1EEES8_S8_EEENS6_IJNS7_ILi64EEESA_SA_EEELi512ENS_6half_tEfNS_4arch4Sm90ELb0ELb0ELb0ELb0ELb0ELb0ELb0ELb0ELb0ELb0ELb0ELb0EEENS1_21CollectiveEpilogueFwdINS6_IJSA_NS7_ILi512EEESA_EEES9_SC_SE_Li256ELb0ELb0ELb0ELb0EEENS1_29StaticPersistentTileSchedulerILb0EEEEEEEEEvNT_6ParamsE,@"STO_CUDA_ENTRY STV_DEFAULT"
_ZN7cutlass13device_kernelIN5flash11enable_sm90INS1_16FlashAttnFwdSm90INS1_25CollectiveMainloopFwdSm90ILi2EN4cute5tupleIJNS5_1CILi1EEES8_S8_EEENS6_IJNS7_ILi64EEESA_SA_EEELi512ENS_6half_tEfNS_4arch4Sm90ELb0ELb0ELb0ELb0ELb0ELb0ELb0ELb0ELb0ELb0ELb0ELb0EEENS1_21CollectiveEpilogueFwdINS6_IJSA_NS7_ILi512EEESA_EEES9_SC_SE_Li256ELb0ELb0ELb0ELb0EEENS1_29StaticPersistentTileSchedulerILb0EEEEEEEEEvNT_6ParamsE:
[----:B------:R-:W1:Y:S02]  /*0000*/  LDC R1, c[0x0][0x28] ;  /* 0x00000a00ff017b82 */ /* 0x000e640000000800 */
[----:B-1----:R-:W-:Y:S01]  /*0010*/  IADD3 R1, R1, -0x20, RZ ;  /* 0xffffffe001017810 */ /* 0x002fe20007ffe0ff */
        /* <DEDUP_REMOVED lines=22> */
.L_x_2668:
[----:B------:R-:W-:Y:S05]  /*0180*/  BSYNC B0 ;  /* 0x0000000000007941 */ /* 0x000fea0003800000 */
.L_x_2667:
        /* <DEDUP_REMOVED lines=33> */
.L_x_2669:
        /* <DEDUP_REMOVED lines=22> */
.L_x_2670:
        /* <DEDUP_REMOVED lines=18> */
.L_x_2671:
        /* <DEDUP_REMOVED lines=22> */
.L_x_2672:
        /* <DEDUP_REMOVED lines=22> */
.L_x_2673:
[----:B------:R-:W-:Y:S01]  /*08e0*/  PLOP3.LUT P0, PT, PT, PT, UP0, 0x80, 0x0 ;  /* 0x000000000000781c */ /* 0x000fe20003f0f008 */
[----:B------:R-:W-:Y:S01]  /*08f0*/  UMOV UR38, 0x1 ;  /* 0x0000000100267882 */ /* 0x000fe20000000000 */
[----:B------:R-:W-:Y:S01]  /*0900*/  NOP ;  /* 0x0000000000007918 */ /* 0x000fe20000000000 */
[----:B------:R-:W-:Y:S01]  /*0910*/  USEL UR38, UR38, 0x2, !UP0 ;  /* 0x0000000226267887 */ /* 0x000fe2000c000000 */
[----:B------:R-:W-:Y:S01]  /*0920*/  ULDC.64 UR48, c[0x0][0x208] ;  /* 0x0000820000307ab9 */ /* 0x000fe20000000a00 */
[----:B-123--:R-:W-:Y:S08]  /*0930*/  BAR.SYNC.DEFER_BLOCKING 0x0 ;  /* 0x0000000000007b1d */ /* 0x00eff00000010000 */
[----:B------:R-:W-:Y:S05]  /*0940*/  @!P0 BRA `(.L_x_2674) ;  /* 0x0000006c00088947 */ /* 0x000fea0003800000 */
.L_x_2675:
[----:B------:R-:W-:-:S08]  /*0950*/  NOP ;  /* 0x0000000000007918 */ /* 0x000fd00000000000 */
[----:B------:R-:W1:Y:S02]  /*0960*/  USETMAXREG.TRY_ALLOC.CTAPOOL UP0, 0xf0 ;  /* 0x000000f0000079c8 */ /* 0x000e640008000600 */
[----:B-1----:R-:W-:-:S13]  /*0970*/  PLOP3.LUT P0, PT, PT, PT, UP0, 0x80, 0x0 ;  /* 0x000000000000781c */ /* 0x002fda0003f0f008 */
[----:B------:R-:W-:Y:S05]  /*0980*/  @!P0 BRA `(.L_x_2675) ;  /* 0xfffffffc00f08947 */ /* 0x000fea000383ffff */
[----:B------:R-:W-:Y:S01]  /*0990*/  LOP3.LUT R0, R4, 0xffffff80, RZ, 0xc0, !PT ;  /* 0xffffff8004007812 */ /* 0x000fe200078ec0ff */
[----:B------:R-:W1:Y:S03]  /*09a0*/  S2UR UR45, SR_CTAID.X ;  /* 0x00000000002d79c3 */ /* 0x000e660000002500 */
[----:B------:R-:W-:-:S05]  /*09b0*/  ISETP.NE.AND P0, PT, R0, 0x80, PT ;  /* 0x000000800000780c */ /* 0x000fca0003f05270 */
[----:B------:R-:W1:Y:S08]  /*09c0*/  LDC R0, c[0x0][0xda4] ;  /* 0x00036900ff007b82 */ /* 0x000e700000000800 */
[----:B------:R-:W-:Y:S06]  /*09d0*/  @!P0 BAR.ARV 0x8, 0xa0 ;  /* 0x0202800000008b1d */ /* 0x000fec0000002000 */
[----:B------:R-:W-:-:S13]  /*09e0*/  ISETP.GE.U32.AND P0, PT, R4, 0x100, PT ;  /* 0x000001000400780c */ /* 0x000fda0003f06070 */
[----:B------:R-:W-:Y:S06]  /*09f0*/  @P0 BAR.ARV 0xf, 0x100 ;  /* 0x03c4000000000b1d */ /* 0x000fec0000002000 */
[----:B-1----:R-:W-:-:S13]  /*0a00*/  ISETP.LE.AND P0, PT, R0, UR45, PT ;  /* 0x0000002d00007c0c */ /* 0x002fda000bf03270 */
[----:B------:R-:W-:Y:S05]  /*0a10*/  @P0 EXIT ;  /* 0x000000000000094d */ /* 0x000fea0003800000 */
[----:B------:R-:W-:Y:S01]  /*0a20*/  VIADD R0, R4, 0xffffff80 ;  /* 0xffffff8004007836 */ /* 0x000fe20000000000 */
[----:B------:R-:W1:Y:S01]  /*0a30*/  S2UR UR4, SR_CgaCtaId ;  /* 0x00000000000479c3 */ /* 0x000e620000008800 */
[----:B------:R-:W-:Y:S01]  /*0a40*/  UMOV UR46, 0x400 ;  /* 0x00000400002e7882 */ /* 0x000fe20000000000 */
[----:B------:R-:W-:Y:S01]  /*0a50*/  MOV R22, 0x20 ;  /* 0x0000002000167802 */ /* 0x000fe20000000f00 */
[----:B------:R-:W-:Y:S01]  /*0a60*/  ULOP3.LUT UR44, UR38, 0x1, URZ, 0xfc, !UPT ;  /* 0x00000001262c7892 */ /* 0x000fe2000f8efc3f */
[----:B------:R-:W-:Y:S01]  /*0a70*/  SHF.R.S32.HI R3, RZ, 0x1f, R0 ;  /* 0x0000001fff037819 */ /* 0x000fe20000011400 */
[----:B------:R-:W-:Y:S01]  /*0a80*/  ULDC.64 UR52, c[0x0][0x198] ;  /* 0x0000660000347ab9 */ /* 0x000fe20000000a00 */
[----:B------:R-:W-:Y:S01]  /*0a90*/  UMOV UR41, URZ ;  /* 0x0000003f00297c82 */ /* 0x000fe20008000000 */
[----:B------:R-:W-:Y:S01]  /*0aa0*/  UMOV UR40, URZ ;  /* 0x0000003f00287c82 */ /* 0x000fe20008000000 */
[CC--:B------:R-:W-:Y:S01]  /*0ab0*/  LEA.HI R2, R3.reuse, R0.reuse, RZ, 0x4 ;  /* 0x0000000003027211 */ /* 0x0c0fe200078f20ff */
[----:B------:R-:W-:Y:S01]  /*0ac0*/  UMOV UR39, URZ ;  /* 0x0000003f00277c82 */ /* 0x000fe20008000000 */
[----:B------:R-:W-:-:S02]  /*0ad0*/  LEA.HI R4, R3, R0, RZ, 0x5 ;  /* 0x0000000003047211 */ /* 0x000fc400078f28ff */
[----:B------:R-:W-:Y:S02]  /*0ae0*/  LEA.HI R5, R3, R0, RZ, 0x7 ;  /* 0x0000000003057211 */ /* 0x000fe400078f38ff */
[----:B------:R-:W-:Y:S02]  /*0af0*/  LOP3.LUT R7, R2, 0xfffffff0, RZ, 0xc0, !PT ;  /* 0xfffffff002077812 */ /* 0x000fe400078ec0ff */
[--C-:B------:R-:W-:Y:S02]  /*0b00*/  SHF.R.S32.HI R185, RZ, 0x5, R4.reuse ;  /* 0x00000005ffb97819 */ /* 0x100fe40000011404 */
[----:B------:R-:W-:Y:S02]  /*0b10*/  LOP3.LUT R3, R5, 0xffffff80, RZ, 0xc0, !PT ;  /* 0xffffff8005037812 */ /* 0x000fe400078ec0ff */
[----:B------:R-:W-:Y:S02]  /*0b20*/  SHF.R.S32.HI R4, RZ, 0x1f, R4 ;  /* 0x0000001fff047819 */ /* 0x000fe40000011404 */
[C---:B------:R-:W-:Y:S01]  /*0b30*/  IADD3 R7, R0.reuse, -R7, RZ ;  /* 0x8000000700077210 */ /* 0x040fe20007ffe0ff */
[----:B------:R-:W-:Y:S01]  /*0b40*/  IMAD.IADD R3, R0, 0x1, -R3 ;  /* 0x0000000100037824 */ /* 0x000fe200078e0a03 */
[----:B------:R-:W-:Y:S01]  /*0b50*/  LEA.HI R4, R4, R185, RZ, 0x2 ;  /* 0x000000b904047211 */ /* 0x000fe200078f10ff */
[----:B-1----:R-:W-:Y:S01]  /*0b60*/  ULEA UR46, UR4, UR46, 0x18 ;  /* 0x0000002e042e7291 */ /* 0x002fe2000f8ec03f */
[----:B------:R-:W-:-:S02]  /*0b70*/  SHF.R.S32.HI R0, RZ, 0x1f, R7 ;  /* 0x0000001fff007819 */ /* 0x000fc40000011407 */
[----:B------:R-:W-:Y:S02]  /*0b80*/  SHF.R.S32.HI R184, RZ, 0x7, R5 ;  /* 0x00000007ffb87819 */ /* 0x000fe40000011405 */
[----:B------:R-:W-:Y:S02]  /*0b90*/  LOP3.LUT R4, R4, 0x3ffffc, RZ, 0xc0, !PT ;  /* 0x003ffffc04047812 */ /* 0x000fe400078ec0ff */
[----:B------:R-:W-:Y:S01]  /*0ba0*/  LEA.HI R6, R0, R7, RZ, 0x3 ;  /* 0x0000000700067211 */ /* 0x000fe200078f18ff */
[----:B------:R-:W-:Y:S01]  /*0bb0*/  IMAD R11, R184, 0x100, R7 ;  /* 0x00000100b80b7824 */ /* 0x000fe200078e0207 */
[----:B------:R-:W-:Y:S02]  /*0bc0*/  SHF.R.S32.HI R9, RZ, 0x4, R2 ;  /* 0x00000004ff097819 */ /* 0x000fe40000011402 */
[----:B------:R-:W-:Y:S02]  /*0bd0*/  IADD3 R8, R185, -R4, RZ ;  /* 0x80000004b9087210 */ /* 0x000fe40007ffe0ff */
[C---:B------:R-:W-:Y:S01]  /*0be0*/  LOP3.LUT R4, R6.reuse, 0xfffffff8, RZ, 0xc0, !PT ;  /* 0xfffffff806047812 */ /* 0x040fe200078ec0ff */
[----:B------:R-:W-:Y:S01]  /*0bf0*/  IMAD.SHL.U32 R6, R6, 0x40, RZ ;  /* 0x0000004006067824 */ /* 0x000fe200078e00ff */
[----:B------:R-:W-:Y:S01]  /*0c00*/  LEA.HI R2, R2, R9, RZ, 0x1 ;  /* 0x0000000902027211 */ /* 0x000fe200078f08ff */
[----:B------:R-:W-:Y:S01]  /*0c10*/  IMAD R186, R8, 0x10, R11 ;  /* 0x0000001008ba7824 */ /* 0x000fe200078e020b */
[----:B------:R-:W-:-:S02]  /*0c20*/  IADD3 R8, R7, -R4, RZ ;  /* 0x8000000407087210 */ /* 0x000fc40007ffe0ff */
[----:B------:R-:W-:Y:S02]  /*0c30*/  LOP3.LUT R2, R2, 0x1ffffffe, RZ, 0xc0, !PT ;  /* 0x1ffffffe02027812 */ /* 0x000fe400078ec0ff */
[----:B------:R-:W-:Y:S01]  /*0c40*/  LOP3.LUT R6, R6, 0x7ffffe00, RZ, 0xc0, !PT ;  /* 0x7ffffe0006067812 */ /* 0x000fe200078ec0ff */
[----:B------:R-:W-:Y:S01]  /*0c50*/  IMAD.SHL.U32 R10, R8, 0x40, RZ ;  /* 0x00000040080a7824 */ /* 0x000fe200078e00ff */
[----:B------:R-:W-:Y:S02]  /*0c60*/  IADD3 R9, R9, -R2, RZ ;  /* 0x8000000209097210 */ /* 0x000fe40007ffe0ff */
[----:B------:R-:W-:Y:S01]  /*0c70*/  SHF.R.S32.HI R0, RZ, 0x1f, R3 ;  /* 0x0000001fff007819 */ /* 0x000fe20000011403 */
[----:B------:R-:W-:Y:S01]  /*0c80*/  IMAD R6, R185, 0x400, R6 ;  /* 0x00000400b9067824 */ /* 0x000fe200078e0206 */
[----:B------:R-:W-:Y:S02]  /*0c90*/  SHF.L.U32 R9, R9, 0x3, RZ ;  /* 0x0000000309097819 */ /* 0x000fe400000006ff */
[----:B------:R-:W-:-:S02]  /*0ca0*/  LOP3.LUT R10, R10, 0x1c0, RZ, 0xc0, !PT ;  /* 0x000001c00a0a7812 */ /* 0x000fc400078ec0ff */
[----:B------:R-:W-:Y:S02]  /*0cb0*/  LEA R186, R186, R9, 0x6 ;  /* 0x00000009baba7211 */ /* 0x000fe400078e30ff */
[----:B------:R-:W-:Y:S02]  /*0cc0*/  LOP3.LUT R9, R10, 0x8, R9, 0xf8, !PT ;  /* 0x000000080a097812 */ /* 0x000fe400078ef809 */
[----:B------:R-:W-:Y:S02]  /*0cd0*/  SHF.R.U32.HI R10, RZ, 0x3, R10 ;  /* 0x00000003ff0a7819 */ /* 0x000fe4000001160a */
[CC--:B------:R-:W-:Y:S02]  /*0ce0*/  LEA.HI R2, R0.reuse, R3.reuse, RZ, 0x2 ;  /* 0x0000000300027211 */ /* 0x0c0fe400078f10ff */
[----:B------:R-:W-:Y:S02]  /*0cf0*/  LOP3.LUT R9, R9, R10, RZ, 0x3c, !PT ;  /* 0x0000000a09097212 */ /* 0x000fe400078e3cff */
[----:B------:R-:W-:-:S02]  /*0d00*/  LEA.HI R4, R0, R3, RZ, 0x5 ;  /* 0x0000000300047211 */ /* 0x000fc400078f28ff */
[----:B------:R-:W-:Y:S01]  /*0d10*/  R2P PR, R8, 0x6 ;  /* 0x0000000608007804 */ /* 0x000fe20000000000 */
[----:B------:R-:W-:Y:S01]  /*0d20*/  IMAD.IADD R6, R6, 0x1, R9 ;  /* 0x0000000106067824 */ /* 0x000fe200078e0209 */
[--C-:B------:R-:W-:Y:S02]  /*0d30*/  SHF.R.S32.HI R0, RZ, 0x2, R2.reuse ;  /* 0x00000002ff007819 */ /* 0x100fe40000011402 */
[----:B------:R-:W-:Y:S02]  /*0d40*/  SHF.R.S32.HI R7, RZ, 0x1f, R2 ;  /* 0x0000001fff077819 */ /* 0x000fe40000011402 */
[----:B------:R-:W-:Y:S02]  /*0d50*/  LEA.HI R5, R5, R184, RZ, 0x1 ;  /* 0x000000b805057211 */ /* 0x000fe400078f08ff */
[----:B------:R-:W-:Y:S02]  /*0d60*/  LEA R19, R6, UR46, 0x1 ;  /* 0x0000002e06137c11 */ /* 0x000fe4000f8e08ff */
[----:B------:R-:W-:-:S02]  /*0d70*/  LEA.HI R7, R7, R0, RZ, 0x3 ;  /* 0x0000000007077211 */ /* 0x000fc400078f18ff */
[----:B------:R-:W-:Y:S01]  /*0d80*/  LOP3.LUT R2, R2, 0x7ffffffc, RZ, 0xc0, !PT ;  /* 0x7ffffffc02027812 */ /* 0x000fe200078ec0ff */
[----:B------:R-:W-:Y:S01]  /*0d90*/  VIADD R23, R19, 0x26800 ;  /* 0x0002680013177836 */ /* 0x000fe20000000000 */
[----:B------:R-:W-:Y:S02]  /*0da0*/  LOP3.LUT R5, R5, 0xfffffe, RZ, 0xc0, !PT ;  /* 0x00fffffe05057812 */ /* 0x000fe400078ec0ff */
[----:B------:R-:W-:Y:S01]  /*0db0*/  LOP3.LUT R7, R7, 0xfffffff8, RZ, 0xc0, !PT ;  /* 0xfffffff807077812 */ /* 0x000fe200078ec0ff */
[----:B------:R-:W-:Y:S01]  /*0dc0*/  IMAD.IADD R16, R3, 0x1, -R2 ;  /* 0x0000000103107824 */ /* 0x000fe200078e0a02 */
[----:B------:R-:W-:Y:S01]  /*0dd0*/  IADD3 R18, R19, 0x26840, RZ ;  /* 0x0002684013127810 */ /* 0x000fe20007ffe0ff */
[----:B------:R-:W-:Y:S01]  /*0de0*/  IMAD.IADD R5, R184, 0x1, -R5 ;  /* 0x00000001b8057824 */ /* 0x000fe200078e0a05 */
[----:B------:R-:W-:Y:S01]  /*0df0*/  SEL R22, R22, 0xffffffe0, !P1 ;  /* 0xffffffe016167807 */ /* 0x000fe20004800000 */
[----:B------:R-:W-:Y:S01]  /*0e00*/  IMAD.SHL.U32 R16, R16, 0x2, RZ ;  /* 0x0000000210107824 */ /* 0x000fe200078e00ff */
[----:B------:R-:W-:-:S02]  /*0e10*/  IADD3 R7, R0, -R7, RZ ;  /* 0x8000000700077210 */ /* 0x000fc40007ffe0ff */
[----:B------:R-:W-:Y:S02]  /*0e20*/  SHF.R.S32.HI R2, RZ, 0x5, R4 ;  /* 0x00000005ff027819 */ /* 0x000fe40000011404 */
[C---:B------:R-:W-:Y:S02]  /*0e30*/  @P2 IADD3 R18, R23.reuse, -0x40, RZ ;  /* 0xffffffc017122810 */ /* 0x040fe40007ffe0ff */
[----:B------:R-:W-:Y:S02]  /*0e40*/  IADD3 R23, R23, R22, RZ ;  /* 0x0000001617177210 */ /* 0x000fe40007ffe0ff */
[----:B------:R-:W-:Y:S02]  /*0e50*/  LEA R2, R2, R7, 0x4 ;  /* 0x0000000702027211 */ /* 0x000fe400078e20ff */
[----:B------:R-:W-:Y:S02]  /*0e60*/  SHF.L.U32 R17, R5, 0x8, RZ ;  /* 0x0000000805117819 */ /* 0x000fe400000006ff */
[----:B------:R-:W-:-:S07]  /*0e70*/  IADD3 R22, R22, R18, RZ ;  /* 0x0000001216167210 */ /* 0x000fce0007ffe0ff */
.L_x_2709:
[----:B------:R-:W-:Y:S01]  /*0e80*/  ULDC UR4, c[0x0][0xda8] ;  /* 0x00036a0000047ab9 */ /* 0x000fe20000000800 */
[----:B------:R-:W-:Y:S01]  /*0e90*/  ULDC UR50, c[0x0][0x404] ;  /* 0x0001010000327ab9 */ /* 0x000fe20000000800 */
[----:B------:R-:W-:Y:S01]  /*0ea0*/  UISETP.NE.AND UP1, UPT, UR4, 0x1, UPT ;  /* 0x000000010400788c */ /* 0x000fe2000bf25270 */
[----:B------:R-:W-:Y:S02]  /*0eb0*/  ULDC UR6, c[0x0][0x2e0] ;  /* 0x0000b80000067ab9 */ /* 0x000fe40000000800 */
[----:B------:R-:W-:Y:S01]  /*0ec0*/  ULDC.64 UR4, c[0x0][0x3f8] ;  /* 0x0000fe0000047ab9 */ /* 0x000fe20000000a00 */
[----:B------:R-:W-:Y:S01]  /*0ed0*/  UMOV UR43, UR45 ;  /* 0x0000002d002b7c82 */ /* 0x000fe20008000000 */
[----:B------:R-:W-:Y:S01]  /*0ee0*/  UISETP.NE.U32.AND UP0, UPT, UR4, URZ, UPT ;  /* 0x0000003f0400728c */ /* 0x000fe2000bf05070 */
[----:B------:R-:W-:Y:S02]  /*0ef0*/  UMOV UR42, UR45 ;  /* 0x0000002d002a7c82 */ /* 0x000fe40008000000 */
[----:B------:R-:W-:Y:S01]  /*0f00*/  ULDC UR4, c[0x0][0xdb4] ;  /* 0x00036d0000047ab9 */ /* 0x000fe20000000800 */
[----:B------:R-:W-:-:S02]  /*0f10*/  UISETP.NE.AND.EX UP0, UPT, UR5, URZ, UPT, UP0 ;  /* 0x0000003f0500728c */ /* 0x000fc4000bf05300 */
[----:B------:R-:W-:Y:S02]  /*0f20*/  UISETP.NE.AND UP2, UPT, UR4, 0x1, UPT ;  /* 0x000000010400788c */ /* 0x000fe4000bf45270 */
[----:B------:R-:W-:Y:S01]  /*0f30*/  USEL UR50, UR50, 0x1, UP0 ;  /* 0x0000000132327887 */ /* 0x000fe20008000000 */
[----:B------:R-:W-:Y:S01]  /*0f40*/  @UP1 ULDC UR4, c[0x0][0xdac] ;  /* 0x00036b0000041ab9 */ /* 0x000fe20000000800 */
[----:B------:R-:W-:Y:S02]  /*0f50*/  UISETP.NE.AND UP0, UPT, UR47, 0x1, UPT ;  /* 0x000000012f00788c */ /* 0x000fe4000bf05270 */
[----:B------:R-:W-:Y:S02]  /*0f60*/  UIMAD.WIDE.U32 UR4, UR45, UR4, URZ ;  /* 0x000000042d0472a5 */ /* 0x000fe4000f8e003f */
[----:B------:R-:W-:Y:S02]  /*0f70*/  UIMAD UR50, UR50, UR6, URZ ;  /* 0x00000006323272a4 */ /* 0x000fe4000f8e023f */
[----:B------:R-:W-:Y:S01]  /*0f80*/  PLOP3.LUT P0, PT, PT, PT, UP0, 0x80, 0x0 ;  /* 0x000000000000781c */ /* 0x000fe20003f0f008 */
[----:B------:R-:W-:Y:S01]  /*0f90*/  @UP1 ULDC UR6, c[0x0][0xdb0] ;  /* 0x00036c0000061ab9 */ /* 0x000fe20000000800 */
[----:B------:R-:W-:Y:S01]  /*0fa0*/  @UP2 ULDC.64 UR8, c[0x0][0xdb8] ;  /* 0x00036e0000082ab9 */ /* 0x000fe20000000a00 */
[----:B------:R-:W-:-:S02]  /*0fb0*/  @UP1 USHF.R.U32.HI UR43, URZ, UR6, UR5 ;  /* 0x000000063f2b1299 */ /* 0x000fc40008011605 */
[----:B------:R-:W-:Y:S02]  /*0fc0*/  UIADD3 UR6, UR50, 0x3f, URZ ;  /* 0x0000003f32067890 */ /* 0x000fe4000fffe03f */
[----:B------:R-:W-:Y:S02]  /*0fd0*/  UIMAD.WIDE.U32 UR4, UR43, UR8, URZ ;  /* 0x000000082b0472a5 */ /* 0x000fe4000f8e003f */
[----:B------:R-:W-:Y:S01]  /*0fe0*/  USHF.R.S32.HI UR7, URZ, 0x1f, UR6 ;  /* 0x0000001f3f077899 */ /* 0x000fe20008011406 */
[----:B------:R-:W-:Y:S01]  /*0ff0*/  UMOV UR36, UR43 ;  /* 0x0000002b00247c82 */ /* 0x000fe20008000000 */
[----:B------:R-:W-:Y:S02]  /*1000*/  @UP2 USHF.R.U32.HI UR36, URZ, UR9, UR5 ;  /* 0x000000093f242299 */ /* 0x000fe40008011605 */
[----:B------:R-:W-:-:S04]  /*1010*/  ULEA.HI UR7, UR7, UR6, URZ, 0x6 ;  /* 0x0000000607077291 */ /* 0x000fc8000f8f303f */
[----:B------:R-:W-:Y:S01]  /*1020*/  USHF.R.S32.HI UR37, URZ, 0x6, UR7 ;  /* 0x000000063f257899 */ /* 0x000fe20008011407 */
[----:B-1----:R-:W-:Y:S11]  /*1030*/  @!P0 BRA `(.L_x_2676) ;  /* 0x0000001800448947 */ /* 0x002ff60003800000 */
[----:B------:R-:W1:Y:S01]  /*1040*/  SHFL.IDX PT, R0, R184, RZ, 0x1f ;  /* 0x00001fffb8007589 */ /* 0x000e6200000e0000 */
[----:B------:R-:W-:-:S06]  /*1050*/  UISETP.NE.AND UP0, UPT, UR44, 0x3, UPT ;  /* 0x000000032c00788c */ /* 0x000fcc000bf05270 */
[----:B------:R-:W-:Y:S02]  /*1060*/  PLOP3.LUT P0, PT, PT, PT, UP0, 0x80, 0x0 ;  /* 0x000000000000781c */ /* 0x000fe40003f0f008 */
[----:B-1----:R-:W-:-:S13]  /*1070*/  R2UR UR4, R0 ;  /* 0x00000000000472ca */ /* 0x002fda00000e0000 */
[----:B------:R-:W-:-:S04]  /*1080*/  ULEA.HI UR5, UR4, UR4, URZ, 0x1 ;  /* 0x0000000404057291 */ /* 0x000fc8000f8f083f */
[----:B------:R-:W-:-:S04]  /*1090*/  ULOP3.LUT UR5, UR5, 0x1fffe, URZ, 0xc0, !UPT ;  /* 0x0001fffe05057892 */ /* 0x000fc8000f8ec03f */
[----:B------:R-:W-:-:S04]  /*10a0*/  UIADD3 UR5, UR4, -UR5, URZ ;  /* 0x8000000504057290 */ /* 0x000fc8000fffe03f */
[----:B------:R-:W-:-:S04]  /*10b0*/  ULEA UR5, UR5, UR46, 0xf ;  /* 0x0000002e05057291 */ /* 0x000fc8000f8e783f */
[----:B------:R-:W-:-:S04]  /*10c0*/  UIADD3 UR5, UR5, 0x400, URZ ;  /* 0x0000040005057890 */ /* 0x000fc8000fffe03f */
[----:B------:R-:W-:-:S04]  /*10d0*/  USHF.R.U32.HI UR5, URZ, 0x4, UR5 ;  /* 0x000000043f057899 */ /* 0x000fc80008011605 */
[----:B------:R-:W-:-:S04]  /*10e0*/  ULOP3.LUT UR5, UR5, 0x3fff, URZ, 0xc0, !UPT ;  /* 0x00003fff05057892 */ /* 0x000fc8000f8ec03f */
[----:B------:R-:W-:Y:S01]  /*10f0*/  ULOP3.LUT UR20, UR5, 0x2000000, URZ, 0xfc, !UPT ;  /* 0x0200000005147892 */ /* 0x000fe2000f8efc3f */
[----:B------:R-:W-:Y:S11]  /*1100*/  @!P0 BRA `(.L_x_2677) ;  /* 0x0000000000048947 */ /* 0x000ff60003800000 */
[----:B------:R-:W-:Y:S01]  /*1110*/  BPT.TRAP 0x1 ;  /* 0x000000040000795c */ /* 0x000fe20000300000 */
.L_x_2677:
[----:B------:R-:W-:Y:S01]  /*1120*/  ULEA UR16, UR39, UR46, 0x3 ;  /* 0x0000002e27107291 */ /* 0x000fe2000f8e183f */
[----:B------:R-:W-:-:S05]  /*1130*/  IMAD.U32 R0, RZ, RZ, UR40 ;  /* 0x00000028ff007e24 */ /* 0x000fca000f8e00ff */
[----:B------:R-:W-:-:S04]  /*1140*/  SHF.L.U32 R0, R0, 0x1f, RZ ;  /* 0x0000001f00007819 */ /* 0x000fc800000006ff */
[----:B------:R-:W1:Y:S02]  /*1150*/  SYNCS.PHASECHK.TRANS64.TRYWAIT P0, [UR16+0x28c50], R0 ;  /* 0x028c5000ff0075a7 */ /* 0x000e640008000150 */
[----:B-1----:R-:W-:Y:S05]  /*1160*/  @!P0 BRA `(.L_x_2678) ;  /* 0x0000009400648947 */ /* 0x002fea0003800000 */
.L_x_2765:
[----:B------:R-:W-:Y:S01]  /*1170*/  BAR.SYNC.DEFER_BLOCKING 0xe, 0x100 ;  /* 0x0384000000007b1d */ /* 0x000fe20000010000 */
[----:B------:R-:W-:Y:S01]  /*1180*/  UIADD3 UR4, UR46, 0x26800, URZ ;  /* 0x000268002e047890 */ /* 0x000fe2000fffe03f */
[----:B-1----:R-:W-:Y:S01]  /*1190*/  MOV R0, UR16 ;  /* 0x0000001000007c02 */ /* 0x002fe20008000f00 */
[----:B------:R-:W-:Y:S02]  /*11a0*/  ULEA UR12, UR39, UR20, 0xc ;  /* 0x00000014270c7291 */ /* 0x000fe4000f8e603f */
[----:B------:R-:W-:Y:S01]  /*11b0*/  USHF.R.U32.HI UR4, URZ, 0x4, UR4 ;  /* 0x000000043f047899 */ /* 0x000fe20008011604 */
[----:B------:R-:W-:Y:S01]  /*11c0*/  UMOV UR7, 0x40000040 ;  /* 0x4000004000077882 */ /* 0x000fe20000000000 */
[----:B------:R-:W-:Y:S02]  /*11d0*/  UMOV UR5, 0x40000040 ;  /* 0x4000004000057882 */ /* 0x000fe40000000000 */
[----:B------:R-:W-:Y:S01]  /*11e0*/  ULOP3.LUT UR4, UR4, 0x3fff, URZ, 0xc0, !UPT ;  /* 0x00003fff04047892 */ /* 0x000fe2000f8ec03f */
[----:B------:R-:W1:Y:S01]  /*11f0*/  S2R R3, SR_TID.X ;  /* 0x0000000000037919 */ /* 0x000e620000002100 */
[----:B------:R-:W-:Y:S01]  /*1200*/  UMOV UR6, UR12 ;  /* 0x0000000c00067c82 */ /* 0x000fe20008000000 */
[----:B------:R-:W-:-:S02]  /*1210*/  UIADD3 UR10, UR12, 0x100, URZ ;  /* 0x000001000c0a7890 */ /* 0x000fc4000fffe03f */
[----:B------:R-:W-:Y:S01]  /*1220*/  ULOP3.LUT UR13, UR4, 0x10000, URZ, 0xfc, !UPT ;  /* 0x00010000040d7892 */ /* 0x000fe2000f8efc3f */
[----:B------:R-:W-:Y:S01]  /*1230*/  UMOV UR11, 0x40000040 ;  /* 0x40000040000b7882 */ /* 0x000fe20000000000 */
[----:B------:R-:W-:Y:S02]  /*1240*/  UMOV UR9, 0x40000040 ;  /* 0x4000004000097882 */ /* 0x000fe40000000000 */
[----:B------:R-:W-:Y:S02]  /*1250*/  UIADD3 UR8, UR13, 0x4, URZ ;  /* 0x000000040d087890 */ /* 0x000fe4000fffe03f */
[----:B------:R-:W-:Y:S01]  /*1260*/  UIADD3 UR14, UR12, 0x180, URZ ;  /* 0x000001800c0e7890 */ /* 0x000fe2000fffe03f */
[----:B------:R-:W-:Y:S01]  /*1270*/  UMOV UR4, UR13 ;  /* 0x0000000d00047c82 */ /* 0x000fe20008000000 */
[----:B------:R-:W-:Y:S01]  /*1280*/  UMOV UR15, 0x40000040 ;  /* 0x40000040000f7882 */ /* 0x000fe20000000000 */
[----:B------:R-:W-:Y:S01]  /*1290*/  WARPGROUP.ARRIVE ;  /* 0x00000000000079c5 */ /* 0x000fe20000000000 */
[----:B------:R-:W-:-:S05]  /*12a0*/  UISETP.GE.AND UP0, UPT, UR50, 0x41, UPT ;  /* 0x000000413200788c */ /* 0x000fca000bf06270 */
[----:B------:R-:W-:Y:S01]  /*12b0*/  HGMMA.64x256x16.F32 R24, gdesc[UR4].tnspB, RZ, !UPT, gsb0 ;  /* 0x43e00000041879f0 */ /* 0x000fe2000c0008ff */
[----:B------:R-:W-:Y:S02]  /*12c0*/  UIADD3 UR6, UR12, 0x80, URZ ;  /* 0x000000800c067890 */ /* 0x000fe4000fffe03f */
[----:B------:R-:W-:Y:S01]  /*12d0*/  UIADD3 UR4, UR13, 0x2, URZ ;  /* 0x000000020d047890 */ /* 0x000fe2000fffe03f */
[----:B------:R-:W-:Y:S01]  /*12e0*/  UMOV UR7, 0x40000040 ;  /* 0x4000004000077882 */ /* 0x000fe20000000000 */
[----:B------:R-:W-:Y:S01]  /*12f0*/  UMOV UR5, 0x40000040 ;  /* 0x4000004000057882 */ /* 0x000fe20000000000 */
[----:B------:R-:W-:-:S03]  /*1300*/  UIADD3 UR12, UR13, 0x6, URZ ;  /* 0x000000060d0c7890 */ /* 0x000fc6000fffe03f */
[----:B------:R-:W-:Y:S01]  /*1310*/  UMOV UR13, 0x40000040 ;  /* 0x40000040000d7882 */ /* 0x000fe20000000000 */
[----:B-1----:R-:W-:-:S04]  /*1320*/  LOP3.LUT R3, R3, 0x7f, RZ, 0xc0, !PT ;  /* 0x0000007f03037812 */ /* 0x002fc800078ec0ff */
[----:B------:R-:W-:-:S13]  /*1330*/  ISETP.NE.AND P0, PT, R3, RZ, PT ;  /* 0x000000ff0300720c */ /* 0x000fda0003f05270 */
[----:B------:R-:W-:-:S04]  /*1340*/  @!P0 IADD3 R0, R0, 0x28c60, RZ ;  /* 0x00028c6000008810 */ /* 0x000fc80007ffe0ff */
[----:B------:R-:W-:Y:S01]  /*1350*/  @!P0 PRMT R0, RZ, 0x654, R0 ;  /* 0x00000654ff008816 */ /* 0x000fe20000000000 */
[----:B------:R-:W-:Y:S02]  /*1360*/  WARPGROUP.DEPBAR.LE gsb0, 0x0 ;  /* 0x00008000000079c5 */ /* 0x000fe40000010000 */
[----:B------:R-:W-:-:S06]  /*1370*/  WARPGROUP.ARRIVE ;  /* 0x00000000000079c5 */ /* 0x000fcc0000000000 */
[----:B------:R-:W-:Y:S03]  /*1380*/  HGMMA.64x256x16.F32 R24, gdesc[UR4].tnspB, R24, gsb0 ;  /* 0x43e00000041879f0 */ /* 0x000fe60008000818 */
[----:B------:R-:W-:Y:S02]  /*1390*/  WARPGROUP.DEPBAR.LE gsb0, 0x0 ;  /* 0x00008000000079c5 */ /* 0x000fe40000010000 */
[----:B------:R-:W-:-:S15]  /*13a0*/  WARPGROUP.ARRIVE ;  /* 0x00000000000079c5 */ /* 0x000fde0000000000 */
[----:B------:R-:W-:-:S08]  /*13b0*/  NOP ;  /* 0x0000000000007918 */ /* 0x000fd00000000000 */
[----:B------:R-:W-:Y:S03]  /*13c0*/  HGMMA.64x256x16.F32 R24, gdesc[UR8].tnspB, R24, gsb0 ;  /* 0x43e00000081879f0 */ /* 0x000fe60008000818 */
[----:B------:R-:W-:Y:S02]  /*13d0*/  WARPGROUP.DEPBAR.LE gsb0, 0x0 ;  /* 0x00008000000079c5 */ /* 0x000fe40000010000 */
[----:B------:R-:W-:-:S15]  /*13e0*/  WARPGROUP.ARRIVE ;  /* 0x00000000000079c5 */ /* 0x000fde0000000000 */
[----:B------:R-:W-:-:S08]  /*13f0*/  NOP ;  /* 0x0000000000007918 */ /* 0x000fd00000000000 */
[----:B------:R-:W-:Y:S03]  /*1400*/  HGMMA.64x256x16.F32 R24, gdesc[UR12].tnspB, R24, gsb0 ;  /* 0x43e000000c1879f0 */ /* 0x000fe60008000818 */
[----:B------:R-:W-:Y:S02]  /*1410*/  WARPGROUP.DEPBAR.LE gsb0, 0x0 ;  /* 0x00008000000079c5 */ /* 0x000fe40000010000 */
[----:B------:R-:W-:Y:S06]  /*1420*/  BAR.ARV 0xf, 0x100 ;  /* 0x03c4000000007b1d */ /* 0x000fec0000002000 */
[----:B------:R1:W-:Y:S01]  /*1430*/  @!P0 SYNCS.ARRIVE.TRANS64.RED.A1T0 RZ, [R0+URZ], RZ ;  /* 0x000000ff00ff89a7 */ /* 0x0003e2000810043f */
[----:B------:R-:W-:-:S13]  /*1440*/  PLOP3.LUT P0, PT, PT, PT, UP0, 0x80, 0x0 ;  /* 0x000000000000781c */ /* 0x000fda0003f0f008 */
[----:B-1----:R-:W-:Y:S05]  /*1450*/  @!P0 BRA `(.L_x_2679) ;  /* 0x0000000c00048947 */ /* 0x002fea0003800000 */
[----:B------:R-:W-:-:S06]  /*1460*/  UIADD3 UR37, UR37, -0x2, URZ ;  /* 0xfffffffe25257890 */ /* 0x000fcc000fffe03f */
[----:B------:R-:W-:-:S07]  /*1470*/  IMAD.U32 R0, RZ, RZ, UR37 ;  /* 0x00000025ff007e24 */ /* 0x000fce000f8e00ff */
.L_x_2684:
[----:B------:R-:W-:Y:S01]  /*1480*/  BAR.SYNC.DEFER_BLOCKING 0xe, 0x100 ;  /* 0x0384000000007b1d */ /* 0x000fe20000010000 */
[----:B-1----:R-:W-:Y:S01]  /*1490*/  MOV R3, UR39 ;  /* 0x0000002700037c02 */ /* 0x002fe20008000f00 */
[----:B------:R-:W-:Y:S01]  /*14a0*/  UISETP.NE.AND UP1, UPT, UR44, 0x3, UPT ;  /* 0x000000032c00788c */ /* 0x000fe2000bf25270 */
[C---:B------:R-:W-:Y:S01]  /*14b0*/  ISETP.GT.AND P1, PT, R0.reuse, RZ, PT ;  /* 0x000000ff0000720c */ /* 0x040fe20003f24270 */
[----:B------:R-:W-:Y:S01]  /*14c0*/  UIADD3 UR39, UR39, 0x1, URZ ;  /* 0x0000000127277890 */ /* 0x000fe2000fffe03f */
[----:B------:R-:W-:Y:S01]  /*14d0*/  LEA R3, R3, R2, 0x6 ;  /* 0x0000000203037211 */ /* 0x000fe200078e30ff */
[----:B------:R-:W-:Y:S02]  /*14e0*/  VIADD R0, R0, 0xffffffff ;  /* 0xffffffff00007836 */ /* 0x000fe40000000000 */
[----:B------:R-:W-:Y:S01]  /*14f0*/  PLOP3.LUT P2, PT, PT, PT, UP1, 0x80, 0x0 ;  /* 0x000000000000781c */ /* 0x000fe20003f4f018 */
[----:B------:R-:W-:Y:S01]  /*1500*/  UISETP.NE.AND UP0, UPT, UR39, 0x2, UPT ;  /* 0x000000022700788c */ /* 0x000fe2000bf05270 */
[----:B------:R-:W-:-:S03]  /*1510*/  LEA R3, R3, UR46, 0x2 ;  /* 0x0000002e03037c11 */ /* 0x000fc6000f8e10ff */
[----:B------:R-:W-:Y:S02]  /*1520*/  USEL UR6, URZ, 0x1, UP0 ;  /* 0x000000013f067887 */ /* 0x000fe40008000000 */
[----:B------:R-:W-:Y:S02]  /*1530*/  USEL UR39, UR39, URZ, UP0 ;  /* 0x0000003f27277287 */ /* 0x000fe40008000000 */
[----:B------:R-:W-:Y:S01]  /*1540*/  ULOP3.LUT UR40, UR40, UR6, URZ, 0x3c, !UPT ;  /* 0x0000000628287292 */ /* 0x000fe2000f8e3c3f */
[----:B------:R-:W1:Y:S04]  /*1550*/  LDS R4, [R3+0x28800] ;  /* 0x0288000003047984 */ /* 0x000e680000000800 */
[----:B------:R-:W2:Y:S01]  /*1560*/  LDS R5, [R3+0x28820] ;  /* 0x0288200003057984 */ /* 0x000ea20000000800 */
        /* <DEDUP_REMOVED lines=130> */
.L_x_2680:
[----:B------:R-:W-:Y:S01]  /*1d90*/  ULEA UR6, UR39, UR46, 0x3 ;  /* 0x0000002e27067291 */ /* 0x000fe2000f8e183f */
[----:B------:R-:W-:-:S04]  /*1da0*/  MOV R3, UR40 ;  /* 0x0000002800037c02 */ /* 0x000fc80008000f00 */
[----:B------:R-:W-:-:S04]  /*1db0*/  SHF.L.U32 R3, R3, 0x1f, RZ ;  /* 0x0000001f03037819 */ /* 0x000fc800000006ff */
[----:B------:R1:W2:Y:S01]  /*1dc0*/  SYNCS.PHASECHK.TRANS64.TRYWAIT P0, [UR6+0x28c50], R3 ;  /* 0x028c5003ff0075a7 */ /* 0x0002a20008000146 */
[----:B------:R-:W-:Y:S05]  /*1dd0*/  @!P2 BRA `(.L_x_2681) ;  /* 0x000000000004a947 */ /* 0x000fea0003800000 */
[----:B------:R-:W-:Y:S01]  /*1de0*/  BPT.TRAP 0x1 ;  /* 0x000000040000795c */ /* 0x000fe20000300000 */
.L_x_2681:
[----:B--2---:R-:W-:Y:S05]  /*1df0*/  @P0 BRA `(.L_x_2682) ;  /* 0x0000000000080947 */ /* 0x004fea0003800000 */
[----:B------:R-:W2:Y:S02]  /*1e00*/  SYNCS.PHASECHK.TRANS64.TRYWAIT P0, [UR6+0x28c50], R3 ;  /* 0x028c5003ff0075a7 */ /* 0x000ea40008000146 */
[----:B--2---:R-:W-:Y:S05]  /*1e10*/  @!P0 BRA `(.L_x_2683) ;  /* 0x0000008800508947 */ /* 0x004fea0003800000 */
.L_x_2682:
[----:B------:R-:W-:Y:S01]  /*1e20*/  UIADD3 UR6, UR46, 0x26800, URZ ;  /* 0x000268002e067890 */ /* 0x000fe2000fffe03f */
[----:B------:R-:W-:Y:S01]  /*1e30*/  WARPGROUP.ARRIVE ;  /* 0x00000000000079c5 */ /* 0x000fe20000000000 */
[----:B------:R-:W-:-:S05]  /*1e40*/  ULEA UR18, UR39, UR20, 0xc ;  /* 0x0000001427127291 */ /* 0x000fca000f8e603f */
[----:B--2---:R-:W2:Y:S01]  /*1e50*/  S2R R4, SR_TID.X ;  /* 0x0000000000047919 */ /* 0x004ea20000002100 */
[----:B------:R-:W-:Y:S01]  /*1e60*/  USHF.R.U32.HI UR6, URZ, 0x4, UR6 ;  /* 0x000000043f067899 */ /* 0x000fe20008011606 */
[----:B-1----:R-:W-:Y:S01]  /*1e70*/  MOV R3, UR39 ;  /* 0x0000002700037c02 */ /* 0x002fe20008000f00 */
[----:B------:R-:W-:Y:S01]  /*1e80*/  UMOV UR19, 0x40000040 ;  /* 0x4000004000137882 */ /* 0x000fe20000000000 */
[----:B------:R-:W-:Y:S01]  /*1e90*/  UMOV UR17, 0x40000040 ;  /* 0x4000004000117882 */ /* 0x000fe20000000000 */
[----:B------:R-:W-:Y:S01]  /*1ea0*/  ULOP3.LUT UR6, UR6, 0x3fff, URZ, 0xc0, !UPT ;  /* 0x00003fff06067892 */ /* 0x000fe2000f8ec03f */
[----:B------:R-:W-:Y:S01]  /*1eb0*/  UMOV UR7, 0x40000040 ;  /* 0x4000004000077882 */ /* 0x000fe20000000000 */
[----:B------:R-:W-:Y:S02]  /*1ec0*/  UIADD3 UR10, UR18, 0x100, URZ ;  /* 0x00000100120a7890 */ /* 0x000fe4000fffe03f */
[----:B------:R-:W-:Y:S02]  /*1ed0*/  ULOP3.LUT UR16, UR6, 0x10000, URZ, 0xfc, !UPT ;  /* 0x0001000006107892 */ /* 0x000fe4000f8efc3f */
[----:B------:R-:W-:Y:S01]  /*1ee0*/  UIADD3 UR6, UR18, 0x80, URZ ;  /* 0x0000008012067890 */ /* 0x000fe2000fffe03f */
[----:B------:R-:W-:Y:S01]  /*1ef0*/  UMOV UR11, 0x40000040 ;  /* 0x40000040000b7882 */ /* 0x000fe20000000000 */
[----:B------:R-:W-:Y:S01]  /*1f00*/  UIADD3 UR14, UR18, 0x180, URZ ;  /* 0x00000180120e7890 */ /* 0x000fe2000fffe03f */
[----:B------:R-:W-:-:S04]  /*1f10*/  UMOV UR15, 0x40000040 ;  /* 0x40000040000f7882 */ /* 0x000fc80000000000 */
[----:B------:R-:W-:Y:S01]  /*1f20*/  HGMMA.64x256x16.F32 R24, gdesc[UR16].tnspB, R24, gsb0 ;  /* 0x43e00000101879f0 */ /* 0x000fe20008000818 */
[----:B--2---:R-:W-:-:S04]  /*1f30*/  LOP3.LUT R4, R4, 0x7f, RZ, 0xc0, !PT ;  /* 0x0000007f04047812 */ /* 0x004fc800078ec0ff */
[----:B------:R-:W-:-:S13]  /*1f40*/  ISETP.NE.AND P0, PT, R4, RZ, PT ;  /* 0x000000ff0400720c */ /* 0x000fda0003f05270 */
[----:B------:R-:W-:-:S05]  /*1f50*/  @!P0 LEA R3, R3, UR46, 0x3 ;  /* 0x0000002e03038c11 */ /* 0x000fca000f8e18ff */
[----:B------:R-:W-:-:S05]  /*1f60*/  @!P0 VIADD R3, R3, 0x28c60 ;  /* 0x00028c6003038836 */ /* 0x000fca0000000000 */
        /* <DEDUP_REMOVED lines=15> */
[----:B------:R-:W-:Y:S05]  /*2060*/  @P1 BRA `(.L_x_2684) ;  /* 0xfffffff400041947 */ /* 0x000fea000383ffff */
.L_x_2679:
[----:B------:R-:W-:Y:S01]  /*2070*/  BAR.SYNC.DEFER_BLOCKING 0xe, 0x100 ;  /* 0x0384000000007b1d */ /* 0x000fe20000010000 */
[----:B-1----:R-:W-:Y:S01]  /*2080*/  MOV R3, UR39 ;  /* 0x0000002700037c02 */ /* 0x002fe20008000f00 */
[----:B------:R-:W-:Y:S01]  /*2090*/  UIADD3 UR39, UR39, 0x1, URZ ;  /* 0x0000000127277890 */ /* 0x000fe2000fffe03f */
[----:B------:R-:W-:Y:S02]  /*20a0*/  CS2R R156, SRZ ;  /* 0x00000000009c7805 */ /* 0x000fe4000001ff00 */
[----:B------:R-:W-:Y:S01]  /*20b0*/  LEA R0, R3, R2, 0x6 ;  /* 0x0000000203007211 */ /* 0x000fe200078e30ff */
[----:B------:R-:W-:-:S03]  /*20c0*/  UISETP.NE.AND UP0, UPT, UR39, 0x2, UPT ;  /* 0x000000022700788c */ /* 0x000fc6000bf05270 */
[----:B------:R-:W-:Y:S01]  /*20d0*/  LEA R3, R0, UR46, 0x2 ;  /* 0x0000002e00037c11 */ /* 0x000fe2000f8e10ff */
        /* <DEDUP_REMOVED lines=133> */
[----:B------:R-:W-:Y:S06]  /*2930*/  BAR.ARV 0xf, 0x100 ;  /* 0x03c4000000007b1d */ /* 0x000fec0000002000 */
[----:B------:R-:W-:Y:S05]  /*2940*/  BRA `(.L_x_2685) ;  /* 0x0000003800747947 */ /* 0x000fea0003800000 */
.L_x_2676:
[----:B------:R-:W1:Y:S02]  /*2950*/  SHFL.IDX PT, R0, R184, RZ, 0x1f ;  /* 0x00001fffb8007589 */ /* 0x000e6400000e0000 */
[----:B-1----:R-:W-:-:S13]  /*2960*/  R2UR UR4, R0 ;  /* 0x00000000000472ca */ /* 0x002fda00000e0000 */
[----:B------:R-:W-:-:S04]  /*2970*/  ULEA.HI UR5, UR4, UR4, URZ, 0x1 ;  /* 0x0000000404057291 */ /* 0x000fc8000f8f083f */
[----:B------:R-:W-:-:S04]  /*2980*/  ULOP3.LUT UR5, UR5, 0x1fffe, URZ, 0xc0, !UPT ;  /* 0x0001fffe05057892 */ /* 0x000fc8000f8ec03f */
[----:B------:R-:W-:Y:S02]  /*2990*/  UIADD3 UR5, UR4, -UR5, URZ ;  /* 0x8000000504057290 */ /* 0x000fe4000fffe03f */
[----:B------:R-:W-:Y:S02]  /*29a0*/  UIADD3 UR4, UR46, 0x26800, URZ ;  /* 0x000268002e047890 */ /* 0x000fe4000fffe03f */
[----:B------:R-:W-:Y:S02]  /*29b0*/  ULEA UR5, UR5, UR46, 0xf ;  /* 0x0000002e05057291 */ /* 0x000fe4000f8e783f */
[----:B------:R-:W-:Y:S02]  /*29c0*/  ULOP3.LUT UP0, URZ, UR4, 0x3ff, URZ, 0xc0, !UPT ;  /* 0x000003ff043f7892 */ /* 0x000fe4000f80c03f */
[----:B------:R-:W-:-:S04]  /*29d0*/  UIADD3 UR5, UR5, 0x400, URZ ;  /* 0x0000040005057890 */ /* 0x000fc8000fffe03f */
[----:B------:R-:W-:Y:S01]  /*29e0*/  PLOP3.LUT P0, PT, PT, PT, UP0, 0x80, 0x0 ;  /* 0x000000000000781c */ /* 0x000fe20003f0f008 */
[----:B------:R-:W-:-:S04]  /*29f0*/  USHF.R.U32.HI UR5, URZ, 0x4, UR5 ;  /* 0x000000043f057899 */ /* 0x000fc80008011605 */
[----:B------:R-:W-:-:S08]  /*2a00*/  ULOP3.LUT UR51, UR5, 0x3fff, URZ, 0xc0, !UPT ;  /* 0x00003fff05337892 */ /* 0x000fd0000f8ec03f */
[----:B------:R-:W-:Y:S05]  /*2a10*/  @!P0 BRA `(.L_x_2686) ;  /* 0x0000000000408947 */ /* 0x000fea0003800000 */
[----:B------:R-:W-:Y:S01]  /*2a20*/  MOV R0, 0x0 ;  /* 0x0000000000007802 */ /* 0x000fe20000000f00 */
[----:B------:R-:W-:Y:S01]  /*2a30*/  ULDC.64 UR4, c[0x4][0x108] ;  /* 0x0100420000047ab9 */ /* 0x000fe20000000a00 */
[----:B------:R-:W-:Y:S01]  /*2a40*/  ULDC.64 UR6, c[0x4][0x58] ;  /* 0x0100160000067ab9 */ /* 0x000fe20000000a00 */
[----:B------:R-:W-:Y:S01]  /*2a50*/  IMAD.U32 R4, RZ, RZ, UR4 ;  /* 0x00000004ff047e24 */ /* 0x000fe2000f8e00ff */
[----:B------:R1:W2:Y:S01]  /*2a60*/  LDC.64 R14, c[0x4][R0] ;  /* 0x01000000000e7b82 */ /* 0x0002a20000000a00 */
[----:B------:R-:W-:Y:S01]  /*2a70*/  MOV R5, UR5 ;  /* 0x0000000500057c02 */ /* 0x000fe20008000f00 */
[----:B------:R-:W-:Y:S01]  /*2a80*/  ULDC.64 UR4, c[0x4][0x110] ;  /* 0x0100440000047ab9 */ /* 0x000fe20000000a00 */
[----:B------:R-:W-:Y:S01]  /*2a90*/  MOV R10, UR6 ;  /* 0x00000006000a7c02 */ /* 0x000fe20008000f00 */
[----:B------:R-:W-:Y:S01]  /*2aa0*/  IMAD.U32 R7, RZ, RZ, UR5 ;  /* 0x00000005ff077e24 */ /* 0x000fe2000f8e00ff */
[----:B------:R-:W-:Y:S01]  /*2ab0*/  MOV R6, UR4 ;  /* 0x0000000400067c02 */ /* 0x000fe20008000f00 */
[----:B------:R-:W-:Y:S01]  /*2ac0*/  IMAD.MOV.U32 R8, RZ, RZ, 0x70 ;  /* 0x00000070ff087424 */ /* 0x000fe200078e00ff */
[----:B------:R-:W-:-:S02]  /*2ad0*/  MOV R11, UR7 ;  /* 0x00000007000b7c02 */ /* 0x000fc40008000f00 */
[----:B------:R-:W-:Y:S02]  /*2ae0*/  MOV R12, 0x1 ;  /* 0x00000001000c7802 */ /* 0x000fe40000000f00 */
[----:B-1----:R-:W-:-:S07]  /*2af0*/  MOV R13, RZ ;  /* 0x000000ff000d7202 */ /* 0x002fce0000000f00 */
[----:B------:R-:W-:-:S07]  /*2b00*/  LEPC R20, `(.L_x_2686) ;  /* 0x000000001014794e */ /* 0x000fce0000000000 */
[----:B--2---:R-:W-:Y:S05]  /*2b10*/  CALL.ABS.NOINC R14 ;  /* 0x000000000e007343 */ /* 0x004fea0003c00000 */
.L_x_2686:
[----:B------:R-:W-:Y:S01]  /*2b20*/  ULEA.HI UR4, UR41, UR41, URZ, 0x1 ;  /* 0x0000002929047291 */ /* 0x000fe2000f8f083f */
[----:B------:R-:W-:-:S03]  /*2b30*/  MOV R3, UR44 ;  /* 0x0000002c00037c02 */ /* 0x000fc60008000f00 */
[----:B------:R-:W-:Y:S01]  /*2b40*/  ULOP3.LUT UR4, UR4, 0xfffffffe, URZ, 0xc0, !UPT ;  /* 0xfffffffe04047892 */ /* 0x000fe2000f8ec03f */
[----:B------:R-:W-:-:S03]  /*2b50*/  ISETP.NE.AND P0, PT, R3, 0x3, PT ;  /* 0x000000030300780c */ /* 0x000fc60003f05270 */
[----:B------:R-:W-:-:S06]  /*2b60*/  UIADD3 UR4, UR41, -UR4, URZ ;  /* 0x8000000429047290 */ /* 0x000fcc000fffe03f */
[----:B------:R-:W-:-:S05]  /*2b70*/  IMAD.U32 R0, RZ, RZ, UR4 ;  /* 0x00000004ff007e24 */ /* 0x000fca000f8e00ff */
[----:B------:R-:W-:-:S04]  /*2b80*/  SHF.L.U32 R0, R0, 0x1f, RZ ;  /* 0x0000001f00007819 */ /* 0x000fc800000006ff */
[----:B------:R-:W1:Y:S02]  /*2b90*/  SYNCS.PHASECHK.TRANS64.TRYWAIT P1, [UR46+0x28c00], R0 ;  /* 0x028c0000ff0075a7 */ /* 0x000e64000802016e */
[----:B-1----:R-:W-:Y:S05]  /*2ba0*/  @!P1 BRA `(.L_x_2687) ;  /* 0x0000007c00049947 */ /* 0x002fea0003800000 */
.L_x_2766:
[----:B------:R-:W-:Y:S05]  /*2bb0*/  @!P0 BRA `(.L_x_2688) ;  /* 0x0000000000048947 */ /* 0x000fea0003800000 */
[----:B------:R-:W-:Y:S01]  /*2bc0*/  BPT.TRAP 0x1 ;  /* 0x000000040000795c */ /* 0x000fe20000300000 */
.L_x_2688:
[----:B------:R-:W-:Y:S01]  /*2bd0*/  IMAD.U32 R12, RZ, RZ, UR40 ;  /* 0x00000028ff0c7e24 */ /* 0x000fe2000f8e00ff */
[----:B------:R-:W-:-:S04]  /*2be0*/  MOV R7, UR39 ;  /* 0x0000002700077c02 */ /* 0x000fc80008000f00 */
[----:B------:R-:W-:Y:S02]  /*2bf0*/  LEA R7, R7, UR46, 0x3 ;  /* 0x0000002e07077c11 */ /* 0x000fe4000f8e18ff */
[----:B------:R-:W-:-:S04]  /*2c00*/  SHF.L.U32 R12, R12, 0x1f, RZ ;  /* 0x0000001f0c0c7819 */ /* 0x000fc800000006ff */
[----:B------:R2:W3:Y:S01]  /*2c10*/  SYNCS.PHASECHK.TRANS64.TRYWAIT P1, [R7+URZ+0x28c30], R12 ;  /* 0x028c300c070075a7 */ /* 0x0004e2000802017f */
[----:B------:R-:W-:Y:S05]  /*2c20*/  @!P0 BRA `(.L_x_2689) ;  /* 0x0000000000048947 */ /* 0x000fea0003800000 */
[----:B------:R-:W-:Y:S01]  /*2c30*/  BPT.TRAP 0x1 ;  /* 0x000000040000795c */ /* 0x000fe20000300000 */
.L_x_2689:
[----:B---3--:R-:W-:Y:S05]  /*2c40*/  @P1 BRA `(.L_x_2690) ;  /* 0x0000000000081947 */ /* 0x008fea0003800000 */
[----:B------:R-:W3:Y:S02]  /*2c50*/  SYNCS.PHASECHK.TRANS64.TRYWAIT P1, [R7+URZ+0x28c30], R12 ;  /* 0x028c300c070075a7 */ /* 0x000ee4000802017f */
[----:B---3--:R-:W-:Y:S05]  /*2c60*/  @!P1 BRA `(.L_x_2691) ;  /* 0x0000007800ec9947 */ /* 0x008fea0003800000 */
.L_x_2690:
[----:B-1----:R-:W1:Y:S01]  /*2c70*/  S2R R0, SR_TID.X ;  /* 0x0000000000007919 */ /* 0x002e620000002100 */
[----:B------:R-:W-:-:S04]  /*2c80*/  UIADD3 UR4, UR46, 0x22400, URZ ;  /* 0x000224002e047890 */ /* 0x000fc8000fffe03f */
[----:B------:R-:W-:-:S04]  /*2c90*/  USHF.R.U32.HI UR4, URZ, 0x4, UR4 ;  /* 0x000000043f047899 */ /* 0x000fc80008011604 */
[----:B------:R-:W-:-:S06]  /*2ca0*/  ULOP3.LUT UR4, UR4, 0x3fff, URZ, 0xc0, !UPT ;  /* 0x00003fff04047892 */ /* 0x000fcc000f8ec03f */
[----:B------:R-:W-:Y:S01]  /*2cb0*/  MOV R4, UR4 ;  /* 0x0000000400047c02 */ /* 0x000fe20008000f00 */
[----:B------:R-:W-:Y:S05]  /*2cc0*/  WARPSYNC.ALL ;  /* 0x0000000000007948 */ /* 0x000fea0003800000 */
[----:B------:R-:W-:Y:S02]  /*2cd0*/  LOP3.LUT R4, R4, 0x10000, RZ, 0xfc, !PT ;  /* 0x0001000004047812 */ /* 0x000fe400078efcff */
[----:B-1----:R-:W-:-:S04]  /*2ce0*/  LOP3.LUT R0, R0, 0x7f, RZ, 0xc0, !PT ;  /* 0x0000007f00007812 */ /* 0x002fc800078ec0ff */
[----:B------:R-:W-:Y:S02]  /*2cf0*/  ISETP.NE.AND P1, PT, R0, RZ, PT ;  /* 0x000000ff0000720c */ /* 0x000fe40003f25270 */
[----:B------:R-:W-:Y:S01]  /*2d00*/  R2UR UR12, R4 ;  /* 0x00000000040c72ca */ /* 0x000fe200000e0000 */
[----:B------:R-:W-:Y:S01]  /*2d10*/  UIADD3 UR4, UR46, 0x20400, URZ ;  /* 0x000204002e047890 */ /* 0x000fe2000fffe03f */
[----:B------:R-:W-:Y:S01]  /*2d20*/  WARPGROUP.ARRIVE ;  /* 0x00000000000079c5 */ /* 0x000fe20000000000 */
[----:B------:R-:W-:Y:S01]  /*2d30*/  UMOV UR7, 0x40000040 ;  /* 0x4000004000077882 */ /* 0x000fe20000000000 */
[----:B------:R-:W-:Y:S01]  /*2d40*/  UMOV UR5, 0x40000040 ;  /* 0x4000004000057882 */ /* 0x000fe20000000000 */
[----:B------:R-:W-:Y:S01]  /*2d50*/  USHF.R.U32.HI UR4, URZ, 0x4, UR4 ;  /* 0x000000043f047899 */ /* 0x000fe20008011604 */
[----:B------:R-:W-:Y:S01]  /*2d60*/  UMOV UR11, 0x40000040 ;  /* 0x40000040000b7882 */ /* 0x000fe20000000000 */
[----:B------:R-:W-:Y:S02]  /*2d70*/  UMOV UR9, 0x40000040 ;  /* 0x4000004000097882 */ /* 0x000fe40000000000 */
[----:B------:R-:W-:Y:S01]  /*2d80*/  ULOP3.LUT UR4, UR4, 0x3fff, URZ, 0xc0, !UPT ;  /* 0x00003fff04047892 */ /* 0x000fe2000f8ec03f */
[----:B------:R-:W-:Y:S01]  /*2d90*/  UMOV UR15, 0x40000040 ;  /* 0x40000040000f7882 */ /* 0x000fe20000000000 */
[----:B------:R-:W-:-:S02]  /*2da0*/  ULDC UR20, c[0x0][0x988] ;  /* 0x0002620000147ab9 */ /* 0x000fc40000000800 */
[----:B------:R-:W-:Y:S02]  /*2db0*/  ULEA UR12, UR39, UR12, 0x9 ;  /* 0x0000000c270c7291 */ /* 0x000fe4000f8e483f */
[----:B------:R-:W-:Y:S02]  /*2dc0*/  ULOP3.LUT UR13, UR4, 0x10000, URZ, 0xfc, !UPT ;  /* 0x00010000040d7892 */ /* 0x000fe4000f8efc3f */
[----:B------:R-:W-:Y:S02]  /*2dd0*/  UIADD3 UR10, UR12, 0x4, URZ ;  /* 0x000000040c0a7890 */ /* 0x000fe4000fffe03f */
[----:B------:R-:W-:Y:S01]  /*2de0*/  UIADD3 UR8, UR13, 0x4, URZ ;  /* 0x000000040d087890 */ /* 0x000fe2000fffe03f */
[----:B------:R-:W-:Y:S02]  /*2df0*/  UMOV UR6, UR12 ;  /* 0x0000000c00067c82 */ /* 0x000fe40008000000 */
[----:B------:R-:W-:Y:S01]  /*2e00*/  UMOV UR4, UR13 ;  /* 0x0000000d00047c82 */ /* 0x000fe20008000000 */
[----:B------:R-:W-:Y:S01]  /*2e10*/  UIADD3 UR14, UR12, 0x6, URZ ;  /* 0x000000060c0e7890 */ /* 0x000fe2000fffe03f */
[----:B------:R-:W-:Y:S01]  /*2e20*/  HGMMA.64x64x16.F32 R24, gdesc[UR4], RZ, !UPT, gsb0 ;  /* 0x00e00000041879f0 */ /* 0x000fe2000c0008ff */
[----:B------:R-:W-:-:S02]  /*2e30*/  UIADD3 UR6, UR12, 0x2, URZ ;  /* 0x000000020c067890 */ /* 0x000fc4000fffe03f */
[----:B------:R-:W-:Y:S01]  /*2e40*/  UIADD3 UR4, UR13, 0x2, URZ ;  /* 0x000000020d047890 */ /* 0x000fe2000fffe03f */
[----:B------:R-:W-:Y:S01]  /*2e50*/  UMOV UR7, 0x40000040 ;  /* 0x4000004000077882 */ /* 0x000fe20000000000 */
[----:B------:R-:W-:Y:S01]  /*2e60*/  UMOV UR5, 0x40000040 ;  /* 0x4000004000057882 */ /* 0x000fe20000000000 */
[----:B------:R-:W-:-:S03]  /*2e70*/  UIADD3 UR12, UR13, 0x6, URZ ;  /* 0x000000060d0c7890 */ /* 0x000fc6000fffe03f */
[----:B------:R-:W-:Y:S01]  /*2e80*/  UMOV UR13, 0x40000040 ;  /* 0x40000040000d7882 */ /* 0x000fe20000000000 */
[----:B------:R-:W-:Y:S02]  /*2e90*/  WARPGROUP.DEPBAR.LE gsb0, 0x0 ;  /* 0x00008000000079c5 */ /* 0x000fe40000010000 */
[----:B------:R-:W-:-:S06]  /*2ea0*/  WARPGROUP.ARRIVE ;  /* 0x00000000000079c5 */ /* 0x000fcc0000000000 */
[----:B------:R-:W-:Y:S01]  /*2eb0*/  HGMMA.64x64x16.F32 R24, gdesc[UR4], R24, gsb0 ;  /* 0x00e00000041879f0 */ /* 0x000fe20008000818 */
[----:B------:R-:W-:-:S06]  /*2ec0*/  UIMAD UR6, UR37, -0x40, UR50 ;  /* 0xffffffc0250678a4 */ /* 0x000fcc000f8e0232 */
[----:B------:R-:W-:-:S04]  /*2ed0*/  MOV R3, UR6 ;  /* 0x0000000600037c02 */ /* 0x000fc80008000f00 */
[----:B------:R-:W-:-:S04]  /*2ee0*/  IADD3 R0, -R16, 0x40, R3 ;  /* 0x0000004010007810 */ /* 0x000fc80007ffe103 */
[C---:B------:R-:W-:Y:S02]  /*2ef0*/  ISETP.GT.AND P6, PT, R0.reuse, RZ, PT ;  /* 0x000000ff0000720c */ /* 0x040fe40003fc4270 */
[C---:B------:R-:W-:Y:S02]  /*2f00*/  ISETP.GT.AND P2, PT, R0.reuse, 0x1, PT ;  /* 0x000000010000780c */ /* 0x040fe40003f44270 */
[C---:B------:R-:W-:Y:S02]  /*2f10*/  ISETP.GT.AND P3, PT, R0.reuse, 0x8, PT ;  /* 0x000000080000780c */ /* 0x040fe40003f64270 */
[C---:B------:R-:W-:Y:S02]  /*2f20*/  ISETP.GT.AND P4, PT, R0.reuse, 0x9, PT ;  /* 0x000000090000780c */ /* 0x040fe40003f84270 */
[----:B------:R-:W-:Y:S01]  /*2f30*/  ISETP.GT.AND P5, PT, R0, 0x10, PT ;  /* 0x000000100000780c */ /* 0x000fe20003fa4270 */
[----:B------:R-:W-:Y:S02]  /*2f40*/  WARPGROUP.DEPBAR.LE gsb0, 0x0 ;  /* 0x00008000000079c5 */ /* 0x000fe40000010000 */
[----:B------:R-:W-:-:S06]  /*2f50*/  WARPGROUP.ARRIVE ;  /* 0x00000000000079c5 */ /* 0x000fcc0000000000 */
[----:B------:R-:W-:Y:S03]  /*2f60*/  HGMMA.64x64x16.F32 R24, gdesc[UR8], R24, gsb0 ;  /* 0x00e00000081879f0 */ /* 0x000fe60008000818 */
[----:B------:R-:W-:Y:S02]  /*2f70*/  WARPGROUP.DEPBAR.LE gsb0, 0x0 ;  /* 0x00008000000079c5 */ /* 0x000fe40000010000 */
[----:B------:R-:W-:-:S06]  /*2f80*/  WARPGROUP.ARRIVE ;  /* 0x00000000000079c5 */ /* 0x000fcc0000000000 */
[----:B------:R-:W-:Y:S03]  /*2f90*/  HGMMA.64x64x16.F32 R24, gdesc[UR12], R24, gsb0 ;  /* 0x00e000000c1879f0 */ /* 0x000fe60008000818 */
        /* <DEDUP_REMOVED lines=52> */
[----:B------:R-:W-:-:S02]  /*32e0*/  FMNMX.FTZ R0, R52, R3, !PT ;  /* 0x0000000334007209 */ /* 0x000fc40007810000 */
[----:B------:R-:W-:Y:S02]  /*32f0*/  FMNMX.FTZ R3, R26, R27, !PT ;  /* 0x0000001b1a037209 */ /* 0x000fe40007810000 */
[----:B------:R-:W-:Y:S02]  /*3300*/  FMNMX.FTZ R5, R53, R0, !PT ;  /* 0x0000000035057209 */ /* 0x000fe40007810000 */
[----:B------:R-:W-:Y:S02]  /*3310*/  FSEL R47, R47, -INF , P2 ;  /* 0xff8000002f2f7808 */ /* 0x000fe40001000000 */
[----:B------:R-:W-:Y:S01]  /*3320*/  FSEL R50, R50, -INF , P3 ;  /* 0xff80000032327808 */ /* 0x000fe20001800000 */
[----:B------:R-:W1:Y:S01]  /*3330*/  SHFL.BFLY PT, R0, R5, 0x2, 0x1f ;  /* 0x0c401f0005007f89 */ /* 0x000e6200000e0000 */
[----:B------:R-:W-:Y:S02]  /*3340*/  FSEL R51, R51, -INF , P4 ;  /* 0xff80000033337808 */ /* 0x000fe40002000000 */
[----:B------:R-:W-:-:S02]  /*3350*/  FSEL R54, R54, -INF , P5 ;  /* 0xff80000036367808 */ /* 0x000fc40002800000 */
[----:B------:R-:W-:Y:S02]  /*3360*/  FSEL R55, R55, -INF , P6 ;  /* 0xff80000037377808 */ /* 0x000fe40003000000 */
        /* <DEDUP_REMOVED lines=12> */
[----:B------:R-:W-:Y:S01]  /*3430*/  FMUL.FTZ R5, R0, UR20 ;  /* 0x0000001400057c20 */ /* 0x000fe20008410000 */
[----:B------:R-:W-:-:S04]  /*3440*/  FMNMX.FTZ R6, R46, R3, !PT ;  /* 0x000000032e067209 */ /* 0x000fc80007810000 */
[----:B------:R-:W-:Y:S02]  /*3450*/  FMNMX.FTZ R3, R47, R6, !PT ;  /* 0x000000062f037209 */ /* 0x000fe40007810000 */
[----:B------:R-:W-:Y:S02]  /*3460*/  FSEL R8, R5, RZ, P2 ;  /* 0x000000ff05087208 */ /* 0x000fe40001000000 */
[----:B------:R-:W-:-:S03]  /*3470*/  FMNMX.FTZ R6, R50, R3, !PT ;  /* 0x0000000332067209 */ /* 0x000fc60007810000 */
[--C-:B------:R-:W-:Y:S01]  /*3480*/  FFMA.FTZ R24, R24, UR20, -R8.reuse ;  /* 0x0000001418187c23 */ /* 0x100fe20008010808 */
[----:B------:R-:W-:Y:S01]  /*3490*/  FMNMX.FTZ R3, R51, R6, !PT ;  /* 0x0000000633037209 */ /* 0x000fe20007810000 */
[--C-:B------:R-:W-:Y:S01]  /*34a0*/  FFMA.FTZ R25, R25, UR20, -R8.reuse ;  /* 0x0000001419197c23 */ /* 0x100fe20008010808 */
[--C-:B------:R-:W-:Y:S01]  /*34b0*/  FFMA.FTZ R28, R28, UR20, -R8.reuse ;  /* 0x000000141c1c7c23 */ /* 0x100fe20008010808 */
[--C-:B------:R-:W-:Y:S01]  /*34c0*/  FFMA.FTZ R29, R29, UR20, -R8.reuse ;  /* 0x000000141d1d7c23 */ /* 0x100fe20008010808 */
[----:B------:R-:W-:Y:S01]  /*34d0*/  FMNMX.FTZ R6, R54, R3, !PT ;  /* 0x0000000336067209 */ /* 0x000fe20007810000 */
[----:B------:R-:W-:Y:S01]  /*34e0*/  MUFU.EX2 R24, R24 ;  /* 0x0000001800187308 */ /* 0x000fe20000000800 */
[--C-:B------:R-:W-:Y:S01]  /*34f0*/  FFMA.FTZ R32, R32, UR20, -R8.reuse ;  /* 0x0000001420207c23 */ /* 0x100fe20008010808 */
[--C-:B------:R-:W-:Y:S01]  /*3500*/  FFMA.FTZ R33, R33, UR20, -R8.reuse ;  /* 0x0000001421217c23 */ /* 0x100fe20008010808 */
[----:B------:R-:W-:Y:S01]  /*3510*/  FMNMX.FTZ R6, R55, R6, !PT ;  /* 0x0000000637067209 */ /* 0x000fe20007810000 */
[--C-:B------:R-:W-:Y:S01]  /*3520*/  FFMA.FTZ R36, R36, UR20, -R8.reuse ;  /* 0x0000001424247c23 */ /* 0x100fe20008010808 */
[--C-:B------:R-:W-:Y:S01]  /*3530*/  FFMA.FTZ R37, R37, UR20, -R8.reuse ;  /* 0x0000001425257c23 */ /* 0x100fe20008010808 */
[--C-:B------:R-:W-:Y:S01]  /*3540*/  FFMA.FTZ R40, R40, UR20, -R8.reuse ;  /* 0x0000001428287c23 */ /* 0x100fe20008010808 */
[--C-:B------:R-:W-:Y:S01]  /*3550*/  FFMA.FTZ R41, R41, UR20, -R8.reuse ;  /* 0x0000001429297c23 */ /* 0x100fe20008010808 */
[----:B------:R-:W1:Y:S01]  /*3560*/  SHFL.BFLY PT, R3, R6, 0x2, 0x1f ;  /* 0x0c401f0006037f89 */ /* 0x000e6200000e0000 */
[----:B------:R-:W4:Y:S01]  /*3570*/  MUFU.EX2 R25, R25 ;  /* 0x0000001900197308 */ /* 0x000f220000000800 */
[--C-:B------:R-:W-:Y:S01]  /*3580*/  FFMA.FTZ R44, R44, UR20, -R8.reuse ;  /* 0x000000142c2c7c23 */ /* 0x100fe20008010808 */
[--C-:B------:R-:W-:Y:S01]  /*3590*/  FFMA.FTZ R45, R45, UR20, -R8.reuse ;  /* 0x000000142d2d7c23 */ /* 0x100fe20008010808 */
[--C-:B------:R-:W-:Y:S01]  /*35a0*/  FFMA.FTZ R48, R48, UR20, -R8.reuse ;  /* 0x0000001430307c23 */ /* 0x100fe20008010808 */
[--C-:B------:R-:W-:Y:S01]  /*35b0*/  FFMA.FTZ R49, R49, UR20, -R8.reuse ;  /* 0x0000001431317c23 */ /* 0x100fe20008010808 */
[--C-:B------:R-:W-:Y:S01]  /*35c0*/  FFMA.FTZ R52, R52, UR20, -R8.reuse ;  /* 0x0000001434347c23 */ /* 0x100fe20008010808 */
[----:B------:R-:W-:-:S02]  /*35d0*/  FFMA.FTZ R8, R53, UR20, -R8 ;  /* 0x0000001435087c23 */ /* 0x000fc40008010808 */
[----:B------:R-:W-:Y:S08]  /*35e0*/  MUFU.EX2 R28, R28 ;  /* 0x0000001c001c7308 */ /* 0x000ff00000000800 */
[----:B------:R-:W5:Y:S01]  /*35f0*/  MUFU.EX2 R29, R29 ;  /* 0x0000001d001d7308 */ /* 0x000f620000000800 */
[----:B----4-:R-:W-:Y:S02]  /*3600*/  F2FP.F16.F32.PACK_AB R152, R25, R24 ;  /* 0x000000181998723e */ /* 0x010fe400000000ff */
[----:B-1----:R-:W-:-:S05]  /*3610*/  FMNMX.FTZ R5, R6, R3, !PT ;  /* 0x0000000306057209 */ /* 0x002fca0007810000 */
[----:B------:R-:W-:Y:S01]  /*3620*/  MUFU.EX2 R32, R32 ;  /* 0x0000002000207308 */ /* 0x000fe20000000800 */
[----:B------:R-:W1:Y:S07]  /*3630*/  SHFL.BFLY PT, R6, R5, 0x1, 0x1f ;  /* 0x0c201f0005067f89 */ /* 0x000e6e00000e0000 */
[----:B------:R-:W-:Y:S01]  /*3640*/  MUFU.EX2 R9, R8 ;  /* 0x0000000800097308 */ /* 0x000fe20000000800 */
[----:B-----5:R-:W-:-:S07]  /*3650*/  F2FP.F16.F32.PACK_AB R154, R29, R28 ;  /* 0x0000001c1d9a723e */ /* 0x020fce00000000ff */
[----:B------:R-:W4:Y:S08]  /*3660*/  MUFU.EX2 R33, R33 ;  /* 0x0000002100217308 */ /* 0x000f300000000800 */
[----:B------:R-:W-:Y:S01]  /*3670*/  MUFU.EX2 R36, R36 ;  /* 0x0000002400247308 */ /* 0x000fe20000000800 */
[----:B-1----:R-:W-:-:S04]  /*3680*/  FMNMX.FTZ R3, R5, R6, !PT ;  /* 0x0000000605037209 */ /* 0x002fc80007810000 */
[C---:B------:R-:W-:Y:S01]  /*3690*/  FSETP.NEU.FTZ.AND P2, PT, R3.reuse, -INF , PT ;  /* 0xff8000000300780b */ /* 0x040fe20003f5d000 */
[----:B------:R-:W-:Y:S02]  /*36a0*/  FMUL.FTZ R5, R3, UR20 ;  /* 0x0000001403057c20 */ /* 0x000fe40008410000 */
[----:B------:R-:W1:Y:S01]  /*36b0*/  MUFU.EX2 R37, R37 ;  /* 0x0000002500257308 */ /* 0x000e620000000800 */
[----:B----4-:R-:W-:Y:S02]  /*36c0*/  F2FP.F16.F32.PACK_AB R156, R33, R32 ;  /* 0x00000020219c723e */ /* 0x010fe400000000ff */
[----:B------:R-:W-:Y:S01]  /*36d0*/  FSEL R6, R5, RZ, P2 ;  /* 0x000000ff05067208 */ /* 0x000fe20001000000 */
[----:B------:R-:W-:-:S04]  /*36e0*/  FADD.FTZ R5, R24, R25 ;  /* 0x0000001918057221 */ /* 0x000fc80000010000 */
[----:B------:R-:W-:Y:S01]  /*36f0*/  MUFU.EX2 R40, R40 ;  /* 0x0000002800287308 */ /* 0x000fe20000000800 */
[--C-:B------:R-:W-:Y:S01]  /*3700*/  FFMA.FTZ R26, R26, UR20, -R6.reuse ;  /* 0x000000141a1a7c23 */ /* 0x100fe20008010806 */
[--C-:B------:R-:W-:Y:S01]  /*3710*/  FFMA.FTZ R27, R27, UR20, -R6.reuse ;  /* 0x000000141b1b7c23 */ /* 0x100fe20008010806 */
[--C-:B------:R-:W-:Y:S01]  /*3720*/  FFMA.FTZ R30, R30, UR20, -R6.reuse ;  /* 0x000000141e1e7c23 */ /* 0x100fe20008010806 */
[--C-:B------:R-:W-:Y:S01]  /*3730*/  FFMA.FTZ R31, R31, UR20, -R6.reuse ;  /* 0x000000141f1f7c23 */ /* 0x100fe20008010806 */
[--C-:B------:R-:W-:Y:S01]  /*3740*/  FFMA.FTZ R34, R34, UR20, -R6.reuse ;  /* 0x0000001422227c23 */ /* 0x100fe20008010806 */
[--C-:B------:R-:W-:Y:S01]  /*3750*/  FFMA.FTZ R35, R35, UR20, -R6.reuse ;  /* 0x0000001423237c23 */ /* 0x100fe20008010806 */
[----:B------:R-:W-:Y:S01]  /*3760*/  FFMA.FTZ R38, R38, UR20, -R6 ;  /* 0x0000001426267c23 */ /* 0x000fe20008010806 */
[----:B------:R-:W-:Y:S01]  /*3770*/  MUFU.EX2 R26, R26 ;  /* 0x0000001a001a7308 */ /* 0x000fe20000000800 */
[----:B------:R-:W-:Y:S01]  /*3780*/  FADD.FTZ R8, R28, R5 ;  /* 0x000000051c087221 */ /* 0x000fe20000010000 */
[----:B------:R-:W-:-:S02]  /*3790*/  @!P1 VIADD R5, R7, 0x28c40 ;  /* 0x00028c4007059836 */ /* 0x000fc40000000000 */
[--C-:B------:R-:W-:Y:S01]  /*37a0*/  FFMA.FTZ R39, R39, UR20, -R6.reuse ;  /* 0x0000001427277c23 */ /* 0x100fe20008010806 */
[----:B------:R-:W-:Y:S01]  /*37b0*/  FFMA.FTZ R42, R42, UR20, -R6 ;  /* 0x000000142a2a7c23 */ /* 0x000fe20008010806 */
[----:B------:R-:W-:Y:S01]  /*37c0*/  FADD.FTZ R13, R29, R8 ;  /* 0x000000081d0d7221 */ /* 0x000fe20000010000 */
[--C-:B------:R-:W-:Y:S01]  /*37d0*/  FFMA.FTZ R43, R43, UR20, -R6.reuse ;  /* 0x000000142b2b7c23 */ /* 0x100fe20008010806 */
[----:B------:R-:W-:Y:S01]  /*37e0*/  @!P1 PRMT R5, RZ, 0x654, R5 ;  /* 0x00000654ff059816 */ /* 0x000fe20000000005 */
[----:B------:R-:W4:Y:S01]  /*37f0*/  MUFU.EX2 R27, R27 ;  /* 0x0000001b001b7308 */ /* 0x000f220000000800 */
[----:B------:R-:W-:Y:S01]  /*3800*/  FADD.FTZ R10, R32, R13 ;  /* 0x0000000d200a7221 */ /* 0x000fe20000010000 */
[--C-:B------:R-:W-:Y:S01]  /*3810*/  FFMA.FTZ R46, R46, UR20, -R6.reuse ;  /* 0x000000142e2e7c23 */ /* 0x100fe20008010806 */
[----:B------:R5:W-:Y:S01]  /*3820*/  @!P1 SYNCS.ARRIVE.TRANS64.RED.A1T0 RZ, [R5+URZ], RZ ;  /* 0x000000ff05ff99a7 */ /* 0x000be2000810043f */
[--C-:B------:R-:W-:Y:S01]  /*3830*/  FFMA.FTZ R47, R47, UR20, -R6.reuse ;  /* 0x000000142f2f7c23 */ /* 0x100fe20008010806 */
[--C-:B------:R-:W-:Y:S01]  /*3840*/  FFMA.FTZ R50, R50, UR20, -R6.reuse ;  /* 0x0000001432327c23 */ /* 0x100fe20008010806 */
[--C-:B------:R-:W-:Y:S01]  /*3850*/  FFMA.FTZ R51, R51, UR20, -R6.reuse ;  /* 0x0000001433337c23 */ /* 0x100fe20008010806 */
[--C-:B------:R-:W-:Y:S01]  /*3860*/  FFMA.FTZ R54, R54, UR20, -R6.reuse ;  /* 0x0000001436367c23 */ /* 0x100fe20008010806 */
[----:B------:R-:W2:Y:S01]  /*3870*/  MUFU.EX2 R30, R30 ;  /* 0x0000001e001e7308 */ /* 0x000ea20000000800 */
[----:B------:R-:W-:Y:S01]  /*3880*/  FFMA.FTZ R6, R55, UR20, -R6 ;  /* 0x0000001437067c23 */ /* 0x000fe20008010806 */
[----:B-1----:R-:W-:-:S06]  /*3890*/  F2FP.F16.F32.PACK_AB R158, R37, R36 ;  /* 0x00000024259e723e */ /* 0x002fcc00000000ff */
[----:B------:R-:W5:Y:S01]  /*38a0*/  MUFU.EX2 R31, R31 ;  /* 0x0000001f001f7308 */ /* 0x000f620000000800 */
[----:B----4-:R-:W-:Y:S01]  /*38b0*/  FADD.FTZ R11, R26, R27 ;  /* 0x0000001b1a0b7221 */ /* 0x010fe20000010000 */
[----:B------:R-:W-:-:S06]  /*38c0*/  F2FP.F16.F32.PACK_AB R153, R27, R26 ;  /* 0x0000001a1b99723e */ /* 0x000fcc00000000ff */
[----:B------:R-:W1:Y:S01]  /*38d0*/  MUFU.EX2 R34, R34 ;  /* 0x0000002200227308 */ /* 0x000e620000000800 */
[----:B--2---:R-:W-:Y:S01]  /*38e0*/  FADD.FTZ R8, R30, R11 ;  /* 0x0000000b1e087221 */ /* 0x004fe20000010000 */
[----:B------:R-:W-:-:S04]  /*38f0*/  FADD.FTZ R11, R33, R10 ;  /* 0x0000000a210b7221 */ /* 0x000fc80000010000 */
[----:B------:R-:W-:Y:S02]  /*3900*/  FADD.FTZ R10, R36, R11 ;  /* 0x0000000b240a7221 */ /* 0x000fe40000010000 */
[----:B------:R-:W2:Y:S01]  /*3910*/  MUFU.EX2 R35, R35 ;  /* 0x0000002300237308 */ /* 0x000ea20000000800 */
[----:B-----5:R-:W-:Y:S01]  /*3920*/  FADD.FTZ R5, R31, R8 ;  /* 0x000000081f057221 */ /* 0x020fe20000010000 */
[----:B------:R-:W-:Y:S01]  /*3930*/  FADD.FTZ R11, R37, R10 ;  /* 0x0000000a250b7221 */ /* 0x000fe20000010000 */
[----:B------:R-:W-:Y:S01]  /*3940*/  F2FP.F16.F32.PACK_AB R155, R31, R30 ;  /* 0x0000001e1f9b723e */ /* 0x000fe200000000ff */
[----:B------:R-:W-:Y:S02]  /*3950*/  BAR.SYNC.DEFER_BLOCKING 0xf, 0x100 ;  /* 0x03c4000000007b1d */ /* 0x000fe40000010000 */
[----:B------:R-:W-:Y:S01]  /*3960*/  FADD.FTZ R10, R40, R11 ;  /* 0x0000000b280a7221 */ /* 0x000fe20000010000 */
[----:B-1----:R-:W-:-:S03]  /*3970*/  FADD.FTZ R8, R34, R5 ;  /* 0x0000000522087221 */ /* 0x002fc60000010000 */
[----:B------:R-:W1:Y:S01]  /*3980*/  MUFU.EX2 R38, R38 ;  /* 0x0000002600267308 */ /* 0x000e620000000800 */
[----:B--2---:R-:W-:-:S07]  /*3990*/  FADD.FTZ R5, R35, R8 ;  /* 0x0000000823057221 */ /* 0x004fce0000010000 */
[----:B------:R-:W2:Y:S01]  /*39a0*/  MUFU.EX2 R39, R39 ;  /* 0x0000002700277308 */ /* 0x000ea20000000800 */
[----:B------:R-:W-:-:S07]  /*39b0*/  F2FP.F16.F32.PACK_AB R157, R35, R34 ;  /* 0x00000022239d723e */ /* 0x000fce00000000ff */
[----:B------:R-:W4:Y:S01]  /*39c0*/  MUFU.EX2 R42, R42 ;  /* 0x0000002a002a7308 */ /* 0x000f220000000800 */
[----:B-1----:R-:W-:Y:S01]  /*39d0*/  FADD.FTZ R8, R38, R5 ;  /* 0x0000000526087221 */ /* 0x002fe20000010000 */
[----:B------:R1:W-:Y:S06]  /*39e0*/  STSM.16.M88.4 [R19+0x26800], R152 ;  /* 0x0268009813007844 */ /* 0x0003ec0000000200 */
[----:B------:R-:W5:Y:S01]  /*39f0*/  MUFU.EX2 R41, R41 ;  /* 0x0000002900297308 */ /* 0x000f620000000800 */
[C---:B--2---:R-:W-:Y:S01]  /*3a00*/  FADD.FTZ R5, R39.reuse, R8 ;  /* 0x0000000827057221 */ /* 0x044fe20000010000 */
[----:B------:R-:W-:-:S05]  /*3a10*/  F2FP.F16.F32.PACK_AB R159, R39, R38 ;  /* 0x00000026279f723e */ /* 0x000fca00000000ff */
[----:B------:R1:W-:Y:S01]  /*3a20*/  STSM.16.M88.4 [R23], R156 ;  /* 0x0000009c17007844 */ /* 0x0003e20000000200 */
[----:B------:R-:W2:Y:S01]  /*3a30*/  MUFU.EX2 R43, R43 ;  /* 0x0000002b002b7308 */ /* 0x000ea20000000800 */
[----:B----4-:R-:W-:-:S07]  /*3a40*/  FADD.FTZ R8, R42, R5 ;  /* 0x000000052a087221 */ /* 0x010fce0000010000 */
[----:B------:R-:W-:Y:S01]  /*3a50*/  MUFU.EX2 R44, R44 ;  /* 0x0000002c002c7308 */ /* 0x000fe20000000800 */
[C---:B-----5:R-:W-:Y:S01]  /*3a60*/  FADD.FTZ R13, R41.reuse, R10 ;  /* 0x0000000a290d7221 */ /* 0x060fe20000010000 */
[----:B------:R-:W-:-:S06]  /*3a70*/  F2FP.F16.F32.PACK_AB R160, R41, R40 ;  /* 0x0000002829a0723e */ /* 0x000fcc00000000ff */
[----:B------:R-:W4:Y:S01]  /*3a80*/  MUFU.EX2 R46, R46 ;  /* 0x0000002e002e7308 */ /* 0x000f220000000800 */
[C---:B--2---:R-:W-:Y:S01]  /*3a90*/  FADD.FTZ R5, R43.reuse, R8 ;  /* 0x000000082b057221 */ /* 0x044fe20000010000 */
[----:B------:R-:W-:-:S06]  /*3aa0*/  F2FP.F16.F32.PACK_AB R161, R43, R42 ;  /* 0x0000002a2ba1723e */ /* 0x000fcc00000000ff */
[----:B------:R-:W2:Y:S08]  /*3ab0*/  MUFU.EX2 R45, R45 ;  /* 0x0000002d002d7308 */ /* 0x000eb00000000800 */
[----:B------:R-:W5:Y:S01]  /*3ac0*/  MUFU.EX2 R47, R47 ;  /* 0x0000002f002f7308 */ /* 0x000f620000000800 */
[----:B----4-:R-:W-:-:S07]  /*3ad0*/  FADD.FTZ R8, R46, R5 ;  /* 0x000000052e087221 */ /* 0x010fce0000010000 */
[----:B------:R-:W-:Y:S01]  /*3ae0*/  MUFU.EX2 R48, R48 ;  /* 0x0000003000307308 */ /* 0x000fe20000000800 */
[----:B--2---:R-:W-:-:S07]  /*3af0*/  F2FP.F16.F32.PACK_AB R162, R45, R44 ;  /* 0x0000002c2da2723e */ /* 0x004fce00000000ff */
[----:B------:R-:W2:Y:S01]  /*3b00*/  MUFU.EX2 R49, R49 ;  /* 0x0000003100317308 */ /* 0x000ea20000000800 */
[C---:B-----5:R-:W-:Y:S01]  /*3b10*/  F2FP.F16.F32.PACK_AB R163, R47.reuse, R46 ;  /* 0x0000002e2fa3723e */ /* 0x060fe200000000ff */
[----:B------:R-:W-:-:S04]  /*3b20*/  FADD.FTZ R47, R47, R8 ;  /* 0x000000082f2f7221 */ /* 0x000fc80000010000 */
[----:B------:R1:W-:Y:S02]  /*3b30*/  STSM.16.M88.4 [R18], R160 ;  /* 0x000000a012007844 */ /* 0x0003e40000000200 */
[----:B------:R-:W-:Y:S08]  /*3b40*/  MUFU.EX2 R50, R50 ;  /* 0x0000003200327308 */ /* 0x000ff00000000800 */
[----:B------:R-:W4:Y:S01]  /*3b50*/  MUFU.EX2 R51, R51 ;  /* 0x0000003300337308 */ /* 0x000f220000000800 */
[----:B--2---:R-:W-:-:S07]  /*3b60*/  F2FP.F16.F32.PACK_AB R164, R49, R48 ;  /* 0x0000003031a4723e */ /* 0x004fce00000000ff */
[----:B------:R-:W2:Y:S08]  /*3b70*/  MUFU.EX2 R52, R52 ;  /* 0x0000003400347308 */ /* 0x000eb00000000800 */
[----:B------:R-:W5:Y:S01]  /*3b80*/  MUFU.EX2 R54, R54 ;  /* 0x0000003600367308 */ /* 0x000f620000000800 */
[----:B----4-:R-:W-:Y:S01]  /*3b90*/  F2FP.F16.F32.PACK_AB R165, R51, R50 ;  /* 0x0000003233a5723e */ /* 0x010fe200000000ff */
[----:B------:R-:W-:-:S04]  /*3ba0*/  FADD.FTZ R50, R50, R47 ;  /* 0x0000002f32327221 */ /* 0x000fc80000010000 */
[----:B------:R-:W-:Y:S02]  /*3bb0*/  FADD.FTZ R51, R51, R50 ;  /* 0x0000003233337221 */ /* 0x000fe40000010000 */
[----:B------:R4:W3:Y:S01]  /*3bc0*/  MUFU.EX2 R11, R6 ;  /* 0x00000006000b7308 */ /* 0x0008e20000000800 */
[----:B--2---:R-:W-:Y:S01]  /*3bd0*/  F2FP.F16.F32.PACK_AB R166, R9, R52 ;  /* 0x0000003409a6723e */ /* 0x004fe200000000ff */
[----:B----4-:R-:W-:-:S04]  /*3be0*/  FADD.FTZ R6, R44, R13 ;  /* 0x0000000d2c067221 */ /* 0x010fc80000010000 */
[----:B------:R-:W-:Y:S01]  /*3bf0*/  FADD.FTZ R45, R45, R6 ;  /* 0x000000062d2d7221 */ /* 0x000fe20000010000 */
[----:B-----5:R-:W-:-:S03]  /*3c00*/  FADD.FTZ R6, R54, R51 ;  /* 0x0000003336067221 */ /* 0x020fc60000010000 */
[----:B------:R-:W-:Y:S01]  /*3c10*/  FADD.FTZ R48, R48, R45 ;  /* 0x0000002d30307221 */ /* 0x000fe20000010000 */
[C---:B---3--:R-:W-:Y:S01]  /*3c20*/  F2FP.F16.F32.PACK_AB R167, R11.reuse, R54 ;  /* 0x000000360ba7723e */ /* 0x048fe200000000ff */
[----:B------:R-:W-:Y:S02]  /*3c30*/  FADD.FTZ R6, R11, R6 ;  /* 0x000000060b067221 */ /* 0x000fe40000010000 */
[----:B------:R-:W-:Y:S02]  /*3c40*/  FADD.FTZ R49, R49, R48 ;  /* 0x0000003031317221 */ /* 0x000fe40000010000 */
[----:B------:R1:W-:Y:S02]  /*3c50*/  STSM.16.M88.4 [R22], R164 ;  /* 0x000000a416007844 */ /* 0x0003e40000000200 */
[----:B------:R-:W-:-:S04]  /*3c60*/  FADD.FTZ R52, R52, R49 ;  /* 0x0000003134347221 */ /* 0x000fc80000010000 */
[----:B------:R-:W-:Y:S01]  /*3c70*/  FADD.FTZ R5, R9, R52 ;  /* 0x0000003409057221 */ /* 0x000fe20000010000 */
[----:B------:R-:W-:Y:S06]  /*3c80*/  @!P0 BRA `(.L_x_2692) ;  /* 0x0000000000048947 */ /* 0x000fec0003800000 */
[----:B------:R-:W-:Y:S01]  /*3c90*/  BPT.TRAP 0x1 ;  /* 0x000000040000795c */ /* 0x000fe20000300000 */
.L_x_2692:
[----:B------:R2:W3:Y:S01]  /*3ca0*/  SYNCS.PHASECHK.TRANS64.TRYWAIT P2, [R7+URZ+0x28c50], R12 ;  /* 0x028c500c070075a7 */ /* 0x0004e2000804017f */
[----:B------:R-:W-:Y:S05]  /*3cb0*/  @!P0 BRA `(.L_x_2693) ;  /* 0x0000000000048947 */ /* 0x000fea0003800000 */
[----:B------:R-:W-:Y:S01]  /*3cc0*/  BPT.TRAP 0x1 ;  /* 0x000000040000795c */ /* 0x000fe20000300000 */
.L_x_2693:
[----:B------:R-:W-:Y:S01]  /*3cd0*/  ULOP3.LUT UR51, UR51, 0x2000000, URZ, 0xfc, !UPT ;  /* 0x0200000033337892 */ /* 0x000fe2000f8efc3f */
[----:B---3--:R-:W-:Y:S11]  /*3ce0*/  @P2 BRA `(.L_x_2694) ;  /* 0x0000000000082947 */ /* 0x008ff60003800000 */
[----:B------:R-:W3:Y:S02]  /*3cf0*/  SYNCS.PHASECHK.TRANS64.TRYWAIT P2, [R7+URZ+0x28c50], R12 ;  /* 0x028c500c070075a7 */ /* 0x000ee4000804017f */
[----:B---3--:R-:W-:Y:S05]  /*3d00*/  @!P2 BRA `(.L_x_2695) ;  /* 0x0000006800d8a947 */ /* 0x008fea0003800000 */
.L_x_2694:
[----:B------:R-:W-:Y:S01]  /*3d10*/  ULEA UR10, UR39, UR51, 0xc ;  /* 0x00000033270a7291 */ /* 0x000fe2000f8e603f */
[----:B------:R-:W-:Y:S01]  /*3d20*/  WARPGROUP.ARRIVE ;  /* 0x00000000000079c5 */ /* 0x000fe20000000000 */
[----:B------:R-:W-:Y:S01]  /*3d30*/  UMOV UR7, 0x40000040 ;  /* 0x4000004000077882 */ /* 0x000fe20000000000 */
[----:B------:R-:W-:Y:S01]  /*3d40*/  UISETP.GE.AND UP0, UPT, UR50, 0x41, UPT ;  /* 0x000000413200788c */ /* 0x000fe2000bf06270 */
[----:B--23--:R-:W-:-:S03]  /*3d50*/  @!P1 IADD3 R7, R7, 0x28c60, RZ ;  /* 0x00028c6007079810 */ /* 0x00cfc60007ffe0ff */
[----:B------:R-:W-:Y:S01]  /*3d60*/  UMOV UR6, UR10 ;  /* 0x0000000a00067c82 */ /* 0x000fe20008000000 */
[----:B------:R-:W-:Y:S01]  /*3d70*/  @!P1 PRMT R7, RZ, 0x654, R7 ;  /* 0x00000654ff079816 */ /* 0x000fe20000000007 */
[----:B------:R-:W-:Y:S01]  /*3d80*/  HGMMA.64x256x16.F32 R24, R152, gdesc[UR4].tnspB, RZ, !UPT, gsb0 ;  /* 0x43e0000498187df0 */ /* 0x000fe2000c0008ff */
[----:B------:R-:W-:Y:S01]  /*3d90*/  UIADD3 UR6, UR10, 0x80, URZ ;  /* 0x000000800a067890 */ /* 0x000fe2000fffe03f */
[----:B------:R-:W-:Y:S01]  /*3da0*/  PLOP3.LUT P2, PT, PT, PT, UP0, 0x80, 0x0 ;  /* 0x000000000000781c */ /* 0x000fe20003f4f008 */
[----:B------:R-:W-:Y:S01]  /*3db0*/  UMOV UR7, 0x40000040 ;  /* 0x4000004000077882 */ /* 0x000fe20000000000 */
[----:B------:R-:W-:Y:S02]  /*3dc0*/  WARPGROUP.DEPBAR.LE gsb0, 0x0 ;  /* 0x00008000000079c5 */ /* 0x000fe40000010000 */
[----:B------:R-:W-:-:S15]  /*3dd0*/  WARPGROUP.ARRIVE ;  /* 0x00000000000079c5 */ /* 0x000fde0000000000 */
[----:B------:R-:W-:-:S07]  /*3de0*/  NOP ;  /* 0x0000000000007918 */ /* 0x000fce0000000000 */
[----:B------:R-:W-:Y:S01]  /*3df0*/  HGMMA.64x256x16.F32 R24, R156, gdesc[UR4].tnspB, R24, gsb0 ;  /* 0x43e000049c187df0 */ /* 0x000fe20008000818 */
[----:B------:R-:W-:Y:S01]  /*3e00*/  UIADD3 UR6, UR10, 0x100, URZ ;  /* 0x000001000a067890 */ /* 0x000fe2000fffe03f */
[----:B------:R-:W-:Y:S01]  /*3e10*/  UMOV UR7, 0x40000040 ;  /* 0x4000004000077882 */ /* 0x000fe20000000000 */
[----:B------:R-:W-:Y:S02]  /*3e20*/  WARPGROUP.DEPBAR.LE gsb0, 0x0 ;  /* 0x00008000000079c5 */ /* 0x000fe40000010000 */
[----:B------:R-:W-:-:S15]  /*3e30*/  WARPGROUP.ARRIVE ;  /* 0x00000000000079c5 */ /* 0x000fde0000000000 */
[----:B------:R-:W-:-:S08]  /*3e40*/  NOP ;  /* 0x0000000000007918 */ /* 0x000fd00000000000 */
[----:B------:R-:W-:Y:S01]  /*3e50*/  HGMMA.64x256x16.F32 R24, R160, gdesc[UR4].tnspB, R24, gsb0 ;  /* 0x43e00004a0187df0 */ /* 0x000fe20008000818 */
[----:B------:R-:W-:Y:S01]  /*3e60*/  UIADD3 UR6, UR10, 0x180, URZ ;  /* 0x000001800a067890 */ /* 0x000fe2000fffe03f */
[----:B------:R-:W-:Y:S01]  /*3e70*/  UMOV UR7, 0x40000040 ;  /* 0x4000004000077882 */ /* 0x000fe20000000000 */
[----:B------:R-:W-:Y:S02]  /*3e80*/  WARPGROUP.DEPBAR.LE gsb0, 0x0 ;  /* 0x00008000000079c5 */ /* 0x000fe40000010000 */
[----:B------:R-:W-:-:S15]  /*3e90*/  WARPGROUP.ARRIVE ;  /* 0x00000000000079c5 */ /* 0x000fde0000000000 */
[----:B------:R-:W-:-:S08]  /*3ea0*/  NOP ;  /* 0x0000000000007918 */ /* 0x000fd00000000000 */
[----:B------:R-:W-:Y:S03]  /*3eb0*/  HGMMA.64x256x16.F32 R24, R164, gdesc[UR4].tnspB, R24, gsb0 ;  /* 0x43e00004a4187df0 */ /* 0x000fe60008000818 */
[----:B------:R-:W-:Y:S02]  /*3ec0*/  WARPGROUP.DEPBAR.LE gsb0, 0x0 ;  /* 0x00008000000079c5 */ /* 0x000fe40000010000 */
[----:B------:R-:W-:Y:S01]  /*3ed0*/  @!PT LDS RZ, [RZ] ;  /* 0x00000000fffff984 */ /* 0x000fe20000000800 */
[----:B------:R-:W-:Y:S01]  /*3ee0*/  @!PT LDS RZ, [RZ] ;  /* 0x00000000fffff984 */ /* 0x000fe20000000800 */
[----:B------:R-:W-:Y:S01]  /*3ef0*/  @!PT LDS RZ, [RZ] ;  /* 0x00000000fffff984 */ /* 0x000fe20000000800 */
[----:B------:R-:W-:Y:S01]  /*3f00*/  @!PT LDS RZ, [RZ] ;  /* 0x00000000fffff984 */ /* 0x000fe20000000800 */
[----:B------:R2:W-:Y:S06]  /*3f10*/  MEMBAR.ALL.CTA ;  /* 0x0000000000007992 */ /* 0x0005ec0000008000 */
[----:B--2---:R-:W2:Y:S02]  /*3f20*/  FENCE.VIEW.ASYNC.S ;  /* 0x00000000000073c6 */ /* 0x004ea40000000000 */
[----:B--2---:R-:W-:Y:S01]  /*3f30*/  NOP ;  /* 0x0000000000007918 */ /* 0x004fe20000000000 */
[----:B------:R-:W-:Y:S06]  /*3f40*/  BAR.ARV 0xe, 0x100 ;  /* 0x0384000000007b1d */ /* 0x000fec0000002000 */
[----:B------:R2:W-:Y:S01]  /*3f50*/  @!P1 SYNCS.ARRIVE.TRANS64.RED.A1T0 RZ, [R7+URZ], RZ ;  /* 0x000000ff07ff99a7 */ /* 0x0005e2000810043f */
[----:B------:R-:W-:Y:S05]  /*3f60*/  @!P2 BRA `(.L_x_2696) ;  /* 0x000000180044a947 */ /* 0x000fea0003800000 */
[----:B------:R-:W-:Y:S01]  /*3f70*/  MOV R8, R3 ;  /* 0x0000000300087202 */ /* 0x000fe20000000f00 */
[----:B------:R-:W-:Y:S01]  /*3f80*/  IMAD.MOV.U32 R9, RZ, RZ, R0 ;  /* 0x000000ffff097224 */ /* 0x000fe200078e0000 */
[----:B------:R-:W-:Y:S01]  /*3f90*/  UIADD3 UR37, UR37, -0x2, URZ ;  /* 0xfffffffe25257890 */ /* 0x000fe2000fffe03f */
[----:B------:R-:W-:Y:S01]  /*3fa0*/  UMOV UR21, UR39 ;  /* 0x0000002700157c82 */ /* 0x000fe20008000000 */
[----:B------:R-:W-:-:S10]  /*3fb0*/  ULDC UR20, c[0x0][0x988] ;  /* 0x0002620000147ab9 */ /* 0x000fd40000000800 */
.L_x_2705:
[----:B------:R-:W-:Y:S01]  /*3fc0*/  UIADD3 UR39, UR21, 0x1, URZ ;  /* 0x0000000115277890 */ /* 0x000fe2000fffe03f */
[----:B------:R-:W-:Y:S01]  /*3fd0*/  MOV R0, UR37 ;  /* 0x0000002500007c02 */ /* 0x000fe20008000f00 */
[----:B------:R-:W-:Y:S02]  /*3fe0*/  UIADD3 UR37, UR37, -0x1, URZ ;  /* 0xffffffff25257890 */ /* 0x000fe4000fffe03f */
[----:B------:R-:W-:Y:S01]  /*3ff0*/  UISETP.NE.AND UP0, UPT, UR39, 0x2, UPT ;  /* 0x000000022700788c */ /* 0x000fe2000bf05270 */
[----:B------:R-:W-:-:S03]  /*4000*/  ISETP.GT.AND P2, PT, R0, RZ, PT ;  /* 0x000000ff0000720c */ /* 0x000fc60003f44270 */
[----:B------:R-:W-:Y:S02]  /*4010*/  USEL UR6, URZ, 0x1, UP0 ;  /* 0x000000013f067887 */ /* 0x000fe40008000000 */
[----:B------:R-:W-:Y:S02]  /*4020*/  USEL UR39, UR39, URZ, UP0 ;  /* 0x0000003f27277287 */ /* 0x000fe40008000000 */
[----:B------:R-:W-:Y:S01]  /*4030*/  ULOP3.LUT UR40, UR40, UR6, URZ, 0x3c, !UPT ;  /* 0x0000000628287292 */ /* 0x000fe2000f8e3c3f */
[----:B-1-34-:R-:W-:Y:S11]  /*4040*/  @!P0 BRA `(.L_x_2697) ;  /* 0x0000000000048947 */ /* 0x01aff60003800000 */
[----:B------:R-:W-:Y:S01]  /*4050*/  BPT.TRAP 0x1 ;  /* 0x000000040000795c */ /* 0x000fe20000300000 */
.L_x_2697:
[----:B------:R-:W-:Y:S01]  /*4060*/  ULEA UR22, UR39, UR46, 0x3 ;  /* 0x0000002e27167291 */ /* 0x000fe2000f8e183f */
[----:B--2---:R-:W-:-:S04]  /*4070*/  MOV R7, UR40 ;  /* 0x0000002800077c02 */ /* 0x004fc80008000f00 */
[----:B------:R-:W-:-:S04]  /*4080*/  SHF.L.U32 R7, R7, 0x1f, RZ ;  /* 0x0000001f07077819 */ /* 0x000fc800000006ff */
[----:B------:R2:W3:Y:S01]  /*4090*/  SYNCS.PHASECHK.TRANS64.TRYWAIT P3, [UR22+0x28c30], R7 ;  /* 0x028c3007ff0075a7 */ /* 0x0004e20008060156 */
[----:B------:R-:W-:Y:S05]  /*40a0*/  @!P0 BRA `(.L_x_2698) ;  /* 0x0000000000048947 */ /* 0x000fea0003800000 */
[----:B------:R-:W-:Y:S01]  /*40b0*/  BPT.TRAP 0x1 ;  /* 0x000000040000795c */ /* 0x000fe20000300000 */
.L_x_2698:
[----:B---3--:R-:W-:Y:S05]  /*40c0*/  @P3 BRA `(.L_x_2699) ;  /* 0x0000000000083947 */ /* 0x008fea0003800000 */
[----:B------:R-:W3:Y:S02]  /*40d0*/  SYNCS.PHASECHK.TRANS64.TRYWAIT P3, [UR22+0x28c30], R7 ;  /* 0x028c3007ff0075a7 */ /* 0x000ee40008060156 */
[----:B---3--:R-:W-:Y:S05]  /*40e0*/  @!P3 BRA `(.L_x_2700) ;  /* 0x0000006400f4b947 */ /* 0x008fea0003800000 */
.L_x_2699:
[----:B------:R-:W-:Y:S01]  /*40f0*/  R2UR UR18, R4 ;  /* 0x00000000041272ca */ /* 0x000fe200000e0000 */
[----:B------:R-:W-:Y:S01]  /*4100*/  UIADD3 UR6, UR46, 0x20400, URZ ;  /* 0x000204002e067890 */ /* 0x000fe2000fffe03f */
[----:B-1----:R-:W-:Y:S01]  /*4110*/  WARPGROUP.ARRIVE ;  /* 0x00000000000079c5 */ /* 0x002fe20000000000 */
[----:B------:R-:W-:Y:S01]  /*4120*/  UMOV UR19, 0x40000040 ;  /* 0x4000004000137882 */ /* 0x000fe20000000000 */
[----:B------:R-:W-:Y:S01]  /*4130*/  UMOV UR17, 0x40000040 ;  /* 0x4000004000117882 */ /* 0x000fe20000000000 */
[----:B------:R-:W-:Y:S01]  /*4140*/  USHF.R.U32.HI UR6, URZ, 0x4, UR6 ;  /* 0x000000043f067899 */ /* 0x000fe20008011606 */
[----:B------:R-:W-:Y:S01]  /*4150*/  UMOV UR7, 0x40000040 ;  /* 0x4000004000077882 */ /* 0x000fe20000000000 */
[----:B------:R-:W-:Y:S02]  /*4160*/  UMOV UR11, 0x40000040 ;  /* 0x40000040000b7882 */ /* 0x000fe40000000000 */
[----:B------:R-:W-:Y:S01]  /*4170*/  ULOP3.LUT UR6, UR6, 0x3fff, URZ, 0xc0, !UPT ;  /* 0x00003fff06067892 */ /* 0x000fe2000f8ec03f */
[----:B------:R-:W-:-:S03]  /*4180*/  UMOV UR15, 0x40000040 ;  /* 0x40000040000f7882 */ /* 0x000fc60000000000 */
[----:B------:R-:W-:Y:S02]  /*4190*/  ULEA UR18, UR39, UR18, 0x9 ;  /* 0x0000001227127291 */ /* 0x000fe4000f8e483f */
[----:B------:R-:W-:Y:S02]  /*41a0*/  ULOP3.LUT UR16, UR6, 0x10000, URZ, 0xfc, !UPT ;  /* 0x0001000006107892 */ /* 0x000fe4000f8efc3f */
[----:B------:R-:W-:Y:S02]  /*41b0*/  UIADD3 UR6, UR18, 0x2, URZ ;  /* 0x0000000212067890 */ /* 0x000fe4000fffe03f */
[----:B------:R-:W-:Y:S02]  /*41c0*/  UIADD3 UR10, UR18, 0x4, URZ ;  /* 0x00000004120a7890 */ /* 0x000fe4000fffe03f */
[----:B------:R-:W-:-:S03]  /*41d0*/  UIADD3 UR14, UR18, 0x6, URZ ;  /* 0x00000006120e7890 */ /* 0x000fc6000fffe03f */
[----:B------:R-:W-:Y:S03]  /*41e0*/  HGMMA.64x64x16.F32 R152, gdesc[UR16], RZ, !UPT, gsb0 ;  /* 0x00e00000109879f0 */ /* 0x000fe6000c0008ff */
[----:B------:R-:W-:Y:S02]  /*41f0*/  WARPGROUP.DEPBAR.LE gsb0, 0x0 ;  /* 0x00008000000079c5 */ /* 0x000fe40000010000 */
[----:B------:R-:W-:-:S06]  /*4200*/  WARPGROUP.ARRIVE ;  /* 0x00000000000079c5 */ /* 0x000fcc0000000000 */
[----:B------:R-:W-:Y:S03]  /*4210*/  HGMMA.64x64x16.F32 R152, gdesc[UR4], R152, gsb0 ;  /* 0x00e00000049879f0 */ /* 0x000fe60008000898 */
[----:B------:R-:W-:Y:S02]  /*4220*/  WARPGROUP.DEPBAR.LE gsb0, 0x0 ;  /* 0x00008000000079c5 */ /* 0x000fe40000010000 */
[----:B------:R-:W-:-:S06]  /*4230*/  WARPGROUP.ARRIVE ;  /* 0x00000000000079c5 */ /* 0x000fcc0000000000 */
[----:B------:R-:W-:Y:S03]  /*4240*/  HGMMA.64x64x16.F32 R152, gdesc[UR8], R152, gsb0 ;  /* 0x00e00000089879f0 */ /* 0x000fe60008000898 */
[----:B------:R-:W-:Y:S02]  /*4250*/  WARPGROUP.DEPBAR.LE gsb0, 0x0 ;  /* 0x00008000000079c5 */ /* 0x000fe40000010000 */
[----:B------:R-:W-:-:S06]  /*4260*/  WARPGROUP.ARRIVE ;  /* 0x00000000000079c5 */ /* 0x000fcc0000000000 */
[----:B------:R-:W-:Y:S03]  /*4270*/  HGMMA.64x64x16.F32 R152, gdesc[UR12], R152, gsb0 ;  /* 0x00e000000c9879f0 */ /* 0x000fe60008000898 */
[----:B------:R-:W-:Y:S02]  /*4280*/  WARPGROUP.DEPBAR.LE gsb0, 0x0 ;  /* 0x00008000000079c5 */ /* 0x000fe40000010000 */
[----:B---3--:R-:W-:-:S04]  /*4290*/  FMNMX.FTZ R0, R152, R9, !PT ;  /* 0x0000000998007209 */ /* 0x008fc80007810000 */
        /* <DEDUP_REMOVED lines=26> */
[----:B------:R-:W-:-:S03]  /*4440*/  FMNMX.FTZ R3, R167, R10, !PT ;  /* 0x0000000aa7037209 */ /* 0x000fc60007810000 */
[----:B------:R-:W-:Y:S01]  /*4450*/  FMUL.FTZ R187, R0, UR20 ;  /* 0x0000001400bb7c20 */ /* 0x000fe20008410000 */
[----:B------:R-:W-:Y:S01]  /*4460*/  FMNMX.FTZ R12, R170, R3, !PT ;  /* 0x00000003aa0c7209 */ /* 0x000fe20007810000 */
[----:B------:R-:W-:Y:S02]  /*4470*/  FADD.FTZ R9, -R0, R9 ;  /* 0x0000000900097221 */ /* 0x000fe40000010100 */
[--C-:B------:R-:W-:Y:S01]  /*4480*/  FFMA.FTZ R13, R161, UR20, -R187.reuse ;  /* 0x00000014a10d7c23 */ /* 0x100fe200080108bb */
[----:B------:R-:W-:Y:S01]  /*4490*/  FMNMX.FTZ R3, R171, R12, !PT ;  /* 0x0000000cab037209 */ /* 0x000fe20007810000 */
[--C-:B------:R-:W-:Y:S01]  /*44a0*/  FFMA.FTZ R14, R156, UR20, -R187.reuse ;  /* 0x000000149c0e7c23 */ /* 0x100fe200080108bb */
[--C-:B------:R-:W-:Y:S01]  /*44b0*/  FFMA.FTZ R156, R160, UR20, -R187.reuse ;  /* 0x00000014a09c7c23 */ /* 0x100fe200080108bb */
[--C-:B------:R-:W-:Y:S01]  /*44c0*/  FFMA.FTZ R160, R168, UR20, -R187.reuse ;  /* 0x00000014a8a07c23 */ /* 0x100fe200080108bb */
[----:B------:R-:W-:Y:S01]  /*44d0*/  FMNMX.FTZ R12, R174, R3, !PT ;  /* 0x00000003ae0c7209 */ /* 0x000fe20007810000 */
[----:B------:R-:W-:Y:S01]  /*44e0*/  FMUL.FTZ R11, R9, UR20 ;  /* 0x00000014090b7c20 */ /* 0x000fe20008410000 */
[--C-:B------:R-:W-:Y:S01]  /*44f0*/  FFMA.FTZ R9, R152, UR20, -R187.reuse ;  /* 0x0000001498097c23 */ /* 0x100fe200080108bb */
[--C-:B------:R-:W-:Y:S01]  /*4500*/  FFMA.FTZ R152, R153, UR20, -R187.reuse ;  /* 0x0000001499987c23 */ /* 0x100fe200080108bb */
[----:B------:R-:W-:Y:S01]  /*4510*/  FMNMX.FTZ R3, R175, R12, !PT ;  /* 0x0000000caf037209 */ /* 0x000fe20007810000 */
[--C-:B------:R-:W-:Y:S01]  /*4520*/  FFMA.FTZ R15, R165, UR20, -R187.reuse ;  /* 0x00000014a50f7c23 */ /* 0x100fe200080108bb */
[--C-:B------:R-:W-:Y:S01]  /*4530*/  FFMA.FTZ R153, R173, UR20, -R187.reuse ;  /* 0x00000014ad997c23 */ /* 0x100fe200080108bb */
[--C-:B------:R-:W-:Y:S01]  /*4540*/  FFMA.FTZ R180, R180, UR20, -R187.reuse ;  /* 0x00000014b4b47c23 */ /* 0x100fe200080108bb */
[----:B------:R-:W-:Y:S01]  /*4550*/  FMNMX.FTZ R12, R178, R3, !PT ;  /* 0x00000003b20c7209 */ /* 0x000fe20007810000 */
[----:B------:R-:W1:Y:S01]  /*4560*/  MUFU.EX2 R10, R11 ;  /* 0x0000000b000a7308 */ /* 0x000e620000000800 */
[--C-:B------:R-:W-:Y:S01]  /*4570*/  FFMA.FTZ R21, R169, UR20, -R187.reuse ;  /* 0x00000014a9157c23 */ /* 0x100fe200080108bb */
[--C-:B------:R-:W-:Y:S01]  /*4580*/  FFMA.FTZ R157, R157, UR20, -R187.reuse ;  /* 0x000000149d9d7c23 */ /* 0x100fe200080108bb */
[----:B------:R-:W-:Y:S01]  /*4590*/  FMNMX.FTZ R3, R179, R12, !PT ;  /* 0x0000000cb3037209 */ /* 0x000fe20007810000 */
[--C-:B------:R-:W-:Y:S01]  /*45a0*/  FFMA.FTZ R164, R164, UR20, -R187.reuse ;  /* 0x00000014a4a47c23 */ /* 0x100fe200080108bb */
[----:B------:R-:W-:-:S02]  /*45b0*/  FFMA.FTZ R181, R181, UR20, -R187 ;  /* 0x00000014b5b57c23 */ /* 0x000fc400080108bb */
[----:B------:R-:W-:Y:S01]  /*45c0*/  FMNMX.FTZ R12, R182, R3, !PT ;  /* 0x00000003b60c7209 */ /* 0x000fe20007810000 */
[----:B------:R-:W3:Y:S03]  /*45d0*/  MUFU.EX2 R9, R9 ;  /* 0x0000000900097308 */ /* 0x000ee60000000800 */
[----:B------:R-:W-:-:S05]  /*45e0*/  FMNMX.FTZ R3, R183, R12, !PT ;  /* 0x0000000cb7037209 */ /* 0x000fca0007810000 */
[----:B------:R-:W4:Y:S01]  /*45f0*/  SHFL.BFLY PT, R20, R3, 0x2, 0x1f ;  /* 0x0c401f0003147f89 */ /* 0x000f2200000e0000 */
[----:B------:R-:W-:Y:S01]  /*4600*/  MUFU.EX2 R152, R152 ;  /* 0x0000009800987308 */ /* 0x000fe20000000800 */
[-C--:B-1----:R-:W-:Y:S01]  /*4610*/  FMUL.FTZ R24, R24, R10.reuse ;  /* 0x0000000a18187220 */ /* 0x082fe20000410000 */
[-C--:B------:R-:W-:Y:S01]  /*4620*/  FMUL.FTZ R25, R25, R10.reuse ;  /* 0x0000000a19197220 */ /* 0x080fe20000410000 */
[-C--:B------:R-:W-:Y:S01]  /*4630*/  FMUL.FTZ R28, R28, R10.reuse ;  /* 0x0000000a1c1c7220 */ /* 0x080fe20000410000 */
[-C--:B------:R-:W-:Y:S01]  /*4640*/  FMUL.FTZ R29, R29, R10.reuse ;  /* 0x0000000a1d1d7220 */ /* 0x080fe20000410000 */
[-C--:B------:R-:W-:Y:S01]  /*4650*/  FMUL.FTZ R32, R32, R10.reuse ;  /* 0x0000000a20207220 */ /* 0x080fe20000410000 */
[-C--:B------:R-:W-:Y:S01]  /*4660*/  FMUL.FTZ R33, R33, R10.reuse ;  /* 0x0000000a21217220 */ /* 0x080fe20000410000 */
[-C--:B------:R-:W-:Y:S01]  /*4670*/  FMUL.FTZ R36, R36, R10.reuse ;  /* 0x0000000a24247220 */ /* 0x080fe20000410000 */
[----:B------:R-:W-:Y:S01]  /*4680*/  MUFU.EX2 R11, R14 ;  /* 0x0000000e000b7308 */ /* 0x000fe20000000800 */
[----:B---3--:R-:W-:Y:S01]  /*4690*/  FFMA.FTZ R5, R10, R5, R9 ;  /* 0x000000050a057223 */ /* 0x008fe20000010009 */
[-C--:B------:R-:W-:Y:S01]  /*46a0*/  FMUL.FTZ R37, R37, R10.reuse ;  /* 0x0000000a25257220 */ /* 0x080fe20000410000 */
[-C--:B------:R-:W-:Y:S01]  /*46b0*/  FMUL.FTZ R40, R40, R10.reuse ;  /* 0x0000000a28287220 */ /* 0x080fe20000410000 */
[-C--:B------:R-:W-:Y:S01]  /*46c0*/  FMUL.FTZ R41, R41, R10.reuse ;  /* 0x0000000a29297220 */ /* 0x080fe20000410000 */
[-C--:B------:R-:W-:Y:S01]  /*46d0*/  FMUL.FTZ R44, R44, R10.reuse ;  /* 0x0000000a2c2c7220 */ /* 0x080fe20000410000 */
[-C--:B------:R-:W-:Y:S01]  /*46e0*/  FMUL.FTZ R45, R45, R10.reuse ;  /* 0x0000000a2d2d7220 */ /* 0x080fe20000410000 */
[-C--:B------:R-:W-:Y:S01]  /*46f0*/  FMUL.FTZ R48, R48, R10.reuse ;  /* 0x0000000a30307220 */ /* 0x080fe20000410000 */
[----:B------:R1:W-:Y:S01]  /*4700*/  MUFU.EX2 R12, R157 ;  /* 0x0000009d000c7308 */ /* 0x0003e20000000800 */
[-C--:B------:R-:W-:Y:S01]  /*4710*/  FMUL.FTZ R49, R49, R10.reuse ;  /* 0x0000000a31317220 */ /* 0x080fe20000410000 */
[-C--:B------:R-:W-:Y:S01]  /*4720*/  FMUL.FTZ R52, R52, R10.reuse ;  /* 0x0000000a34347220 */ /* 0x080fe20000410000 */
[-C--:B------:R-:W-:Y:S01]  /*4730*/  FMUL.FTZ R53, R53, R10.reuse ;  /* 0x0000000a35357220 */ /* 0x080fe20000410000 */
[-C--:B------:R-:W-:Y:S01]  /*4740*/  FMUL.FTZ R56, R56, R10.reuse ;  /* 0x0000000a38387220 */ /* 0x080fe20000410000 */
[-C--:B------:R-:W-:Y:S01]  /*4750*/  FMUL.FTZ R57, R57, R10.reuse ;  /* 0x0000000a39397220 */ /* 0x080fe20000410000 */
[----:B------:R-:W-:Y:S01]  /*4760*/  FMUL.FTZ R60, R60, R10 ;  /* 0x0000000a3c3c7220 */ /* 0x000fe20000410000 */
[----:B----4-:R-:W-:Y:S01]  /*4770*/  FMNMX.FTZ R161, R3, R20, !PT ;  /* 0x0000001403a17209 */ /* 0x010fe20007810000 */
[--C-:B------:R-:W-:Y:S01]  /*4780*/  FFMA.FTZ R20, R172, UR20, -R187.reuse ;  /* 0x00000014ac147c23 */ /* 0x100fe200080108bb */
[----:B------:R-:W-:Y:S01]  /*4790*/  MUFU.EX2 R156, R156 ;  /* 0x0000009c009c7308 */ /* 0x000fe20000000800 */
[----:B-1----:R-:W-:Y:S01]  /*47a0*/  FFMA.FTZ R157, R177, UR20, -R187 ;  /* 0x00000014b19d7c23 */ /* 0x002fe200080108bb */
[----:B------:R-:W-:Y:S01]  /*47b0*/  IMAD.MOV R177, RZ, RZ, -R17 ;  /* 0x000000ffffb17224 */ /* 0x000fe200078e0a11 */
[----:B------:R-:W1:Y:S01]  /*47c0*/  SHFL.BFLY PT, R168, R161, 0x1, 0x1f ;  /* 0x0c201f00a1a87f89 */ /* 0x000e6200000e0000 */
[-C--:B------:R-:W-:Y:S01]  /*47d0*/  FMUL.FTZ R61, R61, R10.reuse ;  /* 0x0000000a3d3d7220 */ /* 0x080fe20000410000 */
[-C--:B------:R-:W-:Y:S01]  /*47e0*/  FMUL.FTZ R64, R64, R10.reuse ;  /* 0x0000000a40407220 */ /* 0x080fe20000410000 */
[-C--:B------:R-:W-:Y:S01]  /*47f0*/  FMUL.FTZ R65, R65, R10.reuse ;  /* 0x0000000a41417220 */ /* 0x080fe20000410000 */
[----:B------:R-:W-:Y:S01]  /*4800*/  ISETP.NE.AND P3, PT, R16, R177, PT ;  /* 0x000000b11000720c */ /* 0x000fe20003f65270 */
[----:B------:R-:W-:Y:S01]  /*4810*/  MUFU.EX2 R13, R13 ;  /* 0x0000000d000d7308 */ /* 0x000fe20000000800 */
[----:B------:R-:W-:Y:S01]  /*4820*/  MOV R177, UR21 ;  /* 0x0000001500b17c02 */ /* 0x000fe20008000f00 */
        /* <DEDUP_REMOVED lines=12> */
[-C--:B------:R-:W-:Y:S01]  /*48f0*/  FMUL.FTZ R89, R89, R10.reuse ;  /* 0x0000000a59597220 */ /* 0x080fe20000410000 */
[-C--:B------:R-:W-:Y:S01]  /*4900*/  FMUL.FTZ R92, R92, R10.reuse ;  /* 0x0000000a5c5c7220 */ /* 0x080fe20000410000 */
[----:B------:R-:W-:Y:S01]  /*4910*/  MUFU.EX2 R15, R15 ;  /* 0x0000000f000f7308 */ /* 0x000fe20000000800 */
[----:B---3--:R-:W-:Y:S01]  /*4920*/  FFMA.FTZ R164, R176, UR20, -R187 ;  /* 0x00000014b0a47c23 */ /* 0x008fe200080108bb */
[----:B------:R-:W-:Y:S01]  /*4930*/  FMUL.FTZ R93, R93, R10 ;  /* 0x0000000a5d5d7220 */ /* 0x000fe20000410000 */
[----:B-1----:R-:W-:Y:S01]  /*4940*/  FMNMX.FTZ R3, R161, R168, !PT ;  /* 0x000000a8a1037209 */ /* 0x002fe20007810000 */
[-C--:B------:R-:W-:Y:S01]  /*4950*/  FMUL.FTZ R96, R96, R10.reuse ;  /* 0x0000000a60607220 */ /* 0x080fe20000410000 */
[-C--:B------:R-:W-:Y:S01]  /*4960*/  FMUL.FTZ R97, R97, R10.reuse ;  /* 0x0000000a61617220 */ /* 0x080fe20000410000 */
[-C--:B------:R-:W-:Y:S01]  /*4970*/  FMUL.FTZ R100, R100, R10.reuse ;  /* 0x0000000a64647220 */ /* 0x080fe20000410000 */
[-C--:B------:R-:W-:Y:S01]  /*4980*/  FMUL.FTZ R101, R101, R10.reuse ;  /* 0x0000000a65657220 */ /* 0x080fe20000410000 */
[C---:B------:R-:W-:Y:S01]  /*4990*/  FADD.FTZ R165, -R3.reuse, R8 ;  /* 0x0000000803a57221 */ /* 0x040fe20000010100 */
[----:B------:R-:W-:Y:S01]  /*49a0*/  FMUL.FTZ R173, R3, UR20 ;  /* 0x0000001403ad7c20 */ /* 0x000fe20008410000 */
[----:B------:R1:W-:Y:S01]  /*49b0*/  MUFU.EX2 R161, R180 ;  /* 0x000000b400a17308 */ /* 0x0003e20000000800 */
[----:B------:R-:W-:Y:S01]  /*49c0*/  FMUL.FTZ R104, R104, R10 ;  /* 0x0000000a68687220 */ /* 0x000fe20000410000 */
[----:B------:R-:W-:Y:S01]  /*49d0*/  FMUL.FTZ R169, R165, UR20 ;  /* 0x00000014a5a97c20 */ /* 0x000fe20008410000 */
[--C-:B------:R-:W-:Y:S01]  /*49e0*/  FFMA.FTZ R168, R154, UR20, -R173.reuse ;  /* 0x000000149aa87c23 */ /* 0x100fe200080108ad */
[--C-:B------:R-:W-:Y:S01]  /*49f0*/  FFMA.FTZ R155, R155, UR20, -R173.reuse ;  /* 0x000000149b9b7c23 */ /* 0x100fe200080108ad */
[--C-:B------:R-:W-:Y:S01]  /*4a00*/  FFMA.FTZ R165, R158, UR20, -R173.reuse ;  /* 0x000000149ea57c23 */ /* 0x100fe200080108ad */
[--C-:B------:R-:W-:Y:S01]  /*4a10*/  FFMA.FTZ R172, R159, UR20, -R173.reuse ;  /* 0x000000149fac7c23 */ /* 0x100fe200080108ad */
[--C-:B------:R-:W-:Y:S01]  /*4a20*/  FFMA.FTZ R159, R162, UR20, -R173.reuse ;  /* 0x00000014a29f7c23 */ /* 0x100fe200080108ad */
[----:B------:R-:W-:Y:S01]  /*4a30*/  MUFU.EX2 R169, R169 ;  /* 0x000000a900a97308 */ /* 0x000fe20000000800 */
[--C-:B-1----:R-:W-:Y:S01]  /*4a40*/  FFMA.FTZ R180, R167, UR20, -R173.reuse ;  /* 0x00000014a7b47c23 */ /* 0x102fe200080108ad */
[--C-:B------:R-:W-:Y:S01]  /*4a50*/  FFMA.FTZ R167, R170, UR20, -R173.reuse ;  /* 0x00000014aaa77c23 */ /* 0x100fe200080108ad */
[----:B------:R-:W-:Y:S01]  /*4a60*/  MOV R170, UR22 ;  /* 0x0000001600aa7c02 */ /* 0x000fe20008000f00 */
[--C-:B------:R-:W-:Y:S01]  /*4a70*/  FFMA.FTZ R176, R163, UR20, -R173.reuse ;  /* 0x00000014a3b07c23 */ /* 0x100fe200080108ad */
[--C-:B------:R-:W-:Y:S01]  /*4a80*/  FFMA.FTZ R163, R166, UR20, -R173.reuse ;  /* 0x00000014a6a37c23 */ /* 0x100fe200080108ad */
[--C-:B------:R-:W-:Y:S01]  /*4a90*/  FFMA.FTZ R175, R175, UR20, -R173.reuse ;  /* 0x00000014afaf7c23 */ /* 0x100fe200080108ad */
[----:B------:R-:W-:Y:S01]  /*4aa0*/  FFMA.FTZ R188, R171, UR20, -R173 ;  /* 0x00000014abbc7c23 */ /* 0x000fe200080108ad */
[----:B------:R-:W1:Y:S01]  /*4ab0*/  MUFU.EX2 R168, R168 ;  /* 0x000000a800a87308 */ /* 0x000e620000000800 */
[----:B------:R-:W-:-:S02]  /*4ac0*/  @!P1 VIADD R154, R170, 0x28c40 ;  /* 0x00028c40aa9a9836 */ /* 0x000fc40000000000 */
[--C-:B------:R-:W-:Y:S01]  /*4ad0*/  FFMA.FTZ R171, R174, UR20, -R173.reuse ;  /* 0x00000014aeab7c23 */ /* 0x100fe200080108ad */
[----:B------:R-:W-:Y:S01]  /*4ae0*/  @!P3 LEA R158, R177, R2, 0x6 ;  /* 0x00000002b19eb211 */ /* 0x000fe200078e30ff */
[--C-:B------:R-:W-:Y:S01]  /*4af0*/  FFMA.FTZ R178, R178, UR20, -R173.reuse ;  /* 0x00000014b2b27c23 */ /* 0x100fe200080108ad */
[--C-:B------:R-:W-:Y:S01]  /*4b00*/  FFMA.FTZ R179, R179, UR20, -R173.reuse ;  /* 0x00000014b3b37c23 */ /* 0x100fe200080108ad */
[----:B------:R-:W-:Y:S01]  /*4b10*/  @!P1 PRMT R154, RZ, 0x654, R154 ;  /* 0x00000654ff9a9816 */ /* 0x000fe2000000009a */
[--C-:B------:R-:W-:Y:S01]  /*4b20*/  FFMA.FTZ R182, R182, UR20, -R173.reuse ;  /* 0x00000014b6b67c23 */ /* 0x100fe200080108ad */
[----:B------:R-:W3:Y:S01]  /*4b30*/  MUFU.EX2 R155, R155 ;  /* 0x0000009b009b7308 */ /* 0x000ee20000000800 */
[----:B------:R-:W-:Y:S01]  /*4b40*/  @!P3 LEA R158, R158, UR46, 0x2 ;  /* 0x0000002e9e9ebc11 */ /* 0x000fe2000f8e10ff */
[----:B------:R4:W-:Y:S01]  /*4b50*/  @!P1 SYNCS.ARRIVE.TRANS64.RED.A1T0 RZ, [R154+URZ], RZ ;  /* 0x000000ff9aff99a7 */ /* 0x0009e2000810043f */
[----:B------:R-:W-:Y:S01]  /*4b60*/  FFMA.FTZ R173, R183, UR20, -R173 ;  /* 0x00000014b7ad7c23 */ /* 0x000fe200080108ad */
[-C--:B------:R-:W-:Y:S01]  /*4b70*/  FMUL.FTZ R105, R105, R10.reuse ;  /* 0x0000000a69697220 */ /* 0x080fe20000410000 */
[-C--:B------:R-:W-:Y:S01]  /*4b80*/  FMUL.FTZ R108, R108, R10.reuse ;  /* 0x0000000a6c6c7220 */ /* 0x080fe20000410000 */
[----:B------:R-:W-:Y:S01]  /*4b90*/  @!P3 STS [R158+0x28800], R10 ;  /* 0x0288000a9e00b388 */ /* 0x000fe20000000800 */
[----:B------:R-:W-:Y:S01]  /*4ba0*/  FMUL.FTZ R109, R109, R10 ;  /* 0x0000000a6d6d7220 */ /* 0x000fe20000410000 */
[----:B------:R-:W5:Y:S01]  /*4bb0*/  MUFU.EX2 R165, R165 ;  /* 0x000000a500a57308 */ /* 0x000f620000000800 */
[----:B-1----:R-:W-:Y:S01]  /*4bc0*/  FFMA.FTZ R6, R169, R6, R168 ;  /* 0x00000006a9067223 */ /* 0x002fe200000100a8 */
[C---:B----4-:R-:W-:Y:S01]  /*4bd0*/  FADD.FTZ R154, R152.reuse, R5 ;  /* 0x00000005989a7221 */ /* 0x050fe20000010000 */
[----:B------:R1:W-:Y:S01]  /*4be0*/  @!P3 STS [R158+0x28820], R169 ;  /* 0x028820a99e00b388 */ /* 0x0003e20000000800 */
[----:B------:R-:W-:Y:S01]  /*4bf0*/  F2FP.F16.F32.PACK_AB R152, R152, R9 ;  /* 0x000000099898723e */ /* 0x000fe200000000ff */
[-C--:B------:R-:W-:Y:S01]  /*4c00*/  FMUL.FTZ R112, R112, R10.reuse ;  /* 0x0000000a70707220 */ /* 0x080fe20000410000 */
[----:B------:R-:W-:Y:S01]  /*4c10*/  FADD.FTZ R5, R11, R154 ;  /* 0x0000009a0b057221 */ /* 0x000fe20000010000 */
[-C--:B------:R-:W-:Y:S01]  /*4c20*/  FMUL.FTZ R113, R113, R10.reuse ;  /* 0x0000000a71717220 */ /* 0x080fe20000410000 */
[----:B------:R-:W4:Y:S01]  /*4c30*/  MUFU.EX2 R172, R172 ;  /* 0x000000ac00ac7308 */ /* 0x000f220000000800 */
[----:B---3--:R-:W-:Y:S01]  /*4c40*/  FADD.FTZ R6, R155, R6 ;  /* 0x000000069b067221 */ /* 0x008fe20000010000 */
[----:B------:R-:W-:Y:S01]  /*4c50*/  FADD.FTZ R5, R12, R5 ;  /* 0x000000050c057221 */ /* 0x000fe20000010000 */
[-C--:B------:R-:W-:Y:S01]  /*4c60*/  FMUL.FTZ R116, R116, R10.reuse ;  /* 0x0000000a74747220 */ /* 0x080fe20000410000 */
[-C--:B------:R-:W-:Y:S01]  /*4c70*/  FMUL.FTZ R117, R117, R10.reuse ;  /* 0x0000000a75757220 */ /* 0x080fe20000410000 */
[-C--:B------:R-:W-:Y:S01]  /*4c80*/  FMUL.FTZ R120, R120, R10.reuse ;  /* 0x0000000a78787220 */ /* 0x080fe20000410000 */
[----:B------:R-:W-:Y:S01]  /*4c90*/  FADD.FTZ R154, R156, R5 ;  /* 0x000000059c9a7221 */ /* 0x000fe20000010000 */
[-C--:B------:R-:W-:Y:S01]  /*4ca0*/  FMUL.FTZ R121, R121, R10.reuse ;  /* 0x0000000a79797220 */ /* 0x080fe20000410000 */
[----:B------:R-:W3:Y:S01]  /*4cb0*/  MUFU.EX2 R159, R159 ;  /* 0x0000009f009f7308 */ /* 0x000ee20000000800 */
[----:B-----5:R-:W-:Y:S01]  /*4cc0*/  FADD.FTZ R5, R165, R6 ;  /* 0x00000006a5057221 */ /* 0x020fe20000010000 */
[-C--:B------:R-:W-:Y:S01]  /*4cd0*/  FMUL.FTZ R124, R124, R10.reuse ;  /* 0x0000000a7c7c7220 */ /* 0x080fe20000410000 */
[-C--:B------:R-:W-:Y:S01]  /*4ce0*/  FMUL.FTZ R125, R125, R10.reuse ;  /* 0x0000000a7d7d7220 */ /* 0x080fe20000410000 */
[-C--:B------:R-:W-:Y:S01]  /*4cf0*/  FMUL.FTZ R128, R128, R10.reuse ;  /* 0x0000000a80807220 */ /* 0x080fe20000410000 */
[-C--:B------:R-:W-:Y:S01]  /*4d00*/  FMUL.FTZ R129, R129, R10.reuse ;  /* 0x0000000a81817220 */ /* 0x080fe20000410000 */
[-C--:B------:R-:W-:Y:S01]  /*4d10*/  FMUL.FTZ R132, R132, R10.reuse ;  /* 0x0000000a84847220 */ /* 0x080fe20000410000 */
[-C--:B------:R-:W-:Y:S01]  /*4d20*/  FMUL.FTZ R133, R133, R10.reuse ;  /* 0x0000000a85857220 */ /* 0x080fe20000410000 */
[----:B------:R-:W5:Y:S01]  /*4d30*/  MUFU.EX2 R176, R176 ;  /* 0x000000b000b07308 */ /* 0x000f620000000800 */
[----:B----4-:R-:W-:Y:S01]  /*4d40*/  FADD.FTZ R6, R172, R5 ;  /* 0x00000005ac067221 */ /* 0x010fe20000010000 */
[-C--:B------:R-:W-:Y:S01]  /*4d50*/  FMUL.FTZ R136, R136, R10.reuse ;  /* 0x0000000a88887220 */ /* 0x080fe20000410000 */
[-C--:B------:R-:W-:Y:S01]  /*4d60*/  FMUL.FTZ R137, R137, R10.reuse ;  /* 0x0000000a89897220 */ /* 0x080fe20000410000 */
[-C--:B------:R-:W-:Y:S01]  /*4d70*/  FMUL.FTZ R140, R140, R10.reuse ;  /* 0x0000000a8c8c7220 */ /* 0x080fe20000410000 */
[-C--:B------:R-:W-:Y:S01]  /*4d80*/  FMUL.FTZ R141, R141, R10.reuse ;  /* 0x0000000a8d8d7220 */ /* 0x080fe20000410000 */
[-C--:B------:R-:W-:Y:S01]  /*4d90*/  FMUL.FTZ R144, R144, R10.reuse ;  /* 0x0000000a90907220 */ /* 0x080fe20000410000 */
[-C--:B------:R-:W-:Y:S01]  /*4da0*/  FMUL.FTZ R145, R145, R10.reuse ;  /* 0x0000000a91917220 */ /* 0x080fe20000410000 */
[----:B------:R-:W-:Y:S01]  /*4db0*/  MUFU.EX2 R160, R160 ;  /* 0x000000a000a07308 */ /* 0x000fe20000000800 */
[----:B---3--:R-:W-:Y:S01]  /*4dc0*/  FADD.FTZ R5, R159, R6 ;  /* 0x000000069f057221 */ /* 0x008fe20000010000 */
[-C--:B------:R-:W-:Y:S01]  /*4dd0*/  FMUL.FTZ R148, R148, R10.reuse ;  /* 0x0000000a94947220 */ /* 0x080fe20000410000 */
[----:B------:R-:W-:Y:S01]  /*4de0*/  FMUL.FTZ R149, R149, R10 ;  /* 0x0000000a95957220 */ /* 0x000fe20000410000 */
[----:B------:R-:W-:Y:S01]  /*4df0*/  F2FP.F16.F32.PACK_AB R156, R13, R156 ;  /* 0x0000009c0d9c723e */ /* 0x000fe200000000ff */
[-C--:B------:R-:W-:Y:S01]  /*4e00*/  FMUL.FTZ R26, R26, R169.reuse ;  /* 0x000000a91a1a7220 */ /* 0x080fe20000410000 */
[----:B-1----:R-:W-:Y:S01]  /*4e10*/  F2FP.F16.F32.PACK_AB R158, R15, R14 ;  /* 0x0000000e0f9e723e */ /* 0x002fe200000000ff */
[-C--:B------:R-:W-:Y:S01]  /*4e20*/  FMUL.FTZ R27, R27, R169.reuse ;  /* 0x000000a91b1b7220 */ /* 0x080fe20000410000 */
[----:B------:R-:W1:Y:S01]  /*4e30*/  MUFU.EX2 R163, R163 ;  /* 0x000000a300a37308 */ /* 0x000e620000000800 */
[----:B-----5:R-:W-:Y:S01]  /*4e40*/  FADD.FTZ R6, R176, R5 ;  /* 0x00000005b0067221 */ /* 0x020fe20000010000 */
[-C--:B------:R-:W-:Y:S01]  /*4e50*/  FMUL.FTZ R30, R30, R169.reuse ;  /* 0x000000a91e1e7220 */ /* 0x080fe20000410000 */
[-C--:B------:R-:W-:Y:S01]  /*4e60*/  FMUL.FTZ R31, R31, R169.reuse ;  /* 0x000000a91f1f7220 */ /* 0x080fe20000410000 */
[-C--:B------:R-:W-:Y:S01]  /*4e70*/  FMUL.FTZ R34, R34, R169.reuse ;  /* 0x000000a922227220 */ /* 0x080fe20000410000 */
[-C--:B------:R-:W-:Y:S01]  /*4e80*/  FMUL.FTZ R35, R35, R169.reuse ;  /* 0x000000a923237220 */ /* 0x080fe20000410000 */
[-C--:B------:R-:W-:Y:S01]  /*4e90*/  FMUL.FTZ R38, R38, R169.reuse ;  /* 0x000000a926267220 */ /* 0x080fe20000410000 */
[-C--:B------:R-:W-:Y:S01]  /*4ea0*/  FMUL.FTZ R39, R39, R169.reuse ;  /* 0x000000a927277220 */ /* 0x080fe20000410000 */
[----:B------:R-:W3:Y:S01]  /*4eb0*/  MUFU.EX2 R21, R21 ;  /* 0x0000001500157308 */ /* 0x000ee20000000800 */
[-C--:B------:R-:W-:Y:S01]  /*4ec0*/  FMUL.FTZ R42, R42, R169.reuse ;  /* 0x000000a92a2a7220 */ /* 0x080fe20000410000 */
[-C--:B------:R-:W-:Y:S01]  /*4ed0*/  FMUL.FTZ R43, R43, R169.reuse ;  /* 0x000000a92b2b7220 */ /* 0x080fe20000410000 */
[-C--:B------:R-:W-:Y:S01]  /*4ee0*/  FMUL.FTZ R46, R46, R169.reuse ;  /* 0x000000a92e2e7220 */ /* 0x080fe20000410000 */
[-C--:B------:R-:W-:Y:S01]  /*4ef0*/  FMUL.FTZ R47, R47, R169.reuse ;  /* 0x000000a92f2f7220 */ /* 0x080fe20000410000 */
[-C--:B------:R-:W-:Y:S01]  /*4f00*/  FMUL.FTZ R50, R50, R169.reuse ;  /* 0x000000a932327220 */ /* 0x080fe20000410000 */
[-C--:B------:R-:W-:Y:S01]  /*4f10*/  FMUL.FTZ R51, R51, R169.reuse ;  /* 0x000000a933337220 */ /* 0x080fe20000410000 */
[-C--:B------:R-:W-:Y:S01]  /*4f20*/  FMUL.FTZ R54, R54, R169.reuse ;  /* 0x000000a936367220 */ /* 0x080fe20000410000 */
[----:B------:R4:W-:Y:S01]  /*4f30*/  MUFU.EX2 R174, R175 ;  /* 0x000000af00ae7308 */ /* 0x0009e20000000800 */
[----:B-1----:R-:W-:Y:S01]  /*4f40*/  FADD.FTZ R5, R163, R6 ;  /* 0x00000006a3057221 */ /* 0x002fe20000010000 */
[-C--:B------:R-:W-:Y:S01]  /*4f50*/  FMUL.FTZ R55, R55, R169.reuse ;  /* 0x000000a937377220 */ /* 0x080fe20000410000 */
[-C--:B------:R-:W-:Y:S01]  /*4f60*/  FMUL.FTZ R58, R58, R169.reuse ;  /* 0x000000a93a3a7220 */ /* 0x080fe20000410000 */
[-C--:B------:R-:W-:Y:S01]  /*4f70*/  FMUL.FTZ R59, R59, R169.reuse ;  /* 0x000000a93b3b7220 */ /* 0x080fe20000410000 */
[-C--:B------:R-:W-:Y:S01]  /*4f80*/  FMUL.FTZ R62, R62, R169.reuse ;  /* 0x000000a93e3e7220 */ /* 0x080fe20000410000 */
[-C--:B------:R-:W-:Y:S01]  /*4f90*/  FMUL.FTZ R63, R63, R169.reuse ;  /* 0x000000a93f3f7220 */ /* 0x080fe20000410000 */
[-C--:B------:R-:W-:Y:S01]  /*4fa0*/  FMUL.FTZ R66, R66, R169.reuse ;  /* 0x000000a942427220 */ /* 0x080fe20000410000 */
[----:B------:R-:W1:Y:S01]  /*4fb0*/  MUFU.EX2 R180, R180 ;  /* 0x000000b400b47308 */ /* 0x000e620000000800 */
[----:B----4-:R-:W-:Y:S01]  /*4fc0*/  FADD.FTZ R175, R13, R154 ;  /* 0x0000009a0daf7221 */ /* 0x010fe20000010000 */
[-C--:B------:R-:W-:Y:S01]  /*4fd0*/  FMUL.FTZ R67, R67, R169.reuse ;  /* 0x000000a943437220 */ /* 0x080fe20000410000 */
[-C--:B------:R-:W-:Y:S01]  /*4fe0*/  FMUL.FTZ R70, R70, R169.reuse ;  /* 0x000000a946467220 */ /* 0x080fe20000410000 */
[-C--:B------:R-:W-:Y:S01]  /*4ff0*/  FMUL.FTZ R71, R71, R169.reuse ;  /* 0x000000a947477220 */ /* 0x080fe20000410000 */
[----:B------:R-:W-:Y:S01]  /*5000*/  FADD.FTZ R154, R14, R175 ;  /* 0x000000af0e9a7221 */ /* 0x000fe20000010000 */
[-C--:B------:R-:W-:Y:S01]  /*5010*/  FMUL.FTZ R74, R74, R169.reuse ;  /* 0x000000a94a4a7220 */ /* 0x080fe20000410000 */
[-C--:B------:R-:W-:Y:S01]  /*5020*/  FMUL.FTZ R75, R75, R169.reuse ;  /* 0x000000a94b4b7220 */ /* 0x080fe20000410000 */
[----:B------:R-:W4:Y:S01]  /*5030*/  MUFU.EX2 R20, R20 ;  /* 0x0000001400147308 */ /* 0x000f220000000800 */
[----:B------:R-:W-:Y:S01]  /*5040*/  FADD.FTZ R175, R15, R154 ;  /* 0x0000009a0faf7221 */ /* 0x000fe20000010000 */
[-C--:B------:R-:W-:Y:S01]  /*5050*/  FMUL.FTZ R78, R78, R169.reuse ;  /* 0x000000a94e4e7220 */ /* 0x080fe20000410000 */
[-C--:B------:R-:W-:Y:S01]  /*5060*/  FMUL.FTZ R79, R79, R169.reuse ;  /* 0x000000a94f4f7220 */ /* 0x080fe20000410000 */
[-C--:B------:R-:W-:Y:S01]  /*5070*/  FMUL.FTZ R82, R82, R169.reuse ;  /* 0x000000a952527220 */ /* 0x080fe20000410000 */
[----:B------:R-:W-:Y:S01]  /*5080*/  FADD.FTZ R154, R160, R175 ;  /* 0x000000afa09a7221 */ /* 0x000fe20000010000 */
[----:B---3--:R-:W-:Y:S01]  /*5090*/  F2FP.F16.F32.PACK_AB R160, R21, R160 ;  /* 0x000000a015a0723e */ /* 0x008fe200000000ff */
[-C--:B------:R-:W-:Y:S01]  /*50a0*/  FMUL.FTZ R83, R83, R169.reuse ;  /* 0x000000a953537220 */ /* 0x080fe20000410000 */
[----:B------:R-:W3:Y:S01]  /*50b0*/  MUFU.EX2 R167, R167 ;  /* 0x000000a700a77308 */ /* 0x000ee20000000800 */
[----:B------:R-:W-:Y:S01]  /*50c0*/  FADD.FTZ R175, R21, R154 ;  /* 0x0000009a15af7221 */ /* 0x000fe20000010000 */
[----:B-1----:R-:W-:Y:S01]  /*50d0*/  FADD.FTZ R6, R180, R5 ;  /* 0x00000005b4067221 */ /* 0x002fe20000010000 */
        /* <DEDUP_REMOVED lines=10> */
[-C--:B------:R-:W-:Y:S01]  /*5180*/  FMUL.FTZ R102, R102, R169.reuse ;  /* 0x000000a966667220 */ /* 0x080fe20000410000 */
[-C--:B------:R-:W-:Y:S01]  /*5190*/  FMUL.FTZ R103, R103, R169.reuse ;  /* 0x000000a967677220 */ /* 0x080fe20000410000 */
[-C--:B------:R-:W-:Y:S01]  /*51a0*/  FMUL.FTZ R106, R106, R169.reuse ;  /* 0x000000a96a6a7220 */ /* 0x080fe20000410000 */
[----:B------:R-:W4:Y:S01]  /*51b0*/  MUFU.EX2 R188, R188 ;  /* 0x000000bc00bc7308 */ /* 0x000f220000000800 */
[----:B---3--:R-:W-:Y:S01]  /*51c0*/  FADD.FTZ R5, R167, R6 ;  /* 0x00000006a7057221 */ /* 0x008fe20000010000 */
[-C--:B------:R-:W-:Y:S01]  /*51d0*/  FMUL.FTZ R107, R107, R169.reuse ;  /* 0x000000a96b6b7220 */ /* 0x080fe20000410000 */
[-C--:B------:R-:W-:Y:S01]  /*51e0*/  FMUL.FTZ R110, R110, R169.reuse ;  /* 0x000000a96e6e7220 */ /* 0x080fe20000410000 */
[-C--:B------:R-:W-:Y:S01]  /*51f0*/  FMUL.FTZ R111, R111, R169.reuse ;  /* 0x000000a96f6f7220 */ /* 0x080fe20000410000 */
[-C--:B------:R-:W-:Y:S01]  /*5200*/  FMUL.FTZ R114, R114, R169.reuse ;  /* 0x000000a972727220 */ /* 0x080fe20000410000 */
[-C--:B------:R-:W-:Y:S01]  /*5210*/  FMUL.FTZ R115, R115, R169.reuse ;  /* 0x000000a973737220 */ /* 0x080fe20000410000 */
[-C--:B------:R-:W-:Y:S01]  /*5220*/  FMUL.FTZ R118, R118, R169.reuse ;  /* 0x000000a976767220 */ /* 0x080fe20000410000 */
[----:B------:R-:W3:Y:S01]  /*5230*/  MUFU.EX2 R164, R164 ;  /* 0x000000a400a47308 */ /* 0x000ee20000000800 */
[C---:B-1----:R-:W-:Y:S01]  /*5240*/  FADD.FTZ R9, R153.reuse, R154 ;  /* 0x0000009a99097221 */ /* 0x042fe20000010000 */
[----:B------:R-:W-:Y:S01]  /*5250*/  F2FP.F16.F32.PACK_AB R162, R153, R20 ;  /* 0x0000001499a2723e */ /* 0x000fe200000000ff */
[-C--:B------:R-:W-:Y:S01]  /*5260*/  FMUL.FTZ R119, R119, R169.reuse ;  /* 0x000000a977777220 */ /* 0x080fe20000410000 */
[----:B------:R-:W-:Y:S01]  /*5270*/  F2FP.F16.F32.PACK_AB R153, R155, R168 ;  /* 0x000000a89b99723e */ /* 0x000fe200000000ff */
[----:B------:R-:W-:Y:S01]  /*5280*/  FMUL.FTZ R122, R122, R169 ;  /* 0x000000a97a7a7220 */ /* 0x000fe20000410000 */
[----:B------:R-:W-:Y:S01]  /*5290*/  F2FP.F16.F32.PACK_AB R154, R12, R11 ;  /* 0x0000000b0c9a723e */ /* 0x000fe200000000ff */
[----:B------:R-:W-:Y:S01]  /*52a0*/  FMUL.FTZ R123, R123, R169 ;  /* 0x000000a97b7b7220 */ /* 0x000fe20000410000 */
[----:B------:R-:W1:Y:S01]  /*52b0*/  MUFU.EX2 R171, R171 ;  /* 0x000000ab00ab7308 */ /* 0x000e620000000800 */
[----:B----4-:R-:W-:Y:S01]  /*52c0*/  FADD.FTZ R6, R188, R5 ;  /* 0x00000005bc067221 */ /* 0x010fe20000010000 */
[----:B------:R-:W-:Y:S01]  /*52d0*/  F2FP.F16.F32.PACK_AB R155, R172, R165 ;  /* 0x000000a5ac9b723e */ /* 0x000fe200000000ff */
[----:B------:R-:W-:Y:S01]  /*52e0*/  BAR.SYNC.DEFER_BLOCKING 0xf, 0x100 ;  /* 0x03c4000000007b1d */ /* 0x000fe20000010000 */
        /* <DEDUP_REMOVED lines=14> */
[----:B-1----:R-:W-:Y:S01]  /*53d0*/  FADD.FTZ R5, R171, R6 ;  /* 0x00000006ab057221 */ /* 0x002fe20000010000 */
[-C--:B------:R-:W-:Y:S01]  /*53e0*/  FMUL.FTZ R147, R147, R169.reuse ;  /* 0x000000a993937220 */ /* 0x080fe20000410000 */
[-C--:B------:R-:W-:Y:S01]  /*53f0*/  FMUL.FTZ R150, R150, R169.reuse ;  /* 0x000000a996967220 */ /* 0x080fe20000410000 */
[----:B------:R-:W-:Y:S01]  /*5400*/  FMUL.FTZ R151, R151, R169 ;  /* 0x000000a997977220 */ /* 0x000fe20000410000 */
[----:B------:R-:W-:-:S03]  /*5410*/  FADD.FTZ R5, R174, R5 ;  /* 0x00000005ae057221 */ /* 0x000fc60000010000 */
[----:B------:R-:W1:Y:S01]  /*5420*/  MUFU.EX2 R8, R181 ;  /* 0x000000b500087308 */ /* 0x000e620000000800 */
[C---:B----4-:R-:W-:Y:S01]  /*5430*/  FADD.FTZ R10, R157.reuse, R10 ;  /* 0x0000000a9d0a7221 */ /* 0x050fe20000010000 */
[----:B------:R-:W-:Y:S01]  /*5440*/  F2FP.F16.F32.PACK_AB R164, R157, R164 ;  /* 0x000000a49da4723e */ /* 0x000fe200000000ff */
[----:B------:R4:W-:Y:S01]  /*5450*/  STSM.16.M88.4 [R19+0x26800], R152 ;  /* 0x0268009813007844 */ /* 0x0009e20000000200 */
[----:B------:R-:W-:Y:S01]  /*5460*/  F2FP.F16.F32.PACK_AB R157, R176, R159 ;  /* 0x0000009fb09d723e */ /* 0x000fe200000000ff */
[----:B------:R-:W-:Y:S01]  /*5470*/  FADD.FTZ R9, R161, R10 ;  /* 0x0000000aa1097221 */ /* 0x000fe20000010000 */
[----:B------:R-:W-:Y:S02]  /*5480*/  F2FP.F16.F32.PACK_AB R159, R180, R163 ;  /* 0x000000a3b49f723e */ /* 0x000fe400000000ff */
[----:B------:R-:W5:Y:S01]  /*5490*/  MUFU.EX2 R179, R179 ;  /* 0x000000b300b37308 */ /* 0x000f620000000800 */
[----:B---3--:R-:W-:Y:S01]  /*54a0*/  FADD.FTZ R6, R178, R5 ;  /* 0x00000005b2067221 */ /* 0x008fe20000010000 */
[----:B------:R-:W-:Y:S01]  /*54b0*/  F2FP.F16.F32.PACK_AB R163, R174, R171 ;  /* 0x000000abaea3723e */ /* 0x000fe200000000ff */
[----:B------:R4:W-:Y:S05]  /*54c0*/  STSM.16.M88.4 [R23], R156 ;  /* 0x0000009c17007844 */ /* 0x0009ea0000000200 */
[----:B------:R-:W3:Y:S01]  /*54d0*/  MUFU.EX2 R182, R182 ;  /* 0x000000b600b67308 */ /* 0x000ee20000000800 */
[C---:B-1----:R-:W-:Y:S01]  /*54e0*/  F2FP.F16.F32.PACK_AB R166, R8.reuse, R161 ;  /* 0x000000a108a6723e */ /* 0x042fe200000000ff */
[----:B------:R-:W-:Y:S01]  /*54f0*/  FADD.FTZ R5, R8, R9 ;  /* 0x0000000908057221 */ /* 0x000fe20000010000 */
[----:B------:R-:W-:-:S05]  /*5500*/  F2FP.F16.F32.PACK_AB R161, R188, R167 ;  /* 0x000000a7bca1723e */ /* 0x000fca00000000ff */
[----:B------:R-:W1:Y:S01]  /*5510*/  MUFU.EX2 R173, R173 ;  /* 0x000000ad00ad7308 */ /* 0x000e620000000800 */
[C---:B-----5:R-:W-:Y:S01]  /*5520*/  FADD.FTZ R9, R179.reuse, R6 ;  /* 0x00000006b3097221 */ /* 0x060fe20000010000 */
[----:B------:R-:W-:Y:S01]  /*5530*/  F2FP.F16.F32.PACK_AB R165, R179, R178 ;  /* 0x000000b2b3a5723e */ /* 0x000fe200000000ff */
[----:B------:R4:W-:Y:S02]  /*5540*/  STSM.16.M88.4 [R18], R160 ;  /* 0x000000a012007844 */ /* 0x0009e40000000200 */
[----:B---3--:R-:W-:Y:S01]  /*5550*/  FADD.FTZ R6, R182, R9 ;  /* 0x00000009b6067221 */ /* 0x008fe20000010000 */
[----:B-1----:R-:W-:-:S03]  /*5560*/  F2FP.F16.F32.PACK_AB R167, R173, R182 ;  /* 0x000000b6ada7723e */ /* 0x002fc600000000ff */
[----:B------:R-:W-:Y:S02]  /*5570*/  FADD.FTZ R6, R173, R6 ;  /* 0x00000006ad067221 */ /* 0x000fe40000010000 */
[----:B------:R4:W-:Y:S01]  /*5580*/  STSM.16.M88.4 [R22], R164 ;  /* 0x000000a416007844 */ /* 0x0009e20000000200 */
[----:B------:R-:W-:Y:S05]  /*5590*/  @!P0 BRA `(.L_x_2701) ;  /* 0x0000000000048947 */ /* 0x000fea0003800000 */
[----:B------:R-:W-:Y:S01]  /*55a0*/  BPT.TRAP 0x1 ;  /* 0x000000040000795c */ /* 0x000fe20000300000 */
.L_x_2701:
[----:B------:R1:W3:Y:S01]  /*55b0*/  SYNCS.PHASECHK.TRANS64.TRYWAIT P3, [UR22+0x28c50], R7 ;  /* 0x028c5007ff0075a7 */ /* 0x0002e20008060156 */
[----:B------:R-:W-:Y:S05]  /*55c0*/  @!P0 BRA `(.L_x_2702) ;  /* 0x0000000000048947 */ /* 0x000fea0003800000 */
[----:B------:R-:W-:Y:S01]  /*55d0*/  BPT.TRAP 0x1 ;  /* 0x000000040000795c */ /* 0x000fe20000300000 */
.L_x_2702:
[----:B---3--:R-:W-:Y:S05]  /*55e0*/  @P3 BRA `(.L_x_2703) ;  /* 0x0000000000083947 */ /* 0x008fea0003800000 */
[----:B------:R-:W3:Y:S02]  /*55f0*/  SYNCS.PHASECHK.TRANS64.TRYWAIT P3, [UR22+0x28c50], R7 ;  /* 0x028c5007ff0075a7 */ /* 0x000ee40008060156 */
[----:B---3--:R-:W-:Y:S05]  /*5600*/  @!P3 BRA `(.L_x_2704) ;  /* 0x0000005000c4b947 */ /* 0x008fea0003800000 */
.L_x_2703:
[----:B------:R-:W-:Y:S01]  /*5610*/  ULEA UR10, UR39, UR51, 0xc ;  /* 0x00000033270a7291 */ /* 0x000fe2000f8e603f */
[----:B------:R-:W-:Y:S01]  /*5620*/  WARPGROUP.ARRIVE ;  /* 0x00000000000079c5 */ /* 0x000fe20000000000 */
[----:B------:R-:W-:Y:S01]  /*5630*/  UMOV UR7, 0x40000040 ;  /* 0x4000004000077882 */ /* 0x000fe20000000000 */
[----:B---3--:R-:W-:Y:S01]  /*5640*/  @!P1 IADD3 R170, R170, 0x28c60, RZ ;  /* 0x00028c60aaaa9810 */ /* 0x008fe20007ffe0ff */
[----:B------:R-:W-:Y:S01]  /*5650*/  UMOV UR21, UR39 ;  /* 0x0000002700157c82 */ /* 0x000fe20008000000 */
[----:B------:R-:W-:Y:S01]  /*5660*/  IMAD.MOV.U32 R8, RZ, RZ, R3 ;  /* 0x000000ffff087224 */ /* 0x000fe200078e0003 */
[----:B------:R-:W-:Y:S01]  /*5670*/  MOV R9, R0 ;  /* 0x0000000000097202 */ /* 0x000fe20000000f00 */
[----:B------:R-:W-:Y:S01]  /*5680*/  UMOV UR6, UR10 ;  /* 0x0000000a00067c82 */ /* 0x000fe20008000000 */
[----:B------:R-:W-:Y:S01]  /*5690*/  @!P1 PRMT R170, RZ, 0x654, R170 ;  /* 0x00000654ffaa9816 */ /* 0x000fe200000000aa */
[----:B------:R-:W-:Y:S01]  /*56a0*/  HGMMA.64x256x16.F32 R24, R152, gdesc[UR4].tnspB, R24, gsb0 ;  /* 0x43e0000498187df0 */ /* 0x000fe20008000818 */
[----:B------:R-:W-:Y:S01]  /*56b0*/  UIADD3 UR6, UR10, 0x80, URZ ;  /* 0x000000800a067890 */ /* 0x000fe2000fffe03f */
[----:B------:R-:W-:Y:S01]  /*56c0*/  UMOV UR7, 0x40000040 ;  /* 0x4000004000077882 */ /* 0x000fe20000000000 */
[----:B------:R-:W-:-:S02]  /*56d0*/  WARPGROUP.DEPBAR.LE gsb0, 0x0 ;  /* 0x00008000000079c5 */ /* 0x000fc40000010000 */
        /* <DEDUP_REMOVED lines=21> */
[----:B---3--:R-:W3:Y:S02]  /*5830*/  FENCE.VIEW.ASYNC.S ;  /* 0x00000000000073c6 */ /* 0x008ee40000000000 */
[----:B---3--:R-:W-:Y:S01]  /*5840*/  NOP ;  /* 0x0000000000007918 */ /* 0x008fe20000000000 */
[----:B------:R-:W-:Y:S06]  /*5850*/  BAR.ARV 0xe, 0x100 ;  /* 0x0384000000007b1d */ /* 0x000fec0000002000 */
[----:B------:R3:W-:Y:S01]  /*5860*/  @!P1 SYNCS.ARRIVE.TRANS64.RED.A1T0 RZ, [R170+URZ], RZ ;  /* 0x000000ffaaff99a7 */ /* 0x0007e2000810043f */
[----:B------:R-:W-:Y:S05]  /*5870*/  @P2 BRA `(.L_x_2705) ;  /* 0xffffffe400d02947 */ /* 0x000fea000383ffff */
.L_x_2696:
[----:B------:R-:W5:Y:S01]  /*5880*/  SHFL.BFLY PT, R4, R5, 0x2, 0x1f ;  /* 0x0c401f0005047f89 */ /* 0x000f6200000e0000 */
[----:B------:R-:W-:Y:S01]  /*5890*/  IADD3 R11, -R17, RZ, RZ ;  /* 0x000000ff110b7210 */ /* 0x000fe20007ffe1ff */
[----:B------:R-:W-:Y:S01]  /*58a0*/  UIADD3 UR41, UR41, 0x1, URZ ;  /* 0x0000000129297890 */ /* 0x000fe2000fffe03f */
[----:B-1--4-:R-:W-:Y:S01]  /*58b0*/  MOV R157, 0xff800000 ;  /* 0xff800000009d7802 */ /* 0x012fe20000000f00 */
[----:B------:R-:W1:Y:S01]  /*58c0*/  SHFL.BFLY PT, R9, R6, 0x2, 0x1f ;  /* 0x0c401f0006097f89 */ /* 0x000e6200000e0000 */
[----:B------:R-:W-:Y:S08]  /*58d0*/  BAR.ARV 0x8, 0xa0 ;  /* 0x0202800000007b1d */ /* 0x000ff00000002000 */
[----:B------:R-:W-:Y:S01]  /*58e0*/  BAR.SYNC.DEFER_BLOCKING 0xf, 0x100 ;  /* 0x03c4000000007b1d */ /* 0x000fe20000010000 */
[----:B------:R-:W-:-:S02]  /*58f0*/  ISETP.NE.AND P2, PT, R16, R11, PT ;  /* 0x0000000b1000720c */ /* 0x000fc40003f45270 */
[----:B------:R-:W-:Y:S01]  /*5900*/  MOV R156, 0xff800000 ;  /* 0xff800000009c7802 */ /* 0x000fe20000000f00 */
[----:B-----5:R-:W-:Y:S01]  /*5910*/  FADD.FTZ R4, R4, R5 ;  /* 0x0000000504047221 */ /* 0x020fe20000010000 */
[----:B------:R-:W-:Y:S01]  /*5920*/  MOV R5, UR39 ;  /* 0x0000002700057c02 */ /* 0x000fe20008000f00 */
[----:B------:R-:W-:Y:S01]  /*5930*/  UIADD3 UR39, UR39, 0x1, URZ ;  /* 0x0000000127277890 */ /* 0x000fe2000fffe03f */
[----:B-1----:R-:W-:Y:S02]  /*5940*/  FADD.FTZ R9, R9, R6 ;  /* 0x0000000609097221 */ /* 0x002fe40000010000 */
[----:B--2---:R-:W1:Y:S05]  /*5950*/  SHFL.BFLY PT, R7, R4, 0x1, 0x1f ;  /* 0x0c201f0004077f89 */ /* 0x004e6a00000e0000 */
[----:B------:R-:W-:Y:S01]  /*5960*/  @!P2 LEA R5, R5, R2, 0x6 ;  /* 0x000000020505a211 */ /* 0x000fe200078e30ff */
[----:B------:R-:W-:Y:S01]  /*5970*/  UISETP.NE.AND UP0, UPT, UR39, 0x2, UPT ;  /* 0x000000022700788c */ /* 0x000fe2000bf05270 */
[----:B------:R-:W2:Y:S03]  /*5980*/  SHFL.BFLY PT, R8, R9, 0x1, 0x1f ;  /* 0x0c201f0009087f89 */ /* 0x000ea600000e0000 */
[----:B------:R-:W-:-:S02]  /*5990*/  USEL UR4, URZ, 0x1, UP0 ;  /* 0x000000013f047887 */ /* 0x000fc40008000000 */
[----:B------:R-:W-:Y:S02]  /*59a0*/  USEL UR39, UR39, URZ, UP0 ;  /* 0x0000003f27277287 */ /* 0x000fe40008000000 */
[----:B------:R-:W-:Y:S01]  /*59b0*/  ULOP3.LUT UR40, UR40, UR4, URZ, 0x3c, !UPT ;  /* 0x0000000428287292 */ /* 0x000fe2000f8e3c3f */
[----:B-1----:R-:W-:Y:S01]  /*59c0*/  FADD.FTZ R10, R4, R7 ;  /* 0x00000007040a7221 */ /* 0x002fe20000010000 */
[----:B------:R-:W-:Y:S02]  /*59d0*/  IMAD.MOV.U32 R7, RZ, RZ, RZ ;  /* 0x000000ffff077224 */ /* 0x000fe400078e00ff */
[----:B------:R-:W-:Y:S02]  /*59e0*/  IMAD.MOV.U32 R4, RZ, RZ, RZ ;  /* 0x000000ffff047224 */ /* 0x000fe400078e00ff */
[----:B--2---:R-:W-:Y:S01]  /*59f0*/  FADD.FTZ R11, R9, R8 ;  /* 0x00000008090b7221 */ /* 0x004fe20000010000 */
[----:B------:R-:W-:Y:S01]  /*5a00*/  FSETP.NE.FTZ.AND P0, PT, R10, RZ, PT ;  /* 0x000000ff0a00720b */ /* 0x000fe20003f15000 */
[----:B------:R-:W-:Y:S01]  /*5a10*/  IMAD.U32 R9, RZ, RZ, UR20 ;  /* 0x00000014ff097e24 */ /* 0x000fe2000f8e00ff */
[----:B------:R-:W-:-:S02]  /*5a20*/  @!P2 LEA R8, R5, UR46, 0x2 ;  /* 0x0000002e0508ac11 */ /* 0x000fc4000f8e10ff */
[----:B------:R-:W-:Y:S02]  /*5a30*/  FSETP.NE.FTZ.AND P1, PT, R11, RZ, PT ;  /* 0x000000ff0b00720b */ /* 0x000fe40003f35000 */
[----:B------:R-:W-:-:S07]  /*5a40*/  MOV R5, UR20 ;  /* 0x0000001400057c02 */ /* 0x000fce0008000f00 */
[----:B------:R-:W1:Y:S01]  /*5a50*/  @P0 MUFU.RCP R7, R10 ;  /* 0x0000000a00070308 */ /* 0x000e620000001000 */
[----:B------:R-:W-:-:S03]  /*5a60*/  @P0 FMUL.FTZ R5, R5, 0.69314718246459960938 ;  /* 0x3f31721805050820 */ /* 0x000fc60000410000 */
[----:B------:R-:W-:-:S04]  /*5a70*/  @P1 FMUL.FTZ R9, R9, 0.69314718246459960938 ;  /* 0x3f31721809091820 */ /* 0x000fc80000410000 */
[----:B------:R-:W-:Y:S08]  /*5a80*/  @P1 MUFU.RCP R4, R11 ;  /* 0x0000000b00041308 */ /* 0x000ff00000001000 */
[----:B------:R-:W2:Y:S01]  /*5a90*/  @P0 MUFU.LG2 R6, R10 ;  /* 0x0000000a00060308 */ /* 0x000ea20000000c00 */
        /* <DEDUP_REMOVED lines=64> */
[----:B------:R1:W-:Y:S01]  /*5ea0*/  @!P2 STS [R8+0x28800], R7 ;  /* 0x028800070800a388 */ /* 0x0003e20000000800 */
[----:B--2---:R-:W-:Y:S01]  /*5eb0*/  @P0 FMUL.FTZ R6, R6, 0.69314718246459960938 ;  /* 0x3f31721806060820 */ /* 0x004fe20000410000 */
[-C--:B------:R-:W-:Y:S01]  /*5ec0*/  FMUL.FTZ R26, R26, R4.reuse ;  /* 0x000000041a1a7220 */ /* 0x080fe20000410000 */
[-C--:B------:R-:W-:Y:S01]  /*5ed0*/  FMUL.FTZ R27, R27, R4.reuse ;  /* 0x000000041b1b7220 */ /* 0x080fe20000410000 */
[----:B------:R2:W-:Y:S01]  /*5ee0*/  @!P2 STS [R8+0x28820], R4 ;  /* 0x028820040800a388 */ /* 0x0005e20000000800 */
[-C--:B------:R-:W-:Y:S01]  /*5ef0*/  FMUL.FTZ R30, R30, R4.reuse ;  /* 0x000000041e1e7220 */ /* 0x080fe20000410000 */
[-C--:B------:R-:W-:Y:S01]  /*5f00*/  FMUL.FTZ R31, R31, R4.reuse ;  /* 0x000000041f1f7220 */ /* 0x080fe20000410000 */
[-C--:B------:R-:W-:Y:S01]  /*5f10*/  FMUL.FTZ R34, R34, R4.reuse ;  /* 0x0000000422227220 */ /* 0x080fe20000410000 */
[-C--:B------:R-:W-:Y:S01]  /*5f20*/  FMUL.FTZ R35, R35, R4.reuse ;  /* 0x0000000423237220 */ /* 0x080fe20000410000 */
[-C--:B------:R-:W-:Y:S01]  /*5f30*/  FMUL.FTZ R38, R38, R4.reuse ;  /* 0x0000000426267220 */ /* 0x080fe20000410000 */
[----:B-1----:R-:W2:Y:S01]  /*5f40*/  @P1 MUFU.LG2 R7, R11 ;  /* 0x0000000b00071308 */ /* 0x002ea20000000c00 */
        /* <DEDUP_REMOVED lines=16> */
[----:B--2---:R-:W-:Y:S01]  /*6050*/  @P1 FMUL.FTZ R8, R7, 0.69314718246459960938 ;  /* 0x3f31721807081820 */ /* 0x004fe20000410000 */
        /* <DEDUP_REMOVED lines=41> */
[----:B------:R-:W-:Y:S01]  /*62f0*/  @P0 FFMA.FTZ R157, R5, R0, R6 ;  /* 0x00000000059d0223 */ /* 0x000fe20000010006 */
[----:B------:R-:W-:Y:S01]  /*6300*/  @P1 FFMA.FTZ R156, R9, R3, R8 ;  /* 0x00000003099c1223 */ /* 0x000fe20000010008 */
[----:B------:R-:W-:Y:S06]  /*6310*/  BAR.ARV 0xe, 0x100 ;  /* 0x0384000000007b1d */ /* 0x000fec0000002000 */
.L_x_2685:
[----:B------:R-:W1:Y:S01]  /*6320*/  S2UR UR6, SR_SWINHI ;  /* 0x00000000000679c3 */ /* 0x000e620000002f00 */
[----:B------:R-:W2:Y:S01]  /*6330*/  SHFL.IDX PT, R0, R184, RZ, 0x1f ;  /* 0x00001fffb8007589 */ /* 0x000ea200000e0000 */
[----:B------:R-:W-:Y:S02]  /*6340*/  F2FP.F16.F32.PACK_AB R24, R25, R24 ;  /* 0x000000181918723e */ /* 0x000fe400000000ff */
[----:B------:R-:W-:-:S04]  /*6350*/  F2FP.F16.F32.PACK_AB R25, R27, R26 ;  /* 0x0000001a1b19723e */ /* 0x000fc800000000ff */
[----:B------:R-:W-:Y:S01]  /*6360*/  BAR.SYNC.DEFER_BLOCKING 0x1, 0x100 ;  /* 0x0044000000007b1d */ /* 0x000fe20000010000 */
        /* <DEDUP_REMOVED lines=8> */
[----:B------:R-:W-:Y:S01]  /*63f0*/  F2FP.F16.F32.PACK_AB R42, R45, R44 ;  /* 0x0000002c2d2a723e */ /* 0x000fe200000000ff */
[----:B------:R-:W-:Y:S01]  /*6400*/  UMOV UR4, UR46 ;  /* 0x0000002e00047c82 */ /* 0x000fe20008000000 */
[----:B-1----:R-:W-:Y:S01]  /*6410*/  UMOV UR5, UR6 ;  /* 0x0000000600057c82 */ /* 0x002fe20008000000 */
[----:B--2---:R-:W-:Y:S01]  /*6420*/  ISETP.NE.AND P0, PT, R0, RZ, PT ;  /* 0x000000ff0000720c */ /* 0x004fe20003f05270 */
[----:B------:R-:W-:Y:S01]  /*6430*/  IMAD.U32 R115, RZ, RZ, UR5 ;  /* 0x00000005ff737e24 */ /* 0x000fe2000f8e00ff */
[----:B------:R-:W-:Y:S02]  /*6440*/  MOV R114, UR4 ;  /* 0x0000000400727c02 */ /* 0x000fe40008000f00 */
[----:B------:R-:W-:-:S02]  /*6450*/  F2FP.F16.F32.PACK_AB R43, R47, R46 ;  /* 0x0000002e2f2b723e */ /* 0x000fc400000000ff */
[----:B------:R-:W-:Y:S01]  /*6460*/  F2FP.F16.F32.PACK_AB R49, R51, R50 ;  /* 0x000000323331723e */ /* 0x000fe200000000ff */
[----:B------:R-:W-:Y:S01]  /*6470*/  IMAD.WIDE R114, R186, 0x2, R114 ;  /* 0x00000002ba727825 */ /* 0x000fe200078e0272 */
[----:B------:R-:W-:Y:S02]  /*6480*/  F2FP.F16.F32.PACK_AB R56, R57, R56 ;  /* 0x000000383938723e */ /* 0x000fe400000000ff */
[----:B------:R-:W-:Y:S02]  /*6490*/  F2FP.F16.F32.PACK_AB R50, R53, R52 ;  /* 0x000000343532723e */ /* 0x000fe400000000ff */
[C---:B------:R-:W-:Y:S02]  /*64a0*/  IADD3 R175, P4, R114.reuse, 0x60, RZ ;  /* 0x0000006072af7810 */ /* 0x040fe40007f9e0ff */
[C---:B------:R-:W-:Y:S02]  /*64b0*/  IADD3 R173, P2, R114.reuse, 0x20, RZ ;  /* 0x0000002072ad7810 */ /* 0x040fe40007f5e0ff */
[C---:B------:R-:W-:Y:S01]  /*64c0*/  IADD3 R6, P3, R114.reuse, 0x40, RZ ;  /* 0x0000004072067810 */ /* 0x040fe20007f7e0ff */
[----:B------:R-:W-:Y:S01]  /*64d0*/  IMAD.X R9, RZ, RZ, R115, P4 ;  /* 0x000000ffff097224 */ /* 0x000fe200020e0673 */
[----:B------:R-:W-:-:S02]  /*64e0*/  LOP3.LUT R3, R114, 0x380, RZ, 0xc0, !PT ;  /* 0x0000038072037812 */ /* 0x000fc400078ec0ff */
[C---:B------:R-:W-:Y:S02]  /*64f0*/  IADD3 R14, P1, R114.reuse, 0x2040, RZ ;  /* 0x00002040720e7810 */ /* 0x040fe40007f3e0ff */
[-C--:B------:R-:W-:Y:S02]  /*6500*/  IADD3.X R5, RZ, R115.reuse, RZ, P2, !PT ;  /* 0x00000073ff057210 */ /* 0x080fe400017fe4ff */
[----:B------:R-:W-:Y:S01]  /*6510*/  IADD3.X R7, RZ, R115, RZ, P3, !PT ;  /* 0x00000073ff077210 */ /* 0x000fe20001ffe4ff */
[--C-:B------:R-:W-:Y:S01]  /*6520*/  IMAD.X R15, RZ, RZ, R115.reuse, P1 ;  /* 0x000000ffff0f7224 */ /* 0x100fe200008e0673 */
[C---:B------:R-:W-:Y:S02]  /*6530*/  IADD3 R187, P4, R114.reuse, 0x4020, RZ ;  /* 0x0000402072bb7810 */ /* 0x040fe40007f9e0ff */
[C---:B------:R-:W-:Y:S02]  /*6540*/  IADD3 R177, P5, R114.reuse, 0x2000, RZ ;  /* 0x0000200072b17810 */ /* 0x040fe40007fbe0ff */
[C---:B------:R-:W-:Y:S01]  /*6550*/  IADD3 R179, P6, R114.reuse, 0x2020, RZ ;  /* 0x0000202072b37810 */ /* 0x040fe20007fde0ff */
[----:B------:R-:W-:Y:S01]  /*6560*/  IMAD.X R87, RZ, RZ, R115, P4 ;  /* 0x000000ffff577224 */ /* 0x000fe200020e0673 */
[----:B------:R-:W-:-:S02]  /*6570*/  IADD3 R181, P2, R114, 0x2060, RZ ;  /* 0x0000206072b57810 */ /* 0x000fc40007f5e0ff */
[----:B------:R-:W-:Y:S02]  /*6580*/  IADD3 R183, P3, R114, 0x4000, RZ ;  /* 0x0000400072b77810 */ /* 0x000fe40007f7e0ff */
[----:B------:R-:W-:Y:S02]  /*6590*/  SHF.R.U64 R3, R3, 0x3, RZ ;  /* 0x0000000303037819 */ /* 0x000fe400000012ff */
[-C--:B------:R-:W-:Y:S02]  /*65a0*/  IADD3.X R11, RZ, R115.reuse, RZ, P5, !PT ;  /* 0x00000073ff0b7210 */ /* 0x080fe40002ffe4ff */
[-C--:B------:R-:W-:Y:S02]  /*65b0*/  IADD3.X R13, RZ, R115.reuse, RZ, P6, !PT ;  /* 0x00000073ff0d7210 */ /* 0x080fe400037fe4ff */
[-C--:B------:R-:W-:Y:S02]  /*65c0*/  IADD3.X R21, RZ, R115.reuse, RZ, P2, !PT ;  /* 0x00000073ff157210 */ /* 0x080fe400017fe4ff */
[----:B------:R-:W-:-:S02]  /*65d0*/  IADD3.X R83, RZ, R115, RZ, P3, !PT ;  /* 0x00000073ff537210 */ /* 0x000fc40001ffe4ff */
[C---:B------:R-:W-:Y:S02]  /*65e0*/  IADD3 R90, P5, R114.reuse, 0x4040, RZ ;  /* 0x00004040725a7810 */ /* 0x040fe40007fbe0ff */
[C---:B------:R-:W-:Y:S02]  /*65f0*/  IADD3 R189, P6, R114.reuse, 0x4060, RZ ;  /* 0x0000406072bd7810 */ /* 0x040fe40007fde0ff */
[C---:B------:R-:W-:Y:S02]  /*6600*/  IADD3 R191, P1, R114.reuse, 0x6000, RZ ;  /* 0x0000600072bf7810 */ /* 0x040fe40007f3e0ff */
[C---:B------:R-:W-:Y:S02]  /*6610*/  IADD3 R193, P2, R114.reuse, 0x6020, RZ ;  /* 0x0000602072c17810 */ /* 0x040fe40007f5e0ff */
[C---:B------:R-:W-:Y:S01]  /*6620*/  IADD3 R106, P3, R114.reuse, 0x6040, RZ ;  /* 0x00006040726a7810 */ /* 0x040fe20007f7e0ff */
[----:B------:R-:W-:Y:S01]  /*6630*/  IMAD.X R99, RZ, RZ, R115, P1 ;  /* 0x000000ffff637224 */ /* 0x000fe200008e0673 */
[----:B------:R-:W-:-:S02]  /*6640*/  IADD3 R195, P4, R114, 0x6060, RZ ;  /* 0x0000606072c37810 */ /* 0x000fc40007f9e0ff */
[----:B------:R-:W-:Y:S02]  /*6650*/  LOP3.LUT R114, R3, R114, RZ, 0x3c, !PT ;  /* 0x0000007203727212 */ /* 0x000fe400078e3cff */
[----:B------:R-:W-:Y:S01]  /*6660*/  LOP3.LUT R3, R6, 0x380, RZ, 0xc0, !PT ;  /* 0x0000038006037812 */ /* 0x000fe200078ec0ff */
[----:B------:R-:W-:Y:S01]  /*6670*/  IMAD.X R111, RZ, RZ, R115, P4 ;  /* 0x000000ffff6f7224 */ /* 0x000fe200020e0673 */
[----:B------:R-:W-:Y:S02]  /*6680*/  LOP3.LUT R0, R173, 0x380, RZ, 0xc0, !PT ;  /* 0x00000380ad007812 */ /* 0x000fe400078ec0ff */
[----:B------:R-:W-:Y:S02]  /*6690*/  SHF.R.U64 R3, R3, 0x3, RZ ;  /* 0x0000000303037819 */ /* 0x000fe400000012ff */
[----:B------:R-:W-:Y:S02]  /*66a0*/  SHF.R.U64 R0, R0, 0x3, RZ ;  /* 0x0000000300007819 */ /* 0x000fe400000012ff */
[----:B------:R-:W-:-:S02]  /*66b0*/  LOP3.LUT R6, R3, R6, RZ, 0x3c, !PT ;  /* 0x0000000603067212 */ /* 0x000fc400078e3cff */
[----:B------:R-:W-:Y:S02]  /*66c0*/  LOP3.LUT R3, R14, 0x380, RZ, 0xc0, !PT ;  /* 0x000003800e037812 */ /* 0x000fe400078ec0ff */
[----:B------:R-:W-:Y:S02]  /*66d0*/  LOP3.LUT R4, R0, R173, RZ, 0x3c, !PT ;  /* 0x000000ad00047212 */ /* 0x000fe400078e3cff */
[----:B------:R-:W-:Y:S02]  /*66e0*/  LOP3.LUT R0, R179, 0x380, RZ, 0xc0, !PT ;  /* 0x00000380b3007812 */ /* 0x000fe400078ec0ff */
[----:B------:R-:W-:Y:S02]  /*66f0*/  SHF.R.U64 R3, R3, 0x3, RZ ;  /* 0x0000000303037819 */ /* 0x000fe400000012ff */
[----:B------:R-:W-:Y:S02]  /*6700*/  SHF.R.U64 R0, R0, 0x3, RZ ;  /* 0x0000000300007819 */ /* 0x000fe400000012ff */
[----:B------:R-:W-:-:S02]  /*6710*/  LOP3.LUT R14, R3, R14, RZ, 0x3c, !PT ;  /* 0x0000000e030e7212 */ /* 0x000fc400078e3cff */
[----:B------:R-:W-:Y:S02]  /*6720*/  LOP3.LUT R3, R90, 0x380, RZ, 0xc0, !PT ;  /* 0x000003805a037812 */ /* 0x000fe400078ec0ff */
[----:B------:R-:W-:Y:S02]  /*6730*/  LOP3.LUT R12, R0, R179, RZ, 0x3c, !PT ;  /* 0x000000b3000c7212 */ /* 0x000fe400078e3cff */
[----:B------:R-:W-:Y:S02]  /*6740*/  LOP3.LUT R8, R175, 0x380, RZ, 0xc0, !PT ;  /* 0x00000380af087812 */ /* 0x000fe400078ec0ff */
[----:B------:R-:W-:Y:S02]  /*6750*/  LOP3.LUT R0, R187, 0x380, RZ, 0xc0, !PT ;  /* 0x00000380bb007812 */ /* 0x000fe400078ec0ff */
[----:B------:R-:W-:Y:S02]  /*6760*/  LOP3.LUT R10, R177, 0x380, RZ, 0xc0, !PT ;  /* 0x00000380b10a7812 */ /* 0x000fe400078ec0ff */
[----:B------:R-:W-:-:S02]  /*6770*/  SHF.R.U64 R3, R3, 0x3, RZ ;  /* 0x0000000303037819 */ /* 0x000fc400000012ff */
[----:B------:R-:W-:Y:S02]  /*6780*/  LOP3.LUT R27, R195, 0x380, RZ, 0xc0, !PT ;  /* 0x00000380c31b7812 */ /* 0x000fe400078ec0ff */
[----:B------:R-:W-:Y:S02]  /*6790*/  LOP3.LUT R82, R183, 0x380, RZ, 0xc0, !PT ;  /* 0x00000380b7527812 */ /* 0x000fe400078ec0ff */
[----:B------:R-:W-:Y:S02]  /*67a0*/  SHF.R.U64 R8, R8, 0x3, RZ ;  /* 0x0000000308087819 */ /* 0x000fe400000012ff */
[----:B------:R-:W-:Y:S02]  /*67b0*/  LOP3.LUT R20, R181, 0x380, RZ, 0xc0, !PT ;  /* 0x00000380b5147812 */ /* 0x000fe400078ec0ff */
[----:B------:R-:W-:Y:S02]  /*67c0*/  SHF.R.U64 R0, R0, 0x3, RZ ;  /* 0x0000000300007819 */ /* 0x000fe400000012ff */
[----:B------:R-:W-:-:S02]  /*67d0*/  SHF.R.U64 R10, R10, 0x3, RZ ;  /* 0x000000030a0a7819 */ /* 0x000fc400000012ff */
[----:B------:R-:W-:Y:S02]  /*67e0*/  LOP3.LUT R98, R191, 0x380, RZ, 0xc0, !PT ;  /* 0x00000380bf627812 */ /* 0x000fe400078ec0ff */
[----:B------:R-:W-:Y:S02]  /*67f0*/  LOP3.LUT R90, R3, R90, RZ, 0x3c, !PT ;  /* 0x0000005a035a7212 */ /* 0x000fe400078e3cff */
[----:B------:R-:W-:Y:S02]  /*6800*/  SHF.R.U64 R28, R27, 0x3, RZ ;  /* 0x000000031b1c7819 */ /* 0x000fe400000012ff */
[----:B------:R-:W-:Y:S02]  /*6810*/  LOP3.LUT R3, R106, 0x380, RZ, 0xc0, !PT ;  /* 0x000003806a037812 */ /* 0x000fe400078ec0ff */
[----:B------:R-:W-:Y:S02]  /*6820*/  SHF.R.U64 R82, R82, 0x3, RZ ;  /* 0x0000000352527819 */ /* 0x000fe400000012ff */
[----:B------:R-:W-:-:S02]  /*6830*/  LOP3.LUT R8, R8, R175, RZ, 0x3c, !PT ;  /* 0x000000af08087212 */ /* 0x000fc400078e3cff */
[----:B------:R-:W-:Y:S02]  /*6840*/  SHF.R.U64 R20, R20, 0x3, RZ ;  /* 0x0000000314147819 */ /* 0x000fe400000012ff */
[----:B------:R-:W-:Y:S02]  /*6850*/  LOP3.LUT R94, R189, 0x380, RZ, 0xc0, !PT ;  /* 0x00000380bd5e7812 */ /* 0x000fe400078ec0ff */
[----:B------:R-:W-:Y:S02]  /*6860*/  LOP3.LUT R86, R0, R187, RZ, 0x3c, !PT ;  /* 0x000000bb00567212 */ /* 0x000fe400078e3cff */
[----:B------:R-:W-:Y:S02]  /*6870*/  LOP3.LUT R10, R10, R177, RZ, 0x3c, !PT ;  /* 0x000000b10a0a7212 */ /* 0x000fe400078e3cff */
[----:B------:R-:W-:Y:S02]  /*6880*/  SHF.R.U64 R98, R98, 0x3, RZ ;  /* 0x0000000362627819 */ /* 0x000fe400000012ff */
[----:B------:R-:W-:-:S02]  /*6890*/  MOV R114, R114 ;  /* 0x0000007200727202 */ /* 0x000fc40000000f00 */
[----:B------:R-:W-:Y:S02]  /*68a0*/  LOP3.LUT R0, R193, 0x380, RZ, 0xc0, !PT ;  /* 0x00000380c1007812 */ /* 0x000fe400078ec0ff */
[----:B------:R-:W-:Y:S02]  /*68b0*/  F2FP.F16.F32.PACK_AB R27, R31, R30 ;  /* 0x0000001e1f1b723e */ /* 0x000fe400000000ff */
[----:B------:R-:W-:Y:S02]  /*68c0*/  LOP3.LUT R110, R28, R195, RZ, 0x3c, !PT ;  /* 0x000000c31c6e7212 */ /* 0x000fe400078e3cff */
[----:B------:R-:W-:Y:S01]  /*68d0*/  SHF.R.U64 R3, R3, 0x3, RZ ;  /* 0x0000000303037819 */ /* 0x000fe200000012ff */
[----:B------:R1:W-:Y:S01]  /*68e0*/  STSM.16.M88.4 [R114], R24 ;  /* 0x0000001872007844 */ /* 0x0003e20000000200 */
[----:B------:R-:W-:Y:S02]  /*68f0*/  MOV R28, R4 ;  /* 0x00000004001c7202 */ /* 0x000fe40000000f00 */
[----:B------:R-:W-:-:S02]  /*6900*/  LOP3.LUT R82, R82, R183, RZ, 0x3c, !PT ;  /* 0x000000b752527212 */ /* 0x000fc400078e3cff */
[----:B------:R-:W-:Y:S01]  /*6910*/  MOV R6, R6 ;  /* 0x0000000600067202 */ /* 0x000fe20000000f00 */
[----:B------:R2:W-:Y:S01]  /*6920*/  STSM.16.M88.4 [R28], R32 ;  /* 0x000000201c007844 */ /* 0x0005e20000000200 */
[----:B------:R-:W-:Y:S02]  /*6930*/  IADD3.X R91, RZ, R115, RZ, P5, !PT ;  /* 0x00000073ff5b7210 */ /* 0x000fe40002ffe4ff */
[----:B------:R-:W-:Y:S01]  /*6940*/  LOP3.LUT R20, R20, R181, RZ, 0x3c, !PT ;  /* 0x000000b514147212 */ /* 0x000fe200078e3cff */
[----:B------:R2:W-:Y:S01]  /*6950*/  STSM.16.M88.4 [R6], R40 ;  /* 0x0000002806007844 */ /* 0x0005e20000000200 */
[----:B------:R-:W-:Y:S02]  /*6960*/  SHF.R.U64 R94, R94, 0x3, RZ ;  /* 0x000000035e5e7819 */ /* 0x000fe400000012ff */
[----:B------:R-:W-:Y:S02]  /*6970*/  MOV R8, R8 ;  /* 0x0000000800087202 */ /* 0x000fe40000000f00 */
[----:B------:R-:W-:-:S02]  /*6980*/  F2FP.F16.F32.PACK_AB R51, R55, R54 ;  /* 0x000000363733723e */ /* 0x000fc400000000ff */
[----:B------:R-:W-:Y:S02]  /*6990*/  F2FP.F16.F32.PACK_AB R57, R59, R58 ;  /* 0x0000003a3b39723e */ /* 0x000fe400000000ff */
[----:B------:R-:W-:Y:S01]  /*69a0*/  F2FP.F16.F32.PACK_AB R64, R65, R64 ;  /* 0x000000404140723e */ /* 0x000fe200000000ff */
[----:B------:R2:W-:Y:S01]  /*69b0*/  STSM.16.M88.4 [R8], R48 ;  /* 0x0000003008007844 */ /* 0x0005e20000000200 */
[----:B------:R-:W-:Y:S02]  /*69c0*/  LOP3.LUT R98, R98, R191, RZ, 0x3c, !PT ;  /* 0x000000bf62627212 */ /* 0x000fe400078e3cff */
[----:B------:R-:W-:Y:S02]  /*69d0*/  SHF.R.U64 R0, R0, 0x3, RZ ;  /* 0x0000000300007819 */ /* 0x000fe400000012ff */
[----:B------:R-:W-:Y:S02]  /*69e0*/  MOV R10, R10 ;  /* 0x0000000a000a7202 */ /* 0x000fe40000000f00 */
[----:B------:R-:W-:-:S02]  /*69f0*/  F2FP.F16.F32.PACK_AB R58, R61, R60 ;  /* 0x0000003c3d3a723e */ /* 0x000fc400000000ff */
[----:B------:R-:W-:Y:S02]  /*6a00*/  F2FP.F16.F32.PACK_AB R59, R63, R62 ;  /* 0x0000003e3f3b723e */ /* 0x000fe400000000ff */
[----:B------:R-:W-:Y:S02]  /*6a10*/  F2FP.F16.F32.PACK_AB R65, R67, R66 ;  /* 0x000000424341723e */ /* 0x000fe400000000ff */
[----:B------:R-:W-:Y:S01]  /*6a20*/  F2FP.F16.F32.PACK_AB R72, R73, R72 ;  /* 0x000000484948723e */ /* 0x000fe200000000ff */
[----:B------:R2:W-:Y:S01]  /*6a30*/  STSM.16.M88.4 [R10], R56 ;  /* 0x000000380a007844 */ /* 0x0005e20000000200 */
[----:B------:R-:W-:Y:S02]  /*6a40*/  IADD3.X R107, RZ, R115, RZ, P3, !PT ;  /* 0x00000073ff6b7210 */ /* 0x000fe40001ffe4ff */
[----:B------:R-:W-:Y:S02]  /*6a50*/  LOP3.LUT R106, R3, R106, RZ, 0x3c, !PT ;  /* 0x0000006a036a7212 */ /* 0x000fe400078e3cff */
[----:B------:R-:W-:-:S02]  /*6a60*/  MOV R12, R12 ;  /* 0x0000000c000c7202 */ /* 0x000fc40000000f00 */
[----:B------:R-:W-:Y:S02]  /*6a70*/  F2FP.F16.F32.PACK_AB R66, R69, R68 ;  /* 0x000000444542723e */ /* 0x000fe400000000ff */
[----:B------:R-:W-:Y:S02]  /*6a80*/  F2FP.F16.F32.PACK_AB R67, R71, R70 ;  /* 0x000000464743723e */ /* 0x000fe400000000ff */
[----:B------:R-:W-:Y:S02]  /*6a90*/  F2FP.F16.F32.PACK_AB R73, R75, R74 ;  /* 0x0000004a4b49723e */ /* 0x000fe400000000ff */
[----:B------:R-:W-:Y:S01]  /*6aa0*/  MOV R14, R14 ;  /* 0x0000000e000e7202 */ /* 0x000fe20000000f00 */
[----:B------:R2:W-:Y:S01]  /*6ab0*/  STSM.16.M88.4 [R12], R64 ;  /* 0x000000400c007844 */ /* 0x0005e20000000200 */
[----:B------:R-:W-:Y:S02]  /*6ac0*/  MOV R5, R82 ;  /* 0x0000005200057202 */ /* 0x000fe40000000f00 */
[----:B------:R-:W-:-:S02]  /*6ad0*/  F2FP.F16.F32.PACK_AB R74, R77, R76 ;  /* 0x0000004c4d4a723e */ /* 0x000fc400000000ff */
[----:B------:R-:W-:Y:S02]  /*6ae0*/  F2FP.F16.F32.PACK_AB R75, R79, R78 ;  /* 0x0000004e4f4b723e */ /* 0x000fe400000000ff */
[----:B------:R-:W-:Y:S02]  /*6af0*/  F2FP.F16.F32.PACK_AB R80, R81, R80 ;  /* 0x000000505150723e */ /* 0x000fe400000000ff */
[----:B------:R-:W-:Y:S01]  /*6b00*/  IADD3.X R95, RZ, R115, RZ, P6, !PT ;  /* 0x00000073ff5f7210 */ /* 0x000fe200037fe4ff */
[----:B------:R2:W-:Y:S01]  /*6b10*/  STSM.16.M88.4 [R14], R72 ;  /* 0x000000480e007844 */ /* 0x0005e20000000200 */
[----:B------:R-:W-:Y:S02]  /*6b20*/  LOP3.LUT R94, R94, R189, RZ, 0x3c, !PT ;  /* 0x000000bd5e5e7212 */ /* 0x000fe400078e3cff */
[----:B------:R-:W-:Y:S02]  /*6b30*/  MOV R20, R20 ;  /* 0x0000001400147202 */ /* 0x000fe40000000f00 */
[----:B------:R-:W-:-:S02]  /*6b40*/  MOV R4, R90 ;  /* 0x0000005a00047202 */ /* 0x000fc40000000f00 */
[----:B------:R-:W-:Y:S02]  /*6b50*/  F2FP.F16.F32.PACK_AB R81, R153, R152 ;  /* 0x000000989951723e */ /* 0x000fe400000000ff */
[----:B------:R-:W-:Y:S02]  /*6b60*/  F2FP.F16.F32.PACK_AB R82, R85, R84 ;  /* 0x000000545552723e */ /* 0x000fe400000000ff */
[----:B------:R-:W-:Y:S02]  /*6b70*/  F2FP.F16.F32.PACK_AB R83, R155, R154 ;  /* 0x0000009a9b53723e */ /* 0x000fe400000000ff */
[----:B------:R-:W-:Y:S02]  /*6b80*/  F2FP.F16.F32.PACK_AB R88, R89, R88 ;  /* 0x000000585958723e */ /* 0x000fe400000000ff */
[----:B------:R-:W-:Y:S01]  /*6b90*/  LOP3.LUT R102, R0, R193, RZ, 0x3c, !PT ;  /* 0x000000c100667212 */ /* 0x000fe200078e3cff */
[----:B------:R2:W-:Y:S01]  /*6ba0*/  STSM.16.M88.4 [R20], R80 ;  /* 0x0000005014007844 */ /* 0x0005e20000000200 */
[----:B------:R-:W-:-:S02]  /*6bb0*/  MOV R3, R98 ;  /* 0x0000006200037202 */ /* 0x000fc40000000f00 */
[----:B------:R-:W-:Y:S02]  /*6bc0*/  F2FP.F16.F32.PACK_AB R89, R159, R158 ;  /* 0x0000009e9f59723e */ /* 0x000fe400000000ff */
[----:B------:R-:W-:Y:S02]  /*6bd0*/  F2FP.F16.F32.PACK_AB R90, R93, R92 ;  /* 0x0000005c5d5a723e */ /* 0x000fe400000000ff */
[----:B------:R-:W-:Y:S02]  /*6be0*/  F2FP.F16.F32.PACK_AB R91, R161, R160 ;  /* 0x000000a0a15b723e */ /* 0x000fe400000000ff */
[----:B------:R-:W-:Y:S02]  /*6bf0*/  F2FP.F16.F32.PACK_AB R96, R97, R96 ;  /* 0x000000606160723e */ /* 0x000fe400000000ff */
[----:B------:R-:W-:Y:S01]  /*6c00*/  IADD3.X R103, RZ, R115, RZ, P2, !PT ;  /* 0x00000073ff677210 */ /* 0x000fe200017fe4ff */
[----:B------:R2:W-:Y:S01]  /*6c10*/  STSM.16.M88.4 [R5], R88 ;  /* 0x0000005805007844 */ /* 0x0005e20000000200 */
[----:B------:R-:W-:-:S02]  /*6c20*/  MOV R86, R86 ;  /* 0x0000005600567202 */ /* 0x000fc40000000f00 */
[----:B------:R-:W-:Y:S02]  /*6c30*/  MOV R0, R106 ;  /* 0x0000006a00007202 */ /* 0x000fe40000000f00 */
        /* <DEDUP_REMOVED lines=10> */
[----:B------:R2:W-:Y:S01]  /*6ce0*/  STSM.16.M88.4 [R4], R104 ;  /* 0x0000006804007844 */ /* 0x0005e20000000200 */
[----:B------:R-:W-:Y:S02]  /*6cf0*/  MOV R94, R94 ;  /* 0x0000005e005e7202 */ /* 0x000fe40000000f00 */
[----:B------:R-:W-:Y:S02]  /*6d00*/  F2FP.F16.F32.PACK_AB R113, R171, R170 ;  /* 0x000000aaab71723e */ /* 0x000fe400000000ff */
[----:B-1----:R-:W-:-:S02]  /*6d10*/  F2FP.F16.F32.PACK_AB R114, R117, R116 ;  /* 0x000000747572723e */ /* 0x002fc400000000ff */
[----:B------:R-:W-:Y:S02]  /*6d20*/  F2FP.F16.F32.PACK_AB R115, R119, R118 ;  /* 0x000000767773723e */ /* 0x000fe400000000ff */
[----:B------:R-:W-:Y:S02]  /*6d30*/  F2FP.F16.F32.PACK_AB R121, R123, R122 ;  /* 0x0000007a7b79723e */ /* 0x000fe400000000ff */
[----:B------:R-:W-:Y:S01]  /*6d40*/  F2FP.F16.F32.PACK_AB R128, R129, R128 ;  /* 0x000000808180723e */ /* 0x000fe200000000ff */
[----:B------:R2:W-:Y:S01]  /*6d50*/  STSM.16.M88.4 [R94], R112 ;  /* 0x000000705e007844 */ /* 0x0005e20000000200 */
[----:B------:R-:W-:Y:S02]  /*6d60*/  F2FP.F16.F32.PACK_AB R122, R125, R124 ;  /* 0x0000007c7d7a723e */ /* 0x000fe400000000ff */
[----:B------:R-:W-:Y:S02]  /*6d70*/  F2FP.F16.F32.PACK_AB R123, R127, R126 ;  /* 0x0000007e7f7b723e */ /* 0x000fe400000000ff */
[----:B------:R-:W-:-:S02]  /*6d80*/  F2FP.F16.F32.PACK_AB R129, R131, R130 ;  /* 0x000000828381723e */ /* 0x000fc400000000ff */
[----:B------:R-:W-:Y:S01]  /*6d90*/  F2FP.F16.F32.PACK_AB R136, R137, R136 ;  /* 0x000000888988723e */ /* 0x000fe200000000ff */
[----:B------:R2:W-:Y:S01]  /*6da0*/  STSM.16.M88.4 [R3], R120 ;  /* 0x0000007803007844 */ /* 0x0005e20000000200 */
[----:B------:R-:W-:Y:S02]  /*6db0*/  MOV R102, R102 ;  /* 0x0000006600667202 */ /* 0x000fe40000000f00 */
        /* <DEDUP_REMOVED lines=8> */
[----:B------:R-:W-:Y:S01]  /*6e40*/  MOV R110, R110 ;  /* 0x0000006e006e7202 */ /* 0x000fe20000000f00 */
[----:B------:R2:W-:Y:S01]  /*6e50*/  STSM.16.M88.4 [R0], R136 ;  /* 0x0000008800007844 */ /* 0x0005e20000000200 */
[----:B------:R-:W-:Y:S02]  /*6e60*/  F2FP.F16.F32.PACK_AB R146, R149, R148 ;  /* 0x000000949592723e */ /* 0x000fe400000000ff */
[----:B------:R-:W-:-:S05]  /*6e70*/  F2FP.F16.F32.PACK_AB R147, R151, R150 ;  /* 0x000000969793723e */ /* 0x000fca00000000ff */
[----:B------:R2:W-:Y:S01]  /*6e80*/  STSM.16.M88.4 [R110], R144 ;  /* 0x000000906e007844 */ /* 0x0005e20000000200 */
[----:B------:R-:W-:Y:S01]  /*6e90*/  @!PT LDS RZ, [RZ] ;  /* 0x00000000fffff984 */ /* 0x000fe20000000800 */
[----:B------:R-:W-:Y:S01]  /*6ea0*/  @!PT LDS RZ, [RZ] ;  /* 0x00000000fffff984 */ /* 0x000fe20000000800 */
[----:B------:R-:W-:Y:S01]  /*6eb0*/  @!PT LDS RZ, [RZ] ;  /* 0x00000000fffff984 */ /* 0x000fe20000000800 */
[----:B------:R-:W-:Y:S01]  /*6ec0*/  @!PT LDS RZ, [RZ] ;  /* 0x00000000fffff984 */ /* 0x000fe20000000800 */
[----:B------:R1:W-:Y:S06]  /*6ed0*/  MEMBAR.ALL.CTA ;  /* 0x0000000000007992 */ /* 0x0003ec0000008000 */
[----:B-1----:R-:W1:Y:S02]  /*6ee0*/  FENCE.VIEW.ASYNC.S ;  /* 0x00000000000073c6 */ /* 0x002e640000000000 */
[----:B-1----:R-:W-:Y:S06]  /*6ef0*/  BAR.ARV 0x1, 0x120 ;  /* 0x0044800000007b1d */ /* 0x002fec0000002000 */
[----:B------:R-:W-:Y:S05]  /*6f00*/  @P0 BRA `(.L_x_2706) ;  /* 0x00000000008c0947 */ /* 0x000fea0003800000 */
[----:B------:R-:W-:Y:S01]  /*6f10*/  UIADD3 UR6, -UR36, URZ, URZ ;  /* 0x0000003f24067290 */ /* 0x000fe2000fffe13f */
[----:B--2---:R-:W1:Y:S01]  /*6f20*/  LDC R0, c[0x0][0xda8] ;  /* 0x00036a00ff007b82 */ /* 0x004e620000000800 */
[----:B------:R-:W-:Y:S01]  /*6f30*/  ULDC UR4, c[0x0][0xdb4] ;  /* 0x00036d0000047ab9 */ /* 0x000fe20000000800 */
[----:B------:R-:W-:Y:S01]  /*6f40*/  ULDC.64 UR8, c[0x0][0xb70] ;  /* 0x0002dc0000087ab9 */ /* 0x000fe20000000a00 */
[----:B------:R-:W-:Y:S02]  /*6f50*/  UIMAD UR6, UR4, UR6, UR43 ;  /* 0x00000006040672a4 */ /* 0x000fe4000f8e022b */
[----:B------:R-:W-:Y:S02]  /*6f60*/  IADD3 R3, RZ, -UR43, RZ ;  /* 0x8000002bff037c10 */ /* 0x000fe4000fffe0ff */
[----:B------:R-:W-:Y:S01]  /*6f70*/  IADD3 R9, -R17, RZ, RZ ;  /* 0x000000ff11097210 */ /* 0x000fe20007ffe1ff */
[----:B------:R-:W-:Y:S01]  /*6f80*/  USHF.R.S32.HI UR4, URZ, 0x1f, UR6 ;  /* 0x0000001f3f047899 */ /* 0x000fe20008011406 */
[----:B------:R-:W2:Y:S02]  /*6f90*/  LDC.64 R6, c[0x0][0xb78] ;  /* 0x0002de00ff067b82 */ /* 0x000ea40000000a00 */
[----:B------:R-:W-:Y:S01]  /*6fa0*/  ISETP.NE.AND P0, PT, R16, R9, PT ;  /* 0x000000091000720c */ /* 0x000fe20003f05270 */
[----:B------:R-:W-:-:S02]  /*6fb0*/  UIMAD UR7, UR4, UR8, URZ ;  /* 0x00000008040772a4 */ /* 0x000fc4000f8e023f */
[----:B------:R-:W-:Y:S02]  /*6fc0*/  UIMAD.WIDE.U32 UR4, UR6, UR8, URZ ;  /* 0x00000008060472a5 */ /* 0x000fe4000f8e003f */
[----:B------:R-:W-:Y:S02]  /*6fd0*/  UIMAD UR6, UR6, UR9, UR7 ;  /* 0x00000009060672a4 */ /* 0x000fe4000f8e0207 */
[----:B------:R-:W-:Y:S02]  /*6fe0*/  USHF.R.S32.HI UR7, URZ, 0x1f, UR36 ;  /* 0x0000001f3f077899 */ /* 0x000fe40008011424 */
[----:B------:R-:W-:Y:S02]  /*6ff0*/  UIADD3 UR6, UR5, UR6, URZ ;  /* 0x0000000605067290 */ /* 0x000fe4000fffe03f */
[----:B------:R-:W-:Y:S01]  /*7000*/  MOV R5, UR5 ;  /* 0x0000000500057c02 */ /* 0x000fe20008000f00 */
[----:B------:R-:W-:Y:S01]  /*7010*/  IMAD.U32 R4, RZ, RZ, UR4 ;  /* 0x00000004ff047e24 */ /* 0x000fe2000f8e00ff */
[----:B------:R-:W-:Y:S01]  /*7020*/  ULDC UR4, c[0x0][0xa88] ;  /* 0x0002a20000047ab9 */ /* 0x000fe20000000800 */
[----:B-1----:R-:W-:Y:S01]  /*7030*/  IMAD R3, R0, R3, UR42 ;  /* 0x0000002a00037e24 */ /* 0x002fe2000f8e0203 */
[----:B------:R-:W-:-:S03]  /*7040*/  MOV R5, UR6 ;  /* 0x0000000600057c02 */ /* 0x000fc60008000f00 */
[----:B------:R-:W-:Y:S02]  /*7050*/  IMAD R9, R3, 0x40, R2 ;  /* 0x0000004003097824 */ /* 0x000fe400078e0202 */
[----:B--2---:R-:W-:-:S03]  /*7060*/  IMAD R0, R6, UR7, RZ ;  /* 0x0000000706007c24 */ /* 0x004fc6000f8e02ff */
[----:B------:R-:W-:Y:S01]  /*7070*/  SHF.R.S32.HI R3, RZ, 0x1f, R9 ;  /* 0x0000001fff037819 */ /* 0x000fe20000011409 */
[----:B------:R-:W-:Y:S01]  /*7080*/  IMAD.WIDE.U32 R4, R6, UR36, R4 ;  /* 0x0000002406047c25 */ /* 0x000fe2000f8e0004 */
[----:B------:R-:W-:-:S03]  /*7090*/  ISETP.GE.OR P1, PT, R9, UR4, P0 ;  /* 0x0000000409007c0c */ /* 0x000fc60008726670 */
[----:B------:R-:W-:Y:S01]  /*70a0*/  IMAD R6, R7, UR36, R0 ;  /* 0x0000002407067c24 */ /* 0x000fe2000f8e0200 */
[C---:B------:R-:W-:Y:S02]  /*70b0*/  IADD3 R7, R9.reuse, 0x8, RZ ;  /* 0x0000000809077810 */ /* 0x040fe40007ffe0ff */
[----:B------:R-:W-:Y:S02]  /*70c0*/  IADD3 R0, P2, R9, R4, RZ ;  /* 0x0000000409007210 */ /* 0x000fe40007f5e0ff */
[----:B------:R-:W-:Y:S01]  /*70d0*/  ISETP.GE.OR P0, PT, R7, UR4, P0 ;  /* 0x0000000407007c0c */ /* 0x000fe20008706670 */
[----:B------:R-:W-:Y:S01]  /*70e0*/  ULDC.64 UR4, c[0x0][0xb40] ;  /* 0x0002d00000047ab9 */ /* 0x000fe20000000a00 */
[----:B------:R-:W-:Y:S02]  /*70f0*/  IADD3.X R3, R3, R5, R6, P2, !PT ;  /* 0x0000000503037210 */ /* 0x000fe400017fe406 */
[----:B------:R-:W-:-:S04]  /*7100*/  LEA R4, P2, R0, UR4, 0x2 ;  /* 0x0000000400047c11 */ /* 0x000fc8000f8410ff */
[----:B------:R-:W-:-:S05]  /*7110*/  LEA.HI.X R5, R0, UR5, R3, 0x2, P2 ;  /* 0x0000000500057c11 */ /* 0x000fca00090f1403 */
[----:B------:R1:W-:Y:S04]  /*7120*/  @!P1 STG.E desc[UR48][R4.64], R157 ;  /* 0x0000009d04009986 */ /* 0x0003e8000c101930 */
[----:B------:R1:W-:Y:S02]  /*7130*/  @!P0 STG.E desc[UR48][R4.64+0x20], R156 ;  /* 0x0000209c04008986 */ /* 0x0003e4000c101930 */
.L_x_2706:
[----:B--2---:R-:W2:Y:S01]  /*7140*/  SHFL.IDX PT, R0, R185, RZ, 0x1f ;  /* 0x00001fffb9007589 */ /* 0x004ea200000e0000 */
[----:B------:R-:W-:Y:S02]  /*7150*/  ULDC UR4, c[0x0][0xc] ;  /* 0x0000030000047ab9 */ /* 0x000fe40000000800 */
[----:B------:R-:W-:Y:S01]  /*7160*/  UIADD3 UR45, UR4, UR45, URZ ;  /* 0x0000002d042d7290 */ /* 0x000fe2000fffe03f */
[----:B--2---:R-:W-:-:S13]  /*7170*/  ISETP.NE.AND P0, PT, R0, 0x7, PT ;  /* 0x000000070000780c */ /* 0x004fda0003f05270 */
[----:B------:R-:W-:Y:S05]  /*7180*/  @P0 BRA `(.L_x_2707) ;  /* 0x0000000000e80947 */ /* 0x000fea0003800000 */
[----:B------:R-:W-:Y:S01]  /*7190*/  BAR.SYNC.DEFER_BLOCKING 0x1, 0x120 ;  /* 0x0044800000007b1d */ /* 0x000fe20000010000 */
[----:B------:R-:W-:-:S05]  /*71a0*/  ELECT P0, URZ, PT ;  /* 0x00000000003f782f */ /* 0x000fca0003800000 */
[----:B------:R-:W-:Y:S08]  /*71b0*/  BSSY B0, `(.L_x_2707) ;  /* 0x0000037000007945 */ /* 0x000ff00003800000 */
[----:B------:R-:W-:Y:S05]  /*71c0*/  @!P0 BRA `(.L_x_2708) ;  /* 0x0000000000d48947 */ /* 0x000fea0003800000 */
[----:B------:R-:W-:Y:S01]  /*71d0*/  UIADD3 UR5, -UR43, URZ, URZ ;  /* 0x0000003f2b057290 */ /* 0x000fe2000fffe13f */
[----:B------:R-:W-:Y:S01]  /*71e0*/  ULDC UR10, c[0x0][0xda8] ;  /* 0x00036a00000a7ab9 */ /* 0x000fe20000000800 */
[----:B------:R-:W-:Y:S02]  /*71f0*/  UIADD3 UR35, -UR36, URZ, URZ ;  /* 0x0000003f24237290 */ /* 0x000fe4000fffe13f */
[----:B------:R-:W-:Y:S02]  /*7200*/  UIMAD UR5, UR10, UR5, UR42 ;  /* 0x000000050a0572a4 */ /* 0x000fe4000f8e022a */
[----:B------:R-:W-:Y:S01]  /*7210*/  UIADD3 UR4, UP0, UR52, 0x9f0, URZ ;  /* 0x000009f034047890 */ /* 0x000fe2000ff1e03f */
[----:B------:R-:W-:Y:S01]  /*7220*/  ULDC UR12, c[0x0][0xdb4] ;  /* 0x00036d00000c7ab9 */ /* 0x000fe20000000800 */
[----:B------:R-:W-:Y:S02]  /*7230*/  USHF.L.U32 UR34, UR5, 0x6, URZ ;  /* 0x0000000605227899 */ /* 0x000fe4000800063f */
[----:B------:R-:W-:-:S02]  /*7240*/  UIMAD UR35, UR12, UR35, UR43 ;  /* 0x000000230c2372a4 */ /* 0x000fc4000f8e022b */
[----:B------:R-:W-:Y:S02]  /*7250*/  UIADD3.X UR5, URZ, UR53, URZ, UP0, !UPT ;  /* 0x000000353f057290 */ /* 0x000fe400087fe43f */
[----:B------:R-:W-:Y:S02]  /*7260*/  UIADD3 UR6, UR46, 0x2000, URZ ;  /* 0x000020002e067890 */ /* 0x000fe4000fffe03f */
[----:B------:R-:W-:Y:S01]  /*7270*/  UIADD3 UR8, UR46, 0x4000, URZ ;  /* 0x000040002e087890 */ /* 0x000fe2000fffe03f */
[----:B------:R-:W-:Y:S01]  /*7280*/  UMOV UR33, URZ ;  /* 0x0000003f00217c82 */ /* 0x000fe20008000000 */
[----:B------:R-:W-:Y:S01]  /*7290*/  UMOV UR37, URZ ;  /* 0x0000003f00257c82 */ /* 0x000fe20008000000 */
[----:B------:R-:W-:Y:S01]  /*72a0*/  UMOV UR32, UR46 ;  /* 0x0000002e00207c82 */ /* 0x000fe20008000000 */
[----:B------:R-:W-:Y:S01]  /*72b0*/  UMOV UR7, 0x40 ;  /* 0x0000004000077882 */ /* 0x000fe20000000000 */
[----:B------:R-:W-:Y:S01]  /*72c0*/  UIADD3 UR10, UR46, 0x6000, URZ ;  /* 0x000060002e0a7890 */ /* 0x000fe2000fffe03f */
[----:B------:R2:W-:Y:S01]  /*72d0*/  UTMASTG.5D [UR32], [UR4] ;  /* 0x00000020040073b5 */ /* 0x0005e20008020000 */
[----:B------:R-:W-:Y:S01]  /*72e0*/  UMOV UR9, 0x80 ;  /* 0x0000008000097882 */ /* 0x000fe20000000000 */
[----:B------:R-:W-:Y:S01]  /*72f0*/  UIADD3 UR12, UR46, 0x8000, URZ ;  /* 0x000080002e0c7890 */ /* 0x000fe2000fffe03f */
[----:B------:R-:W-:Y:S01]  /*7300*/  UMOV UR11, 0xc0 ;  /* 0x000000c0000b7882 */ /* 0x000fe20000000000 */
[----:B------:R-:W-:Y:S01]  /*7310*/  UMOV UR13, 0x100 ;  /* 0x00000100000d7882 */ /* 0x000fe20000000000 */
[----:B--2---:R-:W-:Y:S01]  /*7320*/  UMOV UR32, UR6 ;  /* 0x0000000600207c82 */ /* 0x004fe20008000000 */
[----:B------:R-:W-:Y:S01]  /*7330*/  UMOV UR33, UR7 ;  /* 0x0000000700217c82 */ /* 0x000fe20008000000 */
[----:B------:R-:W-:Y:S01]  /*7340*/  UIADD3 UR6, UR46, 0xa000, URZ ;  /* 0x0000a0002e067890 */ /* 0x000fe2000fffe03f */
[----:B------:R2:W-:Y:S01]  /*7350*/  UTMASTG.5D [UR32], [UR4] ;  /* 0x00000020040073b5 */ /* 0x0005e20008020000 */
[----:B------:R-:W-:Y:S01]  /*7360*/  UMOV UR7, 0x140 ;  /* 0x0000014000077882 */ /* 0x000fe20000000000 */
[----:B--2---:R-:W-:Y:S01]  /*7370*/  UMOV UR32, UR8 ;  /* 0x0000000800207c82 */ /* 0x004fe20008000000 */
[----:B------:R-:W-:Y:S01]  /*7380*/  UMOV UR33, UR9 ;  /* 0x0000000900217c82 */ /* 0x000fe20008000000 */
[----:B------:R-:W-:Y:S01]  /*7390*/  UIADD3 UR8, UR46, 0xc000, URZ ;  /* 0x0000c0002e087890 */ /* 0x000fe2000fffe03f */
[----:B------:R2:W-:Y:S01]  /*73a0*/  UTMASTG.5D [UR32], [UR4] ;  /* 0x00000020040073b5 */ /* 0x0005e20008020000 */
[----:B------:R-:W-:Y:S01]  /*73b0*/  UIADD3 UR9, UR46, 0xe000, URZ ;  /* 0x0000e0002e097890 */ /* 0x000fe2000fffe03f */
[----:B--2---:R-:W-:Y:S01]  /*73c0*/  UMOV UR32, UR10 ;  /* 0x0000000a00207c82 */ /* 0x004fe20008000000 */
[----:B------:R-:W-:-:S02]  /*73d0*/  UMOV UR33, UR11 ;  /* 0x0000000b00217c82 */ /* 0x000fc40008000000 */
[----:B------:R2:W-:Y:S02]  /*73e0*/  UTMASTG.5D [UR32], [UR4] ;  /* 0x00000020040073b5 */ /* 0x0005e40008020000 */
[----:B--2---:R-:W-:Y:S01]  /*73f0*/  UMOV UR32, UR12 ;  /* 0x0000000c00207c82 */ /* 0x004fe20008000000 */
[----:B------:R-:W-:Y:S02]  /*7400*/  UMOV UR33, UR13 ;  /* 0x0000000d00217c82 */ /* 0x000fe40008000000 */
[----:B------:R2:W-:Y:S02]  /*7410*/  UTMASTG.5D [UR32], [UR4] ;  /* 0x00000020040073b5 */ /* 0x0005e40008020000 */
[----:B--2---:R-:W-:Y:S01]  /*7420*/  UMOV UR32, UR6 ;  /* 0x0000000600207c82 */ /* 0x004fe20008000000 */
[----:B------:R-:W-:Y:S01]  /*7430*/  UMOV UR33, UR7 ;  /* 0x0000000700217c82 */ /* 0x000fe20008000000 */
[----:B------:R-:W-:Y:S01]  /*7440*/  UMOV UR6, 0x180 ;  /* 0x0000018000067882 */ /* 0x000fe20000000000 */
[----:B------:R2:W-:Y:S02]  /*7450*/  UTMASTG.5D [UR32], [UR4] ;  /* 0x00000020040073b5 */ /* 0x0005e40008020000 */
[----:B--2---:R-:W-:Y:S01]  /*7460*/  UMOV UR32, UR8 ;  /* 0x0000000800207c82 */ /* 0x004fe20008000000 */
[----:B------:R-:W-:Y:S01]  /*7470*/  UMOV UR33, UR6 ;  /* 0x0000000600217c82 */ /* 0x000fe20008000000 */
[----:B------:R-:W-:Y:S01]  /*7480*/  UMOV UR6, 0x1c0 ;  /* 0x000001c000067882 */ /* 0x000fe20000000000 */
        /* <DEDUP_REMOVED lines=9> */
.L_x_2708:
[----:B------:R-:W-:Y:S05]  /*7520*/  BSYNC B0 ;  /* 0x0000000000007941 */ /* 0x000fea0003800000 */
.L_x_2707:
[----:B------:R-:W2:Y:S02]  /*7530*/  LDC R0, c[0x0][0xda4] ;  /* 0x00036900ff007b82 */ /* 0x000ea40000000800 */
[----:B--2---:R-:W-:-:S13]  /*7540*/  ISETP.LE.AND P0, PT, R0, UR45, PT ;  /* 0x0000002d00007c0c */ /* 0x004fda000bf03270 */
[----:B------:R-:W-:Y:S05]  /*7550*/  @!P0 BRA `(.L_x_2709) ;  /* 0xffffff9800488947 */ /* 0x000fea000383ffff */
[----:B------:R-:W-:Y:S05]  /*7560*/  EXIT ;  /* 0x000000000000794d */ /* 0x000fea0003800000 */
.L_x_2674:
[----:B------:R-:W-:-:S08]  /*7570*/  NOP ;  /* 0x0000000000007918 */ /* 0x000fd00000000000 */
[----:B------:R-:W1:-:S00]  /*7580*/  USETMAXREG.DEALLOC.CTAPOOL 0x18 ;  /* 0x00000018000079c8 */ /* 0x000e4000080e0500 */
[----:B-1----:R-:W-:-:S06]  /*7590*/  LOP3.LUT R0, R0, 0x3, RZ, 0xc0, !PT ;  /* 0x0000000300007812 */ /* 0x002fcc00078ec0ff */
[----:B------:R-:W1:Y:S02]  /*75a0*/  SHFL.IDX PT, R0, R0, RZ, 0x1f ;  /* 0x00001fff00007589 */ /* 0x000e6400000e0000 */
[----:B-1----:R-:W-:-:S13]  /*75b0*/  ISETP.NE.AND P0, PT, R0, RZ, PT ;  /* 0x000000ff0000720c */ /* 0x002fda0003f05270 */
[----:B------:R-:W-:Y:S05]  /*75c0*/  @P0 EXIT ;  /* 0x000000000000094d */ /* 0x000fea0003800000 */
[----:B------:R-:W1:Y:S01]  /*75d0*/  S2UR UR4, SR_CTAID.X ;  /* 0x00000000000479c3 */ /* 0x000e620000002500 */
[----:B------:R-:W-:Y:S01]  /*75e0*/  MOV R16, RZ ;  /* 0x000000ff00107202 */ /* 0x000fe20000000f00 */
[----:B------:R-:W-:Y:S01]  /*75f0*/  IMAD.MOV.U32 R2, RZ, RZ, 0x1 ;  /* 0x00000001ff027424 */ /* 0x000fe200078e00ff */
[----:B------:R-:W-:-:S05]  /*7600*/  MOV R17, 0x1 ;  /* 0x0000000100117802 */ /* 0x000fca0000000f00 */
[----:B------:R-:W1:Y:S02]  /*7610*/  LDC R0, c[0x0][0xda4] ;  /* 0x00036900ff007b82 */ /* 0x000e640000000800 */
[----:B-1----:R-:W-:-:S13]  /*7620*/  ISETP.LE.AND P0, PT, R0, UR4, PT ;  /* 0x0000000400007c0c */ /* 0x002fda000bf03270 */
[----:B------:R-:W-:Y:S05]  /*7630*/  @P0 BRA `(.L_x_2710) ;  /* 0x0000002c005c0947 */ /* 0x000fea0003800000 */
[----:B------:R-:W-:Y:S01]  /*7640*/  MOV R0, UR4 ;  /* 0x0000000400007c02 */ /* 0x000fe20008000f00 */
[----:B------:R-:W-:Y:S01]  /*7650*/  IMAD.MOV.U32 R16, RZ, RZ, RZ ;  /* 0x000000ffff107224 */ /* 0x000fe200078e00ff */
[----:B------:R-:W-:Y:S01]  /*7660*/  MOV R17, 0x1 ;  /* 0x0000000100117802 */ /* 0x000fe20000000f00 */
[----:B------:R-:W-:Y:S01]  /*7670*/  ULDC.64 UR40, c[0x0][0x198] ;  /* 0x0000660000287ab9 */ /* 0x000fe20000000a00 */
[----:B------:R-:W-:Y:S01]  /*7680*/  ULDC UR36, c[0x0][0xc] ;  /* 0x0000030000247ab9 */ /* 0x000fe20000000800 */
[----:B------:R1:W-:Y:S04]  /*7690*/  STL [R1+0xc], R0 ;  /* 0x00000c0001007387 */ /* 0x0003e80000100800 */
[----:B------:R1:W-:Y:S02]  /*76a0*/  STL [R1+0x18], RZ ;  /* 0x000018ff01007387 */ /* 0x0003e40000100800 */
.L_x_2752:
[----:B------:R-:W2:Y:S01]  /*76b0*/  LDL R4, [R1+0xc] ;  /* 0x00000c0001047983 */ /* 0x000ea20000100800 */
[----:B-1----:R-:W1:Y:S01]  /*76c0*/  LDC R0, c[0x0][0xda8] ;  /* 0x00036a00ff007b82 */ /* 0x002e620000000800 */
        /* <DEDUP_REMOVED lines=14> */
[----:B------:R-:W1:Y:S01]  /*77b0*/  S2R R5, SR_CgaCtaId ;  /* 0x0000000000057919 */ /* 0x000e620000008800 */
[----:B------:R-:W2:Y:S01]  /*77c0*/  LDC R0, c[0x0][0x2e0] ;  /* 0x0000b800ff007b82 */ /* 0x000ea20000000800 */
[----:B------:R-:W-:Y:S01]  /*77d0*/  MOV R18, R4 ;  /* 0x0000000400127202 */ /* 0x000fe20000000f00 */
[----:B---3--:R-:W-:Y:S01]  /*77e0*/  @P1 IMAD.HI.U32 R2, R4, R2, RZ ;  /* 0x0000000204021227 */ /* 0x008fe200078e00ff */
[----:B------:R3:W-:Y:S04]  /*77f0*/  STL [R1+0x4], R4 ;  /* 0x0000040401007387 */ /* 0x0007e80000100800 */
[----:B------:R-:W-:-:S02]  /*7800*/  @P1 SHF.R.U32.HI R18, RZ, R3, R2 ;  /* 0x00000003ff121219 */ /* 0x000fc40000011602 */
[----:B------:R-:W-:Y:S01]  /*7810*/  MOV R2, 0x400 ;  /* 0x0000040000027802 */ /* 0x000fe20000000f00 */
[----:B--2---:R-:W-:-:S03]  /*7820*/  IMAD R6, R0, UR4, RZ ;  /* 0x0000000400067c24 */ /* 0x004fc6000f8e02ff */
[----:B-1----:R-:W-:-:S05]  /*7830*/  LEA R7, R5, R2, 0x18 ;  /* 0x0000000205077211 */ /* 0x002fca00078ec0ff */
[----:B------:R-:W-:Y:S01]  /*7840*/  VIADD R0, R7, 0x22400 ;  /* 0x0002240007007836 */ /* 0x000fe20000000000 */
[----:B------:R3:W-:Y:S04]  /*7850*/  STL [R1], R7 ;  /* 0x0000000701007387 */ /* 0x0007e80000100800 */
[----:B------:R-:W-:Y:S01]  /*7860*/  LOP3.LUT P0, RZ, R0, 0x3ff, RZ, 0xc0, !PT ;  /* 0x000003ff00ff7812 */ /* 0x000fe2000780c0ff */
[----:B------:R3:W-:Y:S01]  /*7870*/  STL [R1+0x14], R6 ;  /* 0x0000140601007387 */ /* 0x0007e20000100800 */
[----:B------:R-:W-:-:S04]  /*7880*/  IADD3 R0, R6, 0x3f, RZ ;  /* 0x0000003f06007810 */ /* 0x000fc80007ffe0ff */
[----:B------:R-:W-:-:S04]  /*7890*/  SHF.R.S32.HI R3, RZ, 0x1f, R0 ;  /* 0x0000001fff037819 */ /* 0x000fc80000011400 */
[----:B------:R-:W-:Y:S02]  /*78a0*/  LEA.HI R3, R3, R0, RZ, 0x6 ;  /* 0x0000000003037211 */ /* 0x000fe400078f30ff */
[----:B------:R-:W-:-:S05]  /*78b0*/  IADD3 R0, -R18, RZ, RZ ;  /* 0x000000ff12007210 */ /* 0x000fca0007ffe1ff */
[----:B------:R-:W-:Y:S01]  /*78c0*/  IMAD R19, R19, R0, R4 ;  /* 0x0000000013137224 */ /* 0x000fe200078e0204 */
[----:B------:R-:W-:-:S05]  /*78d0*/  SHF.R.S32.HI R0, RZ, 0x6, R3 ;  /* 0x00000006ff007819 */ /* 0x000fca0000011403 */
[----:B------:R3:W-:Y:S01]  /*78e0*/  STL [R1+0x8], R0 ;  /* 0x0000080001007387 */ /* 0x0007e20000100800 */
[----:B------:R-:W-:Y:S05]  /*78f0*/  @!P0 BRA `(.L_x_2711) ;  /* 0x0000000000408947 */ /* 0x000fea0003800000 */
[----:B------:R-:W-:Y:S01]  /*7900*/  MOV R2, 0x0 ;  /* 0x0000000000027802 */ /* 0x000fe20000000f00 */
[----:B------:R-:W-:Y:S01]  /*7910*/  ULDC.64 UR6, c[0x4][0x108] ;  /* 0x0100420000067ab9 */ /* 0x000fe20000000a00 */
[----:B------:R-:W-:Y:S01]  /*7920*/  ULDC.64 UR8, c[0x4][0x110] ;  /* 0x0100440000087ab9 */ /* 0x000fe20000000a00 */
[----:B------:R-:W-:Y:S01]  /*7930*/  ULDC.64 UR4, c[0x4][0x38] ;  /* 0x01000e0000047ab9 */ /* 0x000fe20000000a00 */
[----:B---3--:R-:W-:Y:S01]  /*7940*/  IMAD.U32 R4, RZ, RZ, UR6 ;  /* 0x00000006ff047e24 */ /* 0x008fe2000f8e00ff */
[----:B------:R-:W-:Y:S01]  /*7950*/  MOV R5, UR7 ;  /* 0x0000000700057c02 */ /* 0x000fe20008000f00 */
[----:B------:R-:W1:Y:S01]  /*7960*/  LDC.64 R2, c[0x4][R2] ;  /* 0x0100000002027b82 */ /* 0x000e620000000a00 */
[----:B------:R-:W-:Y:S01]  /*7970*/  MOV R6, UR8 ;  /* 0x0000000800067c02 */ /* 0x000fe20008000f00 */
[----:B------:R-:W-:Y:S01]  /*7980*/  IMAD.U32 R7, RZ, RZ, UR9 ;  /* 0x00000009ff077e24 */ /* 0x000fe2000f8e00ff */
[----:B------:R-:W-:Y:S01]  /*7990*/  MOV R10, UR4 ;  /* 0x00000004000a7c02 */ /* 0x000fe20008000f00 */
[----:B------:R-:W-:Y:S01]  /*79a0*/  IMAD.MOV.U32 R8, RZ, RZ, 0x70 ;  /* 0x00000070ff087424 */ /* 0x000fe200078e00ff */
[----:B------:R-:W-:-:S02]  /*79b0*/  MOV R11, UR5 ;  /* 0x00000005000b7c02 */ /* 0x000fc40008000f00 */
[----:B------:R-:W-:Y:S02]  /*79c0*/  MOV R12, 0x1 ;  /* 0x00000001000c7802 */ /* 0x000fe40000000f00 */
[----:B------:R-:W-:-:S07]  /*79d0*/  MOV R13, RZ ;  /* 0x000000ff000d7202 */ /* 0x000fce0000000f00 */
[----:B------:R-:W-:-:S07]  /*79e0*/  LEPC R20, `(.L_x_2711) ;  /* 0x000000001014794e */ /* 0x000fce0000000000 */
[----:B-1----:R-:W-:Y:S05]  /*79f0*/  CALL.ABS.NOINC R2 ;  /* 0x0000000002007343 */ /* 0x002fea0003c00000 */
.L_x_2711:
[----:B------:R-:W3:Y:S02]  /*7a00*/  LDL R2, [R1] ;  /* 0x0000000001027983 */ /* 0x000ee40000100800 */
[----:B---3--:R-:W-:-:S05]  /*7a10*/  VIADD R0, R2, 0x400 ;  /* 0x0000040002007836 */ /* 0x008fca0000000000 */
[----:B------:R-:W-:-:S13]  /*7a20*/  LOP3.LUT P0, RZ, R0, 0x3ff, RZ, 0xc0, !PT ;  /* 0x000003ff00ff7812 */ /* 0x000fda000780c0ff */
[----:B------:R-:W-:Y:S05]  /*7a30*/  @!P0 BRA `(.L_x_2712) ;  /* 0x0000000000808947 */ /* 0x000fea0003800000 */
[----:B------:R-:W-:Y:S01]  /*7a40*/  MOV R0, 0x0 ;  /* 0x0000000000007802 */ /* 0x000fe20000000f00 */
[----:B------:R-:W-:Y:S01]  /*7a50*/  ULDC.64 UR6, c[0x4][0x108] ;  /* 0x0100420000067ab9 */ /* 0x000fe20000000a00 */
[----:B------:R-:W-:Y:S01]  /*7a60*/  ULDC.64 UR8, c[0x4][0x110] ;  /* 0x0100440000087ab9 */ /* 0x000fe20000000a00 */
[----:B------:R-:W-:Y:S01]  /*7a70*/  ULDC.64 UR4, c[0x4][0x40] ;  /* 0x0100100000047ab9 */ /* 0x000fe20000000a00 */
[----:B------:R1:W2:Y:S01]  /*7a80*/  LDC.64 R2, c[0x4][R0] ;  /* 0x0100000000027b82 */ /* 0x0002a20000000a00 */
[----:B------:R-:W-:Y:S01]  /*7a90*/  MOV R4, UR6 ;  /* 0x0000000600047c02 */ /* 0x000fe20008000f00 */
[----:B------:R-:W-:Y:S01]  /*7aa0*/  IMAD.U32 R6, RZ, RZ, UR8 ;  /* 0x00000008ff067e24 */ /* 0x000fe2000f8e00ff */
[----:B------:R-:W-:Y:S01]  /*7ab0*/  MOV R5, UR7 ;  /* 0x0000000700057c02 */ /* 0x000fe20008000f00 */
[----:B------:R-:W-:Y:S01]  /*7ac0*/  IMAD.U32 R11, RZ, RZ, UR5 ;  /* 0x00000005ff0b7e24 */ /* 0x000fe2000f8e00ff */
[----:B------:R-:W-:Y:S01]  /*7ad0*/  MOV R7, UR9 ;  /* 0x0000000900077c02 */ /* 0x000fe20008000f00 */
[----:B------:R-:W-:Y:S01]  /*7ae0*/  IMAD.MOV.U32 R13, RZ, RZ, RZ ;  /* 0x000000ffff0d7224 */ /* 0x000fe200078e00ff */
[----:B------:R-:W-:-:S02]  /*7af0*/  MOV R10, UR4 ;  /* 0x00000004000a7c02 */ /* 0x000fc40008000f00 */
[----:B------:R-:W-:Y:S02]  /*7b00*/  MOV R8, 0x70 ;  /* 0x0000007000087802 */ /* 0x000fe40000000f00 */
[----:B-1----:R-:W-:-:S07]  /*7b10*/  MOV R12, 0x1 ;  /* 0x00000001000c7802 */ /* 0x002fce0000000f00 */
[----:B------:R-:W-:-:S07]  /*7b20*/  LEPC R20, `(.L_x_2713) ;  /* 0x000000001014794e */ /* 0x000fce0000000000 */
[----:B--2---:R-:W-:Y:S05]  /*7b30*/  CALL.ABS.NOINC R2 ;  /* 0x0000000002007343 */ /* 0x004fea0003c00000 */
.L_x_2713:
[----:B------:R-:W-:Y:S01]  /*7b40*/  MOV R2, 0x0 ;  /* 0x0000000000027802 */ /* 0x000fe20000000f00 */
[----:B------:R-:W-:Y:S01]  /*7b50*/  ULDC.64 UR6, c[0x4][0x108] ;  /* 0x0100420000067ab9 */ /* 0x000fe20000000a00 */
[----:B------:R-:W-:Y:S01]  /*7b60*/  ULDC.64 UR8, c[0x4][0x110] ;  /* 0x0100440000087ab9 */ /* 0x000fe20000000a00 */
[----:B------:R-:W-:Y:S01]  /*7b70*/  ULDC.64 UR4, c[0x4][0x48] ;  /* 0x0100120000047ab9 */ /* 0x000fe20000000a00 */
[----:B------:R-:W-:Y:S01]  /*7b80*/  MOV R4, UR6 ;  /* 0x0000000600047c02 */ /* 0x000fe20008000f00 */
[----:B------:R-:W-:Y:S01]  /*7b90*/  IMAD.U32 R6, RZ, RZ, UR8 ;  /* 0x00000008ff067e24 */ /* 0x000fe2000f8e00ff */
[----:B------:R-:W1:Y:S01]  /*7ba0*/  LDC.64 R2, c[0x4][R2] ;  /* 0x0100000002027b82 */ /* 0x000e620000000a00 */
[----:B------:R-:W-:Y:S01]  /*7bb0*/  MOV R5, UR7 ;  /* 0x0000000700057c02 */ /* 0x000fe20008000f00 */
[----:B------:R-:W-:Y:S01]  /*7bc0*/  IMAD.U32 R11, RZ, RZ, UR5 ;  /* 0x00000005ff0b7e24 */ /* 0x000fe2000f8e00ff */
[----:B------:R-:W-:Y:S01]  /*7bd0*/  MOV R7, UR9 ;  /* 0x0000000900077c02 */ /* 0x000fe20008000f00 */
[----:B------:R-:W-:Y:S01]  /*7be0*/  IMAD.MOV.U32 R13, RZ, RZ, RZ ;  /* 0x000000ffff0d7224 */ /* 0x000fe200078e00ff */
[----:B------:R-:W-:-:S02]  /*7bf0*/  MOV R10, UR4 ;  /* 0x00000004000a7c02 */ /* 0x000fc40008000f00 */
[----:B------:R-:W-:Y:S02]  /*7c00*/  MOV R8, 0x70 ;  /* 0x0000007000087802 */ /* 0x000fe40000000f00 */
[----:B------:R-:W-:-:S07]  /*7c10*/  MOV R12, 0x1 ;  /* 0x00000001000c7802 */ /* 0x000fce0000000f00 */
[----:B------:R-:W-:-:S07]  /*7c20*/  LEPC R20, `(.L_x_2712) ;  /* 0x000000001014794e */ /* 0x000fce0000000000 */
[----:B-1----:R-:W-:Y:S05]  /*7c30*/  CALL.ABS.NOINC R2 ;  /* 0x0000000002007343 */ /* 0x002fea0003c00000 */
.L_x_2712:
[----:B------:R-:W2:Y:S01]  /*7c40*/  LDL.LU R5, [R1+0x4] ;  /* 0x0000040001057983 */ /* 0x000ea20000300800 */
[----:B------:R-:W1:Y:S01]  /*7c50*/  LDC R0, c[0x0][0x428] ;  /* 0x00010a00ff007b82 */ /* 0x000e620000000800 */
[----:B------:R-:W-:Y:S02]  /*7c60*/  ULDC.64 UR4, c[0x0][0x9f8] ;  /* 0x00027e0000047ab9 */ /* 0x000fe40000000a00 */
[----:B------:R-:W3:Y:S01]  /*7c70*/  LDL R4, [R1+0xc] ;  /* 0x00000c0001047983 */ /* 0x000ee20000100800 */
[----:B------:R-:W-:Y:S01]  /*7c80*/  ISETP.NE.U32.AND P0, PT, RZ, UR4, PT ;  /* 0x00000004ff007c0c */ /* 0x000fe2000bf05070 */
[----:B------:R-:W-:Y:S01]  /*7c90*/  ULDC UR4, c[0x0][0xda8] ;  /* 0x00036a0000047ab9 */ /* 0x000fe20000000800 */
[----:B------:R-:W-:Y:S01]  /*7ca0*/  MOV R6, R18 ;  /* 0x0000001200067202 */ /* 0x000fe20000000f00 */
[----:B------:R-:W4:Y:S01]  /*7cb0*/  S2R R7, SR_TID.X ;  /* 0x0000000000077919 */ /* 0x000f220000002100 */
[----:B------:R-:W-:Y:S02]  /*7cc0*/  ISETP.NE.AND.EX P0, PT, RZ, UR5, PT, P0 ;  /* 0x00000005ff007c0c */ /* 0x000fe4000bf05300 */
[----:B-1----:R-:W-:-:S02]  /*7cd0*/  ISETP.NE.AND P1, PT, R0, 0x1, PT ;  /* 0x000000010000780c */ /* 0x002fc40003f25270 */
[----:B------:R-:W-:-:S11]  /*7ce0*/  MOV R0, R19 ;  /* 0x0000001300007202 */ /* 0x000fd60000000f00 */
[----:B------:R-:W1:Y:S01]  /*7cf0*/  @P1 LDC R2, c[0x0][0x42c] ;  /* 0x00010b00ff021b82 */ /* 0x000e620000000800 */
[----:B----4-:R-:W-:-:S07]  /*7d00*/  LOP3.LUT R7, R7, 0x1f, RZ, 0xc0, !PT ;  /* 0x0000001f07077812 */ /* 0x010fce00078ec0ff */
[----:B------:R-:W4:Y:S01]  /*7d10*/  @P1 LDC R3, c[0x0][0x430] ;  /* 0x00010c00ff031b82 */ /* 0x000f220000000800 */
[----:B-1----:R-:W-:-:S05]  /*7d20*/  @P1 IMAD.HI.U32 R2, R19, R2, RZ ;  /* 0x0000000213021227 */ /* 0x002fca00078e00ff */
[----:B----4-:R-:W-:Y:S02]  /*7d30*/  @P1 SHF.R.U32.HI R0, RZ, R3, R2 ;  /* 0x00000003ff001219 */ /* 0x010fe40000011602 */
[----:B------:R-:W1:Y:S01]  /*7d40*/  @P0 LDC.64 R2, c[0x0][0x9f8] ;  /* 0x00027e00ff020b82 */ /* 0x000e620000000a00 */
[----:B------:R-:W-:-:S04]  /*7d50*/  ISETP.NE.AND P1, PT, R7, RZ, PT ;  /* 0x000000ff0700720c */ /* 0x000fc80003f25270 */
[----:B------:R-:W-:-:S09]  /*7d60*/  PLOP3.LUT P2, PT, P1, PT, PT, 0x8, 0x0 ;  /* 0x000000000000781c */ /* 0x000fd20000f4e170 */
[----:B------:R-:W-:-:S05]  /*7d70*/  VOTEU.ALL UP1, P1 ;  /* 0x00000000003f7886 */ /* 0x000fca0000820000 */
[----:B------:R-:W-:Y:S01]  /*7d80*/  @!UP1 UIADD3 UR8, UP0, UR40, 0x270, URZ ;  /* 0x0000027028089890 */ /* 0x000fe2000ff1e03f */
[----:B-1----:R-:W-:-:S03]  /*7d90*/  @P0 IMAD.WIDE R2, R18, 0x4, R2 ;  /* 0x0000000412020825 */ /* 0x002fc600078e0202 */
[----:B------:R-:W-:Y:S02]  /*7da0*/  @!UP1 UIADD3.X UR9, URZ, UR41, URZ, UP0, !UPT ;  /* 0x000000293f099290 */ /* 0x000fe400087fe43f */
[----:B------:R1:W5:Y:S01]  /*7db0*/  @P0 LDG.E R6, desc[UR48][R2.64] ;  /* 0x0000003002060981 */ /* 0x000362000c1e1900 */
[----:B------:R-:W-:Y:S01]  /*7dc0*/  PLOP3.LUT P0, PT, PT, PT, PT, 0x80, 0x0 ;  /* 0x000000000000781c */ /* 0x000fe20003f0f070 */
[----:B------:R-:W-:Y:S01]  /*7dd0*/  VOTEU.ALL UP0, P1 ;  /* 0x00000000003f7886 */ /* 0x000fe20000800000 */
[----:B--2---:R-:W-:-:S04]  /*7de0*/  IMAD.MOV R8, RZ, RZ, -R5 ;  /* 0x000000ffff087224 */ /* 0x004fc800078e0a05 */
[----:B---3--:R-:W-:-:S05]  /*7df0*/  IMAD R8, R8, UR4, R4 ;  /* 0x0000000408087c24 */ /* 0x008fca000f8e0204 */
[----:B-1----:R-:W-:-:S07]  /*7e00*/  SHF.L.U32 R8, R8, 0x6, RZ ;  /* 0x0000000608087819 */ /* 0x002fce00000006ff */
.L_x_2714:
[----:B------:R-:W-:Y:S02]  /*7e10*/  PLOP3.LUT P0, PT, P0, P2, PT, 0xa2, 0x0 ;  /* 0x000000000000781c */ /* 0x000fe40000705472 */
[----:B------:R-:W-:Y:S01]  /*7e20*/  @P2 R2UR P0, UR7, R18 ;  /* 0x00000000120722ca */ /* 0x000fe20000000000 */
[----:B------:R-:W-:-:S07]  /*7e30*/  UMOV UR4, URZ ;  /* 0x0000003f00047c82 */ /* 0x000fce0008000000 */
[----:B------:R-:W-:Y:S02]  /*7e40*/  PLOP3.LUT P0, PT, P0, P2, PT, 0xa2, 0x0 ;  /* 0x000000000000781c */ /* 0x000fe40000705472 */
[----:B------:R-:W-:-:S08]  /*7e50*/  @P2 R2UR.OR P0, UR6, R19 ;  /* 0x00000000130622ca */ /* 0x000fd00000100000 */
[----:B------:R-:W-:Y:S02]  /*7e60*/  PLOP3.LUT P0, PT, P0, P2, PT, 0xa2, 0x0 ;  /* 0x000000000000781c */ /* 0x000fe40000705472 */
[----:B------:R-:W-:-:S08]  /*7e70*/  @P2 R2UR.OR P0, UR5, R8 ;  /* 0x00000000080522ca */ /* 0x000fd00000100000 */
[----:B------:R-:W-:Y:S02]  /*7e80*/  @P2 PLOP3.LUT P2, PT, P0, PT, PT, 0x80, 0x0 ;  /* 0x000000000000281c */ /* 0x000fe4000074f070 */
[----:B------:R-:W-:-:S03]  /*7e90*/  PLOP3.LUT P0, PT, PT, PT, PT, 0x80, 0x0 ;  /* 0x000000000000781c */ /* 0x000fc60003f0f070 */
        /* <DEDUP_REMOVED lines=8> */
.L_x_2769:
[----:B------:R-:W2:Y:S01]  /*7f20*/  LDL R5, [R1+0x8] ;  /* 0x0000080001057983 */ /* 0x000ea20000100800 */
[----:B------:R-:W-:Y:S01]  /*7f30*/  UMOV UR4, 0xffffffff ;  /* 0xffffffff00047882 */ /* 0x000fe20000000000 */
[----:B------:R-:W-:Y:S02]  /*7f40*/  SHF.R.S32.HI R7, RZ, 0x1f, R6 ;  /* 0x0000001fff077819 */ /* 0x000fe40000011406 */
[----:B--2---:R-:W-:Y:S01]  /*7f50*/  IADD3 R9, R5, -0x1, RZ ;  /* 0xffffffff05097810 */ /* 0x004fe20007ffe0ff */
[----:B------:R-:W-:Y:S06]  /*7f60*/  BRA.DIV UR4, `(.L_x_2716) ;  /* 0x0000002a04b47947 */ /* 0x000fec000b800000 */
[----:B------:R-:W-:-:S13]  /*7f70*/  ELECT P6, URZ, PT ;  /* 0x00000000003f782f */ /* 0x000fda00038c0000 */
.L_x_2772:
[----:B------:R-:W-:Y:S05]  /*7f80*/  @!P6 BRA `(.L_x_2717) ;  /* 0x0000000000ece947 */ /* 0x000fea0003800000 */
[----:B------:R1:W-:Y:S01]  /*7f90*/  STL [R1+0x10], R9 ;  /* 0x0000100901007387 */ /* 0x0003e20000100800 */
[----:B------:R-:W-:Y:S01]  /*7fa0*/  IMAD.MOV.U32 R4, RZ, RZ, R6 ;  /* 0x000000ffff047224 */ /* 0x000fe200078e0006 */
[----:B------:R-:W-:Y:S06]  /*7fb0*/  @!P0 BRA `(.L_x_2718) ;  /* 0x0000000000488947 */ /* 0x000fec0003800000 */
[----:B------:R-:W2:Y:S01]  /*7fc0*/  LDC R11, c[0x0][0x41c] ;  /* 0x00010700ff0b7b82 */ /* 0x000ea20000000800 */
[----:B------:R-:W-:Y:S01]  /*7fd0*/  ULDC.64 UR4, c[0x0][0x408] ;  /* 0x0001020000047ab9 */ /* 0x000fe20000000a00 */
[----:B--2---:R-:W-:-:S13]  /*7fe0*/  ISETP.NE.AND P1, PT, R11, 0x1, PT ;  /* 0x000000010b00780c */ /* 0x004fda0003f25270 */
[----:B------:R-:W2:Y:S02]  /*7ff0*/  @P1 LDC.64 R4, c[0x0][0x420] ;  /* 0x00010800ff041b82 */ /* 0x000ea40000000a00 */
[----:B--2---:R-:W-:Y:S01]  /*8000*/  @P1 IMAD.HI.U32 R10, R9, R4, RZ ;  /* 0x00000004090a1227 */ /* 0x004fe200078e00ff */
[----:B------:R-:W-:-:S04]  /*8010*/  MOV R4, R9 ;  /* 0x0000000900047202 */ /* 0x000fc80000000f00 */
[----:B------:R-:W-:Y:S01]  /*8020*/  @P1 SHF.R.U32.HI R4, RZ, R5, R10 ;  /* 0x00000005ff041219 */ /* 0x000fe2000001160a */
[----:B------:R-:W-:-:S03]  /*8030*/  IMAD R10, R7, UR4, RZ ;  /* 0x00000004070a7c24 */ /* 0x000fc6000f8e02ff */
[----:B------:R-:W-:Y:S01]  /*8040*/  IADD3 R5, -R4, RZ, RZ ;  /* 0x000000ff04057210 */ /* 0x000fe20007ffe1ff */
[----:B------:R-:W-:-:S04]  /*8050*/  IMAD R10, R6, UR5, R10 ;  /* 0x00000005060a7c24 */ /* 0x000fc8000f8e020a */
[----:B------:R-:W-:-:S05]  /*8060*/  IMAD R5, R11, R5, R9 ;  /* 0x000000050b057224 */ /* 0x000fca00078e0209 */
[----:B------:R2:W-:Y:S02]  /*8070*/  STL [R1+0x10], R5 ;  /* 0x0000100501007387 */ /* 0x0005e40000100800 */
[----:B--2---:R-:W-:-:S03]  /*8080*/  SHF.R.S32.HI R5, RZ, 0x1f, R4 ;  /* 0x0000001fff057819 */ /* 0x004fc60000011404 */
[----:B------:R-:W-:-:S04]  /*8090*/  IMAD.WIDE.U32 R4, R6, UR4, R4 ;  /* 0x0000000406047c25 */ /* 0x000fc8000f8e0004 */
[----:B------:R-:W-:Y:S01]  /*80a0*/  IMAD.IADD R5, R5, 0x1, R10 ;  /* 0x0000000105057824 */ /* 0x000fe200078e020a */
[----:B------:R-:W-:-:S04]  /*80b0*/  LEA R10, P1, R4, R2, 0x2 ;  /* 0x00000002040a7211 */ /* 0x000fc800078210ff */
[----:B------:R-:W-:-:S05]  /*80c0*/  LEA.HI.X R11, R4, R3, R5, 0x2, P1 ;  /* 0x00000003040b7211 */ /* 0x000fca00008f1405 */
[----:B------:R2:W5:Y:S04]  /*80d0*/  LDG.E R4, desc[UR48][R10.64] ;  /* 0x000000300a047981 */ /* 0x000568000c1e1900 */
.L_x_2718:
[----:B--2---:R-:W2:Y:S01]  /*80e0*/  S2R R10, SR_CgaCtaId ;  /* 0x00000000000a7919 */ /* 0x004ea20000008800 */
[----:B------:R-:W-:-:S04]  /*80f0*/  MOV R5, 0x400 ;  /* 0x0000040000057802 */ /* 0x000fc80000000f00 */
[----:B--2---:R-:W-:Y:S02]  /*8100*/  LEA R5, R10, R5, 0x18 ;  /* 0x000000050a057211 */ /* 0x004fe400078ec0ff */
[----:B------:R-:W-:Y:S02]  /*8110*/  SHF.L.U32 R10, R17, 0x1f, RZ ;  /* 0x0000001f110a7819 */ /* 0x000fe400000006ff */
[----:B------:R-:W-:-:S04]  /*8120*/  LEA R5, R16, R5, 0x3 ;  /* 0x0000000510057211 */ /* 0x000fc800078e18ff */
[----:B------:R-:W2:Y:S02]  /*8130*/  SYNCS.PHASECHK.TRANS64.TRYWAIT P1, [R5+URZ+0x28c40], R10 ;  /* 0x028c400a050075a7 */ /* 0x000ea4000802017f */
[----:B--2---:R-:W-:Y:S05]  /*8140*/  @!P1 BRA `(.L_x_2719) ;  /* 0x00000028005c9947 */ /* 0x004fea0003800000 */
.L_x_2773:
[----:B------:R-:W3:Y:S02]  /*8150*/  S2R R11, SR_TID.X ;  /* 0x00000000000b7919 */ /* 0x000ee40000002100 */
[----:B---3--:R-:W-:-:S04]  /*8160*/  LOP3.LUT R11, R11, 0x7f, RZ, 0xc0, !PT ;  /* 0x0000007f0b0b7812 */ /* 0x008fc800078ec0ff */
[----:B------:R-:W-:-:S13]  /*8170*/  ISETP.NE.AND P1, PT, R11, RZ, PT ;  /* 0x000000ff0b00720c */ /* 0x000fda0003f25270 */
[----:B------:R-:W-:Y:S05]  /*8180*/  @P1 BRA `(.L_x_2720) ;  /* 0x00000000001c1947 */ /* 0x000fea0003800000 */
[----:B------:R-:W3:Y:S01]  /*8190*/  S2R R11, SR_TID.X ;  /* 0x00000000000b7919 */ /* 0x000ee20000002100 */
[----:B--2---:R-:W-:-:S04]  /*81a0*/  MOV R10, 0x2000 ;  /* 0x00002000000a7802 */ /* 0x004fc80000000f00 */
[----:B------:R4:W-:Y:S01]  /*81b0*/  SYNCS.ARRIVE.TRANS64 RZ, [R5+URZ+0x28c30], R10 ;  /* 0x028c300a05ff79a7 */ /* 0x0009e2000800003f */
[----:B---3--:R-:W-:-:S04]  /*81c0*/  LOP3.LUT R11, R11, 0x1f, RZ, 0xc0, !PT ;  /* 0x0000001f0b0b7812 */ /* 0x008fc800078ec0ff */
[----:B------:R-:W-:-:S13]  /*81d0*/  ISETP.NE.AND P1, PT, R11, RZ, PT ;  /* 0x000000ff0b00720c */ /* 0x000fda0003f25270 */
[----:B----4-:R-:W-:Y:S05]  /*81e0*/  @!P1 BRA `(.L_x_2720) ;  /* 0x0000000000049947 */ /* 0x010fea0003800000 */
[----:B------:R-:W-:Y:S01]  /*81f0*/  BPT.TRAP 0x1 ;  /* 0x000000040000795c */ /* 0x000fe20000300000 */
.L_x_2720:
[----:B--2---:R-:W2:Y:S01]  /*8200*/  LDL R10, [R1+0x10] ;  /* 0x00001000010a7983 */ /* 0x004ea20000100800 */
[----:B------:R-:W-:Y:S01]  /*8210*/  MOV R11, 0x400 ;  /* 0x00000400000b7802 */ /* 0x000fe20000000f00 */
[----:B------:R-:W3:Y:S01]  /*8220*/  S2R R12, SR_CgaCtaId ;  /* 0x00000000000c7919 */ /* 0x000ee20000008800 */
[----:B------:R-:W-:Y:S01]  /*8230*/  R2UR UR9, R5 ;  /* 0x00000000050972ca */ /* 0x000fe200000e0000 */
[----:B------:R-:W-:Y:S01]  /*8240*/  UIADD3 UR4, UP0, UR40, 0x370, URZ ;  /* 0x0000037028047890 */ /* 0x000fe2000ff1e03f */
[----:B------:R-:W-:Y:S02]  /*8250*/  R2UR UR12, R0 ;  /* 0x00000000000c72ca */ /* 0x000fe400000e0000 */
[----:B-----5:R-:W-:Y:S01]  /*8260*/  R2UR UR13, R4 ;  /* 0x00000000040d72ca */ /* 0x020fe200000e0000 */
[----:B------:R-:W-:Y:S01]  /*8270*/  UIADD3.X UR5, URZ, UR41, URZ, UP0, !UPT ;  /* 0x000000293f057290 */ /* 0x000fe200087fe43f */
[----:B---3--:R-:W-:-:S05]  /*8280*/  LEA R11, R12, R11, 0x18 ;  /* 0x0000000b0c0b7211 */ /* 0x008fca00078ec0ff */
[----:B------:R-:W-:-:S05]  /*8290*/  IMAD R5, R16, 0x2000, R11 ;  /* 0x0000200010057824 */ /* 0x000fca00078e020b */
[----:B------:R-:W-:Y:S01]  /*82a0*/  R2UR UR8, R5 ;  /* 0x00000000050872ca */ /* 0x000fe200000e0000 */
[----:B------:R-:W-:Y:S01]  /*82b0*/  UIADD3 UR9, UR9, 0x28c30, URZ ;  /* 0x00028c3009097890 */ /* 0x000fe2000fffe03f */
[----:B------:R-:W-:Y:S01]  /*82c0*/  UMOV UR6, 0x0 ;  /* 0x0000000000067882 */ /* 0x000fe20000000000 */
[----:B------:R-:W-:Y:S01]  /*82d0*/  UMOV UR7, 0x14f00000 ;  /* 0x14f0000000077882 */ /* 0x000fe20000000000 */
[----:B------:R-:W-:-:S09]  /*82e0*/  UMOV UR10, URZ ;  /* 0x0000003f000a7c82 */ /* 0x000fd20008000000 */
[----:B------:R-:W-:Y:S01]  /*82f0*/  UIADD3 UR8, UR8, 0x22400, URZ ;  /* 0x0002240008087890 */ /* 0x000fe2000fffe03f */
[----:B--2---:R-:W-:-:S13]  /*8300*/  R2UR UR11, R10 ;  /* 0x000000000a0b72ca */ /* 0x004fda00000e0000 */
[----:B------:R-:W-:-:S09]  /*8310*/  USHF.L.U32 UR11, UR11, 0x6, URZ ;  /* 0x000000060b0b7899 */ /* 0x000fd2000800063f */
[----:B------:R2:W-:Y:S02]  /*8320*/  UTMALDG.4D [UR8], [UR4], desc[UR6] ;  /* 0x00000608040075b4 */ /* 0x0005e40008019000 */
[----:B--2---:R-:W-:Y:S01]  /*8330*/  NOP ;  /* 0x0000000000007918 */ /* 0x004fe20000000000 */
.L_x_2717:
[----:B------:R-:W2:Y:S01]  /*8340*/  LDL R12, [R1+0x18] ;  /* 0x00001800010c7983 */ /* 0x000ea20000100800 */
[----:B------:R-:W-:Y:S05]  /*8350*/  WARPSYNC.ALL ;  /* 0x0000000000007948 */ /* 0x000fea0003800000 */
[----:B------:R-:W3:Y:S01]  /*8360*/  S2R R11, SR_CgaCtaId ;  /* 0x00000000000b7919 */ /* 0x000ee20000008800 */
[----:B------:R-:W-:Y:S01]  /*8370*/  MOV R10, 0x400 ;  /* 0x00000400000a7802 */ /* 0x000fe20000000f00 */
[----:B------:R-:W-:Y:S01]  /*8380*/  BAR.SYNC.DEFER_BLOCKING 0x8, 0xa0 ;  /* 0x0202800000007b1d */ /* 0x000fe20000010000 */
[----:B------:R-:W-:-:S13]  /*8390*/  ELECT P1, URZ, PT ;  /* 0x00000000003f782f */ /* 0x000fda0003820000 */
[----:B------:R-:W-:Y:S01]  /*83a0*/  @P1 R2UR UR13, R18 ;  /* 0x00000000120d12ca */ /* 0x000fe200000e0000 */
[----:B------:R-:W-:Y:S01]  /*83b0*/  UIADD3 UR4, UP0, UR40, 0x270, URZ ;  /* 0x0000027028047890 */ /* 0x000fe2000ff1e03f */
[----:B------:R-:W-:Y:S02]  /*83c0*/  @P1 R2UR UR12, R19 ;  /* 0x00000000130c12ca */ /* 0x000fe400000e0000 */
[----:B------:R-:W-:Y:S01]  /*83d0*/  @P1 R2UR UR11, R8 ;  /* 0x00000000080b12ca */ /* 0x000fe200000e0000 */
[----:B------:R-:W-:Y:S01]  /*83e0*/  UIADD3.X UR5, URZ, UR41, URZ, UP0, !UPT ;  /* 0x000000293f057290 */ /* 0x000fe200087fe43f */
[----:B------:R-:W-:Y:S01]  /*83f0*/  BSSY B0, `(.L_x_2721) ;  /* 0x000000f000007945 */ /* 0x000fe20003800000 */
[----:B------:R-:W-:Y:S01]  /*8400*/  UMOV UR6, 0x0 ;  /* 0x0000000000067882 */ /* 0x000fe20000000000 */
[----:B------:R-:W-:Y:S01]  /*8410*/  UMOV UR7, 0x12f00000 ;  /* 0x12f0000000077882 */ /* 0x000fe20000000000 */
[----:B------:R-:W-:Y:S01]  /*8420*/  UMOV UR10, URZ ;  /* 0x0000003f000a7c82 */ /* 0x000fe20008000000 */
[----:B------:R-:W-:-:S02]  /*8430*/  @P1 MOV R5, 0x2000 ;  /* 0x0000200000051802 */ /* 0x000fc40000000f00 */
[----:B---3--:R-:W-:-:S04]  /*8440*/  LEA R10, R11, R10, 0x18 ;  /* 0x0000000a0b0a7211 */ /* 0x008fc800078ec0ff */
[----:B------:R-:W-:Y:S01]  /*8450*/  R2UR UR9, R10 ;  /* 0x000000000a0972ca */ /* 0x000fe200000e0000 */
[----:B------:R2:W-:-:S12]  /*8460*/  @P1 SYNCS.ARRIVE.TRANS64 RZ, [R10+URZ+0x28c00], R5 ;  /* 0x028c00050aff19a7 */ /* 0x0005d8000800003f */
[----:B------:R-:W-:Y:S02]  /*8470*/  UIADD3 UR8, UR9, 0x20400, URZ ;  /* 0x0002040009087890 */ /* 0x000fe4000fffe03f */
[----:B------:R-:W-:-:S09]  /*8480*/  UIADD3 UR9, UR9, 0x28c00, URZ ;  /* 0x00028c0009097890 */ /* 0x000fd2000fffe03f */
[----:B------:R3:W-:Y:S01]  /*8490*/  UTMALDG.4D [UR8], [UR4], desc[UR6] ;  /* 0x00000608040075b4 */ /* 0x0007e20008019000 */
[----:B--2---:R-:W-:-:S04]  /*84a0*/  LOP3.LUT R5, R12, 0x1, RZ, 0xc, !PT ;  /* 0x000000010c057812 */ /* 0x004fc800078e0cff */
[----:B------:R-:W-:-:S04]  /*84b0*/  SHF.L.U32 R5, R5, 0x1f, RZ ;  /* 0x0000001f05057819 */ /* 0x000fc800000006ff */
[----:B------:R-:W2:Y:S02]  /*84c0*/  SYNCS.PHASECHK.TRANS64.TRYWAIT P1, [R10+URZ+0x28c20], R5 ;  /* 0x028c20050a0075a7 */ /* 0x000ea4000802017f */
[----:B--23--:R-:W-:Y:S05]  /*84d0*/  @!P1 BRA `(.L_x_2722) ;  /* 0x00000024008c9947 */ /* 0x00cfea0003800000 */
.L_x_2774:
[----:B------:R-:W-:Y:S05]  /*84e0*/  BSYNC B0 ;  /* 0x0000000000007941 */ /* 0x000fea0003800000 */
.L_x_2721:
[----:B------:R-:W-:Y:S04]  /*84f0*/  BSSY B0, `(.L_x_2723) ;  /* 0x000004b000007945 */ /* 0x000fe80003800000 */
[----:B------:R-:W-:Y:S05]  /*8500*/  @!P6 BRA `(.L_x_2724) ;  /* 0x000000040024e947 */ /* 0x000fea0003800000 */
[----:B------:R-:W3:Y:S01]  /*8510*/  S2R R11, SR_CgaCtaId ;  /* 0x00000000000b7919 */ /* 0x000ee20000008800 */
[----:B--2---:R-:W-:Y:S02]  /*8520*/  MOV R8, 0x400 ;  /* 0x0000040000087802 */ /* 0x004fe40000000f00 */
[----:B------:R-:W-:Y:S01]  /*8530*/  SHF.L.U32 R5, R17, 0x1f, RZ ;  /* 0x0000001f11057819 */ /* 0x000fe200000006ff */
[----:B------:R-:W2:Y:S01]  /*8540*/  S2R R10, SR_TID.X ;  /* 0x00000000000a7919 */ /* 0x000ea20000002100 */
[----:B---3--:R-:W-:-:S04]  /*8550*/  LEA R8, R11, R8, 0x18 ;  /* 0x000000080b087211 */ /* 0x008fc800078ec0ff */
[----:B------:R-:W-:Y:S02]  /*8560*/  LEA R8, R16, R8, 0x3 ;  /* 0x0000000810087211 */ /* 0x000fe400078e18ff */
[----:B--2---:R-:W-:Y:S02]  /*8570*/  LOP3.LUT R10, R10, 0x7f, RZ, 0xc0, !PT ;  /* 0x0000007f0a0a7812 */ /* 0x004fe400078ec0ff */
[----:B------:R-:W2:Y:S02]  /*8580*/  SYNCS.PHASECHK.TRANS64.TRYWAIT P1, [R8+URZ+0x28c60], R5 ;  /* 0x028c6005080075a7 */ /* 0x000ea4000802017f */
[----:B------:R-:W-:Y:S01]  /*8590*/  ISETP.NE.AND P2, PT, R10, RZ, PT ;  /* 0x000000ff0a00720c */ /* 0x000fe20003f45270 */
[----:B--2---:R-:W-:-:S12]  /*85a0*/  @!P1 BRA `(.L_x_2725) ;  /* 0x0000002400789947 */ /* 0x004fd80003800000 */
.L_x_2775:
        /* <DEDUP_REMOVED lines=8> */
.L_x_2726:
[----:B------:R-:W3:Y:S01]  /*8630*/  LDL R10, [R1+0x10] ;  /* 0x00001000010a7983 */ /* 0x000ee20000100800 */
[----:B--2---:R-:W-:Y:S01]  /*8640*/  MOV R5, 0x400 ;  /* 0x0000040000057802 */ /* 0x004fe20000000f00 */
[----:B------:R-:W2:Y:S01]  /*8650*/  S2R R11, SR_CgaCtaId ;  /* 0x00000000000b7919 */ /* 0x000ea20000008800 */
[----:B------:R-:W-:Y:S01]  /*8660*/  R2UR UR9, R8 ;  /* 0x00000000080972ca */ /* 0x000fe200000e0000 */
[----:B------:R-:W-:Y:S01]  /*8670*/  UIADD3 UR4, UP0, UR40, 0x470, URZ ;  /* 0x0000047028047890 */ /* 0x000fe2000ff1e03f */
[----:B------:R-:W-:Y:S02]  /*8680*/  R2UR UR12, R0 ;  /* 0x00000000000c72ca */ /* 0x000fe400000e0000 */
[----:B------:R-:W-:Y:S01]  /*8690*/  R2UR UR13, R4 ;  /* 0x00000000040d72ca */ /* 0x000fe200000e0000 */
[----:B------:R-:W-:Y:S01]  /*86a0*/  UIADD3.X UR5, URZ, UR41, URZ, UP0, !UPT ;  /* 0x000000293f057290 */ /* 0x000fe200087fe43f */
[----:B--2---:R-:W-:-:S04]  /*86b0*/  LEA R5, R11, R5, 0x18 ;  /* 0x000000050b057211 */ /* 0x004fc800078ec0ff */
[----:B------:R-:W-:-:S04]  /*86c0*/  LEA R5, R16, R5, 0x10 ;  /* 0x0000000510057211 */ /* 0x000fc800078e80ff */
        /* <DEDUP_REMOVED lines=8> */
[----:B------:R-:W-:Y:S01]  /*8750*/  UMOV UR16, 0x40 ;  /* 0x0000004000107882 */ /* 0x000fe20000000000 */
[----:B------:R-:W-:Y:S01]  /*8760*/  UIADD3 UR19, UR14, 0x6400, URZ ;  /* 0x000064000e137890 */ /* 0x000fe2000fffe03f */
[----:B------:R-:W-:Y:S01]  /*8770*/  UMOV UR18, 0x80 ;  /* 0x0000008000127882 */ /* 0x000fe20000000000 */
[----:B------:R-:W-:Y:S01]  /*8780*/  UMOV UR20, 0xc0 ;  /* 0x000000c000147882 */ /* 0x000fe20000000000 */
[----:B------:R-:W-:Y:S01]  /*8790*/  UMOV UR21, 0x100 ;  /* 0x0000010000157882 */ /* 0x000fe20000000000 */
[----:B------:R-:W-:Y:S01]  /*87a0*/  UMOV UR22, 0x140 ;  /* 0x0000014000167882 */ /* 0x000fe20000000000 */
[----:B---3--:R-:W-:-:S13]  /*87b0*/  R2UR UR11, R10 ;  /* 0x000000000a0b72ca */ /* 0x008fda00000e0000 */
[----:B------:R-:W-:-:S09]  /*87c0*/  USHF.L.U32 UR11, UR11, 0x6, URZ ;  /* 0x000000060b0b7899 */ /* 0x000fd2000800063f */
[----:B------:R2:W-:Y:S02]  /*87d0*/  UTMALDG.4D [UR8], [UR4], desc[UR6] ;  /* 0x00000608040075b4 */ /* 0x0005e40008019000 */
[----:B--2---:R-:W-:Y:S01]  /*87e0*/  UMOV UR8, UR15 ;  /* 0x0000000f00087c82 */ /* 0x004fe20008000000 */
[----:B------:R-:W-:Y:S01]  /*87f0*/  UMOV UR10, UR16 ;  /* 0x00000010000a7c82 */ /* 0x000fe20008000000 */
[----:B------:R-:W-:Y:S01]  /*8800*/  UIADD3 UR15, UR14, 0x8400, URZ ;  /* 0x000084000e0f7890 */ /* 0x000fe2000fffe03f */
[----:B------:R2:W-:Y:S01]  /*8810*/  UTMALDG.4D [UR8], [UR4], desc[UR6] ;  /* 0x00000608040075b4 */ /* 0x0005e20008019000 */
[----:B------:R-:W-:Y:S01]  /*8820*/  UIADD3 UR16, UR14, 0xa400, URZ ;  /* 0x0000a4000e107890 */ /* 0x000fe2000fffe03f */
[----:B--2---:R-:W-:Y:S01]  /*8830*/  UMOV UR8, UR17 ;  /* 0x0000001100087c82 */ /* 0x004fe20008000000 */
[----:B------:R-:W-:Y:S02]  /*8840*/  UMOV UR10, UR18 ;  /* 0x00000012000a7c82 */ /* 0x000fe40008000000 */
[----:B------:R2:W-:Y:S01]  /*8850*/  UTMALDG.4D [UR8], [UR4], desc[UR6] ;  /* 0x00000608040075b4 */ /* 0x0005e20008019000 */
[----:B------:R-:W-:Y:S01]  /*8860*/  UIADD3 UR17, UR14, 0xc400, URZ ;  /* 0x0000c4000e117890 */ /* 0x000fe2000fffe03f */
[----:B--2---:R-:W-:Y:S01]  /*8870*/  UMOV UR8, UR19 ;  /* 0x0000001300087c82 */ /* 0x004fe20008000000 */
[----:B------:R-:W-:-:S02]  /*8880*/  UMOV UR10, UR20 ;  /* 0x00000014000a7c82 */ /* 0x000fc40008000000 */
[----:B------:R2:W-:Y:S02]  /*8890*/  UTMALDG.4D [UR8], [UR4], desc[UR6] ;  /* 0x00000608040075b4 */ /* 0x0005e40008019000 */
[----:B--2---:R-:W-:Y:S01]  /*88a0*/  UMOV UR8, UR15 ;  /* 0x0000000f00087c82 */ /* 0x004fe20008000000 */
[----:B------:R-:W-:Y:S01]  /*88b0*/  UMOV UR10, UR21 ;  /* 0x00000015000a7c82 */ /* 0x000fe20008000000 */
[----:B------:R-:W-:Y:S01]  /*88c0*/  UIADD3 UR15, UR14, 0xe400, URZ ;  /* 0x0000e4000e0f7890 */ /* 0x000fe2000fffe03f */
[----:B------:R2:W-:Y:S02]  /*88d0*/  UTMALDG.4D [UR8], [UR4], desc[UR6] ;  /* 0x00000608040075b4 */ /* 0x0005e40008019000 */
[----:B------:R-:W-:Y:S01]  /*88e0*/  UMOV UR14, 0x180 ;  /* 0x00000180000e7882 */ /* 0x000fe20000000000 */
[----:B--2---:R-:W-:Y:S01]  /*88f0*/  UMOV UR8, UR16 ;  /* 0x0000001000087c82 */ /* 0x004fe20008000000 */
[----:B------:R-:W-:Y:S02]  /*8900*/  UMOV UR10, UR22 ;  /* 0x00000016000a7c82 */ /* 0x000fe40008000000 */
[----:B------:R2:W-:Y:S02]  /*8910*/  UTMALDG.4D [UR8], [UR4], desc[UR6] ;  /* 0x00000608040075b4 */ /* 0x0005e40008019000 */
[----:B--2---:R-:W-:Y:S01]  /*8920*/  UMOV UR8, UR17 ;  /* 0x0000001100087c82 */ /* 0x004fe20008000000 */
[----:B------:R-:W-:Y:S01]  /*8930*/  UMOV UR10, UR14 ;  /* 0x0000000e000a7c82 */ /* 0x000fe20008000000 */
[----:B------:R-:W-:Y:S01]  /*8940*/  UMOV UR14, 0x1c0 ;  /* 0x000001c0000e7882 */ /* 0x000fe20000000000 */
[----:B------:R2:W-:Y:S02]  /*8950*/  UTMALDG.4D [UR8], [UR4], desc[UR6] ;  /* 0x00000608040075b4 */ /* 0x0005e40008019000 */
[----:B--2---:R-:W-:Y:S01]  /*8960*/  UMOV UR8, UR15 ;  /* 0x0000000f00087c82 */ /* 0x004fe20008000000 */
[----:B------:R-:W-:-:S02]  /*8970*/  UMOV UR10, UR14 ;  /* 0x0000000e000a7c82 */ /* 0x000fc40008000000 */
[----:B------:R3:W-:Y:S02]  /*8980*/  UTMALDG.4D [UR8], [UR4], desc[UR6] ;  /* 0x00000608040075b4 */ /* 0x0007e40008019000 */
[----:B---3--:R-:W-:Y:S01]  /*8990*/  NOP ;  /* 0x0000000000007918 */ /* 0x008fe20000000000 */
.L_x_2724:
[----:B------:R-:W-:Y:S05]  /*89a0*/  BSYNC B0 ;  /* 0x0000000000007941 */ /* 0x000fea0003800000 */
.L_x_2723:
[----:B--2---:R-:W2:Y:S01]  /*89b0*/  LDL.LU R5, [R1+0x14] ;  /* 0x0000140001057983 */ /* 0x004ea20000300800 */
[----:B------:R-:W-:-:S04]  /*89c0*/  IADD3 R16, R16, 0x1, RZ ;  /* 0x0000000110107810 */ /* 0x000fc80007ffe0ff */
[----:B------:R-:W-:-:S04]  /*89d0*/  ISETP.NE.AND P1, PT, R16, 0x2, PT ;  /* 0x000000021000780c */ /* 0x000fc80003f25270 */
[----:B------:R-:W-:Y:S02]  /*89e0*/  SEL R8, RZ, 0x1, P1 ;  /* 0x00000001ff087807 */ /* 0x000fe40000800000 */
[----:B------:R-:W-:Y:S02]  /*89f0*/  SEL R16, R16, RZ, P1 ;  /* 0x000000ff10107207 */ /* 0x000fe40000800000 */
[----:B------:R-:W-:Y:S02]  /*8a00*/  LOP3.LUT R17, R17, R8, RZ, 0x3c, !PT ;  /* 0x0000000811117212 */ /* 0x000fe400078e3cff */
[----:B--2---:R-:W-:-:S13]  /*8a10*/  ISETP.GE.AND P2, PT, R5, 0x41, PT ;  /* 0x000000410500780c */ /* 0x004fda0003f46270 */
[----:B------:R-:W-:Y:S05]  /*8a20*/  @!P2 BRA `(.L_x_2727) ;  /* 0x000000180038a947 */ /* 0x000fea0003800000 */
[----:B------:R-:W2:Y:S01]  /*8a30*/  LDL R11, [R1+0x8] ;  /* 0x00000800010b7983 */ /* 0x000ea20000100800 */
[----:B------:R-:W-:Y:S01]  /*8a40*/  MOV R5, 0x1 ;  /* 0x0000000100057802 */ /* 0x000fe20000000f00 */
[----:B--2---:R-:W-:Y:S02]  /*8a50*/  IMAD.MOV R10, RZ, RZ, -R11 ;  /* 0x000000ffff0a7224 */ /* 0x004fe400078e0a0b */
[----:B------:R-:W-:-:S03]  /*8a60*/  VIADD R8, R11, 0xfffffffe ;  /* 0xfffffffe0b087836 */ /* 0x000fc60000000000 */
[----:B------:R-:W-:-:S04]  /*8a70*/  VIADDMNMX R10, R10, R5, 0xffffffff, !PT ;  /* 0xffffffff0a0a7446 */ /* 0x000fc80007800105 */
[----:B------:R-:W-:-:S04]  /*8a80*/  IADD3 R5, R11, R10, RZ ;  /* 0x0000000a0b057210 */ /* 0x000fc80007ffe0ff */
[----:B------:R-:W-:-:S04]  /*8a90*/  LOP3.LUT R5, R5, 0x1, RZ, 0xc0, !PT ;  /* 0x0000000105057812 */ /* 0x000fc800078ec0ff */
[----:B------:R-:W-:-:S13]  /*8aa0*/  ISETP.NE.U32.AND P1, PT, R5, 0x1, PT ;  /* 0x000000010500780c */ /* 0x000fda0003f25070 */
[----:B------:R-:W-:Y:S05]  /*8ab0*/  @P1 BRA `(.L_x_2728) ;  /* 0x0000000400fc1947 */ /* 0x000fea0003800000 */
[----:B------:R-:W-:Y:S04]  /*8ac0*/  BSSY B0, `(.L_x_2729) ;  /* 0x0000077000007945 */ /* 0x000fe80003800000 */
[----:B------:R-:W-:Y:S05]  /*8ad0*/  @!P6 BRA `(.L_x_2730) ;  /* 0x0000000400d4e947 */ /* 0x000fea0003800000 */
[----:B------:R-:W-:Y:S05]  /*8ae0*/  @!P0 BRA `(.L_x_2731) ;  /* 0x0000000000448947 */ /* 0x000fea0003800000 */
[----:B------:R-:W2:Y:S01]  /*8af0*/  LDC R11, c[0x0][0x41c] ;  /* 0x00010700ff0b7b82 */ /* 0x000ea20000000800 */
[----:B------:R-:W-:Y:S01]  /*8b00*/  ULDC.64 UR4, c[0x0][0x408] ;  /* 0x0001020000047ab9 */ /* 0x000fe20000000a00 */
[----:B--2---:R-:W-:-:S13]  /*8b10*/  ISETP.NE.AND P1, PT, R11, 0x1, PT ;  /* 0x000000010b00780c */ /* 0x004fda0003f25270 */
[----:B------:R-:W2:Y:S02]  /*8b20*/  @P1 LDC.64 R4, c[0x0][0x420] ;  /* 0x00010800ff041b82 */ /* 0x000ea40000000a00 */
[----:B--2---:R-:W-:Y:S01]  /*8b30*/  @P1 IMAD.HI.U32 R12, R8, R4, RZ ;  /* 0x00000004080c1227 */ /* 0x004fe200078e00ff */
[----:B------:R-:W-:-:S04]  /*8b40*/  MOV R4, R8 ;  /* 0x0000000800047202 */ /* 0x000fc80000000f00 */
[----:B------:R-:W-:-:S04]  /*8b50*/  @P1 SHF.R.U32.HI R4, RZ, R5, R12 ;  /* 0x00000005ff041219 */ /* 0x000fc8000001160c */
[----:B------:R-:W-:-:S05]  /*8b60*/  IADD3 R5, -R4, RZ, RZ ;  /* 0x000000ff04057210 */ /* 0x000fca0007ffe1ff */
[----:B------:R-:W-:Y:S01]  /*8b70*/  IMAD R8, R11, R5, R8 ;  /* 0x000000050b087224 */ /* 0x000fe200078e0208 */
[--C-:B------:R-:W-:Y:S01]  /*8b80*/  SHF.R.S32.HI R5, RZ, 0x1f, R4.reuse ;  /* 0x0000001fff057819 */ /* 0x100fe20000011404 */
[----:B------:R-:W-:Y:S02]  /*8b90*/  IMAD R11, R7, UR4, RZ ;  /* 0x00000004070b7c24 */ /* 0x000fe4000f8e02ff */
[----:B------:R-:W-:-:S04]  /*8ba0*/  IMAD.WIDE.U32 R4, R6, UR4, R4 ;  /* 0x0000000406047c25 */ /* 0x000fc8000f8e0004 */
[----:B------:R-:W-:Y:S01]  /*8bb0*/  IMAD R11, R6, UR5, R11 ;  /* 0x00000005060b7c24 */ /* 0x000fe2000f8e020b */
[----:B------:R-:W-:-:S03]  /*8bc0*/  LEA R2, P1, R4, R2, 0x2 ;  /* 0x0000000204027211 */ /* 0x000fc600078210ff */
[----:B------:R-:W-:-:S05]  /*8bd0*/  IMAD.IADD R11, R11, 0x1, R5 ;  /* 0x000000010b0b7824 */ /* 0x000fca00078e0205 */
[----:B------:R-:W-:-:S05]  /*8be0*/  LEA.HI.X R3, R4, R3, R11, 0x2, P1 ;  /* 0x0000000304037211 */ /* 0x000fca00008f140b */
[----:B------:R2:W5:Y:S02]  /*8bf0*/  LDG.E R4, desc[UR48][R2.64] ;  /* 0x0000003002047981 */ /* 0x000564000c1e1900 */
.L_x_2731:
[----:B--2---:R-:W2:Y:S01]  /*8c00*/  S2R R3, SR_CgaCtaId ;  /* 0x0000000000037919 */ /* 0x004ea20000008800 */
[----:B------:R-:W-:Y:S01]  /*8c10*/  MOV R2, 0x400 ;  /* 0x0000040000027802 */ /* 0x000fe20000000f00 */
[----:B------:R-:W3:Y:S03]  /*8c20*/  S2R R5, SR_TID.X ;  /* 0x0000000000057919 */ /* 0x000ee60000002100 */
[----:B--2---:R-:W-:Y:S02]  /*8c30*/  LEA R2, R3, R2, 0x18 ;  /* 0x0000000203027211 */ /* 0x004fe400078ec0ff */
[----:B------:R-:W-:Y:S02]  /*8c40*/  SHF.L.U32 R3, R17, 0x1f, RZ ;  /* 0x0000001f11037819 */ /* 0x000fe400000006ff */
[----:B------:R-:W-:Y:S02]  /*8c50*/  LEA R2, R16, R2, 0x3 ;  /* 0x0000000210027211 */ /* 0x000fe400078e18ff */
[----:B---3--:R-:W-:-:S02]  /*8c60*/  LOP3.LUT R5, R5, 0x7f, RZ, 0xc0, !PT ;  /* 0x0000007f05057812 */ /* 0x008fc400078ec0ff */
[----:B------:R-:W2:Y:S02]  /*8c70*/  SYNCS.PHASECHK.TRANS64.TRYWAIT P2, [R2+URZ+0x28c40], R3 ;  /* 0x028c4003020075a7 */ /* 0x000ea4000804017f */
[----:B------:R-:W-:Y:S01]  /*8c80*/  ISETP.NE.AND P1, PT, R5, RZ, PT ;  /* 0x000000ff0500720c */ /* 0x000fe20003f25270 */
[----:B--2---:R-:W-:-:S12]  /*8c90*/  @!P2 BRA `(.L_x_2732) ;  /* 0x0000001c00d0a947 */ /* 0x004fd80003800000 */
.L_x_2776:
[----:B------:R-:W-:Y:S05]  /*8ca0*/  @P1 BRA `(.L_x_2733) ;  /* 0x00000000001c1947 */ /* 0x000fea0003800000 */
[----:B------:R-:W3:Y:S01]  /*8cb0*/  S2R R11, SR_TID.X ;  /* 0x00000000000b7919 */ /* 0x000ee20000002100 */
[----:B------:R-:W-:-:S04]  /*8cc0*/  MOV R5, 0x2000 ;  /* 0x0000200000057802 */ /* 0x000fc80000000f00 */
[----:B------:R4:W-:Y:S01]  /*8cd0*/  SYNCS.ARRIVE.TRANS64 RZ, [R2+URZ+0x28c30], R5 ;  /* 0x028c300502ff79a7 */ /* 0x0009e2000800003f */
[----:B---3--:R-:W-:-:S04]  /*8ce0*/  LOP3.LUT R11, R11, 0x1f, RZ, 0xc0, !PT ;  /* 0x0000001f0b0b7812 */ /* 0x008fc800078ec0ff */
[----:B------:R-:W-:-:S13]  /*8cf0*/  ISETP.NE.AND P2, PT, R11, RZ, PT ;  /* 0x000000ff0b00720c */ /* 0x000fda0003f45270 */
[----:B----4-:R-:W-:Y:S05]  /*8d00*/  @!P2 BRA `(.L_x_2733) ;  /* 0x000000000004a947 */ /* 0x010fea0003800000 */
[----:B------:R-:W-:Y:S01]  /*8d10*/  BPT.TRAP 0x1 ;  /* 0x000000040000795c */ /* 0x000fe20000300000 */
.L_x_2733:
[----:B------:R-:W3:Y:S01]  /*8d20*/  S2R R11, SR_CgaCtaId ;  /* 0x00000000000b7919 */ /* 0x000ee20000008800 */
[----:B------:R-:W-:Y:S01]  /*8d30*/  MOV R5, 0x400 ;  /* 0x0000040000057802 */ /* 0x000fe20000000f00 */
[----:B------:R-:W-:Y:S01]  /*8d40*/  UIADD3 UR4, UP0, UR40, 0x370, URZ ;  /* 0x0000037028047890 */ /* 0x000fe2000ff1e03f */
[----:B------:R-:W-:Y:S01]  /*8d50*/  R2UR UR9, R2 ;  /* 0x00000000020972ca */ /* 0x000fe200000e0000 */
[----:B------:R-:W-:Y:S01]  /*8d60*/  UMOV UR6, 0x0 ;  /* 0x0000000000067882 */ /* 0x000fe20000000000 */
[----:B------:R-:W-:Y:S01]  /*8d70*/  SHF.L.U32 R8, R8, 0x6, RZ ;  /* 0x0000000608087819 */ /* 0x000fe200000006ff */
[----:B------:R-:W-:Y:S01]  /*8d80*/  UIADD3.X UR5, URZ, UR41, URZ, UP0, !UPT ;  /* 0x000000293f057290 */ /* 0x000fe200087fe43f */
[----:B------:R-:W-:Y:S01]  /*8d90*/  R2UR UR12, R0 ;  /* 0x00000000000c72ca */ /* 0x000fe200000e0000 */
[----:B------:R-:W-:Y:S01]  /*8da0*/  UMOV UR7, 0x14f00000 ;  /* 0x14f0000000077882 */ /* 0x000fe20000000000 */
[----:B-----5:R-:W-:Y:S01]  /*8db0*/  R2UR UR13, R4 ;  /* 0x00000000040d72ca */ /* 0x020fe200000e0000 */
[----:B------:R-:W-:Y:S01]  /*8dc0*/  UMOV UR10, URZ ;  /* 0x0000003f000a7c82 */ /* 0x000fe20008000000 */
[----:B------:R-:W-:-:S05]  /*8dd0*/  R2UR UR11, R8 ;  /* 0x00000000080b72ca */ /* 0x000fca00000e0000 */
[----:B------:R-:W-:Y:S01]  /*8de0*/  UIADD3 UR9, UR9, 0x28c30, URZ ;  /* 0x00028c3009097890 */ /* 0x000fe2000fffe03f */
[----:B---3--:R-:W-:-:S05]  /*8df0*/  LEA R5, R11, R5, 0x18 ;  /* 0x000000050b057211 */ /* 0x008fca00078ec0ff */
[----:B------:R-:W-:-:S05]  /*8e00*/  IMAD R5, R16, 0x2000, R5 ;  /* 0x0000200010057824 */ /* 0x000fca00078e0205 */
[----:B------:R-:W-:-:S13]  /*8e10*/  R2UR UR8, R5 ;  /* 0x00000000050872ca */ /* 0x000fda00000e0000 */
[----:B------:R-:W-:-:S09]  /*8e20*/  UIADD3 UR8, UR8, 0x22400, URZ ;  /* 0x0002240008087890 */ /* 0x000fd2000fffe03f */
[----:B------:R3:W-:Y:S01]  /*8e30*/  UTMALDG.4D [UR8], [UR4], desc[UR6] ;  /* 0x00000608040075b4 */ /* 0x0007e20008019000 */
[----:B------:R-:W4:Y:S02]  /*8e40*/  SYNCS.PHASECHK.TRANS64.TRYWAIT P2, [R2+URZ+0x28c60], R3 ;  /* 0x028c6003020075a7 */ /* 0x000f24000804017f */
[----:B---34-:R-:W-:Y:S05]  /*8e50*/  @!P2 BRA `(.L_x_2734) ;  /* 0x0000001c0074a947 */ /* 0x018fea0003800000 */
.L_x_2777:
[----:B------:R-:W-:Y:S05]  /*8e60*/  @P1 BRA `(.L_x_2735) ;  /* 0x00000000001c1947 */ /* 0x000fea0003800000 */
[----:B------:R-:W4:Y:S01]  /*8e70*/  S2R R5, SR_TID.X ;  /* 0x0000000000057919 */ /* 0x000f220000002100 */
[----:B--23--:R-:W-:-:S04]  /*8e80*/  MOV R3, 0x10000 ;  /* 0x0001000000037802 */ /* 0x00cfc80000000f00 */
[----:B------:R2:W-:Y:S01]  /*8e90*/  SYNCS.ARRIVE.TRANS64 RZ, [R2+URZ+0x28c50], R3 ;  /* 0x028c500302ff79a7 */ /* 0x0005e2000800003f */
[----:B----4-:R-:W-:-:S04]  /*8ea0*/  LOP3.LUT R5, R5, 0x1f, RZ, 0xc0, !PT ;  /* 0x0000001f05057812 */ /* 0x010fc800078ec0ff */
[----:B------:R-:W-:-:S13]  /*8eb0*/  ISETP.NE.AND P1, PT, R5, RZ, PT ;  /* 0x000000ff0500720c */ /* 0x000fda0003f25270 */
[----:B--2---:R-:W-:Y:S05]  /*8ec0*/  @!P1 BRA `(.L_x_2735) ;  /* 0x0000000000049947 */ /* 0x004fea0003800000 */
[----:B------:R-:W-:Y:S01]  /*8ed0*/  BPT.TRAP 0x1 ;  /* 0x000000040000795c */ /* 0x000fe20000300000 */
.L_x_2735:
[----:B------:R-:W4:Y:S01]  /*8ee0*/  S2R R5, SR_CgaCtaId ;  /* 0x0000000000057919 */ /* 0x000f220000008800 */
[----:B--23--:R-:W-:Y:S01]  /*8ef0*/  MOV R3, 0x400 ;  /* 0x0000040000037802 */ /* 0x00cfe20000000f00 */
        /* <DEDUP_REMOVED lines=9> */
[----:B------:R-:W-:Y:S01]  /*8f90*/  UMOV UR18, 0x40 ;  /* 0x0000004000127882 */ /* 0x000fe20000000000 */
[----:B------:R-:W-:Y:S01]  /*8fa0*/  UMOV UR19, 0x80 ;  /* 0x0000008000137882 */ /* 0x000fe20000000000 */
[----:B------:R-:W-:Y:S01]  /*8fb0*/  UMOV UR20, 0xc0 ;  /* 0x000000c000147882 */ /* 0x000fe20000000000 */
[----:B------:R-:W-:Y:S01]  /*8fc0*/  UMOV UR21, 0x100 ;  /* 0x0000010000157882 */ /* 0x000fe20000000000 */
[----:B------:R-:W-:Y:S01]  /*8fd0*/  UMOV UR22, 0x140 ;  /* 0x0000014000167882 */ /* 0x000fe20000000000 */
[----:B------:R-:W-:Y:S01]  /*8fe0*/  UIADD3 UR9, UR9, 0x28c50, URZ ;  /* 0x00028c5009097890 */ /* 0x000fe2000fffe03f */
[----:B----4-:R-:W-:-:S05]  /*8ff0*/  LEA R3, R5, R3, 0x18 ;  /* 0x0000000305037211 */ /* 0x010fca00078ec0ff */
[----:B------:R-:W-:-:S05]  /*9000*/  IMAD R2, R16, 0x10000, R3 ;  /* 0x0001000010027824 */ /* 0x000fca00078e0203 */
[----:B------:R-:W-:-:S13]  /*9010*/  R2UR UR14, R2 ;  /* 0x00000000020e72ca */ /* 0x000fda00000e0000 */
[----:B------:R-:W-:Y:S02]  /*9020*/  UIADD3 UR8, UR14, 0x400, URZ ;  /* 0x000004000e087890 */ /* 0x000fe4000fffe03f */
[----:B------:R-:W-:Y:S02]  /*9030*/  UIADD3 UR15, UR14, 0x2400, URZ ;  /* 0x000024000e0f7890 */ /* 0x000fe4000fffe03f */
[----:B------:R-:W-:Y:S02]  /*9040*/  UIADD3 UR16, UR14, 0x4400, URZ ;  /* 0x000044000e107890 */ /* 0x000fe4000fffe03f */
[----:B------:R-:W-:-:S03]  /*9050*/  UIADD3 UR17, UR14, 0x6400, URZ ;  /* 0x000064000e117890 */ /* 0x000fc6000fffe03f */
[----:B------:R2:W-:Y:S02]  /*9060*/  UTMALDG.4D [UR8], [UR4], desc[UR6] ;  /* 0x00000608040075b4 */ /* 0x0005e40008019000 */
[----:B--2---:R-:W-:Y:S01]  /*9070*/  UMOV UR8, UR15 ;  /* 0x0000000f00087c82 */ /* 0x004fe20008000000 */
[----:B------:R-:W-:Y:S01]  /*9080*/  UMOV UR10, UR18 ;  /* 0x00000012000a7c82 */ /* 0x000fe20008000000 */
[----:B------:R-:W-:Y:S01]  /*9090*/  UIADD3 UR15, UR14, 0x8400, URZ ;  /* 0x000084000e0f7890 */ /* 0x000fe2000fffe03f */
        /* <DEDUP_REMOVED lines=8> */
[----:B------:R2:W-:Y:S01]  /*9120*/  UTMALDG.4D [UR8], [UR4], desc[UR6] ;  /* 0x00000608040075b4 */ /* 0x0005e20008019000 */
[----:B------:R-:W-:Y:S01]  /*9130*/  UIADD3 UR14, UR14, 0xe400, URZ ;  /* 0x0000e4000e0e7890 */ /* 0x000fe2000fffe03f */
[----:B--2---:R-:W-:Y:S01]  /*9140*/  UMOV UR8, UR15 ;  /* 0x0000000f00087c82 */ /* 0x004fe20008000000 */
[----:B------:R-:W-:Y:S01]  /*9150*/  UMOV UR10, UR21 ;  /* 0x00000015000a7c82 */ /* 0x000fe20008000000 */
[----:B------:R-:W-:Y:S01]  /*9160*/  UMOV UR15, 0x180 ;  /* 0x00000180000f7882 */ /* 0x000fe20000000000 */
[----:B------:R2:W-:Y:S02]  /*9170*/  UTMALDG.4D [UR8], [UR4], desc[UR6] ;  /* 0x00000608040075b4 */ /* 0x0005e40008019000 */
[----:B--2---:R-:W-:Y:S01]  /*9180*/  UMOV UR8, UR16 ;  /* 0x0000001000087c82 */ /* 0x004fe20008000000 */
[----:B------:R-:W-:-:S02]  /*9190*/  UMOV UR10, UR22 ;  /* 0x00000016000a7c82 */ /* 0x000fc40008000000 */
[----:B------:R2:W-:Y:S02]  /*91a0*/  UTMALDG.4D [UR8], [UR4], desc[UR6] ;  /* 0x00000608040075b4 */ /* 0x0005e40008019000 */
[----:B--2---:R-:W-:Y:S01]  /*91b0*/  UMOV UR8, UR17 ;  /* 0x0000001100087c82 */ /* 0x004fe20008000000 */
[----:B------:R-:W-:Y:S01]  /*91c0*/  UMOV UR10, UR15 ;  /* 0x0000000f000a7c82 */ /* 0x000fe20008000000 */
[----:B------:R-:W-:Y:S01]  /*91d0*/  UMOV UR15, 0x1c0 ;  /* 0x000001c0000f7882 */ /* 0x000fe20000000000 */
[----:B------:R2:W-:Y:S02]  /*91e0*/  UTMALDG.4D [UR8], [UR4], desc[UR6] ;  /* 0x00000608040075b4 */ /* 0x0005e40008019000 */
[----:B--2---:R-:W-:Y:S01]  /*91f0*/  UMOV UR8, UR14 ;  /* 0x0000000e00087c82 */ /* 0x004fe20008000000 */
[----:B------:R-:W-:Y:S02]  /*9200*/  UMOV UR10, UR15 ;  /* 0x0000000f000a7c82 */ /* 0x000fe40008000000 */
[----:B------:R2:W-:Y:S02]  /*9210*/  UTMALDG.4D [UR8], [UR4], desc[UR6] ;  /* 0x00000608040075b4 */ /* 0x0005e40008019000 */
[----:B--2---:R-:W-:Y:S01]  /*9220*/  NOP ;  /* 0x0000000000007918 */ /* 0x004fe20000000000 */
.L_x_2730:
[----:B------:R-:W-:Y:S05]  /*9230*/  BSYNC B0 ;  /* 0x0000000000007941 */ /* 0x000fea0003800000 */
.L_x_2729:
[----:B------:R-:W2:Y:S01]  /*9240*/  LDL.LU R3, [R1+0x8] ;  /* 0x0000080001037983 */ /* 0x000ea20000300800 */
[----:B------:R-:W-:-:S04]  /*9250*/  IADD3 R16, R16, 0x1, RZ ;  /* 0x0000000110107810 */ /* 0x000fc80007ffe0ff */
[----:B------:R-:W-:-:S04]  /*9260*/  ISETP.NE.AND P1, PT, R16, 0x2, PT ;  /* 0x000000021000780c */ /* 0x000fc80003f25270 */
[----:B------:R-:W-:Y:S02]  /*9270*/  SEL R2, RZ, 0x1, P1 ;  /* 0x00000001ff027807 */ /* 0x000fe40000800000 */
[----:B------:R-:W-:Y:S02]  /*9280*/  SEL R16, R16, RZ, P1 ;  /* 0x000000ff10107207 */ /* 0x000fe40000800000 */
[----:B------:R-:W-:Y:S02]  /*9290*/  LOP3.LUT R17, R17, R2, RZ, 0x3c, !PT ;  /* 0x0000000211117212 */ /* 0x000fe400078e3cff */
[----:B--2---:R-:W-:-:S07]  /*92a0*/  IADD3 R8, R3, -0x3, RZ ;  /* 0xfffffffd03087810 */ /* 0x004fce0007ffe0ff */
.L_x_2728:
[----:B------:R-:W-:Y:S01]  /*92b0*/  IMAD.MOV R10, RZ, RZ, -R10 ;  /* 0x000000ffff0a7224 */ /* 0x000fe200078e0a0a */
[----:B------:R-:W-:Y:S04]  /*92c0*/  BSSY B0, `(.L_x_2727) ;  /* 0x0000104000007945 */ /* 0x000fe80003800000 */
[----:B------:R-:W-:-:S13]  /*92d0*/  ISETP.NE.AND P1, PT, R9, R10, PT ;  /* 0x0000000a0900720c */ /* 0x000fda0003f25270 */
[----:B------:R-:W-:Y:S05]  /*92e0*/  @!P1 BRA `(.L_x_2736) ;  /* 0x0000001000049947 */ /* 0x000fea0003800000 */
.L_x_2751:
[----:B------:R-:W-:Y:S04]  /*92f0*/  BSSY B1, `(.L_x_2737) ;  /* 0x0000079000017945 */ /* 0x000fe80003800000 */
[----:B------:R-:W-:Y:S05]  /*9300*/  @!P6 BRA `(.L_x_2738) ;  /* 0x0000000400dce947 */ /* 0x000fea0003800000 */
[----:B-1----:R-:W-:Y:S01]  /*9310*/  MOV R9, R8 ;  /* 0x0000000800097202 */ /* 0x002fe20000000f00 */
[----:B------:R-:W-:Y:S06]  /*9320*/  @!P0 BRA `(.L_x_2739) ;  /* 0x0000000000488947 */ /* 0x000fec0003800000 */
[----:B------:R-:W1:Y:S01]  /*9330*/  LDC R10, c[0x0][0x41c] ;  /* 0x00010700ff0a7b82 */ /* 0x000e620000000800 */
[----:B------:R-:W-:Y:S02]  /*9340*/  ULDC.64 UR4, c[0x0][0x408] ;  /* 0x0001020000047ab9 */ /* 0x000fe40000000a00 */
[----:B------:R-:W-:-:S04]  /*9350*/  IMAD R11, R7, UR4, RZ ;  /* 0x00000004070b7c24 */ /* 0x000fc8000f8e02ff */
[----:B------:R-:W-:Y:S01]  /*9360*/  IMAD R11, R6, UR5, R11 ;  /* 0x00000005060b7c24 */ /* 0x000fe2000f8e020b */
[----:B-1----:R-:W-:-:S13]  /*9370*/  ISETP.NE.AND P1, PT, R10, 0x1, PT ;  /* 0x000000010a00780c */ /* 0x002fda0003f25270 */
[----:B------:R-:W1:Y:S02]  /*9380*/  @P1 LDC.64 R2, c[0x0][0x420] ;  /* 0x00010800ff021b82 */ /* 0x000e640000000a00 */
[----:B-1----:R-:W-:Y:S01]  /*9390*/  @P1 IMAD.HI.U32 R4, R8, R2, RZ ;  /* 0x0000000208041227 */ /* 0x002fe200078e00ff */
[----:B------:R-:W-:-:S04]  /*93a0*/  MOV R2, R8 ;  /* 0x0000000800027202 */ /* 0x000fc80000000f00 */
[----:B------:R-:W-:Y:S02]  /*93b0*/  @P1 SHF.R.U32.HI R2, RZ, R3, R4 ;  /* 0x00000003ff021219 */ /* 0x000fe40000011604 */
[----:B------:R-:W1:Y:S02]  /*93c0*/  LDC.64 R4, c[0x0][0x3f8] ;  /* 0x0000fe00ff047b82 */ /* 0x000e640000000a00 */
[--C-:B------:R-:W-:Y:S01]  /*93d0*/  SHF.R.S32.HI R3, RZ, 0x1f, R2.reuse ;  /* 0x0000001fff037819 */ /* 0x100fe20000011402 */
[--C-:B------:R-:W-:Y:S02]  /*93e0*/  IMAD.MOV R9, RZ, RZ, -R2.reuse ;  /* 0x000000ffff097224 */ /* 0x100fe400078e0a02 */
[----:B------:R-:W-:-:S04]  /*93f0*/  IMAD.WIDE.U32 R2, R6, UR4, R2 ;  /* 0x0000000406027c25 */ /* 0x000fc8000f8e0002 */
[----:B------:R-:W-:Y:S01]  /*9400*/  IMAD R9, R10, R9, R8 ;  /* 0x000000090a097224 */ /* 0x000fe200078e0208 */
[----:B------:R-:W-:Y:S02]  /*9410*/  IADD3 R11, R11, R3, RZ ;  /* 0x000000030b0b7210 */ /* 0x000fe40007ffe0ff */
[----:B-1----:R-:W-:-:S04]  /*9420*/  LEA R4, P1, R2, R4, 0x2 ;  /* 0x0000000402047211 */ /* 0x002fc800078210ff */
[----:B------:R-:W-:-:S05]  /*9430*/  LEA.HI.X R5, R2, R5, R11, 0x2, P1 ;  /* 0x0000000502057211 */ /* 0x000fca00008f140b */
[----:B------:R1:W5:Y:S04]  /*9440*/  LDG.E R4, desc[UR48][R4.64] ;  /* 0x0000003004047981 */ /* 0x000368000c1e1900 */
.L_x_2739:
[----:B------:R-:W2:Y:S01]  /*9450*/  S2R R3, SR_CgaCtaId ;  /* 0x0000000000037919 */ /* 0x000ea20000008800 */
[----:B------:R-:W-:Y:S01]  /*9460*/  MOV R2, 0x400 ;  /* 0x0000040000027802 */ /* 0x000fe20000000f00 */
[----:B-1----:R-:W1:Y:S03]  /*9470*/  S2R R5, SR_TID.X ;  /* 0x0000000000057919 */ /* 0x002e660000002100 */
[----:B--2---:R-:W-:-:S04]  /*9480*/  LEA R2, R3, R2, 0x18 ;  /* 0x0000000203027211 */ /* 0x004fc800078ec0ff */
[----:B------:R-:W-:Y:S02]  /*9490*/  LEA R3, R16, R2, 0x3 ;  /* 0x0000000210037211 */ /* 0x000fe400078e18ff */
[----:B------:R-:W-:Y:S02]  /*94a0*/  SHF.L.U32 R2, R17, 0x1f, RZ ;  /* 0x0000001f11027819 */ /* 0x000fe400000006ff */
[----:B-1----:R-:W-:Y:S02]  /*94b0*/  LOP3.LUT R5, R5, 0x7f, RZ, 0xc0, !PT ;  /* 0x0000007f05057812 */ /* 0x002fe400078ec0ff */
[----:B------:R-:W1:Y:S02]  /*94c0*/  SYNCS.PHASECHK.TRANS64.TRYWAIT P2, [R3+URZ+0x28c40], R2 ;  /* 0x028c4002030075a7 */ /* 0x000e64000804017f */
[----:B------:R-:W-:Y:S01]  /*94d0*/  ISETP.NE.AND P1, PT, R5, RZ, PT ;  /* 0x000000ff0500720c */ /* 0x000fe20003f25270 */
[----:B-1----:R-:W-:-:S12]  /*94e0*/  @!P2 BRA `(.L_x_2740) ;  /* 0x0000001400e4a947 */ /* 0x002fd80003800000 */
.L_x_2778:
        /* <DEDUP_REMOVED lines=8> */
.L_x_2741:
[----:B------:R-:W2:Y:S01]  /*9570*/  S2R R10, SR_CgaCtaId ;  /* 0x00000000000a7919 */ /* 0x000ea20000008800 */
[----:B------:R-:W-:Y:S01]  /*9580*/  MOV R5, 0x400 ;  /* 0x0000040000057802 */ /* 0x000fe20000000f00 */
[----:B------:R-:W-:Y:S01]  /*9590*/  UIADD3 UR4, UP0, UR40, 0x370, URZ ;  /* 0x0000037028047890 */ /* 0x000fe2000ff1e03f */
[----:B------:R-:W-:Y:S01]  /*95a0*/  R2UR UR9, R3 ;  /* 0x00000000030972ca */ /* 0x000fe200000e0000 */
[----:B------:R-:W-:Y:S01]  /*95b0*/  UMOV UR6, 0x0 ;  /* 0x0000000000067882 */ /* 0x000fe20000000000 */
[----:B------:R-:W-:Y:S01]  /*95c0*/  R2UR UR12, R0 ;  /* 0x00000000000c72ca */ /* 0x000fe200000e0000 */
[----:B------:R-:W-:Y:S01]  /*95d0*/  UIADD3.X UR5, URZ, UR41, URZ, UP0, !UPT ;  /* 0x000000293f057290 */ /* 0x000fe200087fe43f */
[----:B-----5:R-:W-:Y:S01]  /*95e0*/  R2UR UR13, R4 ;  /* 0x00000000040d72ca */ /* 0x020fe200000e0000 */
[----:B------:R-:W-:Y:S01]  /*95f0*/  UMOV UR7, 0x14f00000 ;  /* 0x14f0000000077882 */ /* 0x000fe20000000000 */
[----:B------:R-:W-:-:S07]  /*9600*/  UMOV UR10, URZ ;  /* 0x0000003f000a7c82 */ /* 0x000fce0008000000 */
[----:B------:R-:W-:Y:S01]  /*9610*/  UIADD3 UR9, UR9, 0x28c30, URZ ;  /* 0x00028c3009097890 */ /* 0x000fe2000fffe03f */
[----:B--2---:R-:W-:-:S04]  /*9620*/  LEA R5, R10, R5, 0x18 ;  /* 0x000000050a057211 */ /* 0x004fc800078ec0ff */
[----:B------:R-:W-:-:S04]  /*9630*/  LEA R5, R16, R5, 0xd ;  /* 0x0000000510057211 */ /* 0x000fc800078e68ff */
[----:B------:R-:W-:Y:S02]  /*9640*/  R2UR UR8, R5 ;  /* 0x00000000050872ca */ /* 0x000fe400000e0000 */
[----:B------:R-:W-:-:S04]  /*9650*/  SHF.L.U32 R5, R9, 0x6, RZ ;  /* 0x0000000609057819 */ /* 0x000fc800000006ff */
[----:B------:R-:W-:-:S07]  /*9660*/  R2UR UR11, R5 ;  /* 0x00000000050b72ca */ /* 0x000fce00000e0000 */
[----:B------:R-:W-:-:S09]  /*9670*/  UIADD3 UR8, UR8, 0x22400, URZ ;  /* 0x0002240008087890 */ /* 0x000fd2000fffe03f */
[----:B------:R2:W-:Y:S01]  /*9680*/  UTMALDG.4D [UR8], [UR4], desc[UR6] ;  /* 0x00000608040075b4 */ /* 0x0005e20008019000 */
[----:B------:R-:W3:Y:S02]  /*9690*/  SYNCS.PHASECHK.TRANS64.TRYWAIT P2, [R3+URZ+0x28c60], R2 ;  /* 0x028c6002030075a7 */ /* 0x000ee4000804017f */
[----:B--23--:R-:W-:Y:S05]  /*96a0*/  @!P2 BRA `(.L_x_2742) ;  /* 0x000000140088a947 */ /* 0x00cfea0003800000 */
.L_x_2779:
[----:B------:R-:W-:Y:S05]  /*96b0*/  @P1 BRA `(.L_x_2743) ;  /* 0x00000000001c1947 */ /* 0x000fea0003800000 */
[----:B------:R-:W3:Y:S01]  /*96c0*/  S2R R9, SR_TID.X ;  /* 0x0000000000097919 */ /* 0x000ee20000002100 */
[----:B-12---:R-:W-:-:S04]  /*96d0*/  IMAD.MOV.U32 R2, RZ, RZ, 0x10000 ;  /* 0x00010000ff027424 */ /* 0x006fc800078e00ff */
[----:B------:R4:W-:Y:S01]  /*96e0*/  SYNCS.ARRIVE.TRANS64 RZ, [R3+URZ+0x28c50], R2 ;  /* 0x028c500203ff79a7 */ /* 0x0009e2000800003f */
[----:B---3--:R-:W-:-:S04]  /*96f0*/  LOP3.LUT R9, R9, 0x1f, RZ, 0xc0, !PT ;  /* 0x0000001f09097812 */ /* 0x008fc800078ec0ff */
[----:B------:R-:W-:-:S13]  /*9700*/  ISETP.NE.AND P1, PT, R9, RZ, PT ;  /* 0x000000ff0900720c */ /* 0x000fda0003f25270 */
[----:B----4-:R-:W-:Y:S05]  /*9710*/  @!P1 BRA `(.L_x_2743) ;  /* 0x0000000000049947 */ /* 0x010fea0003800000 */
[----:B------:R-:W-:Y:S01]  /*9720*/  BPT.TRAP 0x1 ;  /* 0x000000040000795c */ /* 0x000fe20000300000 */
.L_x_2743:
        /* <DEDUP_REMOVED lines=17> */
[----:B---3--:R-:W-:-:S04]  /*9840*/  LEA R2, R9, R2, 0x18 ;  /* 0x0000000209027211 */ /* 0x008fc800078ec0ff */
[----:B------:R-:W-:-:S04]  /*9850*/  LEA R2, R16, R2, 0x10 ;  /* 0x0000000210027211 */ /* 0x000fc800078e80ff */
[----:B------:R-:W-:-:S13]  /*9860*/  R2UR UR14, R2 ;  /* 0x00000000020e72ca */ /* 0x000fda00000e0000 */
[----:B------:R-:W-:Y:S02]  /*9870*/  UIADD3 UR8, UR14, 0x400, URZ ;  /* 0x000004000e087890 */ /* 0x000fe4000fffe03f */
[----:B------:R-:W-:Y:S02]  /*9880*/  UIADD3 UR15, UR14, 0x2400, URZ ;  /* 0x000024000e0f7890 */ /* 0x000fe4000fffe03f */
[----:B------:R-:W-:Y:S02]  /*9890*/  UIADD3 UR16, UR14, 0x4400, URZ ;  /* 0x000044000e107890 */ /* 0x000fe4000fffe03f */
[----:B------:R-:W-:-:S03]  /*98a0*/  UIADD3 UR17, UR14, 0x6400, URZ ;  /* 0x000064000e117890 */ /* 0x000fc6000fffe03f */
[----:B------:R1:W-:Y:S02]  /*98b0*/  UTMALDG.4D [UR8], [UR4], desc[UR6] ;  /* 0x00000608040075b4 */ /* 0x0003e40008019000 */
[----:B-1----:R-:W-:Y:S01]  /*98c0*/  UMOV UR8, UR15 ;  /* 0x0000000f00087c82 */ /* 0x002fe20008000000 */
[----:B------:R-:W-:Y:S01]  /*98d0*/  UMOV UR10, UR18 ;  /* 0x00000012000a7c82 */ /* 0x000fe20008000000 */
[----:B------:R-:W-:Y:S01]  /*98e0*/  UIADD3 UR15, UR14, 0x8400, URZ ;  /* 0x000084000e0f7890 */ /* 0x000fe2000fffe03f */
        /* <DEDUP_REMOVED lines=8> */
[----:B------:R1:W-:Y:S01]  /*9970*/  UTMALDG.4D [UR8], [UR4], desc[UR6] ;  /* 0x00000608040075b4 */ /* 0x0003e20008019000 */
[----:B------:R-:W-:Y:S01]  /*9980*/  UIADD3 UR14, UR14, 0xe400, URZ ;  /* 0x0000e4000e0e7890 */ /* 0x000fe2000fffe03f */
[----:B-1----:R-:W-:Y:S01]  /*9990*/  UMOV UR8, UR15 ;  /* 0x0000000f00087c82 */ /* 0x002fe20008000000 */
[----:B------:R-:W-:Y:S01]  /*99a0*/  UMOV UR10, UR21 ;  /* 0x00000015000a7c82 */ /* 0x000fe20008000000 */
[----:B------:R-:W-:Y:S01]  /*99b0*/  UMOV UR15, 0x180 ;  /* 0x00000180000f7882 */ /* 0x000fe20000000000 */
[----:B------:R1:W-:Y:S02]  /*99c0*/  UTMALDG.4D [UR8], [UR4], desc[UR6] ;  /* 0x00000608040075b4 */ /* 0x0003e40008019000 */
[----:B-1----:R-:W-:Y:S01]  /*99d0*/  UMOV UR8, UR16 ;  /* 0x0000001000087c82 */ /* 0x002fe20008000000 */
[----:B------:R-:W-:-:S02]  /*99e0*/  UMOV UR10, UR22 ;  /* 0x00000016000a7c82 */ /* 0x000fc40008000000 */
[----:B------:R1:W-:Y:S02]  /*99f0*/  UTMALDG.4D [UR8], [UR4], desc[UR6] ;  /* 0x00000608040075b4 */ /* 0x0003e40008019000 */
[----:B-1----:R-:W-:Y:S01]  /*9a00*/  UMOV UR8, UR17 ;  /* 0x0000001100087c82 */ /* 0x002fe20008000000 */
[----:B------:R-:W-:Y:S01]  /*9a10*/  UMOV UR10, UR15 ;  /* 0x0000000f000a7c82 */ /* 0x000fe20008000000 */
[----:B------:R-:W-:Y:S01]  /*9a20*/  UMOV UR15, 0x1c0 ;  /* 0x000001c0000f7882 */ /* 0x000fe20000000000 */
[----:B------:R1:W-:Y:S02]  /*9a30*/  UTMALDG.4D [UR8], [UR4], desc[UR6] ;  /* 0x00000608040075b4 */ /* 0x0003e40008019000 */
[----:B-1----:R-:W-:Y:S01]  /*9a40*/  UMOV UR8, UR14 ;  /* 0x0000000e00087c82 */ /* 0x002fe20008000000 */
[----:B------:R-:W-:Y:S02]  /*9a50*/  UMOV UR10, UR15 ;  /* 0x0000000f000a7c82 */ /* 0x000fe40008000000 */
[----:B------:R2:W-:Y:S02]  /*9a60*/  UTMALDG.4D [UR8], [UR4], desc[UR6] ;  /* 0x00000608040075b4 */ /* 0x0005e40008019000 */
[----:B--2---:R-:W-:Y:S01]  /*9a70*/  NOP ;  /* 0x0000000000007918 */ /* 0x004fe20000000000 */
.L_x_2738:
[----:B------:R-:W-:Y:S05]  /*9a80*/  BSYNC B1 ;  /* 0x0000000000017941 */ /* 0x000fea0003800000 */
.L_x_2737:
[----:B-1----:R-:W-:Y:S01]  /*9a90*/  IADD3 R9, R16, 0x1, RZ ;  /* 0x0000000110097810 */ /* 0x002fe20007ffe0ff */
[----:B------:R-:W-:Y:S03]  /*9aa0*/  BSSY B1, `(.L_x_2744) ;  /* 0x000007d000017945 */ /* 0x000fe60003800000 */
[----:B------:R-:W-:-:S04]  /*9ab0*/  ISETP.NE.AND P1, PT, R9, 0x2, PT ;  /* 0x000000020900780c */ /* 0x000fc80003f25270 */
[----:B------:R-:W-:Y:S02]  /*9ac0*/  SEL R2, RZ, 0x1, P1 ;  /* 0x00000001ff027807 */ /* 0x000fe40000800000 */
[----:B------:R-:W-:Y:S02]  /*9ad0*/  SEL R9, R9, RZ, P1 ;  /* 0x000000ff09097207 */ /* 0x000fe40000800000 */
[----:B------:R-:W-:Y:S01]  /*9ae0*/  LOP3.LUT R17, R17, R2, RZ, 0x3c, !PT ;  /* 0x0000000211117212 */ /* 0x000fe200078e3cff */
[----:B------:R-:W-:Y:S06]  /*9af0*/  @!P6 BRA `(.L_x_2745) ;  /* 0x0000000400dce947 */ /* 0x000fec0003800000 */
[----:B------:R-:W-:Y:S01]  /*9b00*/  VIADD R10, R8, 0xffffffff ;  /* 0xffffffff080a7836 */ /* 0x000fe20000000000 */
        /* <DEDUP_REMOVED lines=19> */
.L_x_2746:
        /* <DEDUP_REMOVED lines=10> */
.L_x_2780:
[----:B------:R-:W-:Y:S05]  /*9ce0*/  @P1 BRA `(.L_x_2748) ;  /* 0x00000000001c1947 */ /* 0x000fea0003800000 */
[----:B------:R-:W2:Y:S01]  /*9cf0*/  S2R R5, SR_TID.X ;  /* 0x0000000000057919 */ /* 0x000ea20000002100 */
[----:B------:R-:W-:-:S04]  /*9d00*/  MOV R12, 0x2000 ;  /* 0x00002000000c7802 */ /* 0x000fc80000000f00 */
[----:B------:R3:W-:Y:S01]  /*9d10*/  SYNCS.ARRIVE.TRANS64 RZ, [R3+URZ+0x28c30], R12 ;  /* 0x028c300c03ff79a7 */ /* 0x0007e2000800003f */
[----:B--2---:R-:W-:-:S04]  /*9d20*/  LOP3.LUT R5, R5, 0x1f, RZ, 0xc0, !PT ;  /* 0x0000001f05057812 */ /* 0x004fc800078ec0ff */
[----:B------:R-:W-:-:S13]  /*9d30*/  ISETP.NE.AND P2, PT, R5, RZ, PT ;  /* 0x000000ff0500720c */ /* 0x000fda0003f45270 */
[----:B---3--:R-:W-:Y:S05]  /*9d40*/  @!P2 BRA `(.L_x_2748) ;  /* 0x000000000004a947 */ /* 0x008fea0003800000 */
[----:B------:R-:W-:Y:S01]  /*9d50*/  BPT.TRAP 0x1 ;  /* 0x000000040000795c */ /* 0x000fe20000300000 */
.L_x_2748:
[----:B------:R-:W2:Y:S01]  /*9d60*/  S2R R11, SR_CgaCtaId ;  /* 0x00000000000b7919 */ /* 0x000ea20000008800 */
        /* <DEDUP_REMOVED lines=12> */
[----:B--2---:R-:W-:-:S05]  /*9e30*/  LEA R5, R11, R5, 0x18 ;  /* 0x000000050b057211 */ /* 0x004fca00078ec0ff */
[----:B------:R-:W-:-:S05]  /*9e40*/  IMAD R5, R9, 0x2000, R5 ;  /* 0x0000200009057824 */ /* 0x000fca00078e0205 */
[----:B------:R-:W-:-:S13]  /*9e50*/  R2UR UR8, R5 ;  /* 0x00000000050872ca */ /* 0x000fda00000e0000 */
[----:B------:R-:W-:-:S09]  /*9e60*/  UIADD3 UR8, UR8, 0x22400, URZ ;  /* 0x0002240008087890 */ /* 0x000fd2000fffe03f */
[----:B------:R2:W-:Y:S01]  /*9e70*/  UTMALDG.4D [UR8], [UR4], desc[UR6] ;  /* 0x00000608040075b4 */ /* 0x0005e20008019000 */
[----:B------:R-:W3:Y:S02]  /*9e80*/  SYNCS.PHASECHK.TRANS64.TRYWAIT P2, [R3+URZ+0x28c60], R2 ;  /* 0x028c6002030075a7 */ /* 0x000ee4000804017f */
[----:B--23--:R-:W-:Y:S05]  /*9e90*/  @!P2 BRA `(.L_x_2749) ;  /* 0x0000000c00b4a947 */ /* 0x00cfea0003800000 */
.L_x_2781:
[----:B------:R-:W-:Y:S05]  /*9ea0*/  @P1 BRA `(.L_x_2750) ;  /* 0x00000000001c1947 */ /* 0x000fea0003800000 */
[----:B------:R-:W3:Y:S01]  /*9eb0*/  S2R R5, SR_TID.X ;  /* 0x0000000000057919 */ /* 0x000ee20000002100 */
[----:B-12---:R-:W-:-:S04]  /*9ec0*/  MOV R2, 0x10000 ;  /* 0x0001000000027802 */ /* 0x006fc80000000f00 */
[----:B------:R4:W-:Y:S01]  /*9ed0*/  SYNCS.ARRIVE.TRANS64 RZ, [R3+URZ+0x28c50], R2 ;  /* 0x028c500203ff79a7 */ /* 0x0009e2000800003f */
[----:B---3--:R-:W-:-:S04]  /*9ee0*/  LOP3.LUT R5, R5, 0x1f, RZ, 0xc0, !PT ;  /* 0x0000001f05057812 */ /* 0x008fc800078ec0ff */
[----:B------:R-:W-:-:S13]  /*9ef0*/  ISETP.NE.AND P1, PT, R5, RZ, PT ;  /* 0x000000ff0500720c */ /* 0x000fda0003f25270 */
[----:B----4-:R-:W-:Y:S05]  /*9f00*/  @!P1 BRA `(.L_x_2750) ;  /* 0x0000000000049947 */ /* 0x010fea0003800000 */
[----:B------:R-:W-:Y:S01]  /*9f10*/  BPT.TRAP 0x1 ;  /* 0x000000040000795c */ /* 0x000fe20000300000 */
.L_x_2750:
        /* <DEDUP_REMOVED lines=17> */
[----:B---3--:R-:W-:-:S05]  /*a030*/  LEA R2, R5, R2, 0x18 ;  /* 0x0000000205027211 */ /* 0x008fca00078ec0ff */
[----:B------:R-:W-:-:S05]  /*a040*/  IMAD R2, R9, 0x10000, R2 ;  /* 0x0001000009027824 */ /* 0x000fca00078e0202 */
        /* <DEDUP_REMOVED lines=33> */
[----:B-1----:R-:W-:Y:S01]  /*a260*/  NOP ;  /* 0x0000000000007918 */ /* 0x002fe20000000000 */
.L_x_2745:
[----:B------:R-:W-:Y:S05]  /*a270*/  BSYNC B1 ;  /* 0x0000000000017941 */ /* 0x000fea0003800000 */
.L_x_2744:
[C---:B------:R-:W-:Y:S02]  /*a280*/  ISETP.GT.AND P2, PT, R8.reuse, 0x1, PT ;  /* 0x000000010800780c */ /* 0x040fe40003f44270 */
[----:B------:R-:W-:Y:S02]  /*a290*/  IADD3 R9, R9, 0x1, RZ ;  /* 0x0000000109097810 */ /* 0x000fe40007ffe0ff */
[----:B------:R-:W-:Y:S02]  /*a2a0*/  IADD3 R8, R8, -0x2, RZ ;  /* 0xfffffffe08087810 */ /* 0x000fe40007ffe0ff */
[----:B------:R-:W-:-:S04]  /*a2b0*/  ISETP.NE.AND P1, PT, R9, 0x2, PT ;  /* 0x000000020900780c */ /* 0x000fc80003f25270 */
[----:B------:R-:W-:Y:S02]  /*a2c0*/  SEL R2, RZ, 0x1, P1 ;  /* 0x00000001ff027807 */ /* 0x000fe40000800000 */
[----:B------:R-:W-:Y:S02]  /*a2d0*/  SEL R16, R9, RZ, P1 ;  /* 0x000000ff09107207 */ /* 0x000fe40000800000 */
[----:B------:R-:W-:Y:S01]  /*a2e0*/  LOP3.LUT R17, R17, R2, RZ, 0x3c, !PT ;  /* 0x0000000211117212 */ /* 0x000fe200078e3cff */
[----:B------:R-:W-:Y:S06]  /*a2f0*/  @P2 BRA `(.L_x_2751) ;  /* 0xffffffec00fc2947 */ /* 0x000fec000383ffff */
.L_x_2736:
[----:B------:R-:W-:Y:S05]  /*a300*/  BSYNC B0 ;  /* 0x0000000000007941 */ /* 0x000fea0003800000 */
.L_x_2727:
[----:B------:R-:W2:Y:S01]  /*a310*/  LDL.LU R2, [R1+0xc] ;  /* 0x00000c0001027983 */ /* 0x000ea20000300800 */
[----:B------:R-:W-:-:S03]  /*a320*/  ULDC UR4, c[0x0][0xda4] ;  /* 0x0003690000047ab9 */ /* 0x000fc60000000800 */
[----:B------:R-:W3:Y:S01]  /*a330*/  LDL.LU R0, [R1+0x18] ;  /* 0x0000180001007983 */ /* 0x000ee20000300800 */
[----:B--2---:R-:W-:Y:S01]  /*a340*/  VIADD R2, R2, UR36 ;  /* 0x0000002402027c36 */ /* 0x004fe20008000000 */
[----:B---3--:R-:W-:-:S04]  /*a350*/  IADD3 R0, R0, 0x1, RZ ;  /* 0x0000000100007810 */ /* 0x008fc80007ffe0ff */
[----:B------:R2:W-:Y:S01]  /*a360*/  STL [R1+0xc], R2 ;  /* 0x00000c0201007387 */ /* 0x0005e20000100800 */
[----:B------:R-:W-:-:S03]  /*a370*/  ISETP.GE.AND P0, PT, R2, UR4, PT ;  /* 0x0000000402007c0c */ /* 0x000fc6000bf06270 */
[----:B------:R2:W-:Y:S10]  /*a380*/  STL [R1+0x18], R0 ;  /* 0x0000180001007387 */ /* 0x0005f40000100800 */
[----:B--2---:R-:W-:Y:S05]  /*a390*/  @!P0 BRA `(.L_x_2752) ;  /* 0xffffffd000c48947 */ /* 0x004fea000383ffff */
[----:B------:R-:W-:-:S07]  /*a3a0*/  LOP3.LUT R2, R0, 0x1, RZ, 0xc, !PT ;  /* 0x0000000100027812 */ /* 0x000fce00078e0cff */
.L_x_2710:
[----:B------:R-:W2:Y:S01]  /*a3b0*/  S2R R3, SR_CgaCtaId ;  /* 0x0000000000037919 */ /* 0x000ea20000008800 */
[----:B------:R-:W-:Y:S01]  /*a3c0*/  MOV R0, 0x400 ;  /* 0x0000040000007802 */ /* 0x000fe20000000f00 */
[----:B------:R-:W-:Y:S03]  /*a3d0*/  BSSY B0, `(.L_x_2753) ;  /* 0x0000005000007945 */ /* 0x000fe60003800000 */
[----:B--2---:R-:W-:Y:S02]  /*a3e0*/  LEA R0, R3, R0, 0x18 ;  /* 0x0000000003007211 */ /* 0x004fe400078ec0ff */
[----:B------:R-:W-:-:S04]  /*a3f0*/  SHF.L.U32 R3, R2, 0x1f, RZ ;  /* 0x0000001f02037819 */ /* 0x000fc800000006ff */
[----:B------:R-:W2:Y:S02]  /*a400*/  SYNCS.PHASECHK.TRANS64.TRYWAIT P0, [R0+URZ+0x28c20], R3 ;  /* 0x028c2003000075a7 */ /* 0x000ea4000800017f */
[----:B--2---:R-:W-:Y:S05]  /*a410*/  @!P0 BRA `(.L_x_2754) ;  /* 0x0000000800688947 */ /* 0x004fea0003800000 */
.L_x_2782:
[----:B------:R-:W-:Y:S05]  /*a420*/  BSYNC B0 ;  /* 0x0000000000007941 */ /* 0x000fea0003800000 */
.L_x_2753:
[----:B------:R-:W-:-:S03]  /*a430*/  UMOV UR4, 0xffffffff ;  /* 0xffffffff00047882 */ /* 0x000fc60000000000 */
[----:B------:R-:W-:Y:S05]  /*a440*/  BRA.DIV UR4, `(.L_x_2755) ;  /* 0x0000000a04707947 */ /* 0x000fea000b800000 */
[----:B------:R-:W3:Y:S02]  /*a450*/  S2R R2, SR_TID.X ;  /* 0x0000000000027919 */ /* 0x000ee40000002100 */
[----:B---3--:R-:W-:-:S04]  /*a460*/  SHF.R.U32.HI R2, RZ, 0x5, R2 ;  /* 0x00000005ff027819 */ /* 0x008fc80000011602 */
[----:B------:R-:W-:-:S05]  /*a470*/  LOP3.LUT R2, R2, 0x3, RZ, 0xc0, !PT ;  /* 0x0000000302027812 */ /* 0x000fca00078ec0ff */
[----:B------:R3:W4:Y:S02]  /*a480*/  SHFL.IDX PT, R14, R2, RZ, 0x1f ;  /* 0x00001fff020e7589 */ /* 0x00072400000e0000 */
.L_x_2785:
[----:B----4-:R-:W-:Y:S01]  /*a490*/  ISETP.NE.AND P0, PT, R14, RZ, PT ;  /* 0x000000ff0e00720c */ /* 0x010fe20003f05270 */
[----:B------:R-:W-:-:S12]  /*a4a0*/  BSSY B0, `(.L_x_2756) ;  /* 0x0000024000007945 */ /* 0x000fd80003800000 */
[----:B------:R-:W-:Y:S05]  /*a4b0*/  @P0 BRA `(.L_x_2757) ;  /* 0x0000000000880947 */ /* 0x000fea0003800000 */
[----:B------:R-:W-:-:S03]  /*a4c0*/  UMOV UR4, 0xffffffff ;  /* 0xffffffff00047882 */ /* 0x000fc60000000000 */
[----:B------:R-:W-:Y:S05]  /*a4d0*/  BRA.DIV UR4, `(.L_x_2758) ;  /* 0x0000000a04807947 */ /* 0x000fea000b800000 */
[----:B------:R-:W-:-:S13]  /*a4e0*/  ELECT P6, URZ, PT ;  /* 0x00000000003f782f */ /* 0x000fda00038c0000 */
.L_x_2788:
[----:B------:R-:W-:Y:S05]  /*a4f0*/  @!P6 BRA `(.L_x_2757) ;  /* 0x000000000078e947 */ /* 0x000fea0003800000 */
[----:B------:R-:W-:-:S06]  /*a500*/  ULOP3.LUT UR4, UR38, 0x2, URZ, 0xfc, !UPT ;  /* 0x0000000226047892 */ /* 0x000fcc000f8efc3f */
[----:B---3--:R-:W-:-:S04]  /*a510*/  MOV R2, UR4 ;  /* 0x0000000400027c02 */ /* 0x008fc80008000f00 */
[----:B------:R-:W-:-:S13]  /*a520*/  ISETP.NE.AND P2, PT, R2, 0x3, PT ;  /* 0x000000030200780c */ /* 0x000fda0003f45270 */
[----:B------:R-:W-:Y:S05]  /*a530*/  @!P2 BRA `(.L_x_2759) ;  /* 0x000000000004a947 */ /* 0x000fea0003800000 */
[----:B------:R-:W-:Y:S01]  /*a540*/  BPT.TRAP 0x1 ;  /* 0x000000040000795c */ /* 0x000fe20000300000 */
.L_x_2759:
[----:B--2---:R-:W-:Y:S01]  /*a550*/  VIADD R3, R0, 0x28c40 ;  /* 0x00028c4000037836 */ /* 0x004fe20000000000 */
[----:B------:R-:W-:Y:S02]  /*a560*/  SHF.L.U32 R5, R17, 0x1f, RZ ;  /* 0x0000001f11057819 */ /* 0x000fe400000006ff */
[C---:B------:R-:W-:Y:S02]  /*a570*/  IADD3 R2, R16.reuse, 0x1, RZ ;  /* 0x0000000110027810 */ /* 0x040fe40007ffe0ff */
[----:B------:R-:W-:Y:S02]  /*a580*/  LEA R6, R16, R3, 0x3 ;  /* 0x0000000310067211 */ /* 0x000fe400078e18ff */
[----:B------:R-:W-:Y:S02]  /*a590*/  ISETP.NE.AND P1, PT, R2, 0x2, PT ;  /* 0x000000020200780c */ /* 0x000fe40003f25270 */
[----:B------:R-:W2:Y:S02]  /*a5a0*/  SYNCS.PHASECHK.TRANS64.TRYWAIT P0, [R6+URZ], R5 ;  /* 0x00000005060075a7 */ /* 0x000ea4000800017f */
[----:B------:R-:W-:-:S04]  /*a5b0*/  SEL R4, RZ, 0x1, P1 ;  /* 0x00000001ff047807 */ /* 0x000fc80000800000 */
[----:B------:R-:W-:Y:S02]  /*a5c0*/  LOP3.LUT R17, R17, R4, RZ, 0x3c, !PT ;  /* 0x0000000411117212 */ /* 0x000fe400078e3cff */
[----:B------:R-:W-:Y:S02]  /*a5d0*/  SEL R4, R2, RZ, P1 ;  /* 0x000000ff02047207 */ /* 0x000fe40000800000 */
[----:B------:R-:W-:-:S03]  /*a5e0*/  SHF.L.U32 R2, R17, 0x1f, RZ ;  /* 0x0000001f11027819 */ /* 0x000fc600000006ff */
[----:B------:R-:W-:Y:S01]  /*a5f0*/  IMAD R3, R4, 0x8, R3 ;  /* 0x0000000804037824 */ /* 0x000fe200078e0203 */
[----:B--2---:R-:W-:Y:S06]  /*a600*/  @!P0 BRA `(.L_x_2760) ;  /* 0x0000000800548947 */ /* 0x004fec0003800000 */
.L_x_2789:
[----:B------:R-:W3:Y:S02]  /*a610*/  SYNCS.PHASECHK.TRANS64.TRYWAIT P0, [R3+URZ], R2 ;  /* 0x00000002030075a7 */ /* 0x000ee4000800017f */
[----:B---3--:R-:W-:Y:S05]  /*a620*/  @!P0 BRA `(.L_x_2761) ;  /* 0x0000000800608947 */ /* 0x008fea0003800000 */
.L_x_2790:
[----:B------:R-:W-:Y:S05]  /*a630*/  @!P2 BRA `(.L_x_2762) ;  /* 0x000000000004a947 */ /* 0x000fea0003800000 */
[----:B------:R-:W-:Y:S01]  /*a640*/  BPT.TRAP 0x1 ;  /* 0x000000040000795c */ /* 0x000fe20000300000 */
.L_x_2762:
[----:B---3--:R-:W-:-:S04]  /*a650*/  IADD3 R3, R0, 0x28c60, RZ ;  /* 0x00028c6000037810 */ /* 0x008fc80007ffe0ff */
[----:B------:R-:W-:-:S04]  /*a660*/  LEA R16, R16, R3, 0x3 ;  /* 0x0000000310107211 */ /* 0x000fc800078e18ff */
[----:B------:R-:W3:Y:S02]  /*a670*/  SYNCS.PHASECHK.TRANS64.TRYWAIT P0, [R16+URZ], R5 ;  /* 0x00000005100075a7 */ /* 0x000ee4000800017f */
[----:B---3--:R-:W-:Y:S05]  /*a680*/  @!P0 BRA `(.L_x_2763) ;  /* 0x00000008005c8947 */ /* 0x008fea0003800000 */
.L_x_2791:
[----:B------:R-:W-:-:S07]  /*a690*/  IMAD R3, R4, 0x8, R3 ;  /* 0x0000000804037824 */ /* 0x000fce00078e0203 */
.L_x_2764:
[----:B----4-:R4:W1:Y:S02]  /*a6a0*/  SYNCS.PHASECHK.TRANS64.TRYWAIT P0, [R3+URZ], R2 ;  /* 0x00000002030075a7 */ /* 0x010864000800017f */
[----:B-1----:R-:W-:Y:S05]  /*a6b0*/  @!P0 NANOSLEEP.SYNCS 0x989680 ;  /* 0x009896800000895d */ /* 0x002fea0003900000 */
[----:B------:R-:W1:Y:S02]  /*a6c0*/  @!P0 SYNCS.PHASECHK.TRANS64 P0, [R3+URZ], R2 ;  /* 0x00000002030085a7 */ /* 0x000e64000800007f */
[----:B-1----:R-:W-:Y:S05]  /*a6d0*/  @!P0 BRA `(.L_x_2764) ;  /* 0xfffffffc00f08947 */ /* 0x002fea000383ffff */
.L_x_2757:
[----:B------:R-:W-:Y:S05]  /*a6e0*/  BSYNC B0 ;  /* 0x0000000000007941 */ /* 0x000fea0003800000 */
.L_x_2756:
[----:B------:R-:W-:Y:S05]  /*a6f0*/  EXIT ;  /* 0x000000000000794d */ /* 0x000fea0003800000 */
.L_x_2678:
[----:B-1----:R-:W-:-:S04]  /*a700*/  MOV R3, UR16 ;  /* 0x0000001000037c02 */ /* 0x002fc80008000f00 */
[----:B------:R1:W2:Y:S03]  /*a710*/  SYNCS.PHASECHK.TRANS64.TRYWAIT P0, [R3+URZ+0x28c50], R0 ;  /* 0x028c5000030075a7 */ /* 0x0002a6000800017f */
[----:B--2---:R-:W-:Y:S05]  /*a720*/  @!P0 NANOSLEEP.SYNCS 0x989680 ;  /* 0x009896800000895d */ /* 0x004fea0003900000 */
[----:B------:R-:W2:Y:S02]  /*a730*/  @!P0 SYNCS.PHASECHK.TRANS64 P0, [R3+URZ+0x28c50], R0 ;  /* 0x028c5000030085a7 */ /* 0x000ea4000800007f */
[----:B--2---:R-:W-:Y:S05]  /*a740*/  @!P0 BRA `(.L_x_2678) ;  /* 0xfffffffc00ec8947 */ /* 0x004fea000383ffff */
[----:B------:R-:W-:Y:S05]  /*a750*/  BRA `(.L_x_2765) ;  /* 0xffffff6800847947 */ /* 0x000fea000383ffff */
.L_x_2683:
[----:B--2---:R-:W-:-:S04]  /*a760*/  MOV R4, UR6 ;  /* 0x0000000600047c02 */ /* 0x004fc80008000f00 */
[----:B------:R2:W3:Y:S03]  /*a770*/  SYNCS.PHASECHK.TRANS64.TRYWAIT P0, [R4+URZ+0x28c50], R3 ;  /* 0x028c5003040075a7 */ /* 0x0004e6000800017f */
[----:B---3--:R-:W-:Y:S05]  /*a780*/  @!P0 NANOSLEEP.SYNCS 0x989680 ;  /* 0x009896800000895d */ /* 0x008fea0003900000 */
[----:B------:R-:W3:Y:S02]  /*a790*/  @!P0 SYNCS.PHASECHK.TRANS64 P0, [R4+URZ+0x28c50], R3 ;  /* 0x028c5003040085a7 */ /* 0x000ee4000800007f */
[----:B---3--:R-:W-:Y:S05]  /*a7a0*/  @!P0 BRA `(.L_x_2683) ;  /* 0xfffffffc00ec8947 */ /* 0x008fea000383ffff */
[----:B------:R-:W-:Y:S05]  /*a7b0*/  BRA `(.L_x_2682) ;  /* 0xffffff7400987947 */ /* 0x000fea000383ffff */
.L_x_2687:
[----:B-1----:R-:W-:-:S04]  /*a7c0*/  IMAD.U32 R3, RZ, RZ, UR46 ;  /* 0x0000002eff037e24 */ /* 0x002fc8000f8e00ff */
[----:B------:R1:W2:Y:S03]  /*a7d0*/  SYNCS.PHASECHK.TRANS64.TRYWAIT P1, [R3+URZ+0x28c00], R0 ;  /* 0x028c0000030075a7 */ /* 0x0002a6000802017f */
[----:B--2---:R-:W-:Y:S05]  /*a7e0*/  @!P1 NANOSLEEP.SYNCS 0x989680 ;  /* 0x009896800000995d */ /* 0x004fea0003900000 */
[----:B------:R-:W2:Y:S02]  /*a7f0*/  @!P1 SYNCS.PHASECHK.TRANS64 P1, [R3+URZ+0x28c00], R0 ;  /* 0x028c0000030095a7 */ /* 0x000ea4000802007f */
[----:B--2---:R-:W-:Y:S05]  /*a800*/  @!P1 BRA `(.L_x_2687) ;  /* 0xfffffffc00ec9947 */ /* 0x004fea000383ffff */
[----:B------:R-:W-:Y:S05]  /*a810*/  BRA `(.L_x_2766) ;  /* 0xffffff8000e47947 */ /* 0x000fea000383ffff */
.L_x_2691:
[----:B---3--:R3:W4:Y:S02]  /*a820*/  SYNCS.PHASECHK.TRANS64.TRYWAIT P1, [R7+URZ+0x28c30], R12 ;  /* 0x028c300c070075a7 */ /* 0x008724000802017f */
[----:B----4-:R-:W-:Y:S05]  /*a830*/  @!P1 NANOSLEEP.SYNCS 0x989680 ;  /* 0x009896800000995d */ /* 0x010fea0003900000 */
[----:B------:R-:W4:Y:S02]  /*a840*/  @!P1 SYNCS.PHASECHK.TRANS64 P1, [R7+URZ+0x28c30], R12 ;  /* 0x028c300c070095a7 */ /* 0x000f24000802007f */
[----:B----4-:R-:W-:Y:S05]  /*a850*/  @!P1 BRA `(.L_x_2691) ;  /* 0xfffffffc00f09947 */ /* 0x010fea000383ffff */
[----:B------:R-:W-:Y:S05]  /*a860*/  BRA `(.L_x_2690) ;  /* 0xffffff8400007947 */ /* 0x000fea000383ffff */
.L_x_2695:
[----:B---3--:R3:W4:Y:S02]  /*a870*/  SYNCS.PHASECHK.TRANS64.TRYWAIT P2, [R7+URZ+0x28c50], R12 ;  /* 0x028c500c070075a7 */ /* 0x008724000804017f */
[----:B----4-:R-:W-:Y:S05]  /*a880*/  @!P2 NANOSLEEP.SYNCS 0x989680 ;  /* 0x009896800000a95d */ /* 0x010fea0003900000 */
[----:B------:R-:W4:Y:S02]  /*a890*/  @!P2 SYNCS.PHASECHK.TRANS64 P2, [R7+URZ+0x28c50], R12 ;  /* 0x028c500c0700a5a7 */ /* 0x000f24000804007f */
[----:B----4-:R-:W-:Y:S05]  /*a8a0*/  @!P2 BRA `(.L_x_2695) ;  /* 0xfffffffc00f0a947 */ /* 0x010fea000383ffff */
[----:B------:R-:W-:Y:S05]  /*a8b0*/  BRA `(.L_x_2694) ;  /* 0xffffff9400147947 */ /* 0x000fea000383ffff */
.L_x_2700:
[----:B---3--:R-:W-:-:S04]  /*a8c0*/  MOV R0, UR22 ;  /* 0x0000001600007c02 */ /* 0x008fc80008000f00 */
[----:B------:R3:W4:Y:S03]  /*a8d0*/  SYNCS.PHASECHK.TRANS64.TRYWAIT P3, [R0+URZ+0x28c30], R7 ;  /* 0x028c3007000075a7 */ /* 0x000726000806017f */
[----:B----4-:R-:W-:Y:S05]  /*a8e0*/  @!P3 NANOSLEEP.SYNCS 0x989680 ;  /* 0x009896800000b95d */ /* 0x010fea0003900000 */
[----:B------:R-:W4:Y:S02]  /*a8f0*/  @!P3 SYNCS.PHASECHK.TRANS64 P3, [R0+URZ+0x28c30], R7 ;  /* 0x028c30070000b5a7 */ /* 0x000f24000806007f */
[----:B----4-:R-:W-:Y:S05]  /*a900*/  @!P3 BRA `(.L_x_2700) ;  /* 0xfffffffc00ecb947 */ /* 0x010fea000383ffff */
[----:B------:R-:W-:Y:S05]  /*a910*/  BRA `(.L_x_2699) ;  /* 0xffffff9400f47947 */ /* 0x000fea000383ffff */
.L_x_2704:
[----:B---3--:R3:W1:Y:S02]  /*a920*/  SYNCS.PHASECHK.TRANS64.TRYWAIT P3, [R170+URZ+0x28c50], R7 ;  /* 0x028c5007aa0075a7 */ /* 0x008664000806017f */
[----:B-1----:R-:W-:Y:S05]  /*a930*/  @!P3 NANOSLEEP.SYNCS 0x989680 ;  /* 0x009896800000b95d */ /* 0x002fea0003900000 */
[----:B------:R-:W1:Y:S02]  /*a940*/  @!P3 SYNCS.PHASECHK.TRANS64 P3, [R170+URZ+0x28c50], R7 ;  /* 0x028c5007aa00b5a7 */ /* 0x000e64000806007f */
[----:B-1----:R-:W-:Y:S05]  /*a950*/  @!P3 BRA `(.L_x_2704) ;  /* 0xfffffffc00f0b947 */ /* 0x002fea000383ffff */
[----:B------:R-:W-:Y:S05]  /*a960*/  BRA `(.L_x_2703) ;  /* 0xffffffac00287947 */ /* 0x000fea000383ffff */
.L_x_2715:
[----:B------:R-:W1:Y:S01]  /*a970*/  S2R R5, SR_TID.X ;  /* 0x0000000000057919 */ /* 0x000e620000002100 */
[----:B------:R-:W-:Y:S01]  /*a980*/  BSSY B0, `(.L_x_2767) ;  /* 0x000000a000007945 */ /* 0x000fe20003800000 */
[----:B------:R-:W-:Y:S01]  /*a990*/  IMAD.MOV.U32 R12, RZ, RZ, RZ ;  /* 0x000000ffff0c7224 */ /* 0x000fe200078e00ff */
[----:B------:R-:W-:Y:S02]  /*a9a0*/  MOV R11, 0x1f ;  /* 0x0000001f000b7802 */ /* 0x000fe40000000f00 */
[----:B------:R-:W-:Y:S02]  /*a9b0*/  MOV R15, 0xffffffff ;  /* 0xffffffff000f7802 */ /* 0x000fe40000000f00 */
[----:B-1----:R-:W-:-:S04]  /*a9c0*/  SHF.R.U32.HI R5, RZ, 0x5, R5 ;  /* 0x00000005ff057819 */ /* 0x002fc80000011605 */
[----:B------:R-:W-:-:S04]  /*a9d0*/  LOP3.LUT R5, R5, 0x3, RZ, 0xc0, !PT ;  /* 0x0000000305057812 */ /* 0x000fc800078ec0ff */
[----:B------:R-:W-:-:S07]  /*a9e0*/  MOV R13, R5 ;  /* 0x00000005000d7202 */ /* 0x000fce0000000f00 */
[----:B------:R-:W-:Y:S05]  /*a9f0*/  WARPSYNC.COLLECTIVE R15, `(.L_x_2768) ;  /* 0x000000000f087348 */ /* 0x000fea0003c00000 */
[----:B------:R1:W2:Y:S02]  /*aa00*/  SHFL.IDX P6, R14, R13, R12, R11 ;  /* 0x0000000c0d0e7389 */ /* 0x0002a400000c000b */
[----:B-12---:R-:W-:Y:S01]  /*aa10*/  ENDCOLLECTIVE ;  /* 0x000000000000791b */ /* 0x006fe20003800000 */
.L_x_2768:
[----:B------:R-:W-:Y:S05]  /*aa20*/  BSYNC B0 ;  /* 0x0000000000007941 */ /* 0x000fea0003800000 */
.L_x_2767:
[----:B------:R-:W-:Y:S05]  /*aa30*/  BRA `(.L_x_2769) ;  /* 0xffffffd400387947 */ /* 0x000fea000383ffff */
.L_x_2716:
[----:B------:R-:W-:Y:S01]  /*aa40*/  BSSY B0, `(.L_x_2770) ;  /* 0x0000006000007945 */ /* 0x000fe20003800000 */
[----:B------:R-:W-:-:S07]  /*aa50*/  IMAD.MOV.U32 R15, RZ, RZ, -0x1 ;  /* 0xffffffffff0f7424 */ /* 0x000fce00078e00ff */
[----:B------:R-:W-:Y:S05]  /*aa60*/  WARPSYNC.COLLECTIVE R15, `(.L_x_2771) ;  /* 0x000000000f0c7348 */ /* 0x000fea0003c00000 */
[----:B------:R-:W-:Y:S02]  /*aa70*/  ELECT P6, UR62, PT ;  /* 0x00000000003e782f */ /* 0x000fe400038c0000 */
[----:B------:R-:W-:Y:S01]  /*aa80*/  MOV R14, UR62 ;  /* 0x0000003e000e7c02 */ /* 0x000fe20008000f00 */
[----:B------:R-:W-:Y:S10]  /*aa90*/  ENDCOLLECTIVE ;  /* 0x000000000000791b */ /* 0x000ff40003800000 */
.L_x_2771:
[----:B------:R-:W-:Y:S05]  /*aaa0*/  BSYNC B0 ;  /* 0x0000000000007941 */ /* 0x000fea0003800000 */
.L_x_2770:
[----:B------:R-:W-:Y:S05]  /*aab0*/  BRA `(.L_x_2772) ;  /* 0xffffffd400307947 */ /* 0x000fea000383ffff */
.L_x_2719:
[----:B--2---:R2:W3:Y:S02]  /*aac0*/  SYNCS.PHASECHK.TRANS64.TRYWAIT P1, [R5+URZ+0x28c40], R10 ;  /* 0x028c400a050075a7 */ /* 0x0044e4000802017f */
[----:B---3--:R-:W-:Y:S05]  /*aad0*/  @!P1 NANOSLEEP.SYNCS 0x989680 ;  /* 0x009896800000995d */ /* 0x008fea0003900000 */
[----:B------:R-:W3:Y:S02]  /*aae0*/  @!P1 SYNCS.PHASECHK.TRANS64 P1, [R5+URZ+0x28c40], R10 ;  /* 0x028c400a050095a7 */ /* 0x000ee4000802007f */
[----:B---3--:R-:W-:Y:S05]  /*aaf0*/  @!P1 BRA `(.L_x_2719) ;  /* 0xfffffffc00f09947 */ /* 0x008fea000383ffff */
[----:B------:R-:W-:Y:S05]  /*ab00*/  BRA `(.L_x_2773) ;  /* 0xffffffd400907947 */ /* 0x000fea000383ffff */
.L_x_2722:
[----:B--2---:R-:W2:Y:S01]  /*ab10*/  S2R R10, SR_CgaCtaId ;  /* 0x00000000000a7919 */ /* 0x004ea20000008800 */
[----:B------:R-:W-:-:S04]  /*ab20*/  MOV R8, 0x400 ;  /* 0x0000040000087802 */ /* 0x000fc80000000f00 */
[----:B--2---:R-:W-:-:S04]  /*ab30*/  LEA R8, R10, R8, 0x18 ;  /* 0x000000080a087211 */ /* 0x004fc800078ec0ff */
[----:B------:R2:W3:Y:S03]  /*ab40*/  SYNCS.PHASECHK.TRANS64.TRYWAIT P1, [R8+URZ+0x28c20], R5 ;  /* 0x028c2005080075a7 */ /* 0x0004e6000802017f */
[----:B---3--:R-:W-:Y:S05]  /*ab50*/  @!P1 NANOSLEEP.SYNCS 0x989680 ;  /* 0x009896800000995d */ /* 0x008fea0003900000 */
[----:B------:R-:W3:Y:S02]  /*ab60*/  @!P1 SYNCS.PHASECHK.TRANS64 P1, [R8+URZ+0x28c20], R5 ;  /* 0x028c2005080095a7 */ /* 0x000ee4000802007f */
[----:B---3--:R-:W-:Y:S05]  /*ab70*/  @!P1 BRA `(.L_x_2722) ;  /* 0xfffffffc00e49947 */ /* 0x008fea000383ffff */
[----:B------:R-:W-:Y:S05]  /*ab80*/  BRA `(.L_x_2774) ;  /* 0xffffffd800547947 */ /* 0x000fea000383ffff */
.L_x_2725:
[----:B--2---:R2:W3:Y:S02]  /*ab90*/  SYNCS.PHASECHK.TRANS64.TRYWAIT P1, [R8+URZ+0x28c60], R5 ;  /* 0x028c6005080075a7 */ /* 0x0044e4000802017f */
[----:B---3--:R-:W-:Y:S05]  /*aba0*/  @!P1 NANOSLEEP.SYNCS 0x989680 ;  /* 0x009896800000995d */ /* 0x008fea0003900000 */
[----:B------:R-:W3:Y:S02]  /*abb0*/  @!P1 SYNCS.PHASECHK.TRANS64 P1, [R8+URZ+0x28c60], R5 ;  /* 0x028c6005080095a7 */ /* 0x000ee4000802007f */
[----:B---3--:R-:W-:Y:S05]  /*abc0*/  @!P1 BRA `(.L_x_2725) ;  /* 0xfffffffc00f09947 */ /* 0x008fea000383ffff */
[----:B------:R-:W-:Y:S05]  /*abd0*/  BRA `(.L_x_2775) ;  /* 0xffffffd800747947 */ /* 0x000fea000383ffff */
.L_x_2732:
[----:B--2---:R2:W3:Y:S02]  /*abe0*/  SYNCS.PHASECHK.TRANS64.TRYWAIT P2, [R2+URZ+0x28c40], R3 ;  /* 0x028c4003020075a7 */ /* 0x0044e4000804017f */
[----:B---3--:R-:W-:Y:S05]  /*abf0*/  @!P2 NANOSLEEP.SYNCS 0x989680 ;  /* 0x009896800000a95d */ /* 0x008fea0003900000 */
[----:B------:R-:W3:Y:S02]  /*ac00*/  @!P2 SYNCS.PHASECHK.TRANS64 P2, [R2+URZ+0x28c40], R3 ;  /* 0x028c40030200a5a7 */ /* 0x000ee4000804007f */
[----:B---3--:R-:W-:Y:S05]  /*ac10*/  @!P2 BRA `(.L_x_2732) ;  /* 0xfffffffc00f0a947 */ /* 0x008fea000383ffff */
[----:B------:R-:W-:Y:S05]  /*ac20*/  BRA `(.L_x_2776) ;  /* 0xffffffe0001c7947 */ /* 0x000fea000383ffff */
.L_x_2734:
[----:B---3--:R3:W4:Y:S02]  /*ac30*/  SYNCS.PHASECHK.TRANS64.TRYWAIT P2, [R2+URZ+0x28c60], R3 ;  /* 0x028c6003020075a7 */ /* 0x008724000804017f */
[----:B----4-:R-:W-:Y:S05]  /*ac40*/  @!P2 NANOSLEEP.SYNCS 0x989680 ;  /* 0x009896800000a95d */ /* 0x010fea0003900000 */
[----:B------:R-:W4:Y:S02]  /*ac50*/  @!P2 SYNCS.PHASECHK.TRANS64 P2, [R2+URZ+0x28c60], R3 ;  /* 0x028c60030200a5a7 */ /* 0x000f24000804007f */
[----:B----4-:R-:W-:Y:S05]  /*ac60*/  @!P2 BRA `(.L_x_2734) ;  /* 0xfffffffc00f0a947 */ /* 0x010fea000383ffff */
[----:B------:R-:W-:Y:S05]  /*ac70*/  BRA `(.L_x_2777) ;  /* 0xffffffe000787947 */ /* 0x000fea000383ffff */
.L_x_2740:
[----:B-1----:R1:W2:Y:S02]  /*ac80*/  SYNCS.PHASECHK.TRANS64.TRYWAIT P2, [R3+URZ+0x28c40], R2 ;  /* 0x028c4002030075a7 */ /* 0x0022a4000804017f */
[----:B--2---:R-:W-:Y:S05]  /*ac90*/  @!P2 NANOSLEEP.SYNCS 0x989680 ;  /* 0x009896800000a95d */ /* 0x004fea0003900000 */
[----:B------:R-:W2:Y:S02]  /*aca0*/  @!P2 SYNCS.PHASECHK.TRANS64 P2, [R3+URZ+0x28c40], R2 ;  /* 0x028c40020300a5a7 */ /* 0x000ea4000804007f */
[----:B--2---:R-:W-:Y:S05]  /*acb0*/  @!P2 BRA `(.L_x_2740) ;  /* 0xfffffffc00f0a947 */ /* 0x004fea000383ffff */
[----:B------:R-:W-:Y:S05]  /*acc0*/  BRA `(.L_x_2778) ;  /* 0xffffffe800087947 */ /* 0x000fea000383ffff */
.L_x_2742:
[----:B--2---:R2:W3:Y:S02]  /*acd0*/  SYNCS.PHASECHK.TRANS64.TRYWAIT P2, [R3+URZ+0x28c60], R2 ;  /* 0x028c6002030075a7 */ /* 0x0044e4000804017f */
[----:B---3--:R-:W-:Y:S05]  /*ace0*/  @!P2 NANOSLEEP.SYNCS 0x989680 ;  /* 0x009896800000a95d */ /* 0x008fea0003900000 */
[----:B------:R-:W3:Y:S02]  /*acf0*/  @!P2 SYNCS.PHASECHK.TRANS64 P2, [R3+URZ+0x28c60], R2 ;  /* 0x028c60020300a5a7 */ /* 0x000ee4000804007f */
[----:B---3--:R-:W-:Y:S05]  /*ad00*/  @!P2 BRA `(.L_x_2742) ;  /* 0xfffffffc00f0a947 */ /* 0x008fea000383ffff */
[----:B------:R-:W-:Y:S05]  /*ad10*/  BRA `(.L_x_2779) ;  /* 0xffffffe800647947 */ /* 0x000fea000383ffff */
.L_x_2747:
[----:B-1----:R1:W2:Y:S02]  /*ad20*/  SYNCS.PHASECHK.TRANS64.TRYWAIT P2, [R3+URZ+0x28c40], R2 ;  /* 0x028c4002030075a7 */ /* 0x0022a4000804017f */
[----:B--2---:R-:W-:Y:S05]  /*ad30*/  @!P2 NANOSLEEP.SYNCS 0x989680 ;  /* 0x009896800000a95d */ /* 0x004fea0003900000 */
[----:B------:R-:W2:Y:S02]  /*ad40*/  @!P2 SYNCS.PHASECHK.TRANS64 P2, [R3+URZ+0x28c40], R2 ;  /* 0x028c40020300a5a7 */ /* 0x000ea4000804007f */
[----:B--2---:R-:W-:Y:S05]  /*ad50*/  @!P2 BRA `(.L_x_2747) ;  /* 0xfffffffc00f0a947 */ /* 0x004fea000383ffff */
[----:B------:R-:W-:Y:S05]  /*ad60*/  BRA `(.L_x_2780) ;  /* 0xffffffec00dc7947 */ /* 0x000fea000383ffff */
.L_x_2749:
[----:B--2---:R2:W3:Y:S02]  /*ad70*/  SYNCS.PHASECHK.TRANS64.TRYWAIT P2, [R3+URZ+0x28c60], R2 ;  /* 0x028c6002030075a7 */ /* 0x0044e4000804017f */
[----:B---3--:R-:W-:Y:S05]  /*ad80*/  @!P2 NANOSLEEP.SYNCS 0x989680 ;  /* 0x009896800000a95d */ /* 0x008fea0003900000 */
[----:B------:R-:W3:Y:S02]  /*ad90*/  @!P2 SYNCS.PHASECHK.TRANS64 P2, [R3+URZ+0x28c60], R2 ;  /* 0x028c60020300a5a7 */ /* 0x000ee4000804007f */
[----:B---3--:R-:W-:Y:S05]  /*ada0*/  @!P2 BRA `(.L_x_2749) ;  /* 0xfffffffc00f0a947 */ /* 0x008fea000383ffff */
[----:B------:R-:W-:Y:S05]  /*adb0*/  BRA `(.L_x_2781) ;  /* 0xfffffff000387947 */ /* 0x000fea000383ffff */
.L_x_2754:
[----:B--2---:R2:W3:Y:S02]  /*adc0*/  SYNCS.PHASECHK.TRANS64.TRYWAIT P0, [R0+URZ+0x28c20], R3 ;  /* 0x028c2003000075a7 */ /* 0x0044e4000800017f */
[----:B---3--:R-:W-:Y:S05]  /*add0*/  @!P0 NANOSLEEP.SYNCS 0x989680 ;  /* 0x009896800000895d */ /* 0x008fea0003900000 */
[----:B------:R-:W3:Y:S02]  /*ade0*/  @!P0 SYNCS.PHASECHK.TRANS64 P0, [R0+URZ+0x28c20], R3 ;  /* 0x028c2003000085a7 */ /* 0x000ee4000800007f */
[----:B---3--:R-:W-:Y:S05]  /*adf0*/  @!P0 BRA `(.L_x_2754) ;  /* 0xfffffffc00f08947 */ /* 0x008fea000383ffff */
[----:B------:R-:W-:Y:S05]  /*ae00*/  BRA `(.L_x_2782) ;  /* 0xfffffff400847947 */ /* 0x000fea000383ffff */
.L_x_2755:
[----:B------:R-:W3:Y:S01]  /*ae10*/  S2R R2, SR_TID.X ;  /* 0x0000000000027919 */ /* 0x000ee20000002100 */
[----:B------:R-:W-:Y:S01]  /*ae20*/  BSSY B0, `(.L_x_2783) ;  /* 0x000000a000007945 */ /* 0x000fe20003800000 */
[----:B------:R-:W-:Y:S01]  /*ae30*/  MOV R12, RZ ;  /* 0x000000ff000c7202 */ /* 0x000fe20000000f00 */
[----:B------:R-:W-:Y:S01]  /*ae40*/  IMAD.MOV.U32 R11, RZ, RZ, 0x1f ;  /* 0x0000001fff0b7424 */ /* 0x000fe200078e00ff */
[----:B------:R-:W-:Y:S02]  /*ae50*/  MOV R15, 0xffffffff ;  /* 0xffffffff000f7802 */ /* 0x000fe40000000f00 */
[----:B---3--:R-:W-:-:S04]  /*ae60*/  SHF.R.U32.HI R2, RZ, 0x5, R2 ;  /* 0x00000005ff027819 */ /* 0x008fc80000011602 */
[----:B------:R-:W-:-:S04]  /*ae70*/  LOP3.LUT R2, R2, 0x3, RZ, 0xc0, !PT ;  /* 0x0000000302027812 */ /* 0x000fc800078ec0ff */
[----:B------:R-:W-:-:S07]  /*ae80*/  MOV R13, R2 ;  /* 0x00000002000d7202 */ /* 0x000fce0000000f00 */
[----:B-12---:R-:W-:Y:S05]  /*ae90*/  WARPSYNC.COLLECTIVE R15, `(.L_x_2784) ;  /* 0x000000000f087348 */ /* 0x006fea0003c00000 */
[----:B------:R3:W4:Y:S02]  /*aea0*/  SHFL.IDX P6, R14, R13, R12, R11 ;  /* 0x0000000c0d0e7389 */ /* 0x00072400000c000b */
[----:B-1234-:R-:W-:Y:S01]  /*aeb0*/  ENDCOLLECTIVE ;  /* 0x000000000000791b */ /* 0x01efe20003800000 */
.L_x_2784:
[----:B------:R-:W-:Y:S05]  /*aec0*/  BSYNC B0 ;  /* 0x0000000000007941 */ /* 0x000fea0003800000 */
.L_x_2783:
[----:B------:R-:W-:Y:S05]  /*aed0*/  BRA `(.L_x_2785) ;  /* 0xfffffff4006c7947 */ /* 0x000fea000383ffff */
.L_x_2758:
[----:B------:R-:W-:Y:S01]  /*aee0*/  BSSY B1, `(.L_x_2786) ;  /* 0x0000006000017945 */ /* 0x000fe20003800000 */
[----:B------:R-:W-:-:S07]  /*aef0*/  MOV R15, 0xffffffff ;  /* 0xffffffff000f7802 */ /* 0x000fce0000000f00 */
[----:B-123--:R-:W-:Y:S05]  /*af00*/  WARPSYNC.COLLECTIVE R15, `(.L_x_2787) ;  /* 0x000000000f0c7348 */ /* 0x00efea0003c00000 */
[----:B------:R-:W-:Y:S02]  /*af10*/  ELECT P6, UR62, PT ;  /* 0x00000000003e782f */ /* 0x000fe400038c0000 */
[----:B------:R-:W-:Y:S01]  /*af20*/  MOV R14, UR62 ;  /* 0x0000003e000e7c02 */ /* 0x000fe20008000f00 */
[----:B-123--:R-:W-:Y:S10]  /*af30*/  ENDCOLLECTIVE ;  /* 0x000000000000791b */ /* 0x00eff40003800000 */
.L_x_2787:
[----:B------:R-:W-:Y:S05]  /*af40*/  BSYNC B1 ;  /* 0x0000000000017941 */ /* 0x000fea0003800000 */
.L_x_2786:
[----:B------:R-:W-:Y:S05]  /*af50*/  BRA `(.L_x_2788) ;  /* 0xfffffff400647947 */ /* 0x000fea000383ffff */
.L_x_2760:
[----:B--2---:R2:W3:Y:S02]  /*af60*/  SYNCS.PHASECHK.TRANS64.TRYWAIT P0, [R6+URZ], R5 ;  /* 0x00000005060075a7 */ /* 0x0044e4000800017f */
[----:B---3--:R-:W-:Y:S05]  /*af70*/  @!P0 NANOSLEEP.SYNCS 0x989680 ;  /* 0x009896800000895d */ /* 0x008fea0003900000 */
[----:B------:R-:W3:Y:S02]  /*af80*/  @!P0 SYNCS.PHASECHK.TRANS64 P0, [R6+URZ], R5 ;  /* 0x00000005060085a7 */ /* 0x000ee4000800007f */
[----:B---3--:R-:W-:Y:S05]  /*af90*/  @!P0 BRA `(.L_x_2760) ;  /* 0xfffffffc00f08947 */ /* 0x008fea000383ffff */
[----:B------:R-:W-:Y:S05]  /*afa0*/  BRA `(.L_x_2789) ;  /* 0xfffffff400987947 */ /* 0x000fea000383ffff */
.L_x_2761:
[----:B---3--:R3:W4:Y:S02]  /*afb0*/  SYNCS.PHASECHK.TRANS64.TRYWAIT P0, [R3+URZ], R2 ;  /* 0x00000002030075a7 */ /* 0x008724000800017f */
[----:B----4-:R-:W-:Y:S05]  /*afc0*/  @!P0 NANOSLEEP.SYNCS 0x989680 ;  /* 0x009896800000895d */ /* 0x010fea0003900000 */
[----:B------:R-:W4:Y:S02]  /*afd0*/  @!P0 SYNCS.PHASECHK.TRANS64 P0, [R3+URZ], R2 ;  /* 0x00000002030085a7 */ /* 0x000f24000800007f */
[----:B----4-:R-:W-:Y:S05]  /*afe0*/  @!P0 BRA `(.L_x_2761) ;  /* 0xfffffffc00f08947 */ /* 0x010fea000383ffff */
[----:B------:R-:W-:Y:S05]  /*aff0*/  BRA `(.L_x_2790) ;  /* 0xfffffff4008c7947 */ /* 0x000fea000383ffff */
.L_x_2763:
[----:B---3--:R3:W4:Y:S02]  /*b000*/  SYNCS.PHASECHK.TRANS64.TRYWAIT P0, [R16+URZ], R5 ;  /* 0x00000005100075a7 */ /* 0x008724000800017f */
[----:B----4-:R-:W-:Y:S05]  /*b010*/  @!P0 NANOSLEEP.SYNCS 0x989680 ;  /* 0x009896800000895d */ /* 0x010fea0003900000 */
[----:B------:R-:W4:Y:S02]  /*b020*/  @!P0 SYNCS.PHASECHK.TRANS64 P0, [R16+URZ], R5 ;  /* 0x00000005100085a7 */ /* 0x000f24000800007f */
[----:B----4-:R-:W-:Y:S05]  /*b030*/  @!P0 BRA `(.L_x_2763) ;  /* 0xfffffffc00f08947 */ /* 0x010fea000383ffff */
[----:B------:R-:W-:Y:S05]  /*b040*/  BRA `(.L_x_2791) ;  /* 0xfffffff400907947 */ /* 0x000fea000383ffff */
.L_x_2792:
        /* <DEDUP_REMOVED lines=11> */
.L_x_11940:


//--------------------- .text._ZN7cutlass13device_kernelIN5flash11enable_sm90INS1_16FlashAttnFwdSm90INS1_25CollectiveMainloopFwdSm90ILi2EN4cute5tupleIJNS5_1CILi1EEES8_S8_EEENS6_IJNS7_ILi64EEESA_SA_EEELi512ENS_6half_tEfNS_4arch4Sm90ELb0ELb0ELb0ELb0ELb0ELb0ELb1ELb0ELb0ELb0ELb0ELb0EEENS1_21CollectiveEpilogueFwdINS6_IJSA_NS7_ILi512EEESA_EEES9_SC_SE_Li256ELb0ELb0ELb0ELb0EEENS1_29StaticPersistentTileSchedulerILb0EEEEEEEEEvNT_6ParamsE --------------------------
	.section	.text._ZN7cutlass13device_kernelIN5flash11enable_sm90INS1_16FlashAttnFwdSm90INS1_25CollectiveMainloopFwdSm90ILi2EN4cute5tupleIJNS5_1CILi1EEES8_S8_EEENS6_IJNS7_ILi64EEESA_SA_EEELi512ENS_6half_tEfNS_4arch4Sm90ELb0ELb0ELb0ELb0ELb0ELb0ELb1ELb0ELb0ELb0ELb0ELb0EEENS1_21CollectiveEpilogueFwdINS6_IJSA_NS7_ILi512EEESA_EEES9_SC_SE_Li256ELb0ELb0ELb0ELb0EEENS1_29StaticPersistentTileSchedulerILb0EEEEEEEEEvNT_6ParamsE,"ax",@progbits
	.align	128
.text._ZN7cutlass13device_kernelIN5flash11enable_sm90INS1_16FlashAttnFwdSm90INS1_25CollectiveMainloopFwdSm90ILi2EN4cute5tupleIJNS5_1CILi1EEES8_S8_EEENS6_IJNS7_ILi64EEESA_SA_EEELi512ENS_6half_tEfNS_4arch4Sm90ELb0ELb0ELb0ELb0ELb0ELb0ELb1ELb0ELb0ELb0ELb0ELb0EEENS1_21CollectiveEpilogueFwdINS6_IJSA_NS7_ILi512EEESA_EEES9_SC_SE_Li256ELb0ELb0ELb0ELb0EEENS1_29StaticPersistentTileSchedulerILb0EEEEEEEEEvNT_6ParamsE:
        .type           _ZN7cutlass13device_kernelIN5flash11enable_sm90INS1_16FlashAttnFwdSm90INS1_25CollectiveMainloopFwdSm90ILi2EN4cute5tupleIJNS5_1CILi1EEES8_S8_EEENS6_IJNS7_ILi64EEESA_SA_EEELi512ENS_6half_tEfNS_4arch4Sm90ELb0ELb0ELb0ELb0ELb0ELb0ELb1ELb0ELb0ELb0ELb0ELb0EEENS1_21CollectiveEpilogueFwdINS6_IJSA_NS7_ILi512EEESA_EEES9_SC_SE_Li256ELb0ELb0ELb0ELb0EEENS1_29StaticPersistentTileSchedulerILb0EEEEEEEEEvNT_6ParamsE,@function
        .size           _ZN7cutlass13device_kernelIN5flash11enable_sm90INS1_16FlashAttnFwdSm90INS1_25CollectiveMainloopFwdSm90ILi2EN4cute5tupleIJNS5_1CILi1EEES8_S8_EEENS6_IJNS7_ILi64EEESA_SA_EEELi512ENS_6half_tEfNS_4arch4Sm90ELb0ELb0ELb0ELb0ELb0ELb0ELb1ELb0ELb0ELb0ELb0ELb0EEENS1_21CollectiveEpilogueFwdINS6_IJSA_NS7_ILi512EEESA_EEES9_SC_SE_Li256ELb0ELb0ELb0ELb0EEENS1_29StaticPersistentTileSchedulerILb0EEEEEEEEEvNT_6ParamsE,(.L_x_11941 - _ZN7cutlass13device_kernelIN5flash11enable_sm90INS1_16FlashAttnFwdSm90INS1_25CollectiveMainloopFwdSm90ILi2EN4cute5tupleIJNS5_1CILi1EEES8_S8_EEENS6_IJNS7_ILi64EEESA_SA_EEELi512ENS_6half_tEfNS_4arch4Sm90ELb0ELb0ELb0ELb0ELb0ELb0ELb1ELb0ELb0ELb0ELb0ELb0EEENS1_21CollectiveEpilogueFwdINS6_IJSA_NS7_ILi512EEESA_EEES9_SC_SE_Li256ELb0ELb0ELb0ELb0EEENS1_29StaticPersistentTileSchedulerILb0EEEEEEEEEvNT_6ParamsE)
        .other          _ZN7cutlass13device_kernelIN5flash11enable_sm90INS1_16FlashAttnFwdSm90INS1_25CollectiveMainloopFwdSm90ILi2EN4cute5tupleIJNS5_1CILi1EEES8_S8_EEENS6_IJNS7_ILi64EEESA_SA_EEELi512ENS_6half_tEfNS_4arch4Sm90ELb0ELb0ELb0ELb0ELb0ELb0ELb1ELb0ELb0ELb0ELb0ELb0EEENS1_21CollectiveEpilogueFwdINS6_IJSA_NS7_ILi512EEESA_EEES9_SC_SE_Li256ELb0ELb0ELb0ELb0EEENS1_29StaticPersistentTileSchedulerILb0EEEEEEEEEvNT_6ParamsE,@"STO_CUDA_ENTRY STV_DEFAULT"
_ZN7cutlass13device_kernelIN5flash11enable_sm90INS1_16FlashAttnFwdSm90INS1_25CollectiveMainloopFwdSm90ILi2EN4cute5tupleIJNS5_1CILi1EEES8_S8_EEENS6_IJNS7_ILi64EEESA_SA_EEELi512ENS_6half_tEfNS_4arch4Sm90ELb0ELb0ELb0ELb0ELb0ELb0ELb1ELb0ELb0ELb0ELb0ELb0EEENS1_21CollectiveEpilogueFwdINS6_IJSA_NS7_ILi512EEESA_EEES9_SC_SE_Li256ELb0ELb0ELb0ELb0EEENS1_29StaticPersistentTileSchedulerILb0EEEEEEEEEvNT_6ParamsE:
        /* <DEDUP_REMOVED lines=25> */
[----:B-1----:R-:W-:Y:S01]  /*0190*/  NOP ;  /* 0x0000000000007918 */ /* 0x002fe20000000000 */
.L_x_2794:
[----:B------:R-:W-:Y:S05]  /*01a0*/  BSYNC B0 ;  /* 0x0000000000007941 */ /* 0x000fea0003800000 */
.L_x_2793:
[----:B------:R-:W-:Y:S01]  /*01b0*/  VOTEU.ANY UP0, P0 ;  /* 0x00000000003f7886 */ /* 0x000fe20000000100 */
[----:B------:R-:W1:Y:S01]  /*01c0*/  SHFL.IDX PT, R2, R0, RZ, 0x1f ;  /* 0x00001fff00027589 */ /* 0x000e6200000e0000 */
[----:B------:R-:W-:Y:S01]  /*01d0*/  UMOV UR4, 0x1 ;  /* 0x0000000100047882 */ /* 0x000fe20000000000 */
[----:B------:R-:W-:Y:S01]  /*01e0*/  VOTEU.ANY UP1, P0 ;  /* 0x00000000003f7886 */ /* 0x000fe20000020100 */
[----:B------:R-:W-:Y:S01]  /*01f0*/  SHF.R.U32.HI R4, RZ, 0x7, R3 ;  /* 0x00000007ff047819 */ /* 0x000fe20000011603 */
[----:B------:R-:W2:Y:S01]  /*0200*/  @UP0 S2UR UR7, SR_CgaCtaId ;  /* 0x00000000000709c3 */ /* 0x000ea20000008800 */
[----:B------:R-:W-:Y:S01]  /*0210*/  @UP0 UMOV UR6, 0x400 ;  /* 0x0000040000060882 */ /* 0x000fe20000000000 */
[----:B------:R-:W-:-:S04]  /*0220*/  @UP0 UIADD3 UR4, -UR4, 0x100000, URZ ;  /* 0x0010000004040890 */ /* 0x000fc8000fffe13f */
[----:B------:R-:W-:Y:S02]  /*0230*/  @UP0 USHF.L.U32 UR5, UR4, 0xb, URZ ;  /* 0x0000000b04050899 */ /* 0x000fe4000800063f */
[----:B------:R-:W-:Y:S01]  /*0240*/  @UP0 USHF.L.U32 UR4, UR4, 0x1, URZ ;  /* 0x0000000104040899 */ /* 0x000fe2000800063f */
[----:B------:R-:W-:Y:S01]  /*0250*/  VOTEU.ANY UP2, P0 ;  /* 0x00000000003f7886 */ /* 0x000fe20000040100 */
[----:B-1----:R-:W-:Y:S02]  /*0260*/  ISETP.NE.AND P1, PT, R2, RZ, PT ;  /* 0x000000ff0200720c */ /* 0x002fe40003f25270 */
[----:B------:R1:W3:Y:S01]  /*0270*/  SHFL.IDX PT, R2, R4, RZ, 0x1f ;  /* 0x00001fff04027589 */ /* 0x0002e200000e0000 */
[----:B--2---:R-:W-:Y:S01]  /*0280*/  @UP0 ULEA UR6, UR7, UR6, 0x18 ;  /* 0x0000000607060291 */ /* 0x004fe2000f8ec03f */
[----:B------:R-:W-:Y:S02]  /*0290*/  VOTEU.ANY UP0, P0 ;  /* 0x00000000003f7886 */ /* 0x000fe40000000100 */
[----:B------:R-:W2:Y:S09]  /*02a0*/  FENCE.VIEW.ASYNC.S ;  /* 0x00000000000073c6 */ /* 0x000eb20000000000 */
[----:B--2---:R1:W2:Y:S01]  /*02b0*/  @UP0 SYNCS.EXCH.64 URZ, [UR6+0x38800], UR4 ;  /* 0x03880004063f05b2 */ /* 0x0042a20008000100 */
[----:B------:R1:W4:Y:S01]  /*02c0*/  @UP1 SYNCS.EXCH.64 URZ, [UR6+0x38810], UR4 ;  /* 0x03881004063f15b2 */ /* 0x0003220008000100 */
[----:B------:R1:W1:Y:S01]  /*02d0*/  @UP2 SYNCS.EXCH.64 URZ, [UR6+0x38820], UR4 ;  /* 0x03882004063f25b2 */ /* 0x0002620008000100 */
        /* <DEDUP_REMOVED lines=13> */
[----:B------:R1:W1:Y:S01]  /*03b0*/  SYNCS.EXCH.64 URZ, [UR6+0x38848], UR4 ;  /* 0x03884804063f75b2 */ /* 0x0002620008000100 */
[----:B------:R-:W-:Y:S01]  /*03c0*/  NOP ;  /* 0x0000000000007918 */ /* 0x000fe20000000000 */
.L_x_2795:
[----:B-1----:R-:W1:Y:S01]  /*03d0*/  SHFL.IDX PT, R4, R0, RZ, 0x1f ;  /* 0x00001fff00047589 */ /* 0x002e6200000e0000 */
[----:B------:R-:W-:Y:S01]  /*03e0*/  NOP ;  /* 0x0000000000007918 */ /* 0x000fe20000000000 */
[----:B-1----:R-:W-:-:S13]  /*03f0*/  ISETP.NE.AND P0, PT, R4, RZ, PT ;  /* 0x000000ff0400720c */ /* 0x002fda0003f05270 */
[----:B------:R-:W-:Y:S05]  /*0400*/  @P0 BRA `(.L_x_2796) ;  /* 0x0000000000480947 */ /* 0x000fea0003800000 */
[----:B------:R-:W1:Y:S01]  /*0410*/  S2UR UR5, SR_CgaCtaId ;  /* 0x00000000000579c3 */ /* 0x000e620000008800 */
        /* <DEDUP_REMOVED lines=17> */
.L_x_2796:
[----:B------:R-:W5:Y:S01]  /*0530*/  SHFL.IDX PT, R4, R0, RZ, 0x1f ;  /* 0x00001fff00047589 */ /* 0x000f6200000e0000 */
[----:B------:R-:W-:Y:S01]  /*0540*/  NOP ;  /* 0x0000000000007918 */ /* 0x000fe20000000000 */
[----:B-----5:R-:W-:-:S13]  /*0550*/  ISETP.NE.AND P0, PT, R4, RZ, PT ;  /* 0x000000ff0400720c */ /* 0x020fda0003f05270 */
        /* <DEDUP_REMOVED lines=15> */
.L_x_2797:
[----:B------:R-:W5:Y:S01]  /*0650*/  SHFL.IDX PT, R4, R0, RZ, 0x1f ;  /* 0x00001fff00047589 */ /* 0x000f6200000e0000 */
[----:B------:R-:W-:Y:S01]  /*0660*/  NOP ;  /* 0x0000000000007918 */ /* 0x000fe20000000000 */
[----:B-----5:R-:W-:-:S13]  /*0670*/  ISETP.NE.AND P0, PT, R4, RZ, PT ;  /* 0x000000ff0400720c */ /* 0x020fda0003f05270 */
        /* <DEDUP_REMOVED lines=19> */
.L_x_2798:
[----:B------:R-:W5:Y:S01]  /*07b0*/  SHFL.IDX PT, R4, R0, RZ, 0x1f ;  /* 0x00001fff00047589 */ /* 0x000f6200000e0000 */
[----:B---3--:R-:W-:Y:S01]  /*07c0*/  R2UR UR43, R2 ;  /* 0x00000000022b72ca */ /* 0x008fe200000e0000 */
        /* <DEDUP_REMOVED lines=20> */
[----:B---3--:R-:W-:Y:S01]  /*0910*/  NOP ;  /* 0x0000000000007918 */ /* 0x008fe20000000000 */
.L_x_2799:
[----:B------:R-:W-:Y:S01]  /*0920*/  ISETP.NE.AND P0, PT, RZ, UR43, PT ;  /* 0x0000002bff007c0c */ /* 0x000fe2000bf05270 */
[----:B------:R-:W-:Y:S01]  /*0930*/  NOP ;  /* 0x0000000000007918 */ /* 0x000fe20000000000 */
[----:B------:R-:W-:Y:S01]  /*0940*/  ULDC.64 UR54, c[0x0][0x208] ;  /* 0x0000820000367ab9 */ /* 0x000fe20000000a00 */
[----:B-12-4-:R-:W-:Y:S10]  /*0950*/  BAR.SYNC.DEFER_BLOCKING 0x0 ;  /* 0x0000000000007b1d */ /* 0x016ff40000010000 */
[----:B------:R-:W-:Y:S05]  /*0960*/  @!P0 BRA `(.L_x_2800) ;  /* 0x0000009400308947 */ /* 0x000fea0003800000 */
.L_x_2801:
        /* <DEDUP_REMOVED lines=16> */
[----:B------:R-:W-:Y:S01]  /*0a70*/  IMAD.MOV.U32 R184, RZ, RZ, 0x20 ;  /* 0x00000020ffb87424 */ /* 0x000fe200078e00ff */
[----:B------:R-:W-:Y:S01]  /*0a80*/  MOV R16, RZ ;  /* 0x000000ff00107202 */ /* 0x000fe20000000f00 */
[----:B------:R-:W-:Y:S01]  /*0a90*/  ULDC.64 UR46, c[0x0][0x198] ;  /* 0x00006600002e7ab9 */ /* 0x000fe20000000a00 */
[----:B------:R-:W-:Y:S01]  /*0aa0*/  SHF.R.S32.HI R3, RZ, 0x1f, R0 ;  /* 0x0000001fff037819 */ /* 0x000fe20000011400 */
[----:B------:R-:W-:-:S03]  /*0ab0*/  UMOV UR38, URZ ;  /* 0x0000003f00267c82 */ /* 0x000fc60008000000 */
[CC--:B------:R-:W-:Y:S02]  /*0ac0*/  LEA.HI R2, R3.reuse, R0.reuse, RZ, 0x4 ;  /* 0x0000000003027211 */ /* 0x0c0fe400078f20ff */
[CC--:B------:R-:W-:Y:S02]  /*0ad0*/  LEA.HI R4, R3.reuse, R0.reuse, RZ, 0x5 ;  /* 0x0000000003047211 */ /* 0x0c0fe400078f28ff */
[----:B------:R-:W-:Y:S02]  /*0ae0*/  LOP3.LUT R7, R2, 0xfffffff0, RZ, 0xc0, !PT ;  /* 0xfffffff002077812 */ /* 0x000fe400078ec0ff */
[----:B------:R-:W-:Y:S02]  /*0af0*/  LEA.HI R5, R3, R0, RZ, 0x7 ;  /* 0x0000000003057211 */ /* 0x000fe400078f38ff */
[--C-:B------:R-:W-:Y:S01]  /*0b00*/  SHF.R.S32.HI R187, RZ, 0x5, R4.reuse ;  /* 0x00000005ffbb7819 */ /* 0x100fe20000011404 */
[----:B------:R-:W-:Y:S01]  /*0b10*/  IMAD.IADD R7, R0, 0x1, -R7 ;  /* 0x0000000100077824 */ /* 0x000fe200078e0a07 */
[----:B------:R-:W-:-:S02]  /*0b20*/  SHF.R.S32.HI R4, RZ, 0x1f, R4 ;  /* 0x0000001fff047819 */ /* 0x000fc40000011404 */
[----:B------:R-:W-:Y:S02]  /*0b30*/  LOP3.LUT R3, R5, 0xffffff80, RZ, 0xc0, !PT ;  /* 0xffffff8005037812 */ /* 0x000fe400078ec0ff */
[----:B------:R-:W-:Y:S01]  /*0b40*/  LEA.HI R4, R4, R187, RZ, 0x2 ;  /* 0x000000bb04047211 */ /* 0x000fe200078f10ff */
[----:B-1----:R-:W-:Y:S01]  /*0b50*/  ULEA UR42, UR4, UR42, 0x18 ;  /* 0x0000002a042a7291 */ /* 0x002fe2000f8ec03f */
[----:B------:R-:W-:Y:S02]  /*0b60*/  IADD3 R3, R0, -R3, RZ ;  /* 0x8000000300037210 */ /* 0x000fe40007ffe0ff */
[----:B------:R-:W-:Y:S02]  /*0b70*/  SHF.R.S32.HI R0, RZ, 0x1f, R7 ;  /* 0x0000001fff007819 */ /* 0x000fe40000011407 */
[----:B------:R-:W-:Y:S02]  /*0b80*/  SHF.R.S32.HI R186, RZ, 0x7, R5 ;  /* 0x00000007ffba7819 */ /* 0x000fe40000011405 */
[----:B------:R-:W-:-:S02]  /*0b90*/  LOP3.LUT R4, R4, 0x3ffffc, RZ, 0xc0, !PT ;  /* 0x003ffffc04047812 */ /* 0x000fc400078ec0ff */
[----:B------:R-:W-:Y:S01]  /*0ba0*/  SHF.R.S32.HI R9, RZ, 0x4, R2 ;  /* 0x00000004ff097819 */ /* 0x000fe20000011402 */
[----:B------:R-:W-:Y:S01]  /*0bb0*/  IMAD R11, R186, 0x100, R7 ;  /* 0x00000100ba0b7824 */ /* 0x000fe200078e0207 */
[----:B------:R-:W-:Y:S01]  /*0bc0*/  LEA.HI R6, R0, R7, RZ, 0x3 ;  /* 0x0000000700067211 */ /* 0x000fe200078f18ff */
[----:B------:R-:W-:Y:S01]  /*0bd0*/  IMAD.IADD R8, R187, 0x1, -R4 ;  /* 0x00000001bb087824 */ /* 0x000fe200078e0a04 */
[----:B------:R-:W-:Y:S02]  /*0be0*/  LEA.HI R2, R2, R9, RZ, 0x1 ;  /* 0x0000000902027211 */ /* 0x000fe400078f08ff */
[----:B------:R-:W-:Y:S02]  /*0bf0*/  LOP3.LUT R4, R6, 0xfffffff8, RZ, 0xc0, !PT ;  /* 0xfffffff806047812 */ /* 0x000fe400078ec0ff */
[----:B------:R-:W-:Y:S02]  /*0c00*/  LOP3.LUT R2, R2, 0x1ffffffe, RZ, 0xc0, !PT ;  /* 0x1ffffffe02027812 */ /* 0x000fe400078ec0ff */
[----:B------:R-:W-:Y:S01]  /*0c10*/  LEA R188, R8, R11, 0x4 ;  /* 0x0000000b08bc7211 */ /* 0x000fe200078e20ff */
[----:B------:R-:W-:Y:S01]  /*0c20*/  IMAD.IADD R8, R7, 0x1, -R4 ;  /* 0x0000000107087824 */ /* 0x000fe200078e0a04 */
[----:B------:R-:W-:Y:S01]  /*0c30*/  SHF.L.U32 R6, R6, 0x6, RZ ;  /* 0x0000000606067819 */ /* 0x000fe200000006ff */
[----:B------:R-:W-:Y:S01]  /*0c40*/  IMAD.IADD R9, R9, 0x1, -R2 ;  /* 0x0000000109097824 */ /* 0x000fe200078e0a02 */
[----:B------:R-:W-:Y:S01]  /*0c50*/  SHF.R.S32.HI R0, RZ, 0x1f, R3 ;  /* 0x0000001fff007819 */ /* 0x000fe20000011403 */
[----:B------:R-:W-:Y:S01]  /*0c60*/  IMAD.SHL.U32 R10, R8, 0x40, RZ ;  /* 0x00000040080a7824 */ /* 0x000fe200078e00ff */
[----:B------:R-:W-:Y:S01]  /*0c70*/  LOP3.LUT R6, R6, 0x7ffffe00, RZ, 0xc0, !PT ;  /* 0x7ffffe0006067812 */ /* 0x000fe200078ec0ff */
[----:B------:R-:W-:Y:S01]  /*0c80*/  IMAD.SHL.U32 R9, R9, 0x8, RZ ;  /* 0x0000000809097824 */ /* 0x000fe200078e00ff */
[----:B------:R-:W-:-:S02]  /*0c90*/  LEA.HI R2, R0, R3, RZ, 0x2 ;  /* 0x0000000300027211 */ /* 0x000fc400078f10ff */
[----:B------:R-:W-:Y:S01]  /*0ca0*/  LOP3.LUT R10, R10, 0x1c0, RZ, 0xc0, !PT ;  /* 0x000001c00a0a7812 */ /* 0x000fe200078ec0ff */
[--C-:B------:R-:W-:Y:S01]  /*0cb0*/  IMAD.U32 R188, R188, 0x40, R9.reuse ;  /* 0x00000040bcbc7824 */ /* 0x100fe200078e0009 */
[----:B------:R-:W-:Y:S02]  /*0cc0*/  LEA R6, R187, R6, 0xa ;  /* 0x00000006bb067211 */ /* 0x000fe400078e50ff */
[----:B------:R-:W-:Y:S02]  /*0cd0*/  LOP3.LUT R9, R10, 0x8, R9, 0xf8, !PT ;  /* 0x000000080a097812 */ /* 0x000fe400078ef809 */
[----:B------:R-:W-:Y:S02]  /*0ce0*/  SHF.R.U32.HI R10, RZ, 0x3, R10 ;  /* 0x00000003ff0a7819 */ /* 0x000fe4000001160a */
[----:B------:R-:W-:Y:S02]  /*0cf0*/  LEA.HI R4, R0, R3, RZ, 0x5 ;  /* 0x0000000300047211 */ /* 0x000fe400078f28ff */
[----:B------:R-:W-:-:S02]  /*0d00*/  LOP3.LUT R9, R9, R10, RZ, 0x3c, !PT ;  /* 0x0000000a09097212 */ /* 0x000fc400078e3cff */
[--C-:B------:R-:W-:Y:S02]  /*0d10*/  SHF.R.S32.HI R0, RZ, 0x2, R2.reuse ;  /* 0x00000002ff007819 */ /* 0x100fe40000011402 */
[----:B------:R-:W-:Y:S01]  /*0d20*/  SHF.R.S32.HI R7, RZ, 0x1f, R2 ;  /* 0x0000001fff077819 */ /* 0x000fe20000011402 */
[----:B------:R-:W-:Y:S01]  /*0d30*/  IMAD.IADD R6, R6, 0x1, R9 ;  /* 0x0000000106067824 */ /* 0x000fe200078e0209 */
[----:B------:R-:W-:Y:S02]  /*0d40*/  R2P PR, R8, 0x6 ;  /* 0x0000000608007804 */ /* 0x000fe40000000000 */
[----:B------:R-:W-:Y:S02]  /*0d50*/  LEA.HI R7, R7, R0, RZ, 0x3 ;  /* 0x0000000007077211 */ /* 0x000fe400078f18ff */
[----:B------:R-:W-:Y:S02]  /*0d60*/  LEA.HI R5, R5, R186, RZ, 0x1 ;  /* 0x000000ba05057211 */ /* 0x000fe400078f08ff */
[----:B------:R-:W-:-:S02]  /*0d70*/  LEA R23, R6, UR42, 0x1 ;  /* 0x0000002a06177c11 */ /* 0x000fc4000f8e08ff */
[----:B------:R-:W-:Y:S02]  /*0d80*/  LOP3.LUT R2, R2, 0x7ffffffc, RZ, 0xc0, !PT ;  /* 0x7ffffffc02027812 */ /* 0x000fe400078ec0ff */
[----:B------:R-:W-:Y:S01]  /*0d90*/  LOP3.LUT R7, R7, 0xfffffff8, RZ, 0xc0, !PT ;  /* 0xfffffff807077812 */ /* 0x000fe200078ec0ff */
[----:B------:R-:W-:Y:S01]  /*0da0*/  VIADD R185, R23, 0x36400 ;  /* 0x0003640017b97836 */ /* 0x000fe20000000000 */
[----:B------:R-:W-:Y:S01]  /*0db0*/  LOP3.LUT R5, R5, 0xfffffe, RZ, 0xc0, !PT ;  /* 0x00fffffe05057812 */ /* 0x000fe200078ec0ff */
[----:B------:R-:W-:Y:S01]  /*0dc0*/  VIADD R22, R23, 0x36440 ;  /* 0x0003644017167836 */ /* 0x000fe20000000000 */
[----:B------:R-:W-:Y:S01]  /*0dd0*/  SHF.R.S32.HI R4, RZ, 0x5, R4 ;  /* 0x00000005ff047819 */ /* 0x000fe20000011404 */
[----:B------:R-:W-:Y:S01]  /*0de0*/  IMAD.IADD R18, R3, 0x1, -R2 ;  /* 0x0000000103127824 */ /* 0x000fe200078e0a02 */
[----:B------:R-:W-:Y:S01]  /*0df0*/  SEL R184, R184, 0xffffffe0, !P1 ;  /* 0xffffffe0b8b87807 */ /* 0x000fe20004800000 */
[----:B------:R-:W-:Y:S01]  /*0e00*/  IMAD.IADD R7, R0, 0x1, -R7 ;  /* 0x0000000100077824 */ /* 0x000fe200078e0a07 */
[----:B------:R-:W-:Y:S01]  /*0e10*/  MOV R2, RZ ;  /* 0x000000ff00027202 */ /* 0x000fe20000000f00 */
[----:B------:R-:W-:-:S02]  /*0e20*/  IMAD.IADD R5, R186, 0x1, -R5 ;  /* 0x00000001ba057824 */ /* 0x000fc400078e0a05 */
[C---:B------:R-:W-:Y:S01]  /*0e30*/  @P2 VIADD R22, R185.reuse, 0xffffffc0 ;  /* 0xffffffc0b9162836 */ /* 0x040fe20000000000 */
[----:B------:R-:W-:Y:S01]  /*0e40*/  IADD3 R185, R185, R184, RZ ;  /* 0x000000b8b9b97210 */ /* 0x000fe20007ffe0ff */
[----:B------:R-:W-:Y:S02]  /*0e50*/  IMAD R17, R4, 0x10, R7 ;  /* 0x0000001004117824 */ /* 0x000fe400078e0207 */
[----:B------:R-:W-:Y:S02]  /*0e60*/  IMAD.SHL.U32 R19, R5, 0x100, RZ ;  /* 0x0000010005137824 */ /* 0x000fe400078e00ff */
[----:B------:R-:W-:Y:S02]  /*0e70*/  IMAD.SHL.U32 R18, R18, 0x2, RZ ;  /* 0x0000000212127824 */ /* 0x000fe400078e00ff */
[----:B------:R-:W-:-:S07]  /*0e80*/  IMAD.IADD R184, R184, 0x1, R22 ;  /* 0x00000001b8b87824 */ /* 0x000fce00078e0216 */
.L_x_2830:
[----:B------:R-:W-:Y:S01]  /*0e90*/  ULDC UR4, c[0x0][0xea8] ;  /* 0x0003aa0000047ab9 */ /* 0x000fe20000000800 */
[----:B------:R-:W-:Y:S01]  /*0ea0*/  ULDC.64 UR6, c[0x0][0x3f8] ;  /* 0x0000fe0000067ab9 */ /* 0x000fe20000000a00 */
[----:B------:R-:W-:Y:S02]  /*0eb0*/  UISETP.NE.AND UP1, UPT, UR4, 0x1, UPT ;  /* 0x000000010400788c */ /* 0x000fe4000bf25270 */
[----:B------:R-:W-:Y:S01]  /*0ec0*/  UISETP.NE.U32.AND UP0, UPT, UR6, URZ, UPT ;  /* 0x0000003f0600728c */ /* 0x000fe2000bf05070 */
[----:B------:R-:W-:Y:S01]  /*0ed0*/  ULDC UR4, c[0x0][0xeb4] ;  /* 0x0003ad0000047ab9 */ /* 0x000fe20000000800 */
[----:B------:R-:W-:Y:S01]  /*0ee0*/  UMOV UR40, UR41 ;  /* 0x0000002900287c82 */ /* 0x000fe20008000000 */
[----:B------:R-:W-:Y:S02]  /*0ef0*/  UISETP.NE.AND UP2, UPT, UR4, 0x1, UPT ;  /* 0x000000010400788c */ /* 0x000fe4000bf45270 */
[----:B------:R-:W-:Y:S01]  /*0f00*/  UISETP.NE.AND.EX UP0, UPT, UR7, URZ, UPT, UP0 ;  /* 0x0000003f0700728c */ /* 0x000fe2000bf05300 */
[----:B------:R-:W-:-:S03]  /*0f10*/  ULDC UR44, c[0x0][0x404] ;  /* 0x00010100002c7ab9 */ /* 0x000fc60000000800 */
[----:B------:R-:W-:Y:S01]  /*0f20*/  @UP1 ULDC UR4, c[0x0][0xeac] ;  /* 0x0003ab0000041ab9 */ /* 0x000fe20000000800 */
[----:B------:R-:W-:Y:S01]  /*0f30*/  @UP1 ULDC UR6, c[0x0][0xeb0] ;  /* 0x0003ac0000061ab9 */ /* 0x000fe20000000800 */
[----:B------:R-:W-:Y:S02]  /*0f40*/  UIMAD.WIDE.U32 UR4, UR41, UR4, URZ ;  /* 0x00000004290472a5 */ /* 0x000fe4000f8e003f */
[----:B------:R-:W-:Y:S02]  /*0f50*/  USEL UR44, UR44, 0x1, UP0 ;  /* 0x000000012c2c7887 */ /* 0x000fe40008000000 */
[----:B------:R-:W-:Y:S02]  /*0f60*/  @UP1 USHF.R.U32.HI UR40, URZ, UR6, UR5 ;  /* 0x000000063f281299 */ /* 0x000fe40008011605 */
[----:B------:R-:W-:Y:S01]  /*0f70*/  UISETP.NE.AND UP1, UPT, UR43, 0x1, UPT ;  /* 0x000000012b00788c */ /* 0x000fe2000bf25270 */
[----:B------:R-:W-:Y:S01]  /*0f80*/  @UP2 ULDC.64 UR6, c[0x0][0xeb8] ;  /* 0x0003ae0000062ab9 */ /* 0x000fe20000000a00 */
[----:B------:R-:W-:Y:S01]  /*0f90*/  UMOV UR39, UR41 ;  /* 0x0000002900277c82 */ /* 0x000fe20008000000 */
[----:B------:R-:W-:-:S03]  /*0fa0*/  UIMAD.WIDE.U32 UR4, UR40, UR6, URZ ;  /* 0x00000006280472a5 */ /* 0x000fc6000f8e003f */
[----:B------:R-:W-:Y:S01]  /*0fb0*/  PLOP3.LUT P0, PT, PT, PT, UP1, 0x80, 0x0 ;  /* 0x000000000000781c */ /* 0x000fe20003f0f018 */
[----:B------:R-:W-:Y:S01]  /*0fc0*/  ULDC UR6, c[0x0][0x2e0] ;  /* 0x0000b80000067ab9 */ /* 0x000fe20000000800 */
[----:B------:R-:W-:Y:S01]  /*0fd0*/  UMOV UR36, UR40 ;  /* 0x0000002800247c82 */ /* 0x000fe20008000000 */
[----:B------:R-:W-:Y:S02]  /*0fe0*/  UIMAD UR44, UR44, UR6, URZ ;  /* 0x000000062c2c72a4 */ /* 0x000fe4000f8e023f */
[----:B------:R-:W-:-:S08]  /*0ff0*/  @UP2 USHF.R.U32.HI UR36, URZ, UR7, UR5 ;  /* 0x000000073f242299 */ /* 0x000fd00008011605 */
[----:B-1----:R-:W-:Y:S05]  /*1000*/  @!P0 BRA `(.L_x_2802) ;  /* 0x0000001400e08947 */ /* 0x002fea0003800000 */
[----:B------:R-:W1:Y:S01]  /*1010*/  SHFL.IDX PT, R0, R186, RZ, 0x1f ;  /* 0x00001fffba007589 */ /* 0x000e6200000e0000 */
[----:B------:R-:W-:Y:S01]  /*1020*/  UIADD3 UR4, UR42, 0x36400, URZ ;  /* 0x000364002a047890 */ /* 0x000fe2000fffe03f */
[----:B------:R-:W-:Y:S01]  /*1030*/  UMOV UR17, 0x40000040 ;  /* 0x4000004000117882 */ /* 0x000fe20000000000 */
[----:B------:R-:W-:Y:S02]  /*1040*/  BAR.SYNC.DEFER_BLOCKING 0xe, 0x100 ;  /* 0x0384000000007b1d */ /* 0x000fe40000010000 */
[----:B------:R-:W-:Y:S02]  /*1050*/  USHF.R.U32.HI UR4, URZ, 0x4, UR4 ;  /* 0x000000043f047899 */ /* 0x000fe40008011604 */
[----:B------:R-:W-:Y:S02]  /*1060*/  UISETP.GE.AND UP0, UPT, UR44, 0x41, UPT ;  /* 0x000000412c00788c */ /* 0x000fe4000bf06270 */
[----:B------:R-:W-:Y:S01]  /*1070*/  ULOP3.LUT UR4, UR4, 0x3fff, URZ, 0xc0, !UPT ;  /* 0x00003fff04047892 */ /* 0x000fe2000f8ec03f */
[----:B------:R-:W-:Y:S01]  /*1080*/  UMOV UR19, 0x40000040 ;  /* 0x4000004000137882 */ /* 0x000fe20000000000 */
[----:B------:R-:W-:-:S02]  /*1090*/  UMOV UR5, 0x40000040 ;  /* 0x4000004000057882 */ /* 0x000fc40000000000 */
[----:B------:R-:W-:Y:S01]  /*10a0*/  ULOP3.LUT UR16, UR4, 0x10000, URZ, 0xfc, !UPT ;  /* 0x0001000004107892 */ /* 0x000fe2000f8efc3f */
[----:B------:R-:W2:Y:S01]  /*10b0*/  S2R R4, SR_TID.X ;  /* 0x0000000000047919 */ /* 0x000ea20000002100 */
[----:B------:R-:W-:Y:S01]  /*10c0*/  UMOV UR7, 0x40000040 ;  /* 0x4000004000077882 */ /* 0x000fe20000000000 */
[----:B------:R-:W-:Y:S01]  /*10d0*/  UMOV UR9, 0x40000040 ;  /* 0x4000004000097882 */ /* 0x000fe20000000000 */
[----:B------:R-:W-:Y:S01]  /*10e0*/  UIADD3 UR4, UR16, 0x2, URZ ;  /* 0x0000000210047890 */ /* 0x000fe2000fffe03f */
[----:B------:R-:W-:Y:S01]  /*10f0*/  PLOP3.LUT P0, PT, PT, PT, UP0, 0x80, 0x0 ;  /* 0x000000000000781c */ /* 0x000fe20003f0f008 */
[----:B------:R-:W-:Y:S01]  /*1100*/  UIADD3 UR8, UR16, 0x4, URZ ;  /* 0x0000000410087890 */ /* 0x000fe2000fffe03f */
[----:B------:R-:W-:Y:S01]  /*1110*/  UMOV UR11, 0x40000040 ;  /* 0x40000040000b7882 */ /* 0x000fe20000000000 */
[----:B------:R-:W-:Y:S01]  /*1120*/  UIADD3 UR12, UR16, 0x6, URZ ;  /* 0x00000006100c7890 */ /* 0x000fe2000fffe03f */
[----:B-1----:R-:W-:Y:S01]  /*1130*/  LEA.HI R3, R0, R0, RZ, 0x1 ;  /* 0x0000000000037211 */ /* 0x002fe200078f08ff */
[----:B------:R-:W-:Y:S01]  /*1140*/  UMOV UR13, 0x40000040 ;  /* 0x40000040000d7882 */ /* 0x000fe20000000000 */
[----:B------:R-:W-:-:S02]  /*1150*/  UMOV UR15, 0x40000040 ;  /* 0x40000040000f7882 */ /* 0x000fc40000000000 */
[----:B------:R-:W-:Y:S01]  /*1160*/  LOP3.LUT R3, R3, 0x1fffe, RZ, 0xc0, !PT ;  /* 0x0001fffe03037812 */ /* 0x000fe200078ec0ff */
[----:B------:R-:W-:-:S04]  /*1170*/  WARPGROUP.ARRIVE ;  /* 0x00000000000079c5 */ /* 0x000fc80000000000 */
[----:B------:R-:W-:-:S05]  /*1180*/  IMAD.IADD R3, R0, 0x1, -R3 ;  /* 0x0000000100037824 */ /* 0x000fca00078e0a03 */
[----:B------:R-:W-:-:S05]  /*1190*/  LEA R3, R3, UR42, 0xf ;  /* 0x0000002a03037c11 */ /* 0x000fca000f8e78ff */
[----:B------:R-:W-:Y:S01]  /*11a0*/  VIADD R3, R3, 0x400 ;  /* 0x0000040003037836 */ /* 0x000fe20000000000 */
[----:B--2---:R-:W-:-:S04]  /*11b0*/  LOP3.LUT R4, R4, 0x7f, RZ, 0xc0, !PT ;  /* 0x0000007f04047812 */ /* 0x004fc800078ec0ff */
[----:B------:R-:W-:Y:S02]  /*11c0*/  SHF.R.U32.HI R3, RZ, 0x4, R3 ;  /* 0x00000004ff037819 */ /* 0x000fe40000011603 */
[----:B------:R-:W-:Y:S02]  /*11d0*/  ISETP.NE.AND P1, PT, R4, RZ, PT ;  /* 0x000000ff0400720c */ /* 0x000fe40003f25270 */
[----:B------:R-:W-:-:S04]  /*11e0*/  LOP3.LUT R3, R3, 0x3fff, RZ, 0xc0, !PT ;  /* 0x00003fff03037812 */ /* 0x000fc800078ec0ff */
[----:B------:R-:W-:-:S04]  /*11f0*/  LOP3.LUT R7, R3, 0x2000000, RZ, 0xfc, !PT ;  /* 0x0200000003077812 */ /* 0x000fc800078efcff */
[----:B------:R-:W-:-:S04]  /*1200*/  LEA R0, R2, R7, 0xc ;  /* 0x0000000702007211 */ /* 0x000fc800078e60ff */
[C---:B------:R-:W-:Y:S01]  /*1210*/  R2UR UR18, R0.reuse ;  /* 0x00000000001272ca */ /* 0x040fe200000e0000 */
[----:B------:R-:W-:-:S05]  /*1220*/  VIADD R3, R0, 0x80 ;  /* 0x0000008000037836 */ /* 0x000fca0000000000 */
[----:B------:R-:W-:Y:S01]  /*1230*/  R2UR UR6, R3 ;  /* 0x00000000030672ca */ /* 0x000fe200000e0000 */
[C---:B------:R-:W-:Y:S02]  /*1240*/  VIADD R3, R0.reuse, 0x100 ;  /* 0x0000010000037836 */ /* 0x040fe40000000000 */
[----:B------:R-:W-:-:S03]  /*1250*/  VIADD R0, R0, 0x180 ;  /* 0x0000018000007836 */ /* 0x000fc60000000000 */
[----:B------:R-:W-:Y:S01]  /*1260*/  R2UR UR10, R3 ;  /* 0x00000000030a72ca */ /* 0x000fe200000e0000 */
[----:B------:R-:W-:Y:S01]  /*1270*/  HGMMA.64x256x16.F32 R24, gdesc[UR16].tnspB, RZ, !UPT, gsb0 ;  /* 0x43e00000101879f0 */ /* 0x000fe2000c0008ff */
[----:B------:R-:W-:Y:S02]  /*1280*/  R2UR UR14, R0 ;  /* 0x00000000000e72ca */ /* 0x000fe400000e0000 */
[----:B------:R-:W-:-:S04]  /*1290*/  @!P1 LEA R0, R2, UR42, 0x3 ;  /* 0x0000002a02009c11 */ /* 0x000fc8000f8e18ff */
[----:B------:R-:W-:-:S04]  /*12a0*/  @!P1 IADD3 R0, R0, 0x38860, RZ ;  /* 0x0003886000009810 */ /* 0x000fc80007ffe0ff */
[----:B------:R-:W-:Y:S01]  /*12b0*/  @!P1 PRMT R0, RZ, 0x654, R0 ;  /* 0x00000654ff009816 */ /* 0x000fe20000000000 */
[----:B------:R-:W-:Y:S02]  /*12c0*/  WARPGROUP.DEPBAR.LE gsb0, 0x0 ;  /* 0x00008000000079c5 */ /* 0x000fe40000010000 */
[----:B------:R-:W-:-:S14]  /*12d0*/  WARPGROUP.ARRIVE ;  /* 0x00000000000079c5 */ /* 0x000fdc0000000000 */
        /* <DEDUP_REMOVED lines=12> */
[----:B------:R-:W-:Y:S05]  /*13a0*/  @!P0 BRA `(.L_x_2803) ;  /* 0x0000000800c48947 */ /* 0x000fea0003800000 */
[----:B------:R-:W-:-:S04]  /*13b0*/  UIADD3 UR44, UR44, 0x3f, URZ ;  /* 0x0000003f2c2c7890 */ /* 0x000fc8000fffe03f */
[----:B------:R-:W-:-:S04]  /*13c0*/  USHF.R.S32.HI UR6, URZ, 0x1f, UR44 ;  /* 0x0000001f3f067899 */ /* 0x000fc8000801142c */
[----:B------:R-:W-:-:S04]  /*13d0*/  ULEA.HI UR6, UR6, UR44, URZ, 0x6 ;  /* 0x0000002c06067291 */ /* 0x000fc8000f8f303f */
[----:B------:R-:W-:-:S06]  /*13e0*/  ULEA.HI.SX32 UR6, UR6, 0xfffffffe, 0x1a ;  /* 0xfffffffe06067891 */ /* 0x000fcc000f8fd23f */
[----:B-1----:R-:W-:-:S07]  /*13f0*/  IMAD.U32 R0, RZ, RZ, UR6 ;  /* 0x00000006ff007e24 */ /* 0x002fce000f8e00ff */
.L_x_2804:
[----:B------:R-:W-:Y:S01]  /*1400*/  BAR.SYNC.DEFER_BLOCKING 0xe, 0x100 ;  /* 0x0384000000007b1d */ /* 0x000fe20000010000 */
[----:B------:R-:W-:Y:S01]  /*1410*/  IMAD R3, R2, 0x40, R17 ;  /* 0x0000004002037824 */ /* 0x000fe200078e0211 */
[----:B------:R-:W-:Y:S01]  /*1420*/  ISETP.GT.AND P2, PT, R0, RZ, PT ;  /* 0x000000ff0000720c */ /* 0x000fe20003f44270 */
[----:B------:R-:W-:Y:S02]  /*1430*/  VIADD R2, R2, 0x1 ;  /* 0x0000000102027836 */ /* 0x000fe40000000000 */
[----:B------:R-:W-:Y:S01]  /*1440*/  VIADD R0, R0, 0xffffffff ;  /* 0xffffffff00007836 */ /* 0x000fe20000000000 */
[----:B------:R-:W-:Y:S01]  /*1450*/  LEA R3, R3, UR42, 0x2 ;  /* 0x0000002a03037c11 */ /* 0x000fe2000f8e10ff */
[----:B------:R-:W-:Y:S01]  /*1460*/  UMOV UR19, 0x40000040 ;  /* 0x4000004000137882 */ /* 0x000fe20000000000 */
[C---:B------:R-:W-:Y:S01]  /*1470*/  ISETP.NE.AND P0, PT, R2.reuse, 0x2, PT ;  /* 0x000000020200780c */ /* 0x040fe20003f05270 */
[----:B------:R-:W-:Y:S01]  /*1480*/  UMOV UR7, 0x40000040 ;  /* 0x4000004000077882 */ /* 0x000fe20000000000 */
[----:B------:R-:W-:Y:S01]  /*1490*/  UMOV UR11, 0x40000040 ;  /* 0x40000040000b7882 */ /* 0x000fe20000000000 */
[----:B------:R-:W-:Y:S01]  /*14a0*/  UMOV UR15, 0x40000040 ;  /* 0x40000040000f7882 */ /* 0x000fe20000000000 */
[----:B------:R-:W-:Y:S01]  /*14b0*/  SEL R2, R2, RZ, P0 ;  /* 0x000000ff02027207 */ /* 0x000fe20000000000 */
[----:B------:R-:W1:Y:S04]  /*14c0*/  LDS R4, [R3+0x38400] ;  /* 0x0384000003047984 */ /* 0x000e680000000800 */
[----:B------:R2:W3:Y:S02]  /*14d0*/  LDS R5, [R3+0x38420] ;  /* 0x0384200003057984 */ /* 0x0004e40000000800 */
[----:B--2---:R-:W-:-:S04]  /*14e0*/  LEA R3, R2, R7, 0xc ;  /* 0x0000000702037211 */ /* 0x004fc800078e60ff */
[----:B------:R-:W-:Y:S01]  /*14f0*/  R2UR UR18, R3 ;  /* 0x00000000031272ca */ /* 0x000fe200000e0000 */
        /* <DEDUP_REMOVED lines=128> */
[----:B------:R-:W-:-:S05]  /*1d00*/  VIADD R4, R3, 0x80 ;  /* 0x0000008003047836 */ /* 0x000fca0000000000 */
[----:B------:R-:W-:Y:S01]  /*1d10*/  WARPGROUP.ARRIVE ;  /* 0x00000000000079c5 */ /* 0x000fe20000000000 */
[----:B------:R-:W-:Y:S01]  /*1d20*/  R2UR UR6, R4 ;  /* 0x00000000040672ca */ /* 0x000fe200000e0000 */
[C---:B------:R-:W-:Y:S02]  /*1d30*/  VIADD R4, R3.reuse, 0x100 ;  /* 0x0000010003047836 */ /* 0x040fe40000000000 */
[----:B------:R-:W-:Y:S02]  /*1d40*/  VIADD R3, R3, 0x180 ;  /* 0x0000018003037836 */ /* 0x000fe40000000000 */
[----:B------:R-:W-:Y:S01]  /*1d50*/  HGMMA.64x256x16.F32 R24, gdesc[UR16].tnspB, R24, gsb0 ;  /* 0x43e00000101879f0 */ /* 0x000fe20008000818 */
[----:B------:R-:W-:Y:S02]  /*1d60*/  R2UR UR10, R4 ;  /* 0x00000000040a72ca */ /* 0x000fe400000e0000 */
[----:B------:R-:W-:Y:S02]  /*1d70*/  R2UR UR14, R3 ;  /* 0x00000000030e72ca */ /* 0x000fe400000e0000 */
[----:B------:R-:W-:-:S04]  /*1d80*/  @!P1 LEA R3, R2, UR42, 0x3 ;  /* 0x0000002a02039c11 */ /* 0x000fc8000f8e18ff */
[----:B------:R-:W-:-:S04]  /*1d90*/  @!P1 IADD3 R3, R3, 0x38860, RZ ;  /* 0x0003886003039810 */ /* 0x000fc80007ffe0ff */
[----:B------:R-:W-:Y:S01]  /*1da0*/  @!P1 PRMT R3, RZ, 0x654, R3 ;  /* 0x00000654ff039816 */ /* 0x000fe20000000003 */
[----:B------:R-:W-:Y:S02]  /*1db0*/  WARPGROUP.DEPBAR.LE gsb0, 0x0 ;  /* 0x00008000000079c5 */ /* 0x000fe40000010000 */
[----:B------:R-:W-:-:S12]  /*1dc0*/  WARPGROUP.ARRIVE ;  /* 0x00000000000079c5 */ /* 0x000fd80000000000 */
        /* <DEDUP_REMOVED lines=11> */
[----:B------:R1:W-:Y:S02]  /*1e80*/  @!P1 SYNCS.ARRIVE.TRANS64.RED.A1T0 RZ, [R3+URZ], RZ ;  /* 0x000000ff03ff99a7 */ /* 0x0003e4000810043f */
[----:B-1----:R-:W-:-:S04]  /*1e90*/  SEL R3, RZ, 0x1, P0 ;  /* 0x00000001ff037807 */ /* 0x002fc80000000000 */
[----:B------:R-:W-:Y:S01]  /*1ea0*/  LOP3.LUT R16, R16, R3, RZ, 0x3c, !PT ;  /* 0x0000000310107212 */ /* 0x000fe200078e3cff */
[----:B------:R-:W-:Y:S06]  /*1eb0*/  @P2 BRA `(.L_x_2804) ;  /* 0xfffffff400502947 */ /* 0x000fec000383ffff */
.L_x_2803:
[----:B------:R-:W-:Y:S01]  /*1ec0*/  BAR.SYNC.DEFER_BLOCKING 0xe, 0x100 ;  /* 0x0384000000007b1d */ /* 0x000fe20000010000 */
[C---:B-1----:R-:W-:Y:S01]  /*1ed0*/  IMAD R0, R2.reuse, 0x40, R17 ;  /* 0x0000004002007824 */ /* 0x042fe200078e0211 */
[----:B------:R-:W-:Y:S01]  /*1ee0*/  CS2R R156, SRZ ;  /* 0x00000000009c7805 */ /* 0x000fe2000001ff00 */
[----:B------:R-:W-:-:S03]  /*1ef0*/  VIADD R2, R2, 0x1 ;  /* 0x0000000102027836 */ /* 0x000fc60000000000 */
[----:B------:R-:W-:Y:S02]  /*1f00*/  LEA R4, R0, UR42, 0x2 ;  /* 0x0000002a00047c11 */ /* 0x000fe4000f8e10ff */
[----:B------:R-:W-:-:S04]  /*1f10*/  ISETP.NE.AND P0, PT, R2, 0x2, PT ;  /* 0x000000020200780c */ /* 0x000fc80003f05270 */
[----:B------:R-:W-:Y:S02]  /*1f20*/  SEL R5, RZ, 0x1, P0 ;  /* 0x00000001ff057807 */ /* 0x000fe40000000000 */
[----:B------:R-:W-:Y:S02]  /*1f30*/  SEL R2, R2, RZ, P0 ;  /* 0x000000ff02027207 */ /* 0x000fe40000000000 */
[----:B------:R-:W-:Y:S01]  /*1f40*/  LOP3.LUT R16, R16, R5, RZ, 0x3c, !PT ;  /* 0x0000000510107212 */ /* 0x000fe200078e3cff */
        /* <DEDUP_REMOVED lines=132> */
.L_x_2802:
[----:B------:R-:W1:Y:S01]  /*2790*/  SHFL.IDX PT, R0, R186, RZ, 0x1f ;  /* 0x00001fffba007589 */ /* 0x000e6200000e0000 */
[----:B------:R-:W-:Y:S02]  /*27a0*/  UIADD3 UR6, UR42, 0x36400, URZ ;  /* 0x000364002a067890 */ /* 0x000fe4000fffe03f */
[----:B------:R-:W-:Y:S02]  /*27b0*/  UIADD3 UR4, UR44, 0x3f, URZ ;  /* 0x0000003f2c047890 */ /* 0x000fe4000fffe03f */
[----:B------:R-:W-:Y:S02]  /*27c0*/  ULOP3.LUT UP0, URZ, UR6, 0x3ff, URZ, 0xc0, !UPT ;  /* 0x000003ff063f7892 */ /* 0x000fe4000f80c03f */
[----:B------:R-:W-:-:S04]  /*27d0*/  USHF.R.S32.HI UR5, URZ, 0x1f, UR4 ;  /* 0x0000001f3f057899 */ /* 0x000fc80008011404 */
[----:B------:R-:W-:Y:S01]  /*27e0*/  PLOP3.LUT P0, PT, PT, PT, UP0, 0x80, 0x0 ;  /* 0x000000000000781c */ /* 0x000fe20003f0f008 */
[----:B------:R-:W-:-:S04]  /*27f0*/  ULEA.HI UR5, UR5, UR4, URZ, 0x6 ;  /* 0x0000000405057291 */ /* 0x000fc8000f8f303f */
[----:B------:R-:W-:Y:S01]  /*2800*/  USHF.R.S32.HI UR37, URZ, 0x6, UR5 ;  /* 0x000000063f257899 */ /* 0x000fe20008011405 */
[----:B-1----:R-:W-:-:S04]  /*2810*/  LEA.HI R3, R0, R0, RZ, 0x1 ;  /* 0x0000000000037211 */ /* 0x002fc800078f08ff */
[----:B------:R-:W-:-:S04]  /*2820*/  LOP3.LUT R3, R3, 0x1fffe, RZ, 0xc0, !PT ;  /* 0x0001fffe03037812 */ /* 0x000fc800078ec0ff */
[----:B------:R-:W-:-:S04]  /*2830*/  IADD3 R3, R0, -R3, RZ ;  /* 0x8000000300037210 */ /* 0x000fc80007ffe0ff */
[----:B------:R-:W-:-:S05]  /*2840*/  LEA R3, R3, UR42, 0xf ;  /* 0x0000002a03037c11 */ /* 0x000fca000f8e78ff */
[----:B------:R-:W-:-:S05]  /*2850*/  VIADD R3, R3, 0x400 ;  /* 0x0000040003037836 */ /* 0x000fca0000000000 */
[----:B------:R-:W-:-:S04]  /*2860*/  SHF.R.U32.HI R3, RZ, 0x4, R3 ;  /* 0x00000004ff037819 */ /* 0x000fc80000011603 */
[----:B------:R-:W-:Y:S01]  /*2870*/  LOP3.LUT R56, R3, 0x3fff, RZ, 0xc0, !PT ;  /* 0x00003fff03387812 */ /* 0x000fe200078ec0ff */
[----:B------:R-:W-:Y:S06]  /*2880*/  @!P0 BRA `(.L_x_2806) ;  /* 0x0000000000408947 */ /* 0x000fec0003800000 */
[----:B------:R-:W-:Y:S01]  /*2890*/  MOV R0, 0x0 ;  /* 0x0000000000007802 */ /* 0x000fe20000000f00 */
[----:B------:R-:W-:Y:S01]  /*28a0*/  ULDC.64 UR4, c[0x4][0x108] ;  /* 0x0100420000047ab9 */ /* 0x000fe20000000a00 */
[----:B------:R-:W-:Y:S01]  /*28b0*/  ULDC.64 UR6, c[0x4][0x58] ;  /* 0x0100160000067ab9 */ /* 0x000fe20000000a00 */
[----:B------:R-:W-:Y:S01]  /*28c0*/  IMAD.U32 R4, RZ, RZ, UR4 ;  /* 0x00000004ff047e24 */ /* 0x000fe2000f8e00ff */
[----:B------:R1:W2:Y:S01]  /*28d0*/  LDC.64 R14, c[0x4][R0] ;  /* 0x01000000000e7b82 */ /* 0x0002a20000000a00 */
        /* <DEDUP_REMOVED lines=8> */
[----:B-1----:R-:W-:-:S07]  /*2960*/  IMAD.MOV.U32 R13, RZ, RZ, RZ ;  /* 0x000000ffff0d7224 */ /* 0x002fce00078e00ff */
[----:B------:R-:W-:-:S07]  /*2970*/  LEPC R20, `(.L_x_2806) ;  /* 0x000000001014794e */ /* 0x000fce0000000000 */
[----:B--2---:R-:W-:Y:S05]  /*2980*/  CALL.ABS.NOINC R14 ;  /* 0x000000000e007343 */ /* 0x004fea0003c00000 */
.L_x_2806:
[----:B------:R-:W-:Y:S01]  /*2990*/  ULEA.HI UR4, UR38, UR38, URZ, 0x1 ;  /* 0x0000002626047291 */ /* 0x000fe2000f8f083f */
[----:B------:R-:W-:-:S03]  /*29a0*/  ISETP.NE.AND P0, PT, RZ, UR43, PT ;  /* 0x0000002bff007c0c */ /* 0x000fc6000bf05270 */
[----:B------:R-:W-:-:S04]  /*29b0*/  ULOP3.LUT UR4, UR4, 0xfffffffe, URZ, 0xc0, !UPT ;  /* 0xfffffffe04047892 */ /* 0x000fc8000f8ec03f */
[----:B------:R-:W-:-:S06]  /*29c0*/  UIADD3 UR4, UR38, -UR4, URZ ;  /* 0x8000000426047290 */ /* 0x000fcc000fffe03f */
[----:B------:R-:W-:-:S05]  /*29d0*/  IMAD.U32 R0, RZ, RZ, UR4 ;  /* 0x00000004ff007e24 */ /* 0x000fca000f8e00ff */
[----:B------:R-:W-:-:S04]  /*29e0*/  SHF.L.U32 R0, R0, 0x1f, RZ ;  /* 0x0000001f00007819 */ /* 0x000fc800000006ff */
[----:B------:R-:W1:Y:S02]  /*29f0*/  SYNCS.PHASECHK.TRANS64.TRYWAIT P1, [UR42+0x38800], R0 ;  /* 0x03880000ff0075a7 */ /* 0x000e64000802016a */
[----:B-1----:R-:W-:Y:S05]  /*2a00*/  @!P1 BRA `(.L_x_2807) ;  /* 0x000000a800549947 */ /* 0x002fea0003800000 */
.L_x_2886:
[----:B------:R-:W-:Y:S05]  /*2a10*/  @P0 BRA `(.L_x_2808) ;  /* 0x0000000000040947 */ /* 0x000fea0003800000 */
[----:B------:R-:W-:Y:S01]  /*2a20*/  BPT.TRAP 0x1 ;  /* 0x000000040000795c */ /* 0x000fe20000300000 */
.L_x_2808:
[----:B------:R-:W-:Y:S02]  /*2a30*/  LEA R8, R2, UR42, 0x3 ;  /* 0x0000002a02087c11 */ /* 0x000fe4000f8e18ff */
[----:B------:R-:W-:-:S04]  /*2a40*/  SHF.L.U32 R9, R16, 0x1f, RZ ;  /* 0x0000001f10097819 */ /* 0x000fc800000006ff */
[----:B------:R2:W3:Y:S01]  /*2a50*/  SYNCS.PHASECHK.TRANS64.TRYWAIT P1, [R8+URZ+0x38830], R9 ;  /* 0x03883009080075a7 */ /* 0x0004e2000802017f */
[----:B------:R-:W-:Y:S05]  /*2a60*/  @P0 BRA `(.L_x_2809) ;  /* 0x0000000000040947 */ /* 0x000fea0003800000 */
[----:B------:R-:W-:Y:S01]  /*2a70*/  BPT.TRAP 0x1 ;  /* 0x000000040000795c */ /* 0x000fe20000300000 */
.L_x_2809:
[----:B---3--:R-:W-:Y:S05]  /*2a80*/  @P1 BRA `(.L_x_2810) ;  /* 0x0000000000081947 */ /* 0x008fea0003800000 */
[----:B------:R-:W3:Y:S02]  /*2a90*/  SYNCS.PHASECHK.TRANS64.TRYWAIT P1, [R8+URZ+0x38830], R9 ;  /* 0x03883009080075a7 */ /* 0x000ee4000802017f */
[----:B---3--:R-:W-:Y:S05]  /*2aa0*/  @!P1 BRA `(.L_x_2811) ;  /* 0x000000a800449947 */ /* 0x008fea0003800000 */
.L_x_2810:
[----:B------:R-:W-:-:S04]  /*2ab0*/  UIADD3 UR4, UR42, 0x22400, URZ ;  /* 0x000224002a047890 */ /* 0x000fc8000fffe03f */
[----:B------:R-:W-:-:S04]  /*2ac0*/  USHF.R.U32.HI UR4, URZ, 0x4, UR4 ;  /* 0x000000043f047899 */ /* 0x000fc80008011604 */
[----:B------:R-:W-:-:S06]  /*2ad0*/  ULOP3.LUT UR4, UR4, 0x3fff, URZ, 0xc0, !UPT ;  /* 0x00003fff04047892 */ /* 0x000fcc000f8ec03f */
[----:B------:R-:W-:Y:S01]  /*2ae0*/  MOV R4, UR4 ;  /* 0x0000000400047c02 */ /* 0x000fe20008000f00 */
[----:B------:R-:W-:Y:S05]  /*2af0*/  WARPSYNC.ALL ;  /* 0x0000000000007948 */ /* 0x000fea0003800000 */
[----:B------:R-:W-:Y:S01]  /*2b00*/  LOP3.LUT R4, R4, 0x10000, RZ, 0xfc, !PT ;  /* 0x0001000004047812 */ /* 0x000fe200078efcff */
[----:B------:R-:W-:-:S04]  /*2b10*/  UIADD3 UR4, UR42, 0x20400, URZ ;  /* 0x000204002a047890 */ /* 0x000fc8000fffe03f */
[----:B-1----:R-:W-:Y:S01]  /*2b20*/  IMAD R3, R2, 0x200, R4 ;  /* 0x0000020002037824 */ /* 0x002fe200078e0204 */
[----:B------:R-:W-:Y:S01]  /*2b30*/  WARPGROUP.ARRIVE ;  /* 0x00000000000079c5 */ /* 0x000fe20000000000 */
[----:B------:R-:W-:Y:S01]  /*2b40*/  UMOV UR7, 0x40000040 ;  /* 0x4000004000077882 */ /* 0x000fe20000000000 */
[----:B------:R-:W-:Y:S02]  /*2b50*/  USHF.R.U32.HI UR4, URZ, 0x4, UR4 ;  /* 0x000000043f047899 */ /* 0x000fe40008011604 */
[----:B------:R-:W-:Y:S01]  /*2b60*/  R2UR UR6, R3 ;  /* 0x00000000030672ca */ /* 0x000fe200000e0000 */
[----:B------:R-:W-:Y:S01]  /*2b70*/  UMOV UR5, 0x40000040 ;  /* 0x4000004000057882 */ /* 0x000fe20000000000 */
[----:B------:R-:W-:Y:S01]  /*2b80*/  ULOP3.LUT UR4, UR4, 0x3fff, URZ, 0xc0, !UPT ;  /* 0x00003fff04047892 */ /* 0x000fe2000f8ec03f */
[----:B------:R-:W-:Y:S01]  /*2b90*/  UMOV UR11, 0x40000040 ;  /* 0x40000040000b7882 */ /* 0x000fe20000000000 */
[----:B------:R-:W-:Y:S02]  /*2ba0*/  UMOV UR9, 0x40000040 ;  /* 0x4000004000097882 */ /* 0x000fe40000000000 */
[----:B------:R-:W-:Y:S01]  /*2bb0*/  ULOP3.LUT UR4, UR4, 0x10000, URZ, 0xfc, !UPT ;  /* 0x0001000004047892 */ /* 0x000fe2000f8efc3f */
[----:B------:R-:W-:Y:S01]  /*2bc0*/  UMOV UR15, 0x40000040 ;  /* 0x40000040000f7882 */ /* 0x000fe20000000000 */
[----:B------:R-:W-:-:S02]  /*2bd0*/  UMOV UR13, 0x40000040 ;  /* 0x40000040000d7882 */ /* 0x000fc40000000000 */
[----:B------:R-:W-:Y:S02]  /*2be0*/  UIADD3 UR8, UR4, 0x2, URZ ;  /* 0x0000000204087890 */ /* 0x000fe4000fffe03f */
[----:B------:R-:W-:Y:S02]  /*2bf0*/  UIADD3 UR12, UR4, 0x4, URZ ;  /* 0x00000004040c7890 */ /* 0x000fe4000fffe03f */
[----:B------:R-:W-:Y:S02]  /*2c00*/  UIADD3 UR10, UR6, 0x2, URZ ;  /* 0x00000002060a7890 */ /* 0x000fe4000fffe03f */
[----:B------:R-:W-:Y:S01]  /*2c10*/  HGMMA.64x64x16.F32 R24, gdesc[UR4], RZ, !UPT, gsb0 ;  /* 0x00e00000041879f0 */ /* 0x000fe2000c0008ff */
[----:B------:R-:W-:Y:S02]  /*2c20*/  UIADD3 UR14, UR6, 0x4, URZ ;  /* 0x00000004060e7890 */ /* 0x000fe4000fffe03f */
[----:B------:R-:W-:Y:S02]  /*2c30*/  UIADD3 UR18, UR6, 0x6, URZ ;  /* 0x0000000606127890 */ /* 0x000fe4000fffe03f */
[----:B------:R-:W-:Y:S01]  /*2c40*/  UIADD3 UR16, UR4, 0x6, URZ ;  /* 0x0000000604107890 */ /* 0x000fe2000fffe03f */
[----:B------:R-:W-:Y:S01]  /*2c50*/  UMOV UR19, 0x40000040 ;  /* 0x4000004000137882 */ /* 0x000fe20000000000 */
[----:B------:R-:W-:Y:S01]  /*2c60*/  UMOV UR17, 0x40000040 ;  /* 0x4000004000117882 */ /* 0x000fe20000000000 */
[----:B------:R-:W-:-:S02]  /*2c70*/  WARPGROUP.DEPBAR.LE gsb0, 0x0 ;  /* 0x00008000000079c5 */ /* 0x000fc40000010000 */
        /* <DEDUP_REMOVED lines=9> */
[----:B------:R-:W1:Y:S02]  /*2d10*/  SYNCS.PHASECHK.TRANS64.TRYWAIT P1, [UR42+0x38810], R0 ;  /* 0x03881000ff0075a7 */ /* 0x000e64000802016a */
[----:B-1----:R-:W-:Y:S05]  /*2d20*/  @!P1 BRA `(.L_x_2812) ;  /* 0x000000a400b89947 */ /* 0x002fea0003800000 */
.L_x_2887:
[----:B------:R-:W-:Y:S05]  /*2d30*/  @P0 BRA `(.L_x_2813) ;  /* 0x0000000000040947 */ /* 0x000fea0003800000 */
[----:B------:R-:W-:Y:S01]  /*2d40*/  BPT.TRAP 0x1 ;  /* 0x000000040000795c */ /* 0x000fe20000300000 */
.L_x_2813:
[----:B------:R4:W1:Y:S01]  /*2d50*/  SYNCS.PHASECHK.TRANS64.TRYWAIT P1, [R8+URZ+0x38850], R9 ;  /* 0x03885009080075a7 */ /* 0x000862000802017f */
[----:B------:R-:W-:Y:S05]  /*2d60*/  @P0 BRA `(.L_x_2814) ;  /* 0x0000000000040947 */ /* 0x000fea0003800000 */
[----:B------:R-:W-:Y:S01]  /*2d70*/  BPT.TRAP 0x1 ;  /* 0x000000040000795c */ /* 0x000fe20000300000 */
.L_x_2814:
[----:B------:R-:W-:-:S04]  /*2d80*/  IMAD.U32 R5, RZ, RZ, UR42 ;  /* 0x0000002aff057e24 */ /* 0x000fc8000f8e00ff */
[C---:B-1----:R-:W-:Y:S01]  /*2d90*/  VIADD R0, R5.reuse, 0x400 ;  /* 0x0000040005007836 */ /* 0x042fe20000000000 */
[----:B------:R-:W-:-:S04]  /*2da0*/  IADD3 R3, R5, 0x26400, RZ ;  /* 0x0002640005037810 */ /* 0x000fc80007ffe0ff */
[----:B------:R-:W-:Y:S02]  /*2db0*/  SHF.R.U32.HI R0, RZ, 0x4, R0 ;  /* 0x00000004ff007819 */ /* 0x000fe40000011600 */
[----:B------:R-:W-:Y:S02]  /*2dc0*/  SHF.R.U32.HI R3, RZ, 0x4, R3 ;  /* 0x00000004ff037819 */ /* 0x000fe40000011603 */
[----:B------:R-:W-:Y:S02]  /*2dd0*/  LOP3.LUT R0, R0, 0x3fff, RZ, 0xc0, !PT ;  /* 0x00003fff00007812 */ /* 0x000fe400078ec0ff */
[----:B------:R-:W-:Y:S02]  /*2de0*/  LOP3.LUT R3, R3, 0x3fff, RZ, 0xc0, !PT ;  /* 0x00003fff03037812 */ /* 0x000fe400078ec0ff */
[----:B------:R-:W-:Y:S02]  /*2df0*/  LOP3.LUT R6, R0, 0x10000, RZ, 0xfc, !PT ;  /* 0x0001000000067812 */ /* 0x000fe400078efcff */
[----:B------:R-:W-:-:S03]  /*2e00*/  LOP3.LUT R7, R3, 0x10000, RZ, 0xfc, !PT ;  /* 0x0001000003077812 */ /* 0x000fc600078efcff */
[----:B------:R-:W-:Y:S01]  /*2e10*/  IMAD R0, R2, 0x1000, R6 ;  /* 0x0000100002007824 */ /* 0x000fe200078e0206 */
[----:B------:R-:W-:Y:S06]  /*2e20*/  @P1 BRA `(.L_x_2815) ;  /* 0x0000000000081947 */ /* 0x000fec0003800000 */
[----:B------:R-:W1:Y:S02]  /*2e30*/  SYNCS.PHASECHK.TRANS64.TRYWAIT P1, [R8+URZ+0x38850], R9 ;  /* 0x03885009080075a7 */ /* 0x000e64000802017f */
[----:B-1----:R-:W-:Y:S05]  /*2e40*/  @!P1 BRA `(.L_x_2816) ;  /* 0x000000a400889947 */ /* 0x002fea0003800000 */
.L_x_2815:
[C---:B------:R-:W-:Y:S01]  /*2e50*/  R2UR UR4, R7.reuse ;  /* 0x00000000070472ca */ /* 0x040fe200000e0000 */
[----:B------:R-:W-:Y:S01]  /*2e60*/  WARPGROUP.ARRIVE ;  /* 0x00000000000079c5 */ /* 0x000fe20000000000 */
[C---:B------:R-:W-:Y:S01]  /*2e70*/  R2UR UR6, R0.reuse ;  /* 0x00000000000672ca */ /* 0x040fe200000e0000 */
[----:B------:R-:W-:Y:S01]  /*2e80*/  UMOV UR5, 0x40000040 ;  /* 0x4000004000057882 */ /* 0x000fe20000000000 */
[----:B------:R-:W-:Y:S01]  /*2e90*/  UMOV UR7, 0x40000040 ;  /* 0x4000004000077882 */ /* 0x000fe20000000000 */
[----:B--234-:R-:W-:Y:S02]  /*2ea0*/  VIADD R9, R7, 0x2 ;  /* 0x0000000207097836 */ /* 0x01cfe40000000000 */
[----:B------:R-:W1:Y:S01]  /*2eb0*/  S2R R10, SR_TID.X ;  /* 0x00000000000a7919 */ /* 0x000e620000002100 */
[C---:B------:R-:W-:Y:S01]  /*2ec0*/  VIADD R3, R0.reuse, 0x2 ;  /* 0x0000000200037836 */ /* 0x040fe20000000000 */
[----:B------:R-:W-:Y:S01]  /*2ed0*/  ULDC UR10, c[0x0][0xa80] ;  /* 0x0002a000000a7ab9 */ /* 0x000fe20000000800 */
[----:B------:R-:W-:Y:S01]  /*2ee0*/  VIADD R12, R0, 0x800 ;  /* 0x00000800000c7836 */ /* 0x000fe20000000000 */
[----:B------:R-:W2:Y:S01]  /*2ef0*/  S2R R57, SR_TID.X ;  /* 0x0000000000397919 */ /* 0x000ea20000002100 */
[----:B------:R-:W-:-:S03]  /*2f00*/  UISETP.GE.AND UP0, UPT, UR44, 0x41, UPT ;  /* 0x000000412c00788c */ /* 0x000fc6000bf06270 */
[----:B------:R-:W-:Y:S01]  /*2f10*/  HGMMA.64x64x16.F32 R24, gdesc[UR4], R24, gsb0 ;  /* 0x00e00000041879f0 */ /* 0x000fe20008000818 */
[----:B------:R-:W-:Y:S01]  /*2f20*/  R2UR UR4, R9 ;  /* 0x00000000090472ca */ /* 0x000fe200000e0000 */
[----:B------:R-:W-:Y:S01]  /*2f30*/  UMOV UR5, 0x40000040 ;  /* 0x4000004000057882 */ /* 0x000fe20000000000 */
[----:B------:R-:W-:Y:S01]  /*2f40*/  R2UR UR6, R3 ;  /* 0x00000000030672ca */ /* 0x000fe200000e0000 */
[----:B------:R-:W-:Y:S01]  /*2f50*/  UMOV UR7, 0x40000040 ;  /* 0x4000004000077882 */ /* 0x000fe20000000000 */
[----:B------:R-:W-:Y:S01]  /*2f60*/  VIADD R3, R0, 0x4 ;  /* 0x0000000400037836 */ /* 0x000fe20000000000 */
[----:B------:R-:W-:Y:S02]  /*2f70*/  IADD3 R9, R7, 0x4, RZ ;  /* 0x0000000407097810 */ /* 0x000fe40007ffe0ff */
[----:B-1----:R-:W-:Y:S02]  /*2f80*/  SHF.R.U32.HI R10, RZ, 0x7, R10 ;  /* 0x00000007ff0a7819 */ /* 0x002fe4000001160a */
[----:B--2---:R-:W-:Y:S01]  /*2f90*/  LOP3.LUT R57, R57, 0x7f, RZ, 0xc0, !PT ;  /* 0x0000007f39397812 */ /* 0x004fe200078ec0ff */
[----:B------:R-:W-:-:S02]  /*2fa0*/  WARPGROUP.DEPBAR.LE gsb0, 0x0 ;  /* 0x00008000000079c5 */ /* 0x000fc40000010000 */
[----:B------:R-:W-:-:S06]  /*2fb0*/  WARPGROUP.ARRIVE ;  /* 0x00000000000079c5 */ /* 0x000fcc0000000000 */
[----:B------:R-:W-:Y:S01]  /*2fc0*/  HGMMA.64x64x16.F32 R24, gdesc[UR4], R24, gsb0 ;  /* 0x00e00000041879f0 */ /* 0x000fe20008000818 */
[----:B------:R-:W-:Y:S01]  /*2fd0*/  R2UR UR4, R9 ;  /* 0x00000000090472ca */ /* 0x000fe200000e0000 */
[----:B------:R-:W-:Y:S01]  /*2fe0*/  UMOV UR5, 0x40000040 ;  /* 0x4000004000057882 */ /* 0x000fe20000000000 */
[----:B------:R-:W-:Y:S01]  /*2ff0*/  R2UR UR6, R3 ;  /* 0x00000000030672ca */ /* 0x000fe200000e0000 */
[----:B------:R-:W-:Y:S01]  /*3000*/  UMOV UR7, 0x40000040 ;  /* 0x4000004000077882 */ /* 0x000fe20000000000 */
[----:B------:R-:W-:Y:S02]  /*3010*/  VIADD R9, R7, 0x6 ;  /* 0x0000000607097836 */ /* 0x000fe40000000000 */
[----:B------:R-:W-:Y:S01]  /*3020*/  VIADD R3, R0, 0x6 ;  /* 0x0000000600037836 */ /* 0x000fe20000000000 */
[----:B------:R-:W-:Y:S02]  /*3030*/  WARPGROUP.DEPBAR.LE gsb0, 0x0 ;  /* 0x00008000000079c5 */ /* 0x000fe40000010000 */
[----:B------:R-:W-:-:S06]  /*3040*/  WARPGROUP.ARRIVE ;  /* 0x00000000000079c5 */ /* 0x000fcc0000000000 */
[----:B------:R-:W-:Y:S01]  /*3050*/  HGMMA.64x64x16.F32 R24, gdesc[UR4], R24, gsb0 ;  /* 0x00e00000041879f0 */ /* 0x000fe20008000818 */
[----:B------:R-:W-:Y:S01]  /*3060*/  R2UR UR4, R9 ;  /* 0x00000000090472ca */ /* 0x000fe200000e0000 */
[----:B------:R-:W-:Y:S01]  /*3070*/  UMOV UR5, 0x40000040 ;  /* 0x4000004000057882 */ /* 0x000fe20000000000 */
[----:B------:R-:W-:Y:S01]  /*3080*/  R2UR UR6, R3 ;  /* 0x00000000030672ca */ /* 0x000fe200000e0000 */
[----:B------:R-:W-:Y:S01]  /*3090*/  UMOV UR7, 0x40000040 ;  /* 0x4000004000077882 */ /* 0x000fe20000000000 */
[----:B------:R-:W-:Y:S01]  /*30a0*/  VIADD R3, R0, 0x200 ;  /* 0x0000020000037836 */ /* 0x000fe20000000000 */
[----:B------:R-:W-:Y:S01]  /*30b0*/  IADD3 R9, R7, 0x200, RZ ;  /* 0x0000020007097810 */ /* 0x000fe20007ffe0ff */
[----:B------:R-:W-:Y:S02]  /*30c0*/  WARPGROUP.DEPBAR.LE gsb0, 0x0 ;  /* 0x00008000000079c5 */ /* 0x000fe40000010000 */
[----:B------:R-:W-:-:S07]  /*30d0*/  WARPGROUP.ARRIVE ;  /* 0x00000000000079c5 */ /* 0x000fce0000000000 */
        /* <DEDUP_REMOVED lines=104> */
[----:B------:R1:W2:Y:S02]  /*3760*/  SHFL.IDX PT, R3, R10, RZ, 0x1f ;  /* 0x00001fff0a037589 */ /* 0x0002a400000e0000 */
[----:B-1----:R-:W-:Y:S02]  /*3770*/  IADD3 R10, R7, 0x800, RZ ;  /* 0x00000800070a7810 */ /* 0x002fe40007ffe0ff */
[----:B--2---:R-:W-:-:S04]  /*3780*/  ISETP.GT.AND P1, PT, R3, 0x7f, PT ;  /* 0x0000007f0300780c */ /* 0x004fc80003f24270 */
[----:B------:R-:W-:-:S05]  /*3790*/  SEL R3, RZ, 0x2, !P1 ;  /* 0x00000002ff037807 */ /* 0x000fca0004800000 */
[C---:B------:R-:W-:Y:S02]  /*37a0*/  IMAD.IADD R9, R3.reuse, 0x1, R10 ;  /* 0x0000000103097824 */ /* 0x040fe400078e020a */
[----:B------:R-:W-:Y:S01]  /*37b0*/  IMAD.IADD R11, R3, 0x1, R12 ;  /* 0x00000001030b7824 */ /* 0x000fe200078e020c */
[----:B------:R-:W-:Y:S02]  /*37c0*/  WARPGROUP.DEPBAR.LE gsb0, 0x0 ;  /* 0x00008000000079c5 */ /* 0x000fe40000010000 */
[----:B------:R-:W-:-:S06]  /*37d0*/  WARPGROUP.ARRIVE ;  /* 0x00000000000079c5 */ /* 0x000fcc0000000000 */
[----:B------:R-:W-:Y:S01]  /*37e0*/  HGMMA.64x64x16.F32 R24, gdesc[UR4], R24, gsb0 ;  /* 0x00e00000041879f0 */ /* 0x000fe20008000818 */
[----:B------:R-:W-:Y:S01]  /*37f0*/  R2UR UR4, R9 ;  /* 0x00000000090472ca */ /* 0x000fe200000e0000 */
[----:B------:R-:W-:Y:S01]  /*3800*/  UMOV UR5, 0x40000040 ;  /* 0x4000004000057882 */ /* 0x000fe20000000000 */
[----:B------:R-:W-:Y:S01]  /*3810*/  R2UR UR6, R11 ;  /* 0x000000000b0672ca */ /* 0x000fe200000e0000 */
[----:B------:R-:W-:Y:S01]  /*3820*/  UMOV UR7, 0x40000040 ;  /* 0x4000004000077882 */ /* 0x000fe20000000000 */
[----:B------:R-:W-:-:S04]  /*3830*/  MOV R11, 0x4 ;  /* 0x00000004000b7802 */ /* 0x000fc80000000f00 */
[C---:B------:R-:W-:Y:S02]  /*3840*/  SEL R9, R11.reuse, 0x2, P1 ;  /* 0x000000020b097807 */ /* 0x040fe40000800000 */
[----:B------:R-:W-:-:S03]  /*3850*/  SEL R11, R11, 0x6, !P1 ;  /* 0x000000060b0b7807 */ /* 0x000fc60004800000 */
[--C-:B------:R-:W-:Y:S02]  /*3860*/  IMAD.IADD R13, R10, 0x1, R9.reuse ;  /* 0x000000010a0d7824 */ /* 0x100fe400078e0209 */
[C---:B------:R-:W-:Y:S01]  /*3870*/  IMAD.IADD R14, R12.reuse, 0x1, R9 ;  /* 0x000000010c0e7824 */ /* 0x040fe200078e0209 */
[----:B------:R-:W-:Y:S01]  /*3880*/  IADD3 R12, R12, R11, RZ ;  /* 0x0000000b0c0c7210 */ /* 0x000fe20007ffe0ff */
        /* <DEDUP_REMOVED lines=8> */
[----:B------:R-:W-:Y:S02]  /*3910*/  WARPGROUP.DEPBAR.LE gsb0, 0x0 ;  /* 0x00008000000079c5 */ /* 0x000fe40000010000 */
[----:B------:R-:W-:-:S09]  /*3920*/  WARPGROUP.ARRIVE ;  /* 0x00000000000079c5 */ /* 0x000fd20000000000 */
[----:B------:R-:W-:Y:S01]  /*3930*/  HGMMA.64x64x16.F32 R24, gdesc[UR4], R24, gsb0 ;  /* 0x00e00000041879f0 */ /* 0x000fe20008000818 */
[----:B------:R-:W-:Y:S01]  /*3940*/  R2UR UR4, R10 ;  /* 0x000000000a0472ca */ /* 0x000fe200000e0000 */
[----:B------:R-:W-:Y:S01]  /*3950*/  UMOV UR5, 0x40000040 ;  /* 0x4000004000057882 */ /* 0x000fe20000000000 */
[----:B------:R-:W-:Y:S01]  /*3960*/  R2UR UR6, R12 ;  /* 0x000000000c0672ca */ /* 0x000fe200000e0000 */
[----:B------:R-:W-:Y:S01]  /*3970*/  UMOV UR7, 0x40000040 ;  /* 0x4000004000077882 */ /* 0x000fe20000000000 */
[----:B------:R-:W-:Y:S02]  /*3980*/  IMAD.MOV.U32 R10, RZ, RZ, 0x28 ;  /* 0x00000028ff0a7424 */ /* 0x000fe400078e00ff */
[----:B------:R-:W-:-:S03]  /*3990*/  IMAD.MOV.U32 R12, RZ, RZ, 0xa00 ;  /* 0x00000a00ff0c7424 */ /* 0x000fc600078e00ff */
[----:B------:R-:W-:Y:S02]  /*39a0*/  SEL R10, R10, 0x26, P1 ;  /* 0x000000260a0a7807 */ /* 0x000fe40000800000 */
[----:B------:R-:W-:Y:S02]  /*39b0*/  SEL R12, R12, 0x980, P1 ;  /* 0x000009800c0c7807 */ /* 0x000fe40000800000 */
[----:B------:R-:W-:Y:S02]  /*39c0*/  LOP3.LUT R10, R10, 0x6, RZ, 0xc0, !PT ;  /* 0x000000060a0a7812 */ /* 0x000fe400078ec0ff */
[----:B------:R-:W-:-:S04]  /*39d0*/  LOP3.LUT R13, R12, 0xa00, RZ, 0xc0, !PT ;  /* 0x00000a000c0d7812 */ /* 0x000fc800078ec0ff */
[CC--:B------:R-:W-:Y:S02]  /*39e0*/  IADD3 R12, R10.reuse, R13.reuse, R7 ;  /* 0x0000000d0a0c7210 */ /* 0x0c0fe40007ffe007 */
[----:B------:R-:W-:Y:S01]  /*39f0*/  IADD3 R10, R10, R13, R0 ;  /* 0x0000000d0a0a7210 */ /* 0x000fe20007ffe000 */
[----:B------:R-:W-:Y:S02]  /*3a00*/  WARPGROUP.DEPBAR.LE gsb0, 0x0 ;  /* 0x00008000000079c5 */ /* 0x000fe40000010000 */
[----:B------:R-:W-:-:S06]  /*3a10*/  WARPGROUP.ARRIVE ;  /* 0x00000000000079c5 */ /* 0x000fcc0000000000 */
[----:B------:R-:W-:Y:S01]  /*3a20*/  HGMMA.64x64x16.F32 R24, gdesc[UR4], R24, gsb0 ;  /* 0x00e00000041879f0 */ /* 0x000fe20008000818 */
[----:B------:R-:W-:Y:S01]  /*3a30*/  R2UR UR4, R12 ;  /* 0x000000000c0472ca */ /* 0x000fe200000e0000 */
[----:B------:R-:W-:Y:S01]  /*3a40*/  UMOV UR5, 0x40000040 ;  /* 0x4000004000057882 */ /* 0x000fe20000000000 */
[----:B------:R-:W-:Y:S01]  /*3a50*/  R2UR UR6, R10 ;  /* 0x000000000a0672ca */ /* 0x000fe200000e0000 */
[----:B------:R-:W-:Y:S01]  /*3a60*/  UMOV UR7, 0x40000040 ;  /* 0x4000004000077882 */ /* 0x000fe20000000000 */
[----:B------:R-:W-:Y:S01]  /*3a70*/  IADD3 R12, R0, 0xa00, RZ ;  /* 0x00000a00000c7810 */ /* 0x000fe20007ffe0ff */
[----:B------:R-:W-:-:S04]  /*3a80*/  VIADD R10, R7, 0xa00 ;  /* 0x00000a00070a7836 */ /* 0x000fc80000000000 */
        /* <DEDUP_REMOVED lines=9> */
[C-C-:B------:R-:W-:Y:S01]  /*3b20*/  IMAD.IADD R13, R9.reuse, 0x1, R10.reuse ;  /* 0x00000001090d7824 */ /* 0x140fe200078e020a */
[----:B------:R-:W-:Y:S01]  /*3b30*/  IADD3 R14, R9, R12, RZ ;  /* 0x0000000c090e7210 */ /* 0x000fe20007ffe0ff */
[C---:B------:R-:W-:Y:S02]  /*3b40*/  IMAD.IADD R10, R11.reuse, 0x1, R10 ;  /* 0x000000010b0a7824 */ /* 0x040fe400078e020a */
[----:B------:R-:W-:Y:S01]  /*3b50*/  IMAD.IADD R12, R11, 0x1, R12 ;  /* 0x000000010b0c7824 */ /* 0x000fe200078e020c */
[----:B------:R-:W-:-:S02]  /*3b60*/  WARPGROUP.DEPBAR.LE gsb0, 0x0 ;  /* 0x00008000000079c5 */ /* 0x000fc40000010000 */
        /* <DEDUP_REMOVED lines=13> */
[----:B------:R-:W-:Y:S01]  /*3c40*/  IMAD.MOV.U32 R10, RZ, RZ, 0x30 ;  /* 0x00000030ff0a7424 */ /* 0x000fe200078e00ff */
[----:B------:R-:W-:-:S04]  /*3c50*/  MOV R12, 0xc00 ;  /* 0x00000c00000c7802 */ /* 0x000fc80000000f00 */
        /* <DEDUP_REMOVED lines=13> */
[----:B------:R-:W-:Y:S02]  /*3d30*/  VIADD R10, R7, 0xc00 ;  /* 0x00000c00070a7836 */ /* 0x000fe40000000000 */
[----:B------:R-:W-:Y:S02]  /*3d40*/  VIADD R12, R0, 0xc00 ;  /* 0x00000c00000c7836 */ /* 0x000fe40000000000 */
[----:B------:R-:W-:-:S03]  /*3d50*/  IMAD.IADD R13, R3, 0x1, R10 ;  /* 0x00000001030d7824 */ /* 0x000fc600078e020a */
[----:B------:R-:W-:Y:S01]  /*3d60*/  IADD3 R14, R3, R12, RZ ;  /* 0x0000000c030e7210 */ /* 0x000fe20007ffe0ff */
[----:B------:R-:W-:Y:S02]  /*3d70*/  WARPGROUP.DEPBAR.LE gsb0, 0x0 ;  /* 0x00008000000079c5 */ /* 0x000fe40000010000 */
[----:B------:R-:W-:-:S06]  /*3d80*/  WARPGROUP.ARRIVE ;  /* 0x00000000000079c5 */ /* 0x000fcc0000000000 */
[----:B------:R-:W-:Y:S01]  /*3d90*/  HGMMA.64x64x16.F32 R24, gdesc[UR4], R24, gsb0 ;  /* 0x00e00000041879f0 */ /* 0x000fe20008000818 */
[----:B------:R-:W-:Y:S01]  /*3da0*/  R2UR UR4, R13 ;  /* 0x000000000d0472ca */ /* 0x000fe200000e0000 */
[----:B------:R-:W-:Y:S01]  /*3db0*/  UMOV UR5, 0x40000040 ;  /* 0x4000004000057882 */ /* 0x000fe20000000000 */
[----:B------:R-:W-:Y:S01]  /*3dc0*/  R2UR UR6, R14 ;  /* 0x000000000e0672ca */ /* 0x000fe200000e0000 */
[----:B------:R-:W-:Y:S01]  /*3dd0*/  UMOV UR7, 0x40000040 ;  /* 0x4000004000077882 */ /* 0x000fe20000000000 */
[C---:B------:R-:W-:Y:S02]  /*3de0*/  IMAD.IADD R13, R9.reuse, 0x1, R10 ;  /* 0x00000001090d7824 */ /* 0x040fe400078e020a */
[----:B------:R-:W-:Y:S01]  /*3df0*/  IMAD.IADD R14, R9, 0x1, R12 ;  /* 0x00000001090e7824 */ /* 0x000fe200078e020c */
[C---:B------:R-:W-:Y:S01]  /*3e00*/  IADD3 R12, R11.reuse, R12, RZ ;  /* 0x0000000c0b0c7210 */ /* 0x040fe20007ffe0ff */
        /* <DEDUP_REMOVED lines=31> */
[----:B------:R-:W-:-:S03]  /*4000*/  IADD3 R12, R0, 0xe00, RZ ;  /* 0x00000e00000c7810 */ /* 0x000fc60007ffe0ff */
        /* <DEDUP_REMOVED lines=24> */
[----:B------:R-:W-:Y:S01]  /*4190*/  LOP3.LUT R3, R3, 0x6, RZ, 0xc0, !PT ;  /* 0x0000000603037812 */ /* 0x000fe200078ec0ff */
[----:B------:R-:W-:Y:S02]  /*41a0*/  WARPGROUP.DEPBAR.LE gsb0, 0x0 ;  /* 0x00008000000079c5 */ /* 0x000fe40000010000 */
[----:B------:R-:W-:-:S06]  /*41b0*/  WARPGROUP.ARRIVE ;  /* 0x00000000000079c5 */ /* 0x000fcc0000000000 */
[----:B------:R-:W-:Y:S01]  /*41c0*/  HGMMA.64x64x16.F32 R24, gdesc[UR4], R24, gsb0 ;  /* 0x00e00000041879f0 */ /* 0x000fe20008000818 */
[----:B------:R-:W-:Y:S01]  /*41d0*/  R2UR UR4, R10 ;  /* 0x000000000a0472ca */ /* 0x000fe200000e0000 */
[----:B------:R-:W-:Y:S01]  /*41e0*/  UMOV UR5, 0x40000040 ;  /* 0x4000004000057882 */ /* 0x000fe20000000000 */
[----:B------:R-:W-:Y:S01]  /*41f0*/  R2UR UR6, R11 ;  /* 0x000000000b0672ca */ /* 0x000fe200000e0000 */
[----:B------:R-:W-:Y:S01]  /*4200*/  UMOV UR7, 0x40000040 ;  /* 0x4000004000077882 */ /* 0x000fe20000000000 */
        /* <DEDUP_REMOVED lines=13> */
[----:B------:R-:W-:Y:S01]  /*42e0*/  UIMAD UR4, UR37, -0x40, UR44 ;  /* 0xffffffc0250478a4 */ /* 0x000fe2000f8e022c */
[----:B------:R-:W-:-:S05]  /*42f0*/  UMOV UR7, 0x40000040 ;  /* 0x4000004000077882 */ /* 0x000fca0000000000 */
[----:B------:R-:W-:-:S05]  /*4300*/  IMAD.U32 R3, RZ, RZ, UR4 ;  /* 0x00000004ff037e24 */ /* 0x000fca000f8e00ff */
[----:B------:R-:W-:-:S04]  /*4310*/  IADD3 R0, -R18, 0x40, R3 ;  /* 0x0000004012007810 */ /* 0x000fc80007ffe103 */
[C---:B------:R-:W-:Y:S02]  /*4320*/  ISETP.GT.AND P5, PT, R0.reuse, RZ, PT ;  /* 0x000000ff0000720c */ /* 0x040fe40003fa4270 */
[C---:B------:R-:W-:Y:S02]  /*4330*/  ISETP.GT.AND P4, PT, R0.reuse, 0x1, PT ;  /* 0x000000010000780c */ /* 0x040fe40003f84270 */
[C---:B------:R-:W-:Y:S02]  /*4340*/  ISETP.GT.AND P3, PT, R0.reuse, 0x8, PT ;  /* 0x000000080000780c */ /* 0x040fe40003f64270 */
[C---:B------:R-:W-:Y:S02]  /*4350*/  ISETP.GT.AND P2, PT, R0.reuse, 0x9, PT ;  /* 0x000000090000780c */ /* 0x040fe40003f44270 */
[C---:B------:R-:W-:Y:S02]  /*4360*/  ISETP.GT.AND P1, PT, R0.reuse, 0x10, PT ;  /* 0x000000100000780c */ /* 0x040fe40003f24270 */
[----:B------:R-:W-:Y:S01]  /*4370*/  ISETP.GT.AND P6, PT, R0, 0x11, PT ;  /* 0x000000110000780c */ /* 0x000fe20003fc4270 */
[----:B------:R-:W-:-:S02]  /*4380*/  WARPGROUP.DEPBAR.LE gsb0, 0x0 ;  /* 0x00008000000079c5 */ /* 0x000fc40000010000 */
[----:B------:R-:W-:Y:S02]  /*4390*/  FSEL R24, R24, -INF , P5 ;  /* 0xff80000018187808 */ /* 0x000fe40002800000 */
[----:B------:R-:W-:Y:S02]  /*43a0*/  FSEL R25, R25, -INF , P4 ;  /* 0xff80000019197808 */ /* 0x000fe40002000000 */
[----:B------:R-:W-:Y:S02]  /*43b0*/  FSEL R28, R28, -INF , P3 ;  /* 0xff8000001c1c7808 */ /* 0x000fe40001800000 */
[----:B------:R-:W-:Y:S02]  /*43c0*/  FMNMX.FTZ R3, R24, R25, !PT ;  /* 0x0000001918037209 */ /* 0x000fe40007810000 */
        /* <DEDUP_REMOVED lines=45> */
[----:B------:R-:W-:Y:S02]  /*46a0*/  FMNMX.FTZ R0, R52, R3, !PT ;  /* 0x0000000334007209 */ /* 0x000fe40007810000 */
[----:B------:R-:W-:Y:S02]  /*46b0*/  FMNMX.FTZ R3, R26, R27, !PT ;  /* 0x0000001b1a037209 */ /* 0x000fe40007810000 */
[----:B------:R-:W-:Y:S02]  /*46c0*/  FMNMX.FTZ R9, R53, R0, !PT ;  /* 0x0000000035097209 */ /* 0x000fe40007810000 */
[----:B------:R-:W-:Y:S02]  /*46d0*/  FSEL R46, R46, -INF , P1 ;  /* 0xff8000002e2e7808 */ /* 0x000fe40000800000 */
[----:B------:R-:W-:Y:S01]  /*46e0*/  FSEL R47, R47, -INF , P6 ;  /* 0xff8000002f2f7808 */ /* 0x000fe20003000000 */
[----:B------:R-:W1:Y:S01]  /*46f0*/  SHFL.BFLY PT, R0, R9, 0x2, 0x1f ;  /* 0x0c401f0009007f89 */ /* 0x000e6200000e0000 */
[----:B------:R-:W-:-:S02]  /*4700*/  FSEL R50, R50, -INF , P5 ;  /* 0xff80000032327808 */ /* 0x000fc40002800000 */
[----:B------:R-:W-:Y:S02]  /*4710*/  FSEL R51, R51, -INF , P4 ;  /* 0xff80000033337808 */ /* 0x000fe40002000000 */
[----:B------:R-:W-:Y:S02]  /*4720*/  FSEL R54, R54, -INF , P3 ;  /* 0xff80000036367808 */ /* 0x000fe40001800000 */
[----:B------:R-:W-:Y:S02]  /*4730*/  FSEL R55, R55, -INF , P2 ;  /* 0xff80000037377808 */ /* 0x000fe40001000000 */
[----:B------:R-:W-:Y:S02]  /*4740*/  PLOP3.LUT P2, PT, PT, PT, UP0, 0x80, 0x0 ;  /* 0x000000000000781c */ /* 0x000fe40003f4f008 */
        /* <DEDUP_REMOVED lines=21> */
[----:B------:R1:W-:Y:S01]  /*48a0*/  MUFU.EX2 R10, R24 ;  /* 0x00000018000a7308 */ /* 0x0003e20000000800 */
[----:B------:R-:W-:Y:S01]  /*48b0*/  FMNMX.FTZ R12, R54, R3, !PT ;  /* 0x00000003360c7209 */ /* 0x000fe20007810000 */
[--C-:B------:R-:W-:Y:S01]  /*48c0*/  FFMA.FTZ R14, R32, UR10, -R9.reuse ;  /* 0x0000000a200e7c23 */ /* 0x100fe20008010809 */
[--C-:B------:R-:W-:Y:S01]  /*48d0*/  FFMA.FTZ R15, R33, UR10, -R9.reuse ;  /* 0x0000000a210f7c23 */ /* 0x100fe20008010809 */
[--C-:B------:R-:W-:Y:S01]  /*48e0*/  FFMA.FTZ R20, R36, UR10, -R9.reuse ;  /* 0x0000000a24147c23 */ /* 0x100fe20008010809 */
[----:B------:R-:W-:Y:S01]  /*48f0*/  FMNMX.FTZ R3, R55, R12, !PT ;  /* 0x0000000c37037209 */ /* 0x000fe20007810000 */
[--C-:B------:R-:W-:Y:S01]  /*4900*/  FFMA.FTZ R21, R37, UR10, -R9.reuse ;  /* 0x0000000a25157c23 */ /* 0x100fe20008010809 */
[--C-:B------:R-:W-:Y:S01]  /*4910*/  FFMA.FTZ R28, R28, UR10, -R9.reuse ;  /* 0x0000000a1c1c7c23 */ /* 0x100fe20008010809 */
[--C-:B------:R-:W-:Y:S01]  /*4920*/  FFMA.FTZ R168, R40, UR10, -R9.reuse ;  /* 0x0000000a28a87c23 */ /* 0x100fe20008010809 */
[--C-:B------:R-:W-:Y:S01]  /*4930*/  FFMA.FTZ R169, R41, UR10, -R9.reuse ;  /* 0x0000000a29a97c23 */ /* 0x100fe20008010809 */
[----:B-1----:R-:W1:Y:S01]  /*4940*/  SHFL.BFLY PT, R24, R3, 0x2, 0x1f ;  /* 0x0c401f0003187f89 */ /* 0x002e6200000e0000 */
[--C-:B------:R-:W-:Y:S01]  /*4950*/  FFMA.FTZ R170, R44, UR10, -R9.reuse ;  /* 0x0000000a2caa7c23 */ /* 0x100fe20008010809 */
[--C-:B------:R-:W-:Y:S01]  /*4960*/  FFMA.FTZ R171, R45, UR10, -R9.reuse ;  /* 0x0000000a2dab7c23 */ /* 0x100fe20008010809 */
[--C-:B------:R-:W-:Y:S01]  /*4970*/  FFMA.FTZ R172, R48, UR10, -R9.reuse ;  /* 0x0000000a30ac7c23 */ /* 0x100fe20008010809 */
[--C-:B------:R-:W-:Y:S01]  /*4980*/  FFMA.FTZ R173, R49, UR10, -R9.reuse ;  /* 0x0000000a31ad7c23 */ /* 0x100fe20008010809 */
[--C-:B------:R-:W-:Y:S01]  /*4990*/  FFMA.FTZ R174, R52, UR10, -R9.reuse ;  /* 0x0000000a34ae7c23 */ /* 0x100fe20008010809 */
[----:B------:R-:W-:Y:S01]  /*49a0*/  FFMA.FTZ R175, R53, UR10, -R9 ;  /* 0x0000000a35af7c23 */ /* 0x000fe20008010809 */
[----:B------:R-:W2:Y:S01]  /*49b0*/  MUFU.EX2 R11, R11 ;  /* 0x0000000b000b7308 */ /* 0x000ea20000000800 */
[----:B------:R-:W-:-:S05]  /*49c0*/  LOP3.LUT R9, R56, 0x2000000, RZ, 0xfc, !PT ;  /* 0x0200000038097812 */ /* 0x000fca00078efcff */
[----:B------:R-:W-:Y:S02]  /*49d0*/  IMAD R197, R2, 0x1000, R9 ;  /* 0x0000100002c57824 */ /* 0x000fe400078e0209 */
[----:B------:R-:W-:Y:S03]  /*49e0*/  MUFU.EX2 R12, R28 ;  /* 0x0000001c000c7308 */ /* 0x000fe60000000800 */
[C---:B------:R-:W-:Y:S02]  /*49f0*/  R2UR UR4, R197.reuse ;  /* 0x00000000c50472ca */ /* 0x040fe400000e0000 */
[----:B------:R-:W-:-:S03]  /*4a00*/  IADD3 R198, R197, 0x80, RZ ;  /* 0x00000080c5c67810 */ /* 0x000fc60007ffe0ff */
[----:B------:R-:W3:Y:S01]  /*4a10*/  MUFU.EX2 R13, R13 ;  /* 0x0000000d000d7308 */ /* 0x000ee20000000800 */
[----:B-1----:R-:W-:Y:S02]  /*4a20*/  FMNMX.FTZ R24, R3, R24, !PT ;  /* 0x0000001803187209 */ /* 0x002fe40007810000 */
[----:B--2---:R-:W-:Y:S01]  /*4a30*/  F2FP.F16.F32.PACK_AB R152, R11, R10 ;  /* 0x0000000a0b98723e */ /* 0x004fe200000000ff */
[----:B------:R-:W-:Y:S02]  /*4a40*/  FADD.FTZ R11, R10, R11 ;  /* 0x0000000b0a0b7221 */ /* 0x000fe40000010000 */
[----:B------:R-:W1:Y:S02]  /*4a50*/  SHFL.BFLY PT, R3, R24, 0x1, 0x1f ;  /* 0x0c201f0018037f89 */ /* 0x000e6400000e0000 */
[----:B------:R-:W-:Y:S01]  /*4a60*/  MUFU.EX2 R14, R14 ;  /* 0x0000000e000e7308 */ /* 0x000fe20000000800 */
[----:B------:R-:W-:Y:S01]  /*4a70*/  UMOV UR6, UR4 ;  /* 0x0000000400067c82 */ /* 0x000fe20008000000 */
[----:B------:R-:W-:Y:S01]  /*4a80*/  R2UR UR4, R198 ;  /* 0x00000000c60472ca */ /* 0x000fe200000e0000 */
[----:B------:R-:W-:-:S02]  /*4a90*/  VIADD R198, R197, 0x100 ;  /* 0x00000100c5c67836 */ /* 0x000fc40000000000 */
[----:B------:R-:W-:-:S03]  /*4aa0*/  VIADD R197, R197, 0x180 ;  /* 0x00000180c5c57836 */ /* 0x000fc60000000000 */
[----:B------:R-:W2:Y:S01]  /*4ab0*/  MUFU.EX2 R15, R15 ;  /* 0x0000000f000f7308 */ /* 0x000ea20000000800 */
[----:B---3--:R-:W-:Y:S01]  /*4ac0*/  F2FP.F16.F32.PACK_AB R154, R13, R12 ;  /* 0x0000000c0d9a723e */ /* 0x008fe200000000ff */
[----:B------:R-:W-:-:S04]  /*4ad0*/  FADD.FTZ R12, R12, R11 ;  /* 0x0000000b0c0c7221 */ /* 0x000fc80000010000 */
[----:B------:R-:W-:Y:S02]  /*4ae0*/  FADD.FTZ R13, R13, R12 ;  /* 0x0000000c0d0d7221 */ /* 0x000fe40000010000 */
[----:B------:R-:W-:Y:S01]  /*4af0*/  MUFU.EX2 R20, R20 ;  /* 0x0000001400147308 */ /* 0x000fe20000000800 */
[----:B-1----:R-:W-:-:S07]  /*4b00*/  FMNMX.FTZ R3, R24, R3, !PT ;  /* 0x0000000318037209 */ /* 0x002fce0007810000 */
[----:B------:R-:W1:Y:S01]  /*4b10*/  MUFU.EX2 R21, R21 ;  /* 0x0000001500157308 */ /* 0x000e620000000800 */
[----:B--2---:R-:W-:Y:S01]  /*4b20*/  F2FP.F16.F32.PACK_AB R156, R15, R14 ;  /* 0x0000000e0f9c723e */ /* 0x004fe200000000ff */
[----:B------:R-:W-:Y:S01]  /*4b30*/  FADD.FTZ R14, R14, R13 ;  /* 0x0000000d0e0e7221 */ /* 0x000fe20000010000 */
[C---:B------:R-:W-:Y:S01]  /*4b40*/  FMUL.FTZ R24, R3.reuse, UR10 ;  /* 0x0000000a03187c20 */ /* 0x040fe20008410000 */
[----:B------:R-:W-:Y:S02]  /*4b50*/  FSETP.NEU.FTZ.AND P1, PT, R3, -INF , PT ;  /* 0xff8000000300780b */ /* 0x000fe40003f3d000 */
[----:B------:R-:W-:Y:S02]  /*4b60*/  FADD.FTZ R15, R15, R14 ;  /* 0x0000000e0f0f7221 */ /* 0x000fe40000010000 */
[----:B------:R-:W-:Y:S01]  /*4b70*/  FSEL R25, R24, RZ, P1 ;  /* 0x000000ff18197208 */ /* 0x000fe20000800000 */
[----:B------:R-:W-:Y:S01]  /*4b80*/  MUFU.EX2 R168, R168 ;  /* 0x000000a800a87308 */ /* 0x000fe20000000800 */
[----:B------:R-:W-:-:S03]  /*4b90*/  ISETP.NE.AND P1, PT, R57, RZ, PT ;  /* 0x000000ff3900720c */ /* 0x000fc60003f25270 */
[--C-:B------:R-:W-:Y:S01]  /*4ba0*/  FFMA.FTZ R26, R26, UR10, -R25.reuse ;  /* 0x0000000a1a1a7c23 */ /* 0x100fe20008010819 */
        /* <DEDUP_REMOVED lines=8> */
[----:B------:R-:W-:Y:S01]  /*4c30*/  FFMA.FTZ R43, R43, UR10, -R25 ;  /* 0x0000000a2b2b7c23 */ /* 0x000fe20008010819 */
[----:B------:R-:W-:-:S02]  /*4c40*/  @!P1 VIADD R24, R8, 0x38840 ;  /* 0x0003884008189836 */ /* 0x000fc40000000000 */
[--C-:B------:R-:W-:Y:S01]  /*4c50*/  FFMA.FTZ R46, R46, UR10, -R25.reuse ;  /* 0x0000000a2e2e7c23 */ /* 0x100fe20008010819 */
[--C-:B------:R-:W-:Y:S01]  /*4c60*/  FFMA.FTZ R47, R47, UR10, -R25.reuse ;  /* 0x0000000a2f2f7c23 */ /* 0x100fe20008010819 */
[--C-:B------:R-:W-:Y:S01]  /*4c70*/  FFMA.FTZ R50, R50, UR10, -R25.reuse ;  /* 0x0000000a32327c23 */ /* 0x100fe20008010819 */
[--C-:B------:R-:W-:Y:S01]  /*4c80*/  FFMA.FTZ R51, R51, UR10, -R25.reuse ;  /* 0x0000000a33337c23 */ /* 0x100fe20008010819 */
[----:B------:R-:W-:Y:S01]  /*4c90*/  @!P1 PRMT R24, RZ, 0x654, R24 ;  /* 0x00000654ff189816 */ /* 0x000fe20000000018 */
[--C-:B------:R-:W-:Y:S01]  /*4ca0*/  FFMA.FTZ R54, R54, UR10, -R25.reuse ;  /* 0x0000000a36367c23 */ /* 0x100fe20008010819 */
[----:B------:R-:W-:Y:S01]  /*4cb0*/  FFMA.FTZ R25, R55, UR10, -R25 ;  /* 0x0000000a37197c23 */ /* 0x000fe20008010819 */
[----:B------:R-:W-:Y:S01]  /*4cc0*/  MUFU.EX2 R176, R26 ;  /* 0x0000001a00b07308 */ /* 0x000fe20000000800 */
[----:B------:R2:W-:Y:S01]  /*4cd0*/  @!P1 SYNCS.ARRIVE.TRANS64.RED.A1T0 RZ, [R24+URZ], RZ ;  /* 0x000000ff18ff99a7 */ /* 0x0005e2000810043f */
[----:B-1----:R-:W-:Y:S01]  /*4ce0*/  F2FP.F16.F32.PACK_AB R158, R21, R20 ;  /* 0x00000014159e723e */ /* 0x002fe200000000ff */
[----:B------:R-:W-:Y:S01]  /*4cf0*/  FADD.FTZ R20, R20, R15 ;  /* 0x0000000f14147221 */ /* 0x000fe20000010000 */
[----:B------:R-:W-:-:S03]  /*4d00*/  @!P1 VIADD R8, R8, 0x38860 ;  /* 0x0003886008089836 */ /* 0x000fc60000000000 */
[----:B------:R-:W-:Y:S01]  /*4d10*/  FADD.FTZ R21, R21, R20 ;  /* 0x0000001415157221 */ /* 0x000fe20000010000 */
[----:B------:R-:W1:Y:S01]  /*4d20*/  MUFU.EX2 R177, R27 ;  /* 0x0000001b00b17308 */ /* 0x000e620000000800 */
[----:B------:R-:W-:-:S07]  /*4d30*/  @!P1 PRMT R8, RZ, 0x654, R8 ;  /* 0x00000654ff089816 */ /* 0x000fce0000000008 */
[----:B------:R-:W-:Y:S08]  /*4d40*/  MUFU.EX2 R178, R30 ;  /* 0x0000001e00b27308 */ /* 0x000ff00000000800 */
[----:B------:R-:W3:Y:S01]  /*4d50*/  MUFU.EX2 R179, R31 ;  /* 0x0000001f00b37308 */ /* 0x000ee20000000800 */
[----:B-1----:R-:W-:Y:S01]  /*4d60*/  F2FP.F16.F32.PACK_AB R153, R177, R176 ;  /* 0x000000b0b199723e */ /* 0x002fe200000000ff */
[----:B------:R-:W-:-:S06]  /*4d70*/  FADD.FTZ R177, R176, R177 ;  /* 0x000000b1b0b17221 */ /* 0x000fcc0000010000 */
[----:B------:R-:W-:Y:S08]  /*4d80*/  MUFU.EX2 R180, R34 ;  /* 0x0000002200b47308 */ /* 0x000ff00000000800 */
[----:B------:R-:W1:Y:S01]  /*4d90*/  MUFU.EX2 R181, R35 ;  /* 0x0000002300b57308 */ /* 0x000e620000000800 */
[----:B---3--:R-:W-:Y:S01]  /*4da0*/  F2FP.F16.F32.PACK_AB R155, R179, R178 ;  /* 0x000000b2b39b723e */ /* 0x008fe200000000ff */
[----:B------:R-:W-:Y:S01]  /*4db0*/  BAR.SYNC.DEFER_BLOCKING 0xf, 0x100 ;  /* 0x03c4000000007b1d */ /* 0x000fe20000010000 */
[----:B------:R-:W-:-:S04]  /*4dc0*/  FADD.FTZ R178, R178, R177 ;  /* 0x000000b1b2b27221 */ /* 0x000fc80000010000 */
[----:B------:R-:W-:Y:S01]  /*4dd0*/  FADD.FTZ R179, R179, R178 ;  /* 0x000000b2b3b37221 */ /* 0x000fe20000010000 */
[----:B------:R-:W-:Y:S08]  /*4de0*/  MUFU.EX2 R182, R38 ;  /* 0x0000002600b67308 */ /* 0x000ff00000000800 */
[----:B------:R-:W3:Y:S01]  /*4df0*/  MUFU.EX2 R183, R39 ;  /* 0x0000002700b77308 */ /* 0x000ee20000000800 */
[----:B-1----:R-:W-:Y:S01]  /*4e00*/  F2FP.F16.F32.PACK_AB R157, R181, R180 ;  /* 0x000000b4b59d723e */ /* 0x002fe200000000ff */
[----:B------:R-:W-:-:S04]  /*4e10*/  FADD.FTZ R180, R180, R179 ;  /* 0x000000b3b4b47221 */ /* 0x000fc80000010000 */
[----:B------:R-:W-:Y:S02]  /*4e20*/  FADD.FTZ R181, R181, R180 ;  /* 0x000000b4b5b57221 */ /* 0x000fe40000010000 */
[----:B------:R-:W1:Y:S01]  /*4e30*/  MUFU.EX2 R169, R169 ;  /* 0x000000a900a97308 */ /* 0x000e620000000800 */
[----:B------:R4:W-:Y:S07]  /*4e40*/  STSM.16.M88.4 [R23+0x36400], R152 ;  /* 0x0364009817007844 */ /* 0x0009ee0000000200 */
[----:B------:R-:W-:Y:S01]  /*4e50*/  MUFU.EX2 R170, R170 ;  /* 0x000000aa00aa7308 */ /* 0x000fe20000000800 */
[----:B---3--:R-:W-:Y:S01]  /*4e60*/  F2FP.F16.F32.PACK_AB R159, R183, R182 ;  /* 0x000000b6b79f723e */ /* 0x008fe200000000ff */
[----:B------:R-:W-:-:S04]  /*4e70*/  FADD.FTZ R182, R182, R181 ;  /* 0x000000b5b6b67221 */ /* 0x000fc80000010000 */
[----:B------:R4:W-:Y:S01]  /*4e80*/  STSM.16.M88.4 [R185], R156 ;  /* 0x0000009cb9007844 */ /* 0x0009e20000000200 */
[----:B------:R-:W-:Y:S01]  /*4e90*/  FADD.FTZ R182, R183, R182 ;  /* 0x000000b6b7b67221 */ /* 0x000fe20000010000 */
[----:B------:R-:W3:Y:S01]  /*4ea0*/  MUFU.EX2 R171, R171 ;  /* 0x000000ab00ab7308 */ /* 0x000ee20000000800 */
[----:B-1----:R-:W-:Y:S01]  /*4eb0*/  F2FP.F16.F32.PACK_AB R160, R169, R168 ;  /* 0x000000a8a9a0723e */ /* 0x002fe200000000ff */
[----:B------:R-:W-:-:S04]  /*4ec0*/  FADD.FTZ R168, R168, R21 ;  /* 0x00000015a8a87221 */ /* 0x000fc80000010000 */
[----:B------:R-:W-:Y:S02]  /*4ed0*/  FADD.FTZ R169, R169, R168 ;  /* 0x000000a8a9a97221 */ /* 0x000fe40000010000 */
[----:B------:R-:W-:Y:S08]  /*4ee0*/  MUFU.EX2 R189, R42 ;  /* 0x0000002a00bd7308 */ /* 0x000ff00000000800 */
[----:B------:R-:W1:Y:S01]  /*4ef0*/  MUFU.EX2 R190, R43 ;  /* 0x0000002b00be7308 */ /* 0x000e620000000800 */
[----:B---3--:R-:W-:Y:S01]  /*4f00*/  F2FP.F16.F32.PACK_AB R162, R171, R170 ;  /* 0x000000aaaba2723e */ /* 0x008fe200000000ff */
[----:B------:R-:W-:-:S04]  /*4f10*/  FADD.FTZ R170, R170, R169 ;  /* 0x000000a9aaaa7221 */ /* 0x000fc80000010000 */
[----:B------:R-:W-:Y:S02]  /*4f20*/  FADD.FTZ R171, R171, R170 ;  /* 0x000000aaabab7221 */ /* 0x000fe40000010000 */
[----:B------:R-:W-:Y:S08]  /*4f30*/  MUFU.EX2 R191, R46 ;  /* 0x0000002e00bf7308 */ /* 0x000ff00000000800 */
        /* <DEDUP_REMOVED lines=8> */
[----:B------:R4:W-:Y:S01]  /*4fc0*/  STSM.16.M88.4 [R22], R160 ;  /* 0x000000a016007844 */ /* 0x0009e20000000200 */
[----:B------:R-:W-:Y:S01]  /*4fd0*/  FADD.FTZ R192, R192, R191 ;  /* 0x000000bfc0c07221 */ /* 0x000fe20000010000 */
[----:B------:R-:W-:Y:S08]  /*4fe0*/  MUFU.EX2 R174, R174 ;  /* 0x000000ae00ae7308 */ /* 0x000ff00000000800 */
[----:B------:R-:W3:Y:S01]  /*4ff0*/  MUFU.EX2 R175, R175 ;  /* 0x000000af00af7308 */ /* 0x000ee20000000800 */
[----:B-1----:R-:W-:Y:S01]  /*5000*/  F2FP.F16.F32.PACK_AB R164, R173, R172 ;  /* 0x000000acada4723e */ /* 0x002fe200000000ff */
[----:B------:R-:W-:-:S04]  /*5010*/  FADD.FTZ R172, R172, R171 ;  /* 0x000000abacac7221 */ /* 0x000fc80000010000 */
[----:B------:R-:W-:Y:S02]  /*5020*/  FADD.FTZ R173, R173, R172 ;  /* 0x000000acadad7221 */ /* 0x000fe40000010000 */
[----:B------:R-:W-:Y:S08]  /*5030*/  MUFU.EX2 R193, R50 ;  /* 0x0000003200c17308 */ /* 0x000ff00000000800 */
[----:B------:R-:W1:Y:S01]  /*5040*/  MUFU.EX2 R194, R51 ;  /* 0x0000003300c27308 */ /* 0x000e620000000800 */
[----:B---3--:R-:W-:-:S07]  /*5050*/  F2FP.F16.F32.PACK_AB R166, R175, R174 ;  /* 0x000000aeafa6723e */ /* 0x008fce00000000ff */
[----:B------:R-:W-:Y:S08]  /*5060*/  MUFU.EX2 R195, R54 ;  /* 0x0000003600c37308 */ /* 0x000ff00000000800 */
[----:B------:R-:W3:Y:S01]  /*5070*/  MUFU.EX2 R196, R25 ;  /* 0x0000001900c47308 */ /* 0x000ee20000000800 */
[----:B-1----:R-:W-:Y:S01]  /*5080*/  F2FP.F16.F32.PACK_AB R165, R194, R193 ;  /* 0x000000c1c2a5723e */ /* 0x002fe200000000ff */
[----:B------:R-:W-:-:S04]  /*5090*/  FADD.FTZ R193, R193, R192 ;  /* 0x000000c0c1c17221 */ /* 0x000fc80000010000 */
[----:B------:R-:W-:Y:S01]  /*50a0*/  FADD.FTZ R194, R194, R193 ;  /* 0x000000c1c2c27221 */ /* 0x000fe20000010000 */
[----:B---3--:R-:W-:-:S03]  /*50b0*/  F2FP.F16.F32.PACK_AB R167, R196, R195 ;  /* 0x000000c3c4a7723e */ /* 0x008fc600000000ff */
[----:B------:R-:W-:Y:S02]  /*50c0*/  FADD.FTZ R195, R195, R194 ;  /* 0x000000c2c3c37221 */ /* 0x000fe40000010000 */
[----:B------:R4:W-:Y:S01]  /*50d0*/  STSM.16.M88.4 [R184], R164 ;  /* 0x000000a4b8007844 */ /* 0x0009e20000000200 */
[----:B--2---:R-:W-:Y:S01]  /*50e0*/  WARPGROUP.ARRIVE ;  /* 0x00000000000079c5 */ /* 0x004fe20000000000 */
[----:B------:R-:W-:-:S05]  /*50f0*/  FADD.FTZ R10, R196, R195 ;  /* 0x000000c3c40a7221 */ /* 0x000fca0000010000 */
[----:B------:R-:W-:Y:S01]  /*5100*/  HGMMA.64x256x16.F32 R24, R152, gdesc[UR4].tnspB, RZ, !UPT, gsb0 ;  /* 0x43e0000498187df0 */ /* 0x000fe2000c0008ff */
[----:B------:R-:W-:Y:S01]  /*5110*/  UMOV UR6, UR4 ;  /* 0x0000000400067c82 */ /* 0x000fe20008000000 */
[----:B------:R-:W-:Y:S01]  /*5120*/  UMOV UR7, 0x40000040 ;  /* 0x4000004000077882 */ /* 0x000fe20000000000 */
[----:B------:R-:W-:Y:S01]  /*5130*/  R2UR UR4, R198 ;  /* 0x00000000c60472ca */ /* 0x000fe200000e0000 */
[----:B------:R-:W-:Y:S02]  /*5140*/  WARPGROUP.DEPBAR.LE gsb0, 0x0 ;  /* 0x00008000000079c5 */ /* 0x000fe40000010000 */
[----:B------:R-:W-:-:S15]  /*5150*/  WARPGROUP.ARRIVE ;  /* 0x00000000000079c5 */ /* 0x000fde0000000000 */
[----:B------:R-:W-:-:S07]  /*5160*/  NOP ;  /* 0x0000000000007918 */ /* 0x000fce0000000000 */
[----:B------:R-:W-:Y:S01]  /*5170*/  HGMMA.64x256x16.F32 R24, R156, gdesc[UR4].tnspB, R24, gsb0 ;  /* 0x43e000049c187df0 */ /* 0x000fe20008000818 */
        /* <DEDUP_REMOVED lines=19> */
[----:B-1----:R-:W1:Y:S02]  /*52b0*/  FENCE.VIEW.ASYNC.S ;  /* 0x00000000000073c6 */ /* 0x002e640000000000 */
[----:B-1----:R-:W-:Y:S01]  /*52c0*/  NOP ;  /* 0x0000000000007918 */ /* 0x002fe20000000000 */
[----:B------:R-:W-:Y:S06]  /*52d0*/  BAR.ARV 0xe, 0x100 ;  /* 0x0384000000007b1d */ /* 0x000fec0000002000 */
[----:B------:R1:W-:Y:S02]  /*52e0*/  @!P1 SYNCS.ARRIVE.TRANS64.RED.A1T0 RZ, [R8+URZ], RZ ;  /* 0x000000ff08ff99a7 */ /* 0x0003e4000810043f */
[----:B-1----:R-:W-:-:S04]  /*52f0*/  FADD.FTZ R8, R174, R173 ;  /* 0x000000adae087221 */ /* 0x002fc80000010000 */
[----:B------:R-:W-:Y:S01]  /*5300*/  FADD.FTZ R8, R175, R8 ;  /* 0x00000008af087221 */ /* 0x000fe20000010000 */
[----:B----4-:R-:W-:Y:S06]  /*5310*/  @!P2 BRA `(.L_x_2817) ;  /* 0x0000002c008ca947 */ /* 0x010fec0003800000 */
[----:B------:R-:W-:Y:S01]  /*5320*/  MOV R13, R3 ;  /* 0x00000003000d7202 */ /* 0x000fe20000000f00 */
[----:B------:R-:W-:Y:S01]  /*5330*/  IMAD.MOV.U32 R15, RZ, RZ, R0 ;  /* 0x000000ffff0f7224 */ /* 0x000fe200078e0000 */
[----:B------:R-:W-:Y:S01]  /*5340*/  UIADD3 UR37, UR37, -0x2, URZ ;  /* 0xfffffffe25257890 */ /* 0x000fe2000fffe03f */
[----:B------:R-:W-:Y:S01]  /*5350*/  IMAD.MOV.U32 R12, RZ, RZ, R2 ;  /* 0x000000ffff0c7224 */ /* 0x000fe200078e0002 */
[----:B------:R-:W-:-:S10]  /*5360*/  ULDC UR10, c[0x0][0xa80] ;  /* 0x0002a000000a7ab9 */ /* 0x000fd40000000800 */
.L_x_2826:
[----:B------:R-:W-:Y:S01]  /*5370*/  VIADD R2, R12, 0x1 ;  /* 0x000000010c027836 */ /* 0x000fe20000000000 */
[----:B------:R-:W-:Y:S01]  /*5380*/  MOV R0, UR37 ;  /* 0x0000002500007c02 */ /* 0x000fe20008000f00 */
[----:B------:R-:W-:-:S03]  /*5390*/  UIADD3 UR37, UR37, -0x1, URZ ;  /* 0xffffffff25257890 */ /* 0x000fc6000fffe03f */
[----:B------:R-:W-:Y:S02]  /*53a0*/  ISETP.NE.AND P3, PT, R2, 0x2, PT ;  /* 0x000000020200780c */ /* 0x000fe40003f65270 */
[----:B------:R-:W-:Y:S02]  /*53b0*/  ISETP.GT.AND P2, PT, R0, RZ, PT ;  /* 0x000000ff0000720c */ /* 0x000fe40003f44270 */
[----:B------:R-:W-:Y:S02]  /*53c0*/  SEL R3, RZ, 0x1, P3 ;  /* 0x00000001ff037807 */ /* 0x000fe40001800000 */
[----:B------:R-:W-:Y:S02]  /*53d0*/  SEL R2, R2, RZ, P3 ;  /* 0x000000ff02027207 */ /* 0x000fe40001800000 */
[----:B------:R-:W-:Y:S01]  /*53e0*/  LOP3.LUT R16, R16, R3, RZ, 0x3c, !PT ;  /* 0x0000000310107212 */ /* 0x000fe200078e3cff */
[----:B--2---:R-:W-:Y:S06]  /*53f0*/  @P0 BRA `(.L_x_2818) ;  /* 0x0000000000040947 */ /* 0x004fec0003800000 */
[----:B------:R-:W-:Y:S01]  /*5400*/  BPT.TRAP 0x1 ;  /* 0x000000040000795c */ /* 0x000fe20000300000 */
.L_x_2818:
[----:B------:R-:W-:Y:S02]  /*5410*/  LEA R11, R2, UR42, 0x3 ;  /* 0x0000002a020b7c11 */ /* 0x000fe4000f8e18ff */
[----:B------:R-:W-:-:S04]  /*5420*/  SHF.L.U32 R0, R16, 0x1f, RZ ;  /* 0x0000001f10007819 */ /* 0x000fc800000006ff */
[----:B------:R1:W2:Y:S01]  /*5430*/  SYNCS.PHASECHK.TRANS64.TRYWAIT P3, [R11+URZ+0x38830], R0 ;  /* 0x038830000b0075a7 */ /* 0x0002a2000806017f */
[----:B------:R-:W-:Y:S05]  /*5440*/  @P0 BRA `(.L_x_2819) ;  /* 0x0000000000040947 */ /* 0x000fea0003800000 */
[----:B------:R-:W-:Y:S01]  /*5450*/  BPT.TRAP 0x1 ;  /* 0x000000040000795c */ /* 0x000fe20000300000 */
.L_x_2819:
[----:B------:R-:W-:Y:S01]  /*5460*/  IMAD R3, R2, 0x200, R4 ;  /* 0x0000020002037824 */ /* 0x000fe200078e0204 */
[----:B--2---:R-:W-:Y:S06]  /*5470*/  @P3 BRA `(.L_x_2820) ;  /* 0x0000000000083947 */ /* 0x004fec0003800000 */
[----:B------:R-:W2:Y:S02]  /*5480*/  SYNCS.PHASECHK.TRANS64.TRYWAIT P3, [R11+URZ+0x38830], R0 ;  /* 0x038830000b0075a7 */ /* 0x000ea4000806017f */
[----:B--2---:R-:W-:Y:S05]  /*5490*/  @!P3 BRA `(.L_x_2821) ;  /* 0x000000800008b947 */ /* 0x004fea0003800000 */
.L_x_2820:
[----:B------:R-:W-:Y:S01]  /*54a0*/  UIADD3 UR4, UR42, 0x20400, URZ ;  /* 0x000204002a047890 */ /* 0x000fe2000fffe03f */
[----:B------:R-:W-:Y:S01]  /*54b0*/  R2UR UR11, R3 ;  /* 0x00000000030b72ca */ /* 0x000fe200000e0000 */
[----:B------:R-:W-:Y:S01]  /*54c0*/  WARPGROUP.ARRIVE ;  /* 0x00000000000079c5 */ /* 0x000fe20000000000 */
[----:B------:R-:W-:Y:S01]  /*54d0*/  UMOV UR7, 0x40000040 ;  /* 0x4000004000077882 */ /* 0x000fe20000000000 */
[----:B------:R-:W-:Y:S01]  /*54e0*/  USHF.R.U32.HI UR4, URZ, 0x4, UR4 ;  /* 0x000000043f047899 */ /* 0x000fe20008011604 */
[----:B------:R-:W-:Y:S01]  /*54f0*/  UMOV UR5, 0x40000040 ;  /* 0x4000004000057882 */ /* 0x000fe20000000000 */
[----:B------:R-:W-:Y:S02]  /*5500*/  UMOV UR15, 0x40000040 ;  /* 0x40000040000f7882 */ /* 0x000fe40000000000 */
[----:B------:R-:W-:Y:S01]  /*5510*/  ULOP3.LUT UR4, UR4, 0x3fff, URZ, 0xc0, !UPT ;  /* 0x00003fff04047892 */ /* 0x000fe2000f8ec03f */
[----:B------:R-:W-:-:S03]  /*5520*/  UMOV UR19, 0x40000040 ;  /* 0x4000004000137882 */ /* 0x000fc60000000000 */
[----:B------:R-:W-:Y:S02]  /*5530*/  ULOP3.LUT UR4, UR4, 0x10000, URZ, 0xfc, !UPT ;  /* 0x0001000004047892 */ /* 0x000fe4000f8efc3f */
[----:B------:R-:W-:Y:S01]  /*5540*/  UMOV UR6, UR11 ;  /* 0x0000000b00067c82 */ /* 0x000fe20008000000 */
[----:B------:R-:W-:Y:S02]  /*5550*/  UIADD3 UR14, UR11, 0x4, URZ ;  /* 0x000000040b0e7890 */ /* 0x000fe4000fffe03f */
[----:B------:R-:W-:-:S04]  /*5560*/  UIADD3 UR18, UR11, 0x6, URZ ;  /* 0x000000060b127890 */ /* 0x000fc8000fffe03f */
[----:B------:R-:W-:Y:S01]  /*5570*/  HGMMA.64x64x16.F32 R152, gdesc[UR4], RZ, !UPT, gsb0 ;  /* 0x00e00000049879f0 */ /* 0x000fe2000c0008ff */
[----:B------:R-:W-:Y:S01]  /*5580*/  UIADD3 UR6, UR11, 0x2, URZ ;  /* 0x000000020b067890 */ /* 0x000fe2000fffe03f */
[----:B------:R-:W-:Y:S01]  /*5590*/  UMOV UR4, UR8 ;  /* 0x0000000800047c82 */ /* 0x000fe20008000000 */
[----:B------:R-:W-:Y:S01]  /*55a0*/  UMOV UR5, UR9 ;  /* 0x0000000900057c82 */ /* 0x000fe20008000000 */
[----:B------:R-:W-:Y:S01]  /*55b0*/  UMOV UR7, 0x40000040 ;  /* 0x4000004000077882 */ /* 0x000fe20000000000 */
        /* <DEDUP_REMOVED lines=10> */
[----:B------:R-:W-:Y:S05]  /*5660*/  @P0 BRA `(.L_x_2822) ;  /* 0x0000000000040947 */ /* 0x000fea0003800000 */
[----:B------:R-:W-:Y:S01]  /*5670*/  BPT.TRAP 0x1 ;  /* 0x000000040000795c */ /* 0x000fe20000300000 */
.L_x_2822:
[----:B------:R3:W4:Y:S01]  /*5680*/  SYNCS.PHASECHK.TRANS64.TRYWAIT P3, [R11+URZ+0x38850], R0 ;  /* 0x038850000b0075a7 */ /* 0x000722000806017f */
[----:B------:R-:W-:Y:S05]  /*5690*/  @P0 BRA `(.L_x_2823) ;  /* 0x0000000000040947 */ /* 0x000fea0003800000 */
[----:B------:R-:W-:Y:S01]  /*56a0*/  BPT.TRAP 0x1 ;  /* 0x000000040000795c */ /* 0x000fe20000300000 */
.L_x_2823:
[----:B----4-:R-:W-:Y:S05]  /*56b0*/  @P3 BRA `(.L_x_2824) ;  /* 0x0000000000083947 */ /* 0x010fea0003800000 */
[----:B------:R-:W4:Y:S02]  /*56c0*/  SYNCS.PHASECHK.TRANS64.TRYWAIT P3, [R11+URZ+0x38850], R0 ;  /* 0x038850000b0075a7 */ /* 0x000f24000806017f */
[----:B----4-:R-:W-:Y:S05]  /*56d0*/  @!P3 BRA `(.L_x_2825) ;  /* 0x0000007c008cb947 */ /* 0x010fea0003800000 */
.L_x_2824:
[----:B-1234-:R-:W-:Y:S01]  /*56e0*/  VIADD R0, R5, 0x26400 ;  /* 0x0002640005007836 */ /* 0x01efe20000000000 */
[C---:B------:R-:W-:Y:S01]  /*56f0*/  IADD3 R3, R7.reuse, 0x200, RZ ;  /* 0x0000020007037810 */ /* 0x040fe20007ffe0ff */
[----:B------:R-:W-:Y:S01]  /*5700*/  VIADD R20, R7, 0x6 ;  /* 0x0000000607147836 */ /* 0x000fe20000000000 */
[----:B------:R-:W-:Y:S01]  /*5710*/  WARPGROUP.ARRIVE ;  /* 0x00000000000079c5 */ /* 0x000fe20000000000 */
[----:B------:R-:W-:Y:S01]  /*5720*/  UMOV UR7, 0x40000040 ;  /* 0x4000004000077882 */ /* 0x000fe20000000000 */
[----:B------:R-:W-:Y:S01]  /*5730*/  SHF.R.U32.HI R0, RZ, 0x4, R0 ;  /* 0x00000004ff007819 */ /* 0x000fe20000011600 */
[----:B------:R-:W-:-:S03]  /*5740*/  UMOV UR5, 0x40000040 ;  /* 0x4000004000057882 */ /* 0x000fc60000000000 */
[----:B------:R-:W1:Y:S01]  /*5750*/  S2R R189, SR_TID.X ;  /* 0x0000000000bd7919 */ /* 0x000e620000002100 */
[----:B------:R-:W-:Y:S02]  /*5760*/  LEA R202, R2, R9, 0xc ;  /* 0x0000000902ca7211 */ /* 0x000fe400078e60ff */
[----:B------:R-:W-:Y:S01]  /*5770*/  LOP3.LUT R14, R0, 0x3fff, RZ, 0xc0, !PT ;  /* 0x00003fff000e7812 */ /* 0x000fe200078ec0ff */
[----:B------:R-:W-:-:S03]  /*5780*/  IMAD R0, R2, 0x1000, R6 ;  /* 0x0000100002007824 */ /* 0x000fc600078e0206 */
[----:B------:R-:W-:Y:S01]  /*5790*/  LOP3.LUT R7, R14, 0x10000, RZ, 0xfc, !PT ;  /* 0x000100000e077812 */ /* 0x000fe200078efcff */
[C---:B------:R-:W-:Y:S01]  /*57a0*/  VIADD R14, R0.reuse, 0x2 ;  /* 0x00000002000e7836 */ /* 0x040fe20000000000 */
[----:B------:R-:W-:Y:S02]  /*57b0*/  R2UR UR6, R0 ;  /* 0x00000000000672ca */ /* 0x000fe400000e0000 */
[C---:B------:R-:W-:Y:S01]  /*57c0*/  R2UR UR4, R7.reuse ;  /* 0x00000000070472ca */ /* 0x040fe200000e0000 */
[C---:B------:R-:W-:Y:S02]  /*57d0*/  VIADD R21, R7.reuse, 0x2 ;  /* 0x0000000207157836 */ /* 0x040fe40000000000 */
[----:B------:R-:W-:-:S10]  /*57e0*/  VIADD R191, R7, 0x800 ;  /* 0x0000080007bf7836 */ /* 0x000fd40000000000 */
[----:B------:R-:W-:Y:S01]  /*57f0*/  HGMMA.64x64x16.F32 R152, gdesc[UR4], R152, gsb0 ;  /* 0x00e00000049879f0 */ /* 0x000fe20008000898 */
[----:B------:R-:W-:Y:S01]  /*5800*/  R2UR UR6, R14 ;  /* 0x000000000e0672ca */ /* 0x000fe200000e0000 */
[----:B------:R-:W-:Y:S01]  /*5810*/  UMOV UR7, 0x40000040 ;  /* 0x4000004000077882 */ /* 0x000fe20000000000 */
[----:B------:R-:W-:Y:S01]  /*5820*/  R2UR UR4, R21 ;  /* 0x00000000150472ca */ /* 0x000fe200000e0000 */
[----:B------:R-:W-:Y:S01]  /*5830*/  UMOV UR5, 0x40000040 ;  /* 0x4000004000057882 */ /* 0x000fe20000000000 */
[----:B------:R-:W-:Y:S01]  /*5840*/  VIADD R21, R7, 0x4 ;  /* 0x0000000407157836 */ /* 0x000fe20000000000 */
[----:B------:R-:W-:Y:S02]  /*5850*/  IADD3 R14, R0, 0x4, RZ ;  /* 0x00000004000e7810 */ /* 0x000fe40007ffe0ff */
[----:B-1----:R-:W-:Y:S01]  /*5860*/  SHF.R.U32.HI R189, RZ, 0x7, R189 ;  /* 0x00000007ffbd7819 */ /* 0x002fe200000116bd */
[----:B------:R-:W-:Y:S02]  /*5870*/  WARPGROUP.DEPBAR.LE gsb0, 0x0 ;  /* 0x00008000000079c5 */ /* 0x000fe40000010000 */
[----:B------:R-:W-:-:S06]  /*5880*/  WARPGROUP.ARRIVE ;  /* 0x00000000000079c5 */ /* 0x000fcc0000000000 */
[----:B------:R-:W-:Y:S01]  /*5890*/  HGMMA.64x64x16.F32 R152, gdesc[UR4], R152, gsb0 ;  /* 0x00e00000049879f0 */ /* 0x000fe20008000898 */
[----:B------:R-:W-:Y:S01]  /*58a0*/  R2UR UR6, R14 ;  /* 0x000000000e0672ca */ /* 0x000fe200000e0000 */
[----:B------:R-:W-:Y:S01]  /*58b0*/  UMOV UR7, 0x40000040 ;  /* 0x4000004000077882 */ /* 0x000fe20000000000 */
[----:B------:R-:W-:Y:S01]  /*58c0*/  R2UR UR4, R21 ;  /* 0x00000000150472ca */ /* 0x000fe200000e0000 */
[----:B------:R-:W-:Y:S01]  /*58d0*/  UMOV UR5, 0x40000040 ;  /* 0x4000004000057882 */ /* 0x000fe20000000000 */
[C---:B------:R-:W-:Y:S02]  /*58e0*/  VIADD R14, R0.reuse, 0x6 ;  /* 0x00000006000e7836 */ /* 0x040fe40000000000 */
        /* <DEDUP_REMOVED lines=9> */
[----:B------:R-:W-:Y:S02]  /*5980*/  WARPGROUP.DEPBAR.LE gsb0, 0x0 ;  /* 0x00008000000079c5 */ /* 0x000fe40000010000 */
[----:B------:R-:W-:-:S08]  /*5990*/  WARPGROUP.ARRIVE ;  /* 0x00000000000079c5 */ /* 0x000fd00000000000 */
        /* <DEDUP_REMOVED lines=104> */
[----:B------:R-:W1:Y:S02]  /*6020*/  SHFL.IDX PT, R3, R189, RZ, 0x1f ;  /* 0x00001fffbd037589 */ /* 0x000e6400000e0000 */
[----:B-1----:R-:W-:-:S04]  /*6030*/  ISETP.GT.AND P3, PT, R3, 0x7f, PT ;  /* 0x0000007f0300780c */ /* 0x002fc80003f64270 */
[----:B------:R-:W-:-:S04]  /*6040*/  SEL R3, RZ, 0x2, !P3 ;  /* 0x00000002ff037807 */ /* 0x000fc80005800000 */
        /* <DEDUP_REMOVED lines=9> */
[----:B------:R-:W-:-:S05]  /*60e0*/  IMAD.MOV.U32 R20, RZ, RZ, 0x4 ;  /* 0x00000004ff147424 */ /* 0x000fca00078e00ff */
[C---:B------:R-:W-:Y:S02]  /*60f0*/  SEL R14, R20.reuse, 0x2, P3 ;  /* 0x00000002140e7807 */ /* 0x040fe40001800000 */
[----:B------:R-:W-:Y:S02]  /*6100*/  SEL R20, R20, 0x6, !P3 ;  /* 0x0000000614147807 */ /* 0x000fe40005800000 */
        /* <DEDUP_REMOVED lines=9> */
[--C-:B------:R-:W-:Y:S02]  /*61a0*/  IMAD.IADD R189, R21, 0x1, R20.reuse ;  /* 0x0000000115bd7824 */ /* 0x100fe400078e0214 */
[----:B------:R-:W-:Y:S02]  /*61b0*/  IMAD.IADD R21, R191, 0x1, R20 ;  /* 0x00000001bf157824 */ /* 0x000fe400078e0214 */
[----:B------:R-:W-:Y:S01]  /*61c0*/  VIADD R191, R7, 0xa00 ;  /* 0x00000a0007bf7836 */ /* 0x000fe20000000000 */
        /* <DEDUP_REMOVED lines=23> */
[----:B------:R-:W-:-:S03]  /*6340*/  IADD3 R189, R191, R3, RZ ;  /* 0x00000003bfbd7210 */ /* 0x000fc60007ffe0ff */
        /* <DEDUP_REMOVED lines=8> */
[----:B------:R-:W-:Y:S02]  /*63d0*/  IMAD.IADD R190, R14, 0x1, R21 ;  /* 0x000000010ebe7824 */ /* 0x000fe400078e0215 */
        /* <DEDUP_REMOVED lines=8> */
[----:B------:R-:W-:Y:S01]  /*6460*/  IMAD.IADD R189, R20, 0x1, R21 ;  /* 0x0000000114bd7824 */ /* 0x000fe200078e0215 */
[----:B------:R-:W-:Y:S02]  /*6470*/  IADD3 R21, R191, R20, RZ ;  /* 0x00000014bf157210 */ /* 0x000fe40007ffe0ff */
[----:B------:R-:W-:Y:S01]  /*6480*/  IADD3 R191, R7, 0xc00, RZ ;  /* 0x00000c0007bf7810 */ /* 0x000fe20007ffe0ff */
[----:B------:R-:W-:Y:S02]  /*6490*/  WARPGROUP.DEPBAR.LE gsb0, 0x0 ;  /* 0x00008000000079c5 */ /* 0x000fe40000010000 */
[----:B------:R-:W-:-:S06]  /*64a0*/  WARPGROUP.ARRIVE ;  /* 0x00000000000079c5 */ /* 0x000fcc0000000000 */
        /* <DEDUP_REMOVED lines=21> */
[----:B------:R-:W-:Y:S02]  /*6600*/  IMAD.IADD R189, R191, 0x1, R3 ;  /* 0x00000001bfbd7824 */ /* 0x000fe400078e0203 */
        /* <DEDUP_REMOVED lines=8> */
[----:B------:R-:W-:Y:S01]  /*6690*/  IMAD.IADD R190, R14, 0x1, R21 ;  /* 0x000000010ebe7824 */ /* 0x000fe200078e0215 */
[----:B------:R-:W-:Y:S01]  /*66a0*/  IADD3 R189, R191, R14, RZ ;  /* 0x0000000ebfbd7210 */ /* 0x000fe20007ffe0ff */
[----:B------:R-:W-:Y:S02]  /*66b0*/  WARPGROUP.DEPBAR.LE gsb0, 0x0 ;  /* 0x00008000000079c5 */ /* 0x000fe40000010000 */
[----:B------:R-:W-:-:S07]  /*66c0*/  WARPGROUP.ARRIVE ;  /* 0x00000000000079c5 */ /* 0x000fce0000000000 */
        /* <DEDUP_REMOVED lines=41> */
[C---:B------:R-:W-:Y:S02]  /*6960*/  IMAD.IADD R14, R189.reuse, 0x1, R14 ;  /* 0x00000001bd0e7824 */ /* 0x040fe400078e020e */
[----:B------:R-:W-:Y:S01]  /*6970*/  IMAD.IADD R21, R20, 0x1, R21 ;  /* 0x0000000114157824 */ /* 0x000fe200078e0215 */
[----:B------:R-:W-:Y:S01]  /*6980*/  IADD3 R20, R189, R20, RZ ;  /* 0x00000014bd147210 */ /* 0x000fe20007ffe0ff */
[----:B------:R-:W-:-:S02]  /*6990*/  WARPGROUP.DEPBAR.LE gsb0, 0x0 ;  /* 0x00008000000079c5 */ /* 0x000fc40000010000 */
        /* <DEDUP_REMOVED lines=20> */
[----:B------:R-:W-:Y:S01]  /*6ae0*/  IADD3 R20, R3, R14, R7 ;  /* 0x0000000e03147210 */ /* 0x000fe20007ffe007 */
[----:B------:R-:W-:Y:S02]  /*6af0*/  WARPGROUP.DEPBAR.LE gsb0, 0x0 ;  /* 0x00008000000079c5 */ /* 0x000fe40000010000 */
[----:B------:R-:W-:-:S08]  /*6b00*/  WARPGROUP.ARRIVE ;  /* 0x00000000000079c5 */ /* 0x000fd00000000000 */
        /* <DEDUP_REMOVED lines=9> */
[----:B------:R-:W-:-:S12]  /*6ba0*/  UMOV UR7, 0x40000040 ;  /* 0x4000004000077882 */ /* 0x000fd80000000000 */
[----:B------:R-:W-:Y:S01]  /*6bb0*/  UMOV UR6, UR4 ;  /* 0x0000000400067c82 */ /* 0x000fe20008000000 */
[----:B------:R-:W-:Y:S02]  /*6bc0*/  WARPGROUP.DEPBAR.LE gsb0, 0x0 ;  /* 0x00008000000079c5 */ /* 0x000fe40000010000 */
        /* <DEDUP_REMOVED lines=16> */
[----:B------:R-:W-:-:S03]  /*6cd0*/  FMNMX.FTZ R0, R154, R13, !PT ;  /* 0x0000000d9a007209 */ /* 0x000fc60007810000 */
        /* <DEDUP_REMOVED lines=12> */
[C---:B------:R-:W-:Y:S01]  /*6da0*/  FMUL.FTZ R194, R0.reuse, UR10 ;  /* 0x0000000a00c27c20 */ /* 0x040fe20008410000 */
[----:B------:R-:W-:Y:S01]  /*6db0*/  FMNMX.FTZ R3, R171, R14, !PT ;  /* 0x0000000eab037209 */ /* 0x000fe20007810000 */
[----:B------:R-:W-:Y:S02]  /*6dc0*/  FADD.FTZ R15, -R0, R15 ;  /* 0x0000000f000f7221 */ /* 0x000fe40000010100 */
[--C-:B------:R-:W-:Y:S01]  /*6dd0*/  FFMA.FTZ R189, R152, UR10, -R194.reuse ;  /* 0x0000000a98bd7c23 */ /* 0x100fe200080108c2 */
[----:B------:R-:W-:Y:S01]  /*6de0*/  FMNMX.FTZ R20, R174, R3, !PT ;  /* 0x00000003ae147209 */ /* 0x000fe20007810000 */
[--C-:B------:R-:W-:Y:S01]  /*6df0*/  FFMA.FTZ R21, R153, UR10, -R194.reuse ;  /* 0x0000000a99157c23 */ /* 0x100fe200080108c2 */
[----:B------:R-:W-:Y:S01]  /*6e00*/  FMUL.FTZ R15, R15, UR10 ;  /* 0x0000000a0f0f7c20 */ /* 0x000fe20008410000 */
        /* <DEDUP_REMOVED lines=11> */
[--C-:B------:R-:W-:Y:S01]  /*6ec0*/  FFMA.FTZ R169, R169, UR10, -R194.reuse ;  /* 0x0000000aa9a97c23 */ /* 0x100fe200080108c2 */
[--C-:B------:R-:W-:Y:S01]  /*6ed0*/  FFMA.FTZ R172, R172, UR10, -R194.reuse ;  /* 0x0000000aacac7c23 */ /* 0x100fe200080108c2 */
[----:B------:R-:W-:Y:S01]  /*6ee0*/  FMNMX.FTZ R152, R182, R3, !PT ;  /* 0x00000003b6987209 */ /* 0x000fe20007810000 */
[----:B------:R2:W-:Y:S01]  /*6ef0*/  MUFU.EX2 R20, R156 ;  /* 0x0000009c00147308 */ /* 0x0005e20000000800 */
[--C-:B------:R-:W-:Y:S01]  /*6f00*/  FFMA.FTZ R173, R173, UR10, -R194.reuse ;  /* 0x0000000aadad7c23 */ /* 0x100fe200080108c2 */
[--C-:B------:R-:W-:Y:S01]  /*6f10*/  FFMA.FTZ R176, R176, UR10, -R194.reuse ;  /* 0x0000000ab0b07c23 */ /* 0x100fe200080108c2 */
[----:B------:R-:W-:Y:S01]  /*6f20*/  FMNMX.FTZ R152, R183, R152, !PT ;  /* 0x00000098b7987209 */ /* 0x000fe20007810000 */
[--C-:B------:R-:W-:Y:S01]  /*6f30*/  FFMA.FTZ R177, R177, UR10, -R194.reuse ;  /* 0x0000000ab1b17c23 */ /* 0x100fe200080108c2 */
[----:B------:R-:W-:-:S03]  /*6f40*/  FFMA.FTZ R180, R180, UR10, -R194 ;  /* 0x0000000ab4b47c23 */ /* 0x000fc600080108c2 */
[----:B------:R-:W3:Y:S01]  /*6f50*/  SHFL.BFLY PT, R3, R152, 0x2, 0x1f ;  /* 0x0c401f0098037f89 */ /* 0x000ee200000e0000 */
        /* <DEDUP_REMOVED lines=22> */
[----:B------:R-:W-:Y:S01]  /*70c0*/  FMUL.FTZ R61, R61, R15 ;  /* 0x0000000f3d3d7220 */ /* 0x000fe20000410000 */
[----:B---3--:R-:W-:Y:S01]  /*70d0*/  FMNMX.FTZ R153, R152, R3, !PT ;  /* 0x0000000398997209 */ /* 0x008fe20007810000 */
[----:B------:R-:W-:Y:S01]  /*70e0*/  MUFU.EX2 R190, R190 ;  /* 0x000000be00be7308 */ /* 0x000fe20000000800 */
[-C--:B------:R-:W-:Y:S01]  /*70f0*/  FMUL.FTZ R64, R64, R15.reuse ;  /* 0x0000000f40407220 */ /* 0x080fe20000410000 */
[-C--:B------:R-:W-:Y:S01]  /*7100*/  FMUL.FTZ R65, R65, R15.reuse ;  /* 0x0000000f41417220 */ /* 0x080fe20000410000 */
[-C--:B------:R-:W-:Y:S01]  /*7110*/  FMUL.FTZ R68, R68, R15.reuse ;  /* 0x0000000f44447220 */ /* 0x080fe20000410000 */
[----:B------:R-:W1:Y:S01]  /*7120*/  SHFL.BFLY PT, R152, R153, 0x1, 0x1f ;  /* 0x0c201f0099987f89 */ /* 0x000e6200000e0000 */
        /* <DEDUP_REMOVED lines=19> */
[----:B------:R-:W4:Y:S01]  /*7260*/  MUFU.EX2 R193, R193 ;  /* 0x000000c100c17308 */ /* 0x000f220000000800 */
[-C--:B------:R-:W-:Y:S01]  /*7270*/  FMUL.FTZ R104, R104, R15.reuse ;  /* 0x0000000f68687220 */ /* 0x080fe20000410000 */
[-C--:B------:R-:W-:Y:S01]  /*7280*/  FMUL.FTZ R105, R105, R15.reuse ;  /* 0x0000000f69697220 */ /* 0x080fe20000410000 */
[-C--:B------:R-:W-:Y:S01]  /*7290*/  FMUL.FTZ R108, R108, R15.reuse ;  /* 0x0000000f6c6c7220 */ /* 0x080fe20000410000 */
[----:B-1----:R-:W-:Y:S01]  /*72a0*/  FMNMX.FTZ R3, R153, R152, !PT ;  /* 0x0000009899037209 */ /* 0x002fe20007810000 */
[----:B------:R-:W-:Y:S01]  /*72b0*/  FFMA.FTZ R153, R181, UR10, -R194 ;  /* 0x0000000ab5997c23 */ /* 0x000fe200080108c2 */
[-C--:B------:R-:W-:Y:S01]  /*72c0*/  FMUL.FTZ R109, R109, R15.reuse ;  /* 0x0000000f6d6d7220 */ /* 0x080fe20000410000 */
[-C--:B------:R-:W-:Y:S01]  /*72d0*/  FMUL.FTZ R112, R112, R15.reuse ;  /* 0x0000000f70707220 */ /* 0x080fe20000410000 */
[----:B------:R-:W-:Y:S01]  /*72e0*/  MUFU.EX2 R168, R168 ;  /* 0x000000a800a87308 */ /* 0x000fe20000000800 */
[C---:B------:R-:W-:Y:S01]  /*72f0*/  FADD.FTZ R152, -R3.reuse, R13 ;  /* 0x0000000d03987221 */ /* 0x040fe20000010100 */
[----:B--2---:R-:W-:Y:S01]  /*7300*/  FMUL.FTZ R156, R3, UR10 ;  /* 0x0000000a039c7c20 */ /* 0x004fe20008410000 */
[-C--:B------:R-:W-:Y:S01]  /*7310*/  FMUL.FTZ R113, R113, R15.reuse ;  /* 0x0000000f71717220 */ /* 0x080fe20000410000 */
[----:B------:R-:W-:Y:S01]  /*7320*/  FMUL.FTZ R116, R116, R15 ;  /* 0x0000000f74747220 */ /* 0x000fe20000410000 */
[----:B------:R-:W-:Y:S01]  /*7330*/  FMUL.FTZ R152, R152, UR10 ;  /* 0x0000000a98987c20 */ /* 0x000fe20008410000 */
[--C-:B------:R-:W-:Y:S01]  /*7340*/  FFMA.FTZ R194, R154, UR10, -R156.reuse ;  /* 0x0000000a9ac27c23 */ /* 0x100fe2000801089c */
[--C-:B------:R-:W-:Y:S01]  /*7350*/  FFMA.FTZ R195, R155, UR10, -R156.reuse ;  /* 0x0000000a9bc37c23 */ /* 0x100fe2000801089c */
[----:B------:R1:W-:Y:S01]  /*7360*/  MUFU.EX2 R13, R153 ;  /* 0x00000099000d7308 */ /* 0x0003e20000000800 */
[--C-:B------:R-:W-:Y:S01]  /*7370*/  FFMA.FTZ R196, R158, UR10, -R156.reuse ;  /* 0x0000000a9ec47c23 */ /* 0x100fe2000801089c */
[--C-:B------:R-:W-:Y:S01]  /*7380*/  FFMA.FTZ R197, R159, UR10, -R156.reuse ;  /* 0x0000000a9fc57c23 */ /* 0x100fe2000801089c */
[--C-:B------:R-:W-:Y:S01]  /*7390*/  FFMA.FTZ R198, R162, UR10, -R156.reuse ;  /* 0x0000000aa2c67c23 */ /* 0x100fe2000801089c */
[--C-:B------:R-:W-:Y:S01]  /*73a0*/  FFMA.FTZ R199, R163, UR10, -R156.reuse ;  /* 0x0000000aa3c77c23 */ /* 0x100fe2000801089c */
[--C-:B------:R-:W-:Y:S01]  /*73b0*/  FFMA.FTZ R200, R166, UR10, -R156.reuse ;  /* 0x0000000aa6c87c23 */ /* 0x100fe2000801089c */
[--C-:B------:R-:W-:Y:S01]  /*73c0*/  FFMA.FTZ R201, R167, UR10, -R156.reuse ;  /* 0x0000000aa7c97c23 */ /* 0x100fe2000801089c */
[----:B------:R-:W-:Y:S01]  /*73d0*/  FFMA.FTZ R170, R170, UR10, -R156 ;  /* 0x0000000aaaaa7c23 */ /* 0x000fe2000801089c */
[----:B------:R2:W5:Y:S01]  /*73e0*/  MUFU.EX2 R181, R152 ;  /* 0x0000009800b57308 */ /* 0x0005620000000800 */
[----:B-1----:R-:W-:-:S02]  /*73f0*/  IMAD.MOV R153, RZ, RZ, -R19 ;  /* 0x000000ffff997224 */ /* 0x002fc400078e0a13 */
[--C-:B------:R-:W-:Y:S01]  /*7400*/  FFMA.FTZ R171, R171, UR10, -R156.reuse ;  /* 0x0000000aabab7c23 */ /* 0x100fe2000801089c */
[--C-:B------:R-:W-:Y:S01]  /*7410*/  FFMA.FTZ R174, R174, UR10, -R156.reuse ;  /* 0x0000000aaeae7c23 */ /* 0x100fe2000801089c */
[--C-:B------:R-:W-:Y:S01]  /*7420*/  FFMA.FTZ R175, R175, UR10, -R156.reuse ;  /* 0x0000000aafaf7c23 */ /* 0x100fe2000801089c */
[--C-:B------:R-:W-:Y:S01]  /*7430*/  FFMA.FTZ R178, R178, UR10, -R156.reuse ;  /* 0x0000000ab2b27c23 */ /* 0x100fe2000801089c */
[----:B------:R-:W-:Y:S01]  /*7440*/  ISETP.NE.AND P3, PT, R18, R153, PT ;  /* 0x000000991200720c */ /* 0x000fe20003f65270 */
[--C-:B------:R-:W-:Y:S01]  /*7450*/  FFMA.FTZ R179, R179, UR10, -R156.reuse ;  /* 0x0000000ab3b37c23 */ /* 0x100fe2000801089c */
[--C-:B------:R-:W-:Y:S01]  /*7460*/  FFMA.FTZ R183, R183, UR10, -R156.reuse ;  /* 0x0000000ab7b77c23 */ /* 0x100fe2000801089c */
[----:B--2---:R-:W-:Y:S02]  /*7470*/  @!P1 VIADD R152, R11, 0x38840 ;  /* 0x000388400b989836 */ /* 0x004fe40000000000 */
[----:B------:R-:W-:Y:S01]  /*7480*/  FFMA.FTZ R182, R182, UR10, -R156 ;  /* 0x0000000ab6b67c23 */ /* 0x000fe2000801089c */
[----:B------:R-:W-:Y:S01]  /*7490*/  MUFU.EX2 R194, R194 ;  /* 0x000000c200c27308 */ /* 0x000fe20000000800 */
[----:B---3--:R-:W-:Y:S01]  /*74a0*/  F2FP.F16.F32.PACK_AB R156, R191, R190 ;  /* 0x000000bebf9c723e */ /* 0x008fe200000000ff */
[-C--:B------:R-:W-:Y:S01]  /*74b0*/  FMUL.FTZ R117, R117, R15.reuse ;  /* 0x0000000f75757220 */ /* 0x080fe20000410000 */
[----:B------:R-:W-:Y:S01]  /*74c0*/  @!P1 PRMT R152, RZ, 0x654, R152 ;  /* 0x00000654ff989816 */ /* 0x000fe20000000098 */
[----:B------:R-:W-:Y:S01]  /*74d0*/  FMUL.FTZ R120, R120, R15 ;  /* 0x0000000f78787220 */ /* 0x000fe20000410000 */
[----:B----4-:R-:W-:Y:S01]  /*74e0*/  F2FP.F16.F32.PACK_AB R158, R193, R192 ;  /* 0x000000c0c19e723e */ /* 0x010fe200000000ff */
[-C--:B-----5:R-:W-:Y:S01]  /*74f0*/  FMUL.FTZ R26, R26, R181.reuse ;  /* 0x000000b51a1a7220 */ /* 0x0a0fe20000410000 */
[----:B------:R1:W-:Y:S01]  /*7500*/  @!P1 SYNCS.ARRIVE.TRANS64.RED.A1T0 RZ, [R152+URZ], RZ ;  /* 0x000000ff98ff99a7 */ /* 0x0003e2000810043f */
[----:B------:R-:W-:Y:S01]  /*7510*/  @!P3 IMAD R12, R12, 0x40, R17 ;  /* 0x000000400c0cb824 */ /* 0x000fe200078e0211 */
[----:B------:R-:W2:Y:S01]  /*7520*/  MUFU.EX2 R195, R195 ;  /* 0x000000c300c37308 */ /* 0x000ea20000000800 */
[-C--:B------:R-:W-:Y:S01]  /*7530*/  FMUL.FTZ R27, R27, R181.reuse ;  /* 0x000000b51b1b7220 */ /* 0x080fe20000410000 */
[-C--:B------:R-:W-:Y:S01]  /*7540*/  FMUL.FTZ R30, R30, R181.reuse ;  /* 0x000000b51e1e7220 */ /* 0x080fe20000410000 */
[-C--:B------:R-:W-:Y:S01]  /*7550*/  FMUL.FTZ R31, R31, R181.reuse ;  /* 0x000000b51f1f7220 */ /* 0x080fe20000410000 */
[----:B------:R-:W-:Y:S01]  /*7560*/  @!P3 LEA R154, R12, UR42, 0x2 ;  /* 0x0000002a0c9abc11 */ /* 0x000fe2000f8e10ff */
[-C--:B------:R-:W-:Y:S01]  /*7570*/  FMUL.FTZ R34, R34, R181.reuse ;  /* 0x000000b522227220 */ /* 0x080fe20000410000 */
[----:B-1----:R-:W-:Y:S01]  /*7580*/  F2FP.F16.F32.PACK_AB R152, R21, R14 ;  /* 0x0000000e1598723e */ /* 0x002fe200000000ff */
[-C--:B------:R-:W-:Y:S01]  /*7590*/  FMUL.FTZ R35, R35, R181.reuse ;  /* 0x000000b523237220 */ /* 0x080fe20000410000 */
[----:B------:R-:W-:Y:S01]  /*75a0*/  MUFU.EX2 R196, R196 ;  /* 0x000000c400c47308 */ /* 0x000fe20000000800 */
[----:B------:R-:W-:Y:S01]  /*75b0*/  @!P3 STS [R154+0x38400], R15 ;  /* 0x0384000f9a00b388 */ /* 0x000fe20000000800 */
[-C--:B------:R-:W-:Y:S01]  /*75c0*/  FMUL.FTZ R38, R38, R181.reuse ;  /* 0x000000b526267220 */ /* 0x080fe20000410000 */
[-C--:B------:R-:W-:Y:S01]  /*75d0*/  FMUL.FTZ R39, R39, R181.reuse ;  /* 0x000000b527277220 */ /* 0x080fe20000410000 */
[-C--:B------:R-:W-:Y:S01]  /*75e0*/  FMUL.FTZ R42, R42, R181.reuse ;  /* 0x000000b52a2a7220 */ /* 0x080fe20000410000 */
[----:B------:R1:W-:Y:S01]  /*75f0*/  @!P3 STS [R154+0x38420], R181 ;  /* 0x038420b59a00b388 */ /* 0x0003e20000000800 */
[-C--:B------:R-:W-:Y:S01]  /*7600*/  FMUL.FTZ R43, R43, R181.reuse ;  /* 0x000000b52b2b7220 */ /* 0x080fe20000410000 */
[-C--:B------:R-:W-:Y:S01]  /*7610*/  FMUL.FTZ R46, R46, R181.reuse ;  /* 0x000000b52e2e7220 */ /* 0x080fe20000410000 */
[----:B------:R-:W3:Y:S01]  /*7620*/  MUFU.EX2 R197, R197 ;  /* 0x000000c500c57308 */ /* 0x000ee20000000800 */
[----:B--2---:R-:W-:Y:S01]  /*7630*/  F2FP.F16.F32.PACK_AB R153, R195, R194 ;  /* 0x000000c2c399723e */ /* 0x004fe200000000ff */
[-C--:B------:R-:W-:Y:S01]  /*7640*/  FMUL.FTZ R47, R47, R181.reuse ;  /* 0x000000b52f2f7220 */ /* 0x080fe20000410000 */
[-C--:B------:R-:W-:Y:S01]  /*7650*/  FMUL.FTZ R50, R50, R181.reuse ;  /* 0x000000b532327220 */ /* 0x080fe20000410000 */
[-C--:B------:R-:W-:Y:S01]  /*7660*/  FMUL.FTZ R51, R51, R181.reuse ;  /* 0x000000b533337220 */ /* 0x080fe20000410000 */
[-C--:B------:R-:W-:Y:S01]  /*7670*/  FMUL.FTZ R54, R54, R181.reuse ;  /* 0x000000b536367220 */ /* 0x080fe20000410000 */
[-C--:B------:R-:W-:Y:S01]  /*7680*/  FMUL.FTZ R55, R55, R181.reuse ;  /* 0x000000b537377220 */ /* 0x080fe20000410000 */
[----:B-1----:R-:W-:Y:S01]  /*7690*/  F2FP.F16.F32.PACK_AB R154, R189, R20 ;  /* 0x00000014bd9a723e */ /* 0x002fe200000000ff */
        /* <DEDUP_REMOVED lines=8> */
[----:B------:R-:W1:Y:S01]  /*7720*/  MUFU.EX2 R199, R199 ;  /* 0x000000c700c77308 */ /* 0x000e620000000800 */
[----:B---3--:R-:W-:Y:S01]  /*7730*/  F2FP.F16.F32.PACK_AB R155, R197, R196 ;  /* 0x000000c4c59b723e */ /* 0x008fe200000000ff */
[----:B------:R-:W-:Y:S01]  /*7740*/  BAR.SYNC.DEFER_BLOCKING 0xf, 0x100 ;  /* 0x03c4000000007b1d */ /* 0x000fe20000010000 */
        /* <DEDUP_REMOVED lines=13> */
[----:B------:R-:W2:Y:S01]  /*7820*/  MUFU.EX2 R201, R201 ;  /* 0x000000c900c97308 */ /* 0x000ea20000000800 */
[----:B-1----:R-:W-:Y:S01]  /*7830*/  F2FP.F16.F32.PACK_AB R157, R199, R198 ;  /* 0x000000c6c79d723e */ /* 0x002fe200000000ff */
[-C--:B------:R-:W-:Y:S01]  /*7840*/  FMUL.FTZ R95, R95, R181.reuse ;  /* 0x000000b55f5f7220 */ /* 0x080fe20000410000 */
[-C--:B------:R-:W-:Y:S01]  /*7850*/  FMUL.FTZ R98, R98, R181.reuse ;  /* 0x000000b562627220 */ /* 0x080fe20000410000 */
[-C--:B------:R-:W-:Y:S01]  /*7860*/  FMUL.FTZ R99, R99, R181.reuse ;  /* 0x000000b563637220 */ /* 0x080fe20000410000 */
[-C--:B------:R-:W-:Y:S01]  /*7870*/  FMUL.FTZ R102, R102, R181.reuse ;  /* 0x000000b566667220 */ /* 0x080fe20000410000 */
[-C--:B------:R-:W-:Y:S01]  /*7880*/  FMUL.FTZ R103, R103, R181.reuse ;  /* 0x000000b567677220 */ /* 0x080fe20000410000 */
[-C--:B------:R-:W-:Y:S01]  /*7890*/  FMUL.FTZ R106, R106, R181.reuse ;  /* 0x000000b56a6a7220 */ /* 0x080fe20000410000 */
[----:B------:R-:W1:Y:S01]  /*78a0*/  MUFU.EX2 R169, R169 ;  /* 0x000000a900a97308 */ /* 0x000e620000000800 */
[-C--:B------:R-:W-:Y:S01]  /*78b0*/  FMUL.FTZ R107, R107, R181.reuse ;  /* 0x000000b56b6b7220 */ /* 0x080fe20000410000 */
[-C--:B------:R-:W-:Y:S01]  /*78c0*/  FMUL.FTZ R110, R110, R181.reuse ;  /* 0x000000b56e6e7220 */ /* 0x080fe20000410000 */
[-C--:B------:R-:W-:Y:S01]  /*78d0*/  FMUL.FTZ R111, R111, R181.reuse ;  /* 0x000000b56f6f7220 */ /* 0x080fe20000410000 */
[-C--:B------:R-:W-:Y:S01]  /*78e0*/  FMUL.FTZ R114, R114, R181.reuse ;  /* 0x000000b572727220 */ /* 0x080fe20000410000 */
[-C--:B------:R-:W-:Y:S01]  /*78f0*/  FMUL.FTZ R115, R115, R181.reuse ;  /* 0x000000b573737220 */ /* 0x080fe20000410000 */
[-C--:B------:R-:W-:Y:S01]  /*7900*/  FMUL.FTZ R118, R118, R181.reuse ;  /* 0x000000b576767220 */ /* 0x080fe20000410000 */
[----:B------:R-:W-:Y:S01]  /*7910*/  FMUL.FTZ R119, R119, R181 ;  /* 0x000000b577777220 */ /* 0x000fe20000410000 */
[----:B------:R-:W-:Y:S01]  /*7920*/  MUFU.EX2 R172, R172 ;  /* 0x000000ac00ac7308 */ /* 0x000fe20000000800 */
[----:B--2---:R-:W-:Y:S01]  /*7930*/  F2FP.F16.F32.PACK_AB R159, R201, R200 ;  /* 0x000000c8c99f723e */ /* 0x004fe200000000ff */
[----:B------:R-:W-:Y:S01]  /*7940*/  FMUL.FTZ R121, R121, R15 ;  /* 0x0000000f79797220 */ /* 0x000fe20000410000 */
[-C--:B------:R-:W-:Y:S01]  /*7950*/  FMUL.FTZ R122, R122, R181.reuse ;  /* 0x000000b57a7a7220 */ /* 0x080fe20000410000 */
[----:B------:R-:W-:Y:S01]  /*7960*/  FMUL.FTZ R123, R123, R181 ;  /* 0x000000b57b7b7220 */ /* 0x000fe20000410000 */
[-C--:B------:R-:W-:Y:S01]  /*7970*/  FMUL.FTZ R124, R124, R15.reuse ;  /* 0x0000000f7c7c7220 */ /* 0x080fe20000410000 */
[----:B------:R-:W-:Y:S01]  /*7980*/  FMUL.FTZ R125, R125, R15 ;  /* 0x0000000f7d7d7220 */ /* 0x000fe20000410000 */
[-C--:B------:R-:W-:Y:S01]  /*7990*/  FMUL.FTZ R126, R126, R181.reuse ;  /* 0x000000b57e7e7220 */ /* 0x080fe20000410000 */
[----:B------:R-:W2:Y:S01]  /*79a0*/  MUFU.EX2 R173, R173 ;  /* 0x000000ad00ad7308 */ /* 0x000ea20000000800 */
[----:B-1----:R-:W-:Y:S01]  /*79b0*/  F2FP.F16.F32.PACK_AB R160, R169, R168 ;  /* 0x000000a8a9a0723e */ /* 0x002fe200000000ff */
[----:B------:R-:W-:Y:S01]  /*79c0*/  FMUL.FTZ R127, R127, R181 ;  /* 0x000000b57f7f7220 */ /* 0x000fe20000410000 */
[-C--:B------:R-:W-:Y:S01]  /*79d0*/  FMUL.FTZ R128, R128, R15.reuse ;  /* 0x0000000f80807220 */ /* 0x080fe20000410000 */
[----:B------:R-:W-:Y:S01]  /*79e0*/  FMUL.FTZ R129, R129, R15 ;  /* 0x0000000f81817220 */ /* 0x000fe20000410000 */
[-C--:B------:R-:W-:Y:S01]  /*79f0*/  FMUL.FTZ R130, R130, R181.reuse ;  /* 0x000000b582827220 */ /* 0x080fe20000410000 */
[----:B------:R-:W-:Y:S01]  /*7a00*/  FMUL.FTZ R131, R131, R181 ;  /* 0x000000b583837220 */ /* 0x000fe20000410000 */
[-C--:B------:R-:W-:Y:S01]  /*7a10*/  FMUL.FTZ R132, R132, R15.reuse ;  /* 0x0000000f84847220 */ /* 0x080fe20000410000 */
[----:B------:R-:W-:Y:S01]  /*7a20*/  MUFU.EX2 R170, R170 ;  /* 0x000000aa00aa7308 */ /* 0x000fe20000000800 */
[----:B------:R-:W-:Y:S01]  /*7a30*/  FMUL.FTZ R133, R133, R15 ;  /* 0x0000000f85857220 */ /* 0x000fe20000410000 */
[-C--:B------:R-:W-:Y:S01]  /*7a40*/  FMUL.FTZ R134, R134, R181.reuse ;  /* 0x000000b586867220 */ /* 0x080fe20000410000 */
[----:B------:R-:W-:Y:S01]  /*7a50*/  FMUL.FTZ R135, R135, R181 ;  /* 0x000000b587877220 */ /* 0x000fe20000410000 */
[-C--:B------:R-:W-:Y:S01]  /*7a60*/  FMUL.FTZ R136, R136, R15.reuse ;  /* 0x0000000f88887220 */ /* 0x080fe20000410000 */
[----:B------:R-:W-:Y:S01]  /*7a70*/  FMUL.FTZ R137, R137, R15 ;  /* 0x0000000f89897220 */ /* 0x000fe20000410000 */
[-C--:B------:R-:W-:Y:S01]  /*7a80*/  FMUL.FTZ R138, R138, R181.reuse ;  /* 0x000000b58a8a7220 */ /* 0x080fe20000410000 */
[----:B------:R-:W-:Y:S01]  /*7a90*/  FMUL.FTZ R139, R139, R181 ;  /* 0x000000b58b8b7220 */ /* 0x000fe20000410000 */
[----:B------:R-:W1:Y:S01]  /*7aa0*/  MUFU.EX2 R171, R171 ;  /* 0x000000ab00ab7308 */ /* 0x000e620000000800 */
[----:B--2---:R-:W-:Y:S01]  /*7ab0*/  F2FP.F16.F32.PACK_AB R162, R173, R172 ;  /* 0x000000acada2723e */ /* 0x004fe200000000ff */
[-C--:B------:R-:W-:Y:S01]  /*7ac0*/  FMUL.FTZ R140, R140, R15.reuse ;  /* 0x0000000f8c8c7220 */ /* 0x080fe20000410000 */
[----:B------:R-:W-:Y:S01]  /*7ad0*/  FMUL.FTZ R141, R141, R15 ;  /* 0x0000000f8d8d7220 */ /* 0x000fe20000410000 */
[-C--:B------:R-:W-:Y:S01]  /*7ae0*/  FMUL.FTZ R142, R142, R181.reuse ;  /* 0x000000b58e8e7220 */ /* 0x080fe20000410000 */
[----:B------:R-:W-:Y:S01]  /*7af0*/  FMUL.FTZ R143, R143, R181 ;  /* 0x000000b58f8f7220 */ /* 0x000fe20000410000 */
[-C--:B------:R-:W-:Y:S01]  /*7b00*/  FMUL.FTZ R144, R144, R15.reuse ;  /* 0x0000000f90907220 */ /* 0x080fe20000410000 */
[----:B------:R-:W-:Y:S01]  /*7b10*/  FMUL.FTZ R145, R145, R15 ;  /* 0x0000000f91917220 */ /* 0x000fe20000410000 */
[----:B------:R-:W-:Y:S01]  /*7b20*/  MUFU.EX2 R174, R174 ;  /* 0x000000ae00ae7308 */ /* 0x000fe20000000800 */
[-C--:B------:R-:W-:Y:S01]  /*7b30*/  FMUL.FTZ R146, R146, R181.reuse ;  /* 0x000000b592927220 */ /* 0x080fe20000410000 */
[----:B------:R-:W-:Y:S01]  /*7b40*/  FMUL.FTZ R147, R147, R181 ;  /* 0x000000b593937220 */ /* 0x000fe20000410000 */
[-C--:B------:R-:W-:Y:S01]  /*7b50*/  FMUL.FTZ R148, R148, R15.reuse ;  /* 0x0000000f94947220 */ /* 0x080fe20000410000 */
[----:B------:R-:W-:Y:S01]  /*7b60*/  FMUL.FTZ R149, R149, R15 ;  /* 0x0000000f95957220 */ /* 0x000fe20000410000 */
[-C--:B------:R-:W-:Y:S01]  /*7b70*/  FMUL.FTZ R150, R150, R181.reuse ;  /* 0x000000b596967220 */ /* 0x080fe20000410000 */
[----:B------:R-:W-:Y:S01]  /*7b80*/  FMUL.FTZ R151, R151, R181 ;  /* 0x000000b597977220 */ /* 0x000fe20000410000 */
[----:B------:R2:W-:Y:S01]  /*7b90*/  STSM.16.M88.4 [R23+0x36400], R152 ;  /* 0x0364009817007844 */ /* 0x0005e20000000200 */
[----:B------:R-:W3:Y:S01]  /*7ba0*/  MUFU.EX2 R175, R175 ;  /* 0x000000af00af7308 */ /* 0x000ee20000000800 */
[----:B-1----:R-:W-:Y:S01]  /*7bb0*/  F2FP.F16.F32.PACK_AB R161, R171, R170 ;  /* 0x000000aaaba1723e */ /* 0x002fe200000000ff */
[----:B------:R-:W-:Y:S01]  /*7bc0*/  FFMA.FTZ R8, R15, R8, R14 ;  /* 0x000000080f087223 */ /* 0x000fe2000001000e */
[----:B------:R2:W-:Y:S01]  /*7bd0*/  STSM.16.M88.4 [R185], R156 ;  /* 0x0000009cb9007844 */ /* 0x0005e20000000200 */
[----:B------:R-:W-:Y:S01]  /*7be0*/  FFMA.FTZ R10, R181, R10, R194 ;  /* 0x0000000ab50a7223 */ /* 0x000fe200000100c2 */
[----:B------:R-:W-:-:S02]  /*7bf0*/  @!P1 VIADD R11, R11, 0x38860 ;  /* 0x000388600b0b9836 */ /* 0x000fc40000000000 */
[----:B------:R-:W-:Y:S01]  /*7c00*/  FADD.FTZ R21, R21, R8 ;  /* 0x0000000815157221 */ /* 0x000fe20000010000 */
[----:B------:R-:W-:Y:S01]  /*7c10*/  IMAD.MOV.U32 R15, RZ, RZ, R0 ;  /* 0x000000ffff0f7224 */ /* 0x000fe200078e0000 */
[----:B------:R-:W-:Y:S01]  /*7c20*/  MUFU.EX2 R176, R176 ;  /* 0x000000b000b07308 */ /* 0x000fe20000000800 */
[----:B------:R-:W-:Y:S01]  /*7c30*/  FADD.FTZ R195, R195, R10 ;  /* 0x0000000ac3c37221 */ /* 0x000fe20000010000 */
[----:B------:R-:W-:Y:S01]  /*7c40*/  FADD.FTZ R20, R20, R21 ;  /* 0x0000001514147221 */ /* 0x000fe20000010000 */
[----:B------:R-:W-:Y:S02]  /*7c50*/  @!P1 PRMT R11, RZ, 0x654, R11 ;  /* 0x00000654ff0b9816 */ /* 0x000fe4000000000b */
[----:B------:R-:W-:Y:S01]  /*7c60*/  FADD.FTZ R196, R196, R195 ;  /* 0x000000c3c4c47221 */ /* 0x000fe20000010000 */
[----:B------:R-:W-:Y:S02]  /*7c70*/  FADD.FTZ R189, R189, R20 ;  /* 0x00000014bdbd7221 */ /* 0x000fe40000010000 */
[----:B------:R-:W1:Y:S01]  /*7c80*/  MUFU.EX2 R177, R177 ;  /* 0x000000b100b17308 */ /* 0x000e620000000800 */
[----:B---3--:R-:W-:Y:S01]  /*7c90*/  F2FP.F16.F32.PACK_AB R163, R175, R174 ;  /* 0x000000aeafa3723e */ /* 0x008fe200000000ff */
[----:B------:R-:W-:Y:S01]  /*7ca0*/  FADD.FTZ R197, R197, R196 ;  /* 0x000000c4c5c57221 */ /* 0x000fe20000010000 */
[----:B------:R-:W-:-:S03]  /*7cb0*/  FADD.FTZ R190, R190, R189 ;  /* 0x000000bdbebe7221 */ /* 0x000fc60000010000 */
[----:B------:R2:W-:Y:S01]  /*7cc0*/  STSM.16.M88.4 [R22], R160 ;  /* 0x000000a016007844 */ /* 0x0005e20000000200 */
[----:B------:R-:W-:Y:S01]  /*7cd0*/  FADD.FTZ R198, R198, R197 ;  /* 0x000000c5c6c67221 */ /* 0x000fe20000010000 */
[----:B------:R-:W3:Y:S01]  /*7ce0*/  MUFU.EX2 R180, R180 ;  /* 0x000000b400b47308 */ /* 0x000ee20000000800 */
[----:B------:R-:W-:Y:S02]  /*7cf0*/  FADD.FTZ R191, R191, R190 ;  /* 0x000000bebfbf7221 */ /* 0x000fe40000010000 */
[----:B------:R-:W-:Y:S02]  /*7d00*/  FADD.FTZ R199, R199, R198 ;  /* 0x000000c6c7c77221 */ /* 0x000fe40000010000 */
[----:B------:R-:W-:Y:S02]  /*7d10*/  FADD.FTZ R192, R192, R191 ;  /* 0x000000bfc0c07221 */ /* 0x000fe40000010000 */
[----:B------:R-:W-:Y:S01]  /*7d20*/  FADD.FTZ R200, R200, R199 ;  /* 0x000000c7c8c87221 */ /* 0x000fe20000010000 */
[----:B------:R-:W-:Y:S01]  /*7d30*/  MUFU.EX2 R178, R178 ;  /* 0x000000b200b27308 */ /* 0x000fe20000000800 */
[----:B-1----:R-:W-:Y:S01]  /*7d40*/  F2FP.F16.F32.PACK_AB R164, R177, R176 ;  /* 0x000000b0b1a4723e */ /* 0x002fe200000000ff */
[----:B------:R-:W-:Y:S01]  /*7d50*/  FADD.FTZ R193, R193, R192 ;  /* 0x000000c0c1c17221 */ /* 0x000fe20000010000 */
[----:B------:R-:W-:-:S03]  /*7d60*/  FADD.FTZ R201, R201, R200 ;  /* 0x000000c8c9c97221 */ /* 0x000fc60000010000 */
[----:B------:R-:W-:Y:S01]  /*7d70*/  FADD.FTZ R168, R168, R193 ;  /* 0x000000c1a8a87221 */ /* 0x000fe20000010000 */
[----:B------:R-:W-:Y:S01]  /*7d80*/  FADD.FTZ R170, R170, R201 ;  /* 0x000000c9aaaa7221 */ /* 0x000fe20000010000 */
[----:B------:R-:W1:Y:S01]  /*7d90*/  MUFU.EX2 R179, R179 ;  /* 0x000000b300b37308 */ /* 0x000e620000000800 */
[----:B---3--:R-:W-:Y:S01]  /*7da0*/  F2FP.F16.F32.PACK_AB R166, R13, R180 ;  /* 0x000000b40da6723e */ /* 0x008fe200000000ff */
[----:B------:R-:W-:Y:S01]  /*7db0*/  FADD.FTZ R169, R169, R168 ;  /* 0x000000a8a9a97221 */ /* 0x000fe20000010000 */
[----:B------:R-:W-:-:S03]  /*7dc0*/  FADD.FTZ R171, R171, R170 ;  /* 0x000000aaabab7221 */ /* 0x000fc60000010000 */
[----:B------:R-:W-:Y:S01]  /*7dd0*/  FADD.FTZ R172, R172, R169 ;  /* 0x000000a9acac7221 */ /* 0x000fe20000010000 */
[----:B------:R-:W-:Y:S01]  /*7de0*/  FADD.FTZ R174, R174, R171 ;  /* 0x000000abaeae7221 */ /* 0x000fe20000010000 */
[----:B------:R3:W4:Y:S02]  /*7df0*/  MUFU.EX2 R12, R182 ;  /* 0x000000b6000c7308 */ /* 0x0007240000000800 */
[----:B------:R-:W-:Y:S01]  /*7e00*/  FADD.FTZ R173, R173, R172 ;  /* 0x000000acadad7221 */ /* 0x000fe20000010000 */
[----:B------:R-:W-:-:S03]  /*7e10*/  FADD.FTZ R175, R175, R174 ;  /* 0x000000aeafaf7221 */ /* 0x000fc60000010000 */
[----:B------:R-:W-:Y:S02]  /*7e20*/  FADD.FTZ R176, R176, R173 ;  /* 0x000000adb0b07221 */ /* 0x000fe40000010000 */
[----:B------:R-:W5:Y:S01]  /*7e30*/  MUFU.EX2 R183, R183 ;  /* 0x000000b700b77308 */ /* 0x000f620000000800 */
[----:B-1----:R-:W-:Y:S01]  /*7e40*/  F2FP.F16.F32.PACK_AB R165, R179, R178 ;  /* 0x000000b2b3a5723e */ /* 0x002fe200000000ff */
[----:B---3--:R-:W-:Y:S02]  /*7e50*/  VIADD R182, R202, 0x80 ;  /* 0x00000080cab67836 */ /* 0x008fe40000000000 */
[----:B------:R-:W-:Y:S01]  /*7e60*/  FADD.FTZ R178, R178, R175 ;  /* 0x000000afb2b27221 */ /* 0x000fe20000010000 */
[----:B------:R-:W-:Y:S02]  /*7e70*/  FADD.FTZ R177, R177, R176 ;  /* 0x000000b0b1b17221 */ /* 0x000fe40000010000 */
[----:B------:R-:W-:Y:S01]  /*7e80*/  R2UR UR4, R182 ;  /* 0x00000000b60472ca */ /* 0x000fe200000e0000 */
[----:B------:R-:W-:Y:S01]  /*7e90*/  FADD.FTZ R179, R179, R178 ;  /* 0x000000b2b3b37221 */ /* 0x000fe20000010000 */
[C---:B------:R-:W-:Y:S01]  /*7ea0*/  IADD3 R182, R202.reuse, 0x100, RZ ;  /* 0x00000100cab67810 */ /* 0x040fe20007ffe0ff */
[----:B------:R-:W-:-:S02]  /*7eb0*/  VIADD R202, R202, 0x180 ;  /* 0x00000180caca7836 */ /* 0x000fc40000000000 */
[----:B------:R-:W-:Y:S01]  /*7ec0*/  FADD.FTZ R8, R180, R177 ;  /* 0x000000b1b4087221 */ /* 0x000fe20000010000 */
[----:B----4-:R-:W-:-:S03]  /*7ed0*/  FADD.FTZ R10, R12, R179 ;  /* 0x000000b30c0a7221 */ /* 0x010fc60000010000 */
[----:B------:R-:W-:Y:S01]  /*7ee0*/  FADD.FTZ R8, R13, R8 ;  /* 0x000000080d087221 */ /* 0x000fe20000010000 */
[----:B------:R-:W-:Y:S01]  /*7ef0*/  MOV R13, R3 ;  /* 0x00000003000d7202 */ /* 0x000fe20000000f00 */
[C---:B-----5:R-:W-:Y:S01]  /*7f00*/  FADD.FTZ R10, R183.reuse, R10 ;  /* 0x0000000ab70a7221 */ /* 0x060fe20000010000 */
[----:B------:R-:W-:Y:S01]  /*7f10*/  F2FP.F16.F32.PACK_AB R167, R183, R12 ;  /* 0x0000000cb7a7723e */ /* 0x000fe200000000ff */
[----:B------:R-:W-:-:S04]  /*7f20*/  IMAD.MOV.U32 R12, RZ, RZ, R2 ;  /* 0x000000ffff0c7224 */ /* 0x000fc800078e0002 */
[----:B------:R2:W-:Y:S01]  /*7f30*/  STSM.16.M88.4 [R184], R164 ;  /* 0x000000a4b8007844 */ /* 0x0005e20000000200 */
[----:B------:R-:W-:-:S06]  /*7f40*/  WARPGROUP.ARRIVE ;  /* 0x00000000000079c5 */ /* 0x000fcc0000000000 */
        /* <DEDUP_REMOVED lines=30> */
[----:B------:R2:W-:Y:S01]  /*8130*/  @!P1 SYNCS.ARRIVE.TRANS64.RED.A1T0 RZ, [R11+URZ], RZ ;  /* 0x000000ff0bff99a7 */ /* 0x0005e2000810043f */
[----:B------:R-:W-:Y:S05]  /*8140*/  @P2 BRA `(.L_x_2826) ;  /* 0xffffffd000882947 */ /* 0x000fea000383ffff */
.L_x_2817:
[----:B------:R-:W1:Y:S01]  /*8150*/  SHFL.BFLY PT, R5, R8, 0x2, 0x1f ;  /* 0x0c401f0008057f89 */ /* 0x000e6200000e0000 */
[----:B------:R-:W-:Y:S01]  /*8160*/  IMAD.MOV R9, RZ, RZ, -R19 ;  /* 0x000000ffff097224 */ /* 0x000fe200078e0a13 */
[----:B------:R-:W-:Y:S01]  /*8170*/  MOV R13, UR10 ;  /* 0x0000000a000d7c02 */ /* 0x000fe20008000f00 */
[----:B--2---:R-:W-:Y:S01]  /*8180*/  IMAD.MOV.U32 R157, RZ, RZ, -0x800000 ;  /* 0xff800000ff9d7424 */ /* 0x004fe200078e00ff */
[----:B------:R-:W2:Y:S01]  /*8190*/  SHFL.BFLY PT, R7, R10, 0x2, 0x1f ;  /* 0x0c401f000a077f89 */ /* 0x000ea200000e0000 */
[----:B------:R-:W-:Y:S01]  /*81a0*/  IMAD.MOV.U32 R156, RZ, RZ, -0x800000 ;  /* 0xff800000ff9c7424 */ /* 0x000fe200078e00ff */
[----:B------:R-:W-:Y:S08]  /*81b0*/  BAR.ARV 0x8, 0xa0 ;  /* 0x0202800000007b1d */ /* 0x000ff00000002000 */
[----:B------:R-:W-:Y:S01]  /*81c0*/  BAR.SYNC.DEFER_BLOCKING 0xf, 0x100 ;  /* 0x03c4000000007b1d */ /* 0x000fe20000010000 */
[----:B------:R-:W-:Y:S01]  /*81d0*/  ISETP.NE.AND P3, PT, R18, R9, PT ;  /* 0x000000091200720c */ /* 0x000fe20003f65270 */
[----:B------:R-:W-:Y:S01]  /*81e0*/  UIADD3 UR38, UR38, 0x1, URZ ;  /* 0x0000000126267890 */ /* 0x000fe2000fffe03f */
[----:B-1----:R-:W-:Y:S01]  /*81f0*/  FADD.FTZ R5, R5, R8 ;  /* 0x0000000805057221 */ /* 0x002fe20000010000 */
[----:B------:R-:W-:Y:S01]  /*8200*/  MOV R8, RZ ;  /* 0x000000ff00087202 */ /* 0x000fe20000000f00 */
[----:B--2---:R-:W-:-:S03]  /*8210*/  FADD.FTZ R7, R7, R10 ;  /* 0x0000000a07077221 */ /* 0x004fc60000010000 */
[----:B------:R-:W1:Y:S04]  /*8220*/  SHFL.BFLY PT, R4, R5, 0x1, 0x1f ;  /* 0x0c201f0005047f89 */ /* 0x000e6800000e0000 */
[----:B------:R-:W2:Y:S01]  /*8230*/  SHFL.BFLY PT, R6, R7, 0x1, 0x1f ;  /* 0x0c201f0007067f89 */ /* 0x000ea200000e0000 */
[----:B-1----:R-:W-:Y:S01]  /*8240*/  FADD.FTZ R11, R5, R4 ;  /* 0x00000004050b7221 */ /* 0x002fe20000010000 */
[C---:B------:R-:W-:Y:S02]  /*8250*/  VIADD R4, R2.reuse, 0x1 ;  /* 0x0000000102047836 */ /* 0x040fe40000000000 */
[----:B------:R-:W-:Y:S02]  /*8260*/  @!P3 IMAD R2, R2, 0x40, R17 ;  /* 0x000000400202b824 */ /* 0x000fe400078e0211 */
[----:B--2---:R-:W-:Y:S01]  /*8270*/  FADD.FTZ R6, R7, R6 ;  /* 0x0000000607067221 */ /* 0x004fe20000010000 */
[----:B------:R-:W-:Y:S01]  /*8280*/  FSETP.NE.FTZ.AND P1, PT, R11, RZ, PT ;  /* 0x000000ff0b00720b */ /* 0x000fe20003f35000 */
[----:B------:R-:W-:Y:S01]  /*8290*/  IMAD.U32 R7, RZ, RZ, UR10 ;  /* 0x0000000aff077e24 */ /* 0x000fe2000f8e00ff */
[----:B------:R-:W-:-:S02]  /*82a0*/  ISETP.NE.AND P0, PT, R4, 0x2, PT ;  /* 0x000000020400780c */ /* 0x000fc40003f05270 */
[----:B------:R-:W-:Y:S02]  /*82b0*/  FSETP.NE.FTZ.AND P2, PT, R6, RZ, PT ;  /* 0x000000ff0600720b */ /* 0x000fe40003f55000 */
[----:B------:R-:W-:Y:S02]  /*82c0*/  SEL R5, RZ, 0x1, P0 ;  /* 0x00000001ff057807 */ /* 0x000fe40000000000 */
[----:B------:R-:W-:Y:S02]  /*82d0*/  @!P3 LEA R9, R2, UR42, 0x2 ;  /* 0x0000002a0209bc11 */ /* 0x000fe4000f8e10ff */
[----:B------:R-:W-:Y:S01]  /*82e0*/  LOP3.LUT R16, R16, R5, RZ, 0x3c, !PT ;  /* 0x0000000510107212 */ /* 0x000fe200078e3cff */
[----:B------:R-:W-:Y:S02]  /*82f0*/  IMAD.MOV.U32 R5, RZ, RZ, RZ ;  /* 0x000000ffff057224 */ /* 0x000fe400078e00ff */
[----:B------:R-:W1:Y:S01]  /*8300*/  @P1 MUFU.RCP R8, R11 ;  /* 0x0000000b00081308 */ /* 0x000e620000001000 */
[----:B------:R-:W-:-:S03]  /*8310*/  @P1 FMUL.FTZ R7, R7, 0.69314718246459960938 ;  /* 0x3f31721807071820 */ /* 0x000fc60000410000 */
[----:B------:R-:W-:-:S04]  /*8320*/  @P2 FMUL.FTZ R13, R13, 0.69314718246459960938 ;  /* 0x3f3172180d0d2820 */ /* 0x000fc80000410000 */
[----:B------:R-:W2:Y:S08]  /*8330*/  @P2 MUFU.RCP R5, R6 ;  /* 0x0000000600052308 */ /* 0x000eb00000001000 */
[----:B------:R-:W3:Y:S01]  /*8340*/  @P1 MUFU.LG2 R2, R11 ;  /* 0x0000000b00021308 */ /* 0x000ee20000000c00 */
[----:B-1----:R1:W-:Y:S01]  /*8350*/  @!P3 STS [R9+0x38400], R8 ;  /* 0x038400080900b388 */ /* 0x0023e20000000800 */
[-C--:B------:R-:W-:Y:S01]  /*8360*/  FMUL.FTZ R24, R24, R8.reuse ;  /* 0x0000000818187220 */ /* 0x080fe20000410000 */
[-C--:B------:R-:W-:Y:S01]  /*8370*/  FMUL.FTZ R25, R25, R8.reuse ;  /* 0x0000000819197220 */ /* 0x080fe20000410000 */
[-C--:B------:R-:W-:Y:S01]  /*8380*/  FMUL.FTZ R28, R28, R8.reuse ;  /* 0x000000081c1c7220 */ /* 0x080fe20000410000 */
[-C--:B------:R-:W-:Y:S01]  /*8390*/  FMUL.FTZ R29, R29, R8.reuse ;  /* 0x000000081d1d7220 */ /* 0x080fe20000410000 */
[-C--:B------:R-:W-:Y:S01]  /*83a0*/  FMUL.FTZ R32, R32, R8.reuse ;  /* 0x0000000820207220 */ /* 0x080fe20000410000 */
[-C--:B------:R-:W-:Y:S01]  /*83b0*/  FMUL.FTZ R33, R33, R8.reuse ;  /* 0x0000000821217220 */ /* 0x080fe20000410000 */
[----:B------:R-:W4:Y:S01]  /*83c0*/  @P2 MUFU.LG2 R6, R6 ;  /* 0x0000000600062308 */ /* 0x000f220000000c00 */
[----:B--2---:R1:W-:Y:S01]  /*83d0*/  @!P3 STS [R9+0x38420], R5 ;  /* 0x038420050900b388 */ /* 0x0043e20000000800 */
[-C--:B------:R-:W-:Y:S01]  /*83e0*/  FMUL.FTZ R36, R36, R8.reuse ;  /* 0x0000000824247220 */ /* 0x080fe20000410000 */
[-C--:B------:R-:W-:Y:S01]  /*83f0*/  FMUL.FTZ R37, R37, R8.reuse ;  /* 0x0000000825257220 */ /* 0x080fe20000410000 */
[-C--:B------:R-:W-:Y:S01]  /*8400*/  FMUL.FTZ R40, R40, R8.reuse ;  /* 0x0000000828287220 */ /* 0x080fe20000410000 */
[-C--:B------:R-:W-:Y:S01]  /*8410*/  FMUL.FTZ R41, R41, R8.reuse ;  /* 0x0000000829297220 */ /* 0x080fe20000410000 */
[-C--:B------:R-:W-:Y:S01]  /*8420*/  FMUL.FTZ R44, R44, R8.reuse ;  /* 0x000000082c2c7220 */ /* 0x080fe20000410000 */
[-C--:B------:R-:W-:Y:S01]  /*8430*/  FMUL.FTZ R45, R45, R8.reuse ;  /* 0x000000082d2d7220 */ /* 0x080fe20000410000 */
[-C--:B------:R-:W-:Y:S01]  /*8440*/  FMUL.FTZ R48, R48, R8.reuse ;  /* 0x0000000830307220 */ /* 0x080fe20000410000 */
[----:B---3--:R-:W-:Y:S01]  /*8450*/  @P1 FMUL.FTZ R2, R2, 0.69314718246459960938 ;  /* 0x3f31721802021820 */ /* 0x008fe20000410000 */
[-C--:B------:R-:W-:Y:S01]  /*8460*/  FMUL.FTZ R49, R49, R8.reuse ;  /* 0x0000000831317220 */ /* 0x080fe20000410000 */
[-C--:B------:R-:W-:Y:S01]  /*8470*/  FMUL.FTZ R52, R52, R8.reuse ;  /* 0x0000000834347220 */ /* 0x080fe20000410000 */
[----:B------:R-:W-:Y:S01]  /*8480*/  FMUL.FTZ R53, R53, R8 ;  /* 0x0000000835357220 */ /* 0x000fe20000410000 */
[----:B------:R-:W-:Y:S01]  /*8490*/  @P1 FFMA.FTZ R157, R7, R0, R2 ;  /* 0x00000000079d1223 */ /* 0x000fe20000010002 */
[-C--:B------:R-:W-:Y:S01]  /*84a0*/  FMUL.FTZ R56, R56, R8.reuse ;  /* 0x0000000838387220 */ /* 0x080fe20000410000 */
[-C--:B------:R-:W-:Y:S01]  /*84b0*/  FMUL.FTZ R57, R57, R8.reuse ;  /* 0x0000000839397220 */ /* 0x080fe20000410000 */
[-C--:B------:R-:W-:Y:S01]  /*84c0*/  FMUL.FTZ R60, R60, R8.reuse ;  /* 0x000000083c3c7220 */ /* 0x080fe20000410000 */
[----:B----4-:R-:W-:Y:S01]  /*84d0*/  @P2 FMUL.FTZ R6, R6, 0.69314718246459960938 ;  /* 0x3f31721806062820 */ /* 0x010fe20000410000 */
        /* <DEDUP_REMOVED lines=110> */
[----:B------:R-:W-:Y:S01]  /*8bc0*/  SEL R2, R4, RZ, P0 ;  /* 0x000000ff04027207 */ /* 0x000fe20000000000 */
[----:B-1----:R-:W-:Y:S06]  /*8bd0*/  BAR.ARV 0xe, 0x100 ;  /* 0x0384000000007b1d */ /* 0x002fec0000002000 */
.L_x_2805:
        /* <DEDUP_REMOVED lines=27> */
[--C-:B------:R-:W-:Y:S01]  /*8d90*/  IMAD.X R5, RZ, RZ, R115.reuse, P2 ;  /* 0x000000ffff057224 */ /* 0x100fe200010e0673 */
[C---:B------:R-:W-:Y:S01]  /*8da0*/  LOP3.LUT R3, R114.reuse, 0x380, RZ, 0xc0, !PT ;  /* 0x0000038072037812 */ /* 0x040fe200078ec0ff */
[----:B------:R-:W-:Y:S01]  /*8db0*/  IMAD.X R7, RZ, RZ, R115, P3 ;  /* 0x000000ffff077224 */ /* 0x000fe200018e0673 */
[----:B------:R-:W-:-:S02]  /*8dc0*/  IADD3 R177, P5, R114, 0x2000, RZ ;  /* 0x0000200072b17810 */ /* 0x000fc40007fbe0ff */
[C---:B------:R-:W-:Y:S02]  /*8dd0*/  IADD3 R179, P6, R114.reuse, 0x2020, RZ ;  /* 0x0000202072b37810 */ /* 0x040fe40007fde0ff */
[C---:B------:R-:W-:Y:S01]  /*8de0*/  IADD3 R181, P2, R114.reuse, 0x2060, RZ ;  /* 0x0000206072b57810 */ /* 0x040fe20007f5e0ff */
[--C-:B------:R-:W-:Y:S01]  /*8df0*/  IMAD.X R11, RZ, RZ, R115.reuse, P5 ;  /* 0x000000ffff0b7224 */ /* 0x100fe200028e0673 */
[C---:B------:R-:W-:Y:S01]  /*8e00*/  IADD3 R183, P3, R114.reuse, 0x4000, RZ ;  /* 0x0000400072b77810 */ /* 0x040fe20007f7e0ff */
[--C-:B------:R-:W-:Y:S01]  /*8e10*/  IMAD.X R13, RZ, RZ, R115.reuse, P6 ;  /* 0x000000ffff0d7224 */ /* 0x100fe200030e0673 */
[----:B------:R-:W-:Y:S01]  /*8e20*/  IADD3.X R9, RZ, R115, RZ, P4, !PT ;  /* 0x00000073ff097210 */ /* 0x000fe200027fe4ff */
[--C-:B------:R-:W-:Y:S01]  /*8e30*/  IMAD.X R21, RZ, RZ, R115.reuse, P2 ;  /* 0x000000ffff157224 */ /* 0x100fe200010e0673 */
[C---:B------:R-:W-:Y:S01]  /*8e40*/  IADD3 R14, P1, R114.reuse, 0x2040, RZ ;  /* 0x00002040720e7810 */ /* 0x040fe20007f3e0ff */
[----:B------:R-:W-:Y:S01]  /*8e50*/  IMAD.X R83, RZ, RZ, R115, P3 ;  /* 0x000000ffff537224 */ /* 0x000fe200018e0673 */
[----:B------:R-:W-:-:S02]  /*8e60*/  IADD3 R189, P4, R114, 0x4020, RZ ;  /* 0x0000402072bd7810 */ /* 0x000fc40007f9e0ff */
[----:B------:R-:W-:Y:S02]  /*8e70*/  SHF.R.U64 R3, R3, 0x3, RZ ;  /* 0x0000000303037819 */ /* 0x000fe400000012ff */
[-C--:B------:R-:W-:Y:S02]  /*8e80*/  IADD3.X R15, RZ, R115.reuse, RZ, P1, !PT ;  /* 0x00000073ff0f7210 */ /* 0x080fe40000ffe4ff */
[----:B------:R-:W-:Y:S02]  /*8e90*/  IADD3.X R87, RZ, R115, RZ, P4, !PT ;  /* 0x00000073ff577210 */ /* 0x000fe400027fe4ff */
[C---:B------:R-:W-:Y:S02]  /*8ea0*/  IADD3 R90, P5, R114.reuse, 0x4040, RZ ;  /* 0x00004040725a7810 */ /* 0x040fe40007fbe0ff */
[C---:B------:R-:W-:Y:S02]  /*8eb0*/  IADD3 R191, P6, R114.reuse, 0x4060, RZ ;  /* 0x0000406072bf7810 */ /* 0x040fe40007fde0ff */
[C---:B------:R-:W-:Y:S01]  /*8ec0*/  IADD3 R193, P1, R114.reuse, 0x6000, RZ ;  /* 0x0000600072c17810 */ /* 0x040fe20007f3e0ff */
[--C-:B------:R-:W-:Y:S01]  /*8ed0*/  IMAD.X R91, RZ, RZ, R115.reuse, P5 ;  /* 0x000000ffff5b7224 */ /* 0x100fe200028e0673 */
[C---:B------:R-:W-:Y:S01]  /*8ee0*/  IADD3 R195, P2, R114.reuse, 0x6020, RZ ;  /* 0x0000602072c37810 */ /* 0x040fe20007f5e0ff */
[----:B------:R-:W-:Y:S01]  /*8ef0*/  IMAD.X R95, RZ, RZ, R115, P6 ;  /* 0x000000ffff5f7224 */ /* 0x000fe200030e0673 */
[----:B------:R-:W-:-:S02]  /*8f00*/  IADD3 R106, P3, R114, 0x6040, RZ ;  /* 0x00006040726a7810 */ /* 0x000fc40007f7e0ff */
[----:B------:R-:W-:Y:S01]  /*8f10*/  IADD3 R197, P4, R114, 0x6060, RZ ;  /* 0x0000606072c57810 */ /* 0x000fe20007f9e0ff */
[--C-:B------:R-:W-:Y:S01]  /*8f20*/  IMAD.X R103, RZ, RZ, R115.reuse, P2 ;  /* 0x000000ffff677224 */ /* 0x100fe200010e0673 */
[----:B------:R-:W-:Y:S01]  /*8f30*/  LOP3.LUT R114, R3, R114, RZ, 0x3c, !PT ;  /* 0x0000007203727212 */ /* 0x000fe200078e3cff */
[----:B------:R-:W-:Y:S01]  /*8f40*/  IMAD.X R107, RZ, RZ, R115, P3 ;  /* 0x000000ffff6b7224 */ /* 0x000fe200018e0673 */
[----:B------:R-:W-:Y:S02]  /*8f50*/  LOP3.LUT R3, R6, 0x380, RZ, 0xc0, !PT ;  /* 0x0000038006037812 */ /* 0x000fe400078ec0ff */
[----:B------:R-:W-:Y:S02]  /*8f60*/  LOP3.LUT R0, R173, 0x380, RZ, 0xc0, !PT ;  /* 0x00000380ad007812 */ /* 0x000fe400078ec0ff */
[----:B------:R-:W-:Y:S02]  /*8f70*/  SHF.R.U64 R3, R3, 0x3, RZ ;  /* 0x0000000303037819 */ /* 0x000fe400000012ff */
[----:B------:R-:W-:-:S02]  /*8f80*/  SHF.R.U64 R0, R0, 0x3, RZ ;  /* 0x0000000300007819 */ /* 0x000fc400000012ff */
[----:B------:R-:W-:Y:S02]  /*8f90*/  LOP3.LUT R6, R3, R6, RZ, 0x3c, !PT ;  /* 0x0000000603067212 */ /* 0x000fe400078e3cff */
[----:B------:R-:W-:Y:S02]  /*8fa0*/  LOP3.LUT R3, R14, 0x380, RZ, 0xc0, !PT ;  /* 0x000003800e037812 */ /* 0x000fe400078ec0ff */
[----:B------:R-:W-:Y:S02]  /*8fb0*/  LOP3.LUT R4, R0, R173, RZ, 0x3c, !PT ;  /* 0x000000ad00047212 */ /* 0x000fe400078e3cff */
[----:B------:R-:W-:Y:S02]  /*8fc0*/  LOP3.LUT R0, R179, 0x380, RZ, 0xc0, !PT ;  /* 0x00000380b3007812 */ /* 0x000fe400078ec0ff */
[----:B------:R-:W-:Y:S02]  /*8fd0*/  SHF.R.U64 R3, R3, 0x3, RZ ;  /* 0x0000000303037819 */ /* 0x000fe400000012ff */
[----:B------:R-:W-:-:S02]  /*8fe0*/  SHF.R.U64 R0, R0, 0x3, RZ ;  /* 0x0000000300007819 */ /* 0x000fc400000012ff */
[----:B------:R-:W-:Y:S02]  /*8ff0*/  LOP3.LUT R14, R3, R14, RZ, 0x3c, !PT ;  /* 0x0000000e030e7212 */ /* 0x000fe400078e3cff */
[----:B------:R-:W-:Y:S02]  /*9000*/  LOP3.LUT R3, R90, 0x380, RZ, 0xc0, !PT ;  /* 0x000003805a037812 */ /* 0x000fe400078ec0ff */
[----:B------:R-:W-:Y:S02]  /*9010*/  LOP3.LUT R12, R0, R179, RZ, 0x3c, !PT ;  /* 0x000000b3000c7212 */ /* 0x000fe400078e3cff */
[----:B------:R-:W-:Y:S02]  /*9020*/  LOP3.LUT R8, R175, 0x380, RZ, 0xc0, !PT ;  /* 0x00000380af087812 */ /* 0x000fe400078ec0ff */
[----:B------:R-:W-:Y:S02]  /*9030*/  LOP3.LUT R0, R189, 0x380, RZ, 0xc0, !PT ;  /* 0x00000380bd007812 */ /* 0x000fe400078ec0ff */
[----:B------:R-:W-:-:S02]  /*9040*/  LOP3.LUT R10, R177, 0x380, RZ, 0xc0, !PT ;  /* 0x00000380b10a7812 */ /* 0x000fc400078ec0ff */
[----:B------:R-:W-:Y:S02]  /*9050*/  SHF.R.U64 R3, R3, 0x3, RZ ;  /* 0x0000000303037819 */ /* 0x000fe400000012ff */
[----:B------:R-:W-:Y:S02]  /*9060*/  LOP3.LUT R27, R197, 0x380, RZ, 0xc0, !PT ;  /* 0x00000380c51b7812 */ /* 0x000fe400078ec0ff */
[----:B------:R-:W-:Y:S02]  /*9070*/  LOP3.LUT R82, R183, 0x380, RZ, 0xc0, !PT ;  /* 0x00000380b7527812 */ /* 0x000fe400078ec0ff */
[----:B------:R-:W-:Y:S02]  /*9080*/  SHF.R.U64 R8, R8, 0x3, RZ ;  /* 0x0000000308087819 */ /* 0x000fe400000012ff */
[----:B------:R-:W-:Y:S02]  /*9090*/  LOP3.LUT R20, R181, 0x380, RZ, 0xc0, !PT ;  /* 0x00000380b5147812 */ /* 0x000fe400078ec0ff */
[----:B------:R-:W-:-:S02]  /*90a0*/  SHF.R.U64 R0, R0, 0x3, RZ ;  /* 0x0000000300007819 */ /* 0x000fc400000012ff */
[----:B------:R-:W-:Y:S02]  /*90b0*/  SHF.R.U64 R10, R10, 0x3, RZ ;  /* 0x000000030a0a7819 */ /* 0x000fe400000012ff */
[----:B------:R-:W-:Y:S02]  /*90c0*/  LOP3.LUT R98, R193, 0x380, RZ, 0xc0, !PT ;  /* 0x00000380c1627812 */ /* 0x000fe400078ec0ff */
[----:B------:R-:W-:Y:S02]  /*90d0*/  LOP3.LUT R90, R3, R90, RZ, 0x3c, !PT ;  /* 0x0000005a035a7212 */ /* 0x000fe400078e3cff */
[----:B------:R-:W-:Y:S02]  /*90e0*/  SHF.R.U64 R28, R27, 0x3, RZ ;  /* 0x000000031b1c7819 */ /* 0x000fe400000012ff */
[----:B------:R-:W-:Y:S02]  /*90f0*/  LOP3.LUT R3, R106, 0x380, RZ, 0xc0, !PT ;  /* 0x000003806a037812 */ /* 0x000fe400078ec0ff */
[----:B------:R-:W-:-:S02]  /*9100*/  SHF.R.U64 R82, R82, 0x3, RZ ;  /* 0x0000000352527819 */ /* 0x000fc400000012ff */
[----:B------:R-:W-:Y:S02]  /*9110*/  LOP3.LUT R8, R8, R175, RZ, 0x3c, !PT ;  /* 0x000000af08087212 */ /* 0x000fe400078e3cff */
[----:B------:R-:W-:Y:S02]  /*9120*/  SHF.R.U64 R20, R20, 0x3, RZ ;  /* 0x0000000314147819 */ /* 0x000fe400000012ff */
[----:B------:R-:W-:Y:S02]  /*9130*/  LOP3.LUT R94, R191, 0x380, RZ, 0xc0, !PT ;  /* 0x00000380bf5e7812 */ /* 0x000fe400078ec0ff */
[----:B------:R-:W-:Y:S02]  /*9140*/  LOP3.LUT R86, R0, R189, RZ, 0x3c, !PT ;  /* 0x000000bd00567212 */ /* 0x000fe400078e3cff */
[----:B------:R-:W-:Y:S02]  /*9150*/  LOP3.LUT R10, R10, R177, RZ, 0x3c, !PT ;  /* 0x000000b10a0a7212 */ /* 0x000fe400078e3cff */
[----:B------:R-:W-:-:S02]  /*9160*/  SHF.R.U64 R98, R98, 0x3, RZ ;  /* 0x0000000362627819 */ /* 0x000fc400000012ff */
[----:B------:R-:W-:Y:S02]  /*9170*/  MOV R114, R114 ;  /* 0x0000007200727202 */ /* 0x000fe40000000f00 */
[----:B------:R-:W-:Y:S02]  /*9180*/  LOP3.LUT R0, R195, 0x380, RZ, 0xc0, !PT ;  /* 0x00000380c3007812 */ /* 0x000fe400078ec0ff */
[----:B------:R-:W-:Y:S02]  /*9190*/  F2FP.F16.F32.PACK_AB R27, R31, R30 ;  /* 0x0000001e1f1b723e */ /* 0x000fe400000000ff */
[----:B------:R-:W-:Y:S02]  /*91a0*/  LOP3.LUT R110, R28, R197, RZ, 0x3c, !PT ;  /* 0x000000c51c6e7212 */ /* 0x000fe400078e3cff */
[----:B------:R-:W-:Y:S01]  /*91b0*/  SHF.R.U64 R3, R3, 0x3, RZ ;  /* 0x0000000303037819 */ /* 0x000fe200000012ff */
[----:B------:R1:W-:Y:S01]  /*91c0*/  STSM.16.M88.4 [R114], R24 ;  /* 0x0000001872007844 */ /* 0x0003e20000000200 */
[----:B------:R-:W-:-:S02]  /*91d0*/  MOV R28, R4 ;  /* 0x00000004001c7202 */ /* 0x000fc40000000f00 */
[----:B------:R-:W-:Y:S02]  /*91e0*/  LOP3.LUT R82, R82, R183, RZ, 0x3c, !PT ;  /* 0x000000b752527212 */ /* 0x000fe400078e3cff */
[----:B------:R-:W-:Y:S01]  /*91f0*/  MOV R6, R6 ;  /* 0x0000000600067202 */ /* 0x000fe20000000f00 */
[----:B------:R2:W-:Y:S01]  /*9200*/  STSM.16.M88.4 [R28], R32 ;  /* 0x000000201c007844 */ /* 0x0005e20000000200 */
[----:B------:R-:W-:Y:S02]  /*9210*/  LOP3.LUT R20, R20, R181, RZ, 0x3c, !PT ;  /* 0x000000b514147212 */ /* 0x000fe400078e3cff */
[----:B------:R-:W-:Y:S01]  /*9220*/  SHF.R.U64 R94, R94, 0x3, RZ ;  /* 0x000000035e5e7819 */ /* 0x000fe200000012ff */
[----:B------:R2:W-:Y:S01]  /*9230*/  STSM.16.M88.4 [R6], R40 ;  /* 0x0000002806007844 */ /* 0x0005e20000000200 */
[----:B------:R-:W-:Y:S02]  /*9240*/  MOV R8, R8 ;  /* 0x0000000800087202 */ /* 0x000fe40000000f00 */
[----:B------:R-:W-:-:S02]  /*9250*/  F2FP.F16.F32.PACK_AB R51, R55, R54 ;  /* 0x000000363733723e */ /* 0x000fc400000000ff */
[----:B------:R-:W-:Y:S02]  /*9260*/  F2FP.F16.F32.PACK_AB R57, R59, R58 ;  /* 0x0000003a3b39723e */ /* 0x000fe400000000ff */
[----:B------:R-:W-:Y:S01]  /*9270*/  F2FP.F16.F32.PACK_AB R64, R65, R64 ;  /* 0x000000404140723e */ /* 0x000fe200000000ff */
[----:B------:R2:W-:Y:S01]  /*9280*/  STSM.16.M88.4 [R8], R48 ;  /* 0x0000003008007844 */ /* 0x0005e20000000200 */
[----:B------:R-:W-:Y:S02]  /*9290*/  IADD3.X R99, RZ, R115, RZ, P1, !PT ;  /* 0x00000073ff637210 */ /* 0x000fe40000ffe4ff */
[----:B------:R-:W-:Y:S02]  /*92a0*/  LOP3.LUT R98, R98, R193, RZ, 0x3c, !PT ;  /* 0x000000c162627212 */ /* 0x000fe400078e3cff */
[----:B------:R-:W-:Y:S02]  /*92b0*/  SHF.R.U64 R0, R0, 0x3, RZ ;  /* 0x0000000300007819 */ /* 0x000fe400000012ff */
[----:B------:R-:W-:-:S02]  /*92c0*/  MOV R10, R10 ;  /* 0x0000000a000a7202 */ /* 0x000fc40000000f00 */
[----:B------:R-:W-:Y:S02]  /*92d0*/  F2FP.F16.F32.PACK_AB R58, R61, R60 ;  /* 0x0000003c3d3a723e */ /* 0x000fe400000000ff */
[----:B------:R-:W-:Y:S02]  /*92e0*/  F2FP.F16.F32.PACK_AB R59, R63, R62 ;  /* 0x0000003e3f3b723e */ /* 0x000fe400000000ff */
[----:B------:R-:W-:Y:S02]  /*92f0*/  F2FP.F16.F32.PACK_AB R65, R67, R66 ;  /* 0x000000424341723e */ /* 0x000fe400000000ff */
[----:B------:R-:W-:Y:S01]  /*9300*/  F2FP.F16.F32.PACK_AB R72, R73, R72 ;  /* 0x000000484948723e */ /* 0x000fe200000000ff */
[----:B------:R2:W-:Y:S01]  /*9310*/  STSM.16.M88.4 [R10], R56 ;  /* 0x000000380a007844 */ /* 0x0005e20000000200 */
        /* <DEDUP_REMOVED lines=11> */
[----:B------:R-:W-:Y:S01]  /*93d0*/  LOP3.LUT R94, R94, R191, RZ, 0x3c, !PT ;  /* 0x000000bf5e5e7212 */ /* 0x000fe200078e3cff */
[----:B------:R2:W-:Y:S01]  /*93e0*/  STSM.16.M88.4 [R14], R72 ;  /* 0x000000480e007844 */ /* 0x0005e20000000200 */
[----:B------:R-:W-:Y:S02]  /*93f0*/  MOV R20, R20 ;  /* 0x0000001400147202 */ /* 0x000fe40000000f00 */
[----:B------:R-:W-:Y:S02]  /*9400*/  MOV R4, R90 ;  /* 0x0000005a00047202 */ /* 0x000fe40000000f00 */
[----:B------:R-:W-:-:S02]  /*9410*/  F2FP.F16.F32.PACK_AB R81, R153, R152 ;  /* 0x000000989951723e */ /* 0x000fc400000000ff */
[----:B------:R-:W-:Y:S02]  /*9420*/  F2FP.F16.F32.PACK_AB R82, R85, R84 ;  /* 0x000000545552723e */ /* 0x000fe400000000ff */
[----:B------:R-:W-:Y:S02]  /*9430*/  F2FP.F16.F32.PACK_AB R83, R155, R154 ;  /* 0x0000009a9b53723e */ /* 0x000fe400000000ff */
[----:B------:R-:W-:Y:S02]  /*9440*/  F2FP.F16.F32.PACK_AB R88, R89, R88 ;  /* 0x000000585958723e */ /* 0x000fe400000000ff */
[----:B------:R-:W-:Y:S01]  /*9450*/  LOP3.LUT R102, R0, R195, RZ, 0x3c, !PT ;  /* 0x000000c300667212 */ /* 0x000fe200078e3cff */
[----:B------:R2:W-:Y:S01]  /*9460*/  STSM.16.M88.4 [R20], R80 ;  /* 0x0000005014007844 */ /* 0x0005e20000000200 */
[----:B------:R-:W-:Y:S02]  /*9470*/  MOV R3, R98 ;  /* 0x0000006200037202 */ /* 0x000fe40000000f00 */
[----:B------:R-:W-:-:S02]  /*9480*/  F2FP.F16.F32.PACK_AB R89, R159, R158 ;  /* 0x0000009e9f59723e */ /* 0x000fc400000000ff */
        /* <DEDUP_REMOVED lines=9> */
[----:B------:R-:W-:Y:S02]  /*9520*/  F2FP.F16.F32.PACK_AB R104, R105, R104 ;  /* 0x000000686968723e */ /* 0x000fe400000000ff */
[----:B------:R-:W-:Y:S01]  /*9530*/  IADD3.X R111, RZ, R115, RZ, P4, !PT ;  /* 0x00000073ff6f7210 */ /* 0x000fe200027fe4ff */
[----:B------:R2:W-:Y:S01]  /*9540*/  STSM.16.M88.4 [R86], R96 ;  /* 0x0000006056007844 */ /* 0x0005e20000000200 */
[----:B------:R-:W-:Y:S02]  /*9550*/  F2FP.F16.F32.PACK_AB R105, R167, R166 ;  /* 0x000000a6a769723e */ /* 0x000fe400000000ff */
        /* <DEDUP_REMOVED lines=39> */
[----:B------:R-:W1:Y:S01]  /*97d0*/  LDC R7, c[0x0][0xea8] ;  /* 0x0003aa00ff077b82 */ /* 0x000e620000000800 */
[----:B------:R-:W-:Y:S01]  /*97e0*/  UIADD3 UR6, -UR36, URZ, URZ ;  /* 0x0000003f24067290 */ /* 0x000fe2000fffe13f */
[----:B--2---:R-:W-:Y:S01]  /*97f0*/  IMAD R0, RZ, RZ, -UR40 ;  /* 0x80000028ff007e24 */ /* 0x004fe2000f8e02ff */
[----:B------:R-:W-:Y:S01]  /*9800*/  ULDC UR4, c[0x0][0xeb4] ;  /* 0x0003ad0000047ab9 */ /* 0x000fe20000000800 */
[----:B------:R-:W-:Y:S01]  /*9810*/  ULDC.64 UR8, c[0x0][0xc70] ;  /* 0x00031c0000087ab9 */ /* 0x000fe20000000a00 */
[----:B------:R-:W-:Y:S01]  /*9820*/  UIMAD UR6, UR4, UR6, UR40 ;  /* 0x00000006040672a4 */ /* 0x000fe2000f8e0228 */
[----:B------:R-:W-:Y:S02]  /*9830*/  IMAD.MOV R3, RZ, RZ, -R19 ;  /* 0x000000ffff037224 */ /* 0x000fe400078e0a13 */
[----:B------:R-:W2:Y:S01]  /*9840*/  LDC.64 R8, c[0x0][0xc78] ;  /* 0x00031e00ff087b82 */ /* 0x000ea20000000a00 */
[----:B------:R-:W-:Y:S02]  /*9850*/  USHF.R.S32.HI UR4, URZ, 0x1f, UR6 ;  /* 0x0000001f3f047899 */ /* 0x000fe40008011406 */
[----:B------:R-:W-:-:S02]  /*9860*/  ISETP.NE.AND P0, PT, R18, R3, PT ;  /* 0x000000031200720c */ /* 0x000fc40003f05270 */
[----:B------:R-:W-:Y:S02]  /*9870*/  UIMAD UR7, UR4, UR8, URZ ;  /* 0x00000008040772a4 */ /* 0x000fe4000f8e023f */
[----:B------:R-:W-:Y:S02]  /*9880*/  UIMAD.WIDE.U32 UR4, UR6, UR8, URZ ;  /* 0x00000008060472a5 */ /* 0x000fe4000f8e003f */
[----:B------:R-:W-:Y:S02]  /*9890*/  UIMAD UR6, UR6, UR9, UR7 ;  /* 0x00000009060672a4 */ /* 0x000fe4000f8e0207 */
[----:B------:R-:W-:Y:S02]  /*98a0*/  USHF.R.S32.HI UR7, URZ, 0x1f, UR36 ;  /* 0x0000001f3f077899 */ /* 0x000fe40008011424 */
[----:B------:R-:W-:Y:S01]  /*98b0*/  UIADD3 UR6, UR5, UR6, URZ ;  /* 0x0000000605067290 */ /* 0x000fe2000fffe03f */
[----:B------:R-:W-:Y:S01]  /*98c0*/  MOV R4, UR4 ;  /* 0x0000000400047c02 */ /* 0x000fe20008000f00 */
[----:B------:R-:W-:Y:S01]  /*98d0*/  IMAD.U32 R5, RZ, RZ, UR5 ;  /* 0x00000005ff057e24 */ /* 0x000fe2000f8e00ff */
[----:B------:R-:W-:Y:S01]  /*98e0*/  ULDC UR4, c[0x0][0xb88] ;  /* 0x0002e20000047ab9 */ /* 0x000fe20000000800 */
[----:B-1----:R-:W-:-:S02]  /*98f0*/  IMAD R0, R7, R0, UR39 ;  /* 0x0000002707007e24 */ /* 0x002fc4000f8e0200 */
[----:B------:R-:W-:-:S03]  /*9900*/  IMAD.U32 R5, RZ, RZ, UR6 ;  /* 0x00000006ff057e24 */ /* 0x000fc6000f8e00ff */
[----:B------:R-:W-:Y:S01]  /*9910*/  LEA R7, R0, R17, 0x6 ;  /* 0x0000001100077211 */ /* 0x000fe200078e30ff */
[C---:B--2---:R-:W-:Y:S02]  /*9920*/  IMAD R6, R8.reuse, UR7, RZ ;  /* 0x0000000708067c24 */ /* 0x044fe4000f8e02ff */
[----:B------:R-:W-:Y:S01]  /*9930*/  IMAD.WIDE.U32 R4, R8, UR36, R4 ;  /* 0x0000002408047c25 */ /* 0x000fe2000f8e0004 */
[----:B------:R-:W-:Y:S02]  /*9940*/  SHF.R.S32.HI R3, RZ, 0x1f, R7 ;  /* 0x0000001fff037819 */ /* 0x000fe40000011407 */
[C---:B------:R-:W-:Y:S01]  /*9950*/  ISETP.GE.OR P1, PT, R7.reuse, UR4, P0 ;  /* 0x0000000407007c0c */ /* 0x040fe20008726670 */
[C---:B------:R-:W-:Y:S01]  /*9960*/  VIADD R8, R7.reuse, 0x8 ;  /* 0x0000000807087836 */ /* 0x040fe20000000000 */
[----:B------:R-:W-:Y:S01]  /*9970*/  IADD3 R0, P2, R7, R4, RZ ;  /* 0x0000000407007210 */ /* 0x000fe20007f5e0ff */
[----:B------:R-:W-:-:S03]  /*9980*/  IMAD R6, R9, UR36, R6 ;  /* 0x0000002409067c24 */ /* 0x000fc6000f8e0206 */
[----:B------:R-:W-:Y:S01]  /*9990*/  ISETP.GE.OR P0, PT, R8, UR4, P0 ;  /* 0x0000000408007c0c */ /* 0x000fe20008706670 */
[----:B------:R-:W-:Y:S01]  /*99a0*/  ULDC.64 UR4, c[0x0][0xc40] ;  /* 0x0003100000047ab9 */ /* 0x000fe20000000a00 */
[----:B------:R-:W-:Y:S02]  /*99b0*/  IADD3.X R3, R3, R5, R6, P2, !PT ;  /* 0x0000000503037210 */ /* 0x000fe400017fe406 */
[----:B------:R-:W-:-:S04]  /*99c0*/  LEA R4, P2, R0, UR4, 0x2 ;  /* 0x0000000400047c11 */ /* 0x000fc8000f8410ff */
[----:B------:R-:W-:-:S05]  /*99d0*/  LEA.HI.X R5, R0, UR5, R3, 0x2, P2 ;  /* 0x0000000500057c11 */ /* 0x000fca00090f1403 */
[----:B------:R1:W-:Y:S04]  /*99e0*/  @!P1 STG.E desc[UR54][R4.64], R157 ;  /* 0x0000009d04009986 */ /* 0x0003e8000c101936 */
[----:B------:R1:W-:Y:S02]  /*99f0*/  @!P0 STG.E desc[UR54][R4.64+0x20], R156 ;  /* 0x0000209c04008986 */ /* 0x0003e4000c101936 */
.L_x_2827:
        /* <DEDUP_REMOVED lines=62> */
.L_x_2829:
[----:B------:R-:W-:Y:S05]  /*9de0*/  BSYNC B0 ;  /* 0x0000000000007941 */ /* 0x000fea0003800000 */
.L_x_2828:
[----:B------:R-:W2:Y:S02]  /*9df0*/  LDC R0, c[0x0][0xea4] ;  /* 0x0003a900ff007b82 */ /* 0x000ea40000000800 */
[----:B--2---:R-:W-:-:S13]  /*9e00*/  ISETP.LE.AND P0, PT, R0, UR41, PT ;  /* 0x0000002900007c0c */ /* 0x004fda000bf03270 */
[----:B------:R-:W-:Y:S05]  /*9e10*/  @!P0 BRA `(.L_x_2830) ;  /* 0xffffff70001c8947 */ /* 0x000fea000383ffff */
[----:B------:R-:W-:Y:S05]  /*9e20*/  EXIT ;  /* 0x000000000000794d */ /* 0x000fea0003800000 */
.L_x_2800:
[----:B------:R-:W-:-:S08]  /*9e30*/  NOP ;  /* 0x0000000000007918 */ /* 0x000fd00000000000 */
[----:B------:R-:W1:-:S00]  /*9e40*/  USETMAXREG.DEALLOC.CTAPOOL 0x18 ;  /* 0x00000018000079c8 */ /* 0x000e4000080e0500 */
[----:B-1----:R-:W-:-:S06]  /*9e50*/  LOP3.LUT R0, R0, 0x3, RZ, 0xc0, !PT ;  /* 0x0000000300007812 */ /* 0x002fcc00078ec0ff */
[----:B------:R-:W1:Y:S02]  /*9e60*/  SHFL.IDX PT, R0, R0, RZ, 0x1f ;  /* 0x00001fff00007589 */ /* 0x000e6400000e0000 */
[----:B-1----:R-:W-:-:S13]  /*9e70*/  ISETP.NE.AND P0, PT, R0, RZ, PT ;  /* 0x000000ff0000720c */ /* 0x002fda0003f05270 */
[----:B------:R-:W-:Y:S05]  /*9e80*/  @P0 EXIT ;  /* 0x000000000000094d */ /* 0x000fea0003800000 */
[----:B------:R-:W1:Y:S01]  /*9e90*/  S2UR UR4, SR_CTAID.X ;  /* 0x00000000000479c3 */ /* 0x000e620000002500 */
[----:B------:R-:W-:Y:S01]  /*9ea0*/  IMAD.MOV.U32 R16, RZ, RZ, RZ ;  /* 0x000000ffff107224 */ /* 0x000fe200078e00ff */
[----:B------:R-:W-:Y:S01]  /*9eb0*/  MOV R2, 0x1 ;  /* 0x0000000100027802 */ /* 0x000fe20000000f00 */
[----:B------:R-:W-:-:S05]  /*9ec0*/  IMAD.MOV.U32 R17, RZ, RZ, 0x1 ;  /* 0x00000001ff117424 */ /* 0x000fca00078e00ff */
[----:B------:R-:W1:Y:S02]  /*9ed0*/  LDC R0, c[0x0][0xea4] ;  /* 0x0003a900ff007b82 */ /* 0x000e640000000800 */
[----:B-1----:R-:W-:-:S13]  /*9ee0*/  ISETP.LE.AND P0, PT, R0, UR4, PT ;  /* 0x0000000400007c0c */ /* 0x002fda000bf03270 */
[----:B------:R-:W-:Y:S05]  /*9ef0*/  @P0 BRA `(.L_x_2831) ;  /* 0x0000003000600947 */ /* 0x000fea0003800000 */
[----:B------:R-:W-:Y:S01]  /*9f00*/  IMAD.U32 R0, RZ, RZ, UR4 ;  /* 0x00000004ff007e24 */ /* 0x000fe2000f8e00ff */
[----:B------:R-:W-:Y:S01]  /*9f10*/  ULDC UR4, c[0x0][0xc] ;  /* 0x0000030000047ab9 */ /* 0x000fe20000000800 */
[----:B------:R-:W-:Y:S01]  /*9f20*/  MOV R16, RZ ;  /* 0x000000ff00107202 */ /* 0x000fe20000000f00 */
[----:B------:R-:W-:Y:S01]  /*9f30*/  IMAD.MOV.U32 R17, RZ, RZ, 0x1 ;  /* 0x00000001ff117424 */ /* 0x000fe200078e00ff */
[----:B------:R-:W-:Y:S01]  /*9f40*/  ULDC.64 UR46, c[0x0][0x198] ;  /* 0x00006600002e7ab9 */ /* 0x000fe20000000a00 */
[----:B------:R1:W-:Y:S04]  /*9f50*/  STL [R1+0xc], R0 ;  /* 0x00000c0001007387 */ /* 0x0003e80000100800 */
[----:B------:R2:W-:Y:S01]  /*9f60*/  STL [R1+0x18], RZ ;  /* 0x000018ff01007387 */ /* 0x0005e20000100800 */
[----:B-1----:R-:W-:-:S05]  /*9f70*/  IMAD.U32 R0, RZ, RZ, UR4 ;  /* 0x00000004ff007e24 */ /* 0x002fca000f8e00ff */
[----:B------:R2:W-:Y:S02]  /*9f80*/  STL [R1+0x1c], R0 ;  /* 0x00001c0001007387 */ /* 0x0005e40000100800 */
.L_x_2875:
[----:B------:R-:W3:Y:S01]  /*9f90*/  LDL R4, [R1+0xc] ;  /* 0x00000c0001047983 */ /* 0x000ee20000100800 */
[----:B-12---:R-:W1:Y:S01]  /*9fa0*/  LDC R0, c[0x0][0xea8] ;  /* 0x0003aa00ff007b82 */ /* 0x006e620000000800 */
[----:B------:R-:W-:Y:S05]  /*9fb0*/  YIELD ;  /* 0x0000000000007946 */ /* 0x000fea0003800000 */
[----:B------:R-:W-:Y:S02]  /*9fc0*/  ULDC.64 UR4, c[0x0][0x3f8] ;  /* 0x0000fe0000047ab9 */ /* 0x000fe40000000a00 */
[----:B------:R-:W2:Y:S01]  /*9fd0*/  LDC R19, c[0x0][0xeb4] ;  /* 0x0003ad00ff137b82 */ /* 0x000ea20000000800 */
[----:B------:R-:W-:-:S03]  /*9fe0*/  UISETP.NE.U32.AND UP0, UPT, UR4, URZ, UPT ;  /* 0x0000003f0400728c */ /* 0x000fc6000bf05070 */
[----:B------:R-:W-:Y:S01]  /*9ff0*/  ULDC UR4, c[0x0][0x404] ;  /* 0x0001010000047ab9 */ /* 0x000fe20000000800 */
[----:B------:R-:W-:-:S04]  /*a000*/  UISETP.NE.AND.EX UP0, UPT, UR5, URZ, UPT, UP0 ;  /* 0x0000003f0500728c */ /* 0x000fc8000bf05300 */
[----:B------:R-:W-:Y:S01]  /*a010*/  USEL UR4, UR4, 0x1, UP0 ;  /* 0x0000000104047887 */ /* 0x000fe20008000000 */
[----:B-1----:R-:W-:Y:S02]  /*a020*/  ISETP.NE.AND P0, PT, R0, 0x1, PT ;  /* 0x000000010000780c */ /* 0x002fe40003f05270 */
[----:B--2---:R-:W-:-:S11]  /*a030*/  ISETP.NE.AND P1, PT, R19, 0x1, PT ;  /* 0x000000011300780c */ /* 0x004fd60003f25270 */
[----:B------:R-:W3:Y:S08]  /*a040*/  @P0 LDC R0, c[0x0][0xeac] ;  /* 0x0003ab00ff000b82 */ /* 0x000ef00000000800 */
[----:B------:R-:W1:Y:S08]  /*a050*/  @P0 LDC R5, c[0x0][0xeb0] ;  /* 0x0003ac00ff050b82 */ /* 0x000e700000000800 */
[----:B------:R-:W2:Y:S01]  /*a060*/  @P1 LDC.64 R2, c[0x0][0xeb8] ;  /* 0x0003ae00ff021b82 */ /* 0x000ea20000000a00 */
[----:B---3--:R-:W-:-:S05]  /*a070*/  @P0 IMAD.HI.U32 R0, R4, R0, RZ ;  /* 0x0000000004000227 */ /* 0x008fca00078e00ff */
[----:B-1----:R-:W-:Y:S02]  /*a080*/  @P0 SHF.R.U32.HI R4, RZ, R5, R0 ;  /* 0x00000005ff040219 */ /* 0x002fe40000011600 */
[----:B------:R-:W1:Y:S01]  /*a090*/  S2R R5, SR_CgaCtaId ;  /* 0x0000000000057919 */ /* 0x000e620000008800 */
[----:B------:R-:W3:Y:S01]  /*a0a0*/  LDC R0, c[0x0][0x2e0] ;  /* 0x0000b800ff007b82 */ /* 0x000ee20000000800 */
[----:B------:R-:W-:Y:S01]  /*a0b0*/  MOV R18, R4 ;  /* 0x0000000400127202 */ /* 0x000fe20000000f00 */
[----:B--2---:R-:W-:Y:S01]  /*a0c0*/  @P1 IMAD.HI.U32 R2, R4, R2, RZ ;  /* 0x0000000204021227 */ /* 0x004fe200078e00ff */
[----:B------:R2:W-:Y:S04]  /*a0d0*/  STL [R1+0x4], R4 ;  /* 0x0000040401007387 */ /* 0x0005e80000100800 */
[----:B------:R-:W-:-:S02]  /*a0e0*/  @P1 SHF.R.U32.HI R18, RZ, R3, R2 ;  /* 0x00000003ff121219 */ /* 0x000fc40000011602 */
[----:B------:R-:W-:Y:S01]  /*a0f0*/  MOV R2, 0x400 ;  /* 0x0000040000027802 */ /* 0x000fe20000000f00 */
[----:B---3--:R-:W-:-:S03]  /*a100*/  IMAD R6, R0, UR4, RZ ;  /* 0x0000000400067c24 */ /* 0x008fc6000f8e02ff */
[----:B-1----:R-:W-:-:S05]  /*a110*/  LEA R7, R5, R2, 0x18 ;  /* 0x0000000205077211 */ /* 0x002fca00078ec0ff */
[----:B------:R-:W-:Y:S01]  /*a120*/  VIADD R0, R7, 0x22400 ;  /* 0x0002240007007836 */ /* 0x000fe20000000000 */
[----:B------:R2:W-:Y:S04]  /*a130*/  STL [R1], R7 ;  /* 0x0000000701007387 */ /* 0x0005e80000100800 */
[----:B------:R-:W-:Y:S01]  /*a140*/  LOP3.LUT P0, RZ, R0, 0x3ff, RZ, 0xc0, !PT ;  /* 0x000003ff00ff7812 */ /* 0x000fe2000780c0ff */
[----:B------:R-:W-:Y:S01]  /*a150*/  VIADD R0, R6, 0x3f ;  /* 0x0000003f06007836 */ /* 0x000fe20000000000 */
[----:B------:R2:W-:Y:S04]  /*a160*/  STL [R1+0x14], R6 ;  /* 0x0000140601007387 */ /* 0x0005e80000100800 */
        /* <DEDUP_REMOVED lines=11> */
[----:B--2---:R-:W-:Y:S01]  /*a220*/  IMAD.U32 R4, RZ, RZ, UR6 ;  /* 0x00000006ff047e24 */ /* 0x004fe2000f8e00ff */
[----:B------:R-:W-:Y:S01]  /*a230*/  MOV R6, UR8 ;  /* 0x0000000800067c02 */ /* 0x000fe20008000f00 */
[----:B------:R-:W1:Y:S01]  /*a240*/  LDC.64 R2, c[0x4][R2] ;  /* 0x0100000002027b82 */ /* 0x000e620000000a00 */
        /* <DEDUP_REMOVED lines=8> */
[----:B-1----:R-:W-:Y:S05]  /*a2d0*/  CALL.ABS.NOINC R2 ;  /* 0x0000000002007343 */ /* 0x002fea0003c00000 */
.L_x_2832:
[----:B------:R-:W2:Y:S02]  /*a2e0*/  LDL R2, [R1] ;  /* 0x0000000001027983 */ /* 0x000ea40000100800 */
        /* <DEDUP_REMOVED lines=19> */
.L_x_2834:
        /* <DEDUP_REMOVED lines=8> */
[----:B------:R-:W-:Y:S01]  /*a4a0*/  MOV R10, UR4 ;  /* 0x00000004000a7c02 */ /* 0x000fe20008000f00 */
[----:B------:R-:W-:Y:S01]  /*a4b0*/  IMAD.U32 R7, RZ, RZ, UR9 ;  /* 0x00000009ff077e24 */ /* 0x000fe2000f8e00ff */
[----:B------:R-:W-:Y:S01]  /*a4c0*/  MOV R12, 0x1 ;  /* 0x00000001000c7802 */ /* 0x000fe20000000f00 */
[----:B------:R-:W-:-:S02]  /*a4d0*/  IMAD.U32 R11, RZ, RZ, UR5 ;  /* 0x00000005ff0b7e24 */ /* 0x000fc4000f8e00ff */
[----:B------:R-:W-:Y:S02]  /*a4e0*/  IMAD.MOV.U32 R8, RZ, RZ, 0x70 ;  /* 0x00000070ff087424 */ /* 0x000fe400078e00ff */
[----:B------:R-:W-:-:S07]  /*a4f0*/  IMAD.MOV.U32 R13, RZ, RZ, RZ ;  /* 0x000000ffff0d7224 */ /* 0x000fce00078e00ff */
[----:B------:R-:W-:-:S07]  /*a500*/  LEPC R20, `(.L_x_2833) ;  /* 0x000000001014794e */ /* 0x000fce0000000000 */
[----:B-1----:R-:W-:Y:S05]  /*a510*/  CALL.ABS.NOINC R2 ;  /* 0x0000000002007343 */ /* 0x002fea0003c00000 */
.L_x_2833:
        /* <DEDUP_REMOVED lines=9> */
[----:B-1----:R-:W-:Y:S01]  /*a5b0*/  ISETP.NE.AND P1, PT, R0, 0x1, PT ;  /* 0x000000010000780c */ /* 0x002fe20003f25270 */
[----:B------:R-:W-:-:S12]  /*a5c0*/  IMAD.MOV.U32 R0, RZ, RZ, R19 ;  /* 0x000000ffff007224 */ /* 0x000fd800078e0013 */
        /* <DEDUP_REMOVED lines=16> */
[----:B---3--:R-:W-:-:S04]  /*a6d0*/  IMAD R8, R8, UR4, R4 ;  /* 0x0000000408087c24 */ /* 0x008fc8000f8e0204 */
[----:B-1----:R-:W-:-:S07]  /*a6e0*/  IMAD.SHL.U32 R8, R8, 0x40, RZ ;  /* 0x0000004008087824 */ /* 0x002fce00078e00ff */
.L_x_2835:
        /* <DEDUP_REMOVED lines=17> */
.L_x_2890:
[----:B------:R-:W2:Y:S01]  /*a800*/  LDL R5, [R1+0x8] ;  /* 0x0000080001057983 */ /* 0x000ea20000100800 */
[----:B------:R-:W-:Y:S01]  /*a810*/  UMOV UR4, 0xffffffff ;  /* 0xffffffff00047882 */ /* 0x000fe20000000000 */
[----:B------:R-:W-:Y:S02]  /*a820*/  SHF.R.S32.HI R7, RZ, 0x1f, R6 ;  /* 0x0000001fff077819 */ /* 0x000fe40000011406 */
[----:B--2---:R-:W-:Y:S01]  /*a830*/  IADD3 R9, R5, -0x1, RZ ;  /* 0xffffffff05097810 */ /* 0x004fe20007ffe0ff */
[----:B------:R-:W-:Y:S06]  /*a840*/  BRA.DIV UR4, `(.L_x_2837) ;  /* 0x0000002e04787947 */ /* 0x000fec000b800000 */
[----:B------:R-:W-:-:S13]  /*a850*/  ELECT P6, URZ, PT ;  /* 0x00000000003f782f */ /* 0x000fda00038c0000 */
.L_x_2893:
        /* <DEDUP_REMOVED lines=8> */
[----:B--2---:R-:W-:-:S04]  /*a8e0*/  @P1 IMAD.HI.U32 R10, R9, R4, RZ ;  /* 0x00000004090a1227 */ /* 0x004fc800078e00ff */
[----:B------:R-:W-:Y:S01]  /*a8f0*/  IMAD.MOV.U32 R4, RZ, RZ, R9 ;  /* 0x000000ffff047224 */ /* 0x000fe200078e0009 */
        /* <DEDUP_REMOVED lines=12> */
.L_x_2839:
[----:B--2---:R-:W2:Y:S01]  /*a9c0*/  S2R R10, SR_CgaCtaId ;  /* 0x00000000000a7919 */ /* 0x004ea20000008800 */
[----:B------:R-:W-:-:S04]  /*a9d0*/  MOV R5, 0x400 ;  /* 0x0000040000057802 */ /* 0x000fc80000000f00 */
[----:B--2---:R-:W-:-:S05]  /*a9e0*/  LEA R5, R10, R5, 0x18 ;  /* 0x000000050a057211 */ /* 0x004fca00078ec0ff */
[----:B------:R-:W-:Y:S01]  /*a9f0*/  IMAD R10, R16, 0x8, R5 ;  /* 0x00000008100a7824 */ /* 0x000fe200078e0205 */
[----:B------:R-:W-:-:S04]  /*aa00*/  SHF.L.U32 R5, R17, 0x1f, RZ ;  /* 0x0000001f11057819 */ /* 0x000fc800000006ff */
[----:B------:R-:W2:Y:S02]  /*aa10*/  SYNCS.PHASECHK.TRANS64.TRYWAIT P1, [R10+URZ+0x38840], R5 ;  /* 0x038840050a0075a7 */ /* 0x000ea4000802017f */
[----:B--2---:R-:W-:Y:S05]  /*aa20*/  @!P1 BRA `(.L_x_2840) ;  /* 0x0000002c00209947 */ /* 0x004fea0003800000 */
.L_x_2894:
        /* <DEDUP_REMOVED lines=11> */
.L_x_2841:
[----:B------:R-:W3:Y:S01]  /*aae0*/  LDL R11, [R1+0x10] ;  /* 0x00001000010b7983 */ /* 0x000ee20000100800 */
[----:B--2---:R-:W-:Y:S01]  /*aaf0*/  MOV R5, 0x400 ;  /* 0x0000040000057802 */ /* 0x004fe20000000f00 */
[----:B------:R-:W2:Y:S01]  /*ab00*/  S2R R12, SR_CgaCtaId ;  /* 0x00000000000c7919 */ /* 0x000ea20000008800 */
[----:B------:R-:W-:Y:S01]  /*ab10*/  R2UR UR9, R10 ;  /* 0x000000000a0972ca */ /* 0x000fe200000e0000 */
[----:B------:R-:W-:Y:S01]  /*ab20*/  UIADD3 UR4, UP0, UR46, 0x370, URZ ;  /* 0x000003702e047890 */ /* 0x000fe2000ff1e03f */
[----:B------:R-:W-:Y:S02]  /*ab30*/  R2UR UR12, R0 ;  /* 0x00000000000c72ca */ /* 0x000fe400000e0000 */
[----:B-----5:R-:W-:Y:S01]  /*ab40*/  R2UR UR13, R4 ;  /* 0x00000000040d72ca */ /* 0x020fe200000e0000 */
[----:B------:R-:W-:Y:S01]  /*ab50*/  UIADD3.X UR5, URZ, UR47, URZ, UP0, !UPT ;  /* 0x0000002f3f057290 */ /* 0x000fe200087fe43f */
[----:B--2---:R-:W-:-:S05]  /*ab60*/  LEA R5, R12, R5, 0x18 ;  /* 0x000000050c057211 */ /* 0x004fca00078ec0ff */
[----:B------:R-:W-:-:S05]  /*ab70*/  IMAD R5, R16, 0x2000, R5 ;  /* 0x0000200010057824 */ /* 0x000fca00078e0205 */
[----:B------:R-:W-:Y:S01]  /*ab80*/  R2UR UR8, R5 ;  /* 0x00000000050872ca */ /* 0x000fe200000e0000 */
[----:B------:R-:W-:Y:S01]  /*ab90*/  UIADD3 UR9, UR9, 0x38830, URZ ;  /* 0x0003883009097890 */ /* 0x000fe2000fffe03f */
[----:B------:R-:W-:Y:S01]  /*aba0*/  UMOV UR6, 0x0 ;  /* 0x0000000000067882 */ /* 0x000fe20000000000 */
[----:B------:R-:W-:Y:S01]  /*abb0*/  UMOV UR7, 0x14f00000 ;  /* 0x14f0000000077882 */ /* 0x000fe20000000000 */
[----:B------:R-:W-:-:S09]  /*abc0*/  UMOV UR10, URZ ;  /* 0x0000003f000a7c82 */ /* 0x000fd20008000000 */
[----:B------:R-:W-:Y:S01]  /*abd0*/  UIADD3 UR8, UR8, 0x22400, URZ ;  /* 0x0002240008087890 */ /* 0x000fe2000fffe03f */
[----:B---3--:R-:W-:-:S13]  /*abe0*/  R2UR UR11, R11 ;  /* 0x000000000b0b72ca */ /* 0x008fda00000e0000 */
[----:B------:R-:W-:-:S09]  /*abf0*/  USHF.L.U32 UR11, UR11, 0x6, URZ ;  /* 0x000000060b0b7899 */ /* 0x000fd2000800063f */
[----:B------:R2:W-:Y:S02]  /*ac00*/  UTMALDG.4D [UR8], [UR4], desc[UR6] ;  /* 0x00000608040075b4 */ /* 0x0005e40008019000 */
[----:B--2---:R-:W-:Y:S01]  /*ac10*/  NOP ;  /* 0x0000000000007918 */ /* 0x004fe20000000000 */
.L_x_2838:
[----:B------:R-:W2:Y:S01]  /*ac20*/  S2R R12, SR_CgaCtaId ;  /* 0x00000000000c7919 */ /* 0x000ea20000008800 */
[----:B------:R-:W-:Y:S05]  /*ac30*/  WARPSYNC.ALL ;  /* 0x0000000000007948 */ /* 0x000fea0003800000 */
[----:B------:R-:W-:Y:S01]  /*ac40*/  BAR.SYNC.DEFER_BLOCKING 0x8, 0xa0 ;  /* 0x0202800000007b1d */ /* 0x000fe20000010000 */
[----:B------:R-:W-:Y:S02]  /*ac50*/  ELECT P1, URZ, PT ;  /* 0x00000000003f782f */ /* 0x000fe40003820000 */
[----:B------:R-:W-:-:S03]  /*ac60*/  MOV R11, 0x400 ;  /* 0x00000400000b7802 */ /* 0x000fc60000000f00 */
[----:B------:R-:W-:Y:S01]  /*ac70*/  BSSY B0, `(.L_x_2842) ;  /* 0x000004c000007945 */ /* 0x000fe20003800000 */
[----:B--2---:R-:W-:-:S07]  /*ac80*/  LEA R11, R12, R11, 0x18 ;  /* 0x0000000b0c0b7211 */ /* 0x004fce00078ec0ff */
[----:B------:R-:W-:Y:S05]  /*ac90*/  @!P1 BRA `(.L_x_2843) ;  /* 0x0000000400249947 */ /* 0x000fea0003800000 */
[----:B------:R-:W-:Y:S01]  /*aca0*/  R2UR UR16, R11 ;  /* 0x000000000b1072ca */ /* 0x000fe200000e0000 */
[----:B------:R-:W-:Y:S01]  /*acb0*/  UIADD3 UR14, UP0, UR46, 0x270, URZ ;  /* 0x000002702e0e7890 */ /* 0x000fe2000ff1e03f */
[----:B------:R-:W-:Y:S01]  /*acc0*/  R2UR UR11, R8 ;  /* 0x00000000080b72ca */ /* 0x000fe200000e0000 */
[----:B------:R-:W-:Y:S01]  /*acd0*/  IMAD.MOV.U32 R5, RZ, RZ, 0x2000 ;  /* 0x00002000ff057424 */ /* 0x000fe200078e00ff */
[----:B------:R-:W-:Y:S01]  /*ace0*/  R2UR UR12, R19 ;  /* 0x00000000130c72ca */ /* 0x000fe200000e0000 */
[----:B------:R-:W-:Y:S01]  /*acf0*/  UIADD3.X UR15, URZ, UR47, URZ, UP0, !UPT ;  /* 0x0000002f3f0f7290 */ /* 0x000fe200087fe43f */
[----:B------:R-:W-:Y:S01]  /*ad00*/  R2UR UR13, R18 ;  /* 0x00000000120d72ca */ /* 0x000fe200000e0000 */
[----:B------:R-:W-:Y:S01]  /*ad10*/  UIADD3 UR4, UP0, UR46, 0x770, URZ ;  /* 0x000007702e047890 */ /* 0x000fe2000ff1e03f */
[----:B------:R2:W-:Y:S01]  /*ad20*/  SYNCS.ARRIVE.TRANS64 RZ, [R11+URZ+0x38800], R5 ;  /* 0x038800050bff79a7 */ /* 0x0005e2000800003f */
[----:B------:R-:W-:Y:S01]  /*ad30*/  UMOV UR6, 0x0 ;  /* 0x0000000000067882 */ /* 0x000fe20000000000 */
[----:B------:R-:W-:Y:S01]  /*ad40*/  UMOV UR7, 0x12f00000 ;  /* 0x12f0000000077882 */ /* 0x000fe20000000000 */
[----:B------:R-:W-:Y:S01]  /*ad50*/  UMOV UR10, URZ ;  /* 0x0000003f000a7c82 */ /* 0x000fe20008000000 */
[----:B------:R-:W-:Y:S01]  /*ad60*/  UIADD3.X UR5, URZ, UR47, URZ, UP0, !UPT ;  /* 0x0000002f3f057290 */ /* 0x000fe200087fe43f */
[----:B------:R-:W-:Y:S01]  /*ad70*/  MOV R8, UR54 ;  /* 0x0000003600087c02 */ /* 0x000fe20008000f00 */
[----:B------:R-:W-:-:S02]  /*ad80*/  UIADD3 UR8, UR16, 0x20400, URZ ;  /* 0x0002040010087890 */ /* 0x000fc4000fffe03f */
[----:B------:R-:W-:Y:S01]  /*ad90*/  UIADD3 UR9, UR16, 0x38800, URZ ;  /* 0x0003880010097890 */ /* 0x000fe2000fffe03f */
[----:B------:R-:W-:Y:S01]  /*ada0*/  R2UR UR54, R8 ;  /* 0x00000000083672ca */ /* 0x000fe200000e0000 */
[----:B------:R-:W-:Y:S01]  /*adb0*/  UIADD3 UR48, UR16, 0x28400, URZ ;  /* 0x0002840010307890 */ /* 0x000fe2000fffe03f */
[----:B--2---:R-:W-:Y:S01]  /*adc0*/  MOV R5, 0x10000 ;  /* 0x0001000000057802 */ /* 0x004fe20000000f00 */
[----:B------:R-:W-:Y:S01]  /*add0*/  UMOV UR50, 0xc0 ;  /* 0x000000c000327882 */ /* 0x000fe20000000000 */
[----:B------:R-:W-:Y:S01]  /*ade0*/  UMOV UR51, UR11 ;  /* 0x0000000b00337c82 */ /* 0x000fe20008000000 */
[----:B------:R-:W-:Y:S01]  /*adf0*/  MOV R10, UR50 ;  /* 0x00000032000a7c02 */ /* 0x000fe20008000f00 */
[----:B------:R-:W-:Y:S01]  /*ae00*/  UMOV UR50, 0x40 ;  /* 0x0000004000327882 */ /* 0x000fe20000000000 */
[----:B------:R-:W-:Y:S01]  /*ae10*/  UMOV UR52, UR12 ;  /* 0x0000000c00347c82 */ /* 0x000fe20008000000 */
[----:B------:R2:W-:Y:S01]  /*ae20*/  UTMALDG.4D [UR8], [UR14], desc[UR6] ;  /* 0x000006080e0075b4 */ /* 0x0005e20008019000 */
[----:B------:R3:W-:Y:S01]  /*ae30*/  SYNCS.ARRIVE.TRANS64 RZ, [R11+URZ+0x38810], R5 ;  /* 0x038810050bff79a7 */ /* 0x0007e2000800003f */
[----:B------:R-:W-:Y:S01]  /*ae40*/  UMOV UR53, UR13 ;  /* 0x0000000d00357c82 */ /* 0x000fe20008000000 */
[----:B------:R-:W-:-:S02]  /*ae50*/  UIADD3 UR56, UR16, 0x2a400, URZ ;  /* 0x0002a40010387890 */ /* 0x000fc4000fffe03f */
[----:B------:R-:W-:Y:S02]  /*ae60*/  UIADD3 UR40, UR16, 0x2e400, URZ ;  /* 0x0002e40010287890 */ /* 0x000fe4000fffe03f */
[----:B------:R-:W-:Y:S02]  /*ae70*/  UIADD3 UR32, UR16, 0x30400, URZ ;  /* 0x0003040010207890 */ /* 0x000fe4000fffe03f */
[----:B------:R-:W-:Y:S01]  /*ae80*/  UIADD3 UR24, UR16, 0x32400, URZ ;  /* 0x0003240010187890 */ /* 0x000fe2000fffe03f */
[----:B------:R-:W-:Y:S01]  /*ae90*/  UMOV UR58, 0x80 ;  /* 0x00000080003a7882 */ /* 0x000fe20000000000 */
[----:B------:R-:W-:Y:S01]  /*aea0*/  UMOV UR59, UR11 ;  /* 0x0000000b003b7c82 */ /* 0x000fe20008000000 */
[----:B------:R-:W-:Y:S01]  /*aeb0*/  UMOV UR60, UR12 ;  /* 0x0000000c003c7c82 */ /* 0x000fe20008000000 */
[----:B------:R-:W-:Y:S01]  /*aec0*/  UMOV UR61, UR13 ;  /* 0x0000000d003d7c82 */ /* 0x000fe20008000000 */
        /* <DEDUP_REMOVED lines=11> */
[----:B--2---:R-:W-:Y:S01]  /*af80*/  UIADD3 UR8, UR16, 0x26400, URZ ;  /* 0x0002640010087890 */ /* 0x004fe2000fffe03f */
[----:B---3--:R-:W-:Y:S01]  /*af90*/  MOV R5, UR55 ;  /* 0x0000003700057c02 */ /* 0x008fe20008000f00 */
[----:B------:R-:W-:Y:S01]  /*afa0*/  UIADD3 UR9, UR16, 0x38810, URZ ;  /* 0x0003881010097890 */ /* 0x000fe2000fffe03f */
[----:B------:R-:W-:Y:S01]  /*afb0*/  UMOV UR29, UR13 ;  /* 0x0000000d001d7c82 */ /* 0x000fe20008000000 */
[----:B------:R-:W-:Y:S01]  /*afc0*/  UMOV UR18, 0x1c0 ;  /* 0x000001c000127882 */ /* 0x000fe20000000000 */
[----:B------:R-:W-:Y:S01]  /*afd0*/  UMOV UR19, UR11 ;  /* 0x0000000b00137c82 */ /* 0x000fe20008000000 */
[----:B------:R-:W-:Y:S01]  /*afe0*/  UMOV UR20, UR12 ;  /* 0x0000000c00147c82 */ /* 0x000fe20008000000 */
[----:B------:R-:W-:-:S02]  /*aff0*/  UMOV UR21, UR13 ;  /* 0x0000000d00157c82 */ /* 0x000fc40008000000 */
[----:B------:R-:W-:Y:S01]  /*b000*/  UMOV UR49, UR9 ;  /* 0x0000000900317c82 */ /* 0x000fe20008000000 */
[----:B------:R-:W-:Y:S01]  /*b010*/  UMOV UR57, UR9 ;  /* 0x0000000900397c82 */ /* 0x000fe20008000000 */
[----:B------:R-:W-:Y:S01]  /*b020*/  UTMALDG.4D [UR8], [UR4], desc[UR6] ;  /* 0x00000608040075b4 */ /* 0x000fe20008019000 */
[----:B------:R-:W-:Y:S01]  /*b030*/  UMOV UR41, UR9 ;  /* 0x0000000900297c82 */ /* 0x000fe20008000000 */
[----:B------:R-:W-:Y:S01]  /*b040*/  UMOV UR33, UR9 ;  /* 0x0000000900217c82 */ /* 0x000fe20008000000 */
[----:B------:R-:W-:Y:S01]  /*b050*/  UMOV UR25, UR9 ;  /* 0x0000000900197c82 */ /* 0x000fe20008000000 */
[----:B------:R-:W-:Y:S01]  /*b060*/  UMOV UR17, UR9 ;  /* 0x0000000900117c82 */ /* 0x000fe20008000000 */
[----:B------:R-:W-:Y:S01]  /*b070*/  R2UR UR55, R5 ;  /* 0x00000000053772ca */ /* 0x000fe200000e0000 */
[----:B------:R2:W-:Y:S01]  /*b080*/  UTMALDG.4D [UR48], [UR4], desc[UR6] ;  /* 0x00000630040075b4 */ /* 0x0005e20008019000 */
[----:B------:R3:W-:Y:S01]  /*b090*/  UTMALDG.4D [UR56], [UR4], desc[UR6] ;  /* 0x00000638040075b4 */ /* 0x0007e20008019000 */
[----:B--2---:R-:W-:Y:S01]  /*b0a0*/  R2UR UR50, R10 ;  /* 0x000000000a3272ca */ /* 0x004fe200000e0000 */
[----:B------:R-:W-:-:S02]  /*b0b0*/  UIADD3 UR48, UR16, 0x2c400, URZ ;  /* 0x0002c40010307890 */ /* 0x000fc4000fffe03f */
[----:B------:R-:W-:-:S10]  /*b0c0*/  UIADD3 UR16, UR16, 0x34400, URZ ;  /* 0x0003440010107890 */ /* 0x000fd4000fffe03f */
[----:B------:R3:W-:Y:S01]  /*b0d0*/  UTMALDG.4D [UR48], [UR4], desc[UR6] ;  /* 0x00000630040075b4 */ /* 0x0007e20008019000 */
[----:B------:R3:W-:Y:S01]  /*b0e0*/  UTMALDG.4D [UR40], [UR4], desc[UR6] ;  /* 0x00000628040075b4 */ /* 0x0007e20008019000 */
[----:B------:R3:W-:Y:S01]  /*b0f0*/  UTMALDG.4D [UR32], [UR4], desc[UR6] ;  /* 0x00000620040075b4 */ /* 0x0007e20008019000 */
[----:B------:R3:W-:Y:S01]  /*b100*/  UTMALDG.4D [UR24], [UR4], desc[UR6] ;  /* 0x00000618040075b4 */ /* 0x0007e20008019000 */
[----:B------:R3:W-:Y:S02]  /*b110*/  UTMALDG.4D [UR16], [UR4], desc[UR6] ;  /* 0x00000610040075b4 */ /* 0x0007e40008019000 */
[----:B---3--:R-:W-:Y:S01]  /*b120*/  NOP ;  /* 0x0000000000007918 */ /* 0x008fe20000000000 */
.L_x_2843:
[----:B------:R-:W-:Y:S05]  /*b130*/  BSYNC B0 ;  /* 0x0000000000007941 */ /* 0x000fea0003800000 */
.L_x_2842:
[----:B------:R-:W2:Y:S01]  /*b140*/  LDL R5, [R1+0x18] ;  /* 0x0000180001057983 */ /* 0x000ea20000100800 */
[----:B------:R-:W-:Y:S01]  /*b150*/  ULDC.64 UR38, c[0x0][0x408] ;  /* 0x0001020000267ab9 */ /* 0x000fe20000000a00 */
[----:B------:R-:W-:Y:S01]  /*b160*/  BSSY B0, `(.L_x_2844) ;  /* 0x0000005000007945 */ /* 0x000fe20003800000 */
[----:B--2---:R-:W-:-:S04]  /*b170*/  LOP3.LUT R5, R5, 0x1, RZ, 0xc, !PT ;  /* 0x0000000105057812 */ /* 0x004fc800078e0cff */
[----:B------:R-:W-:-:S04]  /*b180*/  SHF.L.U32 R5, R5, 0x1f, RZ ;  /* 0x0000001f05057819 */ /* 0x000fc800000006ff */
[----:B------:R-:W2:Y:S02]  /*b190*/  SYNCS.PHASECHK.TRANS64.TRYWAIT P1, [R11+URZ+0x38820], R5 ;  /* 0x038820050b0075a7 */ /* 0x000ea4000802017f */
[----:B--2---:R-:W-:Y:S05]  /*b1a0*/  @!P1 BRA `(.L_x_2845) ;  /* 0x0000002400549947 */ /* 0x004fea0003800000 */
.L_x_2895:
[----:B------:R-:W-:Y:S05]  /*b1b0*/  BSYNC B0 ;  /* 0x0000000000007941 */ /* 0x000fea0003800000 */
.L_x_2844:
[----:B------:R-:W-:Y:S04]  /*b1c0*/  BSSY B0, `(.L_x_2846) ;  /* 0x000004b000007945 */ /* 0x000fe80003800000 */
[----:B------:R-:W-:Y:S05]  /*b1d0*/  @!P6 BRA `(.L_x_2847) ;  /* 0x000000040024e947 */ /* 0x000fea0003800000 */
[----:B------:R-:W3:Y:S01]  /*b1e0*/  S2R R11, SR_CgaCtaId ;  /* 0x00000000000b7919 */ /* 0x000ee20000008800 */
[----:B--2---:R-:W-:Y:S01]  /*b1f0*/  MOV R8, 0x400 ;  /* 0x0000040000087802 */ /* 0x004fe20000000f00 */
[----:B------:R-:W2:Y:S03]  /*b200*/  S2R R10, SR_TID.X ;  /* 0x00000000000a7919 */ /* 0x000ea60000002100 */
[----:B---3--:R-:W-:Y:S02]  /*b210*/  LEA R8, R11, R8, 0x18 ;  /* 0x000000080b087211 */ /* 0x008fe400078ec0ff */
[----:B--2---:R-:W-:-:S03]  /*b220*/  LOP3.LUT R10, R10, 0x7f, RZ, 0xc0, !PT ;  /* 0x0000007f0a0a7812 */ /* 0x004fc600078ec0ff */
[----:B------:R-:W-:Y:S01]  /*b230*/  IMAD R5, R16, 0x8, R8 ;  /* 0x0000000810057824 */ /* 0x000fe200078e0208 */
[----:B------:R-:W-:Y:S02]  /*b240*/  SHF.L.U32 R8, R17, 0x1f, RZ ;  /* 0x0000001f11087819 */ /* 0x000fe400000006ff */
[----:B------:R-:W-:Y:S02]  /*b250*/  ISETP.NE.AND P2, PT, R10, RZ, PT ;  /* 0x000000ff0a00720c */ /* 0x000fe40003f45270 */
[----:B------:R-:W2:Y:S02]  /*b260*/  SYNCS.PHASECHK.TRANS64.TRYWAIT P1, [R5+URZ+0x38860], R8 ;  /* 0x03886008050075a7 */ /* 0x000ea4000802017f */
[----:B--2---:R-:W-:Y:S09]  /*b270*/  @!P1 BRA `(.L_x_2848) ;  /* 0x0000002400409947 */ /* 0x004ff20003800000 */
.L_x_2896:
        /* <DEDUP_REMOVED lines=8> */
.L_x_2849:
[----:B--2---:R-:W2:Y:S01]  /*b300*/  LDL R8, [R1+0x10] ;  /* 0x0000100001087983 */ /* 0x004ea20000100800 */
[----:B------:R-:W-:Y:S01]  /*b310*/  MOV R10, 0x400 ;  /* 0x00000400000a7802 */ /* 0x000fe20000000f00 */
[----:B------:R-:W3:Y:S01]  /*b320*/  S2R R11, SR_CgaCtaId ;  /* 0x00000000000b7919 */ /* 0x000ee20000008800 */
[----:B------:R-:W-:Y:S01]  /*b330*/  R2UR UR9, R5 ;  /* 0x00000000050972ca */ /* 0x000fe200000e0000 */
[----:B------:R-:W-:Y:S01]  /*b340*/  UIADD3 UR4, UP0, UR46, 0x470, URZ ;  /* 0x000004702e047890 */ /* 0x000fe2000ff1e03f */
[----:B------:R-:W-:Y:S02]  /*b350*/  R2UR UR12, R0 ;  /* 0x00000000000c72ca */ /* 0x000fe400000e0000 */
[----:B------:R-:W-:Y:S01]  /*b360*/  R2UR UR13, R4 ;  /* 0x00000000040d72ca */ /* 0x000fe200000e0000 */
[----:B------:R-:W-:Y:S01]  /*b370*/  UIADD3.X UR5, URZ, UR47, URZ, UP0, !UPT ;  /* 0x0000002f3f057290 */ /* 0x000fe200087fe43f */
[----:B---3--:R-:W-:-:S04]  /*b380*/  LEA R10, R11, R10, 0x18 ;  /* 0x0000000a0b0a7211 */ /* 0x008fc800078ec0ff */
        /* <DEDUP_REMOVED lines=15> */
[----:B--2---:R-:W-:-:S13]  /*b480*/  R2UR UR11, R8 ;  /* 0x00000000080b72ca */ /* 0x004fda00000e0000 */
[----:B------:R-:W-:-:S09]  /*b490*/  USHF.L.U32 UR11, UR11, 0x6, URZ ;  /* 0x000000060b0b7899 */ /* 0x000fd2000800063f */
        /* <DEDUP_REMOVED lines=15> */
[----:B------:R-:W-:-:S02]  /*b590*/  UMOV UR10, UR21 ;  /* 0x00000015000a7c82 */ /* 0x000fc40008000000 */
[----:B------:R2:W-:Y:S01]  /*b5a0*/  UTMALDG.4D [UR8], [UR4], desc[UR6] ;  /* 0x00000608040075b4 */ /* 0x0005e20008019000 */
        /* <DEDUP_REMOVED lines=12> */
.L_x_2847:
[----:B------:R-:W-:Y:S05]  /*b670*/  BSYNC B0 ;  /* 0x0000000000007941 */ /* 0x000fea0003800000 */
.L_x_2846:
[----:B--2---:R-:W2:Y:S01]  /*b680*/  LDL.LU R5, [R1+0x14] ;  /* 0x0000140001057983 */ /* 0x004ea20000300800 */
[----:B------:R-:W-:-:S05]  /*b690*/  VIADD R16, R16, 0x1 ;  /* 0x0000000110107836 */ /* 0x000fca0000000000 */
        /* <DEDUP_REMOVED lines=10> */
[----:B------:R-:W-:-:S05]  /*b740*/  VIADDMNMX R10, R10, R5, 0xffffffff, !PT ;  /* 0xffffffff0a0a7446 */ /* 0x000fca0007800105 */
[----:B------:R-:W-:-:S05]  /*b750*/  IMAD.IADD R5, R11, 0x1, R10 ;  /* 0x000000010b057824 */ /* 0x000fca00078e020a */
        /* <DEDUP_REMOVED lines=23> */
.L_x_2854:
        /* <DEDUP_REMOVED lines=10> */
.L_x_2897:
[----:B------:R-:W-:Y:S05]  /*b970*/  @P1 BRA `(.L_x_2856) ;  /* 0x00000000001c1947 */ /* 0x000fea0003800000 */
[----:B------:R-:W3:Y:S01]  /*b980*/  S2R R11, SR_TID.X ;  /* 0x00000000000b7919 */ /* 0x000ee20000002100 */
[----:B------:R-:W-:-:S04]  /*b990*/  IMAD.MOV.U32 R5, RZ, RZ, 0x2000 ;  /* 0x00002000ff057424 */ /* 0x000fc800078e00ff */
[----:B------:R4:W-:Y:S01]  /*b9a0*/  SYNCS.ARRIVE.TRANS64 RZ, [R2+URZ+0x38830], R5 ;  /* 0x0388300502ff79a7 */ /* 0x0009e2000800003f */
[----:B---3--:R-:W-:-:S04]  /*b9b0*/  LOP3.LUT R11, R11, 0x1f, RZ, 0xc0, !PT ;  /* 0x0000001f0b0b7812 */ /* 0x008fc800078ec0ff */
[----:B------:R-:W-:-:S13]  /*b9c0*/  ISETP.NE.AND P2, PT, R11, RZ, PT ;  /* 0x000000ff0b00720c */ /* 0x000fda0003f45270 */
[----:B----4-:R-:W-:Y:S05]  /*b9d0*/  @!P2 BRA `(.L_x_2856) ;  /* 0x000000000004a947 */ /* 0x010fea0003800000 */
[----:B------:R-:W-:Y:S01]  /*b9e0*/  BPT.TRAP 0x1 ;  /* 0x000000040000795c */ /* 0x000fe20000300000 */
.L_x_2856:
        /* <DEDUP_REMOVED lines=20> */
.L_x_2898:
[----:B------:R-:W-:Y:S05]  /*bb30*/  @P1 BRA `(.L_x_2858) ;  /* 0x00000000001c1947 */ /* 0x000fea0003800000 */
[----:B------:R-:W4:Y:S01]  /*bb40*/  S2R R5, SR_TID.X ;  /* 0x0000000000057919 */ /* 0x000f220000002100 */
[----:B--23--:R-:W-:-:S04]  /*bb50*/  IMAD.MOV.U32 R3, RZ, RZ, 0x10000 ;  /* 0x00010000ff037424 */ /* 0x00cfc800078e00ff */
[----:B------:R2:W-:Y:S01]  /*bb60*/  SYNCS.ARRIVE.TRANS64 RZ, [R2+URZ+0x38850], R3 ;  /* 0x0388500302ff79a7 */ /* 0x0005e2000800003f */
[----:B----4-:R-:W-:-:S04]  /*bb70*/  LOP3.LUT R5, R5, 0x1f, RZ, 0xc0, !PT ;  /* 0x0000001f05057812 */ /* 0x010fc800078ec0ff */
[----:B------:R-:W-:-:S13]  /*bb80*/  ISETP.NE.AND P1, PT, R5, RZ, PT ;  /* 0x000000ff0500720c */ /* 0x000fda0003f25270 */
[----:B--2---:R-:W-:Y:S05]  /*bb90*/  @!P1 BRA `(.L_x_2858) ;  /* 0x0000000000049947 */ /* 0x004fea0003800000 */
[----:B------:R-:W-:Y:S01]  /*bba0*/  BPT.TRAP 0x1 ;  /* 0x000000040000795c */ /* 0x000fe20000300000 */
.L_x_2858:
        /* <DEDUP_REMOVED lines=53> */
.L_x_2853:
[----:B------:R-:W-:Y:S05]  /*bf00*/  BSYNC B0 ;  /* 0x0000000000007941 */ /* 0x000fea0003800000 */
.L_x_2852:
[----:B------:R-:W2:Y:S01]  /*bf10*/  LDL.LU R3, [R1+0x8] ;  /* 0x0000080001037983 */ /* 0x000ea20000300800 */
[----:B------:R-:W-:-:S04]  /*bf20*/  IADD3 R16, R16, 0x1, RZ ;  /* 0x0000000110107810 */ /* 0x000fc80007ffe0ff */
[----:B------:R-:W-:-:S04]  /*bf30*/  ISETP.NE.AND P1, PT, R16, 0x2, PT ;  /* 0x000000021000780c */ /* 0x000fc80003f25270 */
[----:B------:R-:W-:Y:S02]  /*bf40*/  SEL R2, RZ, 0x1, P1 ;  /* 0x00000001ff027807 */ /* 0x000fe40000800000 */
[----:B------:R-:W-:Y:S02]  /*bf50*/  SEL R16, R16, RZ, P1 ;  /* 0x000000ff10107207 */ /* 0x000fe40000800000 */
[----:B------:R-:W-:Y:S01]  /*bf60*/  LOP3.LUT R17, R17, R2, RZ, 0x3c, !PT ;  /* 0x0000000211117212 */ /* 0x000fe200078e3cff */
[----:B--2---:R-:W-:-:S07]  /*bf70*/  VIADD R8, R3, 0xfffffffd ;  /* 0xfffffffd03087836 */ /* 0x004fce0000000000 */
.L_x_2851:
[----:B------:R-:W-:Y:S01]  /*bf80*/  IMAD.MOV R10, RZ, RZ, -R10 ;  /* 0x000000ffff0a7224 */ /* 0x000fe200078e0a0a */
[----:B------:R-:W-:Y:S04]  /*bf90*/  BSSY B0, `(.L_x_2850) ;  /* 0x0000102000007945 */ /* 0x000fe80003800000 */
[----:B------:R-:W-:-:S13]  /*bfa0*/  ISETP.NE.AND P1, PT, R9, R10, PT ;  /* 0x0000000a0900720c */ /* 0x000fda0003f25270 */
[----:B------:R-:W-:Y:S05]  /*bfb0*/  @!P1 BRA `(.L_x_2859) ;  /* 0x0000000c00fc9947 */ /* 0x000fea0003800000 */
.L_x_2874:
[----:B------:R-:W-:Y:S04]  /*bfc0*/  BSSY B1, `(.L_x_2860) ;  /* 0x0000078000017945 */ /* 0x000fe80003800000 */
[----:B------:R-:W-:Y:S05]  /*bfd0*/  @!P6 BRA `(.L_x_2861) ;  /* 0x0000000400d8e947 */ /* 0x000fea0003800000 */
[----:B-1----:R-:W-:Y:S01]  /*bfe0*/  MOV R9, R8 ;  /* 0x0000000800097202 */ /* 0x002fe20000000f00 */
        /* <DEDUP_REMOVED lines=13> */
[----:B------:R-:W-:-:S05]  /*c0c0*/  IMAD.WIDE.U32 R2, R6, UR38, R2 ;  /* 0x0000002606027c25 */ /* 0x000fca000f8e0002 */
[----:B------:R-:W-:Y:S02]  /*c0d0*/  IADD3 R10, R10, R3, RZ ;  /* 0x000000030a0a7210 */ /* 0x000fe40007ffe0ff */
[----:B-1----:R-:W-:-:S04]  /*c0e0*/  LEA R4, P1, R2, R4, 0x2 ;  /* 0x0000000402047211 */ /* 0x002fc800078210ff */
[----:B------:R-:W-:-:S05]  /*c0f0*/  LEA.HI.X R5, R2, R5, R10, 0x2, P1 ;  /* 0x0000000502057211 */ /* 0x000fca00008f140a */
[----:B------:R1:W5:Y:S04]  /*c100*/  LDG.E R4, desc[UR54][R4.64] ;  /* 0x0000003604047981 */ /* 0x000368000c1e1900 */
.L_x_2862:
[----:B------:R-:W2:Y:S01]  /*c110*/  S2R R3, SR_CgaCtaId ;  /* 0x0000000000037919 */ /* 0x000ea20000008800 */
[----:B------:R-:W-:Y:S01]  /*c120*/  MOV R2, 0x400 ;  /* 0x0000040000027802 */ /* 0x000fe20000000f00 */
[----:B-1----:R-:W1:Y:S03]  /*c130*/  S2R R5, SR_TID.X ;  /* 0x0000000000057919 */ /* 0x002e660000002100 */
[----:B--2---:R-:W-:Y:S02]  /*c140*/  LEA R2, R3, R2, 0x18 ;  /* 0x0000000203027211 */ /* 0x004fe400078ec0ff */
[----:B------:R-:W-:Y:S02]  /*c150*/  SHF.L.U32 R3, R17, 0x1f, RZ ;  /* 0x0000001f11037819 */ /* 0x000fe400000006ff */
[----:B-1----:R-:W-:Y:S01]  /*c160*/  LOP3.LUT R5, R5, 0x7f, RZ, 0xc0, !PT ;  /* 0x0000007f05057812 */ /* 0x002fe200078ec0ff */
[----:B------:R-:W-:-:S03]  /*c170*/  IMAD R2, R16, 0x8, R2 ;  /* 0x0000000810027824 */ /* 0x000fc600078e0202 */
[----:B------:R-:W-:Y:S01]  /*c180*/  ISETP.NE.AND P1, PT, R5, RZ, PT ;  /* 0x000000ff0500720c */ /* 0x000fe20003f25270 */
[----:B------:R-:W1:Y:S02]  /*c190*/  SYNCS.PHASECHK.TRANS64.TRYWAIT P2, [R2+URZ+0x38840], R3 ;  /* 0x03884003020075a7 */ /* 0x000e64000804017f */
[----:B-1----:R-:W-:Y:S10]  /*c1a0*/  @!P2 BRA `(.L_x_2863) ;  /* 0x0000001400b0a947 */ /* 0x002ff40003800000 */
.L_x_2899:
        /* <DEDUP_REMOVED lines=8> */
.L_x_2864:
        /* <DEDUP_REMOVED lines=13> */
[----:B------:R-:W-:Y:S01]  /*c300*/  R2UR UR8, R5 ;  /* 0x00000000050872ca */ /* 0x000fe200000e0000 */
[----:B------:R-:W-:-:S05]  /*c310*/  IMAD.SHL.U32 R5, R9, 0x40, RZ ;  /* 0x0000004009057824 */ /* 0x000fca00078e00ff */
[----:B------:R-:W-:-:S07]  /*c320*/  R2UR UR11, R5 ;  /* 0x00000000050b72ca */ /* 0x000fce00000e0000 */
[----:B------:R-:W-:-:S09]  /*c330*/  UIADD3 UR8, UR8, 0x22400, URZ ;  /* 0x0002240008087890 */ /* 0x000fd2000fffe03f */
[----:B------:R2:W-:Y:S01]  /*c340*/  UTMALDG.4D [UR8], [UR4], desc[UR6] ;  /* 0x00000608040075b4 */ /* 0x0005e20008019000 */
[----:B------:R-:W3:Y:S02]  /*c350*/  SYNCS.PHASECHK.TRANS64.TRYWAIT P2, [R2+URZ+0x38860], R3 ;  /* 0x03886003020075a7 */ /* 0x000ee4000804017f */
[----:B--23--:R-:W-:Y:S05]  /*c360*/  @!P2 BRA `(.L_x_2865) ;  /* 0x000000140054a947 */ /* 0x00cfea0003800000 */
.L_x_2900:
        /* <DEDUP_REMOVED lines=8> */
.L_x_2866:
        /* <DEDUP_REMOVED lines=53> */
.L_x_2861:
[----:B------:R-:W-:Y:S05]  /*c740*/  BSYNC B1 ;  /* 0x0000000000017941 */ /* 0x000fea0003800000 */
.L_x_2860:
[----:B-1----:R-:W-:Y:S01]  /*c750*/  VIADD R9, R16, 0x1 ;  /* 0x0000000110097836 */ /* 0x002fe20000000000 */
[----:B------:R-:W-:Y:S04]  /*c760*/  BSSY B1, `(.L_x_2867) ;  /* 0x000007c000017945 */ /* 0x000fe80003800000 */
        /* <DEDUP_REMOVED lines=8> */
[----:B------:R-:W-:-:S04]  /*c7f0*/  IMAD R11, R7, UR38, RZ ;  /* 0x00000026070b7c24 */ /* 0x000fc8000f8e02ff */
[----:B------:R-:W-:Y:S01]  /*c800*/  IMAD R11, R6, UR39, R11 ;  /* 0x00000027060b7c24 */ /* 0x000fe2000f8e020b */
[----:B-1----:R-:W-:-:S13]  /*c810*/  ISETP.NE.AND P1, PT, R5, 0x1, PT ;  /* 0x000000010500780c */ /* 0x002fda0003f25270 */
[----:B------:R-:W1:Y:S02]  /*c820*/  @P1 LDC.64 R2, c[0x0][0x420] ;  /* 0x00010800ff021b82 */ /* 0x000e640000000a00 */
[----:B-1----:R-:W-:Y:S01]  /*c830*/  @P1 IMAD.HI.U32 R4, R10, R2, RZ ;  /* 0x000000020a041227 */ /* 0x002fe200078e00ff */
[----:B------:R-:W-:-:S04]  /*c840*/  MOV R2, R10 ;  /* 0x0000000a00027202 */ /* 0x000fc80000000f00 */
        /* <DEDUP_REMOVED lines=10> */
.L_x_2869:
[----:B------:R-:W2:Y:S01]  /*c8f0*/  S2R R3, SR_CgaCtaId ;  /* 0x0000000000037919 */ /* 0x000ea20000008800 */
[----:B------:R-:W-:Y:S01]  /*c900*/  MOV R2, 0x400 ;  /* 0x0000040000027802 */ /* 0x000fe20000000f00 */
[----:B-1----:R-:W1:Y:S03]  /*c910*/  S2R R5, SR_TID.X ;  /* 0x0000000000057919 */ /* 0x002e660000002100 */
[----:B--2---:R-:W-:Y:S02]  /*c920*/  LEA R2, R3, R2, 0x18 ;  /* 0x0000000203027211 */ /* 0x004fe400078ec0ff */
[----:B------:R-:W-:Y:S02]  /*c930*/  SHF.L.U32 R3, R17, 0x1f, RZ ;  /* 0x0000001f11037819 */ /* 0x000fe400000006ff */
[----:B------:R-:W-:Y:S02]  /*c940*/  LEA R2, R9, R2, 0x3 ;  /* 0x0000000209027211 */ /* 0x000fe400078e18ff */
[----:B-1----:R-:W-:-:S02]  /*c950*/  LOP3.LUT R5, R5, 0x7f, RZ, 0xc0, !PT ;  /* 0x0000007f05057812 */ /* 0x002fc400078ec0ff */
[----:B------:R-:W1:Y:S02]  /*c960*/  SYNCS.PHASECHK.TRANS64.TRYWAIT P2, [R2+URZ+0x38840], R3 ;  /* 0x03884003020075a7 */ /* 0x000e64000804017f */
[----:B------:R-:W-:Y:S01]  /*c970*/  ISETP.NE.AND P1, PT, R5, RZ, PT ;  /* 0x000000ff0500720c */ /* 0x000fe20003f25270 */
[----:B-1----:R-:W-:-:S12]  /*c980*/  @!P2 BRA `(.L_x_2870) ;  /* 0x0000000c00e0a947 */ /* 0x002fd80003800000 */
.L_x_2901:
        /* <DEDUP_REMOVED lines=8> */
.L_x_2871:
        /* <DEDUP_REMOVED lines=20> */
.L_x_2902:
        /* <DEDUP_REMOVED lines=8> */
.L_x_2873:
        /* <DEDUP_REMOVED lines=53> */
.L_x_2868:
[----:B------:R-:W-:Y:S05]  /*cf20*/  BSYNC B1 ;  /* 0x0000000000017941 */ /* 0x000fea0003800000 */
.L_x_2867:
[C---:B------:R-:W-:Y:S01]  /*cf30*/  ISETP.GT.AND P2, PT, R8.reuse, 0x1, PT ;  /* 0x000000010800780c */ /* 0x040fe20003f44270 */
[----:B------:R-:W-:Y:S01]  /*cf40*/  VIADD R8, R8, 0xfffffffe ;  /* 0xfffffffe08087836 */ /* 0x000fe20000000000 */
[----:B------:R-:W-:-:S04]  /*cf50*/  IADD3 R9, R9, 0x1, RZ ;  /* 0x0000000109097810 */ /* 0x000fc80007ffe0ff */
[----:B------:R-:W-:-:S04]  /*cf60*/  ISETP.NE.AND P1, PT, R9, 0x2, PT ;  /* 0x000000020900780c */ /* 0x000fc80003f25270 */
[----:B------:R-:W-:Y:S02]  /*cf70*/  SEL R2, RZ, 0x1, P1 ;  /* 0x00000001ff027807 */ /* 0x000fe40000800000 */
[----:B------:R-:W-:Y:S02]  /*cf80*/  SEL R16, R9, RZ, P1 ;  /* 0x000000ff09107207 */ /* 0x000fe40000800000 */
[----:B------:R-:W-:Y:S01]  /*cf90*/  LOP3.LUT R17, R17, R2, RZ, 0x3c, !PT ;  /* 0x0000000211117212 */ /* 0x000fe200078e3cff */
[----:B------:R-:W-:Y:S06]  /*cfa0*/  @P2 BRA `(.L_x_2874) ;  /* 0xfffffff000042947 */ /* 0x000fec000383ffff */
.L_x_2859:
[----:B------:R-:W-:Y:S05]  /*cfb0*/  BSYNC B0 ;  /* 0x0000000000007941 */ /* 0x000fea0003800000 */
.L_x_2850:
[----:B------:R-:W2:Y:S04]  /*cfc0*/  LDL R3, [R1+0x1c] ;  /* 0x00001c0001037983 */ /* 0x000ea80000100800 */
[----:B------:R-:W3:Y:S04]  /*cfd0*/  LDL.LU R2, [R1+0xc] ;  /* 0x00000c0001027983 */ /* 0x000ee80000300800 */
[----:B------:R-:W4:Y:S01]  /*cfe0*/  LDL.LU R0, [R1+0x18] ;  /* 0x0000180001007983 */ /* 0x000f220000300800 */
[----:B--2---:R-:W-:Y:S02]  /*cff0*/  R2UR UR4, R3 ;  /* 0x00000000030472ca */ /* 0x004fe400000e0000 */
[----:B----4-:R-:W-:-:S11]  /*d000*/  IADD3 R0, R0, 0x1, RZ ;  /* 0x0000000100007810 */ /* 0x010fd60007ffe0ff */
[----:B---3--:R-:W-:Y:S01]  /*d010*/  VIADD R2, R2, UR4 ;  /* 0x0000000402027c36 */ /* 0x008fe20008000000 */
[----:B------:R-:W-:-:S04]  /*d020*/  ULDC UR4, c[0x0][0xea4] ;  /* 0x0003a90000047ab9 */ /* 0x000fc80000000800 */
[----:B------:R3:W-:Y:S01]  /*d030*/  STL [R1+0xc], R2 ;  /* 0x00000c0201007387 */ /* 0x0007e20000100800 */
[----:B------:R-:W-:-:S03]  /*d040*/  ISETP.GE.AND P0, PT, R2, UR4, PT ;  /* 0x0000000402007c0c */ /* 0x000fc6000bf06270 */
[----:B------:R3:W-:Y:S10]  /*d050*/  STL [R1+0x18], R0 ;  /* 0x0000180001007387 */ /* 0x0007f40000100800 */
[----:B---3--:R-:W-:Y:S05]  /*d060*/  @!P0 BRA `(.L_x_2875) ;  /* 0xffffffcc00c88947 */ /* 0x008fea000383ffff */
[----:B------:R-:W-:-:S07]  /*d070*/  LOP3.LUT R2, R0, 0x1, RZ, 0xc, !PT ;  /* 0x0000000100027812 */ /* 0x000fce00078e0cff */
.L_x_2831:
[----:B------:R-:W2:Y:S01]  /*d080*/  S2R R3, SR_CgaCtaId ;  /* 0x0000000000037919 */ /* 0x000ea20000008800 */
[----:B------:R-:W-:Y:S01]  /*d090*/  MOV R0, 0x400 ;  /* 0x0000040000007802 */ /* 0x000fe20000000f00 */
[----:B------:R-:W-:Y:S03]  /*d0a0*/  BSSY B0, `(.L_x_2876) ;  /* 0x0000005000007945 */ /* 0x000fe60003800000 */
[----:B--2---:R-:W-:Y:S02]  /*d0b0*/  LEA R0, R3, R0, 0x18 ;  /* 0x0000000003007211 */ /* 0x004fe400078ec0ff */
[----:B------:R-:W-:-:S04]  /*d0c0*/  SHF.L.U32 R3, R2, 0x1f, RZ ;  /* 0x0000001f02037819 */ /* 0x000fc800000006ff */
[----:B------:R-:W2:Y:S02]  /*d0d0*/  SYNCS.PHASECHK.TRANS64.TRYWAIT P0, [R0+URZ+0x38820], R3 ;  /* 0x03882003000075a7 */ /* 0x000ea4000800017f */
[----:B--2---:R-:W-:Y:S05]  /*d0e0*/  @!P0 BRA `(.L_x_2877) ;  /* 0x0000000800308947 */ /* 0x004fea0003800000 */
.L_x_2903:
[----:B------:R-:W-:Y:S05]  /*d0f0*/  BSYNC B0 ;  /* 0x0000000000007941 */ /* 0x000fea0003800000 */
.L_x_2876:
[----:B------:R-:W-:-:S03]  /*d100*/  UMOV UR4, 0xffffffff ;  /* 0xffffffff00047882 */ /* 0x000fc60000000000 */
[----:B------:R-:W-:Y:S05]  /*d110*/  BRA.DIV UR4, `(.L_x_2878) ;  /* 0x0000000a04387947 */ /* 0x000fea000b800000 */
[----:B------:R-:W3:Y:S02]  /*d120*/  S2R R2, SR_TID.X ;  /* 0x0000000000027919 */ /* 0x000ee40000002100 */
[----:B---3--:R-:W-:-:S04]  /*d130*/  SHF.R.U32.HI R2, RZ, 0x5, R2 ;  /* 0x00000005ff027819 */ /* 0x008fc80000011602 */
[----:B------:R-:W-:-:S05]  /*d140*/  LOP3.LUT R2, R2, 0x3, RZ, 0xc0, !PT ;  /* 0x0000000302027812 */ /* 0x000fca00078ec0ff */
[----:B------:R3:W4:Y:S02]  /*d150*/  SHFL.IDX PT, R14, R2, RZ, 0x1f ;  /* 0x00001fff020e7589 */ /* 0x00072400000e0000 */
.L_x_2906:
[----:B----4-:R-:W-:Y:S01]  /*d160*/  ISETP.NE.AND P0, PT, R14, RZ, PT ;  /* 0x000000ff0e00720c */ /* 0x010fe20003f05270 */
[----:B------:R-:W-:-:S12]  /*d170*/  BSSY B0, `(.L_x_2879) ;  /* 0x000001d000007945 */ /* 0x000fd80003800000 */
[----:B------:R-:W-:Y:S05]  /*d180*/  @P0 BRA `(.L_x_2880) ;  /* 0x00000000006c0947 */ /* 0x000fea0003800000 */
[----:B------:R-:W-:-:S03]  /*d190*/  UMOV UR4, 0xffffffff ;  /* 0xffffffff00047882 */ /* 0x000fc60000000000 */
[----:B------:R-:W-:Y:S05]  /*d1a0*/  BRA.DIV UR4, `(.L_x_2881) ;  /* 0x0000000a04487947 */ /* 0x000fea000b800000 */
[----:B------:R-:W-:-:S13]  /*d1b0*/  ELECT P6, URZ, PT ;  /* 0x00000000003f782f */ /* 0x000fda00038c0000 */
.L_x_2909:
[----:B------:R-:W-:Y:S05]  /*d1c0*/  @!P6 BRA `(.L_x_2880) ;  /* 0x00000000005ce947 */ /* 0x000fea0003800000 */
[----:B--2---:R-:W-:Y:S01]  /*d1d0*/  VIADD R3, R0, 0x38840 ;  /* 0x0003884000037836 */ /* 0x004fe20000000000 */
[----:B------:R-:W-:Y:S02]  /*d1e0*/  SHF.L.U32 R5, R17, 0x1f, RZ ;  /* 0x0000001f11057819 */ /* 0x000fe400000006ff */
[C---:B---3--:R-:W-:Y:S01]  /*d1f0*/  IADD3 R2, R16.reuse, 0x1, RZ ;  /* 0x0000000110027810 */ /* 0x048fe20007ffe0ff */
        /* <DEDUP_REMOVED lines=9> */
.L_x_2910:
[----:B------:R-:W3:Y:S01]  /*d290*/  SYNCS.PHASECHK.TRANS64.TRYWAIT P0, [R7+URZ], R2 ;  /* 0x00000002070075a7 */ /* 0x000ee2000800017f */
[----:B------:R-:W-:-:S05]  /*d2a0*/  VIADD R3, R0, 0x38860 ;  /* 0x0003886000037836 */ /* 0x000fca0000000000 */
[----:B------:R-:W-:Y:S01]  /*d2b0*/  LEA R16, R16, R3, 0x3 ;  /* 0x0000000310107211 */ /* 0x000fe200078e18ff */
[----:B---3--:R-:W-:Y:S06]  /*d2c0*/  @!P0 BRA `(.L_x_2883) ;  /* 0x0000000800348947 */ /* 0x008fec0003800000 */
.L_x_2911:
[----:B------:R-:W4:Y:S02]  /*d2d0*/  SYNCS.PHASECHK.TRANS64.TRYWAIT P0, [R16+URZ], R5 ;  /* 0x00000005100075a7 */ /* 0x000f24000800017f */
[----:B----4-:R-:W-:Y:S05]  /*d2e0*/  @!P0 BRA `(.L_x_2884) ;  /* 0x0000000800408947 */ /* 0x010fea0003800000 */
.L_x_2912:
[----:B------:R-:W-:-:S07]  /*d2f0*/  IMAD R3, R4, 0x8, R3 ;  /* 0x0000000804037824 */ /* 0x000fce00078e0203 */
.L_x_2885:
[----:B------:R1:W1:Y:S02]  /*d300*/  SYNCS.PHASECHK.TRANS64.TRYWAIT P0, [R3+URZ], R2 ;  /* 0x00000002030075a7 */ /* 0x000264000800017f */
[----:B-1----:R-:W-:Y:S05]  /*d310*/  @!P0 NANOSLEEP.SYNCS 0x989680 ;  /* 0x009896800000895d */ /* 0x002fea0003900000 */
[----:B------:R-:W1:Y:S02]  /*d320*/  @!P0 SYNCS.PHASECHK.TRANS64 P0, [R3+URZ], R2 ;  /* 0x00000002030085a7 */ /* 0x000e64000800007f */
[----:B-1----:R-:W-:Y:S05]  /*d330*/  @!P0 BRA `(.L_x_2885) ;  /* 0xfffffffc00f08947 */ /* 0x002fea000383ffff */
.L_x_2880:
[----:B------:R-:W-:Y:S05]  /*d340*/  BSYNC B0 ;  /* 0x0000000000007941 */ /* 0x000fea0003800000 */
.L_x_2879:
[----:B------:R-:W-:Y:S05]  /*d350*/  EXIT ;  /* 0x000000000000794d */ /* 0x000fea0003800000 */
.L_x_2807:
[----:B-1----:R-:W-:-:S04]  /*d360*/  IMAD.U32 R3, RZ, RZ, UR42 ;  /* 0x0000002aff037e24 */ /* 0x002fc8000f8e00ff */
[----:B------:R1:W2:Y:S03]  /*d370*/  SYNCS.PHASECHK.TRANS64.TRYWAIT P1, [R3+URZ+0x38800], R0 ;  /* 0x03880000030075a7 */ /* 0x0002a6000802017f */
[----:B--2---:R-:W-:Y:S05]  /*d380*/  @!P1 NANOSLEEP.SYNCS 0x989680 ;  /* 0x009896800000995d */ /* 0x004fea0003900000 */
[----:B------:R-:W2:Y:S02]  /*d390*/  @!P1 SYNCS.PHASECHK.TRANS64 P1, [R3+URZ+0x38800], R0 ;  /* 0x03880000030095a7 */ /* 0x000ea4000802007f */
[----:B--2---:R-:W-:Y:S05]  /*d3a0*/  @!P1 BRA `(.L_x_2807) ;  /* 0xfffffffc00ec9947 */ /* 0x004fea000383ffff */
[----:B------:R-:W-:Y:S05]  /*d3b0*/  BRA `(.L_x_2886) ;  /* 0xffffff5400947947 */ /* 0x000fea000383ffff */
.L_x_2811:
[----:B---3--:R3:W4:Y:S02]  /*d3c0*/  SYNCS.PHASECHK.TRANS64.TRYWAIT P1, [R8+URZ+0x38830], R9 ;  /* 0x03883009080075a7 */ /* 0x008724000802017f */
[----:B----4-:R-:W-:Y:S05]  /*d3d0*/  @!P1 NANOSLEEP.SYNCS 0x989680 ;  /* 0x009896800000995d */ /* 0x010fea0003900000 */
[----:B------:R-:W4:Y:S02]  /*d3e0*/  @!P1 SYNCS.PHASECHK.TRANS64 P1, [R8+URZ+0x38830], R9 ;  /* 0x03883009080095a7 */ /* 0x000f24000802007f */
[----:B----4-:R-:W-:Y:S05]  /*d3f0*/  @!P1 BRA `(.L_x_2811) ;  /* 0xfffffffc00f09947 */ /* 0x010fea000383ffff */
[----:B------:R-:W-:Y:S05]  /*d400*/  BRA `(.L_x_2810) ;  /* 0xffffff5400a87947 */ /* 0x000fea000383ffff */
.L_x_2812:
[----:B-1----:R-:W-:-:S04]  /*d410*/  MOV R3, UR42 ;  /* 0x0000002a00037c02 */ /* 0x002fc80008000f00 */
[----:B------:R1:W4:Y:S03]  /*d420*/  SYNCS.PHASECHK.TRANS64.TRYWAIT P1, [R3+URZ+0x38810], R0 ;  /* 0x03881000030075a7 */ /* 0x000326000802017f */
[----:B----4-:R-:W-:Y:S05]  /*d430*/  @!P1 NANOSLEEP.SYNCS 0x989680 ;  /* 0x009896800000995d */ /* 0x010fea0003900000 */
[----:B------:R-:W4:Y:S02]  /*d440*/  @!P1 SYNCS.PHASECHK.TRANS64 P1, [R3+URZ+0x38810], R0 ;  /* 0x03881000030095a7 */ /* 0x000f24000802007f */
[----:B----4-:R-:W-:Y:S05]  /*d450*/  @!P1 BRA `(.L_x_2812) ;  /* 0xfffffffc00ec9947 */ /* 0x010fea000383ffff */
[----:B------:R-:W-:Y:S05]  /*d460*/  BRA `(.L_x_2887) ;  /* 0xffffff5800307947 */ /* 0x000fea000383ffff */
.L_x_2816:
[----:B------:R1:W1:Y:S02]  /*d470*/  SYNCS.PHASECHK.TRANS64.TRYWAIT P1, [R8+URZ+0x38850], R9 ;  /* 0x03885009080075a7 */ /* 0x000264000802017f */
[----:B-1----:R-:W-:Y:S05]  /*d480*/  @!P1 NANOSLEEP.SYNCS 0x989680 ;  /* 0x009896800000995d */ /* 0x002fea0003900000 */
[----:B------:R-:W1:Y:S02]  /*d490*/  @!P1 SYNCS.PHASECHK.TRANS64 P1, [R8+URZ+0x38850], R9 ;  /* 0x03885009080095a7 */ /* 0x000e64000802007f */
[----:B-1----:R-:W-:Y:S05]  /*d4a0*/  @!P1 BRA `(.L_x_2816) ;  /* 0xfffffffc00f09947 */ /* 0x002fea000383ffff */
[----:B------:R-:W-:Y:S05]  /*d4b0*/  BRA `(.L_x_2815) ;  /* 0xffffff5800647947 */ /* 0x000fea000383ffff */
.L_x_2821:
[----:B--2---:R2:W3:Y:S02]  /*d4c0*/  SYNCS.PHASECHK.TRANS64.TRYWAIT P3, [R11+URZ+0x38830], R0 ;  /* 0x038830000b0075a7 */ /* 0x0044e4000806017f */
[----:B---3--:R-:W-:Y:S05]  /*d4d0*/  @!P3 NANOSLEEP.SYNCS 0x989680 ;  /* 0x009896800000b95d */ /* 0x008fea0003900000 */
[----:B------:R-:W3:Y:S02]  /*d4e0*/  @!P3 SYNCS.PHASECHK.TRANS64 P3, [R11+URZ+0x38830], R0 ;  /* 0x038830000b00b5a7 */ /* 0x000ee4000806007f */
[----:B---3--:R-:W-:Y:S05]  /*d4f0*/  @!P3 BRA `(.L_x_2821) ;  /* 0xfffffffc00f0b947 */ /* 0x008fea000383ffff */
[----:B------:R-:W-:Y:S05]  /*d500*/  BRA `(.L_x_2820) ;  /* 0xffffff7c00e47947 */ /* 0x000fea000383ffff */
.L_x_2825:
[----:B----4-:R4:W1:Y:S02]  /*d510*/  SYNCS.PHASECHK.TRANS64.TRYWAIT P3, [R11+URZ+0x38850], R0 ;  /* 0x038850000b0075a7 */ /* 0x010864000806017f */
[----:B-1----:R-:W-:Y:S05]  /*d520*/  @!P3 NANOSLEEP.SYNCS 0x989680 ;  /* 0x009896800000b95d */ /* 0x002fea0003900000 */
[----:B------:R-:W1:Y:S02]  /*d530*/  @!P3 SYNCS.PHASECHK.TRANS64 P3, [R11+URZ+0x38850], R0 ;  /* 0x038850000b00b5a7 */ /* 0x000e64000806007f */
[----:B-1----:R-:W-:Y:S05]  /*d540*/  @!P3 BRA `(.L_x_2825) ;  /* 0xfffffffc00f0b947 */ /* 0x002fea000383ffff */
[----:B------:R-:W-:Y:S05]  /*d550*/  BRA `(.L_x_2824) ;  /* 0xffffff8000607947 */ /* 0x000fea000383ffff */
.L_x_2836:
[----:B------:R-:W1:Y:S01]  /*d560*/  S2R R5, SR_TID.X ;  /* 0x0000000000057919 */ /* 0x000e620000002100 */
[----:B------:R-:W-:Y:S01]  /*d570*/  BSSY B0, `(.L_x_2888) ;  /* 0x000000a000007945 */ /* 0x000fe20003800000 */
[----:B------:R-:W-:Y:S01]  /*d580*/  IMAD.MOV.U32 R12, RZ, RZ, RZ ;  /* 0x000000ffff0c7224 */ /* 0x000fe200078e00ff */
[----:B------:R-:W-:Y:S01]  /*d590*/  MOV R11, 0x1f ;  /* 0x0000001f000b7802 */ /* 0x000fe20000000f00 */
[----:B------:R-:W-:Y:S01]  /*d5a0*/  IMAD.MOV.U32 R15, RZ, RZ, -0x1 ;  /* 0xffffffffff0f7424 */ /* 0x000fe200078e00ff */
[----:B-1----:R-:W-:-:S04]  /*d5b0*/  SHF.R.U32.HI R5, RZ, 0x5, R5 ;  /* 0x00000005ff057819 */ /* 0x002fc80000011605 */
[----:B------:R-:W-:-:S05]  /*d5c0*/  LOP3.LUT R5, R5, 0x3, RZ, 0xc0, !PT ;  /* 0x0000000305057812 */ /* 0x000fca00078ec0ff */
[----:B------:R-:W-:-:S07]  /*d5d0*/  IMAD.MOV.U32 R13, RZ, RZ, R5 ;  /* 0x000000ffff0d7224 */ /* 0x000fce00078e0005 */
[----:B------:R-:W-:Y:S05]  /*d5e0*/  WARPSYNC.COLLECTIVE R15, `(.L_x_2889) ;  /* 0x000000000f087348 */ /* 0x000fea0003c00000 */
[----:B------:R1:W2:Y:S02]  /*d5f0*/  SHFL.IDX P6, R14, R13, R12, R11 ;  /* 0x0000000c0d0e7389 */ /* 0x0002a400000c000b */
[----:B-12---:R-:W-:Y:S01]  /*d600*/  ENDCOLLECTIVE ;  /* 0x000000000000791b */ /* 0x006fe20003800000 */
.L_x_2889:
[----:B------:R-:W-:Y:S05]  /*d610*/  BSYNC B0 ;  /* 0x0000000000007941 */ /* 0x000fea0003800000 */
.L_x_2888:
[----:B------:R-:W-:Y:S05]  /*d620*/  BRA `(.L_x_2890) ;  /* 0xffffffd000747947 */ /* 0x000fea000383ffff */
.L_x_2837:
[----:B------:R-:W-:Y:S01]  /*d630*/  BSSY B0, `(.L_x_2891) ;  /* 0x0000006000007945 */ /* 0x000fe20003800000 */
[----:B------:R-:W-:-:S07]  /*d640*/  IMAD.MOV.U32 R15, RZ, RZ, -0x1 ;  /* 0xffffffffff0f7424 */ /* 0x000fce00078e00ff */
[----:B------:R-:W-:Y:S05]  /*d650*/  WARPSYNC.COLLECTIVE R15, `(.L_x_2892) ;  /* 0x000000000f0c7348 */ /* 0x000fea0003c00000 */
[----:B------:R-:W-:Y:S02]  /*d660*/  ELECT P6, UR62, PT ;  /* 0x00000000003e782f */ /* 0x000fe400038c0000 */
[----:B------:R-:W-:Y:S01]  /*d670*/  MOV R14, UR62 ;  /* 0x0000003e000e7c02 */ /* 0x000fe20008000f00 */
[----:B------:R-:W-:Y:S10]  /*d680*/  ENDCOLLECTIVE ;  /* 0x000000000000791b */ /* 0x000ff40003800000 */
.L_x_2892:
[----:B------:R-:W-:Y:S05]  /*d690*/  BSYNC B0 ;  /* 0x0000000000007941 */ /* 0x000fea0003800000 */
.L_x_2891:
[----:B------:R-:W-:Y:S05]  /*d6a0*/  BRA `(.L_x_2893) ;  /* 0xffffffd0006c7947 */ /* 0x000fea000383ffff */
.L_x_2840:
[----:B--2---:R2:W3:Y:S02]  /*d6b0*/  SYNCS.PHASECHK.TRANS64.TRYWAIT P1, [R10+URZ+0x38840], R5 ;  /* 0x038840050a0075a7 */ /* 0x0044e4000802017f */
[----:B---3--:R-:W-:Y:S05]  /*d6c0*/  @!P1 NANOSLEEP.SYNCS 0x989680 ;  /* 0x009896800000995d */ /* 0x008fea0003900000 */
[----:B------:R-:W3:Y:S02]  /*d6d0*/  @!P1 SYNCS.PHASECHK.TRANS64 P1, [R10+URZ+0x38840], R5 ;  /* 0x038840050a0095a7 */ /* 0x000ee4000802007f */
[----:B---3--:R-:W-:Y:S05]  /*d6e0*/  @!P1 BRA `(.L_x_2840) ;  /* 0xfffffffc00f09947 */ /* 0x008fea000383ffff */
[----:B------:R-:W-:Y:S05]  /*d6f0*/  BRA `(.L_x_2894) ;  /* 0xffffffd000cc7947 */ /* 0x000fea000383ffff */
.L_x_2845:
        /* <DEDUP_REMOVED lines=8> */
.L_x_2848:
[----:B--2---:R2:W3:Y:S02]  /*d780*/  SYNCS.PHASECHK.TRANS64.TRYWAIT P1, [R5+URZ+0x38860], R8 ;  /* 0x03886008050075a7 */ /* 0x0044e4000802017f */
[----:B---3--:R-:W-:Y:S05]  /*d790*/  @!P1 NANOSLEEP.SYNCS 0x989680 ;  /* 0x009896800000995d */ /* 0x008fea0003900000 */
[----:B------:R-:W3:Y:S02]  /*d7a0*/  @!P1 SYNCS.PHASECHK.TRANS64 P1, [R5+URZ+0x38860], R8 ;  /* 0x03886008050095a7 */ /* 0x000ee4000802007f */
[----:B---3--:R-:W-:Y:S05]  /*d7b0*/  @!P1 BRA `(.L_x_2848) ;  /* 0xfffffffc00f09947 */ /* 0x008fea000383ffff */
[----:B------:R-:W-:Y:S05]  /*d7c0*/  BRA `(.L_x_2896) ;  /* 0xffffffd800ac7947 */ /* 0x000fea000383ffff */
.L_x_2855:
[----:B--2---:R2:W3:Y:S02]  /*d7d0*/  SYNCS.PHASECHK.TRANS64.TRYWAIT P2, [R2+URZ+0x38840], R3 ;  /* 0x03884003020075a7 */ /* 0x0044e4000804017f */
[----:B---3--:R-:W-:Y:S05]  /*d7e0*/  @!P2 NANOSLEEP.SYNCS 0x989680 ;  /* 0x009896800000a95d */ /* 0x008fea0003900000 */
[----:B------:R-:W3:Y:S02]  /*d7f0*/  @!P2 SYNCS.PHASECHK.TRANS64 P2, [R2+URZ+0x38840], R3 ;  /* 0x038840030200a5a7 */ /* 0x000ee4000804007f */
[----:B---3--:R-:W-:Y:S05]  /*d800*/  @!P2 BRA `(.L_x_2855) ;  /* 0xfffffffc00f0a947 */ /* 0x008fea000383ffff */
[----:B------:R-:W-:Y:S05]  /*d810*/  BRA `(.L_x_2897) ;  /* 0xffffffe000547947 */ /* 0x000fea000383ffff */
.L_x_2857:
[----:B---3--:R3:W4:Y:S02]  /*d820*/  SYNCS.PHASECHK.TRANS64.TRYWAIT P2, [R2+URZ+0x38860], R3 ;  /* 0x03886003020075a7 */ /* 0x008724000804017f */
[----:B----4-:R-:W-:Y:S05]  /*d830*/  @!P2 NANOSLEEP.SYNCS 0x989680 ;  /* 0x009896800000a95d */ /* 0x010fea0003900000 */
[----:B------:R-:W4:Y:S02]  /*d840*/  @!P2 SYNCS.PHASECHK.TRANS64 P2, [R2+URZ+0x38860], R3 ;  /* 0x038860030200a5a7 */ /* 0x000f24000804007f */
[----:B----4-:R-:W-:Y:S05]  /*d850*/  @!P2 BRA `(.L_x_2857) ;  /* 0xfffffffc00f0a947 */ /* 0x010fea000383ffff */
[----:B------:R-:W-:Y:S05]  /*d860*/  BRA `(.L_x_2898) ;  /* 0xffffffe000b07947 */ /* 0x000fea000383ffff */
.L_x_2863:
[----:B-1----:R1:W2:Y:S02]  /*d870*/  SYNCS.PHASECHK.TRANS64.TRYWAIT P2, [R2+URZ+0x38840], R3 ;  /* 0x03884003020075a7 */ /* 0x0022a4000804017f */
[----:B--2---:R-:W-:Y:S05]  /*d880*/  @!P2 NANOSLEEP.SYNCS 0x989680 ;  /* 0x009896800000a95d */ /* 0x004fea0003900000 */
[----:B------:R-:W2:Y:S02]  /*d890*/  @!P2 SYNCS.PHASECHK.TRANS64 P2, [R2+URZ+0x38840], R3 ;  /* 0x038840030200a5a7 */ /* 0x000ea4000804007f */
[----:B--2---:R-:W-:Y:S05]  /*d8a0*/  @!P2 BRA `(.L_x_2863) ;  /* 0xfffffffc00f0a947 */ /* 0x004fea000383ffff */
[----:B------:R-:W-:Y:S05]  /*d8b0*/  BRA `(.L_x_2899) ;  /* 0xffffffe8003c7947 */ /* 0x000fea000383ffff */
.L_x_2865:
[----:B--2---:R2:W3:Y:S02]  /*d8c0*/  SYNCS.PHASECHK.TRANS64.TRYWAIT P2, [R2+URZ+0x38860], R3 ;  /* 0x03886003020075a7 */ /* 0x0044e4000804017f */
[----:B---3--:R-:W-:Y:S05]  /*d8d0*/  @!P2 NANOSLEEP.SYNCS 0x989680 ;  /* 0x009896800000a95d */ /* 0x008fea0003900000 */
[----:B------:R-:W3:Y:S02]  /*d8e0*/  @!P2 SYNCS.PHASECHK.TRANS64 P2, [R2+URZ+0x38860], R3 ;  /* 0x038860030200a5a7 */ /* 0x000ee4000804007f */
[----:B---3--:R-:W-:Y:S05]  /*d8f0*/  @!P2 BRA `(.L_x_2865) ;  /* 0xfffffffc00f0a947 */ /* 0x008fea000383ffff */
[----:B------:R-:W-:Y:S05]  /*d900*/  BRA `(.L_x_2900) ;  /* 0xffffffe800987947 */ /* 0x000fea000383ffff */
.L_x_2870:
[----:B-1----:R1:W2:Y:S02]  /*d910*/  SYNCS.PHASECHK.TRANS64.TRYWAIT P2, [R2+URZ+0x38840], R3 ;  /* 0x03884003020075a7 */ /* 0x0022a4000804017f */
[----:B--2---:R-:W-:Y:S05]  /*d920*/  @!P2 NANOSLEEP.SYNCS 0x989680 ;  /* 0x009896800000a95d */ /* 0x004fea0003900000 */
[----:B------:R-:W2:Y:S02]  /*d930*/  @!P2 SYNCS.PHASECHK.TRANS64 P2, [R2+URZ+0x38840], R3 ;  /* 0x038840030200a5a7 */ /* 0x000ea4000804007f */
[----:B--2---:R-:W-:Y:S05]  /*d940*/  @!P2 BRA `(.L_x_2870) ;  /* 0xfffffffc00f0a947 */ /* 0x004fea000383ffff */
[----:B------:R-:W-:Y:S05]  /*d950*/  BRA `(.L_x_2901) ;  /* 0xfffffff0000c7947 */ /* 0x000fea000383ffff */
.L_x_2872:
[----:B--2---:R2:W3:Y:S02]  /*d960*/  SYNCS.PHASECHK.TRANS64.TRYWAIT P2, [R2+URZ+0x38860], R3 ;  /* 0x03886003020075a7 */ /* 0x0044e4000804017f */
[----:B---3--:R-:W-:Y:S05]  /*d970*/  @!P2 NANOSLEEP.SYNCS 0x989680 ;  /* 0x009896800000a95d */ /* 0x008fea0003900000 */
[----:B------:R-:W3:Y:S02]  /*d980*/  @!P2 SYNCS.PHASECHK.TRANS64 P2, [R2+URZ+0x38860], R3 ;  /* 0x038860030200a5a7 */ /* 0x000ee4000804007f */
[----:B---3--:R-:W-:Y:S05]  /*d990*/  @!P2 BRA `(.L_x_2872) ;  /* 0xfffffffc00f0a947 */ /* 0x008fea000383ffff */
[----:B------:R-:W-:Y:S05]  /*d9a0*/  BRA `(.L_x_2902) ;  /* 0xfffffff000687947 */ /* 0x000fea000383ffff */
.L_x_2877:
[----:B--2---:R2:W3:Y:S02]  /*d9b0*/  SYNCS.PHASECHK.TRANS64.TRYWAIT P0, [R0+URZ+0x38820], R3 ;  /* 0x03882003000075a7 */ /* 0x0044e4000800017f */
[----:B---3--:R-:W-:Y:S05]  /*d9c0*/  @!P0 NANOSLEEP.SYNCS 0x989680 ;  /* 0x009896800000895d */ /* 0x008fea0003900000 */
[----:B------:R-:W3:Y:S02]  /*d9d0*/  @!P0 SYNCS.PHASECHK.TRANS64 P0, [R0+URZ+0x38820], R3 ;  /* 0x03882003000085a7 */ /* 0x000ee4000800007f */
[----:B---3--:R-:W-:Y:S05]  /*d9e0*/  @!P0 BRA `(.L_x_2877) ;  /* 0xfffffffc00f08947 */ /* 0x008fea000383ffff */
[----:B------:R-:W-:Y:S05]  /*d9f0*/  BRA `(.L_x_2903) ;  /* 0xfffffff400bc7947 */ /* 0x000fea000383ffff */
.L_x_2878:
[----:B------:R-:W3:Y:S01]  /*da00*/  S2R R2, SR_TID.X ;  /* 0x0000000000027919 */ /* 0x000ee20000002100 */
[----:B------:R-:W-:Y:S01]  /*da10*/  BSSY B0, `(.L_x_2904) ;  /* 0x000000a000007945 */ /* 0x000fe20003800000 */
[----:B------:R-:W-:Y:S01]  /*da20*/  IMAD.MOV.U32 R12, RZ, RZ, RZ ;  /* 0x000000ffff0c7224 */ /* 0x000fe200078e00ff */
[----:B------:R-:W-:Y:S01]  /*da30*/  MOV R15, 0xffffffff ;  /* 0xffffffff000f7802 */ /* 0x000fe20000000f00 */
[----:B------:R-:W-:Y:S01]  /*da40*/  IMAD.MOV.U32 R11, RZ, RZ, 0x1f ;  /* 0x0000001fff0b7424 */ /* 0x000fe200078e00ff */
[----:B---3--:R-:W-:-:S04]  /*da50*/  SHF.R.U32.HI R2, RZ, 0x5, R2 ;  /* 0x00000005ff027819 */ /* 0x008fc80000011602 */
[----:B------:R-:W-:-:S04]  /*da60*/  LOP3.LUT R2, R2, 0x3, RZ, 0xc0, !PT ;  /* 0x0000000302027812 */ /* 0x000fc800078ec0ff */
[----:B------:R-:W-:-:S07]  /*da70*/  MOV R13, R2 ;  /* 0x00000002000d7202 */ /* 0x000fce0000000f00 */
[----:B-12---:R-:W-:Y:S05]  /*da80*/  WARPSYNC.COLLECTIVE R15, `(.L_x_2905) ;  /* 0x000000000f087348 */ /* 0x006fea0003c00000 */
[----:B------:R3:W4:Y:S02]  /*da90*/  SHFL.IDX P6, R14, R13, R12, R11 ;  /* 0x0000000c0d0e7389 */ /* 0x00072400000c000b */
[----:B-1234-:R-:W-:Y:S01]  /*daa0*/  ENDCOLLECTIVE ;  /* 0x000000000000791b */ /* 0x01efe20003800000 */
.L_x_2905:
[----:B------:R-:W-:Y:S05]  /*dab0*/  BSYNC B0 ;  /* 0x0000000000007941 */ /* 0x000fea0003800000 */
.L_x_2904:
[----:B------:R-:W-:Y:S05]  /*dac0*/  BRA `(.L_x_2906) ;  /* 0xfffffff400a47947 */ /* 0x000fea000383ffff */
.L_x_2881:
[----:B------:R-:W-:Y:S01]  /*dad0*/  BSSY B1, `(.L_x_2907) ;  /* 0x0000006000017945 */ /* 0x000fe20003800000 */
[----:B------:R-:W-:-:S07]  /*dae0*/  IMAD.MOV.U32 R15, RZ, RZ, -0x1 ;  /* 0xffffffffff0f7424 */ /* 0x000fce00078e00ff */
[----:B-123--:R-:W-:Y:S05]  /*daf0*/  WARPSYNC.COLLECTIVE R15, `(.L_x_2908) ;  /* 0x000000000f0c7348 */ /* 0x00efea0003c00000 */
[----:B------:R-:W-:Y:S02]  /*db00*/  ELECT P6, UR62, PT ;  /* 0x00000000003e782f */ /* 0x000fe400038c0000 */
[----:B------:R-:W-:Y:S01]  /*db10*/  MOV R14, UR62 ;  /* 0x0000003e000e7c02 */ /* 0x000fe20008000f00 */
[----:B-123--:R-:W-:Y:S10]  /*db20*/  ENDCOLLECTIVE ;  /* 0x000000000000791b */ /* 0x00eff40003800000 */
.L_x_2908:
[----:B------:R-:W-:Y:S05]  /*db30*/  BSYNC B1 ;  /* 0x0000000000017941 */ /* 0x000fea0003800000 */
.L_x_2907:
[----:B------:R-:W-:Y:S05]  /*db40*/  BRA `(.L_x_2909) ;  /* 0xfffffff4009c7947 */ /* 0x000fea000383ffff */
.L_x_2882:
[----:B--2---:R2:W3:Y:S02]  /*db50*/  SYNCS.PHASECHK.TRANS64.TRYWAIT P0, [R6+URZ], R5 ;  /* 0x00000005060075a7 */ /* 0x0044e4000800017f */
[----:B---3--:R-:W-:Y:S05]  /*db60*/  @!P0 NANOSLEEP.SYNCS 0x989680 ;  /* 0x009896800000895d */ /* 0x008fea0003900000 */
[----:B------:R-:W3:Y:S02]  /*db70*/  @!P0 SYNCS.PHASECHK.TRANS64 P0, [R6+URZ], R5 ;  /* 0x00000005060085a7 */ /* 0x000ee4000800007f */
[----:B---3--:R-:W-:Y:S05]  /*db80*/  @!P0 BRA `(.L_x_2882) ;  /* 0xfffffffc00f08947 */ /* 0x008fea000383ffff */
[----:B------:R-:W-:Y:S05]  /*db90*/  BRA `(.L_x_2910) ;  /* 0xfffffff400bc7947 */ /* 0x000fea000383ffff */
.L_x_2883:
[----:B---3--:R3:W4:Y:S02]  /*dba0*/  SYNCS.PHASECHK.TRANS64.TRYWAIT P0, [R7+URZ], R2 ;  /* 0x00000002070075a7 */ /* 0x008724000800017f */
[----:B----4-:R-:W-:Y:S05]  /*dbb0*/  @!P0 NANOSLEEP.SYNCS 0x989680 ;  /* 0x009896800000895d */ /* 0x010fea0003900000 */
[----:B------:R-:W4:Y:S02]  /*dbc0*/  @!P0 SYNCS.PHASECHK.TRANS64 P0, [R7+URZ], R2 ;  /* 0x00000002070085a7 */ /* 0x000f24000800007f */
[----:B----4-:R-:W-:Y:S05]  /*dbd0*/  @!P0 BRA `(.L_x_2883) ;  /* 0xfffffffc00f08947 */ /* 0x010fea000383ffff */
[----:B------:R-:W-:Y:S05]  /*dbe0*/  BRA `(.L_x_2911) ;  /* 0xfffffff400b87947 */ /* 0x000fea000383ffff */
.L_x_2884:
[----:B----4-:R4:W1:Y:S02]  /*dbf0*/  SYNCS.PHASECHK.TRANS64.TRYWAIT P0, [R16+URZ], R5 ;  /* 0x00000005100075a7 */ /* 0x010864000800017f */
[----:B-1----:R-:W-:Y:S05]  /*dc00*/  @!P0 NANOSLEEP.SYNCS 0x989680 ;  /* 0x009896800000895d */ /* 0x002fea0003900000 */
[----:B------:R-:W1:Y:S02]  /*dc10*/  @!P0 SYNCS.PHASECHK.TRANS64 P0, [R16+URZ], R5 ;  /* 0x00000005100085a7 */ /* 0x000e64000800007f */
[----:B-1----:R-:W-:Y:S05]  /*dc20*/  @!P0 BRA `(.L_x_2884) ;  /* 0xfffffffc00f08947 */ /* 0x002fea000383ffff */
[----:B------:R-:W-:Y:S05]  /*dc30*/  BRA `(.L_x_2912) ;  /* 0xfffffff400ac7947 */ /* 0x000fea000383ffff */
.L_x_2913:
        /* <DEDUP_REMOVED lines=12> */
.L_x_11941:


//--------------------- .text._ZN7cutlass13device_kernelIN5flash11enable_sm90INS1_16FlashAttnFwdSm90INS1_25CollectiveMainloopFwdSm90ILi2EN4cute5tupleIJNS5_1CILi1EEES8_S8_EEENS6_IJNS7_ILi64EEESA_SA_EEELi512ENS_6half_tEfNS_4arch4Sm90ELb0ELb0ELb0ELb1ELb0ELb0ELb0ELb0ELb0ELb0ELb0ELb0EEENS1_21CollectiveEpilogueFwdINS6_IJSA_NS7_ILi512EEESA_EEES9_SC_SE_Li256ELb1ELb0ELb0ELb0EEENS1_36VarlenDynamicPersistentTileSchedulerILi64ELi64ELi256ELi32ELb0ELb0ELb1ELb0ELb1ELb1EEEEEEEEEvNT_6ParamsE --------------------------
	.section	.text._ZN7cutlass13device_kernelIN5flash11enable_sm90INS1_16FlashAttnFwdSm90INS1_25CollectiveMainloopFwdSm90ILi2EN4cute5tupleIJNS5_1CILi1EEES8_S8_EEENS6_IJNS7_ILi64EEESA_SA_EEELi512ENS_6half_tEfNS_4arch4Sm90ELb0ELb0ELb0ELb1ELb0ELb0ELb0ELb0ELb0ELb0ELb0ELb0EEENS1_21CollectiveEpilogueFwdINS6_IJSA_NS7_ILi512EEESA_EEES9_SC_SE_Li256ELb1ELb0ELb0ELb0EEENS1_36VarlenDynamicPersistentTileSchedulerILi64ELi64ELi256ELi32ELb0ELb0ELb1ELb0ELb1ELb1EEEEEEEEEvNT_6ParamsE,"ax",@progbits
	.align	128
.text._ZN7cutlass13device_kernelIN5flash11enable_sm90INS1_16FlashAttnFwdSm90INS1_25CollectiveMainloopFwdSm90ILi2EN4cute5tupleIJNS5_1CILi1EEES8_S8_EEENS6_IJNS7_ILi64EEESA_SA_EEELi512ENS_6half_tEfNS_4arch4Sm90ELb0ELb0ELb0ELb1ELb0ELb0ELb0ELb0ELb0ELb0ELb0ELb0EEENS1_21CollectiveEpilogueFwdINS6_IJSA_NS7_ILi512EEESA_EEES9_SC_SE_Li256ELb1ELb0ELb0ELb0EEENS1_36VarlenDynamicPersistentTileSchedulerILi64ELi64ELi256ELi32ELb0ELb0ELb1ELb0ELb1ELb1EEEEEEEEEvNT_6ParamsE:
        .type           _ZN7cutlass13device_kernelIN5flash11enable_sm90INS1_16FlashAttnFwdSm90INS1_25CollectiveMainloopFwdSm90ILi2EN4cute5tupleIJNS5_1CILi1EEES8_S8_EEENS6_IJNS7_ILi64EEESA_SA_EEELi512ENS_6half_tEfNS_4arch4Sm90ELb0ELb0ELb0ELb1ELb0ELb0ELb0ELb0ELb0ELb0ELb0ELb0EEENS1_21CollectiveEpilogueFwdINS6_IJSA_NS7_ILi512EEESA_EEES9_SC_SE_Li256ELb1ELb0ELb0ELb0EEENS1_36VarlenDynamicPersistentTileSchedulerILi64ELi64ELi256ELi32ELb0ELb0ELb1ELb0ELb1ELb1EEEEEEEEEvNT_6ParamsE,@function
        .size           _ZN7cutlass13device_kernelIN5flash11enable_sm90INS1_16FlashAttnFwdSm90INS1_25CollectiveMainloopFwdSm90ILi2EN4cute5tupleIJNS5_1CILi1EEES8_S8_EEENS6_IJNS7_ILi64EEESA_SA_EEELi512ENS_6half_tEfNS_4arch4Sm90ELb0ELb0ELb0ELb1ELb0ELb0ELb0ELb0ELb0ELb0ELb0ELb0EEENS1_21CollectiveEpilogueFwdINS6_IJSA_NS7_ILi512EEESA_EEES9_SC_SE_Li256ELb1ELb0ELb0ELb0EEENS1_36VarlenDynamicPersistentTileSchedulerILi64ELi64ELi256ELi32ELb0ELb0ELb1ELb0ELb1ELb1EEEEEEEEEvNT_6ParamsE,(.L_x_11942 - _ZN7cutlass13device_kernelIN5flash11enable_sm90INS1_16FlashAttnFwdSm90INS1_25CollectiveMainloopFwdSm90ILi2EN4cute5tupleIJNS5_1CILi1EEES8_S8_EEENS6_IJNS7_ILi64EEESA_SA_EEELi512ENS_6half_tEfNS_4arch4Sm90ELb0ELb0ELb0ELb1ELb0ELb0ELb0ELb0ELb0ELb0ELb0ELb0EEENS1_21CollectiveEpilogueFwdINS6_IJSA_NS7_ILi512EEESA_EEES9_SC_SE_Li256ELb1ELb0ELb0ELb0EEENS1_36VarlenDynamicPersistentTileSchedulerILi64ELi64ELi256ELi32ELb0ELb0ELb1ELb0ELb1ELb1EEEEEEEEEvNT_6ParamsE)
        .other          _ZN7cutlass13device_kernelIN5flash11enable_sm90INS1_16FlashAttnFwdSm90INS1_25CollectiveMainloopFwdSm90ILi2EN4cute5tupleIJNS5_1CILi1EEES8_S8_EEENS6_IJNS7_ILi64EEESA_SA_EEELi512ENS_6half_tEfNS_4arch4Sm90ELb0ELb0ELb0ELb1ELb0ELb0ELb0ELb0ELb0ELb0ELb0ELb0EEENS1_21CollectiveEpilogueFwdINS6_IJSA_NS7_ILi512EEESA_EEES9_SC_SE_Li256ELb1ELb0ELb0ELb0EEENS1_36VarlenDynamicPersistentTileSchedulerILi64ELi64ELi256ELi32ELb0ELb0ELb1ELb0ELb1ELb1EEEEEEEEEvNT_6ParamsE,@"STO_CUDA_ENTRY STV_DEFAULT"
_ZN7cutlass13device_kernelIN5flash11enable_sm90INS1_16FlashAttnFwdSm90INS1_25CollectiveMainloopFwdSm90ILi2EN4cute5tupleIJNS5_1CILi1EEES8_S8_EEENS6_IJNS7_ILi64EEESA_SA_EEELi512ENS_6half_tEfNS_4arch4Sm90ELb0ELb0ELb0ELb1ELb0ELb0ELb0ELb0ELb0ELb0ELb0ELb0EEENS1_21CollectiveEpilogueFwdINS6_IJSA_NS7_ILi512EEESA_EEES9_SC_SE_Li256ELb1ELb0ELb0ELb0EEENS1_36VarlenDynamicPersistentTileSchedulerILi64ELi64ELi256ELi32ELb0ELb0ELb1ELb0ELb1ELb1EEEEEEEEEvNT_6ParamsE:
        /* <DEDUP_REMOVED lines=21> */
.L_x_2915:
[----:B------:R-:W-:Y:S05]  /*0150*/  BSYNC B0 ;  /* 0x0000000000007941 */ /* 0x000fea0003800000 */
.L_x_2914:
        /* <DEDUP_REMOVED lines=32> */
[----:B0-----:R3:W4:Y:S01]  /*0360*/  SYNCS.EXCH.64 URZ, [UR6+0x28c30], UR4 ;  /* 0x028c3004063f75b2 */ /* 0x0017220008000100 */
[----:B------:R3:W0:Y:S01]  /*0370*/  SYNCS.EXCH.64 URZ, [UR6+0x28c40], UR4 ;  /* 0x028c4004063f75b2 */ /* 0x0006220008000100 */
[----:B------:R3:W0:Y:S01]  /*0380*/  SYNCS.EXCH.64 URZ, [UR6+0x28c38], UR4 ;  /* 0x028c3804063f75b2 */ /* 0x0006220008000100 */
[----:B------:R3:W0:Y:S02]  /*0390*/  SYNCS.EXCH.64 URZ, [UR6+0x28c48], UR4 ;  /* 0x028c4804063f75b2 */ /* 0x0006240008000100 */
[----:B---3--:R-:W-:Y:S01]  /*03a0*/  NOP ;  /* 0x0000000000007918 */ /* 0x008fe20000000000 */
.L_x_2916:
        /* <DEDUP_REMOVED lines=22> */
.L_x_2917:
        /* <DEDUP_REMOVED lines=18> */
.L_x_2918:
        /* <DEDUP_REMOVED lines=22> */
.L_x_2919:
        /* <DEDUP_REMOVED lines=22> */
.L_x_2920:
[----:B------:R-:W-:Y:S01]  /*08f0*/  PLOP3.LUT P0, PT, PT, PT, UP0, 0x80, 0x0 ;  /* 0x000000000000781c */ /* 0x000fe20003f0f008 */
[----:B------:R-:W-:Y:S01]  /*0900*/  UMOV UR36, 0x1 ;  /* 0x0000000100247882 */ /* 0x000fe20000000000 */
[----:B------:R-:W-:Y:S01]  /*0910*/  NOP ;  /* 0x0000000000007918 */ /* 0x000fe20000000000 */
[----:B------:R-:W-:Y:S01]  /*0920*/  USEL UR36, UR36, 0x2, !UP0 ;  /* 0x0000000224247887 */ /* 0x000fe2000c000000 */
[----:B------:R-:W-:Y:S01]  /*0930*/  ULDC.64 UR38, c[0x0][0x208] ;  /* 0x0000820000267ab9 */ /* 0x000fe20000000a00 */
[----:B012-4-:R-:W-:Y:S08]  /*0940*/  BAR.SYNC.DEFER_BLOCKING 0x0 ;  /* 0x0000000000007b1d */ /* 0x017ff00000010000 */
[----:B------:R-:W-:Y:S05]  /*0950*/  @!P0 BRA `(.L_x_2921) ;  /* 0x00000088004c8947 */ /* 0x000fea0003800000 */
.L_x_2922:
[----:B------:R-:W-:-:S08]  /*0960*/  NOP ;  /* 0x0000000000007918 */ /* 0x000fd00000000000 */
[----:B------:R-:W0:Y:S02]  /*0970*/  USETMAXREG.TRY_ALLOC.CTAPOOL UP0, 0xf0 ;  /* 0x000000f0000079c8 */ /* 0x000e240008000600 */
[----:B0-----:R-:W-:-:S13]  /*0980*/  PLOP3.LUT P0, PT, PT, PT, UP0, 0x80, 0x0 ;  /* 0x000000000000781c */ /* 0x001fda0003f0f008 */
[----:B------:R-:W-:Y:S05]  /*0990*/  @!P0 BRA `(.L_x_2922) ;  /* 0xfffffffc00f08947 */ /* 0x000fea000383ffff */
[----:B------:R-:W0:Y:S01]  /*09a0*/  S2R R2, SR_TID.X ;  /* 0x0000000000027919 */ /* 0x000e220000002100 */
[----:B------:R-:W1:Y:S01]  /*09b0*/  S2UR UR4, SR_CgaCtaId ;  /* 0x00000000000479c3 */ /* 0x000e620000008800 */
[----:B------:R-:W-:Y:S02]  /*09c0*/  UMOV UR42, 0x400 ;  /* 0x00000400002a7882 */ /* 0x000fe40000000000 */
[----:B-1----:R-:W-:-:S03]  /*09d0*/  ULEA UR42, UR4, UR42, 0x18 ;  /* 0x0000002a042a7291 */ /* 0x002fc6000f8ec03f */
[----:B------:R-:W-:Y:S01]  /*09e0*/  ULDC UR4, c[0x0][0xc14] ;  /* 0x0003050000047ab9 */ /* 0x000fe20000000800 */
[----:B0-----:R-:W-:-:S04]  /*09f0*/  LOP3.LUT R0, R2, 0xffffff80, RZ, 0xc0, !PT ;  /* 0xffffff8002007812 */ /* 0x001fc800078ec0ff */
[----:B------:R-:W-:-:S13]  /*0a00*/  ISETP.NE.AND P0, PT, R0, 0x80, PT ;  /* 0x000000800000780c */ /* 0x000fda0003f05270 */
[----:B------:R-:W-:Y:S06]  /*0a10*/  @!P0 BAR.ARV 0x8, 0xa0 ;  /* 0x0202800000008b1d */ /* 0x000fec0000002000 */
[----:B------:R-:W-:-:S13]  /*0a20*/  ISETP.GE.U32.AND P0, PT, R2, 0x100, PT ;  /* 0x000001000200780c */ /* 0x000fda0003f06070 */
[----:B------:R-:W-:Y:S08]  /*0a30*/  @P0 BAR.ARV 0xf, 0x100 ;  /* 0x03c4000000000b1d */ /* 0x000ff00000002000 */
[----:B------:R-:W-:Y:S06]  /*0a40*/  BAR.SYNC.DEFER_BLOCKING 0x5, 0x120 ;  /* 0x0144800000007b1d */ /* 0x000fec0000010000 */
[----:B------:R-:W0:Y:S02]  /*0a50*/  LDS.128 R20, [UR42+0x28cd0] ;  /* 0x028cd02aff147984 */ /* 0x000e240008000c00 */
[----:B------:R-:W-:Y:S06]  /*0a60*/  BAR.ARV 0x4, 0x120 ;  /* 0x0104800000007b1d */ /* 0x000fec0000002000 */
[----:B0-----:R-:W-:-:S13]  /*0a70*/  ISETP.GE.AND P0, PT, R23, UR4, PT ;  /* 0x0000000417007c0c */ /* 0x001fda000bf06270 */
[----:B------:R-:W-:Y:S05]  /*0a80*/  @P0 EXIT ;  /* 0x000000000000094d */ /* 0x000fea0003800000 */
[----:B------:R-:W-:Y:S01]  /*0a90*/  VIADD R190, R2, 0xffffff80 ;  /* 0xffffff8002be7836 */ /* 0x000fe20000000000 */
[----:B------:R-:W-:Y:S01]  /*0aa0*/  R2UR UR5, R22 ;  /* 0x00000000160572ca */ /* 0x000fe200000e0000 */
[----:B------:R-:W-:Y:S01]  /*0ab0*/  IMAD.MOV.U32 R185, RZ, RZ, 0x20 ;  /* 0x00000020ffb97424 */ /* 0x000fe200078e00ff */
[----:B------:R-:W-:Y:S02]  /*0ac0*/  ULOP3.LUT UR43, UR36, 0x1, URZ, 0xfc, !UPT ;  /* 0x00000001242b7892 */ /* 0x000fe4000f8efc3f */
[----:B------:R-:W-:Y:S01]  /*0ad0*/  SHF.R.S32.HI R3, RZ, 0x1f, R190 ;  /* 0x0000001fff037819 */ /* 0x000fe200000114be */
[----:B------:R-:W-:Y:S01]  /*0ae0*/  UMOV UR37, URZ ;  /* 0x0000003f00257c82 */ /* 0x000fe20008000000 */
[----:B------:R-:W-:Y:S01]  /*0af0*/  UMOV UR40, URZ ;  /* 0x0000003f00287c82 */ /* 0x000fe20008000000 */
[----:B------:R-:W-:Y:S01]  /*0b00*/  UMOV UR41, URZ ;  /* 0x0000003f00297c82 */ /* 0x000fe20008000000 */
[CC--:B------:R-:W-:Y:S02]  /*0b10*/  LEA.HI R0, R3.reuse, R190.reuse, RZ, 0x4 ;  /* 0x000000be03007211 */ /* 0x0c0fe400078f20ff */
[----:B------:R-:W-:-:S02]  /*0b20*/  LEA.HI R4, R3, R190, RZ, 0x5 ;  /* 0x000000be03047211 */ /* 0x000fc400078f28ff */
[----:B------:R-:W-:Y:S02]  /*0b30*/  SHF.R.S32.HI R11, RZ, 0x4, R0 ;  /* 0x00000004ff0b7819 */ /* 0x000fe40000011400 */
[C---:B------:R-:W-:Y:S02]  /*0b40*/  LOP3.LUT R5, R0.reuse, 0xfffffff0, RZ, 0xc0, !PT ;  /* 0xfffffff000057812 */ /* 0x040fe400078ec0ff */
[--C-:B------:R-:W-:Y:S02]  /*0b50*/  SHF.R.S32.HI R13, RZ, 0x5, R4.reuse ;  /* 0x00000005ff0d7819 */ /* 0x100fe40000011404 */
[----:B------:R-:W-:Y:S01]  /*0b60*/  LEA.HI R2, R0, R11, RZ, 0x1 ;  /* 0x0000000b00027211 */ /* 0x000fe200078f08ff */
[----:B------:R-:W-:Y:S01]  /*0b70*/  IMAD.IADD R7, R190, 0x1, -R5 ;  /* 0x00000001be077824 */ /* 0x000fe200078e0a05 */
[----:B------:R-:W-:Y:S02]  /*0b80*/  SHF.R.S32.HI R4, RZ, 0x1f, R4 ;  /* 0x0000001fff047819 */ /* 0x000fe40000011404 */
[----:B------:R-:W-:-:S02]  /*0b90*/  LEA.HI R9, R3, R190, RZ, 0x7 ;  /* 0x000000be03097211 */ /* 0x000fc400078f38ff */
[----:B------:R-:W-:Y:S02]  /*0ba0*/  LOP3.LUT R2, R2, 0x1ffffffe, RZ, 0xc0, !PT ;  /* 0x1ffffffe02027812 */ /* 0x000fe400078ec0ff */
[----:B------:R-:W-:Y:S02]  /*0bb0*/  LEA.HI R4, R4, R13, RZ, 0x2 ;  /* 0x0000000d04047211 */ /* 0x000fe400078f10ff */
[----:B------:R-:W-:Y:S01]  /*0bc0*/  SHF.R.S32.HI R0, RZ, 0x1f, R7 ;  /* 0x0000001fff007819 */ /* 0x000fe20000011407 */
[----:B------:R-:W-:Y:S01]  /*0bd0*/  IMAD.IADD R11, R11, 0x1, -R2 ;  /* 0x000000010b0b7824 */ /* 0x000fe200078e0a02 */
[----:B------:R-:W-:Y:S02]  /*0be0*/  LOP3.LUT R5, R9, 0xffffff80, RZ, 0xc0, !PT ;  /* 0xffffff8009057812 */ /* 0x000fe400078ec0ff */
[----:B------:R-:W-:Y:S01]  /*0bf0*/  LOP3.LUT R4, R4, 0x3ffffc, RZ, 0xc0, !PT ;  /* 0x003ffffc04047812 */ /* 0x000fe200078ec0ff */
[----:B------:R-:W-:Y:S01]  /*0c00*/  IMAD.SHL.U32 R11, R11, 0x8, RZ ;  /* 0x000000080b0b7824 */ /* 0x000fe200078e00ff */
[----:B------:R-:W-:Y:S01]  /*0c10*/  SHF.R.S32.HI R188, RZ, 0x7, R9 ;  /* 0x00000007ffbc7819 */ /* 0x000fe20000011409 */
[----:B------:R-:W-:Y:S01]  /*0c20*/  IMAD.IADD R5, R190, 0x1, -R5 ;  /* 0x00000001be057824 */ /* 0x000fe200078e0a05 */
[-C--:B------:R-:W-:Y:S01]  /*0c30*/  LEA.HI R2, R0, R7.reuse, RZ, 0x3 ;  /* 0x0000000700027211 */ /* 0x080fe200078f18ff */
[----:B------:R-:W-:Y:S01]  /*0c40*/  IMAD.IADD R6, R13, 0x1, -R4 ;  /* 0x000000010d067824 */ /* 0x000fe200078e0a04 */
[----:B------:R-:W-:-:S02]  /*0c50*/  LEA R15, R188, R7, 0x8 ;  /* 0x00000007bc0f7211 */ /* 0x000fc400078e40ff */
[C---:B------:R-:W-:Y:S01]  /*0c60*/  LOP3.LUT R4, R2.reuse, 0xfffffff8, RZ, 0xc0, !PT ;  /* 0xfffffff802047812 */ /* 0x040fe200078ec0ff */
[----:B------:R-:W-:Y:S01]  /*0c70*/  IMAD.SHL.U32 R8, R2, 0x40, RZ ;  /* 0x0000004002087824 */ /* 0x000fe200078e00ff */
[----:B------:R-:W-:Y:S01]  /*0c80*/  SHF.R.S32.HI R0, RZ, 0x1f, R5 ;  /* 0x0000001fff007819 */ /* 0x000fe20000011405 */
[----:B------:R-:W-:Y:S01]  /*0c90*/  IMAD R12, R6, 0x10, R15 ;  /* 0x00000010060c7824 */ /* 0x000fe200078e020f */
[----:B------:R-:W-:Y:S01]  /*0ca0*/  LEA.HI R3, R3, R190, RZ, 0x3 ;  /* 0x000000be03037211 */ /* 0x000fe200078f18ff */
[----:B------:R-:W-:Y:S01]  /*0cb0*/  IMAD.IADD R6, R7, 0x1, -R4 ;  /* 0x0000000107067824 */ /* 0x000fe200078e0a04 */
[----:B------:R-:W-:Y:S01]  /*0cc0*/  LEA.HI R2, R0, R5, RZ, 0x2 ;  /* 0x0000000500027211 */ /* 0x000fe200078f10ff */
[----:B------:R-:W-:Y:S01]  /*0cd0*/  IMAD.U32 R189, R12, 0x40, R11 ;  /* 0x000000400cbd7824 */ /* 0x000fe200078e000b */
[----:B------:R-:W-:Y:S01]  /*0ce0*/  LOP3.LUT R10, R8, 0x7ffffe00, RZ, 0xc0, !PT ;  /* 0x7ffffe00080a7812 */ /* 0x000fe200078ec0ff */
[----:B------:R-:W-:Y:S01]  /*0cf0*/  IMAD.SHL.U32 R8, R6, 0x40, RZ ;  /* 0x0000004006087824 */ /* 0x000fe200078e00ff */
[----:B------:R-:W-:-:S02]  /*0d00*/  SHF.R.S32.HI R4, RZ, 0x2, R2 ;  /* 0x00000002ff047819 */ /* 0x000fc40000011402 */
[----:B------:R-:W-:Y:S02]  /*0d10*/  SHF.R.S32.HI R7, RZ, 0x1f, R2 ;  /* 0x0000001fff077819 */ /* 0x000fe40000011402 */
[----:B------:R-:W-:Y:S02]  /*0d20*/  LOP3.LUT R8, R8, 0x1c0, RZ, 0xc0, !PT ;  /* 0x000001c008087812 */ /* 0x000fe400078ec0ff */
[----:B------:R-:W-:Y:S02]  /*0d30*/  LEA.HI R7, R7, R4, RZ, 0x3 ;  /* 0x0000000407077211 */ /* 0x000fe400078f18ff */
[----:B------:R-:W-:Y:S02]  /*0d40*/  LOP3.LUT R11, R8, 0x8, R11, 0xf8, !PT ;  /* 0x00000008080b7812 */ /* 0x000fe400078ef80b */
[----:B------:R-:W-:Y:S02]  /*0d50*/  SHF.R.U32.HI R8, RZ, 0x3, R8 ;  /* 0x00000003ff087819 */ /* 0x000fe40000011608 */
[----:B------:R-:W-:-:S02]  /*0d60*/  LEA.HI R0, R0, R5, RZ, 0x5 ;  /* 0x0000000500007211 */ /* 0x000fc400078f28ff */
[----:B------:R-:W-:Y:S02]  /*0d70*/  LOP3.LUT R7, R7, 0xfffffff8, RZ, 0xc0, !PT ;  /* 0xfffffff807077812 */ /* 0x000fe400078ec0ff */
[----:B------:R-:W-:Y:S02]  /*0d80*/  LEA R10, R13, R10, 0xa ;  /* 0x0000000a0d0a7211 */ /* 0x000fe400078e50ff */
[----:B------:R-:W-:Y:S01]  /*0d90*/  LOP3.LUT R11, R11, R8, RZ, 0x3c, !PT ;  /* 0x000000080b0b7212 */ /* 0x000fe200078e3cff */
[----:B------:R-:W-:Y:S01]  /*0da0*/  IMAD.IADD R7, R4, 0x1, -R7 ;  /* 0x0000000104077824 */ /* 0x000fe200078e0a07 */
[----:B------:R-:W-:Y:S02]  /*0db0*/  SHF.R.S32.HI R0, RZ, 0x5, R0 ;  /* 0x00000005ff007819 */ /* 0x000fe40000011400 */
[----:B------:R-:W-:Y:S02]  /*0dc0*/  R2P PR, R6, 0x6 ;  /* 0x0000000606007804 */ /* 0x000fe40000000000 */
[----:B------:R-:W-:Y:S01]  /*0dd0*/  IADD3 R10, R10, R11, RZ ;  /* 0x0000000b0a0a7210 */ /* 0x000fe20007ffe0ff */
[----:B------:R-:W-:Y:S01]  /*0de0*/  IMAD R16, R0, 0x10, R7 ;  /* 0x0000001000107824 */ /* 0x000fe200078e0207 */
[----:B------:R-:W-:Y:S01]  /*0df0*/  LEA.HI R9, R9, R188, RZ, 0x1 ;  /* 0x000000bc09097211 */ /* 0x000fe200078f08ff */
[----:B------:R-:W-:Y:S01]  /*0e00*/  IMAD.MOV.U32 R7, RZ, RZ, R23 ;  /* 0x000000ffff077224 */ /* 0x000fe200078e0017 */
[----:B------:R-:W-:-:S02]  /*0e10*/  LEA R23, R10, UR42, 0x1 ;  /* 0x0000002a0a177c11 */ /* 0x000fc4000f8e08ff */
[----:B------:R-:W-:Y:S02]  /*0e20*/  LOP3.LUT R2, R2, 0x7ffffffc, RZ, 0xc0, !PT ;  /* 0x7ffffffc02027812 */ /* 0x000fe400078ec0ff */
[----:B------:R-:W-:Y:S01]  /*0e30*/  LOP3.LUT R11, R3, 0x1ffffff8, RZ, 0xc0, !PT ;  /* 0x1ffffff8030b7812 */ /* 0x000fe200078ec0ff */
[----:B------:R-:W-:Y:S01]  /*0e40*/  VIADD R186, R23, 0x26800 ;  /* 0x0002680017ba7836 */ /* 0x000fe20000000000 */
[----:B------:R-:W-:Y:S01]  /*0e50*/  LOP3.LUT R9, R9, 0xfffffe, RZ, 0xc0, !PT ;  /* 0x00fffffe09097812 */ /* 0x000fe200078ec0ff */
[----:B------:R-:W-:Y:S01]  /*0e60*/  IMAD.IADD R17, R5, 0x1, -R2 ;  /* 0x0000000105117824 */ /* 0x000fe200078e0a02 */
[----:B------:R-:W-:Y:S01]  /*0e70*/  IADD3 R184, R23, 0x26840, RZ ;  /* 0x0002684017b87810 */ /* 0x000fe20007ffe0ff */
[----:B------:R-:W-:Y:S01]  /*0e80*/  IMAD.IADD R2, R190, 0x1, -R11 ;  /* 0x00000001be027824 */ /* 0x000fe200078e0a0b */
[----:B------:R-:W-:Y:S01]  /*0e90*/  SEL R185, R185, 0xffffffe0, !P1 ;  /* 0xffffffe0b9b97807 */ /* 0x000fe20004800000 */
[----:B------:R-:W-:Y:S01]  /*0ea0*/  IMAD.IADD R9, R188, 0x1, -R9 ;  /* 0x00000001bc097824 */ /* 0x000fe200078e0a09 */
[----:B------:R-:W-:Y:S01]  /*0eb0*/  SHF.R.S32.HI R18, RZ, 0x3, R3 ;  /* 0x00000003ff127819 */ /* 0x000fe20000011403 */
[C---:B------:R-:W-:Y:S01]  /*0ec0*/  @P2 VIADD R184, R186.reuse, 0xffffffc0 ;  /* 0xffffffc0bab82836 */ /* 0x040fe20000000000 */
[----:B------:R-:W-:Y:S01]  /*0ed0*/  IADD3 R186, R186, R185, RZ ;  /* 0x000000b9baba7210 */ /* 0x000fe20007ffe0ff */
[----:B------:R-:W-:-:S02]  /*0ee0*/  IMAD.MOV.U32 R5, RZ, RZ, R21 ;  /* 0x000000ffff057224 */ /* 0x000fc400078e0015 */
[----:B------:R-:W-:Y:S02]  /*0ef0*/  IMAD.SHL.U32 R2, R2, 0x8, RZ ;  /* 0x0000000802027824 */ /* 0x000fe400078e00ff */
[----:B------:R-:W-:Y:S02]  /*0f00*/  IMAD.SHL.U32 R22, R9, 0x100, RZ ;  /* 0x0000010009167824 */ /* 0x000fe400078e00ff */
[----:B------:R-:W-:Y:S02]  /*0f10*/  IMAD.SHL.U32 R17, R17, 0x2, RZ ;  /* 0x0000000211117824 */ /* 0x000fe400078e00ff */
[----:B------:R-:W-:-:S07]  /*0f20*/  IMAD.IADD R185, R185, 0x1, R184 ;  /* 0x00000001b9b97824 */ /* 0x000fce00078e02b8 */
.L_x_2966:
[----:B0-2---:R-:W0:Y:S01]  /*0f30*/  LDC.64 R8, c[0x0][0xc60] ;  /* 0x00031800ff087b82 */ /* 0x005e220000000a00 */
[----:B------:R-:W-:Y:S01]  /*0f40*/  ULDC.64 UR6, c[0x0][0xa28] ;  /* 0x00028a0000067ab9 */ /* 0x000fe20000000a00 */
[----:B------:R-:W-:Y:S01]  /*0f50*/  ULDC.64 UR8, c[0x0][0xa20] ;  /* 0x0002880000087ab9 */ /* 0x000fe20000000a00 */
[----:B------:R-:W-:Y:S01]  /*0f60*/  IMAD.MOV.U32 R3, RZ, RZ, RZ ;  /* 0x000000ffff037224 */ /* 0x000fe200078e00ff */
[----:B------:R-:W-:Y:S01]  /*0f70*/  ULDC UR4, c[0x0][0x404] ;  /* 0x0001010000047ab9 */ /* 0x000fe20000000800 */
[----:B0-----:R-:W-:-:S06]  /*0f80*/  IMAD.WIDE R6, R7, 0x4, R8 ;  /* 0x0000000407067825 */ /* 0x001fcc00078e0208 */
[----:B------:R-:W2:Y:S01]  /*0f90*/  LDG.E R6, desc[UR38][R6.64] ;  /* 0x0000002606067981 */ /* 0x000ea2000c1e1900 */
[----:B------:R-:W-:-:S04]  /*0fa0*/  UISETP.NE.U32.AND UP0, UPT, UR6, URZ, UPT ;  /* 0x0000003f0600728c */ /* 0x000fc8000bf05070 */
[----:B------:R-:W-:-:S06]  /*0fb0*/  UISETP.NE.AND.EX UP0, UPT, UR7, URZ, UPT, UP0 ;  /* 0x0000003f0700728c */ /* 0x000fcc000bf05300 */
[----:B------:R-:W-:Y:S02]  /*0fc0*/  PLOP3.LUT P0, PT, PT, PT, UP0, 0x80, 0x0 ;  /* 0x000000000000781c */ /* 0x000fe40003f0f008 */
[----:B--2---:R-:W-:-:S13]  /*0fd0*/  R2UR UR44, R6 ;  /* 0x00000000062c72ca */ /* 0x004fda00000e0000 */
[----:B------:R-:W-:Y:S02]  /*0fe0*/  USHF.R.S32.HI UR45, URZ, 0x1f, UR44 ;  /* 0x0000001f3f2d7899 */ /* 0x000fe4000801142c */
[----:B------:R-:W-:-:S04]  /*0ff0*/  @UP0 ULEA UR6, UP1, UR44, UR6, 0x2 ;  /* 0x000000062c060291 */ /* 0x000fc8000f82103f */
[----:B------:R-:W-:Y:S02]  /*1000*/  @UP0 ULEA.HI.X UR7, UR44, UR7, UR45, 0x2, UP1 ;  /* 0x000000072c070291 */ /* 0x000fe400088f142d */
[----:B------:R-:W-:Y:S01]  /*1010*/  UISETP.NE.U32.AND UP0, UPT, UR8, URZ, UPT ;  /* 0x0000003f0800728c */ /* 0x000fe2000bf05070 */
[----:B------:R-:W-:-:S03]  /*1020*/  IMAD.U32 R8, RZ, RZ, UR6 ;  /* 0x00000006ff087e24 */ /* 0x000fc6000f8e00ff */
[----:B------:R-:W-:Y:S01]  /*1030*/  IMAD.U32 R9, RZ, RZ, UR7 ;  /* 0x00000007ff097e24 */ /* 0x000fe2000f8e00ff */
[----:B------:R-:W-:Y:S01]  /*1040*/  ULDC.64 UR6, c[0x0][0x3f8] ;  /* 0x0000fe0000067ab9 */ /* 0x000fe20000000a00 */
[----:B------:R-:W-:Y:S02]  /*1050*/  UISETP.NE.AND.EX UP0, UPT, UR9, URZ, UPT, UP0 ;  /* 0x0000003f0900728c */ /* 0x000fe4000bf05300 */
[----:B------:R-:W-:Y:S01]  /*1060*/  UISETP.NE.U32.AND UP1, UPT, UR6, URZ, UPT ;  /* 0x0000003f0600728c */ /* 0x000fe2000bf25070 */
[----:B------:R0:W5:Y:S03]  /*1070*/  @P0 LDG.E R3, desc[UR38][R8.64] ;  /* 0x0000002608030981 */ /* 0x000166000c1e1900 */
[----:B------:R-:W-:Y:S01]  /*1080*/  UISETP.NE.AND.EX UP1, UPT, UR7, URZ, UPT, UP1 ;  /* 0x0000003f0700728c */ /* 0x000fe2000bf25310 */
[----:B------:R-:W-:Y:S02]  /*1090*/  PLOP3.LUT P0, PT, PT, PT, UP0, 0x80, 0x0 ;  /* 0x000000000000781c */ /* 0x000fe40003f0f008 */
[----:B------:R-:W-:Y:S01]  /*10a0*/  ULDC UR7, c[0x0][0x2e0] ;  /* 0x0000b80000077ab9 */ /* 0x000fe20000000800 */
[----:B------:R-:W-:-:S02]  /*10b0*/  USEL UR4, UR4, 0x1, UP1 ;  /* 0x0000000104047887 */ /* 0x000fc40008800000 */
[----:B------:R-:W-:Y:S02]  /*10c0*/  @UP0 ULEA UR6, UP1, UR44, UR8, 0x2 ;  /* 0x000000082c060291 */ /* 0x000fe4000f82103f */
[----:B------:R-:W-:Y:S02]  /*10d0*/  UIMAD UR4, UR4, UR7, URZ ;  /* 0x00000007040472a4 */ /* 0x000fe4000f8e023f */
[----:B------:R-:W-:Y:S02]  /*10e0*/  @UP0 ULEA.HI.X UR7, UR44, UR9, UR45, 0x2, UP1 ;  /* 0x000000092c070291 */ /* 0x000fe400088f142d */
[----:B------:R-:W-:Y:S02]  /*10f0*/  MOV R6, UR6 ;  /* 0x0000000600067c02 */ /* 0x000fe40008000f00 */
[----:B------:R-:W-:Y:S02]  /*1100*/  IMAD.U32 R152, RZ, RZ, UR4 ;  /* 0x00000004ff987e24 */ /* 0x000fe4000f8e00ff */
[----:B------:R-:W-:-:S05]  /*1110*/  IMAD.U32 R7, RZ, RZ, UR7 ;  /* 0x00000007ff077e24 */ /* 0x000fca000f8e00ff */
[----:B------:R0:W5:Y:S01]  /*1120*/  @P0 LDG.E R152, desc[UR38][R6.64] ;  /* 0x0000002606980981 */ /* 0x000162000c1e1900 */
[----:B------:R-:W-:Y:S01]  /*1130*/  UMOV UR46, UR5 ;  /* 0x00000005002e7c82 */ /* 0x000fe20008000000 */
[----:B-1-3--:R-:W-:Y:S05]  /*1140*/  @P0 BRA `(.L_x_2923) ;  /* 0x00000000002c0947 */ /* 0x00afea0003800000 */
[----:B------:R-:W-:Y:S02]  /*1150*/  ULDC.64 UR4, c[0x0][0xa08] ;  /* 0x0002820000047ab9 */ /* 0x000fe40000000a00 */
[----:B------:R-:W-:-:S04]  /*1160*/  ISETP.NE.U32.AND P0, PT, RZ, UR4, PT ;  /* 0x00000004ff007c0c */ /* 0x000fc8000bf05070 */
[----:B------:R-:W-:-:S13]  /*1170*/  ISETP.NE.AND.EX P0, PT, RZ, UR5, PT, P0 ;  /* 0x00000005ff007c0c */ /* 0x000fda000bf05300 */
[----:B------:R-:W-:Y:S05]  /*1180*/  @!P0 BRA `(.L_x_2923) ;  /* 0x00000000001c8947 */ /* 0x000fea0003800000 */
[----:B------:R-:W-:Y:S02]  /*1190*/  ULDC.64 UR4, c[0x0][0xa08] ;  /* 0x0002820000047ab9 */ /* 0x000fe40000000a00 */
[----:B------:R-:W-:-:S06]  /*11a0*/  UIMAD.WIDE UR4, UR44, 0x4, UR4 ;  /* 0x000000042c0478a5 */ /* 0x000fcc000f8e0204 */
[----:B0-----:R-:W-:Y:S02]  /*11b0*/  IMAD.U32 R6, RZ, RZ, UR4 ;  /* 0x00000004ff067e24 */ /* 0x001fe4000f8e00ff */
[----:B------:R-:W-:-:S05]  /*11c0*/  IMAD.U32 R7, RZ, RZ, UR5 ;  /* 0x00000005ff077e24 */ /* 0x000fca000f8e00ff */
[----:B-----5:R-:W2:Y:S04]  /*11d0*/  LDG.E R152, desc[UR38][R6.64] ;  /* 0x0000002606987981 */ /* 0x020ea8000c1e1900 */
[----:B------:R-:W2:Y:S02]  /*11e0*/  LDG.E R9, desc[UR38][R6.64+0x4] ;  /* 0x0000042606097981 */ /* 0x000ea4000c1e1900 */
[----:B--2---:R-:W-:-:S07]  /*11f0*/  IMAD.IADD R152, R9, 0x1, -R152 ;  /* 0x0000000109987824 */ /* 0x004fce00078e0a98 */
.L_x_2923:
[----:B------:R-:W-:Y:S01]  /*1200*/  UISETP.NE.AND UP0, UPT, UR47, 0x1, UPT ;  /* 0x000000012f00788c */ /* 0x000fe2000bf05270 */
[----:B-----5:R-:W-:Y:S01]  /*1210*/  IMAD.IADD R152, R152, 0x1, -R3 ;  /* 0x0000000198987824 */ /* 0x020fe200078e0a03 */
[----:B------:R-:W-:Y:S01]  /*1220*/  CS2R R32, SRZ ;  /* 0x0000000000207805 */ /* 0x000fe2000001ff00 */
[----:B------:R-:W-:Y:S01]  /*1230*/  IMAD.MOV.U32 R187, RZ, RZ, R5 ;  /* 0x000000ffffbb7224 */ /* 0x000fe200078e0005 */
[----:B------:R-:W-:Y:S02]  /*1240*/  CS2R R36, SRZ ;  /* 0x0000000000247805 */ /* 0x000fe4000001ff00 */
[----:B------:R-:W-:Y:S02]  /*1250*/  CS2R R150, SRZ ;  /* 0x0000000000967805 */ /* 0x000fe4000001ff00 */
[----:B------:R-:W-:Y:S02]  /*1260*/  PLOP3.LUT P0, PT, PT, PT, UP0, 0x80, 0x0 ;  /* 0x000000000000781c */ /* 0x000fe40003f0f008 */
[----:B------:R-:W-:-:S02]  /*1270*/  CS2R R148, SRZ ;  /* 0x0000000000947805 */ /* 0x000fc4000001ff00 */
[----:B------:R-:W-:Y:S02]  /*1280*/  IADD3 R0, R152, 0x3f, RZ ;  /* 0x0000003f98007810 */ /* 0x000fe40007ffe0ff */
[----:B------:R-:W-:Y:S02]  /*1290*/  CS2R R146, SRZ ;  /* 0x0000000000927805 */ /* 0x000fe4000001ff00 */
[----:B------:R-:W-:Y:S02]  /*12a0*/  CS2R R144, SRZ ;  /* 0x0000000000907805 */ /* 0x000fe4000001ff00 */
[----:B------:R-:W-:Y:S02]  /*12b0*/  CS2R R142, SRZ ;  /* 0x00000000008e7805 */ /* 0x000fe4000001ff00 */
[----:B------:R-:W-:Y:S02]  /*12c0*/  SHF.R.S32.HI R3, RZ, 0x1f, R0 ;  /* 0x0000001fff037819 */ /* 0x000fe40000011400 */
[----:B------:R-:W-:-:S02]  /*12d0*/  CS2R R140, SRZ ;  /* 0x00000000008c7805 */ /* 0x000fc4000001ff00 */
[----:B------:R-:W-:Y:S02]  /*12e0*/  CS2R R138, SRZ ;  /* 0x00000000008a7805 */ /* 0x000fe4000001ff00 */
[----:B------:R-:W-:Y:S02]  /*12f0*/  CS2R R136, SRZ ;  /* 0x0000000000887805 */ /* 0x000fe4000001ff00 */
[----:B------:R-:W-:Y:S01]  /*1300*/  LEA.HI R3, R3, R0, RZ, 0x6 ;  /* 0x0000000003037211 */ /* 0x000fe200078f30ff */
[----:B------:R-:W-:Y:S01]  /*1310*/  IMAD.MOV.U32 R178, RZ, RZ, RZ ;  /* 0x000000ffffb27224 */ /* 0x000fe200078e00ff */
        /* <DEDUP_REMOVED lines=55> */
[----:B0-----:R-:W-:-:S02]  /*1690*/  CS2R R8, SRZ ;  /* 0x0000000000087805 */ /* 0x001fc4000001ff00 */
[----:B------:R-:W-:Y:S01]  /*16a0*/  SHF.R.S32.HI R169, RZ, 0x6, R3 ;  /* 0x00000006ffa97819 */ /* 0x000fe20000011403 */
[----:B------:R-:W-:Y:S06]  /*16b0*/  @!P0 BRA `(.L_x_2924) ;  /* 0x0000001800508947 */ /* 0x000fec0003800000 */
[----:B------:R-:W-:Y:S02]  /*16c0*/  ISETP.GE.AND P1, PT, R152, 0x1, PT ;  /* 0x000000019800780c */ /* 0x000fe40003f26270 */
[----:B------:R-:W-:-:S11]  /*16d0*/  PLOP3.LUT P0, PT, PT, PT, PT, 0x80, 0x0 ;  /* 0x000000000000781c */ /* 0x000fd60003f0f070 */
[----:B------:R-:W-:Y:S05]  /*16e0*/  @!P1 BRA `(.L_x_2925) ;  /* 0x0000005000b89947 */ /* 0x000fea0003800000 */
[----:B------:R-:W0:Y:S01]  /*16f0*/  SHFL.IDX PT, R0, R188, RZ, 0x1f ;  /* 0x00001fffbc007589 */ /* 0x000e2200000e0000 */
[----:B------:R-:W-:-:S06]  /*1700*/  UISETP.NE.AND UP0, UPT, UR43, 0x3, UPT ;  /* 0x000000032b00788c */ /* 0x000fcc000bf05270 */
[----:B------:R-:W-:Y:S02]  /*1710*/  PLOP3.LUT P0, PT, PT, PT, UP0, 0x80, 0x0 ;  /* 0x000000000000781c */ /* 0x000fe40003f0f008 */
[----:B0-----:R-:W-:-:S13]  /*1720*/  R2UR UR4, R0 ;  /* 0x00000000000472ca */ /* 0x001fda00000e0000 */
        /* <DEDUP_REMOVED lines=10> */
.L_x_2926:
[----:B------:R-:W-:Y:S01]  /*17d0*/  ULEA UR16, UR41, UR42, 0x3 ;  /* 0x0000002a29107291 */ /* 0x000fe2000f8e183f */
[----:B------:R-:W-:-:S04]  /*17e0*/  MOV R0, UR40 ;  /* 0x0000002800007c02 */ /* 0x000fc80008000f00 */
[----:B------:R-:W-:-:S04]  /*17f0*/  SHF.L.U32 R0, R0, 0x1f, RZ ;  /* 0x0000001f00007819 */ /* 0x000fc800000006ff */
[----:B------:R-:W0:Y:S02]  /*1800*/  SYNCS.PHASECHK.TRANS64.TRYWAIT P0, [UR16+0x28c50], R0 ;  /* 0x028c5000ff0075a7 */ /* 0x000e240008000150 */
[----:B0-----:R-:W-:Y:S05]  /*1810*/  @!P0 BRA `(.L_x_2927) ;  /* 0x000000c400908947 */ /* 0x001fea0003800000 */
.L_x_3050:
[----:B------:R-:W-:Y:S01]  /*1820*/  BAR.SYNC.DEFER_BLOCKING 0xe, 0x100 ;  /* 0x0384000000007b1d */ /* 0x000fe20000010000 */
[----:B------:R-:W-:Y:S01]  /*1830*/  UIADD3 UR4, UR42, 0x26800, URZ ;  /* 0x000268002a047890 */ /* 0x000fe2000fffe03f */
[----:B0-----:R-:W-:Y:S01]  /*1840*/  IMAD.U32 R0, RZ, RZ, UR16 ;  /* 0x00000010ff007e24 */ /* 0x001fe2000f8e00ff */
[----:B------:R-:W-:Y:S02]  /*1850*/  ULEA UR12, UR41, UR20, 0xc ;  /* 0x00000014290c7291 */ /* 0x000fe4000f8e603f */
[----:B------:R-:W-:Y:S01]  /*1860*/  USHF.R.U32.HI UR4, URZ, 0x4, UR4 ;  /* 0x000000043f047899 */ /* 0x000fe20008011604 */
[----:B------:R-:W-:Y:S01]  /*1870*/  UMOV UR7, 0x40000040 ;  /* 0x4000004000077882 */ /* 0x000fe20000000000 */
[----:B------:R-:W-:Y:S02]  /*1880*/  UMOV UR5, 0x40000040 ;  /* 0x4000004000057882 */ /* 0x000fe40000000000 */
[----:B------:R-:W-:Y:S01]  /*1890*/  ULOP3.LUT UR4, UR4, 0x3fff, URZ, 0xc0, !UPT ;  /* 0x00003fff04047892 */ /* 0x000fe2000f8ec03f */
[----:B------:R-:W0:Y:S01]  /*18a0*/  S2R R3, SR_TID.X ;  /* 0x0000000000037919 */ /* 0x000e220000002100 */
        /* <DEDUP_REMOVED lines=9> */
[----:B------:R-:W-:-:S06]  /*1940*/  WARPGROUP.ARRIVE ;  /* 0x00000000000079c5 */ /* 0x000fcc0000000000 */
[----:B------:R-:W-:Y:S01]  /*1950*/  HGMMA.64x256x16.F32 R24, gdesc[UR4].tnspB, RZ, !UPT, gsb0 ;  /* 0x43e00000041879f0 */ /* 0x000fe2000c0008ff */
[----:B------:R-:W-:Y:S02]  /*1960*/  UIADD3 UR6, UR12, 0x80, URZ ;  /* 0x000000800c067890 */ /* 0x000fe4000fffe03f */
[----:B------:R-:W-:Y:S01]  /*1970*/  UIADD3 UR4, UR13, 0x2, URZ ;  /* 0x000000020d047890 */ /* 0x000fe2000fffe03f */
[----:B------:R-:W-:Y:S01]  /*1980*/  UMOV UR7, 0x40000040 ;  /* 0x4000004000077882 */ /* 0x000fe20000000000 */
[----:B------:R-:W-:Y:S01]  /*1990*/  UMOV UR5, 0x40000040 ;  /* 0x4000004000057882 */ /* 0x000fe20000000000 */
[----:B------:R-:W-:-:S03]  /*19a0*/  UIADD3 UR12, UR13, 0x6, URZ ;  /* 0x000000060d0c7890 */ /* 0x000fc6000fffe03f */
[----:B------:R-:W-:Y:S01]  /*19b0*/  UMOV UR13, 0x40000040 ;  /* 0x40000040000d7882 */ /* 0x000fe20000000000 */
[----:B0-----:R-:W-:-:S04]  /*19c0*/  LOP3.LUT R3, R3, 0x7f, RZ, 0xc0, !PT ;  /* 0x0000007f03037812 */ /* 0x001fc800078ec0ff */
[----:B------:R-:W-:-:S13]  /*19d0*/  ISETP.NE.AND P0, PT, R3, RZ, PT ;  /* 0x000000ff0300720c */ /* 0x000fda0003f05270 */
        /* <DEDUP_REMOVED lines=16> */
[----:B------:R-:W-:-:S13]  /*1ae0*/  ISETP.GE.AND P0, PT, R152, 0x41, PT ;  /* 0x000000419800780c */ /* 0x000fda0003f06270 */
[----:B0-----:R-:W-:Y:S05]  /*1af0*/  @!P0 BRA `(.L_x_2928) ;  /* 0x0000000c00008947 */ /* 0x001fea0003800000 */
[----:B------:R-:W-:-:S07]  /*1b00*/  VIADD R169, R169, 0xfffffffe ;  /* 0xfffffffea9a97836 */ /* 0x000fce0000000000 */
.L_x_2933:
[----:B------:R-:W-:Y:S01]  /*1b10*/  BAR.SYNC.DEFER_BLOCKING 0xe, 0x100 ;  /* 0x0384000000007b1d */ /* 0x000fe20000010000 */
[----:B------:R-:W-:Y:S01]  /*1b20*/  IMAD.U32 R3, RZ, RZ, UR41 ;  /* 0x00000029ff037e24 */ /* 0x000fe2000f8e00ff */
[----:B------:R-:W-:Y:S01]  /*1b30*/  UISETP.NE.AND UP1, UPT, UR43, 0x3, UPT ;  /* 0x000000032b00788c */ /* 0x000fe2000bf25270 */
[----:B------:R-:W-:Y:S01]  /*1b40*/  ISETP.GT.AND P1, PT, R169, RZ, PT ;  /* 0x000000ffa900720c */ /* 0x000fe20003f24270 */
[----:B------:R-:W-:Y:S01]  /*1b50*/  UIADD3 UR41, UR41, 0x1, URZ ;  /* 0x0000000129297890 */ /* 0x000fe2000fffe03f */
[----:B0-----:R-:W-:Y:S01]  /*1b60*/  IMAD R0, R3, 0x40, R16 ;  /* 0x0000004003007824 */ /* 0x001fe200078e0210 */
[----:B------:R-:W-:Y:S02]  /*1b70*/  IADD3 R169, R169, -0x1, RZ ;  /* 0xffffffffa9a97810 */ /* 0x000fe40007ffe0ff */
[----:B------:R-:W-:Y:S01]  /*1b80*/  PLOP3.LUT P2, PT, PT, PT, UP1, 0x80, 0x0 ;  /* 0x000000000000781c */ /* 0x000fe20003f4f018 */
[----:B------:R-:W-:Y:S01]  /*1b90*/  UISETP.NE.AND UP0, UPT, UR41, 0x2, UPT ;  /* 0x000000022900788c */ /* 0x000fe2000bf05270 */
[----:B------:R-:W-:-:S03]  /*1ba0*/  LEA R0, R0, UR42, 0x2 ;  /* 0x0000002a00007c11 */ /* 0x000fc6000f8e10ff */
[----:B------:R-:W-:Y:S02]  /*1bb0*/  USEL UR6, URZ, 0x1, UP0 ;  /* 0x000000013f067887 */ /* 0x000fe40008000000 */
[----:B------:R-:W-:Y:S02]  /*1bc0*/  USEL UR41, UR41, URZ, UP0 ;  /* 0x0000003f29297287 */ /* 0x000fe40008000000 */
[----:B------:R-:W-:Y:S01]  /*1bd0*/  ULOP3.LUT UR40, UR40, UR6, URZ, 0x3c, !UPT ;  /* 0x0000000628287292 */ /* 0x000fe2000f8e3c3f */
[----:B------:R-:W0:Y:S04]  /*1be0*/  LDS R3, [R0+0x28800] ;  /* 0x0288000000037984 */ /* 0x000e280000000800 */
[----:B------:R-:W1:Y:S01]  /*1bf0*/  LDS R4, [R0+0x28820] ;  /* 0x0288200000047984 */ /* 0x000e620000000800 */
        /* <DEDUP_REMOVED lines=130> */
.L_x_2929:
[----:B------:R-:W-:Y:S01]  /*2420*/  ULEA UR6, UR41, UR42, 0x3 ;  /* 0x0000002a29067291 */ /* 0x000fe2000f8e183f */
[----:B------:R-:W-:-:S05]  /*2430*/  IMAD.U32 R0, RZ, RZ, UR40 ;  /* 0x00000028ff007e24 */ /* 0x000fca000f8e00ff */
[----:B------:R-:W-:-:S04]  /*2440*/  SHF.L.U32 R0, R0, 0x1f, RZ ;  /* 0x0000001f00007819 */ /* 0x000fc800000006ff */
[----:B------:R0:W1:Y:S01]  /*2450*/  SYNCS.PHASECHK.TRANS64.TRYWAIT P0, [UR6+0x28c50], R0 ;  /* 0x028c5000ff0075a7 */ /* 0x0000620008000146 */
[----:B------:R-:W-:Y:S05]  /*2460*/  @!P2 BRA `(.L_x_2930) ;  /* 0x000000000004a947 */ /* 0x000fea0003800000 */
[----:B------:R-:W-:Y:S01]  /*2470*/  BPT.TRAP 0x1 ;  /* 0x000000040000795c */ /* 0x000fe20000300000 */
.L_x_2930:
[----:B-1----:R-:W-:Y:S05]  /*2480*/  @P0 BRA `(.L_x_2931) ;  /* 0x0000000000080947 */ /* 0x002fea0003800000 */
[----:B------:R-:W1:Y:S02]  /*2490*/  SYNCS.PHASECHK.TRANS64.TRYWAIT P0, [UR6+0x28c50], R0 ;  /* 0x028c5000ff0075a7 */ /* 0x000e640008000146 */
[----:B-1----:R-:W-:Y:S05]  /*24a0*/  @!P0 BRA `(.L_x_2932) ;  /* 0x000000b800848947 */ /* 0x002fea0003800000 */
.L_x_2931:
[----:B------:R-:W-:Y:S01]  /*24b0*/  UIADD3 UR6, UR42, 0x26800, URZ ;  /* 0x000268002a067890 */ /* 0x000fe2000fffe03f */
[----:B------:R-:W-:Y:S01]  /*24c0*/  WARPGROUP.ARRIVE ;  /* 0x00000000000079c5 */ /* 0x000fe20000000000 */
[----:B------:R-:W-:-:S05]  /*24d0*/  ULEA UR18, UR41, UR20, 0xc ;  /* 0x0000001429127291 */ /* 0x000fca000f8e603f */
[----:B-1----:R-:W1:Y:S01]  /*24e0*/  S2R R3, SR_TID.X ;  /* 0x0000000000037919 */ /* 0x002e620000002100 */
[----:B------:R-:W-:Y:S01]  /*24f0*/  USHF.R.U32.HI UR6, URZ, 0x4, UR6 ;  /* 0x000000043f067899 */ /* 0x000fe20008011606 */
[----:B0-----:R-:W-:Y:S01]  /*2500*/  IMAD.U32 R0, RZ, RZ, UR41 ;  /* 0x00000029ff007e24 */ /* 0x001fe2000f8e00ff */
        /* <DEDUP_REMOVED lines=11> */
[----:B-1----:R-:W-:-:S04]  /*25c0*/  LOP3.LUT R3, R3, 0x7f, RZ, 0xc0, !PT ;  /* 0x0000007f03037812 */ /* 0x002fc800078ec0ff */
        /* <DEDUP_REMOVED lines=19> */
.L_x_2928:
[----:B------:R-:W-:Y:S01]  /*2700*/  BAR.SYNC.DEFER_BLOCKING 0xe, 0x100 ;  /* 0x0384000000007b1d */ /* 0x000fe20000010000 */
[----:B------:R-:W-:Y:S01]  /*2710*/  IMAD.U32 R3, RZ, RZ, UR41 ;  /* 0x00000029ff037e24 */ /* 0x000fe2000f8e00ff */
[----:B------:R-:W-:Y:S01]  /*2720*/  UIADD3 UR41, UR41, 0x1, URZ ;  /* 0x0000000129297890 */ /* 0x000fe2000fffe03f */
[----:B------:R-:W-:Y:S02]  /*2730*/  PLOP3.LUT P0, PT, PT, PT, PT, 0x8, 0x0 ;  /* 0x000000000000781c */ /* 0x000fe40003f0e170 */
[----:B0-----:R-:W-:Y:S01]  /*2740*/  IMAD R0, R3, 0x40, R16 ;  /* 0x0000004003007824 */ /* 0x001fe200078e0210 */
[----:B------:R-:W-:-:S04]  /*2750*/  UISETP.NE.AND UP0, UPT, UR41, 0x2, UPT ;  /* 0x000000022900788c */ /* 0x000fc8000bf05270 */
[----:B------:R-:W-:Y:S01]  /*2760*/  LEA R3, R0, UR42, 0x2 ;  /* 0x0000002a00037c11 */ /* 0x000fe2000f8e10ff */
        /* <DEDUP_REMOVED lines=8> */
[----:B------:R-:W-:Y:S01]  /*27f0*/  FMUL.FTZ R8, R25, R4 ;  /* 0x0000000419087220 */ /* 0x000fe20000410000 */
[-C--:B-1----:R-:W-:Y:S01]  /*2800*/  FMUL.FTZ R9, R26, R0.reuse ;  /* 0x000000001a097220 */ /* 0x082fe20000410000 */
        /* <DEDUP_REMOVED lines=123> */
[----:B------:R-:W-:Y:S01]  /*2fc0*/  MOV R36, RZ ;  /* 0x000000ff00247202 */ /* 0x000fe20000000f00 */
[----:B------:R-:W-:Y:S01]  /*2fd0*/  IMAD.MOV.U32 R32, RZ, RZ, RZ ;  /* 0x000000ffff207224 */ /* 0x000fe200078e00ff */
[----:B------:R-:W-:Y:S06]  /*2fe0*/  BAR.ARV 0xf, 0x100 ;  /* 0x03c4000000007b1d */ /* 0x000fec0000002000 */
[----:B------:R-:W-:Y:S05]  /*2ff0*/  BRA `(.L_x_2925) ;  /* 0x0000003800747947 */ /* 0x000fea0003800000 */
.L_x_2924:
[----:B------:R-:W-:Y:S02]  /*3000*/  ISETP.GE.AND P1, PT, R152, 0x1, PT ;  /* 0x000000019800780c */ /* 0x000fe40003f26270 */
[----:B------:R-:W-:-:S11]  /*3010*/  PLOP3.LUT P0, PT, PT, PT, PT, 0x80, 0x0 ;  /* 0x000000000000781c */ /* 0x000fd60003f0f070 */
[----:B------:R-:W-:Y:S05]  /*3020*/  @!P1 BRA `(.L_x_2925) ;  /* 0x0000003800689947 */ /* 0x000fea0003800000 */
[----:B------:R-:W0:Y:S02]  /*3030*/  SHFL.IDX PT, R0, R188, RZ, 0x1f ;  /* 0x00001fffbc007589 */ /* 0x000e2400000e0000 */
[----:B0-----:R-:W-:-:S13]  /*3040*/  R2UR UR4, R0 ;  /* 0x00000000000472ca */ /* 0x001fda00000e0000 */
        /* <DEDUP_REMOVED lines=27> */
.L_x_2934:
[----:B------:R-:W-:Y:S01]  /*3200*/  ULEA.HI UR4, UR37, UR37, URZ, 0x1 ;  /* 0x0000002525047291 */ /* 0x000fe2000f8f083f */
[----:B------:R-:W-:-:S03]  /*3210*/  MOV R3, UR43 ;  /* 0x0000002b00037c02 */ /* 0x000fc60008000f00 */
[----:B------:R-:W-:Y:S01]  /*3220*/  ULOP3.LUT UR4, UR4, 0xfffffffe, URZ, 0xc0, !UPT ;  /* 0xfffffffe04047892 */ /* 0x000fe2000f8ec03f */
[----:B------:R-:W-:-:S03]  /*3230*/  ISETP.NE.AND P0, PT, R3, 0x3, PT ;  /* 0x000000030300780c */ /* 0x000fc60003f05270 */
[----:B------:R-:W-:-:S06]  /*3240*/  UIADD3 UR4, UR37, -UR4, URZ ;  /* 0x8000000425047290 */ /* 0x000fcc000fffe03f */
[----:B------:R-:W-:-:S05]  /*3250*/  IMAD.U32 R0, RZ, RZ, UR4 ;  /* 0x00000004ff007e24 */ /* 0x000fca000f8e00ff */
[----:B------:R-:W-:-:S04]  /*3260*/  SHF.L.U32 R0, R0, 0x1f, RZ ;  /* 0x0000001f00007819 */ /* 0x000fc800000006ff */
[----:B------:R-:W0:Y:S02]  /*3270*/  SYNCS.PHASECHK.TRANS64.TRYWAIT P1, [UR42+0x28c00], R0 ;  /* 0x028c0000ff0075a7 */ /* 0x000e24000802016a */
[----:B0-----:R-:W-:Y:S05]  /*3280*/  @!P1 BRA `(.L_x_2935) ;  /* 0x000000ac00249947 */ /* 0x001fea0003800000 */
.L_x_3051:
[----:B------:R-:W-:Y:S05]  /*3290*/  @!P0 BRA `(.L_x_2936) ;  /* 0x0000000000048947 */ /* 0x000fea0003800000 */
[----:B------:R-:W-:Y:S01]  /*32a0*/  BPT.TRAP 0x1 ;  /* 0x000000040000795c */ /* 0x000fe20000300000 */
.L_x_2936:
[----:B------:R-:W-:Y:S02]  /*32b0*/  IMAD.U32 R7, RZ, RZ, UR41 ;  /* 0x00000029ff077e24 */ /* 0x000fe4000f8e00ff */
[----:B------:R-:W-:-:S03]  /*32c0*/  IMAD.U32 R8, RZ, RZ, UR40 ;  /* 0x00000028ff087e24 */ /* 0x000fc6000f8e00ff */
[----:B------:R-:W-:Y:S02]  /*32d0*/  LEA R7, R7, UR42, 0x3 ;  /* 0x0000002a07077c11 */ /* 0x000fe4000f8e18ff */
[----:B------:R-:W-:-:S04]  /*32e0*/  SHF.L.U32 R8, R8, 0x1f, RZ ;  /* 0x0000001f08087819 */ /* 0x000fc800000006ff */
[----:B------:R1:W2:Y:S01]  /*32f0*/  SYNCS.PHASECHK.TRANS64.TRYWAIT P1, [R7+URZ+0x28c30], R8 ;  /* 0x028c3008070075a7 */ /* 0x0002a2000802017f */
[----:B------:R-:W-:Y:S05]  /*3300*/  @!P0 BRA `(.L_x_2937) ;  /* 0x0000000000048947 */ /* 0x000fea0003800000 */
[----:B------:R-:W-:Y:S01]  /*3310*/  BPT.TRAP 0x1 ;  /* 0x000000040000795c */ /* 0x000fe20000300000 */
.L_x_2937:
[----:B--2---:R-:W-:Y:S05]  /*3320*/  @P1 BRA `(.L_x_2938) ;  /* 0x0000000000081947 */ /* 0x004fea0003800000 */
[----:B------:R-:W2:Y:S02]  /*3330*/  SYNCS.PHASECHK.TRANS64.TRYWAIT P1, [R7+URZ+0x28c30], R8 ;  /* 0x028c3008070075a7 */ /* 0x000ea4000802017f */
[----:B--2---:R-:W-:Y:S05]  /*3340*/  @!P1 BRA `(.L_x_2939) ;  /* 0x000000ac000c9947 */ /* 0x004fea0003800000 */
.L_x_2938:
[----:B0-----:R-:W0:Y:S01]  /*3350*/  S2R R0, SR_TID.X ;  /* 0x0000000000007919 */ /* 0x001e220000002100 */
[----:B------:R-:W-:-:S04]  /*3360*/  UIADD3 UR4, UR42, 0x22400, URZ ;  /* 0x000224002a047890 */ /* 0x000fc8000fffe03f */
[----:B------:R-:W-:-:S04]  /*3370*/  USHF.R.U32.HI UR4, URZ, 0x4, UR4 ;  /* 0x000000043f047899 */ /* 0x000fc80008011604 */
[----:B------:R-:W-:-:S06]  /*3380*/  ULOP3.LUT UR4, UR4, 0x3fff, URZ, 0xc0, !UPT ;  /* 0x00003fff04047892 */ /* 0x000fcc000f8ec03f */
[----:B------:R-:W-:Y:S01]  /*3390*/  IMAD.U32 R4, RZ, RZ, UR4 ;  /* 0x00000004ff047e24 */ /* 0x000fe2000f8e00ff */
[----:B------:R-:W-:Y:S05]  /*33a0*/  WARPSYNC.ALL ;  /* 0x0000000000007948 */ /* 0x000fea0003800000 */
[----:B------:R-:W-:Y:S02]  /*33b0*/  LOP3.LUT R4, R4, 0x10000, RZ, 0xfc, !PT ;  /* 0x0001000004047812 */ /* 0x000fe400078efcff */
[----:B0-----:R-:W-:-:S04]  /*33c0*/  LOP3.LUT R0, R0, 0x7f, RZ, 0xc0, !PT ;  /* 0x0000007f00007812 */ /* 0x001fc800078ec0ff */
[----:B------:R-:W-:Y:S02]  /*33d0*/  ISETP.NE.AND P1, PT, R0, RZ, PT ;  /* 0x000000ff0000720c */ /* 0x000fe40003f25270 */
[----:B------:R-:W-:Y:S01]  /*33e0*/  R2UR UR12, R4 ;  /* 0x00000000040c72ca */ /* 0x000fe200000e0000 */
[----:B------:R-:W-:Y:S01]  /*33f0*/  UIADD3 UR4, UR42, 0x20400, URZ ;  /* 0x000204002a047890 */ /* 0x000fe2000fffe03f */
[----:B------:R-:W-:Y:S01]  /*3400*/  WARPGROUP.ARRIVE ;  /* 0x00000000000079c5 */ /* 0x000fe20000000000 */
[----:B------:R-:W-:Y:S01]  /*3410*/  UMOV UR7, 0x40000040 ;  /* 0x4000004000077882 */ /* 0x000fe20000000000 */
[----:B------:R-:W-:Y:S01]  /*3420*/  UMOV UR5, 0x40000040 ;  /* 0x4000004000057882 */ /* 0x000fe20000000000 */
[----:B------:R-:W-:Y:S01]  /*3430*/  USHF.R.U32.HI UR4, URZ, 0x4, UR4 ;  /* 0x000000043f047899 */ /* 0x000fe20008011604 */
[----:B------:R-:W-:Y:S01]  /*3440*/  IMAD R0, R169, -0x40, R152 ;  /* 0xffffffc0a9007824 */ /* 0x000fe200078e0298 */
[----:B------:R-:W-:Y:S01]  /*3450*/  UMOV UR11, 0x40000040 ;  /* 0x40000040000b7882 */ /* 0x000fe20000000000 */
[----:B------:R-:W-:Y:S01]  /*3460*/  UMOV UR9, 0x40000040 ;  /* 0x4000004000097882 */ /* 0x000fe20000000000 */
[----:B------:R-:W-:Y:S01]  /*3470*/  ULOP3.LUT UR4, UR4, 0x3fff, URZ, 0xc0, !UPT ;  /* 0x00003fff04047892 */ /* 0x000fe2000f8ec03f */
[----:B------:R-:W-:Y:S01]  /*3480*/  UMOV UR15, 0x40000040 ;  /* 0x40000040000f7882 */ /* 0x000fe20000000000 */
[----:B------:R-:W-:-:S02]  /*3490*/  IADD3 R0, -R17, 0x40, R0 ;  /* 0x0000004011007810 */ /* 0x000fc40007ffe100 */
[----:B------:R-:W-:Y:S02]  /*34a0*/  ULEA UR12, UR41, UR12, 0x9 ;  /* 0x0000000c290c7291 */ /* 0x000fe4000f8e483f */
[----:B------:R-:W-:Y:S01]  /*34b0*/  ULOP3.LUT UR13, UR4, 0x10000, URZ, 0xfc, !UPT ;  /* 0x00010000040d7892 */ /* 0x000fe2000f8efc3f */
[C---:B------:R-:W-:Y:S01]  /*34c0*/  ISETP.GT.AND P6, PT, R0.reuse, RZ, PT ;  /* 0x000000ff0000720c */ /* 0x040fe20003fc4270 */
[----:B------:R-:W-:Y:S01]  /*34d0*/  UIADD3 UR10, UR12, 0x4, URZ ;  /* 0x000000040c0a7890 */ /* 0x000fe2000fffe03f */
[C---:B------:R-:W-:Y:S01]  /*34e0*/  ISETP.GT.AND P2, PT, R0.reuse, 0x1, PT ;  /* 0x000000010000780c */ /* 0x040fe20003f44270 */
[----:B------:R-:W-:Y:S01]  /*34f0*/  UIADD3 UR8, UR13, 0x4, URZ ;  /* 0x000000040d087890 */ /* 0x000fe2000fffe03f */
[C---:B------:R-:W-:Y:S01]  /*3500*/  ISETP.GT.AND P3, PT, R0.reuse, 0x8, PT ;  /* 0x000000080000780c */ /* 0x040fe20003f64270 */
[----:B------:R-:W-:Y:S01]  /*3510*/  UMOV UR6, UR12 ;  /* 0x0000000c00067c82 */ /* 0x000fe20008000000 */
[----:B------:R-:W-:Y:S01]  /*3520*/  UMOV UR4, UR13 ;  /* 0x0000000d00047c82 */ /* 0x000fe20008000000 */
[----:B------:R-:W-:Y:S01]  /*3530*/  UIADD3 UR14, UR12, 0x6, URZ ;  /* 0x000000060c0e7890 */ /* 0x000fe2000fffe03f */
[----:B------:R-:W-:Y:S01]  /*3540*/  HGMMA.64x64x16.F32 R24, gdesc[UR4], RZ, !UPT, gsb0 ;  /* 0x00e00000041879f0 */ /* 0x000fe2000c0008ff */
[----:B------:R-:W-:Y:S01]  /*3550*/  UIADD3 UR6, UR12, 0x2, URZ ;  /* 0x000000020c067890 */ /* 0x000fe2000fffe03f */
[C---:B------:R-:W-:Y:S01]  /*3560*/  ISETP.GT.AND P4, PT, R0.reuse, 0x9, PT ;  /* 0x000000090000780c */ /* 0x040fe20003f84270 */
[----:B------:R-:W-:Y:S01]  /*3570*/  UIADD3 UR4, UR13, 0x2, URZ ;  /* 0x000000020d047890 */ /* 0x000fe2000fffe03f */
[----:B------:R-:W-:Y:S01]  /*3580*/  ISETP.GT.AND P5, PT, R0, 0x10, PT ;  /* 0x000000100000780c */ /* 0x000fe20003fa4270 */
[----:B------:R-:W-:Y:S01]  /*3590*/  UMOV UR7, 0x40000040 ;  /* 0x4000004000077882 */ /* 0x000fe20000000000 */
[----:B------:R-:W-:Y:S01]  /*35a0*/  UMOV UR5, 0x40000040 ;  /* 0x4000004000057882 */ /* 0x000fe20000000000 */
[----:B------:R-:W-:Y:S01]  /*35b0*/  UIADD3 UR12, UR13, 0x6, URZ ;  /* 0x000000060d0c7890 */ /* 0x000fe2000fffe03f */
[----:B------:R-:W-:-:S02]  /*35c0*/  ULDC UR20, c[0x0][0x988] ;  /* 0x0002620000147ab9 */ /* 0x000fc40000000800 */
        /* <DEDUP_REMOVED lines=67> */
[----:B------:R-:W0:Y:S01]  /*3a00*/  SHFL.BFLY PT, R0, R5, 0x2, 0x1f ;  /* 0x0c401f0005007f89 */ /* 0x000e2200000e0000 */
[----:B------:R-:W-:Y:S02]  /*3a10*/  FSEL R51, R51, -INF , P4 ;  /* 0xff80000033337808 */ /* 0x000fe40002000000 */
[----:B------:R-:W-:-:S02]  /*3a20*/  FSEL R54, R54, -INF , P5 ;  /* 0xff80000036367808 */ /* 0x000fc40002800000 */
[----:B------:R-:W-:Y:S02]  /*3a30*/  FSEL R55, R55, -INF , P6 ;  /* 0xff80000037377808 */ /* 0x000fe40003000000 */
[----:B0-----:R-:W-:Y:S02]  /*3a40*/  FMNMX.FTZ R9, R5, R0, !PT ;  /* 0x0000000005097209 */ /* 0x001fe40007810000 */
[----:B------:R-:W-:-:S03]  /*3a50*/  FMNMX.FTZ R0, R30, R3, !PT ;  /* 0x000000031e007209 */ /* 0x000fc60007810000 */
[----:B------:R-:W0:Y:S01]  /*3a60*/  SHFL.BFLY PT, R10, R9, 0x1, 0x1f ;  /* 0x0c201f00090a7f89 */ /* 0x000e2200000e0000 */
[----:B------:R-:W-:-:S04]  /*3a70*/  FMNMX.FTZ R3, R31, R0, !PT ;  /* 0x000000001f037209 */ /* 0x000fc80007810000 */
[----:B------:R-:W-:-:S04]  /*3a80*/  FMNMX.FTZ R0, R34, R3, !PT ;  /* 0x0000000322007209 */ /* 0x000fc80007810000 */
[----:B------:R-:W-:-:S04]  /*3a90*/  FMNMX.FTZ R3, R35, R0, !PT ;  /* 0x0000000023037209 */ /* 0x000fc80007810000 */
[----:B------:R-:W-:-:S04]  /*3aa0*/  FMNMX.FTZ R6, R38, R3, !PT ;  /* 0x0000000326067209 */ /* 0x000fc80007810000 */
[----:B------:R-:W-:-:S04]  /*3ab0*/  FMNMX.FTZ R3, R39, R6, !PT ;  /* 0x0000000627037209 */ /* 0x000fc80007810000 */
[----:B------:R-:W-:Y:S02]  /*3ac0*/  FMNMX.FTZ R6, R42, R3, !PT ;  /* 0x000000032a067209 */ /* 0x000fe40007810000 */
[----:B0-----:R-:W-:Y:S02]  /*3ad0*/  FMNMX.FTZ R0, R9, R10, !PT ;  /* 0x0000000a09007209 */ /* 0x001fe40007810000 */
        /* <DEDUP_REMOVED lines=21> */
[----:B------:R-:W0:Y:S01]  /*3c30*/  SHFL.BFLY PT, R3, R6, 0x2, 0x1f ;  /* 0x0c401f0006037f89 */ /* 0x000e2200000e0000 */
[----:B------:R-:W3:Y:S01]  /*3c40*/  MUFU.EX2 R25, R25 ;  /* 0x0000001900197308 */ /* 0x000ee20000000800 */
[--C-:B------:R-:W-:Y:S01]  /*3c50*/  FFMA.FTZ R44, R44, UR20, -R9.reuse ;  /* 0x000000142c2c7c23 */ /* 0x100fe20008010809 */
[--C-:B------:R-:W-:Y:S01]  /*3c60*/  FFMA.FTZ R45, R45, UR20, -R9.reuse ;  /* 0x000000142d2d7c23 */ /* 0x100fe20008010809 */
[--C-:B------:R-:W-:Y:S01]  /*3c70*/  FFMA.FTZ R48, R48, UR20, -R9.reuse ;  /* 0x0000001430307c23 */ /* 0x100fe20008010809 */
[--C-:B------:R-:W-:Y:S01]  /*3c80*/  FFMA.FTZ R49, R49, UR20, -R9.reuse ;  /* 0x0000001431317c23 */ /* 0x100fe20008010809 */
[--C-:B------:R-:W-:Y:S01]  /*3c90*/  FFMA.FTZ R52, R52, UR20, -R9.reuse ;  /* 0x0000001434347c23 */ /* 0x100fe20008010809 */
[----:B------:R-:W-:-:S02]  /*3ca0*/  FFMA.FTZ R9, R53, UR20, -R9 ;  /* 0x0000001435097c23 */ /* 0x000fc40008010809 */
[----:B------:R-:W-:Y:S08]  /*3cb0*/  MUFU.EX2 R28, R28 ;  /* 0x0000001c001c7308 */ /* 0x000ff00000000800 */
[----:B------:R-:W4:Y:S01]  /*3cc0*/  MUFU.EX2 R29, R29 ;  /* 0x0000001d001d7308 */ /* 0x000f220000000800 */
[----:B---3--:R-:W-:Y:S02]  /*3cd0*/  F2FP.F16.F32.PACK_AB R156, R25, R24 ;  /* 0x00000018199c723e */ /* 0x008fe400000000ff */
[----:B0-----:R-:W-:-:S05]  /*3ce0*/  FMNMX.FTZ R5, R6, R3, !PT ;  /* 0x0000000306057209 */ /* 0x001fca0007810000 */
[----:B------:R-:W-:Y:S01]  /*3cf0*/  MUFU.EX2 R32, R32 ;  /* 0x0000002000207308 */ /* 0x000fe20000000800 */
[----:B------:R-:W0:Y:S07]  /*3d00*/  SHFL.BFLY PT, R6, R5, 0x1, 0x1f ;  /* 0x0c201f0005067f89 */ /* 0x000e2e00000e0000 */
[----:B------:R-:W3:Y:S01]  /*3d10*/  MUFU.EX2 R33, R33 ;  /* 0x0000002100217308 */ /* 0x000ee20000000800 */
[----:B----4-:R-:W-:-:S07]  /*3d20*/  F2FP.F16.F32.PACK_AB R158, R29, R28 ;  /* 0x0000001c1d9e723e */ /* 0x010fce00000000ff */
[----:B------:R-:W-:Y:S08]  /*3d30*/  MUFU.EX2 R36, R36 ;  /* 0x0000002400247308 */ /* 0x000ff00000000800 */
[----:B------:R-:W4:Y:S01]  /*3d40*/  MUFU.EX2 R37, R37 ;  /* 0x0000002500257308 */ /* 0x000f220000000800 */
[----:B---3--:R-:W-:Y:S02]  /*3d50*/  F2FP.F16.F32.PACK_AB R160, R33, R32 ;  /* 0x0000002021a0723e */ /* 0x008fe400000000ff */
[----:B0-----:R-:W-:-:S04]  /*3d60*/  FMNMX.FTZ R3, R5, R6, !PT ;  /* 0x0000000605037209 */ /* 0x001fc80007810000 */
[C---:B------:R-:W-:Y:S01]  /*3d70*/  FSETP.NEU.FTZ.AND P2, PT, R3.reuse, -INF , PT ;  /* 0xff8000000300780b */ /* 0x040fe20003f5d000 */
[----:B------:R-:W-:Y:S01]  /*3d80*/  FMUL.FTZ R5, R3, UR20 ;  /* 0x0000001403057c20 */ /* 0x000fe20008410000 */
[----:B------:R-:W-:Y:S04]  /*3d90*/  MUFU.EX2 R40, R40 ;  /* 0x0000002800287308 */ /* 0x000fe80000000800 */
[----:B------:R-:W-:Y:S01]  /*3da0*/  FSEL R6, R5, RZ, P2 ;  /* 0x000000ff05067208 */ /* 0x000fe20001000000 */
[----:B------:R-:W-:Y:S01]  /*3db0*/  FADD.FTZ R5, R24, R25 ;  /* 0x0000001918057221 */ /* 0x000fe20000010000 */
[----:B----4-:R-:W-:Y:S02]  /*3dc0*/  F2FP.F16.F32.PACK_AB R162, R37, R36 ;  /* 0x0000002425a2723e */ /* 0x010fe400000000ff */
[----:B------:R-:W0:Y:S01]  /*3dd0*/  MUFU.EX2 R41, R41 ;  /* 0x0000002900297308 */ /* 0x000e220000000800 */
        /* <DEDUP_REMOVED lines=15> */
[----:B------:R-:W3:Y:S01]  /*3ed0*/  MUFU.EX2 R27, R27 ;  /* 0x0000001b001b7308 */ /* 0x000ee20000000800 */
[----:B------:R-:W-:Y:S01]  /*3ee0*/  FADD.FTZ R12, R32, R13 ;  /* 0x0000000d200c7221 */ /* 0x000fe20000010000 */
[--C-:B------:R-:W-:Y:S01]  /*3ef0*/  FFMA.FTZ R46, R46, UR20, -R6.reuse ;  /* 0x000000142e2e7c23 */ /* 0x100fe20008010806 */
[----:B------:R4:W-:Y:S01]  /*3f00*/  @!P1 SYNCS.ARRIVE.TRANS64.RED.A1T0 RZ, [R5+URZ], RZ ;  /* 0x000000ff05ff99a7 */ /* 0x0009e2000810043f */
[--C-:B------:R-:W-:Y:S01]  /*3f10*/  FFMA.FTZ R47, R47, UR20, -R6.reuse ;  /* 0x000000142f2f7c23 */ /* 0x100fe20008010806 */
[--C-:B------:R-:W-:Y:S01]  /*3f20*/  FFMA.FTZ R50, R50, UR20, -R6.reuse ;  /* 0x0000001432327c23 */ /* 0x100fe20008010806 */
[--C-:B------:R-:W-:Y:S01]  /*3f30*/  FFMA.FTZ R51, R51, UR20, -R6.reuse ;  /* 0x0000001433337c23 */ /* 0x100fe20008010806 */
[--C-:B------:R-:W-:Y:S01]  /*3f40*/  FFMA.FTZ R54, R54, UR20, -R6.reuse ;  /* 0x0000001436367c23 */ /* 0x100fe20008010806 */
[----:B------:R-:W5:Y:S01]  /*3f50*/  MUFU.EX2 R30, R30 ;  /* 0x0000001e001e7308 */ /* 0x000f620000000800 */
[----:B------:R-:W-:Y:S01]  /*3f60*/  FFMA.FTZ R6, R55, UR20, -R6 ;  /* 0x0000001437067c23 */ /* 0x000fe20008010806 */
[----:B0-----:R-:W-:-:S06]  /*3f70*/  F2FP.F16.F32.PACK_AB R164, R41, R40 ;  /* 0x0000002829a4723e */ /* 0x001fcc00000000ff */
[----:B------:R-:W4:Y:S01]  /*3f80*/  MUFU.EX2 R31, R31 ;  /* 0x0000001f001f7308 */ /* 0x000f220000000800 */
[----:B---3--:R-:W-:Y:S01]  /*3f90*/  FADD.FTZ R11, R26, R27 ;  /* 0x0000001b1a0b7221 */ /* 0x008fe20000010000 */
[----:B------:R-:W-:-:S06]  /*3fa0*/  F2FP.F16.F32.PACK_AB R157, R27, R26 ;  /* 0x0000001a1b9d723e */ /* 0x000fcc00000000ff */
[----:B------:R-:W0:Y:S01]  /*3fb0*/  MUFU.EX2 R34, R34 ;  /* 0x0000002200227308 */ /* 0x000e220000000800 */
[----:B-----5:R-:W-:Y:S01]  /*3fc0*/  FADD.FTZ R10, R30, R11 ;  /* 0x0000000b1e0a7221 */ /* 0x020fe20000010000 */
[----:B------:R-:W-:-:S04]  /*3fd0*/  FADD.FTZ R11, R33, R12 ;  /* 0x0000000c210b7221 */ /* 0x000fc80000010000 */
[----:B------:R-:W-:Y:S02]  /*3fe0*/  FADD.FTZ R12, R36, R11 ;  /* 0x0000000b240c7221 */ /* 0x000fe40000010000 */
[----:B------:R-:W3:Y:S01]  /*3ff0*/  MUFU.EX2 R35, R35 ;  /* 0x0000002300237308 */ /* 0x000ee20000000800 */
[----:B----4-:R-:W-:Y:S01]  /*4000*/  FADD.FTZ R5, R31, R10 ;  /* 0x0000000a1f057221 */ /* 0x010fe20000010000 */
[----:B------:R-:W-:Y:S01]  /*4010*/  FADD.FTZ R11, R37, R12 ;  /* 0x0000000c250b7221 */ /* 0x000fe20000010000 */
[----:B------:R-:W-:Y:S01]  /*4020*/  F2FP.F16.F32.PACK_AB R159, R31, R30 ;  /* 0x0000001e1f9f723e */ /* 0x000fe200000000ff */
[----:B------:R-:W-:Y:S02]  /*4030*/  BAR.SYNC.DEFER_BLOCKING 0xf, 0x100 ;  /* 0x03c4000000007b1d */ /* 0x000fe40000010000 */
[----:B------:R-:W-:Y:S01]  /*4040*/  FADD.FTZ R12, R40, R11 ;  /* 0x0000000b280c7221 */ /* 0x000fe20000010000 */
[----:B0-----:R-:W-:-:S03]  /*4050*/  FADD.FTZ R10, R34, R5 ;  /* 0x00000005220a7221 */ /* 0x001fc60000010000 */
[----:B------:R-:W0:Y:S01]  /*4060*/  MUFU.EX2 R38, R38 ;  /* 0x0000002600267308 */ /* 0x000e220000000800 */
[----:B------:R-:W-:Y:S01]  /*4070*/  FADD.FTZ R13, R41, R12 ;  /* 0x0000000c290d7221 */ /* 0x000fe20000010000 */
[----:B---3--:R-:W-:-:S06]  /*4080*/  FADD.FTZ R5, R35, R10 ;  /* 0x0000000a23057221 */ /* 0x008fcc0000010000 */
[----:B------:R-:W3:Y:S01]  /*4090*/  MUFU.EX2 R39, R39 ;  /* 0x0000002700277308 */ /* 0x000ee20000000800 */
[----:B------:R-:W-:-:S07]  /*40a0*/  F2FP.F16.F32.PACK_AB R161, R35, R34 ;  /* 0x0000002223a1723e */ /* 0x000fce00000000ff */
[----:B------:R-:W4:Y:S01]  /*40b0*/  MUFU.EX2 R42, R42 ;  /* 0x0000002a002a7308 */ /* 0x000f220000000800 */
[----:B0-----:R-:W-:Y:S01]  /*40c0*/  FADD.FTZ R10, R38, R5 ;  /* 0x00000005260a7221 */ /* 0x001fe20000010000 */
[----:B------:R0:W-:Y:S06]  /*40d0*/  STSM.16.M88.4 [R23+0x26800], R156 ;  /* 0x0268009c17007844 */ /* 0x0001ec0000000200 */
[----:B------:R-:W5:Y:S01]  /*40e0*/  MUFU.EX2 R43, R43 ;  /* 0x0000002b002b7308 */ /* 0x000f620000000800 */
[C---:B---3--:R-:W-:Y:S01]  /*40f0*/  FADD.FTZ R5, R39.reuse, R10 ;  /* 0x0000000a27057221 */ /* 0x048fe20000010000 */
[----:B------:R-:W-:-:S05]  /*4100*/  F2FP.F16.F32.PACK_AB R163, R39, R38 ;  /* 0x0000002627a3723e */ /* 0x000fca00000000ff */
[----:B------:R0:W-:Y:S01]  /*4110*/  STSM.16.M88.4 [R186], R160 ;  /* 0x000000a0ba007844 */ /* 0x0001e20000000200 */
[----:B------:R-:W-:Y:S01]  /*4120*/  MUFU.EX2 R44, R44 ;  /* 0x0000002c002c7308 */ /* 0x000fe20000000800 */
[----:B----4-:R-:W-:-:S07]  /*4130*/  FADD.FTZ R10, R42, R5 ;  /* 0x000000052a0a7221 */ /* 0x010fce0000010000 */
[----:B------:R-:W3:Y:S01]  /*4140*/  MUFU.EX2 R46, R46 ;  /* 0x0000002e002e7308 */ /* 0x000ee20000000800 */
[C---:B-----5:R-:W-:Y:S01]  /*4150*/  FADD.FTZ R5, R43.reuse, R10 ;  /* 0x0000000a2b057221 */ /* 0x060fe20000010000 */
[----:B------:R-:W-:-:S06]  /*4160*/  F2FP.F16.F32.PACK_AB R165, R43, R42 ;  /* 0x0000002a2ba5723e */ /* 0x000fcc00000000ff */
[----:B------:R-:W4:Y:S08]  /*4170*/  MUFU.EX2 R45, R45 ;  /* 0x0000002d002d7308 */ /* 0x000f300000000800 */
[----:B------:R-:W5:Y:S01]  /*4180*/  MUFU.EX2 R47, R47 ;  /* 0x0000002f002f7308 */ /* 0x000f620000000800 */
[----:B---3--:R-:W-:-:S07]  /*4190*/  FADD.FTZ R10, R46, R5 ;  /* 0x000000052e0a7221 */ /* 0x008fce0000010000 */
[----:B------:R-:W-:Y:S01]  /*41a0*/  MUFU.EX2 R48, R48 ;  /* 0x0000003000307308 */ /* 0x000fe20000000800 */
[----:B----4-:R-:W-:-:S07]  /*41b0*/  F2FP.F16.F32.PACK_AB R166, R45, R44 ;  /* 0x0000002c2da6723e */ /* 0x010fce00000000ff */
[----:B------:R-:W3:Y:S01]  /*41c0*/  MUFU.EX2 R49, R49 ;  /* 0x0000003100317308 */ /* 0x000ee20000000800 */
[C---:B-----5:R-:W-:Y:S01]  /*41d0*/  F2FP.F16.F32.PACK_AB R167, R47.reuse, R46 ;  /* 0x0000002e2fa7723e */ /* 0x060fe200000000ff */
[----:B------:R-:W-:-:S04]  /*41e0*/  FADD.FTZ R47, R47, R10 ;  /* 0x0000000a2f2f7221 */ /* 0x000fc80000010000 */
[----:B------:R0:W-:Y:S02]  /*41f0*/  STSM.16.M88.4 [R184], R164 ;  /* 0x000000a4b8007844 */ /* 0x0001e40000000200 */
[----:B------:R-:W-:Y:S08]  /*4200*/  MUFU.EX2 R50, R50 ;  /* 0x0000003200327308 */ /* 0x000ff00000000800 */
[----:B------:R-:W4:Y:S01]  /*4210*/  MUFU.EX2 R51, R51 ;  /* 0x0000003300337308 */ /* 0x000f220000000800 */
[----:B---3--:R-:W-:-:S07]  /*4220*/  F2FP.F16.F32.PACK_AB R172, R49, R48 ;  /* 0x0000003031ac723e */ /* 0x008fce00000000ff */
[----:B------:R-:W-:Y:S08]  /*4230*/  MUFU.EX2 R52, R52 ;  /* 0x0000003400347308 */ /* 0x000ff00000000800 */
[----:B------:R-:W3:Y:S01]  /*4240*/  MUFU.EX2 R9, R9 ;  /* 0x0000000900097308 */ /* 0x000ee20000000800 */
[----:B----4-:R-:W-:Y:S01]  /*4250*/  F2FP.F16.F32.PACK_AB R173, R51, R50 ;  /* 0x0000003233ad723e */ /* 0x010fe200000000ff */
[----:B------:R-:W-:-:S04]  /*4260*/  FADD.FTZ R50, R50, R47 ;  /* 0x0000002f32327221 */ /* 0x000fc80000010000 */
[----:B------:R-:W-:Y:S02]  /*4270*/  FADD.FTZ R51, R51, R50 ;  /* 0x0000003233337221 */ /* 0x000fe40000010000 */
[----:B------:R-:W4:Y:S08]  /*4280*/  MUFU.EX2 R54, R54 ;  /* 0x0000003600367308 */ /* 0x000f300000000800 */
[----:B------:R5:W1:Y:S01]  /*4290*/  MUFU.EX2 R11, R6 ;  /* 0x00000006000b7308 */ /* 0x000a620000000800 */
[----:B---3--:R-:W-:Y:S01]  /*42a0*/  F2FP.F16.F32.PACK_AB R174, R9, R52 ;  /* 0x0000003409ae723e */ /* 0x008fe200000000ff */
[----:B-----5:R-:W-:-:S04]  /*42b0*/  FADD.FTZ R6, R44, R13 ;  /* 0x0000000d2c067221 */ /* 0x020fc80000010000 */
[----:B------:R-:W-:Y:S01]  /*42c0*/  FADD.FTZ R45, R45, R6 ;  /* 0x000000062d2d7221 */ /* 0x000fe20000010000 */
[----:B----4-:R-:W-:-:S03]  /*42d0*/  FADD.FTZ R6, R54, R51 ;  /* 0x0000003336067221 */ /* 0x010fc60000010000 */
[----:B------:R-:W-:Y:S01]  /*42e0*/  FADD.FTZ R48, R48, R45 ;  /* 0x0000002d30307221 */ /* 0x000fe20000010000 */
[C---:B-1----:R-:W-:Y:S01]  /*42f0*/  F2FP.F16.F32.PACK_AB R175, R11.reuse, R54 ;  /* 0x000000360baf723e */ /* 0x042fe200000000ff */
[----:B------:R-:W-:Y:S02]  /*4300*/  FADD.FTZ R6, R11, R6 ;  /* 0x000000060b067221 */ /* 0x000fe40000010000 */
[----:B------:R-:W-:Y:S02]  /*4310*/  FADD.FTZ R49, R49, R48 ;  /* 0x0000003031317221 */ /* 0x000fe40000010000 */
[----:B------:R0:W-:Y:S02]  /*4320*/  STSM.16.M88.4 [R185], R172 ;  /* 0x000000acb9007844 */ /* 0x0001e40000000200 */
[----:B------:R-:W-:-:S04]  /*4330*/  FADD.FTZ R52, R52, R49 ;  /* 0x0000003134347221 */ /* 0x000fc80000010000 */
[----:B------:R-:W-:Y:S01]  /*4340*/  FADD.FTZ R5, R9, R52 ;  /* 0x0000003409057221 */ /* 0x000fe20000010000 */
[----:B------:R-:W-:Y:S06]  /*4350*/  @!P0 BRA `(.L_x_2940) ;  /* 0x0000000000048947 */ /* 0x000fec0003800000 */
[----:B------:R-:W-:Y:S01]  /*4360*/  BPT.TRAP 0x1 ;  /* 0x000000040000795c */ /* 0x000fe20000300000 */
.L_x_2940:
[----:B------:R1:W3:Y:S01]  /*4370*/  SYNCS.PHASECHK.TRANS64.TRYWAIT P2, [R7+URZ+0x28c50], R8 ;  /* 0x028c5008070075a7 */ /* 0x0002e2000804017f */
[----:B------:R-:W-:Y:S05]  /*4380*/  @!P0 BRA `(.L_x_2941) ;  /* 0x0000000000048947 */ /* 0x000fea0003800000 */
[----:B------:R-:W-:Y:S01]  /*4390*/  BPT.TRAP 0x1 ;  /* 0x000000040000795c */ /* 0x000fe20000300000 */
.L_x_2941:
[----:B------:R-:W-:Y:S01]  /*43a0*/  ULOP3.LUT UR48, UR48, 0x2000000, URZ, 0xfc, !UPT ;  /* 0x0200000030307892 */ /* 0x000fe2000f8efc3f */
[----:B---3--:R-:W-:Y:S11]  /*43b0*/  @P2 BRA `(.L_x_2942) ;  /* 0x0000000000082947 */ /* 0x008ff60003800000 */
[----:B------:R-:W3:Y:S02]  /*43c0*/  SYNCS.PHASECHK.TRANS64.TRYWAIT P2, [R7+URZ+0x28c50], R8 ;  /* 0x028c5008070075a7 */ /* 0x000ee4000804017f */
[----:B---3--:R-:W-:Y:S05]  /*43d0*/  @!P2 BRA `(.L_x_2943) ;  /* 0x0000009800fca947 */ /* 0x008fea0003800000 */
.L_x_2942:
[----:B------:R-:W-:Y:S01]  /*43e0*/  ULEA UR6, UR41, UR48, 0xc ;  /* 0x0000003029067291 */ /* 0x000fe2000f8e603f */
[----:B------:R-:W-:Y:S01]  /*43f0*/  WARPGROUP.ARRIVE ;  /* 0x00000000000079c5 */ /* 0x000fe20000000000 */
[----:B------:R-:W-:Y:S01]  /*4400*/  UMOV UR7, 0x40000040 ;  /* 0x4000004000077882 */ /* 0x000fe20000000000 */
[----:B------:R-:W-:Y:S01]  /*4410*/  UMOV UR11, 0x40000040 ;  /* 0x40000040000b7882 */ /* 0x000fe20000000000 */
[----:B------:R-:W-:Y:S01]  /*4420*/  UIADD3 UR10, UR6, 0x80, URZ ;  /* 0x00000080060a7890 */ /* 0x000fe2000fffe03f */
[----:B------:R-:W-:Y:S01]  /*4430*/  ISETP.GE.AND P2, PT, R152, 0x41, PT ;  /* 0x000000419800780c */ /* 0x000fe20003f46270 */
[----:B-123--:R-:W-:-:S03]  /*4440*/  @!P1 VIADD R7, R7, 0x28c60 ;  /* 0x00028c6007079836 */ /* 0x00efc60000000000 */
[----:B------:R-:W-:Y:S01]  /*4450*/  HGMMA.64x256x16.F32 R24, R156, gdesc[UR4].tnspB, RZ, !UPT, gsb0 ;  /* 0x43e000049c187df0 */ /* 0x000fe2000c0008ff */
[----:B------:R-:W-:Y:S01]  /*4460*/  UMOV UR7, 0x40000040 ;  /* 0x4000004000077882 */ /* 0x000fe20000000000 */
[----:B------:R-:W-:Y:S01]  /*4470*/  @!P1 PRMT R7, RZ, 0x654, R7 ;  /* 0x00000654ff079816 */ /* 0x000fe20000000007 */
[----:B------:R-:W-:Y:S02]  /*4480*/  WARPGROUP.DEPBAR.LE gsb0, 0x0 ;  /* 0x00008000000079c5 */ /* 0x000fe40000010000 */
[----:B------:R-:W-:-:S15]  /*4490*/  WARPGROUP.ARRIVE ;  /* 0x00000000000079c5 */ /* 0x000fde0000000000 */
[----:B------:R-:W-:-:S08]  /*44a0*/  NOP ;  /* 0x0000000000007918 */ /* 0x000fd00000000000 */
[----:B------:R-:W-:Y:S01]  /*44b0*/  HGMMA.64x256x16.F32 R24, R160, gdesc[UR8].tnspB, R24, gsb0 ;  /* 0x43e00008a0187df0 */ /* 0x000fe20008000818 */
[----:B------:R-:W-:Y:S01]  /*44c0*/  UIADD3 UR10, UR6, 0x100, URZ ;  /* 0x00000100060a7890 */ /* 0x000fe2000fffe03f */
[----:B------:R-:W-:Y:S01]  /*44d0*/  UMOV UR11, 0x40000040 ;  /* 0x40000040000b7882 */ /* 0x000fe20000000000 */
[----:B------:R-:W-:Y:S01]  /*44e0*/  UIADD3 UR6, UR6, 0x180, URZ ;  /* 0x0000018006067890 */ /* 0x000fe2000fffe03f */
[----:B------:R-:W-:Y:S02]  /*44f0*/  WARPGROUP.DEPBAR.LE gsb0, 0x0 ;  /* 0x00008000000079c5 */ /* 0x000fe40000010000 */
[----:B------:R-:W-:-:S15]  /*4500*/  WARPGROUP.ARRIVE ;  /* 0x00000000000079c5 */ /* 0x000fde0000000000 */
[----:B------:R-:W-:-:S07]  /*4510*/  NOP ;  /* 0x0000000000007918 */ /* 0x000fce0000000000 */
[----:B------:R-:W-:Y:S03]  /*4520*/  HGMMA.64x256x16.F32 R24, R164, gdesc[UR8].tnspB, R24, gsb0 ;  /* 0x43e00008a4187df0 */ /* 0x000fe60008000818 */
        /* <DEDUP_REMOVED lines=14> */
[----:B------:R-:W-:Y:S05]  /*4610*/  @!P2 BRA `(.L_x_2944) ;  /* 0x000000180040a947 */ /* 0x000fea0003800000 */
[----:B-1----:R-:W-:Y:S01]  /*4620*/  IADD3 R7, R169, -0x2, RZ ;  /* 0xfffffffea9077810 */ /* 0x002fe20007ffe0ff */
[----:B------:R-:W-:Y:S01]  /*4630*/  IMAD.MOV.U32 R9, RZ, RZ, R3 ;  /* 0x000000ffff097224 */ /* 0x000fe200078e0003 */
[----:B------:R-:W-:Y:S01]  /*4640*/  UMOV UR21, UR41 ;  /* 0x0000002900157c82 */ /* 0x000fe20008000000 */
[----:B------:R-:W-:Y:S01]  /*4650*/  IMAD.MOV.U32 R11, RZ, RZ, R0 ;  /* 0x000000ffff0b7224 */ /* 0x000fe200078e0000 */
[----:B------:R-:W-:-:S06]  /*4660*/  ULDC UR20, c[0x0][0x988] ;  /* 0x0002620000147ab9 */ /* 0x000fcc0000000800 */
.L_x_2953:
[----:B------:R-:W-:Y:S01]  /*4670*/  UIADD3 UR41, UR21, 0x1, URZ ;  /* 0x0000000115297890 */ /* 0x000fe2000fffe03f */
[C---:B------:R-:W-:Y:S01]  /*4680*/  ISETP.GT.AND P2, PT, R7.reuse, RZ, PT ;  /* 0x000000ff0700720c */ /* 0x040fe20003f44270 */
[----:B------:R-:W-:Y:S02]  /*4690*/  VIADD R7, R7, 0xffffffff ;  /* 0xffffffff07077836 */ /* 0x000fe40000000000 */
[----:B------:R-:W-:-:S04]  /*46a0*/  UISETP.NE.AND UP0, UPT, UR41, 0x2, UPT ;  /* 0x000000022900788c */ /* 0x000fc8000bf05270 */
[----:B------:R-:W-:Y:S02]  /*46b0*/  USEL UR6, URZ, 0x1, UP0 ;  /* 0x000000013f067887 */ /* 0x000fe40008000000 */
[----:B------:R-:W-:Y:S02]  /*46c0*/  USEL UR41, UR41, URZ, UP0 ;  /* 0x0000003f29297287 */ /* 0x000fe40008000000 */
[----:B------:R-:W-:Y:S01]  /*46d0*/  ULOP3.LUT UR40, UR40, UR6, URZ, 0x3c, !UPT ;  /* 0x0000000628287292 */ /* 0x000fe2000f8e3c3f */
[----:B0123--:R-:W-:Y:S11]  /*46e0*/  @!P0 BRA `(.L_x_2945) ;  /* 0x0000000000048947 */ /* 0x00fff60003800000 */
[----:B------:R-:W-:Y:S01]  /*46f0*/  BPT.TRAP 0x1 ;  /* 0x000000040000795c */ /* 0x000fe20000300000 */
.L_x_2945:
[----:B------:R-:W-:Y:S01]  /*4700*/  ULEA UR22, UR41, UR42, 0x3 ;  /* 0x0000002a29167291 */ /* 0x000fe2000f8e183f */
[----:B------:R-:W-:-:S05]  /*4710*/  IMAD.U32 R8, RZ, RZ, UR40 ;  /* 0x00000028ff087e24 */ /* 0x000fca000f8e00ff */
[----:B------:R-:W-:-:S04]  /*4720*/  SHF.L.U32 R8, R8, 0x1f, RZ ;  /* 0x0000001f08087819 */ /* 0x000fc800000006ff */
[----:B------:R1:W2:Y:S01]  /*4730*/  SYNCS.PHASECHK.TRANS64.TRYWAIT P3, [UR22+0x28c30], R8 ;  /* 0x028c3008ff0075a7 */ /* 0x0002a20008060156 */
[----:B------:R-:W-:Y:S05]  /*4740*/  @!P0 BRA `(.L_x_2946) ;  /* 0x0000000000048947 */ /* 0x000fea0003800000 */
[----:B------:R-:W-:Y:S01]  /*4750*/  BPT.TRAP 0x1 ;  /* 0x000000040000795c */ /* 0x000fe20000300000 */
.L_x_2946:
[----:B--2---:R-:W-:Y:S05]  /*4760*/  @P3 BRA `(.L_x_2947) ;  /* 0x0000000000083947 */ /* 0x004fea0003800000 */
[----:B------:R-:W2:Y:S02]  /*4770*/  SYNCS.PHASECHK.TRANS64.TRYWAIT P3, [UR22+0x28c30], R8 ;  /* 0x028c3008ff0075a7 */ /* 0x000ea40008060156 */
[----:B--2---:R-:W-:Y:S05]  /*4780*/  @!P3 BRA `(.L_x_2948) ;  /* 0x000000980024b947 */ /* 0x004fea0003800000 */
.L_x_2947:
[----:B------:R-:W-:Y:S01]  /*4790*/  R2UR UR18, R4 ;  /* 0x00000000041272ca */ /* 0x000fe200000e0000 */
[----:B------:R-:W-:Y:S01]  /*47a0*/  UIADD3 UR6, UR42, 0x20400, URZ ;  /* 0x000204002a067890 */ /* 0x000fe2000fffe03f */
[----:B0-----:R-:W-:Y:S01]  /*47b0*/  WARPGROUP.ARRIVE ;  /* 0x00000000000079c5 */ /* 0x001fe20000000000 */
        /* <DEDUP_REMOVED lines=23> */
[----:B------:R-:W-:-:S04]  /*4930*/  FMNMX.FTZ R0, R152, R11, !PT ;  /* 0x0000000b98007209 */ /* 0x000fc80007810000 */
[----:B--2---:R-:W-:-:S04]  /*4940*/  FMNMX.FTZ R3, R153, R0, !PT ;  /* 0x0000000099037209 */ /* 0x004fc80007810000 */
        /* <DEDUP_REMOVED lines=15> */
[----:B------:R-:W0:Y:S02]  /*4a40*/  SHFL.BFLY PT, R3, R12, 0x2, 0x1f ;  /* 0x0c401f000c037f89 */ /* 0x000e2400000e0000 */
        /* <DEDUP_REMOVED lines=10> */
[----:B------:R-:W-:-:S03]  /*4af0*/  FMNMX.FTZ R12, R170, R3, !PT ;  /* 0x00000003aa0c7209 */ /* 0x000fc60007810000 */
[C---:B------:R-:W-:Y:S01]  /*4b00*/  FMUL.FTZ R191, R0.reuse, UR20 ;  /* 0x0000001400bf7c20 */ /* 0x040fe20008410000 */
[----:B------:R-:W-:Y:S01]  /*4b10*/  FMNMX.FTZ R3, R171, R12, !PT ;  /* 0x0000000cab037209 */ /* 0x000fe20007810000 */
[----:B------:R-:W-:Y:S02]  /*4b20*/  FADD.FTZ R11, -R0, R11 ;  /* 0x0000000b000b7221 */ /* 0x000fe40000010100 */
[--C-:B------:R-:W-:Y:S01]  /*4b30*/  FFMA.FTZ R21, R156, UR20, -R191.reuse ;  /* 0x000000149c157c23 */ /* 0x100fe200080108bf */
[----:B------:R-:W-:Y:S01]  /*4b40*/  FMNMX.FTZ R12, R174, R3, !PT ;  /* 0x00000003ae0c7209 */ /* 0x000fe20007810000 */
[--C-:B------:R-:W-:Y:S01]  /*4b50*/  FFMA.FTZ R156, R160, UR20, -R191.reuse ;  /* 0x00000014a09c7c23 */ /* 0x100fe200080108bf */
[--C-:B------:R-:W-:Y:S01]  /*4b60*/  FFMA.FTZ R160, R168, UR20, -R191.reuse ;  /* 0x00000014a8a07c23 */ /* 0x100fe200080108bf */
[----:B------:R-:W-:Y:S01]  /*4b70*/  FMUL.FTZ R13, R11, UR20 ;  /* 0x000000140b0d7c20 */ /* 0x000fe20008410000 */
[----:B------:R-:W-:Y:S01]  /*4b80*/  FMNMX.FTZ R3, R175, R12, !PT ;  /* 0x0000000caf037209 */ /* 0x000fe20007810000 */
[--C-:B------:R-:W-:Y:S01]  /*4b90*/  FFMA.FTZ R11, R152, UR20, -R191.reuse ;  /* 0x00000014980b7c23 */ /* 0x100fe200080108bf */
[--C-:B------:R-:W-:Y:S01]  /*4ba0*/  FFMA.FTZ R15, R161, UR20, -R191.reuse ;  /* 0x00000014a10f7c23 */ /* 0x100fe200080108bf */
[--C-:B------:R-:W-:Y:S01]  /*4bb0*/  FFMA.FTZ R152, R153, UR20, -R191.reuse ;  /* 0x0000001499987c23 */ /* 0x100fe200080108bf */
[----:B------:R-:W-:Y:S01]  /*4bc0*/  FMNMX.FTZ R12, R178, R3, !PT ;  /* 0x00000003b20c7209 */ /* 0x000fe20007810000 */
[--C-:B------:R-:W-:Y:S01]  /*4bd0*/  FFMA.FTZ R161, R177, UR20, -R191.reuse ;  /* 0x00000014b1a17c23 */ /* 0x100fe200080108bf */
[----:B------:R0:W2:Y:S01]  /*4be0*/  MUFU.EX2 R10, R13 ;  /* 0x0000000d000a7308 */ /* 0x0000a20000000800 */
[--C-:B------:R-:W-:Y:S01]  /*4bf0*/  FFMA.FTZ R153, R169, UR20, -R191.reuse ;  /* 0x00000014a9997c23 */ /* 0x100fe200080108bf */
[----:B------:R-:W-:Y:S01]  /*4c00*/  FMNMX.FTZ R3, R179, R12, !PT ;  /* 0x0000000cb3037209 */ /* 0x000fe20007810000 */
[----:B------:R-:W-:-:S03]  /*4c10*/  FFMA.FTZ R180, R180, UR20, -R191 ;  /* 0x00000014b4b47c23 */ /* 0x000fc600080108bf */
[----:B------:R-:W-:Y:S02]  /*4c20*/  FMNMX.FTZ R14, R182, R3, !PT ;  /* 0x00000003b60e7209 */ /* 0x000fe40007810000 */
[----:B------:R3:W-:Y:S01]  /*4c30*/  MUFU.EX2 R12, R21 ;  /* 0x00000015000c7308 */ /* 0x0007e20000000800 */
[--C-:B0-----:R-:W-:Y:S01]  /*4c40*/  FFMA.FTZ R13, R157, UR20, -R191.reuse ;  /* 0x000000149d0d7c23 */ /* 0x101fe200080108bf */
[----:B------:R-:W-:Y:S01]  /*4c50*/  FMNMX.FTZ R3, R183, R14, !PT ;  /* 0x0000000eb7037209 */ /* 0x000fe20007810000 */
[--C-:B------:R-:W-:Y:S01]  /*4c60*/  FFMA.FTZ R14, R164, UR20, -R191.reuse ;  /* 0x00000014a40e7c23 */ /* 0x100fe200080108bf */
[--C-:B------:R-:W-:Y:S01]  /*4c70*/  FFMA.FTZ R164, R176, UR20, -R191.reuse ;  /* 0x00000014b0a47c23 */ /* 0x100fe200080108bf */
[--C-:B------:R-:W-:Y:S02]  /*4c80*/  FFMA.FTZ R157, R173, UR20, -R191.reuse ;  /* 0x00000014ad9d7c23 */ /* 0x100fe400080108bf */
[----:B------:R-:W0:Y:S01]  /*4c90*/  SHFL.BFLY PT, R20, R3, 0x2, 0x1f ;  /* 0x0c401f0003147f89 */ /* 0x000e2200000e0000 */
[----:B------:R-:W4:Y:S01]  /*4ca0*/  MUFU.EX2 R11, R11 ;  /* 0x0000000b000b7308 */ /* 0x000f220000000800 */
[----:B---3--:R-:W-:Y:S01]  /*4cb0*/  FFMA.FTZ R21, R165, UR20, -R191 ;  /* 0x00000014a5157c23 */ /* 0x008fe200080108bf */
[-C--:B--2---:R-:W-:Y:S01]  /*4cc0*/  FMUL.FTZ R24, R24, R10.reuse ;  /* 0x0000000a18187220 */ /* 0x084fe20000410000 */
[-C--:B------:R-:W-:Y:S01]  /*4cd0*/  FMUL.FTZ R25, R25, R10.reuse ;  /* 0x0000000a19197220 */ /* 0x080fe20000410000 */
[-C--:B------:R-:W-:Y:S01]  /*4ce0*/  FMUL.FTZ R28, R28, R10.reuse ;  /* 0x0000000a1c1c7220 */ /* 0x080fe20000410000 */
[-C--:B------:R-:W-:Y:S01]  /*4cf0*/  FMUL.FTZ R29, R29, R10.reuse ;  /* 0x0000000a1d1d7220 */ /* 0x080fe20000410000 */
[-C--:B------:R-:W-:Y:S01]  /*4d00*/  FMUL.FTZ R32, R32, R10.reuse ;  /* 0x0000000a20207220 */ /* 0x080fe20000410000 */
[-C--:B------:R-:W-:Y:S01]  /*4d10*/  FMUL.FTZ R33, R33, R10.reuse ;  /* 0x0000000a21217220 */ /* 0x080fe20000410000 */
[----:B------:R-:W2:Y:S01]  /*4d20*/  MUFU.EX2 R152, R152 ;  /* 0x0000009800987308 */ /* 0x000ea20000000800 */
        /* <DEDUP_REMOVED lines=8> */
[----:B----4-:R-:W-:Y:S01]  /*4db0*/  FFMA.FTZ R5, R10, R5, R11 ;  /* 0x000000050a057223 */ /* 0x010fe2000001000b */
[-C--:B------:R-:W-:Y:S01]  /*4dc0*/  FMUL.FTZ R49, R49, R10.reuse ;  /* 0x0000000a31317220 */ /* 0x080fe20000410000 */
[-C--:B------:R-:W-:Y:S01]  /*4dd0*/  FMUL.FTZ R52, R52, R10.reuse ;  /* 0x0000000a34347220 */ /* 0x080fe20000410000 */
[-C--:B------:R-:W-:Y:S01]  /*4de0*/  FMUL.FTZ R53, R53, R10.reuse ;  /* 0x0000000a35357220 */ /* 0x080fe20000410000 */
[-C--:B------:R-:W-:Y:S01]  /*4df0*/  FMUL.FTZ R56, R56, R10.reuse ;  /* 0x0000000a38387220 */ /* 0x080fe20000410000 */
[----:B------:R-:W-:Y:S01]  /*4e00*/  FMUL.FTZ R57, R57, R10 ;  /* 0x0000000a39397220 */ /* 0x000fe20000410000 */
[----:B0-----:R-:W-:Y:S01]  /*4e10*/  FMNMX.FTZ R165, R3, R20, !PT ;  /* 0x0000001403a57209 */ /* 0x001fe20007810000 */
[----:B------:R-:W-:Y:S01]  /*4e20*/  FFMA.FTZ R20, R172, UR20, -R191 ;  /* 0x00000014ac147c23 */ /* 0x000fe200080108bf */
[----:B------:R-:W-:Y:S01]  /*4e30*/  MUFU.EX2 R156, R156 ;  /* 0x0000009c009c7308 */ /* 0x000fe20000000800 */
[C---:B--2---:R-:W-:Y:S01]  /*4e40*/  FADD.FTZ R5, R152.reuse, R5 ;  /* 0x0000000598057221 */ /* 0x044fe20000010000 */
[----:B------:R-:W-:Y:S01]  /*4e50*/  F2FP.F16.F32.PACK_AB R152, R152, R11 ;  /* 0x0000000b9898723e */ /* 0x000fe200000000ff */
[----:B------:R-:W0:Y:S01]  /*4e60*/  SHFL.BFLY PT, R168, R165, 0x1, 0x1f ;  /* 0x0c201f00a5a87f89 */ /* 0x000e2200000e0000 */
        /* <DEDUP_REMOVED lines=22> */
[----:B------:R-:W-:Y:S01]  /*4fd0*/  FMUL.FTZ R97, R97, R10 ;  /* 0x0000000a61617220 */ /* 0x000fe20000410000 */
[----:B0-----:R-:W-:Y:S01]  /*4fe0*/  FMNMX.FTZ R3, R165, R168, !PT ;  /* 0x000000a8a5037209 */ /* 0x001fe20007810000 */
[----:B------:R-:W-:Y:S01]  /*4ff0*/  FFMA.FTZ R168, R181, UR20, -R191 ;  /* 0x00000014b5a87c23 */ /* 0x000fe200080108bf */
[----:B------:R-:W-:-:S02]  /*5000*/  IMAD.U32 R181, RZ, RZ, UR21 ;  /* 0x00000015ffb57e24 */ /* 0x000fc4000f8e00ff */
        /* <DEDUP_REMOVED lines=13> */
[----:B------:R-:W-:Y:S01]  /*50e0*/  IMAD.MOV R154, RZ, RZ, -R22 ;  /* 0x000000ffff9a7224 */ /* 0x000fe200078e0a16 */
[----:B------:R-:W-:Y:S01]  /*50f0*/  MOV R171, UR22 ;  /* 0x0000001600ab7c02 */ /* 0x000fe20008000f00 */
[--C-:B------:R-:W-:Y:S01]  /*5100*/  FFMA.FTZ R169, R158, UR20, -R177.reuse ;  /* 0x000000149ea97c23 */ /* 0x100fe200080108b1 */
[--C-:B------:R-:W-:Y:S01]  /*5110*/  FFMA.FTZ R176, R159, UR20, -R177.reuse ;  /* 0x000000149fb07c23 */ /* 0x100fe200080108b1 */
[--C-:B------:R-:W-:Y:S01]  /*5120*/  FFMA.FTZ R159, R162, UR20, -R177.reuse ;  /* 0x00000014a29f7c23 */ /* 0x100fe200080108b1 */
[----:B------:R-:W-:Y:S01]  /*5130*/  ISETP.NE.AND P3, PT, R17, R154, PT ;  /* 0x0000009a1100720c */ /* 0x000fe20003f65270 */
[----:B------:R-:W-:Y:S01]  /*5140*/  @!P1 VIADD R154, R171, 0x28c40 ;  /* 0x00028c40ab9a9836 */ /* 0x000fe20000000000 */
[----:B------:R-:W2:Y:S01]  /*5150*/  MUFU.EX2 R172, R172 ;  /* 0x000000ac00ac7308 */ /* 0x000ea20000000800 */
[--C-:B0-----:R-:W-:Y:S01]  /*5160*/  FFMA.FTZ R180, R163, UR20, -R177.reuse ;  /* 0x00000014a3b47c23 */ /* 0x101fe200080108b1 */
[--C-:B------:R-:W-:Y:S01]  /*5170*/  FFMA.FTZ R163, R166, UR20, -R177.reuse ;  /* 0x00000014a6a37c23 */ /* 0x100fe200080108b1 */
[--C-:B------:R-:W-:Y:S01]  /*5180*/  FFMA.FTZ R179, R179, UR20, -R177.reuse ;  /* 0x00000014b3b37c23 */ /* 0x100fe200080108b1 */
[----:B------:R-:W-:Y:S01]  /*5190*/  @!P1 PRMT R154, RZ, 0x654, R154 ;  /* 0x00000654ff9a9816 */ /* 0x000fe2000000009a */
[--C-:B------:R-:W-:Y:S01]  /*51a0*/  FFMA.FTZ R173, R174, UR20, -R177.reuse ;  /* 0x00000014aead7c23 */ /* 0x100fe200080108b1 */
[--C-:B------:R-:W-:Y:S01]  /*51b0*/  FFMA.FTZ R174, R175, UR20, -R177.reuse ;  /* 0x00000014afae7c23 */ /* 0x100fe200080108b1 */
[--C-:B------:R-:W-:Y:S01]  /*51c0*/  FFMA.FTZ R175, R178, UR20, -R177.reuse ;  /* 0x00000014b2af7c23 */ /* 0x100fe200080108b1 */
[----:B------:R-:W0:Y:S01]  /*51d0*/  MUFU.EX2 R155, R155 ;  /* 0x0000009b009b7308 */ /* 0x000e220000000800 */
[----:B------:R3:W-:Y:S01]  /*51e0*/  @!P1 SYNCS.ARRIVE.TRANS64.RED.A1T0 RZ, [R154+URZ], RZ ;  /* 0x000000ff9aff99a7 */ /* 0x0007e2000810043f */
[----:B------:R-:W-:Y:S01]  /*51f0*/  FFMA.FTZ R182, R182, UR20, -R177 ;  /* 0x00000014b6b67c23 */ /* 0x000fe200080108b1 */
[----:B------:R-:W-:-:S02]  /*5200*/  @!P3 IMAD R158, R181, 0x40, R16 ;  /* 0x00000040b59eb824 */ /* 0x000fc400078e0210 */
[----:B------:R-:W-:Y:S01]  /*5210*/  FFMA.FTZ R177, R183, UR20, -R177 ;  /* 0x00000014b7b17c23 */ /* 0x000fe200080108b1 */
[-C--:B------:R-:W-:Y:S01]  /*5220*/  FMUL.FTZ R105, R105, R10.reuse ;  /* 0x0000000a69697220 */ /* 0x080fe20000410000 */
[-C--:B------:R-:W-:Y:S01]  /*5230*/  FMUL.FTZ R108, R108, R10.reuse ;  /* 0x0000000a6c6c7220 */ /* 0x080fe20000410000 */
[----:B------:R-:W-:Y:S01]  /*5240*/  FMUL.FTZ R109, R109, R10 ;  /* 0x0000000a6d6d7220 */ /* 0x000fe20000410000 */
[----:B------:R-:W4:Y:S01]  /*5250*/  MUFU.EX2 R169, R169 ;  /* 0x000000a900a97308 */ /* 0x000f220000000800 */
[----:B---3--:R-:W-:Y:S01]  /*5260*/  FADD.FTZ R154, R12, R5 ;  /* 0x000000050c9a7221 */ /* 0x008fe20000010000 */
[----:B--2---:R-:W-:Y:S01]  /*5270*/  FFMA.FTZ R6, R9, R6, R172 ;  /* 0x0000000609067223 */ /* 0x004fe200000100ac */
[----:B------:R-:W-:Y:S01]  /*5280*/  @!P3 LEA R158, R158, UR42, 0x2 ;  /* 0x0000002a9e9ebc11 */ /* 0x000fe2000f8e10ff */
[-C--:B------:R-:W-:Y:S01]  /*5290*/  FMUL.FTZ R112, R112, R10.reuse ;  /* 0x0000000a70707220 */ /* 0x080fe20000410000 */
[----:B------:R-:W-:Y:S01]  /*52a0*/  FADD.FTZ R5, R13, R154 ;  /* 0x0000009a0d057221 */ /* 0x000fe20000010000 */
[-C--:B------:R-:W-:Y:S01]  /*52b0*/  FMUL.FTZ R113, R113, R10.reuse ;  /* 0x0000000a71717220 */ /* 0x080fe20000410000 */
[-C--:B------:R-:W-:Y:S01]  /*52c0*/  FMUL.FTZ R116, R116, R10.reuse ;  /* 0x0000000a74747220 */ /* 0x080fe20000410000 */
[----:B------:R-:W2:Y:S01]  /*52d0*/  MUFU.EX2 R176, R176 ;  /* 0x000000b000b07308 */ /* 0x000ea20000000800 */
[----:B0-----:R-:W-:Y:S01]  /*52e0*/  FADD.FTZ R6, R155, R6 ;  /* 0x000000069b067221 */ /* 0x001fe20000010000 */
[----:B------:R-:W-:Y:S01]  /*52f0*/  FADD.FTZ R154, R156, R5 ;  /* 0x000000059c9a7221 */ /* 0x000fe20000010000 */
[----:B------:R-:W-:Y:S01]  /*5300*/  @!P3 STS [R158+0x28800], R10 ;  /* 0x0288000a9e00b388 */ /* 0x000fe20000000800 */
[-C--:B------:R-:W-:Y:S01]  /*5310*/  FMUL.FTZ R117, R117, R10.reuse ;  /* 0x0000000a75757220 */ /* 0x080fe20000410000 */
[-C--:B------:R-:W-:Y:S01]  /*5320*/  FMUL.FTZ R120, R120, R10.reuse ;  /* 0x0000000a78787220 */ /* 0x080fe20000410000 */
[-C--:B------:R-:W-:Y:S01]  /*5330*/  FMUL.FTZ R121, R121, R10.reuse ;  /* 0x0000000a79797220 */ /* 0x080fe20000410000 */
[----:B------:R0:W-:Y:S01]  /*5340*/  @!P3 STS [R158+0x28820], R9 ;  /* 0x028820099e00b388 */ /* 0x0001e20000000800 */
[----:B------:R-:W3:Y:S01]  /*5350*/  MUFU.EX2 R159, R159 ;  /* 0x0000009f009f7308 */ /* 0x000ee20000000800 */
        /* <DEDUP_REMOVED lines=8> */
[----:B--2---:R-:W-:Y:S01]  /*53e0*/  FADD.FTZ R6, R176, R5 ;  /* 0x00000005b0067221 */ /* 0x004fe20000010000 */
[-C--:B------:R-:W-:Y:S01]  /*53f0*/  FMUL.FTZ R136, R136, R10.reuse ;  /* 0x0000000a88887220 */ /* 0x080fe20000410000 */
[-C--:B------:R-:W-:Y:S01]  /*5400*/  FMUL.FTZ R137, R137, R10.reuse ;  /* 0x0000000a89897220 */ /* 0x080fe20000410000 */
[-C--:B------:R-:W-:Y:S01]  /*5410*/  FMUL.FTZ R140, R140, R10.reuse ;  /* 0x0000000a8c8c7220 */ /* 0x080fe20000410000 */
[-C--:B------:R-:W-:Y:S01]  /*5420*/  FMUL.FTZ R141, R141, R10.reuse ;  /* 0x0000000a8d8d7220 */ /* 0x080fe20000410000 */
[-C--:B------:R-:W-:Y:S01]  /*5430*/  FMUL.FTZ R144, R144, R10.reuse ;  /* 0x0000000a90907220 */ /* 0x080fe20000410000 */
[-C--:B------:R-:W-:Y:S01]  /*5440*/  FMUL.FTZ R145, R145, R10.reuse ;  /* 0x0000000a91917220 */ /* 0x080fe20000410000 */
[----:B------:R-:W2:Y:S01]  /*5450*/  MUFU.EX2 R163, R163 ;  /* 0x000000a300a37308 */ /* 0x000ea20000000800 */
[----:B---3--:R-:W-:Y:S01]  /*5460*/  FADD.FTZ R5, R159, R6 ;  /* 0x000000069f057221 */ /* 0x008fe20000010000 */
[-C--:B------:R-:W-:Y:S01]  /*5470*/  FMUL.FTZ R148, R148, R10.reuse ;  /* 0x0000000a94947220 */ /* 0x080fe20000410000 */
[----:B------:R-:W-:Y:S01]  /*5480*/  FMUL.FTZ R149, R149, R10 ;  /* 0x0000000a95957220 */ /* 0x000fe20000410000 */
[----:B------:R-:W-:Y:S01]  /*5490*/  F2FP.F16.F32.PACK_AB R156, R15, R156 ;  /* 0x0000009c0f9c723e */ /* 0x000fe200000000ff */
[-C--:B------:R-:W-:Y:S01]  /*54a0*/  FMUL.FTZ R26, R26, R9.reuse ;  /* 0x000000091a1a7220 */ /* 0x080fe20000410000 */
[----:B0-----:R-:W-:Y:S01]  /*54b0*/  F2FP.F16.F32.PACK_AB R158, R21, R14 ;  /* 0x0000000e159e723e */ /* 0x001fe200000000ff */
[-C--:B------:R-:W-:Y:S01]  /*54c0*/  FMUL.FTZ R27, R27, R9.reuse ;  /* 0x000000091b1b7220 */ /* 0x080fe20000410000 */
[----:B------:R-:W-:Y:S01]  /*54d0*/  MUFU.EX2 R160, R160 ;  /* 0x000000a000a07308 */ /* 0x000fe20000000800 */
[----:B----4-:R-:W-:Y:S01]  /*54e0*/  FADD.FTZ R6, R180, R5 ;  /* 0x00000005b4067221 */ /* 0x010fe20000010000 */
[-C--:B------:R-:W-:Y:S01]  /*54f0*/  FMUL.FTZ R30, R30, R9.reuse ;  /* 0x000000091e1e7220 */ /* 0x080fe20000410000 */
[-C--:B------:R-:W-:Y:S01]  /*5500*/  FMUL.FTZ R31, R31, R9.reuse ;  /* 0x000000091f1f7220 */ /* 0x080fe20000410000 */
[-C--:B------:R-:W-:Y:S01]  /*5510*/  FMUL.FTZ R34, R34, R9.reuse ;  /* 0x0000000922227220 */ /* 0x080fe20000410000 */
[-C--:B------:R-:W-:Y:S01]  /*5520*/  FMUL.FTZ R35, R35, R9.reuse ;  /* 0x0000000923237220 */ /* 0x080fe20000410000 */
[-C--:B------:R-:W-:Y:S01]  /*5530*/  FMUL.FTZ R38, R38, R9.reuse ;  /* 0x0000000926267220 */ /* 0x080fe20000410000 */
[-C--:B------:R-:W-:Y:S01]  /*5540*/  FMUL.FTZ R39, R39, R9.reuse ;  /* 0x0000000927277220 */ /* 0x080fe20000410000 */
[----:B------:R-:W0:Y:S01]  /*5550*/  MUFU.EX2 R192, R192 ;  /* 0x000000c000c07308 */ /* 0x000e220000000800 */
        /* <DEDUP_REMOVED lines=16> */
[----:B0-----:R-:W-:Y:S01]  /*5660*/  FADD.FTZ R6, R192, R5 ;  /* 0x00000005c0067221 */ /* 0x001fe20000010000 */
[-C--:B------:R-:W-:Y:S01]  /*5670*/  FMUL.FTZ R67, R67, R9.reuse ;  /* 0x0000000943437220 */ /* 0x080fe20000410000 */
[-C--:B------:R-:W-:Y:S01]  /*5680*/  FMUL.FTZ R70, R70, R9.reuse ;  /* 0x0000000946467220 */ /* 0x080fe20000410000 */
[-C--:B------:R-:W-:Y:S01]  /*5690*/  FMUL.FTZ R71, R71, R9.reuse ;  /* 0x0000000947477220 */ /* 0x080fe20000410000 */
[-C--:B------:R-:W-:Y:S01]  /*56a0*/  FMUL.FTZ R74, R74, R9.reuse ;  /* 0x000000094a4a7220 */ /* 0x080fe20000410000 */
[-C--:B------:R-:W-:Y:S01]  /*56b0*/  FMUL.FTZ R75, R75, R9.reuse ;  /* 0x000000094b4b7220 */ /* 0x080fe20000410000 */
[-C--:B------:R-:W-:Y:S01]  /*56c0*/  FMUL.FTZ R78, R78, R9.reuse ;  /* 0x000000094e4e7220 */ /* 0x080fe20000410000 */
[----:B------:R-:W0:Y:S01]  /*56d0*/  MUFU.EX2 R167, R167 ;  /* 0x000000a700a77308 */ /* 0x000e220000000800 */
[----:B---3--:R-:W-:Y:S01]  /*56e0*/  FADD.FTZ R179, R15, R154 ;  /* 0x0000009a0fb37221 */ /* 0x008fe20000010000 */
[-C--:B------:R-:W-:Y:S01]  /*56f0*/  FMUL.FTZ R79, R79, R9.reuse ;  /* 0x000000094f4f7220 */ /* 0x080fe20000410000 */
[-C--:B------:R-:W-:Y:S01]  /*5700*/  FMUL.FTZ R82, R82, R9.reuse ;  /* 0x0000000952527220 */ /* 0x080fe20000410000 */
[-C--:B------:R-:W-:Y:S01]  /*5710*/  FMUL.FTZ R83, R83, R9.reuse ;  /* 0x0000000953537220 */ /* 0x080fe20000410000 */
[----:B------:R-:W-:Y:S01]  /*5720*/  FADD.FTZ R154, R14, R179 ;  /* 0x000000b30e9a7221 */ /* 0x000fe20000010000 */
[-C--:B------:R-:W-:Y:S01]  /*5730*/  FMUL.FTZ R86, R86, R9.reuse ;  /* 0x0000000956567220 */ /* 0x080fe20000410000 */
[-C--:B------:R-:W-:Y:S01]  /*5740*/  FMUL.FTZ R87, R87, R9.reuse ;  /* 0x0000000957577220 */ /* 0x080fe20000410000 */
[----:B------:R-:W3:Y:S01]  /*5750*/  MUFU.EX2 R20, R20 ;  /* 0x0000001400147308 */ /* 0x000ee20000000800 */
[----:B------:R-:W-:Y:S01]  /*5760*/  FADD.FTZ R179, R21, R154 ;  /* 0x0000009a15b37221 */ /* 0x000fe20000010000 */
[-C--:B------:R-:W-:Y:S01]  /*5770*/  FMUL.FTZ R90, R90, R9.reuse ;  /* 0x000000095a5a7220 */ /* 0x080fe20000410000 */
[-C--:B------:R-:W-:Y:S01]  /*5780*/  FMUL.FTZ R91, R91, R9.reuse ;  /* 0x000000095b5b7220 */ /* 0x080fe20000410000 */
[-C--:B------:R-:W-:Y:S01]  /*5790*/  FMUL.FTZ R94, R94, R9.reuse ;  /* 0x000000095e5e7220 */ /* 0x080fe20000410000 */
[----:B------:R-:W-:Y:S01]  /*57a0*/  FADD.FTZ R154, R160, R179 ;  /* 0x000000b3a09a7221 */ /* 0x000fe20000010000 */
[----:B--2---:R-:W-:Y:S01]  /*57b0*/  F2FP.F16.F32.PACK_AB R160, R153, R160 ;  /* 0x000000a099a0723e */ /* 0x004fe200000000ff */
[-C--:B------:R-:W-:Y:S01]  /*57c0*/  FMUL.FTZ R95, R95, R9.reuse ;  /* 0x000000095f5f7220 */ /* 0x080fe20000410000 */
[----:B------:R-:W2:Y:S01]  /*57d0*/  MUFU.EX2 R170, R170 ;  /* 0x000000aa00aa7308 */ /* 0x000ea20000000800 */
[----:B------:R-:W-:Y:S01]  /*57e0*/  FADD.FTZ R179, R153, R154 ;  /* 0x0000009a99b37221 */ /* 0x000fe20000010000 */
[----:B0-----:R-:W-:Y:S01]  /*57f0*/  FADD.FTZ R5, R167, R6 ;  /* 0x00000006a7057221 */ /* 0x001fe20000010000 */
[----:B------:R-:W-:Y:S01]  /*5800*/  F2FP.F16.F32.PACK_AB R153, R155, R172 ;  /* 0x000000ac9b99723e */ /* 0x000fe200000000ff */
[----:B------:R-:W-:Y:S01]  /*5810*/  FMUL.FTZ R98, R98, R9 ;  /* 0x0000000962627220 */ /* 0x000fe20000410000 */
[----:B------:R-:W-:Y:S01]  /*5820*/  F2FP.F16.F32.PACK_AB R155, R176, R169 ;  /* 0x000000a9b09b723e */ /* 0x000fe200000000ff */
[-C--:B------:R-:W-:Y:S01]  /*5830*/  FMUL.FTZ R99, R99, R9.reuse ;  /* 0x0000000963637220 */ /* 0x080fe20000410000 */
[-C--:B------:R-:W-:Y:S01]  /*5840*/  FMUL.FTZ R102, R102, R9.reuse ;  /* 0x0000000966667220 */ /* 0x080fe20000410000 */
[----:B------:R-:W0:Y:S01]  /*5850*/  MUFU.EX2 R157, R157 ;  /* 0x0000009d009d7308 */ /* 0x000e220000000800 */
        /* <DEDUP_REMOVED lines=16> */
[C---:B0-----:R-:W-:Y:S01]  /*5960*/  FADD.FTZ R11, R157.reuse, R154 ;  /* 0x0000009a9d0b7221 */ /* 0x041fe20000010000 */
[----:B------:R-:W-:Y:S01]  /*5970*/  F2FP.F16.F32.PACK_AB R162, R157, R20 ;  /* 0x000000149da2723e */ /* 0x000fe200000000ff */
[----:B------:R-:W-:Y:S01]  /*5980*/  FMUL.FTZ R127, R127, R9 ;  /* 0x000000097f7f7220 */ /* 0x000fe20000410000 */
[----:B------:R-:W-:Y:S01]  /*5990*/  F2FP.F16.F32.PACK_AB R154, R13, R12 ;  /* 0x0000000c0d9a723e */ /* 0x000fe200000000ff */
[----:B------:R-:W-:Y:S01]  /*59a0*/  BAR.SYNC.DEFER_BLOCKING 0xf, 0x100 ;  /* 0x03c4000000007b1d */ /* 0x000fe20000010000 */
[----:B------:R-:W-:Y:S01]  /*59b0*/  F2FP.F16.F32.PACK_AB R157, R180, R159 ;  /* 0x0000009fb49d723e */ /* 0x000fe200000000ff */
[----:B------:R-:W-:Y:S01]  /*59c0*/  FMUL.FTZ R130, R130, R9 ;  /* 0x0000000982827220 */ /* 0x000fe20000410000 */
[----:B------:R-:W-:Y:S01]  /*59d0*/  F2FP.F16.F32.PACK_AB R159, R192, R163 ;  /* 0x000000a3c09f723e */ /* 0x000fe200000000ff */
[----:B---3--:R-:W-:Y:S01]  /*59e0*/  FADD.FTZ R5, R173, R6 ;  /* 0x00000006ad057221 */ /* 0x008fe20000010000 */
[-C--:B------:R-:W-:Y:S01]  /*59f0*/  FMUL.FTZ R131, R131, R9.reuse ;  /* 0x0000000983837220 */ /* 0x080fe20000410000 */
[----:B------:R-:W0:Y:S01]  /*5a00*/  MUFU.EX2 R174, R174 ;  /* 0x000000ae00ae7308 */ /* 0x000e220000000800 */
[-C--:B------:R-:W-:Y:S01]  /*5a10*/  FMUL.FTZ R134, R134, R9.reuse ;  /* 0x0000000986867220 */ /* 0x080fe20000410000 */
[-C--:B------:R-:W-:Y:S01]  /*5a20*/  FMUL.FTZ R135, R135, R9.reuse ;  /* 0x0000000987877220 */ /* 0x080fe20000410000 */
[-C--:B------:R-:W-:Y:S01]  /*5a30*/  FMUL.FTZ R138, R138, R9.reuse ;  /* 0x000000098a8a7220 */ /* 0x080fe20000410000 */
[-C--:B------:R-:W-:Y:S01]  /*5a40*/  FMUL.FTZ R139, R139, R9.reuse ;  /* 0x000000098b8b7220 */ /* 0x080fe20000410000 */
[-C--:B------:R-:W-:Y:S01]  /*5a50*/  FMUL.FTZ R142, R142, R9.reuse ;  /* 0x000000098e8e7220 */ /* 0x080fe20000410000 */
[----:B--2---:R-:W-:Y:S01]  /*5a60*/  FADD.FTZ R10, R164, R11 ;  /* 0x0000000ba40a7221 */ /* 0x004fe20000010000 */
[-C--:B------:R-:W-:Y:S01]  /*5a70*/  FMUL.FTZ R143, R143, R9.reuse ;  /* 0x000000098f8f7220 */ /* 0x080fe20000410000 */
[----:B------:R-:W2:Y:S01]  /*5a80*/  MUFU.EX2 R161, R161 ;  /* 0x000000a100a17308 */ /* 0x000ea20000000800 */
[-C--:B------:R-:W-:Y:S01]  /*5a90*/  FMUL.FTZ R146, R146, R9.reuse ;  /* 0x0000000992927220 */ /* 0x080fe20000410000 */
[-C--:B------:R-:W-:Y:S01]  /*5aa0*/  FMUL.FTZ R147, R147, R9.reuse ;  /* 0x0000000993937220 */ /* 0x080fe20000410000 */
[-C--:B------:R-:W-:Y:S01]  /*5ab0*/  FMUL.FTZ R150, R150, R9.reuse ;  /* 0x0000000996967220 */ /* 0x080fe20000410000 */
[----:B------:R-:W-:-:S04]  /*5ac0*/  FMUL.FTZ R151, R151, R9 ;  /* 0x0000000997977220 */ /* 0x000fc80000410000 */
[----:B------:R-:W3:Y:S01]  /*5ad0*/  MUFU.EX2 R175, R175 ;  /* 0x000000af00af7308 */ /* 0x000ee20000000800 */
[C---:B0-----:R-:W-:Y:S01]  /*5ae0*/  FADD.FTZ R6, R174.reuse, R5 ;  /* 0x00000005ae067221 */ /* 0x041fe20000010000 */
[----:B------:R-:W-:Y:S01]  /*5af0*/  F2FP.F16.F32.PACK_AB R163, R174, R173 ;  /* 0x000000adaea3723e */ /* 0x000fe200000000ff */
[----:B------:R0:W-:Y:S04]  /*5b00*/  STSM.16.M88.4 [R23+0x26800], R152 ;  /* 0x0268009817007844 */ /* 0x0001e80000000200 */
[----:B------:R0:W-:Y:S01]  /*5b10*/  STSM.16.M88.4 [R186], R156 ;  /* 0x0000009cba007844 */ /* 0x0001e20000000200 */
[----:B------:R-:W4:Y:S01]  /*5b20*/  MUFU.EX2 R168, R168 ;  /* 0x000000a800a87308 */ /* 0x000f220000000800 */
[C---:B--2---:R-:W-:Y:S01]  /*5b30*/  FADD.FTZ R10, R161.reuse, R10 ;  /* 0x0000000aa10a7221 */ /* 0x044fe20000010000 */
[----:B------:R-:W-:-:S02]  /*5b40*/  F2FP.F16.F32.PACK_AB R164, R161, R164 ;  /* 0x000000a4a1a4723e */ /* 0x000fc400000000ff */
[----:B------:R-:W-:Y:S01]  /*5b50*/  F2FP.F16.F32.PACK_AB R161, R170, R167 ;  /* 0x000000a7aaa1723e */ /* 0x000fe200000000ff */
[----:B------:R-:W-:-:S03]  /*5b60*/  FADD.FTZ R5, R165, R10 ;  /* 0x0000000aa5057221 */ /* 0x000fc60000010000 */
[----:B------:R-:W2:Y:S01]  /*5b70*/  MUFU.EX2 R182, R182 ;  /* 0x000000b600b67308 */ /* 0x000ea20000000800 */
[----:B---3--:R-:W-:Y:S01]  /*5b80*/  FADD.FTZ R11, R175, R6 ;  /* 0x00000006af0b7221 */ /* 0x008fe20000010000 */
[----:B------:R0:W-:Y:S03]  /*5b90*/  STSM.16.M88.4 [R184], R160 ;  /* 0x000000a0b8007844 */ /* 0x0001e60000000200 */
[----:B------:R-:W-:-:S03]  /*5ba0*/  FADD.FTZ R11, R178, R11 ;  /* 0x0000000bb20b7221 */ /* 0x000fc60000010000 */
[----:B------:R-:W3:Y:S01]  /*5bb0*/  MUFU.EX2 R177, R177 ;  /* 0x000000b100b17308 */ /* 0x000ee20000000800 */
[C---:B----4-:R-:W-:Y:S01]  /*5bc0*/  F2FP.F16.F32.PACK_AB R166, R168.reuse, R165 ;  /* 0x000000a5a8a6723e */ /* 0x050fe200000000ff */
[----:B------:R-:W-:Y:S01]  /*5bd0*/  FADD.FTZ R5, R168, R5 ;  /* 0x00000005a8057221 */ /* 0x000fe20000010000 */
[----:B------:R-:W-:Y:S01]  /*5be0*/  F2FP.F16.F32.PACK_AB R165, R178, R175 ;  /* 0x000000afb2a5723e */ /* 0x000fe200000000ff */
[----:B--2---:R-:W-:Y:S01]  /*5bf0*/  FADD.FTZ R6, R182, R11 ;  /* 0x0000000bb6067221 */ /* 0x004fe20000010000 */
[----:B---3--:R-:W-:-:S03]  /*5c00*/  F2FP.F16.F32.PACK_AB R167, R177, R182 ;  /* 0x000000b6b1a7723e */ /* 0x008fc600000000ff */
[----:B------:R-:W-:Y:S02]  /*5c10*/  FADD.FTZ R6, R177, R6 ;  /* 0x00000006b1067221 */ /* 0x000fe40000010000 */
[----:B------:R0:W-:Y:S01]  /*5c20*/  STSM.16.M88.4 [R185], R164 ;  /* 0x000000a4b9007844 */ /* 0x0001e20000000200 */
[----:B------:R-:W-:Y:S05]  /*5c30*/  @!P0 BRA `(.L_x_2949) ;  /* 0x0000000000048947 */ /* 0x000fea0003800000 */
[----:B------:R-:W-:Y:S01]  /*5c40*/  BPT.TRAP 0x1 ;  /* 0x000000040000795c */ /* 0x000fe20000300000 */
.L_x_2949:
[----:B------:R2:W3:Y:S01]  /*5c50*/  SYNCS.PHASECHK.TRANS64.TRYWAIT P3, [UR22+0x28c50], R8 ;  /* 0x028c5008ff0075a7 */ /* 0x0004e20008060156 */
[----:B------:R-:W-:Y:S05]  /*5c60*/  @!P0 BRA `(.L_x_2950) ;  /* 0x0000000000048947 */ /* 0x000fea0003800000 */
[----:B------:R-:W-:Y:S01]  /*5c70*/  BPT.TRAP 0x1 ;  /* 0x000000040000795c */ /* 0x000fe20000300000 */
.L_x_2950:
[----:B---3--:R-:W-:Y:S05]  /*5c80*/  @P3 BRA `(.L_x_2951) ;  /* 0x0000000000083947 */ /* 0x008fea0003800000 */
[----:B------:R-:W3:Y:S02]  /*5c90*/  SYNCS.PHASECHK.TRANS64.TRYWAIT P3, [UR22+0x28c50], R8 ;  /* 0x028c5008ff0075a7 */ /* 0x000ee40008060156 */
[----:B---3--:R-:W-:Y:S05]  /*5ca0*/  @!P3 BRA `(.L_x_2952) ;  /* 0x0000008000f4b947 */ /* 0x008fea0003800000 */
.L_x_2951:
[----:B------:R-:W-:Y:S01]  /*5cb0*/  ULEA UR10, UR41, UR48, 0xc ;  /* 0x00000030290a7291 */ /* 0x000fe2000f8e603f */
[----:B------:R-:W-:Y:S01]  /*5cc0*/  WARPGROUP.ARRIVE ;  /* 0x00000000000079c5 */ /* 0x000fe20000000000 */
[----:B------:R-:W-:Y:S01]  /*5cd0*/  UMOV UR7, 0x40000040 ;  /* 0x4000004000077882 */ /* 0x000fe20000000000 */
[----:B---3--:R-:W-:Y:S01]  /*5ce0*/  @!P1 VIADD R171, R171, 0x28c60 ;  /* 0x00028c60abab9836 */ /* 0x008fe20000000000 */
        /* <DEDUP_REMOVED lines=35> */
.L_x_2944:
[----:B------:R-:W4:Y:S01]  /*5f20*/  SHFL.BFLY PT, R4, R5, 0x2, 0x1f ;  /* 0x0c401f0005047f89 */ /* 0x000f2200000e0000 */
[----:B------:R-:W-:Y:S01]  /*5f30*/  IMAD.MOV R10, RZ, RZ, -R22 ;  /* 0x000000ffff0a7224 */ /* 0x000fe200078e0a16 */
[----:B------:R-:W-:Y:S01]  /*5f40*/  UIADD3 UR37, UR37, 0x1, URZ ;  /* 0x0000000125257890 */ /* 0x000fe2000fffe03f */
[----:B------:R-:W-:Y:S01]  /*5f50*/  IMAD.U32 R15, RZ, RZ, UR20 ;  /* 0x00000014ff0f7e24 */ /* 0x000fe2000f8e00ff */
[----:B------:R-:W5:Y:S01]  /*5f60*/  SHFL.BFLY PT, R9, R6, 0x2, 0x1f ;  /* 0x0c401f0006097f89 */ /* 0x000f6200000e0000 */
[----:B------:R-:W-:Y:S08]  /*5f70*/  BAR.ARV 0x8, 0xa0 ;  /* 0x0202800000007b1d */ /* 0x000ff00000002000 */
[----:B------:R-:W-:Y:S01]  /*5f80*/  BAR.SYNC.DEFER_BLOCKING 0xf, 0x100 ;  /* 0x03c4000000007b1d */ /* 0x000fe20000010000 */
[----:B------:R-:W-:Y:S01]  /*5f90*/  ISETP.NE.AND P0, PT, R17, R10, PT ;  /* 0x0000000a1100720c */ /* 0x000fe20003f05270 */
[----:B----4-:R-:W-:Y:S01]  /*5fa0*/  FADD.FTZ R4, R4, R5 ;  /* 0x0000000504047221 */ /* 0x010fe20000010000 */
[----:B------:R-:W-:Y:S01]  /*5fb0*/  IMAD.U32 R5, RZ, RZ, UR41 ;  /* 0x00000029ff057e24 */ /* 0x000fe2000f8e00ff */
[----:B------:R-:W-:Y:S01]  /*5fc0*/  UIADD3 UR41, UR41, 0x1, URZ ;  /* 0x0000000129297890 */ /* 0x000fe2000fffe03f */
[----:B-----5:R-:W-:-:S02]  /*5fd0*/  FADD.FTZ R9, R9, R6 ;  /* 0x0000000609097221 */ /* 0x020fc40000010000 */
[----:B-1----:R-:W1:Y:S07]  /*5fe0*/  SHFL.BFLY PT, R7, R4, 0x1, 0x1f ;  /* 0x0c201f0004077f89 */ /* 0x002e6e00000e0000 */
[----:B------:R-:W-:Y:S01]  /*5ff0*/  @!P0 IMAD R5, R5, 0x40, R16 ;  /* 0x0000004005058824 */ /* 0x000fe200078e0210 */
[----:B------:R-:W-:Y:S01]  /*6000*/  UISETP.NE.AND UP0, UPT, UR41, 0x2, UPT ;  /* 0x000000022900788c */ /* 0x000fe2000bf05270 */
[----:B--2---:R-:W2:Y:S03]  /*6010*/  SHFL.BFLY PT, R8, R9, 0x1, 0x1f ;  /* 0x0c201f0009087f89 */ /* 0x004ea600000e0000 */
[----:B------:R-:W-:Y:S01]  /*6020*/  @!P0 LEA R5, R5, UR42, 0x2 ;  /* 0x0000002a05058c11 */ /* 0x000fe2000f8e10ff */
[----:B------:R-:W-:-:S02]  /*6030*/  USEL UR4, URZ, 0x1, UP0 ;  /* 0x000000013f047887 */ /* 0x000fc40008000000 */
[----:B------:R-:W-:Y:S02]  /*6040*/  USEL UR41, UR41, URZ, UP0 ;  /* 0x0000003f29297287 */ /* 0x000fe40008000000 */
[----:B------:R-:W-:Y:S01]  /*6050*/  ULOP3.LUT UR40, UR40, UR4, URZ, 0x3c, !UPT ;  /* 0x0000000428287292 */ /* 0x000fe2000f8e3c3f */
[----:B-1----:R-:W-:Y:S01]  /*6060*/  FADD.FTZ R11, R4, R7 ;  /* 0x00000007040b7221 */ /* 0x002fe20000010000 */
[----:B------:R-:W-:Y:S02]  /*6070*/  IMAD.MOV.U32 R7, RZ, RZ, RZ ;  /* 0x000000ffff077224 */ /* 0x000fe400078e00ff */
[----:B------:R-:W-:Y:S02]  /*6080*/  IMAD.MOV.U32 R4, RZ, RZ, RZ ;  /* 0x000000ffff047224 */ /* 0x000fe400078e00ff */
[----:B--2---:R-:W-:Y:S01]  /*6090*/  FADD.FTZ R13, R9, R8 ;  /* 0x00000008090d7221 */ /* 0x004fe20000010000 */
[----:B------:R-:W-:Y:S02]  /*60a0*/  FSETP.NE.FTZ.AND P1, PT, R11, RZ, PT ;  /* 0x000000ff0b00720b */ /* 0x000fe40003f35000 */
[----:B------:R-:W-:-:S02]  /*60b0*/  MOV R9, UR20 ;  /* 0x0000001400097c02 */ /* 0x000fc40008000f00 */
[----:B------:R-:W-:-:S09]  /*60c0*/  FSETP.NE.FTZ.AND P2, PT, R13, RZ, PT ;  /* 0x000000ff0d00720b */ /* 0x000fd20003f55000 */
[----:B------:R-:W0:Y:S04]  /*60d0*/  @P1 MUFU.RCP R7, R11 ;  /* 0x0000000b00071308 */ /* 0x000e280000001000 */
[----:B------:R-:W-:-:S04]  /*60e0*/  @P2 FMUL.FTZ R15, R15, 0.69314718246459960938 ;  /* 0x3f3172180f0f2820 */ /* 0x000fc80000410000 */
[----:B------:R-:W-:Y:S08]  /*60f0*/  @P2 MUFU.RCP R4, R13 ;  /* 0x0000000d00042308 */ /* 0x000ff00000001000 */
[----:B------:R-:W1:Y:S01]  /*6100*/  @P1 MUFU.LG2 R6, R11 ;  /* 0x0000000b00061308 */ /* 0x000e620000000c00 */
        /* <DEDUP_REMOVED lines=65> */
[----:B-1----:R-:W-:Y:S01]  /*6520*/  @P1 FMUL.FTZ R6, R6, 0.69314718246459960938 ;  /* 0x3f31721806061820 */ /* 0x002fe20000410000 */
[----:B------:R-:W-:-:S02]  /*6530*/  IMAD.MOV.U32 R36, RZ, RZ, -0x800000 ;  /* 0xff800000ff247424 */ /* 0x000fc400078e00ff */
[-C--:B------:R-:W-:Y:S01]  /*6540*/  FMUL.FTZ R11, R30, R4.reuse ;  /* 0x000000041e0b7220 */ /* 0x080fe20000410000 */
[----:B------:R1:W-:Y:S01]  /*6550*/  @!P0 STS [R5+0x28820], R4 ;  /* 0x0288200405008388 */ /* 0x0003e20000000800 */
[----:B------:R-:W-:Y:S01]  /*6560*/  IMAD.MOV.U32 R32, RZ, RZ, -0x800000 ;  /* 0xff800000ff207424 */ /* 0x000fe200078e00ff */
[----:B------:R-:W-:Y:S01]  /*6570*/  PLOP3.LUT P0, PT, PT, PT, PT, 0x8, 0x0 ;  /* 0x000000000000781c */ /* 0x000fe20003f0e170 */
[-C--:B------:R-:W-:Y:S01]  /*6580*/  FMUL.FTZ R27, R27, R4.reuse ;  /* 0x000000041b1b7220 */ /* 0x080fe20000410000 */
[-C--:B------:R-:W-:Y:S01]  /*6590*/  FMUL.FTZ R31, R31, R4.reuse ;  /* 0x000000041f1f7220 */ /* 0x080fe20000410000 */
[-C--:B------:R-:W-:Y:S01]  /*65a0*/  FMUL.FTZ R34, R34, R4.reuse ;  /* 0x0000000422227220 */ /* 0x080fe20000410000 */
[----:B0-----:R-:W0:Y:S01]  /*65b0*/  @P2 MUFU.LG2 R7, R13 ;  /* 0x0000000d00072308 */ /* 0x001e220000000c00 */
[-C--:B------:R-:W-:Y:S01]  /*65c0*/  FMUL.FTZ R35, R35, R4.reuse ;  /* 0x0000000423237220 */ /* 0x080fe20000410000 */
[-C--:B------:R-:W-:Y:S01]  /*65d0*/  FMUL.FTZ R38, R38, R4.reuse ;  /* 0x0000000426267220 */ /* 0x080fe20000410000 */
[-C--:B------:R-:W-:Y:S01]  /*65e0*/  FMUL.FTZ R39, R39, R4.reuse ;  /* 0x0000000427277220 */ /* 0x080fe20000410000 */
[----:B-1----:R-:W-:Y:S01]  /*65f0*/  @P1 FMUL.FTZ R5, R9, 0.69314718246459960938 ;  /* 0x3f31721809051820 */ /* 0x002fe20000410000 */
        /* <DEDUP_REMOVED lines=12> */
[----:B0-----:R-:W-:Y:S01]  /*66c0*/  @P2 FMUL.FTZ R14, R7, 0.69314718246459960938 ;  /* 0x3f317218070e2820 */ /* 0x001fe20000410000 */
        /* <DEDUP_REMOVED lines=48> */
.L_x_2925:
[----:B------:R-:W0:Y:S08]  /*69d0*/  S2UR UR4, SR_CgaCtaId ;  /* 0x00000000000479c3 */ /* 0x000e300000008800 */
[----:B------:R-:W-:Y:S06]  /*69e0*/  BAR.SYNC.DEFER_BLOCKING 0x5, 0x120 ;  /* 0x0144800000007b1d */ /* 0x000fec0000010000 */
[----:B------:R-:W-:Y:S01]  /*69f0*/  UMOV UR42, 0x400 ;  /* 0x00000400002a7882 */ /* 0x000fe20000000000 */
[----:B------:R-:W-:Y:S01]  /*6a00*/  BSSY B0, `(.L_x_2954) ;  /* 0x0000284000007945 */ /* 0x000fe20003800000 */
[----:B0-----:R-:W-:-:S09]  /*6a10*/  ULEA UR42, UR4, UR42, 0x18 ;  /* 0x0000002a042a7291 */ /* 0x001fd2000f8ec03f */
[----:B------:R-:W0:Y:S02]  /*6a20*/  LDS.128 R4, [UR42+0x28cd0] ;  /* 0x028cd02aff047984 */ /* 0x000e240008000c00 */
[----:B0-----:R-:W-:Y:S01]  /*6a30*/  R2UR UR5, R6 ;  /* 0x00000000060572ca */ /* 0x001fe200000e0000 */
[----:B------:R-:W-:Y:S06]  /*6a40*/  BAR.ARV 0x4, 0x120 ;  /* 0x0104800000007b1d */ /* 0x000fec0000002000 */
[----:B------:R-:W-:Y:S08]  /*6a50*/  @P0 BRA `(.L_x_2955) ;  /* 0x0000001c00440947 */ /* 0x000ff00003800000 */
[----:B------:R-:W0:Y:S08]  /*6a60*/  S2UR UR4, SR_SWINHI ;  /* 0x00000000000479c3 */ /* 0x000e300000002f00 */
[----:B------:R-:W-:Y:S01]  /*6a70*/  BAR.SYNC.DEFER_BLOCKING 0x1, 0x100 ;  /* 0x0044000000007b1d */ /* 0x000fe20000010000 */
[----:B------:R-:W-:Y:S01]  /*6a80*/  F2FP.F16.F32.PACK_AB R8, R8, R167 ;  /* 0x000000a70808723e */ /* 0x000fe200000000ff */
[----:B------:R-:W-:Y:S01]  /*6a90*/  USHF.L.U32 UR8, UR44, 0x2, URZ ;  /* 0x000000022c087899 */ /* 0x000fe2000800063f */
[----:B------:R-:W-:Y:S01]  /*6aa0*/  F2FP.F16.F32.PACK_AB R9, R27, R9 ;  /* 0x000000091b09723e */ /* 0x000fe200000000ff */
[----:B------:R-:W-:Y:S01]  /*6ab0*/  USHF.L.U64.HI UR9, UR44, 0x2, UR45 ;  /* 0x000000022c097899 */ /* 0x000fe2000801022d */
        /* <DEDUP_REMOVED lines=8> */
[----:B------:R-:W-:Y:S01]  /*6b40*/  F2FP.F16.F32.PACK_AB R56, R57, R56 ;  /* 0x000000383938723e */ /* 0x000fe200000000ff */
[----:B------:R-:W-:Y:S01]  /*6b50*/  UMOV UR6, UR42 ;  /* 0x0000002a00067c82 */ /* 0x000fe20008000000 */
[----:B0-----:R-:W-:Y:S01]  /*6b60*/  UMOV UR7, UR4 ;  /* 0x0000000400077c82 */ /* 0x001fe20008000000 */
[----:B------:R-:W-:Y:S01]  /*6b70*/  F2FP.F16.F32.PACK_AB R50, R53, R52 ;  /* 0x000000343532723e */ /* 0x000fe200000000ff */
[----:B------:R-:W-:Y:S01]  /*6b80*/  IMAD.U32 R134, RZ, RZ, UR6 ;  /* 0x00000006ff867e24 */ /* 0x000fe2000f8e00ff */
[----:B------:R-:W-:Y:S01]  /*6b90*/  F2FP.F16.F32.PACK_AB R51, R55, R54 ;  /* 0x000000363733723e */ /* 0x000fe200000000ff */
[----:B------:R-:W-:Y:S01]  /*6ba0*/  IMAD.U32 R135, RZ, RZ, UR7 ;  /* 0x00000007ff877e24 */ /* 0x000fe2000f8e00ff */
[----:B------:R-:W-:Y:S01]  /*6bb0*/  F2FP.F16.F32.PACK_AB R57, R59, R58 ;  /* 0x0000003a3b39723e */ /* 0x000fe200000000ff */
[----:B------:R-:W-:Y:S01]  /*6bc0*/  ULDC.64 UR6, c[0x0][0xbd8] ;  /* 0x0002f60000067ab9 */ /* 0x000fe20000000a00 */
[----:B------:R-:W-:Y:S01]  /*6bd0*/  F2FP.F16.F32.PACK_AB R64, R65, R64 ;  /* 0x000000404140723e */ /* 0x000fe200000000ff */
[----:B------:R-:W-:Y:S01]  /*6be0*/  IMAD.WIDE R130, R189, 0x2, R134 ;  /* 0x00000002bd827825 */ /* 0x000fe200078e0286 */
[----:B------:R-:W-:Y:S01]  /*6bf0*/  F2FP.F16.F32.PACK_AB R58, R61, R60 ;  /* 0x0000003c3d3a723e */ /* 0x000fe200000000ff */
[----:B------:R-:W-:Y:S01]  /*6c00*/  UIADD3 UR4, UP1, UR8, UR6, URZ ;  /* 0x0000000608047290 */ /* 0x000fe2000ff3e03f */
[----:B------:R-:W-:Y:S01]  /*6c10*/  F2FP.F16.F32.PACK_AB R59, R63, R62 ;  /* 0x0000003e3f3b723e */ /* 0x000fe200000000ff */
[----:B------:R-:W-:Y:S01]  /*6c20*/  UISETP.NE.U32.AND UP0, UPT, UR6, URZ, UPT ;  /* 0x0000003f0600728c */ /* 0x000fe2000bf05070 */
[C---:B------:R-:W-:Y:S01]  /*6c30*/  IADD3 R169, P1, R130.reuse, 0x20, RZ ;  /* 0x0000002082a97810 */ /* 0x040fe20007f3e0ff */
[----:B------:R-:W-:Y:S01]  /*6c40*/  UIADD3.X UR6, UR9, UR7, URZ, UP1, !UPT ;  /* 0x0000000709067290 */ /* 0x000fe20008ffe43f */
[----:B------:R-:W-:Y:S01]  /*6c50*/  LOP3.LUT R3, R130, 0x380, RZ, 0xc0, !PT ;  /* 0x0000038082037812 */ /* 0x000fe200078ec0ff */
[----:B------:R-:W-:Y:S01]  /*6c60*/  UISETP.NE.AND.EX UP0, UPT, UR7, URZ, UPT, UP0 ;  /* 0x0000003f0700728c */ /* 0x000fe2000bf05300 */
[----:B------:R-:W-:-:S02]  /*6c70*/  IADD3.X R15, RZ, R131, RZ, P1, !PT ;  /* 0x00000083ff0f7210 */ /* 0x000fc40000ffe4ff */
[C---:B------:R-:W-:Y:S02]  /*6c80*/  IADD3 R4, P0, R130.reuse, 0x40, RZ ;  /* 0x0000004082047810 */ /* 0x040fe40007f1e0ff */
[C---:B------:R-:W-:Y:S02]  /*6c90*/  IADD3 R179, P4, R130.reuse, 0x60, RZ ;  /* 0x0000006082b37810 */ /* 0x040fe40007f9e0ff */
[C---:B------:R-:W-:Y:S01]  /*6ca0*/  IADD3 R181, P3, R130.reuse, 0x2000, RZ ;  /* 0x0000200082b57810 */ /* 0x040fe20007f7e0ff */
[--C-:B------:R-:W-:Y:S01]  /*6cb0*/  IMAD.X R21, RZ, RZ, R131.reuse, P0 ;  /* 0x000000ffff157224 */ /* 0x100fe200000e0683 */
        /* <DEDUP_REMOVED lines=8> */
[----:B------:R-:W-:Y:S01]  /*6d40*/  SHF.R.U64 R3, R3, 0x3, RZ ;  /* 0x0000000303037819 */ /* 0x000fe200000012ff */
[----:B------:R-:W-:Y:S01]  /*6d50*/  IMAD.X R103, RZ, RZ, R131, P1 ;  /* 0x000000ffff677224 */ /* 0x000fe200008e0683 */
        /* <DEDUP_REMOVED lines=10> */
[----:B------:R-:W-:Y:S01]  /*6e00*/  IMAD.X R119, RZ, RZ, R131, P6 ;  /* 0x000000ffff777224 */ /* 0x000fe200030e0683 */
[----:B------:R-:W-:-:S02]  /*6e10*/  IADD3 R203, P1, R130, 0x6060, RZ ;  /* 0x0000606082cb7810 */ /* 0x000fc40007f3e0ff */
[----:B------:R-:W-:Y:S01]  /*6e20*/  LOP3.LUT R130, R3, R130, RZ, 0x3c, !PT ;  /* 0x0000008203827212 */ /* 0x000fe200078e3cff */
[--C-:B------:R-:W-:Y:S01]  /*6e30*/  IMAD.X R127, RZ, RZ, R131.reuse, P2 ;  /* 0x000000ffff7f7224 */ /* 0x100fe200010e0683 */
[----:B------:R-:W-:Y:S01]  /*6e40*/  LOP3.LUT R0, R169, 0x380, RZ, 0xc0, !PT ;  /* 0x00000380a9007812 */ /* 0x000fe200078ec0ff */
[----:B------:R-:W-:Y:S01]  /*6e50*/  IMAD.X R13, RZ, RZ, R131, P1 ;  /* 0x000000ffff0d7224 */ /* 0x000fe200008e0683 */
[----:B------:R-:W-:Y:S02]  /*6e60*/  LOP3.LUT R3, R4, 0x380, RZ, 0xc0, !PT ;  /* 0x0000038004037812 */ /* 0x000fe400078ec0ff */
[----:B------:R-:W-:Y:S02]  /*6e70*/  SHF.R.U64 R0, R0, 0x3, RZ ;  /* 0x0000000300007819 */ /* 0x000fe400000012ff */
[----:B------:R-:W-:Y:S02]  /*6e80*/  SHF.R.U64 R3, R3, 0x3, RZ ;  /* 0x0000000303037819 */ /* 0x000fe400000012ff */
[----:B------:R-:W-:-:S02]  /*6e90*/  LOP3.LUT R6, R179, 0x380, RZ, 0xc0, !PT ;  /* 0x00000380b3067812 */ /* 0x000fc400078ec0ff */
        /* <DEDUP_REMOVED lines=8> */
[----:B------:R-:W-:Y:S02]  /*6f20*/  SHF.R.U64 R3, R3, 0x3, RZ ;  /* 0x0000000303037819 */ /* 0x000fe400000012ff */
[----:B------:R-:W-:Y:S02]  /*6f30*/  LOP3.LUT R24, R6, R179, RZ, 0x3c, !PT ;  /* 0x000000b306187212 */ /* 0x000fe400078e3cff */
[----:B------:R-:W-:Y:S02]  /*6f40*/  LOP3.LUT R6, R193, 0x380, RZ, 0xc0, !PT ;  /* 0x00000380c1067812 */ /* 0x000fe400078ec0ff */
[----:B------:R-:W-:-:S02]  /*6f50*/  LOP3.LUT R90, R0, R183, RZ, 0x3c, !PT ;  /* 0x000000b7005a7212 */ /* 0x000fc400078e3cff */
[----:B------:R-:W-:Y:S02]  /*6f60*/  LOP3.LUT R98, R4, R191, RZ, 0x3c, !PT ;  /* 0x000000bf04627212 */ /* 0x000fe400078e3cff */
[----:B------:R-:W-:Y:S02]  /*6f70*/  LOP3.LUT R0, R195, 0x380, RZ, 0xc0, !PT ;  /* 0x00000380c3007812 */ /* 0x000fe400078ec0ff */
[----:B------:R-:W-:Y:S02]  /*6f80*/  LOP3.LUT R94, R3, R94, RZ, 0x3c, !PT ;  /* 0x0000005e035e7212 */ /* 0x000fe400078e3cff */
[----:B------:R-:W-:Y:S02]  /*6f90*/  LOP3.LUT R4, R197, 0x380, RZ, 0xc0, !PT ;  /* 0x00000380c5047812 */ /* 0x000fe400078ec0ff */
[----:B------:R-:W-:Y:S02]  /*6fa0*/  LOP3.LUT R28, R181, 0x380, RZ, 0xc0, !PT ;  /* 0x00000380b51c7812 */ /* 0x000fe400078ec0ff */
[----:B------:R-:W-:-:S02]  /*6fb0*/  LOP3.LUT R3, R110, 0x380, RZ, 0xc0, !PT ;  /* 0x000003806e037812 */ /* 0x000fc400078ec0ff */
[----:B------:R-:W-:Y:S02]  /*6fc0*/  SHF.R.U64 R6, R6, 0x3, RZ ;  /* 0x0000000306067819 */ /* 0x000fe400000012ff */
[----:B------:R-:W-:Y:S02]  /*6fd0*/  SHF.R.U64 R0, R0, 0x3, RZ ;  /* 0x0000000300007819 */ /* 0x000fe400000012ff */
[----:B------:R-:W-:Y:S02]  /*6fe0*/  SHF.R.U64 R4, R4, 0x3, RZ ;  /* 0x0000000304047819 */ /* 0x000fe400000012ff */
[----:B------:R-:W-:Y:S02]  /*6ff0*/  MOV R130, R130 ;  /* 0x0000008200827202 */ /* 0x000fe40000000f00 */
[----:B------:R-:W-:Y:S02]  /*7000*/  SHF.R.U64 R28, R28, 0x3, RZ ;  /* 0x000000031c1c7819 */ /* 0x000fe400000012ff */
[----:B------:R-:W-:Y:S01]  /*7010*/  SHF.R.U64 R3, R3, 0x3, RZ ;  /* 0x0000000303037819 */ /* 0x000fe200000012ff */
[----:B------:R0:W-:Y:S01]  /*7020*/  STSM.16.M88.4 [R130], R8 ;  /* 0x0000000882007844 */ /* 0x0001e20000000200 */
[----:B------:R-:W-:-:S02]  /*7030*/  LOP3.LUT R102, R6, R193, RZ, 0x3c, !PT ;  /* 0x000000c106667212 */ /* 0x000fc400078e3cff */
[----:B------:R-:W-:Y:S02]  /*7040*/  LOP3.LUT R6, R199, 0x380, RZ, 0xc0, !PT ;  /* 0x00000380c7067812 */ /* 0x000fe400078ec0ff */
[----:B------:R-:W-:Y:S02]  /*7050*/  LOP3.LUT R106, R0, R195, RZ, 0x3c, !PT ;  /* 0x000000c3006a7212 */ /* 0x000fe400078e3cff */
[----:B------:R-:W-:Y:S02]  /*7060*/  LOP3.LUT R114, R4, R197, RZ, 0x3c, !PT ;  /* 0x000000c504727212 */ /* 0x000fe400078e3cff */
[----:B------:R-:W-:Y:S02]  /*7070*/  LOP3.LUT R0, R201, 0x380, RZ, 0xc0, !PT ;  /* 0x00000380c9007812 */ /* 0x000fe400078ec0ff */
[----:B------:R-:W-:Y:S02]  /*7080*/  LOP3.LUT R28, R28, R181, RZ, 0x3c, !PT ;  /* 0x000000b51c1c7212 */ /* 0x000fe400078e3cff */
[----:B------:R-:W-:-:S02]  /*7090*/  LOP3.LUT R110, R3, R110, RZ, 0x3c, !PT ;  /* 0x0000006e036e7212 */ /* 0x000fc400078e3cff */
[----:B------:R-:W-:Y:S02]  /*70a0*/  LOP3.LUT R4, R203, 0x380, RZ, 0xc0, !PT ;  /* 0x00000380cb047812 */ /* 0x000fe400078ec0ff */
[----:B------:R-:W-:Y:S02]  /*70b0*/  LOP3.LUT R3, R126, 0x380, RZ, 0xc0, !PT ;  /* 0x000003807e037812 */ /* 0x000fe400078ec0ff */
[----:B------:R-:W-:Y:S02]  /*70c0*/  MOV R15, R14 ;  /* 0x0000000e000f7202 */ /* 0x000fe40000000f00 */
[----:B0-----:R-:W-:Y:S02]  /*70d0*/  F2FP.F16.F32.PACK_AB R8, R33, R163 ;  /* 0x000000a32108723e */ /* 0x001fe400000000ff */
[----:B------:R-:W-:Y:S02]  /*70e0*/  F2FP.F16.F32.PACK_AB R9, R35, R34 ;  /* 0x000000222309723e */ /* 0x000fe400000000ff */
[----:B------:R-:W-:-:S02]  /*70f0*/  F2FP.F16.F32.PACK_AB R10, R37, R155 ;  /* 0x0000009b250a723e */ /* 0x000fc400000000ff */
[----:B------:R-:W-:Y:S02]  /*7100*/  F2FP.F16.F32.PACK_AB R11, R39, R38 ;  /* 0x00000026270b723e */ /* 0x000fe400000000ff */
[----:B------:R-:W-:Y:S02]  /*7110*/  SHF.R.U64 R6, R6, 0x3, RZ ;  /* 0x0000000306067819 */ /* 0x000fe400000012ff */
[----:B------:R-:W-:Y:S01]  /*7120*/  MOV R20, R20 ;  /* 0x0000001400147202 */ /* 0x000fe20000000f00 */
[----:B------:R0:W-:Y:S01]  /*7130*/  STSM.16.M88.4 [R15], R8 ;  /* 0x000000080f007844 */ /* 0x0001e20000000200 */
[----:B------:R-:W-:Y:S02]  /*7140*/  SHF.R.U64 R0, R0, 0x3, RZ ;  /* 0x0000000300007819 */ /* 0x000fe400000012ff */
[----:B------:R-:W-:Y:S01]  /*7150*/  MOV R24, R24 ;  /* 0x0000001800187202 */ /* 0x000fe20000000f00 */
[----:B------:R-:W-:Y:S01]  /*7160*/  STSM.16.M88.4 [R20], R40 ;  /* 0x0000002814007844 */ /* 0x000fe20000000200 */
[----:B------:R-:W-:-:S02]  /*7170*/  SHF.R.U64 R4, R4, 0x3, RZ ;  /* 0x0000000304047819 */ /* 0x000fc400000012ff */
[----:B------:R-:W-:Y:S01]  /*7180*/  MOV R28, R28 ;  /* 0x0000001c001c7202 */ /* 0x000fe20000000f00 */
[----:B------:R-:W-:Y:S01]  /*7190*/  STSM.16.M88.4 [R24], R48 ;  /* 0x0000003018007844 */ /* 0x000fe20000000200 */
[----:B------:R-:W-:Y:S02]  /*71a0*/  F2FP.F16.F32.PACK_AB R65, R67, R66 ;  /* 0x000000424341723e */ /* 0x000fe400000000ff */
[----:B------:R-:W-:Y:S01]  /*71b0*/  F2FP.F16.F32.PACK_AB R72, R73, R72 ;  /* 0x000000484948723e */ /* 0x000fe200000000ff */
[----:B------:R-:W-:Y:S01]  /*71c0*/  STSM.16.M88.4 [R28], R56 ;  /* 0x000000381c007844 */ /* 0x000fe20000000200 */
[----:B------:R-:W-:Y:S02]  /*71d0*/  SHF.R.U64 R3, R3, 0x3, RZ ;  /* 0x0000000303037819 */ /* 0x000fe400000012ff */
[----:B------:R-:W-:Y:S01]  /*71e0*/  MOV R14, R90 ;  /* 0x0000005a000e7202 */ /* 0x000fe20000000f00 */
[----:B0-----:R-:W-:Y:S01]  /*71f0*/  IMAD.U32 R11, RZ, RZ, UR6 ;  /* 0x00000006ff0b7e24 */ /* 0x001fe2000f8e00ff */
[----:B------:R-:W-:Y:S01]  /*7200*/  F2FP.F16.F32.PACK_AB R66, R69, R68 ;  /* 0x000000444542723e */ /* 0x000fe200000000ff */
[----:B------:R-:W-:Y:S01]  /*7210*/  ULDC.64 UR6, c[0x0][0xbe0] ;  /* 0x0002f80000067ab9 */ /* 0x000fe20000000a00 */
[----:B------:R-:W-:Y:S01]  /*7220*/  F2FP.F16.F32.PACK_AB R67, R71, R70 ;  /* 0x000000464743723e */ /* 0x000fe200000000ff */
[----:B------:R-:W-:Y:S01]  /*7230*/  IMAD.U32 R10, RZ, RZ, UR4 ;  /* 0x00000004ff0a7e24 */ /* 0x000fe2000f8e00ff */
[----:B------:R-:W-:-:S02]  /*7240*/  F2FP.F16.F32.PACK_AB R73, R75, R74 ;  /* 0x0000004a4b49723e */ /* 0x000fc400000000ff */
[----:B------:R-:W-:Y:S01]  /*7250*/  F2FP.F16.F32.PACK_AB R80, R81, R80 ;  /* 0x000000505150723e */ /* 0x000fe200000000ff */
[----:B------:R-:W-:Y:S01]  /*7260*/  STSM.16.M88.4 [R14], R64 ;  /* 0x000000400e007844 */ /* 0x000fe20000000200 */
[----:B------:R-:W-:Y:S02]  /*7270*/  LOP3.LUT R118, R6, R199, RZ, 0x3c, !PT ;  /* 0x000000c706767212 */ /* 0x000fe400078e3cff */
[----:B------:R-:W-:Y:S02]  /*7280*/  MOV R94, R94 ;  /* 0x0000005e005e7202 */ /* 0x000fe40000000f00 */
[----:B------:R-:W-:Y:S02]  /*7290*/  F2FP.F16.F32.PACK_AB R74, R77, R76 ;  /* 0x0000004c4d4a723e */ /* 0x000fe400000000ff */
[----:B------:R-:W-:Y:S02]  /*72a0*/  F2FP.F16.F32.PACK_AB R75, R79, R78 ;  /* 0x0000004e4f4b723e */ /* 0x000fe400000000ff */
[----:B------:R-:W-:-:S02]  /*72b0*/  F2FP.F16.F32.PACK_AB R81, R83, R82 ;  /* 0x000000525351723e */ /* 0x000fc400000000ff */
[----:B------:R-:W-:Y:S01]  /*72c0*/  IADD3.X R123, RZ, R131, RZ, P5, !PT ;  /* 0x00000083ff7b7210 */ /* 0x000fe20002ffe4ff */
[----:B------:R-:W-:Y:S01]  /*72d0*/  STSM.16.M88.4 [R94], R72 ;  /* 0x000000485e007844 */ /* 0x000fe20000000200 */
[----:B------:R-:W-:Y:S02]  /*72e0*/  LOP3.LUT R122, R0, R201, RZ, 0x3c, !PT ;  /* 0x000000c9007a7212 */ /* 0x000fe400078e3cff */
[----:B------:R-:W-:Y:S02]  /*72f0*/  MOV R6, R98 ;  /* 0x0000006200067202 */ /* 0x000fe40000000f00 */
[----:B------:R-:W-:Y:S02]  /*7300*/  F2FP.F16.F32.PACK_AB R82, R85, R84 ;  /* 0x000000545552723e */ /* 0x000fe400000000ff */
[----:B------:R-:W-:Y:S02]  /*7310*/  F2FP.F16.F32.PACK_AB R83, R87, R86 ;  /* 0x000000565753723e */ /* 0x000fe400000000ff */
[----:B------:R-:W-:-:S02]  /*7320*/  F2FP.F16.F32.PACK_AB R88, R89, R88 ;  /* 0x000000585958723e */ /* 0x000fc400000000ff */
[----:B------:R-:W-:Y:S01]  /*7330*/  LOP3.LUT R12, R4, R203, RZ, 0x3c, !PT ;  /* 0x000000cb040c7212 */ /* 0x000fe200078e3cff */
[----:B------:R-:W-:Y:S01]  /*7340*/  STSM.16.M88.4 [R6], R80 ;  /* 0x0000005006007844 */ /* 0x000fe20000000200 */
[----:B------:R-:W-:Y:S02]  /*7350*/  MOV R102, R102 ;  /* 0x0000006600667202 */ /* 0x000fe40000000f00 */
[----:B------:R-:W-:Y:S02]  /*7360*/  F2FP.F16.F32.PACK_AB R89, R30, R26 ;  /* 0x0000001a1e59723e */ /* 0x000fe400000000ff */
        /* <DEDUP_REMOVED lines=10> */
[----:B------:R-:W-:Y:S01]  /*7410*/  MOV R110, R110 ;  /* 0x0000006e006e7202 */ /* 0x000fe20000000f00 */
        /* <DEDUP_REMOVED lines=8> */
[----:B------:R-:W-:Y:S02]  /*74a0*/  F2FP.F16.F32.PACK_AB R113, R166, R165 ;  /* 0x000000a5a671723e */ /* 0x000fe400000000ff */
[----:B------:R-:W-:Y:S02]  /*74b0*/  F2FP.F16.F32.PACK_AB R114, R117, R116 ;  /* 0x000000747572723e */ /* 0x000fe400000000ff */
[----:B------:R-:W-:Y:S02]  /*74c0*/  F2FP.F16.F32.PACK_AB R115, R170, R168 ;  /* 0x000000a8aa73723e */ /* 0x000fe400000000ff */
[----:B------:R-:W-:Y:S02]  /*74d0*/  F2FP.F16.F32.PACK_AB R120, R121, R120 ;  /* 0x000000787978723e */ /* 0x000fe400000000ff */
[----:B------:R-:W-:Y:S01]  /*74e0*/  MOV R118, R118 ;  /* 0x0000007600767202 */ /* 0x000fe20000000f00 */
[----:B------:R-:W-:Y:S01]  /*74f0*/  STSM.16.M88.4 [R3], R112 ;  /* 0x0000007003007844 */ /* 0x000fe20000000200 */
[----:B------:R-:W-:-:S02]  /*7500*/  F2FP.F16.F32.PACK_AB R121, R172, R171 ;  /* 0x000000abac79723e */ /* 0x000fc400000000ff */
[----:B------:R-:W-:Y:S02]  /*7510*/  F2FP.F16.F32.PACK_AB R122, R125, R124 ;  /* 0x0000007c7d7a723e */ /* 0x000fe400000000ff */
[----:B------:R-:W-:Y:S02]  /*7520*/  F2FP.F16.F32.PACK_AB R123, R174, R173 ;  /* 0x000000adae7b723e */ /* 0x000fe400000000ff */
[----:B------:R-:W-:Y:S02]  /*7530*/  F2FP.F16.F32.PACK_AB R128, R129, R128 ;  /* 0x000000808180723e */ /* 0x000fe400000000ff */
[----:B------:R-:W-:Y:S01]  /*7540*/  F2FP.F16.F32.PACK_AB R136, R137, R136 ;  /* 0x000000888988723e */ /* 0x000fe200000000ff */
[----:B------:R-:W-:Y:S01]  /*7550*/  STSM.16.M88.4 [R118], R120 ;  /* 0x0000007876007844 */ /* 0x000fe20000000200 */
        /* <DEDUP_REMOVED lines=8> */
[----:B------:R-:W-:-:S02]  /*75e0*/  F2FP.F16.F32.PACK_AB R139, R143, R142 ;  /* 0x0000008e8f8b723e */ /* 0x000fc400000000ff */
[----:B------:R-:W-:Y:S02]  /*75f0*/  F2FP.F16.F32.PACK_AB R145, R147, R146 ;  /* 0x000000929391723e */ /* 0x000fe400000000ff */
[----:B------:R-:W-:Y:S01]  /*7600*/  MOV R12, R12 ;  /* 0x0000000c000c7202 */ /* 0x000fe20000000f00 */
[----:B------:R-:W-:Y:S01]  /*7610*/  STSM.16.M88.4 [R126], R136 ;  /* 0x000000887e007844 */ /* 0x000fe20000000200 */
[----:B------:R-:W-:Y:S02]  /*7620*/  F2FP.F16.F32.PACK_AB R146, R149, R148 ;  /* 0x000000949592723e */ /* 0x000fe400000000ff */
[----:B------:R-:W-:Y:S01]  /*7630*/  F2FP.F16.F32.PACK_AB R147, R151, R150 ;  /* 0x000000969793723e */ /* 0x000fe200000000ff */
[----:B------:R-:W-:Y:S01]  /*7640*/  UISETP.NE.U32.AND UP1, UPT, UR6, URZ, UPT ;  /* 0x0000003f0600728c */ /* 0x000fe2000bf25070 */
[----:B------:R-:W-:-:S03]  /*7650*/  PLOP3.LUT P0, PT, PT, PT, UP0, 0x80, 0x0 ;  /* 0x000000000000781c */ /* 0x000fc60003f0f008 */
[----:B------:R1:W-:Y:S01]  /*7660*/  STSM.16.M88.4 [R12], R144 ;  /* 0x000000900c007844 */ /* 0x0003e20000000200 */
[----:B------:R-:W-:Y:S01]  /*7670*/  BAR.SYNC.DEFER_BLOCKING 0x1, 0x100 ;  /* 0x0044000000007b1d */ /* 0x000fe20000010000 */
[----:B------:R-:W-:-:S07]  /*7680*/  UISETP.NE.AND.EX UP1, UPT, UR7, URZ, UPT, UP1 ;  /* 0x0000003f0700728c */ /* 0x000fce000bf25310 */
[----:B0-----:R-:W0:Y:S01]  /*7690*/  LDC R0, c[0x0][0xa88] ;  /* 0x0002a200ff007b82 */ /* 0x001e220000000800 */
[----:B------:R-:W-:-:S03]  /*76a0*/  PLOP3.LUT P6, PT, PT, PT, UP1, 0x80, 0x0 ;  /* 0x000000000000781c */ /* 0x000fc60003fcf018 */
[----:B------:R-:W-:-:S04]  /*76b0*/  @UP1 UIADD3 UR6, UP2, UR8, UR6, URZ ;  /* 0x0000000608061290 */ /* 0x000fc8000ff5e03f */
[----:B------:R-:W-:Y:S02]  /*76c0*/  @UP1 UIADD3.X UR7, UR9, UR7, URZ, UP2, !UPT ;  /* 0x0000000709071290 */ /* 0x000fe400097fe43f */
[----:B-1----:R-:W-:-:S04]  /*76d0*/  MOV R12, UR6 ;  /* 0x00000006000c7c02 */ /* 0x002fc80008000f00 */
[----:B------:R-:W-:Y:S01]  /*76e0*/  IMAD.U32 R13, RZ, RZ, UR7 ;  /* 0x00000007ff0d7e24 */ /* 0x000fe2000f8e00ff */
[----:B------:R-:W2:Y:S01]  /*76f0*/  @P0 LDG.E R3, desc[UR38][R10.64] ;  /* 0x000000260a030981 */ /* 0x000ea2000c1e1900 */
[----:B------:R-:W-:-:S04]  /*7700*/  IMAD R9, R18, 0x40, R2 ;  /* 0x0000004012097824 */ /* 0x000fc800078e0202 */
[----:B------:R-:W-:Y:S01]  /*7710*/  IMAD.WIDE R134, R9, 0x2, R134 ;  /* 0x0000000209867825 */ /* 0x000fe200078e0286 */
[----:B0-----:R0:W5:Y:S02]  /*7720*/  @P6 LDG.E R0, desc[UR38][R12.64] ;  /* 0x000000260c006981 */ /* 0x001164000c1e1900 */
[C---:B------:R-:W-:Y:S02]  /*7730*/  IADD3 R9, P2, R134.reuse, 0x1000, RZ ;  /* 0x0000100086097810 */ /* 0x040fe40007f5e0ff */
[C---:B------:R-:W-:Y:S02]  /*7740*/  IADD3 R29, P1, R134.reuse, 0x2000, RZ ;  /* 0x00002000861d7810 */ /* 0x040fe40007f3e0ff */
[----:B------:R-:W-:Y:S02]  /*7750*/  P2R R4, PR, RZ, 0x4 ;  /* 0x00000004ff047803 */ /* 0x000fe40000000000 */
[C---:B------:R-:W-:Y:S02]  /*7760*/  IADD3 R25, P2, R134.reuse, 0x3000, RZ ;  /* 0x0000300086197810 */ /* 0x040fe40007f5e0ff */
[----:B------:R-:W-:-:S02]  /*7770*/  IADD3 R41, P3, R134, 0x4000, RZ ;  /* 0x0000400086297810 */ /* 0x000fc40007f7e0ff */
[C---:B------:R-:W-:Y:S02]  /*7780*/  IADD3 R35, P4, R134.reuse, 0x5000, RZ ;  /* 0x0000500086237810 */ /* 0x040fe40007f9e0ff */
[----:B------:R-:W-:Y:S02]  /*7790*/  IADD3 R49, P5, R134, 0x6000, RZ ;  /* 0x0000600086317810 */ /* 0x000fe40007fbe0ff */
[----:B------:R-:W-:Y:S02]  /*77a0*/  LOP3.LUT R8, R9, 0x380, RZ, 0xc0, !PT ;  /* 0x0000038009087812 */ /* 0x000fe400078ec0ff */
[----:B------:R-:W-:Y:S02]  /*77b0*/  LOP3.LUT R28, R29, 0x380, RZ, 0xc0, !PT ;  /* 0x000003801d1c7812 */ /* 0x000fe400078ec0ff */
[----:B------:R-:W-:Y:S02]  /*77c0*/  LOP3.LUT R24, R25, 0x380, RZ, 0xc0, !PT ;  /* 0x0000038019187812 */ /* 0x000fe400078ec0ff */
[----:B------:R-:W-:-:S02]  /*77d0*/  LOP3.LUT R40, R41, 0x380, RZ, 0xc0, !PT ;  /* 0x0000038029287812 */ /* 0x000fc400078ec0ff */
[----:B------:R-:W-:Y:S02]  /*77e0*/  LOP3.LUT R34, R35, 0x380, RZ, 0xc0, !PT ;  /* 0x0000038023227812 */ /* 0x000fe400078ec0ff */
[----:B------:R-:W-:Y:S01]  /*77f0*/  LOP3.LUT R48, R49, 0x380, RZ, 0xc0, !PT ;  /* 0x0000038031307812 */ /* 0x000fe200078ec0ff */
[----:B------:R-:W-:Y:S01]  /*7800*/  UMOV UR4, URZ ;  /* 0x0000003f00047c82 */ /* 0x000fe20008000000 */
[----:B------:R-:W-:Y:S02]  /*7810*/  SHF.R.U64 R8, R8, 0x3, RZ ;  /* 0x0000000308087819 */ /* 0x000fe400000012ff */
[----:B------:R-:W-:Y:S02]  /*7820*/  SHF.R.U64 R28, R28, 0x3, RZ ;  /* 0x000000031c1c7819 */ /* 0x000fe400000012ff */
[----:B------:R-:W-:Y:S02]  /*7830*/  SHF.R.U64 R24, R24, 0x3, RZ ;  /* 0x0000000318187819 */ /* 0x000fe400000012ff */
[----:B------:R-:W-:-:S02]  /*7840*/  SHF.R.U64 R40, R40, 0x3, RZ ;  /* 0x0000000328287819 */ /* 0x000fc400000012ff */
[----:B------:R-:W-:Y:S02]  /*7850*/  SHF.R.U64 R34, R34, 0x3, RZ ;  /* 0x0000000322227819 */ /* 0x000fe400000012ff */
[----:B------:R-:W-:Y:S02]  /*7860*/  SHF.R.U64 R48, R48, 0x3, RZ ;  /* 0x0000000330307819 */ /* 0x000fe400000012ff */
[----:B------:R-:W-:Y:S02]  /*7870*/  LOP3.LUT R8, R8, R9, RZ, 0x3c, !PT ;  /* 0x0000000908087212 */ /* 0x000fe400078e3cff */
[----:B------:R-:W-:Y:S02]  /*7880*/  LOP3.LUT R28, R28, R29, RZ, 0x3c, !PT ;  /* 0x0000001d1c1c7212 */ /* 0x000fe400078e3cff */
[----:B------:R-:W-:Y:S02]  /*7890*/  LOP3.LUT R24, R24, R25, RZ, 0x3c, !PT ;  /* 0x0000001918187212 */ /* 0x000fe400078e3cff */
[----:B------:R-:W-:-:S02]  /*78a0*/  LOP3.LUT R40, R40, R41, RZ, 0x3c, !PT ;  /* 0x0000002928287212 */ /* 0x000fc400078e3cff */
[----:B------:R-:W-:Y:S02]  /*78b0*/  LOP3.LUT R34, R34, R35, RZ, 0x3c, !PT ;  /* 0x0000002322227212 */ /* 0x000fe400078e3cff */
[----:B------:R-:W-:Y:S02]  /*78c0*/  LOP3.LUT R48, R48, R49, RZ, 0x3c, !PT ;  /* 0x0000003130307212 */ /* 0x000fe400078e3cff */
[----:B--2---:R-:W-:Y:S01]  /*78d0*/  @P0 R2UR UR4, R3 ;  /* 0x00000000030402ca */ /* 0x004fe200000e0000 */
[----:B0-----:R-:W-:-:S14]  /*78e0*/  @P6 BRA `(.L_x_2956) ;  /* 0x0000000000106947 */ /* 0x001fdc0003800000 */
[----:B------:R-:W-:Y:S05]  /*78f0*/  @!P0 BRA `(.L_x_2956) ;  /* 0x00000000000c8947 */ /* 0x000fea0003800000 */
[----:B------:R-:W2:Y:S04]  /*7900*/  LDG.E R3, desc[UR38][R10.64] ;  /* 0x000000260a037981 */ /* 0x000ea8000c1e1900 */
[----:B-----5:R-:W2:Y:S02]  /*7910*/  LDG.E R0, desc[UR38][R10.64+0x4] ;  /* 0x000004260a007981 */ /* 0x020ea4000c1e1900 */
[----:B--2---:R-:W-:-:S07]  /*7920*/  IMAD.IADD R0, R0, 0x1, -R3 ;  /* 0x0000000100007824 */ /* 0x004fce00078e0a03 */
.L_x_2956:
[----:B------:R-:W0:Y:S01]  /*7930*/  SHFL.IDX PT, R3, R188, RZ, 0x1f ;  /* 0x00001fffbc037589 */ /* 0x000e2200000e0000 */
[----:B------:R-:W-:Y:S01]  /*7940*/  ISETP.NE.AND P6, PT, R4, RZ, PT ;  /* 0x000000ff0400720c */ /* 0x000fe20003fc5270 */
[--C-:B------:R-:W-:Y:S01]  /*7950*/  IMAD.X R29, RZ, RZ, R135.reuse, P1 ;  /* 0x000000ffff1d7224 */ /* 0x100fe200008e0687 */
[C---:B------:R-:W-:Y:S01]  /*7960*/  IADD3 R39, P0, R134.reuse, 0x7000, RZ ;  /* 0x0000700086277810 */ /* 0x040fe20007f1e0ff */
[--C-:B------:R-:W-:Y:S01]  /*7970*/  IMAD.X R25, RZ, RZ, R135.reuse, P2 ;  /* 0x000000ffff197224 */ /* 0x100fe200010e0687 */
[C---:B------:R-:W-:Y:S01]  /*7980*/  IADD3 R45, P1, R134.reuse, 0x9000, RZ ;  /* 0x00009000862d7810 */ /* 0x040fe20007f3e0ff */
[--C-:B------:R-:W-:Y:S01]  /*7990*/  IMAD.X R9, RZ, RZ, R135.reuse, P6 ;  /* 0x000000ffff097224 */ /* 0x100fe200030e0687 */
[----:B------:R-:W-:Y:S01]  /*79a0*/  IADD3 R53, P6, R134, 0x8000, RZ ;  /* 0x0000800086357810 */ /* 0x000fe20007fde0ff */
[--C-:B------:R-:W-:Y:S01]  /*79b0*/  IMAD.X R35, RZ, RZ, R135.reuse, P4 ;  /* 0x000000ffff237224 */ /* 0x100fe200020e0687 */
[----:B------:R-:W-:Y:S01]  /*79c0*/  LOP3.LUT R38, R39, 0x380, RZ, 0xc0, !PT ;  /* 0x0000038027267812 */ /* 0x000fe200078ec0ff */
[----:B------:R-:W-:Y:S01]  /*79d0*/  IMAD.X R49, RZ, RZ, R135, P5 ;  /* 0x000000ffff317224 */ /* 0x000fe200028e0687 */
[----:B------:R-:W-:Y:S01]  /*79e0*/  LOP3.LUT R52, R53, 0x380, RZ, 0xc0, !PT ;  /* 0x0000038035347812 */ /* 0x000fe200078ec0ff */
[----:B------:R-:W-:Y:S01]  /*79f0*/  USHF.R.S32.HI UR9, URZ, 0x1f, UR4 ;  /* 0x0000001f3f097899 */ /* 0x000fe20008011404 */
[----:B------:R-:W-:Y:S01]  /*7a00*/  LOP3.LUT R44, R45, 0x380, RZ, 0xc0, !PT ;  /* 0x000003802d2c7812 */ /* 0x000fe200078ec0ff */
[----:B------:R-:W-:Y:S01]  /*7a10*/  USHF.R.S32.HI UR12, URZ, 0x1f, UR46 ;  /* 0x0000001f3f0c7899 */ /* 0x000fe2000801142e */
[----:B------:R-:W-:Y:S01]  /*7a20*/  SHF.R.U64 R52, R52, 0x3, RZ ;  /* 0x0000000334347819 */ /* 0x000fe200000012ff */
[----:B------:R-:W-:Y:S01]  /*7a30*/  USEL UR44, UR44, URZ, !UP0 ;  /* 0x0000003f2c2c7287 */ /* 0x000fe2000c000000 */
[----:B------:R-:W-:Y:S01]  /*7a40*/  SHF.R.U64 R38, R38, 0x3, RZ ;  /* 0x0000000326267819 */ /* 0x000fe200000012ff */
[----:B------:R-:W-:Y:S01]  /*7a50*/  USEL UR45, UR45, URZ, !UP0 ;  /* 0x0000003f2d2d7287 */ /* 0x000fe2000c000000 */
[----:B------:R-:W-:-:S02]  /*7a60*/  SHF.R.U64 R44, R44, 0x3, RZ ;  /* 0x000000032c2c7819 */ /* 0x000fc400000012ff */
[----:B------:R-:W-:Y:S01]  /*7a70*/  LOP3.LUT R52, R52, R53, RZ, 0x3c, !PT ;  /* 0x0000003534347212 */ /* 0x000fe200078e3cff */
[--C-:B------:R-:W-:Y:S01]  /*7a80*/  IMAD.X R53, RZ, RZ, R135.reuse, P6 ;  /* 0x000000ffff357224 */ /* 0x100fe200030e0687 */
[----:B------:R-:W-:Y:S01]  /*7a90*/  LOP3.LUT R38, R38, R39, RZ, 0x3c, !PT ;  /* 0x0000002726267212 */ /* 0x000fe200078e3cff */
[--C-:B------:R-:W-:Y:S01]  /*7aa0*/  IMAD.X R39, RZ, RZ, R135.reuse, P0 ;  /* 0x000000ffff277224 */ /* 0x100fe200000e0687 */
[----:B0-----:R-:W-:Y:S02]  /*7ab0*/  ISETP.NE.AND P6, PT, R3, RZ, PT ;  /* 0x000000ff0300720c */ /* 0x001fe40003fc5270 */
[----:B------:R-:W-:Y:S01]  /*7ac0*/  LOP3.LUT R44, R44, R45, RZ, 0x3c, !PT ;  /* 0x0000002d2c2c7212 */ /* 0x000fe200078e3cff */
[----:B------:R-:W-:Y:S01]  /*7ad0*/  IMAD.X R45, RZ, RZ, R135, P1 ;  /* 0x000000ffff2d7224 */ /* 0x000fe200008e0687 */
[----:B------:R-:W-:Y:S02]  /*7ae0*/  IADD3.X R41, RZ, R135, RZ, P3, !PT ;  /* 0x00000087ff297210 */ /* 0x000fe40001ffe4ff */
[----:B------:R-:W-:-:S02]  /*7af0*/  IADD3 R61, P2, R134, 0xa000, RZ ;  /* 0x0000a000863d7810 */ /* 0x000fc40007f5e0ff */
[C---:B------:R-:W-:Y:S02]  /*7b00*/  IADD3 R57, P3, R134.reuse, 0xb000, RZ ;  /* 0x0000b00086397810 */ /* 0x040fe40007f7e0ff */
[C---:B------:R-:W-:Y:S02]  /*7b10*/  IADD3 R69, P4, R134.reuse, 0xc000, RZ ;  /* 0x0000c00086457810 */ /* 0x040fe40007f9e0ff */
[C---:B------:R-:W-:Y:S02]  /*7b20*/  IADD3 R65, P5, R134.reuse, 0xd000, RZ ;  /* 0x0000d00086417810 */ /* 0x040fe40007fbe0ff */
[C---:B------:R-:W-:Y:S02]  /*7b30*/  IADD3 R77, P0, R134.reuse, 0xe000, RZ ;  /* 0x0000e000864d7810 */ /* 0x040fe40007f1e0ff */
[----:B------:R-:W-:Y:S02]  /*7b40*/  IADD3 R4, P1, R134, 0xf000, RZ ;  /* 0x0000f00086047810 */ /* 0x000fe40007f3e0ff */
[----:B------:R-:W-:-:S02]  /*7b50*/  LOP3.LUT R60, R61, 0x380, RZ, 0xc0, !PT ;  /* 0x000003803d3c7812 */ /* 0x000fc400078ec0ff */
[----:B------:R-:W-:Y:S01]  /*7b60*/  LOP3.LUT R56, R57, 0x380, RZ, 0xc0, !PT ;  /* 0x0000038039387812 */ /* 0x000fe200078ec0ff */
[----:B------:R-:W-:Y:S01]  /*7b70*/  IMAD.X R73, RZ, RZ, R135, P1 ;  /* 0x000000ffff497224 */ /* 0x000fe200008e0687 */
[----:B------:R-:W-:Y:S02]  /*7b80*/  LOP3.LUT R68, R69, 0x380, RZ, 0xc0, !PT ;  /* 0x0000038045447812 */ /* 0x000fe400078ec0ff */
[----:B------:R-:W-:Y:S02]  /*7b90*/  LOP3.LUT R64, R65, 0x380, RZ, 0xc0, !PT ;  /* 0x0000038041407812 */ /* 0x000fe400078ec0ff */
[----:B------:R-:W-:Y:S02]  /*7ba0*/  LOP3.LUT R76, R77, 0x380, RZ, 0xc0, !PT ;  /* 0x000003804d4c7812 */ /* 0x000fe400078ec0ff */
[----:B------:R-:W-:Y:S02]  /*7bb0*/  LOP3.LUT R11, R134, 0x380, RZ, 0xc0, !PT ;  /* 0x00000380860b7812 */ /* 0x000fe400078ec0ff */
[----:B------:R-:W-:-:S02]  /*7bc0*/  LOP3.LUT R3, R4, 0x380, RZ, 0xc0, !PT ;  /* 0x0000038004037812 */ /* 0x000fc400078ec0ff */
[----:B------:R-:W-:Y:S02]  /*7bd0*/  SHF.R.U64 R60, R60, 0x3, RZ ;  /* 0x000000033c3c7819 */ /* 0x000fe400000012ff */
[----:B------:R-:W-:Y:S02]  /*7be0*/  SHF.R.U64 R56, R56, 0x3, RZ ;  /* 0x0000000338387819 */ /* 0x000fe400000012ff */
[----:B------:R-:W-:Y:S02]  /*7bf0*/  SHF.R.U64 R68, R68, 0x3, RZ ;  /* 0x0000000344447819 */ /* 0x000fe400000012ff */
[----:B------:R-:W-:Y:S02]  /*7c00*/  SHF.R.U64 R64, R64, 0x3, RZ ;  /* 0x0000000340407819 */ /* 0x000fe400000012ff */
[----:B------:R-:W-:Y:S02]  /*7c10*/  SHF.R.U64 R76, R76, 0x3, RZ ;  /* 0x000000034c4c7819 */ /* 0x000fe400000012ff */
[----:B------:R-:W-:-:S02]  /*7c20*/  SHF.R.U64 R11, R11, 0x3, RZ ;  /* 0x000000030b0b7819 */ /* 0x000fc400000012ff */
[----:B------:R-:W-:Y:S02]  /*7c30*/  SHF.R.U64 R3, R3, 0x3, RZ ;  /* 0x0000000303037819 */ /* 0x000fe400000012ff */
[----:B------:R-:W-:Y:S02]  /*7c40*/  LOP3.LUT R60, R60, R61, RZ, 0x3c, !PT ;  /* 0x0000003d3c3c7212 */ /* 0x000fe400078e3cff */
        /* <DEDUP_REMOVED lines=8> */
[----:B------:R-:W-:-:S02]  /*7cd0*/  IADD3.X R61, RZ, R135, RZ, P2, !PT ;  /* 0x00000087ff3d7210 */ /* 0x000fc400017fe4ff */
[----:B------:R-:W-:Y:S02]  /*7ce0*/  LOP3.LUT R134, R11, R134, RZ, 0x3c, !PT ;  /* 0x000000860b867212 */ /* 0x000fe400078e3cff */
[----:B------:R-:W-:Y:S01]  /*7cf0*/  LOP3.LUT R72, R3, R4, RZ, 0x3c, !PT ;  /* 0x0000000403487212 */ /* 0x000fe200078e3cff */
[----:B------:R-:W-:Y:S06]  /*7d00*/  @P6 BRA `(.L_x_2957) ;  /* 0x0000000000686947 */ /* 0x000fec0003800000 */
[----:B------:R-:W-:Y:S01]  /*7d10*/  ULDC.64 UR10, c[0x0][0xb70] ;  /* 0x0002dc00000a7ab9 */ /* 0x000fe20000000a00 */
[----:B------:R-:W-:Y:S01]  /*7d20*/  UMOV UR6, UR4 ;  /* 0x0000000400067c82 */ /* 0x000fe20008000000 */
[----:B------:R-:W-:Y:S01]  /*7d30*/  UIMAD UR8, UR12, UR10, URZ ;  /* 0x0000000a0c0872a4 */ /* 0x000fe2000f8e023f */
[----:B------:R-:W-:Y:S01]  /*7d40*/  IADD3 R4, -R22, RZ, RZ ;  /* 0x000000ff16047210 */ /* 0x000fe20007ffe1ff */
[----:B------:R-:W-:Y:S01]  /*7d50*/  UMOV UR7, UR9 ;  /* 0x0000000900077c82 */ /* 0x000fe20008000000 */
[----:B------:R-:W-:Y:S01]  /*7d60*/  IMAD R11, R187, 0x40, R16 ;  /* 0x00000040bb0b7824 */ /* 0x000fe200078e0210 */
[----:B------:R-:W-:Y:S01]  /*7d70*/  UIMAD.WIDE.U32 UR6, UR46, UR10, UR6 ;  /* 0x0000000a2e0672a5 */ /* 0x000fe2000f8e0006 */
[----:B------:R-:W-:Y:S01]  /*7d80*/  ISETP.NE.AND P0, PT, R17, R4, PT ;  /* 0x000000041100720c */ /* 0x000fe20003f05270 */
[----:B------:R-:W-:Y:S01]  /*7d90*/  UIMAD UR8, UR46, UR11, UR8 ;  /* 0x0000000b2e0872a4 */ /* 0x000fe2000f8e0208 */
[C---:B------:R-:W-:Y:S01]  /*7da0*/  VIADD R3, R11.reuse, 0x8 ;  /* 0x000000080b037836 */ /* 0x040fe20000000000 */
[----:B------:R-:W-:Y:S01]  /*7db0*/  SHF.R.S32.HI R4, RZ, 0x1f, R11 ;  /* 0x0000001fff047819 */ /* 0x000fe2000001140b */
[----:B------:R-:W-:Y:S01]  /*7dc0*/  ULDC.64 UR10, c[0x0][0xb78] ;  /* 0x0002de00000a7ab9 */ /* 0x000fe20000000a00 */
[----:B------:R-:W-:Y:S01]  /*7dd0*/  UIADD3 UR7, UR7, UR8, URZ ;  /* 0x0000000807077290 */ /* 0x000fe2000fffe03f */
[-C--:B-----5:R-:W-:Y:S01]  /*7de0*/  ISETP.GE.OR P1, PT, R11, R0.reuse, P0 ;  /* 0x000000000b00720c */ /* 0x0a0fe20000726670 */
[----:B------:R-:W-:Y:S01]  /*7df0*/  UIMAD UR8, UR45, UR10, URZ ;  /* 0x0000000a2d0872a4 */ /* 0x000fe2000f8e023f */
[----:B------:R-:W-:Y:S01]  /*7e00*/  ISETP.GE.OR P0, PT, R3, R0, P0 ;  /* 0x000000000300720c */ /* 0x000fe20000706670 */
[----:B------:R-:W-:-:S02]  /*7e10*/  UIMAD.WIDE.U32 UR6, UR44, UR10, UR6 ;  /* 0x0000000a2c0672a5 */ /* 0x000fc4000f8e0006 */
[----:B------:R-:W-:-:S03]  /*7e20*/  UIMAD UR8, UR44, UR11, UR8 ;  /* 0x0000000b2c0872a4 */ /* 0x000fc6000f8e0208 */
[----:B------:R-:W-:Y:S01]  /*7e30*/  ULDC.64 UR10, c[0x0][0xb40] ;  /* 0x0002d000000a7ab9 */ /* 0x000fe20000000a00 */
[----:B------:R-:W-:Y:S02]  /*7e40*/  IADD3 R6, P2, R11, UR6, RZ ;  /* 0x000000060b067c10 */ /* 0x000fe4000ff5e0ff */
[----:B------:R-:W-:-:S05]  /*7e50*/  IMAD.U32 R13, RZ, RZ, UR8 ;  /* 0x00000008ff0d7e24 */ /* 0x000fca000f8e00ff */
[----:B------:R-:W-:Y:S02]  /*7e60*/  IADD3.X R3, R4, UR7, R13, P2, !PT ;  /* 0x0000000704037c10 */ /* 0x000fe400097fe40d */
[----:B------:R-:W-:-:S04]  /*7e70*/  LEA R10, P2, R6, UR10, 0x2 ;  /* 0x0000000a060a7c11 */ /* 0x000fc8000f8410ff */
[----:B------:R-:W-:-:S05]  /*7e80*/  LEA.HI.X R11, R6, UR11, R3, 0x2, P2 ;  /* 0x0000000b060b7c11 */ /* 0x000fca00090f1403 */
[----:B------:R0:W-:Y:S04]  /*7e90*/  @!P1 STG.E desc[UR38][R10.64], R36 ;  /* 0x000000240a009986 */ /* 0x0001e8000c101926 */
[----:B------:R0:W-:Y:S02]  /*7ea0*/  @!P0 STG.E desc[UR38][R10.64+0x20], R32 ;  /* 0x000020200a008986 */ /* 0x0001e4000c101926 */
.L_x_2957:
[C---:B------:R-:W-:Y:S01]  /*7eb0*/  VIADD R4, R2.reuse, 0x40 ;  /* 0x0000004002047836 */ /* 0x040fe20000000000 */
[----:B------:R-:W-:Y:S01]  /*7ec0*/  ULDC UR8, c[0x0][0xa8c] ;  /* 0x0002a30000087ab9 */ /* 0x000fe20000000800 */
[C---:B------:R-:W-:Y:S01]  /*7ed0*/  VIADD R86, R2.reuse, 0x80 ;  /* 0x0000008002567836 */ /* 0x040fe20000000000 */
[----:B------:R-:W-:Y:S01]  /*7ee0*/  IADD3 R87, R2, 0xc0, RZ ;  /* 0x000000c002577810 */ /* 0x000fe20007ffe0ff */
[----:B------:R-:W-:Y:S01]  /*7ef0*/  ULDC.64 UR10, c[0x0][0xaa0] ;  /* 0x0002a800000a7ab9 */ /* 0x000fe20000000a00 */
[----:B------:R-:W-:Y:S01]  /*7f00*/  ISETP.GE.AND P1, PT, R4, UR8, PT ;  /* 0x0000000804007c0c */ /* 0x000fe2000bf26270 */
[----:B------:R1:W5:Y:S01]  /*7f10*/  LD.E.128 R12, desc[UR38][R134.64] ;  /* 0x00000026860c7980 */ /* 0x000362000c101d00 */
[----:B------:R-:W-:Y:S02]  /*7f20*/  ISETP.GE.AND P0, PT, R2, UR8, PT ;  /* 0x0000000802007c0c */ /* 0x000fe4000bf06270 */
[----:B------:R-:W-:Y:S01]  /*7f30*/  SEL R6, RZ, 0xffffffff, P1 ;  /* 0xffffffffff067807 */ /* 0x000fe20000800000 */
[----:B0-----:R-:W5:Y:S01]  /*7f40*/  LD.E.128 R8, desc[UR38][R8.64] ;  /* 0x0000002608087980 */ /* 0x001f62000c101d00 */
[----:B------:R-:W-:-:S03]  /*7f50*/  SEL R3, RZ, 0x1, P0 ;  /* 0x00000001ff037807 */ /* 0x000fc60000000000 */
[----:B------:R-:W-:Y:S01]  /*7f60*/  IMAD.SHL.U32 R6, R6, 0x2, RZ ;  /* 0x0000000206067824 */ /* 0x000fe200078e00ff */
[----:B------:R-:W-:Y:S01]  /*7f70*/  ISETP.GE.AND P0, PT, R86, UR8, PT ;  /* 0x0000000856007c0c */ /* 0x000fe2000bf06270 */
[----:B------:R-:W5:Y:S01]  /*7f80*/  LD.E.128 R28, desc[UR38][R28.64] ;  /* 0x000000261c1c7980 */ /* 0x000f62000c101d00 */
[----:B------:R-:W-:Y:S02]  /*7f90*/  ISETP.GE.AND P1, PT, R87, UR8, PT ;  /* 0x0000000857007c0c */ /* 0x000fe4000bf26270 */
[----:B------:R-:W-:Y:S01]  /*7fa0*/  LOP3.LUT R3, R6, 0x2, R3, 0xe2, !PT ;  /* 0x0000000206037812 */ /* 0x000fe200078ee203 */
[----:B------:R-:W5:Y:S01]  /*7fb0*/  LD.E.128 R24, desc[UR38][R24.64] ;  /* 0x0000002618187980 */ /* 0x000f62000c101d00 */
[----:B------:R-:W-:Y:S02]  /*7fc0*/  SEL R6, RZ, 0x4, P0 ;  /* 0x00000004ff067807 */ /* 0x000fe40000000000 */
[----:B------:R-:W-:Y:S01]  /*7fd0*/  SEL R19, RZ, 0x8, P1 ;  /* 0x00000008ff137807 */ /* 0x000fe20000800000 */
[C---:B------:R-:W-:Y:S01]  /*7fe0*/  VIADD R20, R2.reuse, 0x180 ;  /* 0x0000018002147836 */ /* 0x040fe20000000000 */
[----:B------:R-:W-:Y:S01]  /*7ff0*/  UIMAD UR6, UR9, UR10, URZ ;  /* 0x0000000a090672a4 */ /* 0x000fe2000f8e023f */
[C---:B------:R-:W-:Y:S01]  /*8000*/  VIADD R88, R2.reuse, 0x100 ;  /* 0x0000010002587836 */ /* 0x040fe20000000000 */
[----:B------:R-:W-:Y:S01]  /*8010*/  LOP3.LUT R6, R19, R3, R6, 0xfe, !PT ;  /* 0x0000000313067212 */ /* 0x000fe200078efe06 */
[----:B------:R-:W-:Y:S01]  /*8020*/  VIADD R90, R2, 0x140 ;  /* 0x00000140025a7836 */ /* 0x000fe20000000000 */
[--C-:B------:R-:W-:Y:S01]  /*8030*/  SHF.R.S32.HI R3, RZ, 0x1f, R2.reuse ;  /* 0x0000001fff037819 */ /* 0x100fe20000011402 */
[----:B------:R-:W-:Y:S01]  /*8040*/  IMAD.U32 R21, RZ, RZ, UR10 ;  /* 0x0000000aff157e24 */ /* 0x000fe2000f8e00ff */
[----:B------:R-:W-:Y:S01]  /*8050*/  UIMAD UR6, UR4, UR11, UR6 ;  /* 0x0000000b040672a4 */ /* 0x000fe2000f8e0206 */
[----:B------:R-:W-:Y:S01]  /*8060*/  ISETP.GE.AND P2, PT, R20, UR8, PT ;  /* 0x0000000814007c0c */ /* 0x000fe2000bf46270 */
[----:B------:R-:W5:Y:S01]  /*8070*/  LD.E.128 R40, desc[UR38][R40.64] ;  /* 0x0000002628287980 */ /* 0x000f62000c101d00 */
[----:B------:R-:W-:Y:S01]  /*8080*/  ISETP.GE.AND P0, PT, R88, UR8, PT ;  /* 0x0000000858007c0c */ /* 0x000fe2000bf06270 */
[----:B------:R-:W-:Y:S01]  /*8090*/  IMAD.WIDE.U32 R20, R21, UR4, R2 ;  /* 0x0000000415147c25 */ /* 0x000fe2000f8e0002 */
[----:B------:R-:W-:Y:S01]  /*80a0*/  ISETP.GE.AND P1, PT, R90, UR8, PT ;  /* 0x000000085a007c0c */ /* 0x000fe2000bf26270 */
[----:B------:R-:W-:Y:S01]  /*80b0*/  ULDC.64 UR10, c[0x0][0xae0] ;  /* 0x0002b800000a7ab9 */ /* 0x000fe20000000a00 */
[----:B------:R-:W5:Y:S01]  /*80c0*/  LD.E.128 R32, desc[UR38][R34.64] ;  /* 0x0000002622207980 */ /* 0x000f62000c101d00 */
[----:B------:R-:W-:-:S03]  /*80d0*/  UIMAD UR4, UR12, UR10, URZ ;  /* 0x0000000a0c0472a4 */ /* 0x000fc6000f8e023f */
[----:B------:R-:W5:Y:S01]  /*80e0*/  LD.E.128 R48, desc[UR38][R48.64] ;  /* 0x0000002630307980 */ /* 0x000f62000c101d00 */
[----:B------:R-:W-:-:S03]  /*80f0*/  SEL R3, RZ, 0x10, P0 ;  /* 0x00000010ff037807 */ /* 0x000fc60000000000 */
[----:B------:R-:W5:Y:S01]  /*8100*/  LD.E.128 R36, desc[UR38][R38.64] ;  /* 0x0000002626247980 */ /* 0x000f62000c101d00 */
[----:B------:R-:W-:-:S03]  /*8110*/  SEL R19, RZ, 0x20, P1 ;  /* 0x00000020ff137807 */ /* 0x000fc60000800000 */
[----:B------:R-:W5:Y:S01]  /*8120*/  LD.E.128 R52, desc[UR38][R52.64] ;  /* 0x0000002634347980 */ /* 0x000f62000c101d00 */
[----:B------:R-:W-:-:S03]  /*8130*/  VIADD R21, R21, UR6 ;  /* 0x0000000615157c36 */ /* 0x000fc60008000000 */
[----:B------:R-:W5:Y:S01]  /*8140*/  LD.E.128 R44, desc[UR38][R44.64] ;  /* 0x000000262c2c7980 */ /* 0x000f62000c101d00 */
[----:B------:R-:W-:-:S03]  /*8150*/  IMAD.U32 R81, RZ, RZ, UR10 ;  /* 0x0000000aff517e24 */ /* 0x000fc6000f8e00ff */
[----:B------:R-:W5:Y:S04]  /*8160*/  LD.E.128 R60, desc[UR38][R60.64] ;  /* 0x000000263c3c7980 */ /* 0x000f68000c101d00 */
[----:B------:R-:W5:Y:S04]  /*8170*/  LD.E.128 R56, desc[UR38][R56.64] ;  /* 0x0000002638387980 */ /* 0x000f68000c101d00 */
[----:B------:R-:W5:Y:S04]  /*8180*/  LD.E.128 R68, desc[UR38][R68.64] ;  /* 0x0000002644447980 */ /* 0x000f68000c101d00 */
[----:B------:R-:W5:Y:S04]  /*8190*/  LD.E.128 R64, desc[UR38][R64.64] ;  /* 0x0000002640407980 */ /* 0x000f68000c101d00 */
[----:B------:R-:W5:Y:S04]  /*81a0*/  LD.E.128 R76, desc[UR38][R76.64] ;  /* 0x000000264c4c7980 */ /* 0x000f68000c101d00 */
[----:B------:R-:W5:Y:S01]  /*81b0*/  LD.E.128 R72, desc[UR38][R72.64] ;  /* 0x0000002648487980 */ /* 0x000f62000c101d00 */
[----:B------:R-:W-:Y:S01]  /*81c0*/  UIMAD UR6, UR46, UR11, UR4 ;  /* 0x0000000b2e0672a4 */ /* 0x000fe2000f8e0204 */
[----:B------:R-:W-:Y:S01]  /*81d0*/  LOP3.LUT R6, R19, R6, R3, 0xfe, !PT ;  /* 0x0000000613067212 */ /* 0x000fe200078efe03 */
[----:B------:R-:W-:Y:S01]  /*81e0*/  IMAD.WIDE.U32 R20, R81, UR46, R20 ;  /* 0x0000002e51147c25 */ /* 0x000fe2000f8e0014 */
[----:B------:R-:W-:Y:S01]  /*81f0*/  @!PT LDS RZ, [RZ] ;  /* 0x00000000fffff984 */ /* 0x000fe20000000800 */
[----:B------:R-:W-:Y:S01]  /*8200*/  @!PT LDS RZ, [RZ] ;  /* 0x00000000fffff984 */ /* 0x000fe20000000800 */
[----:B------:R-:W-:Y:S01]  /*8210*/  @!PT LDS RZ, [RZ] ;  /* 0x00000000fffff984 */ /* 0x000fe20000000800 */
[----:B------:R-:W-:Y:S01]  /*8220*/  @!PT LDS RZ, [RZ] ;  /* 0x00000000fffff984 */ /* 0x000fe20000000800 */
[----:B------:R0:W-:Y:S06]  /*8230*/  MEMBAR.ALL.CTA ;  /* 0x0000000000007992 */ /* 0x0001ec0000008000 */
[----:B0-----:R-:W0:Y:S01]  /*8240*/  FENCE.VIEW.ASYNC.S ;  /* 0x00000000000073c6 */ /* 0x001e220000000000 */
[----:B------:R-:W-:Y:S01]  /*8250*/  UIADD3 UR4, UR42, 0x28c20, URZ ;  /* 0x00028c202a047890 */ /* 0x000fe2000fffe03f */
[----:B------:R-:W-:Y:S01]  /*8260*/  SEL R3, RZ, 0x40, P2 ;  /* 0x00000040ff037807 */ /* 0x000fe20001000000 */
[----:B-----5:R-:W-:Y:S01]  /*8270*/  IMAD R19, R187, -0x40, R0 ;  /* 0xffffffc0bb137824 */ /* 0x020fe200078e0200 */
[----:B------:R-:W-:Y:S01]  /*8280*/  IADD3 R80, R2, 0x1c0, RZ ;  /* 0x000001c002507810 */ /* 0x000fe20007ffe0ff */
[----:B------:R-:W-:Y:S01]  /*8290*/  VIADD R21, R21, UR6 ;  /* 0x0000000615157c36 */ /* 0x000fe20008000000 */
[----:B------:R-:W-:Y:S01]  /*82a0*/  ULDC.64 UR6, c[0x0][0xae8] ;  /* 0x0002ba0000067ab9 */ /* 0x000fe20000000a00 */
[----:B------:R-:W-:Y:S01]  /*82b0*/  UPRMT UR4, URZ, 0x654, UR4 ;  /* 0x000006543f047896 */ /* 0x000fe20008000004 */
[C---:B------:R-:W-:Y:S01]  /*82c0*/  ISETP.GE.AND P2, PT, R18.reuse, R19, PT ;  /* 0x000000131200720c */ /* 0x040fe20003f46270 */
[----:B------:R-:W-:Y:S01]  /*82d0*/  IMAD.U32 R83, RZ, RZ, UR6 ;  /* 0x00000006ff537e24 */ /* 0x000fe2000f8e00ff */
[----:B------:R-:W-:Y:S01]  /*82e0*/  UIMAD UR6, UR45, UR6, URZ ;  /* 0x000000062d0672a4 */ /* 0x000fe2000f8e023f */
[----:B------:R-:W-:Y:S01]  /*82f0*/  VIADD R0, R18, 0x20 ;  /* 0x0000002012007836 */ /* 0x000fe20000000000 */
[----:B------:R-:W-:Y:S01]  /*8300*/  ISETP.GE.AND P1, PT, R80, UR8, PT ;  /* 0x0000000850007c0c */ /* 0x000fe2000bf26270 */
[----:B------:R-:W-:Y:S01]  /*8310*/  IMAD.WIDE.U32 R82, R83, UR44, R20 ;  /* 0x0000002c53527c25 */ /* 0x000fe2000f8e0014 */
[----:B------:R-:W-:Y:S01]  /*8320*/  UIMAD UR6, UR44, UR7, UR6 ;  /* 0x000000072c0672a4 */ /* 0x000fe2000f8e0206 */
[----:B------:R-:W-:Y:S01]  /*8330*/  LOP3.LUT R3, R6, R3, RZ, 0xfc, !PT ;  /* 0x0000000306037212 */ /* 0x000fe200078efcff */
[----:B------:R-:W-:Y:S01]  /*8340*/  BSSY B1, `(.L_x_2958) ;  /* 0x0000023000017945 */ /* 0x000fe20003800000 */
[----:B------:R-:W-:-:S02]  /*8350*/  ISETP.GE.AND P0, PT, R0, R19, PT ;  /* 0x000000130000720c */ /* 0x000fc40003f06270 */
[--C-:B------:R-:W-:Y:S02]  /*8360*/  SHF.R.S32.HI R19, RZ, 0x1f, R18.reuse ;  /* 0x0000001fff137819 */ /* 0x100fe40000011412 */
[----:B------:R-:W-:Y:S02]  /*8370*/  SEL R0, RZ, 0x80, P1 ;  /* 0x00000080ff007807 */ /* 0x000fe40000800000 */
[----:B------:R-:W-:Y:S01]  /*8380*/  IADD3 R89, R83, UR6, RZ ;  /* 0x0000000653597c10 */ /* 0x000fe2000fffe0ff */
[----:B0-----:R-:W-:Y:S01]  /*8390*/  SYNCS.ARRIVE.TRANS64.RED.A1T0 RZ, [UR4], RZ ;  /* 0x000000ffffff79a7 */ /* 0x001fe20008100404 */
[----:B------:R-:W-:Y:S01]  /*83a0*/  IMAD.WIDE R80, R187, 0x40, R18 ;  /* 0x00000040bb507825 */ /* 0x000fe200078e0212 */
[----:B------:R-:W-:Y:S01]  /*83b0*/  LOP3.LUT R0, R3, R0, RZ, 0xfc, !PT ;  /* 0x0000000003007212 */ /* 0x000fe200078efcff */
[----:B-1----:R-:W-:Y:S06]  /*83c0*/  @P2 BRA `(.L_x_2959) ;  /* 0x0000000000682947 */ /* 0x002fec0003800000 */
[----:B------:R-:W-:Y:S01]  /*83d0*/  ULDC.64 UR6, c[0x0][0xad8] ;  /* 0x0002b60000067ab9 */ /* 0x000fe20000000a00 */
[----:B------:R-:W-:Y:S01]  /*83e0*/  IMAD.MOV.U32 R20, RZ, RZ, R82 ;  /* 0x000000ffff147224 */ /* 0x000fe200078e0052 */
[----:B------:R-:W-:Y:S01]  /*83f0*/  ISETP.GE.AND P2, PT, R2, UR8, PT ;  /* 0x0000000802007c0c */ /* 0x000fe2000bf46270 */
[----:B------:R-:W-:Y:S01]  /*8400*/  IMAD R85, R81, UR6, RZ ;  /* 0x0000000651557c24 */ /* 0x000fe2000f8e02ff */
[----:B------:R-:W-:Y:S01]  /*8410*/  ISETP.GE.AND P3, PT, R4, UR8, PT ;  /* 0x0000000804007c0c */ /* 0x000fe2000bf66270 */
[----:B------:R-:W-:Y:S01]  /*8420*/  IMAD.MOV.U32 R21, RZ, RZ, R89 ;  /* 0x000000ffff157224 */ /* 0x000fe200078e0059 */
[----:B------:R-:W-:Y:S01]  /*8430*/  ISETP.GE.AND P4, PT, R90, UR8, PT ;  /* 0x000000085a007c0c */ /* 0x000fe2000bf86270 */
[C---:B------:R-:W-:Y:S01]  /*8440*/  IMAD R85, R80.reuse, UR7, R85 ;  /* 0x0000000750557c24 */ /* 0x040fe2000f8e0255 */
[----:B------:R-:W-:Y:S01]  /*8450*/  LOP3.LUT P5, RZ, R3, 0x40, RZ, 0xc0, !PT ;  /* 0x0000004003ff7812 */ /* 0x000fe200078ac0ff */
[----:B------:R-:W-:Y:S01]  /*8460*/  IMAD.WIDE.U32 R20, R80, UR6, R20 ;  /* 0x0000000650147c25 */ /* 0x000fe2000f8e0014 */
[----:B------:R-:W-:Y:S01]  /*8470*/  ULDC.64 UR6, c[0x0][0xa80] ;  /* 0x0002a00000067ab9 */ /* 0x000fe20000000a00 */
[----:B------:R-:W-:-:S02]  /*8480*/  LOP3.LUT P6, RZ, R0, 0x80, RZ, 0xc0, !PT ;  /* 0x0000008000ff7812 */ /* 0x000fc400078cc0ff */
[----:B------:R-:W-:Y:S01]  /*8490*/  IMAD.IADD R21, R21, 0x1, R85 ;  /* 0x0000000115157824 */ /* 0x000fe200078e0255 */
[----:B------:R-:W-:-:S04]  /*84a0*/  LEA R84, P1, R20, UR6, 0x1 ;  /* 0x0000000614547c11 */ /* 0x000fc8000f8208ff */
[----:B------:R-:W-:Y:S02]  /*84b0*/  LEA.HI.X R85, R20, UR7, R21, 0x1, P1 ;  /* 0x0000000714557c11 */ /* 0x000fe400088f0c15 */
[----:B------:R-:W-:-:S03]  /*84c0*/  ISETP.GE.AND P1, PT, R86, UR8, PT ;  /* 0x0000000856007c0c */ /* 0x000fc6000bf26270 */
[----:B------:R0:W-:Y:S01]  /*84d0*/  @!P2 STG.E.128 desc[UR38][R84.64], R12 ;  /* 0x0000000c5400a986 */ /* 0x0001e2000c101d26 */
[----:B------:R-:W-:-:S03]  /*84e0*/  ISETP.GE.AND P2, PT, R87, UR8, PT ;  /* 0x0000000857007c0c */ /* 0x000fc6000bf46270 */
[----:B------:R0:W-:Y:S01]  /*84f0*/  @!P3 STG.E.128 desc[UR38][R84.64+0x80], R28 ;  /* 0x0000801c5400b986 */ /* 0x0001e2000c101d26 */
[----:B------:R-:W-:-:S03]  /*8500*/  ISETP.GE.AND P3, PT, R88, UR8, PT ;  /* 0x0000000858007c0c */ /* 0x000fc6000bf66270 */
[----:B------:R0:W-:Y:S04]  /*8510*/  @!P4 STG.E.128 desc[UR38][R84.64+0x280], R60 ;  /* 0x0002803c5400c986 */ /* 0x0001e8000c101d26 */
[----:B------:R0:W-:Y:S04]  /*8520*/  @!P1 STG.E.128 desc[UR38][R84.64+0x100], R40 ;  /* 0x0001002854009986 */ /* 0x0001e8000c101d26 */
[----:B------:R0:W-:Y:S04]  /*8530*/  @!P2 STG.E.128 desc[UR38][R84.64+0x180], R48 ;  /* 0x000180305400a986 */ /* 0x0001e8000c101d26 */
[----:B------:R0:W-:Y:S04]  /*8540*/  @!P3 STG.E.128 desc[UR38][R84.64+0x200], R52 ;  /* 0x000200345400b986 */ /* 0x0001e8000c101d26 */
[----:B------:R0:W-:Y:S04]  /*8550*/  @P5 STG.E.128 desc[UR38][R84.64+0x300], R68 ;  /* 0x0003004454005986 */ /* 0x0001e8000c101d26 */
[----:B------:R0:W-:Y:S02]  /*8560*/  @P6 STG.E.128 desc[UR38][R84.64+0x380], R76 ;  /* 0x0003804c54006986 */ /* 0x0001e4000c101d26 */
.L_x_2959:
[----:B------:R-:W-:Y:S05]  /*8570*/  BSYNC B1 ;  /* 0x0000000000017941 */ /* 0x000fea0003800000 */
.L_x_2958:
[----:B------:R-:W-:Y:S05]  /*8580*/  @P0 BRA `(.L_x_2960) ;  /* 0x0000000c002c0947 */ /* 0x000fea0003800000 */
[----:B0-----:R-:W-:Y:S01]  /*8590*/  IADD3 R15, P0, R80, 0x20, RZ ;  /* 0x00000020500f7810 */ /* 0x001fe20007f1e0ff */
[----:B------:R-:W-:Y:S01]  /*85a0*/  ULDC.64 UR6, c[0x0][0xad8] ;  /* 0x0002b60000067ab9 */ /* 0x000fe20000000a00 */
[----:B------:R-:W-:Y:S01]  /*85b0*/  MOV R13, R89 ;  /* 0x00000059000d7202 */ /* 0x000fe20000000f00 */
[----:B------:R-:W-:Y:S01]  /*85c0*/  IMAD.MOV.U32 R12, RZ, RZ, R82 ;  /* 0x000000ffff0c7224 */ /* 0x000fe200078e0052 */
[----:B------:R-:W-:Y:S01]  /*85d0*/  ISETP.GE.AND P4, PT, R4, UR8, PT ;  /* 0x0000000804007c0c */ /* 0x000fe2000bf86270 */
[----:B------:R-:W-:Y:S01]  /*85e0*/  IMAD.X R80, RZ, RZ, R81, P0 ;  /* 0x000000ffff507224 */ /* 0x000fe200000e0651 */
[----:B------:R-:W-:Y:S01]  /*85f0*/  ISETP.GE.AND P3, PT, R86, UR8, PT ;  /* 0x0000000856007c0c */ /* 0x000fe2000bf66270 */
[----:B------:R-:W-:Y:S01]  /*8600*/  IMAD.WIDE.U32 R12, R15, UR6, R12 ;  /* 0x000000060f0c7c25 */ /* 0x000fe2000f8e000c */
[----:B------:R-:W-:Y:S02]  /*8610*/  ISETP.GE.AND P5, PT, R2, UR8, PT ;  /* 0x0000000802007c0c */ /* 0x000fe4000bfa6270 */
[----:B------:R-:W-:Y:S01]  /*8620*/  ISETP.GE.AND P2, PT, R87, UR8, PT ;  /* 0x0000000857007c0c */ /* 0x000fe2000bf46270 */
[----:B------:R-:W-:Y:S01]  /*8630*/  IMAD R80, R80, UR6, RZ ;  /* 0x0000000650507c24 */ /* 0x000fe2000f8e02ff */
[----:B------:R-:W-:-:S02]  /*8640*/  ISETP.GE.AND P1, PT, R88, UR8, PT ;  /* 0x0000000858007c0c */ /* 0x000fc4000bf26270 */
[----:B------:R-:W-:Y:S01]  /*8650*/  ISETP.GE.AND P0, PT, R90, UR8, PT ;  /* 0x000000085a007c0c */ /* 0x000fe2000bf06270 */
[----:B------:R-:W-:Y:S01]  /*8660*/  IMAD R15, R15, UR7, R80 ;  /* 0x000000070f0f7c24 */ /* 0x000fe2000f8e0250 */
[----:B------:R-:W-:Y:S02]  /*8670*/  ULDC.64 UR6, c[0x0][0xa80] ;  /* 0x0002a00000067ab9 */ /* 0x000fe40000000a00 */
[----:B------:R-:W-:Y:S01]  /*8680*/  LEA R14, P6, R12, UR6, 0x1 ;  /* 0x000000060c0e7c11 */ /* 0x000fe2000f8c08ff */
[----:B------:R-:W-:-:S05]  /*8690*/  IMAD.IADD R13, R13, 0x1, R15 ;  /* 0x000000010d0d7824 */ /* 0x000fca00078e020f */
[----:B------:R-:W-:Y:S02]  /*86a0*/  LEA.HI.X R15, R12, UR7, R13, 0x1, P6 ;  /* 0x000000070c0f7c11 */ /* 0x000fe4000b0f0c0d */
[----:B------:R-:W-:-:S03]  /*86b0*/  LOP3.LUT P6, RZ, R3, 0x40, RZ, 0xc0, !PT ;  /* 0x0000004003ff7812 */ /* 0x000fc600078cc0ff */
[----:B------:R2:W-:Y:S04]  /*86c0*/  @!P5 STG.E.128 desc[UR38][R14.64], R8 ;  /* 0x000000080e00d986 */ /* 0x0005e8000c101d26 */
[----:B------:R2:W-:Y:S04]  /*86d0*/  @!P4 STG.E.128 desc[UR38][R14.64+0x80], R24 ;  /* 0x000080180e00c986 */ /* 0x0005e8000c101d26 */
[----:B------:R2:W-:Y:S04]  /*86e0*/  @!P3 STG.E.128 desc[UR38][R14.64+0x100], R32 ;  /* 0x000100200e00b986 */ /* 0x0005e8000c101d26 */
[----:B------:R2:W-:Y:S04]  /*86f0*/  @!P2 STG.E.128 desc[UR38][R14.64+0x180], R36 ;  /* 0x000180240e00a986 */ /* 0x0005e8000c101d26 */
[----:B------:R2:W-:Y:S04]  /*8700*/  @!P1 STG.E.128 desc[UR38][R14.64+0x200], R44 ;  /* 0x0002002c0e009986 */ /* 0x0005e8000c101d26 */
[----:B------:R2:W-:Y:S04]  /*8710*/  @P6 STG.E.128 desc[UR38][R14.64+0x300], R64 ;  /* 0x000300400e006986 */ /* 0x0005e8000c101d26 */
[----:B------:R2:W-:Y:S01]  /*8720*/  @!P0 STG.E.128 desc[UR38][R14.64+0x280], R56 ;  /* 0x000280380e008986 */ /* 0x0005e2000c101d26 */
[----:B------:R-:W-:-:S13]  /*8730*/  LOP3.LUT P0, RZ, R0, 0x80, RZ, 0xc0, !PT ;  /* 0x0000008000ff7812 */ /* 0x000fda000780c0ff */
[----:B------:R-:W-:Y:S05]  /*8740*/  @!P0 BRA `(.L_x_2960) ;  /* 0x0000000800bc8947 */ /* 0x000fea0003800000 */
[----:B------:R3:W-:Y:S01]  /*8750*/  STG.E.128 desc[UR38][R14.64+0x380], R72 ;  /* 0x000380480e007986 */ /* 0x0007e2000c101d26 */
[----:B------:R-:W-:Y:S05]  /*8760*/  BRA `(.L_x_2960) ;  /* 0x0000000800b47947 */ /* 0x000fea0003800000 */
.L_x_2955:
[----:B------:R-:W-:Y:S01]  /*8770*/  ULDC.64 UR6, c[0x0][0xbd8] ;  /* 0x0002f60000067ab9 */ /* 0x000fe20000000a00 */
[----:B------:R-:W-:Y:S01]  /*8780*/  USHF.L.U32 UR8, UR44, 0x2, URZ ;  /* 0x000000022c087899 */ /* 0x000fe2000800063f */
[----:B------:R-:W-:Y:S01]  /*8790*/  IMAD.MOV.U32 R13, RZ, RZ, RZ ;  /* 0x000000ffff0d7224 */ /* 0x000fe200078e00ff */
[----:B------:R-:W-:Y:S02]  /*87a0*/  UISETP.NE.U32.AND UP0, UPT, UR6, URZ, UPT ;  /* 0x0000003f0600728c */ /* 0x000fe4000bf05070 */
[----:B------:R-:W-:Y:S02]  /*87b0*/  USHF.L.U64.HI UR9, UR44, 0x2, UR45 ;  /* 0x000000022c097899 */ /* 0x000fe4000801022d */
[----:B------:R-:W-:Y:S02]  /*87c0*/  UISETP.NE.AND.EX UP0, UPT, UR7, URZ, UPT, UP0 ;  /* 0x0000003f0700728c */ /* 0x000fe4000bf05300 */
[----:B------:R-:W-:Y:S01]  /*87d0*/  UIADD3 UR4, UP1, UR8, UR6, URZ ;  /* 0x0000000608047290 */ /* 0x000fe2000ff3e03f */
[----:B------:R-:W0:Y:S01]  /*87e0*/  LDC R0, c[0x0][0xa88] ;  /* 0x0002a200ff007b82 */ /* 0x000e220000000800 */
[----:B------:R-:W-:Y:S01]  /*87f0*/  VIADD R6, R2, 0x40 ;  /* 0x0000004002067836 */ /* 0x000fe20000000000 */
[----:B------:R-:W-:Y:S01]  /*8800*/  ULDC UR10, c[0x0][0xa8c] ;  /* 0x0002a300000a7ab9 */ /* 0x000fe20000000800 */
[----:B------:R-:W-:Y:S01]  /*8810*/  PLOP3.LUT P1, PT, PT, PT, UP0, 0x80, 0x0 ;  /* 0x000000000000781c */ /* 0x000fe20003f2f008 */
[----:B------:R-:W-:Y:S01]  /*8820*/  UIADD3.X UR6, UR9, UR7, URZ, UP1, !UPT ;  /* 0x0000000709067290 */ /* 0x000fe20008ffe43f */
[----:B------:R-:W-:-:S05]  /*8830*/  IMAD.U32 R8, RZ, RZ, UR4 ;  /* 0x00000004ff087e24 */ /* 0x000fca000f8e00ff */
[----:B------:R-:W-:Y:S01]  /*8840*/  IMAD.U32 R9, RZ, RZ, UR6 ;  /* 0x00000006ff097e24 */ /* 0x000fe2000f8e00ff */
[----:B------:R-:W-:-:S05]  /*8850*/  ULDC.64 UR6, c[0x0][0xbe0] ;  /* 0x0002f80000067ab9 */ /* 0x000fca0000000a00 */
[----:B------:R-:W5:Y:S01]  /*8860*/  @P1 LDG.E R13, desc[UR38][R8.64] ;  /* 0x00000026080d1981 */ /* 0x000f62000c1e1900 */
[----:B------:R-:W-:-:S04]  /*8870*/  UISETP.NE.U32.AND UP1, UPT, UR6, URZ, UPT ;  /* 0x0000003f0600728c */ /* 0x000fc8000bf25070 */
[----:B------:R-:W-:Y:S01]  /*8880*/  UISETP.NE.AND.EX UP1, UPT, UR7, URZ, UPT, UP1 ;  /* 0x0000003f0700728c */ /* 0x000fe2000bf25310 */
[----:B------:R-:W-:-:S05]  /*8890*/  ISETP.GE.AND P3, PT, R6, UR10, PT ;  /* 0x0000000a06007c0c */ /* 0x000fca000bf66270 */
[----:B------:R-:W-:-:S05]  /*88a0*/  PLOP3.LUT P2, PT, PT, PT, UP1, 0x80, 0x0 ;  /* 0x000000000000781c */ /* 0x000fca0003f4f018 */
[----:B------:R-:W-:Y:S01]  /*88b0*/  @UP1 UIADD3 UR6, UP2, UR8, UR6, URZ ;  /* 0x0000000608061290 */ /* 0x000fe2000ff5e03f */
[----:B------:R-:W-:-:S03]  /*88c0*/  SEL R4, RZ, 0xffffffff, P3 ;  /* 0xffffffffff047807 */ /* 0x000fc60001800000 */
[----:B------:R-:W-:Y:S01]  /*88d0*/  @UP1 UIADD3.X UR7, UR9, UR7, URZ, UP2, !UPT ;  /* 0x0000000709071290 */ /* 0x000fe200097fe43f */
[C---:B------:R-:W-:Y:S01]  /*88e0*/  VIADD R14, R2.reuse, 0x80 ;  /* 0x00000080020e7836 */ /* 0x040fe20000000000 */
[C---:B------:R-:W-:Y:S01]  /*88f0*/  ISETP.GE.AND P0, PT, R2.reuse, UR10, PT ;  /* 0x0000000a02007c0c */ /* 0x040fe2000bf06270 */
[----:B------:R-:W-:Y:S02]  /*8900*/  VIADD R20, R2, 0xc0 ;  /* 0x000000c002147836 */ /* 0x000fe40000000000 */
[----:B------:R-:W-:Y:S01]  /*8910*/  IMAD.U32 R10, RZ, RZ, UR6 ;  /* 0x00000006ff0a7e24 */ /* 0x000fe2000f8e00ff */
[----:B------:R-:W-:Y:S01]  /*8920*/  MOV R11, UR7 ;  /* 0x00000007000b7c02 */ /* 0x000fe20008000f00 */
[----:B------:R-:W-:Y:S01]  /*8930*/  IMAD.SHL.U32 R4, R4, 0x2, RZ ;  /* 0x0000000204047824 */ /* 0x000fe200078e00ff */
[----:B------:R-:W-:Y:S02]  /*8940*/  SEL R3, RZ, 0x1, P0 ;  /* 0x00000001ff037807 */ /* 0x000fe40000000000 */
[----:B------:R-:W-:Y:S01]  /*8950*/  ISETP.GE.AND P4, PT, R14, UR10, PT ;  /* 0x0000000a0e007c0c */ /* 0x000fe2000bf86270 */
[----:B------:R-:W-:Y:S01]  /*8960*/  VIADD R12, R2, 0x180 ;  /* 0x00000180020c7836 */ /* 0x000fe20000000000 */
[----:B------:R-:W-:Y:S01]  /*8970*/  ISETP.GE.AND P5, PT, R20, UR10, PT ;  /* 0x0000000a14007c0c */ /* 0x000fe2000bfa6270 */
[----:B0-----:R0:W5:Y:S01]  /*8980*/  @P2 LDG.E R0, desc[UR38][R10.64] ;  /* 0x000000260a002981 */ /* 0x001162000c1e1900 */
[----:B------:R-:W-:-:S02]  /*8990*/  LOP3.LUT R3, R4, 0x2, R3, 0xe2, !PT ;  /* 0x0000000204037812 */ /* 0x000fc400078ee203 */
[----:B------:R-:W-:Y:S02]  /*89a0*/  SEL R4, RZ, 0x4, P4 ;  /* 0x00000004ff047807 */ /* 0x000fe40002000000 */
[----:B------:R-:W-:Y:S02]  /*89b0*/  ISETP.GE.AND P0, PT, R12, UR10, PT ;  /* 0x0000000a0c007c0c */ /* 0x000fe4000bf06270 */
[----:B------:R-:W-:Y:S02]  /*89c0*/  ISETP.GE.AND P3, PT, R190, 0x40, PT ;  /* 0x00000040be00780c */ /* 0x000fe40003f66270 */
[----:B0-----:R-:W-:-:S04]  /*89d0*/  SEL R10, RZ, 0x8, P5 ;  /* 0x00000008ff0a7807 */ /* 0x001fc80002800000 */
[----:B------:R-:W-:Y:S01]  /*89e0*/  LOP3.LUT R12, R10, R3, R4, 0xfe, !PT ;  /* 0x000000030a0c7212 */ /* 0x000fe200078efe04 */
[----:B------:R-:W-:Y:S06]  /*89f0*/  @P2 BRA `(.L_x_2961) ;  /* 0x0000000000102947 */ /* 0x000fec0003800000 */
[----:B------:R-:W-:Y:S05]  /*8a00*/  @!P1 BRA `(.L_x_2961) ;  /* 0x00000000000c9947 */ /* 0x000fea0003800000 */
[----:B------:R-:W2:Y:S04]  /*8a10*/  LDG.E R3, desc[UR38][R8.64] ;  /* 0x0000002608037981 */ /* 0x000ea8000c1e1900 */
[----:B-----5:R-:W2:Y:S02]  /*8a20*/  LDG.E R0, desc[UR38][R8.64+0x4] ;  /* 0x0000042608007981 */ /* 0x020ea4000c1e1900 */
[----:B--2---:R-:W-:-:S07]  /*8a30*/  IADD3 R0, -R3, R0, RZ ;  /* 0x0000000003007210 */ /* 0x004fce0007ffe1ff */
.L_x_2961:
[----:B------:R-:W-:Y:S01]  /*8a40*/  USHF.R.S32.HI UR7, URZ, 0x1f, UR46 ;  /* 0x0000001f3f077899 */ /* 0x000fe2000801142e */
[----:B------:R-:W-:Y:S01]  /*8a50*/  BSSY B1, `(.L_x_2962) ;  /* 0x0000020000017945 */ /* 0x000fe20003800000 */
[----:B------:R-:W-:Y:S01]  /*8a60*/  USEL UR44, UR44, URZ, !UP0 ;  /* 0x0000003f2c2c7287 */ /* 0x000fe2000c000000 */
[C---:B------:R-:W-:Y:S01]  /*8a70*/  VIADD R26, R2.reuse, 0x100 ;  /* 0x00000100021a7836 */ /* 0x040fe20000000000 */
[----:B------:R-:W-:Y:S01]  /*8a80*/  USEL UR45, UR45, URZ, !UP0 ;  /* 0x0000003f2d2d7287 */ /* 0x000fe2000c000000 */
[----:B------:R-:W-:Y:S01]  /*8a90*/  VIADD R27, R2, 0x140 ;  /* 0x00000140021b7836 */ /* 0x000fe20000000000 */
[----:B------:R-:W-:Y:S02]  /*8aa0*/  SHF.R.S32.HI R15, RZ, 0x1f, R2 ;  /* 0x0000001fff0f7819 */ /* 0x000fe40000011402 */
[----:B-----5:R-:W-:Y:S01]  /*8ab0*/  SHF.R.S32.HI R4, RZ, 0x1f, R13 ;  /* 0x0000001fff047819 */ /* 0x020fe2000001140d */
[----:B------:R-:W-:Y:S07]  /*8ac0*/  @P3 BRA `(.L_x_2963) ;  /* 0x0000000000603947 */ /* 0x000fee0003800000 */
[----:B------:R-:W0:Y:S02]  /*8ad0*/  S2R R3, SR_TID.X ;  /* 0x0000000000037919 */ /* 0x000e240000002100 */
[----:B0-----:R-:W-:-:S04]  /*8ae0*/  IMAD R3, R187, 0x40, R3 ;  /* 0x00000040bb037824 */ /* 0x001fc800078e0203 */
[----:B------:R-:W-:-:S05]  /*8af0*/  VIADD R3, R3, 0xffffff80 ;  /* 0xffffff8003037836 */ /* 0x000fca0000000000 */
[----:B------:R-:W-:-:S13]  /*8b00*/  ISETP.GE.AND P1, PT, R3, R0, PT ;  /* 0x000000000300720c */ /* 0x000fda0003f26270 */
[----:B------:R-:W-:Y:S05]  /*8b10*/  @P1 BRA `(.L_x_2963) ;  /* 0x00000000004c1947 */ /* 0x000fea0003800000 */
[C---:B------:R-:W-:Y:S01]  /*8b20*/  IADD3 R8, P1, R3.reuse, R13, RZ ;  /* 0x0000000d03087210 */ /* 0x040fe20007f3e0ff */
[----:B------:R-:W-:Y:S02]  /*8b30*/  ULDC.64 UR8, c[0x0][0xb70] ;  /* 0x0002dc0000087ab9 */ /* 0x000fe40000000a00 */
[----:B------:R-:W-:Y:S01]  /*8b40*/  UIMAD UR4, UR7, UR8, URZ ;  /* 0x00000008070472a4 */ /* 0x000fe2000f8e023f */
[----:B------:R-:W-:Y:S01]  /*8b50*/  LEA.HI.X.SX32 R9, R3, R4, 0x1, P1 ;  /* 0x0000000403097211 */ /* 0x000fe200008f0eff */
[----:B------:R-:W-:Y:S02]  /*8b60*/  IMAD.U32 R3, RZ, RZ, UR8 ;  /* 0x00000008ff037e24 */ /* 0x000fe4000f8e00ff */
[----:B------:R-:W-:Y:S02]  /*8b70*/  UIMAD UR4, UR46, UR9, UR4 ;  /* 0x000000092e0472a4 */ /* 0x000fe4000f8e0204 */
[----:B------:R-:W-:Y:S01]  /*8b80*/  IMAD.WIDE.U32 R8, R3, UR46, R8 ;  /* 0x0000002e03087c25 */ /* 0x000fe2000f8e0008 */
[----:B------:R-:W-:-:S02]  /*8b90*/  ULDC.64 UR8, c[0x0][0xb78] ;  /* 0x0002de0000087ab9 */ /* 0x000fc40000000a00 */
[----:B------:R-:W-:Y:S02]  /*8ba0*/  UIMAD UR6, UR45, UR8, URZ ;  /* 0x000000082d0672a4 */ /* 0x000fe4000f8e023f */
[----:B------:R-:W-:Y:S01]  /*8bb0*/  IMAD.U32 R3, RZ, RZ, UR8 ;  /* 0x00000008ff037e24 */ /* 0x000fe2000f8e00ff */
[----:B------:R-:W-:Y:S01]  /*8bc0*/  IADD3 R9, R9, UR4, RZ ;  /* 0x0000000409097c10 */ /* 0x000fe2000fffe0ff */
[----:B------:R-:W-:Y:S02]  /*8bd0*/  UIMAD UR6, UR44, UR9, UR6 ;  /* 0x000000092c0672a4 */ /* 0x000fe4000f8e0206 */
[----:B------:R-:W-:Y:S01]  /*8be0*/  IMAD.WIDE.U32 R8, R3, UR44, R8 ;  /* 0x0000002c03087c25 */ /* 0x000fe2000f8e0008 */
[----:B------:R-:W-:-:S03]  /*8bf0*/  ULDC.64 UR8, c[0x0][0xb40] ;  /* 0x0002d00000087ab9 */ /* 0x000fc60000000a00 */
[----:B------:R-:W-:Y:S01]  /*8c00*/  VIADD R3, R9, UR6 ;  /* 0x0000000609037c36 */ /* 0x000fe20008000000 */
[----:B------:R-:W-:-:S04]  /*8c10*/  LEA R10, P1, R8, UR8, 0x2 ;  /* 0x00000008080a7c11 */ /* 0x000fc8000f8210ff */
[----:B------:R-:W-:Y:S01]  /*8c20*/  LEA.HI.X R11, R8, UR9, R3, 0x2, P1 ;  /* 0x00000009080b7c11 */ /* 0x000fe200088f1403 */
[----:B------:R-:W-:-:S05]  /*8c30*/  IMAD.MOV.U32 R3, RZ, RZ, -0x800000 ;  /* 0xff800000ff037424 */ /* 0x000fca00078e00ff */
[----:B------:R0:W-:Y:S03]  /*8c40*/  STG.E desc[UR38][R10.64], R3 ;  /* 0x000000030a007986 */ /* 0x0001e6000c101926 */
.L_x_2963:
[----:B------:R-:W-:Y:S05]  /*8c50*/  BSYNC B1 ;  /* 0x0000000000017941 */ /* 0x000fea0003800000 */
.L_x_2962:
[----:B------:R-:W-:Y:S01]  /*8c60*/  ULDC.64 UR8, c[0x0][0xaa0] ;  /* 0x0002a80000087ab9 */ /* 0x000fe20000000a00 */
[----:B0-----:R-:W-:Y:S01]  /*8c70*/  IMAD.MOV.U32 R3, RZ, RZ, R15 ;  /* 0x000000ffff037224 */ /* 0x001fe200078e000f */
[----:B------:R-:W-:Y:S01]  /*8c80*/  ISETP.GE.AND P1, PT, R26, UR10, PT ;  /* 0x0000000a1a007c0c */ /* 0x000fe2000bf26270 */
[----:B------:R-:W-:Y:S01]  /*8c90*/  IMAD R4, R4, UR8, RZ ;  /* 0x0000000804047c24 */ /* 0x000fe2000f8e02ff */
[----:B------:R-:W-:Y:S01]  /*8ca0*/  ISETP.GE.AND P2, PT, R27, UR10, PT ;  /* 0x0000000a1b007c0c */ /* 0x000fe2000bf46270 */
[C---:B------:R-:W-:Y:S01]  /*8cb0*/  IMAD.WIDE.U32 R8, R13.reuse, UR8, R2 ;  /* 0x000000080d087c25 */ /* 0x040fe2000f8e0002 */
[----:B------:R-:W-:Y:S01]  /*8cc0*/  SEL R3, RZ, 0x10, P1 ;  /* 0x00000010ff037807 */ /* 0x000fe20000800000 */
[----:B------:R-:W-:Y:S02]  /*8cd0*/  BSSY B1, `(.L_x_2964) ;  /* 0x0000039000017945 */ /* 0x000fe40003800000 */
[----:B------:R-:W-:Y:S01]  /*8ce0*/  IMAD R13, R13, UR9, R4 ;  /* 0x000000090d0d7c24 */ /* 0x000fe2000f8e0204 */
[----:B------:R-:W-:Y:S01]  /*8cf0*/  ULDC.64 UR8, c[0x0][0xae0] ;  /* 0x0002b80000087ab9 */ /* 0x000fe20000000a00 */
[----:B------:R-:W-:Y:S01]  /*8d00*/  SEL R4, RZ, 0x20, P2 ;  /* 0x00000020ff047807 */ /* 0x000fe20001000000 */
[----:B------:R-:W-:Y:S01]  /*8d10*/  UIMAD UR4, UR7, UR8, URZ ;  /* 0x00000008070472a4 */ /* 0x000fe2000f8e023f */
[----:B------:R-:W-:Y:S01]  /*8d20*/  VIADD R10, R2, 0x1c0 ;  /* 0x000001c0020a7836 */ /* 0x000fe20000000000 */
[----:B------:R-:W-:Y:S01]  /*8d30*/  IADD3 R9, R9, R13, RZ ;  /* 0x0000000d09097210 */ /* 0x000fe20007ffe0ff */
[----:B------:R-:W-:Y:S01]  /*8d40*/  IMAD.U32 R13, RZ, RZ, UR8 ;  /* 0x00000008ff0d7e24 */ /* 0x000fe2000f8e00ff */
[----:B------:R-:W-:Y:S01]  /*8d50*/  LOP3.LUT R11, R4, R12, R3, 0xfe, !PT ;  /* 0x0000000c040b7212 */ /* 0x000fe200078efe03 */
[----:B------:R-:W-:Y:S01]  /*8d60*/  UIMAD UR4, UR46, UR9, UR4 ;  /* 0x000000092e0472a4 */ /* 0x000fe2000f8e0204 */
[----:B------:R-:W-:Y:S01]  /*8d70*/  IMAD R3, R187, -0x40, R0 ;  /* 0xffffffc0bb037824 */ /* 0x000fe200078e0200 */
[----:B------:R-:W-:Y:S01]  /*8d80*/  SEL R4, RZ, 0x40, P0 ;  /* 0x00000040ff047807 */ /* 0x000fe20000000000 */
[----:B------:R-:W-:Y:S01]  /*8d90*/  IMAD.WIDE.U32 R8, R13, UR46, R8 ;  /* 0x0000002e0d087c25 */ /* 0x000fe2000f8e0008 */
[----:B------:R-:W-:Y:S01]  /*8da0*/  ULDC.64 UR6, c[0x0][0xae8] ;  /* 0x0002ba0000067ab9 */ /* 0x000fe20000000a00 */
[----:B------:R-:W-:-:S02]  /*8db0*/  ISETP.GE.AND P2, PT, R10, UR10, PT ;  /* 0x0000000a0a007c0c */ /* 0x000fc4000bf46270 */
[C---:B------:R-:W-:Y:S01]  /*8dc0*/  ISETP.GE.AND P1, PT, R18.reuse, R3, PT ;  /* 0x000000031200720c */ /* 0x040fe20003f26270 */
[----:B------:R-:W-:Y:S01]  /*8dd0*/  VIADD R9, R9, UR4 ;  /* 0x0000000409097c36 */ /* 0x000fe20008000000 */
[----:B------:R-:W-:Y:S01]  /*8de0*/  LOP3.LUT R21, R11, R4, RZ, 0xfc, !PT ;  /* 0x000000040b157212 */ /* 0x000fe200078efcff */
[----:B------:R-:W-:Y:S02]  /*8df0*/  UIMAD UR4, UR45, UR6, URZ ;  /* 0x000000062d0472a4 */ /* 0x000fe4000f8e023f */
[----:B------:R-:W-:Y:S01]  /*8e00*/  IMAD.U32 R11, RZ, RZ, UR6 ;  /* 0x00000006ff0b7e24 */ /* 0x000fe2000f8e00ff */
[----:B------:R-:W-:Y:S01]  /*8e10*/  SHF.R.S32.HI R13, RZ, 0x1f, R18 ;  /* 0x0000001fff0d7819 */ /* 0x000fe20000011412 */
[----:B------:R-:W-:Y:S01]  /*8e20*/  VIADD R0, R18, 0x20 ;  /* 0x0000002012007836 */ /* 0x000fe20000000000 */
[----:B------:R-:W-:Y:S02]  /*8e30*/  UIMAD UR4, UR44, UR7, UR4 ;  /* 0x000000072c0472a4 */ /* 0x000fe4000f8e0204 */
[----:B------:R-:W-:-:S02]  /*8e40*/  IMAD.WIDE.U32 R10, R11, UR44, R8 ;  /* 0x0000002c0b0a7c25 */ /* 0x000fc4000f8e0008 */
[----:B------:R-:W-:Y:S02]  /*8e50*/  ISETP.GE.AND P0, PT, R0, R3, PT ;  /* 0x000000030000720c */ /* 0x000fe40003f06270 */
[----:B------:R-:W-:Y:S01]  /*8e60*/  IMAD.MOV.U32 R12, RZ, RZ, R18 ;  /* 0x000000ffff0c7224 */ /* 0x000fe200078e0012 */
[----:B------:R-:W-:Y:S02]  /*8e70*/  SEL R0, RZ, 0x80, P2 ;  /* 0x00000080ff007807 */ /* 0x000fe40001000000 */
[----:B------:R-:W-:Y:S01]  /*8e80*/  IADD3 R15, R11, UR4, RZ ;  /* 0x000000040b0f7c10 */ /* 0x000fe2000fffe0ff */
[----:B------:R-:W-:Y:S01]  /*8e90*/  IMAD.WIDE R12, R187, 0x40, R12 ;  /* 0x00000040bb0c7825 */ /* 0x000fe200078e020c */
[----:B------:R-:W-:Y:S01]  /*8ea0*/  LOP3.LUT R0, R21, R0, RZ, 0xfc, !PT ;  /* 0x0000000015007212 */ /* 0x000fe200078efcff */
[----:B------:R-:W-:Y:S06]  /*8eb0*/  @P1 BRA `(.L_x_2965) ;  /* 0x0000000000681947 */ /* 0x000fec0003800000 */
[----:B------:R-:W-:Y:S01]  /*8ec0*/  ULDC.64 UR6, c[0x0][0xad8] ;  /* 0x0002b60000067ab9 */ /* 0x000fe20000000a00 */
[----:B------:R-:W-:Y:S01]  /*8ed0*/  IMAD.MOV.U32 R8, RZ, RZ, R10 ;  /* 0x000000ffff087224 */ /* 0x000fe200078e000a */
[----:B------:R-:W-:Y:S01]  /*8ee0*/  ISETP.GE.AND P6, PT, R2, UR10, PT ;  /* 0x0000000a02007c0c */ /* 0x000fe2000bfc6270 */
[----:B------:R-:W-:Y:S01]  /*8ef0*/  IMAD R3, R13, UR6, RZ ;  /* 0x000000060d037c24 */ /* 0x000fe2000f8e02ff */
[----:B------:R-:W-:Y:S01]  /*8f00*/  ISETP.GE.AND P5, PT, R6, UR10, PT ;  /* 0x0000000a06007c0c */ /* 0x000fe2000bfa6270 */
[----:B------:R-:W-:Y:S01]  /*8f10*/  IMAD.MOV.U32 R9, RZ, RZ, R15 ;  /* 0x000000ffff097224 */ /* 0x000fe200078e000f */
[----:B------:R-:W-:Y:S01]  /*8f20*/  ISETP.GE.AND P4, PT, R20, UR10, PT ;  /* 0x0000000a14007c0c */ /* 0x000fe2000bf86270 */
[----:B------:R-:W-:Y:S01]  /*8f30*/  IMAD R3, R12, UR7, R3 ;  /* 0x000000070c037c24 */ /* 0x000fe2000f8e0203 */
[----:B------:R-:W-:Y:S01]  /*8f40*/  ISETP.GE.AND P3, PT, R26, UR10, PT ;  /* 0x0000000a1a007c0c */ /* 0x000fe2000bf66270 */
[----:B------:R-:W-:Y:S01]  /*8f50*/  IMAD.WIDE.U32 R8, R12, UR6, R8 ;  /* 0x000000060c087c25 */ /* 0x000fe2000f8e0008 */
[----:B------:R-:W-:Y:S01]  /*8f60*/  ULDC.64 UR6, c[0x0][0xa80] ;  /* 0x0002a00000067ab9 */ /* 0x000fe20000000a00 */
[----:B------:R-:W-:-:S02]  /*8f70*/  ISETP.GE.AND P2, PT, R27, UR10, PT ;  /* 0x0000000a1b007c0c */ /* 0x000fc4000bf46270 */
[----:B------:R-:W-:Y:S01]  /*8f80*/  IMAD.IADD R3, R9, 0x1, R3 ;  /* 0x0000000109037824 */ /* 0x000fe200078e0203 */
[----:B------:R-:W-:-:S04]  /*8f90*/  LEA R24, P1, R8, UR6, 0x1 ;  /* 0x0000000608187c11 */ /* 0x000fc8000f8208ff */
[----:B------:R-:W-:Y:S02]  /*8fa0*/  LEA.HI.X R25, R8, UR7, R3, 0x1, P1 ;  /* 0x0000000708197c11 */ /* 0x000fe400088f0c03 */
[----:B------:R-:W-:-:S03]  /*8fb0*/  ISETP.GE.AND P1, PT, R14, UR10, PT ;  /* 0x0000000a0e007c0c */ /* 0x000fc6000bf26270 */
[----:B------:R0:W-:Y:S01]  /*8fc0*/  @!P6 STG.E.128 desc[UR38][R24.64], RZ ;  /* 0x000000ff1800e986 */ /* 0x0001e2000c101d26 */
[----:B------:R-:W-:-:S03]  /*8fd0*/  LOP3.LUT P6, RZ, R21, 0x40, RZ, 0xc0, !PT ;  /* 0x0000004015ff7812 */ /* 0x000fc600078cc0ff */
[----:B------:R0:W-:Y:S01]  /*8fe0*/  @!P5 STG.E.128 desc[UR38][R24.64+0x80], RZ ;  /* 0x000080ff1800d986 */ /* 0x0001e2000c101d26 */
[----:B------:R-:W-:-:S03]  /*8ff0*/  LOP3.LUT P5, RZ, R0, 0x80, RZ, 0xc0, !PT ;  /* 0x0000008000ff7812 */ /* 0x000fc600078ac0ff */
[----:B------:R0:W-:Y:S04]  /*9000*/  @!P4 STG.E.128 desc[UR38][R24.64+0x180], RZ ;  /* 0x000180ff1800c986 */ /* 0x0001e8000c101d26 */
[----:B------:R0:W-:Y:S04]  /*9010*/  @!P1 STG.E.128 desc[UR38][R24.64+0x100], RZ ;  /* 0x000100ff18009986 */ /* 0x0001e8000c101d26 */
[----:B------:R0:W-:Y:S04]  /*9020*/  @!P3 STG.E.128 desc[UR38][R24.64+0x200], RZ ;  /* 0x000200ff1800b986 */ /* 0x0001e8000c101d26 */
[----:B------:R0:W-:Y:S04]  /*9030*/  @!P2 STG.E.128 desc[UR38][R24.64+0x280], RZ ;  /* 0x000280ff1800a986 */ /* 0x0001e8000c101d26 */
[----:B------:R0:W-:Y:S04]  /*9040*/  @P6 STG.E.128 desc[UR38][R24.64+0x300], RZ ;  /* 0x000300ff18006986 */ /* 0x0001e8000c101d26 */
[----:B------:R0:W-:Y:S02]  /*9050*/  @P5 STG.E.128 desc[UR38][R24.64+0x380], RZ ;  /* 0x000380ff18005986 */ /* 0x0001e4000c101d26 */
.L_x_2965:
[----:B------:R-:W-:Y:S05]  /*9060*/  BSYNC B1 ;  /* 0x0000000000017941 */ /* 0x000fea0003800000 */
.L_x_2964:
[----:B------:R-:W-:Y:S05]  /*9070*/  @P0 BRA `(.L_x_2960) ;  /* 0x0000000000700947 */ /* 0x000fea0003800000 */
[----:B------:R-:W-:Y:S01]  /*9080*/  IADD3 R3, P0, R12, 0x20, RZ ;  /* 0x000000200c037810 */ /* 0x000fe20007f1e0ff */
        /* <DEDUP_REMOVED lines=11> */
[----:B------:R-:W-:Y:S01]  /*9140*/  LOP3.LUT P4, RZ, R21, 0x40, RZ, 0xc0, !PT ;  /* 0x0000004015ff7812 */ /* 0x000fe2000788c0ff */
[----:B------:R-:W-:Y:S01]  /*9150*/  IMAD R3, R3, UR7, R12 ;  /* 0x0000000703037c24 */ /* 0x000fe2000f8e020c */
[----:B------:R-:W-:Y:S02]  /*9160*/  ULDC.64 UR6, c[0x0][0xa80] ;  /* 0x0002a00000067ab9 */ /* 0x000fe40000000a00 */
[----:B------:R-:W-:Y:S01]  /*9170*/  LEA R10, P3, R8, UR6, 0x1 ;  /* 0x00000006080a7c11 */ /* 0x000fe2000f8608ff */
[----:B------:R-:W-:-:S05]  /*9180*/  IMAD.IADD R3, R9, 0x1, R3 ;  /* 0x0000000109037824 */ /* 0x000fca00078e0203 */
[----:B------:R-:W-:Y:S02]  /*9190*/  LEA.HI.X R11, R8, UR7, R3, 0x1, P3 ;  /* 0x00000007080b7c11 */ /* 0x000fe400098f0c03 */
[----:B------:R-:W-:-:S03]  /*91a0*/  ISETP.GE.AND P3, PT, R2, UR10, PT ;  /* 0x0000000a02007c0c */ /* 0x000fc6000bf66270 */
[----:B------:R1:W-:Y:S01]  /*91b0*/  @!P0 STG.E.128 desc[UR38][R10.64+0x80], RZ ;  /* 0x000080ff0a008986 */ /* 0x0003e2000c101d26 */
[----:B------:R-:W-:-:S03]  /*91c0*/  LOP3.LUT P0, RZ, R0, 0x80, RZ, 0xc0, !PT ;  /* 0x0000008000ff7812 */ /* 0x000fc6000780c0ff */
[----:B------:R1:W-:Y:S04]  /*91d0*/  @!P1 STG.E.128 desc[UR38][R10.64+0x100], RZ ;  /* 0x000100ff0a009986 */ /* 0x0003e8000c101d26 */
[----:B------:R1:W-:Y:S04]  /*91e0*/  @!P2 STG.E.128 desc[UR38][R10.64+0x180], RZ ;  /* 0x000180ff0a00a986 */ /* 0x0003e8000c101d26 */
[----:B------:R1:W-:Y:S04]  /*91f0*/  @!P6 STG.E.128 desc[UR38][R10.64+0x200], RZ ;  /* 0x000200ff0a00e986 */ /* 0x0003e8000c101d26 */
[----:B------:R1:W-:Y:S04]  /*9200*/  @!P5 STG.E.128 desc[UR38][R10.64+0x280], RZ ;  /* 0x000280ff0a00d986 */ /* 0x0003e8000c101d26 */
[----:B------:R1:W-:Y:S04]  /*9210*/  @P4 STG.E.128 desc[UR38][R10.64+0x300], RZ ;  /* 0x000300ff0a004986 */ /* 0x0003e8000c101d26 */
[----:B------:R1:W-:Y:S04]  /*9220*/  @!P3 STG.E.128 desc[UR38][R10.64], RZ ;  /* 0x000000ff0a00b986 */ /* 0x0003e8000c101d26 */
[----:B------:R1:W-:Y:S02]  /*9230*/  @P0 STG.E.128 desc[UR38][R10.64+0x380], RZ ;  /* 0x000380ff0a000986 */ /* 0x0003e4000c101d26 */
.L_x_2960:
[----:B------:R-:W-:Y:S05]  /*9240*/  BSYNC B0 ;  /* 0x0000000000007941 */ /* 0x000fea0003800000 */
.L_x_2954:
[----:B------:R-:W-:Y:S02]  /*9250*/  ULDC UR4, c[0x0][0xc14] ;  /* 0x0003050000047ab9 */ /* 0x000fe40000000800 */
[----:B------:R-:W-:-:S13]  /*9260*/  ISETP.GE.AND P0, PT, R7, UR4, PT ;  /* 0x0000000407007c0c */ /* 0x000fda000bf06270 */
[----:B------:R-:W-:Y:S05]  /*9270*/  @!P0 BRA `(.L_x_2966) ;  /* 0xffffff7c002c8947 */ /* 0x000fea000383ffff */
[----:B------:R-:W-:Y:S05]  /*9280*/  EXIT ;  /* 0x000000000000794d */ /* 0x000fea0003800000 */
.L_x_2921:
[----:B------:R-:W-:-:S08]  /*9290*/  NOP ;  /* 0x0000000000007918 */ /* 0x000fd00000000000 */
[----:B------:R-:W0:-:S00]  /*92a0*/  USETMAXREG.DEALLOC.CTAPOOL 0x18 ;  /* 0x00000018000079c8 */ /* 0x000e0000080e0500 */
        /* <DEDUP_REMOVED lines=8> */
[----:B------:R-:W1:Y:S01]  /*9330*/  S2UR UR6, SR_CTAID.X ;  /* 0x00000000000679c3 */ /* 0x000e620000002500 */
        /* <DEDUP_REMOVED lines=9> */
[----:B------:R-:W-:Y:S01]  /*93d0*/  IMAD.MOV.U32 R16, RZ, RZ, RZ ;  /* 0x000000ffff107224 */ /* 0x000fe200078e00ff */
[----:B------:R-:W-:Y:S01]  /*93e0*/  ISETP.GE.U32.AND P0, PT, R8, 0x2, PT ;  /* 0x000000020800780c */ /* 0x000fe20003f06070 */
[----:B------:R-:W-:Y:S01]  /*93f0*/  IMAD.MOV.U32 R19, RZ, RZ, RZ ;  /* 0x000000ffff137224 */ /* 0x000fe200078e00ff */
[----:B------:R-:W-:-:S09]  /*9400*/  LOP3.LUT R4, R4, 0xfffffffe, RZ, 0xc0, !PT ;  /* 0xfffffffe04047812 */ /* 0x000fd200078ec0ff */
[----:B------:R-:W-:-:S04]  /*9410*/  @P1 LOP3.LUT R4, R4, 0x1, RZ, 0xfc, !PT ;  /* 0x0000000104041812 */ /* 0x000fc800078efcff */
[----:B------:R-:W-:-:S04]  /*9420*/  LOP3.LUT R4, R4, 0xffffffef, RZ, 0xc0, !PT ;  /* 0xffffffef04047812 */ /* 0x000fc800078ec0ff */
[----:B------:R-:W-:-:S04]  /*9430*/  @P0 LOP3.LUT R4, R4, 0x10, RZ, 0xfc, !PT ;  /* 0x0000001004040812 */ /* 0x000fc800078efcff */
[----:B------:R-:W-:Y:S01]  /*9440*/  LOP3.LUT R4, R4, 0xfffffff7, RZ, 0xc0, !PT ;  /* 0xfffffff704047812 */ /* 0x000fe200078ec0ff */
[----:B--2---:R-:W0:Y:S02]  /*9450*/  SHFL.UP PT, R5, R0, 0x1, RZ ;  /* 0x0420000000057989 */ /* 0x004e2400000e00ff */
[----:B0-----:R-:W-:-:S05]  /*9460*/  SEL R5, R5, RZ, P1 ;  /* 0x000000ff05057207 */ /* 0x001fca0000800000 */
[----:B------:R-:W-:-:S05]  /*9470*/  IMAD.IADD R5, R0, 0x1, R5 ;  /* 0x0000000100057824 */ /* 0x000fca00078e0205 */
[----:B------:R-:W0:Y:S02]  /*9480*/  SHFL.UP PT, R6, R5, 0x2, RZ ;  /* 0x0440000005067989 */ /* 0x000e2400000e00ff */
[----:B0-----:R-:W-:Y:S02]  /*9490*/  SEL R6, R6, RZ, P0 ;  /* 0x000000ff06067207 */ /* 0x001fe40000000000 */
[----:B------:R-:W-:-:S03]  /*94a0*/  ISETP.GE.U32.AND P0, PT, R8, 0x4, PT ;  /* 0x000000040800780c */ /* 0x000fc60003f06070 */
[----:B------:R-:W-:-:S05]  /*94b0*/  IMAD.IADD R6, R5, 0x1, R6 ;  /* 0x0000000105067824 */ /* 0x000fca00078e0206 */
[----:B------:R-:W0:Y:S05]  /*94c0*/  SHFL.UP PT, R7, R6, 0x4, RZ ;  /* 0x0480000006077989 */ /* 0x000e2a00000e00ff */
[----:B------:R-:W-:-:S04]  /*94d0*/  @P0 LOP3.LUT R4, R4, 0x8, RZ, 0xfc, !PT ;  /* 0x0000000804040812 */ /* 0x000fc800078efcff */
[----:B------:R-:W-:Y:S02]  /*94e0*/  LOP3.LUT R4, R4, 0xfffffffb, RZ, 0xc0, !PT ;  /* 0xfffffffb04047812 */ /* 0x000fe400078ec0ff */
[----:B0-----:R-:W-:Y:S02]  /*94f0*/  SEL R7, R7, RZ, P0 ;  /* 0x000000ff07077207 */ /* 0x001fe40000000000 */
[----:B------:R-:W-:-:S03]  /*9500*/  ISETP.GE.U32.AND P0, PT, R8, 0x8, PT ;  /* 0x000000080800780c */ /* 0x000fc60003f06070 */
[----:B------:R-:W-:-:S05]  /*9510*/  IMAD.IADD R7, R6, 0x1, R7 ;  /* 0x0000000106077824 */ /* 0x000fca00078e0207 */
[----:B------:R-:W0:Y:S05]  /*9520*/  SHFL.UP PT, R2, R7, 0x8, RZ ;  /* 0x0500000007027989 */ /* 0x000e2a00000e00ff */
[----:B------:R-:W-:-:S04]  /*9530*/  @P0 LOP3.LUT R4, R4, 0x4, RZ, 0xfc, !PT ;  /* 0x0000000404040812 */ /* 0x000fc800078efcff */
[----:B------:R-:W-:Y:S02]  /*9540*/  LOP3.LUT R4, R4, 0xfffffffd, RZ, 0xc0, !PT ;  /* 0xfffffffd04047812 */ /* 0x000fe400078ec0ff */
[----:B0-----:R-:W-:Y:S02]  /*9550*/  SEL R2, R2, RZ, P0 ;  /* 0x000000ff02027207 */ /* 0x001fe40000000000 */
[----:B------:R-:W-:Y:S02]  /*9560*/  ISETP.GE.U32.AND P0, PT, R8, 0x10, PT ;  /* 0x000000100800780c */ /* 0x000fe40003f06070 */
[----:B------:R-:W-:-:S05]  /*9570*/  IADD3 R3, R7, R2, RZ ;  /* 0x0000000207037210 */ /* 0x000fca0007ffe0ff */
[----:B------:R-:W0:Y:S06]  /*9580*/  SHFL.UP PT, R2, R3, 0x10, RZ ;  /* 0x0600000003027989 */ /* 0x000e2c00000e00ff */
[----:B------:R-:W-:Y:S02]  /*9590*/  @P0 LOP3.LUT R4, R4, 0x2, RZ, 0xfc, !PT ;  /* 0x0000000204040812 */ /* 0x000fe400078efcff */
[----:B0-----:R-:W-:-:S05]  /*95a0*/  SEL R2, R2, RZ, P0 ;  /* 0x000000ff02027207 */ /* 0x001fca0000000000 */
[----:B------:R-:W-:-:S05]  /*95b0*/  IMAD.IADD R2, R3, 0x1, R2 ;  /* 0x0000000103027824 */ /* 0x000fca00078e0202 */
[----:B------:R-:W0:Y:S02]  /*95c0*/  SHFL.IDX PT, R5, R2, 0x1f, 0x1f ;  /* 0x03e01f0002057f89 */ /* 0x000e2400000e0000 */
[----:B0-----:R-:W-:-:S04]  /*95d0*/  IMAD R5, R5, UR4, RZ ;  /* 0x0000000405057c24 */ /* 0x001fc8000f8e02ff */
[----:B------:R-:W-:Y:S01]  /*95e0*/  IMAD.MOV.U32 R6, RZ, RZ, R5 ;  /* 0x000000ffff067224 */ /* 0x000fe200078e0005 */
[----:B-1----:R-:W-:-:S13]  /*95f0*/  ISETP.GT.AND P0, PT, R5, UR6, PT ;  /* 0x0000000605007c0c */ /* 0x002fda000bf04270 */
[----:B------:R-:W-:Y:S05]  /*9600*/  @P0 BRA `(.L_x_2967) ;  /* 0x0000000000c00947 */ /* 0x000fea0003800000 */
[----:B------:R-:W-:Y:S01]  /*9610*/  IMAD.MOV.U32 R5, RZ, RZ, R6 ;  /* 0x000000ffff057224 */ /* 0x000fe200078e0006 */
[----:B------:R-:W-:Y:S01]  /*9620*/  MOV R19, RZ ;  /* 0x000000ff00137202 */ /* 0x000fe20000000f00 */
[----:B------:R-:W-:Y:S01]  /*9630*/  ULDC UR5, c[0x0][0xc14] ;  /* 0x0003050000057ab9 */ /* 0x000fe20000000800 */
[----:B------:R-:W-:Y:S01]  /*9640*/  ULDC UR7, c[0x0][0xc14] ;  /* 0x0003050000077ab9 */ /* 0x000fe20000000800 */
[----:B------:R-:W-:-:S05]  /*9650*/  ULDC UR4, c[0x0][0xc10] ;  /* 0x0003040000047ab9 */ /* 0x000fca0000000800 */
.L_x_2971:
        /* <DEDUP_REMOVED lines=16> */
.L_x_2970:
[----:B------:R-:W-:Y:S05]  /*9760*/  BSYNC B0 ;  /* 0x0000000000007941 */ /* 0x000fea0003800000 */
.L_x_2969:
[----:B0----5:R-:W0:Y:S01]  /*9770*/  SHFL.UP PT, R2, R0, 0x1, RZ ;  /* 0x0420000000027989 */ /* 0x021e2200000e00ff */
[C---:B------:R-:W-:Y:S02]  /*9780*/  ISETP.NE.AND P0, PT, R8.reuse, RZ, PT ;  /* 0x000000ff0800720c */ /* 0x040fe40003f05270 */
[----:B------:R-:W-:Y:S02]  /*9790*/  ISETP.GE.U32.AND P1, PT, R8, 0x2, PT ;  /* 0x000000020800780c */ /* 0x000fe40003f26070 */
        /* <DEDUP_REMOVED lines=22> */
[----:B------:R-:W-:-:S07]  /*9900*/  MOV R2, R9 ;  /* 0x0000000900027202 */ /* 0x000fce0000000f00 */
.L_x_2967:
        /* <DEDUP_REMOVED lines=16> */
.L_x_2972:
[----:B-1----:R-:W-:Y:S01]  /*9a10*/  IMAD R16, R16, UR4, R7 ;  /* 0x0000000410107c24 */ /* 0x002fe2000f8e0207 */
[----:B------:R-:W-:Y:S01]  /*9a20*/  IADD3 R19, R5, R19, RZ ;  /* 0x0000001305137210 */ /* 0x000fe20007ffe0ff */
[----:B------:R-:W-:Y:S02]  /*9a30*/  IMAD R7, R11, R6, RZ ;  /* 0x000000060b077224 */ /* 0x000fe400078e02ff */
[----:B0-----:R-:W-:Y:S01]  /*9a40*/  IMAD.MOV.U32 R2, RZ, RZ, RZ ;  /* 0x000000ffff027224 */ /* 0x001fe200078e00ff */
[----:B------:R-:W-:-:S03]  /*9a50*/  IADD3 R9, -R16, UR6, RZ ;  /* 0x0000000610097c10 */ /* 0x000fc6000fffe1ff */
[----:B------:R-:W-:Y:S01]  /*9a60*/  IMAD.HI.U32 R2, R3, R7, R2 ;  /* 0x0000000703027227 */ /* 0x000fe200078e0002 */
        /* <DEDUP_REMOVED lines=19> */
.L_x_2968:
[----:B------:R-:W-:Y:S02]  /*9ba0*/  IMAD.MOV.U32 R17, RZ, RZ, RZ ;  /* 0x000000ffff117224 */ /* 0x000fe400078e00ff */
[----:B------:R-:W-:Y:S02]  /*9bb0*/  IMAD.U32 R16, RZ, RZ, UR6 ;  /* 0x00000006ff107e24 */ /* 0x000fe4000f8e00ff */
[----:B------:R-:W-:-:S07]  /*9bc0*/  IMAD.MOV.U32 R18, RZ, RZ, RZ ;  /* 0x000000ffff127224 */ /* 0x000fce00078e00ff */
.L_x_2973:
        /* <DEDUP_REMOVED lines=14> */
[----:B0-----:R-:W-:Y:S01]  /*9cb0*/  MOV R0, 0x1 ;  /* 0x0000000100007802 */ /* 0x001fe20000000f00 */
[----:B------:R0:W-:Y:S01]  /*9cc0*/  STL [R1], RZ ;  /* 0x000000ff01007387 */ /* 0x0001e20000100800 */
[----:B------:R-:W-:Y:S01]  /*9cd0*/  ULDC UR37, c[0x0][0xc] ;  /* 0x0000030000257ab9 */ /* 0x000fe20000000800 */
[----:B------:R-:W-:Y:S02]  /*9ce0*/  ULDC.64 UR40, c[0x0][0x198] ;  /* 0x0000660000287ab9 */ /* 0x000fe40000000a00 */
[----:B------:R0:W-:Y:S04]  /*9cf0*/  STL [R1+0x4], R0 ;  /* 0x0000040001007387 */ /* 0x0001e80000100800 */
[----:B------:R0:W-:Y:S02]  /*9d00*/  STL [R1+0x24], RZ ;  /* 0x000024ff01007387 */ /* 0x0001e40000100800 */
.L_x_3037:
[----:B-12---:R-:W1:Y:S02]  /*9d10*/  LDC.64 R2, c[0x0][0xc60] ;  /* 0x00031800ff027b82 */ /* 0x006e640000000a00 */
[----:B-1----:R-:W-:-:S05]  /*9d20*/  IMAD.WIDE R2, R19, 0x4, R2 ;  /* 0x0000000413027825 */ /* 0x002fca00078e0202 */
[----:B------:R-:W2:Y:S01]  /*9d30*/  LDG.E R5, desc[UR38][R2.64] ;  /* 0x0000002602057981 */ /* 0x000ea2000c1e1900 */
[----:B------:R-:W-:Y:S05]  /*9d40*/  YIELD ;  /* 0x0000000000007946 */ /* 0x000fea0003800000 */
[----:B------:R-:W-:Y:S01]  /*9d50*/  ULDC.64 UR4, c[0x0][0xa28] ;  /* 0x00028a0000047ab9 */ /* 0x000fe20000000a00 */
[----:B0-----:R-:W-:Y:S01]  /*9d60*/  IMAD.MOV.U32 R0, RZ, RZ, RZ ;  /* 0x000000ffff007224 */ /* 0x001fe200078e00ff */
[----:B------:R-:W-:-:S04]  /*9d70*/  ISETP.NE.U32.AND P0, PT, RZ, UR4, PT ;  /* 0x00000004ff007c0c */ /* 0x000fc8000bf05070 */
        /* <DEDUP_REMOVED lines=41> */
[----:B-1----:R-:W2:Y:S04]  /*a010*/  LDG.E R5, desc[UR38][R2.64] ;  /* 0x0000002602057981 */ /* 0x002ea8000c1e1900 */
[----:B-----5:R-:W2:Y:S02]  /*a020*/  LDG.E R6, desc[UR38][R2.64+0x4] ;  /* 0x0000042602067981 */ /* 0x020ea4000c1e1900 */
[----:B--2---:R-:W-:-:S07]  /*a030*/  IADD3 R6, -R5, R6, RZ ;  /* 0x0000000605067210 */ /* 0x004fce0007ffe1ff */
.L_x_2975:
        /* <DEDUP_REMOVED lines=19> */
[----:B0-----:R-:W1:Y:S08]  /*a170*/  FLO.U32 R0, UR4 ;  /* 0x0000000400007d00 */ /* 0x001e7000080e0000 */
        /* <DEDUP_REMOVED lines=9> */
.L_x_2977:
        /* <DEDUP_REMOVED lines=23> */
.L_x_2979:
        /* <DEDUP_REMOVED lines=9> */
[----:B------:R-:W-:Y:S01]  /*a410*/  IMAD.U32 R4, RZ, RZ, UR6 ;  /* 0x00000006ff047e24 */ /* 0x000fe2000f8e00ff */
[----:B------:R-:W-:Y:S01]  /*a420*/  MOV R7, UR9 ;  /* 0x0000000900077c02 */ /* 0x000fe20008000f00 */
        /* <DEDUP_REMOVED lines=9> */
.L_x_2981:
        /* <DEDUP_REMOVED lines=16> */
.L_x_2980:
[----:B------:R-:W2:Y:S01]  /*a5c0*/  LDL.LU R2, [R1+0x18] ;  /* 0x0000180001027983 */ /* 0x000ea20000300800 */
[----:B------:R-:W-:-:S03]  /*a5d0*/  ULDC.64 UR4, c[0x0][0x9f8] ;  /* 0x00027e0000047ab9 */ /* 0x000fc60000000a00 */
[----:B------:R-:W3:Y:S04]  /*a5e0*/  LDL.LU R0, [R1+0x1c] ;  /* 0x00001c0001007983 */ /* 0x000ee80000300800 */
[----:B------:R-:W4:Y:S04]  /*a5f0*/  LDL.LU R4, [R1+0x2c] ;  /* 0x00002c0001047983 */ /* 0x000f280000300800 */
[----:B------:R-:W4:Y:S01]  /*a600*/  LDL.LU R7, [R1+0x10] ;  /* 0x0000100001077983 */ /* 0x000f220000300800 */
[----:B------:R-:W-:-:S04]  /*a610*/  ISETP.NE.U32.AND P0, PT, RZ, UR4, PT ;  /* 0x00000004ff007c0c */ /* 0x000fc8000bf05070 */
        /* <DEDUP_REMOVED lines=25> */
.L_x_2982:
        /* <DEDUP_REMOVED lines=17> */
.L_x_3054:
[----:B------:R-:W2:Y:S01]  /*a8c0*/  LDL R8, [R1+0x14] ;  /* 0x0000140001087983 */ /* 0x000ea20000100800 */
[----:B------:R-:W-:Y:S01]  /*a8d0*/  UMOV UR4, 0xffffffff ;  /* 0xffffffff00047882 */ /* 0x000fe20000000000 */
[----:B------:R-:W-:Y:S02]  /*a8e0*/  SHF.R.S32.HI R5, RZ, 0x1f, R0 ;  /* 0x0000001fff057819 */ /* 0x000fe40000011400 */
[----:B--2---:R-:W-:Y:S01]  /*a8f0*/  IADD3 R9, R8, -0x1, RZ ;  /* 0xffffffff08097810 */ /* 0x004fe20007ffe0ff */
[----:B------:R-:W-:Y:S06]  /*a900*/  BRA.DIV UR4, `(.L_x_2984) ;  /* 0x0000003a04247947 */ /* 0x000fec000b800000 */
[----:B------:R-:W-:-:S13]  /*a910*/  ELECT P6, URZ, PT ;  /* 0x00000000003f782f */ /* 0x000fda00038c0000 */
.L_x_3057:
        /* <DEDUP_REMOVED lines=11> */
[----:B------:R-:W-:-:S05]  /*a9d0*/  @P0 SHF.R.U32.HI R7, RZ, R11, R10 ;  /* 0x0000000bff070219 */ /* 0x000fca000001160a */
[--C-:B------:R-:W-:Y:S02]  /*a9e0*/  IMAD.MOV R8, RZ, RZ, -R7.reuse ;  /* 0x000000ffff087224 */ /* 0x100fe400078e0a07 */
[----:B------:R-:W-:Y:S02]  /*a9f0*/  IMAD.MOV.U32 R10, RZ, RZ, R7 ;  /* 0x000000ffff0a7224 */ /* 0x000fe400078e0007 */
[----:B------:R-:W-:Y:S02]  /*aa00*/  IMAD R11, R12, R8, R9 ;  /* 0x000000080c0b7224 */ /* 0x000fe400078e0209 */
[----:B------:R-:W-:-:S03]  /*aa10*/  IMAD R8, R5, UR4, RZ ;  /* 0x0000000405087c24 */ /* 0x000fc6000f8e02ff */
[----:B------:R0:W-:Y:S01]  /*aa20*/  STL [R1+0x28], R11 ;  /* 0x0000280b01007387 */ /* 0x0001e20000100800 */
[----:B------:R-:W-:Y:S01]  /*aa30*/  IMAD R8, R0, UR5, R8 ;  /* 0x0000000500087c24 */ /* 0x000fe2000f8e0208 */
[----:B0-----:R-:W-:-:S03]  /*aa40*/  SHF.R.S32.HI R11, RZ, 0x1f, R7 ;  /* 0x0000001fff0b7819 */ /* 0x001fc60000011407 */
[----:B------:R-:W-:-:S04]  /*aa50*/  IMAD.WIDE.U32 R10, R0, UR4, R10 ;  /* 0x00000004000a7c25 */ /* 0x000fc8000f8e000a */
[----:B------:R-:W-:Y:S01]  /*aa60*/  IMAD.IADD R7, R11, 0x1, R8 ;  /* 0x000000010b077824 */ /* 0x000fe200078e0208 */
[----:B------:R-:W-:-:S04]  /*aa70*/  LEA R12, P0, R10, R2, 0x2 ;  /* 0x000000020a0c7211 */ /* 0x000fc800078010ff */
[----:B------:R-:W-:-:S05]  /*aa80*/  LEA.HI.X R13, R10, R3, R7, 0x2, P0 ;  /* 0x000000030a0d7211 */ /* 0x000fca00000f1407 */
[----:B------:R0:W5:Y:S04]  /*aa90*/  LDG.E R7, desc[UR38][R12.64] ;  /* 0x000000260c077981 */ /* 0x000168000c1e1900 */
.L_x_2986:
[----:B------:R-:W2:Y:S01]  /*aaa0*/  LDL R8, [R1] ;  /* 0x0000000001087983 */ /* 0x000ea20000100800 */
[----:B------:R-:W-:-:S03]  /*aab0*/  MOV R11, 0x400 ;  /* 0x00000400000b7802 */ /* 0x000fc60000000f00 */
[----:B------:R-:W3:Y:S01]  /*aac0*/  LDL R10, [R1+0x4] ;  /* 0x00000400010a7983 */ /* 0x000ee20000100800 */
[----:B0-----:R-:W0:Y:S02]  /*aad0*/  S2R R12, SR_CgaCtaId ;  /* 0x00000000000c7919 */ /* 0x001e240000008800 */
[----:B0-----:R-:W-:-:S05]  /*aae0*/  LEA R11, R12, R11, 0x18 ;  /* 0x0000000b0c0b7211 */ /* 0x001fca00078ec0ff */
[----:B--2---:R-:W-:Y:S01]  /*aaf0*/  IMAD R8, R8, 0x8, R11 ;  /* 0x0000000808087824 */ /* 0x004fe200078e020b */
[----:B---3--:R-:W-:-:S04]  /*ab00*/  SHF.L.U32 R10, R10, 0x1f, RZ ;  /* 0x0000001f0a0a7819 */ /* 0x008fc800000006ff */
[----:B------:R-:W0:Y:S02]  /*ab10*/  SYNCS.PHASECHK.TRANS64.TRYWAIT P0, [R8+URZ+0x28c40], R10 ;  /* 0x028c400a080075a7 */ /* 0x000e24000800017f */
[----:B0-----:R-:W-:Y:S05]  /*ab20*/  @!P0 BRA `(.L_x_2987) ;  /* 0x0000003400bc8947 */ /* 0x001fea0003800000 */
.L_x_3058:
        /* <DEDUP_REMOVED lines=11> */
.L_x_2988:
[----:B------:R-:W2:Y:S04]  /*abe0*/  LDL R11, [R1] ;  /* 0x00000000010b7983 */ /* 0x000ea80000100800 */
[----:B------:R-:W3:Y:S04]  /*abf0*/  LDL R14, [R1+0x28] ;  /* 0x00002800010e7983 */ /* 0x000ee80000100800 */
[----:B0-----:R-:W4:Y:S01]  /*ac00*/  LDL R10, [R1+0x8] ;  /* 0x00000800010a7983 */ /* 0x001f220000100800 */
[----:B------:R-:W0:Y:S01]  /*ac10*/  S2R R13, SR_CgaCtaId ;  /* 0x00000000000d7919 */ /* 0x000e220000008800 */
[----:B------:R-:W-:-:S02]  /*ac20*/  MOV R12, 0x400 ;  /* 0x00000400000c7802 */ /* 0x000fc40000000f00 */
[----:B------:R-:W-:Y:S01]  /*ac30*/  R2UR UR9, R8 ;  /* 0x00000000080972ca */ /* 0x000fe200000e0000 */
[----:B------:R-:W-:Y:S01]  /*ac40*/  UIADD3 UR6, UP0, UR40, 0x370, URZ ;  /* 0x0000037028067890 */ /* 0x000fe2000ff1e03f */
[----:B------:R-:W-:Y:S02]  /*ac50*/  R2UR UR12, R4 ;  /* 0x00000000040c72ca */ /* 0x000fe400000e0000 */
[----:B-----5:R-:W-:Y:S01]  /*ac60*/  R2UR UR13, R7 ;  /* 0x00000000070d72ca */ /* 0x020fe200000e0000 */
[----:B------:R-:W-:Y:S01]  /*ac70*/  UIADD3.X UR7, URZ, UR41, URZ, UP0, !UPT ;  /* 0x000000293f077290 */ /* 0x000fe200087fe43f */
[----:B0-----:R-:W-:-:S07]  /*ac80*/  LEA R12, R13, R12, 0x18 ;  /* 0x0000000c0d0c7211 */ /* 0x001fce00078ec0ff */
[----:B------:R-:W-:Y:S01]  /*ac90*/  UIADD3 UR9, UR9, 0x28c30, URZ ;  /* 0x00028c3009097890 */ /* 0x000fe2000fffe03f */
[----:B------:R-:W-:Y:S01]  /*aca0*/  UMOV UR5, 0x14f00000 ;  /* 0x14f0000000057882 */ /* 0x000fe20000000000 */
[----:B------:R-:W-:Y:S01]  /*acb0*/  UMOV UR10, URZ ;  /* 0x0000003f000a7c82 */ /* 0x000fe20008000000 */
[----:B--2---:R-:W-:Y:S01]  /*acc0*/  IMAD R8, R11, 0x2000, R12 ;  /* 0x000020000b087824 */ /* 0x004fe200078e020c */
[----:B---3--:R-:W-:-:S04]  /*acd0*/  R2UR UR11, R14 ;  /* 0x000000000e0b72ca */ /* 0x008fc800000e0000 */
[----:B------:R-:W-:Y:S02]  /*ace0*/  R2UR UR8, R8 ;  /* 0x00000000080872ca */ /* 0x000fe400000e0000 */
[----:B----4-:R-:W-:-:S11]  /*acf0*/  R2UR UR4, R10 ;  /* 0x000000000a0472ca */ /* 0x010fd600000e0000 */
[----:B------:R-:W-:Y:S02]  /*ad00*/  UIADD3 UR8, UR8, 0x22400, URZ ;  /* 0x0002240008087890 */ /* 0x000fe4000fffe03f */
[----:B------:R-:W-:-:S03]  /*ad10*/  ULEA UR11, UR11, UR4, 0x6 ;  /* 0x000000040b0b7291 */ /* 0x000fc6000f8e303f */
[----:B------:R-:W-:-:S06]  /*ad20*/  UMOV UR4, 0x0 ;  /* 0x0000000000047882 */ /* 0x000fcc0000000000 */
[----:B------:R0:W-:Y:S02]  /*ad30*/  UTMALDG.4D [UR8], [UR6], desc[UR4] ;  /* 0x00000408060075b4 */ /* 0x0001e40008019000 */
[----:B0-----:R-:W-:Y:S01]  /*ad40*/  NOP ;  /* 0x0000000000007918 */ /* 0x001fe20000000000 */
.L_x_2985:
        /* <DEDUP_REMOVED lines=9> */
[----:B------:R-:W-:Y:S01]  /*ade0*/  @P0 R2UR UR11, R17 ;  /* 0x00000000110b02ca */ /* 0x000fe200000e0000 */
[----:B------:R-:W-:Y:S01]  /*adf0*/  UIADD3.X UR5, URZ, UR41, URZ, UP0, !UPT ;  /* 0x000000293f057290 */ /* 0x000fe200087fe43f */
[----:B------:R-:W-:Y:S01]  /*ae00*/  BSSY B0, `(.L_x_2989) ;  /* 0x0000013000007945 */ /* 0x000fe20003800000 */
[----:B------:R-:W-:Y:S01]  /*ae10*/  UMOV UR7, 0x12f00000 ;  /* 0x12f0000000077882 */ /* 0x000fe20000000000 */
[----:B------:R-:W-:Y:S01]  /*ae20*/  UMOV UR10, URZ ;  /* 0x0000003f000a7c82 */ /* 0x000fe20008000000 */
[----:B------:R-:W-:Y:S01]  /*ae30*/  @P0 IMAD.MOV.U32 R8, RZ, RZ, 0x2000 ;  /* 0x00002000ff080424 */ /* 0x000fe200078e00ff */
[----:B0-----:R-:W-:Y:S01]  /*ae40*/  LEA R10, R11, R10, 0x18 ;  /* 0x0000000a0b0a7211 */ /* 0x001fe200078ec0ff */
[----:B------:R-:W-:Y:S03]  /*ae50*/  BAR.SYNC.DEFER_BLOCKING 0x8, 0xa0 ;  /* 0x0202800000007b1d */ /* 0x000fe60000010000 */
[----:B------:R-:W-:-:S13]  /*ae60*/  R2UR UR9, R10 ;  /* 0x000000000a0972ca */ /* 0x000fda00000e0000 */
[----:B------:R-:W-:Y:S02]  /*ae70*/  UIADD3 UR8, UR9, 0x20400, URZ ;  /* 0x0002040009087890 */ /* 0x000fe4000fffe03f */
[----:B------:R-:W-:Y:S01]  /*ae80*/  UIADD3 UR9, UR9, 0x28c00, URZ ;  /* 0x00028c0009097890 */ /* 0x000fe2000fffe03f */
[----:B------:R0:W-:Y:S08]  /*ae90*/  @P0 SYNCS.ARRIVE.TRANS64 RZ, [R10+URZ+0x28c00], R8 ;  /* 0x028c00080aff09a7 */ /* 0x0001f0000800003f */
        /* <DEDUP_REMOVED lines=9> */
.L_x_3059:
[----:B------:R-:W-:Y:S05]  /*af30*/  BSYNC B0 ;  /* 0x0000000000007941 */ /* 0x000fea0003800000 */
.L_x_2989:
[----:B------:R-:W-:Y:S04]  /*af40*/  BSSY B0, `(.L_x_2991) ;  /* 0x0000050000007945 */ /* 0x000fe80003800000 */
[----:B------:R-:W-:Y:S05]  /*af50*/  @!P6 BRA `(.L_x_2992) ;  /* 0x000000040038e947 */ /* 0x000fea0003800000 */
[----:B0-----:R-:W2:Y:S01]  /*af60*/  LDL R8, [R1] ;  /* 0x0000000001087983 */ /* 0x001ea20000100800 */
[----:B------:R-:W-:-:S03]  /*af70*/  MOV R11, 0x400 ;  /* 0x00000400000b7802 */ /* 0x000fc60000000f00 */
[----:B------:R-:W3:Y:S01]  /*af80*/  LDL R10, [R1+0x4] ;  /* 0x00000400010a7983 */ /* 0x000ee20000100800 */
[----:B------:R-:W0:Y:S02]  /*af90*/  S2R R12, SR_CgaCtaId ;  /* 0x00000000000c7919 */ /* 0x000e240000008800 */
[----:B0-----:R-:W-:-:S05]  /*afa0*/  LEA R11, R12, R11, 0x18 ;  /* 0x0000000b0c0b7211 */ /* 0x001fca00078ec0ff */
[----:B--2---:R-:W-:Y:S01]  /*afb0*/  IMAD R8, R8, 0x8, R11 ;  /* 0x0000000808087824 */ /* 0x004fe200078e020b */
[----:B---3--:R-:W-:-:S04]  /*afc0*/  SHF.L.U32 R6, R10, 0x1f, RZ ;  /* 0x0000001f0a067819 */ /* 0x008fc800000006ff */
[----:B------:R-:W0:Y:S02]  /*afd0*/  SYNCS.PHASECHK.TRANS64.TRYWAIT P0, [R8+URZ+0x28c60], R6 ;  /* 0x028c6006080075a7 */ /* 0x000e24000800017f */
[----:B0-----:R-:W-:Y:S05]  /*afe0*/  @!P0 BRA `(.L_x_2993) ;  /* 0x0000003000c08947 */ /* 0x001fea0003800000 */
.L_x_3060:
        /* <DEDUP_REMOVED lines=11> */
.L_x_2994:
[----:B0-----:R-:W2:Y:S04]  /*b0a0*/  LDL R6, [R1] ;  /* 0x0000000001067983 */ /* 0x001ea80000100800 */
[----:B------:R-:W3:Y:S04]  /*b0b0*/  LDL R13, [R1+0x28] ;  /* 0x00002800010d7983 */ /* 0x000ee80000100800 */
[----:B------:R-:W4:Y:S01]  /*b0c0*/  LDL R10, [R1+0x8] ;  /* 0x00000800010a7983 */ /* 0x000f220000100800 */
[----:B------:R-:W0:Y:S01]  /*b0d0*/  S2R R12, SR_CgaCtaId ;  /* 0x00000000000c7919 */ /* 0x000e220000008800 */
[----:B------:R-:W-:-:S02]  /*b0e0*/  MOV R11, 0x400 ;  /* 0x00000400000b7802 */ /* 0x000fc40000000f00 */
        /* <DEDUP_REMOVED lines=9> */
[----:B------:R-:W-:Y:S01]  /*b180*/  UMOV UR16, 0x40 ;  /* 0x0000004000107882 */ /* 0x000fe20000000000 */
[----:B------:R-:W-:Y:S01]  /*b190*/  UMOV UR18, 0x80 ;  /* 0x0000008000127882 */ /* 0x000fe20000000000 */
        /* <DEDUP_REMOVED lines=11> */
[----:B------:R-:W-:Y:S02]  /*b250*/  UIADD3 UR17, UR14, 0x4400, URZ ;  /* 0x000044000e117890 */ /* 0x000fe4000fffe03f */
[----:B------:R-:W-:-:S03]  /*b260*/  UIADD3 UR19, UR14, 0x6400, URZ ;  /* 0x000064000e137890 */ /* 0x000fc6000fffe03f */
[----:B------:R0:W-:Y:S02]  /*b270*/  UTMALDG.4D [UR8], [UR4], desc[UR6] ;  /* 0x00000608040075b4 */ /* 0x0001e40008019000 */
[----:B0-----:R-:W-:Y:S01]  /*b280*/  UMOV UR8, UR15 ;  /* 0x0000000f00087c82 */ /* 0x001fe20008000000 */
[----:B------:R-:W-:Y:S01]  /*b290*/  UMOV UR10, UR16 ;  /* 0x00000010000a7c82 */ /* 0x000fe20008000000 */
[----:B------:R-:W-:Y:S01]  /*b2a0*/  UIADD3 UR15, UR14, 0x8400, URZ ;  /* 0x000084000e0f7890 */ /* 0x000fe2000fffe03f */
[----:B------:R0:W-:Y:S01]  /*b2b0*/  UTMALDG.4D [UR8], [UR4], desc[UR6] ;  /* 0x00000608040075b4 */ /* 0x0001e20008019000 */
[----:B------:R-:W-:Y:S01]  /*b2c0*/  UIADD3 UR16, UR14, 0xa400, URZ ;  /* 0x0000a4000e107890 */ /* 0x000fe2000fffe03f */
[----:B0-----:R-:W-:Y:S01]  /*b2d0*/  UMOV UR8, UR17 ;  /* 0x0000001100087c82 */ /* 0x001fe20008000000 */
[----:B------:R-:W-:Y:S02]  /*b2e0*/  UMOV UR10, UR18 ;  /* 0x00000012000a7c82 */ /* 0x000fe40008000000 */
[----:B------:R0:W-:Y:S01]  /*b2f0*/  UTMALDG.4D [UR8], [UR4], desc[UR6] ;  /* 0x00000608040075b4 */ /* 0x0001e20008019000 */
[----:B------:R-:W-:Y:S01]  /*b300*/  UIADD3 UR17, UR14, 0xc400, URZ ;  /* 0x0000c4000e117890 */ /* 0x000fe2000fffe03f */
[----:B0-----:R-:W-:Y:S01]  /*b310*/  UMOV UR8, UR19 ;  /* 0x0000001300087c82 */ /* 0x001fe20008000000 */
[----:B------:R-:W-:-:S02]  /*b320*/  UMOV UR10, UR20 ;  /* 0x00000014000a7c82 */ /* 0x000fc40008000000 */
[----:B------:R0:W-:Y:S02]  /*b330*/  UTMALDG.4D [UR8], [UR4], desc[UR6] ;  /* 0x00000608040075b4 */ /* 0x0001e40008019000 */
[----:B0-----:R-:W-:Y:S01]  /*b340*/  UMOV UR8, UR15 ;  /* 0x0000000f00087c82 */ /* 0x001fe20008000000 */
[----:B------:R-:W-:Y:S01]  /*b350*/  UMOV UR10, UR21 ;  /* 0x00000015000a7c82 */ /* 0x000fe20008000000 */
[----:B------:R-:W-:Y:S01]  /*b360*/  UIADD3 UR15, UR14, 0xe400, URZ ;  /* 0x0000e4000e0f7890 */ /* 0x000fe2000fffe03f */
[----:B------:R0:W-:Y:S02]  /*b370*/  UTMALDG.4D [UR8], [UR4], desc[UR6] ;  /* 0x00000608040075b4 */ /* 0x0001e40008019000 */
[----:B------:R-:W-:Y:S01]  /*b380*/  UMOV UR14, 0x180 ;  /* 0x00000180000e7882 */ /* 0x000fe20000000000 */
[----:B0-----:R-:W-:Y:S01]  /*b390*/  UMOV UR8, UR16 ;  /* 0x0000001000087c82 */ /* 0x001fe20008000000 */
[----:B------:R-:W-:Y:S02]  /*b3a0*/  UMOV UR10, UR22 ;  /* 0x00000016000a7c82 */ /* 0x000fe40008000000 */
[----:B------:R0:W-:Y:S02]  /*b3b0*/  UTMALDG.4D [UR8], [UR4], desc[UR6] ;  /* 0x00000608040075b4 */ /* 0x0001e40008019000 */
[----:B0-----:R-:W-:Y:S01]  /*b3c0*/  UMOV UR8, UR17 ;  /* 0x0000001100087c82 */ /* 0x001fe20008000000 */
[----:B------:R-:W-:Y:S01]  /*b3d0*/  UMOV UR10, UR14 ;  /* 0x0000000e000a7c82 */ /* 0x000fe20008000000 */
[----:B------:R-:W-:Y:S01]  /*b3e0*/  UMOV UR14, 0x1c0 ;  /* 0x000001c0000e7882 */ /* 0x000fe20000000000 */
[----:B------:R0:W-:Y:S02]  /*b3f0*/  UTMALDG.4D [UR8], [UR4], desc[UR6] ;  /* 0x00000608040075b4 */ /* 0x0001e40008019000 */
[----:B0-----:R-:W-:Y:S01]  /*b400*/  UMOV UR8, UR15 ;  /* 0x0000000f00087c82 */ /* 0x001fe20008000000 */
[----:B------:R-:W-:-:S02]  /*b410*/  UMOV UR10, UR14 ;  /* 0x0000000e000a7c82 */ /* 0x000fc40008000000 */
[----:B------:R1:W-:Y:S02]  /*b420*/  UTMALDG.4D [UR8], [UR4], desc[UR6] ;  /* 0x00000608040075b4 */ /* 0x0003e40008019000 */
[----:B-1----:R-:W-:Y:S01]  /*b430*/  NOP ;  /* 0x0000000000007918 */ /* 0x002fe20000000000 */
.L_x_2992:
[----:B------:R-:W-:Y:S05]  /*b440*/  BSYNC B0 ;  /* 0x0000000000007941 */ /* 0x000fea0003800000 */
.L_x_2991:
        /* <DEDUP_REMOVED lines=9> */
[C---:B------:R-:W-:Y:S02]  /*b4e0*/  IMAD.IADD R6, R8.reuse, 0x1, R11 ;  /* 0x0000000108067824 */ /* 0x040fe400078e020b */
[----:B------:R-:W-:-:S03]  /*b4f0*/  VIADD R8, R8, 0xfffffffe ;  /* 0xfffffffe08087836 */ /* 0x000fc60000000000 */
[----:B------:R-:W-:-:S04]  /*b500*/  LOP3.LUT R6, R6, 0x1, RZ, 0xc0, !PT ;  /* 0x0000000106067812 */ /* 0x000fc800078ec0ff */
[----:B------:R-:W-:-:S13]  /*b510*/  ISETP.NE.U32.AND P0, PT, R6, 0x1, PT ;  /* 0x000000010600780c */ /* 0x000fda0003f05070 */
[----:B------:R-:W-:Y:S05]  /*b520*/  @P0 BRA `(.L_x_2998) ;  /* 0x0000000800240947 */ /* 0x000fea0003800000 */
[----:B------:R-:W2:Y:S04]  /*b530*/  LDL.LU R10, [R1] ;  /* 0x00000000010a7983 */ /* 0x000ea80000300800 */
[----:B------:R-:W3:Y:S01]  /*b540*/  LDL.LU R14, [R1+0x4] ;  /* 0x00000400010e7983 */ /* 0x000ee20000300800 */
[----:B------:R-:W-:Y:S01]  /*b550*/  BSSY B2, `(.L_x_2999) ;  /* 0x0000084000027945 */ /* 0x000fe20003800000 */
[----:B--2---:R-:W-:-:S04]  /*b560*/  IADD3 R10, R10, 0x1, RZ ;  /* 0x000000010a0a7810 */ /* 0x004fc80007ffe0ff */
[----:B------:R-:W-:-:S04]  /*b570*/  ISETP.NE.AND P0, PT, R10, 0x2, PT ;  /* 0x000000020a00780c */ /* 0x000fc80003f05270 */
[----:B------:R-:W-:Y:S02]  /*b580*/  SEL R6, RZ, 0x1, P0 ;  /* 0x00000001ff067807 */ /* 0x000fe40000000000 */
[----:B------:R-:W-:Y:S02]  /*b590*/  SEL R15, R10, RZ, P0 ;  /* 0x000000ff0a0f7207 */ /* 0x000fe40000000000 */
[----:B---3--:R-:W-:-:S05]  /*b5a0*/  LOP3.LUT R14, R14, R6, RZ, 0x3c, !PT ;  /* 0x000000060e0e7212 */ /* 0x008fca00078e3cff */
[----:B------:R0:W-:Y:S04]  /*b5b0*/  STL [R1+0x4], R14 ;  /* 0x0000040e01007387 */ /* 0x0001e80000100800 */
[----:B------:R0:W-:Y:S01]  /*b5c0*/  STL [R1], R15 ;  /* 0x0000000f01007387 */ /* 0x0001e20000100800 */
        /* <DEDUP_REMOVED lines=8> */
[----:B------:R-:W1:Y:S02]  /*b650*/  @P0 LDC.64 R6, c[0x0][0x420] ;  /* 0x00010800ff060b82 */ /* 0x000e640000000a00 */
[----:B-1----:R-:W-:-:S05]  /*b660*/  @P0 IMAD.HI.U32 R6, R8, R6, RZ ;  /* 0x0000000608060227 */ /* 0x002fca00078e00ff */
[----:B------:R-:W-:Y:S01]  /*b670*/  @P0 SHF.R.U32.HI R10, RZ, R7, R6 ;  /* 0x00000007ff0a0219 */ /* 0x000fe20000011606 */
[----:B------:R-:W-:-:S03]  /*b680*/  IMAD R6, R5, UR4, RZ ;  /* 0x0000000405067c24 */ /* 0x000fc6000f8e02ff */
[----:B------:R-:W-:Y:S01]  /*b690*/  SHF.R.S32.HI R7, RZ, 0x1f, R10 ;  /* 0x0000001fff077819 */ /* 0x000fe2000001140a */
[----:B------:R-:W-:Y:S02]  /*b6a0*/  IMAD R12, R0, UR5, R6 ;  /* 0x00000005000c7c24 */ /* 0x000fe4000f8e0206 */
[----:B------:R-:W-:-:S04]  /*b6b0*/  IMAD.MOV.U32 R6, RZ, RZ, R10 ;  /* 0x000000ffff067224 */ /* 0x000fc800078e000a */
[----:B------:R-:W-:-:S04]  /*b6c0*/  IMAD.WIDE.U32 R6, R0, UR4, R6 ;  /* 0x0000000400067c25 */ /* 0x000fc8000f8e0006 */
[----:B------:R-:W-:Y:S01]  /*b6d0*/  IMAD.IADD R12, R12, 0x1, R7 ;  /* 0x000000010c0c7824 */ /* 0x000fe200078e0207 */
[----:B------:R-:W-:-:S04]  /*b6e0*/  LEA R2, P0, R6, R2, 0x2 ;  /* 0x0000000206027211 */ /* 0x000fc800078010ff */
[----:B------:R-:W-:Y:S01]  /*b6f0*/  LEA.HI.X R3, R6, R3, R12, 0x2, P0 ;  /* 0x0000000306037211 */ /* 0x000fe200000f140c */
[----:B------:R-:W-:-:S04]  /*b700*/  IMAD.MOV R6, RZ, RZ, -R10 ;  /* 0x000000ffff067224 */ /* 0x000fc800078e0a0a */
[----:B------:R1:W5:Y:S01]  /*b710*/  LDG.E R7, desc[UR38][R2.64] ;  /* 0x0000002602077981 */ /* 0x000362000c1e1900 */
[----:B------:R-:W-:-:S07]  /*b720*/  IMAD R8, R13, R6, R8 ;  /* 0x000000060d087224 */ /* 0x000fce00078e0208 */
.L_x_3001:
[----:B-1----:R-:W1:Y:S01]  /*b730*/  S2R R3, SR_CgaCtaId ;  /* 0x0000000000037919 */ /* 0x002e620000008800 */
[----:B------:R-:W-:Y:S02]  /*b740*/  MOV R2, 0x400 ;  /* 0x0000040000027802 */ /* 0x000fe40000000f00 */
[----:B------:R-:W-:Y:S02]  /*b750*/  SHF.L.U32 R6, R14, 0x1f, RZ ;  /* 0x0000001f0e067819 */ /* 0x000fe400000006ff */
[----:B-1----:R-:W-:-:S05]  /*b760*/  LEA R2, R3, R2, 0x18 ;  /* 0x0000000203027211 */ /* 0x002fca00078ec0ff */
[----:B------:R-:W-:-:S04]  /*b770*/  IMAD R3, R15, 0x8, R2 ;  /* 0x000000080f037824 */ /* 0x000fc800078e0202 */
[----:B------:R-:W1:Y:S02]  /*b780*/  SYNCS.PHASECHK.TRANS64.TRYWAIT P0, [R3+URZ+0x28c40], R6 ;  /* 0x028c4006030075a7 */ /* 0x000e64000800017f */
[----:B-1----:R-:W-:Y:S05]  /*b790*/  @!P0 BRA `(.L_x_3002) ;  /* 0x0000002800e88947 */ /* 0x002fea0003800000 */
.L_x_3061:
[----:B------:R-:W2:Y:S02]  /*b7a0*/  S2R R2, SR_TID.X ;  /* 0x0000000000027919 */ /* 0x000ea40000002100 */
[----:B--2---:R-:W-:-:S04]  /*b7b0*/  LOP3.LUT R2, R2, 0x7f, RZ, 0xc0, !PT ;  /* 0x0000007f02027812 */ /* 0x004fc800078ec0ff */
[----:B------:R-:W-:-:S13]  /*b7c0*/  ISETP.NE.AND P1, PT, R2, RZ, PT ;  /* 0x000000ff0200720c */ /* 0x000fda0003f25270 */
[----:B------:R-:W-:Y:S05]  /*b7d0*/  @P1 BRA `(.L_x_3003) ;  /* 0x00000000001c1947 */ /* 0x000fea0003800000 */
[----:B------:R-:W2:Y:S02]  /*b7e0*/  S2R R2, SR_TID.X ;  /* 0x0000000000027919 */ /* 0x000ea40000002100 */
[----:B--2---:R-:W-:-:S04]  /*b7f0*/  LOP3.LUT R2, R2, 0x1f, RZ, 0xc0, !PT ;  /* 0x0000001f02027812 */ /* 0x004fc800078ec0ff */
[----:B------:R-:W-:Y:S02]  /*b800*/  ISETP.NE.AND P0, PT, R2, RZ, PT ;  /* 0x000000ff0200720c */ /* 0x000fe40003f05270 */
[----:B------:R-:W-:-:S04]  /*b810*/  MOV R2, 0x2000 ;  /* 0x0000200000027802 */ /* 0x000fc80000000f00 */
[----:B------:R2:W-:Y:S07]  /*b820*/  SYNCS.ARRIVE.TRANS64 RZ, [R3+URZ+0x28c30], R2 ;  /* 0x028c300203ff79a7 */ /* 0x0005ee000800003f */
[----:B------:R-:W-:Y:S05]  /*b830*/  @!P0 BRA `(.L_x_3003) ;  /* 0x0000000000048947 */ /* 0x000fea0003800000 */
[----:B------:R-:W-:Y:S01]  /*b840*/  BPT.TRAP 0x1 ;  /* 0x000000040000795c */ /* 0x000fe20000300000 */
.L_x_3003:
[----:B--2---:R-:W2:Y:S01]  /*b850*/  LDL R2, [R1] ;  /* 0x0000000001027983 */ /* 0x004ea20000100800 */
[----:B------:R-:W-:-:S03]  /*b860*/  MOV R12, 0x400 ;  /* 0x00000400000c7802 */ /* 0x000fc60000000f00 */
[----:B------:R-:W3:Y:S01]  /*b870*/  LDL R10, [R1+0x8] ;  /* 0x00000800010a7983 */ /* 0x000ee20000100800 */
[----:B------:R-:W4:Y:S01]  /*b880*/  S2R R13, SR_CgaCtaId ;  /* 0x00000000000d7919 */ /* 0x000f220000008800 */
[----:B------:R-:W-:Y:S01]  /*b890*/  R2UR UR9, R3 ;  /* 0x00000000030972ca */ /* 0x000fe200000e0000 */
[----:B------:R-:W-:Y:S01]  /*b8a0*/  UIADD3 UR4, UP0, UR40, 0x370, URZ ;  /* 0x0000037028047890 */ /* 0x000fe2000ff1e03f */
[----:B------:R-:W-:Y:S02]  /*b8b0*/  R2UR UR12, R4 ;  /* 0x00000000040c72ca */ /* 0x000fe400000e0000 */
[----:B-----5:R-:W-:Y:S01]  /*b8c0*/  R2UR UR13, R7 ;  /* 0x00000000070d72ca */ /* 0x020fe200000e0000 */
[----:B------:R-:W-:Y:S01]  /*b8d0*/  UIADD3.X UR5, URZ, UR41, URZ, UP0, !UPT ;  /* 0x000000293f057290 */ /* 0x000fe200087fe43f */
[----:B----4-:R-:W-:-:S07]  /*b8e0*/  LEA R12, R13, R12, 0x18 ;  /* 0x0000000c0d0c7211 */ /* 0x010fce00078ec0ff */
[----:B------:R-:W-:Y:S01]  /*b8f0*/  UIADD3 UR9, UR9, 0x28c30, URZ ;  /* 0x00028c3009097890 */ /* 0x000fe2000fffe03f */
[----:B------:R-:W-:Y:S01]  /*b900*/  UMOV UR6, 0x0 ;  /* 0x0000000000067882 */ /* 0x000fe20000000000 */
[----:B------:R-:W-:Y:S01]  /*b910*/  UMOV UR7, 0x14f00000 ;  /* 0x14f0000000077882 */ /* 0x000fe20000000000 */
[----:B------:R-:W-:Y:S01]  /*b920*/  UMOV UR10, URZ ;  /* 0x0000003f000a7c82 */ /* 0x000fe20008000000 */
[----:B--2---:R-:W-:-:S05]  /*b930*/  IMAD R2, R2, 0x2000, R12 ;  /* 0x0000200002027824 */ /* 0x004fca00078e020c */
[----:B------:R-:W-:Y:S01]  /*b940*/  R2UR UR8, R2 ;  /* 0x00000000020872ca */ /* 0x000fe200000e0000 */
[----:B---3--:R-:W-:-:S05]  /*b950*/  IMAD R8, R8, 0x40, R10 ;  /* 0x0000004008087824 */ /* 0x008fca00078e020a */
[----:B------:R-:W-:-:S07]  /*b960*/  R2UR UR11, R8 ;  /* 0x00000000080b72ca */ /* 0x000fce00000e0000 */
[----:B------:R-:W-:-:S09]  /*b970*/  UIADD3 UR8, UR8, 0x22400, URZ ;  /* 0x0002240008087890 */ /* 0x000fd2000fffe03f */
[----:B------:R2:W-:Y:S01]  /*b980*/  UTMALDG.4D [UR8], [UR4], desc[UR6] ;  /* 0x00000608040075b4 */ /* 0x0005e20008019000 */
[----:B------:R-:W3:Y:S02]  /*b990*/  SYNCS.PHASECHK.TRANS64.TRYWAIT P0, [R3+URZ+0x28c60], R6 ;  /* 0x028c6006030075a7 */ /* 0x000ee4000800017f */
[----:B--23--:R-:W-:Y:S05]  /*b9a0*/  @!P0 BRA `(.L_x_3004) ;  /* 0x0000002800788947 */ /* 0x00cfea0003800000 */
.L_x_3062:
[----:B------:R-:W-:Y:S05]  /*b9b0*/  @P1 BRA `(.L_x_3005) ;  /* 0x00000000001c1947 */ /* 0x000fea0003800000 */
[----:B------:R-:W3:Y:S02]  /*b9c0*/  S2R R2, SR_TID.X ;  /* 0x0000000000027919 */ /* 0x000ee40000002100 */
[----:B---3--:R-:W-:-:S04]  /*b9d0*/  LOP3.LUT R2, R2, 0x1f, RZ, 0xc0, !PT ;  /* 0x0000001f02027812 */ /* 0x008fc800078ec0ff */
[----:B------:R-:W-:Y:S01]  /*b9e0*/  ISETP.NE.AND P0, PT, R2, RZ, PT ;  /* 0x000000ff0200720c */ /* 0x000fe20003f05270 */
[----:B------:R-:W-:-:S04]  /*b9f0*/  IMAD.MOV.U32 R2, RZ, RZ, 0x10000 ;  /* 0x00010000ff027424 */ /* 0x000fc800078e00ff */
[----:B------:R3:W-:Y:S08]  /*ba00*/  SYNCS.ARRIVE.TRANS64 RZ, [R3+URZ+0x28c50], R2 ;  /* 0x028c500203ff79a7 */ /* 0x0007f0000800003f */
[----:B------:R-:W-:Y:S05]  /*ba10*/  @!P0 BRA `(.L_x_3005) ;  /* 0x0000000000048947 */ /* 0x000fea0003800000 */
[----:B------:R-:W-:Y:S01]  /*ba20*/  BPT.TRAP 0x1 ;  /* 0x000000040000795c */ /* 0x000fe20000300000 */
.L_x_3005:
[----:B---3--:R-:W3:Y:S01]  /*ba30*/  LDL R2, [R1] ;  /* 0x0000000001027983 */ /* 0x008ee20000100800 */
[----:B-12---:R-:W-:Y:S01]  /*ba40*/  MOV R6, 0x400 ;  /* 0x0000040000067802 */ /* 0x006fe20000000f00 */
[----:B------:R-:W1:Y:S01]  /*ba50*/  S2R R10, SR_CgaCtaId ;  /* 0x00000000000a7919 */ /* 0x000e620000008800 */
[----:B------:R-:W-:Y:S01]  /*ba60*/  R2UR UR9, R3 ;  /* 0x00000000030972ca */ /* 0x000fe200000e0000 */
[----:B------:R-:W-:Y:S01]  /*ba70*/  UIADD3 UR4, UP0, UR40, 0x470, URZ ;  /* 0x0000047028047890 */ /* 0x000fe2000ff1e03f */
[----:B------:R-:W-:Y:S02]  /*ba80*/  R2UR UR11, R8 ;  /* 0x00000000080b72ca */ /* 0x000fe400000e0000 */
[----:B------:R-:W-:Y:S02]  /*ba90*/  R2UR UR12, R4 ;  /* 0x00000000040c72ca */ /* 0x000fe400000e0000 */
[----:B------:R-:W-:Y:S01]  /*baa0*/  R2UR UR13, R7 ;  /* 0x00000000070d72ca */ /* 0x000fe200000e0000 */
[----:B------:R-:W-:Y:S01]  /*bab0*/  UIADD3.X UR5, URZ, UR41, URZ, UP0, !UPT ;  /* 0x000000293f057290 */ /* 0x000fe200087fe43f */
[----:B-1----:R-:W-:-:S05]  /*bac0*/  LEA R6, R10, R6, 0x18 ;  /* 0x000000060a067211 */ /* 0x002fca00078ec0ff */
        /* <DEDUP_REMOVED lines=9> */
[----:B---3--:R-:W-:-:S05]  /*bb60*/  IMAD R2, R2, 0x10000, R6 ;  /* 0x0001000002027824 */ /* 0x008fca00078e0206 */
        /* <DEDUP_REMOVED lines=9> */
[----:B------:R1:W-:Y:S01]  /*bc00*/  UTMALDG.4D [UR8], [UR4], desc[UR6] ;  /* 0x00000608040075b4 */ /* 0x0003e20008019000 */
[----:B------:R-:W-:Y:S01]  /*bc10*/  UIADD3 UR16, UR14, 0xa400, URZ ;  /* 0x0000a4000e107890 */ /* 0x000fe2000fffe03f */
[----:B-1----:R-:W-:Y:S01]  /*bc20*/  UMOV UR8, UR17 ;  /* 0x0000001100087c82 */ /* 0x002fe20008000000 */
[----:B------:R-:W-:Y:S02]  /*bc30*/  UMOV UR10, UR18 ;  /* 0x00000012000a7c82 */ /* 0x000fe40008000000 */
[----:B------:R1:W-:Y:S01]  /*bc40*/  UTMALDG.4D [UR8], [UR4], desc[UR6] ;  /* 0x00000608040075b4 */ /* 0x0003e20008019000 */
[----:B------:R-:W-:Y:S01]  /*bc50*/  UIADD3 UR17, UR14, 0xc400, URZ ;  /* 0x0000c4000e117890 */ /* 0x000fe2000fffe03f */
[----:B-1----:R-:W-:Y:S01]  /*bc60*/  UMOV UR8, UR19 ;  /* 0x0000001300087c82 */ /* 0x002fe20008000000 */
[----:B------:R-:W-:-:S02]  /*bc70*/  UMOV UR10, UR20 ;  /* 0x00000014000a7c82 */ /* 0x000fc40008000000 */
[----:B------:R1:W-:Y:S02]  /*bc80*/  UTMALDG.4D [UR8], [UR4], desc[UR6] ;  /* 0x00000608040075b4 */ /* 0x0003e40008019000 */
[----:B-1----:R-:W-:Y:S01]  /*bc90*/  UMOV UR8, UR15 ;  /* 0x0000000f00087c82 */ /* 0x002fe20008000000 */
[----:B------:R-:W-:Y:S01]  /*bca0*/  UMOV UR10, UR21 ;  /* 0x00000015000a7c82 */ /* 0x000fe20008000000 */
[----:B------:R-:W-:Y:S01]  /*bcb0*/  UIADD3 UR15, UR14, 0xe400, URZ ;  /* 0x0000e4000e0f7890 */ /* 0x000fe2000fffe03f */
[----:B------:R1:W-:Y:S02]  /*bcc0*/  UTMALDG.4D [UR8], [UR4], desc[UR6] ;  /* 0x00000608040075b4 */ /* 0x0003e40008019000 */
[----:B------:R-:W-:Y:S01]  /*bcd0*/  UMOV UR14, 0x180 ;  /* 0x00000180000e7882 */ /* 0x000fe20000000000 */
[----:B-1----:R-:W-:Y:S01]  /*bce0*/  UMOV UR8, UR16 ;  /* 0x0000001000087c82 */ /* 0x002fe20008000000 */
[----:B------:R-:W-:Y:S02]  /*bcf0*/  UMOV UR10, UR22 ;  /* 0x00000016000a7c82 */ /* 0x000fe40008000000 */
[----:B------:R1:W-:Y:S02]  /*bd00*/  UTMALDG.4D [UR8], [UR4], desc[UR6] ;  /* 0x00000608040075b4 */ /* 0x0003e40008019000 */
[----:B-1----:R-:W-:Y:S01]  /*bd10*/  UMOV UR8, UR17 ;  /* 0x0000001100087c82 */ /* 0x002fe20008000000 */
[----:B------:R-:W-:Y:S01]  /*bd20*/  UMOV UR10, UR14 ;  /* 0x0000000e000a7c82 */ /* 0x000fe20008000000 */
[----:B------:R-:W-:Y:S01]  /*bd30*/  UMOV UR14, 0x1c0 ;  /* 0x000001c0000e7882 */ /* 0x000fe20000000000 */
[----:B------:R1:W-:Y:S02]  /*bd40*/  UTMALDG.4D [UR8], [UR4], desc[UR6] ;  /* 0x00000608040075b4 */ /* 0x0003e40008019000 */
[----:B-1----:R-:W-:Y:S01]  /*bd50*/  UMOV UR8, UR15 ;  /* 0x0000000f00087c82 */ /* 0x002fe20008000000 */
[----:B------:R-:W-:-:S02]  /*bd60*/  UMOV UR10, UR14 ;  /* 0x0000000e000a7c82 */ /* 0x000fc40008000000 */
[----:B------:R1:W-:Y:S02]  /*bd70*/  UTMALDG.4D [UR8], [UR4], desc[UR6] ;  /* 0x00000608040075b4 */ /* 0x0003e40008019000 */
[----:B-1----:R-:W-:Y:S01]  /*bd80*/  NOP ;  /* 0x0000000000007918 */ /* 0x002fe20000000000 */
.L_x_3000:
[----:B------:R-:W-:Y:S05]  /*bd90*/  BSYNC B2 ;  /* 0x0000000000027941 */ /* 0x000fea0003800000 */
.L_x_2999:
[----:B------:R-:W2:Y:S02]  /*bda0*/  LDL.LU R2, [R1+0x14] ;  /* 0x0000140001027983 */ /* 0x000ea40000300800 */
[----:B--2---:R-:W-:-:S07]  /*bdb0*/  VIADD R8, R2, 0xfffffffd ;  /* 0xfffffffd02087836 */ /* 0x004fce0000000000 */
.L_x_2998:
[----:B------:R-:W-:Y:S05]  /*bdc0*/  BSYNC B1 ;  /* 0x0000000000017941 */ /* 0x000fea0003800000 */
.L_x_2997:
[----:B------:R-:W-:-:S04]  /*bdd0*/  IADD3 R2, -R11, RZ, RZ ;  /* 0x000000ff0b027210 */ /* 0x000fc80007ffe1ff */
[----:B------:R-:W-:-:S13]  /*bde0*/  ISETP.NE.AND P0, PT, R9, R2, PT ;  /* 0x000000020900720c */ /* 0x000fda0003f05270 */
[----:B------:R-:W-:Y:S05]  /*bdf0*/  @!P0 BRA `(.L_x_2996) ;  /* 0x00000010003c8947 */ /* 0x000fea0003800000 */
.L_x_3020:
[----:B------:R-:W2:Y:S04]  /*be00*/  LDL.LU R3, [R1] ;  /* 0x0000000001037983 */ /* 0x000ea80000300800 */
[----:B------:R-:W3:Y:S01]  /*be10*/  LDL.LU R2, [R1+0x4] ;  /* 0x0000040001027983 */ /* 0x000ee20000300800 */
[----:B------:R-:W-:Y:S05]  /*be20*/  YIELD ;  /* 0x0000000000007946 */ /* 0x000fea0003800000 */
[----:B------:R-:W-:Y:S01]  /*be30*/  BSSY B1, `(.L_x_3006) ;  /* 0x0000081000017945 */ /* 0x000fe20003800000 */
[----:B--2---:R-:W-:-:S05]  /*be40*/  VIADD R9, R3, 0x1 ;  /* 0x0000000103097836 */ /* 0x004fca0000000000 */
[----:B------:R-:W-:-:S04]  /*be50*/  ISETP.NE.AND P0, PT, R9, 0x2, PT ;  /* 0x000000020900780c */ /* 0x000fc80003f05270 */
[----:B------:R-:W-:Y:S02]  /*be60*/  SEL R10, RZ, 0x1, P0 ;  /* 0x00000001ff0a7807 */ /* 0x000fe40000000000 */
[----:B------:R-:W-:Y:S02]  /*be70*/  SEL R9, R9, RZ, P0 ;  /* 0x000000ff09097207 */ /* 0x000fe40000000000 */
[----:B---3--:R-:W-:Y:S01]  /*be80*/  LOP3.LUT R10, R2, R10, RZ, 0x3c, !PT ;  /* 0x0000000a020a7212 */ /* 0x008fe200078e3cff */
[----:B-1----:R-:W-:Y:S06]  /*be90*/  @!P6 BRA `(.L_x_3007) ;  /* 0x0000000400e8e947 */ /* 0x002fec0003800000 */
        /* <DEDUP_REMOVED lines=18> */
[----:B------:R-:W-:-:S03]  /*bfc0*/  LEA R6, P0, R2, UR4, 0x2 ;  /* 0x0000000402067c11 */ /* 0x000fc6000f8010ff */
[----:B------:R-:W-:-:S05]  /*bfd0*/  IMAD.IADD R7, R7, 0x1, R3 ;  /* 0x0000000107077824 */ /* 0x000fca00078e0203 */
[----:B------:R-:W-:-:S06]  /*bfe0*/  LEA.HI.X R7, R2, UR5, R7, 0x2, P0 ;  /* 0x0000000502077c11 */ /* 0x000fcc00080f1407 */
[----:B------:R1:W5:Y:S02]  /*bff0*/  LDG.E R7, desc[UR38][R6.64] ;  /* 0x0000002606077981 */ /* 0x000364000c1e1900 */
.L_x_3008:
[----:B------:R-:W2:Y:S01]  /*c000*/  S2R R3, SR_CgaCtaId ;  /* 0x0000000000037919 */ /* 0x000ea20000008800 */
[----:B------:R-:W-:-:S04]  /*c010*/  MOV R2, 0x400 ;  /* 0x0000040000027802 */ /* 0x000fc80000000f00 */
[----:B--2---:R-:W-:Y:S02]  /*c020*/  LEA R2, R3, R2, 0x18 ;  /* 0x0000000203027211 */ /* 0x004fe400078ec0ff */
[----:B------:R-:W-:Y:S02]  /*c030*/  SHF.L.U32 R3, R10, 0x1f, RZ ;  /* 0x0000001f0a037819 */ /* 0x000fe400000006ff */
[----:B------:R-:W-:-:S04]  /*c040*/  LEA R2, R9, R2, 0x3 ;  /* 0x0000000209027211 */ /* 0x000fc800078e18ff */
[----:B------:R-:W2:Y:S02]  /*c050*/  SYNCS.PHASECHK.TRANS64.TRYWAIT P0, [R2+URZ+0x28c40], R3 ;  /* 0x028c4003020075a7 */ /* 0x000ea4000800017f */
[----:B--2---:R-:W-:Y:S05]  /*c060*/  @!P0 BRA `(.L_x_3009) ;  /* 0x0000002000dc8947 */ /* 0x004fea0003800000 */
.L_x_3063:
[----:B-1----:R-:W1:Y:S02]  /*c070*/  S2R R6, SR_TID.X ;  /* 0x0000000000067919 */ /* 0x002e640000002100 */
[----:B-1----:R-:W-:-:S04]  /*c080*/  LOP3.LUT R6, R6, 0x7f, RZ, 0xc0, !PT ;  /* 0x0000007f06067812 */ /* 0x002fc800078ec0ff */
[----:B------:R-:W-:-:S13]  /*c090*/  ISETP.NE.AND P0, PT, R6, RZ, PT ;  /* 0x000000ff0600720c */ /* 0x000fda0003f05270 */
[----:B------:R-:W-:Y:S05]  /*c0a0*/  @P0 BRA `(.L_x_3010) ;  /* 0x00000000001c0947 */ /* 0x000fea0003800000 */
[----:B------:R-:W1:Y:S01]  /*c0b0*/  S2R R6, SR_TID.X ;  /* 0x0000000000067919 */ /* 0x000e620000002100 */
[----:B------:R-:W-:-:S04]  /*c0c0*/  IMAD.MOV.U32 R13, RZ, RZ, 0x2000 ;  /* 0x00002000ff0d7424 */ /* 0x000fc800078e00ff */
[----:B------:R3:W-:Y:S01]  /*c0d0*/  SYNCS.ARRIVE.TRANS64 RZ, [R2+URZ+0x28c30], R13 ;  /* 0x028c300d02ff79a7 */ /* 0x0007e2000800003f */
[----:B-1----:R-:W-:-:S04]  /*c0e0*/  LOP3.LUT R6, R6, 0x1f, RZ, 0xc0, !PT ;  /* 0x0000001f06067812 */ /* 0x002fc800078ec0ff */
[----:B------:R-:W-:-:S13]  /*c0f0*/  ISETP.NE.AND P1, PT, R6, RZ, PT ;  /* 0x000000ff0600720c */ /* 0x000fda0003f25270 */
[----:B---3--:R-:W-:Y:S05]  /*c100*/  @!P1 BRA `(.L_x_3010) ;  /* 0x0000000000049947 */ /* 0x008fea0003800000 */
[----:B------:R-:W-:Y:S01]  /*c110*/  BPT.TRAP 0x1 ;  /* 0x000000040000795c */ /* 0x000fe20000300000 */
.L_x_3010:
[----:B------:R-:W3:Y:S01]  /*c120*/  LDL R12, [R1+0x8] ;  /* 0x00000800010c7983 */ /* 0x000ee20000100800 */
[----:B------:R-:W-:Y:S01]  /*c130*/  MOV R6, 0x400 ;  /* 0x0000040000067802 */ /* 0x000fe20000000f00 */
[----:B------:R-:W1:Y:S01]  /*c140*/  S2R R13, SR_CgaCtaId ;  /* 0x00000000000d7919 */ /* 0x000e620000008800 */
[----:B------:R-:W-:Y:S01]  /*c150*/  R2UR UR9, R2 ;  /* 0x00000000020972ca */ /* 0x000fe200000e0000 */
[----:B------:R-:W-:Y:S01]  /*c160*/  UIADD3 UR4, UP0, UR40, 0x370, URZ ;  /* 0x0000037028047890 */ /* 0x000fe2000ff1e03f */
[----:B------:R-:W-:Y:S02]  /*c170*/  R2UR UR12, R4 ;  /* 0x00000000040c72ca */ /* 0x000fe400000e0000 */
[----:B-----5:R-:W-:Y:S01]  /*c180*/  R2UR UR13, R7 ;  /* 0x00000000070d72ca */ /* 0x020fe200000e0000 */
[----:B------:R-:W-:Y:S01]  /*c190*/  UIADD3.X UR5, URZ, UR41, URZ, UP0, !UPT ;  /* 0x000000293f057290 */ /* 0x000fe200087fe43f */
[----:B-1----:R-:W-:-:S05]  /*c1a0*/  LEA R6, R13, R6, 0x18 ;  /* 0x000000060d067211 */ /* 0x002fca00078ec0ff */
[----:B------:R-:W-:-:S05]  /*c1b0*/  IMAD R6, R9, 0x2000, R6 ;  /* 0x0000200009067824 */ /* 0x000fca00078e0206 */
[----:B------:R-:W-:Y:S01]  /*c1c0*/  R2UR UR8, R6 ;  /* 0x00000000060872ca */ /* 0x000fe200000e0000 */
[----:B------:R-:W-:Y:S01]  /*c1d0*/  UIADD3 UR9, UR9, 0x28c30, URZ ;  /* 0x00028c3009097890 */ /* 0x000fe2000fffe03f */
[----:B------:R-:W-:Y:S01]  /*c1e0*/  UMOV UR6, 0x0 ;  /* 0x0000000000067882 */ /* 0x000fe20000000000 */
[----:B------:R-:W-:Y:S01]  /*c1f0*/  UMOV UR7, 0x14f00000 ;  /* 0x14f0000000077882 */ /* 0x000fe20000000000 */
[----:B------:R-:W-:-:S09]  /*c200*/  UMOV UR10, URZ ;  /* 0x0000003f000a7c82 */ /* 0x000fd20008000000 */
[----:B------:R-:W-:Y:S01]  /*c210*/  UIADD3 UR8, UR8, 0x22400, URZ ;  /* 0x0002240008087890 */ /* 0x000fe2000fffe03f */
[----:B---3--:R-:W-:-:S05]  /*c220*/  IMAD R6, R11, 0x40, R12 ;  /* 0x000000400b067824 */ /* 0x008fca00078e020c */
[----:B------:R-:W-:-:S13]  /*c230*/  R2UR UR11, R6 ;  /* 0x00000000060b72ca */ /* 0x000fda00000e0000 */
[----:B------:R1:W-:Y:S01]  /*c240*/  UTMALDG.4D [UR8], [UR4], desc[UR6] ;  /* 0x00000608040075b4 */ /* 0x0003e20008019000 */
[----:B------:R-:W3:Y:S02]  /*c250*/  SYNCS.PHASECHK.TRANS64.TRYWAIT P1, [R2+URZ+0x28c60], R3 ;  /* 0x028c6003020075a7 */ /* 0x000ee4000802017f */
[----:B-1-3--:R-:W-:Y:S05]  /*c260*/  @!P1 BRA `(.L_x_3011) ;  /* 0x0000002000709947 */ /* 0x00afea0003800000 */
.L_x_3064:
        /* <DEDUP_REMOVED lines=8> */
.L_x_3012:
        /* <DEDUP_REMOVED lines=53> */
.L_x_3007:
[----:B------:R-:W-:Y:S05]  /*c640*/  BSYNC B1 ;  /* 0x0000000000017941 */ /* 0x000fea0003800000 */
.L_x_3006:
        /* <DEDUP_REMOVED lines=14> */
[----:B------:R-:W2:Y:S01]  /*c730*/  LDC R6, c[0x0][0x41c] ;  /* 0x00010700ff067b82 */ /* 0x000ea20000000800 */
[----:B------:R-:W-:Y:S02]  /*c740*/  ULDC.64 UR6, c[0x0][0x408] ;  /* 0x0001020000067ab9 */ /* 0x000fe40000000a00 */
[----:B------:R-:W-:-:S04]  /*c750*/  IMAD R7, R5, UR6, RZ ;  /* 0x0000000605077c24 */ /* 0x000fc8000f8e02ff */
[----:B------:R-:W-:Y:S01]  /*c760*/  IMAD R7, R0, UR7, R7 ;  /* 0x0000000700077c24 */ /* 0x000fe2000f8e0207 */
[----:B--2---:R-:W-:-:S13]  /*c770*/  ISETP.NE.AND P0, PT, R6, 0x1, PT ;  /* 0x000000010600780c */ /* 0x004fda0003f05270 */
[----:B------:R-:W2:Y:S02]  /*c780*/  @P0 LDC.64 R2, c[0x0][0x420] ;  /* 0x00010800ff020b82 */ /* 0x000ea40000000a00 */
[----:B--2---:R-:W-:-:S04]  /*c790*/  @P0 IMAD.HI.U32 R10, R9, R2, RZ ;  /* 0x00000002090a0227 */ /* 0x004fc800078e00ff */
[----:B------:R-:W-:Y:S01]  /*c7a0*/  IMAD.MOV.U32 R2, RZ, RZ, R9 ;  /* 0x000000ffff027224 */ /* 0x000fe200078e0009 */
[----:B------:R-:W-:-:S05]  /*c7b0*/  @P0 SHF.R.U32.HI R2, RZ, R3, R10 ;  /* 0x00000003ff020219 */ /* 0x000fca000001160a */
[----:B------:R-:W-:-:S04]  /*c7c0*/  IMAD.MOV R3, RZ, RZ, -R2 ;  /* 0x000000ffff037224 */ /* 0x000fc800078e0a02 */
[----:B------:R-:W-:Y:S01]  /*c7d0*/  IMAD R9, R6, R3, R9 ;  /* 0x0000000306097224 */ /* 0x000fe200078e0209 */
[----:B------:R-:W-:-:S03]  /*c7e0*/  SHF.R.S32.HI R3, RZ, 0x1f, R2 ;  /* 0x0000001fff037819 */ /* 0x000fc60000011402 */
[----:B------:R-:W-:-:S04]  /*c7f0*/  IMAD.WIDE.U32 R2, R0, UR6, R2 ;  /* 0x0000000600027c25 */ /* 0x000fc8000f8e0002 */
[----:B------:R-:W-:Y:S01]  /*c800*/  IMAD.IADD R7, R7, 0x1, R3 ;  /* 0x0000000107077824 */ /* 0x000fe200078e0203 */
[----:B------:R-:W-:-:S04]  /*c810*/  LEA R6, P0, R2, UR4, 0x2 ;  /* 0x0000000402067c11 */ /* 0x000fc8000f8010ff */
[----:B------:R-:W-:-:S06]  /*c820*/  LEA.HI.X R7, R2, UR5, R7, 0x2, P0 ;  /* 0x0000000502077c11 */ /* 0x000fcc00080f1407 */
[----:B------:R2:W5:Y:S03]  /*c830*/  LDG.E R7, desc[UR38][R6.64] ;  /* 0x0000002606077981 */ /* 0x000566000c1e1900 */
.L_x_3015:
[----:B------:R-:W3:Y:S01]  /*c840*/  S2R R3, SR_CgaCtaId ;  /* 0x0000000000037919 */ /* 0x000ee20000008800 */
[----:B------:R-:W-:-:S04]  /*c850*/  MOV R2, 0x400 ;  /* 0x0000040000027802 */ /* 0x000fc80000000f00 */
[----:B---3--:R-:W-:Y:S02]  /*c860*/  LEA R2, R3, R2, 0x18 ;  /* 0x0000000203027211 */ /* 0x008fe400078ec0ff */
[----:B------:R-:W-:-:S03]  /*c870*/  SHF.L.U32 R3, R11, 0x1f, RZ ;  /* 0x0000001f0b037819 */ /* 0x000fc600000006ff */
[----:B------:R-:W-:-:S04]  /*c880*/  IMAD R2, R12, 0x8, R2 ;  /* 0x000000080c027824 */ /* 0x000fc800078e0202 */
[----:B------:R-:W3:Y:S02]  /*c890*/  SYNCS.PHASECHK.TRANS64.TRYWAIT P0, [R2+URZ+0x28c40], R3 ;  /* 0x028c4003020075a7 */ /* 0x000ee4000800017f */
[----:B---3--:R-:W-:Y:S05]  /*c8a0*/  @!P0 BRA `(.L_x_3016) ;  /* 0x0000001800f48947 */ /* 0x008fea0003800000 */
.L_x_3065:
[----:B--2---:R-:W2:Y:S02]  /*c8b0*/  S2R R6, SR_TID.X ;  /* 0x0000000000067919 */ /* 0x004ea40000002100 */
[----:B--2---:R-:W-:-:S04]  /*c8c0*/  LOP3.LUT R6, R6, 0x7f, RZ, 0xc0, !PT ;  /* 0x0000007f06067812 */ /* 0x004fc800078ec0ff */
[----:B------:R-:W-:-:S13]  /*c8d0*/  ISETP.NE.AND P0, PT, R6, RZ, PT ;  /* 0x000000ff0600720c */ /* 0x000fda0003f05270 */
[----:B------:R-:W-:Y:S05]  /*c8e0*/  @P0 BRA `(.L_x_3017) ;  /* 0x00000000001c0947 */ /* 0x000fea0003800000 */
[----:B------:R-:W2:Y:S01]  /*c8f0*/  S2R R6, SR_TID.X ;  /* 0x0000000000067919 */ /* 0x000ea20000002100 */
[----:B-1----:R-:W-:-:S04]  /*c900*/  MOV R11, 0x2000 ;  /* 0x00002000000b7802 */ /* 0x002fc80000000f00 */
[----:B------:R4:W-:Y:S01]  /*c910*/  SYNCS.ARRIVE.TRANS64 RZ, [R2+URZ+0x28c30], R11 ;  /* 0x028c300b02ff79a7 */ /* 0x0009e2000800003f */
[----:B--2---:R-:W-:-:S04]  /*c920*/  LOP3.LUT R6, R6, 0x1f, RZ, 0xc0, !PT ;  /* 0x0000001f06067812 */ /* 0x004fc800078ec0ff */
[----:B------:R-:W-:-:S13]  /*c930*/  ISETP.NE.AND P1, PT, R6, RZ, PT ;  /* 0x000000ff0600720c */ /* 0x000fda0003f25270 */
[----:B----4-:R-:W-:Y:S05]  /*c940*/  @!P1 BRA `(.L_x_3017) ;  /* 0x0000000000049947 */ /* 0x010fea0003800000 */
[----:B------:R-:W-:Y:S01]  /*c950*/  BPT.TRAP 0x1 ;  /* 0x000000040000795c */ /* 0x000fe20000300000 */
.L_x_3017:
[----:B------:R-:W2:Y:S01]  /*c960*/  LDL R6, [R1] ;  /* 0x0000000001067983 */ /* 0x000ea20000100800 */
[----:B-1----:R-:W-:-:S03]  /*c970*/  MOV R11, 0x400 ;  /* 0x00000400000b7802 */ /* 0x002fc60000000f00 */
[----:B------:R-:W4:Y:S01]  /*c980*/  LDL R10, [R1+0x8] ;  /* 0x00000800010a7983 */ /* 0x000f220000100800 */
[----:B------:R-:W1:Y:S01]  /*c990*/  S2R R12, SR_CgaCtaId ;  /* 0x00000000000c7919 */ /* 0x000e620000008800 */
[----:B------:R-:W-:Y:S01]  /*c9a0*/  R2UR UR9, R2 ;  /* 0x00000000020972ca */ /* 0x000fe200000e0000 */
[----:B------:R-:W-:Y:S01]  /*c9b0*/  UIADD3 UR4, UP0, UR40, 0x370, URZ ;  /* 0x0000037028047890 */ /* 0x000fe2000ff1e03f */
[----:B------:R-:W-:Y:S02]  /*c9c0*/  R2UR UR12, R4 ;  /* 0x00000000040c72ca */ /* 0x000fe400000e0000 */
[----:B-----5:R-:W-:Y:S01]  /*c9d0*/  R2UR UR13, R7 ;  /* 0x00000000070d72ca */ /* 0x020fe200000e0000 */
[----:B------:R-:W-:Y:S01]  /*c9e0*/  UIADD3.X UR5, URZ, UR41, URZ, UP0, !UPT ;  /* 0x000000293f057290 */ /* 0x000fe200087fe43f */
[----:B-1----:R-:W-:-:S07]  /*c9f0*/  LEA R11, R12, R11, 0x18 ;  /* 0x0000000b0c0b7211 */ /* 0x002fce00078ec0ff */
[----:B------:R-:W-:Y:S01]  /*ca00*/  UIADD3 UR9, UR9, 0x28c30, URZ ;  /* 0x00028c3009097890 */ /* 0x000fe2000fffe03f */
[----:B------:R-:W-:Y:S01]  /*ca10*/  UMOV UR6, 0x0 ;  /* 0x0000000000067882 */ /* 0x000fe20000000000 */
[----:B------:R-:W-:Y:S01]  /*ca20*/  UMOV UR7, 0x14f00000 ;  /* 0x14f0000000077882 */ /* 0x000fe20000000000 */
[----:B------:R-:W-:Y:S01]  /*ca30*/  UMOV UR10, URZ ;  /* 0x0000003f000a7c82 */ /* 0x000fe20008000000 */
[----:B--2---:R-:W-:-:S05]  /*ca40*/  IMAD R6, R6, 0x2000, R11 ;  /* 0x0000200006067824 */ /* 0x004fca00078e020b */
[----:B------:R-:W-:Y:S01]  /*ca50*/  R2UR UR8, R6 ;  /* 0x00000000060872ca */ /* 0x000fe200000e0000 */
[----:B----4-:R-:W-:-:S05]  /*ca60*/  IMAD R9, R9, 0x40, R10 ;  /* 0x0000004009097824 */ /* 0x010fca00078e020a */
[----:B------:R-:W-:-:S07]  /*ca70*/  R2UR UR11, R9 ;  /* 0x00000000090b72ca */ /* 0x000fce00000e0000 */
[----:B------:R-:W-:-:S09]  /*ca80*/  UIADD3 UR8, UR8, 0x22400, URZ ;  /* 0x0002240008087890 */ /* 0x000fd2000fffe03f */
[----:B------:R1:W-:Y:S01]  /*ca90*/  UTMALDG.4D [UR8], [UR4], desc[UR6] ;  /* 0x00000608040075b4 */ /* 0x0003e20008019000 */
[----:B------:R-:W2:Y:S02]  /*caa0*/  SYNCS.PHASECHK.TRANS64.TRYWAIT P1, [R2+URZ+0x28c60], R3 ;  /* 0x028c6003020075a7 */ /* 0x000ea4000802017f */
[----:B-12---:R-:W-:Y:S05]  /*cab0*/  @!P1 BRA `(.L_x_3018) ;  /* 0x0000001800849947 */ /* 0x006fea0003800000 */
.L_x_3066:
[----:B------:R-:W-:Y:S05]  /*cac0*/  @P0 BRA `(.L_x_3019) ;  /* 0x00000000001c0947 */ /* 0x000fea0003800000 */
[----:B------:R-:W2:Y:S01]  /*cad0*/  S2R R6, SR_TID.X ;  /* 0x0000000000067919 */ /* 0x000ea20000002100 */
[----:B-1-3--:R-:W-:-:S04]  /*cae0*/  IMAD.MOV.U32 R3, RZ, RZ, 0x10000 ;  /* 0x00010000ff037424 */ /* 0x00afc800078e00ff */
[----:B------:R4:W-:Y:S01]  /*caf0*/  SYNCS.ARRIVE.TRANS64 RZ, [R2+URZ+0x28c50], R3 ;  /* 0x028c500302ff79a7 */ /* 0x0009e2000800003f */
[----:B--2---:R-:W-:-:S04]  /*cb00*/  LOP3.LUT R6, R6, 0x1f, RZ, 0xc0, !PT ;  /* 0x0000001f06067812 */ /* 0x004fc800078ec0ff */
[----:B------:R-:W-:-:S13]  /*cb10*/  ISETP.NE.AND P1, PT, R6, RZ, PT ;  /* 0x000000ff0600720c */ /* 0x000fda0003f25270 */
[----:B----4-:R-:W-:Y:S05]  /*cb20*/  @!P1 BRA `(.L_x_3019) ;  /* 0x0000000000049947 */ /* 0x010fea0003800000 */
[----:B------:R-:W-:Y:S01]  /*cb30*/  BPT.TRAP 0x1 ;  /* 0x000000040000795c */ /* 0x000fe20000300000 */
.L_x_3019:
[----:B-1-3--:R-:W2:Y:S01]  /*cb40*/  LDL R3, [R1] ;  /* 0x0000000001037983 */ /* 0x00aea20000100800 */
[----:B------:R-:W-:Y:S01]  /*cb50*/  MOV R6, 0x400 ;  /* 0x0000040000067802 */ /* 0x000fe20000000f00 */
        /* <DEDUP_REMOVED lines=17> */
[----:B--2---:R-:W-:-:S05]  /*cc70*/  IMAD R2, R3, 0x10000, R6 ;  /* 0x0001000003027824 */ /* 0x004fca00078e0206 */
        /* <DEDUP_REMOVED lines=33> */
[----:B--2---:R-:W-:Y:S01]  /*ce90*/  NOP ;  /* 0x0000000000007918 */ /* 0x004fe20000000000 */
.L_x_3014:
[----:B------:R-:W-:Y:S05]  /*cea0*/  BSYNC B1 ;  /* 0x0000000000017941 */ /* 0x000fea0003800000 */
.L_x_3013:
[C---:B------:R-:W-:Y:S01]  /*ceb0*/  ISETP.GT.AND P0, PT, R8.reuse, 0x1, PT ;  /* 0x000000010800780c */ /* 0x040fe20003f04270 */
[----:B------:R-:W-:-:S05]  /*cec0*/  VIADD R2, R8, 0xfffffffe ;  /* 0xfffffffe08027836 */ /* 0x000fca0000000000 */
[----:B------:R-:W-:-:S07]  /*ced0*/  MOV R8, R2 ;  /* 0x0000000200087202 */ /* 0x000fce0000000f00 */
[----:B------:R-:W-:Y:S05]  /*cee0*/  @P0 BRA `(.L_x_3020) ;  /* 0xffffffec00c40947 */ /* 0x000fea000383ffff */
.L_x_2996:
[----:B------:R-:W-:Y:S05]  /*cef0*/  BSYNC B0 ;  /* 0x0000000000007941 */ /* 0x000fea0003800000 */
.L_x_2995:
[----:B------:R-:W2:Y:S01]  /*cf00*/  LDL.LU R3, [R1] ;  /* 0x0000000001037983 */ /* 0x000ea20000300800 */
[----:B------:R-:W-:Y:S01]  /*cf10*/  BSSY B0, `(.L_x_3021) ;  /* 0x0000016000007945 */ /* 0x000fe20003800000 */
[----:B------:R-:W3:Y:S02]  /*cf20*/  S2R R2, SR_TID.X ;  /* 0x0000000000027919 */ /* 0x000ee40000002100 */
[----:B---3--:R-:W-:-:S04]  /*cf30*/  LOP3.LUT R2, R2, 0x1f, RZ, 0xc0, !PT ;  /* 0x0000001f02027812 */ /* 0x008fc800078ec0ff */
[----:B------:R-:W-:Y:S01]  /*cf40*/  ISETP.NE.AND P1, PT, R2, RZ, PT ;  /* 0x000000ff0200720c */ /* 0x000fe20003f25270 */
[----:B--2---:R-:W-:-:S05]  /*cf50*/  VIADD R0, R3, 0x1 ;  /* 0x0000000103007836 */ /* 0x004fca0000000000 */
[----:B------:R-:W-:-:S04]  /*cf60*/  ISETP.NE.AND P0, PT, R0, 0x2, PT ;  /* 0x000000020000780c */ /* 0x000fc80003f05270 */
[----:B------:R-:W-:Y:S02]  /*cf70*/  SEL R2, R0, RZ, P0 ;  /* 0x000000ff00027207 */ /* 0x000fe40000000000 */
[----:B------:R-:W-:-:S03]  /*cf80*/  SEL R0, RZ, 0x1, P0 ;  /* 0x00000001ff007807 */ /* 0x000fc60000000000 */
[----:B------:R2:W-:Y:S01]  /*cf90*/  STL [R1], R2 ;  /* 0x0000000201007387 */ /* 0x0005e20000100800 */
[----:B------:R-:W-:Y:S05]  /*cfa0*/  @P1 BRA `(.L_x_3022) ;  /* 0x0000000000301947 */ /* 0x000fea0003800000 */
[----:B------:R-:W3:Y:S01]  /*cfb0*/  S2R R7, SR_LANEID ;  /* 0x0000000000077919 */ /* 0x000ee20000000000 */
[----:B------:R-:W-:Y:S01]  /*cfc0*/  VOTEU.ANY UR4, UPT, PT ;  /* 0x0000000000047886 */ /* 0x000fe200038e0100 */
[----:B--2---:R-:W2:Y:S01]  /*cfd0*/  LDC.64 R2, c[0x0][0xc38] ;  /* 0x00030e00ff027b82 */ /* 0x004ea20000000a00 */
[----:B------:R-:W3:Y:S08]  /*cfe0*/  FLO.U32 R4, UR4 ;  /* 0x0000000400047d00 */ /* 0x000ef000080e0000 */
[----:B------:R-:W2:Y:S01]  /*cff0*/  POPC R5, UR4 ;  /* 0x0000000400057d09 */ /* 0x000ea20008000000 */
[----:B---3--:R-:W-:-:S13]  /*d000*/  ISETP.EQ.U32.AND P0, PT, R4, R7, PT ;  /* 0x000000070400720c */ /* 0x008fda0003f02070 */
[----:B--2---:R-:W2:Y:S01]  /*d010*/  @P0 ATOMG.E.ADD.STRONG.GPU PT, R3, desc[UR38][R2.64], R5 ;  /* 0x00000005020309a8 */ /* 0x004ea200081ee1e6 */
[----:B------:R-:W3:Y:S02]  /*d020*/  S2R R6, SR_LTMASK ;  /* 0x0000000000067919 */ /* 0x000ee40000003900 */
[----:B---3--:R-:W-:-:S04]  /*d030*/  LOP3.LUT R6, R6, UR4, RZ, 0xc0, !PT ;  /* 0x0000000406067c12 */ /* 0x008fc8000f8ec0ff */
[----:B------:R-:W3:Y:S01]  /*d040*/  POPC R7, R6 ;  /* 0x0000000600077309 */ /* 0x000ee20000000000 */
[----:B--2---:R-:W3:Y:S02]  /*d050*/  SHFL.IDX PT, R4, R3, R4, 0x1f ;  /* 0x00001f0403047589 */ /* 0x004ee400000e0000 */
[----:B---3--:R-:W-:-:S07]  /*d060*/  IADD3 R16, R4, UR37, R7 ;  /* 0x0000002504107c10 */ /* 0x008fce000fffe007 */
.L_x_3022:
[----:B------:R-:W-:Y:S05]  /*d070*/  BSYNC B0 ;  /* 0x0000000000007941 */ /* 0x000fea0003800000 */
.L_x_3021:
[----:B--2---:R-:W2:Y:S02]  /*d080*/  LDL.LU R2, [R1+0x4] ;  /* 0x0000040001027983 */ /* 0x004ea40000300800 */
[----:B--2---:R-:W-:-:S05]  /*d090*/  LOP3.LUT R2, R2, R0, RZ, 0x3c, !PT ;  /* 0x0000000002027212 */ /* 0x004fca00078e3cff */
[----:B------:R2:W-:Y:S02]  /*d0a0*/  STL [R1+0x4], R2 ;  /* 0x0000040201007387 */ /* 0x0005e40000100800 */
.L_x_2978:
[----:B------:R-:W-:Y:S05]  /*d0b0*/  BSYNC B6 ;  /* 0x0000000000067941 */ /* 0x000fea0003800000 */
.L_x_2976:
[----:B------:R-:W-:-:S03]  /*d0c0*/  UMOV UR4, 0xffffffff ;  /* 0xffffffff00047882 */ /* 0x000fc60000000000 */
[----:B------:R-:W-:Y:S05]  /*d0d0*/  BRA.DIV UR4, `(.L_x_3023) ;  /* 0x0000001604107947 */ /* 0x000fea000b800000 */
[----:B------:R3:W4:Y:S04]  /*d0e0*/  SHFL.IDX PT, R4, R16, RZ, 0x1f ;  /* 0x00001fff10047589 */ /* 0x00072800000e0000 */
[----:B------:R3:W0:Y:S02]  /*d0f0*/  SHFL.IDX PT, R5, R16, 0x1, 0x1f ;  /* 0x00201f0010057f89 */ /* 0x00062400000e0000 */
.L_x_3070:
[----:B0-----:R-:W0:Y:S01]  /*d100*/  S2R R0, SR_TID.X ;  /* 0x0000000000007919 */ /* 0x001e220000002100 */
        /* <DEDUP_REMOVED lines=9> */
[----:B--2---:R-:W0:Y:S02]  /*d1a0*/  LDC.64 R2, c[0x0][0xc58] ;  /* 0x00031600ff027b82 */ /* 0x004e240000000a00 */
[----:B0-----:R-:W-:-:S06]  /*d1b0*/  IMAD.WIDE R2, R7, 0x4, R2 ;  /* 0x0000000407027825 */ /* 0x001fcc00078e0202 */
[----:B------:R0:W5:Y:S02]  /*d1c0*/  LDG.E R3, desc[UR38][R2.64] ;  /* 0x0000002602037981 */ /* 0x000164000c1e1900 */
.L_x_3025:
[----:B------:R-:W-:Y:S05]  /*d1d0*/  BSYNC B0 ;  /* 0x0000000000007941 */ /* 0x000fea0003800000 */
.L_x_3024:
        /* <DEDUP_REMOVED lines=8> */
[----:B------:R-:W2:Y:S02]  /*d260*/  SHFL.UP PT, R14, R13, 0x2, RZ ;  /* 0x044000000d0e7989 */ /* 0x000ea400000e00ff */
[----:B--2---:R-:W-:Y:S02]  /*d270*/  SEL R2, R14, RZ, P1 ;  /* 0x000000ff0e027207 */ /* 0x004fe40000800000 */
[----:B------:R-:W-:Y:S02]  /*d280*/  ISETP.GE.U32.AND P1, PT, R8, 0x8, PT ;  /* 0x000000080800780c */ /* 0x000fe40003f26070 */
[----:B------:R-:W-:-:S05]  /*d290*/  IADD3 R2, R13, R2, RZ ;  /* 0x000000020d027210 */ /* 0x000fca0007ffe0ff */
        /* <DEDUP_REMOVED lines=10> */
[----:B------:R0:W2:Y:S02]  /*d340*/  SHFL.IDX PT, R14, R2, 0x1f, 0x1f ;  /* 0x03e01f00020e7f89 */ /* 0x0000a400000e0000 */
.L_x_3078:
[----:B------:R-:W-:Y:S02]  /*d350*/  ULDC UR4, c[0x0][0xc10] ;  /* 0x0003040000047ab9 */ /* 0x000fe40000000800 */
[----:B---3--:R-:W-:-:S04]  /*d360*/  IMAD.U32 R16, RZ, RZ, UR4 ;  /* 0x00000004ff107e24 */ /* 0x008fc8000f8e00ff */
[----:B--2---:R-:W-:-:S04]  /*d370*/  IMAD R6, R14, R16, RZ ;  /* 0x000000100e067224 */ /* 0x004fc800078e02ff */
[----:B------:R-:W-:-:S05]  /*d380*/  IMAD.IADD R5, R5, 0x1, R6 ;  /* 0x0000000105057824 */ /* 0x000fca00078e0206 */
[----:B----4-:R-:W-:-:S13]  /*d390*/  ISETP.GT.AND P0, PT, R5, R4, PT ;  /* 0x000000040500720c */ /* 0x010fda0003f04270 */
[----:B------:R-:W-:Y:S05]  /*d3a0*/  @P0 BRA `(.L_x_3027) ;  /* 0x0000000000b40947 */ /* 0x000fea0003800000 */
[----:B------:R-:W2:Y:S02]  /*d3b0*/  LDC R0, c[0x0][0xc14] ;  /* 0x00030500ff007b82 */ /* 0x000ea40000000800 */
.L_x_3032:
[----:B------:R-:W-:-:S04]  /*d3c0*/  IADD3 R19, R19, 0x1f, RZ ;  /* 0x0000001f13137810 */ /* 0x000fc80007ffe0ff */
[----:B--2---:R-:W-:-:S13]  /*d3d0*/  ISETP.GE.AND P0, PT, R19, R0, PT ;  /* 0x000000001300720c */ /* 0x004fda0003f06270 */
        /* <DEDUP_REMOVED lines=10> */
[----:B0-----:R-:W-:-:S06]  /*d480*/  IMAD.WIDE R2, R7, 0x4, R2 ;  /* 0x0000000407027825 */ /* 0x001fcc00078e0202 */
[----:B------:R0:W5:Y:S02]  /*d490*/  LDG.E R3, desc[UR38][R2.64] ;  /* 0x0000002602037981 */ /* 0x000164000c1e1900 */
.L_x_3030:
[----:B------:R-:W-:Y:S05]  /*d4a0*/  BSYNC B0 ;  /* 0x0000000000007941 */ /* 0x000fea0003800000 */
.L_x_3029:
[----:B------:R-:W-:-:S03]  /*d4b0*/  UMOV UR4, 0xffffffff ;  /* 0xffffffff00047882 */ /* 0x000fc60000000000 */
[----:B------:R-:W-:Y:S05]  /*d4c0*/  BRA.DIV UR4, `(.L_x_3031) ;  /* 0x0000001604307947 */ /* 0x000fea000b800000 */
[----:B-----5:R-:W2:Y:S01]  /*d4d0*/  SHFL.UP PT, R14, R3, 0x1, RZ ;  /* 0x04200000030e7989 */ /* 0x020ea200000e00ff */
[C---:B------:R-:W-:Y:S02]  /*d4e0*/  ISETP.NE.AND P0, PT, R8.reuse, RZ, PT ;  /* 0x000000ff0800720c */ /* 0x040fe40003f05270 */
[----:B------:R-:W-:Y:S02]  /*d4f0*/  ISETP.GE.U32.AND P1, PT, R8, 0x2, PT ;  /* 0x000000020800780c */ /* 0x000fe40003f26070 */
[----:B--2---:R-:W-:Y:S02]  /*d500*/  SEL R14, R14, RZ, P0 ;  /* 0x000000ff0e0e7207 */ /* 0x004fe40000000000 */
        /* <DEDUP_REMOVED lines=16> */
[----:B------:R0:W2:Y:S02]  /*d610*/  SHFL.IDX PT, R14, R2, 0x1f, 0x1f ;  /* 0x03e01f00020e7f89 */ /* 0x0000a400000e0000 */
.L_x_3086:
[----:B------:R-:W-:Y:S02]  /*d620*/  ULDC UR4, c[0x0][0xc10] ;  /* 0x0003040000047ab9 */ /* 0x000fe40000000800 */
[----:B------:R-:W-:-:S04]  /*d630*/  IMAD.U32 R16, RZ, RZ, UR4 ;  /* 0x00000004ff107e24 */ /* 0x000fc8000f8e00ff */
[----:B--2---:R-:W-:-:S04]  /*d640*/  IMAD R6, R14, R16, RZ ;  /* 0x000000100e067224 */ /* 0x004fc800078e02ff */
[----:B------:R-:W-:-:S05]  /*d650*/  IMAD.IADD R5, R6, 0x1, R5 ;  /* 0x0000000106057824 */ /* 0x000fca00078e0205 */
[----:B------:R-:W-:-:S13]  /*d660*/  ISETP.GT.AND P0, PT, R5, R4, PT ;  /* 0x000000040500720c */ /* 0x000fda0003f04270 */
[----:B------:R-:W-:Y:S05]  /*d670*/  @!P0 BRA `(.L_x_3032) ;  /* 0xfffffffc00508947 */ /* 0x000fea000383ffff */
.L_x_3027:
[----:B------:R-:W-:Y:S01]  /*d680*/  IMAD.IADD R6, R5, 0x1, -R6 ;  /* 0x0000000105067824 */ /* 0x000fe200078e0a06 */
[----:B------:R-:W-:-:S03]  /*d690*/  UMOV UR4, 0xffffffff ;  /* 0xffffffff00047882 */ /* 0x000fc60000000000 */
[----:B------:R-:W-:-:S05]  /*d6a0*/  IMAD R5, R2, R16, R6 ;  /* 0x0000001002057224 */ /* 0x000fca00078e0206 */
[----:B------:R-:W-:Y:S01]  /*d6b0*/  ISETP.GT.AND P6, PT, R5, R4, PT ;  /* 0x000000040500720c */ /* 0x000fe20003fc4270 */
[----:B------:R-:W-:-:S12]  /*d6c0*/  BRA.DIV UR4, `(.L_x_3033) ;  /* 0x0000001604807947 */ /* 0x000fd8000b800000 */
[----:B------:R-:W-:-:S04]  /*d6d0*/  VOTE.ANY R7, PT, !P6 ;  /* 0x0000000000077806 */ /* 0x000fc800070e0100 */
[----:B------:R-:W2:Y:S02]  /*d6e0*/  POPC R5, R7 ;  /* 0x0000000700057309 */ /* 0x000ea40000000000 */
[----:B--2---:R2:W3:Y:S02]  /*d6f0*/  SHFL.IDX PT, R17, R3, R5, 0x1f ;  /* 0x00001f0503117589 */ /* 0x0044e400000e0000 */
.L_x_3090:
[----:B------:R-:W-:Y:S02]  /*d700*/  ISETP.NE.AND P0, PT, R7, RZ, PT ;  /* 0x000000ff0700720c */ /* 0x000fe40003f05270 */
[----:B------:R-:W-:-:S11]  /*d710*/  MOV R14, RZ ;  /* 0x000000ff000e7202 */ /* 0x000fd60000000f00 */
[----:B------:R-:W-:Y:S05]  /*d720*/  @!P0 BRA `(.L_x_3034) ;  /* 0x0000000000108947 */ /* 0x000fea0003800000 */
[----:B------:R-:W-:Y:S01]  /*d730*/  UMOV UR4, 0xffffffff ;  /* 0xffffffff00047882 */ /* 0x000fe20000000000 */
[----:B-1----:R-:W-:Y:S02]  /*d740*/  VIADD R12, R5, 0xffffffff ;  /* 0xffffffff050c7836 */ /* 0x002fe40000000000 */
[----:B------:R-:W-:Y:S05]  /*d750*/  BRA.DIV UR4, `(.L_x_3035) ;  /* 0x0000001604a47947 */ /* 0x000fea000b800000 */
[----:B------:R4:W1:Y:S02]  /*d760*/  SHFL.IDX PT, R14, R2, R12, 0x1f ;  /* 0x00001f0c020e7589 */ /* 0x00086400000e0000 */
.L_x_3034:
[----:B---3--:R-:W-:Y:S01]  /*d770*/  IABS R7, R17 ;  /* 0x0000001100077213 */ /* 0x008fe20000000000 */
[----:B-1----:R-:W-:Y:S02]  /*d780*/  IMAD R16, R14, R16, R6 ;  /* 0x000000100e107224 */ /* 0x002fe400078e0206 */
[----:B------:R-:W-:Y:S01]  /*d790*/  IMAD.IADD R19, R5, 0x1, R19 ;  /* 0x0000000105137824 */ /* 0x000fe200078e0213 */
[----:B------:R-:W1:Y:S08]  /*d7a0*/  I2F.RP R8, R7 ;  /* 0x0000000700087306 */ /* 0x000e700000209400 */
[----:B-1----:R-:W2:Y:S02]  /*d7b0*/  MUFU.RCP R8, R8 ;  /* 0x0000000800087308 */ /* 0x002ea40000001000 */
[----:B--2---:R-:W-:-:S06]  /*d7c0*/  VIADD R3, R8, 0xffffffe ;  /* 0x0ffffffe08037836 */ /* 0x004fcc0000000000 */
[----:B------:R-:W0:Y:S02]  /*d7d0*/  F2I.FTZ.U32.TRUNC.NTZ R3, R3 ;  /* 0x0000000300037305 */ /* 0x000e24000021f000 */
[----:B0---4-:R-:W-:-:S04]  /*d7e0*/  IMAD.MOV R2, RZ, RZ, -R3 ;  /* 0x000000ffff027224 */ /* 0x011fc800078e0a03 */
        /* <DEDUP_REMOVED lines=15> */
[----:B------:R-:W-:-:S13]  /*d8e0*/  ISETP.GE.AND P0, PT, R3, RZ, PT ;  /* 0x000000ff0300720c */ /* 0x000fda0003f06270 */
[----:B------:R-:W-:Y:S02]  /*d8f0*/  @!P0 IADD3 R6, -R6, RZ, RZ ;  /* 0x000000ff06068210 */ /* 0x000fe40007ffe1ff */
[----:B------:R-:W-:-:S13]  /*d900*/  ISETP.NE.AND P0, PT, R17, RZ, PT ;  /* 0x000000ff1100720c */ /* 0x000fda0003f05270 */
[----:B------:R-:W-:-:S05]  /*d910*/  @!P0 LOP3.LUT R6, RZ, R17, RZ, 0x33, !PT ;  /* 0x00000011ff068212 */ /* 0x000fca00078e33ff */
[--C-:B------:R-:W-:Y:S02]  /*d920*/  IMAD.MOV R3, RZ, RZ, -R6.reuse ;  /* 0x000000ffff037224 */ /* 0x100fe400078e0a06 */
[----:B------:R-:W-:Y:S02]  /*d930*/  IMAD.MOV.U32 R18, RZ, RZ, R6 ;  /* 0x000000ffff127224 */ /* 0x000fe400078e0006 */
[----:B------:R-:W-:Y:S01]  /*d940*/  IMAD R17, R17, R3, R2 ;  /* 0x0000000311117224 */ /* 0x000fe200078e0202 */
[----:B------:R-:W-:Y:S06]  /*d950*/  BRA `(.L_x_3036) ;  /* 0x00000000001c7947 */ /* 0x000fec0003800000 */
.L_x_3028:
[----:B------:R-:W-:Y:S01]  /*d960*/  UMOV UR4, URZ ;  /* 0x0000003f00047c82 */ /* 0x000fe20008000000 */
[----:B------:R-:W-:Y:S01]  /*d970*/  UMOV UR5, URZ ;  /* 0x0000003f00057c82 */ /* 0x000fe20008000000 */
[----:B------:R-:W-:Y:S01]  /*d980*/  ULDC UR6, c[0x0][0xc14] ;  /* 0x0003050000067ab9 */ /* 0x000fe20000000800 */
[----:B------:R-:W-:Y:S01]  /*d990*/  IMAD.MOV.U32 R16, RZ, RZ, R4 ;  /* 0x000000ffff107224 */ /* 0x000fe200078e0004 */
[----:B------:R-:W-:Y:S01]  /*d9a0*/  MOV R17, UR4 ;  /* 0x0000000400117c02 */ /* 0x000fe20008000f00 */
[----:B------:R-:W-:Y:S02]  /*d9b0*/  IMAD.U32 R18, RZ, RZ, UR5 ;  /* 0x00000005ff127e24 */ /* 0x000fe4000f8e00ff */
[----:B------:R-:W-:-:S07]  /*d9c0*/  IMAD.U32 R19, RZ, RZ, UR6 ;  /* 0x00000006ff137e24 */ /* 0x000fce000f8e00ff */
.L_x_3036:
        /* <DEDUP_REMOVED lines=12> */
.L_x_2974:
[----:B0-----:R-:W3:Y:S01]  /*da90*/  LDL.LU R0, [R1+0x24] ;  /* 0x0000240001007983 */ /* 0x001ee20000300800 */
[----:B------:R-:W-:Y:S01]  /*daa0*/  BSSY B0, `(.L_x_3038) ;  /* 0x000000b000007945 */ /* 0x000fe20003800000 */
[----:B------:R-:W0:Y:S01]  /*dab0*/  S2R R5, SR_CgaCtaId ;  /* 0x0000000000057919 */ /* 0x000e220000008800 */
[----:B---3--:R-:W-:-:S05]  /*dac0*/  VIADD R0, R0, 0x1 ;  /* 0x0000000100007836 */ /* 0x008fca0000000000 */
[----:B--2---:R-:W-:-:S04]  /*dad0*/  LEA.HI R2, R0, R0, RZ, 0x1 ;  /* 0x0000000000027211 */ /* 0x004fc800078f08ff */
[----:B------:R-:W-:-:S05]  /*dae0*/  LOP3.LUT R3, R2, 0xfffffffe, RZ, 0xc0, !PT ;  /* 0xfffffffe02037812 */ /* 0x000fca00078ec0ff */
[----:B------:R-:W-:Y:S01]  /*daf0*/  IMAD.IADD R3, R0, 0x1, -R3 ;  /* 0x0000000100037824 */ /* 0x000fe200078e0a03 */
[----:B------:R-:W-:-:S04]  /*db00*/  MOV R0, 0x400 ;  /* 0x0000040000007802 */ /* 0x000fc80000000f00 */
[----:B0-----:R-:W-:Y:S02]  /*db10*/  LEA R0, R5, R0, 0x18 ;  /* 0x0000000005007211 */ /* 0x001fe400078ec0ff */
[----:B------:R-:W-:-:S04]  /*db20*/  SHF.L.U32 R3, R3, 0x1f, RZ ;  /* 0x0000001f03037819 */ /* 0x000fc800000006ff */
[----:B------:R-:W0:Y:S02]  /*db30*/  SYNCS.PHASECHK.TRANS64.TRYWAIT P0, [R0+URZ+0x28c20], R3 ;  /* 0x028c2003000075a7 */ /* 0x000e24000800017f */
[----:B0-----:R-:W-:Y:S05]  /*db40*/  @!P0 BRA `(.L_x_3039) ;  /* 0x0000001000cc8947 */ /* 0x001fea0003800000 */
.L_x_3093:
[----:B------:R-:W-:Y:S05]  /*db50*/  BSYNC B0 ;  /* 0x0000000000007941 */ /* 0x000fea0003800000 */
.L_x_3038:
[----:B------:R-:W-:-:S03]  /*db60*/  UMOV UR4, 0xffffffff ;  /* 0xffffffff00047882 */ /* 0x000fc60000000000 */
[----:B------:R-:W-:Y:S05]  /*db70*/  BRA.DIV UR4, `(.L_x_3040) ;  /* 0x0000001204d47947 */ /* 0x000fea000b800000 */
[----:B------:R-:W2:Y:S02]  /*db80*/  S2R R2, SR_TID.X ;  /* 0x0000000000027919 */ /* 0x000ea40000002100 */
[----:B--2---:R-:W-:-:S04]  /*db90*/  SHF.R.U32.HI R2, RZ, 0x5, R2 ;  /* 0x00000005ff027819 */ /* 0x004fc80000011602 */
[----:B------:R-:W-:-:S05]  /*dba0*/  LOP3.LUT R2, R2, 0x3, RZ, 0xc0, !PT ;  /* 0x0000000302027812 */ /* 0x000fca00078ec0ff */
[----:B------:R2:W3:Y:S02]  /*dbb0*/  SHFL.IDX PT, R14, R2, RZ, 0x1f ;  /* 0x00001fff020e7589 */ /* 0x0004e400000e0000 */
.L_x_3096:
[----:B---3--:R-:W-:Y:S01]  /*dbc0*/  ISETP.NE.AND P0, PT, R14, RZ, PT ;  /* 0x000000ff0e00720c */ /* 0x008fe20003f05270 */
[----:B------:R-:W-:-:S12]  /*dbd0*/  BSSY B0, `(.L_x_3041) ;  /* 0x0000027000007945 */ /* 0x000fd80003800000 */
[----:B------:R-:W-:Y:S05]  /*dbe0*/  @P0 BRA `(.L_x_3042) ;  /* 0x0000000000940947 */ /* 0x000fea0003800000 */
[----:B------:R-:W-:-:S03]  /*dbf0*/  UMOV UR4, 0xffffffff ;  /* 0xffffffff00047882 */ /* 0x000fc60000000000 */
[----:B------:R-:W-:Y:S05]  /*dc00*/  BRA.DIV UR4, `(.L_x_3043) ;  /* 0x0000001204e47947 */ /* 0x000fea000b800000 */
[----:B------:R-:W-:-:S13]  /*dc10*/  ELECT P6, URZ, PT ;  /* 0x00000000003f782f */ /* 0x000fda00038c0000 */
.L_x_3099:
[----:B------:R-:W-:Y:S05]  /*dc20*/  @!P6 BRA `(.L_x_3042) ;  /* 0x000000000084e947 */ /* 0x000fea0003800000 */
[----:B------:R-:W-:-:S06]  /*dc30*/  ULOP3.LUT UR4, UR36, 0x2, URZ, 0xfc, !UPT ;  /* 0x0000000224047892 */ /* 0x000fcc000f8efc3f */
[----:B--2---:R-:W-:-:S04]  /*dc40*/  MOV R2, UR4 ;  /* 0x0000000400027c02 */ /* 0x004fc80008000f00 */
[----:B------:R-:W-:-:S13]  /*dc50*/  ISETP.NE.AND P2, PT, R2, 0x3, PT ;  /* 0x000000030200780c */ /* 0x000fda0003f45270 */
[----:B------:R-:W-:Y:S05]  /*dc60*/  @!P2 BRA `(.L_x_3044) ;  /* 0x000000000004a947 */ /* 0x000fea0003800000 */
[----:B------:R-:W-:Y:S01]  /*dc70*/  BPT.TRAP 0x1 ;  /* 0x000000040000795c */ /* 0x000fe20000300000 */
.L_x_3044:
        /* <DEDUP_REMOVED lines=14> */
.L_x_3100:
[----:B------:R-:W2:Y:S02]  /*dd60*/  SYNCS.PHASECHK.TRANS64.TRYWAIT P0, [R7+URZ], R2 ;  /* 0x00000002070075a7 */ /* 0x000ea4000800017f */
[----:B--2---:R-:W-:Y:S05]  /*dd70*/  @!P0 BRA `(.L_x_3046) ;  /* 0x0000001000bc8947 */ /* 0x004fea0003800000 */
.L_x_3101:
[----:B------:R-:W-:Y:S05]  /*dd80*/  @!P2 BRA `(.L_x_3047) ;  /* 0x000000000004a947 */ /* 0x000fea0003800000 */
[----:B------:R-:W-:Y:S01]  /*dd90*/  BPT.TRAP 0x1 ;  /* 0x000000040000795c */ /* 0x000fe20000300000 */
.L_x_3047:
[----:B------:R-:W3:Y:S01]  /*dda0*/  LDL.LU R4, [R1] ;  /* 0x0000000001047983 */ /* 0x000ee20000300800 */
[----:B------:R-:W-:-:S05]  /*ddb0*/  IADD3 R0, R0, 0x28c60, RZ ;  /* 0x00028c6000007810 */ /* 0x000fca0007ffe0ff */
[----:B---3--:R-:W-:-:S04]  /*ddc0*/  IMAD R4, R4, 0x8, R0 ;  /* 0x0000000804047824 */ /* 0x008fc800078e0200 */
[----:B------:R-:W3:Y:S02]  /*ddd0*/  SYNCS.PHASECHK.TRANS64.TRYWAIT P0, [R4+URZ], R5 ;  /* 0x00000005040075a7 */ /* 0x000ee4000800017f */
[----:B---3--:R-:W-:Y:S05]  /*dde0*/  @!P0 BRA `(.L_x_3048) ;  /* 0x0000001000b48947 */ /* 0x008fea0003800000 */
.L_x_3102:
[----:B------:R-:W-:-:S07]  /*ddf0*/  IMAD R3, R3, 0x8, R0 ;  /* 0x0000000803037824 */ /* 0x000fce00078e0200 */
.L_x_3049:
[----:B----4-:R4:W0:Y:S02]  /*de00*/  SYNCS.PHASECHK.TRANS64.TRYWAIT P0, [R3+URZ], R2 ;  /* 0x00000002030075a7 */ /* 0x010824000800017f */
[----:B0-----:R-:W-:Y:S05]  /*de10*/  @!P0 NANOSLEEP.SYNCS 0x989680 ;  /* 0x009896800000895d */ /* 0x001fea0003900000 */
[----:B------:R-:W0:Y:S02]  /*de20*/  @!P0 SYNCS.PHASECHK.TRANS64 P0, [R3+URZ], R2 ;  /* 0x00000002030085a7 */ /* 0x000e24000800007f */
[----:B0-----:R-:W-:Y:S05]  /*de30*/  @!P0 BRA `(.L_x_3049) ;  /* 0xfffffffc00f08947 */ /* 0x001fea000383ffff */
.L_x_3042:
[----:B------:R-:W-:Y:S05]  /*de40*/  BSYNC B0 ;  /* 0x0000000000007941 */ /* 0x000fea0003800000 */
.L_x_3041:
[----:B------:R-:W-:Y:S05]  /*de50*/  EXIT ;  /* 0x000000000000794d */ /* 0x000fea0003800000 */
.L_x_2927:
[----:B0-----:R-:W-:-:S04]  /*de60*/  IMAD.U32 R3, RZ, RZ, UR16 ;  /* 0x00000010ff037e24 */ /* 0x001fc8000f8e00ff */
[----:B------:R0:W1:Y:S03]  /*de70*/  SYNCS.PHASECHK.TRANS64.TRYWAIT P0, [R3+URZ+0x28c50], R0 ;  /* 0x028c5000030075a7 */ /* 0x000066000800017f */
[----:B-1----:R-:W-:Y:S05]  /*de80*/  @!P0 NANOSLEEP.SYNCS 0x989680 ;  /* 0x009896800000895d */ /* 0x002fea0003900000 */
[----:B------:R-:W1:Y:S02]  /*de90*/  @!P0 SYNCS.PHASECHK.TRANS64 P0, [R3+URZ+0x28c50], R0 ;  /* 0x028c5000030085a7 */ /* 0x000e64000800007f */
[----:B-1----:R-:W-:Y:S05]  /*dea0*/  @!P0 BRA `(.L_x_2927) ;  /* 0xfffffffc00ec8947 */ /* 0x002fea000383ffff */
[----:B------:R-:W-:Y:S05]  /*deb0*/  BRA `(.L_x_3050) ;  /* 0xffffff3800587947 */ /* 0x000fea000383ffff */
.L_x_2932:
[----:B-1----:R-:W-:-:S04]  /*dec0*/  IMAD.U32 R3, RZ, RZ, UR6 ;  /* 0x00000006ff037e24 */ /* 0x002fc8000f8e00ff */
[----:B------:R1:W2:Y:S03]  /*ded0*/  SYNCS.PHASECHK.TRANS64.TRYWAIT P0, [R3+URZ+0x28c50], R0 ;  /* 0x028c5000030075a7 */ /* 0x0002a6000800017f */
[----:B--2---:R-:W-:Y:S05]  /*dee0*/  @!P0 NANOSLEEP.SYNCS 0x989680 ;  /* 0x009896800000895d */ /* 0x004fea0003900000 */
[----:B------:R-:W2:Y:S02]  /*def0*/  @!P0 SYNCS.PHASECHK.TRANS64 P0, [R3+URZ+0x28c50], R0 ;  /* 0x028c5000030085a7 */ /* 0x000ea4000800007f */
[----:B--2---:R-:W-:Y:S05]  /*df00*/  @!P0 BRA `(.L_x_2932) ;  /* 0xfffffffc00ec8947 */ /* 0x004fea000383ffff */
[----:B------:R-:W-:Y:S05]  /*df10*/  BRA `(.L_x_2931) ;  /* 0xffffff4400647947 */ /* 0x000fea000383ffff */
.L_x_2935:
[----:B0-----:R-:W-:-:S04]  /*df20*/  MOV R3, UR42 ;  /* 0x0000002a00037c02 */ /* 0x001fc80008000f00 */
[----:B------:R0:W1:Y:S03]  /*df30*/  SYNCS.PHASECHK.TRANS64.TRYWAIT P1, [R3+URZ+0x28c00], R0 ;  /* 0x028c0000030075a7 */ /* 0x000066000802017f */
[----:B-1----:R-:W-:Y:S05]  /*df40*/  @!P1 NANOSLEEP.SYNCS 0x989680 ;  /* 0x009896800000995d */ /* 0x002fea0003900000 */
[----:B------:R-:W1:Y:S02]  /*df50*/  @!P1 SYNCS.PHASECHK.TRANS64 P1, [R3+URZ+0x28c00], R0 ;  /* 0x028c0000030095a7 */ /* 0x000e64000802007f */
[----:B-1----:R-:W-:Y:S05]  /*df60*/  @!P1 BRA `(.L_x_2935) ;  /* 0xfffffffc00ec9947 */ /* 0x002fea000383ffff */
[----:B------:R-:W-:Y:S05]  /*df70*/  BRA `(.L_x_3051) ;  /* 0xffffff5000c47947 */ /* 0x000fea000383ffff */
.L_x_2939:
[----:B--2---:R2:W3:Y:S02]  /*df80*/  SYNCS.PHASECHK.TRANS64.TRYWAIT P1, [R7+URZ+0x28c30], R8 ;  /* 0x028c3008070075a7 */ /* 0x0044e4000802017f */
[----:B---3--:R-:W-:Y:S05]  /*df90*/  @!P1 NANOSLEEP.SYNCS 0x989680 ;  /* 0x009896800000995d */ /* 0x008fea0003900000 */
[----:B------:R-:W3:Y:S02]  /*dfa0*/  @!P1 SYNCS.PHASECHK.TRANS64 P1, [R7+URZ+0x28c30], R8 ;  /* 0x028c3008070095a7 */ /* 0x000ee4000802007f */
[----:B---3--:R-:W-:Y:S05]  /*dfb0*/  @!P1 BRA `(.L_x_2939) ;  /* 0xfffffffc00f09947 */ /* 0x008fea000383ffff */
[----:B------:R-:W-:Y:S05]  /*dfc0*/  BRA `(.L_x_2938) ;  /* 0xffffff5000e07947 */ /* 0x000fea000383ffff */
.L_x_2943:
[----:B---3--:R3:W4:Y:S02]  /*dfd0*/  SYNCS.PHASECHK.TRANS64.TRYWAIT P2, [R7+URZ+0x28c50], R8 ;  /* 0x028c5008070075a7 */ /* 0x008724000804017f */
[----:B----4-:R-:W-:Y:S05]  /*dfe0*/  @!P2 NANOSLEEP.SYNCS 0x989680 ;  /* 0x009896800000a95d */ /* 0x010fea0003900000 */
[----:B------:R-:W4:Y:S02]  /*dff0*/  @!P2 SYNCS.PHASECHK.TRANS64 P2, [R7+URZ+0x28c50], R8 ;  /* 0x028c50080700a5a7 */ /* 0x000f24000804007f */
[----:B----4-:R-:W-:Y:S05]  /*e000*/  @!P2 BRA `(.L_x_2943) ;  /* 0xfffffffc00f0a947 */ /* 0x010fea000383ffff */
[----:B------:R-:W-:Y:S05]  /*e010*/  BRA `(.L_x_2942) ;  /* 0xffffff6000f07947 */ /* 0x000fea000383ffff */
.L_x_2948:
[----:B--2---:R-:W-:-:S04]  /*e020*/  IMAD.U32 R3, RZ, RZ, UR22 ;  /* 0x00000016ff037e24 */ /* 0x004fc8000f8e00ff */
[----:B------:R2:W3:Y:S03]  /*e030*/  SYNCS.PHASECHK.TRANS64.TRYWAIT P3, [R3+URZ+0x28c30], R8 ;  /* 0x028c3008030075a7 */ /* 0x0004e6000806017f */
[----:B---3--:R-:W-:Y:S05]  /*e040*/  @!P3 NANOSLEEP.SYNCS 0x989680 ;  /* 0x009896800000b95d */ /* 0x008fea0003900000 */
[----:B------:R-:W3:Y:S02]  /*e050*/  @!P3 SYNCS.PHASECHK.TRANS64 P3, [R3+URZ+0x28c30], R8 ;  /* 0x028c30080300b5a7 */ /* 0x000ee4000806007f */
[----:B---3--:R-:W-:Y:S05]  /*e060*/  @!P3 BRA `(.L_x_2948) ;  /* 0xfffffffc00ecb947 */ /* 0x008fea000383ffff */
[----:B------:R-:W-:Y:S05]  /*e070*/  BRA `(.L_x_2947) ;  /* 0xffffff6400c47947 */ /* 0x000fea000383ffff */
.L_x_2952:
[----:B---3--:R3:W4:Y:S02]  /*e080*/  SYNCS.PHASECHK.TRANS64.TRYWAIT P3, [R171+URZ+0x28c50], R8 ;  /* 0x028c5008ab0075a7 */ /* 0x008724000806017f */
[----:B----4-:R-:W-:Y:S05]  /*e090*/  @!P3 NANOSLEEP.SYNCS 0x989680 ;  /* 0x009896800000b95d */ /* 0x010fea0003900000 */
[----:B------:R-:W4:Y:S02]  /*e0a0*/  @!P3 SYNCS.PHASECHK.TRANS64 P3, [R171+URZ+0x28c50], R8 ;  /* 0x028c5008ab00b5a7 */ /* 0x000f24000806007f */
[----:B----4-:R-:W-:Y:S05]  /*e0b0*/  @!P3 BRA `(.L_x_2952) ;  /* 0xfffffffc00f0b947 */ /* 0x010fea000383ffff */
[----:B------:R-:W-:Y:S05]  /*e0c0*/  BRA `(.L_x_2951) ;  /* 0xffffff7800f87947 */ /* 0x000fea000383ffff */
.L_x_2983:
[----:B------:R-:W0:Y:S01]  /*e0d0*/  S2R R5, SR_TID.X ;  /* 0x0000000000057919 */ /* 0x000e220000002100 */
[----:B------:R-:W-:Y:S01]  /*e0e0*/  BSSY B0, `(.L_x_3052) ;  /* 0x000000a000007945 */ /* 0x000fe20003800000 */
[----:B------:R-:W-:Y:S01]  /*e0f0*/  IMAD.MOV.U32 R12, RZ, RZ, RZ ;  /* 0x000000ffff0c7224 */ /* 0x000fe200078e00ff */
[----:B------:R-:W-:Y:S01]  /*e100*/  MOV R15, 0xffffffff ;  /* 0xffffffff000f7802 */ /* 0x000fe20000000f00 */
[----:B------:R-:W-:Y:S01]  /*e110*/  IMAD.MOV.U32 R11, RZ, RZ, 0x1f ;  /* 0x0000001fff0b7424 */ /* 0x000fe200078e00ff */
[----:B0-----:R-:W-:-:S04]  /*e120*/  SHF.R.U32.HI R5, RZ, 0x5, R5 ;  /* 0x00000005ff057819 */ /* 0x001fc80000011605 */
[----:B------:R-:W-:-:S05]  /*e130*/  LOP3.LUT R5, R5, 0x3, RZ, 0xc0, !PT ;  /* 0x0000000305057812 */ /* 0x000fca00078ec0ff */
[----:B------:R-:W-:-:S07]  /*e140*/  IMAD.MOV.U32 R13, RZ, RZ, R5 ;  /* 0x000000ffff0d7224 */ /* 0x000fce00078e0005 */
[----:B------:R-:W-:Y:S05]  /*e150*/  WARPSYNC.COLLECTIVE R15, `(.L_x_3053) ;  /* 0x000000000f087348 */ /* 0x000fea0003c00000 */
[----:B------:R0:W1:Y:S02]  /*e160*/  SHFL.IDX P6, R14, R13, R12, R11 ;  /* 0x0000000c0d0e7389 */ /* 0x00006400000c000b */
[----:B01----:R-:W-:Y:S01]  /*e170*/  ENDCOLLECTIVE ;  /* 0x000000000000791b */ /* 0x003fe20003800000 */
.L_x_3053:
[----:B------:R-:W-:Y:S05]  /*e180*/  BSYNC B0 ;  /* 0x0000000000007941 */ /* 0x000fea0003800000 */
.L_x_3052:
[----:B------:R-:W-:Y:S05]  /*e190*/  BRA `(.L_x_3054) ;  /* 0xffffffc400c87947 */ /* 0x000fea000383ffff */
.L_x_2984:
[----:B------:R-:W-:Y:S01]  /*e1a0*/  BSSY B0, `(.L_x_3055) ;  /* 0x0000006000007945 */ /* 0x000fe20003800000 */
[----:B------:R-:W-:-:S07]  /*e1b0*/  IMAD.MOV.U32 R15, RZ, RZ, -0x1 ;  /* 0xffffffffff0f7424 */ /* 0x000fce00078e00ff */
[----:B------:R-:W-:Y:S05]  /*e1c0*/  WARPSYNC.COLLECTIVE R15, `(.L_x_3056) ;  /* 0x000000000f0c7348 */ /* 0x000fea0003c00000 */
[----:B------:R-:W-:Y:S02]  /*e1d0*/  ELECT P6, UR62, PT ;  /* 0x00000000003e782f */ /* 0x000fe400038c0000 */
[----:B------:R-:W-:Y:S01]  /*e1e0*/  MOV R14, UR62 ;  /* 0x0000003e000e7c02 */ /* 0x000fe20008000f00 */
[----:B------:R-:W-:Y:S10]  /*e1f0*/  ENDCOLLECTIVE ;  /* 0x000000000000791b */ /* 0x000ff40003800000 */
.L_x_3056:
[----:B------:R-:W-:Y:S05]  /*e200*/  BSYNC B0 ;  /* 0x0000000000007941 */ /* 0x000fea0003800000 */
.L_x_3055:
[----:B------:R-:W-:Y:S05]  /*e210*/  BRA `(.L_x_3057) ;  /* 0xffffffc400c07947 */ /* 0x000fea000383ffff */
.L_x_2987:
[----:B0-----:R0:W1:Y:S02]  /*e220*/  SYNCS.PHASECHK.TRANS64.TRYWAIT P0, [R8+URZ+0x28c40], R10 ;  /* 0x028c400a080075a7 */ /* 0x001064000800017f */
[----:B-1----:R-:W-:Y:S05]  /*e230*/  @!P0 NANOSLEEP.SYNCS 0x989680 ;  /* 0x009896800000895d */ /* 0x002fea0003900000 */
[----:B------:R-:W1:Y:S02]  /*e240*/  @!P0 SYNCS.PHASECHK.TRANS64 P0, [R8+URZ+0x28c40], R10 ;  /* 0x028c400a080085a7 */ /* 0x000e64000800007f */
[----:B-1----:R-:W-:Y:S05]  /*e250*/  @!P0 BRA `(.L_x_2987) ;  /* 0xfffffffc00f08947 */ /* 0x002fea000383ffff */
[----:B------:R-:W-:Y:S05]  /*e260*/  BRA `(.L_x_3058) ;  /* 0xffffffc800307947 */ /* 0x000fea000383ffff */
.L_x_2990:
        /* <DEDUP_REMOVED lines=8> */
.L_x_2993:
[----:B0-----:R0:W1:Y:S02]  /*e2f0*/  SYNCS.PHASECHK.TRANS64.TRYWAIT P0, [R8+URZ+0x28c60], R6 ;  /* 0x028c6006080075a7 */ /* 0x001064000800017f */
[----:B-1----:R-:W-:Y:S05]  /*e300*/  @!P0 NANOSLEEP.SYNCS 0x989680 ;  /* 0x009896800000895d */ /* 0x002fea0003900000 */
[----:B------:R-:W1:Y:S02]  /*e310*/  @!P0 SYNCS.PHASECHK.TRANS64 P0, [R8+URZ+0x28c60], R6 ;  /* 0x028c6006080085a7 */ /* 0x000e64000800007f */
[----:B-1----:R-:W-:Y:S05]  /*e320*/  @!P0 BRA `(.L_x_2993) ;  /* 0xfffffffc00f08947 */ /* 0x002fea000383ffff */
[----:B------:R-:W-:Y:S05]  /*e330*/  BRA `(.L_x_3060) ;  /* 0xffffffcc002c7947 */ /* 0x000fea000383ffff */
.L_x_3002:
[----:B-1----:R1:W2:Y:S02]  /*e340*/  SYNCS.PHASECHK.TRANS64.TRYWAIT P0, [R3+URZ+0x28c40], R6 ;  /* 0x028c4006030075a7 */ /* 0x0022a4000800017f */
[----:B--2---:R-:W-:Y:S05]  /*e350*/  @!P0 NANOSLEEP.SYNCS 0x989680 ;  /* 0x009896800000895d */ /* 0x004fea0003900000 */
[----:B------:R-:W2:Y:S02]  /*e360*/  @!P0 SYNCS.PHASECHK.TRANS64 P0, [R3+URZ+0x28c40], R6 ;  /* 0x028c4006030085a7 */ /* 0x000ea4000800007f */
[----:B--2---:R-:W-:Y:S05]  /*e370*/  @!P0 BRA `(.L_x_3002) ;  /* 0xfffffffc00f08947 */ /* 0x004fea000383ffff */
[----:B------:R-:W-:Y:S05]  /*e380*/  BRA `(.L_x_3061) ;  /* 0xffffffd400047947 */ /* 0x000fea000383ffff */
.L_x_3004:
[----:B--2---:R2:W3:Y:S02]  /*e390*/  SYNCS.PHASECHK.TRANS64.TRYWAIT P0, [R3+URZ+0x28c60], R6 ;  /* 0x028c6006030075a7 */ /* 0x0044e4000800017f */
[----:B---3--:R-:W-:Y:S05]  /*e3a0*/  @!P0 NANOSLEEP.SYNCS 0x989680 ;  /* 0x009896800000895d */ /* 0x008fea0003900000 */
[----:B------:R-:W3:Y:S02]  /*e3b0*/  @!P0 SYNCS.PHASECHK.TRANS64 P0, [R3+URZ+0x28c60], R6 ;  /* 0x028c6006030085a7 */ /* 0x000ee4000800007f */
[----:B---3--:R-:W-:Y:S05]  /*e3c0*/  @!P0 BRA `(.L_x_3004) ;  /* 0xfffffffc00f08947 */ /* 0x008fea000383ffff */
[----:B------:R-:W-:Y:S05]  /*e3d0*/  BRA `(.L_x_3062) ;  /* 0xffffffd400747947 */ /* 0x000fea000383ffff */
.L_x_3009:
[----:B--2---:R2:W3:Y:S02]  /*e3e0*/  SYNCS.PHASECHK.TRANS64.TRYWAIT P0, [R2+URZ+0x28c40], R3 ;  /* 0x028c4003020075a7 */ /* 0x0044e4000800017f */
[----:B---3--:R-:W-:Y:S05]  /*e3f0*/  @!P0 NANOSLEEP.SYNCS 0x989680 ;  /* 0x009896800000895d */ /* 0x008fea0003900000 */
[----:B------:R-:W3:Y:S02]  /*e400*/  @!P0 SYNCS.PHASECHK.TRANS64 P0, [R2+URZ+0x28c40], R3 ;  /* 0x028c4003020085a7 */ /* 0x000ee4000800007f */
[----:B---3--:R-:W-:Y:S05]  /*e410*/  @!P0 BRA `(.L_x_3009) ;  /* 0xfffffffc00f08947 */ /* 0x008fea000383ffff */
[----:B------:R-:W-:Y:S05]  /*e420*/  BRA `(.L_x_3063) ;  /* 0xffffffdc00107947 */ /* 0x000fea000383ffff */
.L_x_3011:
[----:B-1----:R1:W3:Y:S02]  /*e430*/  SYNCS.PHASECHK.TRANS64.TRYWAIT P1, [R2+URZ+0x28c60], R3 ;  /* 0x028c6003020075a7 */ /* 0x0022e4000802017f */
[----:B---3--:R-:W-:Y:S05]  /*e440*/  @!P1 NANOSLEEP.SYNCS 0x989680 ;  /* 0x009896800000995d */ /* 0x008fea0003900000 */
[----:B------:R-:W3:Y:S02]  /*e450*/  @!P1 SYNCS.PHASECHK.TRANS64 P1, [R2+URZ+0x28c60], R3 ;  /* 0x028c6003020095a7 */ /* 0x000ee4000802007f */
[----:B---3--:R-:W-:Y:S05]  /*e460*/  @!P1 BRA `(.L_x_3011) ;  /* 0xfffffffc00f09947 */ /* 0x008fea000383ffff */
[----:B------:R-:W-:Y:S05]  /*e470*/  BRA `(.L_x_3064) ;  /* 0xffffffdc007c7947 */ /* 0x000fea000383ffff */
.L_x_3016:
[----:B---3--:R3:W4:Y:S02]  /*e480*/  SYNCS.PHASECHK.TRANS64.TRYWAIT P0, [R2+URZ+0x28c40], R3 ;  /* 0x028c4003020075a7 */ /* 0x008724000800017f */
[----:B----4-:R-:W-:Y:S05]  /*e490*/  @!P0 NANOSLEEP.SYNCS 0x989680 ;  /* 0x009896800000895d */ /* 0x010fea0003900000 */
[----:B------:R-:W4:Y:S02]  /*e4a0*/  @!P0 SYNCS.PHASECHK.TRANS64 P0, [R2+URZ+0x28c40], R3 ;  /* 0x028c4003020085a7 */ /* 0x000f24000800007f */
[----:B----4-:R-:W-:Y:S05]  /*e4b0*/  @!P0 BRA `(.L_x_3016) ;  /* 0xfffffffc00f08947 */ /* 0x010fea000383ffff */
[----:B------:R-:W-:Y:S05]  /*e4c0*/  BRA `(.L_x_3065) ;  /* 0xffffffe000f87947 */ /* 0x000fea000383ffff */
.L_x_3018:
[----:B-1----:R1:W2:Y:S02]  /*e4d0*/  SYNCS.PHASECHK.TRANS64.TRYWAIT P1, [R2+URZ+0x28c60], R3 ;  /* 0x028c6003020075a7 */ /* 0x0022a4000802017f */
[----:B--2---:R-:W-:Y:S05]  /*e4e0*/  @!P1 NANOSLEEP.SYNCS 0x989680 ;  /* 0x009896800000995d */ /* 0x004fea0003900000 */
[----:B------:R-:W2:Y:S02]  /*e4f0*/  @!P1 SYNCS.PHASECHK.TRANS64 P1, [R2+URZ+0x28c60], R3 ;  /* 0x028c6003020095a7 */ /* 0x000ea4000802007f */
[----:B--2---:R-:W-:Y:S05]  /*e500*/  @!P1 BRA `(.L_x_3018) ;  /* 0xfffffffc00f09947 */ /* 0x004fea000383ffff */
[----:B------:R-:W-:Y:S05]  /*e510*/  BRA `(.L_x_3066) ;  /* 0xffffffe400687947 */ /* 0x000fea000383ffff */
.L_x_3023:
[----:B------:R-:W-:Y:S01]  /*e520*/  BSSY B0, `(.L_x_3067) ;  /* 0x0000008000007945 */ /* 0x000fe20003800000 */
[----:B------:R-:W-:Y:S01]  /*e530*/  IMAD.MOV.U32 R13, RZ, RZ, R16 ;  /* 0x000000ffff0d7224 */ /* 0x000fe200078e0010 */
[----:B0-----:R-:W-:Y:S01]  /*e540*/  MOV R15, 0xffffffff ;  /* 0xffffffff000f7802 */ /* 0x001fe20000000f00 */
[----:B-1----:R-:W-:Y:S02]  /*e550*/  IMAD.MOV.U32 R12, RZ, RZ, RZ ;  /* 0x000000ffff0c7224 */ /* 0x002fe400078e00ff */
[----:B------:R-:W-:-:S07]  /*e560*/  IMAD.MOV.U32 R11, RZ, RZ, 0x1f ;  /* 0x0000001fff0b7424 */ /* 0x000fce00078e00ff */
[----:B--2---:R-:W-:Y:S05]  /*e570*/  WARPSYNC.COLLECTIVE R15, `(.L_x_3068) ;  /* 0x000000000f087348 */ /* 0x004fea0003c00000 */
[----:B------:R0:W1:Y:S02]  /*e580*/  SHFL.IDX P6, R14, R13, R12, R11 ;  /* 0x0000000c0d0e7389 */ /* 0x00006400000c000b */
[----:B012---:R-:W-:Y:S01]  /*e590*/  ENDCOLLECTIVE ;  /* 0x000000000000791b */ /* 0x007fe20003800000 */
.L_x_3068:
[----:B------:R-:W-:Y:S05]  /*e5a0*/  BSYNC B0 ;  /* 0x0000000000007941 */ /* 0x000fea0003800000 */
.L_x_3067:
[----:B------:R-:W-:Y:S01]  /*e5b0*/  IMAD.MOV.U32 R13, RZ, RZ, R16 ;  /* 0x000000ffff0d7224 */ /* 0x000fe200078e0010 */
[----:B------:R-:W-:Y:S01]  /*e5c0*/  MOV R15, 0xffffffff ;  /* 0xffffffff000f7802 */ /* 0x000fe20000000f00 */
[----:B------:R-:W-:Y:S02]  /*e5d0*/  IMAD.MOV.U32 R12, RZ, RZ, 0x1 ;  /* 0x00000001ff0c7424 */ /* 0x000fe400078e00ff */
[----:B------:R-:W-:Y:S02]  /*e5e0*/  IMAD.MOV.U32 R11, RZ, RZ, 0x1f ;  /* 0x0000001fff0b7424 */ /* 0x000fe400078e00ff */
[----:B------:R-:W-:-:S07]  /*e5f0*/  IMAD.MOV.U32 R4, RZ, RZ, R14 ;  /* 0x000000ffff047224 */ /* 0x000fce00078e000e */
[----:B------:R-:W-:Y:S05]  /*e600*/  WARPSYNC.COLLECTIVE R15, `(.L_x_3069) ;  /* 0x000000000f087348 */ /* 0x000fea0003c00000 */
[----:B------:R0:W1:Y:S02]  /*e610*/  SHFL.IDX P6, R14, R13, R12, R11 ;  /* 0x0000000c0d0e7389 */ /* 0x00006400000c000b */
[----:B01----:R-:W-:Y:S01]  /*e620*/  ENDCOLLECTIVE ;  /* 0x000000000000791b */ /* 0x003fe20003800000 */
.L_x_3069:
[----:B------:R-:W-:Y:S01]  /*e630*/  IMAD.MOV.U32 R5, RZ, RZ, R14 ;  /* 0x000000ffff057224 */ /* 0x000fe200078e000e */
[----:B------:R-:W-:Y:S06]  /*e640*/  BRA `(.L_x_3070) ;  /* 0xffffffe800ac7947 */ /* 0x000fec000383ffff */
.L_x_3026:
[----:B------:R-:W-:Y:S01]  /*e650*/  BSSY B0, `(.L_x_3071) ;  /* 0x0000008000007945 */ /* 0x000fe20003800000 */
[----:B-----5:R-:W-:Y:S01]  /*e660*/  IMAD.MOV.U32 R13, RZ, RZ, R3 ;  /* 0x000000ffff0d7224 */ /* 0x020fe200078e0003 */
[----:B------:R-:W-:Y:S01]  /*e670*/  MOV R15, 0xffffffff ;  /* 0xffffffff000f7802 */ /* 0x000fe20000000f00 */
[----:B-1----:R-:W-:Y:S02]  /*e680*/  IMAD.MOV.U32 R12, RZ, RZ, 0x1 ;  /* 0x00000001ff0c7424 */ /* 0x002fe400078e00ff */
[----:B------:R-:W-:-:S07]  /*e690*/  IMAD.MOV.U32 R11, RZ, RZ, RZ ;  /* 0x000000ffff0b7224 */ /* 0x000fce00078e00ff */
[----:B0-234-:R-:W-:Y:S05]  /*e6a0*/  WARPSYNC.COLLECTIVE R15, `(.L_x_3072) ;  /* 0x000000000f087348 */ /* 0x01dfea0003c00000 */
[----:B------:R1:W0:Y:S02]  /*e6b0*/  SHFL.UP P6, R14, R13, R12, R11 ;  /* 0x0400000c0d0e7389 */ /* 0x00022400000c000b */
[----:B01234-:R-:W-:Y:S01]  /*e6c0*/  ENDCOLLECTIVE ;  /* 0x000000000000791b */ /* 0x01ffe20003800000 */
.L_x_3072:
[----:B------:R-:W-:Y:S05]  /*e6d0*/  BSYNC B0 ;  /* 0x0000000000007941 */ /* 0x000fea0003800000 */
.L_x_3071:
        /* <DEDUP_REMOVED lines=10> */
.L_x_3073:
        /* <DEDUP_REMOVED lines=8> */
.L_x_3074:
        /* <DEDUP_REMOVED lines=8> */
.L_x_3075:
        /* <DEDUP_REMOVED lines=8> */
.L_x_3076:
        /* <DEDUP_REMOVED lines=8> */
.L_x_3077:
[----:B------:R-:W-:Y:S05]  /*e980*/  BRA `(.L_x_3078) ;  /* 0xffffffe800707947 */ /* 0x000fea000383ffff */
.L_x_3031:
[----:B------:R-:W-:Y:S01]  /*e990*/  BSSY B0, `(.L_x_3079) ;  /* 0x0000008000007945 */ /* 0x000fe20003800000 */
[----:B-----5:R-:W-:Y:S01]  /*e9a0*/  IMAD.MOV.U32 R13, RZ, RZ, R3 ;  /* 0x000000ffff0d7224 */ /* 0x020fe200078e0003 */
[----:B-1----:R-:W-:Y:S01]  /*e9b0*/  MOV R11, RZ ;  /* 0x000000ff000b7202 */ /* 0x002fe20000000f00 */
[----:B------:R-:W-:Y:S02]  /*e9c0*/  IMAD.MOV.U32 R12, RZ, RZ, 0x1 ;  /* 0x00000001ff0c7424 */ /* 0x000fe400078e00ff */
[----:B------:R-:W-:-:S07]  /*e9d0*/  IMAD.MOV.U32 R15, RZ, RZ, -0x1 ;  /* 0xffffffffff0f7424 */ /* 0x000fce00078e00ff */
[----:B0-----:R-:W-:Y:S05]  /*e9e0*/  WARPSYNC.COLLECTIVE R15, `(.L_x_3080) ;  /* 0x000000000f087348 */ /* 0x001fea0003c00000 */
[----:B------:R1:W2:Y:S02]  /*e9f0*/  SHFL.UP P6, R14, R13, R12, R11 ;  /* 0x0400000c0d0e7389 */ /* 0x0002a400000c000b */
[----:B012---:R-:W-:Y:S01]  /*ea00*/  ENDCOLLECTIVE ;  /* 0x000000000000791b */ /* 0x007fe20003800000 */
.L_x_3080:
[----:B------:R-:W-:Y:S05]  /*ea10*/  BSYNC B0 ;  /* 0x0000000000007941 */ /* 0x000fea0003800000 */
.L_x_3079:
[----:B------:R-:W-:Y:S01]  /*ea20*/  ISETP.NE.AND P0, PT, R8, RZ, PT ;  /* 0x000000ff0800720c */ /* 0x000fe20003f05270 */
[----:B------:R-:W-:Y:S01]  /*ea30*/  IMAD.MOV.U32 R12, RZ, RZ, 0x2 ;  /* 0x00000002ff0c7424 */ /* 0x000fe200078e00ff */
[----:B------:R-:W-:Y:S01]  /*ea40*/  MOV R15, 0xffffffff ;  /* 0xffffffff000f7802 */ /* 0x000fe20000000f00 */
[----:B------:R-:W-:Y:S01]  /*ea50*/  IMAD.MOV.U32 R11, RZ, RZ, RZ ;  /* 0x000000ffff0b7224 */ /* 0x000fe200078e00ff */
[----:B------:R-:W-:Y:S02]  /*ea60*/  SEL R14, R14, RZ, P0 ;  /* 0x000000ff0e0e7207 */ /* 0x000fe40000000000 */
[----:B------:R-:W-:-:S03]  /*ea70*/  ISETP.GE.U32.AND P0, PT, R8, 0x2, PT ;  /* 0x000000020800780c */ /* 0x000fc60003f06070 */
[----:B------:R-:W-:-:S10]  /*ea80*/  IMAD.IADD R13, R3, 0x1, R14 ;  /* 0x00000001030d7824 */ /* 0x000fd400078e020e */
[----:B------:R-:W-:Y:S05]  /*ea90*/  WARPSYNC.COLLECTIVE R15, `(.L_x_3081) ;  /* 0x000000000f087348 */ /* 0x000fea0003c00000 */
[----:B------:R0:W1:Y:S02]  /*eaa0*/  SHFL.UP P6, R14, R13, R12, R11 ;  /* 0x0400000c0d0e7389 */ /* 0x00006400000c000b */
[----:B01----:R-:W-:Y:S01]  /*eab0*/  ENDCOLLECTIVE ;  /* 0x000000000000791b */ /* 0x003fe20003800000 */
.L_x_3081:
        /* <DEDUP_REMOVED lines=8> */
.L_x_3082:
        /* <DEDUP_REMOVED lines=8> */
.L_x_3083:
        /* <DEDUP_REMOVED lines=8> */
.L_x_3084:
[----:B------:R-:W-:Y:S02]  /*ec40*/  IMAD.MOV.U32 R12, RZ, RZ, 0x1f ;  /* 0x0000001fff0c7424 */ /* 0x000fe400078e00ff */
[----:B------:R-:W-:Y:S01]  /*ec50*/  IMAD.MOV.U32 R11, RZ, RZ, 0x1f ;  /* 0x0000001fff0b7424 */ /* 0x000fe200078e00ff */
[----:B------:R-:W-:-:S04]  /*ec60*/  SEL R2, R14, RZ, P0 ;  /* 0x000000ff0e027207 */ /* 0x000fc80000000000 */
[----:B------:R-:W-:-:S05]  /*ec70*/  IADD3 R2, R7, R2, RZ ;  /* 0x0000000207027210 */ /* 0x000fca0007ffe0ff */
[----:B------:R-:W-:-:S07]  /*ec80*/  IMAD.MOV.U32 R13, RZ, RZ, R2 ;  /* 0x000000ffff0d7224 */ /* 0x000fce00078e0002 */
[----:B------:R-:W-:Y:S05]  /*ec90*/  WARPSYNC.COLLECTIVE R15, `(.L_x_3085) ;  /* 0x000000000f087348 */ /* 0x000fea0003c00000 */
[----:B------:R0:W1:Y:S02]  /*eca0*/  SHFL.IDX P6, R14, R13, R12, R11 ;  /* 0x0000000c0d0e7389 */ /* 0x00006400000c000b */
[----:B01----:R-:W-:Y:S01]  /*ecb0*/  ENDCOLLECTIVE ;  /* 0x000000000000791b */ /* 0x003fe20003800000 */
.L_x_3085:
[----:B------:R-:W-:Y:S05]  /*ecc0*/  BRA `(.L_x_3086) ;  /* 0xffffffe800547947 */ /* 0x000fea000383ffff */
.L_x_3033:
[----:B------:R-:W-:Y:S01]  /*ecd0*/  BSSY B0, `(.L_x_3087) ;  /* 0x0000006000007945 */ /* 0x000fe20003800000 */
[----:B------:R-:W-:Y:S01]  /*ece0*/  PLOP3.LUT P6, PT, P6, PT, PT, 0x8, 0x0 ;  /* 0x000000000000781c */ /* 0x000fe200037ce170 */
[----:B------:R-:W-:-:S12]  /*ecf0*/  IMAD.MOV.U32 R15, RZ, RZ, -0x1 ;  /* 0xffffffffff0f7424 */ /* 0x000fd800078e00ff */
[----:B01----:R-:W-:Y:S05]  /*ed00*/  WARPSYNC.COLLECTIVE R15, `(.L_x_3088) ;  /* 0x000000000f087348 */ /* 0x003fea0003c00000 */
[----:B------:R-:W-:Y:S01]  /*ed10*/  VOTE.ANY R14, PT, P6 ;  /* 0x00000000000e7806 */ /* 0x000fe200030e0100 */
[----:B01----:R-:W-:Y:S06]  /*ed20*/  ENDCOLLECTIVE ;  /* 0x000000000000791b */ /* 0x003fec0003800000 */
.L_x_3088:
[----:B------:R-:W-:Y:S05]  /*ed30*/  BSYNC B0 ;  /* 0x0000000000007941 */ /* 0x000fea0003800000 */
.L_x_3087:
[----:B------:R-:W-:Y:S01]  /*ed40*/  MOV R7, R14 ;  /* 0x0000000e00077202 */ /* 0x000fe20000000f00 */
[----:B------:R-:W-:Y:S02]  /*ed50*/  IMAD.MOV.U32 R13, RZ, RZ, R3 ;  /* 0x000000ffff0d7224 */ /* 0x000fe400078e0003 */
[----:B------:R-:W-:Y:S01]  /*ed60*/  IMAD.MOV.U32 R11, RZ, RZ, 0x1f ;  /* 0x0000001fff0b7424 */ /* 0x000fe200078e00ff */
[----:B------:R-:W0:Y:S01]  /*ed70*/  POPC R5, R7 ;  /* 0x0000000700057309 */ /* 0x000e220000000000 */
[----:B------:R-:W-:Y:S02]  /*ed80*/  IMAD.MOV.U32 R15, RZ, RZ, -0x1 ;  /* 0xffffffffff0f7424 */ /* 0x000fe400078e00ff */
[----:B0-----:R-:W-:-:S07]  /*ed90*/  IMAD.MOV.U32 R12, RZ, RZ, R5 ;  /* 0x000000ffff0c7224 */ /* 0x001fce00078e0005 */
[----:B------:R-:W-:Y:S05]  /*eda0*/  WARPSYNC.COLLECTIVE R15, `(.L_x_3089) ;  /* 0x000000000f087348 */ /* 0x000fea0003c00000 */
[----:B------:R0:W1:Y:S02]  /*edb0*/  SHFL.IDX P6, R14, R13, R12, R11 ;  /* 0x0000000c0d0e7389 */ /* 0x00006400000c000b */
[----:B01----:R-:W-:Y:S01]  /*edc0*/  ENDCOLLECTIVE ;  /* 0x000000000000791b */ /* 0x003fe20003800000 */
.L_x_3089:
[----:B------:R-:W-:Y:S01]  /*edd0*/  MOV R17, R14 ;  /* 0x0000000e00117202 */ /* 0x000fe20000000f00 */
[----:B------:R-:W-:Y:S06]  /*ede0*/  BRA `(.L_x_3090) ;  /* 0xffffffe800447947 */ /* 0x000fec000383ffff */
.L_x_3035:
[----:B------:R-:W-:Y:S01]  /*edf0*/  BSSY B0, `(.L_x_3091) ;  /* 0x0000007000007945 */ /* 0x000fe20003800000 */
[----:B------:R-:W-:Y:S02]  /*ee00*/  IMAD.MOV.U32 R13, RZ, RZ, R2 ;  /* 0x000000ffff0d7224 */ /* 0x000fe400078e0002 */
[----:B------:R-:W-:Y:S02]  /*ee10*/  IMAD.MOV.U32 R11, RZ, RZ, 0x1f ;  /* 0x0000001fff0b7424 */ /* 0x000fe400078e00ff */
[----:B------:R-:W-:-:S07]  /*ee20*/  IMAD.MOV.U32 R15, RZ, RZ, -0x1 ;  /* 0xffffffffff0f7424 */ /* 0x000fce00078e00ff */
[----:B0-23--:R-:W-:Y:S05]  /*ee30*/  WARPSYNC.COLLECTIVE R15, `(.L_x_3092) ;  /* 0x000000000f087348 */ /* 0x00dfea0003c00000 */
[----:B------:R1:W4:Y:S02]  /*ee40*/  SHFL.IDX P6, R14, R13, R12, R11 ;  /* 0x0000000c0d0e7389 */ /* 0x00032400000c000b */
[----:B01234-:R-:W-:Y:S01]  /*ee50*/  ENDCOLLECTIVE ;  /* 0x000000000000791b */ /* 0x01ffe20003800000 */
.L_x_3092:
[----:B------:R-:W-:Y:S05]  /*ee60*/  BSYNC B0 ;  /* 0x0000000000007941 */ /* 0x000fea0003800000 */
.L_x_3091:
[----:B------:R-:W-:Y:S05]  /*ee70*/  BRA `(.L_x_3034) ;  /* 0xffffffe8003c7947 */ /* 0x000fea000383ffff */
.L_x_3039:
[----:B0-----:R0:W2:Y:S02]  /*ee80*/  SYNCS.PHASECHK.TRANS64.TRYWAIT P0, [R0+URZ+0x28c20], R3 ;  /* 0x028c2003000075a7 */ /* 0x0010a4000800017f */
[----:B--2---:R-:W-:Y:S05]  /*ee90*/  @!P0 NANOSLEEP.SYNCS 0x989680 ;  /* 0x009896800000895d */ /* 0x004fea0003900000 */
[----:B------:R-:W2:Y:S02]  /*eea0*/  @!P0 SYNCS.PHASECHK.TRANS64 P0, [R0+URZ+0x28c20], R3 ;  /* 0x028c2003000085a7 */ /* 0x000ea4000800007f */
[----:B--2---:R-:W-:Y:S05]  /*eeb0*/  @!P0 BRA `(.L_x_3039) ;  /* 0xfffffffc00f08947 */ /* 0x004fea000383ffff */
[----:B------:R-:W-:Y:S05]  /*eec0*/  BRA `(.L_x_3093) ;  /* 0xffffffec00207947 */ /* 0x000fea000383ffff */
.L_x_3040:
[----:B------:R-:W2:Y:S01]  /*eed0*/  S2R R2, SR_TID.X ;  /* 0x0000000000027919 */ /* 0x000ea20000002100 */
[----:B------:R-:W-:Y:S01]  /*eee0*/  BSSY B0, `(.L_x_3094) ;  /* 0x000000a000007945 */ /* 0x000fe20003800000 */
[----:B-1----:R-:W-:Y:S01]  /*eef0*/  MOV R12, RZ ;  /* 0x000000ff000c7202 */ /* 0x002fe20000000f00 */
[----:B------:R-:W-:Y:S02]  /*ef00*/  IMAD.MOV.U32 R11, RZ, RZ, 0x1f ;  /* 0x0000001fff0b7424 */ /* 0x000fe400078e00ff */
[----:B------:R-:W-:Y:S01]  /*ef10*/  IMAD.MOV.U32 R15, RZ, RZ, -0x1 ;  /* 0xffffffffff0f7424 */ /* 0x000fe200078e00ff */
[----:B--2---:R-:W-:-:S04]  /*ef20*/  SHF.R.U32.HI R2, RZ, 0x5, R2 ;  /* 0x00000005ff027819 */ /* 0x004fc80000011602 */
[----:B------:R-:W-:-:S05]  /*ef30*/  LOP3.LUT R2, R2, 0x3, RZ, 0xc0, !PT ;  /* 0x0000000302027812 */ /* 0x000fca00078ec0ff */
[----:B------:R-:W-:-:S07]  /*ef40*/  IMAD.MOV.U32 R13, RZ, RZ, R2 ;  /* 0x000000ffff0d7224 */ /* 0x000fce00078e0002 */
[----:B0-----:R-:W-:Y:S05]  /*ef50*/  WARPSYNC.COLLECTIVE R15, `(.L_x_3095) ;  /* 0x000000000f087348 */ /* 0x001fea0003c00000 */
[----:B------:R1:W2:Y:S02]  /*ef60*/  SHFL.IDX P6, R14, R13, R12, R11 ;  /* 0x0000000c0d0e7389 */ /* 0x0002a400000c000b */
[----:B012---:R-:W-:Y:S01]  /*ef70*/  ENDCOLLECTIVE ;  /* 0x000000000000791b */ /* 0x007fe20003800000 */
.L_x_3095:
[----:B------:R-:W-:Y:S05]  /*ef80*/  BSYNC B0 ;  /* 0x0000000000007941 */ /* 0x000fea0003800000 */
.L_x_3094:
[----:B------:R-:W-:Y:S05]  /*ef90*/  BRA `(.L_x_3096) ;  /* 0xffffffec00087947 */ /* 0x000fea000383ffff */
.L_x_3043:
[----:B------:R-:W-:Y:S01]  /*efa0*/  BSSY B1, `(.L_x_3097) ;  /* 0x0000006000017945 */ /* 0x000fe20003800000 */
[----:B------:R-:W-:-:S07]  /*efb0*/  IMAD.MOV.U32 R15, RZ, RZ, -0x1 ;  /* 0xffffffffff0f7424 */ /* 0x000fce00078e00ff */
[----:B012---:R-:W-:Y:S05]  /*efc0*/  WARPSYNC.COLLECTIVE R15, `(.L_x_3098) ;  /* 0x000000000f0c7348 */ /* 0x007fea0003c00000 */
[----:B------:R-:W-:Y:S02]  /*efd0*/  ELECT P6, UR62, PT ;  /* 0x00000000003e782f */ /* 0x000fe400038c0000 */
[----:B------:R-:W-:Y:S01]  /*efe0*/  MOV R14, UR62 ;  /* 0x0000003e000e7c02 */ /* 0x000fe20008000f00 */
[----:B012---:R-:W-:Y:S10]  /*eff0*/  ENDCOLLECTIVE ;  /* 0x000000000000791b */ /* 0x007ff40003800000 */
.L_x_3098:
[----:B------:R-:W-:Y:S05]  /*f000*/  BSYNC B1 ;  /* 0x0000000000017941 */ /* 0x000fea0003800000 */
.L_x_3097:
[----:B------:R-:W-:Y:S05]  /*f010*/  BRA `(.L_x_3099) ;  /* 0xffffffec00007947 */ /* 0x000fea000383ffff */
.L_x_3045:
[----:B0-----:R0:W2:Y:S02]  /*f020*/  SYNCS.PHASECHK.TRANS64.TRYWAIT P0, [R6+URZ], R5 ;  /* 0x00000005060075a7 */ /* 0x0010a4000800017f */
[----:B--2---:R-:W-:Y:S05]  /*f030*/  @!P0 NANOSLEEP.SYNCS 0x989680 ;  /* 0x009896800000895d */ /* 0x004fea0003900000 */
[----:B------:R-:W2:Y:S02]  /*f040*/  @!P0 SYNCS.PHASECHK.TRANS64 P0, [R6+URZ], R5 ;  /* 0x00000005060085a7 */ /* 0x000ea4000800007f */
[----:B--2---:R-:W-:Y:S05]  /*f050*/  @!P0 BRA `(.L_x_3045) ;  /* 0xfffffffc00f08947 */ /* 0x004fea000383ffff */
[----:B------:R-:W-:Y:S05]  /*f060*/  BRA `(.L_x_3100) ;  /* 0xffffffec003c7947 */ /* 0x000fea000383ffff */
.L_x_3046:
[----:B--2---:R2:W3:Y:S02]  /*f070*/  SYNCS.PHASECHK.TRANS64.TRYWAIT P0, [R7+URZ], R2 ;  /* 0x00000002070075a7 */ /* 0x0044e4000800017f */
[----:B---3--:R-:W-:Y:S05]  /*f080*/  @!P0 NANOSLEEP.SYNCS 0x989680 ;  /* 0x009896800000895d */ /* 0x008fea0003900000 */
[----:B------:R-:W3:Y:S02]  /*f090*/  @!P0 SYNCS.PHASECHK.TRANS64 P0, [R7+URZ], R2 ;  /* 0x00000002070085a7 */ /* 0x000ee4000800007f */
[----:B---3--:R-:W-:Y:S05]  /*f0a0*/  @!P0 BRA `(.L_x_3046) ;  /* 0xfffffffc00f08947 */ /* 0x008fea000383ffff */
[----:B------:R-:W-:Y:S05]  /*f0b0*/  BRA `(.L_x_3101) ;  /* 0xffffffec00307947 */ /* 0x000fea000383ffff */
.L_x_3048:
[----:B---3--:R3:W4:Y:S02]  /*f0c0*/  SYNCS.PHASECHK.TRANS64.TRYWAIT P0, [R4+URZ], R5 ;  /* 0x00000005040075a7 */ /* 0x008724000800017f */
[----:B----4-:R-:W-:Y:S05]  /*f0d0*/  @!P0 NANOSLEEP.SYNCS 0x989680 ;  /* 0x009896800000895d */ /* 0x010fea0003900000 */
[----:B------:R-:W4:Y:S02]  /*f0e0*/  @!P0 SYNCS.PHASECHK.TRANS64 P0, [R4+URZ], R5 ;  /* 0x00000005040085a7 */ /* 0x000f24000800007f */
[----:B----4-:R-:W-:Y:S05]  /*f0f0*/  @!P0 BRA `(.L_x_3048) ;  /* 0xfffffffc00f08947 */ /* 0x010fea000383ffff */
[----:B------:R-:W-:Y:S05]  /*f100*/  BRA `(.L_x_3102) ;  /* 0xffffffec00387947 */ /* 0x000fea000383ffff */
.L_x_3103:
        /* <DEDUP_REMOVED lines=15> */
.L_x_11942:


//--------------------- .text._ZN7cutlass13device_kernelIN5flash11enable_sm90INS1_16FlashAttnFwdSm90INS1_25CollectiveMainloopFwdSm90ILi2EN4cute5tupleIJNS5_1CILi1EEES8_S8_EEENS6_IJNS7_ILi64EEESA_SA_EEELi512ENS_6half_tEfNS_4arch4Sm90ELb0ELb0ELb0ELb1ELb0ELb1ELb0ELb0ELb0ELb0ELb0ELb0EEENS1_21CollectiveEpilogueFwdINS6_IJSA_NS7_ILi512EEESA_EEES9_SC_SE_Li256ELb1ELb0ELb0ELb0EEENS1_36VarlenDynamicPersistentTileSchedulerILi64ELi64ELi256ELi32ELb0ELb0ELb1ELb0ELb1ELb1EEEEEEEEEvNT_6ParamsE --------------------------
	.section	.text._ZN7cutlass13device_kernelIN5flash11enable_sm90INS1_16FlashAttnFwdSm90INS1_25CollectiveMainloopFwdSm90ILi2EN4cute5tupleIJNS5_1CILi1EEES8_S8_EEENS6_IJNS7_ILi64EEESA_SA_EEELi512ENS_6half_tEfNS_4arch4Sm90ELb0ELb0ELb0ELb1ELb0ELb1ELb0ELb0ELb0ELb0ELb0ELb0EEENS1_21CollectiveEpilogueFwdINS6_IJSA_NS7_ILi512EEESA_EEES9_SC_SE_Li256ELb1ELb0ELb0ELb0EEENS1_36VarlenDynamicPersistentTileSchedulerILi64ELi64ELi256ELi32ELb0ELb0ELb1ELb0ELb1ELb1EEEEEEEEEvNT_6ParamsE,"ax",@progbits
	.align	128
.text._ZN7cutlass13device_kernelIN5flash11enable_sm90INS1_16FlashAttnFwdSm90INS1_25CollectiveMainloopFwdSm90ILi2EN4cute5tupleIJNS5_1CILi1EEES8_S8_EEENS6_IJNS7_ILi64EEESA_SA_EEELi512ENS_6half_tEfNS_4arch4Sm90ELb0ELb0ELb0ELb1ELb0ELb1ELb0ELb0ELb0ELb0ELb0ELb0EEENS1_21CollectiveEpilogueFwdINS6_IJSA_NS7_ILi512EEESA_EEES9_SC_SE_Li256ELb1ELb0ELb0ELb0EEENS1_36VarlenDynamicPersistentTileSchedulerILi64ELi64ELi256ELi32ELb0ELb0ELb1ELb0ELb1ELb1EEEEEEEEEvNT_6ParamsE:
        .type           _ZN7cutlass13device_kernelIN5flash11enable_sm90INS1_16FlashAttnFwdSm90INS1_25CollectiveMainloopFwdSm90ILi2EN4cute5tupleIJNS5_1CILi1EEES8_S8_EEENS6_IJNS7_ILi64EEESA_SA_EEELi512ENS_6half_tEfNS_4arch4Sm90ELb0ELb0ELb0ELb1ELb0ELb1ELb0ELb0ELb0ELb0ELb0ELb0EEENS1_21CollectiveEpilogueFwdINS6_IJSA_NS7_ILi512EEESA_EEES9_SC_SE_Li256ELb1ELb0ELb0ELb0EEENS1_36VarlenDynamicPersistentTileSchedulerILi64ELi64ELi256ELi32ELb0ELb0ELb1ELb0ELb1ELb1EEEEEEEEEvNT_6ParamsE,@function
        .size           _ZN7cutlass13device_kernelIN5flash11enable_sm90INS1_16FlashAttnFwdSm90INS1_25CollectiveMainloopFwdSm90ILi2EN4cute5tupleIJNS5_1CILi1EEES8_S8_EEENS6_IJNS7_ILi64EEESA_SA_EEELi512ENS_6half_tEfNS_4arch4Sm90ELb0ELb0ELb0ELb1ELb0ELb1ELb0ELb0ELb0ELb0ELb0ELb0EEENS1_21CollectiveEpilogueFwdINS6_IJSA_NS7_ILi512EEESA_EEES9_SC_SE_Li256ELb1ELb0ELb0ELb0EEENS1_36VarlenDynamicPersistentTileSchedulerILi64ELi64ELi256ELi32ELb0ELb0ELb1ELb0ELb1ELb1EEEEEEEEEvNT_6ParamsE,(.L_x_11943 - _ZN7cutlass13device_kernelIN5flash11enable_sm90INS1_16FlashAttnFwdSm90INS1_25CollectiveMainloopFwdSm90ILi2EN4cute5tupleIJNS5_1CILi1EEES8_S8_EEENS6_IJNS7_ILi64EEESA_SA_EEELi512ENS_6half_tEfNS_4arch4Sm90ELb0ELb0ELb0ELb1ELb0ELb1ELb0ELb0ELb0ELb0ELb0ELb0EEENS1_21CollectiveEpilogueFwdINS6_IJSA_NS7_ILi512EEESA_EEES9_SC_SE_Li256ELb1ELb0ELb0ELb0EEENS1_36VarlenDynamicPersistentTileSchedulerILi64ELi64ELi256ELi32ELb0ELb0ELb1ELb0ELb1ELb1EEEEEEEEEvNT_6ParamsE)
        .other          _ZN7cutlass13device_kernelIN5flash11enable_sm90INS1_16FlashAttnFwdSm90INS1_25CollectiveMainloopFwdSm90ILi2EN4cute5tupleIJNS5_1CILi1EEES8_S8_EEENS6_IJNS7_ILi64EEESA_SA_EEELi512ENS_6half_tEfNS_4arch4Sm90ELb0ELb0ELb0ELb1ELb0ELb1ELb0ELb0ELb0ELb0ELb0ELb0EEENS1_21CollectiveEpilogueFwdINS6_IJSA_NS7_ILi512EEESA_EEES9_SC_SE_Li256ELb1ELb0ELb0ELb0EEENS1_36VarlenDynamicPersistentTileSchedulerILi64ELi64ELi256ELi32ELb0ELb0ELb1ELb0ELb1ELb1EEEEEEEEEvNT_6ParamsE,@"STO_CUDA_ENTRY STV_DEFAULT"
_ZN7cutlass13device_kernelIN5flash11enable_sm90INS1_16FlashAttnFwdSm90INS1_25CollectiveMainloopFwdSm90ILi2EN4cute5tupleIJNS5_1CILi1EEES8_S8_EEENS6_IJNS7_ILi64EEESA_SA_EEELi512ENS_6half_tEfNS_4arch4Sm90ELb0ELb0ELb0ELb1ELb0ELb1ELb0ELb0ELb0ELb0ELb0ELb0EEENS1_21CollectiveEpilogueFwdINS6_IJSA_NS7_ILi512EEESA_EEES9_SC_SE_Li256ELb1ELb0ELb0ELb0EEENS1_36VarlenDynamicPersistentTileSchedulerILi64ELi64ELi256ELi32ELb0ELb0ELb1ELb0ELb1ELb1EEEEEEEEEvNT_6ParamsE:
        /* <DEDUP_REMOVED lines=26> */
.L_x_3105:
[----:B------:R-:W-:Y:S05]  /*01a0*/  BSYNC B0 ;  /* 0x0000000000007941 */ /* 0x000fea0003800000 */
.L_x_3104:
[----:B------:R-:W-:Y:S01]  /*01b0*/  SHF.R.U32.HI R3, RZ, 0x7, R3 ;  /* 0x00000007ff037819 */ /* 0x000fe20000011603 */
[----:B------:R-:W-:Y:S01]  /*01c0*/  VOTEU.ANY UP0, P0 ;  /* 0x00000000003f7886 */ /* 0x000fe20000000100 */
[----:B------:R-:W0:Y:S01]  /*01d0*/  SHFL.IDX PT, R2, R0, RZ, 0x1f ;  /* 0x00001fff00027589 */ /* 0x000e2200000e0000 */
[----:B------:R-:W-:Y:S01]  /*01e0*/  UMOV UR4, 0x1 ;  /* 0x0000000100047882 */ /* 0x000fe20000000000 */
[----:B------:R-:W-:Y:S01]  /*01f0*/  UMOV UR7, 0x100 ;  /* 0x0000010000077882 */ /* 0x000fe20000000000 */
[----:B------:R-:W-:Y:S01]  /*0200*/  VOTEU.ANY UP1, P0 ;  /* 0x00000000003f7886 */ /* 0x000fe20000020100 */
[----:B------:R-:W1:Y:S01]  /*0210*/  SHFL.IDX PT, R3, R3, RZ, 0x1f ;  /* 0x00001fff03037589 */ /* 0x000e6200000e0000 */
[----:B------:R-:W2:Y:S01]  /*0220*/  @UP0 S2UR UR8, SR_CgaCtaId ;  /* 0x00000000000809c3 */ /* 0x000ea20000008800 */
[----:B------:R-:W-:Y:S01]  /*0230*/  @UP0 UMOV UR6, 0x400 ;  /* 0x0000040000060882 */ /* 0x000fe20000000000 */
[----:B------:R-:W-:-:S04]  /*0240*/  @UP0 UIADD3 UR4, -UR4, 0x100000, URZ ;  /* 0x0010000004040890 */ /* 0x000fc8000fffe13f */
[----:B------:R-:W-:Y:S02]  /*0250*/  @UP0 USHF.L.U32 UR5, UR4, 0xb, URZ ;  /* 0x0000000b04050899 */ /* 0x000fe4000800063f */
[----:B------:R-:W-:Y:S01]  /*0260*/  @UP0 USHF.L.U32 UR4, UR4, 0x1, URZ ;  /* 0x0000000104040899 */ /* 0x000fe2000800063f */
[----:B0-----:R-:W-:Y:S01]  /*0270*/  ISETP.NE.AND P1, PT, R2, RZ, PT ;  /* 0x000000ff0200720c */ /* 0x001fe20003f25270 */
[----:B-1----:R0:W-:Y:S01]  /*0280*/  STL [R1], R3 ;  /* 0x0000000301007387 */ /* 0x0021e20000100800 */
[----:B--2---:R-:W-:Y:S02]  /*0290*/  @UP0 ULEA UR8, UR8, UR6, 0x18 ;  /* 0x0000000608080291 */ /* 0x004fe4000f8ec03f */
[----:B------:R-:W-:-:S04]  /*02a0*/  @UP0 UIADD3 UR6, -UR7, 0x100000, URZ ;  /* 0x0010000007060890 */ /* 0x000fc8000fffe13f */
[----:B------:R-:W-:Y:S02]  /*02b0*/  @UP0 USHF.L.U32 UR7, UR6, 0xb, URZ ;  /* 0x0000000b06070899 */ /* 0x000fe4000800063f */
[----:B------:R-:W-:Y:S01]  /*02c0*/  @UP0 USHF.L.U32 UR6, UR6, 0x1, URZ ;  /* 0x0000000106060899 */ /* 0x000fe2000800063f */
[----:B------:R-:W-:Y:S01]  /*02d0*/  VOTEU.ANY UP0, P0 ;  /* 0x00000000003f7886 */ /* 0x000fe20000000100 */
[----:B------:R-:W1:Y:S04]  /*02e0*/  FENCE.VIEW.ASYNC.S ;  /* 0x00000000000073c6 */ /* 0x000e680000000000 */
[----:B-1----:R0:W1:Y:S06]  /*02f0*/  @UP0 SYNCS.EXCH.64 URZ, [UR8+0x28c00], UR4 ;  /* 0x028c0004083f05b2 */ /* 0x00206c0008000100 */
[----:B------:R0:W2:Y:S02]  /*0300*/  @UP1 SYNCS.EXCH.64 URZ, [UR8+0x28c20], UR6 ;  /* 0x028c2006083f15b2 */ /* 0x0000a40008000100 */
[----:B0-----:R-:W-:Y:S05]  /*0310*/  @P1 BRA `(.L_x_3106) ;  /* 0x0000000000381947 */ /* 0x001fea0003800000 */
[----:B------:R-:W0:Y:S01]  /*0320*/  S2UR UR5, SR_CgaCtaId ;  /* 0x00000000000579c3 */ /* 0x000e220000008800 */
        /* <DEDUP_REMOVED lines=8> */
[----:B0-----:R0:W3:Y:S01]  /*03b0*/  SYNCS.EXCH.64 URZ, [UR6+0x28c30], UR4 ;  /* 0x028c3004063f75b2 */ /* 0x0010e20008000100 */
[----:B------:R0:W4:Y:S01]  /*03c0*/  SYNCS.EXCH.64 URZ, [UR6+0x28c40], UR4 ;  /* 0x028c4004063f75b2 */ /* 0x0001220008000100 */
[----:B------:R0:W0:Y:S01]  /*03d0*/  SYNCS.EXCH.64 URZ, [UR6+0x28c38], UR4 ;  /* 0x028c3804063f75b2 */ /* 0x0000220008000100 */
[----:B------:R0:W0:Y:S01]  /*03e0*/  SYNCS.EXCH.64 URZ, [UR6+0x28c48], UR4 ;  /* 0x028c4804063f75b2 */ /* 0x0000220008000100 */
[----:B------:R-:W-:Y:S01]  /*03f0*/  NOP ;  /* 0x0000000000007918 */ /* 0x000fe20000000000 */
.L_x_3106:
[----:B------:R-:W5:Y:S01]  /*0400*/  SHFL.IDX PT, R2, R0, RZ, 0x1f ;  /* 0x00001fff00027589 */ /* 0x000f6200000e0000 */
[----:B------:R-:W-:Y:S01]  /*0410*/  NOP ;  /* 0x0000000000007918 */ /* 0x000fe20000000000 */
[----:B-----5:R-:W-:-:S13]  /*0420*/  ISETP.NE.AND P0, PT, R2, RZ, PT ;  /* 0x000000ff0200720c */ /* 0x020fda0003f05270 */
        /* <DEDUP_REMOVED lines=17> */
[----:B------:R0:W0:Y:S01]  /*0540*/  SYNCS.EXCH.64 URZ, [UR8+0x28c68], UR4 ;  /* 0x028c6804083f75b2 */ /* 0x0000220008000100 */
[----:B------:R-:W-:Y:S01]  /*0550*/  NOP ;  /* 0x0000000000007918 */ /* 0x000fe20000000000 */
.L_x_3107:
[----:B------:R-:W5:Y:S01]  /*0560*/  SHFL.IDX PT, R2, R0, RZ, 0x1f ;  /* 0x00001fff00027589 */ /* 0x000f6200000e0000 */
[----:B------:R-:W-:Y:S01]  /*0570*/  NOP ;  /* 0x0000000000007918 */ /* 0x000fe20000000000 */
[----:B-----5:R-:W-:-:S13]  /*0580*/  ISETP.NE.AND P0, PT, R2, RZ, PT ;  /* 0x000000ff0200720c */ /* 0x020fda0003f05270 */
        /* <DEDUP_REMOVED lines=13> */
[----:B------:R0:W0:Y:S01]  /*0660*/  SYNCS.EXCH.64 URZ, [UR6+0x28c88], UR4 ;  /* 0x028c8804063f75b2 */ /* 0x0000220008000100 */
[----:B------:R-:W-:Y:S01]  /*0670*/  NOP ;  /* 0x0000000000007918 */ /* 0x000fe20000000000 */
.L_x_3108:
        /* <DEDUP_REMOVED lines=22> */
.L_x_3109:
        /* <DEDUP_REMOVED lines=22> */
.L_x_3110:
[----:B------:R-:W-:Y:S01]  /*0940*/  IMAD.MOV.U32 R2, RZ, RZ, 0x1 ;  /* 0x00000001ff027424 */ /* 0x000fe200078e00ff */
[----:B------:R-:W-:Y:S01]  /*0950*/  ISETP.NE.AND P0, PT, R3, RZ, PT ;  /* 0x000000ff0300720c */ /* 0x000fe20003f05270 */
[----:B------:R-:W-:Y:S01]  /*0960*/  NOP ;  /* 0x0000000000007918 */ /* 0x000fe20000000000 */
[----:B------:R-:W-:Y:S01]  /*0970*/  ULDC.64 UR40, c[0x0][0x208] ;  /* 0x0000820000287ab9 */ /* 0x000fe20000000a00 */
[----:B------:R-:W-:Y:S01]  /*0980*/  BSSY B8, `(.L_x_3111) ;  /* 0x00013a7000087945 */ /* 0x000fe20003800000 */
[----:B------:R-:W-:-:S05]  /*0990*/  SEL R2, R2, 0x2, !P0 ;  /* 0x0000000202027807 */ /* 0x000fca0004000000 */
[----:B------:R0:W-:Y:S02]  /*09a0*/  STL [R1+0x38], R2 ;  /* 0x0000380201007387 */ /* 0x0001e40000100800 */
[----:B01234-:R-:W-:Y:S06]  /*09b0*/  BAR.SYNC.DEFER_BLOCKING 0x0 ;  /* 0x0000000000007b1d */ /* 0x01ffec0000010000 */
[----:B------:R-:W-:Y:S05]  /*09c0*/  @!P0 BRA `(.L_x_3112) ;  /* 0x000000dc00348947 */ /* 0x000fea0003800000 */
.L_x_3113:
[----:B------:R-:W-:-:S08]  /*09d0*/  NOP ;  /* 0x0000000000007918 */ /* 0x000fd00000000000 */
[----:B------:R-:W0:Y:S02]  /*09e0*/  USETMAXREG.TRY_ALLOC.CTAPOOL UP0, 0xf0 ;  /* 0x000000f0000079c8 */ /* 0x000e240008000600 */
[----:B0-----:R-:W-:-:S13]  /*09f0*/  PLOP3.LUT P0, PT, PT, PT, UP0, 0x80, 0x0 ;  /* 0x000000000000781c */ /* 0x001fda0003f0f008 */
[----:B------:R-:W-:Y:S05]  /*0a00*/  @!P0 BRA `(.L_x_3113) ;  /* 0xfffffffc00f08947 */ /* 0x000fea000383ffff */
[----:B------:R-:W0:Y:S01]  /*0a10*/  S2R R0, SR_TID.X ;  /* 0x0000000000007919 */ /* 0x000e220000002100 */
[----:B------:R-:W1:Y:S01]  /*0a20*/  S2UR UR5, SR_CgaCtaId ;  /* 0x00000000000579c3 */ /* 0x000e620000008800 */
[----:B------:R-:W-:Y:S02]  /*0a30*/  UMOV UR4, 0x400 ;  /* 0x0000040000047882 */ /* 0x000fe40000000000 */
[----:B-1----:R-:W-:-:S06]  /*0a40*/  ULEA UR4, UR5, UR4, 0x18 ;  /* 0x0000000405047291 */ /* 0x002fcc000f8ec03f */
[----:B------:R-:W-:Y:S01]  /*0a50*/  IMAD.U32 R2, RZ, RZ, UR4 ;  /* 0x00000004ff027e24 */ /* 0x000fe2000f8e00ff */
[----:B0-----:R-:W-:Y:S01]  /*0a60*/  SHF.R.U32.HI R0, RZ, 0x7, R0 ;  /* 0x00000007ff007819 */ /* 0x001fe20000011600 */
[----:B------:R-:W-:-:S03]  /*0a70*/  ULDC UR4, c[0x0][0xc14] ;  /* 0x0003050000047ab9 */ /* 0x000fc60000000800 */
[----:B------:R-:W-:Y:S02]  /*0a80*/  ISETP.NE.AND P0, PT, R0, 0x1, PT ;  /* 0x000000010000780c */ /* 0x000fe40003f05270 */
[----:B------:R-:W0:Y:S11]  /*0a90*/  S2R R0, SR_TID.X ;  /* 0x0000000000007919 */ /* 0x000e360000002100 */
[----:B------:R-:W-:Y:S06]  /*0aa0*/  @!P0 BAR.ARV 0x8, 0xa0 ;  /* 0x0202800000008b1d */ /* 0x000fec0000002000 */
[----:B0-----:R-:W-:-:S13]  /*0ab0*/  ISETP.GE.U32.AND P0, PT, R0, 0x100, PT ;  /* 0x000001000000780c */ /* 0x001fda0003f06070 */
[----:B------:R-:W-:Y:S08]  /*0ac0*/  @P0 BAR.ARV 0xf, 0x100 ;  /* 0x03c4000000000b1d */ /* 0x000ff00000002000 */
[----:B------:R-:W-:Y:S06]  /*0ad0*/  BAR.SYNC.DEFER_BLOCKING 0x5, 0x120 ;  /* 0x0144800000007b1d */ /* 0x000fec0000010000 */
[----:B------:R-:W0:Y:S02]  /*0ae0*/  LDS.128 R24, [R2+0x28cd0] ;  /* 0x028cd00002187984 */ /* 0x000e240000000c00 */
[----:B------:R-:W-:Y:S06]  /*0af0*/  BAR.ARV 0x4, 0x120 ;  /* 0x0104800000007b1d */ /* 0x000fec0000002000 */
[----:B0-----:R-:W-:-:S13]  /*0b00*/  ISETP.GE.AND P0, PT, R27, UR4, PT ;  /* 0x000000041b007c0c */ /* 0x001fda000bf06270 */
[----:B------:R-:W-:Y:S05]  /*0b10*/  @P0 BRA `(.L_x_3114) ;  /* 0x0000013800340947 */ /* 0x000fea0003800000 */
[----:B------:R-:W2:Y:S01]  /*0b20*/  LDL.LU R16, [R1+0x38] ;  /* 0x0000380001107983 */ /* 0x000ea20000300800 */
[----:B------:R-:W-:-:S04]  /*0b30*/  IADD3 R214, R0, -0x80, RZ ;  /* 0xffffff8000d67810 */ /* 0x000fc80007ffe0ff */
[----:B------:R-:W-:-:S04]  /*0b40*/  SHF.R.S32.HI R3, RZ, 0x1f, R214 ;  /* 0x0000001fff037819 */ /* 0x000fc800000114d6 */
[CC--:B------:R-:W-:Y:S02]  /*0b50*/  LEA.HI R5, R3.reuse, R214.reuse, RZ, 0x7 ;  /* 0x000000d603057211 */ /* 0x0c0fe400078f38ff */
[-C--:B------:R-:W-:Y:S02]  /*0b60*/  LEA.HI R4, R3, R214.reuse, RZ, 0x4 ;  /* 0x000000d603047211 */ /* 0x080fe400078f20ff */
[----:B------:R-:W-:Y:S02]  /*0b70*/  LOP3.LUT R7, R5, 0xffffff80, RZ, 0xc0, !PT ;  /* 0xffffff8005077812 */ /* 0x000fe400078ec0ff */
[----:B------:R-:W-:Y:S02]  /*0b80*/  LOP3.LUT R9, R4, 0xfffffff0, RZ, 0xc0, !PT ;  /* 0xfffffff004097812 */ /* 0x000fe400078ec0ff */
[----:B------:R-:W-:Y:S01]  /*0b90*/  LEA.HI R0, R3, R214, RZ, 0x5 ;  /* 0x000000d603007211 */ /* 0x000fe200078f28ff */
[C---:B------:R-:W-:Y:S01]  /*0ba0*/  IMAD.IADD R7, R214.reuse, 0x1, -R7 ;  /* 0x00000001d6077824 */ /* 0x040fe200078e0a07 */
[----:B------:R-:W-:Y:S01]  /*0bb0*/  SHF.R.S32.HI R13, RZ, 0x4, R4 ;  /* 0x00000004ff0d7819 */ /* 0x000fe20000011404 */
[----:B------:R-:W-:Y:S01]  /*0bc0*/  IMAD.IADD R11, R214, 0x1, -R9 ;  /* 0x00000001d60b7824 */ /* 0x000fe200078e0a09 */
[----:B------:R-:W-:-:S02]  /*0bd0*/  SHF.R.S32.HI R189, RZ, 0x5, R0 ;  /* 0x00000005ffbd7819 */ /* 0x000fc40000011400 */
[----:B------:R-:W-:Y:S02]  /*0be0*/  SHF.R.S32.HI R10, RZ, 0x1f, R0 ;  /* 0x0000001fff0a7819 */ /* 0x000fe40000011400 */
[----:B------:R-:W-:Y:S02]  /*0bf0*/  SHF.R.S32.HI R0, RZ, 0x1f, R7 ;  /* 0x0000001fff007819 */ /* 0x000fe40000011407 */
[----:B------:R-:W-:Y:S02]  /*0c00*/  SHF.R.S32.HI R6, RZ, 0x1f, R11 ;  /* 0x0000001fff067819 */ /* 0x000fe4000001140b */
[----:B------:R-:W-:Y:S02]  /*0c10*/  LEA.HI R9, R4, R13, RZ, 0x1 ;  /* 0x0000000d04097211 */ /* 0x000fe400078f08ff */
[----:B------:R-:W-:Y:S02]  /*0c20*/  LEA.HI R4, R0, R7, RZ, 0x2 ;  /* 0x0000000700047211 */ /* 0x000fe400078f10ff */
[----:B------:R-:W-:-:S02]  /*0c30*/  LEA.HI R8, R6, R11, RZ, 0x3 ;  /* 0x0000000b06087211 */ /* 0x000fc400078f18ff */
[----:B------:R-:W-:Y:S02]  /*0c40*/  LOP3.LUT R12, R9, 0x1ffffffe, RZ, 0xc0, !PT ;  /* 0x1ffffffe090c7812 */ /* 0x000fe400078ec0ff */
[--C-:B------:R-:W-:Y:S02]  /*0c50*/  SHF.R.S32.HI R6, RZ, 0x2, R4.reuse ;  /* 0x00000002ff067819 */ /* 0x100fe40000011404 */
[----:B------:R-:W-:-:S04]  /*0c60*/  SHF.R.S32.HI R9, RZ, 0x1f, R4 ;  /* 0x0000001fff097819 */ /* 0x000fc80000011404 */
[----:B------:R-:W-:Y:S02]  /*0c70*/  LEA.HI R9, R9, R6, RZ, 0x3 ;  /* 0x0000000609097211 */ /* 0x000fe400078f18ff */
[----:B------:R-:W-:Y:S02]  /*0c80*/  LEA.HI R0, R0, R7, RZ, 0x5 ;  /* 0x0000000700007211 */ /* 0x000fe400078f28ff */
[----:B------:R-:W-:Y:S02]  /*0c90*/  LOP3.LUT R9, R9, 0xfffffff8, RZ, 0xc0, !PT ;  /* 0xfffffff809097812 */ /* 0x000fe400078ec0ff */
[----:B------:R-:W-:Y:S02]  /*0ca0*/  LEA.HI R14, R10, R189, RZ, 0x2 ;  /* 0x000000bd0a0e7211 */ /* 0x000fe400078f10ff */
[----:B------:R-:W-:Y:S01]  /*0cb0*/  LOP3.LUT R10, R8, 0xfffffff8, RZ, 0xc0, !PT ;  /* 0xfffffff8080a7812 */ /* 0x000fe200078ec0ff */
[----:B------:R-:W-:Y:S01]  /*0cc0*/  IMAD.IADD R9, R6, 0x1, -R9 ;  /* 0x0000000106097824 */ /* 0x000fe200078e0a09 */
[----:B------:R-:W-:-:S02]  /*0cd0*/  SHF.R.S32.HI R0, RZ, 0x5, R0 ;  /* 0x00000005ff007819 */ /* 0x000fc40000011400 */
[----:B------:R-:W-:Y:S01]  /*0ce0*/  LOP3.LUT R14, R14, 0x3ffffc, RZ, 0xc0, !PT ;  /* 0x003ffffc0e0e7812 */ /* 0x000fe200078ec0ff */
[----:B------:R-:W-:Y:S01]  /*0cf0*/  IMAD.IADD R10, R11, 0x1, -R10 ;  /* 0x000000010b0a7824 */ /* 0x000fe200078e0a0a */
[----:B------:R-:W-:Y:S01]  /*0d00*/  SHF.R.S32.HI R206, RZ, 0x7, R5 ;  /* 0x00000007ffce7819 */ /* 0x000fe20000011405 */
[----:B------:R-:W-:Y:S01]  /*0d10*/  IMAD R188, R0, 0x10, R9 ;  /* 0x0000001000bc7824 */ /* 0x000fe200078e0209 */
[-C--:B------:R-:W-:Y:S01]  /*0d20*/  LEA.HI R0, R3, R214.reuse, RZ, 0x3 ;  /* 0x000000d603007211 */ /* 0x080fe200078f18ff */
[----:B------:R-:W-:Y:S01]  /*0d30*/  IMAD.IADD R14, R189, 0x1, -R14 ;  /* 0x00000001bd0e7824 */ /* 0x000fe200078e0a0e */
[----:B------:R-:W-:Y:S01]  /*0d40*/  LEA R15, R206, R11, 0x8 ;  /* 0x0000000bce0f7211 */ /* 0x000fe200078e40ff */
[----:B------:R-:W-:Y:S01]  /*0d50*/  IMAD.IADD R12, R13, 0x1, -R12 ;  /* 0x000000010d0c7824 */ /* 0x000fe200078e0a0c */
[----:B------:R-:W-:Y:S01]  /*0d60*/  LEA.HI R6, R3, R214, RZ, 0x2 ;  /* 0x000000d603067211 */ /* 0x000fe200078f10ff */
[----:B------:R-:W-:Y:S01]  /*0d70*/  IMAD.SHL.U32 R11, R10, 0x40, RZ ;  /* 0x000000400a0b7824 */ /* 0x000fe200078e00ff */
[----:B------:R-:W-:Y:S01]  /*0d80*/  LOP3.LUT R3, R0, 0x1ffffff8, RZ, 0xc0, !PT ;  /* 0x1ffffff800037812 */ /* 0x000fe200078ec0ff */
[----:B------:R-:W-:Y:S01]  /*0d90*/  IMAD.SHL.U32 R12, R12, 0x8, RZ ;  /* 0x000000080c0c7824 */ /* 0x000fe200078e00ff */
[----:B------:R-:W-:Y:S01]  /*0da0*/  SHF.R.S32.HI R23, RZ, 0x2, R6 ;  /* 0x00000002ff177819 */ /* 0x000fe20000011406 */
[----:B------:R-:W-:Y:S01]  /*0db0*/  IMAD.SHL.U32 R8, R8, 0x40, RZ ;  /* 0x0000004008087824 */ /* 0x000fe200078e00ff */
[----:B------:R-:W-:-:S02]  /*0dc0*/  LEA R15, R14, R15, 0x4 ;  /* 0x0000000f0e0f7211 */ /* 0x000fc400078e20ff */
[----:B------:R-:W-:Y:S01]  /*0dd0*/  LOP3.LUT R11, R11, 0x1c0, RZ, 0xc0, !PT ;  /* 0x000001c00b0b7812 */ /* 0x000fe200078ec0ff */
[----:B------:R-:W-:Y:S01]  /*0de0*/  IMAD.IADD R3, R214, 0x1, -R3 ;  /* 0x00000001d6037824 */ /* 0x000fe200078e0a03 */
[----:B------:R-:W-:Y:S01]  /*0df0*/  LOP3.LUT R4, R4, 0x7ffffffc, RZ, 0xc0, !PT ;  /* 0x7ffffffc04047812 */ /* 0x000fe200078ec0ff */
[----:B------:R-:W-:Y:S01]  /*0e00*/  VIADD R216, R23, 0x20 ;  /* 0x0000002017d87836 */ /* 0x000fe20000000000 */
[----:B------:R-:W-:Y:S02]  /*0e10*/  LEA R212, R15, R12, 0x6 ;  /* 0x0000000c0fd47211 */ /* 0x000fe400078e30ff */
[----:B------:R-:W-:Y:S02]  /*0e20*/  LOP3.LUT R8, R8, 0x7ffffe00, RZ, 0xc0, !PT ;  /* 0x7ffffe0008087812 */ /* 0x000fe400078ec0ff */
[----:B------:R-:W-:Y:S02]  /*0e30*/  LOP3.LUT R12, R11, 0x8, R12, 0xf8, !PT ;  /* 0x000000080b0c7812 */ /* 0x000fe400078ef80c */
[----:B------:R-:W-:Y:S01]  /*0e40*/  SHF.R.U32.HI R11, RZ, 0x3, R11 ;  /* 0x00000003ff0b7819 */ /* 0x000fe2000001160b */
[----:B------:R-:W-:Y:S01]  /*0e50*/  IMAD.IADD R4, R7, 0x1, -R4 ;  /* 0x0000000107047824 */ /* 0x000fe200078e0a04 */
[----:B------:R-:W-:Y:S01]  /*0e60*/  SHF.L.U32 R187, R3, 0x3, RZ ;  /* 0x0000000303bb7819 */ /* 0x000fe200000006ff */
[----:B------:R-:W-:Y:S01]  /*0e70*/  IMAD R8, R189, 0x400, R8 ;  /* 0x00000400bd087824 */ /* 0x000fe200078e0208 */
[----:B------:R-:W-:-:S02]  /*0e80*/  LOP3.LUT R7, R6, 0xfffffffc, RZ, 0xc0, !PT ;  /* 0xfffffffc06077812 */ /* 0x000fc400078ec0ff */
[----:B------:R-:W-:Y:S02]  /*0e90*/  SHF.R.S32.HI R3, RZ, 0x1f, R216 ;  /* 0x0000001fff037819 */ /* 0x000fe400000114d8 */
[----:B------:R-:W-:Y:S01]  /*0ea0*/  LOP3.LUT R11, R12, R11, RZ, 0x3c, !PT ;  /* 0x0000000b0c0b7212 */ /* 0x000fe200078e3cff */
[----:B------:R-:W-:Y:S01]  /*0eb0*/  IMAD.IADD R204, R214, 0x1, -R7 ;  /* 0x00000001d6cc7824 */ /* 0x000fe200078e0a07 */
[----:B------:R-:W-:Y:S01]  /*0ec0*/  LEA.HI R3, R3, R216, RZ, 0x3 ;  /* 0x000000d803037211 */ /* 0x000fe200078f18ff */
[----:B------:R-:W-:Y:S01]  /*0ed0*/  IMAD.SHL.U32 R209, R216, 0x40, RZ ;  /* 0x00000040d8d17824 */ /* 0x000fe200078e00ff */
[----:B------:R-:W-:Y:S02]  /*0ee0*/  R2P PR, R10, 0x6 ;  /* 0x000000060a007804 */ /* 0x000fe40000000000 */
[----:B------:R-:W-:Y:S01]  /*0ef0*/  IADD3 R11, R8, R11, RZ ;  /* 0x0000000b080b7210 */ /* 0x000fe20007ffe0ff */
[----:B------:R-:W-:Y:S01]  /*0f00*/  IMAD.SHL.U32 R3, R3, 0x40, RZ ;  /* 0x0000004003037824 */ /* 0x000fe200078e00ff */
[----:B------:R-:W-:Y:S01]  /*0f10*/  LEA.HI R5, R5, R206, RZ, 0x1 ;  /* 0x000000ce05057211 */ /* 0x000fe200078f08ff */
[----:B------:R-:W-:Y:S01]  /*0f20*/  IMAD.MOV.U32 R196, RZ, RZ, 0x20 ;  /* 0x00000020ffc47424 */ /* 0x000fe200078e00ff */
[----:B------:R-:W-:Y:S01]  /*0f30*/  SHF.R.S32.HI R6, RZ, 0x1f, R6 ;  /* 0x0000001fff067819 */ /* 0x000fe20000011406 */
[----:B------:R-:W-:Y:S01]  /*0f40*/  IMAD R194, R11, 0x2, R2 ;  /* 0x000000020bc27824 */ /* 0x000fe200078e0202 */
[----:B------:R-:W-:-:S02]  /*0f50*/  LOP3.LUT R209, R209, 0x1c0, RZ, 0xc0, !PT ;  /* 0x000001c0d1d17812 */ /* 0x000fc400078ec0ff */
[----:B------:R-:W-:Y:S01]  /*0f60*/  SHF.R.S32.HI R192, RZ, 0x3, R0 ;  /* 0x00000003ffc07819 */ /* 0x000fe20000011400 */
[----:B------:R-:W-:Y:S01]  /*0f70*/  VIADD R197, R194, 0x26800 ;  /* 0x00026800c2c57836 */ /* 0x000fe20000000000 */
[----:B------:R-:W-:Y:S02]  /*0f80*/  LOP3.LUT R5, R5, 0xfffffe, RZ, 0xc0, !PT ;  /* 0x00fffffe05057812 */ /* 0x000fe400078ec0ff */
[----:B------:R-:W-:Y:S02]  /*0f90*/  LEA.HI R6, R6, R23, RZ, 0x3 ;  /* 0x0000001706067211 */ /* 0x000fe400078f18ff */
[----:B------:R-:W-:Y:S02]  /*0fa0*/  SHF.R.U32.HI R215, RZ, 0x3, R209 ;  /* 0x00000003ffd77819 */ /* 0x000fe400000116d1 */
[----:B------:R-:W-:Y:S02]  /*0fb0*/  LOP3.LUT R210, R3, 0xfffffe00, RZ, 0xc0, !PT ;  /* 0xfffffe0003d27812 */ /* 0x000fe400078ec0ff */
[----:B------:R-:W-:Y:S01]  /*0fc0*/  SEL R196, R196, 0xffffffe0, !P1 ;  /* 0xffffffe0c4c47807 */ /* 0x000fe20004800000 */
[----:B------:R-:W-:Y:S01]  /*0fd0*/  IMAD.IADD R5, R206, 0x1, -R5 ;  /* 0x00000001ce057824 */ /* 0x000fe200078e0a05 */
[----:B------:R-:W-:Y:S01]  /*0fe0*/  IADD3 R195, R194, 0x26840, RZ ;  /* 0x00026840c2c37810 */ /* 0x000fe20007ffe0ff */
[C---:B------:R-:W-:Y:S01]  /*0ff0*/  @P2 VIADD R195, R197.reuse, 0xffffffc0 ;  /* 0xffffffc0c5c32836 */ /* 0x040fe20000000000 */
[----:B------:R-:W-:Y:S01]  /*1000*/  LOP3.LUT R6, R6, 0xfffffff8, RZ, 0xc0, !PT ;  /* 0xfffffff806067812 */ /* 0x000fe200078ec0ff */
[----:B------:R-:W-:Y:S01]  /*1010*/  IMAD.IADD R197, R197, 0x1, R196 ;  /* 0x00000001c5c57824 */ /* 0x000fe200078e02c4 */
[----:B------:R-:W-:Y:S01]  /*1020*/  CS2R R18, SRZ ;  /* 0x0000000000127805 */ /* 0x000fe2000001ff00 */
[----:B------:R-:W-:Y:S01]  /*1030*/  IMAD.MOV.U32 R202, RZ, RZ, RZ ;  /* 0x000000ffffca7224 */ /* 0x000fe200078e00ff */
[----:B------:R-:W-:Y:S01]  /*1040*/  MOV R22, RZ ;  /* 0x000000ff00167202 */ /* 0x000fe20000000f00 */
[----:B------:R-:W-:Y:S01]  /*1050*/  IMAD.MOV.U32 R185, RZ, RZ, RZ ;  /* 0x000000ffffb97224 */ /* 0x000fe200078e00ff */
[----:B------:R-:W-:Y:S01]  /*1060*/  SHF.R.S32.HI R208, RZ, 0x1f, R23 ;  /* 0x0000001fffd07819 */ /* 0x000fe20000011417 */
[----:B------:R-:W-:Y:S01]  /*1070*/  IMAD.SHL.U32 R191, R5, 0x100, RZ ;  /* 0x0000010005bf7824 */ /* 0x000fe200078e00ff */
[----:B------:R-:W-:Y:S01]  /*1080*/  IADD3 R186, R23, -R6, RZ ;  /* 0x8000000617ba7210 */ /* 0x000fe20007ffe0ff */
[----:B------:R-:W-:-:S02]  /*1090*/  IMAD.SHL.U32 R190, R4, 0x2, RZ ;  /* 0x0000000204be7824 */ /* 0x000fc400078e00ff */
[----:B------:R-:W-:Y:S01]  /*10a0*/  IMAD.IADD R196, R196, 0x1, R195 ;  /* 0x00000001c4c47824 */ /* 0x000fe200078e02c3 */
[----:B--2---:R-:W-:Y:S01]  /*10b0*/  LOP3.LUT R184, R16, 0x1, RZ, 0xfc, !PT ;  /* 0x0000000110b87812 */ /* 0x004fe200078efcff */
[----:B------:R-:W-:-:S05]  /*10c0*/  IMAD.SHL.U32 R16, R204, 0x8, RZ ;  /* 0x00000008cc107824 */ /* 0x000fca00078e00ff */
[----:B------:R-:W-:-:S04]  /*10d0*/  LOP3.LUT R0, R209, 0x38, R16, 0xf8, !PT ;  /* 0x00000038d1007812 */ /* 0x000fc800078ef810 */
[----:B------:R-:W-:-:S04]  /*10e0*/  LOP3.LUT R207, R210, R0, R215, 0xf6, !PT ;  /* 0x00000000d2cf7212 */ /* 0x000fc800078ef6d7 */
[----:B------:R-:W-:-:S07]  /*10f0*/  LEA R207, R207, R2, 0x1 ;  /* 0x00000002cfcf7211 */ /* 0x000fce00078e08ff */
.L_x_3237:
[----:B0----5:R-:W0:Y:S01]  /*1100*/  LDC.64 R4, c[0x0][0xc60] ;  /* 0x00031800ff047b82 */ /* 0x021e220000000a00 */
        /* <DEDUP_REMOVED lines=21> */
[----:B---3--:R-:W-:Y:S01]  /*1260*/  @P1 IADD3 R6, P2, R199, UR8, RZ ;  /* 0x00000008c7061c10 */ /* 0x008fe2000ff5e0ff */
        /* <DEDUP_REMOVED lines=29> */
.L_x_3115:
[----:B------:R-:W-:Y:S01]  /*1440*/  IMAD.U32 R24, RZ, RZ, UR5 ;  /* 0x00000005ff187e24 */ /* 0x000fe2000f8e00ff */
[----:B------:R-:W-:Y:S01]  /*1450*/  MOV R28, UR4 ;  /* 0x00000004001c7c02 */ /* 0x000fe20008000f00 */
[----:B------:R-:W-:Y:S06]  /*1460*/  @!P2 BRA `(.L_x_3116) ;  /* 0x000000000010a947 */ /* 0x000fec0003800000 */
[----:B------:R-:W-:-:S04]  /*1470*/  IADD3 R4, P0, R199, UR8, RZ ;  /* 0x00000008c7047c10 */ /* 0x000fc8000ff1e0ff */
[----:B------:R-:W-:-:S05]  /*1480*/  IADD3.X R5, R200, UR9, RZ, P0, !PT ;  /* 0x00000009c8057c10 */ /* 0x000fca00087fe4ff */
[----:B------:R0:W5:Y:S01]  /*1490*/  LDG.E R28, desc[UR40][R4.64] ;  /* 0x00000028041c7981 */ /* 0x000162000c1e1900 */
[----:B------:R-:W-:Y:S05]  /*14a0*/  BRA `(.L_x_3117) ;  /* 0x0000000000107947 */ /* 0x000fea0003800000 */
.L_x_3116:
[----:B------:R-:W-:Y:S05]  /*14b0*/  @!P0 BRA `(.L_x_3117) ;  /* 0x00000000000c8947 */ /* 0x000fea0003800000 */
[----:B------:R-:W2:Y:S04]  /*14c0*/  LDG.E R5, desc[UR40][R8.64] ;  /* 0x0000002808057981 */ /* 0x000ea8000c1e1900 */
[----:B------:R-:W2:Y:S02]  /*14d0*/  LDG.E R28, desc[UR40][R8.64+0x4] ;  /* 0x00000428081c7981 */ /* 0x000ea4000c1e1900 */
[----:B--2---:R-:W-:-:S07]  /*14e0*/  IMAD.IADD R28, R28, 0x1, -R5 ;  /* 0x000000011c1c7824 */ /* 0x004fce00078e0a05 */
.L_x_3117:
        /* <DEDUP_REMOVED lines=10> */
[----:B------:R-:W-:Y:S01]  /*1590*/  ISETP.NE.U32.AND P1, PT, RZ, UR4, PT ;  /* 0x00000004ff007c0c */ /* 0x000fe2000bf25070 */
[----:B------:R-:W-:-:S03]  /*15a0*/  IMAD.MOV.U32 R27, RZ, RZ, R28 ;  /* 0x000000ffff1b7224 */ /* 0x000fc600078e001c */
[----:B------:R-:W-:Y:S02]  /*15b0*/  VIMNMX R31, RZ, R31, !PT ;  /* 0x0000001fff1f7248 */ /* 0x000fe40007fe0100 */
[----:B------:R-:W-:-:S13]  /*15c0*/  ISETP.NE.AND.EX P1, PT, RZ, UR5, PT, P1 ;  /* 0x00000005ff007c0c */ /* 0x000fda000bf25310 */
[----:B------:R-:W-:-:S04]  /*15d0*/  @P1 IADD3 R6, P2, R199, UR4, RZ ;  /* 0x00000004c7061c10 */ /* 0x000fc8000ff5e0ff */
[----:B------:R-:W-:-:S05]  /*15e0*/  @P1 IADD3.X R7, R200, UR5, RZ, P2, !PT ;  /* 0x00000005c8071c10 */ /* 0x000fca00097fe4ff */
[----:B------:R0:W5:Y:S01]  /*15f0*/  @P1 LDG.E R27, desc[UR40][R6.64] ;  /* 0x00000028061b1981 */ /* 0x000162000c1e1900 */
[----:B--2---:R-:W-:-:S05]  /*1600*/  @P0 IADD3 R24, -R0, R9, RZ ;  /* 0x0000000900180210 */ /* 0x004fca0007ffe1ff */
[----:B------:R-:W-:-:S04]  /*1610*/  IMAD.IADD R168, R11, 0x1, R24 ;  /* 0x000000010ba87824 */ /* 0x000fc800078e0218 */
        /* <DEDUP_REMOVED lines=36> */
.L_x_3120:
[----:B------:R-:W-:Y:S05]  /*1860*/  BSYNC B6 ;  /* 0x0000000000067941 */ /* 0x000fea0003800000 */
.L_x_3119:
        /* <DEDUP_REMOVED lines=20> */
.L_x_3122:
[----:B------:R-:W-:Y:S05]  /*19b0*/  BSYNC B6 ;  /* 0x0000000000067941 */ /* 0x000fea0003800000 */
.L_x_3121:
[----:B------:R-:W-:Y:S01]  /*19c0*/  ULDC.64 UR4, c[0x0][0x9f8] ;  /* 0x00027e0000047ab9 */ /* 0x000fe20000000a00 */
[----:B------:R-:W0:Y:S01]  /*19d0*/  LDC R0, c[0x0][0x428] ;  /* 0x00010a00ff007b82 */ /* 0x000e220000000800 */
[----:B------:R-:W-:-:S07]  /*19e0*/  ISETP.NE.U32.AND P0, PT, RZ, UR4, PT ;  /* 0x00000004ff007c0c */ /* 0x000fce000bf05070 */
[----:B------:R-:W1:Y:S01]  /*19f0*/  LDC.64 R34, c[0x0][0x2f0] ;  /* 0x0000bc00ff227b82 */ /* 0x000e620000000a00 */
[----:B------:R-:W-:Y:S01]  /*1a00*/  ISETP.NE.AND.EX P0, PT, RZ, UR5, PT, P0 ;  /* 0x00000005ff007c0c */ /* 0x000fe2000bf05300 */
[----:B------:R-:W-:Y:S01]  /*1a10*/  IMAD.IADD R48, R33, 0x1, R28 ;  /* 0x0000000121307824 */ /* 0x000fe200078e021c */
[----:B------:R-:W-:Y:S01]  /*1a20*/  ULDC.64 UR6, c[0x0][0xa08] ;  /* 0x0002820000067ab9 */ /* 0x000fe20000000a00 */
[----:B------:R-:W-:-:S04]  /*1a30*/  SHF.R.S32.HI R17, RZ, 0x1f, R16 ;  /* 0x0000001fff117819 */ /* 0x000fc80000011410 */
[----:B------:R-:W2:Y:S06]  /*1a40*/  LDC.64 R56, c[0x0][0x3d8] ;  /* 0x0000f600ff387b82 */ /* 0x000eac0000000a00 */
[----:B------:R-:W-:Y:S02]  /*1a50*/  @P0 IADD3 R4, P1, R199, UR4, RZ ;  /* 0x00000004c7040c10 */ /* 0x000fe4000ff3e0ff */
[----:B------:R-:W3:Y:S02]  /*1a60*/  LDC R33, c[0x0][0x3d4] ;  /* 0x0000f500ff217b82 */ /* 0x000ee40000000800 */
[----:B------:R-:W-:Y:S01]  /*1a70*/  @P0 IADD3.X R5, R200, UR5, RZ, P1, !PT ;  /* 0x00000005c8050c10 */ /* 0x000fe20008ffe4ff */
[----:B------:R-:W-:-:S04]  /*1a80*/  ULDC.64 UR4, c[0x0][0x2f8] ;  /* 0x0000be0000047ab9 */ /* 0x000fc80000000a00 */
[----:B------:R4:W3:Y:S01]  /*1a90*/  @P0 LDG.E R29, desc[UR40][R4.64] ;  /* 0x00000028041d0981 */ /* 0x0008e2000c1e1900 */
[----:B0-----:R-:W-:Y:S01]  /*1aa0*/  ISETP.NE.AND P0, PT, R0, 0x1, PT ;  /* 0x000000010000780c */ /* 0x001fe20003f05270 */
[----:B------:R-:W0:Y:S01]  /*1ab0*/  LDC.64 R46, c[0x0][0x3e8] ;  /* 0x0000fa00ff2e7b82 */ /* 0x000e220000000a00 */
[----:B------:R-:W-:Y:S01]  /*1ac0*/  SHF.R.S32.HI R15, RZ, 0x1f, R48 ;  /* 0x0000001fff0f7819 */ /* 0x000fe20000011430 */
[----:B------:R-:W-:Y:S01]  /*1ad0*/  IMAD.SHL.U32 R42, R204, 0x4, RZ ;  /* 0x00000004cc2a7824 */ /* 0x000fe200078e00ff */
[----:B------:R-:W0:Y:S01]  /*1ae0*/  S2R R32, SR_TID.X ;  /* 0x0000000000207919 */ /* 0x000e220000002100 */
[----:B------:R-:W-:Y:S01]  /*1af0*/  IMAD.SHL.U32 R61, R186, 0x40, RZ ;  /* 0x00000040ba3d7824 */ /* 0x000fe200078e00ff */
[----:B-1----:R-:W-:Y:S01]  /*1b00*/  SHF.L.U64.HI R52, R34, 0x6, R35 ;  /* 0x0000000622347819 */ /* 0x002fe20000010223 */
[-C--:B------:R-:W-:Y:S01]  /*1b10*/  IMAD R3, R15, R34.reuse, RZ ;  /* 0x000000220f037224 */ /* 0x080fe200078e02ff */
[----:B------:R-:W-:Y:S01]  /*1b20*/  SHF.R.S32.HI R43, RZ, 0x1f, R42 ;  /* 0x0000001fff2b7819 */ /* 0x000fe2000001142a */
[----:B----4-:R-:W-:Y:S01]  /*1b30*/  IMAD.WIDE.U32 R4, R48, R34, RZ ;  /* 0x0000002230047225 */ /* 0x010fe200078e00ff */
[----:B--2---:R-:W-:Y:S01]  /*1b40*/  SHF.L.U64.HI R54, R56, 0x6, R57 ;  /* 0x0000000638367819 */ /* 0x004fe20000010239 */
[----:B------:R-:W1:Y:S01]  /*1b50*/  LDC R63, c[0x0][0x3d4] ;  /* 0x0000f500ff3f7b82 */ /* 0x000e620000000800 */
[----:B------:R-:W-:Y:S01]  /*1b60*/  LOP3.LUT R61, R61, 0x1c0, RZ, 0xc0, !PT ;  /* 0x000001c03d3d7812 */ /* 0x000fe200078ec0ff */
[----:B------:R-:W-:-:S02]  /*1b70*/  IMAD R3, R48, R35, R3 ;  /* 0x0000002330037224 */ /* 0x000fc400078e0203 */
[C---:B------:R-:W-:Y:S01]  /*1b80*/  VIADD R82, R16.reuse, 0x20 ;  /* 0x0000002010527836 */ /* 0x040fe20000000000 */
[----:B---3--:R-:W-:Y:S01]  /*1b90*/  ISETP.GE.AND P2, PT, R16, R33, PT ;  /* 0x000000211000720c */ /* 0x008fe20003f46270 */
[----:B------:R-:W-:Y:S01]  /*1ba0*/  IMAD.IADD R5, R5, 0x1, R3 ;  /* 0x0000000105057824 */ /* 0x000fe200078e0203 */
[----:B------:R-:W-:Y:S01]  /*1bb0*/  SHF.R.U32.HI R62, RZ, 0x3, R61 ;  /* 0x00000003ff3e7819 */ /* 0x000fe2000001163d */
[----:B------:R-:W2:Y:S01]  /*1bc0*/  @P0 LDC R7, c[0x0][0x42c] ;  /* 0x00010b00ff070b82 */ /* 0x000ea20000000800 */
[C---:B------:R-:W-:Y:S01]  /*1bd0*/  SEL R13, R33.reuse, RZ, P2 ;  /* 0x000000ff210d7207 */ /* 0x040fe20001000000 */
[----:B------:R-:W-:Y:S01]  /*1be0*/  IMAD.SHL.U32 R53, R34, 0x40, RZ ;  /* 0x0000004022357824 */ /* 0x000fe200078e00ff */
[----:B------:R-:W-:Y:S01]  /*1bf0*/  P2R R74, PR, RZ, 0x4 ;  /* 0x00000004ff4a7803 */ /* 0x000fe20000000000 */
[----:B------:R-:W-:Y:S02]  /*1c00*/  IMAD.SHL.U32 R64, R33, 0x2, RZ ;  /* 0x0000000221407824 */ /* 0x000fe400078e00ff */
[----:B------:R-:W-:Y:S01]  /*1c10*/  IMAD.IADD R13, R16, 0x1, R13 ;  /* 0x00000001100d7824 */ /* 0x000fe200078e020d */
[----:B0-----:R-:W-:Y:S01]  /*1c20*/  SHF.L.U64.HI R55, R46, 0x6, R47 ;  /* 0x000000062e377819 */ /* 0x001fe2000001022f */
[----:B------:R-:W0:Y:S03]  /*1c30*/  @P0 LDC R9, c[0x0][0x430] ;  /* 0x00010c00ff090b82 */ /* 0x000e260000000800 */
[----:B------:R-:W-:-:S04]  /*1c40*/  SHF.R.S32.HI R50, RZ, 0x1f, R13 ;  /* 0x0000001fff327819 */ /* 0x000fc8000001140d */
[----:B------:R-:W-:Y:S01]  /*1c50*/  LEA.HI R50, R50, R13, RZ, 0x3 ;  /* 0x0000000d32327211 */ /* 0x000fe200078f18ff */
[----:B------:R-:W3:Y:S01]  /*1c60*/  LDC R65, c[0x0][0x2e4] ;  /* 0x0000b900ff417b82 */ /* 0x000ee20000000800 */
[----:B------:R-:W-:Y:S02]  /*1c70*/  SHF.R.U32.HI R32, RZ, 0x7, R32 ;  /* 0x00000007ff207819 */ /* 0x000fe40000011620 */
[----:B------:R-:W-:-:S03]  /*1c80*/  LOP3.LUT R71, R50, 0xfffffff8, RZ, 0xc0, !PT ;  /* 0xfffffff832477812 */ /* 0x000fc600078ec0ff */
[----:B------:R-:W-:Y:S01]  /*1c90*/  VIADD R60, R32, 0x8 ;  /* 0x00000008203c7836 */ /* 0x000fe20000000000 */
[----:B------:R-:W-:Y:S01]  /*1ca0*/  SHF.R.S32.HI R75, RZ, 0x1f, R71 ;  /* 0x0000001fff4b7819 */ /* 0x000fe20000011447 */
[----:B--2---:R-:W-:-:S05]  /*1cb0*/  @P0 IMAD.HI.U32 R0, R26, R7, RZ ;  /* 0x000000071a000227 */ /* 0x004fca00078e00ff */
[----:B0-----:R-:W-:Y:S02]  /*1cc0*/  @P0 SHF.R.U32.HI R26, RZ, R9, R0 ;  /* 0x00000009ff1a0219 */ /* 0x001fe40000011600 */
[----:B------:R-:W-:Y:S02]  /*1cd0*/  ISETP.NE.U32.AND P0, PT, RZ, UR6, PT ;  /* 0x00000006ff007c0c */ /* 0x000fe4000bf05070 */
[----:B------:R-:W-:Y:S01]  /*1ce0*/  SHF.R.S32.HI R0, RZ, 0x1f, R26 ;  /* 0x0000001fff007819 */ /* 0x000fe2000001141a */
[----:B------:R-:W-:Y:S01]  /*1cf0*/  IMAD.WIDE.U32 R4, R26, UR4, R4 ;  /* 0x000000041a047c25 */ /* 0x000fe2000f8e0004 */
[----:B------:R-:W-:Y:S01]  /*1d00*/  ISETP.NE.AND.EX P0, PT, RZ, UR7, PT, P0 ;  /* 0x00000007ff007c0c */ /* 0x000fe2000bf05300 */
[----:B------:R-:W-:Y:S02]  /*1d10*/  ULDC.64 UR6, c[0x0][0x320] ;  /* 0x0000c80000067ab9 */ /* 0x000fe40000000a00 */
[C---:B------:R-:W-:Y:S02]  /*1d20*/  IMAD R7, R0.reuse, UR6, RZ ;  /* 0x0000000600077c24 */ /* 0x040fe4000f8e02ff */
[----:B------:R-:W-:-:S02]  /*1d30*/  IMAD R3, R0, UR4, RZ ;  /* 0x0000000400037c24 */ /* 0x000fc4000f8e02ff */
[C---:B------:R-:W-:Y:S02]  /*1d40*/  IMAD R9, R26.reuse, UR7, R7 ;  /* 0x000000071a097c24 */ /* 0x040fe4000f8e0207 */
[----:B------:R-:W-:-:S04]  /*1d50*/  IMAD.WIDE.U32 R6, R26, UR6, R16 ;  /* 0x000000061a067c25 */ /* 0x000fc8000f8e0010 */
[----:B------:R-:W-:Y:S01]  /*1d60*/  IMAD R3, R26, UR5, R3 ;  /* 0x000000051a037c24 */ /* 0x000fe2000f8e0203 */
[----:B------:R-:W-:Y:S01]  /*1d70*/  ULDC.64 UR4, c[0x0][0x300] ;  /* 0x0000c00000047ab9 */ /* 0x000fe20000000a00 */
[----:B------:R-:W-:Y:S02]  /*1d80*/  IADD3 R7, R7, R9, RZ ;  /* 0x0000000907077210 */ /* 0x000fe40007ffe0ff */
[----:B------:R-:W-:Y:S01]  /*1d90*/  IMAD.IADD R5, R5, 0x1, R3 ;  /* 0x0000000105057824 */ /* 0x000fe200078e0203 */
[----:B------:R-:W-:Y:S02]  /*1da0*/  SHF.R.S32.HI R0, RZ, 0x1f, R29 ;  /* 0x0000001fff007819 */ /* 0x000fe4000001141d */
[----:B------:R-:W-:Y:S02]  /*1db0*/  SEL R9, R29, RZ, !P0 ;  /* 0x000000ff1d097207 */ /* 0x000fe40004000000 */
[----:B------:R-:W-:-:S03]  /*1dc0*/  SEL R0, R0, RZ, !P0 ;  /* 0x000000ff00007207 */ /* 0x000fc60004000000 */
[----:B------:R-:W-:-:S04]  /*1dd0*/  IMAD.WIDE.U32 R44, R9, UR4, R4 ;  /* 0x00000004092c7c25 */ /* 0x000fc8000f8e0004 */
[----:B------:R-:W-:Y:S02]  /*1de0*/  IMAD R8, R0, UR4, RZ ;  /* 0x0000000400087c24 */ /* 0x000fe4000f8e02ff */
[----:B------:R-:W-:-:S04]  /*1df0*/  IMAD.WIDE.U32 R4, R23, R34, R16 ;  /* 0x0000002217047225 */ /* 0x000fc800078e0010 */
[C---:B------:R-:W-:Y:S01]  /*1e00*/  IMAD R3, R9.reuse, UR5, R8 ;  /* 0x0000000509037c24 */ /* 0x040fe2000f8e0208 */
[----:B------:R-:W-:Y:S01]  /*1e10*/  ULDC.64 UR4, c[0x0][0x328] ;  /* 0x0000ca0000047ab9 */ /* 0x000fe20000000a00 */
[----:B------:R-:W-:Y:S02]  /*1e20*/  IMAD R8, R208, R34, RZ ;  /* 0x00000022d0087224 */ /* 0x000fe400078e02ff */
[----:B------:R-:W-:-:S04]  /*1e30*/  IMAD.WIDE.U32 R40, R9, UR4, R6 ;  /* 0x0000000409287c25 */ /* 0x000fc8000f8e0006 */
[----:B------:R-:W-:Y:S02]  /*1e40*/  IMAD R11, R23, R35, R8 ;  /* 0x00000023170b7224 */ /* 0x000fe400078e0208 */
[----:B------:R-:W-:Y:S01]  /*1e50*/  IMAD R8, R0, UR4, RZ ;  /* 0x0000000400087c24 */ /* 0x000fe2000f8e02ff */
[----:B------:R-:W-:Y:S01]  /*1e60*/  ULDC UR4, c[0x0][0x2e4] ;  /* 0x0000b90000047ab9 */ /* 0x000fe20000000800 */
[----:B------:R-:W-:Y:S01]  /*1e70*/  IMAD.IADD R0, R45, 0x1, R3 ;  /* 0x000000012d007824 */ /* 0x000fe200078e0203 */
[----:B------:R-:W-:Y:S01]  /*1e80*/  IADD3 R3, P0, R44, R4, RZ ;  /* 0x000000042c037210 */ /* 0x000fe20007f1e0ff */
[----:B------:R-:W-:Y:S01]  /*1e90*/  IMAD R4, R208, R56, RZ ;  /* 0x00000038d0047224 */ /* 0x000fe200078e02ff */
[----:B------:R-:W-:Y:S01]  /*1ea0*/  ISETP.GE.AND P4, PT, R16, UR4, PT ;  /* 0x0000000410007c0c */ /* 0x000fe2000bf86270 */
[----:B------:R-:W-:Y:S01]  /*1eb0*/  IMAD R77, R9, UR5, R8 ;  /* 0x00000005094d7c24 */ /* 0x000fe2000f8e0208 */
[----:B------:R-:W-:Y:S01]  /*1ec0*/  IADD3.X R26, R0, R5, R11, P0, !PT ;  /* 0x00000005001a7210 */ /* 0x000fe200007fe40b */
[C---:B------:R-:W-:Y:S01]  /*1ed0*/  IMAD R21, R23.reuse, R57, R4 ;  /* 0x0000003917157224 */ /* 0x040fe200078e0204 */
[C---:B------:R-:W-:Y:S01]  /*1ee0*/  IADD3 R48, P0, R23.reuse, R48, RZ ;  /* 0x0000003017307210 */ /* 0x040fe20007f1e0ff */
[----:B------:R-:W-:Y:S01]  /*1ef0*/  IMAD.WIDE.U32 R8, R23, R56, R16 ;  /* 0x0000003817087225 */ /* 0x000fe200078e0010 */
[----:B------:R-:W-:-:S02]  /*1f00*/  ISETP.GE.AND P3, PT, R82, UR4, PT ;  /* 0x0000000452007c0c */ /* 0x000fc4000bf66270 */
[----:B------:R-:W-:Y:S01]  /*1f10*/  IADD3.X R49, R208, R15, RZ, P0, !PT ;  /* 0x0000000fd0317210 */ /* 0x000fe200007fe4ff */
[----:B------:R-:W-:Y:S01]  /*1f20*/  IMAD.WIDE.U32 R4, R23, R56, R42 ;  /* 0x0000003817047225 */ /* 0x000fe200078e002a */
[----:B------:R-:W-:-:S03]  /*1f30*/  IADD3 R9, R21, R9, RZ ;  /* 0x0000000915097210 */ /* 0x000fc60007ffe0ff */
[-C--:B------:R-:W-:Y:S02]  /*1f40*/  IMAD R6, R208, R46.reuse, RZ ;  /* 0x0000002ed0067224 */ /* 0x080fe400078e02ff */
[----:B------:R-:W-:Y:S01]  /*1f50*/  IMAD.IADD R5, R5, 0x1, R21 ;  /* 0x0000000105057824 */ /* 0x000fe200078e0215 */
[----:B-----5:R-:W-:Y:S01]  /*1f60*/  SHF.R.S32.HI R21, RZ, 0x1f, R27 ;  /* 0x0000001fff157819 */ /* 0x020fe2000001141b */
[C---:B------:R-:W-:Y:S02]  /*1f70*/  IMAD R29, R23.reuse, R47, R6 ;  /* 0x0000002f171d7224 */ /* 0x040fe400078e0206 */
[----:B------:R-:W-:-:S04]  /*1f80*/  IMAD.WIDE.U32 R6, R23, R46, R42 ;  /* 0x0000002e17067225 */ /* 0x000fc800078e002a */
[----:B------:R-:W-:Y:S01]  /*1f90*/  IMAD R12, R21, R56, RZ ;  /* 0x00000038150c7224 */ /* 0x000fe200078e02ff */
[----:B------:R-:W-:Y:S01]  /*1fa0*/  IADD3 R7, R7, R29, RZ ;  /* 0x0000001d07077210 */ /* 0x000fe20007ffe0ff */
[----:B------:R-:W-:-:S04]  /*1fb0*/  IMAD.WIDE.U32 R10, R23, R46, R16 ;  /* 0x0000002e170a7225 */ /* 0x000fc800078e0010 */
[----:B------:R-:W-:Y:S01]  /*1fc0*/  IMAD R13, R27, R57, R12 ;  /* 0x000000391b0d7224 */ /* 0x000fe200078e020c */
[----:B------:R-:W-:Y:S01]  /*1fd0*/  SHF.L.U32 R57, R46, 0x6, RZ ;  /* 0x000000062e397819 */ /* 0x000fe200000006ff */
[----:B------:R-:W-:Y:S02]  /*1fe0*/  IMAD.IADD R11, R29, 0x1, R11 ;  /* 0x000000011d0b7824 */ /* 0x000fe400078e020b */
[-C--:B------:R-:W-:Y:S02]  /*1ff0*/  IMAD R12, R21, R46.reuse, RZ ;  /* 0x0000002e150c7224 */ /* 0x080fe400078e02ff */
[----:B------:R-:W-:-:S04]  /*2000*/  IMAD.WIDE.U32 R28, R27, R46, R10 ;  /* 0x0000002e1b1c7225 */ /* 0x000fc800078e000a */
[C---:B------:R-:W-:Y:S02]  /*2010*/  IMAD R73, R27.reuse, R47, R12 ;  /* 0x0000002f1b497224 */ /* 0x040fe400078e020c */
[C---:B------:R-:W-:Y:S02]  /*2020*/  IMAD.WIDE.U32 R20, R27.reuse, R46, R6 ;  /* 0x0000002e1b147225 */ /* 0x040fe400078e0006 */
[----:B------:R-:W0:Y:S02]  /*2030*/  LDC.64 R46, c[0x0][0x2d8] ;  /* 0x0000b600ff2e7b82 */ /* 0x000e240000000a00 */
[----:B------:R-:W-:Y:S01]  /*2040*/  IMAD.WIDE.U32 R36, R27, R56, R4 ;  /* 0x000000381b247225 */ /* 0x000fe200078e0004 */
[----:B------:R-:W-:-:S03]  /*2050*/  LOP3.LUT R5, R61, 0x18, R16, 0xf8, !PT ;  /* 0x000000183d057812 */ /* 0x000fc600078ef810 */
[----:B------:R-:W-:Y:S01]  /*2060*/  IMAD.WIDE.U32 R38, R27, R56, R8 ;  /* 0x000000381b267225 */ /* 0x000fe200078e0008 */
[-C--:B------:R-:W-:Y:S02]  /*2070*/  LOP3.LUT R66, R5, R62.reuse, RZ, 0x3c, !PT ;  /* 0x0000003e05427212 */ /* 0x080fe400078e3cff */
[----:B------:R-:W-:Y:S01]  /*2080*/  LOP3.LUT R5, R61, 0x38, R50, 0xf8, !PT ;  /* 0x000000383d057812 */ /* 0x000fe200078ef832 */
[----:B------:R-:W-:Y:S01]  /*2090*/  IMAD.IADD R69, R73, 0x1, R29 ;  /* 0x0000000149457824 */ /* 0x000fe200078e021d */
[----:B------:R-:W-:Y:S01]  /*20a0*/  IADD3 R68, R37, R13, RZ ;  /* 0x0000000d25447210 */ /* 0x000fe20007ffe0ff */
[----:B------:R-:W-:Y:S01]  /*20b0*/  IMAD.SHL.U32 R56, R56, 0x40, RZ ;  /* 0x0000004038387824 */ /* 0x000fe200078e00ff */
[----:B------:R-:W-:Y:S01]  /*20c0*/  LOP3.LUT R70, R5, R62, RZ, 0x3c, !PT ;  /* 0x0000003e05467212 */ /* 0x000fe200078e3cff */
[----:B------:R-:W-:Y:S02]  /*20d0*/  IMAD R66, R189, 0x200, R66 ;  /* 0x00000200bd427824 */ /* 0x000fe400078e0242 */
[----:B------:R-:W-:-:S02]  /*20e0*/  IMAD.IADD R67, R13, 0x1, R39 ;  /* 0x000000010d437824 */ /* 0x000fc400078e0227 */
[----:B------:R-:W-:Y:S02]  /*20f0*/  IMAD.IADD R73, R21, 0x1, R73 ;  /* 0x0000000115497824 */ /* 0x000fe400078e0249 */
[----:B------:R-:W-:Y:S02]  /*2100*/  IMAD R70, R189, 0x200, R70 ;  /* 0x00000200bd467824 */ /* 0x000fe400078e0246 */
[----:B-1-3--:R-:W-:-:S07]  /*2110*/  IMAD.IADD R77, R41, 0x1, R77 ;  /* 0x00000001294d7824 */ /* 0x00afce00078e024d */
.L_x_3152:
[----:B------:R-:W-:Y:S01]  /*2120*/  IADD3 R51, R51, -0x1, RZ ;  /* 0xffffffff33337810 */ /* 0x000fe20007ffe0ff */
[----:B--2---:R-:W-:Y:S01]  /*2130*/  IMAD.SHL.U32 R33, R19, 0x1000, RZ ;  /* 0x0000100013217824 */ /* 0x004fe200078e00ff */
[----:B------:R-:W-:Y:S05]  /*2140*/  YIELD ;  /* 0x0000000000007946 */ /* 0x000fea0003800000 */
[----:B------:R-:W-:Y:S01]  /*2150*/  SHF.R.S32.HI R58, RZ, 0x1f, R51 ;  /* 0x0000001fff3a7819 */ /* 0x000fe20000011433 */
[-C--:B------:R-:W-:Y:S01]  /*2160*/  IMAD R4, R52, R51.reuse, RZ ;  /* 0x0000003334047224 */ /* 0x080fe200078e02ff */
[----:B------:R-:W-:Y:S01]  /*2170*/  BSSY B0, `(.L_x_3123) ;  /* 0x0000179000007945 */ /* 0x000fe20003800000 */
[----:B---3--:R-:W-:Y:S01]  /*2180*/  IMAD.WIDE.U32 R14, R53, R51, RZ ;  /* 0x00000033350e7225 */ /* 0x008fe200078e00ff */
[----:B------:R-:W-:-:S03]  /*2190*/  ISETP.GT.AND P2, PT, R51, R31, PT ;  /* 0x0000001f3300720c */ /* 0x000fc60003f44270 */
[----:B------:R-:W-:Y:S01]  /*21a0*/  IMAD R5, R58, R53, R4 ;  /* 0x000000353a057224 */ /* 0x000fe200078e0204 */
[----:B------:R-:W-:-:S03]  /*21b0*/  IADD3 R4, P0, R3, R14, RZ ;  /* 0x0000000e03047210 */ /* 0x000fc60007f1e0ff */
[----:B------:R-:W-:Y:S01]  /*21c0*/  IMAD.IADD R79, R15, 0x1, R5 ;  /* 0x000000010f4f7824 */ /* 0x000fe200078e0205 */
[----:B------:R-:W-:Y:S02]  /*21d0*/  IADD3 R5, R66, R33, RZ ;  /* 0x0000002142057210 */ /* 0x000fe40007ffe0ff */
[----:B0-----:R-:W-:Y:S01]  /*21e0*/  LEA R12, P1, R4, R46, 0x1 ;  /* 0x0000002e040c7211 */ /* 0x001fe200078208ff */
[----:B------:R-:W-:Y:S01]  /*21f0*/  IMAD.X R6, R79, 0x1, R26, P0 ;  /* 0x000000014f067824 */ /* 0x000fe200000e061a */
[----:B------:R-:W-:Y:S01]  /*2200*/  ISETP.GE.AND P0, PT, R63, 0x1, PT ;  /* 0x000000013f00780c */ /* 0x000fe20003f06270 */
[----:B------:R-:W-:-:S03]  /*2210*/  IMAD R32, R5, 0x2, R2 ;  /* 0x0000000205207824 */ /* 0x000fc600078e0202 */
[----:B------:R-:W-:-:S09]  /*2220*/  LEA.HI.X R13, R4, R47, R6, 0x1, P1 ;  /* 0x0000002f040d7211 */ /* 0x000fd200008f0c06 */
[----:B----4-:R-:W-:Y:S05]  /*2230*/  @!P0 BRA `(.L_x_3124) ;  /* 0x0000001400508947 */ /* 0x010fea0003800000 */
[----:B------:R-:W-:Y:S01]  /*2240*/  ULDC.U8 UR4, c[0x0][0x3f0] ;  /* 0x0000fc0000047ab9 */ /* 0x000fe20000000000 */
[-C--:B------:R-:W-:Y:S01]  /*2250*/  IMAD R7, R54, R51.reuse, RZ ;  /* 0x0000003336077224 */ /* 0x080fe200078e02ff */
[----:B------:R-:W-:Y:S01]  /*2260*/  ISETP.NE.AND P0, PT, RZ, UR4, PT ;  /* 0x00000004ff007c0c */ /* 0x000fe2000bf05270 */
[----:B------:R-:W-:-:S04]  /*2270*/  IMAD.WIDE.U32 R4, R56, R51, RZ ;  /* 0x0000003338047225 */ /* 0x000fc800078e00ff */
[----:B------:R-:W-:-:S04]  /*2280*/  IMAD R7, R58, R56, R7 ;  /* 0x000000383a077224 */ /* 0x000fc800078e0207 */
[----:B------:R-:W-:-:S04]  /*2290*/  IMAD.IADD R59, R5, 0x1, R7 ;  /* 0x00000001053b7824 */ /* 0x000fc800078e0207 */
[----:B------:R-:W-:Y:S05]  /*22a0*/  @!P0 BRA `(.L_x_3125) ;  /* 0x00000008007c8947 */ /* 0x000fea0003800000 */
[----:B------:R-:W-:Y:S01]  /*22b0*/  IMAD R6, R51, -0x40, R24 ;  /* 0xffffffc033067824 */ /* 0x000fe200078e0218 */
[----:B------:R-:W-:Y:S01]  /*22c0*/  BSSY B1, `(.L_x_3126) ;  /* 0x000001e000017945 */ /* 0x000fe20003800000 */
[----:B------:R-:W-:Y:S02]  /*22d0*/  CS2R R8, SRZ ;  /* 0x0000000000087805 */ /* 0x000fe4000001ff00 */
[----:B------:R-:W-:Y:S02]  /*22e0*/  CS2R R34, SRZ ;  /* 0x0000000000227805 */ /* 0x000fe4000001ff00 */
[----:B------:R-:W-:Y:S02]  /*22f0*/  CS2R R10, SRZ ;  /* 0x00000000000a7805 */ /* 0x000fe4000001ff00 */
[----:B------:R-:W-:Y:S02]  /*2300*/  VIMNMX R6, R6, 0x40, PT ;  /* 0x0000004006067848 */ /* 0x000fe40003fe0100 */
[----:B------:R-:W-:-:S02]  /*2310*/  CS2R R14, SRZ ;  /* 0x00000000000e7805 */ /* 0x000fc4000001ff00 */
[----:B------:R-:W-:-:S13]  /*2320*/  ISETP.GE.AND P1, PT, R23, R6, PT ;  /* 0x000000061700720c */ /* 0x000fda0003f26270 */
[----:B------:R-:W-:Y:S05]  /*2330*/  @P1 BRA `(.L_x_3127) ;  /* 0x0000000000581947 */ /* 0x000fea0003800000 */
[----:B------:R-:W-:Y:S01]  /*2340*/  IMAD R6, R55, R51, RZ ;  /* 0x0000003337067224 */ /* 0x000fe200078e02ff */
[----:B------:R-:W-:Y:S01]  /*2350*/  IADD3 R7, P0, R36, R4, RZ ;  /* 0x0000000424077210 */ /* 0x000fe20007f1e0ff */
[----:B------:R-:W-:Y:S01]  /*2360*/  IMAD.MOV.U32 R72, RZ, RZ, R20 ;  /* 0x000000ffff487224 */ /* 0x000fe200078e0014 */
[----:B------:R-:W-:Y:S01]  /*2370*/  ULDC.64 UR4, c[0x0][0x3c8] ;  /* 0x0000f20000047ab9 */ /* 0x000fe20000000a00 */
[-C--:B------:R-:W-:Y:S01]  /*2380*/  IMAD R9, R58, R57.reuse, R6 ;  /* 0x000000393a097224 */ /* 0x080fe200078e0206 */
[----:B------:R-:W-:Y:S01]  /*2390*/  ULDC.64 UR6, c[0x0][0x3e0] ;  /* 0x0000f80000067ab9 */ /* 0x000fe20000000a00 */
[----:B------:R-:W-:Y:S01]  /*23a0*/  IMAD.WIDE.U32 R4, R51, R57, R72 ;  /* 0x0000003933047225 */ /* 0x000fe200078e0048 */
[----:B------:R-:W-:Y:S02]  /*23b0*/  IADD3.X R10, R59, R68, RZ, P0, !PT ;  /* 0x000000443b0a7210 */ /* 0x000fe400007fe4ff */
[----:B------:R-:W-:Y:S01]  /*23c0*/  LEA R6, P0, R7, UR4, 0x1 ;  /* 0x0000000407067c11 */ /* 0x000fe2000f8008ff */
[----:B------:R-:W-:Y:S01]  /*23d0*/  IMAD.IADD R5, R5, 0x1, R9 ;  /* 0x0000000105057824 */ /* 0x000fe200078e0209 */
[----:B------:R-:W-:Y:S01]  /*23e0*/  LEA R58, P5, R4, UR6, 0x1 ;  /* 0x00000006043a7c11 */ /* 0x000fe2000f8a08ff */
[----:B------:R-:W-:Y:S01]  /*23f0*/  VIADD R8, R42, 0x10 ;  /* 0x000000102a087836 */ /* 0x000fe20000000000 */
[----:B------:R-:W-:-:S02]  /*2400*/  LEA.HI.X R7, R7, UR5, R10, 0x1, P0 ;  /* 0x0000000507077c11 */ /* 0x000fc400080f0c0a */
[----:B------:R-:W-:Y:S02]  /*2410*/  CS2R R10, SRZ ;  /* 0x00000000000a7805 */ /* 0x000fe4000001ff00 */
[----:B------:R-:W-:Y:S02]  /*2420*/  LEA.HI.X R59, R4, UR7, R5, 0x1, P5 ;  /* 0x00000007043b7c11 */ /* 0x000fe4000a8f0c05 */
[-C--:B------:R-:W-:Y:S02]  /*2430*/  ISETP.GE.AND P0, PT, R42, R63.reuse, PT ;  /* 0x0000003f2a00720c */ /* 0x080fe40003f06270 */
[----:B------:R-:W-:Y:S02]  /*2440*/  ISETP.GE.AND P5, PT, R8, R63, PT ;  /* 0x0000003f0800720c */ /* 0x000fe40003fa6270 */
[----:B------:R-:W-:-:S09]  /*2450*/  CS2R R8, SRZ ;  /* 0x0000000000087805 */ /* 0x000fd2000001ff00 */
[----:B------:R0:W5:Y:S04]  /*2460*/  @!P0 LDG.E.64 R34, desc[UR40][R6.64] ;  /* 0x0000002806228981 */ /* 0x000168000c1e1b00 */
[----:B------:R0:W5:Y:S04]  /*2470*/  @!P5 LDG.E.64 R8, desc[UR40][R6.64+0x20] ;  /* 0x000020280608d981 */ /* 0x000168000c1e1b00 */
[----:B------:R0:W5:Y:S04]  /*2480*/  @!P0 LDG.E.64 R14, desc[UR40][R58.64] ;  /* 0x000000283a0e8981 */ /* 0x000168000c1e1b00 */
[----:B------:R0:W5:Y:S02]  /*2490*/  @!P5 LDG.E.64 R10, desc[UR40][R58.64+0x20] ;  /* 0x000020283a0ad981 */ /* 0x000164000c1e1b00 */
.L_x_3127:
[----:B------:R-:W-:Y:S05]  /*24a0*/  BSYNC B1 ;  /* 0x0000000000017941 */ /* 0x000fea0003800000 */
.L_x_3126:
[----:B------:R-:W-:Y:S01]  /*24b0*/  ISETP.NE.AND P0, PT, R184, 0x3, PT ;  /* 0x00000003b800780c */ /* 0x000fe20003f05270 */
[----:B-----5:R-:W-:Y:S01]  /*24c0*/  IMAD.MOV.U32 R4, RZ, RZ, R8 ;  /* 0x000000ffff047224 */ /* 0x020fe200078e0008 */
[----:B------:R-:W-:Y:S01]  /*24d0*/  MOV R5, R9 ;  /* 0x0000000900057202 */ /* 0x000fe20000000f00 */
[----:B0-----:R-:W-:Y:S02]  /*24e0*/  IMAD.MOV.U32 R6, RZ, RZ, R34 ;  /* 0x000000ffff067224 */ /* 0x001fe400078e0022 */
[----:B------:R-:W-:Y:S01]  /*24f0*/  IMAD.MOV.U32 R7, RZ, RZ, R35 ;  /* 0x000000ffff077224 */ /* 0x000fe200078e0023 */
[----:B------:R-:W-:Y:S01]  /*2500*/  PRMT R80, R4, 0x5410, R5 ;  /* 0x0000541004507816 */ /* 0x000fe20000000005 */
[----:B------:R-:W-:Y:S01]  /*2510*/  IMAD.MOV.U32 R4, RZ, RZ, R10 ;  /* 0x000000ffff047224 */ /* 0x000fe200078e000a */
[----:B------:R-:W-:Y:S02]  /*2520*/  MOV R5, R11 ;  /* 0x0000000b00057202 */ /* 0x000fe40000000f00 */
[----:B------:R-:W-:Y:S01]  /*2530*/  PRMT R79, R6, 0x5410, R7 ;  /* 0x00005410064f7816 */ /* 0x000fe20000000007 */
[----:B------:R-:W-:Y:S01]  /*2540*/  IMAD.MOV.U32 R6, RZ, RZ, R14 ;  /* 0x000000ffff067224 */ /* 0x000fe200078e000e */
[----:B------:R-:W-:Y:S01]  /*2550*/  PRMT R84, R4, 0x5410, R5 ;  /* 0x0000541004547816 */ /* 0x000fe20000000005 */
[----:B------:R-:W-:-:S05]  /*2560*/  IMAD.MOV.U32 R7, RZ, RZ, R15 ;  /* 0x000000ffff077224 */ /* 0x000fca00078e000f */
[----:B------:R-:W-:Y:S01]  /*2570*/  PRMT R83, R6, 0x5410, R7 ;  /* 0x0000541006537816 */ /* 0x000fe20000000007 */
[----:B------:R-:W-:Y:S06]  /*2580*/  @!P0 BRA `(.L_x_3128) ;  /* 0x0000000000048947 */ /* 0x000fec0003800000 */
[----:B------:R-:W-:Y:S01]  /*2590*/  BPT.TRAP 0x1 ;  /* 0x000000040000795c */ /* 0x000fe20000300000 */
.L_x_3128:
[----:B------:R-:W-:Y:S01]  /*25a0*/  IMAD R72, R19, 0x8, R2 ;  /* 0x0000000813487824 */ /* 0x000fe200078e0202 */
[----:B------:R-:W-:Y:S01]  /*25b0*/  SHF.L.U32 R59, R185, 0x1f, RZ ;  /* 0x0000001fb93b7819 */ /* 0x000fe200000006ff */
[----:B------:R-:W-:Y:S03]  /*25c0*/  BSSY B1, `(.L_x_3129) ;  /* 0x0000003000017945 */ /* 0x000fe60003800000 */
[----:B------:R-:W0:Y:S02]  /*25d0*/  SYNCS.PHASECHK.TRANS64.TRYWAIT P5, [R72+URZ+0x28c90], R59 ;  /* 0x028c903b480075a7 */ /* 0x000e2400080a017f */
[----:B0-----:R-:W-:Y:S05]  /*25e0*/  @!P5 BRA `(.L_x_3130) ;  /* 0x0000011c0088d947 */ /* 0x001fea0003800000 */
.L_x_3338:
[----:B------:R-:W-:Y:S05]  /*25f0*/  BSYNC B1 ;  /* 0x0000000000017941 */ /* 0x000fea0003800000 */
.L_x_3129:
[----:B------:R-:W-:Y:S05]  /*2600*/  @P1 BRA `(.L_x_3131) ;  /* 0x0000001000bc1947 */ /* 0x000fea0003800000 */
[----:B------:R-:W-:Y:S04]  /*2610*/  BSSY B1, `(.L_x_3132) ;  /* 0x0000031000017945 */ /* 0x000fe80003800000 */
[----:B------:R-:W-:Y:S05]  /*2620*/  @P4 BRA `(.L_x_3133) ;  /* 0x0000000000bc4947 */ /* 0x000fea0003800000 */
[----:B------:R1:W2:Y:S01]  /*2630*/  LDS.128 R4, [R32+0x22400] ;  /* 0x0224000020047984 */ /* 0x0002a20000000c00 */
[----:B------:R-:W-:Y:S01]  /*2640*/  ISETP.GE.AND P5, PT, R42, R63, PT ;  /* 0x0000003f2a00720c */ /* 0x000fe20003fa6270 */
[----:B------:R-:W-:-:S12]  /*2650*/  BSSY B2, `(.L_x_3134) ;  /* 0x000002b000027945 */ /* 0x000fd80003800000 */
[----:B-1----:R-:W-:Y:S05]  /*2660*/  @P5 BRA `(.L_x_3135) ;  /* 0x0000000000a45947 */ /* 0x002fea0003800000 */
[--C-:B------:R-:W-:Y:S02]  /*2670*/  SHF.R.U64 R32, R34, 0x10, R35.reuse ;  /* 0x0000001022207819 */ /* 0x100fe40000001223 */
[----:B------:R-:W-:Y:S02]  /*2680*/  SHF.R.U32.HI R34, RZ, 0x10, R35 ;  /* 0x00000010ff227819 */ /* 0x000fe40000011623 */
[--C-:B------:R-:W-:Y:S01]  /*2690*/  SHF.R.U64 R35, R14, 0x10, R15.reuse ;  /* 0x000000100e237819 */ /* 0x100fe2000000120f */
[----:B------:R-:W-:Y:S01]  /*26a0*/  HADD2.F32 R32, -RZ, R32.H0_H0 ;  /* 0x20000020ff207230 */ /* 0x000fe20000004100 */
[----:B------:R-:W-:Y:S01]  /*26b0*/  SHF.R.U32.HI R58, RZ, 0x10, R15 ;  /* 0x00000010ff3a7819 */ /* 0x000fe2000001160f */
[----:B--2---:R-:W-:Y:S01]  /*26c0*/  HADD2.F32 R15, -RZ, R7.H1_H1 ;  /* 0x30000007ff0f7230 */ /* 0x004fe20000004100 */
[----:B------:R-:W-:Y:S01]  /*26d0*/  MOV R14, R6 ;  /* 0x00000006000e7202 */ /* 0x000fe20000000f00 */
[----:B------:R-:W-:Y:S02]  /*26e0*/  HADD2.F32 R35, -RZ, R35.H0_H0 ;  /* 0x20000023ff237230 */ /* 0x000fe40000004100 */
[----:B------:R-:W-:-:S02]  /*26f0*/  HADD2.F32 R6, -RZ, R5.H1_H1 ;  /* 0x30000005ff067230 */ /* 0x000fc40000004100 */
[----:B------:R-:W-:Y:S02]  /*2700*/  HADD2.F32 R5, -RZ, R5.H0_H0 ;  /* 0x20000005ff057230 */ /* 0x000fe40000004100 */
[----:B------:R-:W-:Y:S02]  /*2710*/  HADD2.F32 R58, -RZ, R58.H0_H0 ;  /* 0x2000003aff3a7230 */ /* 0x000fe40000004100 */
[CC--:B------:R-:W-:Y:S01]  /*2720*/  FMUL.FTZ R76, R6.reuse, R35.reuse ;  /* 0x00000023064c7220 */ /* 0x0c0fe20000410000 */
[----:B------:R-:W-:Y:S02]  /*2730*/  HADD2.F32 R7, -RZ, R7.H0_H0 ;  /* 0x20000007ff077230 */ /* 0x000fe40000004100 */
[----:B------:R-:W-:Y:S01]  /*2740*/  FMUL.FTZ R35, R5, R35 ;  /* 0x0000002305237220 */ /* 0x000fe20000410000 */
[----:B------:R-:W-:Y:S02]  /*2750*/  HADD2.F32 R34, -RZ, R34.H0_H0 ;  /* 0x20000022ff227230 */ /* 0x000fe40000004100 */
[----:B------:R-:W-:Y:S01]  /*2760*/  FMUL.FTZ R78, R15, R58 ;  /* 0x0000003a0f4e7220 */ /* 0x000fe20000410000 */
[----:B------:R-:W-:Y:S01]  /*2770*/  FFMA.FTZ R76, R5, R32, -R76 ;  /* 0x00000020054c7223 */ /* 0x000fe2000001084c */
[----:B------:R-:W-:Y:S01]  /*2780*/  FMUL.FTZ R58, R7, R58 ;  /* 0x0000003a073a7220 */ /* 0x000fe20000410000 */
[----:B------:R-:W-:Y:S01]  /*2790*/  FFMA.FTZ R81, R6, R32, R35 ;  /* 0x0000002006517223 */ /* 0x000fe20000010023 */
[----:B------:R-:W-:-:S02]  /*27a0*/  HADD2.F32 R32, -RZ, R83.H0_H0 ;  /* 0x20000053ff207230 */ /* 0x000fc40000004100 */
[-C--:B------:R-:W-:Y:S01]  /*27b0*/  FFMA.FTZ R78, R7, R34.reuse, -R78 ;  /* 0x00000022074e7223 */ /* 0x080fe2000001084e */
[----:B------:R-:W-:Y:S02]  /*27c0*/  HADD2.F32 R35, -RZ, R83.H1_H1 ;  /* 0x30000053ff237230 */ /* 0x000fe40000004100 */
[----:B------:R-:W-:Y:S01]  /*27d0*/  FFMA.FTZ R85, R15, R34, R58 ;  /* 0x000000220f557223 */ /* 0x000fe2000001003a */
[----:B------:R-:W-:Y:S02]  /*27e0*/  HADD2.F32 R5, -RZ, R4.H1_H1 ;  /* 0x30000004ff057230 */ /* 0x000fe40000004100 */
[----:B------:R-:W-:Y:S02]  /*27f0*/  HADD2.F32 R6, -RZ, R14.H1_H1 ;  /* 0x3000000eff067230 */ /* 0x000fe40000004100 */
[----:B------:R-:W-:Y:S02]  /*2800*/  HADD2.F32 R4, -RZ, R4.H0_H0 ;  /* 0x20000004ff047230 */ /* 0x000fe40000004100 */
[----:B------:R-:W-:-:S02]  /*2810*/  HADD2.F32 R14, -RZ, R14.H0_H0 ;  /* 0x2000000eff0e7230 */ /* 0x000fc40000004100 */
[-C--:B------:R-:W-:Y:S01]  /*2820*/  FMUL.FTZ R83, R6, R35.reuse ;  /* 0x0000002306537220 */ /* 0x080fe20000410000 */
[--C-:B------:R-:W-:Y:S02]  /*2830*/  HADD2.F32 R7, -RZ, R79.reuse.H0_H0 ;  /* 0x2000004fff077230 */ /* 0x100fe40000004100 */
[----:B------:R-:W-:Y:S02]  /*2840*/  HADD2.F32 R15, -RZ, R79.H1_H1 ;  /* 0x3000004fff0f7230 */ /* 0x000fe40000004100 */
[CC--:B------:R-:W-:Y:S01]  /*2850*/  FMUL.FTZ R79, R5.reuse, R32.reuse ;  /* 0x00000020054f7220 */ /* 0x0c0fe20000410000 */
[----:B------:R-:W-:Y:S01]  /*2860*/  FMUL.FTZ R32, R4, R32 ;  /* 0x0000002004207220 */ /* 0x000fe20000410000 */
[----:B------:R-:W-:Y:S02]  /*2870*/  FMUL.FTZ R35, R14, R35 ;  /* 0x000000230e237220 */ /* 0x000fe40000410000 */
        /* <DEDUP_REMOVED lines=8> */
.L_x_3135:
[----:B------:R-:W-:Y:S05]  /*2900*/  BSYNC B2 ;  /* 0x0000000000027941 */ /* 0x000fea0003800000 */
.L_x_3134:
[----:B--2---:R1:W-:Y:S02]  /*2910*/  STG.E.128 desc[UR40][R12.64], R4 ;  /* 0x000000040c007986 */ /* 0x0043e4000c101d28 */
.L_x_3133:
[----:B------:R-:W-:Y:S05]  /*2920*/  BSYNC B1 ;  /* 0x0000000000017941 */ /* 0x000fea0003800000 */
.L_x_3132:
[----:B------:R-:W-:Y:S05]  /*2930*/  @P3 BRA `(.L_x_3131) ;  /* 0x0000000c00f03947 */ /* 0x000fea0003800000 */
[----:B-1----:R-:W-:Y:S01]  /*2940*/  IMAD.MOV.U32 R4, RZ, RZ, 0x20 ;  /* 0x00000020ff047424 */ /* 0x002fe200078e00ff */
[----:B------:R-:W-:Y:S01]  /*2950*/  LOP3.LUT P5, RZ, R186, 0x4, RZ, 0xc0, !PT ;  /* 0x00000004baff7812 */ /* 0x000fe200078ac0ff */
[----:B------:R-:W-:Y:S01]  /*2960*/  VIADD R14, R42, 0x10 ;  /* 0x000000102a0e7836 */ /* 0x000fe20000000000 */
[----:B------:R-:W-:Y:S02]  /*2970*/  BSSY B1, `(.L_x_3136) ;  /* 0x0000030000017945 */ /* 0x000fe40003800000 */
[----:B------:R-:W-:Y:S02]  /*2980*/  SEL R4, R4, 0xffffffe0, !P5 ;  /* 0xffffffe004047807 */ /* 0x000fe40006800000 */
[----:B------:R-:W-:Y:S02]  /*2990*/  ISETP.GE.AND P5, PT, R14, R63, PT ;  /* 0x0000003f0e00720c */ /* 0x000fe40003fa6270 */
[----:B------:R-:W-:-:S05]  /*29a0*/  IADD3 R33, R4, R66, R33 ;  /* 0x0000004204217210 */ /* 0x000fca0007ffe021 */
[----:B------:R-:W-:-:S06]  /*29b0*/  IMAD R4, R33, 0x2, R2 ;  /* 0x0000000221047824 */ /* 0x000fcc00078e0202 */
[----:B------:R-:W1:Y:S01]  /*29c0*/  LDS.128 R4, [R4+0x22400] ;  /* 0x0224000004047984 */ /* 0x000e620000000c00 */
[----:B------:R-:W-:Y:S05]  /*29d0*/  @P5 BRA `(.L_x_3137) ;  /* 0x0000000000a45947 */ /* 0x000fea0003800000 */
[--C-:B------:R-:W-:Y:S02]  /*29e0*/  SHF.R.U64 R15, R8, 0x10, R9.reuse ;  /* 0x00000010080f7819 */ /* 0x100fe40000001209 */
[----:B------:R-:W-:Y:S02]  /*29f0*/  SHF.R.U32.HI R14, RZ, 0x10, R9 ;  /* 0x00000010ff0e7819 */ /* 0x000fe40000011609 */
[--C-:B------:R-:W-:Y:S01]  /*2a00*/  SHF.R.U64 R9, R10, 0x10, R11.reuse ;  /* 0x000000100a097819 */ /* 0x100fe2000000120b */
[----:B------:R-:W-:Y:S01]  /*2a10*/  HADD2.F32 R10, -RZ, R15.H0_H0 ;  /* 0x2000000fff0a7230 */ /* 0x000fe20000004100 */
[----:B------:R-:W-:Y:S01]  /*2a20*/  SHF.R.U32.HI R32, RZ, 0x10, R11 ;  /* 0x00000010ff207819 */ /* 0x000fe2000001160b */
[----:B------:R-:W-:Y:S01]  /*2a30*/  HADD2.F32 R14, -RZ, R14.H0_H0 ;  /* 0x2000000eff0e7230 */ /* 0x000fe20000004100 */
[----:B-1----:R-:W-:Y:S01]  /*2a40*/  MOV R8, R6 ;  /* 0x0000000600087202 */ /* 0x002fe20000000f00 */
        /* <DEDUP_REMOVED lines=10> */
[----:B------:R-:W-:Y:S01]  /*2af0*/  FMUL.FTZ R58, R9, R32 ;  /* 0x00000020093a7220 */ /* 0x000fe20000410000 */
[----:B------:R-:W-:Y:S01]  /*2b00*/  FFMA.FTZ R33, R6, R10, R11 ;  /* 0x0000000a06217223 */ /* 0x000fe2000001000b */
[C---:B------:R-:W-:Y:S01]  /*2b10*/  FMUL.FTZ R32, R7.reuse, R32 ;  /* 0x0000002007207220 */ /* 0x040fe20000410000 */
[--C-:B------:R-:W-:Y:S02]  /*2b20*/  HADD2.F32 R10, -RZ, R84.reuse.H0_H0 ;  /* 0x20000054ff0a7230 */ /* 0x100fe40000004100 */
[-C--:B------:R-:W-:Y:S01]  /*2b30*/  FFMA.FTZ R58, R7, R14.reuse, -R58 ;  /* 0x0000000e073a7223 */ /* 0x080fe2000001083a */
[----:B------:R-:W-:Y:S02]  /*2b40*/  HADD2.F32 R11, -RZ, R84.H1_H1 ;  /* 0x30000054ff0b7230 */ /* 0x000fe40000004100 */
[----:B------:R-:W-:Y:S01]  /*2b50*/  FFMA.FTZ R79, R9, R14, R32 ;  /* 0x0000000e094f7223 */ /* 0x000fe20000010020 */
[----:B------:R-:W-:Y:S02]  /*2b60*/  HADD2.F32 R6, -RZ, R8.H1_H1 ;  /* 0x30000008ff067230 */ /* 0x000fe40000004100 */
[----:B------:R-:W-:Y:S01]  /*2b70*/  FMUL.FTZ R15, R5, R10 ;  /* 0x0000000a050f7220 */ /* 0x000fe20000410000 */
[----:B------:R-:W-:-:S02]  /*2b80*/  HADD2.F32 R4, -RZ, R4.H0_H0 ;  /* 0x20000004ff047230 */ /* 0x000fc40000004100 */
        /* <DEDUP_REMOVED lines=14> */
.L_x_3137:
[----:B------:R-:W-:Y:S05]  /*2c70*/  BSYNC B1 ;  /* 0x0000000000017941 */ /* 0x000fea0003800000 */
.L_x_3136:
[----:B-1----:R1:W-:Y:S01]  /*2c80*/  STG.E.128 desc[UR40][R12.64+0x40], R4 ;  /* 0x000040040c007986 */ /* 0x0023e2000c101d28 */
[----:B------:R-:W-:Y:S05]  /*2c90*/  BRA `(.L_x_3131) ;  /* 0x0000000c00187947 */ /* 0x000fea0003800000 */
.L_x_3125:
[----:B------:R-:W-:-:S05]  /*2ca0*/  IMAD R5, R51, -0x40, R24 ;  /* 0xffffffc033057824 */ /* 0x000fca00078e0218 */
[----:B------:R-:W-:-:S04]  /*2cb0*/  VIMNMX R6, R5, 0x40, PT ;  /* 0x0000004005067848 */ /* 0x000fc80003fe0100 */
[----:B------:R-:W-:-:S04]  /*2cc0*/  ISETP.GE.AND P1, PT, R23, R6, PT ;  /* 0x000000061700720c */ /* 0x000fc80003f26270 */
[----:B------:R-:W-:-:S13]  /*2cd0*/  ISETP.GE.OR P0, PT, R16, R63, P1 ;  /* 0x0000003f1000720c */ /* 0x000fda0000f06670 */
[----:B------:R-:W0:Y:S01]  /*2ce0*/  @!P0 LDC.64 R12, c[0x0][0x3c8] ;  /* 0x0000f200ff0c8b82 */ /* 0x000e220000000a00 */
[----:B------:R-:W-:Y:S01]  /*2cf0*/  @!P0 IADD3 R6, P5, R38, R4, RZ ;  /* 0x0000000426068210 */ /* 0x000fe20007fbe0ff */
[----:B------:R-:W-:Y:S02]  /*2d00*/  @!P0 IMAD R4, R55, R51, RZ ;  /* 0x0000003337048224 */ /* 0x000fe400078e02ff */
[----:B------:R-:W-:Y:S02]  /*2d10*/  @!P0 IMAD.MOV.U32 R5, RZ, RZ, R69 ;  /* 0x000000ffff058224 */ /* 0x000fe400078e0045 */
[----:B------:R-:W-:Y:S02]  /*2d20*/  @!P0 IMAD R9, R58, R57, R4 ;  /* 0x000000393a098224 */ /* 0x000fe400078e0204 */
[----:B------:R-:W1:Y:S01]  /*2d30*/  @!P0 LDC.64 R34, c[0x0][0x3e0] ;  /* 0x0000f800ff228b82 */ /* 0x000e620000000a00 */
[----:B------:R-:W-:Y:S02]  /*2d40*/  @!P0 IMAD.MOV.U32 R4, RZ, RZ, R28 ;  /* 0x000000ffff048224 */ /* 0x000fe400078e001c */
[----:B------:R-:W-:-:S02]  /*2d50*/  @!P0 IMAD.X R7, R59, 0x1, R67, P5 ;  /* 0x000000013b078824 */ /* 0x000fc400028e0643 */
[----:B------:R-:W-:Y:S01]  /*2d60*/  @!P0 IMAD.WIDE.U32 R10, R51, R57, R4 ;  /* 0x00000039330a8225 */ /* 0x000fe200078e0004 */
[----:B------:R-:W-:-:S04]  /*2d70*/  CS2R R4, SRZ ;  /* 0x0000000000047805 */ /* 0x000fc8000001ff00 */
[----:B------:R-:W-:Y:S02]  /*2d80*/  @!P0 IADD3 R11, R9, R11, RZ ;  /* 0x0000000b090b8210 */ /* 0x000fe40007ffe0ff */
[----:B0-----:R-:W-:-:S04]  /*2d90*/  @!P0 LEA R12, P5, R6, R12, 0x1 ;  /* 0x0000000c060c8211 */ /* 0x001fc800078a08ff */
[----:B------:R-:W-:Y:S02]  /*2da0*/  @!P0 LEA.HI.X R13, R6, R13, R7, 0x1, P5 ;  /* 0x0000000d060d8211 */ /* 0x000fe400028f0c07 */
[----:B------:R-:W-:Y:S02]  /*2db0*/  CS2R R6, SRZ ;  /* 0x0000000000067805 */ /* 0x000fe4000001ff00 */
[C---:B-1----:R-:W-:Y:S02]  /*2dc0*/  @!P0 LEA R34, P5, R10.reuse, R34, 0x1 ;  /* 0x000000220a228211 */ /* 0x042fe400078a08ff */
[----:B------:R-:W-:Y:S02]  /*2dd0*/  CS2R R8, SRZ ;  /* 0x0000000000087805 */ /* 0x000fe4000001ff00 */
[----:B------:R-:W2:Y:S01]  /*2de0*/  @!P0 LDG.E.128 R4, desc[UR40][R12.64] ;  /* 0x000000280c048981 */ /* 0x000ea2000c1e1d00 */
[----:B------:R-:W-:Y:S02]  /*2df0*/  @!P0 LEA.HI.X R35, R10, R35, R11, 0x1, P5 ;  /* 0x000000230a238211 */ /* 0x000fe400028f0c0b */
[----:B------:R-:W-:-:S06]  /*2e00*/  CS2R R10, SRZ ;  /* 0x00000000000a7805 */ /* 0x000fcc000001ff00 */
[----:B------:R0:W3:Y:S01]  /*2e10*/  @!P0 LDG.E.128 R8, desc[UR40][R34.64] ;  /* 0x0000002822088981 */ /* 0x0000e2000c1e1d00 */
[----:B------:R-:W-:Y:S02]  /*2e20*/  ISETP.NE.AND P0, PT, R184, 0x3, PT ;  /* 0x00000003b800780c */ /* 0x000fe40003f05270 */
[----:B------:R-:W-:-:S04]  /*2e30*/  ISETP.GE.AND P5, PT, R16, R63, PT ;  /* 0x0000003f1000720c */ /* 0x000fc80003fa6270 */
[----:B0-----:R-:W-:Y:S01]  /*2e40*/  P2R R35, PR, RZ, 0x20 ;  /* 0x00000020ff237803 */ /* 0x001fe20000000000 */
[----:B--2---:R-:W-:Y:S01]  /*2e50*/  IMAD.MOV.U32 R32, RZ, RZ, R4 ;  /* 0x000000ffff207224 */ /* 0x004fe200078e0004 */
[----:B------:R-:W-:Y:S01]  /*2e60*/  MOV R72, R7 ;  /* 0x0000000700487202 */ /* 0x000fe20000000f00 */
[----:B------:R-:W-:Y:S02]  /*2e70*/  IMAD.MOV.U32 R59, RZ, RZ, R6 ;  /* 0x000000ffff3b7224 */ /* 0x000fe400078e0006 */
[----:B------:R-:W-:Y:S01]  /*2e80*/  IMAD.MOV.U32 R58, RZ, RZ, R5 ;  /* 0x000000ffff3a7224 */ /* 0x000fe200078e0005 */
[----:B------:R-:W-:Y:S02]  /*2e90*/  PRMT R87, R87, 0x5410, R72 ;  /* 0x0000541057577816 */ /* 0x000fe40000000048 */
[----:B------:R-:W-:Y:S01]  /*2ea0*/  PRMT R95, R32, 0x5410, R59 ;  /* 0x00005410205f7816 */ /* 0x000fe2000000003b */
[----:B---3--:R-:W-:Y:S01]  /*2eb0*/  IMAD.MOV.U32 R12, RZ, RZ, R8 ;  /* 0x000000ffff0c7224 */ /* 0x008fe200078e0008 */
[----:B------:R-:W-:Y:S01]  /*2ec0*/  PRMT R83, R83, 0x5410, R58 ;  /* 0x0000541053537816 */ /* 0x000fe2000000003a */
[----:B------:R-:W-:Y:S01]  /*2ed0*/  IMAD.MOV.U32 R13, RZ, RZ, R9 ;  /* 0x000000ffff0d7224 */ /* 0x000fe200078e0009 */
[----:B------:R-:W-:Y:S01]  /*2ee0*/  MOV R34, R11 ;  /* 0x0000000b00227202 */ /* 0x000fe20000000f00 */
[----:B------:R-:W-:-:S03]  /*2ef0*/  IMAD.MOV.U32 R32, RZ, RZ, R10 ;  /* 0x000000ffff207224 */ /* 0x000fc600078e000a */
[----:B------:R-:W-:Y:S02]  /*2f00*/  PRMT R83, R13, 0x7610, R83 ;  /* 0x000076100d537816 */ /* 0x000fe40000000053 */
[----:B------:R-:W-:Y:S02]  /*2f10*/  PRMT R94, R12, 0x5410, R32 ;  /* 0x000054100c5e7816 */ /* 0x000fe40000000020 */
[----:B------:R-:W-:Y:S01]  /*2f20*/  PRMT R87, R34, 0x7610, R87 ;  /* 0x0000761022577816 */ /* 0x000fe20000000057 */
[----:B------:R-:W-:Y:S06]  /*2f30*/  @!P0 BRA `(.L_x_3138) ;  /* 0x0000000000048947 */ /* 0x000fec0003800000 */
[----:B------:R-:W-:Y:S01]  /*2f40*/  BPT.TRAP 0x1 ;  /* 0x000000040000795c */ /* 0x000fe20000300000 */
.L_x_3138:
[----:B------:R-:W-:Y:S01]  /*2f50*/  IMAD R72, R19, 0x8, R2 ;  /* 0x0000000813487824 */ /* 0x000fe200078e0202 */
[----:B------:R-:W-:Y:S01]  /*2f60*/  SHF.L.U32 R59, R185, 0x1f, RZ ;  /* 0x0000001fb93b7819 */ /* 0x000fe200000006ff */
[----:B------:R-:W-:Y:S03]  /*2f70*/  BSSY B1, `(.L_x_3139) ;  /* 0x0000003000017945 */ /* 0x000fe60003800000 */
[----:B------:R-:W0:Y:S02]  /*2f80*/  SYNCS.PHASECHK.TRANS64.TRYWAIT P5, [R72+URZ+0x28c90], R59 ;  /* 0x028c903b480075a7 */ /* 0x000e2400080a017f */
[----:B0-----:R-:W-:Y:S05]  /*2f90*/  @!P5 BRA `(.L_x_3140) ;  /* 0x000001140030d947 */ /* 0x001fea0003800000 */
.L_x_3339:
[----:B------:R-:W-:Y:S05]  /*2fa0*/  BSYNC B1 ;  /* 0x0000000000017941 */ /* 0x000fea0003800000 */
.L_x_3139:
[----:B------:R-:W-:Y:S01]  /*2fb0*/  ISETP.GE.OR P5, PT, R16, R65, P1 ;  /* 0x000000411000720c */ /* 0x000fe20000fa6670 */
[----:B------:R-:W-:Y:S01]  /*2fc0*/  ULDC.64 UR4, c[0x0][0x2f0] ;  /* 0x0000bc0000047ab9 */ /* 0x000fe20000000a00 */
[----:B------:R-:W-:Y:S02]  /*2fd0*/  IMAD.MOV.U32 R78, RZ, RZ, R14 ;  /* 0x000000ffff4e7224 */ /* 0x000fe400078e000e */
[----:B------:R-:W-:Y:S02]  /*2fe0*/  IMAD R12, R208, UR4, RZ ;  /* 0x00000004d00c7c24 */ /* 0x000fe4000f8e02ff */
[----:B------:R-:W-:-:S04]  /*2ff0*/  IMAD.WIDE.U32 R78, R23, UR4, R78 ;  /* 0x00000004174e7c25 */ /* 0x000fc8000f8e004e */
[----:B------:R-:W-:-:S03]  /*3000*/  IMAD R93, R23, UR5, R12 ;  /* 0x00000005175d7c24 */ /* 0x000fc6000f8e020c */
[----:B------:R-:W-:Y:S05]  /*3010*/  @P5 BRA `(.L_x_3131) ;  /* 0x0000000800385947 */ /* 0x000fea0003800000 */
[----:B------:R-:W-:Y:S01]  /*3020*/  IMAD.IADD R93, R93, 0x1, R79 ;  /* 0x000000015d5d7824 */ /* 0x000fe200078e024f */
[----:B------:R-:W-:Y:S01]  /*3030*/  IADD3 R12, P5, P6, R44, R78, R71 ;  /* 0x0000004e2c0c7210 */ /* 0x000fe20007ebe047 */
[----:B------:R-:W-:Y:S03]  /*3040*/  BSSY B1, `(.L_x_3141) ;  /* 0x0000069000017945 */ /* 0x000fe60003800000 */
[----:B------:R-:W-:Y:S02]  /*3050*/  IADD3.X R13, R0, R93, R75, P5, P6 ;  /* 0x0000005d000d7210 */ /* 0x000fe40002fec44b */
[C---:B------:R-:W-:Y:S02]  /*3060*/  LEA R80, P5, R12.reuse, R46, 0x1 ;  /* 0x0000002e0c507211 */ /* 0x040fe400078a08ff */
[----:B------:R-:W-:Y:S02]  /*3070*/  ISETP.NE.AND P6, PT, R35, RZ, PT ;  /* 0x000000ff2300720c */ /* 0x000fe40003fc5270 */
[----:B------:R-:W-:-:S02]  /*3080*/  LEA.HI.X R81, R12, R47, R13, 0x1, P5 ;  /* 0x0000002f0c517211 */ /* 0x000fc400028f0c0d */
[----:B------:R-:W-:Y:S02]  /*3090*/  ISETP.NE.AND P5, PT, R74, RZ, PT ;  /* 0x000000ff4a00720c */ /* 0x000fe40003fa5270 */
[----:B------:R-:W-:-:S04]  /*30a0*/  IADD3 R13, -R64, R65, RZ ;  /* 0x00000041400d7210 */ /* 0x000fc80007ffe1ff */
[----:B------:R-:W-:-:S04]  /*30b0*/  SEL R13, R64, R13, !P5 ;  /* 0x0000000d400d7207 */ /* 0x000fc80006800000 */
[----:B------:R-:W-:-:S04]  /*30c0*/  SHF.R.S32.HI R12, RZ, 0x1f, R13 ;  /* 0x0000001fff0c7819 */ /* 0x000fc8000001140d */
[----:B------:R-:W-:-:S04]  /*30d0*/  LEA.HI R12, R12, R13, RZ, 0x4 ;  /* 0x0000000d0c0c7211 */ /* 0x000fc800078f20ff */
[----:B------:R-:W-:-:S04]  /*30e0*/  SHF.R.S32.HI R13, RZ, 0x4, R12 ;  /* 0x00000004ff0d7819 */ /* 0x000fc8000001140c */
[----:B------:R-:W-:-:S05]  /*30f0*/  LEA.HI.SX32 R13, R50, R13, 0x1d ;  /* 0x0000000d320d7211 */ /* 0x000fca00078feaff */
[----:B------:R-:W-:-:S05]  /*3100*/  IMAD.SHL.U32 R58, R13, 0x8, RZ ;  /* 0x000000080d3a7824 */ /* 0x000fca00078e00ff */
[----:B------:R-:W-:-:S04]  /*3110*/  LOP3.LUT R13, R61, 0x38, R58, 0xf8, !PT ;  /* 0x000000383d0d7812 */ /* 0x000fc800078ef83a */
[----:B------:R-:W-:Y:S01]  /*3120*/  LOP3.LUT R12, R13, R62, RZ, 0x3c, !PT ;  /* 0x0000003e0d0c7212 */ /* 0x000fe200078e3cff */
[----:B------:R-:W-:-:S04]  /*3130*/  IMAD.IADD R13, R70, 0x1, R33 ;  /* 0x00000001460d7824 */ /* 0x000fc800078e0221 */
[----:B------:R-:W-:Y:S02]  /*3140*/  IMAD R12, R189, 0x200, R12 ;  /* 0x00000200bd0c7824 */ /* 0x000fe400078e020c */
[----:B------:R-:W-:-:S03]  /*3150*/  IMAD R13, R13, 0x2, R2 ;  /* 0x000000020d0d7824 */ /* 0x000fc600078e0202 */
[----:B------:R-:W-:-:S03]  /*3160*/  IADD3 R33, R33, R12, RZ ;  /* 0x0000000c21217210 */ /* 0x000fc60007ffe0ff */
[----:B------:R-:W1:Y:S02]  /*3170*/  LDS.128 R12, [R13+0x22400] ;  /* 0x022400000d0c7984 */ /* 0x000e640000000c00 */
[----:B------:R-:W-:-:S06]  /*3180*/  IMAD R33, R33, 0x2, R2 ;  /* 0x0000000221217824 */ /* 0x000fcc00078e0202 */
[----:B------:R-:W2:Y:S01]  /*3190*/  LDS.128 R32, [R33+0x22400] ;  /* 0x0224000021207984 */ /* 0x000ea20000000c00 */
[----:B------:R-:W-:Y:S05]  /*31a0*/  @P6 BRA `(.L_x_3142) ;  /* 0x0000000400486947 */ /* 0x000fea0003800000 */
[--C-:B------:R-:W-:Y:S02]  /*31b0*/  SHF.R.U64 R90, R8, 0x10, R9.reuse ;  /* 0x00000010085a7819 */ /* 0x100fe40000001209 */
[----:B------:R-:W-:Y:S02]  /*31c0*/  SHF.R.U32.HI R8, RZ, 0x10, R9 ;  /* 0x00000010ff087819 */ /* 0x000fe40000011609 */
[--C-:B------:R-:W-:Y:S01]  /*31d0*/  SHF.R.U64 R92, R4, 0x10, R5.reuse ;  /* 0x00000010045c7819 */ /* 0x100fe20000001205 */
[----:B-1----:R-:W-:Y:S01]  /*31e0*/  HADD2.F32 R4, -RZ, R13.H0_H0 ;  /* 0x2000000dff047230 */ /* 0x002fe20000004100 */
[----:B------:R-:W-:Y:S01]  /*31f0*/  SHF.R.U32.HI R76, RZ, 0x10, R5 ;  /* 0x00000010ff4c7819 */ /* 0x000fe20000011605 */
[--C-:B--2---:R-:W-:Y:S01]  /*3200*/  HADD2.F32 R5, -RZ, R33.reuse.H0_H0 ;  /* 0x20000021ff057230 */ /* 0x104fe20000004100 */
[--C-:B------:R-:W-:Y:S01]  /*3210*/  SHF.R.U64 R91, R6, 0x10, R7.reuse ;  /* 0x00000010065b7819 */ /* 0x100fe20000001207 */
[----:B------:R-:W-:Y:S01]  /*3220*/  HADD2.F32 R33, -RZ, R33.H1_H1 ;  /* 0x30000021ff217230 */ /* 0x000fe20000004100 */
[----:B------:R-:W-:Y:S01]  /*3230*/  SHF.R.U32.HI R85, RZ, 0x10, R7 ;  /* 0x00000010ff557819 */ /* 0x000fe20000011607 */
[----:B------:R-:W-:Y:S01]  /*3240*/  HADD2.F32 R7, -RZ, R83.H0_H0 ;  /* 0x20000053ff077230 */ /* 0x000fe20000004100 */
[--C-:B------:R-:W-:Y:S01]  /*3250*/  SHF.R.U64 R89, R10, 0x10, R11.reuse ;  /* 0x000000100a597819 */ /* 0x100fe2000000120b */
[----:B------:R-:W-:Y:S01]  /*3260*/  HADD2.F32 R10, -RZ, R8.H0_H0 ;  /* 0x20000008ff0a7230 */ /* 0x000fe20000004100 */
[----:B------:R-:W-:Y:S01]  /*3270*/  SHF.R.U32.HI R11, RZ, 0x10, R11 ;  /* 0x00000010ff0b7819 */ /* 0x000fe2000001160b */
[----:B------:R-:W-:-:S02]  /*3280*/  HADD2.F32 R13, -RZ, R13.H1_H1 ;  /* 0x3000000dff0d7230 */ /* 0x000fc40000004100 */
[CC--:B------:R-:W-:Y:S01]  /*3290*/  FMUL.FTZ R84, R4.reuse, R7.reuse ;  /* 0x0000000704547220 */ /* 0x0c0fe20000410000 */
[----:B------:R-:W-:Y:S02]  /*32a0*/  HADD2.F32 R6, -RZ, R83.H1_H1 ;  /* 0x30000053ff067230 */ /* 0x000fe40000004100 */
[-C--:B------:R-:W-:Y:S01]  /*32b0*/  FMUL.FTZ R86, R33, R10.reuse ;  /* 0x0000000a21567220 */ /* 0x080fe20000410000 */
[----:B------:R-:W-:Y:S02]  /*32c0*/  HADD2.F32 R8, -RZ, R76.H0_H0 ;  /* 0x2000004cff087230 */ /* 0x000fe40000004100 */
[----:B------:R-:W-:Y:S01]  /*32d0*/  FMUL.FTZ R9, R5, R7 ;  /* 0x0000000705097220 */ /* 0x000fe20000410000 */
[----:B------:R-:W-:Y:S01]  /*32e0*/  FMUL.FTZ R10, R13, R10 ;  /* 0x0000000a0d0a7220 */ /* 0x000fe20000410000 */
[-C--:B------:R-:W-:Y:S01]  /*32f0*/  FFMA.FTZ R84, R5, R6.reuse, R84 ;  /* 0x0000000605547223 */ /* 0x080fe20000010054 */
[--C-:B------:R-:W-:Y:S02]  /*3300*/  HADD2.F32 R5, -RZ, R35.reuse.H0_H0 ;  /* 0x20000023ff057230 */ /* 0x100fe40000004100 */
[----:B------:R-:W-:Y:S01]  /*3310*/  FFMA.FTZ R76, R4, R6, -R9 ;  /* 0x00000006044c7223 */ /* 0x000fe20000010809 */
[----:B------:R-:W-:Y:S01]  /*3320*/  FFMA.FTZ R33, R33, R8, R10 ;  /* 0x0000000821217223 */ /* 0x000fe2000001000a */
[----:B------:R-:W-:-:S02]  /*3330*/  HADD2.F32 R35, -RZ, R35.H1_H1 ;  /* 0x30000023ff237230 */ /* 0x000fc40000004100 */
[----:B------:R-:W-:Y:S01]  /*3340*/  FFMA.FTZ R83, R13, R8, -R86 ;  /* 0x000000080d537223 */ /* 0x000fe20000010856 */
[----:B------:R-:W-:Y:S02]  /*3350*/  HADD2.F32 R4, -RZ, R15.H0_H0 ;  /* 0x2000000fff047230 */ /* 0x000fe40000004100 */
[----:B------:R-:W-:Y:S01]  /*3360*/  HADD2.F32 R10, -RZ, R11.H0_H0 ;  /* 0x2000000bff0a7230 */ /* 0x000fe20000004100 */
[----:B------:R-:W-:Y:S01]  /*3370*/  F2FP.F16.F32.PACK_AB R33, R33, R84 ;  /* 0x000000542121723e */ /* 0x000fe200000000ff */
[----:B------:R-:W-:Y:S01]  /*3380*/  HADD2.F32 R7, -RZ, R87.H0_H0 ;  /* 0x20000057ff077230 */ /* 0x000fe20000004100 */
[----:B------:R-:W-:Y:S01]  /*3390*/  F2FP.F16.F32.PACK_AB R76, R83, R76 ;  /* 0x0000004c534c723e */ /* 0x000fe200000000ff */
[----:B------:R-:W-:Y:S02]  /*33a0*/  HADD2.F32 R15, -RZ, R15.H1_H1 ;  /* 0x3000000fff0f7230 */ /* 0x000fe40000004100 */
[----:B------:R-:W-:Y:S01]  /*33b0*/  FMUL.FTZ R88, R35, R10 ;  /* 0x0000000a23587220 */ /* 0x000fe20000410000 */
[----:B------:R-:W-:-:S02]  /*33c0*/  HADD2.F32 R6, -RZ, R87.H1_H1 ;  /* 0x30000057ff067230 */ /* 0x000fc40000004100 */
[CC--:B------:R-:W-:Y:S01]  /*33d0*/  FMUL.FTZ R86, R4.reuse, R7.reuse ;  /* 0x0000000704567220 */ /* 0x0c0fe20000410000 */
[----:B------:R-:W-:Y:S02]  /*33e0*/  HADD2.F32 R8, -RZ, R85.H0_H0 ;  /* 0x20000055ff087230 */ /* 0x000fe40000004100 */
[----:B------:R-:W-:Y:S01]  /*33f0*/  FMUL.FTZ R10, R15, R10 ;  /* 0x0000000a0f0a7220 */ /* 0x000fe20000410000 */
[C---:B------:R-:W-:Y:S01]  /*3400*/  FMUL.FTZ R9, R5.reuse, R7 ;  /* 0x0000000705097220 */ /* 0x040fe20000410000 */
[----:B------:R-:W-:Y:S01]  /*3410*/  FFMA.FTZ R86, R5, R6, R86 ;  /* 0x0000000605567223 */ /* 0x000fe20000010056 */
[----:B------:R-:W-:Y:S02]  /*3420*/  HADD2.F32 R5, -RZ, R32.H0_H0 ;  /* 0x20000020ff057230 */ /* 0x000fe40000004100 */
[-C--:B------:R-:W-:Y:S01]  /*3430*/  FFMA.FTZ R88, R15, R8.reuse, -R88 ;  /* 0x000000080f587223 */ /* 0x080fe20000010858 */
[----:B------:R-:W-:Y:S01]  /*3440*/  FFMA.FTZ R87, R35, R8, R10 ;  /* 0x0000000823577223 */ /* 0x000fe2000001000a */
[----:B------:R-:W-:Y:S01]  /*3450*/  FFMA.FTZ R85, R4, R6, -R9 ;  /* 0x0000000604557223 */ /* 0x000fe20000010809 */
[----:B------:R-:W-:-:S02]  /*3460*/  HADD2.F32 R8, -RZ, R94.H0_H0 ;  /* 0x2000005eff087230 */ /* 0x000fc40000004100 */
[----:B------:R-:W-:Y:S02]  /*3470*/  HADD2.F32 R9, -RZ, R90.H0_H0 ;  /* 0x2000005aff097230 */ /* 0x000fe40000004100 */
[----:B------:R-:W-:Y:S02]  /*3480*/  HADD2.F32 R4, -RZ, R12.H0_H0 ;  /* 0x2000000cff047230 */ /* 0x000fe40000004100 */
[-C--:B------:R-:W-:Y:S01]  /*3490*/  FMUL.FTZ R11, R5, R8.reuse ;  /* 0x00000008050b7220 */ /* 0x080fe20000410000 */
[----:B------:R-:W-:Y:S01]  /*34a0*/  HADD2.F32 R32, -RZ, R32.H1_H1 ;  /* 0x30000020ff207230 */ /* 0x000fe20000004100 */
[----:B------:R-:W-:Y:S01]  /*34b0*/  F2FP.F16.F32.PACK_AB R85, R88, R85 ;  /* 0x000000555855723e */ /* 0x000fe200000000ff */
[----:B------:R-:W-:Y:S02]  /*34c0*/  HADD2.F32 R12, -RZ, R12.H1_H1 ;  /* 0x3000000cff0c7230 */ /* 0x000fe40000004100 */
[----:B------:R-:W-:Y:S01]  /*34d0*/  FMUL.FTZ R8, R4, R8 ;  /* 0x0000000804087220 */ /* 0x000fe20000410000 */
[----:B------:R-:W-:-:S02]  /*34e0*/  HADD2.F32 R6, -RZ, R95.H0_H0 ;  /* 0x2000005fff067230 */ /* 0x000fc40000004100 */
[-C--:B------:R-:W-:Y:S01]  /*34f0*/  FMUL.FTZ R13, R32, R9.reuse ;  /* 0x00000009200d7220 */ /* 0x080fe20000410000 */
[----:B------:R-:W-:Y:S02]  /*3500*/  HADD2.F32 R7, -RZ, R92.H0_H0 ;  /* 0x2000005cff077230 */ /* 0x000fe40000004100 */
[----:B------:R-:W-:Y:S01]  /*3510*/  FMUL.FTZ R9, R12, R9 ;  /* 0x000000090c097220 */ /* 0x000fe20000410000 */
[-C--:B------:R-:W-:Y:S01]  /*3520*/  FFMA.FTZ R10, R5, R6.reuse, R8 ;  /* 0x00000006050a7223 */ /* 0x080fe20000010008 */
[----:B------:R-:W-:Y:S01]  /*3530*/  FFMA.FTZ R11, R4, R6, -R11 ;  /* 0x00000006040b7223 */ /* 0x000fe2000001080b */
[-C--:B------:R-:W-:Y:S01]  /*3540*/  FFMA.FTZ R12, R12, R7.reuse, -R13 ;  /* 0x000000070c0c7223 */ /* 0x080fe2000001080d */
[----:B------:R-:W-:Y:S01]  /*3550*/  FFMA.FTZ R13, R32, R7, R9 ;  /* 0x00000007200d7223 */ /* 0x000fe20000010009 */
[----:B------:R-:W-:Y:S02]  /*3560*/  HADD2.F32 R5, -RZ, R34.H0_H0 ;  /* 0x20000022ff057230 */ /* 0x000fe40000004100 */
[----:B------:R-:W-:Y:S01]  /*3570*/  HADD2.F32 R8, -RZ, R94.H1_H1 ;  /* 0x3000005eff087230 */ /* 0x000fe20000004100 */
[----:B------:R-:W-:Y:S01]  /*3580*/  F2FP.F16.F32.PACK_AB R12, R12, R11 ;  /* 0x0000000b0c0c723e */ /* 0x000fe200000000ff */
[----:B------:R-:W-:Y:S01]  /*3590*/  HADD2.F32 R9, -RZ, R89.H0_H0 ;  /* 0x20000059ff097230 */ /* 0x000fe20000004100 */
[----:B------:R-:W-:Y:S01]  /*35a0*/  F2FP.F16.F32.PACK_AB R32, R13, R10 ;  /* 0x0000000a0d20723e */ /* 0x000fe200000000ff */
[----:B------:R-:W-:-:S02]  /*35b0*/  HADD2.F32 R4, -RZ, R14.H0_H0 ;  /* 0x2000000eff047230 */ /* 0x000fc40000004100 */
[-C--:B------:R-:W-:Y:S01]  /*35c0*/  FMUL.FTZ R15, R5, R8.reuse ;  /* 0x00000008050f7220 */ /* 0x080fe20000410000 */
[----:B------:R-:W-:Y:S02]  /*35d0*/  HADD2.F32 R34, -RZ, R34.H1_H1 ;  /* 0x30000022ff227230 */ /* 0x000fe40000004100 */
[----:B------:R-:W-:Y:S02]  /*35e0*/  HADD2.F32 R14, -RZ, R14.H1_H1 ;  /* 0x3000000eff0e7230 */ /* 0x000fe40000004100 */
[----:B------:R-:W-:Y:S01]  /*35f0*/  FMUL.FTZ R8, R4, R8 ;  /* 0x0000000804087220 */ /* 0x000fe20000410000 */
[----:B------:R-:W-:Y:S02]  /*3600*/  HADD2.F32 R6, -RZ, R95.H1_H1 ;  /* 0x3000005fff067230 */ /* 0x000fe40000004100 */
[-C--:B------:R-:W-:Y:S01]  /*3610*/  FMUL.FTZ R35, R34, R9.reuse ;  /* 0x0000000922237220 */ /* 0x080fe20000410000 */
[----:B------:R-:W-:Y:S02]  /*3620*/  HADD2.F32 R7, -RZ, R91.H0_H0 ;  /* 0x2000005bff077230 */ /* 0x000fe40000004100 */
[----:B------:R-:W-:Y:S01]  /*3630*/  FMUL.FTZ R9, R14, R9 ;  /* 0x000000090e097220 */ /* 0x000fe20000410000 */
[----:B------:R-:W-:-:S02]  /*3640*/  IMAD.MOV.U32 R13, RZ, RZ, R76 ;  /* 0x000000ffff0d7224 */ /* 0x000fc400078e004c */
[-C--:B------:R-:W-:Y:S01]  /*3650*/  FFMA.FTZ R15, R4, R6.reuse, -R15 ;  /* 0x00000006040f7223 */ /* 0x080fe2000001080f */
[----:B------:R-:W-:Y:S01]  /*3660*/  FFMA.FTZ R8, R5, R6, R8 ;  /* 0x0000000605087223 */ /* 0x000fe20000010008 */
[-C--:B------:R-:W-:Y:S01]  /*3670*/  FFMA.FTZ R14, R14, R7.reuse, -R35 ;  /* 0x000000070e0e7223 */ /* 0x080fe20000010823 */
[----:B------:R-:W-:Y:S01]  /*3680*/  FFMA.FTZ R9, R34, R7, R9 ;  /* 0x0000000722097223 */ /* 0x000fe20000010009 */
[----:B------:R-:W-:-:S03]  /*3690*/  F2FP.F16.F32.PACK_AB R35, R87, R86 ;  /* 0x000000565723723e */ /* 0x000fc600000000ff */
[----:B------:R-:W-:Y:S02]  /*36a0*/  F2FP.F16.F32.PACK_AB R14, R14, R15 ;  /* 0x0000000f0e0e723e */ /* 0x000fe400000000ff */
[----:B------:R-:W-:Y:S02]  /*36b0*/  F2FP.F16.F32.PACK_AB R34, R9, R8 ;  /* 0x000000080922723e */ /* 0x000fe400000000ff */
[----:B------:R-:W-:-:S07]  /*36c0*/  MOV R15, R85 ;  /* 0x00000055000f7202 */ /* 0x000fce0000000f00 */
.L_x_3142:
[----:B------:R-:W-:Y:S05]  /*36d0*/  BSYNC B1 ;  /* 0x0000000000017941 */ /* 0x000fea0003800000 */
.L_x_3141:
[----:B-1----:R3:W-:Y:S01]  /*36e0*/  STG.E.128 desc[UR40][R80.64], R12 ;  /* 0x0000000c50007986 */ /* 0x0027e2000c101d28 */
[----:B------:R-:W-:-:S13]  /*36f0*/  ISETP.GE.AND P5, PT, R58, R65, PT ;  /* 0x000000413a00720c */ /* 0x000fda0003fa6270 */
[----:B------:R-:W-:Y:S05]  /*3700*/  @P5 BRA `(.L_x_3131) ;  /* 0x00000000007c5947 */ /* 0x000fea0003800000 */
[--C-:B------:R-:W-:Y:S02]  /*3710*/  SHF.R.S32.HI R5, RZ, 0x1f, R58.reuse ;  /* 0x0000001fff057819 */ /* 0x100fe4000001143a */
[----:B------:R-:W-:-:S04]  /*3720*/  IADD3 R58, P5, P6, R44, R78, R58 ;  /* 0x0000004e2c3a7210 */ /* 0x000fc80007ebe03a */
[----:B------:R-:W-:Y:S02]  /*3730*/  IADD3.X R5, R0, R93, R5, P5, P6 ;  /* 0x0000005d00057210 */ /* 0x000fe40002fec405 */
[----:B------:R-:W-:-:S04]  /*3740*/  LEA R4, P5, R58, R46, 0x1 ;  /* 0x0000002e3a047211 */ /* 0x000fc800078a08ff */
[----:B------:R-:W-:-:S05]  /*3750*/  LEA.HI.X R5, R58, R47, R5, 0x1, P5 ;  /* 0x0000002f3a057211 */ /* 0x000fca00028f0c05 */
[----:B--2---:R4:W-:Y:S01]  /*3760*/  STG.E.128 desc[UR40][R4.64], R32 ;  /* 0x0000002004007986 */ /* 0x0049e2000c101d28 */
[----:B------:R-:W-:Y:S05]  /*3770*/  BRA `(.L_x_3131) ;  /* 0x0000000000607947 */ /* 0x000fea0003800000 */
.L_x_3124:
[----:B------:R-:W-:-:S13]  /*3780*/  ISETP.NE.AND P0, PT, R184, 0x3, PT ;  /* 0x00000003b800780c */ /* 0x000fda0003f05270 */
[----:B------:R-:W-:Y:S05]  /*3790*/  @!P0 BRA `(.L_x_3143) ;  /* 0x0000000000048947 */ /* 0x000fea0003800000 */
[----:B------:R-:W-:Y:S01]  /*37a0*/  BPT.TRAP 0x1 ;  /* 0x000000040000795c */ /* 0x000fe20000300000 */
.L_x_3143:
        /* <DEDUP_REMOVED lines=8> */
.L_x_3340:
[----:B------:R-:W-:Y:S05]  /*3830*/  BSYNC B1 ;  /* 0x0000000000017941 */ /* 0x000fea0003800000 */
.L_x_3144:
[----:B------:R-:W-:Y:S05]  /*3840*/  @P1 BRA `(.L_x_3131) ;  /* 0x00000000002c1947 */ /* 0x000fea0003800000 */
[----:B------:R-:W-:Y:S01]  /*3850*/  @!P3 LOP3.LUT P5, RZ, R186, 0x4, RZ, 0xc0, !PT ;  /* 0x00000004baffb812 */ /* 0x000fe200078ac0ff */
[----:B------:R-:W-:Y:S01]  /*3860*/  @!P3 VIADD R4, R66, 0x20 ;  /* 0x000000204204b836 */ /* 0x000fe20000000000 */
[----:B------:R-:W-:Y:S02]  /*3870*/  PLOP3.LUT P6, PT, PT, PT, PT, 0x8, 0x0 ;  /* 0x000000000000781c */ /* 0x000fe40003fce170 */
[----:B------:R-:W-:-:S13]  /*3880*/  @!P3 PLOP3.LUT P6, PT, P5, PT, PT, 0x80, 0x0 ;  /* 0x000000000000b81c */ /* 0x000fda0002fcf070 */
[----:B------:R-:W-:-:S05]  /*3890*/  @P6 VIADD R4, R66, 0xffffffe0 ;  /* 0xffffffe042046836 */ /* 0x000fca0000000000 */
[----:B------:R-:W-:Y:S02]  /*38a0*/  @!P3 IADD3 R33, R33, R4, RZ ;  /* 0x000000042121b210 */ /* 0x000fe40007ffe0ff */
[----:B------:R-:W1:Y:S03]  /*38b0*/  @!P4 LDS.128 R4, [R32+0x22400] ;  /* 0x022400002004c984 */ /* 0x000e660000000c00 */
[----:B------:R-:W-:-:S06]  /*38c0*/  @!P3 IMAD R8, R33, 0x2, R2 ;  /* 0x000000022108b824 */ /* 0x000fcc00078e0202 */
[----:B------:R-:W2:Y:S04]  /*38d0*/  @!P3 LDS.128 R8, [R8+0x22400] ;  /* 0x022400000808b984 */ /* 0x000ea80000000c00 */
[----:B-1----:R1:W-:Y:S04]  /*38e0*/  @!P4 STG.E.128 desc[UR40][R12.64], R4 ;  /* 0x000000040c00c986 */ /* 0x0023e8000c101d28 */
[----:B--2---:R1:W-:Y:S02]  /*38f0*/  @!P3 STG.E.128 desc[UR40][R12.64+0x40], R8 ;  /* 0x000040080c00b986 */ /* 0x0043e4000c101d28 */
.L_x_3131:
[----:B------:R-:W-:Y:S05]  /*3900*/  BSYNC B0 ;  /* 0x0000000000007941 */ /* 0x000fea0003800000 */
.L_x_3123:
[----:B-1--4-:R-:W1:Y:S01]  /*3910*/  S2R R4, SR_TID.X ;  /* 0x0000000000047919 */ /* 0x012e620000002100 */
[----:B------:R-:W-:Y:S01]  /*3920*/  @!PT LDS RZ, [RZ] ;  /* 0x00000000fffff984 */ /* 0x000fe20000000800 */
[----:B------:R-:W-:Y:S01]  /*3930*/  @!PT LDS RZ, [RZ] ;  /* 0x00000000fffff984 */ /* 0x000fe20000000800 */
[----:B------:R-:W-:Y:S01]  /*3940*/  @!PT LDS RZ, [RZ] ;  /* 0x00000000fffff984 */ /* 0x000fe20000000800 */
[----:B------:R-:W-:Y:S01]  /*3950*/  @!PT LDS RZ, [RZ] ;  /* 0x00000000fffff984 */ /* 0x000fe20000000800 */
[----:B------:R4:W-:Y:S06]  /*3960*/  MEMBAR.ALL.CTA ;  /* 0x0000000000007992 */ /* 0x0009ec0000008000 */
[----:B----4-:R-:W4:Y:S01]  /*3970*/  FENCE.VIEW.ASYNC.S ;  /* 0x00000000000073c6 */ /* 0x010f220000000000 */
[----:B------:R-:W-:Y:S05]  /*3980*/  WARPSYNC.ALL ;  /* 0x0000000000007948 */ /* 0x000fea0003800000 */
[----:B------:R-:W-:Y:S01]  /*3990*/  BSSY B0, `(.L_x_3146) ;  /* 0x0000009000007945 */ /* 0x000fe20003800000 */
[----:B-1----:R-:W-:Y:S01]  /*39a0*/  LOP3.LUT R4, R4, 0x7f, RZ, 0xc0, !PT ;  /* 0x0000007f04047812 */ /* 0x002fe200078ec0ff */
[----:B----4-:R1:W-:Y:S03]  /*39b0*/  BAR.SYNC.DEFER_BLOCKING R60, 0x80 ;  /* 0x0002003c0000751d */ /* 0x0103e60000010000 */
[----:B------:R-:W-:-:S13]  /*39c0*/  ISETP.NE.AND P5, PT, R4, RZ, PT ;  /* 0x000000ff0400720c */ /* 0x000fda0003fa5270 */
[----:B------:R-:W-:-:S05]  /*39d0*/  @!P5 VIADD R4, R72, 0x28ca0 ;  /* 0x00028ca04804d836 */ /* 0x000fca0000000000 */
[----:B------:R-:W-:-:S04]  /*39e0*/  @!P5 PRMT R4, RZ, 0x654, R4 ;  /* 0x00000654ff04d816 */ /* 0x000fc80000000004 */
[----:B------:R1:W-:Y:S01]  /*39f0*/  @!P5 SYNCS.ARRIVE.TRANS64.RED.A1T0 RZ, [R4+URZ], RZ ;  /* 0x000000ff04ffd9a7 */ /* 0x0003e2000810043f */
[----:B------:R-:W-:Y:S05]  /*3a00*/  @!P0 BRA `(.L_x_3147) ;  /* 0x0000000000048947 */ /* 0x000fea0003800000 */
[----:B------:R-:W-:Y:S01]  /*3a10*/  BPT.TRAP 0x1 ;  /* 0x000000040000795c */ /* 0x000fe20000300000 */
.L_x_3147:
[----:B------:R-:W-:Y:S05]  /*3a20*/  BSYNC B0 ;  /* 0x0000000000007941 */ /* 0x000fea0003800000 */
.L_x_3146:
[----:B------:R-:W4:Y:S01]  /*3a30*/  SYNCS.PHASECHK.TRANS64.TRYWAIT P0, [R72+URZ+0x28cb0], R59 ;  /* 0x028cb03b480075a7 */ /* 0x000f22000800017f */
[----:B------:R-:W-:Y:S04]  /*3a40*/  BSSY B0, `(.L_x_3148) ;  /* 0x0000002000007945 */ /* 0x000fe80003800000 */
[----:B----4-:R-:W-:Y:S05]  /*3a50*/  @!P0 BRA `(.L_x_3149) ;  /* 0x0000010800a88947 */ /* 0x010fea0003800000 */
.L_x_3341:
[----:B------:R-:W-:Y:S05]  /*3a60*/  BSYNC B0 ;  /* 0x0000000000007941 */ /* 0x000fea0003800000 */
.L_x_3148:
[----:B------:R-:W-:Y:S04]  /*3a70*/  BSSY B0, `(.L_x_3150) ;  /* 0x0000051000007945 */ /* 0x000fe80003800000 */
[----:B------:R-:W-:Y:S05]  /*3a80*/  @P1 BRA `(.L_x_3151) ;  /* 0x00000004003c1947 */ /* 0x000fea0003800000 */
[----:B-1----:R-:W-:Y:S01]  /*3a90*/  IMAD.WIDE R4, R51, 0x40, R48 ;  /* 0x0000004033047825 */ /* 0x002fe200078e0230 */
[----:B------:R-:W-:Y:S01]  /*3aa0*/  ULDC.64 UR4, c[0x0][0x318] ;  /* 0x0000c60000047ab9 */ /* 0x000fe20000000a00 */
[----:B------:R-:W-:Y:S02]  /*3ab0*/  LOP3.LUT P0, RZ, R186, 0x4, RZ, 0xc0, !PT ;  /* 0x00000004baff7812 */ /* 0x000fe4000780c0ff */
[----:B------:R-:W-:Y:S01]  /*3ac0*/  IMAD R5, R5, UR4, RZ ;  /* 0x0000000405057c24 */ /* 0x000fe2000f8e02ff */
[----:B------:R-:W-:Y:S01]  /*3ad0*/  LEA R9, R19, R66, 0xf ;  /* 0x0000004213097211 */ /* 0x000fe200078e78ff */
[----:B------:R-:W-:Y:S02]  /*3ae0*/  IMAD.MOV.U32 R76, RZ, RZ, R40 ;  /* 0x000000ffff4c7224 */ /* 0x000fe400078e0028 */
[C---:B------:R-:W-:Y:S02]  /*3af0*/  IMAD R5, R4.reuse, UR5, R5 ;  /* 0x0000000504057c24 */ /* 0x040fe4000f8e0205 */
[----:B------:R-:W-:Y:S01]  /*3b00*/  IMAD.WIDE.U32 R6, R4, UR4, R76 ;  /* 0x0000000404067c25 */ /* 0x000fe2000f8e004c */
[----:B------:R-:W-:Y:S01]  /*3b10*/  ULDC.64 UR4, c[0x0][0x308] ;  /* 0x0000c20000047ab9 */ /* 0x000fe20000000a00 */
[----:B------:R-:W-:-:S02]  /*3b20*/  IADD3 R76, R16, 0x100, RZ ;  /* 0x00000100104c7810 */ /* 0x000fc40007ffe0ff */
[----:B------:R-:W-:Y:S01]  /*3b30*/  IMAD.IADD R5, R7, 0x1, R5 ;  /* 0x0000000107057824 */ /* 0x000fe200078e0205 */
[----:B------:R-:W-:Y:S01]  /*3b40*/  LEA R58, P1, R6, UR4, 0x1 ;  /* 0x00000004063a7c11 */ /* 0x000fe2000f8208ff */
[----:B------:R-:W-:Y:S01]  /*3b50*/  VIADD R4, R16, 0x40 ;  /* 0x0000004010047836 */ /* 0x000fe20000000000 */
[----:B------:R-:W-:Y:S01]  /*3b60*/  ULDC UR4, c[0x0][0x310] ;  /* 0x0000c40000047ab9 */ /* 0x000fe20000000800 */
[C---:B------:R-:W-:Y:S01]  /*3b70*/  VIADD R79, R9.reuse, 0x20 ;  /* 0x00000020094f7836 */ /* 0x040fe20000000000 */
[----:B0---4-:R-:W-:Y:S01]  /*3b80*/  LEA.HI.X R59, R6, UR5, R5, 0x1, P1 ;  /* 0x00000005063b7c11 */ /* 0x011fe200088f0c05 */
[C---:B---3--:R-:W-:Y:S01]  /*3b90*/  IMAD R80, R9.reuse, 0x2, R2 ;  /* 0x0000000209507824 */ /* 0x048fe200078e0202 */
[----:B------:R-:W-:Y:S01]  /*3ba0*/  @P0 IADD3 R79, R9, -0x20, RZ ;  /* 0xffffffe0094f0810 */ /* 0x000fe20007ffe0ff */
[C---:B------:R-:W-:Y:S01]  /*3bb0*/  VIADD R12, R16.reuse, 0x80 ;  /* 0x00000080100c7836 */ /* 0x040fe20000000000 */
[C---:B------:R-:W-:Y:S01]  /*3bc0*/  ISETP.GE.AND P1, PT, R16.reuse, UR4, PT ;  /* 0x0000000410007c0c */ /* 0x040fe2000bf26270 */
[----:B------:R-:W-:Y:S01]  /*3bd0*/  VIADD R13, R16, 0xc0 ;  /* 0x000000c0100d7836 */ /* 0x000fe20000000000 */
[----:B------:R-:W-:Y:S01]  /*3be0*/  ISETP.GE.AND P0, PT, R4, UR4, PT ;  /* 0x0000000404007c0c */ /* 0x000fe2000bf06270 */
[----:B------:R-:W-:-:S02]  /*3bf0*/  VIADD R78, R16, 0x140 ;  /* 0x00000140104e7836 */ /* 0x000fc40000000000 */
[----:B------:R-:W-:-:S08]  /*3c00*/  IMAD R79, R79, 0x2, R2 ;  /* 0x000000024f4f7824 */ /* 0x000fd000078e0202 */
[----:B------:R-:W0:Y:S04]  /*3c10*/  @!P1 LDS.128 R4, [R80+0x400] ;  /* 0x0004000050049984 */ /* 0x000e280000000c00 */
[----:B------:R-:W1:Y:S04]  /*3c20*/  @!P0 LDS.128 R8, [R80+0x2400] ;  /* 0x0024000050088984 */ /* 0x000e680000000c00 */
[----:B0-----:R-:W-:Y:S01]  /*3c30*/  @!P1 STG.E.128 desc[UR40][R58.64], R4 ;  /* 0x000000043a009986 */ /* 0x001fe2000c101d28 */
[----:B------:R-:W-:-:S03]  /*3c40*/  ISETP.GE.AND P1, PT, R12, UR4, PT ;  /* 0x000000040c007c0c */ /* 0x000fc6000bf26270 */
[----:B-1----:R-:W-:Y:S01]  /*3c50*/  @!P0 STG.E.128 desc[UR40][R58.64+0x80], R8 ;  /* 0x000080083a008986 */ /* 0x002fe2000c101d28 */
[----:B------:R-:W-:-:S09]  /*3c60*/  ISETP.GE.AND P0, PT, R13, UR4, PT ;  /* 0x000000040d007c0c */ /* 0x000fd2000bf06270 */
[----:B------:R-:W0:Y:S04]  /*3c70*/  @!P1 LDS.128 R12, [R80+0x4400] ;  /* 0x00440000500c9984 */ /* 0x000e280000000c00 */
[----:B--2---:R-:W1:Y:S04]  /*3c80*/  @!P0 LDS.128 R32, [R80+0x6400] ;  /* 0x0064000050208984 */ /* 0x004e680000000c00 */
[----:B0-----:R-:W-:Y:S01]  /*3c90*/  @!P1 STG.E.128 desc[UR40][R58.64+0x100], R12 ;  /* 0x0001000c3a009986 */ /* 0x001fe2000c101d28 */
[----:B------:R-:W-:Y:S01]  /*3ca0*/  ISETP.GE.AND P1, PT, R76, UR4, PT ;  /* 0x000000044c007c0c */ /* 0x000fe2000bf26270 */
[----:B------:R-:W-:-:S02]  /*3cb0*/  VIADD R76, R16, 0x180 ;  /* 0x00000180104c7836 */ /* 0x000fc40000000000 */
[----:B-1----:R-:W-:Y:S01]  /*3cc0*/  @!P0 STG.E.128 desc[UR40][R58.64+0x180], R32 ;  /* 0x000180203a008986 */ /* 0x002fe2000c101d28 */
[----:B------:R-:W-:Y:S01]  /*3cd0*/  ISETP.GE.AND P0, PT, R78, UR4, PT ;  /* 0x000000044e007c0c */ /* 0x000fe2000bf06270 */
[----:B------:R-:W-:-:S08]  /*3ce0*/  VIADD R78, R16, 0x1c0 ;  /* 0x000001c0104e7836 */ /* 0x000fd00000000000 */
[----:B------:R-:W0:Y:S04]  /*3cf0*/  @!P1 LDS.128 R4, [R80+0x8400] ;  /* 0x0084000050049984 */ /* 0x000e280000000c00 */
[----:B------:R-:W1:Y:S04]  /*3d00*/  @!P0 LDS.128 R8, [R80+0xa400] ;  /* 0x00a4000050088984 */ /* 0x000e680000000c00 */
[----:B0-----:R-:W-:Y:S01]  /*3d10*/  @!P1 STG.E.128 desc[UR40][R58.64+0x200], R4 ;  /* 0x000200043a009986 */ /* 0x001fe2000c101d28 */
[----:B------:R-:W-:Y:S02]  /*3d20*/  ISETP.GE.AND P1, PT, R76, UR4, PT ;  /* 0x000000044c007c0c */ /* 0x000fe4000bf26270 */
[----:B------:R-:W-:Y:S01]  /*3d30*/  IADD3 R76, R16, 0x60, RZ ;  /* 0x00000060104c7810 */ /* 0x000fe20007ffe0ff */
[----:B-1----:R-:W-:Y:S01]  /*3d40*/  @!P0 STG.E.128 desc[UR40][R58.64+0x280], R8 ;  /* 0x000280083a008986 */ /* 0x002fe2000c101d28 */
[----:B------:R-:W-:Y:S01]  /*3d50*/  ISETP.GE.AND P0, PT, R78, UR4, PT ;  /* 0x000000044e007c0c */ /* 0x000fe2000bf06270 */
[----:B------:R-:W-:-:S08]  /*3d60*/  VIADD R78, R16, 0xe0 ;  /* 0x000000e0104e7836 */ /* 0x000fd00000000000 */
[----:B------:R-:W0:Y:S04]  /*3d70*/  @!P1 LDS.128 R12, [R80+0xc400] ;  /* 0x00c40000500c9984 */ /* 0x000e280000000c00 */
[----:B------:R-:W1:Y:S04]  /*3d80*/  @!P0 LDS.128 R32, [R80+0xe400] ;  /* 0x00e4000050208984 */ /* 0x000e680000000c00 */
[----:B0-----:R-:W-:Y:S01]  /*3d90*/  @!P1 STG.E.128 desc[UR40][R58.64+0x300], R12 ;  /* 0x0003000c3a009986 */ /* 0x001fe2000c101d28 */
[----:B------:R-:W-:-:S03]  /*3da0*/  ISETP.GE.AND P1, PT, R82, UR4, PT ;  /* 0x0000000452007c0c */ /* 0x000fc6000bf26270 */
        /* <DEDUP_REMOVED lines=29> */
.L_x_3151:
[----:B------:R-:W-:Y:S05]  /*3f80*/  BSYNC B0 ;  /* 0x0000000000007941 */ /* 0x000fea0003800000 */
.L_x_3150:
[----:B------:R-:W-:Y:S01]  /*3f90*/  @!PT LDS RZ, [RZ] ;  /* 0x00000000fffff984 */ /* 0x000fe20000000800 */
[----:B------:R-:W-:Y:S01]  /*3fa0*/  @!PT LDS RZ, [RZ] ;  /* 0x00000000fffff984 */ /* 0x000fe20000000800 */
[----:B------:R-:W-:Y:S01]  /*3fb0*/  @!PT LDS RZ, [RZ] ;  /* 0x00000000fffff984 */ /* 0x000fe20000000800 */
[----:B------:R-:W-:Y:S01]  /*3fc0*/  @!PT LDS RZ, [RZ] ;  /* 0x00000000fffff984 */ /* 0x000fe20000000800 */
[----:B------:R5:W-:Y:S06]  /*3fd0*/  MEMBAR.ALL.CTA ;  /* 0x0000000000007992 */ /* 0x000bec0000008000 */
[----:B-----5:R-:W5:Y:S01]  /*3fe0*/  FENCE.VIEW.ASYNC.S ;  /* 0x00000000000073c6 */ /* 0x020f620000000000 */
[----:B------:R-:W-:Y:S01]  /*3ff0*/  VIADD R19, R19, 0x1 ;  /* 0x0000000113137836 */ /* 0x000fe20000000000 */
[----:B0---4-:R-:W-:Y:S01]  /*4000*/  @!P5 IADD3 R72, R72, 0x28cc0, RZ ;  /* 0x00028cc04848d810 */ /* 0x011fe20007ffe0ff */
[----:B-----5:R4:W-:Y:S03]  /*4010*/  BAR.SYNC.DEFER_BLOCKING R60, 0x80 ;  /* 0x0002003c0000751d */ /* 0x0209e60000010000 */
[----:B------:R-:W-:-:S02]  /*4020*/  ISETP.NE.AND P1, PT, R19, 0x2, PT ;  /* 0x000000021300780c */ /* 0x000fc40003f25270 */
[----:B------:R-:W-:Y:S02]  /*4030*/  @!P5 PRMT R72, RZ, 0x654, R72 ;  /* 0x00000654ff48d816 */ /* 0x000fe40000000048 */
[----:B-1----:R-:W-:Y:S02]  /*4040*/  SEL R4, RZ, 0x1, P1 ;  /* 0x00000001ff047807 */ /* 0x002fe40000800000 */
[----:B------:R-:W-:Y:S02]  /*4050*/  PLOP3.LUT P0, PT, PT, PT, PT, 0x8, 0x0 ;  /* 0x000000000000781c */ /* 0x000fe40003f0e170 */
[----:B------:R-:W-:Y:S02]  /*4060*/  LOP3.LUT R185, R185, R4, RZ, 0x3c, !PT ;  /* 0x00000004b9b97212 */ /* 0x000fe400078e3cff */
[----:B------:R-:W-:Y:S01]  /*4070*/  SEL R19, R19, RZ, P1 ;  /* 0x000000ff13137207 */ /* 0x000fe20000800000 */
[----:B------:R4:W-:Y:S01]  /*4080*/  @!P5 SYNCS.ARRIVE.TRANS64.RED.A1T0 RZ, [R72+URZ], RZ ;  /* 0x000000ff48ffd9a7 */ /* 0x0009e2000810043f */
[----:B------:R-:W-:Y:S07]  /*4090*/  @P2 BRA `(.L_x_3152) ;  /* 0xffffffe000202947 */ /* 0x000fee000383ffff */
.L_x_3118:
[----:B------:R-:W4:Y:S01]  /*40a0*/  LDL R4, [R1] ;  /* 0x0000000001047983 */ /* 0x000f220000100800 */
        /* <DEDUP_REMOVED lines=25> */
[----:B---3--:R-:W-:Y:S02]  /*4240*/  CS2R R80, SRZ ;  /* 0x0000000000507805 */ /* 0x008fe4000001ff00 */
        /* <DEDUP_REMOVED lines=31> */
[----:B--2---:R-:W-:Y:S02]  /*4440*/  CS2R R32, SRZ ;  /* 0x0000000000207805 */ /* 0x004fe4000001ff00 */
[----:B------:R-:W-:Y:S02]  /*4450*/  CS2R R174, SRZ ;  /* 0x0000000000ae7805 */ /* 0x000fe4000001ff00 */
[----:B------:R-:W-:Y:S02]  /*4460*/  CS2R R38, SRZ ;  /* 0x0000000000267805 */ /* 0x000fe4000001ff00 */
[----:B------:R-:W-:Y:S01]  /*4470*/  CS2R R176, SRZ ;  /* 0x0000000000b07805 */ /* 0x000fe2000001ff00 */
[----:B------:R-:W-:Y:S01]  /*4480*/  IMAD.MOV.U32 R35, RZ, RZ, RZ ;  /* 0x000000ffff237224 */ /* 0x000fe200078e00ff */
[----:B------:R-:W-:-:S02]  /*4490*/  CS2R R28, SRZ ;  /* 0x00000000001c7805 */ /* 0x000fc4000001ff00 */
[----:B------:R-:W-:Y:S01]  /*44a0*/  MOV R178, RZ ;  /* 0x000000ff00b27202 */ /* 0x000fe20000000f00 */
[----:B------:R-:W-:Y:S01]  /*44b0*/  IMAD.MOV.U32 R31, RZ, RZ, RZ ;  /* 0x000000ffff1f7224 */ /* 0x000fe200078e00ff */
[----:B------:R-:W-:Y:S01]  /*44c0*/  MOV R0, RZ ;  /* 0x000000ff00007202 */ /* 0x000fe20000000f00 */
[----:B------:R-:W-:Y:S02]  /*44d0*/  IMAD.MOV.U32 R7, RZ, RZ, RZ ;  /* 0x000000ffff077224 */ /* 0x000fe400078e00ff */
[----:B------:R-:W-:Y:S02]  /*44e0*/  IMAD.MOV.U32 R180, RZ, RZ, RZ ;  /* 0x000000ffffb47224 */ /* 0x000fe400078e00ff */
[----:B------:R-:W-:Y:S01]  /*44f0*/  IMAD.MOV.U32 R5, RZ, RZ, RZ ;  /* 0x000000ffff057224 */ /* 0x000fe200078e00ff */
[----:B----4-:R-:W-:Y:S01]  /*4500*/  ISETP.NE.AND P1, PT, R4, 0x1, PT ;  /* 0x000000010400780c */ /* 0x010fe20003f25270 */
[----:B------:R-:W-:-:S12]  /*4510*/  @P0 BRA `(.L_x_3154) ;  /* 0x0000000000080947 */ /* 0x000fd80003800000 */
[----:B------:R-:W0:Y:S02]  /*4520*/  FENCE.VIEW.ASYNC.G ;  /* 0x00000000000073c6 */ /* 0x000e240000000100 */
[----:B0-----:R-:W-:Y:S06]  /*4530*/  BAR.ARV 0xc, 0x120 ;  /* 0x0304800000007b1d */ /* 0x001fec0000002000 */
.L_x_3154:
[----:B------:R-:W-:Y:S05]  /*4540*/  BSYNC B0 ;  /* 0x0000000000007941 */ /* 0x000fea0003800000 */
.L_x_3153:
[----:B------:R-:W-:Y:S01]  /*4550*/  BSSY B7, `(.L_x_3155) ;  /* 0x000079e000077945 */ /* 0x000fe20003800000 */
[----:B------:R-:W-:Y:S02]  /*4560*/  IMAD.MOV.U32 R179, RZ, RZ, RZ ;  /* 0x000000ffffb37224 */ /* 0x000fe400078e00ff */
[----:B------:R-:W-:Y:S01]  /*4570*/  IMAD.MOV.U32 R181, RZ, RZ, RZ ;  /* 0x000000ffffb57224 */ /* 0x000fe200078e00ff */
[----:B------:R-:W-:Y:S06]  /*4580*/  @!P1 BRA `(.L_x_3156) ;  /* 0x0000001800b89947 */ /* 0x000fec0003800000 */
[----:B------:R-:W-:Y:S02]  /*4590*/  ISETP.GE.AND P1, PT, R168, 0x1, PT ;  /* 0x00000001a800780c */ /* 0x000fe40003f26270 */
[----:B------:R-:W-:-:S11]  /*45a0*/  PLOP3.LUT P0, PT, PT, PT, PT, 0x80, 0x0 ;  /* 0x000000000000781c */ /* 0x000fd60003f0f070 */
[----:B------:R-:W-:Y:S05]  /*45b0*/  @!P1 BRA `(.L_x_3157) ;  /* 0x00000078005c9947 */ /* 0x000fea0003800000 */
[----:B------:R-:W0:Y:S01]  /*45c0*/  SHFL.IDX PT, R0, R206, RZ, 0x1f ;  /* 0x00001fffce007589 */ /* 0x000e2200000e0000 */
[----:B------:R-:W-:Y:S02]  /*45d0*/  ISETP.NE.AND P0, PT, R184, 0x3, PT ;  /* 0x00000003b800780c */ /* 0x000fe40003f05270 */
[----:B0-----:R-:W-:-:S04]  /*45e0*/  LEA.HI R3, R0, R0, RZ, 0x1 ;  /* 0x0000000000037211 */ /* 0x001fc800078f08ff */
[----:B------:R-:W-:-:S04]  /*45f0*/  LOP3.LUT R3, R3, 0x1fffe, RZ, 0xc0, !PT ;  /* 0x0001fffe03037812 */ /* 0x000fc800078ec0ff */
[----:B------:R-:W-:-:S05]  /*4600*/  IADD3 R3, R0, -R3, RZ ;  /* 0x8000000300037210 */ /* 0x000fca0007ffe0ff */
[----:B------:R-:W-:-:S04]  /*4610*/  IMAD R3, R3, 0x8000, R2 ;  /* 0x0000800003037824 */ /* 0x000fc800078e0202 */
[----:B------:R-:W-:-:S05]  /*4620*/  VIADD R3, R3, 0x400 ;  /* 0x0000040003037836 */ /* 0x000fca0000000000 */
[----:B------:R-:W-:-:S04]  /*4630*/  SHF.R.U32.HI R3, RZ, 0x4, R3 ;  /* 0x00000004ff037819 */ /* 0x000fc80000011603 */
[----:B------:R-:W-:-:S04]  /*4640*/  LOP3.LUT R3, R3, 0x3fff, RZ, 0xc0, !PT ;  /* 0x00003fff03037812 */ /* 0x000fc800078ec0ff */
[----:B------:R-:W-:Y:S01]  /*4650*/  LOP3.LUT R15, R3, 0x2000000, RZ, 0xfc, !PT ;  /* 0x02000000030f7812 */ /* 0x000fe200078efcff */
[----:B------:R-:W-:Y:S06]  /*4660*/  @!P0 BRA `(.L_x_3158) ;  /* 0x0000000000048947 */ /* 0x000fec0003800000 */
[----:B------:R-:W-:Y:S01]  /*4670*/  BPT.TRAP 0x1 ;  /* 0x000000040000795c */ /* 0x000fe20000300000 */
.L_x_3158:
[----:B------:R-:W-:Y:S01]  /*4680*/  IMAD R8, R18, 0x8, R2 ;  /* 0x0000000812087824 */ /* 0x000fe200078e0202 */
[----:B------:R-:W-:Y:S01]  /*4690*/  SHF.L.U32 R3, R22, 0x1f, RZ ;  /* 0x0000001f16037819 */ /* 0x000fe200000006ff */
[----:B------:R-:W-:Y:S01]  /*46a0*/  BSSY B0, `(.L_x_3159) ;  /* 0x0000009000007945 */ /* 0x000fe20003800000 */
[----:B------:R-:W-:Y:S01]  /*46b0*/  IADD3 R0, R2, 0x26800, RZ ;  /* 0x0002680002007810 */ /* 0x000fe20007ffe0ff */
[----:B------:R-:W-:Y:S01]  /*46c0*/  IMAD R4, R18, 0x1000, R15 ;  /* 0x0000100012047824 */ /* 0x000fe200078e020f */
[----:B------:R-:W0:Y:S01]  /*46d0*/  SYNCS.PHASECHK.TRANS64.TRYWAIT P0, [R8+URZ+0x28c50], R3 ;  /* 0x028c5003080075a7 */ /* 0x000e22000800017f */
[----:B------:R-:W-:Y:S01]  /*46e0*/  IMAD.MOV.U32 R5, RZ, RZ, 0x40000040 ;  /* 0x40000040ff057424 */ /* 0x000fe200078e00ff */
[----:B------:R-:W-:-:S04]  /*46f0*/  SHF.R.U32.HI R0, RZ, 0x4, R0 ;  /* 0x00000004ff007819 */ /* 0x000fc80000011600 */
[----:B------:R-:W-:-:S04]  /*4700*/  LOP3.LUT R0, R0, 0x3fff, RZ, 0xc0, !PT ;  /* 0x00003fff00007812 */ /* 0x000fc800078ec0ff */
[----:B------:R-:W-:Y:S01]  /*4710*/  LOP3.LUT R0, R0, 0x10000, RZ, 0xfc, !PT ;  /* 0x0001000000007812 */ /* 0x000fe200078efcff */
[----:B0-----:R-:W-:Y:S06]  /*4720*/  @!P0 BRA `(.L_x_3160) ;  /* 0x000000fc00888947 */ /* 0x001fec0003800000 */
.L_x_3342:
[----:B------:R-:W-:Y:S05]  /*4730*/  BSYNC B0 ;  /* 0x0000000000007941 */ /* 0x000fea0003800000 */
.L_x_3159:
[----:B------:R-:W-:Y:S01]  /*4740*/  BAR.SYNC.DEFER_BLOCKING 0xe, 0x100 ;  /* 0x0384000000007b1d */ /* 0x000fe20000010000 */
[----:B------:R-:W-:Y:S01]  /*4750*/  IMAD.MOV.U32 R6, RZ, RZ, R0 ;  /* 0x000000ffff067224 */ /* 0x000fe200078e0000 */
[----:B------:R-:W-:Y:S01]  /*4760*/  MOV R7, 0x40000040 ;  /* 0x4000004000077802 */ /* 0x000fe20000000f00 */
[----:B------:R-:W-:Y:S01]  /*4770*/  VIADD R10, R0, 0x2 ;  /* 0x00000002000a7836 */ /* 0x000fe20000000000 */
[----:B------:R-:W-:Y:S01]  /*4780*/  R2UR UR6, R4 ;  /* 0x00000000040672ca */ /* 0x000fe200000e0000 */
[----:B------:R-:W-:Y:S01]  /*4790*/  VIADD R12, R0, 0x4 ;  /* 0x00000004000c7836 */ /* 0x000fe20000000000 */
[----:B------:R-:W-:Y:S01]  /*47a0*/  R2UR UR7, R5 ;  /* 0x00000000050772ca */ /* 0x000fe200000e0000 */
[----:B------:R-:W-:Y:S01]  /*47b0*/  BSSY B0, `(.L_x_3161) ;  /* 0x00000fd000007945 */ /* 0x000fe20003800000 */
[----:B------:R-:W-:Y:S01]  /*47c0*/  R2UR UR4, R6 ;  /* 0x00000000060472ca */ /* 0x000fe200000e0000 */
[----:B------:R-:W-:Y:S01]  /*47d0*/  VIADD R6, R4, 0x80 ;  /* 0x0000008004067836 */ /* 0x000fe20000000000 */
[----:B------:R-:W-:Y:S01]  /*47e0*/  R2UR UR5, R7 ;  /* 0x00000000070572ca */ /* 0x000fe200000e0000 */
[----:B------:R-:W-:Y:S01]  /*47f0*/  IMAD.MOV.U32 R7, RZ, RZ, 0x40000040 ;  /* 0x40000040ff077424 */ /* 0x000fe200078e00ff */
[----:B------:R-:W-:Y:S01]  /*4800*/  MOV R11, 0x40000040 ;  /* 0x40000040000b7802 */ /* 0x000fe20000000f00 */
[----:B------:R-:W1:Y:S01]  /*4810*/  S2R R9, SR_TID.X ;  /* 0x0000000000097919 */ /* 0x000e620000002100 */
[----:B------:R-:W-:-:S02]  /*4820*/  MOV R13, 0x40000040 ;  /* 0x40000040000d7802 */ /* 0x000fc40000000f00 */
[----:B------:R-:W-:Y:S01]  /*4830*/  MOV R5, 0x40000040 ;  /* 0x4000004000057802 */ /* 0x000fe20000000f00 */
[----:B-----5:R-:W-:-:S06]  /*4840*/  WARPGROUP.ARRIVE ;  /* 0x00000000000079c5 */ /* 0x020fcc0000000000 */
[----:B------:R-:W-:Y:S01]  /*4850*/  HGMMA.64x256x16.F32 R24, gdesc[UR4].tnspB, RZ, !UPT, gsb0 ;  /* 0x43e00000041879f0 */ /* 0x000fe2000c0008ff */
[----:B------:R-:W-:Y:S01]  /*4860*/  R2UR UR6, R6 ;  /* 0x00000000060672ca */ /* 0x000fe200000e0000 */
[----:B------:R-:W-:Y:S01]  /*4870*/  VIADD R6, R4, 0x100 ;  /* 0x0000010004067836 */ /* 0x000fe20000000000 */
[----:B------:R-:W-:Y:S01]  /*4880*/  R2UR UR7, R7 ;  /* 0x00000000070772ca */ /* 0x000fe200000e0000 */
[----:B------:R-:W-:Y:S01]  /*4890*/  IMAD.MOV.U32 R7, RZ, RZ, 0x40000040 ;  /* 0x40000040ff077424 */ /* 0x000fe200078e00ff */
[----:B------:R-:W-:Y:S02]  /*48a0*/  R2UR UR4, R10 ;  /* 0x000000000a0472ca */ /* 0x000fe400000e0000 */
[----:B------:R-:W-:Y:S02]  /*48b0*/  R2UR UR5, R11 ;  /* 0x000000000b0572ca */ /* 0x000fe400000e0000 */
[----:B-1----:R-:W-:-:S04]  /*48c0*/  LOP3.LUT R9, R9, 0x7f, RZ, 0xc0, !PT ;  /* 0x0000007f09097812 */ /* 0x002fc800078ec0ff */
[----:B------:R-:W-:Y:S01]  /*48d0*/  ISETP.NE.AND P0, PT, R9, RZ, PT ;  /* 0x000000ff0900720c */ /* 0x000fe20003f05270 */
[----:B------:R-:W-:Y:S02]  /*48e0*/  WARPGROUP.DEPBAR.LE gsb0, 0x0 ;  /* 0x00008000000079c5 */ /* 0x000fe40000010000 */
[----:B------:R-:W-:-:S12]  /*48f0*/  WARPGROUP.ARRIVE ;  /* 0x00000000000079c5 */ /* 0x000fd80000000000 */
[----:B------:R-:W-:Y:S01]  /*4900*/  HGMMA.64x256x16.F32 R24, gdesc[UR4].tnspB, R24, gsb0 ;  /* 0x43e00000041879f0 */ /* 0x000fe20008000818 */
[----:B------:R-:W-:Y:S01]  /*4910*/  R2UR UR6, R6 ;  /* 0x00000000060672ca */ /* 0x000fe200000e0000 */
[----:B------:R-:W-:Y:S01]  /*4920*/  VIADD R6, R4, 0x180 ;  /* 0x0000018004067836 */ /* 0x000fe20000000000 */
[----:B------:R-:W-:Y:S01]  /*4930*/  R2UR UR7, R7 ;  /* 0x00000000070772ca */ /* 0x000fe200000e0000 */
[----:B------:R-:W-:Y:S01]  /*4940*/  VIADD R4, R0, 0x6 ;  /* 0x0000000600047836 */ /* 0x000fe20000000000 */
[----:B------:R-:W-:Y:S01]  /*4950*/  R2UR UR4, R12 ;  /* 0x000000000c0472ca */ /* 0x000fe200000e0000 */
[----:B------:R-:W-:Y:S01]  /*4960*/  IMAD.MOV.U32 R7, RZ, RZ, 0x40000040 ;  /* 0x40000040ff077424 */ /* 0x000fe200078e00ff */
[----:B------:R-:W-:Y:S01]  /*4970*/  R2UR UR5, R13 ;  /* 0x000000000d0572ca */ /* 0x000fe200000e0000 */
[----:B------:R-:W-:-:S05]  /*4980*/  @!P0 VIADD R0, R8, 0x28c60 ;  /* 0x00028c6008008836 */ /* 0x000fca0000000000 */
[----:B------:R-:W-:Y:S01]  /*4990*/  @!P0 PRMT R0, RZ, 0x654, R0 ;  /* 0x00000654ff008816 */ /* 0x000fe20000000000 */
[----:B------:R-:W-:Y:S02]  /*49a0*/  WARPGROUP.DEPBAR.LE gsb0, 0x0 ;  /* 0x00008000000079c5 */ /* 0x000fe40000010000 */
[----:B------:R-:W-:-:S12]  /*49b0*/  WARPGROUP.ARRIVE ;  /* 0x00000000000079c5 */ /* 0x000fd80000000000 */
[----:B------:R-:W-:Y:S01]  /*49c0*/  HGMMA.64x256x16.F32 R24, gdesc[UR4].tnspB, R24, gsb0 ;  /* 0x43e00000041879f0 */ /* 0x000fe20008000818 */
[----:B------:R-:W-:Y:S02]  /*49d0*/  R2UR UR6, R6 ;  /* 0x00000000060672ca */ /* 0x000fe400000e0000 */
[----:B------:R-:W-:Y:S02]  /*49e0*/  R2UR UR7, R7 ;  /* 0x00000000070772ca */ /* 0x000fe400000e0000 */
[----:B------:R-:W-:Y:S02]  /*49f0*/  R2UR UR4, R4 ;  /* 0x00000000040472ca */ /* 0x000fe400000e0000 */
[----:B------:R-:W-:Y:S01]  /*4a00*/  R2UR UR5, R5 ;  /* 0x00000000050572ca */ /* 0x000fe200000e0000 */
[----:B------:R-:W-:Y:S02]  /*4a10*/  WARPGROUP.DEPBAR.LE gsb0, 0x0 ;  /* 0x00008000000079c5 */ /* 0x000fe40000010000 */
[----:B------:R-:W-:-:S15]  /*4a20*/  WARPGROUP.ARRIVE ;  /* 0x00000000000079c5 */ /* 0x000fde0000000000 */
[----:B------:R-:W-:-:S03]  /*4a30*/  NOP ;  /* 0x0000000000007918 */ /* 0x000fc60000000000 */
[----:B------:R-:W-:Y:S03]  /*4a40*/  HGMMA.64x256x16.F32 R24, gdesc[UR4].tnspB, R24, gsb0 ;  /* 0x43e00000041879f0 */ /* 0x000fe60008000818 */
[----:B------:R-:W-:Y:S02]  /*4a50*/  WARPGROUP.DEPBAR.LE gsb0, 0x0 ;  /* 0x00008000000079c5 */ /* 0x000fe40000010000 */
[----:B------:R-:W-:Y:S06]  /*4a60*/  BAR.ARV 0xf, 0x100 ;  /* 0x03c4000000007b1d */ /* 0x000fec0000002000 */
[----:B------:R1:W-:Y:S01]  /*4a70*/  @!P0 SYNCS.ARRIVE.TRANS64.RED.A1T0 RZ, [R0+URZ], RZ ;  /* 0x000000ff00ff89a7 */ /* 0x0003e2000810043f */
[----:B------:R-:W-:-:S13]  /*4a80*/  ISETP.GE.AND P0, PT, R168, 0x41, PT ;  /* 0x00000041a800780c */ /* 0x000fda0003f06270 */
[----:B-1----:R-:W-:Y:S05]  /*4a90*/  @!P0 BRA `(.L_x_3162) ;  /* 0x0000000c00388947 */ /* 0x002fea0003800000 */
[----:B------:R-:W-:-:S07]  /*4aa0*/  VIADD R182, R182, 0xfffffffe ;  /* 0xfffffffeb6b67836 */ /* 0x000fce0000000000 */
.L_x_3168:
[----:B------:R-:W-:Y:S01]  /*4ab0*/  BAR.SYNC.DEFER_BLOCKING 0xe, 0x100 ;  /* 0x0384000000007b1d */ /* 0x000fe20000010000 */
[----:B0-----:R-:W-:Y:S01]  /*4ac0*/  IMAD R3, R18, 0x40, R188 ;  /* 0x0000004012037824 */ /* 0x001fe200078e02bc */
[----:B------:R-:W-:Y:S01]  /*4ad0*/  ISETP.NE.AND P2, PT, R184, 0x3, PT ;  /* 0x00000003b800780c */ /* 0x000fe20003f45270 */
[----:B------:R-:W-:Y:S01]  /*4ae0*/  VIADD R18, R18, 0x1 ;  /* 0x0000000112127836 */ /* 0x000fe20000000000 */
[C---:B------:R-:W-:Y:S01]  /*4af0*/  ISETP.GT.AND P1, PT, R182.reuse, RZ, PT ;  /* 0x000000ffb600720c */ /* 0x040fe20003f24270 */
[----:B------:R-:W-:Y:S01]  /*4b00*/  VIADD R182, R182, 0xffffffff ;  /* 0xffffffffb6b67836 */ /* 0x000fe20000000000 */
[----:B------:R-:W-:Y:S02]  /*4b10*/  LEA R3, R3, R2, 0x2 ;  /* 0x0000000203037211 */ /* 0x000fe400078e10ff */
[----:B------:R-:W-:-:S04]  /*4b20*/  ISETP.NE.AND P0, PT, R18, 0x2, PT ;  /* 0x000000021200780c */ /* 0x000fc80003f05270 */
[----:B------:R-:W-:Y:S02]  /*4b30*/  SEL R7, RZ, 0x1, P0 ;  /* 0x00000001ff077807 */ /* 0x000fe40000000000 */
[----:B------:R-:W-:Y:S02]  /*4b40*/  SEL R18, R18, RZ, P0 ;  /* 0x000000ff12127207 */ /* 0x000fe40000000000 */
[----:B------:R-:W-:Y:S01]  /*4b50*/  LOP3.LUT R22, R22, R7, RZ, 0x3c, !PT ;  /* 0x0000000716167212 */ /* 0x000fe200078e3cff */
[----:B-1----:R-:W0:Y:S04]  /*4b60*/  LDS R0, [R3+0x28800] ;  /* 0x0288000003007984 */ /* 0x002e280000000800 */
        /* <DEDUP_REMOVED lines=131> */
.L_x_3163:
[----:B------:R-:W-:Y:S01]  /*53a0*/  IMAD R0, R18, 0x8, R2 ;  /* 0x0000000812007824 */ /* 0x000fe200078e0202 */
[----:B------:R-:W-:-:S04]  /*53b0*/  SHF.L.U32 R3, R22, 0x1f, RZ ;  /* 0x0000001f16037819 */ /* 0x000fc800000006ff */
[----:B------:R0:W1:Y:S01]  /*53c0*/  SYNCS.PHASECHK.TRANS64.TRYWAIT P0, [R0+URZ+0x28c50], R3 ;  /* 0x028c5003000075a7 */ /* 0x000062000800017f */
[----:B------:R-:W-:Y:S05]  /*53d0*/  @!P2 BRA `(.L_x_3164) ;  /* 0x000000000004a947 */ /* 0x000fea0003800000 */
[----:B------:R-:W-:Y:S01]  /*53e0*/  BPT.TRAP 0x1 ;  /* 0x000000040000795c */ /* 0x000fe20000300000 */
.L_x_3164:
[----:B------:R-:W-:Y:S04]  /*53f0*/  BSSY B1, `(.L_x_3165) ;  /* 0x0000004000017945 */ /* 0x000fe80003800000 */
[----:B-1----:R-:W-:Y:S05]  /*5400*/  @P0 BRA `(.L_x_3166) ;  /* 0x0000000000080947 */ /* 0x002fea0003800000 */
[----:B------:R-:W1:Y:S02]  /*5410*/  SYNCS.PHASECHK.TRANS64.TRYWAIT P0, [R0+URZ+0x28c50], R3 ;  /* 0x028c5003000075a7 */ /* 0x000e64000800017f */
[----:B-1----:R-:W-:Y:S05]  /*5420*/  @!P0 BRA `(.L_x_3167) ;  /* 0x000000f0005c8947 */ /* 0x002fea0003800000 */
.L_x_3166:
[----:B------:R-:W-:Y:S05]  /*5430*/  BSYNC B1 ;  /* 0x0000000000017941 */ /* 0x000fea0003800000 */
.L_x_3165:
[----:B01----:R-:W-:Y:S01]  /*5440*/  IADD3 R0, R2, 0x26800, RZ ;  /* 0x0002680002007810 */ /* 0x003fe20007ffe0ff */
[----:B------:R-:W-:Y:S01]  /*5450*/  IMAD R6, R18, 0x1000, R15 ;  /* 0x0000100012067824 */ /* 0x000fe200078e020f */
[----:B------:R-:W-:Y:S01]  /*5460*/  WARPGROUP.ARRIVE ;  /* 0x00000000000079c5 */ /* 0x000fe20000000000 */
[----:B------:R-:W-:Y:S01]  /*5470*/  IMAD.MOV.U32 R7, RZ, RZ, 0x40000040 ;  /* 0x40000040ff077424 */ /* 0x000fe200078e00ff */
[----:B------:R-:W-:Y:S01]  /*5480*/  SHF.R.U32.HI R0, RZ, 0x4, R0 ;  /* 0x00000004ff007819 */ /* 0x000fe20000011600 */
[----:B------:R-:W-:Y:S01]  /*5490*/  IMAD.MOV.U32 R9, RZ, RZ, 0x40000040 ;  /* 0x40000040ff097424 */ /* 0x000fe200078e00ff */
[----:B------:R-:W-:Y:S02]  /*54a0*/  R2UR UR6, R6 ;  /* 0x00000000060672ca */ /* 0x000fe400000e0000 */
[----:B------:R-:W0:Y:S01]  /*54b0*/  S2R R14, SR_TID.X ;  /* 0x00000000000e7919 */ /* 0x000e220000002100 */
[----:B------:R-:W-:Y:S02]  /*54c0*/  LOP3.LUT R0, R0, 0x3fff, RZ, 0xc0, !PT ;  /* 0x00003fff00007812 */ /* 0x000fe400078ec0ff */
[----:B------:R-:W-:Y:S01]  /*54d0*/  R2UR UR7, R7 ;  /* 0x00000000070772ca */ /* 0x000fe200000e0000 */
[----:B------:R-:W-:Y:S01]  /*54e0*/  IMAD.MOV.U32 R7, RZ, RZ, 0x40000040 ;  /* 0x40000040ff077424 */ /* 0x000fe200078e00ff */
[----:B------:R-:W-:-:S02]  /*54f0*/  LOP3.LUT R8, R0, 0x10000, RZ, 0xfc, !PT ;  /* 0x0001000000087812 */ /* 0x000fc400078efcff */
[----:B------:R-:W-:Y:S01]  /*5500*/  R2UR UR5, R9 ;  /* 0x00000000090572ca */ /* 0x000fe200000e0000 */
[----:B------:R-:W-:Y:S01]  /*5510*/  IMAD.MOV.U32 R9, RZ, RZ, 0x40000040 ;  /* 0x40000040ff097424 */ /* 0x000fe200078e00ff */
[----:B------:R-:W-:Y:S02]  /*5520*/  R2UR UR4, R8 ;  /* 0x00000000080472ca */ /* 0x000fe400000e0000 */
[----:B------:R-:W-:-:S11]  /*5530*/  IADD3 R8, R6, 0x80, RZ ;  /* 0x0000008006087810 */ /* 0x000fd60007ffe0ff */
[----:B------:R-:W-:Y:S01]  /*5540*/  HGMMA.64x256x16.F32 R24, gdesc[UR4].tnspB, R24, gsb0 ;  /* 0x43e00000041879f0 */ /* 0x000fe20008000818 */
[----:B------:R-:W-:Y:S02]  /*5550*/  R2UR UR4, R10 ;  /* 0x000000000a0472ca */ /* 0x000fe400000e0000 */
[----:B------:R-:W-:Y:S02]  /*5560*/  R2UR UR5, R11 ;  /* 0x000000000b0572ca */ /* 0x000fe400000e0000 */
[----:B------:R-:W-:Y:S01]  /*5570*/  R2UR UR6, R8 ;  /* 0x00000000080672ca */ /* 0x000fe200000e0000 */
[C---:B------:R-:W-:Y:S01]  /*5580*/  VIADD R8, R6.reuse, 0x100 ;  /* 0x0000010006087836 */ /* 0x040fe20000000000 */
[----:B------:R-:W-:Y:S01]  /*5590*/  R2UR UR7, R9 ;  /* 0x00000000090772ca */ /* 0x000fe200000e0000 */
[----:B------:R-:W-:Y:S01]  /*55a0*/  IMAD.MOV.U32 R9, RZ, RZ, 0x40000040 ;  /* 0x40000040ff097424 */ /* 0x000fe200078e00ff */
[----:B------:R-:W-:Y:S02]  /*55b0*/  IADD3 R6, R6, 0x180, RZ ;  /* 0x0000018006067810 */ /* 0x000fe40007ffe0ff */
[----:B0-----:R-:W-:-:S04]  /*55c0*/  LOP3.LUT R14, R14, 0x7f, RZ, 0xc0, !PT ;  /* 0x0000007f0e0e7812 */ /* 0x001fc800078ec0ff */
[----:B------:R-:W-:-:S13]  /*55d0*/  ISETP.NE.AND P0, PT, R14, RZ, PT ;  /* 0x000000ff0e00720c */ /* 0x000fda0003f05270 */
[----:B------:R-:W-:-:S04]  /*55e0*/  @!P0 IMAD R0, R18, 0x8, R2 ;  /* 0x0000000812008824 */ /* 0x000fc800078e0202 */
[----:B------:R-:W-:-:S05]  /*55f0*/  @!P0 VIADD R0, R0, 0x28c60 ;  /* 0x00028c6000008836 */ /* 0x000fca0000000000 */
[----:B------:R-:W-:Y:S01]  /*5600*/  @!P0 PRMT R0, RZ, 0x654, R0 ;  /* 0x00000654ff008816 */ /* 0x000fe20000000000 */
[----:B------:R-:W-:Y:S02]  /*5610*/  WARPGROUP.DEPBAR.LE gsb0, 0x0 ;  /* 0x00008000000079c5 */ /* 0x000fe40000010000 */
[----:B------:R-:W-:-:S06]  /*5620*/  WARPGROUP.ARRIVE ;  /* 0x00000000000079c5 */ /* 0x000fcc0000000000 */
        /* <DEDUP_REMOVED lines=20> */
[----:B------:R-:W-:Y:S05]  /*5770*/  @P1 BRA `(.L_x_3168) ;  /* 0xfffffff000cc1947 */ /* 0x000fea000383ffff */
.L_x_3162:
[----:B------:R-:W-:Y:S05]  /*5780*/  BSYNC B0 ;  /* 0x0000000000007941 */ /* 0x000fea0003800000 */
.L_x_3161:
[----:B------:R-:W-:Y:S01]  /*5790*/  BAR.SYNC.DEFER_BLOCKING 0xe, 0x100 ;  /* 0x0384000000007b1d */ /* 0x000fe20000010000 */
[C---:B0-----:R-:W-:Y:S01]  /*57a0*/  LEA R3, R18.reuse, R188, 0x6 ;  /* 0x000000bc12037211 */ /* 0x041fe200078e30ff */
[----:B------:R-:W-:Y:S01]  /*57b0*/  VIADD R18, R18, 0x1 ;  /* 0x0000000112127836 */ /* 0x000fe20000000000 */
[----:B------:R-:W-:Y:S02]  /*57c0*/  PLOP3.LUT P0, PT, PT, PT, PT, 0x8, 0x0 ;  /* 0x000000000000781c */ /* 0x000fe40003f0e170 */
[----:B------:R-:W-:Y:S01]  /*57d0*/  CS2R R20, SRZ ;  /* 0x0000000000147805 */ /* 0x000fe2000001ff00 */
[----:B------:R-:W-:Y:S01]  /*57e0*/  IMAD R3, R3, 0x4, R2 ;  /* 0x0000000403037824 */ /* 0x000fe200078e0202 */
        /* <DEDUP_REMOVED lines=136> */
.L_x_3156:
[----:B------:R-:W-:Y:S02]  /*6070*/  ISETP.GE.AND P1, PT, R168, 0x1, PT ;  /* 0x00000001a800780c */ /* 0x000fe40003f26270 */
[----:B------:R-:W-:-:S11]  /*6080*/  PLOP3.LUT P0, PT, PT, PT, PT, 0x80, 0x0 ;  /* 0x000000000000781c */ /* 0x000fd60003f0f070 */
[----:B------:R-:W-:Y:S05]  /*6090*/  @!P1 BRA `(.L_x_3157) ;  /* 0x0000005c00a49947 */ /* 0x000fea0003800000 */
[----:B------:R-:W0:Y:S01]  /*60a0*/  SHFL.IDX PT, R0, R206, RZ, 0x1f ;  /* 0x00001fffce007589 */ /* 0x000e2200000e0000 */
[----:B------:R-:W-:Y:S01]  /*60b0*/  BSSY B6, `(.L_x_3169) ;  /* 0x000001b000067945 */ /* 0x000fe20003800000 */
[----:B0-----:R-:W-:-:S04]  /*60c0*/  LEA.HI R3, R0, R0, RZ, 0x1 ;  /* 0x0000000000037211 */ /* 0x001fc800078f08ff */
[----:B------:R-:W-:-:S05]  /*60d0*/  LOP3.LUT R3, R3, 0x1fffe, RZ, 0xc0, !PT ;  /* 0x0001fffe03037812 */ /* 0x000fca00078ec0ff */
[----:B------:R-:W-:Y:S02]  /*60e0*/  IMAD.IADD R3, R0, 0x1, -R3 ;  /* 0x0000000100037824 */ /* 0x000fe400078e0a03 */
[----:B------:R-:W-:-:S03]  /*60f0*/  VIADD R0, R2, 0x26800 ;  /* 0x0002680002007836 */ /* 0x000fc60000000000 */
[----:B------:R-:W-:Y:S02]  /*6100*/  LEA R3, R3, R2, 0xf ;  /* 0x0000000203037211 */ /* 0x000fe400078e78ff */
[----:B------:R-:W-:-:S03]  /*6110*/  LOP3.LUT P0, RZ, R0, 0x3ff, RZ, 0xc0, !PT ;  /* 0x000003ff00ff7812 */ /* 0x000fc6000780c0ff */
        /* <DEDUP_REMOVED lines=20> */
.L_x_3170:
[----:B------:R-:W-:Y:S05]  /*6260*/  BSYNC B6 ;  /* 0x0000000000067941 */ /* 0x000fea0003800000 */
.L_x_3169:
        /* <DEDUP_REMOVED lines=12> */
.L_x_3174:
[----:B-1----:R1:W2:Y:S02]  /*6330*/  SYNCS.PHASECHK.TRANS64.TRYWAIT P0, [R2+URZ+0x28c00], R3 ;  /* 0x028c0003020075a7 */ /* 0x0022a4000800017f */
[----:B--2---:R-:W-:Y:S05]  /*6340*/  @!P0 NANOSLEEP.SYNCS 0x989680 ;  /* 0x009896800000895d */ /* 0x004fea0003900000 */
[----:B------:R-:W2:Y:S02]  /*6350*/  @!P0 SYNCS.PHASECHK.TRANS64 P0, [R2+URZ+0x28c00], R3 ;  /* 0x028c0003020085a7 */ /* 0x000ea4000800007f */
[----:B--2---:R-:W-:Y:S05]  /*6360*/  @!P0 BRA `(.L_x_3174) ;  /* 0xfffffffc00f08947 */ /* 0x004fea000383ffff */
.L_x_3173:
[----:B------:R-:W-:Y:S05]  /*6370*/  BSYNC B0 ;  /* 0x0000000000007941 */ /* 0x000fea0003800000 */
.L_x_3172:
[----:B------:R-:W-:Y:S05]  /*6380*/  BRA `(.L_x_3175) ;  /* 0x00000020006c7947 */ /* 0x000fea0003800000 */
.L_x_3171:
[----:B-----5:R-:W-:Y:S01]  /*6390*/  SHF.R.S32.HI R0, RZ, 0x1f, R27 ;  /* 0x0000001fff007819 */ /* 0x020fe2000001141b */
[----:B------:R-:W-:Y:S01]  /*63a0*/  ULDC.64 UR4, c[0x0][0x3d8] ;  /* 0x0000f60000047ab9 */ /* 0x000fe20000000a00 */
[----:B------:R-:W-:Y:S01]  /*63b0*/  VIADD R3, R2, 0x20400 ;  /* 0x0002040002037836 */ /* 0x000fe20000000000 */
[----:B------:R-:W-:Y:S01]  /*63c0*/  ULDC.64 UR6, c[0x0][0x3e8] ;  /* 0x0000fa0000067ab9 */ /* 0x000fe20000000a00 */
[----:B------:R-:W-:Y:S01]  /*63d0*/  IMAD.WIDE.U32 R4, R27, UR4, RZ ;  /* 0x000000041b047c25 */ /* 0x000fe2000f8e00ff */
[----:B------:R-:W-:Y:S01]  /*63e0*/  SHF.R.S32.HI R14, RZ, 0x1f, R16 ;  /* 0x0000001fff0e7819 */ /* 0x000fe20000011410 */
[----:B------:R-:W-:Y:S01]  /*63f0*/  BSSY B6, `(.L_x_3176) ;  /* 0x0000032000067945 */ /* 0x000fe20003800000 */
[----:B------:R-:W-:Y:S01]  /*6400*/  LOP3.LUT P0, RZ, R3, 0x3ff, RZ, 0xc0, !PT ;  /* 0x000003ff03ff7812 */ /* 0x000fe2000780c0ff */
[----:B------:R-:W-:Y:S02]  /*6410*/  IMAD R6, R0, UR4, RZ ;  /* 0x0000000400067c24 */ /* 0x000fe4000f8e02ff */
[----:B------:R-:W-:-:S02]  /*6420*/  IMAD.SHL.U32 R29, R204, 0x4, RZ ;  /* 0x00000004cc1d7824 */ /* 0x000fc400078e00ff */
[----:B------:R-:W-:Y:S01]  /*6430*/  IMAD R11, R27, UR5, R6 ;  /* 0x000000051b0b7c24 */ /* 0x000fe2000f8e0206 */
[----:B------:R-:W-:Y:S01]  /*6440*/  ULDC.64 UR4, c[0x0][0x3c8] ;  /* 0x0000f20000047ab9 */ /* 0x000fe20000000a00 */
[----:B------:R-:W-:Y:S01]  /*6450*/  IMAD R0, R0, UR6, RZ ;  /* 0x0000000600007c24 */ /* 0x000fe2000f8e02ff */
[C---:B------:R-:W-:Y:S01]  /*6460*/  LEA R24, P2, R4.reuse, UR4, 0x1 ;  /* 0x0000000404187c11 */ /* 0x040fe2000f8408ff */
[----:B------:R-:W-:Y:S01]  /*6470*/  IMAD.IADD R11, R11, 0x1, R5 ;  /* 0x000000010b0b7824 */ /* 0x000fe200078e0205 */
[-C--:B------:R-:W-:Y:S01]  /*6480*/  IADD3 R3, P6, R29, R4.reuse, RZ ;  /* 0x000000041d037210 */ /* 0x080fe20007fde0ff */
[C---:B------:R-:W-:Y:S01]  /*6490*/  IMAD R9, R27.reuse, UR7, R0 ;  /* 0x000000071b097c24 */ /* 0x040fe2000f8e0200 */
[----:B------:R-:W-:Y:S01]  /*64a0*/  SHF.R.S32.HI R12, RZ, 0x1f, R29 ;  /* 0x0000001fff0c7819 */ /* 0x000fe2000001141d */
[----:B------:R-:W-:Y:S01]  /*64b0*/  IMAD.WIDE.U32 R6, R27, UR6, RZ ;  /* 0x000000061b067c25 */ /* 0x000fe2000f8e00ff */
[--C-:B------:R-:W-:Y:S01]  /*64c0*/  LEA.HI.X R26, R4, UR5, R11.reuse, 0x1, P2 ;  /* 0x00000005041a7c11 */ /* 0x100fe200090f0c0b */
[----:B------:R-:W-:Y:S01]  /*64d0*/  ULDC.64 UR6, c[0x0][0x3e0] ;  /* 0x0000f80000067ab9 */ /* 0x000fe20000000a00 */
[----:B------:R-:W-:Y:S01]  /*64e0*/  IADD3 R5, P1, R16, R4, RZ ;  /* 0x0000000410057210 */ /* 0x000fe20007f3e0ff */
[----:B------:R-:W-:Y:S01]  /*64f0*/  IMAD.X R10, R12, 0x1, R11, P6 ;  /* 0x000000010c0a7824 */ /* 0x000fe200030e060b */
[----:B------:R-:W-:-:S02]  /*6500*/  IADD3 R8, P2, R29, R6, RZ ;  /* 0x000000061d087210 */ /* 0x000fc40007f5e0ff */
[----:B------:R-:W-:Y:S01]  /*6510*/  IADD3 R9, R9, R7, RZ ;  /* 0x0000000709097210 */ /* 0x000fe20007ffe0ff */
[----:B------:R-:W-:Y:S01]  /*6520*/  IMAD.X R4, R14, 0x1, R11, P1 ;  /* 0x000000010e047824 */ /* 0x000fe200008e060b */
[C---:B------:R-:W-:Y:S02]  /*6530*/  LEA R32, P5, R3.reuse, UR4, 0x1 ;  /* 0x0000000403207c11 */ /* 0x040fe4000f8a08ff */
[----:B------:R-:W-:Y:S01]  /*6540*/  IADD3 R0, P4, R16, R6, RZ ;  /* 0x0000000610007210 */ /* 0x000fe20007f9e0ff */
[----:B------:R-:W-:Y:S01]  /*6550*/  IMAD.X R7, R12, 0x1, R9, P2 ;  /* 0x000000010c077824 */ /* 0x000fe200010e0609 */
[----:B------:R-:W-:Y:S02]  /*6560*/  LEA.HI.X R33, R3, UR5, R10, 0x1, P5 ;  /* 0x0000000503217c11 */ /* 0x000fe4000a8f0c0a */
[----:B------:R-:W-:Y:S02]  /*6570*/  LEA R27, P3, R6, UR6, 0x1 ;  /* 0x00000006061b7c11 */ /* 0x000fe4000f8608ff */
[----:B------:R-:W-:-:S02]  /*6580*/  LEA R34, P6, R8, UR6, 0x1 ;  /* 0x0000000608227c11 */ /* 0x000fc4000f8c08ff */
[C---:B------:R-:W-:Y:S02]  /*6590*/  LEA R36, P1, R5.reuse, UR4, 0x1 ;  /* 0x0000000405247c11 */ /* 0x040fe4000f8208ff */
[----:B------:R-:W-:Y:S02]  /*65a0*/  LEA R38, P2, R0, UR6, 0x1 ;  /* 0x0000000600267c11 */ /* 0x000fe4000f8408ff */
[----:B------:R-:W-:Y:S02]  /*65b0*/  IADD3.X R3, R14, R9, RZ, P4, !PT ;  /* 0x000000090e037210 */ /* 0x000fe400027fe4ff */
        /* <DEDUP_REMOVED lines=21> */
.L_x_3177:
[----:B------:R-:W-:Y:S05]  /*6710*/  BSYNC B6 ;  /* 0x0000000000067941 */ /* 0x000fea0003800000 */
.L_x_3176:
[----:B------:R-:W-:Y:S01]  /*6720*/  ULDC.U8 UR4, c[0x0][0x3f0] ;  /* 0x0000fc0000047ab9 */ /* 0x000fe20000000000 */
[----:B------:R-:W-:Y:S01]  /*6730*/  BSSY B0, `(.L_x_3178) ;  /* 0x00001d8000007945 */ /* 0x000fe20003800000 */
[----:B------:R-:W-:-:S13]  /*6740*/  ISETP.NE.AND P0, PT, RZ, UR4, PT ;  /* 0x00000004ff007c0c */ /* 0x000fda000bf05270 */
[----:B------:R-:W-:Y:S05]  /*6750*/  @!P0 BRA `(.L_x_3179) ;  /* 0x0000000c00d48947 */ /* 0x000fea0003800000 */
[----:B------:R-:W-:Y:S01]  /*6760*/  IMAD R30, R25, -0x40, R30 ;  /* 0xffffffc0191e7824 */ /* 0x000fe200078e021e */
[----:B------:R-:W-:Y:S01]  /*6770*/  LEA.HI R0, R202, R202, RZ, 0x1 ;  /* 0x000000caca007211 */ /* 0x000fe200078f08ff */
[----:B------:R-:W-:Y:S01]  /*6780*/  IMAD.SHL.U32 R3, R186, 0x40, RZ ;  /* 0x00000040ba037824 */ /* 0x000fe200078e00ff */
[----:B------:R-:W-:Y:S01]  /*6790*/  BSSY B1, `(.L_x_3180) ;  /* 0x0000019000017945 */ /* 0x000fe20003800000 */
[----:B------:R-:W-:Y:S02]  /*67a0*/  CS2R R6, SRZ ;  /* 0x0000000000067805 */ /* 0x000fe4000001ff00 */
[----:B------:R-:W-:Y:S02]  /*67b0*/  VIMNMX R30, R30, 0x40, PT ;  /* 0x000000401e1e7848 */ /* 0x000fe40003fe0100 */
[----:B------:R-:W-:Y:S02]  /*67c0*/  CS2R R8, SRZ ;  /* 0x0000000000087805 */ /* 0x000fe4000001ff00 */
[----:B------:R-:W-:-:S02]  /*67d0*/  LOP3.LUT R5, R3, 0x1c0, RZ, 0xc0, !PT ;  /* 0x000001c003057812 */ /* 0x000fc400078ec0ff */
[----:B------:R-:W-:Y:S02]  /*67e0*/  CS2R R20, SRZ ;  /* 0x0000000000147805 */ /* 0x000fe4000001ff00 */
[----:B------:R-:W-:Y:S02]  /*67f0*/  ISETP.GE.AND P1, PT, R23, R30, PT ;  /* 0x0000001e1700720c */ /* 0x000fe40003f26270 */
[----:B------:R-:W-:Y:S02]  /*6800*/  LOP3.LUT R3, R0, 0xfffffffe, RZ, 0xc0, !PT ;  /* 0xfffffffe00037812 */ /* 0x000fe400078ec0ff */
[----:B------:R-:W-:Y:S02]  /*6810*/  LOP3.LUT R0, R5, 0x18, R16, 0xf8, !PT ;  /* 0x0000001805007812 */ /* 0x000fe400078ef810 */
[----:B------:R-:W-:Y:S01]  /*6820*/  SHF.R.U32.HI R5, RZ, 0x3, R5 ;  /* 0x00000003ff057819 */ /* 0x000fe20000011605 */
[----:B------:R-:W-:-:S03]  /*6830*/  IMAD.IADD R3, R202, 0x1, -R3 ;  /* 0x00000001ca037824 */ /* 0x000fc600078e0a03 */
[----:B------:R-:W-:Y:S02]  /*6840*/  LOP3.LUT R0, R0, R5, RZ, 0x3c, !PT ;  /* 0x0000000500007212 */ /* 0x000fe400078e3cff */
[----:B------:R-:W-:Y:S02]  /*6850*/  CS2R R4, SRZ ;  /* 0x0000000000047805 */ /* 0x000fe4000001ff00 */
[----:B------:R-:W-:Y:S01]  /*6860*/  SHF.L.U32 R25, R3, 0x1f, RZ ;  /* 0x0000001f03197819 */ /* 0x000fe200000006ff */
[----:B------:R-:W-:Y:S06]  /*6870*/  @P1 BRA `(.L_x_3181) ;  /* 0x0000000000281947 */ /* 0x000fec0003800000 */
[C---:B------:R-:W-:Y:S01]  /*6880*/  IADD3 R3, R29.reuse, 0x10, RZ ;  /* 0x000000101d037810 */ /* 0x040fe20007ffe0ff */
[----:B------:R-:W-:Y:S01]  /*6890*/  ULDC UR4, c[0x0][0x3d4] ;  /* 0x0000f50000047ab9 */ /* 0x000fe20000000800 */
[----:B------:R-:W-:Y:S02]  /*68a0*/  CS2R R4, SRZ ;  /* 0x0000000000047805 */ /* 0x000fe4000001ff00 */
[----:B------:R-:W-:Y:S02]  /*68b0*/  ISETP.GE.AND P0, PT, R29, UR4, PT ;  /* 0x000000041d007c0c */ /* 0x000fe4000bf06270 */
[----:B------:R-:W-:Y:S02]  /*68c0*/  CS2R R8, SRZ ;  /* 0x0000000000087805 */ /* 0x000fe4000001ff00 */
[----:B------:R-:W-:-:S09]  /*68d0*/  ISETP.GE.AND P2, PT, R3, UR4, PT ;  /* 0x0000000403007c0c */ /* 0x000fd2000bf46270 */
[----:B------:R0:W5:Y:S04]  /*68e0*/  @!P0 LDG.E.64 R6, desc[UR40][R32.64] ;  /* 0x0000002820068981 */ /* 0x000168000c1e1b00 */
[----:B------:R0:W5:Y:S04]  /*68f0*/  @!P2 LDG.E.64 R4, desc[UR40][R32.64+0x20] ;  /* 0x000020282004a981 */ /* 0x000168000c1e1b00 */
[----:B------:R0:W5:Y:S04]  /*6900*/  @!P0 LDG.E.64 R20, desc[UR40][R34.64] ;  /* 0x0000002822148981 */ /* 0x000168000c1e1b00 */
[----:B------:R0:W5:Y:S02]  /*6910*/  @!P2 LDG.E.64 R8, desc[UR40][R34.64+0x20] ;  /* 0x000020282208a981 */ /* 0x000164000c1e1b00 */
.L_x_3181:
[----:B------:R-:W-:Y:S05]  /*6920*/  BSYNC B1 ;  /* 0x0000000000017941 */ /* 0x000fea0003800000 */
.L_x_3180:
[----:B------:R-:W-:-:S03]  /*6930*/  UMOV UR4, 0xffffffff ;  /* 0xffffffff00047882 */ /* 0x000fc60000000000 */
[----:B------:R-:W-:Y:S05]  /*6940*/  BRA.DIV UR4, `(.L_x_3182) ;  /* 0x000000de04287947 */ /* 0x000fea000b800000 */
.L_x_3345:
[----:B------:R-:W-:-:S03]  /*6950*/  UMOV UR4, 0xffffffff ;  /* 0xffffffff00047882 */ /* 0x000fc60000000000 */
[----:B------:R-:W-:Y:S05]  /*6960*/  BRA.DIV UR4, `(.L_x_3183) ;  /* 0x000000de04487947 */ /* 0x000fea000b800000 */
.L_x_3348:
[----:B------:R-:W-:-:S03]  /*6970*/  UMOV UR4, 0xffffffff ;  /* 0xffffffff00047882 */ /* 0x000fc60000000000 */
[----:B------:R-:W-:Y:S05]  /*6980*/  BRA.DIV UR4, `(.L_x_3184) ;  /* 0x000000de04687947 */ /* 0x000fea000b800000 */
.L_x_3351:
[----:B------:R-:W-:-:S03]  /*6990*/  UMOV UR4, 0xffffffff ;  /* 0xffffffff00047882 */ /* 0x000fc60000000000 */
[----:B------:R-:W-:Y:S05]  /*69a0*/  BRA.DIV UR4, `(.L_x_3185) ;  /* 0x000000de04887947 */ /* 0x000fea000b800000 */
.L_x_3354:
[----:B------:R-:W1:Y:S01]  /*69b0*/  SYNCS.PHASECHK.TRANS64.TRYWAIT P0, [R2+URZ+0x28c00], R25 ;  /* 0x028c0019020075a7 */ /* 0x000e62000800017f */
[----:B------:R-:W-:Y:S01]  /*69c0*/  LOP3.LUT P2, RZ, R186, 0x4, RZ, 0xc0, !PT ;  /* 0x00000004baff7812 */ /* 0x000fe2000784c0ff */
[----:B------:R-:W-:Y:S01]  /*69d0*/  IMAD R3, R189, 0x200, R0 ;  /* 0x00000200bd037824 */ /* 0x000fe200078e0200 */
[--C-:B0----5:R-:W-:Y:S01]  /*69e0*/  SHF.R.U64 R33, R6, 0x10, R7.reuse ;  /* 0x0000001006217819 */ /* 0x121fe20000001207 */
[----:B------:R-:W-:Y:S01]  /*69f0*/  IMAD.MOV.U32 R27, RZ, RZ, R6 ;  /* 0x000000ffff1b7224 */ /* 0x000fe200078e0006 */
[--C-:B------:R-:W-:Y:S01]  /*6a00*/  SHF.R.U32.HI R11, RZ, 0x10, R7.reuse ;  /* 0x00000010ff0b7819 */ /* 0x100fe20000011607 */
[----:B------:R-:W-:Y:S01]  /*6a10*/  IMAD R3, R3, 0x2, R2 ;  /* 0x0000000203037824 */ /* 0x000fe200078e0202 */
[----:B------:R-:W-:Y:S01]  /*6a20*/  MOV R28, R4 ;  /* 0x00000004001c7202 */ /* 0x000fe20000000f00 */
[----:B------:R-:W-:Y:S01]  /*6a30*/  IMAD.MOV.U32 R10, RZ, RZ, R7 ;  /* 0x000000ffff0a7224 */ /* 0x000fe200078e0007 */
[--C-:B------:R-:W-:Y:S01]  /*6a40*/  SHF.R.U64 R34, R4, 0x10, R5.reuse ;  /* 0x0000001004227819 */ /* 0x100fe20000001205 */
[--C-:B------:R-:W-:Y:S01]  /*6a50*/  IMAD.MOV.U32 R6, RZ, RZ, R5.reuse ;  /* 0x000000ffff067224 */ /* 0x100fe200078e0005 */
[----:B------:R-:W-:Y:S01]  /*6a60*/  SHF.R.U32.HI R12, RZ, 0x10, R5 ;  /* 0x00000010ff0c7819 */ /* 0x000fe20000011605 */
[----:B------:R-:W-:Y:S01]  /*6a70*/  IMAD.MOV.U32 R32, RZ, RZ, R20 ;  /* 0x000000ffff207224 */ /* 0x000fe200078e0014 */
[----:B------:R-:W-:Y:S01]  /*6a80*/  MOV R7, R21 ;  /* 0x0000001500077202 */ /* 0x000fe20000000f00 */
[----:B------:R-:W-:Y:S01]  /*6a90*/  IMAD.MOV.U32 R31, RZ, RZ, R8 ;  /* 0x000000ffff1f7224 */ /* 0x000fe200078e0008 */
[--C-:B------:R-:W-:Y:S01]  /*6aa0*/  SHF.R.U64 R35, R20, 0x10, R21.reuse ;  /* 0x0000001014237819 */ /* 0x100fe20000001215 */
[C---:B------:R-:W-:Y:S01]  /*6ab0*/  VIADD R4, R3.reuse, 0x20400 ;  /* 0x0002040003047836 */ /* 0x040fe20000000000 */
[----:B------:R-:W-:Y:S01]  /*6ac0*/  SHF.R.U32.HI R13, RZ, 0x10, R21 ;  /* 0x00000010ff0d7819 */ /* 0x000fe20000011615 */
[----:B------:R-:W-:Y:S01]  /*6ad0*/  BSSY B1, `(.L_x_3186) ;  /* 0x000000e000017945 */ /* 0x000fe20003800000 */
[----:B------:R-:W-:Y:S01]  /*6ae0*/  MOV R5, R9 ;  /* 0x0000000900057202 */ /* 0x000fe20000000f00 */
[----:B------:R-:W-:Y:S01]  /*6af0*/  VIADD R0, R3, 0x20440 ;  /* 0x0002044003007836 */ /* 0x000fe20000000000 */
[--C-:B------:R-:W-:Y:S01]  /*6b00*/  SHF.R.U64 R36, R8, 0x10, R9.reuse ;  /* 0x0000001008247819 */ /* 0x100fe20000001209 */
[----:B------:R-:W-:Y:S01]  /*6b10*/  @P2 VIADD R0, R4, 0xffffffc0 ;  /* 0xffffffc004002836 */ /* 0x000fe20000000000 */
[----:B------:R-:W-:-:S02]  /*6b20*/  SHF.R.U32.HI R8, RZ, 0x10, R9 ;  /* 0x00000010ff087819 */ /* 0x000fc40000011609 */
[----:B------:R-:W-:Y:S02]  /*6b30*/  PRMT R27, R27, 0x5410, R10 ;  /* 0x000054101b1b7816 */ /* 0x000fe4000000000a */
[----:B------:R-:W-:Y:S02]  /*6b40*/  PRMT R33, R33, 0x5410, R11 ;  /* 0x0000541021217816 */ /* 0x000fe4000000000b */
[----:B------:R-:W-:Y:S02]  /*6b50*/  PRMT R28, R28, 0x5410, R6 ;  /* 0x000054101c1c7816 */ /* 0x000fe40000000006 */
[----:B------:R-:W-:Y:S02]  /*6b60*/  PRMT R34, R34, 0x5410, R12 ;  /* 0x0000541022227816 */ /* 0x000fe4000000000c */
[----:B------:R-:W-:Y:S02]  /*6b70*/  PRMT R32, R32, 0x5410, R7 ;  /* 0x0000541020207816 */ /* 0x000fe40000000007 */
[----:B------:R-:W-:-:S02]  /*6b80*/  PRMT R35, R35, 0x5410, R13 ;  /* 0x0000541023237816 */ /* 0x000fc4000000000d */
[----:B------:R-:W-:Y:S01]  /*6b90*/  PRMT R31, R31, 0x5410, R5 ;  /* 0x000054101f1f7816 */ /* 0x000fe20000000005 */
[----:B-1----:R-:W-:Y:S06]  /*6ba0*/  @!P0 BRA `(.L_x_3187) ;  /* 0x000000dc00308947 */ /* 0x002fec0003800000 */
.L_x_3355:
[----:B------:R-:W-:Y:S05]  /*6bb0*/  BSYNC B1 ;  /* 0x0000000000017941 */ /* 0x000fea0003800000 */
.L_x_3186:
[----:B------:R-:W-:Y:S01]  /*6bc0*/  BSSY B1, `(.L_x_3188) ;  /* 0x0000057000017945 */ /* 0x000fe20003800000 */
[----:B------:R-:W-:-:S03]  /*6bd0*/  PRMT R36, R36, 0x5410, R8 ;  /* 0x0000541024247816 */ /* 0x000fc60000000008 */
[----:B------:R-:W-:Y:S05]  /*6be0*/  @P1 BRA `(.L_x_3189) ;  /* 0x0000000400501947 */ /* 0x000fea0003800000 */
[----:B------:R-:W1:Y:S01]  /*6bf0*/  LDC R4, c[0x0][0x3d4] ;  /* 0x0000f500ff047b82 */ /* 0x000e620000000800 */
[C---:B------:R-:W-:Y:S01]  /*6c00*/  VIADD R5, R29.reuse, 0x10 ;  /* 0x000000101d057836 */ /* 0x040fe20000000000 */
[----:B------:R-:W-:Y:S01]  /*6c10*/  BSSY B2, `(.L_x_3190) ;  /* 0x000002a000027945 */ /* 0x000fe20003800000 */
[----:B-1----:R-:W-:-:S03]  /*6c20*/  ISETP.GE.AND P0, PT, R29, R4, PT ;  /* 0x000000041d00720c */ /* 0x002fc60003f06270 */
[----:B------:R-:W-:-:S10]  /*6c30*/  ISETP.GE.AND P1, PT, R5, R4, PT ;  /* 0x000000040500720c */ /* 0x000fd40003f26270 */
[----:B------:R-:W-:Y:S05]  /*6c40*/  @P0 BRA `(.L_x_3191) ;  /* 0x0000000000980947 */ /* 0x000fea0003800000 */
[----:B------:R-:W1:Y:S01]  /*6c50*/  LDS.128 R4, [R3+0x20400] ;  /* 0x0204000003047984 */ /* 0x000e620000000c00 */
[----:B------:R-:W-:Y:S02]  /*6c60*/  HADD2.F32 R15, -RZ, R32.H0_H0 ;  /* 0x20000020ff0f7230 */ /* 0x000fe40000004100 */
[----:B------:R-:W-:Y:S02]  /*6c70*/  HADD2.F32 R13, -RZ, R27.H0_H0 ;  /* 0x2000001bff0d7230 */ /* 0x000fe40000004100 */
[----:B------:R-:W-:Y:S02]  /*6c80*/  HADD2.F32 R12, -RZ, R33.H0_H0 ;  /* 0x20000021ff0c7230 */ /* 0x000fe40000004100 */
[----:B------:R-:W-:Y:S02]  /*6c90*/  HADD2.F32 R14, -RZ, R35.H0_H0 ;  /* 0x20000023ff0e7230 */ /* 0x000fe40000004100 */
[--C-:B-1----:R-:W-:Y:S02]  /*6ca0*/  HADD2.F32 R8, -RZ, R4.reuse.H0_H0 ;  /* 0x20000004ff087230 */ /* 0x102fe40000004100 */
[----:B------:R-:W-:-:S02]  /*6cb0*/  HADD2.F32 R4, -RZ, R4.H1_H1 ;  /* 0x30000004ff047230 */ /* 0x000fc40000004100 */
[--C-:B------:R-:W-:Y:S02]  /*6cc0*/  HADD2.F32 R9, -RZ, R5.reuse.H0_H0 ;  /* 0x20000005ff097230 */ /* 0x100fe40000004100 */
[----:B------:R-:W-:Y:S02]  /*6cd0*/  HADD2.F32 R5, -RZ, R5.H1_H1 ;  /* 0x30000005ff057230 */ /* 0x000fe40000004100 */
[C---:B------:R-:W-:Y:S01]  /*6ce0*/  FMUL.FTZ R21, R4.reuse, R15 ;  /* 0x0000000f04157220 */ /* 0x040fe20000410000 */
[-C--:B------:R-:W-:Y:S01]  /*6cf0*/  FMUL.FTZ R4, R4, R13.reuse ;  /* 0x0000000d04047220 */ /* 0x080fe20000410000 */
[--C-:B------:R-:W-:Y:S02]  /*6d00*/  HADD2.F32 R10, -RZ, R6.reuse.H0_H0 ;  /* 0x20000006ff0a7230 */ /* 0x100fe40000004100 */
[----:B------:R-:W-:Y:S02]  /*6d10*/  HADD2.F32 R11, -RZ, R7.H0_H0 ;  /* 0x20000007ff0b7230 */ /* 0x000fe40000004100 */
[C---:B------:R-:W-:Y:S01]  /*6d20*/  FMUL.FTZ R24, R5.reuse, R14 ;  /* 0x0000000e05187220 */ /* 0x040fe20000410000 */
        /* <DEDUP_REMOVED lines=15> */
[-C--:B0-----:R-:W-:Y:S01]  /*6e20*/  FMUL.FTZ R25, R7, R4.reuse ;  /* 0x0000000407197220 */ /* 0x081fe20000410000 */
[----:B------:R-:W-:Y:S01]  /*6e30*/  FFMA.FTZ R13, R10, R13, R12 ;  /* 0x0000000d0a0d7223 */ /* 0x000fe2000001000c */
[C---:B------:R-:W-:Y:S01]  /*6e40*/  FFMA.FTZ R7, R11.reuse, R4, -R14 ;  /* 0x000000040b077223 */ /* 0x040fe2000001080e */
[----:B------:R-:W-:Y:S01]  /*6e50*/  F2FP.F16.F32.PACK_AB R4, R20, R21 ;  /* 0x000000151404723e */ /* 0x000fe200000000ff */
[----:B------:R-:W-:Y:S01]  /*6e60*/  FFMA.FTZ R8, R11, R8, R25 ;  /* 0x000000080b087223 */ /* 0x000fe20000010019 */
[----:B------:R-:W-:Y:S02]  /*6e70*/  F2FP.F16.F32.PACK_AB R5, R9, R24 ;  /* 0x000000180905723e */ /* 0x000fe400000000ff */
[----:B------:R-:W-:-:S02]  /*6e80*/  F2FP.F16.F32.PACK_AB R6, R13, R6 ;  /* 0x000000060d06723e */ /* 0x000fc400000000ff */
[----:B------:R-:W-:-:S05]  /*6e90*/  F2FP.F16.F32.PACK_AB R7, R8, R7 ;  /* 0x000000070807723e */ /* 0x000fca00000000ff */
[----:B------:R1:W-:Y:S02]  /*6ea0*/  STS.128 [R3+0x20400], R4 ;  /* 0x0204000403007388 */ /* 0x0003e40000000c00 */
.L_x_3191:
[----:B------:R-:W-:Y:S05]  /*6eb0*/  BSYNC B2 ;  /* 0x0000000000027941 */ /* 0x000fea0003800000 */
.L_x_3190:
[----:B------:R-:W-:Y:S05]  /*6ec0*/  @P1 BRA `(.L_x_3189) ;  /* 0x0000000000981947 */ /* 0x000fea0003800000 */
[----:B-1----:R-:W1:Y:S01]  /*6ed0*/  LDS.128 R4, [R0] ;  /* 0x0000000000047984 */ /* 0x002e620000000c00 */
        /* <DEDUP_REMOVED lines=36> */
[----:B------:R2:W-:Y:S02]  /*7120*/  STS.128 [R0], R4 ;  /* 0x0000000400007388 */ /* 0x0005e40000000c00 */
.L_x_3189:
[----:B------:R-:W-:Y:S05]  /*7130*/  BSYNC B1 ;  /* 0x0000000000017941 */ /* 0x000fea0003800000 */
.L_x_3188:
[----:B------:R-:W-:-:S13]  /*7140*/  ISETP.GE.AND P0, PT, R216, R30, PT ;  /* 0x0000001ed800720c */ /* 0x000fda0003f06270 */
[----:B------:R-:W-:Y:S05]  /*7150*/  @P0 BRA `(.L_x_3192) ;  /* 0x0000001000d40947 */ /* 0x000fea0003800000 */
[----:B-12---:R-:W1:Y:S01]  /*7160*/  LDC R4, c[0x0][0x3d4] ;  /* 0x0000f500ff047b82 */ /* 0x006e620000000800 */
[C---:B------:R-:W-:Y:S01]  /*7170*/  VIADD R5, R29.reuse, 0x10 ;  /* 0x000000101d057836 */ /* 0x040fe20000000000 */
[----:B------:R-:W-:Y:S01]  /*7180*/  BSSY B1, `(.L_x_3193) ;  /* 0x000002a000017945 */ /* 0x000fe20003800000 */
[----:B-1----:R-:W-:-:S03]  /*7190*/  ISETP.GE.AND P0, PT, R29, R4, PT ;  /* 0x000000041d00720c */ /* 0x002fc60003f06270 */
[----:B------:R-:W-:-:S10]  /*71a0*/  ISETP.GE.AND P1, PT, R5, R4, PT ;  /* 0x000000040500720c */ /* 0x000fd40003f26270 */
[----:B------:R-:W-:Y:S05]  /*71b0*/  @P0 BRA `(.L_x_3194) ;  /* 0x0000000000980947 */ /* 0x000fea0003800000 */
[----:B------:R-:W1:Y:S01]  /*71c0*/  LDS.128 R4, [R3+0x21400] ;  /* 0x0214000003047984 */ /* 0x000e620000000c00 */
[----:B------:R-:W-:Y:S02]  /*71d0*/  HADD2.F32 R14, -RZ, R27.H0_H0 ;  /* 0x2000001bff0e7230 */ /* 0x000fe40000004100 */
[--C-:B------:R-:W-:Y:S02]  /*71e0*/  HADD2.F32 R20, -RZ, R32.reuse.H0_H0 ;  /* 0x20000020ff147230 */ /* 0x100fe40000004100 */
[----:B0-----:R-:W-:Y:S02]  /*71f0*/  HADD2.F32 R25, -RZ, R35.H0_H0 ;  /* 0x20000023ff197230 */ /* 0x001fe40000004100 */
[----:B------:R-:W-:Y:S02]  /*7200*/  HADD2.F32 R21, -RZ, R33.H0_H0 ;  /* 0x20000021ff157230 */ /* 0x000fe40000004100 */
[----:B------:R-:W-:Y:S02]  /*7210*/  HADD2.F32 R24, -RZ, R32.H1_H1 ;  /* 0x30000020ff187230 */ /* 0x000fe40000004100 */
[----:B-1----:R-:W-:-:S02]  /*7220*/  HADD2.F32 R8, -RZ, R4.H0_H0 ;  /* 0x20000004ff087230 */ /* 0x002fc40000004100 */
[----:B------:R-:W-:Y:S02]  /*7230*/  HADD2.F32 R4, -RZ, R4.H1_H1 ;  /* 0x30000004ff047230 */ /* 0x000fe40000004100 */
        /* <DEDUP_REMOVED lines=18> */
[----:B------:R-:W-:-:S02]  /*7360*/  HADD2.F32 R21, -RZ, R33.H1_H1 ;  /* 0x30000021ff157230 */ /* 0x000fc40000004100 */
[----:B------:R-:W-:Y:S01]  /*7370*/  FMUL.FTZ R13, R20, R6 ;  /* 0x00000006140d7220 */ /* 0x000fe20000410000 */
[----:B------:R-:W-:Y:S01]  /*7380*/  F2FP.F16.F32.PACK_AB R5, R8, R5 ;  /* 0x000000050805723e */ /* 0x000fe200000000ff */
[-C--:B------:R-:W-:Y:S01]  /*7390*/  FMUL.FTZ R12, R27, R7.reuse ;  /* 0x000000071b0c7220 */ /* 0x080fe20000410000 */
[-C--:B------:R-:W-:Y:S01]  /*73a0*/  FFMA.FTZ R6, R20, R10.reuse, -R9 ;  /* 0x0000000a14067223 */ /* 0x080fe20000010809 */
[C---:B------:R-:W-:Y:S01]  /*73b0*/  FMUL.FTZ R14, R21.reuse, R7 ;  /* 0x00000007150e7220 */ /* 0x040fe20000410000 */
[----:B------:R-:W-:Y:S01]  /*73c0*/  FFMA.FTZ R13, R24, R10, R13 ;  /* 0x0000000a180d7223 */ /* 0x000fe2000001000d */
[-C--:B------:R-:W-:Y:S02]  /*73d0*/  FFMA.FTZ R7, R21, R11.reuse, -R12 ;  /* 0x0000000b15077223 */ /* 0x080fe4000001080c */
[----:B------:R-:W-:Y:S02]  /*73e0*/  FFMA.FTZ R14, R27, R11, R14 ;  /* 0x0000000b1b0e7223 */ /* 0x000fe4000001000e */
[----:B------:R-:W-:-:S03]  /*73f0*/  F2FP.F16.F32.PACK_AB R6, R13, R6 ;  /* 0x000000060d06723e */ /* 0x000fc600000000ff */
[----:B------:R-:W-:-:S05]  /*7400*/  F2FP.F16.F32.PACK_AB R7, R14, R7 ;  /* 0x000000070e07723e */ /* 0x000fca00000000ff */
[----:B------:R1:W-:Y:S02]  /*7410*/  STS.128 [R3+0x21400], R4 ;  /* 0x0214000403007388 */ /* 0x0003e40000000c00 */
.L_x_3194:
[----:B------:R-:W-:Y:S05]  /*7420*/  BSYNC B1 ;  /* 0x0000000000017941 */ /* 0x000fea0003800000 */
.L_x_3193:
[----:B------:R-:W-:Y:S05]  /*7430*/  @P1 BRA `(.L_x_3192) ;  /* 0x00000010001c1947 */ /* 0x000fea0003800000 */
[----:B-1----:R-:W1:Y:S01]  /*7440*/  LDS.128 R4, [R0+0x1000] ;  /* 0x0010000000047984 */ /* 0x002e620000000c00 */
[----:B------:R-:W-:Y:S02]  /*7450*/  HADD2.F32 R15, -RZ, R31.H0_H0 ;  /* 0x2000001fff0f7230 */ /* 0x000fe40000004100 */
[----:B------:R-:W-:Y:S02]  /*7460*/  HADD2.F32 R13, -RZ, R28.H0_H0 ;  /* 0x2000001cff0d7230 */ /* 0x000fe40000004100 */
[----:B------:R-:W-:Y:S02]  /*7470*/  HADD2.F32 R20, -RZ, R36.H0_H0 ;  /* 0x20000024ff147230 */ /* 0x000fe40000004100 */
        /* <DEDUP_REMOVED lines=9> */
[----:B------:R-:W-:Y:S01]  /*7510*/  FMUL.FTZ R11, R20, R5 ;  /* 0x00000005140b7220 */ /* 0x000fe20000410000 */
[----:B------:R-:W-:Y:S01]  /*7520*/  FFMA.FTZ R12, R13, R3, -R12 ;  /* 0x000000030d0c7223 */ /* 0x000fe2000001080c */
[----:B------:R-:W-:-:S02]  /*7530*/  HADD2.F32 R10, -RZ, R7.H0_H0 ;  /* 0x20000007ff0a7230 */ /* 0x000fc40000004100 */
[----:B------:R-:W-:Y:S01]  /*7540*/  FFMA.FTZ R3, R15, R3, R4 ;  /* 0x000000030f037223 */ /* 0x000fe20000010004 */
[----:B------:R-:W-:Y:S02]  /*7550*/  HADD2.F32 R6, -RZ, R6.H1_H1 ;  /* 0x30000006ff067230 */ /* 0x000fe40000004100 */
[C---:B------:R-:W-:Y:S01]  /*7560*/  FMUL.FTZ R5, R14.reuse, R5 ;  /* 0x000000050e057220 */ /* 0x040fe20000410000 */
[----:B------:R-:W-:Y:S02]  /*7570*/  HADD2.F32 R7, -RZ, R7.H1_H1 ;  /* 0x30000007ff077230 */ /* 0x000fe40000004100 */
[-C--:B------:R-:W-:Y:S01]  /*7580*/  FFMA.FTZ R11, R14, R8.reuse, -R11 ;  /* 0x000000080e0b7223 */ /* 0x080fe2000001080b */
[----:B------:R-:W-:Y:S02]  /*7590*/  HADD2.F32 R15, -RZ, R31.H1_H1 ;  /* 0x3000001fff0f7230 */ /* 0x000fe40000004100 */
[----:B------:R-:W-:Y:S01]  /*75a0*/  FFMA.FTZ R8, R20, R8, R5 ;  /* 0x0000000814087223 */ /* 0x000fe20000010005 */
[----:B------:R-:W-:-:S02]  /*75b0*/  HADD2.F32 R13, -RZ, R28.H1_H1 ;  /* 0x3000001cff0d7230 */ /* 0x000fc40000004100 */
[-C--:B------:R-:W-:Y:S01]  /*75c0*/  FMUL.FTZ R5, R24, R7.reuse ;  /* 0x0000000718057220 */ /* 0x080fe20000410000 */
[----:B------:R-:W-:Y:S02]  /*75d0*/  HADD2.F32 R14, -RZ, R34.H1_H1 ;  /* 0x30000022ff0e7230 */ /* 0x000fe40000004100 */
[----:B------:R-:W-:Y:S01]  /*75e0*/  FMUL.FTZ R4, R15, R6 ;  /* 0x000000060f047220 */ /* 0x000fe20000410000 */
[----:B------:R-:W-:Y:S01]  /*75f0*/  F2FP.F16.F32.PACK_AB R12, R3, R12 ;  /* 0x0000000c030c723e */ /* 0x000fe200000000ff */
[C---:B------:R-:W-:Y:S01]  /*7600*/  FMUL.FTZ R6, R13.reuse, R6 ;  /* 0x000000060d067220 */ /* 0x040fe20000410000 */
[C---:B------:R-:W-:Y:S01]  /*7610*/  FMUL.FTZ R7, R14.reuse, R7 ;  /* 0x000000070e077220 */ /* 0x040fe20000410000 */
[-C--:B------:R-:W-:Y:S01]  /*7620*/  FFMA.FTZ R4, R13, R9.reuse, -R4 ;  /* 0x000000090d047223 */ /* 0x080fe20000010804 */
[-C--:B------:R-:W-:Y:S01]  /*7630*/  FFMA.FTZ R5, R14, R10.reuse, -R5 ;  /* 0x0000000a0e057223 */ /* 0x080fe20000010805 */
[----:B------:R-:W-:Y:S01]  /*7640*/  FFMA.FTZ R9, R15, R9, R6 ;  /* 0x000000090f097223 */ /* 0x000fe20000010006 */
[----:B------:R-:W-:Y:S01]  /*7650*/  FFMA.FTZ R10, R24, R10, R7 ;  /* 0x0000000a180a7223 */ /* 0x000fe20000010007 */
[----:B------:R-:W-:-:S03]  /*7660*/  F2FP.F16.F32.PACK_AB R13, R8, R11 ;  /* 0x0000000b080d723e */ /* 0x000fc600000000ff */
[----:B------:R-:W-:Y:S02]  /*7670*/  F2FP.F16.F32.PACK_AB R14, R9, R4 ;  /* 0x00000004090e723e */ /* 0x000fe400000000ff */
[----:B------:R-:W-:-:S05]  /*7680*/  F2FP.F16.F32.PACK_AB R15, R10, R5 ;  /* 0x000000050a0f723e */ /* 0x000fca00000000ff */
[----:B------:R3:W-:Y:S01]  /*7690*/  STS.128 [R0+0x1000], R12 ;  /* 0x0010000c00007388 */ /* 0x0007e20000000c00 */
[----:B------:R-:W-:Y:S05]  /*76a0*/  BRA `(.L_x_3192) ;  /* 0x0000000c00807947 */ /* 0x000fea0003800000 */
.L_x_3179:
[----:B------:R-:W0:Y:S01]  /*76b0*/  LDC R9, c[0x0][0x3d4] ;  /* 0x0000f500ff097b82 */ /* 0x000e220000000800 */
[----:B------:R-:W-:Y:S01]  /*76c0*/  IMAD R30, R25, -0x40, R30 ;  /* 0xffffffc0191e7824 */ /* 0x000fe200078e021e */
[----:B------:R-:W-:Y:S02]  /*76d0*/  CS2R R32, SRZ ;  /* 0x0000000000207805 */ /* 0x000fe4000001ff00 */
[----:B------:R-:W-:Y:S02]  /*76e0*/  CS2R R34, SRZ ;  /* 0x0000000000227805 */ /* 0x000fe4000001ff00 */
[----:B------:R-:W-:Y:S02]  /*76f0*/  CS2R R4, SRZ ;  /* 0x0000000000047805 */ /* 0x000fe4000001ff00 */
[----:B------:R-:W-:Y:S02]  /*7700*/  CS2R R6, SRZ ;  /* 0x0000000000067805 */ /* 0x000fe4000001ff00 */
[----:B------:R-:W-:-:S02]  /*7710*/  VIMNMX R30, R30, 0x40, PT ;  /* 0x000000401e1e7848 */ /* 0x000fc40003fe0100 */
[----:B0-----:R-:W-:-:S04]  /*7720*/  ISETP.GE.AND P0, PT, R16, R9, PT ;  /* 0x000000091000720c */ /* 0x001fc80003f06270 */
[----:B------:R-:W-:-:S13]  /*7730*/  ISETP.GE.OR P1, PT, R23, R30, P0 ;  /* 0x0000001e1700720c */ /* 0x000fda0000726670 */
[----:B------:R0:W5:Y:S04]  /*7740*/  @!P1 LDG.E.128 R32, desc[UR40][R36.64] ;  /* 0x0000002824209981 */ /* 0x000168000c1e1d00 */
[----:B------:R0:W5:Y:S01]  /*7750*/  @!P1 LDG.E.128 R4, desc[UR40][R38.64] ;  /* 0x0000002826049981 */ /* 0x000162000c1e1d00 */
[----:B------:R-:W-:Y:S01]  /*7760*/  UMOV UR4, 0xffffffff ;  /* 0xffffffff00047882 */ /* 0x000fe20000000000 */
[----:B------:R-:W-:Y:S02]  /*7770*/  LEA.HI R0, R202, R202, RZ, 0x1 ;  /* 0x000000caca007211 */ /* 0x000fe400078f08ff */
[----:B------:R-:W-:Y:S05]  /*7780*/  BRA.DIV UR4, `(.L_x_3195) ;  /* 0x000000d2044c7947 */ /* 0x000fea000b800000 */
.L_x_3358:
[----:B------:R-:W-:Y:S01]  /*7790*/  UMOV UR4, 0xffffffff ;  /* 0xffffffff00047882 */ /* 0x000fe20000000000 */
[----:B------:R-:W-:Y:S02]  /*77a0*/  LOP3.LUT R3, R0, 0xfffffffe, RZ, 0xc0, !PT ;  /* 0xfffffffe00037812 */ /* 0x000fe400078ec0ff */
[----:B------:R-:W-:Y:S05]  /*77b0*/  BRA.DIV UR4, `(.L_x_3196) ;  /* 0x000000d204687947 */ /* 0x000fea000b800000 */
.L_x_3361:
[----:B------:R-:W-:Y:S01]  /*77c0*/  UMOV UR4, 0xffffffff ;  /* 0xffffffff00047882 */ /* 0x000fe20000000000 */
[----:B------:R-:W-:Y:S02]  /*77d0*/  IADD3 R3, R202, -R3, RZ ;  /* 0x80000003ca037210 */ /* 0x000fe40007ffe0ff */
[----:B------:R-:W-:Y:S05]  /*77e0*/  BRA.DIV UR4, `(.L_x_3197) ;  /* 0x000000d204847947 */ /* 0x000fea000b800000 */
.L_x_3364:
[----:B------:R-:W-:Y:S01]  /*77f0*/  UMOV UR4, 0xffffffff ;  /* 0xffffffff00047882 */ /* 0x000fe20000000000 */
[----:B------:R-:W-:Y:S02]  /*7800*/  SHF.L.U32 R3, R3, 0x1f, RZ ;  /* 0x0000001f03037819 */ /* 0x000fe400000006ff */
[----:B------:R-:W-:Y:S05]  /*7810*/  BRA.DIV UR4, `(.L_x_3198) ;  /* 0x000000d204a07947 */ /* 0x000fea000b800000 */
.L_x_3367:
[----:B------:R-:W1:Y:S01]  /*7820*/  SYNCS.PHASECHK.TRANS64.TRYWAIT P1, [R2+URZ+0x28c00], R3 ;  /* 0x028c0003020075a7 */ /* 0x000e62000802017f */
[----:B0----5:R-:W-:Y:S01]  /*7830*/  IMAD.MOV.U32 R36, RZ, RZ, R32 ;  /* 0x000000ffff247224 */ /* 0x021fe200078e0020 */
[--C-:B------:R-:W-:Y:S01]  /*7840*/  SHF.R.U64 R40, R32, 0x10, R33.reuse ;  /* 0x0000001020287819 */ /* 0x100fe20000001221 */
[--C-:B------:R-:W-:Y:S01]  /*7850*/  IMAD.MOV.U32 R0, RZ, RZ, R33.reuse ;  /* 0x000000ffff007224 */ /* 0x100fe200078e0021 */
[----:B------:R-:W-:Y:S01]  /*7860*/  SHF.R.U32.HI R8, RZ, 0x10, R33 ;  /* 0x00000010ff087819 */ /* 0x000fe20000011621 */
[----:B------:R-:W-:Y:S01]  /*7870*/  IMAD.MOV.U32 R37, RZ, RZ, R34 ;  /* 0x000000ffff257224 */ /* 0x000fe200078e0022 */
[--C-:B------:R-:W-:Y:S01]  /*7880*/  SHF.R.U64 R42, R4, 0x10, R5.reuse ;  /* 0x00000010042a7819 */ /* 0x100fe20000001205 */
[----:B------:R-:W-:Y:S01]  /*7890*/  IMAD.MOV.U32 R39, RZ, RZ, R6 ;  /* 0x000000ffff277224 */ /* 0x000fe200078e0006 */
[----:B------:R-:W-:Y:S01]  /*78a0*/  PRMT R36, R36, 0x5410, R0 ;  /* 0x0000541024247816 */ /* 0x000fe20000000000 */
[----:B------:R-:W-:Y:S01]  /*78b0*/  IMAD.MOV.U32 R0, RZ, RZ, R4 ;  /* 0x000000ffff007224 */ /* 0x000fe200078e0004 */
[----:B------:R-:W-:Y:S01]  /*78c0*/  PRMT R40, R40, 0x5410, R8 ;  /* 0x0000541028287816 */ /* 0x000fe20000000008 */
[----:B------:R-:W-:Y:S01]  /*78d0*/  IMAD.MOV.U32 R8, RZ, RZ, R5 ;  /* 0x000000ffff087224 */ /* 0x000fe200078e0005 */
[----:B------:R-:W-:Y:S01]  /*78e0*/  SHF.R.U64 R43, R6, 0x10, R7 ;  /* 0x00000010062b7819 */ /* 0x000fe20000001207 */
[----:B------:R-:W-:Y:S01]  /*78f0*/  BSSY B1, `(.L_x_3199) ;  /* 0x0000011000017945 */ /* 0x000fe20003800000 */
[----:B------:R-:W-:-:S02]  /*7900*/  MOV R38, R35 ;  /* 0x0000002300267202 */ /* 0x000fc40000000f00 */
[--C-:B------:R-:W-:Y:S02]  /*7910*/  SHF.R.U64 R41, R34, 0x10, R35.reuse ;  /* 0x0000001022297819 */ /* 0x100fe40000001223 */
[----:B------:R-:W-:Y:S02]  /*7920*/  SHF.R.U32.HI R10, RZ, 0x10, R35 ;  /* 0x00000010ff0a7819 */ /* 0x000fe40000011623 */
[----:B------:R-:W-:Y:S02]  /*7930*/  SHF.R.U32.HI R5, RZ, 0x10, R5 ;  /* 0x00000010ff057819 */ /* 0x000fe40000011605 */
[----:B------:R-:W-:Y:S02]  /*7940*/  MOV R4, R7 ;  /* 0x0000000700047202 */ /* 0x000fe40000000f00 */
[----:B------:R-:W-:Y:S02]  /*7950*/  SHF.R.U32.HI R6, RZ, 0x10, R7 ;  /* 0x00000010ff067819 */ /* 0x000fe40000011607 */
[----:B------:R-:W-:-:S02]  /*7960*/  ISETP.GE.OR P2, PT, R23, R30, P0 ;  /* 0x0000001e1700720c */ /* 0x000fc40000746670 */
[----:B------:R-:W-:Y:S01]  /*7970*/  PRMT R37, R37, 0x5410, R0 ;  /* 0x0000541025257816 */ /* 0x000fe20000000000 */
[----:B------:R-:W-:Y:S01]  /*7980*/  IMAD.IADD R0, R16, 0x1, R9 ;  /* 0x0000000110007824 */ /* 0x000fe200078e0209 */
[----:B------:R-:W-:Y:S02]  /*7990*/  ISETP.GE.OR P0, PT, R216, R30, P0 ;  /* 0x0000001ed800720c */ /* 0x000fe40000706670 */
[----:B------:R-:W-:Y:S02]  /*79a0*/  PRMT R41, R41, 0x5410, R10 ;  /* 0x0000541029297816 */ /* 0x000fe4000000000a */
[----:B------:R-:W-:Y:S02]  /*79b0*/  PRMT R38, R38, 0x5410, R8 ;  /* 0x0000541026267816 */ /* 0x000fe40000000008 */
[----:B------:R-:W-:Y:S02]  /*79c0*/  PRMT R42, R42, 0x5410, R5 ;  /* 0x000054102a2a7816 */ /* 0x000fe40000000005 */
[----:B------:R-:W-:-:S02]  /*79d0*/  PRMT R39, R39, 0x5410, R4 ;  /* 0x0000541027277816 */ /* 0x000fc40000000004 */
[----:B------:R-:W-:Y:S01]  /*79e0*/  PRMT R43, R43, 0x5410, R6 ;  /* 0x000054102b2b7816 */ /* 0x000fe20000000006 */
[----:B-1----:R-:W-:Y:S06]  /*79f0*/  @!P1 BRA `(.L_x_3200) ;  /* 0x000000d000509947 */ /* 0x002fec0003800000 */
.L_x_3368:
[----:B------:R-:W-:Y:S05]  /*7a00*/  BSYNC B1 ;  /* 0x0000000000017941 */ /* 0x000fea0003800000 */
.L_x_3199:
[----:B------:R-:W-:Y:S01]  /*7a10*/  BSSY B1, `(.L_x_3201) ;  /* 0x0000059000017945 */ /* 0x000fe20003800000 */
[----:B------:R-:W-:-:S03]  /*7a20*/  LOP3.LUT R0, R0, 0x38, RZ, 0xc0, !PT ;  /* 0x0000003800007812 */ /* 0x000fc600078ec0ff */
[----:B------:R-:W-:Y:S05]  /*7a30*/  @P2 BRA `(.L_x_3202) ;  /* 0x0000000400582947 */ /* 0x000fea0003800000 */
[----:B0-----:R-:W-:Y:S02]  /*7a40*/  IMAD.SHL.U32 R3, R186, 0x40, RZ ;  /* 0x00000040ba037824 */ /* 0x001fe400078e00ff */
[----:B------:R-:W-:Y:S02]  /*7a50*/  HADD2.F32 R26, -RZ, R36.H0_H0 ;  /* 0x20000024ff1a7230 */ /* 0x000fe40000004100 */
[----:B------:R-:W-:Y:S01]  /*7a60*/  HADD2.F32 R28, -RZ, R37.H1_H1 ;  /* 0x30000025ff1c7230 */ /* 0x000fe20000004100 */
[----:B------:R-:W-:Y:S01]  /*7a70*/  LOP3.LUT R5, R3, 0x1c0, RZ, 0xc0, !PT ;  /* 0x000001c003057812 */ /* 0x000fe200078ec0ff */
[----:B------:R-:W-:Y:S02]  /*7a80*/  HADD2.F32 R25, -RZ, R42.H0_H0 ;  /* 0x2000002aff197230 */ /* 0x000fe40000004100 */
[----:B------:R-:W-:Y:S01]  /*7a90*/  HADD2.F32 R27, -RZ, R38.H1_H1 ;  /* 0x30000026ff1b7230 */ /* 0x000fe20000004100 */
[----:B------:R-:W-:Y:S02]  /*7aa0*/  LOP3.LUT R3, R5, 0x38, R16, 0xf8, !PT ;  /* 0x0000003805037812 */ /* 0x000fe400078ef810 */
[----:B------:R-:W-:-:S04]  /*7ab0*/  SHF.R.U32.HI R6, RZ, 0x3, R5 ;  /* 0x00000003ff067819 */ /* 0x000fc80000011605 */
[----:B------:R-:W-:-:S05]  /*7ac0*/  LOP3.LUT R4, R3, R6, RZ, 0x3c, !PT ;  /* 0x0000000603047212 */ /* 0x000fca00078e3cff */
[----:B------:R-:W-:Y:S01]  /*7ad0*/  IMAD R3, R189, 0x200, R4 ;  /* 0x00000200bd037824 */ /* 0x000fe200078e0204 */
[----:B------:R-:W-:-:S04]  /*7ae0*/  LOP3.LUT R4, R6, R0, R5, 0x1e, !PT ;  /* 0x0000000006047212 */ /* 0x000fc800078e1e05 */
[----:B------:R-:W-:Y:S01]  /*7af0*/  LEA R33, R3, R2, 0x1 ;  /* 0x0000000203217211 */ /* 0x000fe200078e08ff */
[----:B------:R-:W-:-:S04]  /*7b00*/  IMAD R3, R189, 0x200, R4 ;  /* 0x00000200bd037824 */ /* 0x000fc800078e0204 */
[----:B------:R-:W-:Y:S01]  /*7b10*/  IMAD R35, R3, 0x2, R2 ;  /* 0x0000000203237824 */ /* 0x000fe200078e0202 */
[----:B------:R-:W0:Y:S04]  /*7b20*/  LDS.128 R8, [R33+0x20400] ;  /* 0x0204000021087984 */ /* 0x000e280000000c00 */
[----:B------:R-:W1:Y:S01]  /*7b30*/  LDS.128 R4, [R35+0x20400] ;  /* 0x0204000023047984 */ /* 0x000e620000000c00 */
[--C-:B0-----:R-:W-:Y:S02]  /*7b40*/  HADD2.F32 R3, -RZ, R8.reuse.H0_H0 ;  /* 0x20000008ff037230 */ /* 0x101fe40000004100 */
        /* <DEDUP_REMOVED lines=13> */
[----:B------:R-:W-:Y:S02]  /*7c20*/  HADD2.F32 R12, -RZ, R9.H0_H0 ;  /* 0x20000009ff0c7230 */ /* 0x000fe40000004100 */
[C---:B------:R-:W-:Y:S01]  /*7c30*/  FMUL.FTZ R15, R20.reuse, R27 ;  /* 0x0000001b140f7220 */ /* 0x040fe20000410000 */
[----:B------:R-:W-:Y:S02]  /*7c40*/  HADD2.F32 R5, -RZ, R5.H1_H1 ;  /* 0x30000005ff057230 */ /* 0x000fe40000004100 */
[----:B------:R-:W-:Y:S01]  /*7c50*/  FMUL.FTZ R20, R20, R3 ;  /* 0x0000000314147220 */ /* 0x000fe20000410000 */
[----:B------:R-:W-:Y:S02]  /*7c60*/  HADD2.F32 R26, -RZ, R42.H1_H1 ;  /* 0x3000002aff1a7230 */ /* 0x000fe40000004100 */
[----:B------:R-:W-:Y:S01]  /*7c70*/  FFMA.FTZ R31, R8, R25, R31 ;  /* 0x00000019081f7223 */ /* 0x000fe2000001001f */
[----:B------:R-:W-:-:S02]  /*7c80*/  HADD2.F32 R4, -RZ, R40.H1_H1 ;  /* 0x30000028ff047230 */ /* 0x000fc40000004100 */
[C---:B------:R-:W-:Y:S01]  /*7c90*/  FFMA.FTZ R15, R12.reuse, R3, -R15 ;  /* 0x000000030c0f7223 */ /* 0x040fe2000001080f */
[----:B------:R-:W-:Y:S02]  /*7ca0*/  HADD2.F32 R9, -RZ, R9.H1_H1 ;  /* 0x30000009ff097230 */ /* 0x000fe40000004100 */
[----:B------:R-:W-:Y:S01]  /*7cb0*/  FFMA.FTZ R20, R12, R27, R20 ;  /* 0x0000001b0c147223 */ /* 0x000fe20000010014 */
[----:B------:R-:W-:Y:S02]  /*7cc0*/  HADD2.F32 R21, -RZ, R6.H0_H0 ;  /* 0x20000006ff157230 */ /* 0x000fe40000004100 */
[C---:B------:R-:W-:Y:S01]  /*7cd0*/  FMUL.FTZ R28, R5.reuse, R26 ;  /* 0x0000001a051c7220 */ /* 0x040fe20000410000 */
[----:B------:R-:W-:Y:S02]  /*7ce0*/  HADD2.F32 R8, -RZ, R37.H0_H0 ;  /* 0x20000025ff087230 */ /* 0x000fe40000004100 */
[----:B------:R-:W-:Y:S01]  /*7cf0*/  FMUL.FTZ R34, R5, R4 ;  /* 0x0000000405227220 */ /* 0x000fe20000410000 */
[----:B------:R-:W-:-:S02]  /*7d00*/  HADD2.F32 R12, -RZ, R39.H0_H0 ;  /* 0x20000027ff0c7230 */ /* 0x000fc40000004100 */
[----:B------:R-:W-:Y:S01]  /*7d10*/  FFMA.FTZ R28, R9, R4, -R28 ;  /* 0x00000004091c7223 */ /* 0x000fe2000001081c */
[----:B------:R-:W-:Y:S02]  /*7d20*/  HADD2.F32 R6, -RZ, R6.H1_H1 ;  /* 0x30000006ff067230 */ /* 0x000fe40000004100 */
[C---:B------:R-:W-:Y:S01]  /*7d30*/  FMUL.FTZ R27, R21.reuse, R8 ;  /* 0x00000008151b7220 */ /* 0x040fe20000410000 */
[----:B------:R-:W-:Y:S02]  /*7d40*/  HADD2.F32 R5, -RZ, R43.H0_H0 ;  /* 0x2000002bff057230 */ /* 0x000fe40000004100 */
[----:B------:R-:W-:Y:S01]  /*7d50*/  FMUL.FTZ R4, R21, R12 ;  /* 0x0000000c15047220 */ /* 0x000fe20000410000 */
[--C-:B------:R-:W-:Y:S02]  /*7d60*/  HADD2.F32 R13, -RZ, R10.reuse.H0_H0 ;  /* 0x2000000aff0d7230 */ /* 0x100fe40000004100 */
[----:B------:R-:W-:Y:S01]  /*7d70*/  FFMA.FTZ R21, R9, R26, R34 ;  /* 0x0000001a09157223 */ /* 0x000fe20000010022 */
[----:B------:R-:W-:-:S02]  /*7d80*/  HADD2.F32 R10, -RZ, R10.H1_H1 ;  /* 0x3000000aff0a7230 */ /* 0x000fc40000004100 */
[----:B------:R-:W-:Y:S01]  /*7d90*/  FMUL.FTZ R9, R6, R5 ;  /* 0x0000000506097220 */ /* 0x000fe20000410000 */
[----:B------:R-:W-:Y:S02]  /*7da0*/  HADD2.F32 R3, -RZ, R41.H0_H0 ;  /* 0x20000029ff037230 */ /* 0x000fe40000004100 */
[C---:B------:R-:W-:Y:S01]  /*7db0*/  FFMA.FTZ R27, R13.reuse, R12, R27 ;  /* 0x0000000c0d1b7223 */ /* 0x040fe2000001001b */
[----:B------:R-:W-:Y:S01]  /*7dc0*/  FFMA.FTZ R25, R13, R8, -R4 ;  /* 0x000000080d197223 */ /* 0x000fe20000010804 */
[----:B------:R-:W-:Y:S02]  /*7dd0*/  HADD2.F32 R24, -RZ, R7.H0_H0 ;  /* 0x20000007ff187230 */ /* 0x000fe40000004100 */
[-C--:B------:R-:W-:Y:S01]  /*7de0*/  FFMA.FTZ R12, R10, R3.reuse, -R9 ;  /* 0x000000030a0c7223 */ /* 0x080fe20000010809 */
[----:B------:R-:W-:Y:S01]  /*7df0*/  FMUL.FTZ R13, R6, R3 ;  /* 0x00000003060d7220 */ /* 0x000fe20000410000 */
[----:B------:R-:W-:Y:S02]  /*7e00*/  HADD2.F32 R9, -RZ, R39.H1_H1 ;  /* 0x30000027ff097230 */ /* 0x000fe40000004100 */
[----:B------:R-:W-:-:S02]  /*7e10*/  HADD2.F32 R3, -RZ, R38.H0_H0 ;  /* 0x20000026ff037230 */ /* 0x000fc40000004100 */
[----:B------:R-:W-:Y:S01]  /*7e20*/  FFMA.FTZ R10, R10, R5, R13 ;  /* 0x000000050a0a7223 */ /* 0x000fe2000001000d */
[----:B------:R-:W-:Y:S02]  /*7e30*/  HADD2.F32 R7, -RZ, R7.H1_H1 ;  /* 0x30000007ff077230 */ /* 0x000fe40000004100 */
[C---:B------:R-:W-:Y:S01]  /*7e40*/  FMUL.FTZ R5, R24.reuse, R9 ;  /* 0x0000000918057220 */ /* 0x040fe20000410000 */
[----:B------:R-:W-:Y:S02]  /*7e50*/  HADD2.F32 R6, -RZ, R43.H1_H1 ;  /* 0x3000002bff067230 */ /* 0x000fe40000004100 */
[----:B------:R-:W-:Y:S01]  /*7e60*/  FMUL.FTZ R24, R24, R3 ;  /* 0x0000000318187220 */ /* 0x000fe20000410000 */
[----:B------:R-:W-:Y:S01]  /*7e70*/  HADD2.F32 R4, -RZ, R41.H1_H1 ;  /* 0x30000029ff047230 */ /* 0x000fe20000004100 */
[----:B------:R-:W-:Y:S01]  /*7e80*/  F2FP.F16.F32.PACK_AB R10, R10, R27 ;  /* 0x0000001b0a0a723e */ /* 0x000fe200000000ff */
[--C-:B------:R-:W-:Y:S02]  /*7e90*/  HADD2.F32 R14, -RZ, R11.reuse.H0_H0 ;  /* 0x2000000bff0e7230 */ /* 0x100fe40000004100 */
[----:B------:R-:W-:Y:S01]  /*7ea0*/  FMUL.FTZ R8, R7, R6 ;  /* 0x0000000607087220 */ /* 0x000fe20000410000 */
[----:B------:R-:W-:-:S02]  /*7eb0*/  HADD2.F32 R11, -RZ, R11.H1_H1 ;  /* 0x3000000bff0b7230 */ /* 0x000fc40000004100 */
[-C--:B------:R-:W-:Y:S01]  /*7ec0*/  FMUL.FTZ R13, R7, R4.reuse ;  /* 0x00000004070d7220 */ /* 0x080fe20000410000 */
        /* <DEDUP_REMOVED lines=10> */
[----:B------:R1:W-:Y:S01]  /*7f70*/  STS.128 [R33+0x20400], R4 ;  /* 0x0204000421007388 */ /* 0x0003e20000000c00 */
[----:B------:R-:W-:-:S05]  /*7f80*/  F2FP.F16.F32.PACK_AB R11, R11, R24 ;  /* 0x000000180b0b723e */ /* 0x000fca00000000ff */
[----:B------:R1:W-:Y:S02]  /*7f90*/  STS.128 [R35+0x20400], R8 ;  /* 0x0204000823007388 */ /* 0x0003e40000000c00 */
.L_x_3202:
[----:B------:R-:W-:Y:S05]  /*7fa0*/  BSYNC B1 ;  /* 0x0000000000017941 */ /* 0x000fea0003800000 */
.L_x_3201:
[----:B------:R-:W-:Y:S05]  /*7fb0*/  @P0 BRA `(.L_x_3192) ;  /* 0x00000004003c0947 */ /* 0x000fea0003800000 */
[----:B0-----:R-:W-:Y:S01]  /*7fc0*/  LOP3.LUT R3, R215, R0, R209, 0x1e, !PT ;  /* 0x00000000d7037212 */ /* 0x001fe200078e1ed1 */
[----:B-1----:R-:W0:Y:S01]  /*7fd0*/  LDS.128 R8, [R207+0x20400] ;  /* 0x02040000cf087984 */ /* 0x002e220000000c00 */
[--C-:B------:R-:W-:Y:S02]  /*7fe0*/  HADD2.F32 R28, -RZ, R37.reuse.H1_H1 ;  /* 0x30000025ff1c7230 */ /* 0x100fe40000004100 */
[----:B------:R-:W-:Y:S02]  /*7ff0*/  HADD2.F32 R26, -RZ, R36.H0_H0 ;  /* 0x20000024ff1a7230 */ /* 0x000fe40000004100 */
[----:B------:R-:W-:Y:S02]  /*8000*/  IMAD.IADD R3, R210, 0x1, R3 ;  /* 0x00000001d2037824 */ /* 0x000fe400078e0203 */
[----:B------:R-:W-:Y:S02]  /*8010*/  HADD2.F32 R30, -RZ, R42.H0_H0 ;  /* 0x2000002aff1e7230 */ /* 0x000fe40000004100 */
[----:B------:R-:W-:Y:S01]  /*8020*/  HADD2.F32 R32, -RZ, R38.H1_H1 ;  /* 0x30000026ff207230 */ /* 0x000fe20000004100 */
[----:B------:R-:W-:Y:S01]  /*8030*/  LEA R3, R3, R2, 0x1 ;  /* 0x0000000203037211 */ /* 0x000fe200078e08ff */
[----:B------:R-:W-:-:S02]  /*8040*/  HADD2.F32 R33, -RZ, R37.H0_H0 ;  /* 0x20000025ff217230 */ /* 0x000fc40000004100 */
[----:B------:R-:W-:Y:S02]  /*8050*/  HADD2.F32 R35, -RZ, R42.H1_H1 ;  /* 0x3000002aff237230 */ /* 0x000fe40000004100 */
[----:B------:R-:W1:Y:S01]  /*8060*/  LDS.128 R4, [R3+0x20400] ;  /* 0x0204000003047984 */ /* 0x000e620000000c00 */
[----:B------:R-:W-:Y:S02]  /*8070*/  HADD2.F32 R37, -RZ, R39.H0_H0 ;  /* 0x20000027ff257230 */ /* 0x000fe40000004100 */
[--C-:B0-----:R-:W-:Y:S02]  /*8080*/  HADD2.F32 R0, -RZ, R8.reuse.H0_H0 ;  /* 0x20000008ff007230 */ /* 0x101fe40000004100 */
[----:B------:R-:W-:Y:S02]  /*8090*/  HADD2.F32 R8, -RZ, R8.H1_H1 ;  /* 0x30000008ff087230 */ /* 0x000fe40000004100 */
[--C-:B------:R-:W-:Y:S02]  /*80a0*/  HADD2.F32 R12, -RZ, R9.reuse.H0_H0 ;  /* 0x20000009ff0c7230 */ /* 0x100fe40000004100 */
[----:B------:R-:W-:-:S02]  /*80b0*/  HADD2.F32 R9, -RZ, R9.H1_H1 ;  /* 0x30000009ff097230 */ /* 0x000fc40000004100 */
[--C-:B------:R-:W-:Y:S02]  /*80c0*/  HADD2.F32 R13, -RZ, R10.reuse.H0_H0 ;  /* 0x2000000aff0d7230 */ /* 0x100fe40000004100 */
[----:B------:R-:W-:Y:S02]  /*80d0*/  HADD2.F32 R10, -RZ, R10.H1_H1 ;  /* 0x3000000aff0a7230 */ /* 0x000fe40000004100 */
[--C-:B------:R-:W-:Y:S02]  /*80e0*/  HADD2.F32 R14, -RZ, R11.reuse.H0_H0 ;  /* 0x2000000bff0e7230 */ /* 0x100fe40000004100 */
[----:B------:R-:W-:Y:S02]  /*80f0*/  HADD2.F32 R11, -RZ, R11.H1_H1 ;  /* 0x3000000bff0b7230 */ /* 0x000fe40000004100 */
[--C-:B-1----:R-:W-:Y:S02]  /*8100*/  HADD2.F32 R15, -RZ, R4.reuse.H0_H0 ;  /* 0x20000004ff0f7230 */ /* 0x102fe40000004100 */
[----:B------:R-:W-:-:S02]  /*8110*/  HADD2.F32 R4, -RZ, R4.H1_H1 ;  /* 0x30000004ff047230 */ /* 0x000fc40000004100 */
[--C-:B------:R-:W-:Y:S02]  /*8120*/  HADD2.F32 R20, -RZ, R5.reuse.H0_H0 ;  /* 0x20000005ff147230 */ /* 0x100fe40000004100 */
[-C--:B------:R-:W-:Y:S01]  /*8130*/  FMUL.FTZ R25, R28, R15.reuse ;  /* 0x0000000f1c197220 */ /* 0x080fe20000410000 */
[----:B------:R-:W-:Y:S01]  /*8140*/  FMUL.FTZ R15, R26, R15 ;  /* 0x0000000f1a0f7220 */ /* 0x000fe20000410000 */
[----:B------:R-:W-:Y:S01]  /*8150*/  FMUL.FTZ R27, R30, R4 ;  /* 0x000000041e1b7220 */ /* 0x000fe20000410000 */
[----:B------:R-:W-:Y:S02]  /*8160*/  HADD2.F32 R5, -RZ, R5.H1_H1 ;  /* 0x30000005ff057230 */ /* 0x000fe40000004100 */
[-C--:B------:R-:W-:Y:S01]  /*8170*/  FFMA.FTZ R25, R26, R0.reuse, -R25 ;  /* 0x000000001a197223 */ /* 0x080fe20000010819 */
[----:B------:R-:W-:Y:S02]  /*8180*/  HADD2.F32 R26, -RZ, R40.H0_H0 ;  /* 0x20000028ff1a7230 */ /* 0x000fe40000004100 */
[----:B------:R-:W-:Y:S01]  /*8190*/  FFMA.FTZ R15, R28, R0, R15 ;  /* 0x000000001c0f7223 */ /* 0x000fe2000001000f */
[----:B------:R-:W-:-:S02]  /*81a0*/  HADD2.F32 R0, -RZ, R36.H1_H1 ;  /* 0x30000024ff007230 */ /* 0x000fc40000004100 */
[----:B------:R-:W-:Y:S02]  /*81b0*/  HADD2.F32 R21, -RZ, R6.H0_H0 ;  /* 0x20000006ff157230 */ /* 0x000fe40000004100 */
[C---:B------:R-:W-:Y:S01]  /*81c0*/  FMUL.FTZ R29, R26.reuse, R4 ;  /* 0x000000041a1d7220 */ /* 0x040fe20000410000 */
[----:B------:R-:W-:Y:S01]  /*81d0*/  FFMA.FTZ R4, R26, R8, -R27 ;  /* 0x000000081a047223 */ /* 0x000fe2000001081b */
[-C--:B------:R-:W-:Y:S01]  /*81e0*/  FMUL.FTZ R27, R32, R20.reuse ;  /* 0x00000014201b7220 */ /* 0x080fe20000410000 */
[----:B------:R-:W-:Y:S01]  /*81f0*/  FMUL.FTZ R31, R0, R20 ;  /* 0x00000014001f7220 */ /* 0x000fe20000410000 */
[----:B------:R-:W-:Y:S01]  /*8200*/  FFMA.FTZ R8, R30, R8, R29 ;  /* 0x000000081e087223 */ /* 0x000fe2000001001d */
[----:B------:R-:W-:Y:S02]  /*8210*/  HADD2.F32 R29, -RZ, R40.H1_H1 ;  /* 0x30000028ff1d7230 */ /* 0x000fe40000004100 */
[----:B------:R-:W-:Y:S01]  /*8220*/  FFMA.FTZ R27, R0, R12, -R27 ;  /* 0x0000000c001b7223 */ /* 0x000fe2000001081b */
[----:B------:R-:W-:-:S02]  /*8230*/  HADD2.F32 R6, -RZ, R6.H1_H1 ;  /* 0x30000006ff067230 */ /* 0x000fc40000004100 */
[----:B------:R-:W-:Y:S01]  /*8240*/  FFMA.FTZ R31, R32, R12, R31 ;  /* 0x0000000c201f7223 */ /* 0x000fe2000001001f */
[----:B------:R-:W-:Y:S02]  /*8250*/  HADD2.F32 R30, -RZ, R43.H0_H0 ;  /* 0x2000002bff1e7230 */ /* 0x000fe40000004100 */
[-C--:B------:R-:W-:Y:S01]  /*8260*/  FMUL.FTZ R0, R35, R5.reuse ;  /* 0x0000000523007220 */ /* 0x080fe20000410000 */
[----:B------:R-:W-:Y:S01]  /*8270*/  FMUL.FTZ R12, R29, R5 ;  /* 0x000000051d0c7220 */ /* 0x000fe20000410000 */
[----:B------:R-:W-:Y:S02]  /*8280*/  HADD2.F32 R28, -RZ, R41.H0_H0 ;  /* 0x20000029ff1c7230 */ /* 0x000fe40000004100 */
[-C--:B------:R-:W-:Y:S01]  /*8290*/  FMUL.FTZ R20, R37, R21.reuse ;  /* 0x0000001525147220 */ /* 0x080fe20000410000 */
[----:B------:R-:W-:Y:S01]  /*82a0*/  FMUL.FTZ R26, R33, R21 ;  /* 0x00000015211a7220 */ /* 0x000fe20000410000 */
[----:B------:R-:W-:Y:S01]  /*82b0*/  FMUL.FTZ R5, R30, R6 ;  /* 0x000000061e057220 */ /* 0x000fe20000410000 */
[-C--:B------:R-:W-:Y:S01]  /*82c0*/  FFMA.FTZ R0, R29, R9.reuse, -R0 ;  /* 0x000000091d007223 */ /* 0x080fe20000010800 */
[----:B------:R-:W-:Y:S01]  /*82d0*/  FFMA.FTZ R12, R35, R9, R12 ;  /* 0x00000009230c7223 */ /* 0x000fe2000001000c */
[-C--:B------:R-:W-:Y:S01]  /*82e0*/  FFMA.FTZ R20, R33, R13.reuse, -R20 ;  /* 0x0000000d21147223 */ /* 0x080fe20000010814 */
[----:B------:R-:W-:Y:S01]  /*82f0*/  FFMA.FTZ R26, R37, R13, R26 ;  /* 0x0000000d251a7223 */ /* 0x000fe2000001001a */
[----:B------:R-:W-:-:S02]  /*8300*/  HADD2.F32 R24, -RZ, R7.H0_H0 ;  /* 0x20000007ff187230 */ /* 0x000fc40000004100 */
[C---:B------:R-:W-:Y:S01]  /*8310*/  FMUL.FTZ R13, R28.reuse, R6 ;  /* 0x000000061c0d7220 */ /* 0x040fe20000410000 */
[-C--:B------:R-:W-:Y:S01]  /*8320*/  FFMA.FTZ R9, R28, R10.reuse, -R5 ;  /* 0x0000000a1c097223 */ /* 0x080fe20000010805 */
[----:B------:R-:W-:Y:S01]  /*8330*/  HADD2.F32 R7, -RZ, R7.H1_H1 ;  /* 0x30000007ff077230 */ /* 0x000fe20000004100 */
[----:B------:R-:W-:Y:S01]  /*8340*/  F2FP.F16.F32.PACK_AB R4, R4, R25 ;  /* 0x000000190404723e */ /* 0x000fe200000000ff */
[----:B------:R-:W-:Y:S02]  /*8350*/  HADD2.F32 R32, -RZ, R39.H1_H1 ;  /* 0x30000027ff207230 */ /* 0x000fe40000004100 */
[----:B------:R-:W-:Y:S01]  /*8360*/  FFMA.FTZ R13, R30, R10, R13 ;  /* 0x0000000a1e0d7223 */ /* 0x000fe2000001000d */
[----:B------:R-:W-:Y:S02]  /*8370*/  HADD2.F32 R28, -RZ, R38.H0_H0 ;  /* 0x20000026ff1c7230 */ /* 0x000fe40000004100 */
[----:B------:R-:W-:Y:S02]  /*8380*/  HADD2.F32 R33, -RZ, R43.H1_H1 ;  /* 0x3000002bff217230 */ /* 0x000fe40000004100 */
[----:B------:R-:W-:Y:S01]  /*8390*/  FMUL.FTZ R5, R32, R24 ;  /* 0x0000001820057220 */ /* 0x000fe20000410000 */
[----:B------:R-:W-:-:S02]  /*83a0*/  HADD2.F32 R29, -RZ, R41.H1_H1 ;  /* 0x30000029ff1d7230 */ /* 0x000fc40000004100 */
[C---:B------:R-:W-:Y:S01]  /*83b0*/  FMUL.FTZ R21, R28.reuse, R24 ;  /* 0x000000181c157220 */ /* 0x040fe20000410000 */
[----:B------:R-:W-:Y:S01]  /*83c0*/  F2FP.F16.F32.PACK_AB R30, R13, R26 ;  /* 0x0000001a0d1e723e */ /* 0x000fe200000000ff */
[-C--:B------:R-:W-:Y:S01]  /*83d0*/  FMUL.FTZ R6, R33, R7.reuse ;  /* 0x0000000721067220 */ /* 0x080fe20000410000 */
[C---:B------:R-:W-:Y:S01]  /*83e0*/  FMUL.FTZ R24, R29.reuse, R7 ;  /* 0x000000071d187220 */ /* 0x040fe20000410000 */
[-C--:B------:R-:W-:Y:S02]  /*83f0*/  FFMA.FTZ R7, R28, R14.reuse, -R5 ;  /* 0x0000000e1c077223 */ /* 0x080fe40000010805 */
[-C--:B------:R-:W-:Y:S01]  /*8400*/  FFMA.FTZ R10, R29, R11.reuse, -R6 ;  /* 0x0000000b1d0a7223 */ /* 0x080fe20000010806 */
        /* <DEDUP_REMOVED lines=8> */
[----:B------:R4:W-:Y:S04]  /*8490*/  STS.128 [R207+0x20400], R4 ;  /* 0x02040004cf007388 */ /* 0x0009e80000000c00 */
[----:B------:R4:W-:Y:S02]  /*84a0*/  STS.128 [R3+0x20400], R28 ;  /* 0x0204001c03007388 */ /* 0x0009e40000000c00 */
.L_x_3192:
[----:B------:R-:W-:Y:S05]  /*84b0*/  BSYNC B0 ;  /* 0x0000000000007941 */ /* 0x000fea0003800000 */
.L_x_3178:
        /* <DEDUP_REMOVED lines=8> */
.L_x_3175:
[----:B------:R-:W-:-:S13]  /*8540*/  ISETP.NE.AND P0, PT, R184, 0x3, PT ;  /* 0x00000003b800780c */ /* 0x000fda0003f05270 */
[----:B------:R-:W-:Y:S05]  /*8550*/  @!P0 BRA `(.L_x_3203) ;  /* 0x0000000000048947 */ /* 0x000fea0003800000 */
[----:B------:R-:W-:Y:S01]  /*8560*/  BPT.TRAP 0x1 ;  /* 0x000000040000795c */ /* 0x000fe20000300000 */
.L_x_3203:
[----:B---3--:R-:W-:Y:S01]  /*8570*/  IMAD R15, R18, 0x8, R2 ;  /* 0x00000008120f7824 */ /* 0x008fe200078e0202 */
[----:B------:R-:W-:-:S04]  /*8580*/  SHF.L.U32 R58, R22, 0x1f, RZ ;  /* 0x0000001f163a7819 */ /* 0x000fc800000006ff */
[----:B------:R3:W0:Y:S01]  /*8590*/  SYNCS.PHASECHK.TRANS64.TRYWAIT P1, [R15+URZ+0x28c30], R58 ;  /* 0x028c303a0f0075a7 */ /* 0x000622000802017f */
[----:B------:R-:W-:Y:S05]  /*85a0*/  @!P0 BRA `(.L_x_3204) ;  /* 0x0000000000048947 */ /* 0x000fea0003800000 */
[----:B------:R-:W-:Y:S01]  /*85b0*/  BPT.TRAP 0x1 ;  /* 0x000000040000795c */ /* 0x000fe20000300000 */
.L_x_3204:
[C---:B--2---:R-:W-:Y:S02]  /*85c0*/  VIADD R0, R2.reuse, 0x22400 ;  /* 0x0002240002007836 */ /* 0x044fe40000000000 */
[----:B01--4-:R-:W-:-:S03]  /*85d0*/  VIADD R3, R2, 0x20400 ;  /* 0x0002040002037836 */ /* 0x013fc60000000000 */
[----:B------:R-:W-:Y:S02]  /*85e0*/  SHF.R.U32.HI R0, RZ, 0x4, R0 ;  /* 0x00000004ff007819 */ /* 0x000fe40000011600 */
[----:B------:R-:W-:Y:S02]  /*85f0*/  SHF.R.U32.HI R3, RZ, 0x4, R3 ;  /* 0x00000004ff037819 */ /* 0x000fe40000011603 */
[----:B------:R-:W-:Y:S02]  /*8600*/  LOP3.LUT R0, R0, 0x3fff, RZ, 0xc0, !PT ;  /* 0x00003fff00007812 */ /* 0x000fe400078ec0ff */
[----:B------:R-:W-:Y:S02]  /*8610*/  LOP3.LUT R3, R3, 0x3fff, RZ, 0xc0, !PT ;  /* 0x00003fff03037812 */ /* 0x000fe400078ec0ff */
[----:B------:R-:W-:Y:S01]  /*8620*/  LOP3.LUT R0, R0, 0x10000, RZ, 0xfc, !PT ;  /* 0x0001000000007812 */ /* 0x000fe200078efcff */
[----:B------:R-:W-:Y:S06]  /*8630*/  @P1 BRA `(.L_x_3205) ;  /* 0x0000000000081947 */ /* 0x000fec0003800000 */
[----:B------:R-:W0:Y:S02]  /*8640*/  SYNCS.PHASECHK.TRANS64.TRYWAIT P1, [R15+URZ+0x28c30], R58 ;  /* 0x028c303a0f0075a7 */ /* 0x000e24000802017f */
[----:B0-----:R-:W-:Y:S05]  /*8650*/  @!P1 BRA `(.L_x_3206) ;  /* 0x000000c4004c9947 */ /* 0x001fea0003800000 */
.L_x_3205:
[----:B------:R-:W-:Y:S01]  /*8660*/  IMAD.MOV.U32 R5, RZ, RZ, 0x40000040 ;  /* 0x40000040ff057424 */ /* 0x000fe200078e00ff */
[----:B------:R-:W-:Y:S01]  /*8670*/  LOP3.LUT R4, R3, 0x10000, RZ, 0xfc, !PT ;  /* 0x0001000003047812 */ /* 0x000fe200078efcff */
[----:B------:R-:W-:Y:S01]  /*8680*/  IMAD.MOV.U32 R11, RZ, RZ, 0x40000040 ;  /* 0x40000040ff0b7424 */ /* 0x000fe200078e00ff */
[----:B------:R-:W-:Y:S01]  /*8690*/  LEA R10, R18, R0, 0x9 ;  /* 0x00000000120a7211 */ /* 0x000fe200078e48ff */
[----:B------:R-:W-:Y:S05]  /*86a0*/  WARPSYNC.ALL ;  /* 0x0000000000007948 */ /* 0x000fea0003800000 */
[C---:B------:R-:W-:Y:S01]  /*86b0*/  R2UR UR4, R4.reuse ;  /* 0x00000000040472ca */ /* 0x040fe200000e0000 */
[----:B-----5:R-:W-:Y:S01]  /*86c0*/  WARPGROUP.ARRIVE ;  /* 0x00000000000079c5 */ /* 0x020fe20000000000 */
[----:B------:R-:W-:Y:S01]  /*86d0*/  R2UR UR5, R5 ;  /* 0x00000000050572ca */ /* 0x000fe200000e0000 */
[----:B------:R-:W-:Y:S01]  /*86e0*/  VIADD R8, R4, 0x2 ;  /* 0x0000000204087836 */ /* 0x000fe20000000000 */
[C---:B------:R-:W-:Y:S01]  /*86f0*/  R2UR UR6, R10.reuse ;  /* 0x000000000a0672ca */ /* 0x040fe200000e0000 */
[----:B------:R-:W-:Y:S01]  /*8700*/  IMAD.MOV.U32 R9, RZ, RZ, 0x40000040 ;  /* 0x40000040ff097424 */ /* 0x000fe200078e00ff */
[----:B------:R-:W-:Y:S01]  /*8710*/  R2UR UR7, R11 ;  /* 0x000000000b0772ca */ /* 0x000fe200000e0000 */
[----:B------:R-:W-:Y:S01]  /*8720*/  IMAD.MOV.U32 R7, RZ, RZ, 0x40000040 ;  /* 0x40000040ff077424 */ /* 0x000fe200078e00ff */
[C---:B------:R-:W-:Y:S01]  /*8730*/  IADD3 R6, R10.reuse, 0x2, RZ ;  /* 0x000000020a067810 */ /* 0x040fe20007ffe0ff */
[----:B------:R-:W-:Y:S01]  /*8740*/  IMAD.MOV.U32 R13, RZ, RZ, 0x40000040 ;  /* 0x40000040ff0d7424 */ /* 0x000fe200078e00ff */
[C---:B------:R-:W-:Y:S01]  /*8750*/  IADD3 R12, R10.reuse, 0x4, RZ ;  /* 0x000000040a0c7810 */ /* 0x040fe20007ffe0ff */
[----:B------:R-:W-:Y:S01]  /*8760*/  IMAD.MOV.U32 R5, RZ, RZ, 0x40000040 ;  /* 0x40000040ff057424 */ /* 0x000fe200078e00ff */
[----:B------:R-:W-:Y:S01]  /*8770*/  IADD3 R10, R10, 0x6, RZ ;  /* 0x000000060a0a7810 */ /* 0x000fe20007ffe0ff */
[----:B------:R-:W-:Y:S01]  /*8780*/  IMAD.MOV.U32 R11, RZ, RZ, 0x40000040 ;  /* 0x40000040ff0b7424 */ /* 0x000fe200078e00ff */
[----:B------:R-:W1:Y:S01]  /*8790*/  S2R R60, SR_TID.X ;  /* 0x00000000003c7919 */ /* 0x000e620000002100 */
[----:B------:R-:W-:-:S04]  /*87a0*/  IMAD R3, R182, -0x40, R168 ;  /* 0xffffffc0b6037824 */ /* 0x000fc800078e02a8 */
[----:B------:R-:W-:Y:S01]  /*87b0*/  HGMMA.64x64x16.F32 R24, gdesc[UR4], RZ, !UPT, gsb0 ;  /* 0x00e00000041879f0 */ /* 0x000fe2000c0008ff */
[----:B------:R-:W-:Y:S02]  /*87c0*/  R2UR UR4, R8 ;  /* 0x00000000080472ca */ /* 0x000fe400000e0000 */
[----:B------:R-:W-:Y:S02]  /*87d0*/  R2UR UR5, R9 ;  /* 0x00000000090572ca */ /* 0x000fe400000e0000 */
[----:B------:R-:W-:Y:S01]  /*87e0*/  R2UR UR6, R6 ;  /* 0x00000000060672ca */ /* 0x000fe200000e0000 */
[----:B------:R-:W-:Y:S01]  /*87f0*/  VIADD R6, R4, 0x4 ;  /* 0x0000000404067836 */ /* 0x000fe20000000000 */
[----:B------:R-:W-:Y:S01]  /*8800*/  R2UR UR7, R7 ;  /* 0x00000000070772ca */ /* 0x000fe200000e0000 */
[----:B------:R-:W-:Y:S01]  /*8810*/  IMAD.MOV.U32 R7, RZ, RZ, 0x40000040 ;  /* 0x40000040ff077424 */ /* 0x000fe200078e00ff */
[----:B------:R-:W-:Y:S01]  /*8820*/  IADD3 R3, -R190, 0x40, R3 ;  /* 0x00000040be037810 */ /* 0x000fe20007ffe103 */
[----:B------:R-:W-:-:S03]  /*8830*/  VIADD R4, R4, 0x6 ;  /* 0x0000000604047836 */ /* 0x000fc60000000000 */
[C---:B------:R-:W-:Y:S02]  /*8840*/  ISETP.GT.AND P5, PT, R3.reuse, RZ, PT ;  /* 0x000000ff0300720c */ /* 0x040fe40003fa4270 */
[C---:B------:R-:W-:Y:S02]  /*8850*/  ISETP.GT.AND P4, PT, R3.reuse, 0x1, PT ;  /* 0x000000010300780c */ /* 0x040fe40003f84270 */
[C---:B------:R-:W-:Y:S02]  /*8860*/  ISETP.GT.AND P3, PT, R3.reuse, 0x8, PT ;  /* 0x000000080300780c */ /* 0x040fe40003f64270 */
[C---:B------:R-:W-:Y:S02]  /*8870*/  ISETP.GT.AND P2, PT, R3.reuse, 0x9, PT ;  /* 0x000000090300780c */ /* 0x040fe40003f44270 */
[C---:B------:R-:W-:Y:S02]  /*8880*/  ISETP.GT.AND P1, PT, R3.reuse, 0x10, PT ;  /* 0x000000100300780c */ /* 0x040fe40003f24270 */
[----:B------:R-:W-:-:S02]  /*8890*/  ISETP.GT.AND P6, PT, R3, 0x11, PT ;  /* 0x000000110300780c */ /* 0x000fc40003fc4270 */
[----:B-1----:R-:W-:Y:S01]  /*88a0*/  LOP3.LUT R60, R60, 0x7f, RZ, 0xc0, !PT ;  /* 0x0000007f3c3c7812 */ /* 0x002fe200078ec0ff */
[----:B------:R-:W-:Y:S02]  /*88b0*/  WARPGROUP.DEPBAR.LE gsb0, 0x0 ;  /* 0x00008000000079c5 */ /* 0x000fe40000010000 */
[----:B------:R-:W-:-:S06]  /*88c0*/  WARPGROUP.ARRIVE ;  /* 0x00000000000079c5 */ /* 0x000fcc0000000000 */
[----:B------:R-:W-:Y:S01]  /*88d0*/  HGMMA.64x64x16.F32 R24, gdesc[UR4], R24, gsb0 ;  /* 0x00e00000041879f0 */ /* 0x000fe20008000818 */
[----:B------:R-:W-:Y:S02]  /*88e0*/  R2UR UR4, R6 ;  /* 0x00000000060472ca */ /* 0x000fe400000e0000 */
[----:B------:R-:W-:Y:S02]  /*88f0*/  R2UR UR5, R7 ;  /* 0x00000000070572ca */ /* 0x000fe400000e0000 */
[----:B------:R-:W-:Y:S02]  /*8900*/  R2UR UR6, R12 ;  /* 0x000000000c0672ca */ /* 0x000fe400000e0000 */
[----:B------:R-:W-:Y:S01]  /*8910*/  R2UR UR7, R13 ;  /* 0x000000000d0772ca */ /* 0x000fe200000e0000 */
[----:B------:R-:W-:Y:S02]  /*8920*/  WARPGROUP.DEPBAR.LE gsb0, 0x0 ;  /* 0x00008000000079c5 */ /* 0x000fe40000010000 */
[----:B------:R-:W-:-:S10]  /*8930*/  WARPGROUP.ARRIVE ;  /* 0x00000000000079c5 */ /* 0x000fd40000000000 */
        /* <DEDUP_REMOVED lines=62> */
[----:B------:R-:W-:Y:S02]  /*8d20*/  FMNMX.FTZ R10, R13, R27, !PT ;  /* 0x0000001b0d0a7209 */ /* 0x000fe40007810000 */
[----:B------:R-:W-:Y:S01]  /*8d30*/  FSEL R47, R47, -INF , P6 ;  /* 0xff8000002f2f7808 */ /* 0x000fe20003000000 */
[----:B------:R-:W1:Y:S01]  /*8d40*/  SHFL.BFLY PT, R3, R14, 0x2, 0x1f ;  /* 0x0c401f000e037f89 */ /* 0x000e6200000e0000 */
[----:B------:R-:W-:Y:S02]  /*8d50*/  FMNMX.FTZ R10, R21, R10, !PT ;  /* 0x0000000a150a7209 */ /* 0x000fe40007810000 */
[----:B------:R-:W-:Y:S02]  /*8d60*/  FSEL R49, R50, -INF , P5 ;  /* 0xff80000032317808 */ /* 0x000fe40002800000 */
[----:B------:R-:W-:Y:S02]  /*8d70*/  FMNMX.FTZ R10, R31, R10, !PT ;  /* 0x0000000a1f0a7209 */ /* 0x000fe40007810000 */
[----:B------:R-:W-:-:S02]  /*8d80*/  FSEL R51, R51, -INF , P4 ;  /* 0xff80000033337808 */ /* 0x000fc40002000000 */
[----:B------:R-:W-:Y:S02]  /*8d90*/  FMNMX.FTZ R10, R33, R10, !PT ;  /* 0x0000000a210a7209 */ /* 0x000fe40007810000 */
[----:B------:R-:W-:Y:S02]  /*8da0*/  FSEL R53, R54, -INF , P3 ;  /* 0xff80000036357808 */ /* 0x000fe40001800000 */
[----:B------:R-:W-:Y:S02]  /*8db0*/  FMNMX.FTZ R10, R35, R10, !PT ;  /* 0x0000000a230a7209 */ /* 0x000fe40007810000 */
[----:B------:R-:W-:Y:S02]  /*8dc0*/  FSEL R55, R55, -INF , P2 ;  /* 0xff80000037377808 */ /* 0x000fe40001000000 */
[----:B------:R-:W-:Y:S01]  /*8dd0*/  FMNMX.FTZ R12, R37, R10, !PT ;  /* 0x0000000a250c7209 */ /* 0x000fe20007810000 */
[----:B------:R-:W-:-:S03]  /*8de0*/  IMAD.U32 R10, RZ, RZ, UR4 ;  /* 0x00000004ff0a7e24 */ /* 0x000fc6000f8e00ff */
        /* <DEDUP_REMOVED lines=13> */
[----:B------:R-:W-:-:S05]  /*8ec0*/  FMUL.FTZ R14, R3, R10 ;  /* 0x0000000a030e7220 */ /* 0x000fca0000410000 */
[----:B------:R-:W-:-:S05]  /*8ed0*/  FSEL R20, R14, RZ, P1 ;  /* 0x000000ff0e147208 */ /* 0x000fca0000800000 */
        /* <DEDUP_REMOVED lines=13> */
[----:B-1----:R-:W1:Y:S01]  /*8fb0*/  SHFL.BFLY PT, R11, R12, 0x2, 0x1f ;  /* 0x0c401f000c0b7f89 */ /* 0x002e6200000e0000 */
[-CC-:B------:R-:W-:Y:S01]  /*8fc0*/  FFMA.FTZ R73, R73, R10.reuse, -R20.reuse ;  /* 0x0000000a49497223 */ /* 0x180fe20000010814 */
[-CC-:B------:R-:W-:Y:S01]  /*8fd0*/  FFMA.FTZ R75, R75, R10.reuse, -R20.reuse ;  /* 0x0000000a4b4b7223 */ /* 0x180fe20000010814 */
[-CC-:B------:R-:W-:Y:S01]  /*8fe0*/  FFMA.FTZ R77, R77, R10.reuse, -R20.reuse ;  /* 0x0000000a4d4d7223 */ /* 0x180fe20000010814 */
[-CC-:B------:R-:W-:Y:S01]  /*8ff0*/  FFMA.FTZ R79, R79, R10.reuse, -R20.reuse ;  /* 0x0000000a4f4f7223 */ /* 0x180fe20000010814 */
[----:B------:R-:W-:-:S02]  /*9000*/  FFMA.FTZ R20, R81, R10, -R20 ;  /* 0x0000000a51147223 */ /* 0x000fc40000010814 */
[----:B------:R-:W4:Y:S08]  /*9010*/  MUFU.EX2 R57, R57 ;  /* 0x0000003900397308 */ /* 0x000f300000000800 */
[----:B------:R-:W0:Y:S08]  /*9020*/  MUFU.EX2 R154, R29 ;  /* 0x0000001d009a7308 */ /* 0x000e300000000800 */
[----:B------:R-:W-:Y:S01]  /*9030*/  MUFU.EX2 R59, R59 ;  /* 0x0000003b003b7308 */ /* 0x000fe20000000800 */
[----:B-1----:R-:W-:-:S05]  /*9040*/  FMNMX.FTZ R14, R12, R11, !PT ;  /* 0x0000000b0c0e7209 */ /* 0x002fca0007810000 */
[----:B------:R-:W1:Y:S02]  /*9050*/  SHFL.BFLY PT, R11, R14, 0x1, 0x1f ;  /* 0x0c201f000e0b7f89 */ /* 0x000e6400000e0000 */
[----:B------:R-:W-:Y:S08]  /*9060*/  MUFU.EX2 R156, R61 ;  /* 0x0000003d009c7308 */ /* 0x000ff00000000800 */
[----:B------:R-:W-:Y:S08]  /*9070*/  MUFU.EX2 R63, R63 ;  /* 0x0000003f003f7308 */ /* 0x000ff00000000800 */
[----:B------:R-:W-:Y:S01]  /*9080*/  MUFU.EX2 R158, R65 ;  /* 0x00000041009e7308 */ /* 0x000fe20000000800 */
[----:B-1----:R-:W-:-:S07]  /*9090*/  FMNMX.FTZ R11, R14, R11, !PT ;  /* 0x0000000b0e0b7209 */ /* 0x002fce0007810000 */
[----:B------:R-:W-:Y:S01]  /*90a0*/  MUFU.EX2 R67, R67 ;  /* 0x0000004300437308 */ /* 0x000fe20000000800 */
[C---:B------:R-:W-:Y:S01]  /*90b0*/  FSETP.NEU.FTZ.AND P1, PT, R11.reuse, -INF , PT ;  /* 0xff8000000b00780b */ /* 0x040fe20003f3d000 */
[----:B------:R-:W-:-:S05]  /*90c0*/  FMUL.FTZ R12, R11, R10 ;  /* 0x0000000a0b0c7220 */ /* 0x000fca0000410000 */
[----:B------:R-:W-:Y:S01]  /*90d0*/  FSEL R26, R12, RZ, P1 ;  /* 0x000000ff0c1a7208 */ /* 0x000fe20000800000 */
[----:B--2---:R-:W-:Y:S01]  /*90e0*/  FADD.FTZ R12, R152, R25 ;  /* 0x00000019980c7221 */ /* 0x004fe20000010000 */
[----:B------:R-:W-:Y:S01]  /*90f0*/  ISETP.NE.AND P1, PT, R60, RZ, PT ;  /* 0x000000ff3c00720c */ /* 0x000fe20003f25270 */
[----:B------:R-:W-:Y:S01]  /*9100*/  MUFU.EX2 R160, R69 ;  /* 0x0000004500a07308 */ /* 0x000fe20000000800 */
[----:B------:R-:W-:Y:S01]  /*9110*/  F2FP.F16.F32.PACK_AB R152, R25, R152 ;  /* 0x000000981998723e */ /* 0x000fe200000000ff */
        /* <DEDUP_REMOVED lines=14> */
[----:B------:R4:W1:Y:S01]  /*9200*/  MUFU.EX2 R28, R27 ;  /* 0x0000001b001c7308 */ /* 0x0008620000000800 */
[-CC-:B------:R-:W-:Y:S01]  /*9210*/  FFMA.FTZ R51, R51, R10.reuse, -R26.reuse ;  /* 0x0000000a33337223 */ /* 0x180fe2000001081a */
[-CC-:B------:R-:W-:Y:S01]  /*9220*/  FFMA.FTZ R53, R53, R10.reuse, -R26.reuse ;  /* 0x0000000a35357223 */ /* 0x180fe2000001081a */
[----:B------:R-:W-:-:S05]  /*9230*/  FFMA.FTZ R26, R55, R10, -R26 ;  /* 0x0000000a371a7223 */ /* 0x000fca000001081a */
[----:B------:R-:W2:Y:S01]  /*9240*/  MUFU.EX2 R21, R21 ;  /* 0x0000001500157308 */ /* 0x000ea20000000800 */
[----:B----4-:R-:W-:Y:S01]  /*9250*/  FADD.FTZ R27, R57, R12 ;  /* 0x0000000c391b7221 */ /* 0x010fe20000010000 */
[----:B------:R-:W-:-:S03]  /*9260*/  @!P1 IADD3 R12, R15, 0x28c40, RZ ;  /* 0x00028c400f0c9810 */ /* 0x000fc60007ffe0ff */
[----:B0-----:R-:W-:Y:S01]  /*9270*/  FADD.FTZ R42, R154, R27 ;  /* 0x0000001b9a2a7221 */ /* 0x001fe20000010000 */
[----:B------:R-:W-:Y:S02]  /*9280*/  @!P1 PRMT R12, RZ, 0x654, R12 ;  /* 0x00000654ff0c9816 */ /* 0x000fe4000000000c */
[----:B------:R-:W0:Y:S01]  /*9290*/  MUFU.EX2 R30, R31 ;  /* 0x0000001f001e7308 */ /* 0x000e220000000800 */
[----:B-1----:R-:W-:Y:S01]  /*92a0*/  FADD.FTZ R40, R13, R28 ;  /* 0x0000001c0d287221 */ /* 0x002fe20000010000 */
[----:B------:R-:W-:Y:S01]  /*92b0*/  FADD.FTZ R29, R59, R42 ;  /* 0x0000002a3b1d7221 */ /* 0x000fe20000010000 */
[----:B------:R1:W-:Y:S01]  /*92c0*/  @!P1 SYNCS.ARRIVE.TRANS64.RED.A1T0 RZ, [R12+URZ], RZ ;  /* 0x000000ff0cff99a7 */ /* 0x0003e2000810043f */
[----:B------:R-:W-:Y:S02]  /*92d0*/  F2FP.F16.F32.PACK_AB R153, R28, R13 ;  /* 0x0000000d1c99723e */ /* 0x000fe400000000ff */
[----:B------:R-:W-:Y:S01]  /*92e0*/  FADD.FTZ R42, R156, R29 ;  /* 0x0000001d9c2a7221 */ /* 0x000fe20000010000 */
[----:B------:R-:W-:Y:S01]  /*92f0*/  F2FP.F16.F32.PACK_AB R154, R154, R57 ;  /* 0x000000399a9a723e */ /* 0x000fe200000000ff */
[----:B------:R-:W4:Y:S01]  /*9300*/  MUFU.EX2 R33, R33 ;  /* 0x0000002100217308 */ /* 0x000f220000000800 */
[----:B--2---:R-:W-:Y:S01]  /*9310*/  FADD.FTZ R27, R21, R40 ;  /* 0x00000028151b7221 */ /* 0x004fe20000010000 */
[----:B------:R-:W-:Y:S01]  /*9320*/  FADD.FTZ R29, R63, R42 ;  /* 0x0000002a3f1d7221 */ /* 0x000fe20000010000 */
[----:B------:R-:W-:-:S03]  /*9330*/  F2FP.F16.F32.PACK_AB R156, R156, R59 ;  /* 0x0000003b9c9c723e */ /* 0x000fc600000000ff */
[C---:B------:R-:W-:Y:S01]  /*9340*/  FADD.FTZ R42, R158.reuse, R29 ;  /* 0x0000001d9e2a7221 */ /* 0x040fe20000010000 */
[----:B------:R-:W-:Y:S01]  /*9350*/  F2FP.F16.F32.PACK_AB R158, R158, R63 ;  /* 0x0000003f9e9e723e */ /* 0x000fe200000000ff */
[----:B------:R-:W2:Y:S01]  /*9360*/  MUFU.EX2 R32, R35 ;  /* 0x0000002300207308 */ /* 0x000ea20000000800 */
[C---:B0-----:R-:W-:Y:S01]  /*9370*/  FADD.FTZ R40, R30.reuse, R27 ;  /* 0x0000001b1e287221 */ /* 0x041fe20000010000 */
[----:B------:R-:W-:Y:S01]  /*9380*/  F2FP.F16.F32.PACK_AB R155, R30, R21 ;  /* 0x000000151e9b723e */ /* 0x000fe200000000ff */
[----:B------:R-:W-:Y:S06]  /*9390*/  BAR.SYNC.DEFER_BLOCKING 0xf, 0x100 ;  /* 0x03c4000000007b1d */ /* 0x000fec0000010000 */
[----:B------:R-:W0:Y:S01]  /*93a0*/  MUFU.EX2 R37, R37 ;  /* 0x0000002500257308 */ /* 0x000e220000000800 */
[----:B----4-:R-:W-:-:S07]  /*93b0*/  FADD.FTZ R27, R33, R40 ;  /* 0x00000028211b7221 */ /* 0x010fce0000010000 */
[----:B------:R-:W4:Y:S01]  /*93c0*/  MUFU.EX2 R34, R39 ;  /* 0x0000002700227308 */ /* 0x000f220000000800 */
[C---:B--2---:R-:W-:Y:S01]  /*93d0*/  FADD.FTZ R40, R32.reuse, R27 ;  /* 0x0000001b20287221 */ /* 0x044fe20000010000 */
[----:B------:R-:W-:Y:S01]  /*93e0*/  FADD.FTZ R27, R67, R42 ;  /* 0x0000002a431b7221 */ /* 0x000fe20000010000 */
[----:B------:R-:W-:-:S03]  /*93f0*/  F2FP.F16.F32.PACK_AB R157, R32, R33 ;  /* 0x00000021209d723e */ /* 0x000fc600000000ff */
[C---:B------:R-:W-:Y:S01]  /*9400*/  FADD.FTZ R42, R160.reuse, R27 ;  /* 0x0000001ba02a7221 */ /* 0x040fe20000010000 */
[----:B------:R-:W-:Y:S01]  /*9410*/  F2FP.F16.F32.PACK_AB R160, R160, R67 ;  /* 0x00000043a0a0723e */ /* 0x000fe200000000ff */
[----:B------:R-:W2:Y:S01]  /*9420*/  MUFU.EX2 R41, R41 ;  /* 0x0000002900297308 */ /* 0x000ea20000000800 */
[----:B0-----:R-:W-:Y:S01]  /*9430*/  FADD.FTZ R25, R37, R40 ;  /* 0x0000002825197221 */ /* 0x001fe20000010000 */
[----:B------:R0:W-:Y:S06]  /*9440*/  STSM.16.M88.4 [R194+0x26800], R152 ;  /* 0x02680098c2007844 */ /* 0x0001ec0000000200 */
[----:B------:R-:W3:Y:S01]  /*9450*/  MUFU.EX2 R36, R43 ;  /* 0x0000002b00247308 */ /* 0x000ee20000000800 */
[C---:B----4-:R-:W-:Y:S01]  /*9460*/  FADD.FTZ R40, R34.reuse, R25 ;  /* 0x0000001922287221 */ /* 0x050fe20000010000 */
[----:B------:R-:W-:-:S05]  /*9470*/  F2FP.F16.F32.PACK_AB R159, R34, R37 ;  /* 0x00000025229f723e */ /* 0x000fca00000000ff */
[----:B------:R0:W-:Y:S01]  /*9480*/  STSM.16.M88.4 [R197], R156 ;  /* 0x0000009cc5007844 */ /* 0x0001e20000000200 */
[----:B------:R-:W4:Y:S01]  /*9490*/  MUFU.EX2 R71, R71 ;  /* 0x0000004700477308 */ /* 0x000f220000000800 */
[----:B--2---:R-:W-:-:S07]  /*94a0*/  FADD.FTZ R13, R41, R40 ;  /* 0x00000028290d7221 */ /* 0x004fce0000010000 */
[----:B------:R-:W2:Y:S01]  /*94b0*/  MUFU.EX2 R45, R45 ;  /* 0x0000002d002d7308 */ /* 0x000ea20000000800 */
[C---:B---3--:R-:W-:Y:S01]  /*94c0*/  FADD.FTZ R28, R36.reuse, R13 ;  /* 0x0000000d241c7221 */ /* 0x048fe20000010000 */
[----:B------:R-:W-:-:S06]  /*94d0*/  F2FP.F16.F32.PACK_AB R161, R36, R41 ;  /* 0x0000002924a1723e */ /* 0x000fcc00000000ff */
[----:B------:R-:W3:Y:S01]  /*94e0*/  MUFU.EX2 R24, R73 ;  /* 0x0000004900187308 */ /* 0x000ee20000000800 */
[----:B----4-:R-:W-:-:S07]  /*94f0*/  FADD.FTZ R13, R71, R42 ;  /* 0x0000002a470d7221 */ /* 0x010fce0000010000 */
[----:B------:R-:W4:Y:S01]  /*9500*/  MUFU.EX2 R38, R47 ;  /* 0x0000002f00267308 */ /* 0x000f220000000800 */
[----:B--2---:R-:W-:-:S07]  /*9510*/  FADD.FTZ R21, R45, R28 ;  /* 0x0000001c2d157221 */ /* 0x004fce0000010000 */
[----:B------:R-:W-:Y:S01]  /*9520*/  MUFU.EX2 R75, R75 ;  /* 0x0000004b004b7308 */ /* 0x000fe20000000800 */
[C---:B---3--:R-:W-:Y:S01]  /*9530*/  F2FP.F16.F32.PACK_AB R162, R24.reuse, R71 ;  /* 0x0000004718a2723e */ /* 0x048fe200000000ff */
[----:B------:R-:W-:-:S06]  /*9540*/  FADD.FTZ R24, R24, R13 ;  /* 0x0000000d18187221 */ /* 0x000fcc0000010000 */
[----:B------:R-:W2:Y:S01]  /*9550*/  MUFU.EX2 R14, R77 ;  /* 0x0000004d000e7308 */ /* 0x000ea20000000800 */
[C---:B----4-:R-:W-:Y:S01]  /*9560*/  F2FP.F16.F32.PACK_AB R163, R38.reuse, R45 ;  /* 0x0000002d26a3723e */ /* 0x050fe200000000ff */
[----:B------:R-:W-:-:S04]  /*9570*/  FADD.FTZ R38, R38, R21 ;  /* 0x0000001526267221 */ /* 0x000fc80000010000 */
[----:B------:R0:W-:Y:S02]  /*9580*/  STSM.16.M88.4 [R195], R160 ;  /* 0x000000a0c3007844 */ /* 0x0001e40000000200 */
[----:B------:R-:W-:Y:S08]  /*9590*/  MUFU.EX2 R49, R49 ;  /* 0x0000003100317308 */ /* 0x000ff00000000800 */
[----:B-1----:R-:W1:Y:S01]  /*95a0*/  MUFU.EX2 R12, R51 ;  /* 0x00000033000c7308 */ /* 0x002e620000000800 */
[----:B--2---:R-:W-:Y:S01]  /*95b0*/  F2FP.F16.F32.PACK_AB R164, R14, R75 ;  /* 0x0000004b0ea4723e */ /* 0x004fe200000000ff */
[----:B------:R-:W-:-:S04]  /*95c0*/  FADD.FTZ R75, R75, R24 ;  /* 0x000000184b4b7221 */ /* 0x000fc80000010000 */
[----:B------:R-:W-:Y:S02]  /*95d0*/  FADD.FTZ R14, R14, R75 ;  /* 0x0000004b0e0e7221 */ /* 0x000fe40000010000 */
[----:B------:R-:W-:Y:S08]  /*95e0*/  MUFU.EX2 R79, R79 ;  /* 0x0000004f004f7308 */ /* 0x000ff00000000800 */
[----:B------:R-:W2:Y:S01]  /*95f0*/  MUFU.EX2 R20, R20 ;  /* 0x0000001400147308 */ /* 0x000ea20000000800 */
[----:B-1----:R-:W-:Y:S01]  /*9600*/  F2FP.F16.F32.PACK_AB R165, R12, R49 ;  /* 0x000000310ca5723e */ /* 0x002fe200000000ff */
[----:B------:R-:W-:-:S04]  /*9610*/  FADD.FTZ R49, R49, R38 ;  /* 0x0000002631317221 */ /* 0x000fc80000010000 */
[----:B------:R-:W-:Y:S02]  /*9620*/  FADD.FTZ R12, R12, R49 ;  /* 0x000000310c0c7221 */ /* 0x000fe40000010000 */
[----:B------:R-:W1:Y:S08]  /*9630*/  MUFU.EX2 R53, R53 ;  /* 0x0000003500357308 */ /* 0x000e700000000800 */
[----:B------:R-:W3:Y:S01]  /*9640*/  MUFU.EX2 R26, R26 ;  /* 0x0000001a001a7308 */ /* 0x000ee20000000800 */
[----:B--2---:R-:W-:Y:S01]  /*9650*/  F2FP.F16.F32.PACK_AB R166, R20, R79 ;  /* 0x0000004f14a6723e */ /* 0x004fe200000000ff */
[----:B------:R-:W-:Y:S01]  /*9660*/  FADD.FTZ R79, R79, R14 ;  /* 0x0000000e4f4f7221 */ /* 0x000fe20000010000 */
[----:B-1----:R-:W-:-:S03]  /*9670*/  FADD.FTZ R13, R53, R12 ;  /* 0x0000000c350d7221 */ /* 0x002fc60000010000 */
[----:B------:R-:W-:Y:S01]  /*9680*/  FADD.FTZ R12, R20, R79 ;  /* 0x0000004f140c7221 */ /* 0x000fe20000010000 */
[C---:B---3--:R-:W-:Y:S01]  /*9690*/  F2FP.F16.F32.PACK_AB R167, R26.reuse, R53 ;  /* 0x000000351aa7723e */ /* 0x048fe200000000ff */
[----:B------:R-:W-:-:S04]  /*96a0*/  FADD.FTZ R13, R26, R13 ;  /* 0x0000000d1a0d7221 */ /* 0x000fc80000010000 */
[----:B------:R0:W-:Y:S01]  /*96b0*/  STSM.16.M88.4 [R196], R164 ;  /* 0x000000a4c4007844 */ /* 0x0001e20000000200 */
[----:B------:R-:W-:Y:S05]  /*96c0*/  @!P0 BRA `(.L_x_3207) ;  /* 0x0000000000048947 */ /* 0x000fea0003800000 */
[----:B------:R-:W-:Y:S01]  /*96d0*/  BPT.TRAP 0x1 ;  /* 0x000000040000795c */ /* 0x000fe20000300000 */
.L_x_3207:
[----:B------:R1:W2:Y:S01]  /*96e0*/  SYNCS.PHASECHK.TRANS64.TRYWAIT P2, [R15+URZ+0x28c50], R58 ;  /* 0x028c503a0f0075a7 */ /* 0x0002a2000804017f */
[----:B------:R-:W-:Y:S05]  /*96f0*/  @!P0 BRA `(.L_x_3208) ;  /* 0x0000000000048947 */ /* 0x000fea0003800000 */
[----:B------:R-:W-:Y:S01]  /*9700*/  BPT.TRAP 0x1 ;  /* 0x000000040000795c */ /* 0x000fe20000300000 */
.L_x_3208:
[----:B------:R-:W-:Y:S01]  /*9710*/  LOP3.LUT R14, R56, 0x2000000, RZ, 0xfc, !PT ;  /* 0x02000000380e7812 */ /* 0x000fe200078efcff */
[----:B------:R-:W-:Y:S01]  /*9720*/  ULDC UR36, c[0x0][0x988] ;  /* 0x0002620000247ab9 */ /* 0x000fe20000000800 */
[----:B------:R-:W-:Y:S01]  /*9730*/  BSSY B0, `(.L_x_3209) ;  /* 0x0000006000007945 */ /* 0x000fe20003800000 */
[----:B------:R-:W-:Y:S02]  /*9740*/  IMAD.MOV.U32 R21, RZ, RZ, 0x40000040 ;  /* 0x40000040ff157424 */ /* 0x000fe400078e00ff */
[----:B------:R-:W-:Y:S01]  /*9750*/  IMAD R20, R18, 0x1000, R14 ;  /* 0x0000100012147824 */ /* 0x000fe200078e020e */
[----:B--2---:R-:W-:Y:S06]  /*9760*/  @P2 BRA `(.L_x_3210) ;  /* 0x0000000000082947 */ /* 0x004fec0003800000 */
[----:B------:R-:W2:Y:S02]  /*9770*/  SYNCS.PHASECHK.TRANS64.TRYWAIT P2, [R15+URZ+0x28c50], R58 ;  /* 0x028c503a0f0075a7 */ /* 0x000ea4000804017f */
[----:B--2---:R-:W-:Y:S05]  /*9780*/  @!P2 BRA `(.L_x_3211) ;  /* 0x000000b40014a947 */ /* 0x004fea0003800000 */
.L_x_3210:
[----:B------:R-:W-:Y:S05]  /*9790*/  BSYNC B0 ;  /* 0x0000000000007941 */ /* 0x000fea0003800000 */
.L_x_3209:
[----:B------:R-:W-:Y:S01]  /*97a0*/  R2UR UR6, R20 ;  /* 0x00000000140672ca */ /* 0x000fe200000e0000 */
[----:B-12---:R-:W-:Y:S01]  /*97b0*/  WARPGROUP.ARRIVE ;  /* 0x00000000000079c5 */ /* 0x006fe20000000000 */
[----:B------:R-:W-:Y:S01]  /*97c0*/  R2UR UR7, R21 ;  /* 0x00000000150772ca */ /* 0x000fe200000e0000 */
[----:B------:R-:W-:Y:S01]  /*97d0*/  @!P1 VIADD R15, R15, 0x28c60 ;  /* 0x00028c600f0f9836 */ /* 0x000fe20000000000 */
[----:B------:R-:W-:Y:S01]  /*97e0*/  MOV R21, 0x40000040 ;  /* 0x4000004000157802 */ /* 0x000fe20000000f00 */
[----:B------:R-:W-:Y:S01]  /*97f0*/  BSSY B0, `(.L_x_3212) ;  /* 0x00001cb000007945 */ /* 0x000fe20003800000 */
[----:B------:R-:W-:Y:S02]  /*9800*/  ISETP.GE.AND P2, PT, R168, 0x41, PT ;  /* 0x00000041a800780c */ /* 0x000fe40003f46270 */
[----:B------:R-:W-:-:S07]  /*9810*/  @!P1 PRMT R15, RZ, 0x654, R15 ;  /* 0x00000654ff0f9816 */ /* 0x000fce000000000f */
[----:B------:R-:W-:Y:S03]  /*9820*/  HGMMA.64x256x16.F32 R24, R152, gdesc[UR4].tnspB, RZ, !UPT, gsb0 ;  /* 0x43e0000498187df0 */ /* 0x000fe6000c0008ff */
[----:B------:R-:W-:Y:S02]  /*9830*/  WARPGROUP.DEPBAR.LE gsb0, 0x0 ;  /* 0x00008000000079c5 */ /* 0x000fe40000010000 */
[----:B0-----:R-:W-:Y:S01]  /*9840*/  VIADD R152, R20, 0x80 ;  /* 0x0000008014987836 */ /* 0x001fe20000000000 */
[----:B------:R-:W-:Y:S01]  /*9850*/  MOV R153, 0x40000040 ;  /* 0x4000004000997802 */ /* 0x000fe20000000f00 */
[----:B------:R-:W-:-:S03]  /*9860*/  WARPGROUP.ARRIVE ;  /* 0x00000000000079c5 */ /* 0x000fc60000000000 */
[----:B------:R-:W-:Y:S01]  /*9870*/  R2UR UR6, R152 ;  /* 0x00000000980672ca */ /* 0x000fe200000e0000 */
[C---:B------:R-:W-:Y:S01]  /*9880*/  VIADD R152, R20.reuse, 0x100 ;  /* 0x0000010014987836 */ /* 0x040fe20000000000 */
[----:B------:R-:W-:Y:S01]  /*9890*/  R2UR UR7, R153 ;  /* 0x00000000990772ca */ /* 0x000fe200000e0000 */
[----:B------:R-:W-:Y:S02]  /*98a0*/  IMAD.MOV.U32 R153, RZ, RZ, 0x40000040 ;  /* 0x40000040ff997424 */ /* 0x000fe400078e00ff */
[----:B------:R-:W-:-:S13]  /*98b0*/  VIADD R20, R20, 0x180 ;  /* 0x0000018014147836 */ /* 0x000fda0000000000 */
[----:B------:R-:W-:Y:S01]  /*98c0*/  HGMMA.64x256x16.F32 R24, R156, gdesc[UR4].tnspB, R24, gsb0 ;  /* 0x43e000049c187df0 */ /* 0x000fe20008000818 */
[----:B------:R-:W-:Y:S02]  /*98d0*/  R2UR UR6, R152 ;  /* 0x00000000980672ca */ /* 0x000fe400000e0000 */
[----:B------:R-:W-:Y:S01]  /*98e0*/  R2UR UR7, R153 ;  /* 0x00000000990772ca */ /* 0x000fe200000e0000 */
[----:B------:R-:W-:Y:S02]  /*98f0*/  WARPGROUP.DEPBAR.LE gsb0, 0x0 ;  /* 0x00008000000079c5 */ /* 0x000fe40000010000 */
[----:B------:R-:W-:-:S15]  /*9900*/  WARPGROUP.ARRIVE ;  /* 0x00000000000079c5 */ /* 0x000fde0000000000 */
[----:B------:R-:W-:-:S07]  /*9910*/  NOP ;  /* 0x0000000000007918 */ /* 0x000fce0000000000 */
[----:B------:R-:W-:Y:S01]  /*9920*/  HGMMA.64x256x16.F32 R24, R160, gdesc[UR4].tnspB, R24, gsb0 ;  /* 0x43e00004a0187df0 */ /* 0x000fe20008000818 */
[----:B------:R-:W-:Y:S02]  /*9930*/  R2UR UR6, R20 ;  /* 0x00000000140672ca */ /* 0x000fe400000e0000 */
[----:B------:R-:W-:Y:S01]  /*9940*/  R2UR UR7, R21 ;  /* 0x00000000150772ca */ /* 0x000fe200000e0000 */
[----:B------:R-:W-:Y:S02]  /*9950*/  WARPGROUP.DEPBAR.LE gsb0, 0x0 ;  /* 0x00008000000079c5 */ /* 0x000fe40000010000 */
[----:B------:R-:W-:-:S15]  /*9960*/  WARPGROUP.ARRIVE ;  /* 0x00000000000079c5 */ /* 0x000fde0000000000 */
[----:B------:R-:W-:-:S07]  /*9970*/  NOP ;  /* 0x0000000000007918 */ /* 0x000fce0000000000 */
[----:B------:R-:W-:Y:S03]  /*9980*/  HGMMA.64x256x16.F32 R24, R164, gdesc[UR4].tnspB, R24, gsb0 ;  /* 0x43e00004a4187df0 */ /* 0x000fe60008000818 */
[----:B------:R-:W-:Y:S02]  /*9990*/  WARPGROUP.DEPBAR.LE gsb0, 0x0 ;  /* 0x00008000000079c5 */ /* 0x000fe40000010000 */
[----:B------:R-:W-:Y:S01]  /*99a0*/  @!PT LDS RZ, [RZ] ;  /* 0x00000000fffff984 */ /* 0x000fe20000000800 */
[----:B------:R-:W-:Y:S01]  /*99b0*/  @!PT LDS RZ, [RZ] ;  /* 0x00000000fffff984 */ /* 0x000fe20000000800 */
[----:B------:R-:W-:Y:S01]  /*99c0*/  @!PT LDS RZ, [RZ] ;  /* 0x00000000fffff984 */ /* 0x000fe20000000800 */
[----:B------:R-:W-:Y:S01]  /*99d0*/  @!PT LDS RZ, [RZ] ;  /* 0x00000000fffff984 */ /* 0x000fe20000000800 */
[----:B------:R0:W-:Y:S06]  /*99e0*/  MEMBAR.ALL.CTA ;  /* 0x0000000000007992 */ /* 0x0001ec0000008000 */
[----:B0-----:R-:W0:Y:S02]  /*99f0*/  FENCE.VIEW.ASYNC.S ;  /* 0x00000000000073c6 */ /* 0x001e240000000000 */
[----:B0-----:R-:W-:Y:S01]  /*9a00*/  NOP ;  /* 0x0000000000007918 */ /* 0x001fe20000000000 */
[----:B------:R-:W-:Y:S06]  /*9a10*/  BAR.ARV 0xe, 0x100 ;  /* 0x0384000000007b1d */ /* 0x000fec0000002000 */
[----:B------:R0:W-:Y:S01]  /*9a20*/  @!P1 SYNCS.ARRIVE.TRANS64.RED.A1T0 RZ, [R15+URZ], RZ ;  /* 0x000000ff0fff99a7 */ /* 0x0001e2000810043f */
[----:B------:R-:W-:Y:S05]  /*9a30*/  @!P2 BRA `(.L_x_3213) ;  /* 0x000000180098a947 */ /* 0x000fea0003800000 */
[----:B------:R-:W-:Y:S01]  /*9a40*/  VIADD R211, R182, 0xfffffffe ;  /* 0xfffffffeb6d37836 */ /* 0x000fe20000000000 */
[----:B------:R-:W-:Y:S01]  /*9a50*/  MOV R219, R3 ;  /* 0x0000000300db7202 */ /* 0x000fe20000000f00 */
[----:B------:R-:W-:Y:S02]  /*9a60*/  IMAD.MOV.U32 R218, RZ, RZ, R11 ;  /* 0x000000ffffda7224 */ /* 0x000fe400078e000b */
[----:B------:R-:W-:-:S07]  /*9a70*/  IMAD.MOV.U32 R217, RZ, RZ, R18 ;  /* 0x000000ffffd97224 */ /* 0x000fce00078e0012 */
.L_x_3224:
[----:B------:R-:W-:Y:S01]  /*9a80*/  VIADD R18, R217, 0x1 ;  /* 0x00000001d9127836 */ /* 0x000fe20000000000 */
[C---:B------:R-:W-:Y:S01]  /*9a90*/  ISETP.GT.AND P2, PT, R211.reuse, RZ, PT ;  /* 0x000000ffd300720c */ /* 0x040fe20003f44270 */
[----:B------:R-:W-:-:S03]  /*9aa0*/  VIADD R211, R211, 0xffffffff ;  /* 0xffffffffd3d37836 */ /* 0x000fc60000000000 */
[----:B------:R-:W-:-:S04]  /*9ab0*/  ISETP.NE.AND P3, PT, R18, 0x2, PT ;  /* 0x000000021200780c */ /* 0x000fc80003f65270 */
[----:B------:R-:W-:Y:S02]  /*9ac0*/  SEL R3, RZ, 0x1, P3 ;  /* 0x00000001ff037807 */ /* 0x000fe40001800000 */
[----:B------:R-:W-:Y:S02]  /*9ad0*/  SEL R18, R18, RZ, P3 ;  /* 0x000000ff12127207 */ /* 0x000fe40001800000 */
[----:B------:R-:W-:Y:S01]  /*9ae0*/  LOP3.LUT R22, R22, R3, RZ, 0x3c, !PT ;  /* 0x0000000316167212 */ /* 0x000fe200078e3cff */
[----:B-1----:R-:W-:Y:S06]  /*9af0*/  @!P0 BRA `(.L_x_3214) ;  /* 0x0000000000048947 */ /* 0x002fec0003800000 */
[----:B------:R-:W-:Y:S01]  /*9b00*/  BPT.TRAP 0x1 ;  /* 0x000000040000795c */ /* 0x000fe20000300000 */
.L_x_3214:
[----:B0-----:R-:W-:Y:S02]  /*9b10*/  LEA R15, R18, R2, 0x3 ;  /* 0x00000002120f7211 */ /* 0x001fe400078e18ff */
[----:B------:R-:W-:-:S04]  /*9b20*/  SHF.L.U32 R213, R22, 0x1f, RZ ;  /* 0x0000001f16d57819 */ /* 0x000fc800000006ff */
[----:B------:R0:W1:Y:S01]  /*9b30*/  SYNCS.PHASECHK.TRANS64.TRYWAIT P3, [R15+URZ+0x28c30], R213 ;  /* 0x028c30d50f0075a7 */ /* 0x000062000806017f */
[----:B------:R-:W-:Y:S05]  /*9b40*/  @!P0 BRA `(.L_x_3215) ;  /* 0x0000000000048947 */ /* 0x000fea0003800000 */
[----:B------:R-:W-:Y:S01]  /*9b50*/  BPT.TRAP 0x1 ;  /* 0x000000040000795c */ /* 0x000fe20000300000 */
.L_x_3215:
[----:B------:R-:W-:Y:S01]  /*9b60*/  VIADD R3, R2, 0x20400 ;  /* 0x0002040002037836 */ /* 0x000fe20000000000 */
[----:B------:R-:W-:Y:S01]  /*9b70*/  BSSY B1, `(.L_x_3216) ;  /* 0x0000009000017945 */ /* 0x000fe20003800000 */
[----:B------:R-:W-:Y:S02]  /*9b80*/  IMAD R10, R18, 0x200, R0 ;  /* 0x00000200120a7824 */ /* 0x000fe400078e0200 */
[----:B------:R-:W-:Y:S01]  /*9b90*/  IMAD.MOV.U32 R11, RZ, RZ, 0x40000040 ;  /* 0x40000040ff0b7424 */ /* 0x000fe200078e00ff */
[----:B------:R-:W-:-:S04]  /*9ba0*/  SHF.R.U32.HI R3, RZ, 0x4, R3 ;  /* 0x00000004ff037819 */ /* 0x000fc80000011603 */
[----:B------:R-:W-:-:S04]  /*9bb0*/  LOP3.LUT R3, R3, 0x3fff, RZ, 0xc0, !PT ;  /* 0x00003fff03037812 */ /* 0x000fc800078ec0ff */
[----:B------:R-:W-:Y:S01]  /*9bc0*/  LOP3.LUT R20, R3, 0x10000, RZ, 0xfc, !PT ;  /* 0x0001000003147812 */ /* 0x000fe200078efcff */
[----:B-1----:R-:W-:Y:S06]  /*9bd0*/  @P3 BRA `(.L_x_3217) ;  /* 0x0000000000083947 */ /* 0x002fec0003800000 */
[----:B------:R-:W1:Y:S02]  /*9be0*/  SYNCS.PHASECHK.TRANS64.TRYWAIT P3, [R15+URZ+0x28c30], R213 ;  /* 0x028c30d50f0075a7 */ /* 0x000e64000806017f */
[----:B-1----:R-:W-:Y:S05]  /*9bf0*/  @!P3 BRA `(.L_x_3218) ;  /* 0x000000b0000cb947 */ /* 0x002fea0003800000 */
.L_x_3217:
[----:B------:R-:W-:Y:S05]  /*9c00*/  BSYNC B1 ;  /* 0x0000000000017941 */ /* 0x000fea0003800000 */
.L_x_3216:
[----:B------:R-:W-:Y:S01]  /*9c10*/  MOV R21, 0x40000040 ;  /* 0x4000004000157802 */ /* 0x000fe20000000f00 */
[----:B------:R-:W-:Y:S01]  /*9c20*/  WARPGROUP.ARRIVE ;  /* 0x00000000000079c5 */ /* 0x000fe20000000000 */
[----:B------:R-:W-:Y:S02]  /*9c30*/  R2UR UR6, R10 ;  /* 0x000000000a0672ca */ /* 0x000fe400000e0000 */
[----:B------:R-:W-:Y:S01]  /*9c40*/  R2UR UR7, R11 ;  /* 0x000000000b0772ca */ /* 0x000fe200000e0000 */
[----:B------:R-:W-:Y:S01]  /*9c50*/  IMAD.MOV.U32 R11, RZ, RZ, 0x40000040 ;  /* 0x40000040ff0b7424 */ /* 0x000fe200078e00ff */
[----:B------:R-:W-:Y:S01]  /*9c60*/  R2UR UR4, R20 ;  /* 0x00000000140472ca */ /* 0x000fe200000e0000 */
[----:B------:R-:W-:Y:S01]  /*9c70*/  VIADD R20, R10, 0x2 ;  /* 0x000000020a147836 */ /* 0x000fe20000000000 */
[----:B------:R-:W-:Y:S01]  /*9c80*/  R2UR UR5, R21 ;  /* 0x00000000150572ca */ /* 0x000fe200000e0000 */
[----:B------:R-:W-:Y:S01]  /*9c90*/  IMAD.MOV.U32 R21, RZ, RZ, 0x40000040 ;  /* 0x40000040ff157424 */ /* 0x000fe200078e00ff */
[----:B------:R-:W-:-:S04]  /*9ca0*/  IADD3 R223, -R191, RZ, RZ ;  /* 0x000000ffbfdf7210 */ /* 0x000fc80007ffe1ff */
[----:B------:R-:W-:-:S07]  /*9cb0*/  ISETP.NE.AND P3, PT, R190, R223, PT ;  /* 0x000000dfbe00720c */ /* 0x000fce0003f65270 */
[----:B------:R-:W-:Y:S01]  /*9cc0*/  HGMMA.64x64x16.F32 R152, gdesc[UR4], RZ, !UPT, gsb0 ;  /* 0x00e00000049879f0 */ /* 0x000fe2000c0008ff */
[----:B------:R-:W-:Y:S01]  /*9cd0*/  R2UR UR6, R20 ;  /* 0x00000000140672ca */ /* 0x000fe200000e0000 */
[C---:B------:R-:W-:Y:S01]  /*9ce0*/  VIADD R20, R10.reuse, 0x4 ;  /* 0x000000040a147836 */ /* 0x040fe20000000000 */
[----:B------:R-:W-:Y:S01]  /*9cf0*/  R2UR UR7, R21 ;  /* 0x00000000150772ca */ /* 0x000fe200000e0000 */
[----:B------:R-:W-:Y:S01]  /*9d00*/  VIADD R10, R10, 0x6 ;  /* 0x000000060a0a7836 */ /* 0x000fe20000000000 */
[----:B------:R-:W-:Y:S01]  /*9d10*/  R2UR UR4, R8 ;  /* 0x00000000080472ca */ /* 0x000fe200000e0000 */
[----:B------:R-:W-:Y:S01]  /*9d20*/  @!P3 IMAD R217, R217, 0x40, R188 ;  /* 0x00000040d9d9b824 */ /* 0x000fe200078e02bc */
[----:B------:R-:W-:Y:S02]  /*9d30*/  R2UR UR5, R9 ;  /* 0x00000000090572ca */ /* 0x000fe400000e0000 */
[----:B------:R-:W-:Y:S01]  /*9d40*/  MOV R21, 0x40000040 ;  /* 0x4000004000157802 */ /* 0x000fe20000000f00 */
[----:B------:R-:W-:Y:S01]  /*9d50*/  @!P3 IMAD R217, R217, 0x4, R2 ;  /* 0x00000004d9d9b824 */ /* 0x000fe200078e0202 */
[----:B------:R-:W-:-:S02]  /*9d60*/  WARPGROUP.DEPBAR.LE gsb0, 0x0 ;  /* 0x00008000000079c5 */ /* 0x000fc40000010000 */
[----:B------:R-:W-:-:S07]  /*9d70*/  WARPGROUP.ARRIVE ;  /* 0x00000000000079c5 */ /* 0x000fce0000000000 */
        /* <DEDUP_REMOVED lines=14> */
[----:B------:R-:W-:Y:S03]  /*9e60*/  HGMMA.64x64x16.F32 R152, gdesc[UR4], R152, gsb0 ;  /* 0x00e00000049879f0 */ /* 0x000fe60008000898 */
        /* <DEDUP_REMOVED lines=18> */
[----:B--2---:R-:W-:Y:S02]  /*9f90*/  FMNMX.FTZ R220, R21, R10, !PT ;  /* 0x0000000a15dc7209 */ /* 0x004fe40007810000 */
[----:B------:R-:W-:-:S03]  /*9fa0*/  FMNMX.FTZ R10, R154, R218, !PT ;  /* 0x000000da9a0a7209 */ /* 0x000fc60007810000 */
[----:B------:R-:W2:Y:S01]  /*9fb0*/  SHFL.BFLY PT, R221, R220, 0x1, 0x1f ;  /* 0x0c201f00dcdd7f89 */ /* 0x000ea200000e0000 */
[----:B------:R-:W-:-:S04]  /*9fc0*/  FMNMX.FTZ R3, R155, R10, !PT ;  /* 0x0000000a9b037209 */ /* 0x000fc80007810000 */
[----:B------:R-:W-:-:S04]  /*9fd0*/  FMNMX.FTZ R10, R158, R3, !PT ;  /* 0x000000039e0a7209 */ /* 0x000fc80007810000 */
[----:B------:R-:W-:Y:S01]  /*9fe0*/  FMNMX.FTZ R11, R159, R10, !PT ;  /* 0x0000000a9f0b7209 */ /* 0x000fe20007810000 */
[----:B------:R-:W-:-:S03]  /*9ff0*/  IMAD.U32 R10, RZ, RZ, UR36 ;  /* 0x00000024ff0a7e24 */ /* 0x000fc6000f8e00ff */
[----:B------:R-:W-:-:S04]  /*a000*/  FMNMX.FTZ R20, R162, R11, !PT ;  /* 0x0000000ba2147209 */ /* 0x000fc80007810000 */
[----:B------:R-:W-:-:S04]  /*a010*/  FMNMX.FTZ R11, R163, R20, !PT ;  /* 0x00000014a30b7209 */ /* 0x000fc80007810000 */
[----:B------:R-:W-:Y:S02]  /*a020*/  FMNMX.FTZ R20, R166, R11, !PT ;  /* 0x0000000ba6147209 */ /* 0x000fe40007810000 */
[----:B--2---:R-:W-:Y:S02]  /*a030*/  FMNMX.FTZ R3, R220, R221, !PT ;  /* 0x000000dddc037209 */ /* 0x004fe40007810000 */
[----:B------:R-:W-:-:S03]  /*a040*/  FMNMX.FTZ R11, R167, R20, !PT ;  /* 0x00000014a70b7209 */ /* 0x000fc60007810000 */
[----:B------:R-:W-:Y:S01]  /*a050*/  FADD.FTZ R219, -R3, R219 ;  /* 0x000000db03db7221 */ /* 0x000fe20000010100 */
[----:B------:R-:W-:-:S03]  /*a060*/  FMNMX.FTZ R20, R170, R11, !PT ;  /* 0x0000000baa147209 */ /* 0x000fc60007810000 */
[----:B------:R-:W-:Y:S01]  /*a070*/  FMUL.FTZ R21, R219, R10 ;  /* 0x0000000adb157220 */ /* 0x000fe20000410000 */
        /* <DEDUP_REMOVED lines=23> */
[----:B------:R-:W-:Y:S01]  /*a1f0*/  FFMA.FTZ R181, R181, R10, -R219 ;  /* 0x0000000ab5b57223 */ /* 0x000fe200000108db */
[----:B------:R-:W2:Y:S03]  /*a200*/  MUFU.EX2 R21, R21 ;  /* 0x0000001500157308 */ /* 0x000ea60000000800 */
[----:B------:R-:W3:Y:S05]  /*a210*/  SHFL.BFLY PT, R11, R20, 0x2, 0x1f ;  /* 0x0c401f00140b7f89 */ /* 0x000eea00000e0000 */
[----:B------:R-:W4:Y:S08]  /*a220*/  MUFU.EX2 R152, R152 ;  /* 0x0000009800987308 */ /* 0x000f300000000800 */
[----:B------:R-:W5:Y:S01]  /*a230*/  MUFU.EX2 R153, R153 ;  /* 0x0000009900997308 */ /* 0x000f620000000800 */
[-C--:B--2---:R-:W-:Y:S01]  /*a240*/  FMUL.FTZ R24, R24, R21.reuse ;  /* 0x0000001518187220 */ /* 0x084fe20000410000 */
[-C--:B------:R-:W-:Y:S01]  /*a250*/  FMUL.FTZ R25, R25, R21.reuse ;  /* 0x0000001519197220 */ /* 0x080fe20000410000 */
[-C--:B------:R-:W-:Y:S01]  /*a260*/  FMUL.FTZ R28, R28, R21.reuse ;  /* 0x000000151c1c7220 */ /* 0x080fe20000410000 */
[-C--:B------:R-:W-:Y:S01]  /*a270*/  FMUL.FTZ R29, R29, R21.reuse ;  /* 0x000000151d1d7220 */ /* 0x080fe20000410000 */
[-C--:B------:R-:W-:Y:S01]  /*a280*/  FMUL.FTZ R32, R32, R21.reuse ;  /* 0x0000001520207220 */ /* 0x080fe20000410000 */
[-C--:B------:R-:W-:Y:S01]  /*a290*/  FMUL.FTZ R33, R33, R21.reuse ;  /* 0x0000001521217220 */ /* 0x080fe20000410000 */
[-C--:B------:R-:W-:Y:S01]  /*a2a0*/  FMUL.FTZ R36, R36, R21.reuse ;  /* 0x0000001524247220 */ /* 0x080fe20000410000 */
[----:B------:R-:W2:Y:S01]  /*a2b0*/  MUFU.EX2 R156, R156 ;  /* 0x0000009c009c7308 */ /* 0x000ea20000000800 */
[----:B----4-:R-:W-:Y:S01]  /*a2c0*/  FFMA.FTZ R12, R21, R12, R152 ;  /* 0x0000000c150c7223 */ /* 0x010fe20000010098 */
[----:B------:R-:W-:Y:S01]  /*a2d0*/  FMUL.FTZ R37, R37, R21 ;  /* 0x0000001525257220 */ /* 0x000fe20000410000 */
[----:B---3--:R-:W-:Y:S01]  /*a2e0*/  FMNMX.FTZ R220, R20, R11, !PT ;  /* 0x0000000b14dc7209 */ /* 0x008fe20007810000 */
[-C--:B------:R-:W-:Y:S01]  /*a2f0*/  FMUL.FTZ R40, R40, R21.reuse ;  /* 0x0000001528287220 */ /* 0x080fe20000410000 */
[-C--:B------:R-:W-:Y:S01]  /*a300*/  FMUL.FTZ R41, R41, R21.reuse ;  /* 0x0000001529297220 */ /* 0x080fe20000410000 */
[-C--:B------:R-:W-:Y:S01]  /*a310*/  FMUL.FTZ R44, R44, R21.reuse ;  /* 0x000000152c2c7220 */ /* 0x080fe20000410000 */
[-C--:B------:R-:W-:Y:S01]  /*a320*/  FMUL.FTZ R45, R45, R21.reuse ;  /* 0x000000152d2d7220 */ /* 0x080fe20000410000 */
[----:B------:R-:W3:Y:S01]  /*a330*/  SHFL.BFLY PT, R11, R220, 0x1, 0x1f ;  /* 0x0c201f00dc0b7f89 */ /* 0x000ee200000e0000 */
[----:B------:R-:W4:Y:S01]  /*a340*/  MUFU.EX2 R157, R157 ;  /* 0x0000009d009d7308 */ /* 0x000f220000000800 */
        /* <DEDUP_REMOVED lines=27> */
[C---:B------:R-:W-:Y:S01]  /*a500*/  FADD.FTZ R219, -R11.reuse, R218 ;  /* 0x000000da0bdb7221 */ /* 0x040fe20000010100 */
[-C--:B------:R-:W-:Y:S01]  /*a510*/  FMUL.FTZ R221, R11, R10.reuse ;  /* 0x0000000a0bdd7220 */ /* 0x080fe20000410000 */
[-C--:B------:R-:W-:Y:S01]  /*a520*/  FMUL.FTZ R93, R93, R21.reuse ;  /* 0x000000155d5d7220 */ /* 0x080fe20000410000 */
[----:B------:R-:W-:Y:S01]  /*a530*/  FMUL.FTZ R96, R96, R21 ;  /* 0x0000001560607220 */ /* 0x000fe20000410000 */
[-C--:B------:R-:W-:Y:S01]  /*a540*/  FMUL.FTZ R20, R219, R10.reuse ;  /* 0x0000000adb147220 */ /* 0x080fe20000410000 */
        /* <DEDUP_REMOVED lines=14> */
[----:B-----5:R-:W-:Y:S01]  /*a630*/  FADD.FTZ R179, R153, R12 ;  /* 0x0000000c99b37221 */ /* 0x020fe20000010000 */
[----:B------:R-:W-:Y:S01]  /*a640*/  FFMA.FTZ R222, R163, R10, -R221 ;  /* 0x0000000aa3de7223 */ /* 0x000fe200000108dd */
[----:B------:R-:W-:-:S02]  /*a650*/  @!P1 VIADD R154, R15, 0x28c40 ;  /* 0x00028c400f9a9836 */ /* 0x000fc40000000000 */
[-C--:B------:R-:W-:Y:S01]  /*a660*/  FFMA.FTZ R163, R166, R10.reuse, -R221 ;  /* 0x0000000aa6a37223 */ /* 0x080fe200000108dd */
[----:B--2---:R-:W-:Y:S01]  /*a670*/  FADD.FTZ R12, R156, R179 ;  /* 0x000000b39c0c7221 */ /* 0x004fe20000010000 */
[-CC-:B------:R-:W-:Y:S01]  /*a680*/  FFMA.FTZ R182, R182, R10.reuse, -R221.reuse ;  /* 0x0000000ab6b67223 */ /* 0x180fe200000108dd */
[----:B------:R-:W-:Y:S01]  /*a690*/  FFMA.FTZ R183, R183, R10, -R221 ;  /* 0x0000000ab7b77223 */ /* 0x000fe200000108dd */
[----:B------:R-:W2:Y:S01]  /*a6a0*/  MUFU.EX2 R218, R218 ;  /* 0x000000da00da7308 */ /* 0x000ea20000000800 */
[----:B------:R-:W-:Y:S01]  /*a6b0*/  @!P1 PRMT R154, RZ, 0x654, R154 ;  /* 0x00000654ff9a9816 */ /* 0x000fe2000000009a */
[----:B----4-:R-:W-:Y:S01]  /*a6c0*/  FADD.FTZ R179, R157, R12 ;  /* 0x0000000c9db37221 */ /* 0x010fe20000010000 */
[-C--:B------:R-:W-:Y:S01]  /*a6d0*/  FMUL.FTZ R97, R97, R21.reuse ;  /* 0x0000001561617220 */ /* 0x080fe20000410000 */
[-C--:B------:R-:W-:Y:S01]  /*a6e0*/  FMUL.FTZ R100, R100, R21.reuse ;  /* 0x0000001564647220 */ /* 0x080fe20000410000 */
[----:B------:R4:W-:Y:S01]  /*a6f0*/  @!P1 SYNCS.ARRIVE.TRANS64.RED.A1T0 RZ, [R154+URZ], RZ ;  /* 0x000000ff9aff99a7 */ /* 0x0009e2000810043f */
[----:B------:R5:W-:Y:S01]  /*a700*/  @!P3 STS [R217+0x28800], R21 ;  /* 0x02880015d900b388 */ /* 0x000be20000000800 */
[----:B------:R-:W-:Y:S01]  /*a710*/  FMUL.FTZ R101, R101, R21 ;  /* 0x0000001565657220 */ /* 0x000fe20000410000 */
[----:B------:R-:W0:Y:S01]  /*a720*/  MUFU.EX2 R155, R155 ;  /* 0x0000009b009b7308 */ /* 0x000e220000000800 */
[----:B---3--:R-:W-:Y:S01]  /*a730*/  FFMA.FTZ R13, R20, R13, R219 ;  /* 0x0000000d140d7223 */ /* 0x008fe200000100db */
[----:B------:R3:W-:Y:S01]  /*a740*/  @!P3 STS [R217+0x28820], R20 ;  /* 0x02882014d900b388 */ /* 0x0007e20000000800 */
[-C--:B------:R-:W-:Y:S01]  /*a750*/  FMUL.FTZ R104, R104, R21.reuse ;  /* 0x0000001568687220 */ /* 0x080fe20000410000 */
[-C--:B------:R-:W-:Y:S01]  /*a760*/  FMUL.FTZ R105, R105, R21.reuse ;  /* 0x0000001569697220 */ /* 0x080fe20000410000 */
[----:B----4-:R-:W-:Y:S01]  /*a770*/  FADD.FTZ R154, R160, R179 ;  /* 0x000000b3a09a7221 */ /* 0x010fe20000010000 */
[-C--:B------:R-:W-:Y:S01]  /*a780*/  FMUL.FTZ R108, R108, R21.reuse ;  /* 0x000000156c6c7220 */ /* 0x080fe20000410000 */
[-C--:B------:R-:W-:Y:S01]  /*a790*/  FMUL.FTZ R109, R109, R21.reuse ;  /* 0x000000156d6d7220 */ /* 0x080fe20000410000 */
[----:B------:R-:W4:Y:S01]  /*a7a0*/  MUFU.EX2 R220, R220 ;  /* 0x000000dc00dc7308 */ /* 0x000f220000000800 */
[----:B--2---:R-:W-:Y:S01]  /*a7b0*/  FADD.FTZ R12, R218, R13 ;  /* 0x0000000dda0c7221 */ /* 0x004fe20000010000 */
[----:B------:R-:W-:Y:S01]  /*a7c0*/  FADD.FTZ R179, R161, R154 ;  /* 0x0000009aa1b37221 */ /* 0x000fe20000010000 */
[-C--:B------:R-:W-:Y:S01]  /*a7d0*/  FMUL.FTZ R112, R112, R21.reuse ;  /* 0x0000001570707220 */ /* 0x080fe20000410000 */
[-C--:B------:R-:W-:Y:S01]  /*a7e0*/  FMUL.FTZ R113, R113, R21.reuse ;  /* 0x0000001571717220 */ /* 0x080fe20000410000 */
[-C--:B------:R-:W-:Y:S01]  /*a7f0*/  FMUL.FTZ R116, R116, R21.reuse ;  /* 0x0000001574747220 */ /* 0x080fe20000410000 */
[----:B------:R-:W-:Y:S01]  /*a800*/  FADD.FTZ R154, R164, R179 ;  /* 0x000000b3a49a7221 */ /* 0x000fe20000010000 */
[-C--:B------:R-:W-:Y:S01]  /*a810*/  FMUL.FTZ R117, R117, R21.reuse ;  /* 0x0000001575757220 */ /* 0x080fe20000410000 */
[----:B------:R-:W2:Y:S01]  /*a820*/  MUFU.EX2 R159, R159 ;  /* 0x0000009f009f7308 */ /* 0x000ea20000000800 */
        /* <DEDUP_REMOVED lines=20> */
[----:B------:R-:W-:Y:S01]  /*a970*/  FMUL.FTZ R149, R149, R21 ;  /* 0x0000001595957220 */ /* 0x000fe20000410000 */
[----:B------:R-:W-:Y:S01]  /*a980*/  F2FP.F16.F32.PACK_AB R152, R153, R152 ;  /* 0x000000989998723e */ /* 0x000fe200000000ff */
[-C--:B------:R-:W-:Y:S01]  /*a990*/  FMUL.FTZ R26, R26, R20.reuse ;  /* 0x000000141a1a7220 */ /* 0x080fe20000410000 */
[----:B------:R-:W2:Y:S01]  /*a9a0*/  MUFU.EX2 R168, R168 ;  /* 0x000000a800a87308 */ /* 0x000ea20000000800 */
[----:B0-----:R-:W-:Y:S01]  /*a9b0*/  FADD.FTZ R179, R165, R154 ;  /* 0x0000009aa5b37221 */ /* 0x001fe20000010000 */
[----:B------:R-:W-:Y:S01]  /*a9c0*/  F2FP.F16.F32.PACK_AB R153, R218, R219 ;  /* 0x000000dbda99723e */ /* 0x000fe200000000ff */
[-C--:B------:R-:W-:Y:S01]  /*a9d0*/  FMUL.FTZ R27, R27, R20.reuse ;  /* 0x000000141b1b7220 */ /* 0x080fe20000410000 */
[----:B------:R-:W-:Y:S01]  /*a9e0*/  F2FP.F16.F32.PACK_AB R155, R220, R155 ;  /* 0x0000009bdc9b723e */ /* 0x000fe200000000ff */
[----:B------:R-:W-:Y:S01]  /*a9f0*/  FMUL.FTZ R30, R30, R20 ;  /* 0x000000141e1e7220 */ /* 0x000fe20000410000 */
[----:B------:R-:W-:Y:S01]  /*aa00*/  F2FP.F16.F32.PACK_AB R158, R165, R164 ;  /* 0x000000a4a59e723e */ /* 0x000fe200000000ff */
        /* <DEDUP_REMOVED lines=41> */
[----:B------:R-:W5:Y:S01]  /*aca0*/  MUFU.EX2 R173, R173 ;  /* 0x000000ad00ad7308 */ /* 0x000f620000000800 */
        /* <DEDUP_REMOVED lines=14> */
[----:B------:R-:W-:Y:S01]  /*ad90*/  FMUL.FTZ R115, R115, R20 ;  /* 0x0000001473737220 */ /* 0x000fe20000410000 */
[----:B------:R-:W2:Y:S01]  /*ada0*/  MUFU.EX2 R176, R176 ;  /* 0x000000b000b07308 */ /* 0x000ea20000000800 */
[----:B-----5:R-:W-:Y:S01]  /*adb0*/  FADD.FTZ R21, R173, R154 ;  /* 0x0000009aad157221 */ /* 0x020fe20000010000 */
[----:B------:R-:W-:Y:S01]  /*adc0*/  F2FP.F16.F32.PACK_AB R154, R157, R156 ;  /* 0x0000009c9d9a723e */ /* 0x000fe200000000ff */
[----:B------:R-:W-:Y:S01]  /*add0*/  BAR.SYNC.DEFER_BLOCKING 0xf, 0x100 ;  /* 0x03c4000000007b1d */ /* 0x000fe20000010000 */
[----:B------:R-:W-:Y:S01]  /*ade0*/  F2FP.F16.F32.PACK_AB R157, R222, R159 ;  /* 0x0000009fde9d723e */ /* 0x000fe200000000ff */
[----:B------:R-:W-:Y:S01]  /*adf0*/  FMUL.FTZ R118, R118, R20 ;  /* 0x0000001476767220 */ /* 0x000fe20000410000 */
[----:B------:R-:W-:Y:S01]  /*ae00*/  F2FP.F16.F32.PACK_AB R156, R161, R160 ;  /* 0x000000a0a19c723e */ /* 0x000fe200000000ff */
[----:B------:R-:W-:Y:S01]  /*ae10*/  FMUL.FTZ R119, R119, R20 ;  /* 0x0000001477777220 */ /* 0x000fe20000410000 */
[----:B------:R-:W-:Y:S01]  /*ae20*/  F2FP.F16.F32.PACK_AB R159, R224, R163 ;  /* 0x000000a3e09f723e */ /* 0x000fe200000000ff */
[----:B------:R-:W4:Y:S01]  /*ae30*/  MUFU.EX2 R171, R171 ;  /* 0x000000ab00ab7308 */ /* 0x000f220000000800 */
[----:B0-----:R-:W-:Y:S01]  /*ae40*/  FADD.FTZ R12, R170, R13 ;  /* 0x0000000daa0c7221 */ /* 0x001fe20000010000 */
[----:B------:R-:W-:Y:S01]  /*ae50*/  F2FP.F16.F32.PACK_AB R160, R169, R168 ;  /* 0x000000a8a9a0723e */ /* 0x000fe200000000ff */
[-C--:B------:R-:W-:Y:S01]  /*ae60*/  FMUL.FTZ R122, R122, R20.reuse ;  /* 0x000000147a7a7220 */ /* 0x080fe20000410000 */
[----:B------:R-:W-:Y:S01]  /*ae70*/  F2FP.F16.F32.PACK_AB R161, R170, R167 ;  /* 0x000000a7aaa1723e */ /* 0x000fe200000000ff */
        /* <DEDUP_REMOVED lines=12> */
[----:B----4-:R-:W-:Y:S01]  /*af40*/  FADD.FTZ R13, R171, R12 ;  /* 0x0000000cab0d7221 */ /* 0x010fe20000010000 */
[----:B------:R3:W-:Y:S01]  /*af50*/  STSM.16.M88.4 [R194+0x26800], R152 ;  /* 0x02680098c2007844 */ /* 0x0007e20000000200 */
[-C--:B------:R-:W-:Y:S01]  /*af60*/  FMUL.FTZ R142, R142, R20.reuse ;  /* 0x000000148e8e7220 */ /* 0x080fe20000410000 */
[-C--:B------:R-:W-:Y:S01]  /*af70*/  FMUL.FTZ R143, R143, R20.reuse ;  /* 0x000000148f8f7220 */ /* 0x080fe20000410000 */
[-C--:B------:R-:W-:Y:S01]  /*af80*/  FMUL.FTZ R146, R146, R20.reuse ;  /* 0x0000001492927220 */ /* 0x080fe20000410000 */
[----:B------:R3:W-:Y:S01]  /*af90*/  STSM.16.M88.4 [R197], R156 ;  /* 0x0000009cc5007844 */ /* 0x0007e20000000200 */
[----:B------:R-:W-:Y:S01]  /*afa0*/  FMUL.FTZ R147, R147, R20 ;  /* 0x0000001493937220 */ /* 0x000fe20000410000 */
[----:B------:R-:W4:Y:S01]  /*afb0*/  MUFU.EX2 R180, R180 ;  /* 0x000000b400b47308 */ /* 0x000f220000000800 */
[----:B0-----:R-:W-:Y:S01]  /*afc0*/  FADD.FTZ R21, R177, R162 ;  /* 0x000000a2b1157221 */ /* 0x001fe20000010000 */
[----:B------:R-:W-:Y:S01]  /*afd0*/  F2FP.F16.F32.PACK_AB R162, R173, R172 ;  /* 0x000000acada2723e */ /* 0x000fe200000000ff */
[----:B------:R-:W-:Y:S01]  /*afe0*/  FMUL.FTZ R150, R150, R20 ;  /* 0x0000001496967220 */ /* 0x000fe20000410000 */
[----:B------:R-:W-:Y:S01]  /*aff0*/  F2FP.F16.F32.PACK_AB R164, R177, R176 ;  /* 0x000000b0b1a4723e */ /* 0x000fe200000000ff */
[----:B------:R-:W-:-:S03]  /*b000*/  FMUL.FTZ R151, R151, R20 ;  /* 0x0000001497977220 */ /* 0x000fc60000410000 */
[----:B------:R-:W0:Y:S01]  /*b010*/  MUFU.EX2 R175, R175 ;  /* 0x000000af00af7308 */ /* 0x000e220000000800 */
[C---:B--2---:R-:W-:Y:S01]  /*b020*/  FADD.FTZ R12, R174.reuse, R13 ;  /* 0x0000000dae0c7221 */ /* 0x044fe20000010000 */
[----:B------:R-:W-:-:S05]  /*b030*/  F2FP.F16.F32.PACK_AB R163, R174, R171 ;  /* 0x000000abaea3723e */ /* 0x000fca00000000ff */
[----:B------:R3:W-:Y:S01]  /*b040*/  STSM.16.M88.4 [R195], R160 ;  /* 0x000000a0c3007844 */ /* 0x0007e20000000200 */
[----:B------:R-:W2:Y:S01]  /*b050*/  MUFU.EX2 R181, R181 ;  /* 0x000000b500b57308 */ /* 0x000ea20000000800 */
[----:B----4-:R-:W-:-:S07]  /*b060*/  FADD.FTZ R166, R180, R21 ;  /* 0x00000015b4a67221 */ /* 0x010fce0000010000 */
[----:B------:R-:W4:Y:S01]  /*b070*/  MUFU.EX2 R178, R178 ;  /* 0x000000b200b27308 */ /* 0x000f220000000800 */
[----:B0-----:R-:W-:-:S07]  /*b080*/  FADD.FTZ R13, R175, R12 ;  /* 0x0000000caf0d7221 */ /* 0x001fce0000010000 */
[----:B------:R-:W0:Y:S01]  /*b090*/  MUFU.EX2 R182, R182 ;  /* 0x000000b600b67308 */ /* 0x000e220000000800 */
[C---:B--2---:R-:W-:Y:S01]  /*b0a0*/  FADD.FTZ R12, R181.reuse, R166 ;  /* 0x000000a6b50c7221 */ /* 0x044fe20000010000 */
[----:B------:R-:W-:-:S06]  /*b0b0*/  F2FP.F16.F32.PACK_AB R166, R181, R180 ;  /* 0x000000b4b5a6723e */ /* 0x000fcc00000000ff */
[----:B------:R-:W2:Y:S01]  /*b0c0*/  MUFU.EX2 R183, R183 ;  /* 0x000000b700b77308 */ /* 0x000ea20000000800 */
[C---:B----4-:R-:W-:Y:S01]  /*b0d0*/  FADD.FTZ R13, R178.reuse, R13 ;  /* 0x0000000db20d7221 */ /* 0x050fe20000010000 */
[----:B------:R-:W-:-:S03]  /*b0e0*/  F2FP.F16.F32.PACK_AB R165, R178, R175 ;  /* 0x000000afb2a5723e */ /* 0x000fc600000000ff */
[----:B0-----:R-:W-:Y:S01]  /*b0f0*/  FADD.FTZ R168, R182, R13 ;  /* 0x0000000db6a87221 */ /* 0x001fe20000010000 */
[----:B--2---:R-:W-:-:S03]  /*b100*/  F2FP.F16.F32.PACK_AB R167, R183, R182 ;  /* 0x000000b6b7a7723e */ /* 0x004fc600000000ff */
[----:B------:R-:W-:Y:S02]  /*b110*/  FADD.FTZ R13, R183, R168 ;  /* 0x000000a8b70d7221 */ /* 0x000fe40000010000 */
[----:B------:R3:W-:Y:S01]  /*b120*/  STSM.16.M88.4 [R196], R164 ;  /* 0x000000a4c4007844 */ /* 0x0007e20000000200 */
[----:B------:R-:W-:Y:S05]  /*b130*/  @!P0 BRA `(.L_x_3219) ;  /* 0x0000000000048947 */ /* 0x000fea0003800000 */
[----:B------:R-:W-:Y:S01]  /*b140*/  BPT.TRAP 0x1 ;  /* 0x000000040000795c */ /* 0x000fe20000300000 */
.L_x_3219:
[----:B------:R0:W2:Y:S01]  /*b150*/  SYNCS.PHASECHK.TRANS64.TRYWAIT P3, [R15+URZ+0x28c50], R213 ;  /* 0x028c50d50f0075a7 */ /* 0x0000a2000806017f */
[----:B------:R-:W-:Y:S05]  /*b160*/  @!P0 BRA `(.L_x_3220) ;  /* 0x0000000000048947 */ /* 0x000fea0003800000 */
[----:B------:R-:W-:Y:S01]  /*b170*/  BPT.TRAP 0x1 ;  /* 0x000000040000795c */ /* 0x000fe20000300000 */
.L_x_3220:
[----:B------:R-:W-:Y:S04]  /*b180*/  BSSY B1, `(.L_x_3221) ;  /* 0x0000004000017945 */ /* 0x000fe80003800000 */
[----:B--2---:R-:W-:Y:S05]  /*b190*/  @P3 BRA `(.L_x_3222) ;  /* 0x0000000000083947 */ /* 0x004fea0003800000 */
[----:B------:R-:W2:Y:S02]  /*b1a0*/  SYNCS.PHASECHK.TRANS64.TRYWAIT P3, [R15+URZ+0x28c50], R213 ;  /* 0x028c50d50f0075a7 */ /* 0x000ea4000806017f */
[----:B--2---:R-:W-:Y:S05]  /*b1b0*/  @!P3 BRA `(.L_x_3223) ;  /* 0x0000009800b0b947 */ /* 0x004fea0003800000 */
.L_x_3222:
[----:B------:R-:W-:Y:S05]  /*b1c0*/  BSYNC B1 ;  /* 0x0000000000017941 */ /* 0x000fea0003800000 */
.L_x_3221:
[----:B------:R-:W-:Y:S01]  /*b1d0*/  IMAD.MOV.U32 R21, RZ, RZ, 0x40000040 ;  /* 0x40000040ff157424 */ /* 0x000fe200078e00ff */
[----:B---3--:R-:W-:Y:S01]  /*b1e0*/  LEA R20, R18, R14, 0xc ;  /* 0x0000000e12147211 */ /* 0x008fe200078e60ff */
[----:B------:R-:W-:Y:S01]  /*b1f0*/  WARPGROUP.ARRIVE ;  /* 0x00000000000079c5 */ /* 0x000fe20000000000 */
[----:B012---:R-:W-:Y:S01]  /*b200*/  @!P1 IADD3 R15, R15, 0x28c60, RZ ;  /* 0x00028c600f0f9810 */ /* 0x007fe20007ffe0ff */
[----:B------:R-:W-:Y:S01]  /*b210*/  IMAD.MOV.U32 R218, RZ, RZ, R11 ;  /* 0x000000ffffda7224 */ /* 0x000fe200078e000b */
[----:B------:R-:W-:Y:S01]  /*b220*/  R2UR UR6, R20 ;  /* 0x00000000140672ca */ /* 0x000fe200000e0000 */
[----:B------:R-:W-:Y:S01]  /*b230*/  IMAD.MOV.U32 R219, RZ, RZ, R3 ;  /* 0x000000ffffdb7224 */ /* 0x000fe200078e0003 */
[----:B------:R-:W-:Y:S01]  /*b240*/  R2UR UR7, R21 ;  /* 0x00000000150772ca */ /* 0x000fe200000e0000 */
[----:B------:R-:W-:Y:S01]  /*b250*/  IMAD.MOV.U32 R21, RZ, RZ, 0x40000040 ;  /* 0x40000040ff157424 */ /* 0x000fe200078e00ff */
[----:B------:R-:W-:Y:S01]  /*b260*/  @!P1 PRMT R15, RZ, 0x654, R15 ;  /* 0x00000654ff0f9816 */ /* 0x000fe2000000000f */
[----:B------:R-:W-:-:S10]  /*b270*/  IMAD.MOV.U32 R217, RZ, RZ, R18 ;  /* 0x000000ffffd97224 */ /* 0x000fd400078e0012 */
[----:B------:R-:W-:Y:S03]  /*b280*/  HGMMA.64x256x16.F32 R24, R152, gdesc[UR4].tnspB, R24, gsb0 ;  /* 0x43e0000498187df0 */ /* 0x000fe60008000818 */
[----:B------:R-:W-:Y:S02]  /*b290*/  WARPGROUP.DEPBAR.LE gsb0, 0x0 ;  /* 0x00008000000079c5 */ /* 0x000fe40000010000 */
[----:B------:R-:W-:Y:S01]  /*b2a0*/  VIADD R152, R20, 0x80 ;  /* 0x0000008014987836 */ /* 0x000fe20000000000 */
[----:B------:R-:W-:Y:S01]  /*b2b0*/  WARPGROUP.ARRIVE ;  /* 0x00000000000079c5 */ /* 0x000fe20000000000 */
[----:B------:R-:W-:-:S03]  /*b2c0*/  IMAD.MOV.U32 R153, RZ, RZ, 0x40000040 ;  /* 0x40000040ff997424 */ /* 0x000fc600078e00ff */
[----:B------:R-:W-:Y:S02]  /*b2d0*/  R2UR UR6, R152 ;  /* 0x00000000980672ca */ /* 0x000fe400000e0000 */
[----:B------:R-:W-:Y:S01]  /*b2e0*/  R2UR UR7, R153 ;  /* 0x00000000990772ca */ /* 0x000fe200000e0000 */
[----:B------:R-:W-:Y:S01]  /*b2f0*/  IMAD.MOV.U32 R153, RZ, RZ, 0x40000040 ;  /* 0x40000040ff997424 */ /* 0x000fe200078e00ff */
[C---:B------:R-:W-:Y:S01]  /*b300*/  IADD3 R152, R20.reuse, 0x100, RZ ;  /* 0x0000010014987810 */ /* 0x040fe20007ffe0ff */
        /* <DEDUP_REMOVED lines=24> */
[----:B------:R-:W-:Y:S05]  /*b490*/  @P2 BRA `(.L_x_3224) ;  /* 0xffffffe400782947 */ /* 0x000fea000383ffff */
.L_x_3213:
[----:B------:R-:W-:Y:S05]  /*b4a0*/  BSYNC B0 ;  /* 0x0000000000007941 */ /* 0x000fea0003800000 */
.L_x_3212:
[----:B------:R-:W2:Y:S01]  /*b4b0*/  SHFL.BFLY PT, R5, R12, 0x2, 0x1f ;  /* 0x0c401f000c057f89 */ /* 0x000ea200000e0000 */
[----:B------:R-:W-:Y:S01]  /*b4c0*/  IMAD.MOV.U32 R6, RZ, RZ, RZ ;  /* 0x000000ffff067224 */ /* 0x000fe200078e00ff */
[----:B------:R-:W-:Y:S01]  /*b4d0*/  IADD3 R202, R202, 0x1, RZ ;  /* 0x00000001caca7810 */ /* 0x000fe20007ffe0ff */
[----:B------:R-:W-:Y:S01]  /*b4e0*/  IMAD.MOV.U32 R21, RZ, RZ, -0x800000 ;  /* 0xff800000ff157424 */ /* 0x000fe200078e00ff */
[----:B------:R-:W3:Y:S01]  /*b4f0*/  SHFL.BFLY PT, R0, R13, 0x2, 0x1f ;  /* 0x0c401f000d007f89 */ /* 0x000ee200000e0000 */
[----:B------:R-:W-:Y:S01]  /*b500*/  IMAD.MOV.U32 R20, RZ, RZ, -0x800000 ;  /* 0xff800000ff147424 */ /* 0x000fe200078e00ff */
[----:B------:R-:W-:Y:S08]  /*b510*/  BAR.ARV 0x8, 0xa0 ;  /* 0x0202800000007b1d */ /* 0x000ff00000002000 */
[----:B------:R-:W-:Y:S01]  /*b520*/  BAR.SYNC.DEFER_BLOCKING 0xf, 0x100 ;  /* 0x03c4000000007b1d */ /* 0x000fe20000010000 */
[----:B--2---:R-:W-:Y:S01]  /*b530*/  FADD.FTZ R4, R5, R12 ;  /* 0x0000000c05047221 */ /* 0x004fe20000010000 */
[----:B---3--:R-:W-:-:S04]  /*b540*/  FADD.FTZ R7, R0, R13 ;  /* 0x0000000d00077221 */ /* 0x008fc80000010000 */
[----:B------:R-:W2:Y:S04]  /*b550*/  SHFL.BFLY PT, R5, R4, 0x1, 0x1f ;  /* 0x0c201f0004057f89 */ /* 0x000ea800000e0000 */
[----:B------:R-:W3:Y:S01]  /*b560*/  SHFL.BFLY PT, R0, R7, 0x1, 0x1f ;  /* 0x0c201f0007007f89 */ /* 0x000ee200000e0000 */
[----:B--2---:R-:W-:Y:S01]  /*b570*/  FADD.FTZ R8, R4, R5 ;  /* 0x0000000504087221 */ /* 0x004fe20000010000 */
[----:B------:R-:W-:Y:S01]  /*b580*/  IADD3 R5, -R191, RZ, RZ ;  /* 0x000000ffbf057210 */ /* 0x000fe20007ffe1ff */
[----:B------:R-:W-:Y:S02]  /*b590*/  VIADD R4, R18, 0x1 ;  /* 0x0000000112047836 */ /* 0x000fe40000000000 */
[----:B---3--:R-:W-:Y:S01]  /*b5a0*/  FADD.FTZ R0, R7, R0 ;  /* 0x0000000007007221 */ /* 0x008fe20000010000 */
[----:B------:R-:W-:-:S02]  /*b5b0*/  FSETP.NE.FTZ.AND P2, PT, R8, RZ, PT ;  /* 0x000000ff0800720b */ /* 0x000fc40003f55000 */
[----:B------:R-:W-:Y:S01]  /*b5c0*/  ISETP.NE.AND P0, PT, R190, R5, PT ;  /* 0x00000005be00720c */ /* 0x000fe20003f05270 */
[----:B------:R-:W-:Y:S01]  /*b5d0*/  IMAD.MOV.U32 R5, RZ, RZ, RZ ;  /* 0x000000ffff057224 */ /* 0x000fe200078e00ff */
[----:B------:R-:W-:Y:S02]  /*b5e0*/  FSETP.NE.FTZ.AND P3, PT, R0, RZ, PT ;  /* 0x000000ff0000720b */ /* 0x000fe40003f75000 */
[----:B------:R-:W-:-:S04]  /*b5f0*/  ISETP.NE.AND P1, PT, R4, 0x2, PT ;  /* 0x000000020400780c */ /* 0x000fc80003f25270 */
[----:B------:R-:W-:-:S03]  /*b600*/  SEL R9, RZ, 0x1, P1 ;  /* 0x00000001ff097807 */ /* 0x000fc60000800000 */
[----:B------:R-:W2:Y:S01]  /*b610*/  @P2 MUFU.RCP R5, R8 ;  /* 0x0000000800052308 */ /* 0x000ea20000001000 */
[----:B------:R-:W-:Y:S02]  /*b620*/  LOP3.LUT R22, R22, R9, RZ, 0x3c, !PT ;  /* 0x0000000916167212 */ /* 0x000fe400078e3cff */
[----:B------:R-:W-:Y:S01]  /*b630*/  @!P0 LEA R7, R18, R188, 0x6 ;  /* 0x000000bc12078211 */ /* 0x000fe200078e30ff */
[C---:B------:R-:W-:Y:S01]  /*b640*/  @P2 FMUL.FTZ R18, R10.reuse, 0.69314718246459960938 ;  /* 0x3f3172180a122820 */ /* 0x040fe20000410000 */
[----:B------:R-:W-:-:S03]  /*b650*/  @P3 FMUL.FTZ R10, R10, 0.69314718246459960938 ;  /* 0x3f3172180a0a3820 */ /* 0x000fc60000410000 */
[----:B------:R-:W3:Y:S01]  /*b660*/  @P3 MUFU.RCP R6, R0 ;  /* 0x0000000000063308 */ /* 0x000ee20000001000 */
[----:B------:R-:W-:-:S07]  /*b670*/  @!P0 IMAD R7, R7, 0x4, R2 ;  /* 0x0000000407078824 */ /* 0x000fce00078e0202 */
[----:B------:R-:W4:Y:S01]  /*b680*/  @P2 MUFU.LG2 R2, R8 ;  /* 0x0000000800022308 */ /* 0x000f220000000c00 */
[-C--:B--2---:R-:W-:Y:S01]  /*b690*/  FMUL.FTZ R181, R24, R5.reuse ;  /* 0x0000000518b57220 */ /* 0x084fe20000410000 */
[----:B------:R2:W-:Y:S01]  /*b6a0*/  @!P0 STS [R7+0x28800], R5 ;  /* 0x0288000507008388 */ /* 0x0005e20000000800 */
[-C--:B------:R-:W-:Y:S01]  /*b6b0*/  FMUL.FTZ R179, R25, R5.reuse ;  /* 0x0000000519b37220 */ /* 0x080fe20000410000 */
[-C--:B------:R-:W-:Y:S01]  /*b6c0*/  FMUL.FTZ R180, R28, R5.reuse ;  /* 0x000000051cb47220 */ /* 0x080fe20000410000 */
[-C--:B------:R-:W-:Y:S01]  /*b6d0*/  FMUL.FTZ R178, R32, R5.reuse ;  /* 0x0000000520b27220 */ /* 0x080fe20000410000 */
[-C--:B------:R-:W-:Y:S01]  /*b6e0*/  FMUL.FTZ R28, R33, R5.reuse ;  /* 0x00000005211c7220 */ /* 0x080fe20000410000 */
[-C--:B------:R-:W-:Y:S01]  /*b6f0*/  FMUL.FTZ R175, R40, R5.reuse ;  /* 0x0000000528af7220 */ /* 0x080fe20000410000 */
[----:B------:R5:W1:Y:S01]  /*b700*/  @P3 MUFU.LG2 R24, R0 ;  /* 0x0000000000183308 */ /* 0x000a620000000c00 */
[----:B---3--:R3:W-:Y:S01]  /*b710*/  @!P0 STS [R7+0x28820], R6 ;  /* 0x0288200607008388 */ /* 0x0087e20000000800 */
[-C--:B------:R-:W-:Y:S01]  /*b720*/  FMUL.FTZ R177, R29, R5.reuse ;  /* 0x000000051db17220 */ /* 0x080fe20000410000 */
[-C--:B------:R-:W-:Y:S01]  /*b730*/  FMUL.FTZ R176, R36, R5.reuse ;  /* 0x0000000524b07220 */ /* 0x080fe20000410000 */
[-C--:B------:R-:W-:Y:S01]  /*b740*/  FMUL.FTZ R174, R37, R5.reuse ;  /* 0x0000000525ae7220 */ /* 0x080fe20000410000 */
[-C--:B------:R-:W-:Y:S01]  /*b750*/  FMUL.FTZ R32, R41, R5.reuse ;  /* 0x0000000529207220 */ /* 0x080fe20000410000 */
[-C--:B------:R-:W-:Y:S01]  /*b760*/  FMUL.FTZ R173, R44, R5.reuse ;  /* 0x000000052cad7220 */ /* 0x080fe20000410000 */
[-C--:B------:R-:W-:Y:S01]  /*b770*/  FMUL.FTZ R171, R45, R5.reuse ;  /* 0x000000052dab7220 */ /* 0x080fe20000410000 */
[-C--:B------:R-:W-:Y:S01]  /*b780*/  FMUL.FTZ R172, R48, R5.reuse ;  /* 0x0000000530ac7220 */ /* 0x080fe20000410000 */
[-C--:B-----5:R-:W-:Y:S01]  /*b790*/  FMUL.FTZ R0, R27, R6.reuse ;  /* 0x000000061b007220 */ /* 0x0a0fe20000410000 */
[----:B----4-:R-:W-:Y:S01]  /*b7a0*/  @P2 FMUL.FTZ R25, R2, 0.69314718246459960938 ;  /* 0x3f31721802192820 */ /* 0x010fe20000410000 */
[-C--:B------:R-:W-:Y:S01]  /*b7b0*/  FMUL.FTZ R169, R49, R5.reuse ;  /* 0x0000000531a97220 */ /* 0x080fe20000410000 */
[-C--:B------:R-:W-:Y:S01]  /*b7c0*/  FMUL.FTZ R170, R52, R5.reuse ;  /* 0x0000000534aa7220 */ /* 0x080fe20000410000 */
[-C--:B------:R-:W-:Y:S01]  /*b7d0*/  FMUL.FTZ R166, R53, R5.reuse ;  /* 0x0000000535a67220 */ /* 0x080fe20000410000 */
        /* <DEDUP_REMOVED lines=52> */
[-C--:B0-----:R-:W-:Y:S01]  /*bb20*/  FMUL.FTZ R15, R70, R6.reuse ;  /* 0x00000006460f7220 */ /* 0x081fe20000410000 */
[-C--:B------:R-:W-:Y:S01]  /*bb30*/  FMUL.FTZ R40, R91, R6.reuse ;  /* 0x000000065b287220 */ /* 0x080fe20000410000 */
[----:B------:R-:W-:Y:S01]  /*bb40*/  @P2 FFMA.FTZ R21, R18, R3, R25 ;  /* 0x0000000312152223 */ /* 0x000fe20000010019 */
[----:B------:R-:W-:Y:S01]  /*bb50*/  PLOP3.LUT P0, PT, PT, PT, PT, 0x8, 0x0 ;  /* 0x000000000000781c */ /* 0x000fe20003f0e170 */
[-C--:B--2---:R-:W-:Y:S01]  /*bb60*/  FMUL.FTZ R5, R26, R6.reuse ;  /* 0x000000061a057220 */ /* 0x084fe20000410000 */
        /* <DEDUP_REMOVED lines=59> */
[----:B------:R-:W-:Y:S06]  /*bf20*/  BAR.ARV 0xe, 0x100 ;  /* 0x0384000000007b1d */ /* 0x000fec0000002000 */
.L_x_3157:
[----:B------:R-:W-:Y:S05]  /*bf30*/  BSYNC B7 ;  /* 0x0000000000077941 */ /* 0x000fea0003800000 */
.L_x_3155:
[----:B------:R-:W0:Y:S08]  /*bf40*/  S2UR UR5, SR_CgaCtaId ;  /* 0x00000000000579c3 */ /* 0x000e300000008800 */
[----:B------:R-:W-:Y:S06]  /*bf50*/  BAR.SYNC.DEFER_BLOCKING 0x5, 0x120 ;  /* 0x0144800000007b1d */ /* 0x000fec0000010000 */
[----:B------:R-:W-:Y:S01]  /*bf60*/  UMOV UR4, 0x400 ;  /* 0x0000040000047882 */ /* 0x000fe20000000000 */
[----:B------:R-:W-:Y:S01]  /*bf70*/  BSSY B0, `(.L_x_3225) ;  /* 0x000026e000007945 */ /* 0x000fe20003800000 */
[----:B0-----:R-:W-:-:S06]  /*bf80*/  ULEA UR4, UR5, UR4, 0x18 ;  /* 0x0000000405047291 */ /* 0x001fcc000f8ec03f */
[----:B------:R-:W-:-:S05]  /*bf90*/  IMAD.U32 R2, RZ, RZ, UR4 ;  /* 0x00000004ff027e24 */ /* 0x000fca000f8e00ff */
[----:B-----5:R0:W1:Y:S01]  /*bfa0*/  LDS.128 R24, [R2+0x28cd0] ;  /* 0x028cd00002187984 */ /* 0x0200620000000c00 */
        /* <DEDUP_REMOVED lines=20> */
[----:B------:R-:W-:Y:S02]  /*c0f0*/  MOV R36, R2 ;  /* 0x0000000200247202 */ /* 0x000fe40000000f00 */
[----:B--2---:R-:W-:-:S02]  /*c100*/  MOV R37, R3 ;  /* 0x0000000300257202 */ /* 0x004fc40000000f00 */
[----:B------:R-:W-:Y:S02]  /*c110*/  F2FP.F16.F32.PACK_AB R90, R93, R92 ;  /* 0x0000005c5d5a723e */ /* 0x000fe400000000ff */
[----:B------:R-:W-:Y:S01]  /*c120*/  F2FP.F16.F32.PACK_AB R91, R41, R91 ;  /* 0x0000005b295b723e */ /* 0x000fe200000000ff */
[----:B------:R-:W-:Y:S01]  /*c130*/  IMAD.WIDE R118, R212, 0x2, R36 ;  /* 0x00000002d4767825 */ /* 0x000fe200078e0224 */
[----:B------:R-:W-:Y:S02]  /*c140*/  F2FP.F16.F32.PACK_AB R96, R97, R96 ;  /* 0x000000606160723e */ /* 0x000fe400000000ff */
[----:B------:R-:W-:Y:S02]  /*c150*/  F2FP.F16.F32.PACK_AB R97, R66, R42 ;  /* 0x0000002a4261723e */ /* 0x000fe400000000ff */
[C---:B------:R-:W-:Y:S02]  /*c160*/  IADD3 R211, P0, R118.reuse, 0x40, RZ ;  /* 0x0000004076d37810 */ /* 0x040fe40007f1e0ff */
[----:B------:R-:W-:-:S02]  /*c170*/  IADD3 R183, P1, R118, 0x20, RZ ;  /* 0x0000002076b77810 */ /* 0x000fc40007f3e0ff */
[C---:B------:R-:W-:Y:S01]  /*c180*/  IADD3 R217, P3, R118.reuse, 0x2000, RZ ;  /* 0x0000200076d97810 */ /* 0x040fe20007f7e0ff */
[--C-:B------:R-:W-:Y:S01]  /*c190*/  IMAD.X R53, RZ, RZ, R119.reuse, P0 ;  /* 0x000000ffff357224 */ /* 0x100fe200000e0677 */
[----:B------:R-:W-:Y:S01]  /*c1a0*/  LOP3.LUT R52, R211, 0x380, RZ, 0xc0, !PT ;  /* 0x00000380d3347812 */ /* 0x000fe200078ec0ff */
[--C-:B------:R-:W-:Y:S01]  /*c1b0*/  IMAD.X R49, RZ, RZ, R119.reuse, P1 ;  /* 0x000000ffff317224 */ /* 0x100fe200008e0677 */
[----:B------:R-:W-:Y:S01]  /*c1c0*/  IADD3 R213, P4, R118, 0x60, RZ ;  /* 0x0000006076d57810 */ /* 0x000fe20007f9e0ff */
[----:B------:R-:W-:Y:S01]  /*c1d0*/  IMAD.X R61, RZ, RZ, R119, P3 ;  /* 0x000000ffff3d7224 */ /* 0x000fe200018e0677 */
[----:B------:R-:W-:Y:S02]  /*c1e0*/  LOP3.LUT R48, R183, 0x380, RZ, 0xc0, !PT ;  /* 0x00000380b7307812 */ /* 0x000fe400078ec0ff */
[----:B------:R-:W-:Y:S02]  /*c1f0*/  LOP3.LUT R60, R217, 0x380, RZ, 0xc0, !PT ;  /* 0x00000380d93c7812 */ /* 0x000fe400078ec0ff */
[----:B------:R-:W-:-:S02]  /*c200*/  SHF.R.U64 R52, R52, 0x3, RZ ;  /* 0x0000000334347819 */ /* 0x000fc400000012ff */
[----:B------:R-:W-:Y:S02]  /*c210*/  IADD3 R68, P5, R118, 0x2040, RZ ;  /* 0x0000204076447810 */ /* 0x000fe40007fbe0ff */
[----:B------:R-:W-:Y:S02]  /*c220*/  LOP3.LUT R56, R213, 0x380, RZ, 0xc0, !PT ;  /* 0x00000380d5387812 */ /* 0x000fe400078ec0ff */
[----:B------:R-:W-:Y:S01]  /*c230*/  SHF.R.U64 R48, R48, 0x3, RZ ;  /* 0x0000000330307819 */ /* 0x000fe200000012ff */
[----:B------:R-:W-:Y:S01]  /*c240*/  IMAD.X R69, RZ, RZ, R119, P5 ;  /* 0x000000ffff457224 */ /* 0x000fe200028e0677 */
[----:B------:R-:W-:Y:S02]  /*c250*/  SHF.R.U64 R60, R60, 0x3, RZ ;  /* 0x000000033c3c7819 */ /* 0x000fe400000012ff */
[C---:B------:R-:W-:Y:S02]  /*c260*/  IADD3 R44, P6, R118.reuse, 0x2020, RZ ;  /* 0x00002020762c7810 */ /* 0x040fe40007fde0ff */
[----:B------:R-:W-:-:S02]  /*c270*/  IADD3 R94, P1, R118, 0x4000, RZ ;  /* 0x00004000765e7810 */ /* 0x000fc40007f3e0ff */
[----:B------:R-:W-:Y:S01]  /*c280*/  LOP3.LUT R52, R52, R211, RZ, 0x3c, !PT ;  /* 0x000000d334347212 */ /* 0x000fe200078e3cff */
[--C-:B------:R-:W-:Y:S01]  /*c290*/  IMAD.X R65, RZ, RZ, R119.reuse, P6 ;  /* 0x000000ffff417224 */ /* 0x100fe200030e0677 */
[----:B------:R-:W-:Y:S01]  /*c2a0*/  LOP3.LUT R211, R68, 0x380, RZ, 0xc0, !PT ;  /* 0x0000038044d37812 */ /* 0x000fe200078ec0ff */
[----:B------:R-:W-:Y:S01]  /*c2b0*/  IMAD.X R95, RZ, RZ, R119, P1 ;  /* 0x000000ffff5f7224 */ /* 0x000fe200008e0677 */
[----:B------:R-:W-:Y:S02]  /*c2c0*/  LOP3.LUT R11, R118, 0x380, RZ, 0xc0, !PT ;  /* 0x00000380760b7812 */ /* 0x000fe400078ec0ff */
[----:B------:R-:W-:Y:S02]  /*c2d0*/  SHF.R.U64 R56, R56, 0x3, RZ ;  /* 0x0000000338387819 */ /* 0x000fe400000012ff */
[----:B------:R-:W-:Y:S02]  /*c2e0*/  LOP3.LUT R48, R48, R183, RZ, 0x3c, !PT ;  /* 0x000000b730307212 */ /* 0x000fe400078e3cff */
[----:B------:R-:W-:-:S02]  /*c2f0*/  LOP3.LUT R60, R60, R217, RZ, 0x3c, !PT ;  /* 0x000000d93c3c7212 */ /* 0x000fc400078e3cff */
[----:B------:R-:W-:Y:S02]  /*c300*/  IADD3 R72, P2, R118, 0x2060, RZ ;  /* 0x0000206076487810 */ /* 0x000fe40007f5e0ff */
[----:B------:R-:W-:Y:S02]  /*c310*/  LOP3.LUT R183, R44, 0x380, RZ, 0xc0, !PT ;  /* 0x000003802cb77812 */ /* 0x000fe400078ec0ff */
[----:B------:R-:W-:Y:S02]  /*c320*/  LOP3.LUT R217, R94, 0x380, RZ, 0xc0, !PT ;  /* 0x000003805ed97812 */ /* 0x000fe400078ec0ff */
[----:B------:R-:W-:Y:S02]  /*c330*/  IADD3.X R57, RZ, R119, RZ, P4, !PT ;  /* 0x00000077ff397210 */ /* 0x000fe400027fe4ff */
[----:B------:R-:W-:Y:S02]  /*c340*/  SHF.R.U64 R211, R211, 0x3, RZ ;  /* 0x00000003d3d37819 */ /* 0x000fe400000012ff */
[----:B------:R-:W-:-:S02]  /*c350*/  IADD3 R30, P4, R118, 0x4040, RZ ;  /* 0x00004040761e7810 */ /* 0x000fc40007f9e0ff */
[----:B------:R-:W-:Y:S02]  /*c360*/  SHF.R.U64 R11, R11, 0x3, RZ ;  /* 0x000000030b0b7819 */ /* 0x000fe400000012ff */
[----:B------:R-:W-:Y:S01]  /*c370*/  LOP3.LUT R56, R56, R213, RZ, 0x3c, !PT ;  /* 0x000000d538387212 */ /* 0x000fe200078e3cff */
[----:B------:R-:W-:Y:S01]  /*c380*/  IMAD.X R103, RZ, RZ, R119, P4 ;  /* 0x000000ffff677224 */ /* 0x000fe200020e0677 */
[----:B------:R-:W-:Y:S02]  /*c390*/  LOP3.LUT R213, R72, 0x380, RZ, 0xc0, !PT ;  /* 0x0000038048d57812 */ /* 0x000fe400078ec0ff */
[----:B------:R-:W-:Y:S02]  /*c3a0*/  SHF.R.U64 R183, R183, 0x3, RZ ;  /* 0x00000003b7b77819 */ /* 0x000fe400000012ff */
[----:B------:R-:W-:Y:S02]  /*c3b0*/  SHF.R.U64 R217, R217, 0x3, RZ ;  /* 0x00000003d9d97819 */ /* 0x000fe400000012ff */
[----:B------:R-:W-:-:S02]  /*c3c0*/  IADD3 R4, P0, R118, 0x4020, RZ ;  /* 0x0000402076047810 */ /* 0x000fc40007f1e0ff */
[C---:B------:R-:W-:Y:S02]  /*c3d0*/  IADD3 R6, P6, R118.reuse, 0x6000, RZ ;  /* 0x0000600076067810 */ /* 0x040fe40007fde0ff */
[----:B------:R-:W-:Y:S01]  /*c3e0*/  IADD3.X R73, RZ, R119, RZ, P2, !PT ;  /* 0x00000077ff497210 */ /* 0x000fe200017fe4ff */
[--C-:B------:R-:W-:Y:S01]  /*c3f0*/  IMAD.X R99, RZ, RZ, R119.reuse, P0 ;  /* 0x000000ffff637224 */ /* 0x100fe200000e0677 */
[C---:B------:R-:W-:Y:S01]  /*c400*/  IADD3 R34, P3, R118.reuse, 0x4060, RZ ;  /* 0x0000406076227810 */ /* 0x040fe20007f7e0ff */
[--C-:B------:R-:W-:Y:S01]  /*c410*/  IMAD.X R111, RZ, RZ, R119.reuse, P6 ;  /* 0x000000ffff6f7224 */ /* 0x100fe200030e0677 */
[C---:B------:R-:W-:Y:S02]  /*c420*/  IADD3 R3, P5, R118.reuse, 0x6020, RZ ;  /* 0x0000602076037810 */ /* 0x040fe40007fbe0ff */
[C---:B------:R-:W-:Y:S02]  /*c430*/  IADD3 R10, P2, R118.reuse, 0x6040, RZ ;  /* 0x00006040760a7810 */ /* 0x040fe40007f5e0ff */
[----:B-1----:R-:W-:Y:S01]  /*c440*/  IADD3 R24, P1, R118, 0x6060, RZ ;  /* 0x0000606076187810 */ /* 0x002fe20007f3e0ff */
[----:B------:R-:W-:Y:S01]  /*c450*/  IMAD.X R115, RZ, RZ, R119, P5 ;  /* 0x000000ffff737224 */ /* 0x000fe200028e0677 */
[----:B------:R-:W-:-:S02]  /*c460*/  LOP3.LUT R68, R211, R68, RZ, 0x3c, !PT ;  /* 0x00000044d3447212 */ /* 0x000fc400078e3cff */
[----:B------:R-:W-:Y:S01]  /*c470*/  LOP3.LUT R118, R11, R118, RZ, 0x3c, !PT ;  /* 0x000000760b767212 */ /* 0x000fe200078e3cff */
[----:B------:R-:W-:Y:S01]  /*c480*/  IMAD.X R11, RZ, RZ, R119, P2 ;  /* 0x000000ffff0b7224 */ /* 0x000fe200010e0677 */
[----:B------:R-:W-:Y:S02]  /*c490*/  LOP3.LUT R211, R30, 0x380, RZ, 0xc0, !PT ;  /* 0x000003801ed37812 */ /* 0x000fe400078ec0ff */
[----:B------:R-:W-:Y:S02]  /*c4a0*/  SHF.R.U64 R213, R213, 0x3, RZ ;  /* 0x00000003d5d57819 */ /* 0x000fe400000012ff */
[----:B------:R-:W-:Y:S02]  /*c4b0*/  LOP3.LUT R64, R183, R44, RZ, 0x3c, !PT ;  /* 0x0000002cb7407212 */ /* 0x000fe400078e3cff */
[----:B------:R-:W-:Y:S02]  /*c4c0*/  LOP3.LUT R94, R217, R94, RZ, 0x3c, !PT ;  /* 0x0000005ed95e7212 */ /* 0x000fe400078e3cff */
[----:B------:R-:W-:-:S02]  /*c4d0*/  LOP3.LUT R183, R4, 0x380, RZ, 0xc0, !PT ;  /* 0x0000038004b77812 */ /* 0x000fc400078ec0ff */
[----:B------:R-:W-:Y:S02]  /*c4e0*/  LOP3.LUT R217, R6, 0x380, RZ, 0xc0, !PT ;  /* 0x0000038006d97812 */ /* 0x000fe400078ec0ff */
[-C--:B------:R-:W-:Y:S02]  /*c4f0*/  IADD3.X R107, RZ, R119.reuse, RZ, P3, !PT ;  /* 0x00000077ff6b7210 */ /* 0x080fe40001ffe4ff */
[-C--:B------:R-:W-:Y:S02]  /*c500*/  IADD3.X R45, RZ, R119.reuse, RZ, P1, !PT ;  /* 0x00000077ff2d7210 */ /* 0x080fe40000ffe4ff */
[----:B------:R-:W-:Y:S02]  /*c510*/  SHF.R.U64 R211, R211, 0x3, RZ ;  /* 0x00000003d3d37819 */ /* 0x000fe400000012ff */
[----:B------:R-:W-:Y:S02]  /*c520*/  MOV R118, R118 ;  /* 0x0000007600767202 */ /* 0x000fe40000000f00 */
[----:B------:R-:W-:-:S02]  /*c530*/  LOP3.LUT R72, R213, R72, RZ, 0x3c, !PT ;  /* 0x00000048d5487212 */ /* 0x000fc400078e3cff */
[----:B------:R-:W-:Y:S02]  /*c540*/  LOP3.LUT R119, R10, 0x380, RZ, 0xc0, !PT ;  /* 0x000003800a777812 */ /* 0x000fe400078ec0ff */
[----:B------:R-:W-:Y:S02]  /*c550*/  LOP3.LUT R213, R34, 0x380, RZ, 0xc0, !PT ;  /* 0x0000038022d57812 */ /* 0x000fe400078ec0ff */
[----:B------:R-:W-:Y:S02]  /*c560*/  SHF.R.U64 R183, R183, 0x3, RZ ;  /* 0x00000003b7b77819 */ /* 0x000fe400000012ff */
[----:B------:R-:W-:Y:S02]  /*c570*/  SHF.R.U64 R217, R217, 0x3, RZ ;  /* 0x00000003d9d97819 */ /* 0x000fe400000012ff */
[----:B------:R-:W-:Y:S02]  /*c580*/  LOP3.LUT R102, R211, R30, RZ, 0x3c, !PT ;  /* 0x0000001ed3667212 */ /* 0x000fe400078e3cff */
[----:B------:R-:W-:-:S02]  /*c590*/  LOP3.LUT R30, R24, 0x380, RZ, 0xc0, !PT ;  /* 0x00000380181e7812 */ /* 0x000fc400078ec0ff */
[----:B------:R-:W-:Y:S02]  /*c5a0*/  SHF.R.U64 R119, R119, 0x3, RZ ;  /* 0x0000000377777819 */ /* 0x000fe400000012ff */
[----:B------:R-:W-:Y:S02]  /*c5b0*/  SHF.R.U64 R213, R213, 0x3, RZ ;  /* 0x00000003d5d57819 */ /* 0x000fe400000012ff */
[----:B------:R-:W-:Y:S02]  /*c5c0*/  LOP3.LUT R98, R183, R4, RZ, 0x3c, !PT ;  /* 0x00000004b7627212 */ /* 0x000fe400078e3cff */
[----:B------:R-:W-:Y:S02]  /*c5d0*/  LOP3.LUT R110, R217, R6, RZ, 0x3c, !PT ;  /* 0x00000006d96e7212 */ /* 0x000fe400078e3cff */
[----:B------:R-:W-:Y:S02]  /*c5e0*/  F2FP.F16.F32.PACK_AB R4, R179, R181 ;  /* 0x000000b5b304723e */ /* 0x000fe400000000ff */
[----:B------:R-:W-:Y:S01]  /*c5f0*/  F2FP.F16.F32.PACK_AB R6, R177, R180 ;  /* 0x000000b4b106723e */ /* 0x000fe200000000ff */
[----:B------:R-:W-:Y:S01]  /*c600*/  BAR.SYNC.DEFER_BLOCKING 0x1, 0x100 ;  /* 0x0044000000007b1d */ /* 0x000fe20000010000 */
[----:B------:R-:W-:-:S02]  /*c610*/  LOP3.LUT R0, R3, 0x380, RZ, 0xc0, !PT ;  /* 0x0000038003007812 */ /* 0x000fc400078ec0ff */
[----:B------:R-:W-:Y:S02]  /*c620*/  SHF.R.U64 R177, R30, 0x3, RZ ;  /* 0x000000031eb17819 */ /* 0x000fe400000012ff */
[----:B------:R-:W-:Y:S02]  /*c630*/  LOP3.LUT R10, R119, R10, RZ, 0x3c, !PT ;  /* 0x0000000a770a7212 */ /* 0x000fe400078e3cff */
[----:B------:R-:W-:Y:S02]  /*c640*/  LOP3.LUT R106, R213, R34, RZ, 0x3c, !PT ;  /* 0x00000022d56a7212 */ /* 0x000fe400078e3cff */
[----:B------:R-:W-:Y:S02]  /*c650*/  MOV R48, R48 ;  /* 0x0000003000307202 */ /* 0x000fe40000000f00 */
[----:B------:R-:W-:Y:S02]  /*c660*/  F2FP.F16.F32.PACK_AB R30, R174, R176 ;  /* 0x000000b0ae1e723e */ /* 0x000fe400000000ff */
[----:B------:R-:W-:-:S02]  /*c670*/  MOV R52, R52 ;  /* 0x0000003400347202 */ /* 0x000fc40000000f00 */
[----:B------:R-:W-:Y:S02]  /*c680*/  F2FP.F16.F32.PACK_AB R34, R171, R173 ;  /* 0x000000adab22723e */ /* 0x000fe400000000ff */
[----:B------:R-:W-:Y:S02]  /*c690*/  SHF.R.U64 R0, R0, 0x3, RZ ;  /* 0x0000000300007819 */ /* 0x000fe400000012ff */
[----:B------:R-:W-:Y:S02]  /*c6a0*/  MOV R56, R56 ;  /* 0x0000003800387202 */ /* 0x000fe40000000f00 */
[----:B------:R-:W-:Y:S02]  /*c6b0*/  MOV R38, R10 ;  /* 0x0000000a00267202 */ /* 0x000fe40000000f00 */
[----:B------:R-:W-:Y:S01]  /*c6c0*/  MOV R60, R60 ;  /* 0x0000003c003c7202 */ /* 0x000fe20000000f00 */
[----:B------:R1:W-:Y:S01]  /*c6d0*/  STSM.16.M88.4 [R118], R4 ;  /* 0x0000000476007844 */ /* 0x0003e20000000200 */
[----:B------:R-:W-:-:S02]  /*c6e0*/  F2FP.F16.F32.PACK_AB R10, R163, R165 ;  /* 0x000000a5a30a723e */ /* 0x000fc400000000ff */
[----:B------:R-:W-:Y:S01]  /*c6f0*/  F2FP.F16.F32.PACK_AB R11, R63, R62 ;  /* 0x0000003e3f0b723e */ /* 0x000fe200000000ff */
[----:B------:R2:W-:Y:S01]  /*c700*/  STSM.16.M88.4 [R48], R28 ;  /* 0x0000001c30007844 */ /* 0x0005e20000000200 */
[----:B------:R-:W-:Y:S02]  /*c710*/  MOV R64, R64 ;  /* 0x0000004000407202 */ /* 0x000fe40000000f00 */
[----:B------:R-:W-:Y:S01]  /*c720*/  LOP3.LUT R114, R0, R3, RZ, 0x3c, !PT ;  /* 0x0000000300727212 */ /* 0x000fe200078e3cff */
[----:B------:R3:W-:Y:S01]  /*c730*/  STSM.16.M88.4 [R52], R32 ;  /* 0x0000002034007844 */ /* 0x0007e20000000200 */
[----:B------:R-:W-:Y:S02]  /*c740*/  MOV R68, R68 ;  /* 0x0000004400447202 */ /* 0x000fe40000000f00 */
[----:B------:R-:W-:Y:S02]  /*c750*/  MOV R72, R72 ;  /* 0x0000004800487202 */ /* 0x000fe40000000f00 */
[----:B------:R-:W-:-:S02]  /*c760*/  LOP3.LUT R44, R177, R24, RZ, 0x3c, !PT ;  /* 0x00000018b12c7212 */ /* 0x000fc400078e3cff */
[----:B------:R-:W-:Y:S02]  /*c770*/  MOV R94, R94 ;  /* 0x0000005e005e7202 */ /* 0x000fe40000000f00 */
[----:B-1----:R-:W-:Y:S02]  /*c780*/  F2FP.F16.F32.PACK_AB R4, R169, R172 ;  /* 0x000000aca904723e */ /* 0x002fe400000000ff */
[----:B------:R-:W-:Y:S02]  /*c790*/  F2FP.F16.F32.PACK_AB R5, R51, R50 ;  /* 0x000000323305723e */ /* 0x000fe400000000ff */
[----:B------:R-:W-:Y:S02]  /*c7a0*/  F2FP.F16.F32.PACK_AB R6, R166, R170 ;  /* 0x000000aaa606723e */ /* 0x000fe400000000ff */
[----:B------:R-:W-:Y:S02]  /*c7b0*/  F2FP.F16.F32.PACK_AB R7, R55, R54 ;  /* 0x000000363707723e */ /* 0x000fe400000000ff */
[----:B--2---:R-:W-:-:S02]  /*c7c0*/  F2FP.F16.F32.PACK_AB R28, R159, R161 ;  /* 0x000000a19f1c723e */ /* 0x004fc400000000ff */
[----:B------:R-:W-:Y:S01]  /*c7d0*/  F2FP.F16.F32.PACK_AB R29, R75, R74 ;  /* 0x0000004a4b1d723e */ /* 0x000fe200000000ff */
[----:B------:R-:W-:Y:S01]  /*c7e0*/  STSM.16.M88.4 [R56], R4 ;  /* 0x0000000438007844 */ /* 0x000fe20000000200 */
[----:B------:R-:W-:Y:S02]  /*c7f0*/  F2FP.F16.F32.PACK_AB R30, R77, R160 ;  /* 0x000000a04d1e723e */ /* 0x000fe400000000ff */
[----:B------:R-:W-:Y:S01]  /*c800*/  F2FP.F16.F32.PACK_AB R31, R79, R78 ;  /* 0x0000004e4f1f723e */ /* 0x000fe200000000ff */
[----:B------:R1:W-:Y:S01]  /*c810*/  STSM.16.M88.4 [R60], R8 ;  /* 0x000000083c007844 */ /* 0x0003e20000000200 */
[----:B---3--:R-:W-:Y:S02]  /*c820*/  F2FP.F16.F32.PACK_AB R32, R81, R157 ;  /* 0x0000009d5120723e */ /* 0x008fe400000000ff */
[----:B------:R-:W-:Y:S01]  /*c830*/  F2FP.F16.F32.PACK_AB R33, R83, R82 ;  /* 0x000000525321723e */ /* 0x000fe200000000ff */
[----:B------:R-:W-:Y:S01]  /*c840*/  STSM.16.M88.4 [R64], R12 ;  /* 0x0000000c40007844 */ /* 0x000fe20000000200 */
[----:B------:R-:W-:-:S02]  /*c850*/  F2FP.F16.F32.PACK_AB R34, R85, R84 ;  /* 0x000000545522723e */ /* 0x000fc400000000ff */
[----:B------:R-:W-:Y:S01]  /*c860*/  F2FP.F16.F32.PACK_AB R35, R87, R86 ;  /* 0x000000565723723e */ /* 0x000fe200000000ff */
[----:B------:R-:W-:Y:S01]  /*c870*/  STSM.16.M88.4 [R68], R28 ;  /* 0x0000001c44007844 */ /* 0x000fe20000000200 */
[----:B------:R-:W-:Y:S02]  /*c880*/  MOV R3, R98 ;  /* 0x0000006200037202 */ /* 0x000fe40000000f00 */
[----:B------:R-:W-:Y:S01]  /*c890*/  MOV R24, R106 ;  /* 0x0000006a00187202 */ /* 0x000fe20000000f00 */
[----:B------:R-:W-:Y:S01]  /*c8a0*/  STSM.16.M88.4 [R72], R32 ;  /* 0x0000002048007844 */ /* 0x000fe20000000200 */
[----:B------:R-:W-:Y:S02]  /*c8b0*/  F2FP.F16.F32.PACK_AB R98, R101, R100 ;  /* 0x000000646562723e */ /* 0x000fe400000000ff */
[----:B------:R-:W-:Y:S01]  /*c8c0*/  F2FP.F16.F32.PACK_AB R99, R70, R58 ;  /* 0x0000003a4663723e */ /* 0x000fe200000000ff */
[----:B------:R-:W-:Y:S01]  /*c8d0*/  STSM.16.M88.4 [R94], R88 ;  /* 0x000000585e007844 */ /* 0x000fe20000000200 */
        /* <DEDUP_REMOVED lines=15> */
[----:B------:R2:W-:Y:S01]  /*c9d0*/  STSM.16.M88.4 [R24], R112 ;  /* 0x0000007018007844 */ /* 0x0005e20000000200 */
[----:B------:R-:W-:-:S02]  /*c9e0*/  MOV R110, R110 ;  /* 0x0000006e006e7202 */ /* 0x000fc40000000f00 */
[----:B------:R-:W-:Y:S02]  /*c9f0*/  F2FP.F16.F32.PACK_AB R122, R125, R124 ;  /* 0x0000007c7d7a723e */ /* 0x000fe400000000ff */
[----:B------:R-:W-:Y:S02]  /*ca00*/  F2FP.F16.F32.PACK_AB R123, R127, R126 ;  /* 0x0000007e7f7b723e */ /* 0x000fe400000000ff */
[----:B------:R-:W-:Y:S02]  /*ca10*/  F2FP.F16.F32.PACK_AB R129, R131, R130 ;  /* 0x000000828381723e */ /* 0x000fe400000000ff */
[----:B------:R-:W-:Y:S01]  /*ca20*/  F2FP.F16.F32.PACK_AB R136, R137, R136 ;  /* 0x000000888988723e */ /* 0x000fe200000000ff */
[----:B------:R-:W-:Y:S01]  /*ca30*/  STSM.16.M88.4 [R110], R120 ;  /* 0x000000786e007844 */ /* 0x000fe20000000200 */
[----:B------:R-:W-:Y:S02]  /*ca40*/  ISETP.NE.U32.AND P0, PT, RZ, UR4, PT ;  /* 0x00000004ff007c0c */ /* 0x000fe4000bf05070 */
[----:B-1----:R-:W-:-:S02]  /*ca50*/  IADD3 R10, P1, R199, UR4, RZ ;  /* 0x00000004c70a7c10 */ /* 0x002fc4000ff3e0ff */
[----:B------:R-:W-:Y:S01]  /*ca60*/  F2FP.F16.F32.PACK_AB R130, R133, R132 ;  /* 0x000000848582723e */ /* 0x000fe200000000ff */
[----:B--2---:R-:W-:Y:S01]  /*ca70*/  IMAD.MOV.U32 R24, RZ, RZ, RZ ;  /* 0x000000ffff187224 */ /* 0x004fe200078e00ff */
[----:B------:R-:W-:Y:S02]  /*ca80*/  F2FP.F16.F32.PACK_AB R131, R135, R134 ;  /* 0x000000868783723e */ /* 0x000fe400000000ff */
[----:B------:R-:W-:Y:S02]  /*ca90*/  F2FP.F16.F32.PACK_AB R137, R139, R138 ;  /* 0x0000008a8b89723e */ /* 0x000fe400000000ff */
[----:B------:R-:W-:Y:S01]  /*caa0*/  F2FP.F16.F32.PACK_AB R144, R145, R144 ;  /* 0x000000909190723e */ /* 0x000fe200000000ff */
[----:B------:R1:W-:Y:S01]  /*cab0*/  STSM.16.M88.4 [R0], R128 ;  /* 0x0000008000007844 */ /* 0x0003e20000000200 */
[----:B------:R-:W-:Y:S02]  /*cac0*/  F2FP.F16.F32.PACK_AB R138, R141, R140 ;  /* 0x0000008c8d8a723e */ /* 0x000fe400000000ff */
[----:B------:R-:W-:-:S02]  /*cad0*/  F2FP.F16.F32.PACK_AB R139, R143, R142 ;  /* 0x0000008e8f8b723e */ /* 0x000fc400000000ff */
[----:B------:R-:W-:Y:S02]  /*cae0*/  F2FP.F16.F32.PACK_AB R145, R147, R146 ;  /* 0x000000929391723e */ /* 0x000fe400000000ff */
[----:B------:R-:W-:Y:S01]  /*caf0*/  MOV R44, R44 ;  /* 0x0000002c002c7202 */ /* 0x000fe20000000f00 */
[----:B------:R-:W-:Y:S01]  /*cb00*/  STSM.16.M88.4 [R38], R136 ;  /* 0x0000008826007844 */ /* 0x000fe20000000200 */
[----:B------:R-:W-:Y:S02]  /*cb10*/  F2FP.F16.F32.PACK_AB R146, R149, R148 ;  /* 0x000000949592723e */ /* 0x000fe400000000ff */
[----:B------:R-:W-:Y:S02]  /*cb20*/  F2FP.F16.F32.PACK_AB R147, R151, R150 ;  /* 0x000000969793723e */ /* 0x000fe400000000ff */
[----:B------:R-:W-:Y:S02]  /*cb30*/  ISETP.NE.AND.EX P0, PT, RZ, UR5, PT, P0 ;  /* 0x00000005ff007c0c */ /* 0x000fe4000bf05300 */
[----:B------:R-:W-:Y:S01]  /*cb40*/  IADD3.X R11, R200, UR5, RZ, P1, !PT ;  /* 0x00000005c80b7c10 */ /* 0x000fe20008ffe4ff */
[----:B------:R-:W-:Y:S01]  /*cb50*/  ULDC.64 UR4, c[0x0][0xbe0] ;  /* 0x0002f80000047ab9 */ /* 0x000fe20000000a00 */
[----:B------:R2:W-:Y:S01]  /*cb60*/  STSM.16.M88.4 [R44], R144 ;  /* 0x000000902c007844 */ /* 0x0005e20000000200 */
[----:B------:R-:W-:Y:S01]  /*cb70*/  BAR.SYNC.DEFER_BLOCKING 0x1, 0x100 ;  /* 0x0044000000007b1d */ /* 0x000fe20000010000 */
[----:B------:R-:W-:-:S04]  /*cb80*/  ISETP.NE.U32.AND P6, PT, RZ, UR4, PT ;  /* 0x00000004ff007c0c */ /* 0x000fc8000bfc5070 */
[----:B------:R-:W-:-:S13]  /*cb90*/  ISETP.NE.AND.EX P6, PT, RZ, UR5, PT, P6 ;  /* 0x00000005ff007c0c */ /* 0x000fda000bfc5360 */
[----:B------:R-:W-:Y:S01]  /*cba0*/  @P6 IADD3 R6, P4, R199, UR4, RZ ;  /* 0x00000004c7066c10 */ /* 0x000fe2000ff9e0ff */
[----:B------:R-:W-:Y:S02]  /*cbb0*/  ULDC UR4, c[0x0][0xa88] ;  /* 0x0002a20000047ab9 */ /* 0x000fe40000000800 */
[----:B-1----:R-:W-:Y:S01]  /*cbc0*/  IMAD.U32 R0, RZ, RZ, UR4 ;  /* 0x00000004ff007e24 */ /* 0x002fe2000f8e00ff */
[----:B------:R-:W-:Y:S01]  /*cbd0*/  @P6 IADD3.X R7, R200, UR5, RZ, P4, !PT ;  /* 0x00000005c8076c10 */ /* 0x000fe2000a7fe4ff */
[----:B------:R1:W5:Y:S01]  /*cbe0*/  @P0 LDG.E R24, desc[UR40][R10.64] ;  /* 0x000000280a180981 */ /* 0x000362000c1e1900 */
[----:B------:R-:W-:-:S03]  /*cbf0*/  IMAD R5, R192, 0x40, R187 ;  /* 0x00000040c0057824 */ /* 0x000fc600078e02bb */
[----:B------:R1:W5:Y:S01]  /*cc00*/  @P6 LDG.E R0, desc[UR40][R6.64] ;  /* 0x0000002806006981 */ /* 0x000362000c1e1900 */
[----:B------:R-:W-:-:S03]  /*cc10*/  IMAD.WIDE R4, R5, 0x2, R36 ;  /* 0x0000000205047825 */ /* 0x000fc600078e0224 */
[C---:B------:R-:W-:Y:S02]  /*cc20*/  IADD3 R9, P1, R4.reuse, 0x1000, RZ ;  /* 0x0000100004097810 */ /* 0x040fe40007f3e0ff */
[C---:B------:R-:W-:Y:S02]  /*cc30*/  IADD3 R13, P2, R4.reuse, 0x2000, RZ ;  /* 0x00002000040d7810 */ /* 0x040fe40007f5e0ff */
[C---:B------:R-:W-:Y:S02]  /*cc40*/  IADD3 R29, P3, R4.reuse, 0x3000, RZ ;  /* 0x00003000041d7810 */ /* 0x040fe40007f7e0ff */
[----:B------:R-:W-:Y:S02]  /*cc50*/  IADD3 R33, P4, R4, 0x4000, RZ ;  /* 0x0000400004217810 */ /* 0x000fe40007f9e0ff */
[----:B------:R-:W-:Y:S02]  /*cc60*/  LOP3.LUT R8, R9, 0x380, RZ, 0xc0, !PT ;  /* 0x0000038009087812 */ /* 0x000fe400078ec0ff */
[----:B------:R-:W-:-:S02]  /*cc70*/  LOP3.LUT R12, R13, 0x380, RZ, 0xc0, !PT ;  /* 0x000003800d0c7812 */ /* 0x000fc400078ec0ff */
[----:B------:R-:W-:Y:S02]  /*cc80*/  LOP3.LUT R28, R29, 0x380, RZ, 0xc0, !PT ;  /* 0x000003801d1c7812 */ /* 0x000fe400078ec0ff */
[----:B------:R-:W-:Y:S02]  /*cc90*/  LOP3.LUT R32, R33, 0x380, RZ, 0xc0, !PT ;  /* 0x0000038021207812 */ /* 0x000fe400078ec0ff */
[----:B------:R-:W-:Y:S02]  /*cca0*/  SHF.R.U64 R8, R8, 0x3, RZ ;  /* 0x0000000308087819 */ /* 0x000fe400000012ff */
[----:B------:R-:W-:Y:S02]  /*ccb0*/  SHF.R.U64 R12, R12, 0x3, RZ ;  /* 0x000000030c0c7819 */ /* 0x000fe400000012ff */
[----:B------:R-:W-:Y:S02]  /*ccc0*/  SHF.R.U64 R28, R28, 0x3, RZ ;  /* 0x000000031c1c7819 */ /* 0x000fe400000012ff */
[----:B------:R-:W-:-:S02]  /*ccd0*/  SHF.R.U64 R32, R32, 0x3, RZ ;  /* 0x0000000320207819 */ /* 0x000fc400000012ff */
[----:B------:R-:W-:Y:S02]  /*cce0*/  IADD3 R37, P5, R4, 0x5000, RZ ;  /* 0x0000500004257810 */ /* 0x000fe40007fbe0ff */
[----:B------:R-:W-:Y:S01]  /*ccf0*/  LOP3.LUT R8, R8, R9, RZ, 0x3c, !PT ;  /* 0x0000000908087212 */ /* 0x000fe200078e3cff */
[--C-:B------:R-:W-:Y:S01]  /*cd00*/  IMAD.X R9, RZ, RZ, R5.reuse, P1 ;  /* 0x000000ffff097224 */ /* 0x100fe200008e0605 */
[----:B------:R-:W-:Y:S02]  /*cd10*/  LOP3.LUT R12, R12, R13, RZ, 0x3c, !PT ;  /* 0x0000000d0c0c7212 */ /* 0x000fe400078e3cff */
[----:B------:R-:W-:Y:S01]  /*cd20*/  LOP3.LUT R28, R28, R29, RZ, 0x3c, !PT ;  /* 0x0000001d1c1c7212 */ /* 0x000fe200078e3cff */
[--C-:B------:R-:W-:Y:S01]  /*cd30*/  IMAD.X R29, RZ, RZ, R5.reuse, P3 ;  /* 0x000000ffff1d7224 */ /* 0x100fe200018e0605 */
[----:B------:R-:W-:Y:S01]  /*cd40*/  LOP3.LUT R32, R32, R33, RZ, 0x3c, !PT ;  /* 0x0000002120207212 */ /* 0x000fe200078e3cff */
[----:B------:R-:W-:Y:S01]  /*cd50*/  IMAD.X R33, RZ, RZ, R5, P4 ;  /* 0x000000ffff217224 */ /* 0x000fe200020e0605 */
[----:B------:R-:W-:-:S02]  /*cd60*/  P2R R14, PR, RZ, 0x20 ;  /* 0x00000020ff0e7803 */ /* 0x000fc40000000000 */
[----:B------:R-:W-:Y:S02]  /*cd70*/  IADD3.X R13, RZ, R5, RZ, P2, !PT ;  /* 0x00000005ff0d7210 */ /* 0x000fe400017fe4ff */
[C---:B------:R-:W-:Y:S02]  /*cd80*/  IADD3 R41, P1, R4.reuse, 0x6000, RZ ;  /* 0x0000600004297810 */ /* 0x040fe40007f3e0ff */
[C---:B------:R-:W-:Y:S02]  /*cd90*/  IADD3 R45, P2, R4.reuse, 0x7000, RZ ;  /* 0x00007000042d7810 */ /* 0x040fe40007f5e0ff */
[C---:B------:R-:W-:Y:S02]  /*cda0*/  IADD3 R49, P3, R4.reuse, 0x8000, RZ ;  /* 0x0000800004317810 */ /* 0x040fe40007f7e0ff */
[C---:B------:R-:W-:Y:S02]  /*cdb0*/  IADD3 R53, P4, R4.reuse, 0x9000, RZ ;  /* 0x0000900004357810 */ /* 0x040fe40007f9e0ff */
[----:B------:R-:W-:-:S02]  /*cdc0*/  IADD3 R57, P5, R4, 0xa000, RZ ;  /* 0x0000a00004397810 */ /* 0x000fc40007fbe0ff */
[----:B------:R-:W-:Y:S02]  /*cdd0*/  LOP3.LUT R36, R37, 0x380, RZ, 0xc0, !PT ;  /* 0x0000038025247812 */ /* 0x000fe400078ec0ff */
[----:B------:R-:W-:Y:S02]  /*cde0*/  LOP3.LUT R40, R41, 0x380, RZ, 0xc0, !PT ;  /* 0x0000038029287812 */ /* 0x000fe400078ec0ff */
[----:B--2---:R-:W-:Y:S02]  /*cdf0*/  LOP3.LUT R44, R45, 0x380, RZ, 0xc0, !PT ;  /* 0x000003802d2c7812 */ /* 0x004fe400078ec0ff */
        /* <DEDUP_REMOVED lines=9> */
[----:B------:R-:W-:Y:S02]  /*ce90*/  LOP3.LUT R36, R36, R37, RZ, 0x3c, !PT ;  /* 0x0000002524247212 */ /* 0x000fe400078e3cff */
[----:B------:R-:W-:Y:S02]  /*cea0*/  LOP3.LUT R40, R40, R41, RZ, 0x3c, !PT ;  /* 0x0000002928287212 */ /* 0x000fe400078e3cff */
[----:B------:R-:W-:Y:S02]  /*ceb0*/  LOP3.LUT R44, R44, R45, RZ, 0x3c, !PT ;  /* 0x0000002d2c2c7212 */ /* 0x000fe400078e3cff */
[----:B------:R-:W-:Y:S02]  /*cec0*/  LOP3.LUT R48, R48, R49, RZ, 0x3c, !PT ;  /* 0x0000003130307212 */ /* 0x000fe400078e3cff */
[----:B------:R-:W-:Y:S02]  /*ced0*/  LOP3.LUT R52, R52, R53, RZ, 0x3c, !PT ;  /* 0x0000003534347212 */ /* 0x000fe400078e3cff */
[----:B------:R-:W-:Y:S01]  /*cee0*/  LOP3.LUT R56, R56, R57, RZ, 0x3c, !PT ;  /* 0x0000003938387212 */ /* 0x000fe200078e3cff */
[----:B-1----:R-:W-:Y:S06]  /*cef0*/  @P6 BRA `(.L_x_3227) ;  /* 0x0000000000106947 */ /* 0x002fec0003800000 */
[----:B------:R-:W-:Y:S05]  /*cf00*/  @!P0 BRA `(.L_x_3227) ;  /* 0x00000000000c8947 */ /* 0x000fea0003800000 */
[----:B------:R-:W2:Y:S04]  /*cf10*/  LDG.E R3, desc[UR40][R10.64] ;  /* 0x000000280a037981 */ /* 0x000ea8000c1e1900 */
[----:B-----5:R-:W2:Y:S02]  /*cf20*/  LDG.E R0, desc[UR40][R10.64+0x4] ;  /* 0x000004280a007981 */ /* 0x020ea4000c1e1900 */
[----:B--2---:R-:W-:-:S07]  /*cf30*/  IADD3 R0, -R3, R0, RZ ;  /* 0x0000000003007210 */ /* 0x004fce0007ffe1ff */
.L_x_3227:
[----:B------:R-:W1:Y:S01]  /*cf40*/  SHFL.IDX PT, R3, R206, RZ, 0x1f ;  /* 0x00001fffce037589 */ /* 0x000e6200000e0000 */
[----:B------:R-:W-:Y:S01]  /*cf50*/  ISETP.NE.AND P6, PT, R14, RZ, PT ;  /* 0x000000ff0e00720c */ /* 0x000fe20003fc5270 */
[--C-:B------:R-:W-:Y:S01]  /*cf60*/  IMAD.X R57, RZ, RZ, R5.reuse, P5 ;  /* 0x000000ffff397224 */ /* 0x100fe200028e0605 */
[----:B------:R-:W-:Y:S01]  /*cf70*/  IADD3.X R49, RZ, R5, RZ, P3, !PT ;  /* 0x00000005ff317210 */ /* 0x000fe20001ffe4ff */
        /* <DEDUP_REMOVED lines=8> */
[C---:B------:R-:W-:Y:S02]  /*d000*/  IADD3 R10, P4, R4.reuse, 0xf000, RZ ;  /* 0x0000f000040a7810 */ /* 0x040fe40007f9e0ff */
[----:B------:R-:W-:Y:S02]  /*d010*/  LOP3.LUT R60, R61, 0x380, RZ, 0xc0, !PT ;  /* 0x000003803d3c7812 */ /* 0x000fe400078ec0ff */
[----:B------:R-:W-:Y:S01]  /*d020*/  LOP3.LUT R64, R65, 0x380, RZ, 0xc0, !PT ;  /* 0x0000038041407812 */ /* 0x000fe200078ec0ff */
[----:B------:R-:W-:Y:S01]  /*d030*/  IMAD.X R77, RZ, RZ, R5, P4 ;  /* 0x000000ffff4d7224 */ /* 0x000fe200020e0605 */
[----:B------:R-:W-:Y:S02]  /*d040*/  LOP3.LUT R68, R69, 0x380, RZ, 0xc0, !PT ;  /* 0x0000038045447812 */ /* 0x000fe400078ec0ff */
[----:B------:R-:W-:Y:S02]  /*d050*/  LOP3.LUT R72, R73, 0x380, RZ, 0xc0, !PT ;  /* 0x0000038049487812 */ /* 0x000fe400078ec0ff */
[----:B------:R-:W-:-:S02]  /*d060*/  LOP3.LUT R7, R4, 0x380, RZ, 0xc0, !PT ;  /* 0x0000038004077812 */ /* 0x000fc400078ec0ff */
[----:B-1----:R-:W-:Y:S02]  /*d070*/  ISETP.NE.AND P5, PT, R3, RZ, PT ;  /* 0x000000ff0300720c */ /* 0x002fe40003fa5270 */
[----:B------:R-:W-:Y:S02]  /*d080*/  LOP3.LUT R3, R10, 0x380, RZ, 0xc0, !PT ;  /* 0x000003800a037812 */ /* 0x000fe400078ec0ff */
[----:B------:R-:W-:Y:S02]  /*d090*/  SHF.R.U64 R60, R60, 0x3, RZ ;  /* 0x000000033c3c7819 */ /* 0x000fe400000012ff */
[----:B------:R-:W-:Y:S02]  /*d0a0*/  SHF.R.U64 R64, R64, 0x3, RZ ;  /* 0x0000000340407819 */ /* 0x000fe400000012ff */
[----:B------:R-:W-:Y:S02]  /*d0b0*/  SHF.R.U64 R68, R68, 0x3, RZ ;  /* 0x0000000344447819 */ /* 0x000fe400000012ff */
[----:B------:R-:W-:-:S02]  /*d0c0*/  SHF.R.U64 R72, R72, 0x3, RZ ;  /* 0x0000000348487819 */ /* 0x000fc400000012ff */
[----:B------:R-:W-:Y:S02]  /*d0d0*/  SHF.R.U64 R7, R7, 0x3, RZ ;  /* 0x0000000307077819 */ /* 0x000fe400000012ff */
        /* <DEDUP_REMOVED lines=8> */
[----:B------:R-:W-:-:S02]  /*d160*/  LOP3.LUT R6, R7, R4, RZ, 0x3c, !PT ;  /* 0x0000000407067212 */ /* 0x000fc400078e3cff */
[-C--:B------:R-:W-:Y:S02]  /*d170*/  IADD3.X R65, RZ, R5.reuse, RZ, P1, !PT ;  /* 0x00000005ff417210 */ /* 0x080fe40000ffe4ff */
[----:B------:R-:W-:Y:S02]  /*d180*/  MOV R7, R5 ;  /* 0x0000000500077202 */ /* 0x000fe40000000f00 */
[----:B------:R-:W-:Y:S02]  /*d190*/  LOP3.LUT R76, R3, R10, RZ, 0x3c, !PT ;  /* 0x0000000a034c7212 */ /* 0x000fe400078e3cff */
[----:B------:R-:W-:Y:S02]  /*d1a0*/  SHF.R.S32.HI R80, RZ, 0x1f, R198 ;  /* 0x0000001fff507819 */ /* 0x000fe400000114c6 */
[----:B------:R-:W-:Y:S02]  /*d1b0*/  SEL R83, R201, RZ, !P0 ;  /* 0x000000ffc9537207 */ /* 0x000fe40004000000 */
[----:B------:R-:W-:-:S02]  /*d1c0*/  SEL R205, R205, RZ, !P0 ;  /* 0x000000ffcdcd7207 */ /* 0x000fc40004000000 */
[----:B-----5:R-:W-:Y:S01]  /*d1d0*/  SHF.R.S32.HI R81, RZ, 0x1f, R24 ;  /* 0x0000001fff517819 */ /* 0x020fe20000011418 */
[----:B------:R-:W-:Y:S06]  /*d1e0*/  @P5 BRA `(.L_x_3228) ;  /* 0x0000000000645947 */ /* 0x000fec0003800000 */
[----:B------:R-:W-:Y:S01]  /*d1f0*/  ULDC.64 UR4, c[0x0][0xb70] ;  /* 0x0002dc0000047ab9 */ /* 0x000fe20000000a00 */
[----:B------:R-:W-:Y:S01]  /*d200*/  IMAD.MOV.U32 R4, RZ, RZ, R24 ;  /* 0x000000ffff047224 */ /* 0x000fe200078e0018 */
[----:B------:R-:W-:Y:S01]  /*d210*/  IADD3 R11, -R191, RZ, RZ ;  /* 0x000000ffbf0b7210 */ /* 0x000fe20007ffe1ff */
[----:B------:R-:W-:Y:S02]  /*d220*/  IMAD R3, R80, UR4, RZ ;  /* 0x0000000450037c24 */ /* 0x000fe4000f8e02ff */
[----:B------:R-:W-:Y:S01]  /*d230*/  IMAD.MOV.U32 R5, RZ, RZ, R81 ;  /* 0x000000ffff057224 */ /* 0x000fe200078e0051 */
[----:B------:R-:W-:Y:S01]  /*d240*/  ISETP.NE.AND P0, PT, R190, R11, PT ;  /* 0x0000000bbe00720c */ /* 0x000fe20003f05270 */
[C---:B------:R-:W-:Y:S02]  /*d250*/  IMAD R3, R198.reuse, UR5, R3 ;  /* 0x00000005c6037c24 */ /* 0x040fe4000f8e0203 */
[----:B------:R-:W-:Y:S01]  /*d260*/  IMAD.WIDE.U32 R4, R198, UR4, R4 ;  /* 0x00000004c6047c25 */ /* 0x000fe2000f8e0004 */
[----:B------:R-:W-:-:S03]  /*d270*/  ULDC.64 UR4, c[0x0][0xb78] ;  /* 0x0002de0000047ab9 */ /* 0x000fc60000000a00 */
[----:B------:R-:W-:Y:S02]  /*d280*/  IMAD.IADD R5, R5, 0x1, R3 ;  /* 0x0000000105057824 */ /* 0x000fe400078e0203 */
[----:B------:R-:W-:Y:S02]  /*d290*/  IMAD R3, R205, UR4, RZ ;  /* 0x00000004cd037c24 */ /* 0x000fe4000f8e02ff */
[----:B------:R-:W-:Y:S02]  /*d2a0*/  IMAD R15, R203, 0x40, R188 ;  /* 0x00000040cb0f7824 */ /* 0x000fe400078e02bc */
[----:B------:R-:W-:-:S03]  /*d2b0*/  IMAD.WIDE.U32 R4, R83, UR4, R4 ;  /* 0x0000000453047c25 */ /* 0x000fc6000f8e0004 */
[----:B------:R-:W-:Y:S01]  /*d2c0*/  SHF.R.S32.HI R11, RZ, 0x1f, R15 ;  /* 0x0000001fff0b7819 */ /* 0x000fe2000001140f */
[----:B------:R-:W-:Y:S01]  /*d2d0*/  IMAD R14, R83, UR5, R3 ;  /* 0x00000005530e7c24 */ /* 0x000fe2000f8e0203 */
[C---:B------:R-:W-:Y:S01]  /*d2e0*/  IADD3 R10, P2, R15.reuse, R4, RZ ;  /* 0x000000040f0a7210 */ /* 0x040fe20007f5e0ff */
[C---:B------:R-:W-:Y:S01]  /*d2f0*/  VIADD R3, R15.reuse, 0x8 ;  /* 0x000000080f037836 */ /* 0x040fe20000000000 */
[-C--:B------:R-:W-:Y:S01]  /*d300*/  ISETP.GE.OR P1, PT, R15, R0.reuse, P0 ;  /* 0x000000000f00720c */ /* 0x080fe20000726670 */
[----:B------:R-:W-:Y:S01]  /*d310*/  ULDC.64 UR4, c[0x0][0xb40] ;  /* 0x0002d00000047ab9 */ /* 0x000fe20000000a00 */
[----:B------:R-:W-:Y:S02]  /*d320*/  IADD3.X R11, R11, R5, R14, P2, !PT ;  /* 0x000000050b0b7210 */ /* 0x000fe400017fe40e */
[----:B------:R-:W-:Y:S02]  /*d330*/  ISETP.GE.OR P0, PT, R3, R0, P0 ;  /* 0x000000000300720c */ /* 0x000fe40000706670 */
[----:B------:R-:W-:-:S04]  /*d340*/  LEA R4, P2, R10, UR4, 0x2 ;  /* 0x000000040a047c11 */ /* 0x000fc8000f8410ff */
[----:B------:R-:W-:-:S05]  /*d350*/  LEA.HI.X R5, R10, UR5, R11, 0x2, P2 ;  /* 0x000000050a057c11 */ /* 0x000fca00090f140b */
[----:B------:R1:W-:Y:S04]  /*d360*/  @!P1 STG.E desc[UR40][R4.64], R21 ;  /* 0x0000001504009986 */ /* 0x0003e8000c101928 */
[----:B------:R1:W-:Y:S02]  /*d370*/  @!P0 STG.E desc[UR40][R4.64+0x20], R20 ;  /* 0x0000201404008986 */ /* 0x0003e4000c101928 */
.L_x_3228:
[----:B------:R-:W2:Y:S01]  /*d380*/  LDC R90, c[0x0][0xa8c] ;  /* 0x0002a300ff5a7b82 */ /* 0x000ea20000000800 */
[----:B------:R-:W-:Y:S01]  /*d390*/  ULDC.64 UR4, c[0x0][0xaa0] ;  /* 0x0002a80000047ab9 */ /* 0x000fe20000000a00 */
[--C-:B-1----:R-:W-:Y:S01]  /*d3a0*/  SHF.R.S32.HI R21, RZ, 0x1f, R187.reuse ;  /* 0x0000001fff157819 */ /* 0x102fe200000114bb */
[----:B------:R-:W-:Y:S01]  /*d3b0*/  IMAD R3, R81, UR4, RZ ;  /* 0x0000000451037c24 */ /* 0x000fe2000f8e02ff */
[----:B------:R-:W5:Y:S01]  /*d3c0*/  LD.E.128 R4, desc[UR40][R6.64] ;  /* 0x0000002806047980 */ /* 0x000f62000c101d00 */
[----:B------:R-:W-:Y:S02]  /*d3d0*/  IMAD.MOV.U32 R20, RZ, RZ, R187 ;  /* 0x000000ffff147224 */ /* 0x000fe400078e00bb */
[C---:B------:R-:W-:Y:S01]  /*d3e0*/  IMAD R3, R24.reuse, UR5, R3 ;  /* 0x0000000518037c24 */ /* 0x040fe2000f8e0203 */
[----:B------:R-:W5:Y:S01]  /*d3f0*/  LD.E.128 R8, desc[UR40][R8.64] ;  /* 0x0000002808087980 */ /* 0x000f62000c101d00 */
[----:B------:R-:W-:Y:S01]  /*d400*/  IMAD.WIDE.U32 R20, R24, UR4, R20 ;  /* 0x0000000418147c25 */ /* 0x000fe2000f8e0014 */
[----:B------:R-:W-:-:S02]  /*d410*/  ULDC.64 UR4, c[0x0][0xae0] ;  /* 0x0002b80000047ab9 */ /* 0x000fc40000000a00 */
[----:B------:R-:W5:Y:S02]  /*d420*/  LD.E.128 R12, desc[UR40][R12.64] ;  /* 0x000000280c0c7980 */ /* 0x000f64000c101d00 */
[----:B------:R-:W-:Y:S01]  /*d430*/  IADD3 R21, R21, R3, RZ ;  /* 0x0000000315157210 */ /* 0x000fe20007ffe0ff */
[----:B------:R-:W-:Y:S01]  /*d440*/  VIADD R3, R187, 0x40 ;  /* 0x00000040bb037836 */ /* 0x000fe20000000000 */
[----:B------:R-:W5:Y:S01]  /*d450*/  LD.E.128 R28, desc[UR40][R28.64] ;  /* 0x000000281c1c7980 */ /* 0x000f62000c101d00 */
[----:B------:R-:W-:Y:S02]  /*d460*/  IMAD R81, R80, UR4, RZ ;  /* 0x0000000450517c24 */ /* 0x000fe4000f8e02ff */
[----:B------:R-:W-:Y:S01]  /*d470*/  IMAD R85, R203, -0x40, R0 ;  /* 0xffffffc0cb557824 */ /* 0x000fe200078e0200 */
[----:B------:R-:W5:Y:S01]  /*d480*/  LD.E.128 R32, desc[UR40][R32.64] ;  /* 0x0000002820207980 */ /* 0x000f62000c101d00 */
[----:B--2---:R-:W-:-:S03]  /*d490*/  ISETP.GE.AND P3, PT, R3, R90, PT ;  /* 0x0000005a0300720c */ /* 0x004fc60003f66270 */
[----:B------:R-:W5:Y:S01]  /*d4a0*/  LD.E.128 R36, desc[UR40][R36.64] ;  /* 0x0000002824247980 */ /* 0x000f62000c101d00 */
[----:B------:R-:W-:Y:S02]  /*d4b0*/  VIADD R0, R192, 0x20 ;  /* 0x00000020c0007836 */ /* 0x000fe40000000000 */
[C---:B------:R-:W-:Y:S01]  /*d4c0*/  IMAD R81, R198.reuse, UR5, R81 ;  /* 0x00000005c6517c24 */ /* 0x040fe2000f8e0251 */
[----:B------:R-:W5:Y:S01]  /*d4d0*/  LD.E.128 R40, desc[UR40][R40.64] ;  /* 0x0000002828287980 */ /* 0x000f62000c101d00 */
[----:B------:R-:W-:Y:S01]  /*d4e0*/  IMAD.WIDE.U32 R20, R198, UR4, R20 ;  /* 0x00000004c6147c25 */ /* 0x000fe2000f8e0014 */
[----:B------:R-:W-:Y:S01]  /*d4f0*/  SEL R24, RZ, 0xffffffff, P3 ;  /* 0xffffffffff187807 */ /* 0x000fe20001800000 */
[----:B------:R-:W-:Y:S01]  /*d500*/  ULDC.64 UR4, c[0x0][0xae8] ;  /* 0x0002ba0000047ab9 */ /* 0x000fe20000000a00 */
[----:B------:R-:W5:Y:S01]  /*d510*/  LD.E.128 R44, desc[UR40][R44.64] ;  /* 0x000000282c2c7980 */ /* 0x000f62000c101d00 */
[C---:B------:R-:W-:Y:S01]  /*d520*/  ISETP.GE.AND P2, PT, R187.reuse, R90, PT ;  /* 0x0000005abb00720c */ /* 0x040fe20003f46270 */
[----:B------:R-:W-:-:S02]  /*d530*/  VIADD R87, R187, 0xc0 ;  /* 0x000000c0bb577836 */ /* 0x000fc40000000000 */
[----:B------:R-:W5:Y:S01]  /*d540*/  LD.E.128 R48, desc[UR40][R48.64] ;  /* 0x0000002830307980 */ /* 0x000f62000c101d00 */
[----:B------:R-:W-:-:S03]  /*d550*/  IADD3 R86, R187, 0x80, RZ ;  /* 0x00000080bb567810 */ /* 0x000fc60007ffe0ff */
[----:B------:R-:W5:Y:S04]  /*d560*/  LD.E.128 R52, desc[UR40][R52.64] ;  /* 0x0000002834347980 */ /* 0x000f68000c101d00 */
[----:B------:R-:W5:Y:S04]  /*d570*/  LD.E.128 R56, desc[UR40][R56.64] ;  /* 0x0000002838387980 */ /* 0x000f68000c101d00 */
[----:B------:R-:W5:Y:S04]  /*d580*/  LD.E.128 R60, desc[UR40][R60.64] ;  /* 0x000000283c3c7980 */ /* 0x000f68000c101d00 */
[----:B------:R-:W5:Y:S04]  /*d590*/  LD.E.128 R64, desc[UR40][R64.64] ;  /* 0x0000002840407980 */ /* 0x000f68000c101d00 */
[----:B------:R-:W5:Y:S04]  /*d5a0*/  LD.E.128 R68, desc[UR40][R68.64] ;  /* 0x0000002844447980 */ /* 0x000f68000c101d00 */
[----:B------:R-:W5:Y:S04]  /*d5b0*/  LD.E.128 R72, desc[UR40][R72.64] ;  /* 0x0000002848487980 */ /* 0x000f68000c101d00 */
[----:B------:R-:W5:Y:S01]  /*d5c0*/  LD.E.128 R76, desc[UR40][R76.64] ;  /* 0x000000284c4c7980 */ /* 0x000f62000c101d00 */
[----:B------:R-:W-:Y:S01]  /*d5d0*/  IMAD.IADD R21, R21, 0x1, R81 ;  /* 0x0000000115157824 */ /* 0x000fe200078e0251 */
[----:B------:R-:W-:Y:S01]  /*d5e0*/  ISETP.GE.AND P0, PT, R0, R85, PT ;  /* 0x000000550000720c */ /* 0x000fe20003f06270 */
[----:B------:R-:W-:Y:S01]  /*d5f0*/  IMAD.SHL.U32 R81, R24, 0x2, RZ ;  /* 0x0000000218517824 */ /* 0x000fe200078e00ff */
[----:B------:R-:W-:Y:S01]  /*d600*/  @!PT LDS RZ, [RZ] ;  /* 0x00000000fffff984 */ /* 0x000fe20000000800 */
[----:B------:R-:W-:Y:S01]  /*d610*/  @!PT LDS RZ, [RZ] ;  /* 0x00000000fffff984 */ /* 0x000fe20000000800 */
[----:B------:R-:W-:Y:S01]  /*d620*/  @!PT LDS RZ, [RZ] ;  /* 0x00000000fffff984 */ /* 0x000fe20000000800 */
[----:B------:R-:W-:Y:S01]  /*d630*/  @!PT LDS RZ, [RZ] ;  /* 0x00000000fffff984 */ /* 0x000fe20000000800 */
[----:B------:R1:W-:Y:S06]  /*d640*/  MEMBAR.ALL.CTA ;  /* 0x0000000000007992 */ /* 0x0003ec0000008000 */
[----:B-1----:R-:W1:Y:S01]  /*d650*/  FENCE.VIEW.ASYNC.S ;  /* 0x00000000000073c6 */ /* 0x002e620000000000 */
[----:B------:R-:W-:Y:S01]  /*d660*/  SEL R0, RZ, 0x1, P2 ;  /* 0x00000001ff007807 */ /* 0x000fe20001000000 */
[C---:B------:R-:W-:Y:S01]  /*d670*/  VIADD R89, R187.reuse, 0x140 ;  /* 0x00000140bb597836 */ /* 0x040fe20000000000 */
[-C--:B------:R-:W-:Y:S01]  /*d680*/  ISETP.GE.AND P2, PT, R86, R90.reuse, PT ;  /* 0x0000005a5600720c */ /* 0x080fe20003f46270 */
[----:B------:R-:W-:Y:S01]  /*d690*/  VIADD R80, R187, 0x180 ;  /* 0x00000180bb507836 */ /* 0x000fe20000000000 */
[----:B------:R-:W-:Y:S01]  /*d6a0*/  ISETP.GE.AND P3, PT, R87, R90, PT ;  /* 0x0000005a5700720c */ /* 0x000fe20003f66270 */
[----:B------:R-:W-:Y:S01]  /*d6b0*/  VIADD R82, R187, 0x1c0 ;  /* 0x000001c0bb527836 */ /* 0x000fe20000000000 */
[----:B------:R-:W-:Y:S01]  /*d6c0*/  LOP3.LUT R0, R81, 0x2, R0, 0xe2, !PT ;  /* 0x0000000251007812 */ /* 0x000fe200078ee200 */
[----:B------:R-:W-:Y:S01]  /*d6d0*/  BSSY B1, `(.L_x_3229) ;  /* 0x0000035000017945 */ /* 0x000fe20003800000 */
[----:B------:R-:W-:-:S02]  /*d6e0*/  SEL R81, RZ, 0x4, P2 ;  /* 0x00000004ff517807 */ /* 0x000fc40001000000 */
[----:B------:R-:W-:Y:S02]  /*d6f0*/  SEL R24, RZ, 0x8, P3 ;  /* 0x00000008ff187807 */ /* 0x000fe40001800000 */
[----:B------:R-:W-:Y:S02]  /*d700*/  IADD3 R88, R187, 0x100, RZ ;  /* 0x00000100bb587810 */ /* 0x000fe40007ffe0ff */
[----:B------:R-:W-:Y:S01]  /*d710*/  LOP3.LUT R24, R24, R0, R81, 0xfe, !PT ;  /* 0x0000000018187212 */ /* 0x000fe200078efe51 */
[----:B------:R-:W-:Y:S01]  /*d720*/  VIADD R0, R2, 0x28c20 ;  /* 0x00028c2002007836 */ /* 0x000fe20000000000 */
[-C--:B------:R-:W-:Y:S02]  /*d730*/  ISETP.GE.AND P2, PT, R88, R90.reuse, PT ;  /* 0x0000005a5800720c */ /* 0x080fe40003f46270 */
[-C--:B------:R-:W-:Y:S02]  /*d740*/  ISETP.GE.AND P3, PT, R89, R90.reuse, PT ;  /* 0x0000005a5900720c */ /* 0x080fe40003f66270 */
[----:B------:R-:W-:-:S02]  /*d750*/  ISETP.GE.AND P4, PT, R80, R90, PT ;  /* 0x0000005a5000720c */ /* 0x000fc40003f86270 */
[----:B------:R-:W-:Y:S02]  /*d760*/  ISETP.GE.AND P1, PT, R192, R85, PT ;  /* 0x00000055c000720c */ /* 0x000fe40003f26270 */
[----:B------:R-:W-:Y:S02]  /*d770*/  SEL R81, RZ, 0x10, P2 ;  /* 0x00000010ff517807 */ /* 0x000fe40001000000 */
[----:B------:R-:W-:Y:S02]  /*d780*/  SEL R80, RZ, 0x20, P3 ;  /* 0x00000020ff507807 */ /* 0x000fe40001800000 */
[----:B------:R-:W-:Y:S02]  /*d790*/  PRMT R0, RZ, 0x654, R0 ;  /* 0x00000654ff007816 */ /* 0x000fe40000000000 */
[----:B------:R-:W-:Y:S01]  /*d7a0*/  LOP3.LUT R81, R80, R24, R81, 0xfe, !PT ;  /* 0x0000001850517212 */ /* 0x000fe200078efe51 */
[----:B------:R-:W-:Y:S01]  /*d7b0*/  IMAD R24, R205, UR4, RZ ;  /* 0x00000004cd187c24 */ /* 0x000fe2000f8e02ff */
[----:B-1----:R1:W-:Y:S01]  /*d7c0*/  SYNCS.ARRIVE.TRANS64.RED.A1T0 RZ, [R0+URZ], RZ ;  /* 0x000000ff00ff79a7 */ /* 0x0023e2000810043f */
[----:B------:R-:W-:-:S02]  /*d7d0*/  ISETP.GE.AND P2, PT, R82, R90, PT ;  /* 0x0000005a5200720c */ /* 0x000fc40003f46270 */
[C---:B------:R-:W-:Y:S01]  /*d7e0*/  IMAD R85, R83.reuse, UR5, R24 ;  /* 0x0000000553557c24 */ /* 0x040fe2000f8e0218 */
[----:B------:R-:W-:Y:S01]  /*d7f0*/  SHF.R.S32.HI R193, RZ, 0x1f, R192 ;  /* 0x0000001fffc17819 */ /* 0x000fe200000114c0 */
[----:B------:R-:W-:Y:S01]  /*d800*/  IMAD.WIDE.U32 R82, R83, UR4, R20 ;  /* 0x0000000453527c25 */ /* 0x000fe2000f8e0014 */
[----:B------:R-:W-:Y:S02]  /*d810*/  SEL R21, RZ, 0x80, P2 ;  /* 0x00000080ff157807 */ /* 0x000fe40001000000 */
[----:B-1----:R-:W-:Y:S02]  /*d820*/  SEL R0, RZ, 0x40, P4 ;  /* 0x00000040ff007807 */ /* 0x002fe40002000000 */
[----:B------:R-:W-:Y:S02]  /*d830*/  IADD3 R91, R83, R85, RZ ;  /* 0x00000055535b7210 */ /* 0x000fe40007ffe0ff */
[----:B------:R-:W-:Y:S01]  /*d840*/  LOP3.LUT R0, R81, R0, RZ, 0xfc, !PT ;  /* 0x0000000051007212 */ /* 0x000fe200078efcff */
[----:B------:R-:W-:-:S03]  /*d850*/  IMAD.WIDE R80, R203, 0x40, R192 ;  /* 0x00000040cb507825 */ /* 0x000fc600078e02c0 */
[----:B------:R-:W-:Y:S01]  /*d860*/  LOP3.LUT R24, R0, R21, RZ, 0xfc, !PT ;  /* 0x0000001500187212 */ /* 0x000fe200078efcff */
[----:B------:R-:W-:Y:S06]  /*d870*/  @P1 BRA `(.L_x_3230) ;  /* 0x0000000000681947 */ /* 0x000fec0003800000 */
[----:B------:R-:W-:Y:S01]  /*d880*/  ULDC.64 UR4, c[0x0][0xad8] ;  /* 0x0002b60000047ab9 */ /* 0x000fe20000000a00 */
[----:B------:R-:W-:Y:S01]  /*d890*/  IMAD.MOV.U32 R20, RZ, RZ, R82 ;  /* 0x000000ffff147224 */ /* 0x000fe200078e0052 */
[-C--:B------:R-:W-:Y:S01]  /*d8a0*/  ISETP.GE.AND P2, PT, R187, R90.reuse, PT ;  /* 0x0000005abb00720c */ /* 0x080fe20003f46270 */
[----:B------:R-:W-:Y:S01]  /*d8b0*/  IMAD R85, R81, UR4, RZ ;  /* 0x0000000451557c24 */ /* 0x000fe2000f8e02ff */
[-C--:B------:R-:W-:Y:S01]  /*d8c0*/  ISETP.GE.AND P3, PT, R3, R90.reuse, PT ;  /* 0x0000005a0300720c */ /* 0x080fe20003f66270 */
[----:B------:R-:W-:Y:S01]  /*d8d0*/  IMAD.MOV.U32 R21, RZ, RZ, R91 ;  /* 0x000000ffff157224 */ /* 0x000fe200078e005b */
[----:B------:R-:W-:Y:S01]  /*d8e0*/  ISETP.GE.AND P4, PT, R89, R90, PT ;  /* 0x0000005a5900720c */ /* 0x000fe20003f86270 */
[----:B------:R-:W-:Y:S01]  /*d8f0*/  IMAD R85, R80, UR5, R85 ;  /* 0x0000000550557c24 */ /* 0x000fe2000f8e0255 */
[----:B------:R-:W-:Y:S01]  /*d900*/  LOP3.LUT P5, RZ, R0, 0x40, RZ, 0xc0, !PT ;  /* 0x0000004000ff7812 */ /* 0x000fe200078ac0ff */
[----:B------:R-:W-:Y:S01]  /*d910*/  IMAD.WIDE.U32 R20, R80, UR4, R20 ;  /* 0x0000000450147c25 */ /* 0x000fe2000f8e0014 */
[----:B------:R-:W-:Y:S01]  /*d920*/  ULDC.64 UR4, c[0x0][0xa80] ;  /* 0x0002a00000047ab9 */ /* 0x000fe20000000a00 */
[----:B------:R-:W-:-:S02]  /*d930*/  LOP3.LUT P6, RZ, R24, 0x80, RZ, 0xc0, !PT ;  /* 0x0000008018ff7812 */ /* 0x000fc400078cc0ff */
[----:B------:R-:W-:Y:S01]  /*d940*/  IMAD.IADD R21, R21, 0x1, R85 ;  /* 0x0000000115157824 */ /* 0x000fe200078e0255 */
[----:B------:R-:W-:-:S04]  /*d950*/  LEA R84, P1, R20, UR4, 0x1 ;  /* 0x0000000414547c11 */ /* 0x000fc8000f8208ff */
[----:B------:R-:W-:Y:S02]  /*d960*/  LEA.HI.X R85, R20, UR5, R21, 0x1, P1 ;  /* 0x0000000514557c11 */ /* 0x000fe400088f0c15 */
[----:B------:R-:W-:-:S03]  /*d970*/  ISETP.GE.AND P1, PT, R86, R90, PT ;  /* 0x0000005a5600720c */ /* 0x000fc60003f26270 */
[----:B-----5:R1:W-:Y:S01]  /*d980*/  @!P2 STG.E.128 desc[UR40][R84.64], R4 ;  /* 0x000000045400a986 */ /* 0x0203e2000c101d28 */
[----:B------:R-:W-:-:S03]  /*d990*/  ISETP.GE.AND P2, PT, R87, R90, PT ;  /* 0x0000005a5700720c */ /* 0x000fc60003f46270 */
[----:B------:R1:W-:Y:S01]  /*d9a0*/  @!P3 STG.E.128 desc[UR40][R84.64+0x80], R12 ;  /* 0x0000800c5400b986 */ /* 0x0003e2000c101d28 */
[----:B------:R-:W-:-:S03]  /*d9b0*/  ISETP.GE.AND P3, PT, R88, R90, PT ;  /* 0x0000005a5800720c */ /* 0x000fc60003f66270 */
[----:B------:R1:W-:Y:S04]  /*d9c0*/  @!P4 STG.E.128 desc[UR40][R84.64+0x280], R56 ;  /* 0x000280385400c986 */ /* 0x0003e8000c101d28 */
[----:B------:R1:W-:Y:S04]  /*d9d0*/  @!P1 STG.E.128 desc[UR40][R84.64+0x100], R32 ;  /* 0x0001002054009986 */ /* 0x0003e8000c101d28 */
[----:B------:R1:W-:Y:S04]  /*d9e0*/  @!P2 STG.E.128 desc[UR40][R84.64+0x180], R40 ;  /* 0x000180285400a986 */ /* 0x0003e8000c101d28 */
[----:B------:R1:W-:Y:S04]  /*d9f0*/  @!P3 STG.E.128 desc[UR40][R84.64+0x200], R48 ;  /* 0x000200305400b986 */ /* 0x0003e8000c101d28 */
[----:B------:R1:W-:Y:S04]  /*da00*/  @P5 STG.E.128 desc[UR40][R84.64+0x300], R64 ;  /* 0x0003004054005986 */ /* 0x0003e8000c101d28 */
[----:B------:R1:W-:Y:S02]  /*da10*/  @P6 STG.E.128 desc[UR40][R84.64+0x380], R72 ;  /* 0x0003804854006986 */ /* 0x0003e4000c101d28 */
.L_x_3230:
[----:B------:R-:W-:Y:S05]  /*da20*/  BSYNC B1 ;  /* 0x0000000000017941 */ /* 0x000fea0003800000 */
.L_x_3229:
[----:B------:R-:W-:Y:S05]  /*da30*/  @P0 BRA `(.L_x_3231) ;  /* 0x0000000c00040947 */ /* 0x000fea0003800000 */
[----:B-1---5:R-:W-:Y:S01]  /*da40*/  IADD3 R7, P0, R80, 0x20, RZ ;  /* 0x0000002050077810 */ /* 0x022fe20007f1e0ff */
[----:B------:R-:W-:Y:S01]  /*da50*/  ULDC.64 UR4, c[0x0][0xad8] ;  /* 0x0002b60000047ab9 */ /* 0x000fe20000000a00 */
[----:B------:R-:W-:Y:S01]  /*da60*/  IMAD.MOV.U32 R4, RZ, RZ, R82 ;  /* 0x000000ffff047224 */ /* 0x000fe200078e0052 */
[-C--:B------:R-:W-:Y:S01]  /*da70*/  ISETP.GE.AND P4, PT, R3, R90.reuse, PT ;  /* 0x0000005a0300720c */ /* 0x080fe20003f86270 */
[----:B------:R-:W-:Y:S01]  /*da80*/  IMAD.MOV.U32 R5, RZ, RZ, R91 ;  /* 0x000000ffff057224 */ /* 0x000fe200078e005b */
[----:B------:R-:W-:Y:S02]  /*da90*/  IADD3.X R80, RZ, R81, RZ, P0, !PT ;  /* 0x00000051ff507210 */ /* 0x000fe400007fe4ff */
[-C--:B------:R-:W-:Y:S01]  /*daa0*/  ISETP.GE.AND P3, PT, R86, R90.reuse, PT ;  /* 0x0000005a5600720c */ /* 0x080fe20003f66270 */
[----:B------:R-:W-:Y:S01]  /*dab0*/  IMAD.WIDE.U32 R4, R7, UR4, R4 ;  /* 0x0000000407047c25 */ /* 0x000fe2000f8e0004 */
[-C--:B------:R-:W-:Y:S02]  /*dac0*/  ISETP.GE.AND P5, PT, R187, R90.reuse, PT ;  /* 0x0000005abb00720c */ /* 0x080fe40003fa6270 */
[-C--:B------:R-:W-:Y:S01]  /*dad0*/  ISETP.GE.AND P2, PT, R87, R90.reuse, PT ;  /* 0x0000005a5700720c */ /* 0x080fe20003f46270 */
[----:B------:R-:W-:Y:S01]  /*dae0*/  IMAD R80, R80, UR4, RZ ;  /* 0x0000000450507c24 */ /* 0x000fe2000f8e02ff */
[----:B------:R-:W-:-:S02]  /*daf0*/  ISETP.GE.AND P1, PT, R88, R90, PT ;  /* 0x0000005a5800720c */ /* 0x000fc40003f26270 */
[----:B------:R-:W-:Y:S01]  /*db00*/  ISETP.GE.AND P0, PT, R89, R90, PT ;  /* 0x0000005a5900720c */ /* 0x000fe20003f06270 */
        /* <DEDUP_REMOVED lines=17> */
.L_x_3226:
[----:B------:R-:W-:Y:S01]  /*dc20*/  ULDC.64 UR4, c[0x0][0xbd8] ;  /* 0x0002f60000047ab9 */ /* 0x000fe20000000a00 */
[----:B------:R-:W-:Y:S01]  /*dc30*/  MOV R3, RZ ;  /* 0x000000ff00037202 */ /* 0x000fe20000000f00 */
[----:B------:R-:W2:Y:S01]  /*dc40*/  LDC R12, c[0x0][0xa8c] ;  /* 0x0002a300ff0c7b82 */ /* 0x000ea20000000800 */
        /* <DEDUP_REMOVED lines=16> */
[----:B---3--:R-:W3:Y:S04]  /*dd50*/  LDG.E R7, desc[UR40][R4.64] ;  /* 0x0000002804077981 */ /* 0x008ee8000c1e1900 */
[----:B-----5:R-:W3:Y:S02]  /*dd60*/  LDG.E R0, desc[UR40][R4.64+0x4] ;  /* 0x0000042804007981 */ /* 0x020ee4000c1e1900 */
[----:B---3--:R-:W-:-:S07]  /*dd70*/  IMAD.IADD R0, R0, 0x1, -R7 ;  /* 0x0000000100007824 */ /* 0x008fce00078e0a07 */
.L_x_3232:
[----:B------:R-:W-:Y:S01]  /*dd80*/  BSSY B1, `(.L_x_3233) ;  /* 0x000001d000017945 */ /* 0x000fe20003800000 */
[----:B------:R-:W-:Y:S02]  /*dd90*/  SHF.R.S32.HI R9, RZ, 0x1f, R198 ;  /* 0x0000001fff097819 */ /* 0x000fe400000114c6 */
[----:B------:R-:W-:Y:S02]  /*dda0*/  SHF.R.S32.HI R10, RZ, 0x1f, R187 ;  /* 0x0000001fff0a7819 */ /* 0x000fe400000114bb */
[----:B------:R-:W-:Y:S02]  /*ddb0*/  SEL R201, R201, RZ, !P0 ;  /* 0x000000ffc9c97207 */ /* 0x000fe40004000000 */
[----:B------:R-:W-:Y:S02]  /*ddc0*/  SEL R205, R205, RZ, !P0 ;  /* 0x000000ffcdcd7207 */ /* 0x000fe40004000000 */
[----:B-----5:R-:W-:Y:S01]  /*ddd0*/  SHF.R.S32.HI R8, RZ, 0x1f, R3 ;  /* 0x0000001fff087819 */ /* 0x020fe20000011403 */
[----:B------:R-:W-:Y:S06]  /*dde0*/  @P2 BRA `(.L_x_3234) ;  /* 0x0000000000582947 */ /* 0x000fec0003800000 */
[----:B---3--:R-:W3:Y:S02]  /*ddf0*/  S2R R4, SR_TID.X ;  /* 0x0000000000047919 */ /* 0x008ee40000002100 */
[----:B---3--:R-:W-:-:S05]  /*de00*/  IMAD R4, R203, 0x40, R4 ;  /* 0x00000040cb047824 */ /* 0x008fca00078e0204 */
        /* <DEDUP_REMOVED lines=20> */
.L_x_3234:
[----:B------:R-:W-:Y:S05]  /*df50*/  BSYNC B1 ;  /* 0x0000000000017941 */ /* 0x000fea0003800000 */
.L_x_3233:
[----:B------:R-:W-:Y:S01]  /*df60*/  ULDC.64 UR4, c[0x0][0xaa0] ;  /* 0x0002a80000047ab9 */ /* 0x000fe20000000a00 */
[----:B---3--:R-:W-:Y:S01]  /*df70*/  MOV R4, R187 ;  /* 0x000000bb00047202 */ /* 0x008fe20000000f00 */
[----:B----4-:R-:W-:Y:S01]  /*df80*/  IMAD.MOV.U32 R5, RZ, RZ, R10 ;  /* 0x000000ffff057224 */ /* 0x010fe200078e000a */
[CC--:B--2---:R-:W-:Y:S01]  /*df90*/  ISETP.GE.AND P2, PT, R187.reuse, R12.reuse, PT ;  /* 0x0000000cbb00720c */ /* 0x0c4fe20003f46270 */
[----:B------:R-:W-:Y:S01]  /*dfa0*/  IMAD R6, R8, UR4, RZ ;  /* 0x0000000408067c24 */ /* 0x000fe2000f8e02ff */
[C---:B------:R-:W-:Y:S01]  /*dfb0*/  IADD3 R21, R187.reuse, 0xc0, RZ ;  /* 0x000000c0bb157810 */ /* 0x040fe20007ffe0ff */
[----:B------:R-:W-:Y:S01]  /*dfc0*/  VIADD R13, R187, 0x40 ;  /* 0x00000040bb0d7836 */ /* 0x000fe20000000000 */
[----:B------:R-:W-:Y:S01]  /*dfd0*/  BSSY B1, `(.L_x_3235) ;  /* 0x000004a000017945 */ /* 0x000fe20003800000 */
[----:B------:R-:W-:Y:S01]  /*dfe0*/  IMAD.WIDE.U32 R4, R3, UR4, R4 ;  /* 0x0000000403047c25 */ /* 0x000fe2000f8e0004 */
[-C--:B------:R-:W-:Y:S02]  /*dff0*/  ISETP.GE.AND P3, PT, R21, R12.reuse, PT ;  /* 0x0000000c1500720c */ /* 0x080fe40003f66270 */
[----:B------:R-:W-:Y:S01]  /*e000*/  ISETP.GE.AND P0, PT, R13, R12, PT ;  /* 0x0000000c0d00720c */ /* 0x000fe20003f06270 */
[----:B------:R-:W-:Y:S01]  /*e010*/  IMAD R3, R3, UR5, R6 ;  /* 0x0000000503037c24 */ /* 0x000fe2000f8e0206 */
[----:B------:R-:W-:Y:S01]  /*e020*/  ULDC.64 UR4, c[0x0][0xae0] ;  /* 0x0002b80000047ab9 */ /* 0x000fe20000000a00 */
[----:B------:R-:W-:Y:S01]  /*e030*/  VIADD R15, R187, 0x80 ;  /* 0x00000080bb0f7836 */ /* 0x000fe20000000000 */
[----:B------:R-:W-:Y:S01]  /*e040*/  SEL R6, RZ, 0xffffffff, P0 ;  /* 0xffffffffff067807 */ /* 0x000fe20000000000 */
[----:B------:R-:W-:-:S02]  /*e050*/  IMAD.IADD R5, R5, 0x1, R3 ;  /* 0x0000000105057824 */ /* 0x000fc400078e0203 */
[----:B------:R-:W-:Y:S01]  /*e060*/  IMAD R3, R203, -0x40, R0 ;  /* 0xffffffc0cb037824 */ /* 0x000fe200078e0200 */
[----:B------:R-:W-:Y:S01]  /*e070*/  IADD3 R0, R192, 0x20, RZ ;  /* 0x00000020c0007810 */ /* 0x000fe20007ffe0ff */
[----:B------:R-:W-:Y:S01]  /*e080*/  IMAD R7, R9, UR4, RZ ;  /* 0x0000000409077c24 */ /* 0x000fe2000f8e02ff */
[----:B------:R-:W-:Y:S01]  /*e090*/  IADD3 R9, R187, 0x1c0, RZ ;  /* 0x000001c0bb097810 */ /* 0x000fe20007ffe0ff */
[----:B------:R-:W-:Y:S01]  /*e0a0*/  IMAD.WIDE.U32 R4, R198, UR4, R4 ;  /* 0x00000004c6047c25 */ /* 0x000fe2000f8e0004 */
[-C--:B------:R-:W-:Y:S02]  /*e0b0*/  ISETP.GE.AND P0, PT, R0, R3.reuse, PT ;  /* 0x000000030000720c */ /* 0x080fe40003f06270 */
[----:B------:R-:W-:Y:S01]  /*e0c0*/  ISETP.GE.AND P1, PT, R192, R3, PT ;  /* 0x00000003c000720c */ /* 0x000fe20003f26270 */
[----:B------:R-:W-:Y:S01]  /*e0d0*/  IMAD R7, R198, UR5, R7 ;  /* 0x00000005c6077c24 */ /* 0x000fe2000f8e0207 */
[----:B------:R-:W-:Y:S01]  /*e0e0*/  SEL R0, RZ, 0x1, P2 ;  /* 0x00000001ff007807 */ /* 0x000fe20001000000 */
[----:B------:R-:W-:Y:S01]  /*e0f0*/  IMAD.SHL.U32 R3, R6, 0x2, RZ ;  /* 0x0000000206037824 */ /* 0x000fe200078e00ff */
[-C--:B------:R-:W-:Y:S01]  /*e100*/  ISETP.GE.AND P2, PT, R15, R12.reuse, PT ;  /* 0x0000000c0f00720c */ /* 0x080fe20003f46270 */
[C---:B------:R-:W-:Y:S01]  /*e110*/  VIADD R29, R187.reuse, 0x100 ;  /* 0x00000100bb1d7836 */ /* 0x040fe20000000000 */
[----:B------:R-:W-:Y:S01]  /*e120*/  SEL R6, RZ, 0x8, P3 ;  /* 0x00000008ff067807 */ /* 0x000fe20001800000 */
[----:B------:R-:W-:Y:S01]  /*e130*/  VIADD R31, R187, 0x140 ;  /* 0x00000140bb1f7836 */ /* 0x000fe20000000000 */
[----:B------:R-:W-:Y:S01]  /*e140*/  LOP3.LUT R0, R3, 0x2, R0, 0xe2, !PT ;  /* 0x0000000203007812 */ /* 0x000fe200078ee200 */
[----:B------:R-:W-:Y:S01]  /*e150*/  IMAD.IADD R5, R5, 0x1, R7 ;  /* 0x0000000105057824 */ /* 0x000fe200078e0207 */
[----:B------:R-:W-:Y:S01]  /*e160*/  SEL R3, RZ, 0x4, P2 ;  /* 0x00000004ff037807 */ /* 0x000fe20001000000 */
[----:B------:R-:W-:Y:S01]  /*e170*/  VIADD R7, R187, 0x180 ;  /* 0x00000180bb077836 */ /* 0x000fe20000000000 */
[-C--:B------:R-:W-:Y:S01]  /*e180*/  ISETP.GE.AND P2, PT, R29, R12.reuse, PT ;  /* 0x0000000c1d00720c */ /* 0x080fe20003f46270 */
[----:B------:R-:W-:Y:S01]  /*e190*/  ULDC.64 UR4, c[0x0][0xae8] ;  /* 0x0002ba0000047ab9 */ /* 0x000fe20000000a00 */
[----:B------:R-:W-:-:S02]  /*e1a0*/  ISETP.GE.AND P3, PT, R31, R12, PT ;  /* 0x0000000c1f00720c */ /* 0x000fc40003f66270 */
[----:B------:R-:W-:Y:S02]  /*e1b0*/  ISETP.GE.AND P4, PT, R7, R12, PT ;  /* 0x0000000c0700720c */ /* 0x000fe40003f86270 */
[----:B------:R-:W-:Y:S01]  /*e1c0*/  LOP3.LUT R3, R6, R0, R3, 0xfe, !PT ;  /* 0x0000000006037212 */ /* 0x000fe200078efe03 */
[----:B------:R-:W-:Y:S01]  /*e1d0*/  IMAD R0, R205, UR4, RZ ;  /* 0x00000004cd007c24 */ /* 0x000fe2000f8e02ff */
[----:B------:R-:W-:Y:S02]  /*e1e0*/  SEL R6, RZ, 0x10, P2 ;  /* 0x00000010ff067807 */ /* 0x000fe40001000000 */
[----:B------:R-:W-:Y:S02]  /*e1f0*/  SEL R7, RZ, 0x20, P3 ;  /* 0x00000020ff077807 */ /* 0x000fe40001800000 */
[----:B------:R-:W-:Y:S02]  /*e200*/  SEL R8, RZ, 0x40, P4 ;  /* 0x00000040ff087807 */ /* 0x000fe40002000000 */
[----:B------:R-:W-:Y:S01]  /*e210*/  LOP3.LUT R11, R7, R3, R6, 0xfe, !PT ;  /* 0x00000003070b7212 */ /* 0x000fe200078efe06 */
[----:B------:R-:W-:Y:S01]  /*e220*/  IMAD R3, R201, UR5, R0 ;  /* 0x00000005c9037c24 */ /* 0x000fe2000f8e0200 */
[----:B------:R-:W-:Y:S01]  /*e230*/  ISETP.GE.AND P2, PT, R9, R12, PT ;  /* 0x0000000c0900720c */ /* 0x000fe20003f46270 */
[----:B------:R-:W-:Y:S01]  /*e240*/  IMAD.WIDE.U32 R6, R201, UR4, R4 ;  /* 0x00000004c9067c25 */ /* 0x000fe2000f8e0004 */
[----:B------:R-:W-:-:S02]  /*e250*/  SHF.R.S32.HI R9, RZ, 0x1f, R192 ;  /* 0x0000001fff097819 */ /* 0x000fc400000114c0 */
[----:B------:R-:W-:Y:S01]  /*e260*/  LOP3.LUT R33, R11, R8, RZ, 0xfc, !PT ;  /* 0x000000080b217212 */ /* 0x000fe200078efcff */
[----:B------:R-:W-:Y:S01]  /*e270*/  IMAD.MOV.U32 R8, RZ, RZ, R192 ;  /* 0x000000ffff087224 */ /* 0x000fe200078e00c0 */
[----:B------:R-:W-:Y:S01]  /*e280*/  SEL R0, RZ, 0x80, P2 ;  /* 0x00000080ff007807 */ /* 0x000fe20001000000 */
[----:B------:R-:W-:Y:S02]  /*e290*/  IMAD.IADD R11, R7, 0x1, R3 ;  /* 0x00000001070b7824 */ /* 0x000fe400078e0203 */
[----:B------:R-:W-:Y:S01]  /*e2a0*/  IMAD.WIDE R8, R203, 0x40, R8 ;  /* 0x00000040cb087825 */ /* 0x000fe200078e0208 */
[----:B------:R-:W-:Y:S01]  /*e2b0*/  LOP3.LUT R0, R33, R0, RZ, 0xfc, !PT ;  /* 0x0000000021007212 */ /* 0x000fe200078efcff */
[----:B------:R-:W-:Y:S06]  /*e2c0*/  @P1 BRA `(.L_x_3236) ;  /* 0x0000000000681947 */ /* 0x000fec0003800000 */
[----:B------:R-:W-:Y:S01]  /*e2d0*/  ULDC.64 UR4, c[0x0][0xad8] ;  /* 0x0002b60000047ab9 */ /* 0x000fe20000000a00 */
[----:B------:R-:W-:Y:S01]  /*e2e0*/  MOV R5, R11 ;  /* 0x0000000b00057202 */ /* 0x000fe20000000f00 */
[----:B------:R-:W-:Y:S01]  /*e2f0*/  IMAD R3, R9, UR4, RZ ;  /* 0x0000000409037c24 */ /* 0x000fe2000f8e02ff */
[-C--:B------:R-:W-:Y:S01]  /*e300*/  ISETP.GE.AND P6, PT, R187, R12.reuse, PT ;  /* 0x0000000cbb00720c */ /* 0x080fe20003fc6270 */
[----:B------:R-:W-:Y:S01]  /*e310*/  IMAD.MOV.U32 R4, RZ, RZ, R6 ;  /* 0x000000ffff047224 */ /* 0x000fe200078e0006 */
[-C--:B------:R-:W-:Y:S01]  /*e320*/  ISETP.GE.AND P5, PT, R13, R12.reuse, PT ;  /* 0x0000000c0d00720c */ /* 0x080fe20003fa6270 */
[C---:B------:R-:W-:Y:S01]  /*e330*/  IMAD R3, R8.reuse, UR5, R3 ;  /* 0x0000000508037c24 */ /* 0x040fe2000f8e0203 */
[-C--:B------:R-:W-:Y:S01]  /*e340*/  ISETP.GE.AND P4, PT, R21, R12.reuse, PT ;  /* 0x0000000c1500720c */ /* 0x080fe20003f86270 */
[----:B------:R-:W-:Y:S01]  /*e350*/  IMAD.WIDE.U32 R4, R8, UR4, R4 ;  /* 0x0000000408047c25 */ /* 0x000fe2000f8e0004 */
[----:B------:R-:W-:Y:S01]  /*e360*/  ULDC.64 UR4, c[0x0][0xa80] ;  /* 0x0002a00000047ab9 */ /* 0x000fe20000000a00 */
[----:B------:R-:W-:-:S02]  /*e370*/  ISETP.GE.AND P3, PT, R29, R12, PT ;  /* 0x0000000c1d00720c */ /* 0x000fc40003f66270 */
[----:B------:R-:W-:Y:S01]  /*e380*/  IMAD.IADD R3, R5, 0x1, R3 ;  /* 0x0000000105037824 */ /* 0x000fe200078e0203 */
[C---:B------:R-:W-:Y:S02]  /*e390*/  LEA R34, P1, R4.reuse, UR4, 0x1 ;  /* 0x0000000404227c11 */ /* 0x040fe4000f8208ff */
[-C--:B------:R-:W-:Y:S02]  /*e3a0*/  ISETP.GE.AND P2, PT, R31, R12.reuse, PT ;  /* 0x0000000c1f00720c */ /* 0x080fe40003f46270 */
[----:B------:R-:W-:Y:S02]  /*e3b0*/  LEA.HI.X R35, R4, UR5, R3, 0x1, P1 ;  /* 0x0000000504237c11 */ /* 0x000fe400088f0c03 */
[----:B------:R-:W-:-:S03]  /*e3c0*/  ISETP.GE.AND P1, PT, R15, R12, PT ;  /* 0x0000000c0f00720c */ /* 0x000fc60003f26270 */
        /* <DEDUP_REMOVED lines=10> */
.L_x_3236:
[----:B------:R-:W-:Y:S05]  /*e470*/  BSYNC B1 ;  /* 0x0000000000017941 */ /* 0x000fea0003800000 */
.L_x_3235:
[----:B------:R-:W-:Y:S05]  /*e480*/  @P0 BRA `(.L_x_3231) ;  /* 0x0000000000700947 */ /* 0x000fea0003800000 */
[----:B------:R-:W-:Y:S01]  /*e490*/  IADD3 R3, P0, R8, 0x20, RZ ;  /* 0x0000002008037810 */ /* 0x000fe20007f1e0ff */
[----:B------:R-:W-:Y:S01]  /*e4a0*/  ULDC.64 UR4, c[0x0][0xad8] ;  /* 0x0002b60000047ab9 */ /* 0x000fe20000000a00 */
[----:B------:R-:W-:Y:S01]  /*e4b0*/  MOV R5, R11 ;  /* 0x0000000b00057202 */ /* 0x000fe20000000f00 */
[----:B------:R-:W-:Y:S01]  /*e4c0*/  IMAD.MOV.U32 R4, RZ, RZ, R6 ;  /* 0x000000ffff047224 */ /* 0x000fe200078e0006 */
[-C--:B------:R-:W-:Y:S01]  /*e4d0*/  ISETP.GE.AND P1, PT, R15, R12.reuse, PT ;  /* 0x0000000c0f00720c */ /* 0x080fe20003f26270 */
[----:B------:R-:W-:Y:S01]  /*e4e0*/  IMAD.X R8, RZ, RZ, R9, P0 ;  /* 0x000000ffff087224 */ /* 0x000fe200000e0609 */
        /* <DEDUP_REMOVED lines=13> */
[----:B------:R3:W-:Y:S01]  /*e5c0*/  @!P0 STG.E.128 desc[UR40][R6.64+0x80], RZ ;  /* 0x000080ff06008986 */ /* 0x0007e2000c101d28 */
[----:B------:R-:W-:-:S03]  /*e5d0*/  LOP3.LUT P0, RZ, R0, 0x80, RZ, 0xc0, !PT ;  /* 0x0000008000ff7812 */ /* 0x000fc6000780c0ff */
[----:B------:R3:W-:Y:S04]  /*e5e0*/  @!P1 STG.E.128 desc[UR40][R6.64+0x100], RZ ;  /* 0x000100ff06009986 */ /* 0x0007e8000c101d28 */
[----:B------:R3:W-:Y:S04]  /*e5f0*/  @!P2 STG.E.128 desc[UR40][R6.64+0x180], RZ ;  /* 0x000180ff0600a986 */ /* 0x0007e8000c101d28 */
[----:B------:R3:W-:Y:S04]  /*e600*/  @!P6 STG.E.128 desc[UR40][R6.64+0x200], RZ ;  /* 0x000200ff0600e986 */ /* 0x0007e8000c101d28 */
[----:B------:R3:W-:Y:S04]  /*e610*/  @!P5 STG.E.128 desc[UR40][R6.64], RZ ;  /* 0x000000ff0600d986 */ /* 0x0007e8000c101d28 */
[----:B------:R3:W-:Y:S04]  /*e620*/  @!P4 STG.E.128 desc[UR40][R6.64+0x280], RZ ;  /* 0x000280ff0600c986 */ /* 0x0007e8000c101d28 */
[----:B------:R3:W-:Y:S04]  /*e630*/  @P3 STG.E.128 desc[UR40][R6.64+0x300], RZ ;  /* 0x000300ff06003986 */ /* 0x0007e8000c101d28 */
[----:B------:R3:W-:Y:S02]  /*e640*/  @P0 STG.E.128 desc[UR40][R6.64+0x380], RZ ;  /* 0x000380ff06000986 */ /* 0x0007e4000c101d28 */
.L_x_3231:
[----:B------:R-:W-:Y:S05]  /*e650*/  BSYNC B0 ;  /* 0x0000000000007941 */ /* 0x000fea0003800000 */
.L_x_3225:
[----:B------:R-:W-:Y:S02]  /*e660*/  ULDC UR4, c[0x0][0xc14] ;  /* 0x0003050000047ab9 */ /* 0x000fe40000000800 */
[----:B-1----:R-:W-:-:S13]  /*e670*/  ISETP.GE.AND P0, PT, R27, UR4, PT ;  /* 0x000000041b007c0c */ /* 0x002fda000bf06270 */
[----:B------:R-:W-:Y:S05]  /*e680*/  @!P0 BRA `(.L_x_3237) ;  /* 0xffffff28009c8947 */ /* 0x000fea000383ffff */
[----:B------:R-:W-:Y:S05]  /*e690*/  BRA `(.L_x_3114) ;  /* 0x0000005c00547947 */ /* 0x000fea0003800000 */
.L_x_3112:
[----:B------:R-:W-:-:S08]  /*e6a0*/  NOP ;  /* 0x0000000000007918 */ /* 0x000fd00000000000 */
[----:B------:R-:W0:-:S00]  /*e6b0*/  USETMAXREG.DEALLOC.CTAPOOL 0x18 ;  /* 0x00000018000079c8 */ /* 0x000e0000080e0500 */
[----:B0-----:R-:W-:-:S06]  /*e6c0*/  LOP3.LUT R0, R0, 0x3, RZ, 0xc0, !PT ;  /* 0x0000000300007812 */ /* 0x001fcc00078ec0ff */
[----:B------:R-:W0:Y:S02]  /*e6d0*/  SHFL.IDX PT, R0, R0, RZ, 0x1f ;  /* 0x00001fff00007589 */ /* 0x000e2400000e0000 */
[----:B0-----:R-:W-:-:S13]  /*e6e0*/  ISETP.NE.AND P0, PT, R0, RZ, PT ;  /* 0x000000ff0000720c */ /* 0x001fda0003f05270 */
[----:B------:R-:W-:Y:S05]  /*e6f0*/  @P0 BRA `(.L_x_3114) ;  /* 0x0000005c003c0947 */ /* 0x000fea0003800000 */
        /* <DEDUP_REMOVED lines=27> */
[----:B------:R-:W-:Y:S02]  /*e8b0*/  ISETP.GE.U32.AND P0, PT, R8, 0x4, PT ;  /* 0x000000040800780c */ /* 0x000fe40003f06070 */
[----:B------:R-:W-:-:S05]  /*e8c0*/  IADD3 R6, R5, R6, RZ ;  /* 0x0000000605067210 */ /* 0x000fca0007ffe0ff */
[----:B------:R-:W0:Y:S06]  /*e8d0*/  SHFL.UP PT, R7, R6, 0x4, RZ ;  /* 0x0480000006077989 */ /* 0x000e2c00000e00ff */
        /* <DEDUP_REMOVED lines=25> */
.L_x_3242:
        /* <DEDUP_REMOVED lines=16> */
.L_x_3241:
[----:B------:R-:W-:Y:S05]  /*eb70*/  BSYNC B0 ;  /* 0x0000000000007941 */ /* 0x000fea0003800000 */
.L_x_3240:
        /* <DEDUP_REMOVED lines=26> */
.L_x_3238:
        /* <DEDUP_REMOVED lines=14> */
[----:B------:R-:W-:-:S05]  /*ee00*/  IADD3 R9, R5, -0x1, RZ ;  /* 0xffffffff05097810 */ /* 0x000fca0007ffe0ff */
[----:B------:R0:W1:Y:S02]  /*ee10*/  SHFL.IDX PT, R16, R2, R9, 0x1f ;  /* 0x00001f0902107589 */ /* 0x00006400000e0000 */
.L_x_3243:
[----:B-1----:R-:W-:Y:S01]  /*ee20*/  IMAD R16, R16, UR4, R7 ;  /* 0x0000000410107c24 */ /* 0x002fe2000f8e0207 */
[----:B------:R-:W-:Y:S01]  /*ee30*/  IADD3 R19, R5, R19, RZ ;  /* 0x0000001305137210 */ /* 0x000fe20007ffe0ff */
[----:B------:R-:W-:Y:S02]  /*ee40*/  IMAD R7, R11, R6, RZ ;  /* 0x000000060b077224 */ /* 0x000fe400078e02ff */
[----:B0-----:R-:W-:Y:S01]  /*ee50*/  IMAD.MOV.U32 R2, RZ, RZ, RZ ;  /* 0x000000ffff027224 */ /* 0x001fe200078e00ff */
[----:B------:R-:W-:-:S03]  /*ee60*/  IADD3 R17, -R16, UR6, RZ ;  /* 0x0000000610117c10 */ /* 0x000fc6000fffe1ff */
[----:B------:R-:W-:Y:S01]  /*ee70*/  IMAD.HI.U32 R2, R3, R7, R2 ;  /* 0x0000000703027227 */ /* 0x000fe200078e0002 */
[----:B------:R-:W-:Y:S02]  /*ee80*/  IABS R7, R0 ;  /* 0x0000000000077213 */ /* 0x000fe40000000000 */
[----:B------:R-:W-:-:S03]  /*ee90*/  IABS R3, R17 ;  /* 0x0000001100037213 */ /* 0x000fc60000000000 */
[----:B------:R-:W-:Y:S02]  /*eea0*/  IMAD.MOV R7, RZ, RZ, -R7 ;  /* 0x000000ffff077224 */ /* 0x000fe400078e0a07 */
        /* <DEDUP_REMOVED lines=16> */
.L_x_3239:
[----:B------:R-:W-:Y:S01]  /*efb0*/  IMAD.MOV.U32 R17, RZ, RZ, RZ ;  /* 0x000000ffff117224 */ /* 0x000fe200078e00ff */
[----:B------:R-:W-:Y:S01]  /*efc0*/  MOV R18, RZ ;  /* 0x000000ff00127202 */ /* 0x000fe20000000f00 */
[----:B------:R-:W-:-:S07]  /*efd0*/  IMAD.U32 R16, RZ, RZ, UR6 ;  /* 0x00000006ff107e24 */ /* 0x000fce000f8e00ff */
.L_x_3244:
        /* <DEDUP_REMOVED lines=16> */
[----:B------:R-:W-:Y:S01]  /*f0e0*/  ULDC.64 UR38, c[0x0][0x198] ;  /* 0x0000660000267ab9 */ /* 0x000fe20000000a00 */
[----:B------:R-:W-:Y:S02]  /*f0f0*/  ULDC UR36, c[0x0][0xc] ;  /* 0x0000030000247ab9 */ /* 0x000fe40000000800 */
[----:B------:R0:W-:Y:S04]  /*f100*/  STL [R1+0x8], R0 ;  /* 0x0000080001007387 */ /* 0x0001e80000100800 */
[----:B------:R0:W-:Y:S04]  /*f110*/  STL [R1+0x4], RZ ;  /* 0x000004ff01007387 */ /* 0x0001e80000100800 */
[----:B------:R0:W-:Y:S04]  /*f120*/  STL [R1+0xc], R0 ;  /* 0x00000c0001007387 */ /* 0x0001e80000100800 */
[----:B------:R0:W-:Y:S02]  /*f130*/  STL [R1+0x28], RZ ;  /* 0x000028ff01007387 */ /* 0x0001e40000100800 */
.L_x_3327:
[----:B-1-3--:R-:W1:Y:S02]  /*f140*/  LDC.64 R2, c[0x0][0xc60] ;  /* 0x00031800ff027b82 */ /* 0x00ae640000000a00 */
[----:B-1----:R-:W-:-:S05]  /*f150*/  IMAD.WIDE R2, R19, 0x4, R2 ;  /* 0x0000000413027825 */ /* 0x002fca00078e0202 */
[----:B--2---:R-:W0:Y:S01]  /*f160*/  LDG.E R11, desc[UR40][R2.64] ;  /* 0x00000028020b7981 */ /* 0x004e22000c1e1900 */
[----:B------:R-:W-:Y:S05]  /*f170*/  YIELD ;  /* 0x0000000000007946 */ /* 0x000fea0003800000 */
[----:B------:R-:W-:Y:S01]  /*f180*/  ULDC.64 UR4, c[0x0][0xa28] ;  /* 0x00028a0000047ab9 */ /* 0x000fe20000000a00 */
[----:B------:R-:W-:Y:S01]  /*f190*/  IMAD.MOV.U32 R6, RZ, RZ, RZ ;  /* 0x000000ffff067224 */ /* 0x000fe200078e00ff */
[----:B------:R-:W-:Y:S01]  /*f1a0*/  ISETP.NE.U32.AND P0, PT, RZ, UR4, PT ;  /* 0x00000004ff007c0c */ /* 0x000fe2000bf05070 */
[----:B------:R-:W-:-:S03]  /*f1b0*/  ULDC.64 UR6, c[0x0][0xa10] ;  /* 0x0002840000067ab9 */ /* 0x000fc60000000a00 */
[----:B------:R-:W-:Y:S02]  /*f1c0*/  ISETP.NE.AND.EX P0, PT, RZ, UR5, PT, P0 ;  /* 0x00000005ff007c0c */ /* 0x000fe4000bf05300 */
[----:B------:R-:W-:Y:S02]  /*f1d0*/  MOV R4, RZ ;  /* 0x000000ff00047202 */ /* 0x000fe40000000f00 */
[----:B0-----:R-:W-:Y:S01]  /*f1e0*/  SHF.R.S32.HI R0, RZ, 0x1f, R11 ;  /* 0x0000001fff007819 */ /* 0x001fe2000001140b */
[----:B------:R-:W-:-:S08]  /*f1f0*/  IMAD.SHL.U32 R7, R11, 0x4, RZ ;  /* 0x000000040b077824 */ /* 0x000fd000078e00ff */
        /* <DEDUP_REMOVED lines=13> */
[----:B------:R-:W-:Y:S01]  /*f2d0*/  SHF.L.U64.HI R0, R11, 0x2, R0 ;  /* 0x000000020b007819 */ /* 0x000fe20000010200 */
[----:B------:R-:W-:Y:S01]  /*f2e0*/  STL [R1+0x20], R7 ;  /* 0x0000200701007387 */ /* 0x000fe20000100800 */
[----:B------:R-:W-:-:S03]  /*f2f0*/  ISETP.NE.AND.EX P1, PT, RZ, UR5, PT, P1 ;  /* 0x00000005ff007c0c */ /* 0x000fc6000bf25310 */
[----:B------:R-:W-:Y:S10]  /*f300*/  STL [R1+0x24], R0 ;  /* 0x0000240001007387 */ /* 0x000ff40000100800 */
[----:B------:R-:W-:-:S04]  /*f310*/  @P1 IADD3 R8, P0, R7, UR4, RZ ;  /* 0x0000000407081c10 */ /* 0x000fc8000ff1e0ff */
[----:B------:R-:W-:Y:S01]  /*f320*/  @P1 IADD3.X R9, R0, UR5, RZ, P0, !PT ;  /* 0x0000000500091c10 */ /* 0x000fe200087fe4ff */
[----:B------:R-:W-:Y:S02]  /*f330*/  ULDC.64 UR4, c[0x0][0xa08] ;  /* 0x0002820000047ab9 */ /* 0x000fe40000000a00 */
[----:B------:R-:W-:-:S04]  /*f340*/  ISETP.NE.U32.AND P2, PT, RZ, UR4, PT ;  /* 0x00000004ff007c0c */ /* 0x000fc8000bf45070 */
[----:B------:R-:W-:Y:S01]  /*f350*/  ISETP.NE.AND.EX P2, PT, RZ, UR5, PT, P2 ;  /* 0x00000005ff007c0c */ /* 0x000fe2000bf45320 */
[----:B--2---:R0:W-:Y:S02]  /*f360*/  STL [R1+0x34], R4 ;  /* 0x0000340401007387 */ /* 0x0041e40000100800 */
[----:B0-----:R-:W-:-:S04]  /*f370*/  IADD3 R4, P0, R7, UR4, RZ ;  /* 0x0000000407047c10 */ /* 0x001fc8000ff1e0ff */
[----:B------:R-:W-:Y:S01]  /*f380*/  IADD3.X R5, R0, UR5, RZ, P0, !PT ;  /* 0x0000000500057c10 */ /* 0x000fe200087fe4ff */
[----:B------:R-:W-:Y:S01]  /*f390*/  ULDC.64 UR4, c[0x0][0x3f8] ;  /* 0x0000fe0000047ab9 */ /* 0x000fe20000000a00 */
[----:B------:R-:W-:Y:S01]  /*f3a0*/  IADD3 R2, P0, R7, UR6, RZ ;  /* 0x0000000607027c10 */ /* 0x000fe2000ff1e0ff */
[----:B------:R-:W-:-:S03]  /*f3b0*/  UISETP.NE.U32.AND UP0, UPT, UR4, URZ, UPT ;  /* 0x0000003f0400728c */ /* 0x000fc6000bf05070 */
[----:B------:R0:W5:Y:S01]  /*f3c0*/  @P2 LDG.E R10, desc[UR40][R4.64] ;  /* 0x00000028040a2981 */ /* 0x000162000c1e1900 */
[----:B------:R-:W-:Y:S01]  /*f3d0*/  ULDC UR4, c[0x0][0x404] ;  /* 0x0001010000047ab9 */ /* 0x000fe20000000800 */
[----:B------:R-:W-:Y:S01]  /*f3e0*/  UISETP.NE.AND.EX UP0, UPT, UR5, URZ, UPT, UP0 ;  /* 0x0000003f0500728c */ /* 0x000fe2000bf05300 */
[----:B------:R-:W-:Y:S02]  /*f3f0*/  IADD3.X R3, R0, UR7, RZ, P0, !PT ;  /* 0x0000000700037c10 */ /* 0x000fe400087fe4ff */
[----:B------:R-:W-:Y:S01]  /*f400*/  ULDC UR5, c[0x0][0x2e0] ;  /* 0x0000b80000057ab9 */ /* 0x000fe20000000800 */
[----:B------:R-:W-:-:S04]  /*f410*/  USEL UR4, UR4, 0x1, UP0 ;  /* 0x0000000104047887 */ /* 0x000fc80008000000 */
[----:B------:R-:W-:-:S06]  /*f420*/  UIMAD UR4, UR4, UR5, URZ ;  /* 0x00000005040472a4 */ /* 0x000fcc000f8e023f */
[----:B------:R-:W-:-:S06]  /*f430*/  IMAD.U32 R0, RZ, RZ, UR4 ;  /* 0x00000004ff007e24 */ /* 0x000fcc000f8e00ff */
[----:B------:R0:W5:Y:S01]  /*f440*/  @P1 LDG.E R0, desc[UR40][R8.64] ;  /* 0x0000002808001981 */ /* 0x000162000c1e1900 */
[----:B------:R-:W-:Y:S01]  /*f450*/  ISETP.NE.U32.AND P0, PT, RZ, UR6, PT ;  /* 0x00000006ff007c0c */ /* 0x000fe2000bf05070 */
[----:B------:R-:W-:Y:S02]  /*f460*/  ULDC UR4, c[0x0][0x338] ;  /* 0x0000ce0000047ab9 */ /* 0x000fe40000000800 */
[----:B------:R-:W-:Y:S02]  /*f470*/  MOV R7, UR4 ;  /* 0x0000000400077c02 */ /* 0x000fe40008000f00 */
[----:B------:R-:W-:Y:S01]  /*f480*/  ISETP.NE.AND.EX P0, PT, RZ, UR7, PT, P0 ;  /* 0x00000007ff007c0c */ /* 0x000fe2000bf05300 */
[----:B------:R-:W-:-:S12]  /*f490*/  @P1 BRA `(.L_x_3246) ;  /* 0x0000000000101947 */ /* 0x000fd80003800000 */
[----:B------:R-:W-:Y:S05]  /*f4a0*/  @!P2 BRA `(.L_x_3246) ;  /* 0x00000000000ca947 */ /* 0x000fea0003800000 */
[----:B0-----:R-:W2:Y:S04]  /*f4b0*/  LDG.E R8, desc[UR40][R4.64] ;  /* 0x0000002804087981 */ /* 0x001ea8000c1e1900 */
[----:B-----5:R-:W2:Y:S02]  /*f4c0*/  LDG.E R0, desc[UR40][R4.64+0x4] ;  /* 0x0000042804007981 */ /* 0x020ea4000c1e1900 */
[----:B--2---:R-:W-:-:S07]  /*f4d0*/  IMAD.IADD R0, R0, 0x1, -R8 ;  /* 0x0000000100007824 */ /* 0x004fce00078e0a08 */
.L_x_3246:
[----:B0-----:R-:W2:Y:S04]  /*f4e0*/  @P0 LDG.E R4, desc[UR40][R2.64] ;  /* 0x0000002802040981 */ /* 0x001ea8000c1e1900 */
[----:B------:R-:W2:Y:S01]  /*f4f0*/  @P0 LDG.E R5, desc[UR40][R2.64+0x4] ;  /* 0x0000042802050981 */ /* 0x000ea2000c1e1900 */
[----:B-----5:R-:W-:Y:S01]  /*f500*/  IMAD.IADD R0, R0, 0x1, -R6 ;  /* 0x0000000100007824 */ /* 0x020fe200078e0a06 */
[----:B------:R-:W-:Y:S01]  /*f510*/  BSSY B0, `(.L_x_3247) ;  /* 0x0000115000007945 */ /* 0x000fe20003800000 */
[----:B------:R-:W-:Y:S01]  /*f520*/  PLOP3.LUT P2, PT, PT, PT, PT, 0x80, 0x0 ;  /* 0x000000000000781c */ /* 0x000fe20003f4f070 */
[----:B--2---:R-:W-:-:S05]  /*f530*/  @P0 IMAD.IADD R7, R5, 0x1, -R4 ;  /* 0x0000000105070824 */ /* 0x004fca00078e0a04 */
[----:B------:R-:W-:-:S05]  /*f540*/  IADD3 R8, R0, R7, RZ ;  /* 0x0000000700087210 */ /* 0x000fca0007ffe0ff */
[----:B------:R-:W-:Y:S01]  /*f550*/  VIADD R5, R8, 0x3f ;  /* 0x0000003f08057836 */ /* 0x000fe20000000000 */
[----:B------:R0:W-:Y:S04]  /*f560*/  STL [R1+0x2c], R8 ;  /* 0x00002c0801007387 */ /* 0x0001e80000100800 */
[----:B------:R-:W-:-:S04]  /*f570*/  SHF.R.S32.HI R4, RZ, 0x1f, R5 ;  /* 0x0000001fff047819 */ /* 0x000fc80000011405 */
[----:B------:R-:W-:-:S04]  /*f580*/  LEA.HI R5, R4, R5, RZ, 0x6 ;  /* 0x0000000504057211 */ /* 0x000fc800078f30ff */
[----:B------:R-:W-:-:S04]  /*f590*/  LOP3.LUT R4, R5, 0xffffffc0, RZ, 0xc0, !PT ;  /* 0xffffffc005047812 */ /* 0x000fc800078ec0ff */
[----:B------:R-:W-:Y:S01]  /*f5a0*/  VIADDMNMX R7, R4, -R0, R7, PT ;  /* 0x8000000004077246 */ /* 0x000fe20003800107 */
[----:B------:R-:W-:-:S05]  /*f5b0*/  IMAD.MOV R4, RZ, RZ, -R0 ;  /* 0x000000ffff047224 */ /* 0x000fca00078e0a00 */
[----:B------:R-:W-:-:S04]  /*f5c0*/  VIMNMX R4, RZ, R4, !PT ;  /* 0x00000004ff047248 */ /* 0x000fc80007fe0100 */
[----:B------:R-:W-:Y:S02]  /*f5d0*/  ISETP.GT.AND P1, PT, R7, R4, PT ;  /* 0x000000040700720c */ /* 0x000fe40003f24270 */
[----:B------:R-:W-:-:S11]  /*f5e0*/  SHF.R.U32.HI R4, RZ, 0x6, R4 ;  /* 0x00000006ff047819 */ /* 0x000fd60000011604 */
[----:B------:R-:W-:-:S05]  /*f5f0*/  @P1 VIADD R7, R7, 0x3f ;  /* 0x0000003f07071836 */ /* 0x000fca0000000000 */
[----:B------:R-:W-:-:S04]  /*f600*/  @P1 SHF.R.S32.HI R0, RZ, 0x1f, R7 ;  /* 0x0000001fff001819 */ /* 0x000fc80000011407 */
[----:B------:R-:W-:Y:S02]  /*f610*/  @P1 LEA.HI R7, R0, R7, RZ, 0x6 ;  /* 0x0000000700071211 */ /* 0x000fe400078f30ff */
[----:B------:R-:W-:Y:S02]  /*f620*/  MOV R0, R4 ;  /* 0x0000000400007202 */ /* 0x000fe40000000f00 */
[----:B------:R-:W-:Y:S01]  /*f630*/  @P1 SHF.R.S32.HI R0, RZ, 0x6, R7 ;  /* 0x00000006ff001819 */ /* 0x000fe20000011407 */
[----:B------:R-:W-:-:S06]  /*f640*/  IMAD.MOV.U32 R7, RZ, RZ, RZ ;  /* 0x000000ffff077224 */ /* 0x000fcc00078e00ff */
[----:B------:R1:W5:Y:S01]  /*f650*/  @P0 LDG.E R7, desc[UR40][R2.64] ;  /* 0x0000002802070981 */ /* 0x000362000c1e1900 */
[----:B------:R-:W-:Y:S01]  /*f660*/  ISETP.GT.AND P1, PT, R0, R4, PT ;  /* 0x000000040000720c */ /* 0x000fe20003f24270 */
[----:B-1----:R-:W-:Y:S01]  /*f670*/  IMAD.IADD R3, R10, 0x1, R6 ;  /* 0x000000010a037824 */ /* 0x002fe200078e0206 */
[----:B------:R-:W-:-:S04]  /*f680*/  SHF.R.S32.HI R2, RZ, 0x6, R5 ;  /* 0x00000006ff027819 */ /* 0x000fc80000011405 */
[----:B------:R0:W-:Y:S04]  /*f690*/  STL [R1+0x10], R3 ;  /* 0x0000100301007387 */ /* 0x0001e80000100800 */
[----:B------:R0:W-:Y:S03]  /*f6a0*/  STL [R1+0x1c], R2 ;  /* 0x00001c0201007387 */ /* 0x0001e60000100800 */
[----:B------:R-:W-:Y:S05]  /*f6b0*/  @!P1 BRA `(.L_x_3248) ;  /* 0x0000000c00e89947 */ /* 0x000fea0003800000 */
[----:B0-----:R-:W0:Y:S01]  /*f6c0*/  LDC R2, c[0x0][0x428] ;  /* 0x00010a00ff027b82 */ /* 0x001e220000000800 */
        /* <DEDUP_REMOVED lines=9> */
.L_x_3371:
[----:B------:R-:W-:-:S03]  /*f760*/  UMOV UR4, 0xffffffff ;  /* 0xffffffff00047882 */ /* 0x000fc60000000000 */
[----:B------:R-:W-:Y:S05]  /*f770*/  BRA.DIV UR4, `(.L_x_3250) ;  /* 0x0000005604887947 */ /* 0x000fea000b800000 */
[----:B------:R-:W-:-:S13]  /*f780*/  ELECT P6, URZ, PT ;  /* 0x00000000003f782f */ /* 0x000fda00038c0000 */
.L_x_3374:
[----:B------:R-:W2:Y:S01]  /*f790*/  LDL R5, [R1+0x28] ;  /* 0x0000280001057983 */ /* 0x000ea20000100800 */
[----:B------:R-:W-:Y:S01]  /*f7a0*/  MOV R8, 0x400 ;  /* 0x0000040000087802 */ /* 0x000fe20000000f00 */
[----:B------:R-:W-:Y:S01]  /*f7b0*/  BSSY B1, `(.L_x_3251) ;  /* 0x000000a000017945 */ /* 0x000fe20003800000 */
[----:B--2---:R-:W-:-:S04]  /*f7c0*/  IADD3 R5, R5, 0x1, RZ ;  /* 0x0000000105057810 */ /* 0x004fc80007ffe0ff */
[----:B------:R-:W-:-:S04]  /*f7d0*/  LEA.HI R6, R5, R5, RZ, 0x1 ;  /* 0x0000000505067211 */ /* 0x000fc800078f08ff */
[----:B------:R-:W-:-:S05]  /*f7e0*/  LOP3.LUT R6, R6, 0xfffffffe, RZ, 0xc0, !PT ;  /* 0xfffffffe06067812 */ /* 0x000fca00078ec0ff */
[----:B------:R-:W-:Y:S02]  /*f7f0*/  IMAD.IADD R6, R5, 0x1, -R6 ;  /* 0x0000000105067824 */ /* 0x000fe400078e0a06 */
[----:B------:R-:W0:Y:S03]  /*f800*/  S2R R5, SR_CgaCtaId ;  /* 0x0000000000057919 */ /* 0x000e260000008800 */
[----:B------:R-:W-:Y:S02]  /*f810*/  SHF.L.U32 R6, R6, 0x1f, RZ ;  /* 0x0000001f06067819 */ /* 0x000fe400000006ff */
[----:B0-----:R-:W-:-:S04]  /*f820*/  LEA R5, R5, R8, 0x18 ;  /* 0x0000000805057211 */ /* 0x001fc800078ec0ff */
[----:B------:R-:W0:Y:S02]  /*f830*/  SYNCS.PHASECHK.TRANS64.TRYWAIT P0, [R5+URZ+0x28c20], R6 ;  /* 0x028c2006050075a7 */ /* 0x000e24000800017f */
[----:B0-----:R-:W-:Y:S05]  /*f840*/  @!P0 BRA `(.L_x_3252) ;  /* 0x0000005400748947 */ /* 0x001fea0003800000 */
.L_x_3375:
[----:B------:R-:W-:Y:S05]  /*f850*/  BSYNC B1 ;  /* 0x0000000000017941 */ /* 0x000fea0003800000 */
.L_x_3251:
        /* <DEDUP_REMOVED lines=8> */
.L_x_3376:
        /* <DEDUP_REMOVED lines=11> */
.L_x_3256:
[----:B-1----:R-:W2:Y:S01]  /*f990*/  LDL R8, [R1+0x4] ;  /* 0x0000040001087983 */ /* 0x002ea20000100800 */
[----:B------:R-:W-:Y:S01]  /*f9a0*/  R2UR UR9, R6 ;  /* 0x00000000060972ca */ /* 0x000fe200000e0000 */
[----:B------:R-:W-:Y:S01]  /*f9b0*/  UIADD3 UR4, UP0, UR38, 0x570, URZ ;  /* 0x0000057026047890 */ /* 0x000fe2000ff1e03f */
[----:B------:R-:W-:Y:S01]  /*f9c0*/  R2UR UR12, R3 ;  /* 0x00000000030c72ca */ /* 0x000fe200000e0000 */
[----:B------:R-:W-:Y:S01]  /*f9d0*/  UMOV UR6, 0x0 ;  /* 0x0000000000067882 */ /* 0x000fe20000000000 */
[----:B------:R-:W-:Y:S01]  /*f9e0*/  R2UR UR13, R2 ;  /* 0x00000000020d72ca */ /* 0x000fe200000e0000 */
[----:B------:R-:W-:Y:S01]  /*f9f0*/  UIADD3.X UR5, URZ, UR39, URZ, UP0, !UPT ;  /* 0x000000273f057290 */ /* 0x000fe200087fe43f */
[----:B------:R-:W-:Y:S01]  /*fa00*/  UMOV UR7, 0x12f00000 ;  /* 0x12f0000000077882 */ /* 0x000fe20000000000 */
[----:B------:R-:W-:-:S06]  /*fa10*/  UMOV UR10, URZ ;  /* 0x0000003f000a7c82 */ /* 0x000fcc0008000000 */
[----:B------:R-:W-:Y:S01]  /*fa20*/  UIADD3 UR9, UR9, 0x28c90, URZ ;  /* 0x00028c9009097890 */ /* 0x000fe2000fffe03f */
[----:B--2---:R-:W-:-:S04]  /*fa30*/  LEA R8, R8, R5, 0xd ;  /* 0x0000000508087211 */ /* 0x004fc800078e68ff */
[----:B------:R-:W-:Y:S01]  /*fa40*/  R2UR UR8, R8 ;  /* 0x00000000080872ca */ /* 0x000fe200000e0000 */
[----:B-----5:R-:W-:-:S04]  /*fa50*/  IMAD R8, R0, 0x40, R7 ;  /* 0x0000004000087824 */ /* 0x020fc800078e0207 */
[----:B------:R-:W-:-:S05]  /*fa60*/  VIADD R8, R8, 0xffffffc0 ;  /* 0xffffffc008087836 */ /* 0x000fca0000000000 */
[----:B------:R-:W-:-:S03]  /*fa70*/  R2UR UR11, R8 ;  /* 0x00000000080b72ca */ /* 0x000fc600000e0000 */
[----:B------:R-:W-:-:S10]  /*fa80*/  UIADD3 UR8, UR8, 0x22400, URZ ;  /* 0x0002240008087890 */ /* 0x000fd4000fffe03f */
[----:B------:R1:W-:Y:S01]  /*fa90*/  UTMALDG.4D [UR8], [UR4], desc[UR6] ;  /* 0x00000608040075b4 */ /* 0x0003e20008019000 */
[----:B------:R-:W2:Y:S02]  /*faa0*/  SYNCS.PHASECHK.TRANS64.TRYWAIT P0, [R6+URZ+0x28cc0], R9 ;  /* 0x028cc009060075a7 */ /* 0x000ea4000800017f */
[----:B-12---:R-:W-:Y:S05]  /*fab0*/  @!P0 BRA `(.L_x_3257) ;  /* 0x0000005400008947 */ /* 0x006fea0003800000 */
.L_x_3377:
        /* <DEDUP_REMOVED lines=8> */
.L_x_3258:
        /* <DEDUP_REMOVED lines=15> */
[----:B------:R-:W-:Y:S01]  /*fc30*/  UMOV UR22, 0x140 ;  /* 0x0000014000167882 */ /* 0x000fe20000000000 */
[----:B--2---:R-:W-:-:S04]  /*fc40*/  LEA R6, R9, R5, 0x10 ;  /* 0x0000000509067211 */ /* 0x004fc800078e80ff */
[----:B------:R-:W-:-:S13]  /*fc50*/  R2UR UR14, R6 ;  /* 0x00000000060e72ca */ /* 0x000fda00000e0000 */
[----:B------:R-:W-:Y:S02]  /*fc60*/  UIADD3 UR8, UR14, 0x400, URZ ;  /* 0x000004000e087890 */ /* 0x000fe4000fffe03f */
        /* <DEDUP_REMOVED lines=10> */
[----:B------:R-:W-:Y:S01]  /*fd10*/  UMOV UR10, UR18 ;  /* 0x00000012000a7c82 */ /* 0x000fe20008000000 */
[----:B------:R-:W-:Y:S01]  /*fd20*/  UIADD3 UR17, UR14, 0xc400, URZ ;  /* 0x0000c4000e117890 */ /* 0x000fe2000fffe03f */
[----:B------:R0:W-:Y:S02]  /*fd30*/  UTMALDG.4D [UR8], [UR4], desc[UR6] ;  /* 0x00000608040075b4 */ /* 0x0001e40008019000 */
        /* <DEDUP_REMOVED lines=19> */
.L_x_3254:
[----:B------:R-:W-:Y:S05]  /*fe70*/  BSYNC B1 ;  /* 0x0000000000017941 */ /* 0x000fea0003800000 */
.L_x_3253:
[----:B0-----:R-:W2:Y:S04]  /*fe80*/  LDL.LU R6, [R1+0x4] ;  /* 0x0000040001067983 */ /* 0x001ea80000300800 */
[----:B------:R-:W3:Y:S01]  /*fe90*/  LDL.LU R9, [R1+0xc] ;  /* 0x00000c0001097983 */ /* 0x000ee20000300800 */
[----:B------:R-:W-:Y:S01]  /*fea0*/  PLOP3.LUT P2, PT, PT, PT, PT, 0x8, 0x0 ;  /* 0x000000000000781c */ /* 0x000fe20003f4e170 */
[----:B--2---:R-:W-:-:S05]  /*feb0*/  VIADD R6, R6, 0x1 ;  /* 0x0000000106067836 */ /* 0x004fca0000000000 */
        /* <DEDUP_REMOVED lines=8> */
[----:B-1----:R-:W-:Y:S05]  /*ff40*/  @!P0 BRA `(.L_x_3248) ;  /* 0x0000000400c48947 */ /* 0x002fea0003800000 */
[C---:B-----5:R-:W-:Y:S01]  /*ff50*/  IMAD R6, R0.reuse, 0x40, R7 ;  /* 0x0000004000067824 */ /* 0x060fe200078e0207 */
[----:B------:R-:W-:-:S03]  /*ff60*/  IADD3 R0, R0, -0x1, RZ ;  /* 0xffffffff00007810 */ /* 0x000fc60007ffe0ff */
[----:B------:R-:W-:-:S07]  /*ff70*/  VIADD R6, R6, 0xffffff80 ;  /* 0xffffff8006067836 */ /* 0x000fce0000000000 */
.L_x_3265:
[----:B------:R-:W-:Y:S05]  /*ff80*/  YIELD ;  /* 0x0000000000007946 */ /* 0x000fea0003800000 */
[----:B------:R-:W-:Y:S04]  /*ff90*/  BSSY B1, `(.L_x_3259) ;  /* 0x000005f000017945 */ /* 0x000fe80003800000 */
[----:B-1----:R-:W-:Y:S05]  /*ffa0*/  @!P6 BRA `(.L_x_3260) ;  /* 0x000000040074e947 */ /* 0x002fea0003800000 */
[----:B------:R-:W2:Y:S04]  /*ffb0*/  LDL R7, [R1+0x4] ;  /* 0x0000040001077983 */ /* 0x000ea80000100800 */
[----:B------:R-:W3:Y:S01]  /*ffc0*/  LDL R8, [R1+0xc] ;  /* 0x00000c0001087983 */ /* 0x000ee20000100800 */
[----:B--2---:R-:W-:Y:S01]  /*ffd0*/  IMAD R7, R7, 0x8, R5 ;  /* 0x0000000807077824 */ /* 0x004fe200078e0205 */
[----:B---3--:R-:W-:-:S04]  /*ffe0*/  SHF.L.U32 R8, R8, 0x1f, RZ ;  /* 0x0000001f08087819 */ /* 0x008fc800000006ff */
[----:B------:R-:W0:Y:S02]  /*fff0*/  SYNCS.PHASECHK.TRANS64.TRYWAIT P0, [R7+URZ+0x28ca0], R8 ;  /* 0x028ca008070075a7 */ /* 0x000e24000800017f */
[----:B0-----:R-:W-:Y:S05]  /*10000*/  @!P0 BRA `(.L_x_3261) ;  /* 0x0000004c00c08947 */ /* 0x001fea0003800000 */
.L_x_3378:
        /* <DEDUP_REMOVED lines=11> */
.L_x_3262:
[----:B-1----:R-:W2:Y:S01]  /*100c0*/  LDL R9, [R1+0x4] ;  /* 0x0000040001097983 */ /* 0x002ea20000100800 */
[----:B------:R-:W-:Y:S01]  /*100d0*/  R2UR UR9, R7 ;  /* 0x00000000070972ca */ /* 0x000fe200000e0000 */
[----:B------:R-:W-:Y:S01]  /*100e0*/  UIADD3 UR4, UP0, UR38, 0x570, URZ ;  /* 0x0000057026047890 */ /* 0x000fe2000ff1e03f */
[----:B------:R-:W-:Y:S01]  /*100f0*/  R2UR UR11, R6 ;  /* 0x00000000060b72ca */ /* 0x000fe200000e0000 */
[----:B------:R-:W-:Y:S01]  /*10100*/  UMOV UR6, 0x0 ;  /* 0x0000000000067882 */ /* 0x000fe20000000000 */
[----:B------:R-:W-:Y:S01]  /*10110*/  R2UR UR12, R3 ;  /* 0x00000000030c72ca */ /* 0x000fe200000e0000 */
[----:B------:R-:W-:Y:S01]  /*10120*/  UIADD3.X UR5, URZ, UR39, URZ, UP0, !UPT ;  /* 0x000000273f057290 */ /* 0x000fe200087fe43f */
[----:B------:R-:W-:Y:S01]  /*10130*/  R2UR UR13, R2 ;  /* 0x00000000020d72ca */ /* 0x000fe200000e0000 */
[----:B------:R-:W-:Y:S01]  /*10140*/  UMOV UR7, 0x12f00000 ;  /* 0x12f0000000077882 */ /* 0x000fe20000000000 */
[----:B------:R-:W-:-:S05]  /*10150*/  UMOV UR10, URZ ;  /* 0x0000003f000a7c82 */ /* 0x000fca0008000000 */
[----:B------:R-:W-:Y:S01]  /*10160*/  UIADD3 UR9, UR9, 0x28c90, URZ ;  /* 0x00028c9009097890 */ /* 0x000fe2000fffe03f */
[----:B--2---:R-:W-:-:S04]  /*10170*/  LEA R9, R9, R5, 0xd ;  /* 0x0000000509097211 */ /* 0x004fc800078e68ff */
[----:B------:R-:W-:-:S13]  /*10180*/  R2UR UR8, R9 ;  /* 0x00000000090872ca */ /* 0x000fda00000e0000 */
[----:B------:R-:W-:-:S09]  /*10190*/  UIADD3 UR8, UR8, 0x22400, URZ ;  /* 0x0002240008087890 */ /* 0x000fd2000fffe03f */
[----:B------:R1:W-:Y:S01]  /*101a0*/  UTMALDG.4D [UR8], [UR4], desc[UR6] ;  /* 0x00000608040075b4 */ /* 0x0003e20008019000 */
[----:B------:R-:W2:Y:S02]  /*101b0*/  SYNCS.PHASECHK.TRANS64.TRYWAIT P1, [R7+URZ+0x28cc0], R8 ;  /* 0x028cc008070075a7 */ /* 0x000ea4000802017f */
[----:B-12---:R-:W-:Y:S05]  /*101c0*/  @!P1 BRA `(.L_x_3263) ;  /* 0x0000004c00649947 */ /* 0x006fea0003800000 */
.L_x_3379:
        /* <DEDUP_REMOVED lines=8> */
.L_x_3264:
        /* <DEDUP_REMOVED lines=38> */
[----:B------:R-:W-:Y:S01]  /*104b0*/  UMOV UR15, 0x180 ;  /* 0x00000180000f7882 */ /* 0x000fe20000000000 */
[----:B------:R0:W-:Y:S02]  /*104c0*/  UTMALDG.4D [UR8], [UR4], desc[UR6] ;  /* 0x00000608040075b4 */ /* 0x0001e40008019000 */
[----:B0-----:R-:W-:Y:S01]  /*104d0*/  UMOV UR8, UR16 ;  /* 0x0000001000087c82 */ /* 0x001fe20008000000 */
[----:B------:R-:W-:-:S02]  /*104e0*/  UMOV UR10, UR22 ;  /* 0x00000016000a7c82 */ /* 0x000fc40008000000 */
[----:B------:R0:W-:Y:S02]  /*104f0*/  UTMALDG.4D [UR8], [UR4], desc[UR6] ;  /* 0x00000608040075b4 */ /* 0x0001e40008019000 */
[----:B0-----:R-:W-:Y:S01]  /*10500*/  UMOV UR8, UR17 ;  /* 0x0000001100087c82 */ /* 0x001fe20008000000 */
[----:B------:R-:W-:Y:S01]  /*10510*/  UMOV UR10, UR15 ;  /* 0x0000000f000a7c82 */ /* 0x000fe20008000000 */
[----:B------:R-:W-:Y:S01]  /*10520*/  UMOV UR15, 0x1c0 ;  /* 0x000001c0000f7882 */ /* 0x000fe20000000000 */
[----:B------:R0:W-:Y:S02]  /*10530*/  UTMALDG.4D [UR8], [UR4], desc[UR6] ;  /* 0x00000608040075b4 */ /* 0x0001e40008019000 */
[----:B0-----:R-:W-:Y:S01]  /*10540*/  UMOV UR8, UR14 ;  /* 0x0000000e00087c82 */ /* 0x001fe20008000000 */
[----:B------:R-:W-:Y:S02]  /*10550*/  UMOV UR10, UR15 ;  /* 0x0000000f000a7c82 */ /* 0x000fe40008000000 */
[----:B------:R0:W-:Y:S02]  /*10560*/  UTMALDG.4D [UR8], [UR4], desc[UR6] ;  /* 0x00000608040075b4 */ /* 0x0001e40008019000 */
[----:B0-----:R-:W-:Y:S01]  /*10570*/  NOP ;  /* 0x0000000000007918 */ /* 0x001fe20000000000 */
.L_x_3260:
[----:B------:R-:W-:Y:S05]  /*10580*/  BSYNC B1 ;  /* 0x0000000000017941 */ /* 0x000fea0003800000 */
.L_x_3259:
        /* <DEDUP_REMOVED lines=13> */
.L_x_3248:
[----:B------:R-:W-:Y:S05]  /*10660*/  BSYNC B0 ;  /* 0x0000000000007941 */ /* 0x000fea0003800000 */
.L_x_3247:
[----:B-----5:R-:W2:Y:S01]  /*10670*/  LDL R7, [R1+0x2c] ;  /* 0x00002c0001077983 */ /* 0x020ea20000100800 */
[----:B------:R-:W-:Y:S05]  /*10680*/  @!P2 WARPSYNC.ALL ;  /* 0x000000000000a948 */ /* 0x000fea0003800000 */
[----:B------:R-:W-:Y:S01]  /*10690*/  BSSY B6, `(.L_x_3266) ;  /* 0x00002fe000067945 */ /* 0x000fe20003800000 */
[----:B------:R-:W-:Y:S01]  /*106a0*/  @!P2 BAR.SYNC.DEFER_BLOCKING 0xc, 0x120 ;  /* 0x030480000000ab1d */ /* 0x000fe20000010000 */
[----:B--2---:R-:W-:-:S13]  /*106b0*/  ISETP.GT.AND P0, PT, R7, RZ, PT ;  /* 0x000000ff0700720c */ /* 0x004fda0003f04270 */
[----:B------:R-:W-:Y:S05]  /*106c0*/  @P0 BRA `(.L_x_3267) ;  /* 0x0000000000440947 */ /* 0x000fea0003800000 */
[----:B------:R-:W2:Y:S02]  /*106d0*/  S2R R7, SR_TID.X ;  /* 0x0000000000077919 */ /* 0x000ea40000002100 */
[----:B--2---:R-:W-:-:S04]  /*106e0*/  LOP3.LUT R7, R7, 0x1f, RZ, 0xc0, !PT ;  /* 0x0000001f07077812 */ /* 0x004fc800078ec0ff */
[----:B------:R-:W-:-:S13]  /*106f0*/  ISETP.NE.AND P1, PT, R7, RZ, PT ;  /* 0x000000ff0700720c */ /* 0x000fda0003f25270 */
[----:B------:R-:W-:Y:S05]  /*10700*/  @P1 BRA `(.L_x_3268) ;  /* 0x0000002c00d81947 */ /* 0x000fea0003800000 */
[----:B------:R-:W2:Y:S01]  /*10710*/  S2R R7, SR_LANEID ;  /* 0x0000000000077919 */ /* 0x000ea20000000000 */
[----:B------:R-:W-:Y:S01]  /*10720*/  VOTEU.ANY UR4, UPT, PT ;  /* 0x0000000000047886 */ /* 0x000fe200038e0100 */
[----:B0-----:R-:W0:Y:S01]  /*10730*/  LDC.64 R2, c[0x0][0xc38] ;  /* 0x00030e00ff027b82 */ /* 0x001e220000000a00 */
[----:B------:R-:W2:Y:S08]  /*10740*/  FLO.U32 R0, UR4 ;  /* 0x0000000400007d00 */ /* 0x000eb000080e0000 */
[----:B------:R-:W0:Y:S01]  /*10750*/  POPC R5, UR4 ;  /* 0x0000000400057d09 */ /* 0x000e220008000000 */
[----:B--2---:R-:W-:-:S13]  /*10760*/  ISETP.EQ.U32.AND P0, PT, R0, R7, PT ;  /* 0x000000070000720c */ /* 0x004fda0003f02070 */
[----:B0-----:R-:W2:Y:S01]  /*10770*/  @P0 ATOMG.E.ADD.STRONG.GPU PT, R3, desc[UR40][R2.64], R5 ;  /* 0x00000005020309a8 */ /* 0x001ea200081ee1e8 */
[----:B------:R-:W0:Y:S02]  /*10780*/  S2R R4, SR_LTMASK ;  /* 0x0000000000047919 */ /* 0x000e240000003900 */
[----:B0-----:R-:W-:-:S04]  /*10790*/  LOP3.LUT R4, R4, UR4, RZ, 0xc0, !PT ;  /* 0x0000000404047c12 */ /* 0x001fc8000f8ec0ff */
[----:B------:R-:W0:Y:S01]  /*107a0*/  POPC R7, R4 ;  /* 0x0000000400077309 */ /* 0x000e220000000000 */
[----:B--2---:R-:W0:Y:S02]  /*107b0*/  SHFL.IDX PT, R0, R3, R0, 0x1f ;  /* 0x00001f0003007589 */ /* 0x004e2400000e0000 */
[----:B0-----:R-:W-:Y:S01]  /*107c0*/  IADD3 R16, R0, UR36, R7 ;  /* 0x0000002400107c10 */ /* 0x001fe2000fffe007 */
[----:B------:R-:W-:Y:S06]  /*107d0*/  BRA `(.L_x_3268) ;  /* 0x0000002c00a47947 */ /* 0x000fec0003800000 */
.L_x_3267:
[----:B------:R-:W2:Y:S01]  /*107e0*/  S2R R0, SR_CgaCtaId ;  /* 0x0000000000007919 */ /* 0x000ea20000008800 */
[----:B0-----:R-:W-:-:S04]  /*107f0*/  MOV R2, 0x400 ;  /* 0x0000040000027802 */ /* 0x001fc80000000f00 */
[----:B--2---:R-:W-:-:S05]  /*10800*/  LEA R3, R0, R2, 0x18 ;  /* 0x0000000200037211 */ /* 0x004fca00078ec0ff */
        /* <DEDUP_REMOVED lines=13> */
[----:B------:R-:W-:Y:S02]  /*108e0*/  IMAD.U32 R7, RZ, RZ, UR9 ;  /* 0x00000009ff077e24 */ /* 0x000fe4000f8e00ff */
[----:B------:R-:W-:-:S02]  /*108f0*/  IMAD.U32 R10, RZ, RZ, UR4 ;  /* 0x00000004ff0a7e24 */ /* 0x000fc4000f8e00ff */
[----:B-1----:R-:W-:Y:S02]  /*10900*/  IMAD.MOV.U32 R8, RZ, RZ, 0x70 ;  /* 0x00000070ff087424 */ /* 0x002fe400078e00ff */
[----:B------:R-:W-:Y:S02]  /*10910*/  IMAD.MOV.U32 R12, RZ, RZ, 0x1 ;  /* 0x00000001ff0c7424 */ /* 0x000fe400078e00ff */
[----:B------:R-:W-:-:S07]  /*10920*/  IMAD.MOV.U32 R13, RZ, RZ, RZ ;  /* 0x000000ffff0d7224 */ /* 0x000fce00078e00ff */
[----:B------:R-:W-:-:S07]  /*10930*/  LEPC R20, `(.L_x_3269) ;  /* 0x000000001014794e */ /* 0x000fce0000000000 */
[----:B0-----:R-:W-:Y:S05]  /*10940*/  CALL.ABS.NOINC R2 ;  /* 0x0000000002007343 */ /* 0x001fea0003c00000 */
.L_x_3269:
        /* <DEDUP_REMOVED lines=12> */
[----:B------:R-:W-:Y:S01]  /*10a10*/  MOV R12, 0x1 ;  /* 0x00000001000c7802 */ /* 0x000fe20000000f00 */
[----:B------:R-:W-:Y:S02]  /*10a20*/  IMAD.U32 R6, RZ, RZ, UR8 ;  /* 0x00000008ff067e24 */ /* 0x000fe4000f8e00ff */
[----:B------:R-:W-:-:S02]  /*10a30*/  IMAD.U32 R10, RZ, RZ, UR4 ;  /* 0x00000004ff0a7e24 */ /* 0x000fc4000f8e00ff */
[----:B------:R-:W-:Y:S02]  /*10a40*/  IMAD.U32 R11, RZ, RZ, UR5 ;  /* 0x00000005ff0b7e24 */ /* 0x000fe4000f8e00ff */
[----:B-1----:R-:W-:Y:S02]  /*10a50*/  IMAD.MOV.U32 R8, RZ, RZ, 0x70 ;  /* 0x00000070ff087424 */ /* 0x002fe400078e00ff */
[----:B0-----:R-:W-:-:S07]  /*10a60*/  IMAD.MOV.U32 R13, RZ, RZ, RZ ;  /* 0x000000ffff0d7224 */ /* 0x001fce00078e00ff */
[----:B------:R-:W-:-:S07]  /*10a70*/  LEPC R20, `(.L_x_3271) ;  /* 0x000000001014794e */ /* 0x000fce0000000000 */
[----:B--2---:R-:W-:Y:S05]  /*10a80*/  CALL.ABS.NOINC R2 ;  /* 0x0000000002007343 */ /* 0x004fea0003c00000 */
.L_x_3271:
        /* <DEDUP_REMOVED lines=16> */
.L_x_3270:
        /* <DEDUP_REMOVED lines=17> */
[----:B----4-:R-:W-:Y:S02]  /*10ca0*/  LEA R17, R17, R4, 0x6 ;  /* 0x0000000411117211 */ /* 0x010fe400078e30ff */
[----:B------:R-:W0:Y:S01]  /*10cb0*/  LDC R4, c[0x0][0x428] ;  /* 0x00010a00ff047b82 */ /* 0x000e220000000800 */
[----:B------:R-:W-:-:S06]  /*10cc0*/  IMAD.MOV.U32 R0, RZ, RZ, R5 ;  /* 0x000000ffff007224 */ /* 0x000fcc00078e0005 */
[----:B------:R2:W5:Y:S01]  /*10cd0*/  @P0 LDG.E R0, desc[UR40][R2.64] ;  /* 0x0000002802000981 */ /* 0x000562000c1e1900 */
[----:B------:R-:W-:Y:S02]  /*10ce0*/  PLOP3.LUT P1, PT, P6, PT, PT, 0x8, 0x0 ;  /* 0x000000000000781c */ /* 0x000fe4000372e170 */
[----:B0-----:R-:W-:Y:S01]  /*10cf0*/  ISETP.NE.AND P0, PT, R4, 0x1, PT ;  /* 0x000000010400780c */ /* 0x001fe20003f05270 */
[----:B------:R-:W-:-:S12]  /*10d00*/  IMAD.MOV.U32 R4, RZ, RZ, R18 ;  /* 0x000000ffff047224 */ /* 0x000fd800078e0012 */
[----:B--2---:R-:W0:Y:S08]  /*10d10*/  @P0 LDC R3, c[0x0][0x42c] ;  /* 0x00010b00ff030b82 */ /* 0x004e300000000800 */
[----:B------:R-:W2:Y:S01]  /*10d20*/  @P0 LDC R2, c[0x0][0x430] ;  /* 0x00010c00ff020b82 */ /* 0x000ea20000000800 */
[----:B0-----:R-:W-:-:S05]  /*10d30*/  @P0 IMAD.HI.U32 R3, R18, R3, RZ ;  /* 0x0000000312030227 */ /* 0x001fca00078e00ff */
[----:B--2---:R-:W-:Y:S02]  /*10d40*/  @P0 SHF.R.U32.HI R4, RZ, R2, R3 ;  /* 0x00000002ff040219 */ /* 0x004fe40000011603 */
[----:B------:R-:W-:-:S04]  /*10d50*/  ISETP.NE.U32.AND P0, PT, RZ, UR4, PT ;  /* 0x00000004ff007c0c */ /* 0x000fc8000bf05070 */
[----:B------:R-:W-:-:S04]  /*10d60*/  ISETP.NE.AND.EX P0, PT, RZ, UR5, PT, P0 ;  /* 0x00000005ff007c0c */ /* 0x000fc8000bf05300 */
[----:B------:R-:W-:-:S09]  /*10d70*/  SEL R2, R5, RZ, !P0 ;  /* 0x000000ff05027207 */ /* 0x000fd20004000000 */
.L_x_3272:
        /* <DEDUP_REMOVED lines=17> */
.L_x_3382:
[----:B------:R-:W2:Y:S01]  /*10e90*/  LDL R3, [R1+0x1c] ;  /* 0x00001c0001037983 */ /* 0x000ea20000100800 */
[----:B------:R-:W-:Y:S01]  /*10ea0*/  UMOV UR4, 0xffffffff ;  /* 0xffffffff00047882 */ /* 0x000fe20000000000 */
[----:B-1----:R-:W-:Y:S01]  /*10eb0*/  SHF.R.S32.HI R8, RZ, 0x1f, R0 ;  /* 0x0000001fff087819 */ /* 0x002fe20000011400 */
[----:B--2---:R-:W-:Y:S01]  /*10ec0*/  VIADD R3, R3, 0xffffffff ;  /* 0xffffffff03037836 */ /* 0x004fe20000000000 */
[----:B------:R-:W-:Y:S06]  /*10ed0*/  BRA.DIV UR4, `(.L_x_3274) ;  /* 0x0000004204687947 */ /* 0x000fec000b800000 */
[----:B------:R-:W-:-:S13]  /*10ee0*/  ELECT P6, URZ, PT ;  /* 0x00000000003f782f */ /* 0x000fda00038c0000 */
.L_x_3385:
        /* <DEDUP_REMOVED lines=24> */
.L_x_3276:
        /* <DEDUP_REMOVED lines=9> */
.L_x_3386:
        /* <DEDUP_REMOVED lines=11> */
.L_x_3278:
        /* <DEDUP_REMOVED lines=23> */
.L_x_3275:
        /* <DEDUP_REMOVED lines=30> */
.L_x_3387:
[----:B------:R-:W-:Y:S05]  /*11500*/  BSYNC B0 ;  /* 0x0000000000007941 */ /* 0x000fea0003800000 */
.L_x_3279:
[----:B------:R-:W-:Y:S04]  /*11510*/  BSSY B0, `(.L_x_3281) ;  /* 0x0000050000007945 */ /* 0x000fe80003800000 */
[----:B------:R-:W-:Y:S05]  /*11520*/  @!P6 BRA `(.L_x_3282) ;  /* 0x000000040038e947 */ /* 0x000fea0003800000 */
[----:B------:R-:W2:Y:S01]  /*11530*/  LDL R7, [R1] ;  /* 0x0000000001077983 */ /* 0x000ea20000100800 */
[----:B------:R-:W-:-:S03]  /*11540*/  MOV R9, 0x400 ;  /* 0x0000040000097802 */ /* 0x000fc60000000f00 */
[----:B0-----:R-:W3:Y:S01]  /*11550*/  LDL R5, [R1+0x8] ;  /* 0x0000080001057983 */ /* 0x001ee20000100800 */
[----:B------:R-:W0:Y:S02]  /*11560*/  S2R R10, SR_CgaCtaId ;  /* 0x00000000000a7919 */ /* 0x000e240000008800 */
[----:B0-----:R-:W-:-:S05]  /*11570*/  LEA R9, R10, R9, 0x18 ;  /* 0x000000090a097211 */ /* 0x001fca00078ec0ff */
[----:B--2---:R-:W-:Y:S01]  /*11580*/  IMAD R2, R7, 0x8, R9 ;  /* 0x0000000807027824 */ /* 0x004fe200078e0209 */
[----:B---3--:R-:W-:-:S04]  /*11590*/  SHF.L.U32 R5, R5, 0x1f, RZ ;  /* 0x0000001f05057819 */ /* 0x008fc800000006ff */
[----:B------:R-:W0:Y:S02]  /*115a0*/  SYNCS.PHASECHK.TRANS64.TRYWAIT P0, [R2+URZ+0x28c60], R5 ;  /* 0x028c6005020075a7 */ /* 0x000e24000800017f */
[----:B0-----:R-:W-:Y:S05]  /*115b0*/  @!P0 BRA `(.L_x_3283) ;  /* 0x0000003c00048947 */ /* 0x001fea0003800000 */
.L_x_3388:
        /* <DEDUP_REMOVED lines=11> */
.L_x_3284:
        /* <DEDUP_REMOVED lines=44> */
[----:B------:R-:W-:-:S02]  /*11930*/  UMOV UR10, UR21 ;  /* 0x00000015000a7c82 */ /* 0x000fc40008000000 */
[----:B------:R0:W-:Y:S01]  /*11940*/  UTMALDG.4D [UR8], [UR4], desc[UR6] ;  /* 0x00000608040075b4 */ /* 0x0001e20008019000 */
        /* <DEDUP_REMOVED lines=12> */
.L_x_3282:
[----:B------:R-:W-:Y:S05]  /*11a10*/  BSYNC B0 ;  /* 0x0000000000007941 */ /* 0x000fea0003800000 */
.L_x_3281:
        /* <DEDUP_REMOVED lines=46> */
.L_x_3291:
[----:B------:R-:W2:Y:S01]  /*11d00*/  S2R R7, SR_CgaCtaId ;  /* 0x0000000000077919 */ /* 0x000ea20000008800 */
[----:B------:R-:W-:-:S04]  /*11d10*/  MOV R2, 0x400 ;  /* 0x0000040000027802 */ /* 0x000fc80000000f00 */
[----:B--2---:R-:W-:Y:S02]  /*11d20*/  LEA R2, R7, R2, 0x18 ;  /* 0x0000000207027211 */ /* 0x004fe400078ec0ff */
[----:B------:R-:W-:-:S03]  /*11d30*/  SHF.L.U32 R7, R12, 0x1f, RZ ;  /* 0x0000001f0c077819 */ /* 0x000fc600000006ff */
[----:B------:R-:W-:-:S04]  /*11d40*/  IMAD R2, R13, 0x8, R2 ;  /* 0x000000080d027824 */ /* 0x000fc800078e0202 */
[----:B------:R-:W2:Y:S02]  /*11d50*/  SYNCS.PHASECHK.TRANS64.TRYWAIT P0, [R2+URZ+0x28c40], R7 ;  /* 0x028c4007020075a7 */ /* 0x000ea4000800017f */
[----:B--2---:R-:W-:Y:S05]  /*11d60*/  @!P0 BRA `(.L_x_3292) ;  /* 0x00000034002c8947 */ /* 0x004fea0003800000 */
.L_x_3389:
[----:B------:R-:W3:Y:S02]  /*11d70*/  S2R R10, SR_TID.X ;  /* 0x00000000000a7919 */ /* 0x000ee40000002100 */
[----:B---3--:R-:W-:-:S04]  /*11d80*/  LOP3.LUT R10, R10, 0x7f, RZ, 0xc0, !PT ;  /* 0x0000007f0a0a7812 */ /* 0x008fc800078ec0ff */
[----:B------:R-:W-:-:S13]  /*11d90*/  ISETP.NE.AND P1, PT, R10, RZ, PT ;  /* 0x000000ff0a00720c */ /* 0x000fda0003f25270 */
        /* <DEDUP_REMOVED lines=8> */
.L_x_3293:
[----:B---3--:R-:W3:Y:S01]  /*11e20*/  LDL R10, [R1] ;  /* 0x00000000010a7983 */ /* 0x008ee20000100800 */
[----:B0-----:R-:W-:-:S03]  /*11e30*/  MOV R12, 0x400 ;  /* 0x00000400000c7802 */ /* 0x001fc60000000f00 */
[----:B------:R-:W4:Y:S01]  /*11e40*/  LDL R11, [R1+0x10] ;  /* 0x00001000010b7983 */ /* 0x000f220000100800 */
[----:B------:R-:W0:Y:S01]  /*11e50*/  S2R R13, SR_CgaCtaId ;  /* 0x00000000000d7919 */ /* 0x000e220000008800 */
        /* <DEDUP_REMOVED lines=8> */
[----:B------:R-:W-:Y:S01]  /*11ee0*/  UMOV UR7, 0x14f00000 ;  /* 0x14f0000000077882 */ /* 0x000fe20000000000 */
[----:B------:R-:W-:Y:S01]  /*11ef0*/  UMOV UR10, URZ ;  /* 0x0000003f000a7c82 */ /* 0x000fe20008000000 */
[----:B---3--:R-:W-:-:S05]  /*11f00*/  IMAD R10, R10, 0x2000, R12 ;  /* 0x000020000a0a7824 */ /* 0x008fca00078e020c */
[----:B------:R-:W-:Y:S02]  /*11f10*/  R2UR UR8, R10 ;  /* 0x000000000a0872ca */ /* 0x000fe400000e0000 */
[----:B----4-:R-:W-:-:S04]  /*11f20*/  LEA R5, R5, R11, 0x6 ;  /* 0x0000000b05057211 */ /* 0x010fc800078e30ff */
[----:B------:R-:W-:-:S07]  /*11f30*/  R2UR UR11, R5 ;  /* 0x00000000050b72ca */ /* 0x000fce00000e0000 */
[----:B------:R-:W-:-:S09]  /*11f40*/  UIADD3 UR8, UR8, 0x22400, URZ ;  /* 0x0002240008087890 */ /* 0x000fd2000fffe03f */
[----:B------:R0:W-:Y:S01]  /*11f50*/  UTMALDG.4D [UR8], [UR4], desc[UR6] ;  /* 0x00000608040075b4 */ /* 0x0001e20008019000 */
[----:B------:R-:W3:Y:S02]  /*11f60*/  SYNCS.PHASECHK.TRANS64.TRYWAIT P0, [R2+URZ+0x28c60], R7 ;  /* 0x028c6007020075a7 */ /* 0x000ee4000800017f */
[----:B0--3--:R-:W-:Y:S05]  /*11f70*/  @!P0 BRA `(.L_x_3294) ;  /* 0x0000003000bc8947 */ /* 0x009fea0003800000 */
.L_x_3390:
[----:B------:R-:W-:Y:S05]  /*11f80*/  @P1 BRA `(.L_x_3295) ;  /* 0x00000000001c1947 */ /* 0x000fea0003800000 */
[----:B------:R-:W3:Y:S01]  /*11f90*/  S2R R10, SR_TID.X ;  /* 0x00000000000a7919 */ /* 0x000ee20000002100 */
[----:B0-2---:R-:W-:-:S04]  /*11fa0*/  IMAD.MOV.U32 R7, RZ, RZ, 0x10000 ;  /* 0x00010000ff077424 */ /* 0x005fc800078e00ff */
[----:B------:R4:W-:Y:S01]  /*11fb0*/  SYNCS.ARRIVE.TRANS64 RZ, [R2+URZ+0x28c50], R7 ;  /* 0x028c500702ff79a7 */ /* 0x0009e2000800003f */
[----:B---3--:R-:W-:-:S04]  /*11fc0*/  LOP3.LUT R10, R10, 0x1f, RZ, 0xc0, !PT ;  /* 0x0000001f0a0a7812 */ /* 0x008fc800078ec0ff */
[----:B------:R-:W-:-:S13]  /*11fd0*/  ISETP.NE.AND P0, PT, R10, RZ, PT ;  /* 0x000000ff0a00720c */ /* 0x000fda0003f05270 */
[----:B----4-:R-:W-:Y:S05]  /*11fe0*/  @!P0 BRA `(.L_x_3295) ;  /* 0x0000000000048947 */ /* 0x010fea0003800000 */
[----:B------:R-:W-:Y:S01]  /*11ff0*/  BPT.TRAP 0x1 ;  /* 0x000000040000795c */ /* 0x000fe20000300000 */
.L_x_3295:
[----:B0-2---:R-:W2:Y:S01]  /*12000*/  LDL R7, [R1] ;  /* 0x0000000001077983 */ /* 0x005ea20000100800 */
[----:B------:R-:W-:Y:S01]  /*12010*/  MOV R10, 0x400 ;  /* 0x00000400000a7802 */ /* 0x000fe20000000f00 */
[----:B------:R-:W0:Y:S01]  /*12020*/  S2R R11, SR_CgaCtaId ;  /* 0x00000000000b7919 */ /* 0x000e220000008800 */
[----:B------:R-:W-:Y:S01]  /*12030*/  R2UR UR9, R2 ;  /* 0x00000000020972ca */ /* 0x000fe200000e0000 */
[----:B------:R-:W-:Y:S01]  /*12040*/  UIADD3 UR4, UP0, UR38, 0x470, URZ ;  /* 0x0000047026047890 */ /* 0x000fe2000ff1e03f */
[----:B------:R-:W-:Y:S02]  /*12050*/  R2UR UR11, R5 ;  /* 0x00000000050b72ca */ /* 0x000fe400000e0000 */
[----:B------:R-:W-:Y:S02]  /*12060*/  R2UR UR12, R4 ;  /* 0x00000000040c72ca */ /* 0x000fe400000e0000 */
[----:B------:R-:W-:Y:S01]  /*12070*/  R2UR UR13, R6 ;  /* 0x00000000060d72ca */ /* 0x000fe200000e0000 */
[----:B------:R-:W-:Y:S01]  /*12080*/  UIADD3.X UR5, URZ, UR39, URZ, UP0, !UPT ;  /* 0x000000273f057290 */ /* 0x000fe200087fe43f */
[----:B0-----:R-:W-:-:S05]  /*12090*/  LEA R10, R11, R10, 0x18 ;  /* 0x0000000a0b0a7211 */ /* 0x001fca00078ec0ff */
        /* <DEDUP_REMOVED lines=43> */
[----:B--2---:R-:W-:Y:S01]  /*12350*/  NOP ;  /* 0x0000000000007918 */ /* 0x004fe20000000000 */
.L_x_3290:
[----:B------:R-:W-:Y:S05]  /*12360*/  BSYNC B2 ;  /* 0x0000000000027941 */ /* 0x000fea0003800000 */
.L_x_3289:
[----:B------:R-:W2:Y:S02]  /*12370*/  LDL.LU R2, [R1+0x1c] ;  /* 0x00001c0001027983 */ /* 0x000ea40000300800 */
[----:B--2---:R-:W-:-:S07]  /*12380*/  VIADD R5, R2, 0xfffffffd ;  /* 0xfffffffd02057836 */ /* 0x004fce0000000000 */
.L_x_3288:
[----:B------:R-:W-:Y:S05]  /*12390*/  BSYNC B1 ;  /* 0x0000000000017941 */ /* 0x000fea0003800000 */
.L_x_3287:
[----:B------:R-:W-:-:S04]  /*123a0*/  IADD3 R2, -R9, RZ, RZ ;  /* 0x000000ff09027210 */ /* 0x000fc80007ffe1ff */
[----:B------:R-:W-:-:S13]  /*123b0*/  ISETP.NE.AND P0, PT, R3, R2, PT ;  /* 0x000000020300720c */ /* 0x000fda0003f05270 */
[----:B------:R-:W-:Y:S05]  /*123c0*/  @!P0 BRA `(.L_x_3286) ;  /* 0x0000001000388947 */ /* 0x000fea0003800000 */
.L_x_3310:
[----:B--2---:R-:W2:Y:S04]  /*123d0*/  LDL.LU R3, [R1] ;  /* 0x0000000001037983 */ /* 0x004ea80000300800 */
        /* <DEDUP_REMOVED lines=8> */
[----:B------:R-:W-:Y:S06]  /*12460*/  @!P6 BRA `(.L_x_3297) ;  /* 0x0000000400e8e947 */ /* 0x000fec0003800000 */
[----:B------:R-:W-:Y:S01]  /*12470*/  ULDC.64 UR4, c[0x0][0x3f8] ;  /* 0x0000fe0000047ab9 */ /* 0x000fe20000000a00 */
[----:B------:R-:W-:Y:S01]  /*12480*/  IMAD.MOV.U32 R11, RZ, RZ, R5 ;  /* 0x000000ffff0b7224 */ /* 0x000fe200078e0005 */
[----:B------:R-:W-:-:S04]  /*12490*/  ISETP.NE.U32.AND P0, PT, RZ, UR4, PT ;  /* 0x00000004ff007c0c */ /* 0x000fc8000bf05070 */
[----:B------:R-:W-:-:S13]  /*124a0*/  ISETP.NE.AND.EX P0, PT, RZ, UR5, PT, P0 ;  /* 0x00000005ff007c0c */ /* 0x000fda000bf05300 */
[----:B------:R-:W-:Y:S05]  /*124b0*/  @!P0 BRA `(.L_x_3298) ;  /* 0x0000000000448947 */ /* 0x000fea0003800000 */
[----:B------:R-:W2:Y:S01]  /*124c0*/  LDC R11, c[0x0][0x41c] ;  /* 0x00010700ff0b7b82 */ /* 0x000ea20000000800 */
[----:B------:R-:W-:Y:S01]  /*124d0*/  ULDC.64 UR6, c[0x0][0x408] ;  /* 0x0001020000067ab9 */ /* 0x000fe20000000a00 */
[----:B--2---:R-:W-:-:S13]  /*124e0*/  ISETP.NE.AND P0, PT, R11, 0x1, PT ;  /* 0x000000010b00780c */ /* 0x004fda0003f05270 */
[----:B------:R-:W2:Y:S02]  /*124f0*/  @P0 LDC.64 R2, c[0x0][0x420] ;  /* 0x00010800ff020b82 */ /* 0x000ea40000000a00 */
[----:B--2---:R-:W-:-:S04]  /*12500*/  @P0 IMAD.HI.U32 R6, R5, R2, RZ ;  /* 0x0000000205060227 */ /* 0x004fc800078e00ff */
        /* <DEDUP_REMOVED lines=12> */
.L_x_3298:
[----:B------:R-:W3:Y:S01]  /*125d0*/  S2R R3, SR_CgaCtaId ;  /* 0x0000000000037919 */ /* 0x000ee20000008800 */
[----:B------:R-:W-:-:S04]  /*125e0*/  MOV R2, 0x400 ;  /* 0x0000040000027802 */ /* 0x000fc80000000f00 */
[----:B---3--:R-:W-:Y:S02]  /*125f0*/  LEA R2, R3, R2, 0x18 ;  /* 0x0000000203027211 */ /* 0x008fe400078ec0ff */
[----:B------:R-:W-:-:S03]  /*12600*/  SHF.L.U32 R3, R10, 0x1f, RZ ;  /* 0x0000001f0a037819 */ /* 0x000fc600000006ff */
[----:B------:R-:W-:-:S04]  /*12610*/  IMAD R2, R9, 0x8, R2 ;  /* 0x0000000809027824 */ /* 0x000fc800078e0202 */
[----:B------:R-:W3:Y:S02]  /*12620*/  SYNCS.PHASECHK.TRANS64.TRYWAIT P0, [R2+URZ+0x28c40], R3 ;  /* 0x028c4003020075a7 */ /* 0x000ee4000800017f */
[----:B---3--:R-:W-:Y:S05]  /*12630*/  @!P0 BRA `(.L_x_3299) ;  /* 0x0000002c00208947 */ /* 0x008fea0003800000 */
.L_x_3391:
[----:B--2---:R-:W2:Y:S02]  /*12640*/  S2R R7, SR_TID.X ;  /* 0x0000000000077919 */ /* 0x004ea40000002100 */
[----:B--2---:R-:W-:-:S04]  /*12650*/  LOP3.LUT R7, R7, 0x7f, RZ, 0xc0, !PT ;  /* 0x0000007f07077812 */ /* 0x004fc800078ec0ff */
[----:B------:R-:W-:-:S13]  /*12660*/  ISETP.NE.AND P0, PT, R7, RZ, PT ;  /* 0x000000ff0700720c */ /* 0x000fda0003f05270 */
[----:B------:R-:W-:Y:S05]  /*12670*/  @P0 BRA `(.L_x_3300) ;  /* 0x00000000001c0947 */ /* 0x000fea0003800000 */
[----:B------:R-:W2:Y:S02]  /*12680*/  S2R R7, SR_TID.X ;  /* 0x0000000000077919 */ /* 0x000ea40000002100 */
[----:B--2---:R-:W-:-:S04]  /*12690*/  LOP3.LUT R7, R7, 0x1f, RZ, 0xc0, !PT ;  /* 0x0000001f07077812 */ /* 0x004fc800078ec0ff */
[----:B------:R-:W-:Y:S01]  /*126a0*/  ISETP.NE.AND P1, PT, R7, RZ, PT ;  /* 0x000000ff0700720c */ /* 0x000fe20003f25270 */
[----:B------:R-:W-:-:S04]  /*126b0*/  IMAD.MOV.U32 R7, RZ, RZ, 0x2000 ;  /* 0x00002000ff077424 */ /* 0x000fc800078e00ff */
[----:B------:R2:W-:Y:S08]  /*126c0*/  SYNCS.ARRIVE.TRANS64 RZ, [R2+URZ+0x28c30], R7 ;  /* 0x028c300702ff79a7 */ /* 0x0005f0000800003f */
[----:B------:R-:W-:Y:S05]  /*126d0*/  @!P1 BRA `(.L_x_3300) ;  /* 0x0000000000049947 */ /* 0x000fea0003800000 */
[----:B------:R-:W-:Y:S01]  /*126e0*/  BPT.TRAP 0x1 ;  /* 0x000000040000795c */ /* 0x000fe20000300000 */
.L_x_3300:
[----:B0-----:R-:W4:Y:S01]  /*126f0*/  LDL R12, [R1+0x10] ;  /* 0x00001000010c7983 */ /* 0x001f220000100800 */
[----:B--2---:R-:W-:Y:S01]  /*12700*/  MOV R7, 0x400 ;  /* 0x0000040000077802 */ /* 0x004fe20000000f00 */
[----:B------:R-:W0:Y:S01]  /*12710*/  S2R R13, SR_CgaCtaId ;  /* 0x00000000000d7919 */ /* 0x000e220000008800 */
[----:B------:R-:W-:Y:S01]  /*12720*/  R2UR UR9, R2 ;  /* 0x00000000020972ca */ /* 0x000fe200000e0000 */
[----:B------:R-:W-:Y:S01]  /*12730*/  UIADD3 UR4, UP0, UR38, 0x370, URZ ;  /* 0x0000037026047890 */ /* 0x000fe2000ff1e03f */
[----:B------:R-:W-:Y:S02]  /*12740*/  R2UR UR12, R4 ;  /* 0x00000000040c72ca */ /* 0x000fe400000e0000 */
[----:B-----5:R-:W-:Y:S01]  /*12750*/  R2UR UR13, R6 ;  /* 0x00000000060d72ca */ /* 0x020fe200000e0000 */
[----:B------:R-:W-:Y:S01]  /*12760*/  UIADD3.X UR5, URZ, UR39, URZ, UP0, !UPT ;  /* 0x000000273f057290 */ /* 0x000fe200087fe43f */
[----:B0-----:R-:W-:-:S04]  /*12770*/  LEA R7, R13, R7, 0x18 ;  /* 0x000000070d077211 */ /* 0x001fc800078ec0ff */
[----:B------:R-:W-:-:S04]  /*12780*/  LEA R7, R9, R7, 0xd ;  /* 0x0000000709077211 */ /* 0x000fc800078e68ff */
[----:B------:R-:W-:Y:S01]  /*12790*/  R2UR UR8, R7 ;  /* 0x00000000070872ca */ /* 0x000fe200000e0000 */
[----:B------:R-:W-:Y:S01]  /*127a0*/  UIADD3 UR9, UR9, 0x28c30, URZ ;  /* 0x00028c3009097890 */ /* 0x000fe2000fffe03f */
[----:B------:R-:W-:Y:S01]  /*127b0*/  UMOV UR6, 0x0 ;  /* 0x0000000000067882 */ /* 0x000fe20000000000 */
[----:B------:R-:W-:Y:S01]  /*127c0*/  UMOV UR7, 0x14f00000 ;  /* 0x14f0000000077882 */ /* 0x000fe20000000000 */
[----:B------:R-:W-:-:S09]  /*127d0*/  UMOV UR10, URZ ;  /* 0x0000003f000a7c82 */ /* 0x000fd20008000000 */
[----:B------:R-:W-:Y:S01]  /*127e0*/  UIADD3 UR8, UR8, 0x22400, URZ ;  /* 0x0002240008087890 */ /* 0x000fe2000fffe03f */
[----:B----4-:R-:W-:-:S05]  /*127f0*/  IMAD R7, R11, 0x40, R12 ;  /* 0x000000400b077824 */ /* 0x010fca00078e020c */
[----:B------:R-:W-:-:S13]  /*12800*/  R2UR UR11, R7 ;  /* 0x00000000070b72ca */ /* 0x000fda00000e0000 */
[----:B------:R0:W-:Y:S01]  /*12810*/  UTMALDG.4D [UR8], [UR4], desc[UR6] ;  /* 0x00000608040075b4 */ /* 0x0001e20008019000 */
[----:B------:R-:W2:Y:S02]  /*12820*/  SYNCS.PHASECHK.TRANS64.TRYWAIT P1, [R2+URZ+0x28c60], R3 ;  /* 0x028c6003020075a7 */ /* 0x000ea4000802017f */
[----:B0-2---:R-:W-:Y:S05]  /*12830*/  @!P1 BRA `(.L_x_3301) ;  /* 0x0000002800b49947 */ /* 0x005fea0003800000 */
.L_x_3392:
[----:B------:R-:W-:Y:S05]  /*12840*/  @P0 BRA `(.L_x_3302) ;  /* 0x00000000001c0947 */ /* 0x000fea0003800000 */
[----:B------:R-:W2:Y:S01]  /*12850*/  S2R R11, SR_TID.X ;  /* 0x00000000000b7919 */ /* 0x000ea20000002100 */
[----:B0--3--:R-:W-:-:S04]  /*12860*/  IMAD.MOV.U32 R3, RZ, RZ, 0x10000 ;  /* 0x00010000ff037424 */ /* 0x009fc800078e00ff */
[----:B------:R4:W-:Y:S01]  /*12870*/  SYNCS.ARRIVE.TRANS64 RZ, [R2+URZ+0x28c50], R3 ;  /* 0x028c500302ff79a7 */ /* 0x0009e2000800003f */
[----:B--2---:R-:W-:-:S04]  /*12880*/  LOP3.LUT R11, R11, 0x1f, RZ, 0xc0, !PT ;  /* 0x0000001f0b0b7812 */ /* 0x004fc800078ec0ff */
[----:B------:R-:W-:-:S13]  /*12890*/  ISETP.NE.AND P1, PT, R11, RZ, PT ;  /* 0x000000ff0b00720c */ /* 0x000fda0003f25270 */
[----:B----4-:R-:W-:Y:S05]  /*128a0*/  @!P1 BRA `(.L_x_3302) ;  /* 0x0000000000049947 */ /* 0x010fea0003800000 */
[----:B------:R-:W-:Y:S01]  /*128b0*/  BPT.TRAP 0x1 ;  /* 0x000000040000795c */ /* 0x000fe20000300000 */
.L_x_3302:
[----:B------:R-:W2:Y:S01]  /*128c0*/  S2R R11, SR_CgaCtaId ;  /* 0x00000000000b7919 */ /* 0x000ea20000008800 */
[----:B0--3--:R-:W-:Y:S01]  /*128d0*/  MOV R3, 0x400 ;  /* 0x0000040000037802 */ /* 0x009fe20000000f00 */
        /* <DEDUP_REMOVED lines=15> */
[----:B--2---:R-:W-:-:S05]  /*129d0*/  LEA R3, R11, R3, 0x18 ;  /* 0x000000030b037211 */ /* 0x004fca00078ec0ff */
[----:B------:R-:W-:-:S05]  /*129e0*/  IMAD R2, R9, 0x10000, R3 ;  /* 0x0001000009027824 */ /* 0x000fca00078e0203 */
        /* <DEDUP_REMOVED lines=33> */
[----:B--2---:R-:W-:Y:S01]  /*12c00*/  NOP ;  /* 0x0000000000007918 */ /* 0x004fe20000000000 */
.L_x_3297:
[----:B------:R-:W-:Y:S05]  /*12c10*/  BSYNC B1 ;  /* 0x0000000000017941 */ /* 0x000fea0003800000 */
.L_x_3296:
        /* <DEDUP_REMOVED lines=14> */
[----:B------:R-:W3:Y:S01]  /*12d00*/  LDC R6, c[0x0][0x41c] ;  /* 0x00010700ff067b82 */ /* 0x000ee20000000800 */
[----:B------:R-:W-:Y:S01]  /*12d10*/  ULDC.64 UR6, c[0x0][0x408] ;  /* 0x0001020000067ab9 */ /* 0x000fe20000000a00 */
[----:B---3--:R-:W-:-:S13]  /*12d20*/  ISETP.NE.AND P0, PT, R6, 0x1, PT ;  /* 0x000000010600780c */ /* 0x008fda0003f05270 */
[----:B------:R-:W3:Y:S02]  /*12d30*/  @P0 LDC.64 R2, c[0x0][0x420] ;  /* 0x00010800ff020b82 */ /* 0x000ee40000000a00 */
[----:B---3--:R-:W-:-:S04]  /*12d40*/  @P0 IMAD.HI.U32 R7, R9, R2, RZ ;  /* 0x0000000209070227 */ /* 0x008fc800078e00ff */
[----:B------:R-:W-:Y:S01]  /*12d50*/  IMAD.MOV.U32 R2, RZ, RZ, R9 ;  /* 0x000000ffff027224 */ /* 0x000fe200078e0009 */
[----:B------:R-:W-:-:S05]  /*12d60*/  @P0 SHF.R.U32.HI R2, RZ, R3, R7 ;  /* 0x00000003ff020219 */ /* 0x000fca0000011607 */
[----:B------:R-:W-:-:S04]  /*12d70*/  IMAD.MOV R3, RZ, RZ, -R2 ;  /* 0x000000ffff037224 */ /* 0x000fc800078e0a02 */
[----:B------:R-:W-:Y:S01]  /*12d80*/  IMAD R9, R6, R3, R9 ;  /* 0x0000000306097224 */ /* 0x000fe200078e0209 */
[----:B------:R-:W-:Y:S01]  /*12d90*/  SHF.R.S32.HI R3, RZ, 0x1f, R2 ;  /* 0x0000001fff037819 */ /* 0x000fe20000011402 */
[----:B------:R-:W-:-:S04]  /*12da0*/  IMAD R6, R8, UR6, RZ ;  /* 0x0000000608067c24 */ /* 0x000fc8000f8e02ff */
[C---:B------:R-:W-:Y:S02]  /*12db0*/  IMAD R6, R0.reuse, UR7, R6 ;  /* 0x0000000700067c24 */ /* 0x040fe4000f8e0206 */
[----:B------:R-:W-:-:S05]  /*12dc0*/  IMAD.WIDE.U32 R2, R0, UR6, R2 ;  /* 0x0000000600027c25 */ /* 0x000fca000f8e0002 */
[----:B------:R-:W-:Y:S02]  /*12dd0*/  IADD3 R3, R6, R3, RZ ;  /* 0x0000000306037210 */ /* 0x000fe40007ffe0ff */
[----:B------:R-:W-:-:S04]  /*12de0*/  LEA R6, P0, R2, UR4, 0x2 ;  /* 0x0000000402067c11 */ /* 0x000fc8000f8010ff */
[----:B------:R-:W-:-:S05]  /*12df0*/  LEA.HI.X R7, R2, UR5, R3, 0x2, P0 ;  /* 0x0000000502077c11 */ /* 0x000fca00080f1403 */
[----:B------:R3:W5:Y:S04]  /*12e00*/  LDG.E R6, desc[UR40][R6.64] ;  /* 0x0000002806067981 */ /* 0x000768000c1e1900 */
.L_x_3305:
[----:B------:R-:W4:Y:S01]  /*12e10*/  S2R R3, SR_CgaCtaId ;  /* 0x0000000000037919 */ /* 0x000f220000008800 */
[----:B------:R-:W-:-:S04]  /*12e20*/  MOV R2, 0x400 ;  /* 0x0000040000027802 */ /* 0x000fc80000000f00 */
[----:B----4-:R-:W-:Y:S02]  /*12e30*/  LEA R2, R3, R2, 0x18 ;  /* 0x0000000203027211 */ /* 0x010fe400078ec0ff */
[----:B------:R-:W-:-:S03]  /*12e40*/  SHF.L.U32 R3, R10, 0x1f, RZ ;  /* 0x0000001f0a037819 */ /* 0x000fc600000006ff */
[----:B------:R-:W-:-:S04]  /*12e50*/  IMAD R2, R11, 0x8, R2 ;  /* 0x000000080b027824 */ /* 0x000fc800078e0202 */
[----:B------:R-:W4:Y:S02]  /*12e60*/  SYNCS.PHASECHK.TRANS64.TRYWAIT P0, [R2+URZ+0x28c40], R3 ;  /* 0x028c4003020075a7 */ /* 0x000f24000800017f */
[----:B----4-:R-:W-:Y:S05]  /*12e70*/  @!P0 BRA `(.L_x_3306) ;  /* 0x0000002400388947 */ /* 0x010fea0003800000 */
.L_x_3393:
[----:B---3--:R-:W3:Y:S02]  /*12e80*/  S2R R7, SR_TID.X ;  /* 0x0000000000077919 */ /* 0x008ee40000002100 */
        /* <DEDUP_REMOVED lines=10> */
.L_x_3307:
[----:B---3--:R-:W3:Y:S01]  /*12f30*/  LDL R7, [R1] ;  /* 0x0000000001077983 */ /* 0x008ee20000100800 */
[----:B--2---:R-:W-:-:S03]  /*12f40*/  MOV R11, 0x400 ;  /* 0x00000400000b7802 */ /* 0x004fc60000000f00 */
[----:B------:R-:W2:Y:S01]  /*12f50*/  LDL R10, [R1+0x10] ;  /* 0x00001000010a7983 */ /* 0x000ea20000100800 */
[----:B0-----:R-:W0:Y:S01]  /*12f60*/  S2R R12, SR_CgaCtaId ;  /* 0x00000000000c7919 */ /* 0x001e220000008800 */
        /* <DEDUP_REMOVED lines=12> */
[----:B--2---:R-:W-:-:S04]  /*13030*/  LEA R9, R9, R10, 0x6 ;  /* 0x0000000a09097211 */ /* 0x004fc800078e30ff */
[----:B------:R-:W-:-:S07]  /*13040*/  R2UR UR11, R9 ;  /* 0x00000000090b72ca */ /* 0x000fce00000e0000 */
[----:B------:R-:W-:-:S09]  /*13050*/  UIADD3 UR8, UR8, 0x22400, URZ ;  /* 0x0002240008087890 */ /* 0x000fd2000fffe03f */
[----:B------:R0:W-:Y:S01]  /*13060*/  UTMALDG.4D [UR8], [UR4], desc[UR6] ;  /* 0x00000608040075b4 */ /* 0x0001e20008019000 */
[----:B------:R-:W2:Y:S02]  /*13070*/  SYNCS.PHASECHK.TRANS64.TRYWAIT P1, [R2+URZ+0x28c60], R3 ;  /* 0x028c6003020075a7 */ /* 0x000ea4000802017f */
[----:B0-2---:R-:W-:Y:S05]  /*13080*/  @!P1 BRA `(.L_x_3308) ;  /* 0x0000002000c89947 */ /* 0x005fea0003800000 */
.L_x_3394:
[----:B------:R-:W-:Y:S05]  /*13090*/  @P0 BRA `(.L_x_3309) ;  /* 0x00000000001c0947 */ /* 0x000fea0003800000 */
[----:B------:R-:W2:Y:S01]  /*130a0*/  S2R R7, SR_TID.X ;  /* 0x0000000000077919 */ /* 0x000ea20000002100 */
[----:B0---4-:R-:W-:-:S04]  /*130b0*/  IMAD.MOV.U32 R3, RZ, RZ, 0x10000 ;  /* 0x00010000ff037424 */ /* 0x011fc800078e00ff */
[----:B------:R3:W-:Y:S01]  /*130c0*/  SYNCS.ARRIVE.TRANS64 RZ, [R2+URZ+0x28c50], R3 ;  /* 0x028c500302ff79a7 */ /* 0x0007e2000800003f */
[----:B--2---:R-:W-:-:S04]  /*130d0*/  LOP3.LUT R7, R7, 0x1f, RZ, 0xc0, !PT ;  /* 0x0000001f07077812 */ /* 0x004fc800078ec0ff */
[----:B------:R-:W-:-:S13]  /*130e0*/  ISETP.NE.AND P1, PT, R7, RZ, PT ;  /* 0x000000ff0700720c */ /* 0x000fda0003f25270 */
[----:B---3--:R-:W-:Y:S05]  /*130f0*/  @!P1 BRA `(.L_x_3309) ;  /* 0x0000000000049947 */ /* 0x008fea0003800000 */
[----:B------:R-:W-:Y:S01]  /*13100*/  BPT.TRAP 0x1 ;  /* 0x000000040000795c */ /* 0x000fe20000300000 */
.L_x_3309:
[----:B0---4-:R-:W2:Y:S01]  /*13110*/  LDL R3, [R1] ;  /* 0x0000000001037983 */ /* 0x011ea20000100800 */
        /* <DEDUP_REMOVED lines=52> */
[----:B---3--:R-:W-:Y:S01]  /*13460*/  NOP ;  /* 0x0000000000007918 */ /* 0x008fe20000000000 */
.L_x_3304:
[----:B------:R-:W-:Y:S05]  /*13470*/  BSYNC B1 ;  /* 0x0000000000017941 */ /* 0x000fea0003800000 */
.L_x_3303:
[C---:B------:R-:W-:Y:S01]  /*13480*/  ISETP.GT.AND P0, PT, R5.reuse, 0x1, PT ;  /* 0x000000010500780c */ /* 0x040fe20003f04270 */
[----:B------:R-:W-:-:S12]  /*13490*/  VIADD R5, R5, 0xfffffffe ;  /* 0xfffffffe05057836 */ /* 0x000fd80000000000 */
[----:B------:R-:W-:Y:S05]  /*134a0*/  @P0 BRA `(.L_x_3310) ;  /* 0xffffffec00c80947 */ /* 0x000fea000383ffff */
.L_x_3286:
[----:B------:R-:W-:Y:S05]  /*134b0*/  BSYNC B0 ;  /* 0x0000000000007941 */ /* 0x000fea0003800000 */
.L_x_3285:
[----:B------:R-:W3:Y:S01]  /*134c0*/  LDL.LU R3, [R1] ;  /* 0x0000000001037983 */ /* 0x000ee20000300800 */
[----:B------:R-:W-:Y:S01]  /*134d0*/  BSSY B0, `(.L_x_3311) ;  /* 0x0000016000007945 */ /* 0x000fe20003800000 */
[----:B------:R-:W4:Y:S02]  /*134e0*/  S2R R2, SR_TID.X ;  /* 0x0000000000027919 */ /* 0x000f240000002100 */
[----:B----4-:R-:W-:-:S04]  /*134f0*/  LOP3.LUT R2, R2, 0x1f, RZ, 0xc0, !PT ;  /* 0x0000001f02027812 */ /* 0x010fc800078ec0ff */
[----:B------:R-:W-:Y:S02]  /*13500*/  ISETP.NE.AND P1, PT, R2, RZ, PT ;  /* 0x000000ff0200720c */ /* 0x000fe40003f25270 */
[----:B---3--:R-:W-:-:S04]  /*13510*/  IADD3 R0, R3, 0x1, RZ ;  /* 0x0000000103007810 */ /* 0x008fc80007ffe0ff */
[----:B------:R-:W-:-:S04]  /*13520*/  ISETP.NE.AND P0, PT, R0, 0x2, PT ;  /* 0x000000020000780c */ /* 0x000fc80003f05270 */
[----:B------:R-:W-:Y:S02]  /*13530*/  SEL R2, R0, RZ, P0 ;  /* 0x000000ff00027207 */ /* 0x000fe40000000000 */
[----:B------:R-:W-:-:S03]  /*13540*/  SEL R0, RZ, 0x1, P0 ;  /* 0x00000001ff007807 */ /* 0x000fc60000000000 */
[----:B------:R3:W-:Y:S01]  /*13550*/  STL [R1], R2 ;  /* 0x0000000201007387 */ /* 0x0007e20000100800 */
[----:B------:R-:W-:Y:S05]  /*13560*/  @P1 BRA `(.L_x_3312) ;  /* 0x0000000000301947 */ /* 0x000fea0003800000 */
[----:B------:R-:W4:Y:S01]  /*13570*/  S2R R7, SR_LANEID ;  /* 0x0000000000077919 */ /* 0x000f220000000000 */
[----:B------:R-:W-:Y:S01]  /*13580*/  VOTEU.ANY UR4, UPT, PT ;  /* 0x0000000000047886 */ /* 0x000fe200038e0100 */
[----:B---3--:R-:W3:Y:S01]  /*13590*/  LDC.64 R2, c[0x0][0xc38] ;  /* 0x00030e00ff027b82 */ /* 0x008ee20000000a00 */
[----:B------:R-:W4:Y:S08]  /*135a0*/  FLO.U32 R4, UR4 ;  /* 0x0000000400047d00 */ /* 0x000f3000080e0000 */
[----:B------:R-:W3:Y:S01]  /*135b0*/  POPC R5, UR4 ;  /* 0x0000000400057d09 */ /* 0x000ee20008000000 */
[----:B----4-:R-:W-:-:S13]  /*135c0*/  ISETP.EQ.U32.AND P0, PT, R4, R7, PT ;  /* 0x000000070400720c */ /* 0x010fda0003f02070 */
[----:B---3--:R-:W3:Y:S01]  /*135d0*/  @P0 ATOMG.E.ADD.STRONG.GPU PT, R3, desc[UR40][R2.64], R5 ;  /* 0x00000005020309a8 */ /* 0x008ee200081ee1e8 */
[----:B------:R-:W4:Y:S02]  /*135e0*/  S2R R6, SR_LTMASK ;  /* 0x0000000000067919 */ /* 0x000f240000003900 */
[----:B----4-:R-:W-:-:S04]  /*135f0*/  LOP3.LUT R6, R6, UR4, RZ, 0xc0, !PT ;  /* 0x0000000406067c12 */ /* 0x010fc8000f8ec0ff */
[----:B------:R-:W4:Y:S01]  /*13600*/  POPC R7, R6 ;  /* 0x0000000600077309 */ /* 0x000f220000000000 */
[----:B---3--:R-:W4:Y:S02]  /*13610*/  SHFL.IDX PT, R4, R3, R4, 0x1f ;  /* 0x00001f0403047589 */ /* 0x008f2400000e0000 */
[----:B----4-:R-:W-:-:S07]  /*13620*/  IADD3 R16, R4, UR36, R7 ;  /* 0x0000002404107c10 */ /* 0x010fce000fffe007 */
.L_x_3312:
[----:B------:R-:W-:Y:S05]  /*13630*/  BSYNC B0 ;  /* 0x0000000000007941 */ /* 0x000fea0003800000 */
.L_x_3311:
[----:B---3--:R-:W3:Y:S02]  /*13640*/  LDL.LU R2, [R1+0x8] ;  /* 0x0000080001027983 */ /* 0x008ee40000300800 */
[----:B---3--:R-:W-:-:S05]  /*13650*/  LOP3.LUT R2, R2, R0, RZ, 0x3c, !PT ;  /* 0x0000000002027212 */ /* 0x008fca00078e3cff */
[----:B------:R3:W-:Y:S02]  /*13660*/  STL [R1+0x8], R2 ;  /* 0x0000080201007387 */ /* 0x0007e40000100800 */
.L_x_3268:
[----:B------:R-:W-:Y:S05]  /*13670*/  BSYNC B6 ;  /* 0x0000000000067941 */ /* 0x000fea0003800000 */
.L_x_3266:
[----:B------:R-:W-:-:S03]  /*13680*/  UMOV UR4, 0xffffffff ;  /* 0xffffffff00047882 */ /* 0x000fc60000000000 */
[----:B------:R-:W-:Y:S05]  /*13690*/  BRA.DIV UR4, `(.L_x_3313) ;  /* 0x0000001e04587947 */ /* 0x000fea000b800000 */
[----:B------:R4:W0:Y:S04]  /*136a0*/  SHFL.IDX PT, R4, R16, RZ, 0x1f ;  /* 0x00001fff10047589 */ /* 0x00082800000e0000 */
[----:B------:R4:W0:Y:S02]  /*136b0*/  SHFL.IDX PT, R6, R16, 0x1, 0x1f ;  /* 0x00201f0010067f89 */ /* 0x00082400000e0000 */
.L_x_3398:
[----:B------:R-:W0:Y:S01]  /*136c0*/  S2R R0, SR_TID.X ;  /* 0x0000000000007919 */ /* 0x000e220000002100 */
[----:B------:R-:W-:Y:S01]  /*136d0*/  ULDC UR4, c[0x0][0xc14] ;  /* 0x0003050000047ab9 */ /* 0x000fe20000000800 */
[----:B------:R-:W-:Y:S01]  /*136e0*/  BSSY B0, `(.L_x_3314) ;  /* 0x000000b000007945 */ /* 0x000fe20003800000 */
[----:B------:R-:W-:Y:S01]  /*136f0*/  IMAD.MOV.U32 R17, RZ, RZ, RZ ;  /* 0x000000ffff117224 */ /* 0x000fe200078e00ff */
[----:B01----:R-:W-:Y:S01]  /*13700*/  LOP3.LUT R8, R0, 0x1f, RZ, 0xc0, !PT ;  /* 0x0000001f00087812 */ /* 0x003fe200078ec0ff */
[----:B------:R-:W-:-:S03]  /*13710*/  IMAD.U32 R0, RZ, RZ, UR4 ;  /* 0x00000004ff007e24 */ /* 0x000fc6000f8e00ff */
[C---:B------:R-:W-:Y:S01]  /*13720*/  ISETP.NE.AND P0, PT, R8.reuse, 0x1f, PT ;  /* 0x0000001f0800780c */ /* 0x040fe20003f05270 */
[----:B------:R-:W-:-:S05]  /*13730*/  IMAD.IADD R5, R8, 0x1, R19 ;  /* 0x0000000108057824 */ /* 0x000fca00078e0213 */
[----:B------:R-:W-:-:S13]  /*13740*/  ISETP.GE.OR P0, PT, R5, R0, !P0 ;  /* 0x000000000500720c */ /* 0x000fda0004706670 */
[----:B------:R-:W-:Y:S05]  /*13750*/  @P0 BRA `(.L_x_3315) ;  /* 0x00000000000c0947 */ /* 0x000fea0003800000 */
[----:B---3--:R-:W0:Y:S02]  /*13760*/  LDC.64 R2, c[0x0][0xc58] ;  /* 0x00031600ff027b82 */ /* 0x008e240000000a00 */
[----:B0-----:R-:W-:-:S05]  /*13770*/  IMAD.WIDE R2, R5, 0x4, R2 ;  /* 0x0000000405027825 */ /* 0x001fca00078e0202 */
[----:B------:R0:W5:Y:S02]  /*13780*/  LDG.E R17, desc[UR40][R2.64] ;  /* 0x0000002802117981 */ /* 0x000164000c1e1900 */
.L_x_3315:
[----:B------:R-:W-:Y:S05]  /*13790*/  BSYNC B0 ;  /* 0x0000000000007941 */ /* 0x000fea0003800000 */
.L_x_3314:
[----:B------:R-:W-:-:S03]  /*137a0*/  UMOV UR4, 0xffffffff ;  /* 0xffffffff00047882 */ /* 0x000fc60000000000 */
[----:B------:R-:W-:Y:S05]  /*137b0*/  BRA.DIV UR4, `(.L_x_3316) ;  /* 0x0000001e045c7947 */ /* 0x000fea000b800000 */
[----:B-----5:R-:W1:Y:S01]  /*137c0*/  SHFL.UP PT, R14, R17, 0x1, RZ ;  /* 0x04200000110e7989 */ /* 0x020e6200000e00ff */
[C---:B------:R-:W-:Y:S02]  /*137d0*/  ISETP.NE.AND P0, PT, R8.reuse, RZ, PT ;  /* 0x000000ff0800720c */ /* 0x040fe40003f05270 */
[----:B------:R-:W-:Y:S02]  /*137e0*/  ISETP.GE.U32.AND P1, PT, R8, 0x2, PT ;  /* 0x000000020800780c */ /* 0x000fe40003f26070 */
[----:B-1----:R-:W-:Y:S02]  /*137f0*/  SEL R14, R14, RZ, P0 ;  /* 0x000000ff0e0e7207 */ /* 0x002fe40000000000 */
[----:B------:R-:W-:Y:S02]  /*13800*/  ISETP.GE.U32.AND P0, PT, R8, 0x4, PT ;  /* 0x000000040800780c */ /* 0x000fe40003f06070 */
[----:B------:R-:W-:-:S05]  /*13810*/  IADD3 R13, R17, R14, RZ ;  /* 0x0000000e110d7210 */ /* 0x000fca0007ffe0ff */
[----:B------:R-:W1:Y:S02]  /*13820*/  SHFL.UP PT, R14, R13, 0x2, RZ ;  /* 0x044000000d0e7989 */ /* 0x000e6400000e00ff */
[----:B-1----:R-:W-:Y:S02]  /*13830*/  SEL R14, R14, RZ, P1 ;  /* 0x000000ff0e0e7207 */ /* 0x002fe40000800000 */
[----:B------:R-:W-:-:S03]  /*13840*/  ISETP.GE.U32.AND P1, PT, R8, 0x8, PT ;  /* 0x000000080800780c */ /* 0x000fc60003f26070 */
[----:B0-----:R-:W-:-:S05]  /*13850*/  IMAD.IADD R3, R13, 0x1, R14 ;  /* 0x000000010d037824 */ /* 0x001fca00078e020e */
[----:B------:R-:W0:Y:S02]  /*13860*/  SHFL.UP PT, R14, R3, 0x4, RZ ;  /* 0x04800000030e7989 */ /* 0x000e2400000e00ff */
[----:B0-----:R-:W-:Y:S02]  /*13870*/  SEL R14, R14, RZ, P0 ;  /* 0x000000ff0e0e7207 */ /* 0x001fe40000000000 */
[----:B------:R-:W-:-:S03]  /*13880*/  ISETP.GE.U32.AND P0, PT, R8, 0x10, PT ;  /* 0x000000100800780c */ /* 0x000fc60003f06070 */
[----:B------:R-:W-:-:S05]  /*13890*/  IMAD.IADD R5, R3, 0x1, R14 ;  /* 0x0000000103057824 */ /* 0x000fca00078e020e */
[----:B------:R-:W0:Y:S02]  /*138a0*/  SHFL.UP PT, R14, R5, 0x8, RZ ;  /* 0x05000000050e7989 */ /* 0x000e2400000e00ff */
[----:B0-----:R-:W-:-:S05]  /*138b0*/  SEL R14, R14, RZ, P1 ;  /* 0x000000ff0e0e7207 */ /* 0x001fca0000800000 */
[----:B------:R-:W-:-:S05]  /*138c0*/  IMAD.IADD R7, R5, 0x1, R14 ;  /* 0x0000000105077824 */ /* 0x000fca00078e020e */
[----:B------:R-:W3:Y:S02]  /*138d0*/  SHFL.UP PT, R14, R7, 0x10, RZ ;  /* 0x06000000070e7989 */ /* 0x000ee400000e00ff */
[----:B---3--:R-:W-:-:S04]  /*138e0*/  SEL R2, R14, RZ, P0 ;  /* 0x000000ff0e027207 */ /* 0x008fc80000000000 */
[----:B------:R-:W-:-:S05]  /*138f0*/  IADD3 R2, R7, R2, RZ ;  /* 0x0000000207027210 */ /* 0x000fca0007ffe0ff */
[----:B------:R0:W1:Y:S02]  /*13900*/  SHFL.IDX PT, R14, R2, 0x1f, 0x1f ;  /* 0x03e01f00020e7f89 */ /* 0x00006400000e0000 */
.L_x_3406:
[----:B------:R-:W-:Y:S02]  /*13910*/  ULDC UR4, c[0x0][0xc10] ;  /* 0x0003040000047ab9 */ /* 0x000fe40000000800 */
[----:B----4-:R-:W-:-:S04]  /*13920*/  IMAD.U32 R16, RZ, RZ, UR4 ;  /* 0x00000004ff107e24 */ /* 0x010fc8000f8e00ff */
[----:B-1----:R-:W-:-:S04]  /*13930*/  IMAD R3, R14, R16, RZ ;  /* 0x000000100e037224 */ /* 0x002fc800078e02ff */
[----:B------:R-:W-:-:S05]  /*13940*/  IMAD.IADD R6, R6, 0x1, R3 ;  /* 0x0000000106067824 */ /* 0x000fca00078e0203 */
[----:B------:R-:W-:-:S13]  /*13950*/  ISETP.GT.AND P0, PT, R6, R4, PT ;  /* 0x000000040600720c */ /* 0x000fda0003f04270 */
[----:B------:R-:W-:Y:S05]  /*13960*/  @P0 BRA `(.L_x_3317) ;  /* 0x0000000000b40947 */ /* 0x000fea0003800000 */
[----:B------:R-:W1:Y:S02]  /*13970*/  LDC R0, c[0x0][0xc14] ;  /* 0x00030500ff007b82 */ /* 0x000e640000000800 */
.L_x_3322:
[----:B------:R-:W-:-:S05]  /*13980*/  VIADD R19, R19, 0x1f ;  /* 0x0000001f13137836 */ /* 0x000fca0000000000 */
[----:B-1----:R-:W-:-:S13]  /*13990*/  ISETP.GE.AND P0, PT, R19, R0, PT ;  /* 0x000000001300720c */ /* 0x002fda0003f06270 */
[----:B------:R-:W-:Y:S05]  /*139a0*/  @P0 BRA `(.L_x_3318) ;  /* 0x00000004005c0947 */ /* 0x000fea0003800000 */
[----:B0-----:R-:W0:Y:S01]  /*139b0*/  S2R R2, SR_TID.X ;  /* 0x0000000000027919 */ /* 0x001e220000002100 */
[----:B------:R-:W-:Y:S01]  /*139c0*/  BSSY B0, `(.L_x_3319) ;  /* 0x000000a000007945 */ /* 0x000fe20003800000 */
[----:B------:R-:W-:Y:S01]  /*139d0*/  IMAD.MOV.U32 R17, RZ, RZ, RZ ;  /* 0x000000ffff117224 */ /* 0x000fe200078e00ff */
[----:B0-----:R-:W-:-:S04]  /*139e0*/  LOP3.LUT R8, R2, 0x1f, RZ, 0xc0, !PT ;  /* 0x0000001f02087812 */ /* 0x001fc800078ec0ff */
[C---:B------:R-:W-:Y:S02]  /*139f0*/  ISETP.NE.AND P1, PT, R8.reuse, 0x1f, PT ;  /* 0x0000001f0800780c */ /* 0x040fe40003f25270 */
[----:B------:R-:W-:-:S04]  /*13a00*/  IADD3 R5, R8, R19, RZ ;  /* 0x0000001308057210 */ /* 0x000fc80007ffe0ff */
[----:B------:R-:W-:-:S13]  /*13a10*/  ISETP.GE.OR P0, PT, R5, R0, !P1 ;  /* 0x000000000500720c */ /* 0x000fda0004f06670 */
[----:B------:R-:W-:Y:S05]  /*13a20*/  @P0 BRA `(.L_x_3320) ;  /* 0x00000000000c0947 */ /* 0x000fea0003800000 */
[----:B------:R-:W0:Y:S02]  /*13a30*/  LDC.64 R2, c[0x0][0xc58] ;  /* 0x00031600ff027b82 */ /* 0x000e240000000a00 */
[----:B0-----:R-:W-:-:S05]  /*13a40*/  IMAD.WIDE R2, R5, 0x4, R2 ;  /* 0x0000000405027825 */ /* 0x001fca00078e0202 */
[----:B------:R0:W5:Y:S02]  /*13a50*/  LDG.E R17, desc[UR40][R2.64] ;  /* 0x0000002802117981 */ /* 0x000164000c1e1900 */
.L_x_3320:
[----:B------:R-:W-:Y:S05]  /*13a60*/  BSYNC B0 ;  /* 0x0000000000007941 */ /* 0x000fea0003800000 */
.L_x_3319:
        /* <DEDUP_REMOVED lines=10> */
[----:B------:R-:W-:-:S03]  /*13b10*/  ISETP.GE.U32.AND P1, PT, R8, 0x8, PT ;  /* 0x000000080800780c */ /* 0x000fc60003f26070 */
[----:B0-----:R-:W-:-:S05]  /*13b20*/  IMAD.IADD R3, R13, 0x1, R14 ;  /* 0x000000010d037824 */ /* 0x001fca00078e020e */
        /* <DEDUP_REMOVED lines=10> */
[----:B------:R0:W1:Y:S02]  /*13bd0*/  SHFL.IDX PT, R14, R2, 0x1f, 0x1f ;  /* 0x03e01f00020e7f89 */ /* 0x00006400000e0000 */
.L_x_3414:
[----:B------:R-:W-:Y:S02]  /*13be0*/  ULDC UR4, c[0x0][0xc10] ;  /* 0x0003040000047ab9 */ /* 0x000fe40000000800 */
[----:B------:R-:W-:-:S04]  /*13bf0*/  IMAD.U32 R16, RZ, RZ, UR4 ;  /* 0x00000004ff107e24 */ /* 0x000fc8000f8e00ff */
[----:B-1----:R-:W-:-:S05]  /*13c00*/  IMAD R3, R14, R16, RZ ;  /* 0x000000100e037224 */ /* 0x002fca00078e02ff */
[----:B------:R-:W-:-:S04]  /*13c10*/  IADD3 R6, R3, R6, RZ ;  /* 0x0000000603067210 */ /* 0x000fc80007ffe0ff */
[----:B------:R-:W-:-:S13]  /*13c20*/  ISETP.GT.AND P0, PT, R6, R4, PT ;  /* 0x000000040600720c */ /* 0x000fda0003f04270 */
[----:B------:R-:W-:Y:S05]  /*13c30*/  @!P0 BRA `(.L_x_3322) ;  /* 0xfffffffc00508947 */ /* 0x000fea000383ffff */
.L_x_3317:
[----:B------:R-:W-:Y:S01]  /*13c40*/  IMAD.IADD R6, R6, 0x1, -R3 ;  /* 0x0000000106067824 */ /* 0x000fe200078e0a03 */
[----:B------:R-:W-:-:S03]  /*13c50*/  UMOV UR4, 0xffffffff ;  /* 0xffffffff00047882 */ /* 0x000fc60000000000 */
[----:B------:R-:W-:-:S05]  /*13c60*/  IMAD R3, R2, R16, R6 ;  /* 0x0000001002037224 */ /* 0x000fca00078e0206 */
[----:B------:R-:W-:Y:S01]  /*13c70*/  ISETP.GT.AND P6, PT, R3, R4, PT ;  /* 0x000000040300720c */ /* 0x000fe20003fc4270 */
[----:B------:R-:W-:-:S12]  /*13c80*/  BRA.DIV UR4, `(.L_x_3323) ;  /* 0x0000001e04c87947 */ /* 0x000fd8000b800000 */
[----:B------:R-:W-:-:S04]  /*13c90*/  VOTE.ANY R3, PT, !P6 ;  /* 0x0000000000037806 */ /* 0x000fc800070e0100 */
[----:B------:R-:W1:Y:S02]  /*13ca0*/  POPC R5, R3 ;  /* 0x0000000300057309 */ /* 0x000e640000000000 */
[----:B-1----:R1:W3:Y:S02]  /*13cb0*/  SHFL.IDX PT, R17, R17, R5, 0x1f ;  /* 0x00001f0511117589 */ /* 0x0022e400000e0000 */
.L_x_3418:
[----:B------:R-:W-:Y:S01]  /*13cc0*/  ISETP.NE.AND P0, PT, R3, RZ, PT ;  /* 0x000000ff0300720c */ /* 0x000fe20003f05270 */
[----:B------:R-:W-:-:S12]  /*13cd0*/  IMAD.MOV.U32 R14, RZ, RZ, RZ ;  /* 0x000000ffff0e7224 */ /* 0x000fd800078e00ff */
[----:B------:R-:W-:Y:S05]  /*13ce0*/  @!P0 BRA `(.L_x_3324) ;  /* 0x0000000000108947 */ /* 0x000fea0003800000 */
[----:B------:R-:W-:Y:S01]  /*13cf0*/  UMOV UR4, 0xffffffff ;  /* 0xffffffff00047882 */ /* 0x000fe20000000000 */
[----:B------:R-:W-:Y:S02]  /*13d00*/  VIADD R12, R5, 0xffffffff ;  /* 0xffffffff050c7836 */ /* 0x000fe40000000000 */
[----:B------:R-:W-:Y:S05]  /*13d10*/  BRA.DIV UR4, `(.L_x_3325) ;  /* 0x0000001e04ec7947 */ /* 0x000fea000b800000 */
[----:B------:R4:W0:Y:S02]  /*13d20*/  SHFL.IDX PT, R14, R2, R12, 0x1f ;  /* 0x00001f0c020e7589 */ /* 0x00082400000e0000 */
.L_x_3324:
[----:B0-----:R-:W-:Y:S01]  /*13d30*/  IMAD R16, R14, R16, R6 ;  /* 0x000000100e107224 */ /* 0x001fe200078e0206 */
[----:B---3--:R-:W-:Y:S01]  /*13d40*/  IABS R6, R17 ;  /* 0x0000001100067213 */ /* 0x008fe20000000000 */
[----:B----4-:R-:W-:Y:S02]  /*13d50*/  IMAD.MOV.U32 R2, RZ, RZ, RZ ;  /* 0x000000ffff027224 */ /* 0x010fe400078e00ff */
[----:B------:R-:W-:Y:S01]  /*13d60*/  IMAD.IADD R19, R5, 0x1, R19 ;  /* 0x0000000105137824 */ /* 0x000fe200078e0213 */
[----:B------:R-:W0:Y:S08]  /*13d70*/  I2F.RP R7, R6 ;  /* 0x0000000600077306 */ /* 0x000e300000209400 */
[----:B0-----:R-:W0:Y:S02]  /*13d80*/  MUFU.RCP R7, R7 ;  /* 0x0000000700077308 */ /* 0x001e240000001000 */
[----:B0-----:R-:W-:-:S06]  /*13d90*/  IADD3 R8, R7, 0xffffffe, RZ ;  /* 0x0ffffffe07087810 */ /* 0x001fcc0007ffe0ff */
[----:B------:R-:W0:Y:S02]  /*13da0*/  F2I.FTZ.U32.TRUNC.NTZ R3, R8 ;  /* 0x0000000800037305 */ /* 0x000e24000021f000 */
[----:B0-----:R-:W-:-:S04]  /*13db0*/  IMAD.MOV R9, RZ, RZ, -R3 ;  /* 0x000000ffff097224 */ /* 0x001fc800078e0a03 */
[----:B------:R-:W-:-:S04]  /*13dc0*/  IMAD R9, R9, R6, RZ ;  /* 0x0000000609097224 */ /* 0x000fc800078e02ff */
[----:B------:R-:W-:Y:S01]  /*13dd0*/  IMAD.HI.U32 R3, R3, R9, R2 ;  /* 0x0000000903037227 */ /* 0x000fe200078e0002 */
[----:B------:R-:W-:-:S03]  /*13de0*/  IABS R9, R17 ;  /* 0x0000001100097213 */ /* 0x000fc60000000000 */
[----:B------:R-:W-:Y:S01]  /*13df0*/  IMAD.IADD R2, R4, 0x1, -R16 ;  /* 0x0000000104027824 */ /* 0x000fe200078e0a10 */
[----:B------:R-:W-:-:S04]  /*13e00*/  IADD3 R7, RZ, -R9, RZ ;  /* 0x80000009ff077210 */ /* 0x000fc80007ffe0ff */
        /* <DEDUP_REMOVED lines=17> */
.L_x_3318:
[----:B------:R-:W-:Y:S01]  /*13f20*/  UMOV UR4, URZ ;  /* 0x0000003f00047c82 */ /* 0x000fe20008000000 */
[----:B------:R-:W-:Y:S01]  /*13f30*/  UMOV UR5, URZ ;  /* 0x0000003f00057c82 */ /* 0x000fe20008000000 */
[----:B------:R-:W-:Y:S01]  /*13f40*/  ULDC UR6, c[0x0][0xc14] ;  /* 0x0003050000067ab9 */ /* 0x000fe20000000800 */
[----:B------:R-:W-:Y:S01]  /*13f50*/  MOV R16, R4 ;  /* 0x0000000400107202 */ /* 0x000fe20000000f00 */
[----:B------:R-:W-:Y:S02]  /*13f60*/  IMAD.U32 R17, RZ, RZ, UR4 ;  /* 0x00000004ff117e24 */ /* 0x000fe4000f8e00ff */
[----:B------:R-:W-:Y:S02]  /*13f70*/  IMAD.U32 R18, RZ, RZ, UR5 ;  /* 0x00000005ff127e24 */ /* 0x000fe4000f8e00ff */
[----:B------:R-:W-:-:S07]  /*13f80*/  IMAD.U32 R19, RZ, RZ, UR6 ;  /* 0x00000006ff137e24 */ /* 0x000fce000f8e00ff */
.L_x_3326:
        /* <DEDUP_REMOVED lines=12> */
.L_x_3245:
[----:B0-----:R-:W4:Y:S01]  /*14050*/  LDL.LU R0, [R1+0x28] ;  /* 0x0000280001007983 */ /* 0x001f220000300800 */
[----:B------:R-:W-:Y:S01]  /*14060*/  BSSY B0, `(.L_x_3328) ;  /* 0x000000b000007945 */ /* 0x000fe20003800000 */
[----:B-1----:R-:W0:Y:S01]  /*14070*/  S2R R5, SR_CgaCtaId ;  /* 0x0000000000057919 */ /* 0x002e220000008800 */
[----:B----4-:R-:W-:-:S04]  /*14080*/  IADD3 R0, R0, 0x1, RZ ;  /* 0x0000000100007810 */ /* 0x010fc80007ffe0ff */
[----:B---3--:R-:W-:-:S04]  /*14090*/  LEA.HI R2, R0, R0, RZ, 0x1 ;  /* 0x0000000000027211 */ /* 0x008fc800078f08ff */
[----:B------:R-:W-:-:S05]  /*140a0*/  LOP3.LUT R3, R2, 0xfffffffe, RZ, 0xc0, !PT ;  /* 0xfffffffe02037812 */ /* 0x000fca00078ec0ff */
[----:B------:R-:W-:Y:S01]  /*140b0*/  IMAD.IADD R3, R0, 0x1, -R3 ;  /* 0x0000000100037824 */ /* 0x000fe200078e0a03 */
[----:B------:R-:W-:-:S04]  /*140c0*/  MOV R0, 0x400 ;  /* 0x0000040000007802 */ /* 0x000fc80000000f00 */
[----:B0-----:R-:W-:Y:S02]  /*140d0*/  LEA R0, R5, R0, 0x18 ;  /* 0x0000000005007211 */ /* 0x001fe400078ec0ff */
[----:B------:R-:W-:-:S04]  /*140e0*/  SHF.L.U32 R3, R3, 0x1f, RZ ;  /* 0x0000001f03037819 */ /* 0x000fc800000006ff */
[----:B------:R-:W0:Y:S02]  /*140f0*/  SYNCS.PHASECHK.TRANS64.TRYWAIT P0, [R0+URZ+0x28c20], R3 ;  /* 0x028c2003000075a7 */ /* 0x000e24000800017f */
[----:B0-----:R-:W-:Y:S05]  /*14100*/  @!P0 BRA `(.L_x_3329) ;  /* 0x0000001c00148947 */ /* 0x001fea0003800000 */
.L_x_3421:
[----:B------:R-:W-:Y:S05]  /*14110*/  BSYNC B0 ;  /* 0x0000000000007941 */ /* 0x000fea0003800000 */
.L_x_3328:
[----:B------:R-:W-:-:S03]  /*14120*/  UMOV UR4, 0xffffffff ;  /* 0xffffffff00047882 */ /* 0x000fc60000000000 */
[----:B------:R-:W-:Y:S05]  /*14130*/  BRA.DIV UR4, `(.L_x_3330) ;  /* 0x0000001e041c7947 */ /* 0x000fea000b800000 */
[----:B------:R-:W1:Y:S02]  /*14140*/  S2R R2, SR_TID.X ;  /* 0x0000000000027919 */ /* 0x000e640000002100 */
[----:B-1----:R-:W-:-:S04]  /*14150*/  SHF.R.U32.HI R2, RZ, 0x5, R2 ;  /* 0x00000005ff027819 */ /* 0x002fc80000011602 */
[----:B------:R-:W-:-:S05]  /*14160*/  LOP3.LUT R2, R2, 0x3, RZ, 0xc0, !PT ;  /* 0x0000000302027812 */ /* 0x000fca00078ec0ff */
[----:B------:R1:W3:Y:S02]  /*14170*/  SHFL.IDX PT, R14, R2, RZ, 0x1f ;  /* 0x00001fff020e7589 */ /* 0x0002e400000e0000 */
.L_x_3424:
[----:B---3--:R-:W-:-:S13]  /*14180*/  ISETP.NE.AND P0, PT, R14, RZ, PT ;  /* 0x000000ff0e00720c */ /* 0x008fda0003f05270 */
[----:B------:R-:W-:Y:S05]  /*14190*/  @P0 BRA `(.L_x_3114) ;  /* 0x0000000000940947 */ /* 0x000fea0003800000 */
[----:B------:R-:W-:-:S03]  /*141a0*/  UMOV UR4, 0xffffffff ;  /* 0xffffffff00047882 */ /* 0x000fc60000000000 */
[----:B------:R-:W-:Y:S05]  /*141b0*/  BRA.DIV UR4, `(.L_x_3331) ;  /* 0x0000001e04307947 */ /* 0x000fea000b800000 */
[----:B------:R-:W-:-:S13]  /*141c0*/  ELECT P6, URZ, PT ;  /* 0x00000000003f782f */ /* 0x000fda00038c0000 */
.L_x_3427:
[----:B------:R-:W-:Y:S05]  /*141d0*/  @!P6 BRA `(.L_x_3114) ;  /* 0x000000000084e947 */ /* 0x000fea0003800000 */
[----:B-1----:R-:W3:Y:S02]  /*141e0*/  LDL.LU R2, [R1+0x38] ;  /* 0x0000380001027983 */ /* 0x002ee40000300800 */
[----:B---3--:R-:W-:-:S04]  /*141f0*/  LOP3.LUT R2, R2, 0x2, RZ, 0xfc, !PT ;  /* 0x0000000202027812 */ /* 0x008fc800078efcff */
[----:B------:R-:W-:-:S13]  /*14200*/  ISETP.NE.AND P2, PT, R2, 0x3, PT ;  /* 0x000000030200780c */ /* 0x000fda0003f45270 */
[----:B------:R-:W-:Y:S05]  /*14210*/  @!P2 BRA `(.L_x_3332) ;  /* 0x000000000004a947 */ /* 0x000fea0003800000 */
[----:B------:R-:W-:Y:S01]  /*14220*/  BPT.TRAP 0x1 ;  /* 0x000000040000795c */ /* 0x000fe20000300000 */
.L_x_3332:
[----:B0-----:R-:W3:Y:S04]  /*14230*/  LDL R3, [R1] ;  /* 0x0000000001037983 */ /* 0x001ee80000100800 */
[----:B------:R-:W4:Y:S01]  /*14240*/  LDL.LU R7, [R1+0x8] ;  /* 0x0000080001077983 */ /* 0x000f220000300800 */
[----:B------:R-:W-:-:S04]  /*14250*/  VIADD R2, R0, 0x28c40 ;  /* 0x00028c4000027836 */ /* 0x000fc80000000000 */
[C---:B---3--:R-:W-:Y:S01]  /*14260*/  IMAD R6, R3.reuse, 0x8, R2 ;  /* 0x0000000803067824 */ /* 0x048fe200078e0202 */
[----:B------:R-:W-:Y:S02]  /*14270*/  IADD3 R3, R3, 0x1, RZ ;  /* 0x0000000103037810 */ /* 0x000fe40007ffe0ff */
[----:B----4-:R-:W-:Y:S02]  /*14280*/  SHF.L.U32 R5, R7, 0x1f, RZ ;  /* 0x0000001f07057819 */ /* 0x010fe400000006ff */
[C---:B------:R-:W-:Y:S02]  /*14290*/  ISETP.NE.AND P1, PT, R3.reuse, 0x2, PT ;  /* 0x000000020300780c */ /* 0x040fe40003f25270 */
[----:B------:R-:W0:Y:S02]  /*142a0*/  SYNCS.PHASECHK.TRANS64.TRYWAIT P0, [R6+URZ], R5 ;  /* 0x00000005060075a7 */ /* 0x000e24000800017f */
[----:B------:R-:W-:Y:S02]  /*142b0*/  SEL R4, RZ, 0x1, P1 ;  /* 0x00000001ff047807 */ /* 0x000fe40000800000 */
[----:B------:R-:W-:-:S02]  /*142c0*/  SEL R3, R3, RZ, P1 ;  /* 0x000000ff03037207 */ /* 0x000fc40000800000 */
[----:B------:R-:W-:-:S03]  /*142d0*/  LOP3.LUT R4, R7, R4, RZ, 0x3c, !PT ;  /* 0x0000000407047212 */ /* 0x000fc600078e3cff */
[----:B------:R-:W-:Y:S01]  /*142e0*/  IMAD R7, R3, 0x8, R2 ;  /* 0x0000000803077824 */ /* 0x000fe200078e0202 */
[----:B------:R-:W-:Y:S01]  /*142f0*/  SHF.L.U32 R2, R4, 0x1f, RZ ;  /* 0x0000001f04027819 */ /* 0x000fe200000006ff */
[----:B0-----:R-:W-:Y:S06]  /*14300*/  @!P0 BRA `(.L_x_3333) ;  /* 0x0000001800fc8947 */ /* 0x001fec0003800000 */
.L_x_3428:
[----:B------:R-:W1:Y:S02]  /*14310*/  SYNCS.PHASECHK.TRANS64.TRYWAIT P0, [R7+URZ], R2 ;  /* 0x00000002070075a7 */ /* 0x000e64000800017f */
[----:B-1----:R-:W-:Y:S05]  /*14320*/  @!P0 BRA `(.L_x_3334) ;  /* 0x0000001c00088947 */ /* 0x002fea0003800000 */
.L_x_3429:
[----:B------:R-:W-:Y:S05]  /*14330*/  @!P2 BRA `(.L_x_3335) ;  /* 0x000000000004a947 */ /* 0x000fea0003800000 */
[----:B------:R-:W-:Y:S01]  /*14340*/  BPT.TRAP 0x1 ;  /* 0x000000040000795c */ /* 0x000fe20000300000 */
.L_x_3335:
[----:B------:R-:W3:Y:S01]  /*14350*/  LDL.LU R4, [R1] ;  /* 0x0000000001047983 */ /* 0x000ee20000300800 */
[----:B------:R-:W-:-:S04]  /*14360*/  VIADD R0, R0, 0x28c60 ;  /* 0x00028c6000007836 */ /* 0x000fc80000000000 */
[----:B---3--:R-:W-:-:S04]  /*14370*/  IMAD R4, R4, 0x8, R0 ;  /* 0x0000000804047824 */ /* 0x008fc800078e0200 */
[----:B------:R-:W3:Y:S02]  /*14380*/  SYNCS.PHASECHK.TRANS64.TRYWAIT P0, [R4+URZ], R5 ;  /* 0x00000005040075a7 */ /* 0x000ee4000800017f */
[----:B---3--:R-:W-:Y:S05]  /*14390*/  @!P0 BRA `(.L_x_3336) ;  /* 0x0000001c00008947 */ /* 0x008fea0003800000 */
.L_x_3430:
[----:B------:R-:W-:-:S07]  /*143a0*/  LEA R3, R3, R0, 0x3 ;  /* 0x0000000003037211 */ /* 0x000fce00078e18ff */
.L_x_3337:
[----:B----4-:R4:W0:Y:S02]  /*143b0*/  SYNCS.PHASECHK.TRANS64.TRYWAIT P0, [R3+URZ], R2 ;  /* 0x00000002030075a7 */ /* 0x010824000800017f */
[----:B0-----:R-:W-:Y:S05]  /*143c0*/  @!P0 NANOSLEEP.SYNCS 0x989680 ;  /* 0x009896800000895d */ /* 0x001fea0003900000 */
[----:B------:R-:W0:Y:S02]  /*143d0*/  @!P0 SYNCS.PHASECHK.TRANS64 P0, [R3+URZ], R2 ;  /* 0x00000002030085a7 */ /* 0x000e24000800007f */
[----:B0-----:R-:W-:Y:S05]  /*143e0*/  @!P0 BRA `(.L_x_3337) ;  /* 0xfffffffc00f08947 */ /* 0x001fea000383ffff */
.L_x_3114:
[----:B------:R-:W-:Y:S05]  /*143f0*/  BSYNC B8 ;  /* 0x0000000000087941 */ /* 0x000fea0003800000 */
.L_x_3111:
[----:B------:R-:W-:Y:S05]  /*14400*/  EXIT ;  /* 0x000000000000794d */ /* 0x000fea0003800000 */
.L_x_3130:
[----:B0-----:R0:W1:Y:S02]  /*14410*/  SYNCS.PHASECHK.TRANS64.TRYWAIT P5, [R72+URZ+0x28c90], R59 ;  /* 0x028c903b480075a7 */ /* 0x00106400080a017f */
[----:B-1----:R-:W-:Y:S05]  /*14420*/  @!P5 NANOSLEEP.SYNCS 0x989680 ;  /* 0x009896800000d95d */ /* 0x002fea0003900000 */
[----:B------:R-:W1:Y:S02]  /*14430*/  @!P5 SYNCS.PHASECHK.TRANS64 P5, [R72+URZ+0x28c90], R59 ;  /* 0x028c903b4800d5a7 */ /* 0x000e6400080a007f */
[----:B-1----:R-:W-:Y:S05]  /*14440*/  @!P5 BRA `(.L_x_3130) ;  /* 0xfffffffc00f0d947 */ /* 0x002fea000383ffff */
[----:B------:R-:W-:Y:S05]  /*14450*/  BRA `(.L_x_3338) ;  /* 0xfffffee000647947 */ /* 0x000fea000383ffff */
.L_x_3140:
[----:B0-----:R0:W1:Y:S02]  /*14460*/  SYNCS.PHASECHK.TRANS64.TRYWAIT P5, [R72+URZ+0x28c90], R59 ;  /* 0x028c903b480075a7 */ /* 0x00106400080a017f */
[----:B-1----:R-:W-:Y:S05]  /*14470*/  @!P5 NANOSLEEP.SYNCS 0x989680 ;  /* 0x009896800000d95d */ /* 0x002fea0003900000 */
[----:B------:R-:W1:Y:S02]  /*14480*/  @!P5 SYNCS.PHASECHK.TRANS64 P5, [R72+URZ+0x28c90], R59 ;  /* 0x028c903b4800d5a7 */ /* 0x000e6400080a007f */
[----:B-1----:R-:W-:Y:S05]  /*14490*/  @!P5 BRA `(.L_x_3140) ;  /* 0xfffffffc00f0d947 */ /* 0x002fea000383ffff */
[----:B------:R-:W-:Y:S05]  /*144a0*/  BRA `(.L_x_3339) ;  /* 0xfffffee800bc7947 */ /* 0x000fea000383ffff */
.L_x_3145:
[----:B0-----:R0:W1:Y:S02]  /*144b0*/  SYNCS.PHASECHK.TRANS64.TRYWAIT P5, [R72+URZ+0x28c90], R59 ;  /* 0x028c903b480075a7 */ /* 0x00106400080a017f */
[----:B-1----:R-:W-:Y:S05]  /*144c0*/  @!P5 NANOSLEEP.SYNCS 0x989680 ;  /* 0x009896800000d95d */ /* 0x002fea0003900000 */
[----:B------:R-:W1:Y:S02]  /*144d0*/  @!P5 SYNCS.PHASECHK.TRANS64 P5, [R72+URZ+0x28c90], R59 ;  /* 0x028c903b4800d5a7 */ /* 0x000e6400080a007f */
[----:B-1----:R-:W-:Y:S05]  /*144e0*/  @!P5 BRA `(.L_x_3145) ;  /* 0xfffffffc00f0d947 */ /* 0x002fea000383ffff */
[----:B------:R-:W-:Y:S05]  /*144f0*/  BRA `(.L_x_3340) ;  /* 0xfffffef000cc7947 */ /* 0x000fea000383ffff */
.L_x_3149:
[----:B----4-:R4:W0:Y:S02]  /*14500*/  SYNCS.PHASECHK.TRANS64.TRYWAIT P0, [R72+URZ+0x28cb0], R59 ;  /* 0x028cb03b480075a7 */ /* 0x010824000800017f */
[----:B0-----:R-:W-:Y:S05]  /*14510*/  @!P0 NANOSLEEP.SYNCS 0x989680 ;  /* 0x009896800000895d */ /* 0x001fea0003900000 */
[----:B------:R-:W0:Y:S02]  /*14520*/  @!P0 SYNCS.PHASECHK.TRANS64 P0, [R72+URZ+0x28cb0], R59 ;  /* 0x028cb03b480085a7 */ /* 0x000e24000800007f */
[----:B0-----:R-:W-:Y:S05]  /*14530*/  @!P0 BRA `(.L_x_3149) ;  /* 0xfffffffc00f08947 */ /* 0x001fea000383ffff */
[----:B------:R-:W-:Y:S05]  /*14540*/  BRA `(.L_x_3341) ;  /* 0xfffffef400447947 */ /* 0x000fea000383ffff */
.L_x_3160:
[----:B0-----:R0:W1:Y:S02]  /*14550*/  SYNCS.PHASECHK.TRANS64.TRYWAIT P0, [R8+URZ+0x28c50], R3 ;  /* 0x028c5003080075a7 */ /* 0x001064000800017f */
[----:B-1----:R-:W-:Y:S05]  /*14560*/  @!P0 NANOSLEEP.SYNCS 0x989680 ;  /* 0x009896800000895d */ /* 0x002fea0003900000 */
[----:B------:R-:W1:Y:S02]  /*14570*/  @!P0 SYNCS.PHASECHK.TRANS64 P0, [R8+URZ+0x28c50], R3 ;  /* 0x028c5003080085a7 */ /* 0x000e64000800007f */
[----:B-1----:R-:W-:Y:S05]  /*14580*/  @!P0 BRA `(.L_x_3160) ;  /* 0xfffffffc00f08947 */ /* 0x002fea000383ffff */
[----:B------:R-:W-:Y:S05]  /*14590*/  BRA `(.L_x_3342) ;  /* 0xffffff0000647947 */ /* 0x000fea000383ffff */
.L_x_3167:
[----:B-1----:R1:W2:Y:S02]  /*145a0*/  SYNCS.PHASECHK.TRANS64.TRYWAIT P0, [R0+URZ+0x28c50], R3 ;  /* 0x028c5003000075a7 */ /* 0x0022a4000800017f */
[----:B--2---:R-:W-:Y:S05]  /*145b0*/  @!P0 NANOSLEEP.SYNCS 0x989680 ;  /* 0x009896800000895d */ /* 0x004fea0003900000 */
[----:B------:R-:W2:Y:S02]  /*145c0*/  @!P0 SYNCS.PHASECHK.TRANS64 P0, [R0+URZ+0x28c50], R3 ;  /* 0x028c5003000085a7 */ /* 0x000ea4000800007f */
[----:B--2---:R-:W-:Y:S05]  /*145d0*/  @!P0 BRA `(.L_x_3167) ;  /* 0xfffffffc00f08947 */ /* 0x004fea000383ffff */
[----:B------:R-:W-:Y:S05]  /*145e0*/  BRA `(.L_x_3166) ;  /* 0xffffff0c00907947 */ /* 0x000fea000383ffff */
.L_x_3182:
[----:B------:R-:W-:Y:S01]  /*145f0*/  BSSY B1, `(.L_x_3343) ;  /* 0x0000008000017945 */ /* 0x000fe20003800000 */
[----:B------:R-:W-:Y:S01]  /*14600*/  IMAD.MOV.U32 R13, RZ, RZ, R26 ;  /* 0x000000ffff0d7224 */ /* 0x000fe200078e001a */
[----:B------:R-:W-:Y:S01]  /*14610*/  MOV R15, 0xffffffff ;  /* 0xffffffff000f7802 */ /* 0x000fe20000000f00 */
[----:B------:R-:W-:Y:S02]  /*14620*/  IMAD.MOV.U32 R12, RZ, RZ, RZ ;  /* 0x000000ffff0c7224 */ /* 0x000fe400078e00ff */
[----:B------:R-:W-:-:S07]  /*14630*/  IMAD.MOV.U32 R11, RZ, RZ, 0x1c1f ;  /* 0x00001c1fff0b7424 */ /* 0x000fce00078e00ff */
[----:B0----5:R-:W-:Y:S05]  /*14640*/  WARPSYNC.COLLECTIVE R15, `(.L_x_3344) ;  /* 0x000000000f087348 */ /* 0x021fea0003c00000 */
[----:B------:R1:W2:Y:S02]  /*14650*/  SHFL.IDX P6, R14, R13, R12, R11 ;  /* 0x0000000c0d0e7389 */ /* 0x0002a400000c000b */
[----:B012--5:R-:W-:Y:S01]  /*14660*/  ENDCOLLECTIVE ;  /* 0x000000000000791b */ /* 0x027fe20003800000 */
.L_x_3344:
[----:B------:R-:W-:Y:S05]  /*14670*/  BSYNC B1 ;  /* 0x0000000000017941 */ /* 0x000fea0003800000 */
.L_x_3343:
[----:B------:R-:W-:Y:S05]  /*14680*/  BRA `(.L_x_3345) ;  /* 0xffffff2000b07947 */ /* 0x000fea000383ffff */
.L_x_3183:
        /* <DEDUP_REMOVED lines=8> */
.L_x_3347:
[----:B------:R-:W-:Y:S05]  /*14710*/  BSYNC B1 ;  /* 0x0000000000017941 */ /* 0x000fea0003800000 */
.L_x_3346:
[----:B------:R-:W-:Y:S05]  /*14720*/  BRA `(.L_x_3348) ;  /* 0xffffff2000907947 */ /* 0x000fea000383ffff */
.L_x_3184:
        /* <DEDUP_REMOVED lines=8> */
.L_x_3350:
[----:B------:R-:W-:Y:S05]  /*147b0*/  BSYNC B1 ;  /* 0x0000000000017941 */ /* 0x000fea0003800000 */
.L_x_3349:
[----:B------:R-:W-:Y:S05]  /*147c0*/  BRA `(.L_x_3351) ;  /* 0xffffff2000707947 */ /* 0x000fea000383ffff */
.L_x_3185:
        /* <DEDUP_REMOVED lines=8> */
.L_x_3353:
[----:B------:R-:W-:Y:S05]  /*14850*/  BSYNC B1 ;  /* 0x0000000000017941 */ /* 0x000fea0003800000 */
.L_x_3352:
[----:B------:R-:W-:Y:S05]  /*14860*/  BRA `(.L_x_3354) ;  /* 0xffffff2000507947 */ /* 0x000fea000383ffff */
.L_x_3187:
[----:B0-----:R0:W1:Y:S02]  /*14870*/  SYNCS.PHASECHK.TRANS64.TRYWAIT P0, [R2+URZ+0x28c00], R25 ;  /* 0x028c0019020075a7 */ /* 0x001064000800017f */
[----:B-1----:R-:W-:Y:S05]  /*14880*/  @!P0 NANOSLEEP.SYNCS 0x989680 ;  /* 0x009896800000895d */ /* 0x002fea0003900000 */
[----:B------:R-:W1:Y:S02]  /*14890*/  @!P0 SYNCS.PHASECHK.TRANS64 P0, [R2+URZ+0x28c00], R25 ;  /* 0x028c0019020085a7 */ /* 0x000e64000800007f */
[----:B-1----:R-:W-:Y:S05]  /*148a0*/  @!P0 BRA `(.L_x_3187) ;  /* 0xfffffffc00f08947 */ /* 0x002fea000383ffff */
[----:B------:R-:W-:Y:S05]  /*148b0*/  BRA `(.L_x_3355) ;  /* 0xffffff2000bc7947 */ /* 0x000fea000383ffff */
.L_x_3195:
        /* <DEDUP_REMOVED lines=8> */
.L_x_3357:
[----:B------:R-:W-:Y:S05]  /*14940*/  BSYNC B1 ;  /* 0x0000000000017941 */ /* 0x000fea0003800000 */
.L_x_3356:
[----:B------:R-:W-:Y:S05]  /*14950*/  BRA `(.L_x_3358) ;  /* 0xffffff2c008c7947 */ /* 0x000fea000383ffff */
.L_x_3196:
        /* <DEDUP_REMOVED lines=8> */
.L_x_3360:
[----:B------:R-:W-:Y:S05]  /*149e0*/  BSYNC B1 ;  /* 0x0000000000017941 */ /* 0x000fea0003800000 */
.L_x_3359:
[----:B------:R-:W-:Y:S05]  /*149f0*/  BRA `(.L_x_3361) ;  /* 0xffffff2c00707947 */ /* 0x000fea000383ffff */
.L_x_3197:
        /* <DEDUP_REMOVED lines=8> */
.L_x_3363:
[----:B------:R-:W-:Y:S05]  /*14a80*/  BSYNC B1 ;  /* 0x0000000000017941 */ /* 0x000fea0003800000 */
.L_x_3362:
[----:B------:R-:W-:Y:S05]  /*14a90*/  BRA `(.L_x_3364) ;  /* 0xffffff2c00547947 */ /* 0x000fea000383ffff */
.L_x_3198:
        /* <DEDUP_REMOVED lines=8> */
.L_x_3366:
[----:B------:R-:W-:Y:S05]  /*14b20*/  BSYNC B1 ;  /* 0x0000000000017941 */ /* 0x000fea0003800000 */
.L_x_3365:
[----:B------:R-:W-:Y:S05]  /*14b30*/  BRA `(.L_x_3367) ;  /* 0xffffff2c00387947 */ /* 0x000fea000383ffff */
.L_x_3200:
[----:B0-----:R0:W1:Y:S02]  /*14b40*/  SYNCS.PHASECHK.TRANS64.TRYWAIT P1, [R2+URZ+0x28c00], R3 ;  /* 0x028c0003020075a7 */ /* 0x001064000802017f */
[----:B-1----:R-:W-:Y:S05]  /*14b50*/  @!P1 NANOSLEEP.SYNCS 0x989680 ;  /* 0x009896800000995d */ /* 0x002fea0003900000 */
[----:B------:R-:W1:Y:S02]  /*14b60*/  @!P1 SYNCS.PHASECHK.TRANS64 P1, [R2+URZ+0x28c00], R3 ;  /* 0x028c0003020095a7 */ /* 0x000e64000802007f */
[----:B-1----:R-:W-:Y:S05]  /*14b70*/  @!P1 BRA `(.L_x_3200) ;  /* 0xfffffffc00f09947 */ /* 0x002fea000383ffff */
[----:B------:R-:W-:Y:S05]  /*14b80*/  BRA `(.L_x_3368) ;  /* 0xffffff2c009c7947 */ /* 0x000fea000383ffff */
.L_x_3206:
[----:B0-----:R0:W1:Y:S02]  /*14b90*/  SYNCS.PHASECHK.TRANS64.TRYWAIT P1, [R15+URZ+0x28c30], R58 ;  /* 0x028c303a0f0075a7 */ /* 0x001064000802017f */
[----:B-1----:R-:W-:Y:S05]  /*14ba0*/  @!P1 NANOSLEEP.SYNCS 0x989680 ;  /* 0x009896800000995d */ /* 0x002fea0003900000 */
[----:B------:R-:W1:Y:S02]  /*14bb0*/  @!P1 SYNCS.PHASECHK.TRANS64 P1, [R15+URZ+0x28c30], R58 ;  /* 0x028c303a0f0095a7 */ /* 0x000e64000802007f */
[----:B-1----:R-:W-:Y:S05]  /*14bc0*/  @!P1 BRA `(.L_x_3206) ;  /* 0xfffffffc00f09947 */ /* 0x002fea000383ffff */
[----:B------:R-:W-:Y:S05]  /*14bd0*/  BRA `(.L_x_3205) ;  /* 0xffffff3800a07947 */ /* 0x000fea000383ffff */
.L_x_3211:
[----:B--2---:R2:W3:Y:S02]  /*14be0*/  SYNCS.PHASECHK.TRANS64.TRYWAIT P2, [R15+URZ+0x28c50], R58 ;  /* 0x028c503a0f0075a7 */ /* 0x0044e4000804017f */
[----:B---3--:R-:W-:Y:S05]  /*14bf0*/  @!P2 NANOSLEEP.SYNCS 0x989680 ;  /* 0x009896800000a95d */ /* 0x008fea0003900000 */
[----:B------:R-:W3:Y:S02]  /*14c00*/  @!P2 SYNCS.PHASECHK.TRANS64 P2, [R15+URZ+0x28c50], R58 ;  /* 0x028c503a0f00a5a7 */ /* 0x000ee4000804007f */
[----:B---3--:R-:W-:Y:S05]  /*14c10*/  @!P2 BRA `(.L_x_3211) ;  /* 0xfffffffc00f0a947 */ /* 0x008fea000383ffff */
[----:B------:R-:W-:Y:S05]  /*14c20*/  BRA `(.L_x_3210) ;  /* 0xffffff4800d87947 */ /* 0x000fea000383ffff */
.L_x_3218:
[----:B-1----:R1:W2:Y:S02]  /*14c30*/  SYNCS.PHASECHK.TRANS64.TRYWAIT P3, [R15+URZ+0x28c30], R213 ;  /* 0x028c30d50f0075a7 */ /* 0x0022a4000806017f */
[----:B--2---:R-:W-:Y:S05]  /*14c40*/  @!P3 NANOSLEEP.SYNCS 0x989680 ;  /* 0x009896800000b95d */ /* 0x004fea0003900000 */
[----:B------:R-:W2:Y:S02]  /*14c50*/  @!P3 SYNCS.PHASECHK.TRANS64 P3, [R15+URZ+0x28c30], R213 ;  /* 0x028c30d50f00b5a7 */ /* 0x000ea4000806007f */
[----:B--2---:R-:W-:Y:S05]  /*14c60*/  @!P3 BRA `(.L_x_3218) ;  /* 0xfffffffc00f0b947 */ /* 0x004fea000383ffff */
[----:B------:R-:W-:Y:S05]  /*14c70*/  BRA `(.L_x_3217) ;  /* 0xffffff4c00e07947 */ /* 0x000fea000383ffff */
.L_x_3223:
[----:B--2---:R2:W4:Y:S02]  /*14c80*/  SYNCS.PHASECHK.TRANS64.TRYWAIT P3, [R15+URZ+0x28c50], R213 ;  /* 0x028c50d50f0075a7 */ /* 0x004524000806017f */
[----:B----4-:R-:W-:Y:S05]  /*14c90*/  @!P3 NANOSLEEP.SYNCS 0x989680 ;  /* 0x009896800000b95d */ /* 0x010fea0003900000 */
[----:B------:R-:W4:Y:S02]  /*14ca0*/  @!P3 SYNCS.PHASECHK.TRANS64 P3, [R15+URZ+0x28c50], R213 ;  /* 0x028c50d50f00b5a7 */ /* 0x000f24000806007f */
[----:B----4-:R-:W-:Y:S05]  /*14cb0*/  @!P3 BRA `(.L_x_3223) ;  /* 0xfffffffc00f0b947 */ /* 0x010fea000383ffff */
[----:B------:R-:W-:Y:S05]  /*14cc0*/  BRA `(.L_x_3222) ;  /* 0xffffff64003c7947 */ /* 0x000fea000383ffff */
.L_x_3249:
        /* <DEDUP_REMOVED lines=8> */
[----:B-----5:R-:W-:Y:S05]  /*14d50*/  WARPSYNC.COLLECTIVE R15, `(.L_x_3370) ;  /* 0x000000000f087348 */ /* 0x020fea0003c00000 */
[----:B------:R0:W1:Y:S02]  /*14d60*/  SHFL.IDX P6, R14, R13, R12, R11 ;  /* 0x0000000c0d0e7389 */ /* 0x00006400000c000b */
[----:B01---5:R-:W-:Y:S01]  /*14d70*/  ENDCOLLECTIVE ;  /* 0x000000000000791b */ /* 0x023fe20003800000 */
.L_x_3370:
[----:B------:R-:W-:Y:S05]  /*14d80*/  BSYNC B1 ;  /* 0x0000000000017941 */ /* 0x000fea0003800000 */
.L_x_3369:
[----:B------:R-:W-:Y:S05]  /*14d90*/  BRA `(.L_x_3371) ;  /* 0xffffffa800707947 */ /* 0x000fea000383ffff */
.L_x_3250:
[----:B------:R-:W-:Y:S01]  /*14da0*/  BSSY B1, `(.L_x_3372) ;  /* 0x0000006000017945 */ /* 0x000fe20003800000 */
[----:B------:R-:W-:-:S07]  /*14db0*/  IMAD.MOV.U32 R15, RZ, RZ, -0x1 ;  /* 0xffffffffff0f7424 */ /* 0x000fce00078e00ff */
[----:B-----5:R-:W-:Y:S05]  /*14dc0*/  WARPSYNC.COLLECTIVE R15, `(.L_x_3373) ;  /* 0x000000000f0c7348 */ /* 0x020fea0003c00000 */
[----:B------:R-:W-:Y:S02]  /*14dd0*/  ELECT P6, UR62, PT ;  /* 0x00000000003e782f */ /* 0x000fe400038c0000 */
[----:B------:R-:W-:Y:S01]  /*14de0*/  MOV R14, UR62 ;  /* 0x0000003e000e7c02 */ /* 0x000fe20008000f00 */
[----:B-----5:R-:W-:Y:S10]  /*14df0*/  ENDCOLLECTIVE ;  /* 0x000000000000791b */ /* 0x020ff40003800000 */
.L_x_3373:
[----:B------:R-:W-:Y:S05]  /*14e00*/  BSYNC B1 ;  /* 0x0000000000017941 */ /* 0x000fea0003800000 */
.L_x_3372:
[----:B------:R-:W-:Y:S05]  /*14e10*/  BRA `(.L_x_3374) ;  /* 0xffffffa8005c7947 */ /* 0x000fea000383ffff */
.L_x_3252:
[----:B0-----:R0:W1:Y:S02]  /*14e20*/  SYNCS.PHASECHK.TRANS64.TRYWAIT P0, [R5+URZ+0x28c20], R6 ;  /* 0x028c2006050075a7 */ /* 0x001064000800017f */
[----:B-1----:R-:W-:Y:S05]  /*14e30*/  @!P0 NANOSLEEP.SYNCS 0x989680 ;  /* 0x009896800000895d */ /* 0x002fea0003900000 */
[----:B------:R-:W1:Y:S02]  /*14e40*/  @!P0 SYNCS.PHASECHK.TRANS64 P0, [R5+URZ+0x28c20], R6 ;  /* 0x028c2006050085a7 */ /* 0x000e64000800007f */
[----:B-1----:R-:W-:Y:S05]  /*14e50*/  @!P0 BRA `(.L_x_3252) ;  /* 0xfffffffc00f08947 */ /* 0x002fea000383ffff */
[----:B------:R-:W-:Y:S05]  /*14e60*/  BRA `(.L_x_3375) ;  /* 0xffffffa800787947 */ /* 0x000fea000383ffff */
.L_x_3255:
[----:B0-----:R0:W1:Y:S02]  /*14e70*/  SYNCS.PHASECHK.TRANS64.TRYWAIT P0, [R6+URZ+0x28ca0], R9 ;  /* 0x028ca009060075a7 */ /* 0x001064000800017f */
[----:B-1----:R-:W-:Y:S05]  /*14e80*/  @!P0 NANOSLEEP.SYNCS 0x989680 ;  /* 0x009896800000895d */ /* 0x002fea0003900000 */
[----:B------:R-:W1:Y:S02]  /*14e90*/  @!P0 SYNCS.PHASECHK.TRANS64 P0, [R6+URZ+0x28ca0], R9 ;  /* 0x028ca009060085a7 */ /* 0x000e64000800007f */
[----:B-1----:R-:W-:Y:S05]  /*14ea0*/  @!P0 BRA `(.L_x_3255) ;  /* 0xfffffffc00f08947 */ /* 0x002fea000383ffff */
[----:B------:R-:W-:Y:S05]  /*14eb0*/  BRA `(.L_x_3376) ;  /* 0xffffffa800887947 */ /* 0x000fea000383ffff */
.L_x_3257:
[----:B-1----:R1:W2:Y:S02]  /*14ec0*/  SYNCS.PHASECHK.TRANS64.TRYWAIT P0, [R6+URZ+0x28cc0], R9 ;  /* 0x028cc009060075a7 */ /* 0x0022a4000800017f */
[----:B--2---:R-:W-:Y:S05]  /*14ed0*/  @!P0 NANOSLEEP.SYNCS 0x989680 ;  /* 0x009896800000895d */ /* 0x004fea0003900000 */
[----:B------:R-:W2:Y:S02]  /*14ee0*/  @!P0 SYNCS.PHASECHK.TRANS64 P0, [R6+URZ+0x28cc0], R9 ;  /* 0x028cc009060085a7 */ /* 0x000ea4000800007f */
[----:B--2---:R-:W-:Y:S05]  /*14ef0*/  @!P0 BRA `(.L_x_3257) ;  /* 0xfffffffc00f08947 */ /* 0x004fea000383ffff */
[----:B------:R-:W-:Y:S05]  /*14f00*/  BRA `(.L_x_3377) ;  /* 0xffffffa800ec7947 */ /* 0x000fea000383ffff */
.L_x_3261:
[----:B0-----:R0:W1:Y:S02]  /*14f10*/  SYNCS.PHASECHK.TRANS64.TRYWAIT P0, [R7+URZ+0x28ca0], R8 ;  /* 0x028ca008070075a7 */ /* 0x001064000800017f */
[----:B-1----:R-:W-:Y:S05]  /*14f20*/  @!P0 NANOSLEEP.SYNCS 0x989680 ;  /* 0x009896800000895d */ /* 0x002fea0003900000 */
[----:B------:R-:W1:Y:S02]  /*14f30*/  @!P0 SYNCS.PHASECHK.TRANS64 P0, [R7+URZ+0x28ca0], R8 ;  /* 0x028ca008070085a7 */ /* 0x000e64000800007f */
[----:B-1----:R-:W-:Y:S05]  /*14f40*/  @!P0 BRA `(.L_x_3261) ;  /* 0xfffffffc00f08947 */ /* 0x002fea000383ffff */
[----:B------:R-:W-:Y:S05]  /*14f50*/  BRA `(.L_x_3378) ;  /* 0xffffffb0002c7947 */ /* 0x000fea000383ffff */
.L_x_3263:
[----:B-1----:R1:W2:Y:S02]  /*14f60*/  SYNCS.PHASECHK.TRANS64.TRYWAIT P1, [R7+URZ+0x28cc0], R8 ;  /* 0x028cc008070075a7 */ /* 0x0022a4000802017f */
[----:B--2---:R-:W-:Y:S05]  /*14f70*/  @!P1 NANOSLEEP.SYNCS 0x989680 ;  /* 0x009896800000995d */ /* 0x004fea0003900000 */
[----:B------:R-:W2:Y:S02]  /*14f80*/  @!P1 SYNCS.PHASECHK.TRANS64 P1, [R7+URZ+0x28cc0], R8 ;  /* 0x028cc008070095a7 */ /* 0x000ea4000802007f */
[----:B--2---:R-:W-:Y:S05]  /*14f90*/  @!P1 BRA `(.L_x_3263) ;  /* 0xfffffffc00f09947 */ /* 0x004fea000383ffff */
[----:B------:R-:W-:Y:S05]  /*14fa0*/  BRA `(.L_x_3379) ;  /* 0xffffffb000887947 */ /* 0x000fea000383ffff */
.L_x_3273:
        /* <DEDUP_REMOVED lines=8> */
[----:B-1----:R-:W-:Y:S05]  /*15030*/  WARPSYNC.COLLECTIVE R15, `(.L_x_3381) ;  /* 0x000000000f087348 */ /* 0x002fea0003c00000 */
[----:B------:R0:W2:Y:S02]  /*15040*/  SHFL.IDX P6, R14, R13, R12, R11 ;  /* 0x0000000c0d0e7389 */ /* 0x0000a400000c000b */
[----:B012---:R-:W-:Y:S01]  /*15050*/  ENDCOLLECTIVE ;  /* 0x000000000000791b */ /* 0x007fe20003800000 */
.L_x_3381:
[----:B------:R-:W-:Y:S05]  /*15060*/  BSYNC B0 ;  /* 0x0000000000007941 */ /* 0x000fea0003800000 */
.L_x_3380:
[----:B------:R-:W-:Y:S05]  /*15070*/  BRA `(.L_x_3382) ;  /* 0xffffffbc00847947 */ /* 0x000fea000383ffff */
.L_x_3274:
[----:B------:R-:W-:Y:S01]  /*15080*/  BSSY B0, `(.L_x_3383) ;  /* 0x0000006000007945 */ /* 0x000fe20003800000 */
[----:B------:R-:W-:-:S07]  /*15090*/  IMAD.MOV.U32 R15, RZ, RZ, -0x1 ;  /* 0xffffffffff0f7424 */ /* 0x000fce00078e00ff */
[----:B------:R-:W-:Y:S05]  /*150a0*/  WARPSYNC.COLLECTIVE R15, `(.L_x_3384) ;  /* 0x000000000f0c7348 */ /* 0x000fea0003c00000 */
[----:B------:R-:W-:Y:S02]  /*150b0*/  ELECT P6, UR62, PT ;  /* 0x00000000003e782f */ /* 0x000fe400038c0000 */
[----:B------:R-:W-:Y:S01]  /*150c0*/  MOV R14, UR62 ;  /* 0x0000003e000e7c02 */ /* 0x000fe20008000f00 */
[----:B------:R-:W-:Y:S10]  /*150d0*/  ENDCOLLECTIVE ;  /* 0x000000000000791b */ /* 0x000ff40003800000 */
.L_x_3384:
[----:B------:R-:W-:Y:S05]  /*150e0*/  BSYNC B0 ;  /* 0x0000000000007941 */ /* 0x000fea0003800000 */
.L_x_3383:
[----:B------:R-:W-:Y:S05]  /*150f0*/  BRA `(.L_x_3385) ;  /* 0xffffffbc007c7947 */ /* 0x000fea000383ffff */
.L_x_3277:
[----:B0-----:R0:W1:Y:S02]  /*15100*/  SYNCS.PHASECHK.TRANS64.TRYWAIT P0, [R5+URZ+0x28c40], R7 ;  /* 0x028c4007050075a7 */ /* 0x001064000800017f */
[----:B-1----:R-:W-:Y:S05]  /*15110*/  @!P0 NANOSLEEP.SYNCS 0x989680 ;  /* 0x009896800000895d */ /* 0x002fea0003900000 */
[----:B------:R-:W1:Y:S02]  /*15120*/  @!P0 SYNCS.PHASECHK.TRANS64 P0, [R5+URZ+0x28c40], R7 ;  /* 0x028c4007050085a7 */ /* 0x000e64000800007f */
[----:B-1----:R-:W-:Y:S05]  /*15130*/  @!P0 BRA `(.L_x_3277) ;  /* 0xfffffffc00f08947 */ /* 0x002fea000383ffff */
[----:B------:R-:W-:Y:S05]  /*15140*/  BRA `(.L_x_3386) ;  /* 0xffffffbc00ec7947 */ /* 0x000fea000383ffff */
.L_x_3280:
        /* <DEDUP_REMOVED lines=8> */
.L_x_3283:
[----:B0-----:R0:W1:Y:S02]  /*151d0*/  SYNCS.PHASECHK.TRANS64.TRYWAIT P0, [R2+URZ+0x28c60], R5 ;  /* 0x028c6005020075a7 */ /* 0x001064000800017f */
[----:B-1----:R-:W-:Y:S05]  /*151e0*/  @!P0 NANOSLEEP.SYNCS 0x989680 ;  /* 0x009896800000895d */ /* 0x002fea0003900000 */
[----:B------:R-:W1:Y:S02]  /*151f0*/  @!P0 SYNCS.PHASECHK.TRANS64 P0, [R2+URZ+0x28c60], R5 ;  /* 0x028c6005020085a7 */ /* 0x000e64000800007f */
[----:B-1----:R-:W-:Y:S05]  /*15200*/  @!P0 BRA `(.L_x_3283) ;  /* 0xfffffffc00f08947 */ /* 0x002fea000383ffff */
[----:B------:R-:W-:Y:S05]  /*15210*/  BRA `(.L_x_3388) ;  /* 0xffffffc000e87947 */ /* 0x000fea000383ffff */
.L_x_3292:
[----:B--2---:R2:W3:Y:S02]  /*15220*/  SYNCS.PHASECHK.TRANS64.TRYWAIT P0, [R2+URZ+0x28c40], R7 ;  /* 0x028c4007020075a7 */ /* 0x0044e4000800017f */
[----:B---3--:R-:W-:Y:S05]  /*15230*/  @!P0 NANOSLEEP.SYNCS 0x989680 ;  /* 0x009896800000895d */ /* 0x008fea0003900000 */
[----:B------:R-:W3:Y:S02]  /*15240*/  @!P0 SYNCS.PHASECHK.TRANS64 P0, [R2+URZ+0x28c40], R7 ;  /* 0x028c4007020085a7 */ /* 0x000ee4000800007f */
[----:B---3--:R-:W-:Y:S05]  /*15250*/  @!P0 BRA `(.L_x_3292) ;  /* 0xfffffffc00f08947 */ /* 0x008fea000383ffff */
[----:B------:R-:W-:Y:S05]  /*15260*/  BRA `(.L_x_3389) ;  /* 0xffffffc800c07947 */ /* 0x000fea000383ffff */
.L_x_3294:
[----:B0-----:R0:W3:Y:S02]  /*15270*/  SYNCS.PHASECHK.TRANS64.TRYWAIT P0, [R2+URZ+0x28c60], R7 ;  /* 0x028c6007020075a7 */ /* 0x0010e4000800017f */
[----:B---3--:R-:W-:Y:S05]  /*15280*/  @!P0 NANOSLEEP.SYNCS 0x989680 ;  /* 0x009896800000895d */ /* 0x008fea0003900000 */
[----:B------:R-:W3:Y:S02]  /*15290*/  @!P0 SYNCS.PHASECHK.TRANS64 P0, [R2+URZ+0x28c60], R7 ;  /* 0x028c6007020085a7 */ /* 0x000ee4000800007f */
[----:B---3--:R-:W-:Y:S05]  /*152a0*/  @!P0 BRA `(.L_x_3294) ;  /* 0xfffffffc00f08947 */ /* 0x008fea000383ffff */
[----:B------:R-:W-:Y:S05]  /*152b0*/  BRA `(.L_x_3390) ;  /* 0xffffffcc00307947 */ /* 0x000fea000383ffff */
.L_x_3299:
[----:B---3--:R3:W4:Y:S02]  /*152c0*/  SYNCS.PHASECHK.TRANS64.TRYWAIT P0, [R2+URZ+0x28c40], R3 ;  /* 0x028c4003020075a7 */ /* 0x008724000800017f */
[----:B----4-:R-:W-:Y:S05]  /*152d0*/  @!P0 NANOSLEEP.SYNCS 0x989680 ;  /* 0x009896800000895d */ /* 0x010fea0003900000 */
[----:B------:R-:W4:Y:S02]  /*152e0*/  @!P0 SYNCS.PHASECHK.TRANS64 P0, [R2+URZ+0x28c40], R3 ;  /* 0x028c4003020085a7 */ /* 0x000f24000800007f */
[----:B----4-:R-:W-:Y:S05]  /*152f0*/  @!P0 BRA `(.L_x_3299) ;  /* 0xfffffffc00f08947 */ /* 0x010fea000383ffff */
[----:B------:R-:W-:Y:S05]  /*15300*/  BRA `(.L_x_3391) ;  /* 0xffffffd000cc7947 */ /* 0x000fea000383ffff */
.L_x_3301:
[----:B0-----:R0:W2:Y:S02]  /*15310*/  SYNCS.PHASECHK.TRANS64.TRYWAIT P1, [R2+URZ+0x28c60], R3 ;  /* 0x028c6003020075a7 */ /* 0x0010a4000802017f */
[----:B--2---:R-:W-:Y:S05]  /*15320*/  @!P1 NANOSLEEP.SYNCS 0x989680 ;  /* 0x009896800000995d */ /* 0x004fea0003900000 */
[----:B------:R-:W2:Y:S02]  /*15330*/  @!P1 SYNCS.PHASECHK.TRANS64 P1, [R2+URZ+0x28c60], R3 ;  /* 0x028c6003020095a7 */ /* 0x000ea4000802007f */
[----:B--2---:R-:W-:Y:S05]  /*15340*/  @!P1 BRA `(.L_x_3301) ;  /* 0xfffffffc00f09947 */ /* 0x004fea000383ffff */
[----:B------:R-:W-:Y:S05]  /*15350*/  BRA `(.L_x_3392) ;  /* 0xffffffd400387947 */ /* 0x000fea000383ffff */
.L_x_3306:
[----:B----4-:R4:W0:Y:S02]  /*15360*/  SYNCS.PHASECHK.TRANS64.TRYWAIT P0, [R2+URZ+0x28c40], R3 ;  /* 0x028c4003020075a7 */ /* 0x010824000800017f */
[----:B0-----:R-:W-:Y:S05]  /*15370*/  @!P0 NANOSLEEP.SYNCS 0x989680 ;  /* 0x009896800000895d */ /* 0x001fea0003900000 */
[----:B------:R-:W0:Y:S02]  /*15380*/  @!P0 SYNCS.PHASECHK.TRANS64 P0, [R2+URZ+0x28c40], R3 ;  /* 0x028c4003020085a7 */ /* 0x000e24000800007f */
[----:B0-----:R-:W-:Y:S05]  /*15390*/  @!P0 BRA `(.L_x_3306) ;  /* 0xfffffffc00f08947 */ /* 0x001fea000383ffff */
[----:B------:R-:W-:Y:S05]  /*153a0*/  BRA `(.L_x_3393) ;  /* 0xffffffd800b47947 */ /* 0x000fea000383ffff */
.L_x_3308:
[----:B0-----:R0:W2:Y:S02]  /*153b0*/  SYNCS.PHASECHK.TRANS64.TRYWAIT P1, [R2+URZ+0x28c60], R3 ;  /* 0x028c6003020075a7 */ /* 0x0010a4000802017f */
[----:B--2---:R-:W-:Y:S05]  /*153c0*/  @!P1 NANOSLEEP.SYNCS 0x989680 ;  /* 0x009896800000995d */ /* 0x004fea0003900000 */
[----:B------:R-:W2:Y:S02]  /*153d0*/  @!P1 SYNCS.PHASECHK.TRANS64 P1, [R2+URZ+0x28c60], R3 ;  /* 0x028c6003020095a7 */ /* 0x000ea4000802007f */
[----:B--2---:R-:W-:Y:S05]  /*153e0*/  @!P1 BRA `(.L_x_3308) ;  /* 0xfffffffc00f09947 */ /* 0x004fea000383ffff */
[----:B------:R-:W-:Y:S05]  /*153f0*/  BRA `(.L_x_3394) ;  /* 0xffffffdc00247947 */ /* 0x000fea000383ffff */
.L_x_3313:
[----:B------:R-:W-:Y:S01]  /*15400*/  BSSY B0, `(.L_x_3395) ;  /* 0x0000008000007945 */ /* 0x000fe20003800000 */
[----:B0-----:R-:W-:Y:S01]  /*15410*/  IMAD.MOV.U32 R13, RZ, RZ, R16 ;  /* 0x000000ffff0d7224 */ /* 0x001fe200078e0010 */
[----:B------:R-:W-:Y:S01]  /*15420*/  MOV R12, RZ ;  /* 0x000000ff000c7202 */ /* 0x000fe20000000f00 */
[----:B--2---:R-:W-:Y:S02]  /*15430*/  IMAD.MOV.U32 R11, RZ, RZ, 0x1f ;  /* 0x0000001fff0b7424 */ /* 0x004fe400078e00ff */
[----:B------:R-:W-:-:S07]  /*15440*/  IMAD.MOV.U32 R15, RZ, RZ, -0x1 ;  /* 0xffffffffff0f7424 */ /* 0x000fce00078e00ff */
[----:B-1-3--:R-:W-:Y:S05]  /*15450*/  WARPSYNC.COLLECTIVE R15, `(.L_x_3396) ;  /* 0x000000000f087348 */ /* 0x00afea0003c00000 */
[----:B------:R0:W2:Y:S02]  /*15460*/  SHFL.IDX P6, R14, R13, R12, R11 ;  /* 0x0000000c0d0e7389 */ /* 0x0000a400000c000b */
[----:B0123--:R-:W-:Y:S01]  /*15470*/  ENDCOLLECTIVE ;  /* 0x000000000000791b */ /* 0x00ffe20003800000 */
.L_x_3396:
[----:B------:R-:W-:Y:S05]  /*15480*/  BSYNC B0 ;  /* 0x0000000000007941 */ /* 0x000fea0003800000 */
.L_x_3395:
[----:B------:R-:W-:Y:S01]  /*15490*/  MOV R13, R16 ;  /* 0x00000010000d7202 */ /* 0x000fe20000000f00 */
[----:B------:R-:W-:Y:S02]  /*154a0*/  IMAD.MOV.U32 R12, RZ, RZ, 0x1 ;  /* 0x00000001ff0c7424 */ /* 0x000fe400078e00ff */
[----:B------:R-:W-:Y:S02]  /*154b0*/  IMAD.MOV.U32 R11, RZ, RZ, 0x1f ;  /* 0x0000001fff0b7424 */ /* 0x000fe400078e00ff */
[----:B------:R-:W-:Y:S02]  /*154c0*/  IMAD.MOV.U32 R15, RZ, RZ, -0x1 ;  /* 0xffffffffff0f7424 */ /* 0x000fe400078e00ff */
[----:B------:R-:W-:-:S07]  /*154d0*/  IMAD.MOV.U32 R4, RZ, RZ, R14 ;  /* 0x000000ffff047224 */ /* 0x000fce00078e000e */
[----:B------:R-:W-:Y:S05]  /*154e0*/  WARPSYNC.COLLECTIVE R15, `(.L_x_3397) ;  /* 0x000000000f087348 */ /* 0x000fea0003c00000 */
[----:B------:R0:W1:Y:S02]  /*154f0*/  SHFL.IDX P6, R14, R13, R12, R11 ;  /* 0x0000000c0d0e7389 */ /* 0x00006400000c000b */
[----:B01----:R-:W-:Y:S01]  /*15500*/  ENDCOLLECTIVE ;  /* 0x000000000000791b */ /* 0x003fe20003800000 */
.L_x_3397:
[----:B------:R-:W-:Y:S01]  /*15510*/  MOV R6, R14 ;  /* 0x0000000e00067202 */ /* 0x000fe20000000f00 */
[----:B------:R-:W-:Y:S06]  /*15520*/  BRA `(.L_x_3398) ;  /* 0xffffffe000647947 */ /* 0x000fec000383ffff */
.L_x_3316:
[----:B------:R-:W-:Y:S01]  /*15530*/  BSSY B0, `(.L_x_3399) ;  /* 0x0000008000007945 */ /* 0x000fe20003800000 */
[----:B-----5:R-:W-:Y:S01]  /*15540*/  IMAD.MOV.U32 R13, RZ, RZ, R17 ;  /* 0x000000ffff0d7224 */ /* 0x020fe200078e0011 */
[----:B------:R-:W-:Y:S01]  /*15550*/  MOV R15, 0xffffffff ;  /* 0xffffffff000f7802 */ /* 0x000fe20000000f00 */
[----:B------:R-:W-:Y:S02]  /*15560*/  IMAD.MOV.U32 R12, RZ, RZ, 0x1 ;  /* 0x00000001ff0c7424 */ /* 0x000fe400078e00ff */
[----:B--2---:R-:W-:-:S07]  /*15570*/  IMAD.MOV.U32 R11, RZ, RZ, RZ ;  /* 0x000000ffff0b7224 */ /* 0x004fce00078e00ff */
[----:B0--34-:R-:W-:Y:S05]  /*15580*/  WARPSYNC.COLLECTIVE R15, `(.L_x_3400) ;  /* 0x000000000f087348 */ /* 0x019fea0003c00000 */
[----:B------:R1:W2:Y:S02]  /*15590*/  SHFL.UP P6, R14, R13, R12, R11 ;  /* 0x0400000c0d0e7389 */ /* 0x0002a400000c000b */
[----:B01234-:R-:W-:Y:S01]  /*155a0*/  ENDCOLLECTIVE ;  /* 0x000000000000791b */ /* 0x01ffe20003800000 */
.L_x_3400:
[----:B------:R-:W-:Y:S05]  /*155b0*/  BSYNC B0 ;  /* 0x0000000000007941 */ /* 0x000fea0003800000 */
.L_x_3399:
        /* <DEDUP_REMOVED lines=10> */
.L_x_3401:
        /* <DEDUP_REMOVED lines=8> */
.L_x_3402:
        /* <DEDUP_REMOVED lines=8> */
.L_x_3403:
        /* <DEDUP_REMOVED lines=8> */
.L_x_3404:
        /* <DEDUP_REMOVED lines=8> */
.L_x_3405:
[----:B------:R-:W-:Y:S05]  /*15860*/  BRA `(.L_x_3406) ;  /* 0xffffffe000287947 */ /* 0x000fea000383ffff */
.L_x_3321:
[----:B------:R-:W-:Y:S01]  /*15870*/  BSSY B0, `(.L_x_3407) ;  /* 0x0000008000007945 */ /* 0x000fe20003800000 */
[----:B-----5:R-:W-:Y:S01]  /*15880*/  IMAD.MOV.U32 R13, RZ, RZ, R17 ;  /* 0x000000ffff0d7224 */ /* 0x020fe200078e0011 */
[----:B------:R-:W-:Y:S01]  /*15890*/  MOV R12, 0x1 ;  /* 0x00000001000c7802 */ /* 0x000fe20000000f00 */
[----:B--2---:R-:W-:Y:S02]  /*158a0*/  IMAD.MOV.U32 R11, RZ, RZ, RZ ;  /* 0x000000ffff0b7224 */ /* 0x004fe400078e00ff */
[----:B------:R-:W-:-:S07]  /*158b0*/  IMAD.MOV.U32 R15, RZ, RZ, -0x1 ;  /* 0xffffffffff0f7424 */ /* 0x000fce00078e00ff */
[----:B0-----:R-:W-:Y:S05]  /*158c0*/  WARPSYNC.COLLECTIVE R15, `(.L_x_3408) ;  /* 0x000000000f087348 */ /* 0x001fea0003c00000 */
[----:B------:R1:W2:Y:S02]  /*158d0*/  SHFL.UP P6, R14, R13, R12, R11 ;  /* 0x0400000c0d0e7389 */ /* 0x0002a400000c000b */
[----:B012---:R-:W-:Y:S01]  /*158e0*/  ENDCOLLECTIVE ;  /* 0x000000000000791b */ /* 0x007fe20003800000 */
.L_x_3408:
[----:B------:R-:W-:Y:S05]  /*158f0*/  BSYNC B0 ;  /* 0x0000000000007941 */ /* 0x000fea0003800000 */
.L_x_3407:
[----:B------:R-:W-:Y:S01]  /*15900*/  ISETP.NE.AND P0, PT, R8, RZ, PT ;  /* 0x000000ff0800720c */ /* 0x000fe20003f05270 */
[----:B------:R-:W-:Y:S01]  /*15910*/  IMAD.MOV.U32 R12, RZ, RZ, 0x2 ;  /* 0x00000002ff0c7424 */ /* 0x000fe200078e00ff */
[----:B------:R-:W-:Y:S01]  /*15920*/  MOV R15, 0xffffffff ;  /* 0xffffffff000f7802 */ /* 0x000fe20000000f00 */
[----:B------:R-:W-:Y:S01]  /*15930*/  IMAD.MOV.U32 R11, RZ, RZ, RZ ;  /* 0x000000ffff0b7224 */ /* 0x000fe200078e00ff */
[----:B------:R-:W-:Y:S02]  /*15940*/  SEL R14, R14, RZ, P0 ;  /* 0x000000ff0e0e7207 */ /* 0x000fe40000000000 */
[----:B------:R-:W-:Y:S02]  /*15950*/  ISETP.GE.U32.AND P0, PT, R8, 0x2, PT ;  /* 0x000000020800780c */ /* 0x000fe40003f06070 */
[----:B------:R-:W-:-:S11]  /*15960*/  IADD3 R13, R17, R14, RZ ;  /* 0x0000000e110d7210 */ /* 0x000fd60007ffe0ff */
[----:B------:R-:W-:Y:S05]  /*15970*/  WARPSYNC.COLLECTIVE R15, `(.L_x_3409) ;  /* 0x000000000f087348 */ /* 0x000fea0003c00000 */
[----:B------:R0:W1:Y:S02]  /*15980*/  SHFL.UP P6, R14, R13, R12, R11 ;  /* 0x0400000c0d0e7389 */ /* 0x00006400000c000b */
[----:B01----:R-:W-:Y:S01]  /*15990*/  ENDCOLLECTIVE ;  /* 0x000000000000791b */ /* 0x003fe20003800000 */
.L_x_3409:
        /* <DEDUP_REMOVED lines=8> */
.L_x_3410:
        /* <DEDUP_REMOVED lines=8> */
.L_x_3411:
        /* <DEDUP_REMOVED lines=8> */
.L_x_3412:
        /* <DEDUP_REMOVED lines=8> */
.L_x_3413:
[----:B------:R-:W-:Y:S05]  /*15ba0*/  BRA `(.L_x_3414) ;  /* 0xffffffe0000c7947 */ /* 0x000fea000383ffff */
.L_x_3323:
[----:B------:R-:W-:Y:S01]  /*15bb0*/  BSSY B0, `(.L_x_3415) ;  /* 0x0000006000007945 */ /* 0x000fe20003800000 */
[----:B------:R-:W-:Y:S01]  /*15bc0*/  PLOP3.LUT P6, PT, P6, PT, PT, 0x8, 0x0 ;  /* 0x000000000000781c */ /* 0x000fe200037ce170 */
[----:B------:R-:W-:-:S12]  /*15bd0*/  IMAD.MOV.U32 R15, RZ, RZ, -0x1 ;  /* 0xffffffffff0f7424 */ /* 0x000fd800078e00ff */
[----:B0-2---:R-:W-:Y:S05]  /*15be0*/  WARPSYNC.COLLECTIVE R15, `(.L_x_3416) ;  /* 0x000000000f087348 */ /* 0x005fea0003c00000 */
[----:B------:R-:W-:Y:S01]  /*15bf0*/  VOTE.ANY R14, PT, P6 ;  /* 0x00000000000e7806 */ /* 0x000fe200030e0100 */
[----:B0-2---:R-:W-:Y:S06]  /*15c00*/  ENDCOLLECTIVE ;  /* 0x000000000000791b */ /* 0x005fec0003800000 */
.L_x_3416:
[----:B------:R-:W-:Y:S05]  /*15c10*/  BSYNC B0 ;  /* 0x0000000000007941 */ /* 0x000fea0003800000 */
.L_x_3415:
[----:B------:R-:W-:Y:S01]  /*15c20*/  MOV R3, R14 ;  /* 0x0000000e00037202 */ /* 0x000fe20000000f00 */
[----:B------:R-:W-:Y:S01]  /*15c30*/  IMAD.MOV.U32 R13, RZ, RZ, R17 ;  /* 0x000000ffff0d7224 */ /* 0x000fe200078e0011 */
[----:B------:R-:W-:Y:S01]  /*15c40*/  MOV R11, 0x1f ;  /* 0x0000001f000b7802 */ /* 0x000fe20000000f00 */
[----:B------:R-:W-:Y:S01]  /*15c50*/  IMAD.MOV.U32 R15, RZ, RZ, -0x1 ;  /* 0xffffffffff0f7424 */ /* 0x000fe200078e00ff */
[----:B------:R-:W0:Y:S02]  /*15c60*/  POPC R5, R3 ;  /* 0x0000000300057309 */ /* 0x000e240000000000 */
[----:B0-----:R-:W-:-:S07]  /*15c70*/  IMAD.MOV.U32 R12, RZ, RZ, R5 ;  /* 0x000000ffff0c7224 */ /* 0x001fce00078e0005 */
[----:B------:R-:W-:Y:S05]  /*15c80*/  WARPSYNC.COLLECTIVE R15, `(.L_x_3417) ;  /* 0x000000000f087348 */ /* 0x000fea0003c00000 */
[----:B------:R0:W1:Y:S02]  /*15c90*/  SHFL.IDX P6, R14, R13, R12, R11 ;  /* 0x0000000c0d0e7389 */ /* 0x00006400000c000b */
[----:B01----:R-:W-:Y:S01]  /*15ca0*/  ENDCOLLECTIVE ;  /* 0x000000000000791b */ /* 0x003fe20003800000 */
.L_x_3417:
[----:B------:R-:W-:Y:S01]  /*15cb0*/  IMAD.MOV.U32 R17, RZ, RZ, R14 ;  /* 0x000000ffff117224 */ /* 0x000fe200078e000e */
[----:B------:R-:W-:Y:S06]  /*15cc0*/  BRA `(.L_x_3418) ;  /* 0xffffffdc00fc7947 */ /* 0x000fec000383ffff */
.L_x_3325:
[----:B------:R-:W-:Y:S01]  /*15cd0*/  BSSY B0, `(.L_x_3419) ;  /* 0x0000007000007945 */ /* 0x000fe20003800000 */
[----:B------:R-:W-:Y:S01]  /*15ce0*/  MOV R13, R2 ;  /* 0x00000002000d7202 */ /* 0x000fe20000000f00 */
[----:B--2---:R-:W-:Y:S02]  /*15cf0*/  IMAD.MOV.U32 R11, RZ, RZ, 0x1f ;  /* 0x0000001fff0b7424 */ /* 0x004fe400078e00ff */
[----:B------:R-:W-:-:S07]  /*15d00*/  IMAD.MOV.U32 R15, RZ, RZ, -0x1 ;  /* 0xffffffffff0f7424 */ /* 0x000fce00078e00ff */
[----:B01-3--:R-:W-:Y:S05]  /*15d10*/  WARPSYNC.COLLECTIVE R15, `(.L_x_3420) ;  /* 0x000000000f087348 */ /* 0x00bfea0003c00000 */
[----:B------:R2:W4:Y:S02]  /*15d20*/  SHFL.IDX P6, R14, R13, R12, R11 ;  /* 0x0000000c0d0e7389 */ /* 0x00052400000c000b */
[----:B01234-:R-:W-:Y:S01]  /*15d30*/  ENDCOLLECTIVE ;  /* 0x000000000000791b */ /* 0x01ffe20003800000 */
.L_x_3420:
[----:B------:R-:W-:Y:S05]  /*15d40*/  BSYNC B0 ;  /* 0x0000000000007941 */ /* 0x000fea0003800000 */
.L_x_3419:
[----:B------:R-:W-:Y:S05]  /*15d50*/  BRA `(.L_x_3324) ;  /* 0xffffffdc00f47947 */ /* 0x000fea000383ffff */
.L_x_3329:
[----:B0-----:R0:W1:Y:S02]  /*15d60*/  SYNCS.PHASECHK.TRANS64.TRYWAIT P0, [R0+URZ+0x28c20], R3 ;  /* 0x028c2003000075a7 */ /* 0x001064000800017f */
[----:B-1----:R-:W-:Y:S05]  /*15d70*/  @!P0 NANOSLEEP.SYNCS 0x989680 ;  /* 0x009896800000895d */ /* 0x002fea0003900000 */
[----:B------:R-:W1:Y:S02]  /*15d80*/  @!P0 SYNCS.PHASECHK.TRANS64 P0, [R0+URZ+0x28c20], R3 ;  /* 0x028c2003000085a7 */ /* 0x000e64000800007f */
[----:B-1----:R-:W-:Y:S05]  /*15d90*/  @!P0 BRA `(.L_x_3329) ;  /* 0xfffffffc00f08947 */ /* 0x002fea000383ffff */
[----:B------:R-:W-:Y:S05]  /*15da0*/  BRA `(.L_x_3421) ;  /* 0xffffffe000d87947 */ /* 0x000fea000383ffff */
.L_x_3330:
[----:B------:R-:W1:Y:S01]  /*15db0*/  S2R R2, SR_TID.X ;  /* 0x0000000000027919 */ /* 0x000e620000002100 */
[----:B------:R-:W-:Y:S01]  /*15dc0*/  BSSY B0, `(.L_x_3422) ;  /* 0x000000a000007945 */ /* 0x000fe20003800000 */
[----:B------:R-:W-:Y:S01]  /*15dd0*/  IMAD.MOV.U32 R12, RZ, RZ, RZ ;  /* 0x000000ffff0c7224 */ /* 0x000fe200078e00ff */
[----:B------:R-:W-:Y:S01]  /*15de0*/  MOV R15, 0xffffffff ;  /* 0xffffffff000f7802 */ /* 0x000fe20000000f00 */
[----:B--2---:R-:W-:Y:S01]  /*15df0*/  IMAD.MOV.U32 R11, RZ, RZ, 0x1f ;  /* 0x0000001fff0b7424 */ /* 0x004fe200078e00ff */
[----:B-1----:R-:W-:-:S04]  /*15e00*/  SHF.R.U32.HI R2, RZ, 0x5, R2 ;  /* 0x00000005ff027819 */ /* 0x002fc80000011602 */
[----:B------:R-:W-:-:S04]  /*15e10*/  LOP3.LUT R2, R2, 0x3, RZ, 0xc0, !PT ;  /* 0x0000000302027812 */ /* 0x000fc800078ec0ff */
[----:B------:R-:W-:-:S07]  /*15e20*/  MOV R13, R2 ;  /* 0x00000002000d7202 */ /* 0x000fce0000000f00 */
[----:B0-----:R-:W-:Y:S05]  /*15e30*/  WARPSYNC.COLLECTIVE R15, `(.L_x_3423) ;  /* 0x000000000f087348 */ /* 0x001fea0003c00000 */
[----:B------:R1:W2:Y:S02]  /*15e40*/  SHFL.IDX P6, R14, R13, R12, R11 ;  /* 0x0000000c0d0e7389 */ /* 0x0002a400000c000b */
[----:B012---:R-:W-:Y:S01]  /*15e50*/  ENDCOLLECTIVE ;  /* 0x000000000000791b */ /* 0x007fe20003800000 */
.L_x_3423:
[----:B------:R-:W-:Y:S05]  /*15e60*/  BSYNC B0 ;  /* 0x0000000000007941 */ /* 0x000fea0003800000 */
.L_x_3422:
[----:B------:R-:W-:Y:S05]  /*15e70*/  BRA `(.L_x_3424) ;  /* 0xffffffe000c07947 */ /* 0x000fea000383ffff */
.L_x_3331:
[----:B------:R-:W-:Y:S01]  /*15e80*/  BSSY B0, `(.L_x_3425) ;  /* 0x0000006000007945 */ /* 0x000fe20003800000 */
[----:B------:R-:W-:-:S07]  /*15e90*/  IMAD.MOV.U32 R15, RZ, RZ, -0x1 ;  /* 0xffffffffff0f7424 */ /* 0x000fce00078e00ff */
[----:B012---:R-:W-:Y:S05]  /*15ea0*/  WARPSYNC.COLLECTIVE R15, `(.L_x_3426) ;  /* 0x000000000f0c7348 */ /* 0x007fea0003c00000 */
[----:B------:R-:W-:Y:S02]  /*15eb0*/  ELECT P6, UR62, PT ;  /* 0x00000000003e782f */ /* 0x000fe400038c0000 */
[----:B------:R-:W-:Y:S01]  /*15ec0*/  MOV R14, UR62 ;  /* 0x0000003e000e7c02 */ /* 0x000fe20008000f00 */
[----:B012---:R-:W-:Y:S10]  /*15ed0*/  ENDCOLLECTIVE ;  /* 0x000000000000791b */ /* 0x007ff40003800000 */
.L_x_3426:
[----:B------:R-:W-:Y:S05]  /*15ee0*/  BSYNC B0 ;  /* 0x0000000000007941 */ /* 0x000fea0003800000 */
.L_x_3425:
[----:B------:R-:W-:Y:S05]  /*15ef0*/  BRA `(.L_x_3427) ;  /* 0xffffffe000b47947 */ /* 0x000fea000383ffff */
.L_x_3333:
[----:B0-----:R0:W1:Y:S02]  /*15f00*/  SYNCS.PHASECHK.TRANS64.TRYWAIT P0, [R6+URZ], R5 ;  /* 0x00000005060075a7 */ /* 0x001064000800017f */
[----:B-1----:R-:W-:Y:S05]  /*15f10*/  @!P0 NANOSLEEP.SYNCS 0x989680 ;  /* 0x009896800000895d */ /* 0x002fea0003900000 */
[----:B------:R-:W1:Y:S02]  /*15f20*/  @!P0 SYNCS.PHASECHK.TRANS64 P0, [R6+URZ], R5 ;  /* 0x00000005060085a7 */ /* 0x000e64000800007f */
[----:B-1----:R-:W-:Y:S05]  /*15f30*/  @!P0 BRA `(.L_x_3333) ;  /* 0xfffffffc00f08947 */ /* 0x002fea000383ffff */
[----:B------:R-:W-:Y:S05]  /*15f40*/  BRA `(.L_x_3428) ;  /* 0xffffffe000f07947 */ /* 0x000fea000383ffff */
.L_x_3334:
[----:B-1----:R1:W3:Y:S02]  /*15f50*/  SYNCS.PHASECHK.TRANS64.TRYWAIT P0, [R7+URZ], R2 ;  /* 0x00000002070075a7 */ /* 0x0022e4000800017f */
[----:B---3--:R-:W-:Y:S05]  /*15f60*/  @!P0 NANOSLEEP.SYNCS 0x989680 ;  /* 0x009896800000895d */ /* 0x008fea0003900000 */
[----:B------:R-:W3:Y:S02]  /*15f70*/  @!P0 SYNCS.PHASECHK.TRANS64 P0, [R7+URZ], R2 ;  /* 0x00000002070085a7 */ /* 0x000ee4000800007f */
[----:B---3--:R-:W-:Y:S05]  /*15f80*/  @!P0 BRA `(.L_x_3334) ;  /* 0xfffffffc00f08947 */ /* 0x008fea000383ffff */
[----:B------:R-:W-:Y:S05]  /*15f90*/  BRA `(.L_x_3429) ;  /* 0xffffffe000e47947 */ /* 0x000fea000383ffff */
.L_x_3336:
[----:B---3--:R3:W4:Y:S02]  /*15fa0*/  SYNCS.PHASECHK.TRANS64.TRYWAIT P0, [R4+URZ], R5 ;  /* 0x00000005040075a7 */ /* 0x008724000800017f */
[----:B----4-:R-:W-:Y:S05]  /*15fb0*/  @!P0 NANOSLEEP.SYNCS 0x989680 ;  /* 0x009896800000895d */ /* 0x010fea0003900000 */
[----:B------:R-:W4:Y:S02]  /*15fc0*/  @!P0 SYNCS.PHASECHK.TRANS64 P0, [R4+URZ], R5 ;  /* 0x00000005040085a7 */ /* 0x000f24000800007f */
[----:B----4-:R-:W-:Y:S05]  /*15fd0*/  @!P0 BRA `(.L_x_3336) ;  /* 0xfffffffc00f08947 */ /* 0x010fea000383ffff */
[----:B------:R-:W-:Y:S05]  /*15fe0*/  BRA `(.L_x_3430) ;  /* 0xffffffe000ec7947 */ /* 0x000fea000383ffff */
.L_x_3431:
        /* <DEDUP_REMOVED lines=9> */
.L_x_11943:


//--------------------- .text._ZN7cutlass13device_kernelIN5flash11enable_sm90INS1_16FlashAttnFwdSm90INS1_25CollectiveMainloopFwdSm90ILi2EN4cute5tupleIJNS5_1CILi1EEES8_S8_EEENS6_IJNS7_ILi64EEESA_SA_EEELi512ENS_6half_tEfNS_4arch4Sm90ELb0ELb0ELb0ELb1ELb0ELb0ELb1ELb0ELb0ELb0ELb0ELb0EEENS1_21CollectiveEpilogueFwdINS6_IJSA_NS7_ILi512EEESA_EEES9_SC_SE_Li256ELb1ELb0ELb0ELb0EEENS1_36VarlenDynamicPersistentTileSchedulerILi64ELi64ELi256ELi32ELb0ELb0ELb1ELb0ELb1ELb1EEEEEEEEEvNT_6ParamsE --------------------------
	.section	.text._ZN7cutlass13device_kernelIN5flash11enable_sm90INS1_16FlashAttnFwdSm90INS1_25CollectiveMainloopFwdSm90ILi2EN4cute5tupleIJNS5_1CILi1EEES8_S8_EEENS6_IJNS7_ILi64EEESA_SA_EEELi512ENS_6half_tEfNS_4arch4Sm90ELb0ELb0ELb0ELb1ELb0ELb0ELb1ELb0ELb0ELb0ELb0ELb0EEENS1_21CollectiveEpilogueFwdINS6_IJSA_NS7_ILi512EEESA_EEES9_SC_SE_Li256ELb1ELb0ELb0ELb0EEENS1_36VarlenDynamicPersistentTileSchedulerILi64ELi64ELi256ELi32ELb0ELb0ELb1ELb0ELb1ELb1EEEEEEEEEvNT_6ParamsE,"ax",@progbits
	.align	128
.text._ZN7cutlass13device_kernelIN5flash11enable_sm90INS1_16FlashAttnFwdSm90INS1_25CollectiveMainloopFwdSm90ILi2EN4cute5tupleIJNS5_1CILi1EEES8_S8_EEENS6_IJNS7_ILi64EEESA_SA_EEELi512ENS_6half_tEfNS_4arch4Sm90ELb0ELb0ELb0ELb1ELb0ELb0ELb1ELb0ELb0ELb0ELb0ELb0EEENS1_21CollectiveEpilogueFwdINS6_IJSA_NS7_ILi512EEESA_EEES9_SC_SE_Li256ELb1ELb0ELb0ELb0EEENS1_36VarlenDynamicPersistentTileSchedulerILi64ELi64ELi256ELi32ELb0ELb0ELb1ELb0ELb1ELb1EEEEEEEEEvNT_6ParamsE:
        .type           _ZN7cutlass13device_kernelIN5flash11enable_sm90INS1_16FlashAttnFwdSm90INS1_25CollectiveMainloopFwdSm90ILi2EN4cute5tupleIJNS5_1CILi1EEES8_S8_EEENS6_IJNS7_ILi64EEESA_SA_EEELi512ENS_6half_tEfNS_4arch4Sm90ELb0ELb0ELb0ELb1ELb0ELb0ELb1ELb0ELb0ELb0ELb0ELb0EEENS1_21CollectiveEpilogueFwdINS6_IJSA_NS7_ILi512EEESA_EEES9_SC_SE_Li256ELb1ELb0ELb0ELb0EEENS1_36VarlenDynamicPersistentTileSchedulerILi64ELi64ELi256ELi32ELb0ELb0ELb1ELb0ELb1ELb1EEEEEEEEEvNT_6ParamsE,@function
        .size           _ZN7cutlass13device_kernelIN5flash11enable_sm90INS1_16FlashAttnFwdSm90INS1_25CollectiveMainloopFwdSm90ILi2EN4cute5tupleIJNS5_1CILi1EEES8_S8_EEENS6_IJNS7_ILi64EEESA_SA_EEELi512ENS_6half_tEfNS_4arch4Sm90ELb0ELb0ELb0ELb1ELb0ELb0ELb1ELb0ELb0ELb0ELb0ELb0EEENS1_21CollectiveEpilogueFwdINS6_IJSA_NS7_ILi512EEESA_EEES9_SC_SE_Li256ELb1ELb0ELb0ELb0EEENS1_36VarlenDynamicPersistentTileSchedulerILi64ELi64ELi256ELi32ELb0ELb0ELb1ELb0ELb1ELb1EEEEEEEEEvNT_6ParamsE,(.L_x_11944 - _ZN7cutlass13device_kernelIN5flash11enable_sm90INS1_16FlashAttnFwdSm90INS1_25CollectiveMainloopFwdSm90ILi2EN4cute5tupleIJNS5_1CILi1EEES8_S8_EEENS6_IJNS7_ILi64EEESA_SA_EEELi512ENS_6half_tEfNS_4arch4Sm90ELb0ELb0ELb0ELb1ELb0ELb0ELb1ELb0ELb0ELb0ELb0ELb0EEENS1_21CollectiveEpilogueFwdINS6_IJSA_NS7_ILi512EEESA_EEES9_SC_SE_Li256ELb1ELb0ELb0ELb0EEENS1_36VarlenDynamicPersistentTileSchedulerILi64ELi64ELi256ELi32ELb0ELb0ELb1ELb0ELb1ELb1EEEEEEEEEvNT_6ParamsE)
        .other          _ZN7cutlass13device_kernelIN5flash11enable_sm90INS1_16FlashAttnFwdSm90INS1_25CollectiveMainloopFwdSm90ILi2EN4cute5tupleIJNS5_1CILi1EEES8_S8_EEENS6_IJNS7_ILi64EEESA_SA_EEELi512ENS_6half_tEfNS_4arch4Sm90ELb0ELb0ELb0ELb1ELb0ELb0ELb1ELb0ELb0ELb0ELb0ELb0EEENS1_21CollectiveEpilogueFwdINS6_IJSA_NS7_ILi512EEESA_EEES9_SC_SE_Li256ELb1ELb0ELb0ELb0EEENS1_36VarlenDynamicPersistentTileSchedulerILi64ELi64ELi256ELi32ELb0ELb0ELb1ELb0ELb1ELb1EEEEEEEEEvNT_6ParamsE,@"STO_CUDA_ENTRY STV_DEFAULT"
_ZN7cutlass13device_kernelIN5flash11enable_sm90INS1_16FlashAttnFwdSm90INS1_25CollectiveMainloopFwdSm90ILi2EN4cute5tupleIJNS5_1CILi1EEES8_S8_EEENS6_IJNS7_ILi64EEESA_SA_EEELi512ENS_6half_tEfNS_4arch4Sm90ELb0ELb0ELb0ELb1ELb0ELb0ELb1ELb0ELb0ELb0ELb0ELb0EEENS1_21CollectiveEpilogueFwdINS6_IJSA_NS7_ILi512EEESA_EEES9_SC_SE_Li256ELb1ELb0ELb0ELb0EEENS1_36VarlenDynamicPersistentTileSchedulerILi64ELi64ELi256ELi32ELb0ELb0ELb1ELb0ELb1ELb1EEEEEEEEEvNT_6ParamsE:
        /* <DEDUP_REMOVED lines=22> */
[----:B0-----:R-:W-:Y:S01]  /*0160*/  NOP ;  /* 0x0000000000007918 */ /* 0x001fe20000000000 */
.L_x_3433:
[----:B------:R-:W-:Y:S05]  /*0170*/  BSYNC B0 ;  /* 0x0000000000007941 */ /* 0x000fea0003800000 */
.L_x_3432:
        /* <DEDUP_REMOVED lines=12> */
[----:B------:R-:W-:Y:S01]  /*0240*/  VOTEU.ANY UP2, P0 ;  /* 0x00000000003f7886 */ /* 0x000fe20000040100 */
        /* <DEDUP_REMOVED lines=8> */
[----:B-1----:R0:W1:Y:S01]  /*02d0*/  @UP0 SYNCS.EXCH.64 URZ, [UR8+0x38800], UR4 ;  /* 0x03880004083f05b2 */ /* 0x0020620008000100 */
[----:B------:R0:W2:Y:S05]  /*02e0*/  @UP1 SYNCS.EXCH.64 URZ, [UR8+0x38810], UR4 ;  /* 0x03881004083f15b2 */ /* 0x0000aa0008000100 */
[----:B------:R0:W3:Y:S02]  /*02f0*/  @UP2 SYNCS.EXCH.64 URZ, [UR8+0x38820], UR6 ;  /* 0x03882006083f25b2 */ /* 0x0000e40008000100 */
        /* <DEDUP_REMOVED lines=13> */
[----:B------:R0:W0:Y:S01]  /*03d0*/  SYNCS.EXCH.64 URZ, [UR6+0x38848], UR4 ;  /* 0x03884804063f75b2 */ /* 0x0000220008000100 */
[----:B------:R-:W-:Y:S01]  /*03e0*/  NOP ;  /* 0x0000000000007918 */ /* 0x000fe20000000000 */
.L_x_3434:
        /* <DEDUP_REMOVED lines=22> */
.L_x_3435:
        /* <DEDUP_REMOVED lines=18> */
.L_x_3436:
        /* <DEDUP_REMOVED lines=22> */
.L_x_3437:
        /* <DEDUP_REMOVED lines=22> */
.L_x_3438:
[----:B------:R-:W-:Y:S01]  /*0930*/  ISETP.NE.AND P0, PT, R3, RZ, PT ;  /* 0x000000ff0300720c */ /* 0x000fe20003f05270 */
[----:B------:R-:W-:Y:S01]  /*0940*/  NOP ;  /* 0x0000000000007918 */ /* 0x000fe20000000000 */
[----:B01234-:R-:W-:Y:S11]  /*0950*/  BAR.SYNC.DEFER_BLOCKING 0x0 ;  /* 0x0000000000007b1d */ /* 0x01fff60000010000 */
[----:B------:R-:W-:Y:S05]  /*0960*/  @!P0 BRA `(.L_x_3439) ;  /* 0x000000a800c48947 */ /* 0x000fea0003800000 */
.L_x_3440:
        /* <DEDUP_REMOVED lines=22> */
[----:B------:R-:W-:Y:S01]  /*0ad0*/  UMOV UR36, URZ ;  /* 0x0000003f00247c82 */ /* 0x000fe20008000000 */
[----:B------:R-:W-:Y:S01]  /*0ae0*/  UMOV UR41, URZ ;  /* 0x0000003f00297c82 */ /* 0x000fe20008000000 */
[----:B------:R-:W-:-:S04]  /*0af0*/  SHF.R.S32.HI R0, RZ, 0x1f, R191 ;  /* 0x0000001fff007819 */ /* 0x000fc800000114bf */
[CC--:B------:R-:W-:Y:S02]  /*0b00*/  LEA.HI R2, R0.reuse, R191.reuse, RZ, 0x4 ;  /* 0x000000bf00027211 */ /* 0x0c0fe400078f20ff */
[----:B------:R-:W-:Y:S02]  /*0b10*/  LEA.HI R6, R0, R191, RZ, 0x5 ;  /* 0x000000bf00067211 */ /* 0x000fe400078f28ff */
[----:B------:R-:W-:Y:S02]  /*0b20*/  SHF.R.S32.HI R3, RZ, 0x4, R2 ;  /* 0x00000004ff037819 */ /* 0x000fe40000011402 */
[----:B------:R-:W-:Y:S02]  /*0b30*/  SHF.R.S32.HI R12, RZ, 0x5, R6 ;  /* 0x00000005ff0c7819 */ /* 0x000fe40000011406 */
[C---:B------:R-:W-:Y:S02]  /*0b40*/  LEA.HI R5, R2.reuse, R3, RZ, 0x1 ;  /* 0x0000000302057211 */ /* 0x040fe400078f08ff */
[----:B------:R-:W-:-:S02]  /*0b50*/  LOP3.LUT R2, R2, 0xfffffff0, RZ, 0xc0, !PT ;  /* 0xfffffff002027812 */ /* 0x000fc400078ec0ff */
[----:B------:R-:W-:Y:S02]  /*0b60*/  LOP3.LUT R8, R5, 0x1ffffffe, RZ, 0xc0, !PT ;  /* 0x1ffffffe05087812 */ /* 0x000fe400078ec0ff */
[----:B------:R-:W-:Y:S01]  /*0b70*/  SHF.R.S32.HI R5, RZ, 0x1f, R6 ;  /* 0x0000001fff057819 */ /* 0x000fe20000011406 */
[----:B------:R-:W-:Y:S01]  /*0b80*/  IMAD.IADD R6, R191, 0x1, -R2 ;  /* 0x00000001bf067824 */ /* 0x000fe200078e0a02 */
[----:B------:R-:W-:Y:S01]  /*0b90*/  LEA.HI R4, R0, R191, RZ, 0x7 ;  /* 0x000000bf00047211 */ /* 0x000fe200078f38ff */
[----:B------:R-:W-:Y:S01]  /*0ba0*/  IMAD.IADD R9, R3, 0x1, -R8 ;  /* 0x0000000103097824 */ /* 0x000fe200078e0a08 */
[----:B------:R-:W-:Y:S02]  /*0bb0*/  LEA.HI R5, R5, R12, RZ, 0x2 ;  /* 0x0000000c05057211 */ /* 0x000fe400078f10ff */
[----:B------:R-:W-:Y:S02]  /*0bc0*/  SHF.R.S32.HI R3, RZ, 0x1f, R6 ;  /* 0x0000001fff037819 */ /* 0x000fe40000011406 */
[----:B------:R-:W-:-:S02]  /*0bd0*/  SHF.R.S32.HI R189, RZ, 0x7, R4 ;  /* 0x00000007ffbd7819 */ /* 0x000fc40000011404 */
[----:B------:R-:W-:Y:S02]  /*0be0*/  LOP3.LUT R7, R5, 0x3ffffc, RZ, 0xc0, !PT ;  /* 0x003ffffc05077812 */ /* 0x000fe400078ec0ff */
[----:B------:R-:W-:Y:S01]  /*0bf0*/  LEA.HI R5, R3, R6, RZ, 0x3 ;  /* 0x0000000603057211 */ /* 0x000fe200078f18ff */
[----:B------:R-:W-:Y:S01]  /*0c00*/  IMAD R11, R189, 0x100, R6 ;  /* 0x00000100bd0b7824 */ /* 0x000fe200078e0206 */
[----:B------:R-:W-:Y:S02]  /*0c10*/  IADD3 R8, R12, -R7, RZ ;  /* 0x800000070c087210 */ /* 0x000fe40007ffe0ff */
[C---:B------:R-:W-:Y:S01]  /*0c20*/  LOP3.LUT R7, R5.reuse, 0xfffffff8, RZ, 0xc0, !PT ;  /* 0xfffffff805077812 */ /* 0x040fe200078ec0ff */
[----:B------:R-:W-:Y:S01]  /*0c30*/  IMAD.SHL.U32 R10, R5, 0x40, RZ ;  /* 0x00000040050a7824 */ /* 0x000fe200078e00ff */
[----:B------:R-:W-:Y:S01]  /*0c40*/  LOP3.LUT R2, R4, 0xffffff80, RZ, 0xc0, !PT ;  /* 0xffffff8004027812 */ /* 0x000fe200078ec0ff */
[----:B------:R-:W-:Y:S01]  /*0c50*/  IMAD R190, R8, 0x10, R11 ;  /* 0x0000001008be7824 */ /* 0x000fe200078e020b */
[----:B------:R-:W-:Y:S01]  /*0c60*/  SHF.L.U32 R9, R9, 0x3, RZ ;  /* 0x0000000309097819 */ /* 0x000fe200000006ff */
[----:B------:R-:W-:Y:S01]  /*0c70*/  IMAD.IADD R8, R6, 0x1, -R7 ;  /* 0x0000000106087824 */ /* 0x000fe200078e0a07 */
[----:B------:R-:W-:Y:S01]  /*0c80*/  LOP3.LUT R11, R10, 0x7ffffe00, RZ, 0xc0, !PT ;  /* 0x7ffffe000a0b7812 */ /* 0x000fe200078ec0ff */
[----:B------:R-:W-:Y:S01]  /*0c90*/  IMAD.IADD R2, R191, 0x1, -R2 ;  /* 0x00000001bf027824 */ /* 0x000fe200078e0a02 */
[----:B------:R-:W-:Y:S01]  /*0ca0*/  LEA.HI R0, R0, R191, RZ, 0x3 ;  /* 0x000000bf00007211 */ /* 0x000fe200078f18ff */
[C---:B------:R-:W-:Y:S01]  /*0cb0*/  IMAD.SHL.U32 R10, R8.reuse, 0x40, RZ ;  /* 0x00000040080a7824 */ /* 0x040fe200078e00ff */
[----:B------:R-:W-:Y:S01]  /*0cc0*/  R2P PR, R8, 0x6 ;  /* 0x0000000608007804 */ /* 0x000fe20000000000 */
[----:B------:R-:W-:Y:S01]  /*0cd0*/  IMAD.U32 R190, R190, 0x40, R9 ;  /* 0x00000040bebe7824 */ /* 0x000fe200078e0009 */
[----:B------:R-:W-:Y:S01]  /*0ce0*/  SHF.R.S32.HI R3, RZ, 0x1f, R2 ;  /* 0x0000001fff037819 */ /* 0x000fe20000011402 */
[----:B------:R-:W-:Y:S01]  /*0cf0*/  IMAD R11, R12, 0x400, R11 ;  /* 0x000004000c0b7824 */ /* 0x000fe200078e020b */
[----:B------:R-:W-:-:S02]  /*0d00*/  LOP3.LUT R10, R10, 0x1c0, RZ, 0xc0, !PT ;  /* 0x000001c00a0a7812 */ /* 0x000fc400078ec0ff */
[----:B------:R-:W-:Y:S02]  /*0d10*/  LEA.HI R5, R3, R2, RZ, 0x2 ;  /* 0x0000000203057211 */ /* 0x000fe400078f10ff */
[----:B------:R-:W-:Y:S02]  /*0d20*/  LOP3.LUT R9, R10, 0x8, R9, 0xf8, !PT ;  /* 0x000000080a097812 */ /* 0x000fe400078ef809 */
[--C-:B------:R-:W-:Y:S02]  /*0d30*/  SHF.R.S32.HI R6, RZ, 0x2, R5.reuse ;  /* 0x00000002ff067819 */ /* 0x100fe40000011405 */
[----:B------:R-:W-:Y:S02]  /*0d40*/  SHF.R.S32.HI R7, RZ, 0x1f, R5 ;  /* 0x0000001fff077819 */ /* 0x000fe40000011405 */
[----:B------:R-:W-:Y:S02]  /*0d50*/  SHF.R.U32.HI R10, RZ, 0x3, R10 ;  /* 0x00000003ff0a7819 */ /* 0x000fe4000001160a */
[----:B------:R-:W-:-:S02]  /*0d60*/  LEA.HI R7, R7, R6, RZ, 0x3 ;  /* 0x0000000607077211 */ /* 0x000fc400078f18ff */
[----:B------:R-:W-:Y:S02]  /*0d70*/  LOP3.LUT R10, R9, R10, RZ, 0x3c, !PT ;  /* 0x0000000a090a7212 */ /* 0x000fe400078e3cff */
[----:B------:R-:W-:Y:S02]  /*0d80*/  LEA.HI R3, R3, R2, RZ, 0x5 ;  /* 0x0000000203037211 */ /* 0x000fe400078f28ff */
[----:B------:R-:W-:Y:S01]  /*0d90*/  LOP3.LUT R7, R7, 0xfffffff8, RZ, 0xc0, !PT ;  /* 0xfffffff807077812 */ /* 0x000fe200078ec0ff */
[----:B------:R-:W-:Y:S01]  /*0da0*/  IMAD.IADD R10, R11, 0x1, R10 ;  /* 0x000000010b0a7824 */ /* 0x000fe200078e020a */
[----:B------:R-:W-:Y:S02]  /*0db0*/  SHF.R.S32.HI R3, RZ, 0x5, R3 ;  /* 0x00000005ff037819 */ /* 0x000fe40000011403 */
[----:B------:R-:W-:Y:S01]  /*0dc0*/  LEA.HI R4, R4, R189, RZ, 0x1 ;  /* 0x000000bd04047211 */ /* 0x000fe200078f08ff */
[----:B------:R-:W-:Y:S01]  /*0dd0*/  IMAD.IADD R6, R6, 0x1, -R7 ;  /* 0x0000000106067824 */ /* 0x000fe200078e0a07 */
[----:B------:R-:W-:Y:S01]  /*0de0*/  LEA R184, R10, UR37, 0x1 ;  /* 0x000000250ab87c11 */ /* 0x000fe2000f8e08ff */
[----:B------:R-:W-:Y:S01]  /*0df0*/  IMAD.MOV.U32 R7, RZ, RZ, R15 ;  /* 0x000000ffff077224 */ /* 0x000fe200078e000f */
[----:B------:R-:W-:Y:S01]  /*0e00*/  LOP3.LUT R5, R5, 0x7ffffffc, RZ, 0xc0, !PT ;  /* 0x7ffffffc05057812 */ /* 0x000fe200078ec0ff */
[----:B------:R-:W-:Y:S01]  /*0e10*/  IMAD R17, R3, 0x10, R6 ;  /* 0x0000001003117824 */ /* 0x000fe200078e0206 */
        /* <DEDUP_REMOVED lines=8> */
[----:B------:R-:W-:Y:S01]  /*0ea0*/  MOV R5, R13 ;  /* 0x0000000d00057202 */ /* 0x000fe20000000f00 */
[C---:B------:R-:W-:Y:S01]  /*0eb0*/  @P2 VIADD R185, R187.reuse, 0xffffffc0 ;  /* 0xffffffc0bbb92836 */ /* 0x040fe20000000000 */
[----:B------:R-:W-:Y:S01]  /*0ec0*/  IADD3 R187, R187, R186, RZ ;  /* 0x000000babbbb7210 */ /* 0x000fe20007ffe0ff */
[----:B------:R-:W-:Y:S01]  /*0ed0*/  IMAD.MOV.U32 R2, RZ, RZ, RZ ;  /* 0x000000ffff027224 */ /* 0x000fe200078e00ff */
[----:B------:R-:W-:Y:S01]  /*0ee0*/  SHF.R.S32.HI R18, RZ, 0x3, R0 ;  /* 0x00000003ff127819 */ /* 0x000fe20000011400 */
[----:B------:R-:W-:-:S02]  /*0ef0*/  IMAD.SHL.U32 R16, R6, 0x8, RZ ;  /* 0x0000000806107824 */ /* 0x000fc400078e00ff */
[----:B------:R-:W-:Y:S02]  /*0f00*/  IMAD.SHL.U32 R23, R4, 0x100, RZ ;  /* 0x0000010004177824 */ /* 0x000fe400078e00ff */
[----:B------:R-:W-:Y:S02]  /*0f10*/  IMAD.SHL.U32 R22, R22, 0x2, RZ ;  /* 0x0000000216167824 */ /* 0x000fe400078e00ff */
[----:B------:R-:W-:-:S07]  /*0f20*/  IMAD.IADD R186, R186, 0x1, R185 ;  /* 0x00000001baba7824 */ /* 0x000fce00078e02b9 */
.L_x_3479:
[----:B0-2---:R-:W0:Y:S01]  /*0f30*/  LDC.64 R8, c[0x0][0xd60] ;  /* 0x00035800ff087b82 */ /* 0x005e220000000a00 */
[----:B------:R-:W-:Y:S01]  /*0f40*/  ULDC.64 UR10, c[0x0][0x208] ;  /* 0x00008200000a7ab9 */ /* 0x000fe20000000a00 */
        /* <DEDUP_REMOVED lines=8> */
[----:B------:R-:W-:Y:S01]  /*0fd0*/  PLOP3.LUT P0, PT, PT, PT, UP0, 0x80, 0x0 ;  /* 0x000000000000781c */ /* 0x000fe20003f0f008 */
[----:B------:R-:W-:Y:S01]  /*0fe0*/  UMOV UR39, UR5 ;  /* 0x0000000500277c82 */ /* 0x000fe20008000000 */
        /* <DEDUP_REMOVED lines=22> */
[----:B-1-3--:R-:W-:Y:S05]  /*1150*/  @P0 BRA `(.L_x_3441) ;  /* 0x0000000000300947 */ /* 0x00afea0003800000 */
[----:B------:R-:W-:Y:S02]  /*1160*/  ULDC.64 UR4, c[0x0][0xb00] ;  /* 0x0002c00000047ab9 */ /* 0x000fe40000000a00 */
[----:B------:R-:W-:-:S04]  /*1170*/  ISETP.NE.U32.AND P0, PT, RZ, UR4, PT ;  /* 0x00000004ff007c0c */ /* 0x000fc8000bf05070 */
[----:B------:R-:W-:-:S13]  /*1180*/  ISETP.NE.AND.EX P0, PT, RZ, UR5, PT, P0 ;  /* 0x00000005ff007c0c */ /* 0x000fda000bf05300 */
[----:B------:R-:W-:Y:S05]  /*1190*/  @!P0 BRA `(.L_x_3441) ;  /* 0x0000000000208947 */ /* 0x000fea0003800000 */
[----:B------:R-:W-:Y:S01]  /*11a0*/  ULDC.64 UR4, c[0x0][0xb00] ;  /* 0x0002c00000047ab9 */ /* 0x000fe20000000a00 */
[----:B------:R-:W-:Y:S01]  /*11b0*/  ULDC.64 UR6, c[0x0][0x208] ;  /* 0x0000820000067ab9 */ /* 0x000fe20000000a00 */
[----:B------:R-:W-:-:S06]  /*11c0*/  UIMAD.WIDE UR4, UR38, 0x4, UR4 ;  /* 0x00000004260478a5 */ /* 0x000fcc000f8e0204 */
[----:B0-----:R-:W-:Y:S02]  /*11d0*/  IMAD.U32 R6, RZ, RZ, UR4 ;  /* 0x00000004ff067e24 */ /* 0x001fe4000f8e00ff */
[----:B------:R-:W-:-:S05]  /*11e0*/  IMAD.U32 R7, RZ, RZ, UR5 ;  /* 0x00000005ff077e24 */ /* 0x000fca000f8e00ff */
[----:B-----5:R-:W2:Y:S04]  /*11f0*/  LDG.E R152, desc[UR6][R6.64] ;  /* 0x0000000606987981 */ /* 0x020ea8000c1e1900 */
[----:B------:R-:W2:Y:S02]  /*1200*/  LDG.E R9, desc[UR6][R6.64+0x4] ;  /* 0x0000040606097981 */ /* 0x000ea4000c1e1900 */
[----:B--2---:R-:W-:-:S07]  /*1210*/  IMAD.IADD R152, R9, 0x1, -R152 ;  /* 0x0000000109987824 */ /* 0x004fce00078e0a98 */
.L_x_3441:
[----:B------:R-:W2:Y:S01]  /*1220*/  LDL R4, [R1] ;  /* 0x0000000001047983 */ /* 0x000ea20000100800 */
[----:B-----5:R-:W-:Y:S01]  /*1230*/  IMAD.IADD R152, R152, 0x1, -R3 ;  /* 0x0000000198987824 */ /* 0x020fe200078e0a03 */
[----:B------:R-:W-:Y:S01]  /*1240*/  CS2R R150, SRZ ;  /* 0x0000000000967805 */ /* 0x000fe2000001ff00 */
[----:B------:R-:W-:Y:S01]  /*1250*/  IMAD.MOV.U32 R188, RZ, RZ, R5 ;  /* 0x000000ffffbc7224 */ /* 0x000fe200078e0005 */
[----:B------:R-:W-:Y:S01]  /*1260*/  CS2R R148, SRZ ;  /* 0x0000000000947805 */ /* 0x000fe2000001ff00 */
[----:B------:R-:W-:Y:S01]  /*1270*/  IMAD.MOV.U32 R176, RZ, RZ, RZ ;  /* 0x000000ffffb07224 */ /* 0x000fe200078e00ff */
[----:B------:R-:W-:Y:S01]  /*1280*/  IADD3 R0, R152, 0x3f, RZ ;  /* 0x0000003f98007810 */ /* 0x000fe20007ffe0ff */
[----:B------:R-:W-:Y:S01]  /*1290*/  IMAD.MOV.U32 R175, RZ, RZ, RZ ;  /* 0x000000ffffaf7224 */ /* 0x000fe200078e00ff */
[----:B------:R-:W-:Y:S02]  /*12a0*/  CS2R R144, SRZ ;  /* 0x0000000000907805 */ /* 0x000fe4000001ff00 */
[----:B------:R-:W-:-:S02]  /*12b0*/  CS2R R142, SRZ ;  /* 0x00000000008e7805 */ /* 0x000fc4000001ff00 */
[----:B------:R-:W-:Y:S02]  /*12c0*/  SHF.R.S32.HI R3, RZ, 0x1f, R0 ;  /* 0x0000001fff037819 */ /* 0x000fe40000011400 */
[----:B------:R-:W-:Y:S02]  /*12d0*/  CS2R R140, SRZ ;  /* 0x00000000008c7805 */ /* 0x000fe4000001ff00 */
[----:B------:R-:W-:Y:S02]  /*12e0*/  CS2R R138, SRZ ;  /* 0x00000000008a7805 */ /* 0x000fe4000001ff00 */
[----:B------:R-:W-:Y:S02]  /*12f0*/  CS2R R136, SRZ ;  /* 0x0000000000887805 */ /* 0x000fe4000001ff00 */
[----:B------:R-:W-:Y:S01]  /*1300*/  LEA.HI R174, R3, R0, RZ, 0x6 ;  /* 0x0000000003ae7211 */ /* 0x000fe200078f30ff */
[----:B------:R-:W-:Y:S01]  /*1310*/  IMAD.MOV.U32 R3, RZ, RZ, RZ ;  /* 0x000000ffff037224 */ /* 0x000fe200078e00ff */
        /* <DEDUP_REMOVED lines=23> */
[----:B------:R-:W-:Y:S02]  /*1490*/  MOV R153, RZ ;  /* 0x000000ff00997202 */ /* 0x000fe40000000f00 */
        /* <DEDUP_REMOVED lines=33> */
[----:B0-----:R-:W-:-:S02]  /*16b0*/  CS2R R8, SRZ ;  /* 0x0000000000087805 */ /* 0x001fc4000001ff00 */
[----:B------:R-:W-:Y:S02]  /*16c0*/  SHF.R.S32.HI R174, RZ, 0x6, R174 ;  /* 0x00000006ffae7819 */ /* 0x000fe400000114ae */
[----:B--2---:R-:W-:-:S13]  /*16d0*/  ISETP.NE.AND P0, PT, R4, 0x1, PT ;  /* 0x000000010400780c */ /* 0x004fda0003f05270 */
[----:B------:R-:W-:Y:S05]  /*16e0*/  @!P0 BRA `(.L_x_3442) ;  /* 0x0000001400d48947 */ /* 0x000fea0003800000 */
[----:B------:R-:W-:Y:S02]  /*16f0*/  ISETP.GE.AND P1, PT, R152, 0x1, PT ;  /* 0x000000019800780c */ /* 0x000fe40003f26270 */
[----:B------:R-:W-:-:S11]  /*1700*/  PLOP3.LUT P0, PT, PT, PT, PT, 0x80, 0x0 ;  /* 0x000000000000781c */ /* 0x000fd60003f0f070 */
[----:B------:R-:W-:Y:S05]  /*1710*/  @!P1 BRA `(.L_x_3443) ;  /* 0x0000007000f09947 */ /* 0x000fea0003800000 */
[----:B------:R-:W0:Y:S01]  /*1720*/  SHFL.IDX PT, R4, R189, RZ, 0x1f ;  /* 0x00001fffbd047589 */ /* 0x000e2200000e0000 */
[----:B------:R-:W-:Y:S01]  /*1730*/  UMOV UR7, 0x40000040 ;  /* 0x4000004000077882 */ /* 0x000fe20000000000 */
[----:B------:R-:W-:Y:S01]  /*1740*/  UMOV UR9, 0x40000040 ;  /* 0x4000004000097882 */ /* 0x000fe20000000000 */
[----:B------:R-:W-:Y:S01]  /*1750*/  UMOV UR11, 0x40000040 ;  /* 0x40000040000b7882 */ /* 0x000fe20000000000 */
[----:B------:R-:W-:Y:S01]  /*1760*/  BAR.SYNC.DEFER_BLOCKING 0xe, 0x100 ;  /* 0x0384000000007b1d */ /* 0x000fe20000010000 */
[----:B------:R-:W-:-:S05]  /*1770*/  ISETP.GE.AND P0, PT, R152, 0x41, PT ;  /* 0x000000419800780c */ /* 0x000fca0003f06270 */
[----:B------:R-:W-:Y:S01]  /*1780*/  UMOV UR13, 0x40000040 ;  /* 0x40000040000d7882 */ /* 0x000fe20000000000 */
[----:B------:R-:W-:Y:S01]  /*1790*/  UMOV UR15, 0x40000040 ;  /* 0x40000040000f7882 */ /* 0x000fe20000000000 */
[----:B------:R-:W-:Y:S01]  /*17a0*/  UMOV UR17, 0x40000040 ;  /* 0x4000004000117882 */ /* 0x000fe20000000000 */
[----:B------:R-:W-:Y:S01]  /*17b0*/  UMOV UR19, 0x40000040 ;  /* 0x4000004000137882 */ /* 0x000fe20000000000 */
[----:B------:R-:W1:Y:S01]  /*17c0*/  S2R R6, SR_TID.X ;  /* 0x0000000000067919 */ /* 0x000e620000002100 */
[----:B0-----:R-:W-:Y:S01]  /*17d0*/  R2UR UR4, R4 ;  /* 0x00000000040472ca */ /* 0x001fe200000e0000 */
[----:B------:R-:W-:Y:S01]  /*17e0*/  IMAD.U32 R4, RZ, RZ, UR36 ;  /* 0x00000024ff047e24 */ /* 0x000fe2000f8e00ff */
[----:B------:R-:W-:-:S11]  /*17f0*/  WARPGROUP.ARRIVE ;  /* 0x00000000000079c5 */ /* 0x000fd60000000000 */
[----:B------:R-:W-:-:S04]  /*1800*/  ULEA.HI UR5, UR4, UR4, URZ, 0x1 ;  /* 0x0000000404057291 */ /* 0x000fc8000f8f083f */
[----:B------:R-:W-:-:S04]  /*1810*/  ULOP3.LUT UR5, UR5, 0x1fffe, URZ, 0xc0, !UPT ;  /* 0x0001fffe05057892 */ /* 0x000fc8000f8ec03f */
[----:B------:R-:W-:Y:S01]  /*1820*/  UIADD3 UR5, UR4, -UR5, URZ ;  /* 0x8000000504057290 */ /* 0x000fe2000fffe03f */
[----:B-1----:R-:W-:Y:S01]  /*1830*/  LOP3.LUT R5, R6, 0x7f, RZ, 0xc0, !PT ;  /* 0x0000007f06057812 */ /* 0x002fe200078ec0ff */
[----:B------:R-:W-:Y:S02]  /*1840*/  UIADD3 UR4, UR37, 0x36400, URZ ;  /* 0x0003640025047890 */ /* 0x000fe4000fffe03f */
[----:B------:R-:W-:Y:S01]  /*1850*/  ULEA UR5, UR5, UR37, 0xf ;  /* 0x0000002505057291 */ /* 0x000fe2000f8e783f */
[----:B------:R-:W-:Y:S01]  /*1860*/  ISETP.NE.AND P1, PT, R5, RZ, PT ;  /* 0x000000ff0500720c */ /* 0x000fe20003f25270 */
[----:B------:R-:W-:Y:S02]  /*1870*/  USHF.R.U32.HI UR4, URZ, 0x4, UR4 ;  /* 0x000000043f047899 */ /* 0x000fe40008011604 */
[----:B------:R-:W-:Y:S02]  /*1880*/  UIADD3 UR5, UR5, 0x400, URZ ;  /* 0x0000040005057890 */ /* 0x000fe4000fffe03f */
[----:B------:R-:W-:-:S02]  /*1890*/  ULOP3.LUT UR4, UR4, 0x3fff, URZ, 0xc0, !UPT ;  /* 0x00003fff04047892 */ /* 0x000fc4000f8ec03f */
[----:B------:R-:W-:Y:S02]  /*18a0*/  USHF.R.U32.HI UR5, URZ, 0x4, UR5 ;  /* 0x000000043f057899 */ /* 0x000fe40008011605 */
[----:B------:R-:W-:Y:S02]  /*18b0*/  ULOP3.LUT UR4, UR4, 0x10000, URZ, 0xfc, !UPT ;  /* 0x0001000004047892 */ /* 0x000fe4000f8efc3f */
[----:B------:R-:W-:Y:S02]  /*18c0*/  ULOP3.LUT UR5, UR5, 0x3fff, URZ, 0xc0, !UPT ;  /* 0x00003fff05057892 */ /* 0x000fe4000f8ec03f */
[----:B------:R-:W-:Y:S01]  /*18d0*/  UIADD3 UR8, UR4, 0x2, URZ ;  /* 0x0000000204087890 */ /* 0x000fe2000fffe03f */
[----:B------:R-:W-:Y:S01]  /*18e0*/  @!P1 LEA R4, R4, UR37, 0x3 ;  /* 0x0000002504049c11 */ /* 0x000fe2000f8e18ff */
[----:B------:R-:W-:Y:S02]  /*18f0*/  ULOP3.LUT UR20, UR5, 0x2000000, URZ, 0xfc, !UPT ;  /* 0x0200000005147892 */ /* 0x000fe4000f8efc3f */
[----:B------:R-:W-:-:S02]  /*1900*/  UIADD3 UR12, UR4, 0x4, URZ ;  /* 0x00000004040c7890 */ /* 0x000fc4000fffe03f */
[----:B------:R-:W-:Y:S01]  /*1910*/  ULEA UR6, UR36, UR20, 0xc ;  /* 0x0000001424067291 */ /* 0x000fe2000f8e603f */
[----:B------:R-:W-:Y:S01]  /*1920*/  @!P1 VIADD R4, R4, 0x38860 ;  /* 0x0003886004049836 */ /* 0x000fe20000000000 */
[----:B------:R-:W-:Y:S01]  /*1930*/  UMOV UR5, 0x40000040 ;  /* 0x4000004000057882 */ /* 0x000fe20000000000 */
[----:B------:R-:W-:Y:S02]  /*1940*/  UIADD3 UR16, UR4, 0x6, URZ ;  /* 0x0000000604107890 */ /* 0x000fe4000fffe03f */
[----:B------:R-:W-:Y:S01]  /*1950*/  UIADD3 UR10, UR6, 0x80, URZ ;  /* 0x00000080060a7890 */ /* 0x000fe2000fffe03f */
[----:B------:R-:W-:Y:S01]  /*1960*/  @!P1 PRMT R4, RZ, 0x654, R4 ;  /* 0x00000654ff049816 */ /* 0x000fe20000000004 */
[----:B------:R-:W-:Y:S02]  /*1970*/  UIADD3 UR14, UR6, 0x100, URZ ;  /* 0x00000100060e7890 */ /* 0x000fe4000fffe03f */
[----:B------:R-:W-:Y:S01]  /*1980*/  HGMMA.64x256x16.F32 R24, gdesc[UR4].tnspB, RZ, !UPT, gsb0 ;  /* 0x43e00000041879f0 */ /* 0x000fe2000c0008ff */
[----:B------:R-:W-:-:S02]  /*1990*/  UIADD3 UR18, UR6, 0x180, URZ ;  /* 0x0000018006127890 */ /* 0x000fc4000fffe03f */
        /* <DEDUP_REMOVED lines=16> */
[----:B------:R-:W-:-:S07]  /*1aa0*/  VIADD R174, R174, 0xfffffffe ;  /* 0xfffffffeaeae7836 */ /* 0x000fce0000000000 */
.L_x_3445:
[----:B------:R-:W-:Y:S01]  /*1ab0*/  BAR.SYNC.DEFER_BLOCKING 0xe, 0x100 ;  /* 0x0384000000007b1d */ /* 0x000fe20000010000 */
[----:B01----:R-:W-:Y:S01]  /*1ac0*/  IMAD.U32 R4, RZ, RZ, UR36 ;  /* 0x00000024ff047e24 */ /* 0x003fe2000f8e00ff */
[----:B------:R-:W-:Y:S01]  /*1ad0*/  UIADD3 UR36, UR36, 0x1, URZ ;  /* 0x0000000124247890 */ /* 0x000fe2000fffe03f */
[C---:B------:R-:W-:Y:S01]  /*1ae0*/  ISETP.GT.AND P0, PT, R174.reuse, RZ, PT ;  /* 0x000000ffae00720c */ /* 0x040fe20003f04270 */
[----:B------:R-:W-:Y:S02]  /*1af0*/  VIADD R174, R174, 0xffffffff ;  /* 0xffffffffaeae7836 */ /* 0x000fe40000000000 */
[----:B------:R-:W-:Y:S01]  /*1b00*/  LEA R4, R4, R17, 0x6 ;  /* 0x0000001104047211 */ /* 0x000fe200078e30ff */
[----:B------:R-:W-:Y:S01]  /*1b10*/  UISETP.NE.AND UP0, UPT, UR36, 0x2, UPT ;  /* 0x000000022400788c */ /* 0x000fe2000bf05270 */
[----:B------:R-:W-:Y:S02]  /*1b20*/  UMOV UR7, 0x40000040 ;  /* 0x4000004000077882 */ /* 0x000fe40000000000 */
[----:B------:R-:W-:Y:S01]  /*1b30*/  LEA R4, R4, UR37, 0x2 ;  /* 0x0000002504047c11 */ /* 0x000fe2000f8e10ff */
[----:B------:R-:W-:Y:S01]  /*1b40*/  USEL UR36, UR36, URZ, UP0 ;  /* 0x0000003f24247287 */ /* 0x000fe20008000000 */
[----:B------:R-:W-:Y:S01]  /*1b50*/  UMOV UR11, 0x40000040 ;  /* 0x40000040000b7882 */ /* 0x000fe20000000000 */
[----:B------:R-:W-:-:S02]  /*1b60*/  UMOV UR15, 0x40000040 ;  /* 0x40000040000f7882 */ /* 0x000fc40000000000 */
[----:B------:R-:W-:Y:S01]  /*1b70*/  ULEA UR6, UR36, UR20, 0xc ;  /* 0x0000001424067291 */ /* 0x000fe2000f8e603f */
[----:B------:R-:W-:-:S03]  /*1b80*/  UMOV UR19, 0x40000040 ;  /* 0x4000004000137882 */ /* 0x000fc60000000000 */
[----:B------:R-:W-:Y:S02]  /*1b90*/  UIADD3 UR10, UR6, 0x80, URZ ;  /* 0x00000080060a7890 */ /* 0x000fe4000fffe03f */
[----:B------:R-:W-:Y:S02]  /*1ba0*/  UIADD3 UR14, UR6, 0x100, URZ ;  /* 0x00000100060e7890 */ /* 0x000fe4000fffe03f */
[----:B------:R-:W-:Y:S01]  /*1bb0*/  UIADD3 UR18, UR6, 0x180, URZ ;  /* 0x0000018006127890 */ /* 0x000fe2000fffe03f */
[----:B------:R-:W0:Y:S04]  /*1bc0*/  LDS R5, [R4+0x38400] ;  /* 0x0384000004057984 */ /* 0x000e280000000800 */
[----:B------:R1:W2:Y:S02]  /*1bd0*/  LDS R6, [R4+0x38420] ;  /* 0x0384200004067984 */ /* 0x0002a40000000800 */
[----:B-1----:R-:W-:-:S05]  /*1be0*/  IMAD.U32 R4, RZ, RZ, UR36 ;  /* 0x00000024ff047e24 */ /* 0x002fca000f8e00ff */
[----:B------:R-:W-:-:S05]  /*1bf0*/  @!P1 LEA R4, R4, UR37, 0x3 ;  /* 0x0000002504049c11 */ /* 0x000fca000f8e18ff */
[----:B------:R-:W-:-:S05]  /*1c00*/  @!P1 VIADD R4, R4, 0x38860 ;  /* 0x0003886004049836 */ /* 0x000fca0000000000 */
[----:B------:R-:W-:Y:S01]  /*1c10*/  @!P1 PRMT R4, RZ, 0x654, R4 ;  /* 0x00000654ff049816 */ /* 0x000fe20000000004 */
        /* <DEDUP_REMOVED lines=127> */
[----:B------:R-:W-:-:S06]  /*2410*/  FMUL.FTZ R151, R151, R6 ;  /* 0x0000000697977220 */ /* 0x000fcc0000410000 */
[----:B------:R-:W-:-:S06]  /*2420*/  WARPGROUP.ARRIVE ;  /* 0x00000000000079c5 */ /* 0x000fcc0000000000 */
[----:B------:R-:W-:Y:S01]  /*2430*/  HGMMA.64x256x16.F32 R24, gdesc[UR4].tnspB, R24, gsb0 ;  /* 0x43e00000041879f0 */ /* 0x000fe20008000818 */
[----:B------:R-:W-:-:S06]  /*2440*/  USEL UR6, URZ, 0x1, UP0 ;  /* 0x000000013f067887 */ /* 0x000fcc0008000000 */
[----:B------:R-:W-:Y:S01]  /*2450*/  LOP3.LUT R2, R2, UR6, RZ, 0x3c, !PT ;  /* 0x0000000602027c12 */ /* 0x000fe2000f8e3cff */
[----:B------:R-:W-:Y:S02]  /*2460*/  WARPGROUP.DEPBAR.LE gsb0, 0x0 ;  /* 0x00008000000079c5 */ /* 0x000fe40000010000 */
[----:B------:R-:W-:-:S15]  /*2470*/  WARPGROUP.ARRIVE ;  /* 0x00000000000079c5 */ /* 0x000fde0000000000 */
[----:B------:R-:W-:-:S03]  /*2480*/  NOP ;  /* 0x0000000000007918 */ /* 0x000fc60000000000 */
        /* <DEDUP_REMOVED lines=13> */
.L_x_3444:
[----:B------:R-:W-:Y:S01]  /*2560*/  BAR.SYNC.DEFER_BLOCKING 0xe, 0x100 ;  /* 0x0384000000007b1d */ /* 0x000fe20000010000 */
[----:B01----:R-:W-:Y:S01]  /*2570*/  IMAD.U32 R4, RZ, RZ, UR36 ;  /* 0x00000024ff047e24 */ /* 0x003fe2000f8e00ff */
[----:B------:R-:W-:Y:S01]  /*2580*/  UIADD3 UR36, UR36, 0x1, URZ ;  /* 0x0000000124247890 */ /* 0x000fe2000fffe03f */
[----:B------:R-:W-:Y:S02]  /*2590*/  PLOP3.LUT P0, PT, PT, PT, PT, 0x8, 0x0 ;  /* 0x000000000000781c */ /* 0x000fe40003f0e170 */
[----:B------:R-:W-:Y:S01]  /*25a0*/  IMAD R4, R4, 0x40, R17 ;  /* 0x0000004004047824 */ /* 0x000fe200078e0211 */
[----:B------:R-:W-:-:S04]  /*25b0*/  UISETP.NE.AND UP0, UPT, UR36, 0x2, UPT ;  /* 0x000000022400788c */ /* 0x000fc8000bf05270 */
[----:B------:R-:W-:Y:S01]  /*25c0*/  LEA R6, R4, UR37, 0x2 ;  /* 0x0000002504067c11 */ /* 0x000fe2000f8e10ff */
[----:B------:R-:W-:Y:S02]  /*25d0*/  USEL UR4, URZ, 0x1, UP0 ;  /* 0x000000013f047887 */ /* 0x000fe40008000000 */
[----:B------:R-:W-:-:S04]  /*25e0*/  USEL UR36, UR36, URZ, UP0 ;  /* 0x0000003f24247287 */ /* 0x000fc80008000000 */
[----:B------:R-:W-:Y:S01]  /*25f0*/  LOP3.LUT R2, R2, UR4, RZ, 0x3c, !PT ;  /* 0x0000000402027c12 */ /* 0x000fe2000f8e3cff */
[----:B------:R-:W0:Y:S04]  /*2600*/  LDS R5, [R6+0x38400] ;  /* 0x0384000006057984 */ /* 0x000e280000000800 */
[----:B------:R-:W1:Y:S01]  /*2610*/  LDS R4, [R6+0x38420] ;  /* 0x0384200006047984 */ /* 0x000e620000000800 */
[-C--:B0-----:R-:W-:Y:S01]  /*2620*/  FMUL.FTZ R14, R40, R5.reuse ;  /* 0x00000005280e7220 */ /* 0x081fe20000410000 */
        /* <DEDUP_REMOVED lines=129> */
.L_x_3442:
        /* <DEDUP_REMOVED lines=31> */
[----:B-1----:R-:W-:Y:S05]  /*3030*/  CALL.ABS.NOINC R14 ;  /* 0x000000000e007343 */ /* 0x002fea0003c00000 */
.L_x_3446:
[----:B------:R-:W2:Y:S01]  /*3040*/  LDL R20, [R1] ;  /* 0x0000000001147983 */ /* 0x000ea20000100800 */
[----:B------:R-:W-:-:S04]  /*3050*/  ULEA.HI UR4, UR41, UR41, URZ, 0x1 ;  /* 0x0000002929047291 */ /* 0x000fc8000f8f083f */
[----:B------:R-:W-:-:S04]  /*3060*/  ULOP3.LUT UR4, UR4, 0xfffffffe, URZ, 0xc0, !UPT ;  /* 0xfffffffe04047892 */ /* 0x000fc8000f8ec03f */
[----:B------:R-:W-:-:S06]  /*3070*/  UIADD3 UR4, UR41, -UR4, URZ ;  /* 0x8000000429047290 */ /* 0x000fcc000fffe03f */
[----:B------:R-:W-:-:S05]  /*3080*/  IMAD.U32 R4, RZ, RZ, UR4 ;  /* 0x00000004ff047e24 */ /* 0x000fca000f8e00ff */
[----:B------:R-:W-:-:S04]  /*3090*/  SHF.L.U32 R4, R4, 0x1f, RZ ;  /* 0x0000001f04047819 */ /* 0x000fc800000006ff */
[----:B------:R-:W0:Y:S01]  /*30a0*/  SYNCS.PHASECHK.TRANS64.TRYWAIT P1, [UR37+0x38800], R4 ;  /* 0x03880004ff0075a7 */ /* 0x000e220008020165 */
[----:B--2---:R-:W-:Y:S01]  /*30b0*/  ISETP.NE.AND P0, PT, R20, RZ, PT ;  /* 0x000000ff1400720c */ /* 0x004fe20003f05270 */
[----:B0-----:R-:W-:-:S12]  /*30c0*/  @!P1 BRA `(.L_x_3447) ;  /* 0x000000d4001c9947 */ /* 0x001fd80003800000 */
.L_x_3561:
[----:B------:R-:W-:Y:S05]  /*30d0*/  @P0 BRA `(.L_x_3448) ;  /* 0x0000000000040947 */ /* 0x000fea0003800000 */
[----:B------:R-:W-:Y:S01]  /*30e0*/  BPT.TRAP 0x1 ;  /* 0x000000040000795c */ /* 0x000fe20000300000 */
.L_x_3448:
[----:B0-----:R-:W-:Y:S01]  /*30f0*/  IMAD.U32 R3, RZ, RZ, UR36 ;  /* 0x00000024ff037e24 */ /* 0x001fe2000f8e00ff */
[----:B------:R-:W-:-:S04]  /*3100*/  SHF.L.U32 R6, R2, 0x1f, RZ ;  /* 0x0000001f02067819 */ /* 0x000fc800000006ff */
[----:B------:R-:W-:-:S04]  /*3110*/  LEA R3, R3, UR37, 0x3 ;  /* 0x0000002503037c11 */ /* 0x000fc8000f8e18ff */
[----:B------:R0:W1:Y:S01]  /*3120*/  SYNCS.PHASECHK.TRANS64.TRYWAIT P1, [R3+URZ+0x38830], R6 ;  /* 0x03883006030075a7 */ /* 0x000062000802017f */
[----:B------:R-:W-:Y:S05]  /*3130*/  @P0 BRA `(.L_x_3449) ;  /* 0x0000000000040947 */ /* 0x000fea0003800000 */
[----:B------:R-:W-:Y:S01]  /*3140*/  BPT.TRAP 0x1 ;  /* 0x000000040000795c */ /* 0x000fe20000300000 */
.L_x_3449:
[----:B-1----:R-:W-:Y:S05]  /*3150*/  @P1 BRA `(.L_x_3450) ;  /* 0x0000000000081947 */ /* 0x002fea0003800000 */
[----:B------:R-:W1:Y:S02]  /*3160*/  SYNCS.PHASECHK.TRANS64.TRYWAIT P1, [R3+URZ+0x38830], R6 ;  /* 0x03883006030075a7 */ /* 0x000e64000802017f */
[----:B-1----:R-:W-:Y:S05]  /*3170*/  @!P1 BRA `(.L_x_3451) ;  /* 0x000000d400089947 */ /* 0x002fea0003800000 */
.L_x_3450:
[----:B------:R-:W-:-:S04]  /*3180*/  UIADD3 UR4, UR37, 0x22400, URZ ;  /* 0x0002240025047890 */ /* 0x000fc8000fffe03f */
[----:B------:R-:W-:-:S04]  /*3190*/  USHF.R.U32.HI UR4, URZ, 0x4, UR4 ;  /* 0x000000043f047899 */ /* 0x000fc80008011604 */
[----:B------:R-:W-:-:S06]  /*31a0*/  ULOP3.LUT UR4, UR4, 0x3fff, URZ, 0xc0, !UPT ;  /* 0x00003fff04047892 */ /* 0x000fcc000f8ec03f */
[----:B------:R-:W-:Y:S01]  /*31b0*/  IMAD.U32 R0, RZ, RZ, UR4 ;  /* 0x00000004ff007e24 */ /* 0x000fe2000f8e00ff */
[----:B------:R-:W-:Y:S05]  /*31c0*/  WARPSYNC.ALL ;  /* 0x0000000000007948 */ /* 0x000fea0003800000 */
[----:B------:R-:W-:-:S04]  /*31d0*/  LOP3.LUT R0, R0, 0x10000, RZ, 0xfc, !PT ;  /* 0x0001000000007812 */ /* 0x000fc800078efcff */
        /* <DEDUP_REMOVED lines=10> */
[----:B------:R-:W-:-:S02]  /*3280*/  UMOV UR17, 0x40000040 ;  /* 0x4000004000117882 */ /* 0x000fc40000000000 */
[----:B------:R-:W-:Y:S02]  /*3290*/  ULEA UR6, UR36, UR6, 0x9 ;  /* 0x0000000624067291 */ /* 0x000fe4000f8e483f */
[----:B------:R-:W-:Y:S02]  /*32a0*/  ULOP3.LUT UR4, UR4, 0x10000, URZ, 0xfc, !UPT ;  /* 0x0001000004047892 */ /* 0x000fe4000f8efc3f */
[----:B------:R-:W-:Y:S02]  /*32b0*/  UIADD3 UR14, UR6, 0x2, URZ ;  /* 0x00000002060e7890 */ /* 0x000fe4000fffe03f */
[----:B------:R-:W-:Y:S02]  /*32c0*/  UIADD3 UR12, UR4, 0x2, URZ ;  /* 0x00000002040c7890 */ /* 0x000fe4000fffe03f */
[----:B------:R-:W-:Y:S02]  /*32d0*/  UIADD3 UR18, UR6, 0x4, URZ ;  /* 0x0000000406127890 */ /* 0x000fe4000fffe03f */
[----:B------:R-:W-:-:S02]  /*32e0*/  UIADD3 UR16, UR4, 0x4, URZ ;  /* 0x0000000404107890 */ /* 0x000fc4000fffe03f */
[----:B------:R-:W-:Y:S01]  /*32f0*/  HGMMA.64x64x16.F32 R24, gdesc[UR4], RZ, !UPT, gsb0 ;  /* 0x00e00000041879f0 */ /* 0x000fe2000c0008ff */
[----:B------:R-:W-:Y:S02]  /*3300*/  UIADD3 UR22, UR6, 0x6, URZ ;  /* 0x0000000606167890 */ /* 0x000fe4000fffe03f */
[----:B------:R-:W-:Y:S01]  /*3310*/  UIADD3 UR20, UR4, 0x6, URZ ;  /* 0x0000000604147890 */ /* 0x000fe2000fffe03f */
[----:B------:R-:W-:Y:S01]  /*3320*/  UMOV UR23, 0x40000040 ;  /* 0x4000004000177882 */ /* 0x000fe20000000000 */
        /* <DEDUP_REMOVED lines=11> */
[----:B------:R-:W2:Y:S02]  /*33e0*/  SYNCS.PHASECHK.TRANS64.TRYWAIT P1, [UR37+0x38810], R4 ;  /* 0x03881004ff0075a7 */ /* 0x000ea40008020165 */
[----:B--2---:R-:W-:Y:S05]  /*33f0*/  @!P1 BRA `(.L_x_3452) ;  /* 0x000000d0007c9947 */ /* 0x004fea0003800000 */
.L_x_3562:
[----:B------:R-:W-:Y:S05]  /*3400*/  @P0 BRA `(.L_x_3453) ;  /* 0x0000000000040947 */ /* 0x000fea0003800000 */
[----:B------:R-:W-:Y:S01]  /*3410*/  BPT.TRAP 0x1 ;  /* 0x000000040000795c */ /* 0x000fe20000300000 */
.L_x_3453:
[----:B------:R3:W4:Y:S01]  /*3420*/  SYNCS.PHASECHK.TRANS64.TRYWAIT P1, [R3+URZ+0x38850], R6 ;  /* 0x03885006030075a7 */ /* 0x000722000802017f */
[----:B------:R-:W-:Y:S05]  /*3430*/  @P0 BRA `(.L_x_3454) ;  /* 0x0000000000040947 */ /* 0x000fea0003800000 */
[----:B------:R-:W-:Y:S01]  /*3440*/  BPT.TRAP 0x1 ;  /* 0x000000040000795c */ /* 0x000fe20000300000 */
.L_x_3454:
[----:B----4-:R-:W-:Y:S05]  /*3450*/  @P1 BRA `(.L_x_3455) ;  /* 0x0000000000081947 */ /* 0x010fea0003800000 */
[----:B------:R-:W4:Y:S02]  /*3460*/  SYNCS.PHASECHK.TRANS64.TRYWAIT P1, [R3+URZ+0x38850], R6 ;  /* 0x03885006030075a7 */ /* 0x000f24000802017f */
[----:B----4-:R-:W-:Y:S05]  /*3470*/  @!P1 BRA `(.L_x_3456) ;  /* 0x000000d000749947 */ /* 0x010fea0003800000 */
.L_x_3455:
[----:B------:R-:W-:Y:S01]  /*3480*/  UIADD3 UR4, UR37, 0x400, URZ ;  /* 0x0000040025047890 */ /* 0x000fe2000fffe03f */
[----:B------:R-:W-:Y:S01]  /*3490*/  WARPGROUP.ARRIVE ;  /* 0x00000000000079c5 */ /* 0x000fe20000000000 */
[----:B------:R-:W-:-:S05]  /*34a0*/  UIADD3 UR5, UR37, 0x26400, URZ ;  /* 0x0002640025057890 */ /* 0x000fca000fffe03f */
[----:B--2---:R-:W2:Y:S01]  /*34b0*/  S2R R4, SR_TID.X ;  /* 0x0000000000047919 */ /* 0x004ea20000002100 */
[----:B------:R-:W-:Y:S01]  /*34c0*/  USHF.R.U32.HI UR4, URZ, 0x4, UR4 ;  /* 0x000000043f047899 */ /* 0x000fe20008011604 */
[----:B------:R-:W-:Y:S01]  /*34d0*/  IMAD R5, R174, -0x40, R152 ;  /* 0xffffffc0ae057824 */ /* 0x000fe200078e0298 */
[----:B------:R-:W-:Y:S01]  /*34e0*/  USHF.R.U32.HI UR5, URZ, 0x4, UR5 ;  /* 0x000000043f057899 */ /* 0x000fe20008011605 */
[----:B------:R-:W5:Y:S01]  /*34f0*/  S2R R57, SR_TID.X ;  /* 0x0000000000397919 */ /* 0x000f620000002100 */
[----:B------:R-:W-:Y:S02]  /*3500*/  ULOP3.LUT UR4, UR4, 0x3fff, URZ, 0xc0, !UPT ;  /* 0x00003fff04047892 */ /* 0x000fe4000f8ec03f */
[----:B------:R-:W-:Y:S01]  /*3510*/  ULOP3.LUT UR5, UR5, 0x3fff, URZ, 0xc0, !UPT ;  /* 0x00003fff05057892 */ /* 0x000fe2000f8ec03f */
[----:B------:R-:W-:Y:S01]  /*3520*/  IADD3 R5, -R22, 0x40, R5 ;  /* 0x0000004016057810 */ /* 0x000fe20007ffe105 */
[----:B------:R-:W-:Y:S02]  /*3530*/  ULOP3.LUT UR4, UR4, 0x10000, URZ, 0xfc, !UPT ;  /* 0x0001000004047892 */ /* 0x000fe4000f8efc3f */
[----:B------:R-:W-:Y:S01]  /*3540*/  ULOP3.LUT UR5, UR5, 0x10000, URZ, 0xfc, !UPT ;  /* 0x0001000005057892 */ /* 0x000fe2000f8efc3f */
[C---:B------:R-:W-:Y:S01]  /*3550*/  ISETP.GT.AND P5, PT, R5.reuse, RZ, PT ;  /* 0x000000ff0500720c */ /* 0x040fe20003fa4270 */
[----:B------:R-:W-:Y:S01]  /*3560*/  ULEA UR6, UR36, UR4, 0xc ;  /* 0x0000000424067291 */ /* 0x000fe2000f8e603f */
[C---:B------:R-:W-:Y:S01]  /*3570*/  ISETP.GT.AND P4, PT, R5.reuse, 0x1, PT ;  /* 0x000000010500780c */ /* 0x040fe20003f84270 */
[----:B------:R-:W-:Y:S01]  /*3580*/  UMOV UR9, 0x40000040 ;  /* 0x4000004000097882 */ /* 0x000fe20000000000 */
[----:B------:R-:W-:Y:S01]  /*3590*/  UMOV UR11, 0x40000040 ;  /* 0x40000040000b7882 */ /* 0x000fe20000000000 */
[----:B------:R-:W-:Y:S01]  /*35a0*/  UIADD3 UR14, UR5, 0x800, URZ ;  /* 0x00000800050e7890 */ /* 0x000fe2000fffe03f */
[C---:B------:R-:W-:Y:S01]  /*35b0*/  ISETP.GT.AND P3, PT, R5.reuse, 0x8, PT ;  /* 0x000000080500780c */ /* 0x040fe20003f64270 */
[----:B------:R-:W-:Y:S01]  /*35c0*/  UMOV UR8, UR5 ;  /* 0x0000000500087c82 */ /* 0x000fe20008000000 */
[----:B------:R-:W-:Y:S01]  /*35d0*/  UMOV UR10, UR6 ;  /* 0x00000006000a7c82 */ /* 0x000fe20008000000 */
[----:B------:R-:W-:Y:S01]  /*35e0*/  UIADD3 UR15, UR6, 0x800, URZ ;  /* 0x00000800060f7890 */ /* 0x000fe2000fffe03f */
[----:B------:R-:W-:Y:S01]  /*35f0*/  HGMMA.64x64x16.F32 R24, gdesc[UR8], R24, gsb0 ;  /* 0x00e00000081879f0 */ /* 0x000fe20008000818 */
[----:B------:R-:W-:Y:S01]  /*3600*/  UIADD3 UR8, UR5, 0x2, URZ ;  /* 0x0000000205087890 */ /* 0x000fe2000fffe03f */
[C---:B------:R-:W-:Y:S01]  /*3610*/  ISETP.GT.AND P2, PT, R5.reuse, 0x9, PT ;  /* 0x000000090500780c */ /* 0x040fe20003f44270 */
[----:B------:R-:W-:Y:S01]  /*3620*/  UIADD3 UR10, UR6, 0x2, URZ ;  /* 0x00000002060a7890 */ /* 0x000fe2000fffe03f */
[C---:B------:R-:W-:Y:S01]  /*3630*/  ISETP.GT.AND P1, PT, R5.reuse, 0x10, PT ;  /* 0x000000100500780c */ /* 0x040fe20003f24270 */
[----:B------:R-:W-:Y:S01]  /*3640*/  UMOV UR9, 0x40000040 ;  /* 0x4000004000097882 */ /* 0x000fe20000000000 */
[----:B------:R-:W-:Y:S01]  /*3650*/  UMOV UR11, 0x40000040 ;  /* 0x40000040000b7882 */ /* 0x000fe20000000000 */
[----:B------:R-:W-:Y:S01]  /*3660*/  UMOV UR25, 0x40000040 ;  /* 0x4000004000197882 */ /* 0x000fe20000000000 */
[----:B------:R-:W-:Y:S01]  /*3670*/  UMOV UR27, 0x40000040 ;  /* 0x40000040001b7882 */ /* 0x000fe20000000000 */
[----:B------:R-:W-:-:S02]  /*3680*/  ISETP.GT.AND P6, PT, R5, 0x11, PT ;  /* 0x000000110500780c */ /* 0x000fc40003fc4270 */
[----:B--2---:R-:W-:Y:S02]  /*3690*/  SHF.R.U32.HI R4, RZ, 0x7, R4 ;  /* 0x00000007ff047819 */ /* 0x004fe40000011604 */
[----:B-----5:R-:W-:-:S04]  /*36a0*/  LOP3.LUT R57, R57, 0x7f, RZ, 0xc0, !PT ;  /* 0x0000007f39397812 */ /* 0x020fc800078ec0ff */
[----:B------:R-:W2:Y:S02]  /*36b0*/  SHFL.IDX PT, R4, R4, RZ, 0x1f ;  /* 0x00001fff04047589 */ /* 0x000ea400000e0000 */
[----:B--2---:R-:W-:-:S13]  /*36c0*/  R2UR UR7, R4 ;  /* 0x00000000040772ca */ /* 0x004fda00000e0000 */
[----:B------:R-:W-:-:S04]  /*36d0*/  UISETP.GT.AND UP0, UPT, UR7, 0x7f, UPT ;  /* 0x0000007f0700788c */ /* 0x000fc8000bf04270 */
[----:B------:R-:W-:Y:S01]  /*36e0*/  USEL UR7, URZ, 0x2, !UP0 ;  /* 0x000000023f077887 */ /* 0x000fe2000c000000 */
[----:B------:R-:W-:Y:S02]  /*36f0*/  WARPGROUP.DEPBAR.LE gsb0, 0x0 ;  /* 0x00008000000079c5 */ /* 0x000fe40000010000 */
[----:B------:R-:W-:-:S06]  /*3700*/  WARPGROUP.ARRIVE ;  /* 0x00000000000079c5 */ /* 0x000fcc0000000000 */
[----:B------:R-:W-:Y:S01]  /*3710*/  HGMMA.64x64x16.F32 R24, gdesc[UR8], R24, gsb0 ;  /* 0x00e00000081879f0 */ /* 0x000fe20008000818 */
[----:B------:R-:W-:Y:S02]  /*3720*/  UIADD3 UR8, UR5, 0x4, URZ ;  /* 0x0000000405087890 */ /* 0x000fe4000fffe03f */
[----:B------:R-:W-:Y:S01]  /*3730*/  UIADD3 UR10, UR6, 0x4, URZ ;  /* 0x00000004060a7890 */ /* 0x000fe2000fffe03f */
[----:B------:R-:W-:Y:S01]  /*3740*/  UMOV UR9, 0x40000040 ;  /* 0x4000004000097882 */ /* 0x000fe20000000000 */
[----:B------:R-:W-:Y:S01]  /*3750*/  UMOV UR11, 0x40000040 ;  /* 0x40000040000b7882 */ /* 0x000fe20000000000 */
        /* <DEDUP_REMOVED lines=94> */
[----:B------:R-:W-:Y:S02]  /*3d40*/  UIADD3 UR8, UR7, UR14, URZ ;  /* 0x0000000e07087290 */ /* 0x000fe4000fffe03f */
[----:B------:R-:W-:Y:S01]  /*3d50*/  UIADD3 UR10, UR7, UR15, URZ ;  /* 0x0000000f070a7290 */ /* 0x000fe2000fffe03f */
[----:B------:R-:W-:Y:S01]  /*3d60*/  UMOV UR9, 0x40000040 ;  /* 0x4000004000097882 */ /* 0x000fe20000000000 */
[----:B------:R-:W-:Y:S01]  /*3d70*/  UMOV UR11, 0x40000040 ;  /* 0x40000040000b7882 */ /* 0x000fe20000000000 */
[----:B------:R-:W-:Y:S02]  /*3d80*/  WARPGROUP.DEPBAR.LE gsb0, 0x0 ;  /* 0x00008000000079c5 */ /* 0x000fe40000010000 */
[----:B------:R-:W-:-:S06]  /*3d90*/  WARPGROUP.ARRIVE ;  /* 0x00000000000079c5 */ /* 0x000fcc0000000000 */
[----:B------:R-:W-:Y:S01]  /*3da0*/  HGMMA.64x64x16.F32 R24, gdesc[UR8], R24, gsb0 ;  /* 0x00e00000081879f0 */ /* 0x000fe20008000818 */
[----:B------:R-:W-:Y:S01]  /*3db0*/  UMOV UR9, 0x4 ;  /* 0x0000000400097882 */ /* 0x000fe20000000000 */
[----:B------:R-:W-:Y:S01]  /*3dc0*/  UMOV UR10, 0x28 ;  /* 0x00000028000a7882 */ /* 0x000fe20000000000 */
[----:B------:R-:W-:Y:S02]  /*3dd0*/  USEL UR8, UR9, 0x2, UP0 ;  /* 0x0000000209087887 */ /* 0x000fe40008000000 */
[----:B------:R-:W-:Y:S02]  /*3de0*/  USEL UR9, UR9, 0x6, !UP0 ;  /* 0x0000000609097887 */ /* 0x000fe4000c000000 */
[----:B------:R-:W-:Y:S02]  /*3df0*/  UIADD3 UR24, UR14, UR8, URZ ;  /* 0x000000080e187290 */ /* 0x000fe4000fffe03f */
[----:B------:R-:W-:Y:S01]  /*3e00*/  UIADD3 UR26, UR15, UR8, URZ ;  /* 0x000000080f1a7290 */ /* 0x000fe2000fffe03f */
[----:B------:R-:W-:Y:S01]  /*3e10*/  UMOV UR11, 0xa00 ;  /* 0x00000a00000b7882 */ /* 0x000fe20000000000 */
[----:B------:R-:W-:-:S02]  /*3e20*/  USEL UR10, UR10, 0x26, UP0 ;  /* 0x000000260a0a7887 */ /* 0x000fc40008000000 */
[----:B------:R-:W-:Y:S02]  /*3e30*/  USEL UR11, UR11, 0x980, UP0 ;  /* 0x000009800b0b7887 */ /* 0x000fe40008000000 */
[----:B------:R-:W-:Y:S02]  /*3e40*/  ULOP3.LUT UR10, UR10, 0x6, URZ, 0xc0, !UPT ;  /* 0x000000060a0a7892 */ /* 0x000fe4000f8ec03f */
[----:B------:R-:W-:Y:S01]  /*3e50*/  ULOP3.LUT UR11, UR11, 0xa00, URZ, 0xc0, !UPT ;  /* 0x00000a000b0b7892 */ /* 0x000fe2000f8ec03f */
[----:B------:R-:W-:Y:S02]  /*3e60*/  WARPGROUP.DEPBAR.LE gsb0, 0x0 ;  /* 0x00008000000079c5 */ /* 0x000fe40000010000 */
[----:B------:R-:W-:-:S06]  /*3e70*/  WARPGROUP.ARRIVE ;  /* 0x00000000000079c5 */ /* 0x000fcc0000000000 */
[----:B------:R-:W-:Y:S01]  /*3e80*/  HGMMA.64x64x16.F32 R24, gdesc[UR24], R24, gsb0 ;  /* 0x00e00000181879f0 */ /* 0x000fe20008000818 */
[----:B------:R-:W-:Y:S02]  /*3e90*/  UIADD3 UR24, UR14, UR9, URZ ;  /* 0x000000090e187290 */ /* 0x000fe4000fffe03f */
[----:B------:R-:W-:Y:S01]  /*3ea0*/  UIADD3 UR26, UR15, UR9, URZ ;  /* 0x000000090f1a7290 */ /* 0x000fe2000fffe03f */
[----:B------:R-:W-:Y:S01]  /*3eb0*/  UMOV UR25, 0x40000040 ;  /* 0x4000004000197882 */ /* 0x000fe20000000000 */
[----:B------:R-:W-:Y:S01]  /*3ec0*/  UMOV UR27, 0x40000040 ;  /* 0x40000040001b7882 */ /* 0x000fe20000000000 */
[----:B------:R-:W-:Y:S01]  /*3ed0*/  ULOP3.LUT UR15, UR42, 0x2000000, URZ, 0xfc, !UPT ;  /* 0x020000002a0f7892 */ /* 0x000fe2000f8efc3f */
[----:B------:R-:W-:Y:S02]  /*3ee0*/  WARPGROUP.DEPBAR.LE gsb0, 0x0 ;  /* 0x00008000000079c5 */ /* 0x000fe40000010000 */
[----:B------:R-:W-:-:S06]  /*3ef0*/  WARPGROUP.ARRIVE ;  /* 0x00000000000079c5 */ /* 0x000fcc0000000000 */
[----:B------:R-:W-:Y:S01]  /*3f00*/  HGMMA.64x64x16.F32 R24, gdesc[UR24], R24, gsb0 ;  /* 0x00e00000181879f0 */ /* 0x000fe20008000818 */
[----:B------:R-:W-:Y:S02]  /*3f10*/  UIADD3 UR24, UR10, UR11, UR5 ;  /* 0x0000000b0a187290 */ /* 0x000fe4000fffe005 */
[----:B------:R-:W-:Y:S01]  /*3f20*/  UIADD3 UR26, UR10, UR11, UR6 ;  /* 0x0000000b0a1a7290 */ /* 0x000fe2000fffe006 */
[----:B------:R-:W-:Y:S01]  /*3f30*/  UMOV UR25, 0x40000040 ;  /* 0x4000004000197882 */ /* 0x000fe20000000000 */
[----:B------:R-:W-:Y:S01]  /*3f40*/  UMOV UR27, 0x40000040 ;  /* 0x40000040001b7882 */ /* 0x000fe20000000000 */
[----:B------:R-:W-:Y:S02]  /*3f50*/  UIADD3 UR10, UR5, 0xa00, URZ ;  /* 0x00000a00050a7890 */ /* 0x000fe4000fffe03f */
[----:B------:R-:W-:Y:S01]  /*3f60*/  UIADD3 UR11, UR6, 0xa00, URZ ;  /* 0x00000a00060b7890 */ /* 0x000fe2000fffe03f */
        /* <DEDUP_REMOVED lines=21> */
[----:B------:R-:W-:Y:S01]  /*40c0*/  UMOV UR10, 0x30 ;  /* 0x00000030000a7882 */ /* 0x000fe20000000000 */
[----:B------:R-:W-:Y:S01]  /*40d0*/  UMOV UR11, 0xc00 ;  /* 0x00000c00000b7882 */ /* 0x000fe20000000000 */
[----:B------:R-:W-:Y:S02]  /*40e0*/  USEL UR10, UR10, 0x2e, UP0 ;  /* 0x0000002e0a0a7887 */ /* 0x000fe40008000000 */
[----:B------:R-:W-:-:S02]  /*40f0*/  USEL UR11, UR11, 0xb80, UP0 ;  /* 0x00000b800b0b7887 */ /* 0x000fc40008000000 */
[----:B------:R-:W-:Y:S02]  /*4100*/  ULOP3.LUT UR10, UR10, 0x6, URZ, 0xc0, !UPT ;  /* 0x000000060a0a7892 */ /* 0x000fe4000f8ec03f */
        /* <DEDUP_REMOVED lines=53> */
[----:B------:R-:W-:Y:S02]  /*4460*/  UMOV UR7, 0x40 ;  /* 0x0000004000077882 */ /* 0x000fe40000000000 */
[----:B------:R-:W-:-:S04]  /*4470*/  USEL UR7, UR7, 0x3e, UP0 ;  /* 0x0000003e07077887 */ /* 0x000fc80008000000 */
        /* <DEDUP_REMOVED lines=8> */
[----:B------:R-:W-:Y:S02]  /*4500*/  UIADD3 UR8, UR9, UR10, URZ ;  /* 0x0000000a09087290 */ /* 0x000fe4000fffe03f */
[----:B------:R-:W-:-:S03]  /*4510*/  UIADD3 UR10, UR9, UR11, URZ ;  /* 0x0000000b090a7290 */ /* 0x000fc6000fffe03f */
[----:B------:R-:W-:Y:S01]  /*4520*/  UMOV UR9, 0x40000040 ;  /* 0x4000004000097882 */ /* 0x000fe20000000000 */
[----:B------:R-:W-:Y:S01]  /*4530*/  UMOV UR11, 0x40000040 ;  /* 0x40000040000b7882 */ /* 0x000fe20000000000 */
[----:B------:R-:W-:Y:S02]  /*4540*/  WARPGROUP.DEPBAR.LE gsb0, 0x0 ;  /* 0x00008000000079c5 */ /* 0x000fe40000010000 */
[----:B------:R-:W-:-:S06]  /*4550*/  WARPGROUP.ARRIVE ;  /* 0x00000000000079c5 */ /* 0x000fcc0000000000 */
[----:B------:R-:W-:Y:S03]  /*4560*/  HGMMA.64x64x16.F32 R24, gdesc[UR24], R24, gsb0 ;  /* 0x00e00000181879f0 */ /* 0x000fe60008000818 */
[----:B------:R-:W-:Y:S02]  /*4570*/  WARPGROUP.DEPBAR.LE gsb0, 0x0 ;  /* 0x00008000000079c5 */ /* 0x000fe40000010000 */
[----:B------:R-:W-:-:S06]  /*4580*/  WARPGROUP.ARRIVE ;  /* 0x00000000000079c5 */ /* 0x000fcc0000000000 */
[----:B------:R-:W-:Y:S01]  /*4590*/  HGMMA.64x64x16.F32 R24, gdesc[UR8], R24, gsb0 ;  /* 0x00e00000081879f0 */ /* 0x000fe20008000818 */
[----:B------:R-:W-:Y:S01]  /*45a0*/  UMOV UR8, 0x1000 ;  /* 0x0000100000087882 */ /* 0x000fe20000000000 */
[----:B------:R-:W-:Y:S01]  /*45b0*/  UMOV UR9, 0x40000040 ;  /* 0x4000004000097882 */ /* 0x000fe20000000000 */
[----:B------:R-:W-:Y:S01]  /*45c0*/  USEL UR8, UR8, 0xf80, UP0 ;  /* 0x00000f8008087887 */ /* 0x000fe20008000000 */
[----:B------:R-:W-:-:S03]  /*45d0*/  UMOV UR11, 0x40000040 ;  /* 0x40000040000b7882 */ /* 0x000fc60000000000 */
[----:B------:R-:W-:-:S04]  /*45e0*/  ULOP3.LUT UR8, UR8, 0x1e00, URZ, 0xc0, !UPT ;  /* 0x00001e0008087892 */ /* 0x000fc8000f8ec03f */
[----:B------:R-:W-:Y:S02]  /*45f0*/  UIADD3 UR10, UR7, UR8, UR5 ;  /* 0x00000008070a7290 */ /* 0x000fe4000fffe005 */
[----:B------:R-:W-:-:S03]  /*4600*/  UIADD3 UR6, UR7, UR8, UR6 ;  /* 0x0000000807067290 */ /* 0x000fc6000fffe006 */
[----:B------:R-:W-:Y:S02]  /*4610*/  UMOV UR7, 0x40000040 ;  /* 0x4000004000077882 */ /* 0x000fe40000000000 */
[----:B------:R-:W-:Y:S02]  /*4620*/  UMOV UR8, UR10 ;  /* 0x0000000a00087c82 */ /* 0x000fe40008000000 */
[----:B------:R-:W-:Y:S01]  /*4630*/  UMOV UR10, UR6 ;  /* 0x00000006000a7c82 */ /* 0x000fe20008000000 */
[----:B------:R-:W-:Y:S01]  /*4640*/  ULEA UR6, UR36, UR15, 0xc ;  /* 0x0000000f24067291 */ /* 0x000fe2000f8e603f */
[----:B------:R-:W-:Y:S02]  /*4650*/  WARPGROUP.DEPBAR.LE gsb0, 0x0 ;  /* 0x00008000000079c5 */ /* 0x000fe40000010000 */
[----:B------:R-:W-:-:S06]  /*4660*/  WARPGROUP.ARRIVE ;  /* 0x00000000000079c5 */ /* 0x000fcc0000000000 */
[----:B------:R-:W-:Y:S01]  /*4670*/  HGMMA.64x64x16.F32 R24, gdesc[UR8], R24, gsb0 ;  /* 0x00e00000081879f0 */ /* 0x000fe20008000818 */
[----:B------:R-:W-:Y:S01]  /*4680*/  ULDC UR9, c[0x0][0xa80] ;  /* 0x0002a00000097ab9 */ /* 0x000fe20000000800 */
[----:B------:R-:W-:Y:S01]  /*4690*/  UIADD3 UR8, UR6, 0x80, URZ ;  /* 0x0000008006087890 */ /* 0x000fe2000fffe03f */
[----:B------:R-:W-:-:S06]  /*46a0*/  UMOV UR11, 0x40000040 ;  /* 0x40000040000b7882 */ /* 0x000fcc0000000000 */
[----:B------:R-:W-:Y:S01]  /*46b0*/  UMOV UR10, UR8 ;  /* 0x00000008000a7c82 */ /* 0x000fe20008000000 */
[----:B------:R-:W-:Y:S01]  /*46c0*/  UIADD3 UR8, UR6, 0x100, URZ ;  /* 0x0000010006087890 */ /* 0x000fe2000fffe03f */
        /* <DEDUP_REMOVED lines=51> */
[----:B------:R-:W-:Y:S02]  /*4a00*/  FMNMX.FTZ R5, R26, R27, !PT ;  /* 0x0000001b1a057209 */ /* 0x000fe40007810000 */
[----:B------:R-:W-:-:S02]  /*4a10*/  FMNMX.FTZ R7, R53, R4, !PT ;  /* 0x0000000435077209 */ /* 0x000fc40007810000 */
[----:B------:R-:W-:Y:S02]  /*4a20*/  FSEL R46, R46, -INF , P1 ;  /* 0xff8000002e2e7808 */ /* 0x000fe40000800000 */
[----:B------:R-:W-:Y:S01]  /*4a30*/  FSEL R47, R47, -INF , P6 ;  /* 0xff8000002f2f7808 */ /* 0x000fe20003000000 */
[----:B------:R-:W2:Y:S01]  /*4a40*/  SHFL.BFLY PT, R4, R7, 0x2, 0x1f ;  /* 0x0c401f0007047f89 */ /* 0x000ea200000e0000 */
[----:B------:R-:W-:Y:S02]  /*4a50*/  FSEL R50, R50, -INF , P5 ;  /* 0xff80000032327808 */ /* 0x000fe40002800000 */
[----:B------:R-:W-:Y:S02]  /*4a60*/  FSEL R51, R51, -INF , P4 ;  /* 0xff80000033337808 */ /* 0x000fe40002000000 */
[----:B------:R-:W-:Y:S02]  /*4a70*/  FSEL R54, R54, -INF , P3 ;  /* 0xff80000036367808 */ /* 0x000fe40001800000 */
[----:B------:R-:W-:-:S02]  /*4a80*/  FSEL R55, R55, -INF , P2 ;  /* 0xff80000037377808 */ /* 0x000fc40001000000 */
[----:B------:R-:W-:Y:S02]  /*4a90*/  ISETP.GE.AND P2, PT, R152, 0x41, PT ;  /* 0x000000419800780c */ /* 0x000fe40003f46270 */
[----:B--2---:R-:W-:Y:S02]  /*4aa0*/  FMNMX.FTZ R8, R7, R4, !PT ;  /* 0x0000000407087209 */ /* 0x004fe40007810000 */
[----:B------:R-:W-:-:S03]  /*4ab0*/  FMNMX.FTZ R4, R30, R5, !PT ;  /* 0x000000051e047209 */ /* 0x000fc60007810000 */
[----:B------:R-:W2:Y:S01]  /*4ac0*/  SHFL.BFLY PT, R9, R8, 0x1, 0x1f ;  /* 0x0c201f0008097f89 */ /* 0x000ea200000e0000 */
[----:B------:R-:W-:-:S04]  /*4ad0*/  FMNMX.FTZ R5, R31, R4, !PT ;  /* 0x000000041f057209 */ /* 0x000fc80007810000 */
[----:B------:R-:W-:-:S04]  /*4ae0*/  FMNMX.FTZ R4, R34, R5, !PT ;  /* 0x0000000522047209 */ /* 0x000fc80007810000 */
[----:B------:R-:W-:-:S04]  /*4af0*/  FMNMX.FTZ R5, R35, R4, !PT ;  /* 0x0000000423057209 */ /* 0x000fc80007810000 */
[----:B01-34-:R-:W-:-:S04]  /*4b00*/  FMNMX.FTZ R6, R38, R5, !PT ;  /* 0x0000000526067209 */ /* 0x01bfc80007810000 */
[----:B------:R-:W-:-:S04]  /*4b10*/  FMNMX.FTZ R5, R39, R6, !PT ;  /* 0x0000000627057209 */ /* 0x000fc80007810000 */
[----:B------:R-:W-:Y:S02]  /*4b20*/  FMNMX.FTZ R6, R42, R5, !PT ;  /* 0x000000052a067209 */ /* 0x000fe40007810000 */
[----:B--2---:R-:W-:Y:S02]  /*4b30*/  FMNMX.FTZ R4, R8, R9, !PT ;  /* 0x0000000908047209 */ /* 0x004fe40007810000 */
        /* <DEDUP_REMOVED lines=11> */
[----:B------:R-:W-:Y:S01]  /*4bf0*/  MUFU.EX2 R6, R24 ;  /* 0x0000001800067308 */ /* 0x000fe20000000800 */
        /* <DEDUP_REMOVED lines=10> */
[--C-:B------:R-:W-:Y:S01]  /*4ca0*/  FFMA.FTZ R21, R45, UR9, -R56.reuse ;  /* 0x000000092d157c23 */ /* 0x100fe20008010838 */
[--C-:B------:R-:W-:Y:S01]  /*4cb0*/  FFMA.FTZ R153, R48, UR9, -R56.reuse ;  /* 0x0000000930997c23 */ /* 0x100fe20008010838 */
[--C-:B------:R-:W-:Y:S01]  /*4cc0*/  FFMA.FTZ R154, R49, UR9, -R56.reuse ;  /* 0x00000009319a7c23 */ /* 0x100fe20008010838 */
[--C-:B------:R-:W-:Y:S01]  /*4cd0*/  FFMA.FTZ R155, R52, UR9, -R56.reuse ;  /* 0x00000009349b7c23 */ /* 0x100fe20008010838 */
[--C-:B------:R-:W-:Y:S01]  /*4ce0*/  FFMA.FTZ R172, R53, UR9, -R56.reuse ;  /* 0x0000000935ac7c23 */ /* 0x100fe20008010838 */
[----:B------:R-:W1:Y:S08]  /*4cf0*/  MUFU.EX2 R7, R7 ;  /* 0x0000000700077308 */ /* 0x000e700000000800 */
[----:B------:R-:W-:Y:S08]  /*4d00*/  MUFU.EX2 R8, R28 ;  /* 0x0000001c00087308 */ /* 0x000ff00000000800 */
[----:B------:R-:W2:Y:S01]  /*4d10*/  MUFU.EX2 R9, R9 ;  /* 0x0000000900097308 */ /* 0x000ea20000000800 */
[----:B-1----:R-:W-:Y:S01]  /*4d20*/  F2FP.F16.F32.PACK_AB R156, R7, R6 ;  /* 0x00000006079c723e */ /* 0x002fe200000000ff */
[----:B------:R-:W-:Y:S01]  /*4d30*/  FADD.FTZ R7, R6, R7 ;  /* 0x0000000706077221 */ /* 0x000fe20000010000 */
[----:B0-----:R-:W-:Y:S01]  /*4d40*/  FMNMX.FTZ R24, R5, R14, !PT ;  /* 0x0000000e05187209 */ /* 0x001fe20007810000 */
[----:B------:R-:W-:-:S04]  /*4d50*/  FFMA.FTZ R14, R40, UR9, -R56 ;  /* 0x00000009280e7c23 */ /* 0x000fc80008010838 */
[----:B------:R-:W0:Y:S01]  /*4d60*/  SHFL.BFLY PT, R5, R24, 0x1, 0x1f ;  /* 0x0c201f0018057f89 */ /* 0x000e2200000e0000 */
[----:B------:R-:W-:Y:S08]  /*4d70*/  MUFU.EX2 R10, R10 ;  /* 0x0000000a000a7308 */ /* 0x000ff00000000800 */
[----:B------:R-:W1:Y:S01]  /*4d80*/  MUFU.EX2 R11, R11 ;  /* 0x0000000b000b7308 */ /* 0x000e620000000800 */
[----:B--2---:R-:W-:Y:S01]  /*4d90*/  F2FP.F16.F32.PACK_AB R158, R9, R8 ;  /* 0x00000008099e723e */ /* 0x004fe200000000ff */
[----:B------:R-:W-:-:S04]  /*4da0*/  FADD.FTZ R8, R8, R7 ;  /* 0x0000000708087221 */ /* 0x000fc80000010000 */
[----:B------:R-:W-:Y:S02]  /*4db0*/  FADD.FTZ R9, R9, R8 ;  /* 0x0000000809097221 */ /* 0x000fe40000010000 */
[----:B------:R-:W-:Y:S01]  /*4dc0*/  MUFU.EX2 R12, R12 ;  /* 0x0000000c000c7308 */ /* 0x000fe20000000800 */
[----:B0-----:R-:W-:-:S07]  /*4dd0*/  FMNMX.FTZ R5, R24, R5, !PT ;  /* 0x0000000518057209 */ /* 0x001fce0007810000 */
[----:B------:R-:W0:Y:S01]  /*4de0*/  MUFU.EX2 R13, R13 ;  /* 0x0000000d000d7308 */ /* 0x000e220000000800 */
[----:B-1----:R-:W-:Y:S01]  /*4df0*/  F2FP.F16.F32.PACK_AB R160, R11, R10 ;  /* 0x0000000a0ba0723e */ /* 0x002fe200000000ff */
[----:B------:R-:W-:Y:S01]  /*4e00*/  FADD.FTZ R10, R10, R9 ;  /* 0x000000090a0a7221 */ /* 0x000fe20000010000 */
[C---:B------:R-:W-:Y:S01]  /*4e10*/  FSETP.NEU.FTZ.AND P1, PT, R5.reuse, -INF , PT ;  /* 0xff8000000500780b */ /* 0x040fe20003f3d000 */
[----:B------:R-:W-:Y:S02]  /*4e20*/  FMUL.FTZ R24, R5, UR9 ;  /* 0x0000000905187c20 */ /* 0x000fe40008410000 */
[----:B------:R-:W-:Y:S02]  /*4e30*/  FADD.FTZ R11, R11, R10 ;  /* 0x0000000a0b0b7221 */ /* 0x000fe40000010000 */
[----:B------:R-:W-:Y:S01]  /*4e40*/  MUFU.EX2 R14, R14 ;  /* 0x0000000e000e7308 */ /* 0x000fe20000000800 */
[----:B------:R-:W-:Y:S02]  /*4e50*/  FSEL R25, R24, RZ, P1 ;  /* 0x000000ff18197208 */ /* 0x000fe40000800000 */
        /* <DEDUP_REMOVED lines=11> */
[----:B------:R-:W-:Y:S01]  /*4f10*/  @!P1 IADD3 R24, R3, 0x38840, RZ ;  /* 0x0003884003189810 */ /* 0x000fe20007ffe0ff */
[--C-:B------:R-:W-:Y:S01]  /*4f20*/  FFMA.FTZ R46, R46, UR9, -R25.reuse ;  /* 0x000000092e2e7c23 */ /* 0x100fe20008010819 */
[--C-:B------:R-:W-:Y:S01]  /*4f30*/  FFMA.FTZ R47, R47, UR9, -R25.reuse ;  /* 0x000000092f2f7c23 */ /* 0x100fe20008010819 */
[--C-:B------:R-:W-:Y:S01]  /*4f40*/  FFMA.FTZ R50, R50, UR9, -R25.reuse ;  /* 0x0000000932327c23 */ /* 0x100fe20008010819 */
[----:B------:R-:W-:Y:S01]  /*4f50*/  @!P1 PRMT R24, RZ, 0x654, R24 ;  /* 0x00000654ff189816 */ /* 0x000fe20000000018 */
[--C-:B------:R-:W-:Y:S01]  /*4f60*/  FFMA.FTZ R51, R51, UR9, -R25.reuse ;  /* 0x0000000933337c23 */ /* 0x100fe20008010819 */
[--C-:B------:R-:W-:Y:S01]  /*4f70*/  FFMA.FTZ R54, R54, UR9, -R25.reuse ;  /* 0x0000000936367c23 */ /* 0x100fe20008010819 */
[----:B------:R-:W-:Y:S01]  /*4f80*/  FFMA.FTZ R25, R55, UR9, -R25 ;  /* 0x0000000937197c23 */ /* 0x000fe20008010819 */
[----:B------:R1:W-:Y:S01]  /*4f90*/  @!P1 SYNCS.ARRIVE.TRANS64.RED.A1T0 RZ, [R24+URZ], RZ ;  /* 0x000000ff18ff99a7 */ /* 0x0003e2000810043f */
[----:B------:R-:W-:Y:S01]  /*4fa0*/  MUFU.EX2 R173, R26 ;  /* 0x0000001a00ad7308 */ /* 0x000fe20000000800 */
[----:B0-----:R-:W-:Y:S01]  /*4fb0*/  F2FP.F16.F32.PACK_AB R162, R13, R12 ;  /* 0x0000000c0da2723e */ /* 0x001fe200000000ff */
[----:B------:R-:W-:Y:S01]  /*4fc0*/  FADD.FTZ R12, R12, R11 ;  /* 0x0000000b0c0c7221 */ /* 0x000fe20000010000 */
[----:B------:R-:W-:-:S03]  /*4fd0*/  @!P1 VIADD R3, R3, 0x38860 ;  /* 0x0003886003039836 */ /* 0x000fc60000000000 */
[----:B------:R-:W-:Y:S02]  /*4fe0*/  FADD.FTZ R13, R13, R12 ;  /* 0x0000000c0d0d7221 */ /* 0x000fe40000010000 */
[----:B------:R-:W0:Y:S01]  /*4ff0*/  MUFU.EX2 R176, R27 ;  /* 0x0000001b00b07308 */ /* 0x000e220000000800 */
[----:B------:R-:W-:-:S07]  /*5000*/  @!P1 PRMT R3, RZ, 0x654, R3 ;  /* 0x00000654ff039816 */ /* 0x000fce0000000003 */
[----:B------:R-:W-:Y:S08]  /*5010*/  MUFU.EX2 R175, R30 ;  /* 0x0000001e00af7308 */ /* 0x000ff00000000800 */
[----:B------:R-:W2:Y:S01]  /*5020*/  MUFU.EX2 R178, R31 ;  /* 0x0000001f00b27308 */ /* 0x000ea20000000800 */
[----:B0-----:R-:W-:Y:S01]  /*5030*/  F2FP.F16.F32.PACK_AB R157, R176, R173 ;  /* 0x000000adb09d723e */ /* 0x001fe200000000ff */
[----:B------:R-:W-:-:S06]  /*5040*/  FADD.FTZ R176, R173, R176 ;  /* 0x000000b0adb07221 */ /* 0x000fcc0000010000 */
[----:B------:R-:W-:Y:S08]  /*5050*/  MUFU.EX2 R177, R34 ;  /* 0x0000002200b17308 */ /* 0x000ff00000000800 */
[----:B------:R-:W0:Y:S01]  /*5060*/  MUFU.EX2 R180, R35 ;  /* 0x0000002300b47308 */ /* 0x000e220000000800 */
[----:B--2---:R-:W-:Y:S01]  /*5070*/  F2FP.F16.F32.PACK_AB R159, R178, R175 ;  /* 0x000000afb29f723e */ /* 0x004fe200000000ff */
[----:B------:R-:W-:Y:S01]  /*5080*/  BAR.SYNC.DEFER_BLOCKING 0xf, 0x100 ;  /* 0x03c4000000007b1d */ /* 0x000fe20000010000 */
[----:B------:R-:W-:-:S04]  /*5090*/  FADD.FTZ R175, R175, R176 ;  /* 0x000000b0afaf7221 */ /* 0x000fc80000010000 */
[----:B------:R-:W-:Y:S01]  /*50a0*/  FADD.FTZ R178, R178, R175 ;  /* 0x000000afb2b27221 */ /* 0x000fe20000010000 */
[----:B------:R-:W-:Y:S08]  /*50b0*/  MUFU.EX2 R179, R38 ;  /* 0x0000002600b37308 */ /* 0x000ff00000000800 */
[----:B------:R-:W2:Y:S01]  /*50c0*/  MUFU.EX2 R182, R39 ;  /* 0x0000002700b67308 */ /* 0x000ea20000000800 */
[----:B0-----:R-:W-:Y:S01]  /*50d0*/  F2FP.F16.F32.PACK_AB R161, R180, R177 ;  /* 0x000000b1b4a1723e */ /* 0x001fe200000000ff */
[----:B------:R-:W-:-:S04]  /*50e0*/  FADD.FTZ R177, R177, R178 ;  /* 0x000000b2b1b17221 */ /* 0x000fc80000010000 */
[----:B------:R-:W-:Y:S02]  /*50f0*/  FADD.FTZ R180, R180, R177 ;  /* 0x000000b1b4b47221 */ /* 0x000fe40000010000 */
[----:B------:R-:W0:Y:S01]  /*5100*/  MUFU.EX2 R15, R15 ;  /* 0x0000000f000f7308 */ /* 0x000e220000000800 */
[----:B------:R3:W-:Y:S07]  /*5110*/  STSM.16.M88.4 [R184+0x36400], R156 ;  /* 0x0364009cb8007844 */ /* 0x0007ee0000000200 */
[----:B------:R-:W-:Y:S01]  /*5120*/  MUFU.EX2 R20, R20 ;  /* 0x0000001400147308 */ /* 0x000fe20000000800 */
[----:B--2---:R-:W-:Y:S01]  /*5130*/  F2FP.F16.F32.PACK_AB R163, R182, R179 ;  /* 0x000000b3b6a3723e */ /* 0x004fe200000000ff */
[----:B------:R-:W-:-:S04]  /*5140*/  FADD.FTZ R179, R179, R180 ;  /* 0x000000b4b3b37221 */ /* 0x000fc80000010000 */
[----:B------:R3:W-:Y:S01]  /*5150*/  STSM.16.M88.4 [R187], R160 ;  /* 0x000000a0bb007844 */ /* 0x0007e20000000200 */
[----:B------:R-:W-:Y:S01]  /*5160*/  FADD.FTZ R182, R182, R179 ;  /* 0x000000b3b6b67221 */ /* 0x000fe20000010000 */
[----:B------:R-:W2:Y:S01]  /*5170*/  MUFU.EX2 R21, R21 ;  /* 0x0000001500157308 */ /* 0x000ea20000000800 */
[----:B0-----:R-:W-:Y:S01]  /*5180*/  F2FP.F16.F32.PACK_AB R164, R15, R14 ;  /* 0x0000000e0fa4723e */ /* 0x001fe200000000ff */
[----:B------:R-:W-:-:S04]  /*5190*/  FADD.FTZ R14, R14, R13 ;  /* 0x0000000d0e0e7221 */ /* 0x000fc80000010000 */
[----:B------:R-:W-:Y:S02]  /*51a0*/  FADD.FTZ R15, R15, R14 ;  /* 0x0000000e0f0f7221 */ /* 0x000fe40000010000 */
[----:B------:R-:W-:Y:S08]  /*51b0*/  MUFU.EX2 R181, R42 ;  /* 0x0000002a00b57308 */ /* 0x000ff00000000800 */
[----:B------:R-:W0:Y:S01]  /*51c0*/  MUFU.EX2 R192, R43 ;  /* 0x0000002b00c07308 */ /* 0x000e220000000800 */
[----:B--2---:R-:W-:Y:S01]  /*51d0*/  F2FP.F16.F32.PACK_AB R166, R21, R20 ;  /* 0x0000001415a6723e */ /* 0x004fe200000000ff */
[----:B------:R-:W-:-:S04]  /*51e0*/  FADD.FTZ R20, R20, R15 ;  /* 0x0000000f14147221 */ /* 0x000fc80000010000 */
[----:B------:R-:W-:Y:S02]  /*51f0*/  FADD.FTZ R20, R21, R20 ;  /* 0x0000001415147221 */ /* 0x000fe40000010000 */
[----:B------:R-:W-:Y:S08]  /*5200*/  MUFU.EX2 R183, R46 ;  /* 0x0000002e00b77308 */ /* 0x000ff00000000800 */
        /* <DEDUP_REMOVED lines=8> */
[----:B------:R3:W-:Y:S01]  /*5290*/  STSM.16.M88.4 [R185], R164 ;  /* 0x000000a4b9007844 */ /* 0x0007e20000000200 */
[----:B------:R-:W-:Y:S01]  /*52a0*/  FADD.FTZ R194, R194, R183 ;  /* 0x000000b7c2c27221 */ /* 0x000fe20000010000 */
[----:B------:R-:W-:Y:S08]  /*52b0*/  MUFU.EX2 R155, R155 ;  /* 0x0000009b009b7308 */ /* 0x000ff00000000800 */
[----:B------:R-:W2:Y:S01]  /*52c0*/  MUFU.EX2 R172, R172 ;  /* 0x000000ac00ac7308 */ /* 0x000ea20000000800 */
[----:B0-----:R-:W-:Y:S01]  /*52d0*/  F2FP.F16.F32.PACK_AB R168, R154, R153 ;  /* 0x000000999aa8723e */ /* 0x001fe200000000ff */
[----:B------:R-:W-:-:S04]  /*52e0*/  FADD.FTZ R153, R153, R20 ;  /* 0x0000001499997221 */ /* 0x000fc80000010000 */
[----:B------:R-:W-:Y:S02]  /*52f0*/  FADD.FTZ R154, R154, R153 ;  /* 0x000000999a9a7221 */ /* 0x000fe40000010000 */
[----:B------:R-:W-:Y:S08]  /*5300*/  MUFU.EX2 R193, R50 ;  /* 0x0000003200c17308 */ /* 0x000ff00000000800 */
[----:B------:R-:W0:Y:S01]  /*5310*/  MUFU.EX2 R196, R51 ;  /* 0x0000003300c47308 */ /* 0x000e220000000800 */
[----:B--2---:R-:W-:-:S07]  /*5320*/  F2FP.F16.F32.PACK_AB R170, R172, R155 ;  /* 0x0000009bacaa723e */ /* 0x004fce00000000ff */
[----:B------:R-:W-:Y:S08]  /*5330*/  MUFU.EX2 R195, R54 ;  /* 0x0000003600c37308 */ /* 0x000ff00000000800 */
[----:B------:R-:W2:Y:S01]  /*5340*/  MUFU.EX2 R198, R25 ;  /* 0x0000001900c67308 */ /* 0x000ea20000000800 */
[----:B0-----:R-:W-:Y:S01]  /*5350*/  F2FP.F16.F32.PACK_AB R169, R196, R193 ;  /* 0x000000c1c4a9723e */ /* 0x001fe200000000ff */
[----:B------:R-:W-:-:S04]  /*5360*/  FADD.FTZ R193, R193, R194 ;  /* 0x000000c2c1c17221 */ /* 0x000fc80000010000 */
[----:B------:R-:W-:Y:S01]  /*5370*/  FADD.FTZ R196, R196, R193 ;  /* 0x000000c1c4c47221 */ /* 0x000fe20000010000 */
[----:B--2---:R-:W-:-:S03]  /*5380*/  F2FP.F16.F32.PACK_AB R171, R198, R195 ;  /* 0x000000c3c6ab723e */ /* 0x004fc600000000ff */
[----:B------:R-:W-:Y:S02]  /*5390*/  FADD.FTZ R195, R195, R196 ;  /* 0x000000c4c3c37221 */ /* 0x000fe40000010000 */
[----:B------:R3:W-:Y:S01]  /*53a0*/  STSM.16.M88.4 [R186], R168 ;  /* 0x000000a8ba007844 */ /* 0x0007e20000000200 */
[----:B-1----:R-:W-:Y:S01]  /*53b0*/  WARPGROUP.ARRIVE ;  /* 0x00000000000079c5 */ /* 0x002fe20000000000 */
[----:B------:R-:W-:-:S05]  /*53c0*/  FADD.FTZ R6, R198, R195 ;  /* 0x000000c3c6067221 */ /* 0x000fca0000010000 */
[----:B------:R-:W-:Y:S01]  /*53d0*/  HGMMA.64x256x16.F32 R24, R156, gdesc[UR4].tnspB, RZ, !UPT, gsb0 ;  /* 0x43e000049c187df0 */ /* 0x000fe2000c0008ff */
[----:B------:R-:W-:Y:S01]  /*53e0*/  UIADD3 UR6, UR6, 0x180, URZ ;  /* 0x0000018006067890 */ /* 0x000fe2000fffe03f */
[----:B------:R-:W-:Y:S01]  /*53f0*/  UMOV UR7, 0x40000040 ;  /* 0x4000004000077882 */ /* 0x000fe20000000000 */
[----:B------:R-:W-:Y:S02]  /*5400*/  WARPGROUP.DEPBAR.LE gsb0, 0x0 ;  /* 0x00008000000079c5 */ /* 0x000fe40000010000 */
[----:B------:R-:W-:-:S15]  /*5410*/  WARPGROUP.ARRIVE ;  /* 0x00000000000079c5 */ /* 0x000fde0000000000 */
[----:B------:R-:W-:-:S08]  /*5420*/  NOP ;  /* 0x0000000000007918 */ /* 0x000fd00000000000 */
        /* <DEDUP_REMOVED lines=20> */
[----:B------:R0:W-:Y:S02]  /*5570*/  @!P1 SYNCS.ARRIVE.TRANS64.RED.A1T0 RZ, [R3+URZ], RZ ;  /* 0x000000ff03ff99a7 */ /* 0x0001e4000810043f */
[----:B0-----:R-:W-:-:S04]  /*5580*/  FADD.FTZ R3, R155, R154 ;  /* 0x0000009a9b037221 */ /* 0x001fc80000010000 */
[----:B------:R-:W-:Y:S01]  /*5590*/  FADD.FTZ R3, R172, R3 ;  /* 0x00000003ac037221 */ /* 0x000fe20000010000 */
[----:B---3--:R-:W-:Y:S06]  /*55a0*/  @!P2 BRA `(.L_x_3457) ;  /* 0x0000002800a4a947 */ /* 0x008fec0003800000 */
[----:B------:R-:W-:Y:S01]  /*55b0*/  VIADD R7, R174, 0xfffffffe ;  /* 0xfffffffeae077836 */ /* 0x000fe20000000000 */
[----:B------:R-:W-:Y:S01]  /*55c0*/  UMOV UR7, UR36 ;  /* 0x0000002400077c82 */ /* 0x000fe20008000000 */
[----:B------:R-:W-:Y:S02]  /*55d0*/  IMAD.MOV.U32 R11, RZ, RZ, R5 ;  /* 0x000000ffff0b7224 */ /* 0x000fe400078e0005 */
[----:B------:R-:W-:-:S07]  /*55e0*/  IMAD.MOV.U32 R9, RZ, RZ, R4 ;  /* 0x000000ffff097224 */ /* 0x000fce00078e0004 */
.L_x_3466:
[----:B------:R-:W-:Y:S01]  /*55f0*/  UIADD3 UR14, UR7, 0x1, URZ ;  /* 0x00000001070e7890 */ /* 0x000fe2000fffe03f */
[C---:B------:R-:W-:Y:S01]  /*5600*/  ISETP.GT.AND P2, PT, R7.reuse, RZ, PT ;  /* 0x000000ff0700720c */ /* 0x040fe20003f44270 */
[----:B------:R-:W-:Y:S02]  /*5610*/  VIADD R7, R7, 0xffffffff ;  /* 0xffffffff07077836 */ /* 0x000fe40000000000 */
[----:B------:R-:W-:-:S04]  /*5620*/  UISETP.NE.AND UP0, UPT, UR14, 0x2, UPT ;  /* 0x000000020e00788c */ /* 0x000fc8000bf05270 */
[----:B------:R-:W-:Y:S02]  /*5630*/  USEL UR14, UR14, URZ, UP0 ;  /* 0x0000003f0e0e7287 */ /* 0x000fe40008000000 */
[----:B------:R-:W-:-:S05]  /*5640*/  USEL UR6, URZ, 0x1, UP0 ;  /* 0x000000013f067887 */ /* 0x000fca0008000000 */
[----:B------:R-:W-:Y:S01]  /*5650*/  UMOV UR36, UR14 ;  /* 0x0000000e00247c82 */ /* 0x000fe20008000000 */
[----:B------:R-:W-:Y:S01]  /*5660*/  LOP3.LUT R2, R2, UR6, RZ, 0x3c, !PT ;  /* 0x0000000602027c12 */ /* 0x000fe2000f8e3cff */
[----:B------:R-:W-:Y:S06]  /*5670*/  @P0 BRA `(.L_x_3458) ;  /* 0x0000000000040947 */ /* 0x000fec0003800000 */
[----:B------:R-:W-:Y:S01]  /*5680*/  BPT.TRAP 0x1 ;  /* 0x000000040000795c */ /* 0x000fe20000300000 */
.L_x_3458:
[----:B------:R-:W-:Y:S01]  /*5690*/  ULEA UR6, UR36, UR37, 0x3 ;  /* 0x0000002524067291 */ /* 0x000fe2000f8e183f */
[----:B------:R-:W-:-:S08]  /*56a0*/  SHF.L.U32 R4, R2, 0x1f, RZ ;  /* 0x0000001f02047819 */ /* 0x000fd000000006ff */
[----:B------:R0:W1:Y:S01]  /*56b0*/  SYNCS.PHASECHK.TRANS64.TRYWAIT P3, [UR6+0x38830], R4 ;  /* 0x03883004ff0075a7 */ /* 0x0000620008060146 */
[----:B------:R-:W-:Y:S05]  /*56c0*/  @P0 BRA `(.L_x_3459) ;  /* 0x0000000000040947 */ /* 0x000fea0003800000 */
[----:B------:R-:W-:Y:S01]  /*56d0*/  BPT.TRAP 0x1 ;  /* 0x000000040000795c */ /* 0x000fe20000300000 */
.L_x_3459:
[----:B-1----:R-:W-:Y:S05]  /*56e0*/  @P3 BRA `(.L_x_3460) ;  /* 0x0000000000083947 */ /* 0x002fea0003800000 */
[----:B------:R-:W1:Y:S02]  /*56f0*/  SYNCS.PHASECHK.TRANS64.TRYWAIT P3, [UR6+0x38830], R4 ;  /* 0x03883004ff0075a7 */ /* 0x000e640008060146 */
[----:B-1----:R-:W-:Y:S05]  /*5700*/  @!P3 BRA `(.L_x_3461) ;  /* 0x000000ac00e4b947 */ /* 0x002fea0003800000 */
.L_x_3460:
[----:B------:R-:W-:Y:S01]  /*5710*/  R2UR UR18, R0 ;  /* 0x00000000001272ca */ /* 0x000fe200000e0000 */
[----:B------:R-:W-:Y:S01]  /*5720*/  UIADD3 UR8, UR37, 0x20400, URZ ;  /* 0x0002040025087890 */ /* 0x000fe2000fffe03f */
[----:B------:R-:W-:Y:S01]  /*5730*/  WARPGROUP.ARRIVE ;  /* 0x00000000000079c5 */ /* 0x000fe20000000000 */
[----:B------:R-:W-:Y:S01]  /*5740*/  UMOV UR11, 0x40000040 ;  /* 0x40000040000b7882 */ /* 0x000fe20000000000 */
[----:B------:R-:W-:Y:S01]  /*5750*/  UMOV UR9, 0x40000040 ;  /* 0x4000004000097882 */ /* 0x000fe20000000000 */
[----:B------:R-:W-:-:S04]  /*5760*/  USHF.R.U32.HI UR8, URZ, 0x4, UR8 ;  /* 0x000000043f087899 */ /* 0x000fc80008011608 */
[----:B------:R-:W-:-:S04]  /*5770*/  ULOP3.LUT UR8, UR8, 0x3fff, URZ, 0xc0, !UPT ;  /* 0x00003fff08087892 */ /* 0x000fc8000f8ec03f */
[----:B------:R-:W-:Y:S02]  /*5780*/  ULEA UR18, UR36, UR18, 0x9 ;  /* 0x0000001224127291 */ /* 0x000fe4000f8e483f */
[----:B------:R-:W-:-:S05]  /*5790*/  ULOP3.LUT UR8, UR8, 0x10000, URZ, 0xfc, !UPT ;  /* 0x0001000008087892 */ /* 0x000fca000f8efc3f */
[----:B------:R-:W-:-:S04]  /*57a0*/  UMOV UR10, UR18 ;  /* 0x00000012000a7c82 */ /* 0x000fc80008000000 */
[----:B------:R-:W-:Y:S01]  /*57b0*/  HGMMA.64x64x16.F32 R152, gdesc[UR8], RZ, !UPT, gsb0 ;  /* 0x00e00000089879f0 */ /* 0x000fe2000c0008ff */
[----:B------:R-:W-:Y:S01]  /*57c0*/  UIADD3 UR10, UR18, 0x2, URZ ;  /* 0x00000002120a7890 */ /* 0x000fe2000fffe03f */
[----:B------:R-:W-:Y:S01]  /*57d0*/  UMOV UR8, UR12 ;  /* 0x0000000c00087c82 */ /* 0x000fe20008000000 */
[----:B------:R-:W-:Y:S01]  /*57e0*/  UMOV UR9, UR13 ;  /* 0x0000000d00097c82 */ /* 0x000fe20008000000 */
[----:B------:R-:W-:Y:S01]  /*57f0*/  UMOV UR11, 0x40000040 ;  /* 0x40000040000b7882 */ /* 0x000fe20000000000 */
[----:B------:R-:W-:Y:S02]  /*5800*/  WARPGROUP.DEPBAR.LE gsb0, 0x0 ;  /* 0x00008000000079c5 */ /* 0x000fe40000010000 */
[----:B------:R-:W-:-:S06]  /*5810*/  WARPGROUP.ARRIVE ;  /* 0x00000000000079c5 */ /* 0x000fcc0000000000 */
[----:B------:R-:W-:Y:S01]  /*5820*/  HGMMA.64x64x16.F32 R152, gdesc[UR8], R152, gsb0 ;  /* 0x00e00000089879f0 */ /* 0x000fe20008000898 */
        /* <DEDUP_REMOVED lines=15> */
[----:B------:R-:W-:Y:S05]  /*5920*/  @P0 BRA `(.L_x_3462) ;  /* 0x0000000000040947 */ /* 0x000fea0003800000 */
[----:B------:R-:W-:Y:S01]  /*5930*/  BPT.TRAP 0x1 ;  /* 0x000000040000795c */ /* 0x000fe20000300000 */
.L_x_3462:
[----:B------:R2:W3:Y:S01]  /*5940*/  SYNCS.PHASECHK.TRANS64.TRYWAIT P3, [UR6+0x38850], R4 ;  /* 0x03885004ff0075a7 */ /* 0x0004e20008060146 */
[----:B------:R-:W-:Y:S05]  /*5950*/  @P0 BRA `(.L_x_3463) ;  /* 0x0000000000040947 */ /* 0x000fea0003800000 */
[----:B------:R-:W-:Y:S01]  /*5960*/  BPT.TRAP 0x1 ;  /* 0x000000040000795c */ /* 0x000fe20000300000 */
.L_x_3463:
[----:B---3--:R-:W-:Y:S05]  /*5970*/  @P3 BRA `(.L_x_3464) ;  /* 0x0000000000083947 */ /* 0x008fea0003800000 */
[----:B------:R-:W3:Y:S02]  /*5980*/  SYNCS.PHASECHK.TRANS64.TRYWAIT P3, [UR6+0x38850], R4 ;  /* 0x03885004ff0075a7 */ /* 0x000ee40008060146 */
[----:B---3--:R-:W-:Y:S05]  /*5990*/  @!P3 BRA `(.L_x_3465) ;  /* 0x000000ac0058b947 */ /* 0x008fea0003800000 */
.L_x_3464:
[----:B------:R-:W-:Y:S01]  /*59a0*/  UIADD3 UR8, UR37, 0x26400, URZ ;  /* 0x0002640025087890 */ /* 0x000fe2000fffe03f */
[----:B------:R-:W-:Y:S01]  /*59b0*/  WARPGROUP.ARRIVE ;  /* 0x00000000000079c5 */ /* 0x000fe20000000000 */
[----:B------:R-:W-:-:S05]  /*59c0*/  UIADD3 UR11, UR5, 0x4, URZ ;  /* 0x00000004050b7890 */ /* 0x000fca000fffe03f */
[----:B-1----:R-:W1:Y:S01]  /*59d0*/  S2R R5, SR_TID.X ;  /* 0x0000000000057919 */ /* 0x002e620000002100 */
[----:B------:R-:W-:Y:S01]  /*59e0*/  USHF.R.U32.HI UR8, URZ, 0x4, UR8 ;  /* 0x000000043f087899 */ /* 0x000fe20008011608 */
[----:B------:R-:W-:Y:S01]  /*59f0*/  IMAD.U32 R200, RZ, RZ, UR6 ;  /* 0x00000006ffc87e24 */ /* 0x000fe2000f8e00ff */
[----:B------:R-:W-:Y:S02]  /*5a00*/  UIADD3 UR9, UR5, 0x200, URZ ;  /* 0x0000020005097890 */ /* 0x000fe4000fffe03f */
[----:B------:R-:W-:Y:S02]  /*5a10*/  ULOP3.LUT UR18, UR8, 0x3fff, URZ, 0xc0, !UPT ;  /* 0x00003fff08127892 */ /* 0x000fe4000f8ec03f */
[----:B------:R-:W-:Y:S02]  /*5a20*/  UIADD3 UR10, UR5, 0x6, URZ ;  /* 0x00000006050a7890 */ /* 0x000fe4000fffe03f */
[----:B------:R-:W-:Y:S02]  /*5a30*/  ULEA UR8, UR14, UR4, 0xc ;  /* 0x000000040e087291 */ /* 0x000fe4000f8e603f */
[----:B------:R-:W-:Y:S01]  /*5a40*/  ULOP3.LUT UR5, UR18, 0x10000, URZ, 0xfc, !UPT ;  /* 0x0001000012057892 */ /* 0x000fe2000f8efc3f */
[----:B------:R-:W-:Y:S01]  /*5a50*/  UMOV UR27, 0x40000040 ;  /* 0x40000040001b7882 */ /* 0x000fe20000000000 */
[----:B------:R-:W-:Y:S01]  /*5a60*/  UMOV UR25, 0x40000040 ;  /* 0x4000004000197882 */ /* 0x000fe20000000000 */
[----:B------:R-:W-:-:S02]  /*5a70*/  UIADD3 UR18, UR8, 0x800, URZ ;  /* 0x0000080008127890 */ /* 0x000fc4000fffe03f */
[----:B------:R-:W-:Y:S02]  /*5a80*/  UMOV UR26, UR8 ;  /* 0x00000008001a7c82 */ /* 0x000fe40008000000 */
[----:B------:R-:W-:Y:S01]  /*5a90*/  UMOV UR24, UR5 ;  /* 0x0000000500187c82 */ /* 0x000fe20008000000 */
[----:B------:R-:W-:Y:S01]  /*5aa0*/  UIADD3 UR19, UR5, 0x800, URZ ;  /* 0x0000080005137890 */ /* 0x000fe2000fffe03f */
[----:B------:R-:W-:Y:S01]  /*5ab0*/  HGMMA.64x64x16.F32 R152, gdesc[UR24], R152, gsb0 ;  /* 0x00e00000189879f0 */ /* 0x000fe20008000898 */
[----:B------:R-:W-:Y:S02]  /*5ac0*/  UIADD3 UR26, UR8, 0x2, URZ ;  /* 0x00000002081a7890 */ /* 0x000fe4000fffe03f */
[----:B------:R-:W-:Y:S01]  /*5ad0*/  UIADD3 UR24, UR5, 0x2, URZ ;  /* 0x0000000205187890 */ /* 0x000fe2000fffe03f */
[----:B------:R-:W-:Y:S01]  /*5ae0*/  UMOV UR27, 0x40000040 ;  /* 0x40000040001b7882 */ /* 0x000fe20000000000 */
[----:B------:R-:W-:Y:S01]  /*5af0*/  UMOV UR25, 0x40000040 ;  /* 0x4000004000197882 */ /* 0x000fe20000000000 */
[----:B------:R-:W-:Y:S01]  /*5b00*/  ULEA UR6, UR14, UR15, 0xc ;  /* 0x0000000f0e067291 */ /* 0x000fe2000f8e603f */
[----:B-1----:R-:W-:-:S05]  /*5b10*/  SHF.R.U32.HI R5, RZ, 0x7, R5 ;  /* 0x00000007ff057819 */ /* 0x002fca0000011605 */
[----:B0-2---:R-:W0:Y:S01]  /*5b20*/  SHFL.IDX PT, R4, R5, RZ, 0x1f ;  /* 0x00001fff05047589 */ /* 0x005e2200000e0000 */
[----:B------:R-:W-:Y:S02]  /*5b30*/  WARPGROUP.DEPBAR.LE gsb0, 0x0 ;  /* 0x00008000000079c5 */ /* 0x000fe40000010000 */
[----:B------:R-:W-:-:S06]  /*5b40*/  WARPGROUP.ARRIVE ;  /* 0x00000000000079c5 */ /* 0x000fcc0000000000 */
[----:B------:R-:W-:Y:S01]  /*5b50*/  HGMMA.64x64x16.F32 R152, gdesc[UR24], R152, gsb0 ;  /* 0x00e00000189879f0 */ /* 0x000fe20008000898 */
[----:B------:R-:W-:Y:S01]  /*5b60*/  UIADD3 UR26, UR8, 0x4, URZ ;  /* 0x00000004081a7890 */ /* 0x000fe2000fffe03f */
[----:B------:R-:W-:Y:S01]  /*5b70*/  UMOV UR24, UR11 ;  /* 0x0000000b00187c82 */ /* 0x000fe20008000000 */
[----:B------:R-:W-:Y:S01]  /*5b80*/  UMOV UR25, 0x40000040 ;  /* 0x4000004000197882 */ /* 0x000fe20000000000 */
[----:B------:R-:W-:Y:S01]  /*5b90*/  UMOV UR27, 0x40000040 ;  /* 0x40000040001b7882 */ /* 0x000fe20000000000 */
[----:B------:R-:W-:Y:S01]  /*5ba0*/  UMOV UR11, 0x4 ;  /* 0x00000004000b7882 */ /* 0x000fe20000000000 */
[----:B------:R-:W-:Y:S02]  /*5bb0*/  WARPGROUP.DEPBAR.LE gsb0, 0x0 ;  /* 0x00008000000079c5 */ /* 0x000fe40000010000 */
[----:B------:R-:W-:-:S06]  /*5bc0*/  WARPGROUP.ARRIVE ;  /* 0x00000000000079c5 */ /* 0x000fcc0000000000 */
[----:B------:R-:W-:Y:S01]  /*5bd0*/  HGMMA.64x64x16.F32 R152, gdesc[UR24], R152, gsb0 ;  /* 0x00e00000189879f0 */ /* 0x000fe20008000898 */
[----:B------:R-:W-:Y:S01]  /*5be0*/  UIADD3 UR26, UR8, 0x6, URZ ;  /* 0x00000006081a7890 */ /* 0x000fe2000fffe03f */
[----:B------:R-:W-:Y:S01]  /*5bf0*/  UMOV UR24, UR10 ;  /* 0x0000000a00187c82 */ /* 0x000fe20008000000 */
        /* <DEDUP_REMOVED lines=9> */
[----:B0-----:R-:W-:-:S13]  /*5c90*/  R2UR UR9, R4 ;  /* 0x00000000040972ca */ /* 0x001fda00000e0000 */
[----:B------:R-:W-:-:S04]  /*5ca0*/  UISETP.GT.AND UP0, UPT, UR9, 0x7f, UPT ;  /* 0x0000007f0900788c */ /* 0x000fc8000bf04270 */
[----:B------:R-:W-:Y:S02]  /*5cb0*/  USEL UR9, URZ, 0x2, !UP0 ;  /* 0x000000023f097887 */ /* 0x000fe4000c000000 */
[----:B------:R-:W-:Y:S02]  /*5cc0*/  USEL UR10, UR11, 0x2, UP0 ;  /* 0x000000020b0a7887 */ /* 0x000fe40008000000 */
[----:B------:R-:W-:Y:S01]  /*5cd0*/  USEL UR11, UR11, 0x6, !UP0 ;  /* 0x000000060b0b7887 */ /* 0x000fe2000c000000 */
        /* <DEDUP_REMOVED lines=212> */
[----:B------:R-:W-:Y:S02]  /*6a20*/  UIADD3 UR11, UR9, UR10, UR5 ;  /* 0x0000000a090b7290 */ /* 0x000fe4000fffe005 */
[----:B------:R-:W-:-:S03]  /*6a30*/  UIADD3 UR10, UR9, UR10, UR8 ;  /* 0x0000000a090a7290 */ /* 0x000fc6000fffe008 */
[----:B------:R-:W-:Y:S02]  /*6a40*/  UMOV UR9, 0x40000040 ;  /* 0x4000004000097882 */ /* 0x000fe40000000000 */
[----:B------:R-:W-:Y:S01]  /*6a50*/  UMOV UR8, UR11 ;  /* 0x0000000b00087c82 */ /* 0x000fe20008000000 */
[----:B------:R-:W-:Y:S01]  /*6a60*/  UMOV UR11, 0x40000040 ;  /* 0x40000040000b7882 */ /* 0x000fe20000000000 */
[----:B------:R-:W-:Y:S02]  /*6a70*/  WARPGROUP.DEPBAR.LE gsb0, 0x0 ;  /* 0x00008000000079c5 */ /* 0x000fe40000010000 */
[----:B------:R-:W-:-:S06]  /*6a80*/  WARPGROUP.ARRIVE ;  /* 0x00000000000079c5 */ /* 0x000fcc0000000000 */
[----:B------:R-:W-:Y:S03]  /*6a90*/  HGMMA.64x64x16.F32 R152, gdesc[UR24], R152, gsb0 ;  /* 0x00e00000189879f0 */ /* 0x000fe60008000898 */
        /* <DEDUP_REMOVED lines=38> */
[C---:B------:R-:W-:Y:S01]  /*6d00*/  FADD.FTZ R9, -R4.reuse, R9 ;  /* 0x0000000904097221 */ /* 0x040fe20000010100 */
[----:B------:R-:W-:Y:S01]  /*6d10*/  FMNMX.FTZ R5, R171, R10, !PT ;  /* 0x0000000aab057209 */ /* 0x000fe20007810000 */
[----:B------:R-:W-:Y:S02]  /*6d20*/  FMUL.FTZ R192, R4, UR9 ;  /* 0x0000000904c07c20 */ /* 0x000fe40008410000 */
[----:B------:R-:W-:Y:S01]  /*6d30*/  FMUL.FTZ R13, R9, UR9 ;  /* 0x00000009090d7c20 */ /* 0x000fe20008410000 */
[----:B------:R-:W-:Y:S01]  /*6d40*/  FMNMX.FTZ R10, R174, R5, !PT ;  /* 0x00000005ae0a7209 */ /* 0x000fe20007810000 */
[--C-:B------:R-:W-:Y:S01]  /*6d50*/  FFMA.FTZ R9, R152, UR9, -R192.reuse ;  /* 0x0000000998097c23 */ /* 0x100fe200080108c0 */
[--C-:B------:R-:W-:Y:S01]  /*6d60*/  FFMA.FTZ R153, R153, UR9, -R192.reuse ;  /* 0x0000000999997c23 */ /* 0x100fe200080108c0 */
[--C-:B------:R-:W-:Y:S01]  /*6d70*/  FFMA.FTZ R156, R156, UR9, -R192.reuse ;  /* 0x000000099c9c7c23 */ /* 0x100fe200080108c0 */
[----:B------:R-:W-:Y:S01]  /*6d80*/  FMNMX.FTZ R5, R175, R10, !PT ;  /* 0x0000000aaf057209 */ /* 0x000fe20007810000 */
[----:B------:R0:W1:Y:S01]  /*6d90*/  MUFU.EX2 R8, R13 ;  /* 0x0000000d00087308 */ /* 0x0000620000000800 */
        /* <DEDUP_REMOVED lines=8> */
[--C-:B0-----:R-:W-:Y:S01]  /*6e20*/  FFMA.FTZ R13, R157, UR9, -R192.reuse ;  /* 0x000000099d0d7c23 */ /* 0x101fe200080108c0 */
[--C-:B------:R-:W-:Y:S01]  /*6e30*/  FFMA.FTZ R172, R172, UR9, -R192.reuse ;  /* 0x00000009acac7c23 */ /* 0x100fe200080108c0 */
[----:B------:R-:W-:Y:S01]  /*6e40*/  FMNMX.FTZ R14, R182, R5, !PT ;  /* 0x00000005b60e7209 */ /* 0x000fe20007810000 */
[--C-:B------:R-:W-:Y:S01]  /*6e50*/  FFMA.FTZ R173, R173, UR9, -R192.reuse ;  /* 0x00000009adad7c23 */ /* 0x100fe200080108c0 */
[--C-:B------:R-:W-:Y:S01]  /*6e60*/  FFMA.FTZ R176, R176, UR9, -R192.reuse ;  /* 0x00000009b0b07c23 */ /* 0x100fe200080108c0 */
[--C-:B------:R-:W-:Y:S01]  /*6e70*/  FFMA.FTZ R177, R177, UR9, -R192.reuse ;  /* 0x00000009b1b17c23 */ /* 0x100fe200080108c0 */
[----:B------:R-:W-:Y:S01]  /*6e80*/  FMNMX.FTZ R5, R183, R14, !PT ;  /* 0x0000000eb7057209 */ /* 0x000fe20007810000 */
[----:B------:R0:W-:Y:S01]  /*6e90*/  MUFU.EX2 R12, R156 ;  /* 0x0000009c000c7308 */ /* 0x0001e20000000800 */
[--C-:B--2---:R-:W-:Y:S01]  /*6ea0*/  FFMA.FTZ R153, R181, UR9, -R192.reuse ;  /* 0x00000009b5997c23 */ /* 0x104fe200080108c0 */
[--C-:B------:R-:W-:Y:S01]  /*6eb0*/  FFMA.FTZ R14, R160, UR9, -R192.reuse ;  /* 0x00000009a00e7c23 */ /* 0x100fe200080108c0 */
[----:B------:R-:W-:Y:S01]  /*6ec0*/  FFMA.FTZ R180, R180, UR9, -R192 ;  /* 0x00000009b4b47c23 */ /* 0x000fe200080108c0 */
[----:B------:R-:W2:Y:S01]  /*6ed0*/  SHFL.BFLY PT, R152, R5, 0x2, 0x1f ;  /* 0x0c401f0005987f89 */ /* 0x000ea200000e0000 */
[-C--:B-1----:R-:W-:Y:S01]  /*6ee0*/  FMUL.FTZ R24, R24, R8.reuse ;  /* 0x0000000818187220 */ /* 0x082fe20000410000 */
        /* <DEDUP_REMOVED lines=21> */
[----:B------:R-:W-:Y:S01]  /*7040*/  FMUL.FTZ R61, R61, R8 ;  /* 0x000000083d3d7220 */ /* 0x000fe20000410000 */
[----:B--2---:R-:W-:Y:S01]  /*7050*/  FMNMX.FTZ R152, R5, R152, !PT ;  /* 0x0000009805987209 */ /* 0x004fe20007810000 */
[-C--:B------:R-:W-:Y:S01]  /*7060*/  FMUL.FTZ R64, R64, R8.reuse ;  /* 0x0000000840407220 */ /* 0x080fe20000410000 */
[-C--:B------:R-:W-:Y:S01]  /*7070*/  FMUL.FTZ R65, R65, R8.reuse ;  /* 0x0000000841417220 */ /* 0x080fe20000410000 */
[-C--:B------:R-:W-:Y:S01]  /*7080*/  FMUL.FTZ R68, R68, R8.reuse ;  /* 0x0000000844447220 */ /* 0x080fe20000410000 */
[----:B------:R-:W-:Y:S01]  /*7090*/  MUFU.EX2 R15, R15 ;  /* 0x0000000f000f7308 */ /* 0x000fe20000000800 */
[----:B------:R-:W2:Y:S01]  /*70a0*/  SHFL.BFLY PT, R5, R152, 0x1, 0x1f ;  /* 0x0c201f0098057f89 */ /* 0x000ea200000e0000 */
        /* <DEDUP_REMOVED lines=23> */
[----:B--2---:R-:W-:Y:S01]  /*7220*/  FMNMX.FTZ R5, R152, R5, !PT ;  /* 0x0000000598057209 */ /* 0x004fe20007810000 */
[-C--:B------:R-:W-:Y:S01]  /*7230*/  FMUL.FTZ R109, R109, R8.reuse ;  /* 0x000000086d6d7220 */ /* 0x080fe20000410000 */
[-C--:B------:R-:W-:Y:S01]  /*7240*/  FMUL.FTZ R112, R112, R8.reuse ;  /* 0x0000000870707220 */ /* 0x080fe20000410000 */
[-C--:B------:R-:W-:Y:S01]  /*7250*/  FMUL.FTZ R113, R113, R8.reuse ;  /* 0x0000000871717220 */ /* 0x080fe20000410000 */
[-C--:B------:R-:W-:Y:S01]  /*7260*/  FMUL.FTZ R116, R116, R8.reuse ;  /* 0x0000000874747220 */ /* 0x080fe20000410000 */
[C---:B------:R-:W-:Y:S01]  /*7270*/  FADD.FTZ R152, -R5.reuse, R11 ;  /* 0x0000000b05987221 */ /* 0x040fe20000010100 */
[----:B0-----:R-:W-:Y:S01]  /*7280*/  FMUL.FTZ R156, R5, UR9 ;  /* 0x00000009059c7c20 */ /* 0x001fe20008410000 */
[----:B------:R0:W-:Y:S01]  /*7290*/  MUFU.EX2 R11, R153 ;  /* 0x00000099000b7308 */ /* 0x0001e20000000800 */
[----:B------:R-:W-:Y:S01]  /*72a0*/  FMUL.FTZ R117, R117, R8 ;  /* 0x0000000875757220 */ /* 0x000fe20000410000 */
[----:B------:R-:W-:Y:S01]  /*72b0*/  FMUL.FTZ R152, R152, UR9 ;  /* 0x0000000998987c20 */ /* 0x000fe20008410000 */
[----:B------:R-:W-:Y:S01]  /*72c0*/  FFMA.FTZ R192, R154, UR9, -R156 ;  /* 0x000000099ac07c23 */ /* 0x000fe2000801089c */
[----:B------:R-:W-:-:S02]  /*72d0*/  IMAD.U32 R154, RZ, RZ, UR7 ;  /* 0x00000007ff9a7e24 */ /* 0x000fc4000f8e00ff */
[--C-:B------:R-:W-:Y:S01]  /*72e0*/  FFMA.FTZ R193, R155, UR9, -R156.reuse ;  /* 0x000000099bc17c23 */ /* 0x100fe2000801089c */
[--C-:B------:R-:W-:Y:S01]  /*72f0*/  FFMA.FTZ R194, R158, UR9, -R156.reuse ;  /* 0x000000099ec27c23 */ /* 0x100fe2000801089c */
[--C-:B------:R-:W-:Y:S01]  /*7300*/  FFMA.FTZ R195, R159, UR9, -R156.reuse ;  /* 0x000000099fc37c23 */ /* 0x100fe2000801089c */
[----:B------:R2:W3:Y:S01]  /*7310*/  MUFU.EX2 R181, R152 ;  /* 0x0000009800b57308 */ /* 0x0004e20000000800 */
[----:B0-----:R-:W-:Y:S01]  /*7320*/  IADD3 R153, -R23, RZ, RZ ;  /* 0x000000ff17997210 */ /* 0x001fe20007ffe1ff */
[--C-:B------:R-:W-:Y:S01]  /*7330*/  FFMA.FTZ R196, R162, UR9, -R156.reuse ;  /* 0x00000009a2c47c23 */ /* 0x100fe2000801089c */
[--C-:B------:R-:W-:Y:S01]  /*7340*/  FFMA.FTZ R197, R163, UR9, -R156.reuse ;  /* 0x00000009a3c57c23 */ /* 0x100fe2000801089c */
[--C-:B------:R-:W-:Y:S01]  /*7350*/  FFMA.FTZ R198, R166, UR9, -R156.reuse ;  /* 0x00000009a6c67c23 */ /* 0x100fe2000801089c */
[----:B------:R-:W-:Y:S01]  /*7360*/  ISETP.NE.AND P3, PT, R22, R153, PT ;  /* 0x000000991600720c */ /* 0x000fe20003f65270 */
[--C-:B------:R-:W-:Y:S01]  /*7370*/  FFMA.FTZ R199, R167, UR9, -R156.reuse ;  /* 0x00000009a7c77c23 */ /* 0x100fe2000801089c */
[--C-:B------:R-:W-:Y:S01]  /*7380*/  FFMA.FTZ R170, R170, UR9, -R156.reuse ;  /* 0x00000009aaaa7c23 */ /* 0x100fe2000801089c */
[----:B------:R-:W-:Y:S01]  /*7390*/  FFMA.FTZ R171, R171, UR9, -R156 ;  /* 0x00000009abab7c23 */ /* 0x000fe2000801089c */
[----:B--2---:R-:W-:-:S02]  /*73a0*/  @!P1 VIADD R152, R200, 0x38840 ;  /* 0x00038840c8989836 */ /* 0x004fc40000000000 */
[--C-:B------:R-:W-:Y:S01]  /*73b0*/  FFMA.FTZ R174, R174, UR9, -R156.reuse ;  /* 0x00000009aeae7c23 */ /* 0x100fe2000801089c */
[--C-:B------:R-:W-:Y:S01]  /*73c0*/  FFMA.FTZ R175, R175, UR9, -R156.reuse ;  /* 0x00000009afaf7c23 */ /* 0x100fe2000801089c */
[--C-:B------:R-:W-:Y:S01]  /*73d0*/  FFMA.FTZ R178, R178, UR9, -R156.reuse ;  /* 0x00000009b2b27c23 */ /* 0x100fe2000801089c */
[----:B------:R-:W-:Y:S01]  /*73e0*/  FFMA.FTZ R179, R179, UR9, -R156 ;  /* 0x00000009b3b37c23 */ /* 0x000fe2000801089c */
[----:B------:R-:W-:Y:S01]  /*73f0*/  @!P1 PRMT R152, RZ, 0x654, R152 ;  /* 0x00000654ff989816 */ /* 0x000fe20000000098 */
[--C-:B------:R-:W-:Y:S01]  /*7400*/  FFMA.FTZ R182, R182, UR9, -R156.reuse ;  /* 0x00000009b6b67c23 */ /* 0x100fe2000801089c */
[----:B------:R-:W-:Y:S01]  /*7410*/  FFMA.FTZ R156, R183, UR9, -R156 ;  /* 0x00000009b79c7c23 */ /* 0x000fe2000801089c */
[----:B------:R-:W-:Y:S01]  /*7420*/  MUFU.EX2 R192, R192 ;  /* 0x000000c000c07308 */ /* 0x000fe20000000800 */
[----:B------:R-:W-:Y:S01]  /*7430*/  @!P3 IMAD R153, R154, 0x40, R17 ;  /* 0x000000409a99b824 */ /* 0x000fe200078e0211 */
[----:B------:R0:W-:Y:S01]  /*7440*/  @!P1 SYNCS.ARRIVE.TRANS64.RED.A1T0 RZ, [R152+URZ], RZ ;  /* 0x000000ff98ff99a7 */ /* 0x0001e2000810043f */
[----:B-1----:R-:W-:Y:S01]  /*7450*/  F2FP.F16.F32.PACK_AB R154, R13, R12 ;  /* 0x0000000c0d9a723e */ /* 0x002fe200000000ff */
[-C--:B---3--:R-:W-:Y:S01]  /*7460*/  FMUL.FTZ R26, R26, R181.reuse ;  /* 0x000000b51a1a7220 */ /* 0x088fe20000410000 */
[----:B------:R-:W-:Y:S01]  /*7470*/  F2FP.F16.F32.PACK_AB R158, R21, R20 ;  /* 0x00000014159e723e */ /* 0x000fe200000000ff */
[-C--:B------:R-:W-:Y:S01]  /*7480*/  FMUL.FTZ R27, R27, R181.reuse ;  /* 0x000000b51b1b7220 */ /* 0x080fe20000410000 */
[----:B------:R-:W-:Y:S01]  /*7490*/  @!P3 LEA R153, R153, UR37, 0x2 ;  /* 0x000000259999bc11 */ /* 0x000fe2000f8e10ff */
[----:B------:R-:W1:Y:S01]  /*74a0*/  MUFU.EX2 R193, R193 ;  /* 0x000000c100c17308 */ /* 0x000e620000000800 */
[----:B------:R-:W-:Y:S01]  /*74b0*/  FMUL.FTZ R30, R30, R181 ;  /* 0x000000b51e1e7220 */ /* 0x000fe20000410000 */
[----:B0-----:R-:W-:Y:S01]  /*74c0*/  F2FP.F16.F32.PACK_AB R152, R10, R9 ;  /* 0x000000090a98723e */ /* 0x001fe200000000ff */
[-C--:B------:R-:W-:Y:S01]  /*74d0*/  FMUL.FTZ R31, R31, R181.reuse ;  /* 0x000000b51f1f7220 */ /* 0x080fe20000410000 */
[----:B------:R-:W-:Y:S01]  /*74e0*/  @!P3 STS [R153+0x38400], R8 ;  /* 0x038400089900b388 */ /* 0x000fe20000000800 */
[-C--:B------:R-:W-:Y:S01]  /*74f0*/  FMUL.FTZ R34, R34, R181.reuse ;  /* 0x000000b522227220 */ /* 0x080fe20000410000 */
[-C--:B------:R-:W-:Y:S01]  /*7500*/  FMUL.FTZ R35, R35, R181.reuse ;  /* 0x000000b523237220 */ /* 0x080fe20000410000 */
[-C--:B------:R-:W-:Y:S01]  /*7510*/  FMUL.FTZ R38, R38, R181.reuse ;  /* 0x000000b526267220 */ /* 0x080fe20000410000 */
[----:B------:R1:W-:Y:S01]  /*7520*/  @!P3 STS [R153+0x38420], R181 ;  /* 0x038420b59900b388 */ /* 0x0003e20000000800 */
        /* <DEDUP_REMOVED lines=8> */
[----:B------:R-:W0:Y:S01]  /*75b0*/  MUFU.EX2 R195, R195 ;  /* 0x000000c300c37308 */ /* 0x000e220000000800 */
[----:B-1----:R-:W-:Y:S01]  /*75c0*/  F2FP.F16.F32.PACK_AB R153, R193, R192 ;  /* 0x000000c0c199723e */ /* 0x002fe200000000ff */
        /* <DEDUP_REMOVED lines=15> */
[----:B0-----:R-:W-:Y:S01]  /*76c0*/  F2FP.F16.F32.PACK_AB R155, R195, R194 ;  /* 0x000000c2c39b723e */ /* 0x001fe200000000ff */
        /* <DEDUP_REMOVED lines=27> */
[----:B------:R-:W-:Y:S01]  /*7880*/  FMUL.FTZ R121, R121, R8 ;  /* 0x0000000879797220 */ /* 0x000fe20000410000 */
[-C--:B------:R-:W-:Y:S01]  /*7890*/  FMUL.FTZ R122, R122, R181.reuse ;  /* 0x000000b57a7a7220 */ /* 0x080fe20000410000 */
[-C--:B------:R-:W-:Y:S01]  /*78a0*/  FMUL.FTZ R123, R123, R181.reuse ;  /* 0x000000b57b7b7220 */ /* 0x080fe20000410000 */
[----:B------:R-:W-:Y:S01]  /*78b0*/  MUFU.EX2 R172, R172 ;  /* 0x000000ac00ac7308 */ /* 0x000fe20000000800 */
[----:B0-----:R-:W-:Y:S01]  /*78c0*/  F2FP.F16.F32.PACK_AB R159, R199, R198 ;  /* 0x000000c6c79f723e */ /* 0x001fe200000000ff */
[-C--:B------:R-:W-:Y:S01]  /*78d0*/  FMUL.FTZ R124, R124, R8.reuse ;  /* 0x000000087c7c7220 */ /* 0x080fe20000410000 */
[-C--:B------:R-:W-:Y:S01]  /*78e0*/  FMUL.FTZ R125, R125, R8.reuse ;  /* 0x000000087d7d7220 */ /* 0x080fe20000410000 */
[-C--:B------:R-:W-:Y:S01]  /*78f0*/  FMUL.FTZ R126, R126, R181.reuse ;  /* 0x000000b57e7e7220 */ /* 0x080fe20000410000 */
[-C--:B------:R-:W-:Y:S01]  /*7900*/  FMUL.FTZ R127, R127, R181.reuse ;  /* 0x000000b57f7f7220 */ /* 0x080fe20000410000 */
[-C--:B------:R-:W-:Y:S01]  /*7910*/  FMUL.FTZ R128, R128, R8.reuse ;  /* 0x0000000880807220 */ /* 0x080fe20000410000 */
[----:B------:R-:W-:Y:S01]  /*7920*/  FMUL.FTZ R129, R129, R8 ;  /* 0x0000000881817220 */ /* 0x000fe20000410000 */
        /* <DEDUP_REMOVED lines=15> */
[-C--:B------:R-:W-:Y:S01]  /*7a20*/  FMUL.FTZ R142, R142, R181.reuse ;  /* 0x000000b58e8e7220 */ /* 0x080fe20000410000 */
[----:B------:R-:W1:Y:S01]  /*7a30*/  MUFU.EX2 R171, R171 ;  /* 0x000000ab00ab7308 */ /* 0x000e620000000800 */
[----:B0-----:R-:W-:Y:S01]  /*7a40*/  F2FP.F16.F32.PACK_AB R162, R173, R172 ;  /* 0x000000acada2723e */ /* 0x001fe200000000ff */
[-C--:B------:R-:W-:Y:S01]  /*7a50*/  FMUL.FTZ R143, R143, R181.reuse ;  /* 0x000000b58f8f7220 */ /* 0x080fe20000410000 */
[-C--:B------:R-:W-:Y:S01]  /*7a60*/  FMUL.FTZ R144, R144, R8.reuse ;  /* 0x0000000890907220 */ /* 0x080fe20000410000 */
[-C--:B------:R-:W-:Y:S01]  /*7a70*/  FMUL.FTZ R145, R145, R8.reuse ;  /* 0x0000000891917220 */ /* 0x080fe20000410000 */
[-C--:B------:R-:W-:Y:S01]  /*7a80*/  FMUL.FTZ R146, R146, R181.reuse ;  /* 0x000000b592927220 */ /* 0x080fe20000410000 */
[-C--:B------:R-:W-:Y:S01]  /*7a90*/  FMUL.FTZ R147, R147, R181.reuse ;  /* 0x000000b593937220 */ /* 0x080fe20000410000 */
[-C--:B------:R-:W-:Y:S01]  /*7aa0*/  FMUL.FTZ R148, R148, R8.reuse ;  /* 0x0000000894947220 */ /* 0x080fe20000410000 */
[----:B------:R-:W-:Y:S01]  /*7ab0*/  MUFU.EX2 R174, R174 ;  /* 0x000000ae00ae7308 */ /* 0x000fe20000000800 */
[----:B------:R-:W-:Y:S01]  /*7ac0*/  FMUL.FTZ R149, R149, R8 ;  /* 0x0000000895957220 */ /* 0x000fe20000410000 */
[-C--:B------:R-:W-:Y:S01]  /*7ad0*/  FMUL.FTZ R150, R150, R181.reuse ;  /* 0x000000b596967220 */ /* 0x080fe20000410000 */
[----:B------:R-:W-:Y:S01]  /*7ae0*/  FMUL.FTZ R151, R151, R181 ;  /* 0x000000b597977220 */ /* 0x000fe20000410000 */
[----:B------:R0:W-:Y:S01]  /*7af0*/  STSM.16.M88.4 [R184+0x36400], R152 ;  /* 0x03640098b8007844 */ /* 0x0001e20000000200 */
[----:B------:R-:W-:Y:S01]  /*7b00*/  UMOV UR7, 0x40000040 ;  /* 0x4000004000077882 */ /* 0x000fe20000000000 */
[----:B------:R-:W-:Y:S01]  /*7b10*/  FFMA.FTZ R3, R8, R3, R9 ;  /* 0x0000000308037223 */ /* 0x000fe20000010009 */
[----:B------:R-:W-:Y:S01]  /*7b20*/  FFMA.FTZ R6, R181, R6, R192 ;  /* 0x00000006b5067223 */ /* 0x000fe200000100c0 */
[----:B------:R-:W2:Y:S01]  /*7b30*/  MUFU.EX2 R175, R175 ;  /* 0x000000af00af7308 */ /* 0x000ea20000000800 */
[----:B-1----:R-:W-:Y:S01]  /*7b40*/  F2FP.F16.F32.PACK_AB R161, R171, R170 ;  /* 0x000000aaaba1723e */ /* 0x002fe200000000ff */
[----:B------:R-:W-:Y:S01]  /*7b50*/  FADD.FTZ R3, R10, R3 ;  /* 0x000000030a037221 */ /* 0x000fe20000010000 */
[----:B------:R-:W-:Y:S01]  /*7b60*/  FADD.FTZ R193, R193, R6 ;  /* 0x00000006c1c17221 */ /* 0x000fe20000010000 */
[----:B------:R-:W-:-:S02]  /*7b70*/  IMAD.MOV.U32 R9, RZ, RZ, R4 ;  /* 0x000000ffff097224 */ /* 0x000fc400078e0004 */
[----:B------:R-:W-:Y:S01]  /*7b80*/  FADD.FTZ R12, R12, R3 ;  /* 0x000000030c0c7221 */ /* 0x000fe20000010000 */
[----:B------:R-:W-:Y:S01]  /*7b90*/  FADD.FTZ R194, R194, R193 ;  /* 0x000000c1c2c27221 */ /* 0x000fe20000010000 */
[----:B------:R-:W-:Y:S01]  /*7ba0*/  MUFU.EX2 R176, R176 ;  /* 0x000000b000b07308 */ /* 0x000fe20000000800 */
[----:B------:R-:W-:Y:S02]  /*7bb0*/  @!P1 VIADD R3, R200, 0x38860 ;  /* 0x00038860c8039836 */ /* 0x000fe40000000000 */
[----:B------:R-:W-:Y:S01]  /*7bc0*/  FADD.FTZ R13, R13, R12 ;  /* 0x0000000c0d0d7221 */ /* 0x000fe20000010000 */
[----:B------:R-:W-:Y:S02]  /*7bd0*/  FADD.FTZ R195, R195, R194 ;  /* 0x000000c2c3c37221 */ /* 0x000fe40000010000 */
[----:B------:R-:W-:Y:S02]  /*7be0*/  @!P1 PRMT R3, RZ, 0x654, R3 ;  /* 0x00000654ff039816 */ /* 0x000fe40000000003 */
[----:B------:R-:W-:Y:S01]  /*7bf0*/  FADD.FTZ R196, R196, R195 ;  /* 0x000000c3c4c47221 */ /* 0x000fe20000010000 */
[----:B------:R-:W1:Y:S01]  /*7c00*/  MUFU.EX2 R177, R177 ;  /* 0x000000b100b17308 */ /* 0x000e620000000800 */
[----:B--2---:R-:W-:-:S02]  /*7c10*/  F2FP.F16.F32.PACK_AB R163, R175, R174 ;  /* 0x000000aeafa3723e */ /* 0x004fc400000000ff */
[----:B------:R-:W-:-:S04]  /*7c20*/  FADD.FTZ R197, R197, R196 ;  /* 0x000000c4c5c57221 */ /* 0x000fc80000010000 */
[----:B------:R-:W-:Y:S01]  /*7c30*/  FADD.FTZ R198, R198, R197 ;  /* 0x000000c5c6c67221 */ /* 0x000fe20000010000 */
[----:B------:R-:W2:Y:S03]  /*7c40*/  MUFU.EX2 R180, R180 ;  /* 0x000000b400b47308 */ /* 0x000ea60000000800 */
[----:B------:R-:W-:-:S04]  /*7c50*/  FADD.FTZ R199, R199, R198 ;  /* 0x000000c6c7c77221 */ /* 0x000fc80000010000 */
[----:B------:R-:W-:Y:S01]  /*7c60*/  FADD.FTZ R170, R170, R199 ;  /* 0x000000c7aaaa7221 */ /* 0x000fe20000010000 */
[----:B------:R-:W-:Y:S01]  /*7c70*/  MUFU.EX2 R178, R178 ;  /* 0x000000b200b27308 */ /* 0x000fe20000000800 */
[----:B-1----:R-:W-:Y:S02]  /*7c80*/  F2FP.F16.F32.PACK_AB R164, R177, R176 ;  /* 0x000000b0b1a4723e */ /* 0x002fe400000000ff */
[----:B------:R-:W-:-:S04]  /*7c90*/  FADD.FTZ R171, R171, R170 ;  /* 0x000000aaabab7221 */ /* 0x000fc80000010000 */
[----:B------:R-:W-:Y:S01]  /*7ca0*/  FADD.FTZ R174, R174, R171 ;  /* 0x000000abaeae7221 */ /* 0x000fe20000010000 */
[----:B------:R-:W1:Y:S01]  /*7cb0*/  MUFU.EX2 R179, R179 ;  /* 0x000000b300b37308 */ /* 0x000e620000000800 */
[----:B--2---:R-:W-:Y:S02]  /*7cc0*/  F2FP.F16.F32.PACK_AB R166, R11, R180 ;  /* 0x000000b40ba6723e */ /* 0x004fe400000000ff */
[----:B------:R-:W-:-:S05]  /*7cd0*/  FADD.FTZ R175, R175, R174 ;  /* 0x000000aeafaf7221 */ /* 0x000fca0000010000 */
[----:B------:R-:W2:Y:S08]  /*7ce0*/  MUFU.EX2 R182, R182 ;  /* 0x000000b600b67308 */ /* 0x000eb00000000800 */
[----:B------:R3:W4:Y:S01]  /*7cf0*/  MUFU.EX2 R183, R156 ;  /* 0x0000009c00b77308 */ /* 0x0007220000000800 */
[----:B-1----:R-:W-:Y:S01]  /*7d00*/  F2FP.F16.F32.PACK_AB R165, R179, R178 ;  /* 0x000000b2b3a5723e */ /* 0x002fe200000000ff */
[----:B------:R-:W-:-:S04]  /*7d10*/  FADD.FTZ R178, R178, R175 ;  /* 0x000000afb2b27221 */ /* 0x000fc80000010000 */
[----:B------:R-:W-:Y:S01]  /*7d20*/  FADD.FTZ R179, R179, R178 ;  /* 0x000000b2b3b37221 */ /* 0x000fe20000010000 */
[C---:B---3--:R-:W-:Y:S01]  /*7d30*/  F2FP.F16.F32.PACK_AB R156, R15.reuse, R14 ;  /* 0x0000000e0f9c723e */ /* 0x048fe200000000ff */
[----:B------:R-:W-:Y:S02]  /*7d40*/  FADD.FTZ R14, R14, R13 ;  /* 0x0000000d0e0e7221 */ /* 0x000fe40000010000 */
[----:B--2---:R-:W-:Y:S02]  /*7d50*/  FADD.FTZ R6, R182, R179 ;  /* 0x000000b3b6067221 */ /* 0x004fe40000010000 */
[----:B------:R0:W-:Y:S01]  /*7d60*/  STSM.16.M88.4 [R187], R156 ;  /* 0x0000009cbb007844 */ /* 0x0001e20000000200 */
[----:B------:R-:W-:Y:S01]  /*7d70*/  FADD.FTZ R15, R15, R14 ;  /* 0x0000000e0f0f7221 */ /* 0x000fe20000010000 */
[C---:B----4-:R-:W-:Y:S02]  /*7d80*/  F2FP.F16.F32.PACK_AB R167, R183.reuse, R182 ;  /* 0x000000b6b7a7723e */ /* 0x050fe400000000ff */
[----:B------:R0:W-:Y:S01]  /*7d90*/  STSM.16.M88.4 [R185], R160 ;  /* 0x000000a0b9007844 */ /* 0x0001e20000000200 */
[----:B------:R-:W-:Y:S01]  /*7da0*/  FADD.FTZ R20, R20, R15 ;  /* 0x0000000f14147221 */ /* 0x000fe20000010000 */
[----:B------:R-:W-:-:S02]  /*7db0*/  FADD.FTZ R6, R183, R6 ;  /* 0x00000006b7067221 */ /* 0x000fc40000010000 */
[----:B------:R0:W-:Y:S01]  /*7dc0*/  STSM.16.M88.4 [R186], R164 ;  /* 0x000000a4ba007844 */ /* 0x0001e20000000200 */
[----:B------:R-:W-:Y:S01]  /*7dd0*/  WARPGROUP.ARRIVE ;  /* 0x00000000000079c5 */ /* 0x000fe20000000000 */
[----:B------:R-:W-:-:S04]  /*7de0*/  FADD.FTZ R21, R21, R20 ;  /* 0x0000001415157221 */ /* 0x000fc80000010000 */
[----:B------:R-:W-:Y:S01]  /*7df0*/  FADD.FTZ R168, R168, R21 ;  /* 0x00000015a8a87221 */ /* 0x000fe20000010000 */
[----:B------:R-:W-:Y:S01]  /*7e00*/  HGMMA.64x256x16.F32 R24, R152, gdesc[UR4].tnspB, R24, gsb0 ;  /* 0x43e0000498187df0 */ /* 0x000fe20008000818 */
[----:B------:R-:W-:Y:S01]  /*7e10*/  UIADD3 UR6, UR6, 0x180, URZ ;  /* 0x0000018006067890 */ /* 0x000fe2000fffe03f */
[----:B------:R-:W-:Y:S01]  /*7e20*/  UMOV UR7, 0x40000040 ;  /* 0x4000004000077882 */ /* 0x000fe20000000000 */
[----:B------:R-:W-:-:S04]  /*7e30*/  FADD.FTZ R169, R169, R168 ;  /* 0x000000a8a9a97221 */ /* 0x000fc80000010000 */
[----:B------:R-:W-:-:S04]  /*7e40*/  FADD.FTZ R172, R172, R169 ;  /* 0x000000a9acac7221 */ /* 0x000fc80000010000 */
[----:B------:R-:W-:-:S04]  /*7e50*/  FADD.FTZ R173, R173, R172 ;  /* 0x000000acadad7221 */ /* 0x000fc80000010000 */
[----:B------:R-:W-:-:S04]  /*7e60*/  FADD.FTZ R176, R176, R173 ;  /* 0x000000adb0b07221 */ /* 0x000fc80000010000 */
[----:B------:R-:W-:-:S04]  /*7e70*/  FADD.FTZ R177, R177, R176 ;  /* 0x000000b0b1b17221 */ /* 0x000fc80000010000 */
[----:B------:R-:W-:Y:S01]  /*7e80*/  FADD.FTZ R180, R180, R177 ;  /* 0x000000b1b4b47221 */ /* 0x000fe20000010000 */
[----:B------:R-:W-:Y:S02]  /*7e90*/  WARPGROUP.DEPBAR.LE gsb0, 0x0 ;  /* 0x00008000000079c5 */ /* 0x000fe40000010000 */
[----:B------:R-:W-:-:S06]  /*7ea0*/  WARPGROUP.ARRIVE ;  /* 0x00000000000079c5 */ /* 0x000fcc0000000000 */
        /* <DEDUP_REMOVED lines=10> */
[----:B------:R-:W-:Y:S01]  /*7f50*/  HGMMA.64x256x16.F32 R24, R164, gdesc[UR4].tnspB, R24, gsb0 ;  /* 0x43e00004a4187df0 */ /* 0x000fe20008000818 */
[----:B------:R-:W-:Y:S02]  /*7f60*/  UMOV UR7, UR36 ;  /* 0x0000002400077c82 */ /* 0x000fe40008000000 */
        /* <DEDUP_REMOVED lines=10> */
[----:B-1----:R-:W-:Y:S01]  /*8010*/  FADD.FTZ R3, R11, R180 ;  /* 0x000000b40b037221 */ /* 0x002fe20000010000 */
[----:B------:R-:W-:Y:S01]  /*8020*/  MOV R11, R5 ;  /* 0x00000005000b7202 */ /* 0x000fe20000000f00 */
[----:B0-----:R-:W-:Y:S06]  /*8030*/  @P2 BRA `(.L_x_3466) ;  /* 0xffffffd4006c2947 */ /* 0x001fec000383ffff */
.L_x_3457:
[----:B------:R-:W0:Y:S01]  /*8040*/  SHFL.BFLY PT, R0, R3, 0x2, 0x1f ;  /* 0x0c401f0003007f89 */ /* 0x000e2200000e0000 */
[----:B------:R-:W-:Y:S01]  /*8050*/  IMAD.U32 R11, RZ, RZ, UR9 ;  /* 0x00000009ff0b7e24 */ /* 0x000fe2000f8e00ff */
[----:B------:R-:W-:Y:S02]  /*8060*/  UIADD3 UR41, UR41, 0x1, URZ ;  /* 0x0000000129297890 */ /* 0x000fe4000fffe03f */
[----:B------:R-:W1:Y:S01]  /*8070*/  SHFL.BFLY PT, R9, R6, 0x2, 0x1f ;  /* 0x0c401f0006097f89 */ /* 0x000e6200000e0000 */
[----:B------:R-:W-:Y:S08]  /*8080*/  BAR.ARV 0x8, 0xa0 ;  /* 0x0202800000007b1d */ /* 0x000ff00000002000 */
[----:B------:R-:W-:Y:S01]  /*8090*/  BAR.SYNC.DEFER_BLOCKING 0xf, 0x100 ;  /* 0x03c4000000007b1d */ /* 0x000fe20000010000 */
[----:B0-----:R-:W-:Y:S01]  /*80a0*/  FADD.FTZ R0, R0, R3 ;  /* 0x0000000300007221 */ /* 0x001fe20000010000 */
[----:B------:R-:W-:-:S02]  /*80b0*/  IMAD.MOV.U32 R3, RZ, RZ, -0x800000 ;  /* 0xff800000ff037424 */ /* 0x000fc400078e00ff */
[----:B-1----:R-:W-:Y:S02]  /*80c0*/  FADD.FTZ R9, R9, R6 ;  /* 0x0000000609097221 */ /* 0x002fe40000010000 */
[----:B------:R-:W0:Y:S04]  /*80d0*/  SHFL.BFLY PT, R7, R0, 0x1, 0x1f ;  /* 0x0c201f0000077f89 */ /* 0x000e2800000e0000 */
[----:B------:R-:W1:Y:S01]  /*80e0*/  SHFL.BFLY PT, R8, R9, 0x1, 0x1f ;  /* 0x0c201f0009087f89 */ /* 0x000e6200000e0000 */
[----:B0-----:R-:W-:Y:S01]  /*80f0*/  FADD.FTZ R21, R0, R7 ;  /* 0x0000000700157221 */ /* 0x001fe20000010000 */
[----:B------:R-:W-:Y:S02]  /*8100*/  IMAD.MOV R7, RZ, RZ, -R23 ;  /* 0x000000ffff077224 */ /* 0x000fe400078e0a17 */
[----:B-1----:R-:W-:-:S02]  /*8110*/  FADD.FTZ R15, R9, R8 ;  /* 0x00000008090f7221 */ /* 0x002fc40000010000 */
[----:B------:R-:W-:Y:S01]  /*8120*/  FSETP.NE.FTZ.AND P1, PT, R21, RZ, PT ;  /* 0x000000ff1500720b */ /* 0x000fe20003f35000 */
[----:B------:R-:W-:Y:S01]  /*8130*/  IMAD.U32 R8, RZ, RZ, UR36 ;  /* 0x00000024ff087e24 */ /* 0x000fe2000f8e00ff */
[----:B------:R-:W-:Y:S02]  /*8140*/  ISETP.NE.AND P0, PT, R22, R7, PT ;  /* 0x000000071600720c */ /* 0x000fe40003f05270 */
[----:B------:R-:W-:Y:S02]  /*8150*/  CS2R R6, SRZ ;  /* 0x0000000000067805 */ /* 0x000fe4000001ff00 */
[----:B------:R-:W-:Y:S01]  /*8160*/  FSETP.NE.FTZ.AND P2, PT, R15, RZ, PT ;  /* 0x000000ff0f00720b */ /* 0x000fe20003f55000 */
[----:B------:R-:W-:-:S04]  /*8170*/  UIADD3 UR36, UR36, 0x1, URZ ;  /* 0x0000000124247890 */ /* 0x000fc8000fffe03f */
[----:B------:R-:W-:Y:S02]  /*8180*/  UISETP.NE.AND UP0, UPT, UR36, 0x2, UPT ;  /* 0x000000022400788c */ /* 0x000fe4000bf05270 */
[----:B------:R-:W0:Y:S02]  /*8190*/  @P1 MUFU.RCP R7, R21 ;  /* 0x0000001500071308 */ /* 0x000e240000001000 */
[----:B------:R-:W-:Y:S01]  /*81a0*/  USEL UR4, URZ, 0x1, UP0 ;  /* 0x000000013f047887 */ /* 0x000fe20008000000 */
[----:B------:R-:W-:Y:S01]  /*81b0*/  @!P0 IMAD R0, R8, 0x40, R17 ;  /* 0x0000004008008824 */ /* 0x000fe200078e0211 */
[----:B------:R-:W-:-:S04]  /*81c0*/  USEL UR36, UR36, URZ, UP0 ;  /* 0x0000003f24247287 */ /* 0x000fc80008000000 */
[----:B------:R-:W-:Y:S01]  /*81d0*/  @!P0 LEA R9, R0, UR37, 0x2 ;  /* 0x0000002500098c11 */ /* 0x000fe2000f8e10ff */
[----:B------:R-:W1:Y:S01]  /*81e0*/  @P2 MUFU.RCP R6, R15 ;  /* 0x0000000f00062308 */ /* 0x000e620000001000 */
[----:B------:R-:W-:Y:S02]  /*81f0*/  MOV R0, 0xff800000 ;  /* 0xff80000000007802 */ /* 0x000fe40000000f00 */
[----:B------:R-:W-:-:S05]  /*8200*/  LOP3.LUT R2, R2, UR4, RZ, 0x3c, !PT ;  /* 0x0000000402027c12 */ /* 0x000fca000f8e3cff */
[----:B------:R-:W2:Y:S01]  /*8210*/  @P1 MUFU.LG2 R21, R21 ;  /* 0x0000001500151308 */ /* 0x000ea20000000c00 */
[-C--:B0-----:R-:W-:Y:S01]  /*8220*/  FMUL.FTZ R8, R25, R7.reuse ;  /* 0x0000000719087220 */ /* 0x081fe20000410000 */
[----:B------:R0:W-:Y:S01]  /*8230*/  @!P0 STS [R9+0x38400], R7 ;  /* 0x0384000709008388 */ /* 0x0001e20000000800 */
[-C--:B------:R-:W-:Y:S01]  /*8240*/  FMUL.FTZ R10, R29, R7.reuse ;  /* 0x000000071d0a7220 */ /* 0x080fe20000410000 */
[----:B------:R-:W-:Y:S02]  /*8250*/  IMAD.U32 R29, RZ, RZ, UR9 ;  /* 0x00000009ff1d7e24 */ /* 0x000fe4000f8e00ff */
[-C--:B------:R-:W-:Y:S01]  /*8260*/  FMUL.FTZ R169, R24, R7.reuse ;  /* 0x0000000718a97220 */ /* 0x080fe20000410000 */
[-C--:B------:R-:W-:Y:S01]  /*8270*/  FMUL.FTZ R20, R28, R7.reuse ;  /* 0x000000071c147220 */ /* 0x080fe20000410000 */
[-C--:B------:R-:W-:Y:S01]  /*8280*/  FMUL.FTZ R165, R32, R7.reuse ;  /* 0x0000000720a57220 */ /* 0x080fe20000410000 */
        /* <DEDUP_REMOVED lines=61> */
[----:B0-----:R-:W-:Y:S01]  /*8660*/  @P1 FMUL.FTZ R7, R11, 0.69314718246459960938 ;  /* 0x3f3172180b071820 */ /* 0x001fe20000410000 */
[----:B------:R-:W-:Y:S01]  /*8670*/  @P2 FMUL.FTZ R29, R29, 0.69314718246459960938 ;  /* 0x3f3172181d1d2820 */ /* 0x000fe20000410000 */
[----:B--2---:R-:W-:Y:S01]  /*8680*/  @P1 FMUL.FTZ R24, R21, 0.69314718246459960938 ;  /* 0x3f31721815181820 */ /* 0x004fe20000410000 */
[----:B---3--:R-:W-:Y:S01]  /*8690*/  @P2 FMUL.FTZ R28, R25, 0.69314718246459960938 ;  /* 0x3f317218191c2820 */ /* 0x008fe20000410000 */
[-C--:B-1----:R-:W-:Y:S01]  /*86a0*/  FMUL.FTZ R9, R26, R6.reuse ;  /* 0x000000061a097220 */ /* 0x082fe20000410000 */
[-C--:B------:R-:W-:Y:S01]  /*86b0*/  FMUL.FTZ R11, R30, R6.reuse ;  /* 0x000000061e0b7220 */ /* 0x080fe20000410000 */
[-C--:B------:R-:W-:Y:S01]  /*86c0*/  FMUL.FTZ R13, R42, R6.reuse ;  /* 0x000000062a0d7220 */ /* 0x080fe20000410000 */
[-C--:B------:R-:W-:Y:S01]  /*86d0*/  FMUL.FTZ R15, R46, R6.reuse ;  /* 0x000000062e0f7220 */ /* 0x080fe20000410000 */
        /* <DEDUP_REMOVED lines=64> */
.L_x_3443:
        /* <DEDUP_REMOVED lines=36> */
[----:B------:R-:W-:Y:S01]  /*8d20*/  UISETP.NE.U32.AND UP0, UPT, UR6, URZ, UPT ;  /* 0x0000003f0600728c */ /* 0x000fe2000bf05070 */
[----:B------:R-:W-:Y:S01]  /*8d30*/  F2FP.F16.F32.PACK_AB R72, R73, R72 ;  /* 0x000000484948723e */ /* 0x000fe200000000ff */
[----:B------:R-:W-:Y:S01]  /*8d40*/  UIADD3 UR4, UP1, UR8, UR6, URZ ;  /* 0x0000000608047290 */ /* 0x000fe2000ff3e03f */
[C---:B------:R-:W-:Y:S01]  /*8d50*/  IADD3 R177, P1, R126.reuse, 0x20, RZ ;  /* 0x000000207eb17810 */ /* 0x040fe20007f3e0ff */
[----:B------:R-:W-:Y:S01]  /*8d60*/  UISETP.NE.AND.EX UP0, UPT, UR7, URZ, UPT, UP0 ;  /* 0x0000003f0700728c */ /* 0x000fe2000bf05300 */
[C---:B------:R-:W-:Y:S01]  /*8d70*/  LOP3.LUT R21, R126.reuse, 0x380, RZ, 0xc0, !PT ;  /* 0x000003807e157812 */ /* 0x040fe200078ec0ff */
[----:B------:R-:W-:Y:S01]  /*8d80*/  UIADD3.X UR6, UR9, UR7, URZ, UP1, !UPT ;  /* 0x0000000709067290 */ /* 0x000fe20008ffe43f */
[C---:B------:R-:W-:Y:S01]  /*8d90*/  IADD3 R181, P4, R126.reuse, 0x60, RZ ;  /* 0x000000607eb57810 */ /* 0x040fe20007f9e0ff */
[----:B------:R-:W-:Y:S01]  /*8da0*/  IMAD.X R25, RZ, RZ, R127, P1 ;  /* 0x000000ffff197224 */ /* 0x000fe200008e067f */
[----:B------:R-:W-:-:S02]  /*8db0*/  IADD3 R183, P3, R126, 0x2000, RZ ;  /* 0x000020007eb77810 */ /* 0x000fc40007f7e0ff */
        /* <DEDUP_REMOVED lines=9> */
[----:B------:R-:W-:Y:S01]  /*8e50*/  IMAD.X R95, RZ, RZ, R127, P2 ;  /* 0x000000ffff5f7224 */ /* 0x000fe200010e067f */
[----:B------:R-:W-:-:S02]  /*8e60*/  SHF.R.U64 R21, R21, 0x3, RZ ;  /* 0x0000000315157819 */ /* 0x000fc400000012ff */
[-C--:B------:R-:W-:Y:S02]  /*8e70*/  IADD3.X R29, RZ, R127.reuse, RZ, P0, !PT ;  /* 0x0000007fff1d7210 */ /* 0x080fe400007fe4ff */
[----:B------:R-:W-:Y:S02]  /*8e80*/  IADD3.X R99, RZ, R127, RZ, P1, !PT ;  /* 0x0000007fff637210 */ /* 0x000fe40000ffe4ff */
        /* <DEDUP_REMOVED lines=12> */
[----:B------:R-:W-:-:S02]  /*8f50*/  LOP3.LUT R24, R177, 0x380, RZ, 0xc0, !PT ;  /* 0x00000380b1187812 */ /* 0x000fc400078ec0ff */
[----:B------:R-:W-:Y:S01]  /*8f60*/  LOP3.LUT R126, R21, R126, RZ, 0x3c, !PT ;  /* 0x0000007e157e7212 */ /* 0x000fe200078e3cff */
[----:B------:R-:W-:Y:S01]  /*8f70*/  IMAD.X R21, RZ, RZ, R127, P1 ;  /* 0x000000ffff157224 */ /* 0x000fe200008e067f */
[----:B------:R-:W-:Y:S02]  /*8f80*/  LOP3.LUT R28, R179, 0x380, RZ, 0xc0, !PT ;  /* 0x00000380b31c7812 */ /* 0x000fe400078ec0ff */
[----:B------:R-:W-:Y:S02]  /*8f90*/  LOP3.LUT R32, R181, 0x380, RZ, 0xc0, !PT ;  /* 0x00000380b5207812 */ /* 0x000fe400078ec0ff */
[----:B------:R-:W-:Y:S02]  /*8fa0*/  LOP3.LUT R36, R183, 0x380, RZ, 0xc0, !PT ;  /* 0x00000380b7247812 */ /* 0x000fe400078ec0ff */
[----:B------:R-:W-:Y:S02]  /*8fb0*/  SHF.R.U64 R24, R24, 0x3, RZ ;  /* 0x0000000318187819 */ /* 0x000fe400000012ff */
[----:B------:R-:W-:-:S02]  /*8fc0*/  LOP3.LUT R86, R193, 0x380, RZ, 0xc0, !PT ;  /* 0x00000380c1567812 */ /* 0x000fc400078ec0ff */
[----:B------:R-:W-:Y:S02]  /*8fd0*/  SHF.R.U64 R28, R28, 0x3, RZ ;  /* 0x000000031c1c7819 */ /* 0x000fe400000012ff */
[----:B------:R-:W-:Y:S02]  /*8fe0*/  LOP3.LUT R90, R195, 0x380, RZ, 0xc0, !PT ;  /* 0x00000380c35a7812 */ /* 0x000fe400078ec0ff */
[----:B------:R-:W-:Y:S02]  /*8ff0*/  MOV R126, R126 ;  /* 0x0000007e007e7202 */ /* 0x000fe40000000f00 */
[----:B------:R-:W-:Y:S02]  /*9000*/  SHF.R.U64 R32, R32, 0x3, RZ ;  /* 0x0000000320207819 */ /* 0x000fe400000012ff */
[----:B------:R-:W-:Y:S01]  /*9010*/  LOP3.LUT R94, R197, 0x380, RZ, 0xc0, !PT ;  /* 0x00000380c55e7812 */ /* 0x000fe200078ec0ff */
[----:B------:R0:W-:Y:S01]  /*9020*/  STSM.16.M88.4 [R126], R8 ;  /* 0x000000087e007844 */ /* 0x0001e20000000200 */
[----:B------:R-:W-:-:S02]  /*9030*/  SHF.R.U64 R36, R36, 0x3, RZ ;  /* 0x0000000324247819 */ /* 0x000fc400000012ff */
[----:B------:R-:W-:Y:S02]  /*9040*/  LOP3.LUT R98, R199, 0x380, RZ, 0xc0, !PT ;  /* 0x00000380c7627812 */ /* 0x000fe400078ec0ff */
[----:B------:R-:W-:Y:S02]  /*9050*/  LOP3.LUT R24, R24, R177, RZ, 0x3c, !PT ;  /* 0x000000b118187212 */ /* 0x000fe400078e3cff */
[----:B------:R-:W-:Y:S02]  /*9060*/  SHF.R.U64 R86, R86, 0x3, RZ ;  /* 0x0000000356567819 */ /* 0x000fe400000012ff */
[----:B------:R-:W-:Y:S02]  /*9070*/  LOP3.LUT R102, R201, 0x380, RZ, 0xc0, !PT ;  /* 0x00000380c9667812 */ /* 0x000fe400078ec0ff */
[----:B------:R-:W-:Y:S02]  /*9080*/  LOP3.LUT R106, R203, 0x380, RZ, 0xc0, !PT ;  /* 0x00000380cb6a7812 */ /* 0x000fe400078ec0ff */
[----:B------:R-:W-:-:S02]  /*9090*/  LOP3.LUT R27, R4, 0x380, RZ, 0xc0, !PT ;  /* 0x00000380041b7812 */ /* 0x000fc400078ec0ff */
[----:B------:R-:W-:Y:S02]  /*90a0*/  IADD3.X R123, RZ, R127, RZ, P2, !PT ;  /* 0x0000007fff7b7210 */ /* 0x000fe400017fe4ff */
[----:B------:R-:W-:Y:S02]  /*90b0*/  LOP3.LUT R28, R28, R179, RZ, 0x3c, !PT ;  /* 0x000000b31c1c7212 */ /* 0x000fe400078e3cff */
[----:B------:R-:W-:Y:S02]  /*90c0*/  SHF.R.U64 R90, R90, 0x3, RZ ;  /* 0x000000035a5a7819 */ /* 0x000fe400000012ff */
[----:B------:R-:W-:Y:S02]  /*90d0*/  LOP3.LUT R114, R207, 0x380, RZ, 0xc0, !PT ;  /* 0x00000380cf727812 */ /* 0x000fe400078ec0ff */
[----:B------:R-:W-:Y:S02]  /*90e0*/  LOP3.LUT R32, R32, R181, RZ, 0x3c, !PT ;  /* 0x000000b520207212 */ /* 0x000fe400078e3cff */
[----:B------:R-:W-:-:S02]  /*90f0*/  SHF.R.U64 R94, R94, 0x3, RZ ;  /* 0x000000035e5e7819 */ /* 0x000fc400000012ff */
[----:B------:R-:W-:Y:S02]  /*9100*/  LOP3.LUT R110, R205, 0x380, RZ, 0xc0, !PT ;  /* 0x00000380cd6e7812 */ /* 0x000fe400078ec0ff */
[----:B------:R-:W-:Y:S02]  /*9110*/  LOP3.LUT R127, R122, 0x380, RZ, 0xc0, !PT ;  /* 0x000003807a7f7812 */ /* 0x000fe400078ec0ff */
[----:B------:R-:W-:Y:S02]  /*9120*/  LOP3.LUT R36, R36, R183, RZ, 0x3c, !PT ;  /* 0x000000b724247212 */ /* 0x000fe400078e3cff */
[----:B------:R-:W-:Y:S02]  /*9130*/  SHF.R.U64 R98, R98, 0x3, RZ ;  /* 0x0000000362627819 */ /* 0x000fe400000012ff */
[----:B0-----:R-:W-:Y:S02]  /*9140*/  F2FP.F16.F32.PACK_AB R10, R12, R162 ;  /* 0x000000a20c0a723e */ /* 0x001fe400000000ff */
[----:B------:R-:W-:-:S02]  /*9150*/  LOP3.LUT R86, R86, R193, RZ, 0x3c, !PT ;  /* 0x000000c156567212 */ /* 0x000fc400078e3cff */
[----:B------:R-:W-:Y:S02]  /*9160*/  SHF.R.U64 R102, R102, 0x3, RZ ;  /* 0x0000000366667819 */ /* 0x000fe400000012ff */
[----:B------:R-:W-:Y:S02]  /*9170*/  SHF.R.U64 R106, R106, 0x3, RZ ;  /* 0x000000036a6a7819 */ /* 0x000fe400000012ff */
[----:B------:R-:W-:Y:S02]  /*9180*/  SHF.R.U64 R27, R27, 0x3, RZ ;  /* 0x000000031b1b7819 */ /* 0x000fe400000012ff */
[----:B------:R-:W-:Y:S02]  /*9190*/  MOV R31, R24 ;  /* 0x00000018001f7202 */ /* 0x000fe40000000f00 */
[----:B------:R-:W-:Y:S02]  /*91a0*/  F2FP.F16.F32.PACK_AB R8, R160, R165 ;  /* 0x000000a5a008723e */ /* 0x000fe400000000ff */
[----:B------:R-:W-:-:S02]  /*91b0*/  F2FP.F16.F32.PACK_AB R9, R35, R34 ;  /* 0x000000222309723e */ /* 0x000fc400000000ff */
[----:B------:R-:W-:Y:S02]  /*91c0*/  F2FP.F16.F32.PACK_AB R11, R39, R38 ;  /* 0x00000026270b723e */ /* 0x000fe400000000ff */
[----:B------:R-:W-:Y:S02]  /*91d0*/  F2FP.F16.F32.PACK_AB R12, R41, R14 ;  /* 0x0000000e290c723e */ /* 0x000fe400000000ff */
[----:B------:R-:W-:Y:S01]  /*91e0*/  LOP3.LUT R90, R90, R195, RZ, 0x3c, !PT ;  /* 0x000000c35a5a7212 */ /* 0x000fe200078e3cff */
[----:B------:R0:W-:Y:S01]  /*91f0*/  STSM.16.M88.4 [R31], R8 ;  /* 0x000000081f007844 */ /* 0x0001e20000000200 */
[----:B------:R-:W-:Y:S02]  /*9200*/  SHF.R.U64 R114, R114, 0x3, RZ ;  /* 0x0000000372727819 */ /* 0x000fe400000012ff */
[----:B------:R-:W-:Y:S02]  /*9210*/  LOP3.LUT R169, R6, 0x380, RZ, 0xc0, !PT ;  /* 0x0000038006a97812 */ /* 0x000fe400078ec0ff */
[----:B------:R-:W-:-:S02]  /*9220*/  MOV R28, R28 ;  /* 0x0000001c001c7202 */ /* 0x000fc40000000f00 */
[----:B------:R-:W-:Y:S02]  /*9230*/  F2FP.F16.F32.PACK_AB R14, R45, R44 ;  /* 0x0000002c2d0e723e */ /* 0x000fe400000000ff */
[----:B------:R-:W-:Y:S02]  /*9240*/  LOP3.LUT R94, R94, R197, RZ, 0x3c, !PT ;  /* 0x000000c55e5e7212 */ /* 0x000fe400078e3cff */
[----:B------:R-:W-:Y:S01]  /*9250*/  SHF.R.U64 R110, R110, 0x3, RZ ;  /* 0x000000036e6e7819 */ /* 0x000fe200000012ff */
[----:B------:R1:W-:Y:S01]  /*9260*/  STSM.16.M88.4 [R28], R12 ;  /* 0x0000000c1c007844 */ /* 0x0003e20000000200 */
[----:B------:R-:W-:Y:S02]  /*9270*/  SHF.R.U64 R127, R127, 0x3, RZ ;  /* 0x000000037f7f7819 */ /* 0x000fe400000012ff */
[----:B------:R-:W-:Y:S01]  /*9280*/  MOV R32, R32 ;  /* 0x0000002000207202 */ /* 0x000fe20000000f00 */
[----:B0-----:R-:W-:Y:S01]  /*9290*/  IMAD.U32 R10, RZ, RZ, UR4 ;  /* 0x00000004ff0a7e24 */ /* 0x001fe2000f8e00ff */
[----:B------:R-:W-:Y:S01]  /*92a0*/  LOP3.LUT R98, R98, R199, RZ, 0x3c, !PT ;  /* 0x000000c762627212 */ /* 0x000fe200078e3cff */
[----:B------:R-:W-:Y:S01]  /*92b0*/  IMAD.U32 R11, RZ, RZ, UR6 ;  /* 0x00000006ff0b7e24 */ /* 0x000fe2000f8e00ff */
[----:B------:R-:W-:Y:S01]  /*92c0*/  MOV R36, R36 ;  /* 0x0000002400247202 */ /* 0x000fe20000000f00 */
[----:B------:R-:W-:Y:S01]  /*92d0*/  STSM.16.M88.4 [R32], R48 ;  /* 0x0000003020007844 */ /* 0x000fe20000000200 */
[----:B------:R-:W-:Y:S01]  /*92e0*/  LOP3.LUT R102, R102, R201, RZ, 0x3c, !PT ;  /* 0x000000c966667212 */ /* 0x000fe200078e3cff */
[----:B------:R-:W-:Y:S01]  /*92f0*/  ULDC.64 UR6, c[0x0][0xce0] ;  /* 0x0003380000067ab9 */ /* 0x000fe20000000a00 */
[----:B------:R-:W-:Y:S01]  /*9300*/  LOP3.LUT R106, R106, R203, RZ, 0x3c, !PT ;  /* 0x000000cb6a6a7212 */ /* 0x000fe200078e3cff */
[----:B------:R-:W-:Y:S01]  /*9310*/  STSM.16.M88.4 [R36], R56 ;  /* 0x0000003824007844 */ /* 0x000fe20000000200 */
[----:B------:R-:W-:-:S02]  /*9320*/  LOP3.LUT R118, R27, R4, RZ, 0x3c, !PT ;  /* 0x000000041b767212 */ /* 0x000fc400078e3cff */
[----:B------:R-:W-:Y:S02]  /*9330*/  MOV R86, R86 ;  /* 0x0000005600567202 */ /* 0x000fe40000000f00 */
[----:B------:R-:W-:Y:S02]  /*9340*/  F2FP.F16.F32.PACK_AB R66, R69, R68 ;  /* 0x000000444542723e */ /* 0x000fe400000000ff */
[----:B------:R-:W-:Y:S02]  /*9350*/  F2FP.F16.F32.PACK_AB R67, R71, R70 ;  /* 0x000000464743723e */ /* 0x000fe400000000ff */
[----:B------:R-:W-:Y:S02]  /*9360*/  F2FP.F16.F32.PACK_AB R73, R75, R74 ;  /* 0x0000004a4b49723e */ /* 0x000fe400000000ff */
[----:B------:R-:W-:Y:S01]  /*9370*/  F2FP.F16.F32.PACK_AB R80, R81, R80 ;  /* 0x000000505150723e */ /* 0x000fe200000000ff */
[----:B------:R-:W-:Y:S01]  /*9380*/  STSM.16.M88.4 [R86], R64 ;  /* 0x0000004056007844 */ /* 0x000fe20000000200 */
[----:B------:R-:W-:-:S02]  /*9390*/  LOP3.LUT R114, R114, R207, RZ, 0x3c, !PT ;  /* 0x000000cf72727212 */ /* 0x000fc400078e3cff */
[----:B------:R-:W-:Y:S02]  /*93a0*/  SHF.R.U64 R169, R169, 0x3, RZ ;  /* 0x00000003a9a97819 */ /* 0x000fe400000012ff */
[----:B------:R-:W-:Y:S02]  /*93b0*/  MOV R27, R90 ;  /* 0x0000005a001b7202 */ /* 0x000fe40000000f00 */
[----:B------:R-:W-:Y:S02]  /*93c0*/  F2FP.F16.F32.PACK_AB R74, R77, R76 ;  /* 0x0000004c4d4a723e */ /* 0x000fe400000000ff */
[----:B------:R-:W-:Y:S02]  /*93d0*/  F2FP.F16.F32.PACK_AB R75, R79, R78 ;  /* 0x0000004e4f4b723e */ /* 0x000fe400000000ff */
[----:B------:R-:W-:Y:S02]  /*93e0*/  F2FP.F16.F32.PACK_AB R81, R83, R82 ;  /* 0x000000525351723e */ /* 0x000fe400000000ff */
[----:B------:R-:W-:Y:S01]  /*93f0*/  LOP3.LUT R110, R110, R205, RZ, 0x3c, !PT ;  /* 0x000000cd6e6e7212 */ /* 0x000fe200078e3cff */
[----:B------:R-:W-:Y:S01]  /*9400*/  STSM.16.M88.4 [R27], R72 ;  /* 0x000000481b007844 */ /* 0x000fe20000000200 */
[----:B------:R-:W-:-:S02]  /*9410*/  LOP3.LUT R122, R127, R122, RZ, 0x3c, !PT ;  /* 0x0000007a7f7a7212 */ /* 0x000fc400078e3cff */
[----:B------:R-:W-:Y:S02]  /*9420*/  MOV R94, R94 ;  /* 0x0000005e005e7202 */ /* 0x000fe40000000f00 */
        /* <DEDUP_REMOVED lines=9> */
[----:B------:R-:W-:Y:S01]  /*94c0*/  MOV R102, R102 ;  /* 0x0000006600667202 */ /* 0x000fe20000000f00 */
[----:B------:R-:W-:Y:S01]  /*94d0*/  STSM.16.M88.4 [R25], R88 ;  /* 0x0000005819007844 */ /* 0x000fe20000000200 */
[----:B------:R-:W-:Y:S02]  /*94e0*/  MOV R4, R106 ;  /* 0x0000006a00047202 */ /* 0x000fe40000000f00 */
[----:B------:R-:W-:-:S02]  /*94f0*/  F2FP.F16.F32.PACK_AB R97, R155, R154 ;  /* 0x0000009a9b61723e */ /* 0x000fc400000000ff */
[----:B------:R-:W-:Y:S02]  /*9500*/  F2FP.F16.F32.PACK_AB R98, R101, R100 ;  /* 0x000000646562723e */ /* 0x000fe400000000ff */
[----:B------:R-:W-:Y:S02]  /*9510*/  F2FP.F16.F32.PACK_AB R99, R157, R156 ;  /* 0x0000009c9d63723e */ /* 0x000fe400000000ff */
[----:B------:R-:W-:Y:S02]  /*9520*/  F2FP.F16.F32.PACK_AB R104, R105, R104 ;  /* 0x000000686968723e */ /* 0x000fe400000000ff */
[----:B------:R-:W-:Y:S01]  /*9530*/  LOP3.LUT R20, R169, R6, RZ, 0x3c, !PT ;  /* 0x00000006a9147212 */ /* 0x000fe200078e3cff */
[----:B------:R-:W-:Y:S01]  /*9540*/  STSM.16.M88.4 [R102], R96 ;  /* 0x0000006066007844 */ /* 0x000fe20000000200 */
        /* <DEDUP_REMOVED lines=19> */
[----:B------:R-:W-:Y:S01]  /*9680*/  STSM.16.M88.4 [R24], R120 ;  /* 0x0000007818007844 */ /* 0x000fe20000000200 */
[----:B------:R-:W-:Y:S02]  /*9690*/  MOV R118, R118 ;  /* 0x0000007600767202 */ /* 0x000fe40000000f00 */
[----:B------:R-:W-:Y:S02]  /*96a0*/  F2FP.F16.F32.PACK_AB R130, R133, R132 ;  /* 0x000000848582723e */ /* 0x000fe400000000ff */
[----:B------:R-:W-:-:S02]  /*96b0*/  F2FP.F16.F32.PACK_AB R131, R135, R134 ;  /* 0x000000868783723e */ /* 0x000fc400000000ff */
[----:B------:R-:W-:Y:S02]  /*96c0*/  F2FP.F16.F32.PACK_AB R137, R139, R138 ;  /* 0x0000008a8b89723e */ /* 0x000fe400000000ff */
[----:B------:R-:W-:Y:S01]  /*96d0*/  F2FP.F16.F32.PACK_AB R138, R141, R140 ;  /* 0x0000008c8d8a723e */ /* 0x000fe200000000ff */
[----:B------:R-:W-:Y:S01]  /*96e0*/  STSM.16.M88.4 [R118], R128 ;  /* 0x0000008076007844 */ /* 0x000fe20000000200 */
[----:B------:R-:W-:Y:S02]  /*96f0*/  F2FP.F16.F32.PACK_AB R139, R143, R142 ;  /* 0x0000008e8f8b723e */ /* 0x000fe400000000ff */
[----:B------:R-:W-:Y:S02]  /*9700*/  MOV R20, R20 ;  /* 0x0000001400147202 */ /* 0x000fe40000000f00 */
[----:B-1----:R-:W-:Y:S01]  /*9710*/  F2FP.F16.F32.PACK_AB R12, R145, R144 ;  /* 0x00000090910c723e */ /* 0x002fe200000000ff */
[----:B------:R1:W-:Y:S01]  /*9720*/  STSM.16.M88.4 [R6], R136 ;  /* 0x0000008806007844 */ /* 0x0003e20000000200 */
[----:B------:R-:W-:-:S02]  /*9730*/  F2FP.F16.F32.PACK_AB R13, R176, R175 ;  /* 0x000000afb00d723e */ /* 0x000fc400000000ff */
[----:B------:R-:W-:Y:S02]  /*9740*/  F2FP.F16.F32.PACK_AB R14, R149, R148 ;  /* 0x00000094950e723e */ /* 0x000fe400000000ff */
[----:B------:R-:W-:Y:S02]  /*9750*/  F2FP.F16.F32.PACK_AB R15, R151, R150 ;  /* 0x00000096970f723e */ /* 0x000fe400000000ff */
[----:B------:R-:W-:-:S03]  /*9760*/  PLOP3.LUT P0, PT, PT, PT, UP0, 0x80, 0x0 ;  /* 0x000000000000781c */ /* 0x000fc60003f0f008 */
[----:B------:R2:W-:Y:S01]  /*9770*/  STSM.16.M88.4 [R20], R12 ;  /* 0x0000000c14007844 */ /* 0x0005e20000000200 */
[----:B------:R-:W-:Y:S09]  /*9780*/  BAR.SYNC.DEFER_BLOCKING 0x1, 0x100 ;  /* 0x0044000000007b1d */ /* 0x000ff20000010000 */
[----:B0-----:R-:W3:Y:S01]  /*9790*/  @P0 LDG.E R4, desc[UR10][R10.64] ;  /* 0x0000000a0a040981 */ /* 0x001ee2000c1e1900 */
[----:B------:R-:W-:Y:S01]  /*97a0*/  UISETP.NE.U32.AND UP1, UPT, UR6, URZ, UPT ;  /* 0x0000003f0600728c */ /* 0x000fe2000bf25070 */
[----:B------:R-:W0:Y:S01]  /*97b0*/  LDC R81, c[0x0][0xb88] ;  /* 0x0002e200ff517b82 */ /* 0x000e220000000800 */
[----:B------:R-:W-:-:S02]  /*97c0*/  IMAD R9, R18, 0x40, R16 ;  /* 0x0000004012097824 */ /* 0x000fc400078e0210 */
[----:B------:R-:W-:Y:S02]  /*97d0*/  UISETP.NE.AND.EX UP1, UPT, UR7, URZ, UPT, UP1 ;  /* 0x0000003f0700728c */ /* 0x000fe4000bf25310 */
[----:B------:R-:W-:-:S04]  /*97e0*/  IMAD.WIDE R146, R9, 0x2, R146 ;  /* 0x0000000209927825 */ /* 0x000fc800078e0292 */
[----:B------:R-:W-:Y:S02]  /*97f0*/  PLOP3.LUT P6, PT, PT, PT, UP1, 0x80, 0x0 ;  /* 0x000000000000781c */ /* 0x000fe40003fcf018 */
[C---:B------:R-:W-:Y:S02]  /*9800*/  IADD3 R9, P2, R146.reuse, 0x1000, RZ ;  /* 0x0000100092097810 */ /* 0x040fe40007f5e0ff */
[C---:B------:R-:W-:Y:S01]  /*9810*/  IADD3 R29, P1, R146.reuse, 0x2000, RZ ;  /* 0x00002000921d7810 */ /* 0x040fe20007f3e0ff */
[----:B------:R-:W-:Y:S01]  /*9820*/  @UP1 UIADD3 UR6, UP2, UR8, UR6, URZ ;  /* 0x0000000608061290 */ /* 0x000fe2000ff5e03f */
[----:B-1----:R-:W-:Y:S02]  /*9830*/  P2R R6, PR, RZ, 0x4 ;  /* 0x00000004ff067803 */ /* 0x002fe40000000000 */
[C---:B------:R-:W-:Y:S01]  /*9840*/  IADD3 R25, P2, R146.reuse, 0x3000, RZ ;  /* 0x0000300092197810 */ /* 0x040fe20007f5e0ff */
[----:B------:R-:W-:Y:S01]  /*9850*/  @UP1 UIADD3.X UR7, UR9, UR7, URZ, UP2, !UPT ;  /* 0x0000000709071290 */ /* 0x000fe200097fe43f */
[C---:B------:R-:W-:Y:S01]  /*9860*/  IADD3 R41, P3, R146.reuse, 0x4000, RZ ;  /* 0x0000400092297810 */ /* 0x040fe20007f7e0ff */
[----:B--2---:R-:W-:Y:S01]  /*9870*/  IMAD.U32 R12, RZ, RZ, UR6 ;  /* 0x00000006ff0c7e24 */ /* 0x004fe2000f8e00ff */
[----:B------:R-:W-:-:S02]  /*9880*/  IADD3 R33, P4, R146, 0x5000, RZ ;  /* 0x0000500092217810 */ /* 0x000fc40007f9e0ff */
[----:B------:R-:W-:Y:S02]  /*9890*/  IADD3 R45, P5, R146, 0x6000, RZ ;  /* 0x00006000922d7810 */ /* 0x000fe40007fbe0ff */
[----:B------:R-:W-:Y:S02]  /*98a0*/  LOP3.LUT R8, R9, 0x380, RZ, 0xc0, !PT ;  /* 0x0000038009087812 */ /* 0x000fe400078ec0ff */
[----:B------:R-:W-:Y:S02]  /*98b0*/  LOP3.LUT R28, R29, 0x380, RZ, 0xc0, !PT ;  /* 0x000003801d1c7812 */ /* 0x000fe400078ec0ff */
[----:B------:R-:W-:Y:S02]  /*98c0*/  LOP3.LUT R24, R25, 0x380, RZ, 0xc0, !PT ;  /* 0x0000038019187812 */ /* 0x000fe400078ec0ff */
[----:B------:R-:W-:Y:S02]  /*98d0*/  LOP3.LUT R40, R41, 0x380, RZ, 0xc0, !PT ;  /* 0x0000038029287812 */ /* 0x000fe400078ec0ff */
[----:B------:R-:W-:-:S02]  /*98e0*/  LOP3.LUT R32, R33, 0x380, RZ, 0xc0, !PT ;  /* 0x0000038021207812 */ /* 0x000fc400078ec0ff */
[----:B------:R-:W-:Y:S02]  /*98f0*/  LOP3.LUT R44, R45, 0x380, RZ, 0xc0, !PT ;  /* 0x000003802d2c7812 */ /* 0x000fe400078ec0ff */
[----:B------:R-:W-:Y:S01]  /*9900*/  MOV R13, UR7 ;  /* 0x00000007000d7c02 */ /* 0x000fe20008000f00 */
[----:B------:R-:W-:Y:S01]  /*9910*/  UMOV UR4, URZ ;  /* 0x0000003f00047c82 */ /* 0x000fe20008000000 */
[----:B------:R-:W-:Y:S02]  /*9920*/  SHF.R.U64 R8, R8, 0x3, RZ ;  /* 0x0000000308087819 */ /* 0x000fe400000012ff */
[----:B------:R-:W-:Y:S01]  /*9930*/  SHF.R.U64 R28, R28, 0x3, RZ ;  /* 0x000000031c1c7819 */ /* 0x000fe200000012ff */
[----:B0-----:R0:W5:Y:S01]  /*9940*/  @P6 LDG.E R81, desc[UR10][R12.64] ;  /* 0x0000000a0c516981 */ /* 0x001162000c1e1900 */
        /* <DEDUP_REMOVED lines=10> */
[----:B---3--:R-:W-:Y:S01]  /*99f0*/  @P0 R2UR UR4, R4 ;  /* 0x00000000040402ca */ /* 0x008fe200000e0000 */
[----:B0-----:R-:W-:-:S14]  /*9a00*/  @P6 BRA `(.L_x_3469) ;  /* 0x0000000000146947 */ /* 0x001fdc0003800000 */
[----:B------:R-:W-:Y:S05]  /*9a10*/  @!P0 BRA `(.L_x_3469) ;  /* 0x0000000000108947 */ /* 0x000fea0003800000 */
[----:B------:R-:W-:Y:S02]  /*9a20*/  ULDC.64 UR6, c[0x0][0x208] ;  /* 0x0000820000067ab9 */ /* 0x000fe40000000a00 */
[----:B------:R-:W2:Y:S04]  /*9a30*/  LDG.E R4, desc[UR6][R10.64] ;  /* 0x000000060a047981 */ /* 0x000ea8000c1e1900 */
[----:B-----5:R-:W2:Y:S02]  /*9a40*/  LDG.E R81, desc[UR6][R10.64+0x4] ;  /* 0x000004060a517981 */ /* 0x020ea4000c1e1900 */
[----:B--2---:R-:W-:-:S07]  /*9a50*/  IMAD.IADD R81, R81, 0x1, -R4 ;  /* 0x0000000151517824 */ /* 0x004fce00078e0a04 */
.L_x_3469:
        /* <DEDUP_REMOVED lines=65> */
[----:B------:R-:W-:Y:S01]  /*9e70*/  IMAD.MOV R11, RZ, RZ, -R23 ;  /* 0x000000ffff0b7224 */ /* 0x000fe200078e0a17 */
[----:B------:R-:W-:Y:S01]  /*9e80*/  UMOV UR7, UR9 ;  /* 0x0000000900077c82 */ /* 0x000fe20008000000 */
[----:B------:R-:W-:Y:S01]  /*9e90*/  LEA R10, R188, R17, 0x6 ;  /* 0x00000011bc0a7211 */ /* 0x000fe200078e30ff */
[----:B------:R-:W-:Y:S02]  /*9ea0*/  UIMAD.WIDE.U32 UR6, UR39, UR10, UR6 ;  /* 0x0000000a270672a5 */ /* 0x000fe4000f8e0006 */
[----:B------:R-:W-:Y:S01]  /*9eb0*/  UIMAD UR8, UR39, UR11, UR8 ;  /* 0x0000000b270872a4 */ /* 0x000fe2000f8e0208 */
[----:B------:R-:W-:Y:S01]  /*9ec0*/  ISETP.NE.AND P0, PT, R22, R11, PT ;  /* 0x0000000b1600720c */ /* 0x000fe20003f05270 */
[C---:B------:R-:W-:Y:S01]  /*9ed0*/  VIADD R4, R10.reuse, 0x8 ;  /* 0x000000080a047836 */ /* 0x040fe20000000000 */
[----:B------:R-:W-:Y:S01]  /*9ee0*/  ULDC.64 UR10, c[0x0][0xc78] ;  /* 0x00031e00000a7ab9 */ /* 0x000fe20000000a00 */
[----:B------:R-:W-:Y:S01]  /*9ef0*/  UIADD3 UR7, UR7, UR8, URZ ;  /* 0x0000000807077290 */ /* 0x000fe2000fffe03f */
[----:B------:R-:W-:Y:S01]  /*9f00*/  SHF.R.S32.HI R6, RZ, 0x1f, R10 ;  /* 0x0000001fff067819 */ /* 0x000fe2000001140a */
[----:B------:R-:W-:Y:S01]  /*9f10*/  UIMAD UR8, UR40, UR10, URZ ;  /* 0x0000000a280872a4 */ /* 0x000fe2000f8e023f */
[-C--:B-----5:R-:W-:Y:S01]  /*9f20*/  ISETP.GE.OR P1, PT, R10, R81.reuse, P0 ;  /* 0x000000510a00720c */ /* 0x0a0fe20000726670 */
[----:B------:R-:W-:Y:S01]  /*9f30*/  UIMAD.WIDE.U32 UR6, UR38, UR10, UR6 ;  /* 0x0000000a260672a5 */ /* 0x000fe2000f8e0006 */
[----:B------:R-:W-:Y:S01]  /*9f40*/  ISETP.GE.OR P0, PT, R4, R81, P0 ;  /* 0x000000510400720c */ /* 0x000fe20000706670 */
[----:B------:R-:W-:Y:S01]  /*9f50*/  UIMAD UR8, UR38, UR11, UR8 ;  /* 0x0000000b260872a4 */ /* 0x000fe2000f8e0208 */
[----:B------:R-:W-:-:S02]  /*9f60*/  ULDC.64 UR14, c[0x0][0x208] ;  /* 0x00008200000e7ab9 */ /* 0x000fc40000000a00 */
        /* <DEDUP_REMOVED lines=8> */
.L_x_3470:
[C---:B0-----:R-:W-:Y:S01]  /*9ff0*/  VIADD R3, R16.reuse, 0x40 ;  /* 0x0000004010037836 */ /* 0x041fe20000000000 */
[----:B------:R-:W-:Y:S01]  /*a000*/  ULDC UR8, c[0x0][0xb8c] ;  /* 0x0002e30000087ab9 */ /* 0x000fe20000000800 */
[C---:B------:R-:W-:Y:S01]  /*a010*/  VIADD R6, R16.reuse, 0x80 ;  /* 0x0000008010067836 */ /* 0x040fe20000000000 */
[----:B------:R-:W-:Y:S01]  /*a020*/  ULDC.64 UR6, c[0x0][0x208] ;  /* 0x0000820000067ab9 */ /* 0x000fe20000000a00 */
[C---:B------:R-:W-:Y:S01]  /*a030*/  VIADD R86, R16.reuse, 0xc0 ;  /* 0x000000c010567836 */ /* 0x040fe20000000000 */
[----:B------:R-:W-:Y:S01]  /*a040*/  ISETP.GE.AND P1, PT, R3, UR8, PT ;  /* 0x0000000803007c0c */ /* 0x000fe2000bf26270 */
[C---:B------:R-:W-:Y:S01]  /*a050*/  VIADD R20, R16.reuse, 0x180 ;  /* 0x0000018010147836 */ /* 0x040fe20000000000 */
[----:B------:R-:W-:Y:S01]  /*a060*/  ISETP.GE.AND P0, PT, R16, UR8, PT ;  /* 0x0000000810007c0c */ /* 0x000fe2000bf06270 */
[----:B------:R-:W-:Y:S01]  /*a070*/  ULDC.64 UR10, c[0x0][0xba0] ;  /* 0x0002e800000a7ab9 */ /* 0x000fe20000000a00 */
[----:B------:R-:W-:Y:S01]  /*a080*/  SEL R4, RZ, 0xffffffff, P1 ;  /* 0xffffffffff047807 */ /* 0x000fe20000800000 */
[----:B------:R0:W5:Y:S01]  /*a090*/  LD.E.128 R12, desc[UR6][R146.64] ;  /* 0x00000006920c7980 */ /* 0x000162000c101d00 */
[----:B------:R-:W-:-:S02]  /*a0a0*/  SEL R0, RZ, 0x1, P0 ;  /* 0x00000001ff007807 */ /* 0x000fc40000000000 */
[----:B------:R-:W-:Y:S01]  /*a0b0*/  SHF.L.U32 R19, R4, 0x1, RZ ;  /* 0x0000000104137819 */ /* 0x000fe200000006ff */
[----:B------:R-:W5:Y:S01]  /*a0c0*/  LD.E.128 R8, desc[UR6][R8.64] ;  /* 0x0000000608087980 */ /* 0x000f62000c101d00 */
[----:B------:R-:W-:Y:S02]  /*a0d0*/  ISETP.GE.AND P0, PT, R6, UR8, PT ;  /* 0x0000000806007c0c */ /* 0x000fe4000bf06270 */
[----:B------:R-:W-:Y:S01]  /*a0e0*/  ISETP.GE.AND P1, PT, R86, UR8, PT ;  /* 0x0000000856007c0c */ /* 0x000fe2000bf26270 */
[----:B------:R-:W5:Y:S01]  /*a0f0*/  LD.E.128 R28, desc[UR6][R28.64] ;  /* 0x000000061c1c7980 */ /* 0x000f62000c101d00 */
[----:B------:R-:W-:Y:S02]  /*a100*/  LOP3.LUT R0, R19, 0x2, R0, 0xe2, !PT ;  /* 0x0000000213007812 */ /* 0x000fe400078ee200 */
[----:B------:R-:W-:Y:S01]  /*a110*/  SEL R19, RZ, 0x4, P0 ;  /* 0x00000004ff137807 */ /* 0x000fe20000000000 */
[----:B------:R-:W5:Y:S01]  /*a120*/  LD.E.128 R24, desc[UR6][R24.64] ;  /* 0x0000000618187980 */ /* 0x000f62000c101d00 */
[----:B------:R-:W-:-:S03]  /*a130*/  SEL R4, RZ, 0x8, P1 ;  /* 0x00000008ff047807 */ /* 0x000fc60000800000 */
[----:B------:R-:W5:Y:S01]  /*a140*/  LD.E.128 R40, desc[UR6][R40.64] ;  /* 0x0000000628287980 */ /* 0x000f62000c101d00 */
[----:B------:R-:W-:-:S03]  /*a150*/  ISETP.GE.AND P2, PT, R20, UR8, PT ;  /* 0x0000000814007c0c */ /* 0x000fc6000bf46270 */
[----:B------:R-:W5:Y:S01]  /*a160*/  LD.E.128 R32, desc[UR6][R32.64] ;  /* 0x0000000620207980 */ /* 0x000f62000c101d00 */
[----:B------:R-:W-:-:S03]  /*a170*/  LOP3.LUT R0, R4, R0, R19, 0xfe, !PT ;  /* 0x0000000004007212 */ /* 0x000fc600078efe13 */
[----:B------:R-:W5:Y:S01]  /*a180*/  LD.E.128 R44, desc[UR6][R44.64] ;  /* 0x000000062c2c7980 */ /* 0x000f62000c101d00 */
[----:B------:R-:W-:-:S03]  /*a190*/  SHF.R.S32.HI R21, RZ, 0x1f, R16 ;  /* 0x0000001fff157819 */ /* 0x000fc60000011410 */
[----:B------:R-:W5:Y:S01]  /*a1a0*/  LD.E.128 R36, desc[UR6][R36.64] ;  /* 0x0000000624247980 */ /* 0x000f62000c101d00 */
[----:B------:R-:W-:-:S03]  /*a1b0*/  IMAD.U32 R19, RZ, RZ, UR10 ;  /* 0x0000000aff137e24 */ /* 0x000fc6000f8e00ff */
[----:B------:R-:W5:Y:S01]  /*a1c0*/  LD.E.128 R52, desc[UR6][R52.64] ;  /* 0x0000000634347980 */ /* 0x000f62000c101d00 */
[----:B------:R-:W-:-:S03]  /*a1d0*/  IMAD.MOV.U32 R20, RZ, RZ, R16 ;  /* 0x000000ffff147224 */ /* 0x000fc600078e0010 */
        /* <DEDUP_REMOVED lines=8> */
[C---:B------:R-:W-:Y:S01]  /*a260*/  VIADD R88, R16.reuse, 0x100 ;  /* 0x0000010010587836 */ /* 0x040fe20000000000 */
[C---:B------:R-:W-:Y:S01]  /*a270*/  IADD3 R80, R16.reuse, 0x1c0, RZ ;  /* 0x000001c010507810 */ /* 0x040fe20007ffe0ff */
[----:B------:R-:W-:Y:S01]  /*a280*/  VIADD R89, R16, 0x140 ;  /* 0x0000014010597836 */ /* 0x000fe20000000000 */
[----:B------:R-:W-:-:S02]  /*a290*/  UIMAD UR6, UR4, UR11, UR6 ;  /* 0x0000000b040672a4 */ /* 0x000fc4000f8e0206 */
[----:B------:R-:W-:Y:S01]  /*a2a0*/  IMAD.WIDE.U32 R20, R19, UR4, R20 ;  /* 0x0000000413147c25 */ /* 0x000fe2000f8e0014 */
[----:B------:R-:W-:Y:S01]  /*a2b0*/  @!PT LDS RZ, [RZ] ;  /* 0x00000000fffff984 */ /* 0x000fe20000000800 */
[----:B------:R-:W-:Y:S01]  /*a2c0*/  @!PT LDS RZ, [RZ] ;  /* 0x00000000fffff984 */ /* 0x000fe20000000800 */
[----:B------:R-:W-:Y:S01]  /*a2d0*/  @!PT LDS RZ, [RZ] ;  /* 0x00000000fffff984 */ /* 0x000fe20000000800 */
[----:B------:R-:W-:Y:S01]  /*a2e0*/  @!PT LDS RZ, [RZ] ;  /* 0x00000000fffff984 */ /* 0x000fe20000000800 */
[----:B------:R1:W-:Y:S06]  /*a2f0*/  MEMBAR.ALL.CTA ;  /* 0x0000000000007992 */ /* 0x0003ec0000008000 */
[----:B-1----:R-:W1:Y:S01]  /*a300*/  FENCE.VIEW.ASYNC.S ;  /* 0x00000000000073c6 */ /* 0x002e620000000000 */
[----:B------:R-:W-:Y:S01]  /*a310*/  ULDC.64 UR10, c[0x0][0xbe0] ;  /* 0x0002f800000a7ab9 */ /* 0x000fe20000000a00 */
[----:B------:R-:W-:Y:S01]  /*a320*/  ISETP.GE.AND P0, PT, R88, UR8, PT ;  /* 0x0000000858007c0c */ /* 0x000fe2000bf06270 */
[----:B------:R-:W-:Y:S01]  /*a330*/  UIMAD UR4, UR12, UR10, URZ ;  /* 0x0000000a0c0472a4 */ /* 0x000fe2000f8e023f */
[----:B------:R-:W-:Y:S01]  /*a340*/  ISETP.GE.AND P1, PT, R89, UR8, PT ;  /* 0x0000000859007c0c */ /* 0x000fe2000bf26270 */
[----:B------:R-:W-:Y:S01]  /*a350*/  VIADD R21, R21, UR6 ;  /* 0x0000000615157c36 */ /* 0x000fe20008000000 */
[----:B------:R-:W-:Y:S01]  /*a360*/  SEL R19, RZ, 0x10, P0 ;  /* 0x00000010ff137807 */ /* 0x000fe20000000000 */
[----:B------:R-:W-:Y:S01]  /*a370*/  IMAD.U32 R83, RZ, RZ, UR10 ;  /* 0x0000000aff537e24 */ /* 0x000fe2000f8e00ff */
[----:B------:R-:W-:Y:S01]  /*a380*/  UIMAD UR6, UR39, UR11, UR4 ;  /* 0x0000000b270672a4 */ /* 0x000fe2000f8e0204 */
[----:B------:R-:W-:Y:S01]  /*a390*/  SEL R4, RZ, 0x20, P1 ;  /* 0x00000020ff047807 */ /* 0x000fe20000800000 */
[----:B-----5:R-:W-:Y:S01]  /*a3a0*/  IMAD R81, R188, -0x40, R81 ;  /* 0xffffffc0bc517824 */ /* 0x020fe200078e0251 */
[----:B------:R-:W-:Y:S01]  /*a3b0*/  UIADD3 UR4, UR37, 0x38820, URZ ;  /* 0x0003882025047890 */ /* 0x000fe2000fffe03f */
[----:B------:R-:W-:Y:S01]  /*a3c0*/  IMAD.WIDE.U32 R20, R83, UR39, R20 ;  /* 0x0000002753147c25 */ /* 0x000fe2000f8e0014 */
[----:B------:R-:W-:Y:S01]  /*a3d0*/  LOP3.LUT R19, R4, R0, R19, 0xfe, !PT ;  /* 0x0000000004137212 */ /* 0x000fe200078efe13 */
[----:B------:R-:W-:Y:S01]  /*a3e0*/  BSSY B1, `(.L_x_3471) ;  /* 0x0000030000017945 */ /* 0x000fe20003800000 */
[----:B------:R-:W-:Y:S01]  /*a3f0*/  SEL R0, RZ, 0x40, P2 ;  /* 0x00000040ff007807 */ /* 0x000fe20001000000 */
[----:B------:R-:W-:Y:S01]  /*a400*/  VIADD R21, R21, UR6 ;  /* 0x0000000615157c36 */ /* 0x000fe20008000000 */
[----:B------:R-:W-:Y:S01]  /*a410*/  ULDC.64 UR6, c[0x0][0xbe8] ;  /* 0x0002fa0000067ab9 */ /* 0x000fe20000000a00 */
[----:B------:R-:W-:Y:S01]  /*a420*/  ISETP.GE.AND P2, PT, R18, R81, PT ;  /* 0x000000511200720c */ /* 0x000fe20003f46270 */
[----:B------:R-:W-:Y:S01]  /*a430*/  IMAD.U32 R83, RZ, RZ, UR6 ;  /* 0x00000006ff537e24 */ /* 0x000fe2000f8e00ff */
[----:B------:R-:W-:Y:S01]  /*a440*/  UIMAD UR6, UR40, UR6, URZ ;  /* 0x00000006280672a4 */ /* 0x000fe2000f8e023f */
[----:B------:R-:W-:Y:S01]  /*a450*/  ISETP.GE.AND P1, PT, R80, UR8, PT ;  /* 0x0000000850007c0c */ /* 0x000fe2000bf26270 */
[----:B------:R-:W-:Y:S01]  /*a460*/  UPRMT UR4, URZ, 0x654, UR4 ;  /* 0x000006543f047896 */ /* 0x000fe20008000004 */
[----:B------:R-:W-:Y:S01]  /*a470*/  IMAD.WIDE.U32 R82, R83, UR38, R20 ;  /* 0x0000002653527c25 */ /* 0x000fe2000f8e0014 */
[----:B------:R-:W-:Y:S01]  /*a480*/  UIMAD UR6, UR38, UR7, UR6 ;  /* 0x00000007260672a4 */ /* 0x000fe2000f8e0206 */
[----:B------:R-:W-:-:S02]  /*a490*/  LOP3.LUT R0, R19, R0, RZ, 0xfc, !PT ;  /* 0x0000000013007212 */ /* 0x000fc400078efcff */
[----:B------:R-:W-:Y:S01]  /*a4a0*/  VIADD R4, R18, 0x20 ;  /* 0x0000002012047836 */ /* 0x000fe20000000000 */
[--C-:B------:R-:W-:Y:S02]  /*a4b0*/  SHF.R.S32.HI R19, RZ, 0x1f, R18.reuse ;  /* 0x0000001fff137819 */ /* 0x100fe40000011412 */
[----:B------:R-:W-:Y:S01]  /*a4c0*/  SEL R21, RZ, 0x80, P1 ;  /* 0x00000080ff157807 */ /* 0x000fe20000800000 */
[----:B-1----:R-:W-:Y:S01]  /*a4d0*/  SYNCS.ARRIVE.TRANS64.RED.A1T0 RZ, [UR4], RZ ;  /* 0x000000ffffff79a7 */ /* 0x002fe20008100404 */
[----:B------:R-:W-:Y:S02]  /*a4e0*/  IADD3 R87, R83, UR6, RZ ;  /* 0x0000000653577c10 */ /* 0x000fe4000fffe0ff */
[----:B------:R-:W-:Y:S01]  /*a4f0*/  ISETP.GE.AND P0, PT, R4, R81, PT ;  /* 0x000000510400720c */ /* 0x000fe20003f06270 */
[----:B------:R-:W-:Y:S01]  /*a500*/  IMAD.WIDE R80, R188, 0x40, R18 ;  /* 0x00000040bc507825 */ /* 0x000fe200078e0212 */
[----:B------:R-:W-:Y:S01]  /*a510*/  LOP3.LUT R4, R0, R21, RZ, 0xfc, !PT ;  /* 0x0000001500047212 */ /* 0x000fe200078efcff */
[----:B0-----:R-:W-:Y:S10]  /*a520*/  @P2 BRA `(.L_x_3472) ;  /* 0x00000000006c2947 */ /* 0x001ff40003800000 */
[----:B------:R-:W-:Y:S01]  /*a530*/  ULDC.64 UR6, c[0x0][0xbd8] ;  /* 0x0002f60000067ab9 */ /* 0x000fe20000000a00 */
[----:B------:R-:W-:Y:S01]  /*a540*/  IMAD.MOV.U32 R20, RZ, RZ, R82 ;  /* 0x000000ffff147224 */ /* 0x000fe200078e0052 */
[----:B------:R-:W-:Y:S01]  /*a550*/  ISETP.GE.AND P2, PT, R16, UR8, PT ;  /* 0x0000000810007c0c */ /* 0x000fe2000bf46270 */
[----:B------:R-:W-:Y:S01]  /*a560*/  IMAD R85, R81, UR6, RZ ;  /* 0x0000000651557c24 */ /* 0x000fe2000f8e02ff */
[----:B------:R-:W-:Y:S01]  /*a570*/  ISETP.GE.AND P3, PT, R3, UR8, PT ;  /* 0x0000000803007c0c */ /* 0x000fe2000bf66270 */
[----:B------:R-:W-:Y:S01]  /*a580*/  IMAD.MOV.U32 R21, RZ, RZ, R87 ;  /* 0x000000ffff157224 */ /* 0x000fe200078e0057 */
[----:B------:R-:W-:Y:S01]  /*a590*/  ULDC.64 UR10, c[0x0][0x208] ;  /* 0x00008200000a7ab9 */ /* 0x000fe20000000a00 */
[C---:B------:R-:W-:Y:S01]  /*a5a0*/  IMAD R85, R80.reuse, UR7, R85 ;  /* 0x0000000750557c24 */ /* 0x040fe2000f8e0255 */
[----:B------:R-:W-:Y:S01]  /*a5b0*/  ISETP.GE.AND P4, PT, R89, UR8, PT ;  /* 0x0000000859007c0c */ /* 0x000fe2000bf86270 */
[----:B------:R-:W-:Y:S01]  /*a5c0*/  IMAD.WIDE.U32 R20, R80, UR6, R20 ;  /* 0x0000000650147c25 */ /* 0x000fe2000f8e0014 */
[----:B------:R-:W-:Y:S01]  /*a5d0*/  ULDC.64 UR6, c[0x0][0xb80] ;  /* 0x0002e00000067ab9 */ /* 0x000fe20000000a00 */
[----:B------:R-:W-:-:S02]  /*a5e0*/  LOP3.LUT P5, RZ, R0, 0x40, RZ, 0xc0, !PT ;  /* 0x0000004000ff7812 */ /* 0x000fc400078ac0ff */
[----:B------:R-:W-:Y:S01]  /*a5f0*/  IMAD.IADD R21, R21, 0x1, R85 ;  /* 0x0000000115157824 */ /* 0x000fe200078e0255 */
[----:B------:R-:W-:Y:S02]  /*a600*/  LEA R84, P1, R20, UR6, 0x1 ;  /* 0x0000000614547c11 */ /* 0x000fe4000f8208ff */
[----:B------:R-:W-:Y:S02]  /*a610*/  LOP3.LUT P6, RZ, R4, 0x80, RZ, 0xc0, !PT ;  /* 0x0000008004ff7812 */ /* 0x000fe400078cc0ff */
        /* <DEDUP_REMOVED lines=12> */
.L_x_3472:
[----:B------:R-:W-:Y:S05]  /*a6e0*/  BSYNC B1 ;  /* 0x0000000000017941 */ /* 0x000fea0003800000 */
.L_x_3471:
        /* <DEDUP_REMOVED lines=9> */
[----:B------:R-:W-:Y:S01]  /*a780*/  ULDC.64 UR10, c[0x0][0x208] ;  /* 0x00008200000a7ab9 */ /* 0x000fe20000000a00 */
[----:B------:R-:W-:Y:S02]  /*a790*/  ISETP.GE.AND P3, PT, R6, UR8, PT ;  /* 0x0000000806007c0c */ /* 0x000fe4000bf66270 */
[----:B------:R-:W-:Y:S01]  /*a7a0*/  IMAD R80, R80, UR6, RZ ;  /* 0x0000000650507c24 */ /* 0x000fe2000f8e02ff */
[----:B------:R-:W-:-:S02]  /*a7b0*/  ISETP.GE.AND P5, PT, R16, UR8, PT ;  /* 0x0000000810007c0c */ /* 0x000fc4000bfa6270 */
[----:B------:R-:W-:Y:S01]  /*a7c0*/  ISETP.GE.AND P2, PT, R86, UR8, PT ;  /* 0x0000000856007c0c */ /* 0x000fe2000bf46270 */
[----:B------:R-:W-:Y:S01]  /*a7d0*/  IMAD R3, R15, UR7, R80 ;  /* 0x000000070f037c24 */ /* 0x000fe2000f8e0250 */
[----:B------:R-:W-:Y:S01]  /*a7e0*/  ULDC.64 UR6, c[0x0][0xb80] ;  /* 0x0002e00000067ab9 */ /* 0x000fe20000000a00 */
[----:B------:R-:W-:Y:S02]  /*a7f0*/  ISETP.GE.AND P1, PT, R88, UR8, PT ;  /* 0x0000000858007c0c */ /* 0x000fe4000bf26270 */
[----:B------:R-:W-:Y:S01]  /*a800*/  IMAD.IADD R3, R13, 0x1, R3 ;  /* 0x000000010d037824 */ /* 0x000fe200078e0203 */
[----:B------:R-:W-:-:S04]  /*a810*/  LEA R14, P6, R12, UR6, 0x1 ;  /* 0x000000060c0e7c11 */ /* 0x000fc8000f8c08ff */
[----:B------:R-:W-:Y:S02]  /*a820*/  LEA.HI.X R15, R12, UR7, R3, 0x1, P6 ;  /* 0x000000070c0f7c11 */ /* 0x000fe4000b0f0c03 */
[----:B------:R-:W-:-:S03]  /*a830*/  LOP3.LUT P6, RZ, R0, 0x40, RZ, 0xc0, !PT ;  /* 0x0000004000ff7812 */ /* 0x000fc600078cc0ff */
[----:B------:R2:W-:Y:S01]  /*a840*/  @!P0 STG.E.128 desc[UR10][R14.64+0x280], R56 ;  /* 0x000280380e008986 */ /* 0x0005e2000c101d0a */
[----:B------:R-:W-:-:S03]  /*a850*/  LOP3.LUT P0, RZ, R4, 0x80, RZ, 0xc0, !PT ;  /* 0x0000008004ff7812 */ /* 0x000fc6000780c0ff */
[----:B------:R2:W-:Y:S04]  /*a860*/  @!P5 STG.E.128 desc[UR10][R14.64], R8 ;  /* 0x000000080e00d986 */ /* 0x0005e8000c101d0a */
[----:B------:R2:W-:Y:S04]  /*a870*/  @!P4 STG.E.128 desc[UR10][R14.64+0x80], R24 ;  /* 0x000080180e00c986 */ /* 0x0005e8000c101d0a */
[----:B------:R2:W-:Y:S04]  /*a880*/  @!P3 STG.E.128 desc[UR10][R14.64+0x100], R32 ;  /* 0x000100200e00b986 */ /* 0x0005e8000c101d0a */
[----:B------:R2:W-:Y:S04]  /*a890*/  @!P2 STG.E.128 desc[UR10][R14.64+0x180], R36 ;  /* 0x000180240e00a986 */ /* 0x0005e8000c101d0a */
[----:B------:R2:W-:Y:S04]  /*a8a0*/  @!P1 STG.E.128 desc[UR10][R14.64+0x200], R48 ;  /* 0x000200300e009986 */ /* 0x0005e8000c101d0a */
[----:B------:R2:W-:Y:S01]  /*a8b0*/  @P6 STG.E.128 desc[UR10][R14.64+0x300], R64 ;  /* 0x000300400e006986 */ /* 0x0005e2000c101d0a */
[----:B------:R-:W-:Y:S05]  /*a8c0*/  @!P0 BRA `(.L_x_3473) ;  /* 0x0000000800d88947 */ /* 0x000fea0003800000 */
[----:B------:R-:W-:Y:S02]  /*a8d0*/  ULDC.64 UR6, c[0x0][0x208] ;  /* 0x0000820000067ab9 */ /* 0x000fe40000000a00 */
[----:B------:R3:W-:Y:S01]  /*a8e0*/  STG.E.128 desc[UR6][R14.64+0x380], R72 ;  /* 0x000380480e007986 */ /* 0x0007e2000c101d06 */
[----:B------:R-:W-:Y:S05]  /*a8f0*/  BRA `(.L_x_3473) ;  /* 0x0000000800cc7947 */ /* 0x000fea0003800000 */
.L_x_3468:
[----:B------:R-:W-:Y:S01]  /*a900*/  USHF.L.U32 UR8, UR38, 0x2, URZ ;  /* 0x0000000226087899 */ /* 0x000fe2000800063f */
[----:B------:R-:W-:Y:S01]  /*a910*/  ULDC.64 UR6, c[0x0][0xcd8] ;  /* 0x0003360000067ab9 */ /* 0x000fe20000000a00 */
[----:B------:R-:W-:Y:S01]  /*a920*/  USHF.L.U64.HI UR9, UR38, 0x2, UR40 ;  /* 0x0000000226097899 */ /* 0x000fe20008010228 */
[----:B------:R-:W-:Y:S01]  /*a930*/  IMAD.MOV.U32 R13, RZ, RZ, RZ ;  /* 0x000000ffff0d7224 */ /* 0x000fe200078e00ff */
[----:B------:R-:W-:Y:S02]  /*a940*/  UIADD3 UR4, UP1, UR8, UR6, URZ ;  /* 0x0000000608047290 */ /* 0x000fe4000ff3e03f */
[----:B------:R-:W-:Y:S02]  /*a950*/  UISETP.NE.U32.AND UP0, UPT, UR6, URZ, UPT ;  /* 0x0000003f0600728c */ /* 0x000fe4000bf05070 */
[----:B------:R-:W-:Y:S02]  /*a960*/  UIADD3.X UR6, UR9, UR7, URZ, UP1, !UPT ;  /* 0x0000000709067290 */ /* 0x000fe40008ffe43f */
[----:B------:R-:W-:Y:S01]  /*a970*/  UISETP.NE.AND.EX UP0, UPT, UR7, URZ, UPT, UP0 ;  /* 0x0000003f0700728c */ /* 0x000fe2000bf05300 */
[----:B------:R-:W0:Y:S01]  /*a980*/  LDC R3, c[0x0][0xb88] ;  /* 0x0002e200ff037b82 */ /* 0x000e220000000800 */
[----:B------:R-:W-:Y:S01]  /*a990*/  IMAD.U32 R8, RZ, RZ, UR4 ;  /* 0x00000004ff087e24 */ /* 0x000fe2000f8e00ff */
[----:B------:R-:W-:Y:S01]  /*a9a0*/  ULDC.64 UR10, c[0x0][0x208] ;  /* 0x00008200000a7ab9 */ /* 0x000fe20000000a00 */
[----:B------:R-:W-:Y:S01]  /*a9b0*/  IMAD.U32 R9, RZ, RZ, UR6 ;  /* 0x00000006ff097e24 */ /* 0x000fe2000f8e00ff */
[----:B------:R-:W-:Y:S01]  /*a9c0*/  ULDC.64 UR6, c[0x0][0xce0] ;  /* 0x0003380000067ab9 */ /* 0x000fe20000000a00 */
[----:B------:R-:W-:Y:S01]  /*a9d0*/  PLOP3.LUT P1, PT, PT, PT, UP0, 0x80, 0x0 ;  /* 0x000000000000781c */ /* 0x000fe20003f2f008 */
[----:B------:R-:W-:-:S04]  /*a9e0*/  UISETP.NE.U32.AND UP1, UPT, UR6, URZ, UPT ;  /* 0x0000003f0600728c */ /* 0x000fc8000bf25070 */
[----:B------:R-:W-:-:S06]  /*a9f0*/  UISETP.NE.AND.EX UP1, UPT, UR7, URZ, UPT, UP1 ;  /* 0x0000003f0700728c */ /* 0x000fcc000bf25310 */
[----:B------:R-:W-:Y:S01]  /*aa00*/  PLOP3.LUT P2, PT, PT, PT, UP1, 0x80, 0x0 ;  /* 0x000000000000781c */ /* 0x000fe20003f4f018 */
[----:B------:R-:W-:Y:S01]  /*aa10*/  VIADD R6, R16, 0x40 ;  /* 0x0000004010067836 */ /* 0x000fe20000000000 */
[----:B------:R-:W5:Y:S03]  /*aa20*/  @P1 LDG.E R13, desc[UR10][R8.64] ;  /* 0x0000000a080d1981 */ /* 0x000f66000c1e1900 */
[----:B------:R-:W-:-:S04]  /*aa30*/  @UP1 UIADD3 UR6, UP2, UR8, UR6, URZ ;  /* 0x0000000608061290 */ /* 0x000fc8000ff5e03f */
[----:B------:R-:W-:Y:S02]  /*aa40*/  @UP1 UIADD3.X UR7, UR9, UR7, URZ, UP2, !UPT ;  /* 0x0000000709071290 */ /* 0x000fe400097fe43f */
[----:B------:R-:W-:-:S04]  /*aa50*/  IMAD.U32 R10, RZ, RZ, UR6 ;  /* 0x00000006ff0a7e24 */ /* 0x000fc8000f8e00ff */
[----:B------:R-:W-:-:S05]  /*aa60*/  MOV R11, UR7 ;  /* 0x00000007000b7c02 */ /* 0x000fca0008000f00 */
[----:B0-----:R0:W5:Y:S01]  /*aa70*/  @P2 LDG.E R3, desc[UR10][R10.64] ;  /* 0x0000000a0a032981 */ /* 0x001162000c1e1900 */
[----:B------:R-:W-:Y:S01]  /*aa80*/  ULDC UR10, c[0x0][0xb8c] ;  /* 0x0002e300000a7ab9 */ /* 0x000fe20000000800 */
[----:B------:R-:W-:Y:S01]  /*aa90*/  VIADD R14, R16, 0x80 ;  /* 0x00000080100e7836 */ /* 0x000fe20000000000 */
[----:B------:R-:W-:Y:S01]  /*aaa0*/  ISETP.GE.AND P3, PT, R6, UR10, PT ;  /* 0x0000000a06007c0c */ /* 0x000fe2000bf66270 */
[C---:B------:R-:W-:Y:S01]  /*aab0*/  VIADD R20, R16.reuse, 0xc0 ;  /* 0x000000c010147836 */ /* 0x040fe20000000000 */
[C---:B------:R-:W-:Y:S01]  /*aac0*/  ISETP.GE.AND P0, PT, R16.reuse, UR10, PT ;  /* 0x0000000a10007c0c */ /* 0x040fe2000bf06270 */
[----:B------:R-:W-:Y:S01]  /*aad0*/  VIADD R12, R16, 0x180 ;  /* 0x00000180100c7836 */ /* 0x000fe20000000000 */
[----:B------:R-:W-:Y:S02]  /*aae0*/  SEL R4, RZ, 0xffffffff, P3 ;  /* 0xffffffffff047807 */ /* 0x000fe40001800000 */
[----:B------:R-:W-:Y:S02]  /*aaf0*/  SEL R0, RZ, 0x1, P0 ;  /* 0x00000001ff007807 */ /* 0x000fe40000000000 */
[----:B------:R-:W-:Y:S01]  /*ab00*/  ISETP.GE.AND P4, PT, R14, UR10, PT ;  /* 0x0000000a0e007c0c */ /* 0x000fe2000bf86270 */
[----:B------:R-:W-:Y:S01]  /*ab10*/  IMAD.SHL.U32 R15, R4, 0x2, RZ ;  /* 0x00000002040f7824 */ /* 0x000fe200078e00ff */
[----:B------:R-:W-:-:S02]  /*ab20*/  ISETP.GE.AND P5, PT, R20, UR10, PT ;  /* 0x0000000a14007c0c */ /* 0x000fc4000bfa6270 */
[----:B0-----:R-:W-:Y:S02]  /*ab30*/  SEL R11, RZ, 0x4, P4 ;  /* 0x00000004ff0b7807 */ /* 0x001fe40002000000 */
[----:B------:R-:W-:Y:S02]  /*ab40*/  LOP3.LUT R0, R15, 0x2, R0, 0xe2, !PT ;  /* 0x000000020f007812 */ /* 0x000fe400078ee200 */
[----:B------:R-:W-:Y:S02]  /*ab50*/  SEL R4, RZ, 0x8, P5 ;  /* 0x00000008ff047807 */ /* 0x000fe40002800000 */
[----:B------:R-:W-:Y:S02]  /*ab60*/  ISETP.GE.AND P0, PT, R12, UR10, PT ;  /* 0x0000000a0c007c0c */ /* 0x000fe4000bf06270 */
[----:B------:R-:W-:Y:S02]  /*ab70*/  ISETP.GE.AND P3, PT, R191, 0x40, PT ;  /* 0x00000040bf00780c */ /* 0x000fe40003f66270 */
[----:B------:R-:W-:Y:S01]  /*ab80*/  LOP3.LUT R12, R4, R0, R11, 0xfe, !PT ;  /* 0x00000000040c7212 */ /* 0x000fe200078efe0b */
[----:B------:R-:W-:Y:S10]  /*ab90*/  @P2 BRA `(.L_x_3474) ;  /* 0x0000000000142947 */ /* 0x000ff40003800000 */
[----:B------:R-:W-:Y:S05]  /*aba0*/  @!P1 BRA `(.L_x_3474) ;  /* 0x0000000000109947 */ /* 0x000fea0003800000 */
[----:B------:R-:W-:Y:S02]  /*abb0*/  ULDC.64 UR6, c[0x0][0x208] ;  /* 0x0000820000067ab9 */ /* 0x000fe40000000a00 */
[----:B------:R-:W2:Y:S04]  /*abc0*/  LDG.E R0, desc[UR6][R8.64] ;  /* 0x0000000608007981 */ /* 0x000ea8000c1e1900 */
[----:B-----5:R-:W2:Y:S02]  /*abd0*/  LDG.E R3, desc[UR6][R8.64+0x4] ;  /* 0x0000040608037981 */ /* 0x020ea4000c1e1900 */
[----:B--2---:R-:W-:-:S07]  /*abe0*/  IADD3 R3, -R0, R3, RZ ;  /* 0x0000000300037210 */ /* 0x004fce0007ffe1ff */
.L_x_3474:
        /* <DEDUP_REMOVED lines=15> */
[----:B------:R-:W-:Y:S01]  /*ace0*/  ULDC.64 UR8, c[0x0][0xc70] ;  /* 0x00031c0000087ab9 */ /* 0x000fe20000000a00 */
[----:B------:R-:W-:Y:S01]  /*acf0*/  ULDC.64 UR12, c[0x0][0x208] ;  /* 0x00008200000c7ab9 */ /* 0x000fe20000000a00 */
        /* <DEDUP_REMOVED lines=17> */
.L_x_3476:
[----:B------:R-:W-:Y:S05]  /*ae10*/  BSYNC B1 ;  /* 0x0000000000017941 */ /* 0x000fea0003800000 */
.L_x_3475:
[----:B------:R-:W-:Y:S01]  /*ae20*/  ULDC.64 UR8, c[0x0][0xba0] ;  /* 0x0002e80000087ab9 */ /* 0x000fe20000000a00 */
[----:B------:R-:W-:Y:S01]  /*ae30*/  IMAD.MOV.U32 R8, RZ, RZ, R16 ;  /* 0x000000ffff087224 */ /* 0x000fe200078e0010 */
[----:B------:R-:W-:Y:S01]  /*ae40*/  ISETP.GE.AND P1, PT, R26, UR10, PT ;  /* 0x0000000a1a007c0c */ /* 0x000fe2000bf26270 */
[----:B0-----:R-:W-:Y:S01]  /*ae50*/  IMAD.MOV.U32 R9, RZ, RZ, R15 ;  /* 0x000000ffff097224 */ /* 0x001fe200078e000f */
[----:B------:R-:W-:Y:S01]  /*ae60*/  ISETP.GE.AND P2, PT, R27, UR10, PT ;  /* 0x0000000a1b007c0c */ /* 0x000fe2000bf46270 */
[----:B------:R-:W-:Y:S01]  /*ae70*/  IMAD R0, R4, UR8, RZ ;  /* 0x0000000804007c24 */ /* 0x000fe2000f8e02ff */
[----:B------:R-:W-:Y:S01]  /*ae80*/  SEL R11, RZ, 0x10, P1 ;  /* 0x00000010ff0b7807 */ /* 0x000fe20000800000 */
[C---:B------:R-:W-:Y:S01]  /*ae90*/  IMAD.WIDE.U32 R8, R13.reuse, UR8, R8 ;  /* 0x000000080d087c25 */ /* 0x040fe2000f8e0008 */
[----:B------:R-:W-:Y:S01]  /*aea0*/  IADD3 R4, R16, 0x1c0, RZ ;  /* 0x000001c010047810 */ /* 0x000fe20007ffe0ff */
[----:B------:R-:W-:Y:S02]  /*aeb0*/  BSSY B1, `(.L_x_3477) ;  /* 0x0000039000017945 */ /* 0x000fe40003800000 */
[----:B------:R-:W-:Y:S01]  /*aec0*/  IMAD R13, R13, UR9, R0 ;  /* 0x000000090d0d7c24 */ /* 0x000fe2000f8e0200 */
[----:B------:R-:W-:Y:S01]  /*aed0*/  ULDC.64 UR8, c[0x0][0xbe0] ;  /* 0x0002f80000087ab9 */ /* 0x000fe20000000a00 */
[----:B------:R-:W-:Y:S01]  /*aee0*/  SEL R0, RZ, 0x20, P2 ;  /* 0x00000020ff007807 */ /* 0x000fe20001000000 */
[----:B------:R-:W-:Y:S01]  /*aef0*/  UIMAD UR4, UR7, UR8, URZ ;  /* 0x00000008070472a4 */ /* 0x000fe2000f8e023f */
[----:B------:R-:W-:Y:S01]  /*af00*/  IMAD.IADD R9, R9, 0x1, R13 ;  /* 0x0000000109097824 */ /* 0x000fe200078e020d */
[----:B------:R-:W-:Y:S01]  /*af10*/  ISETP.GE.AND P2, PT, R4, UR10, PT ;  /* 0x0000000a04007c0c */ /* 0x000fe2000bf46270 */
[----:B------:R-:W-:Y:S01]  /*af20*/  IMAD.U32 R13, RZ, RZ, UR8 ;  /* 0x00000008ff0d7e24 */ /* 0x000fe2000f8e00ff */
[----:B------:R-:W-:Y:S01]  /*af30*/  UIMAD UR4, UR39, UR9, UR4 ;  /* 0x00000009270472a4 */ /* 0x000fe2000f8e0204 */
[----:B------:R-:W-:Y:S01]  /*af40*/  IMAD R3, R188, -0x40, R3 ;  /* 0xffffffc0bc037824 */ /* 0x000fe200078e0203 */
[----:B------:R-:W-:Y:S01]  /*af50*/  LOP3.LUT R11, R0, R12, R11, 0xfe, !PT ;  /* 0x0000000c000b7212 */ /* 0x000fe200078efe0b */
[----:B------:R-:W-:Y:S01]  /*af60*/  IMAD.WIDE.U32 R8, R13, UR39, R8 ;  /* 0x000000270d087c25 */ /* 0x000fe2000f8e0008 */
[----:B------:R-:W-:Y:S01]  /*af70*/  SEL R0, RZ, 0x40, P0 ;  /* 0x00000040ff007807 */ /* 0x000fe20000000000 */
[----:B------:R-:W-:Y:S01]  /*af80*/  ULDC.64 UR6, c[0x0][0xbe8] ;  /* 0x0002fa0000067ab9 */ /* 0x000fe20000000a00 */
[C---:B------:R-:W-:Y:S01]  /*af90*/  ISETP.GE.AND P1, PT, R18.reuse, R3, PT ;  /* 0x000000031200720c */ /* 0x040fe20003f26270 */
[----:B------:R-:W-:Y:S01]  /*afa0*/  VIADD R9, R9, UR4 ;  /* 0x0000000409097c36 */ /* 0x000fe20008000000 */
[----:B------:R-:W-:Y:S01]  /*afb0*/  UIMAD UR4, UR40, UR6, URZ ;  /* 0x00000006280472a4 */ /* 0x000fe2000f8e023f */
[----:B------:R-:W-:Y:S01]  /*afc0*/  LOP3.LUT R21, R11, R0, RZ, 0xfc, !PT ;  /* 0x000000000b157212 */ /* 0x000fe200078efcff */
[----:B------:R-:W-:Y:S01]  /*afd0*/  IMAD.U32 R11, RZ, RZ, UR6 ;  /* 0x00000006ff0b7e24 */ /* 0x000fe2000f8e00ff */
[----:B------:R-:W-:Y:S01]  /*afe0*/  SHF.R.S32.HI R13, RZ, 0x1f, R18 ;  /* 0x0000001fff0d7819 */ /* 0x000fe20000011412 */
[----:B------:R-:W-:Y:S01]  /*aff0*/  UIMAD UR4, UR38, UR7, UR4 ;  /* 0x00000007260472a4 */ /* 0x000fe2000f8e0204 */
[----:B------:R-:W-:Y:S01]  /*b000*/  VIADD R4, R18, 0x20 ;  /* 0x0000002012047836 */ /* 0x000fe20000000000 */
[----:B------:R-:W-:Y:S01]  /*b010*/  MOV R12, R18 ;  /* 0x00000012000c7202 */ /* 0x000fe20000000f00 */
[----:B------:R-:W-:Y:S01]  /*b020*/  IMAD.WIDE.U32 R10, R11, UR38, R8 ;  /* 0x000000260b0a7c25 */ /* 0x000fe2000f8e0008 */
[----:B------:R-:W-:-:S02]  /*b030*/  SEL R0, RZ, 0x80, P2 ;  /* 0x00000080ff007807 */ /* 0x000fc40001000000 */
[----:B------:R-:W-:Y:S01]  /*b040*/  ISETP.GE.AND P0, PT, R4, R3, PT ;  /* 0x000000030400720c */ /* 0x000fe20003f06270 */
[----:B------:R-:W-:Y:S01]  /*b050*/  VIADD R15, R11, UR4 ;  /* 0x000000040b0f7c36 */ /* 0x000fe20008000000 */
[----:B------:R-:W-:Y:S01]  /*b060*/  LOP3.LUT R0, R21, R0, RZ, 0xfc, !PT ;  /* 0x0000000015007212 */ /* 0x000fe200078efcff */
[----:B------:R-:W-:Y:S01]  /*b070*/  IMAD.WIDE R12, R188, 0x40, R12 ;  /* 0x00000040bc0c7825 */ /* 0x000fe200078e020c */
[----:B------:R-:W-:Y:S09]  /*b080*/  @P1 BRA `(.L_x_3478) ;  /* 0x00000000006c1947 */ /* 0x000ff20003800000 */
[----:B------:R-:W-:Y:S01]  /*b090*/  ULDC.64 UR6, c[0x0][0xbd8] ;  /* 0x0002f60000067ab9 */ /* 0x000fe20000000a00 */
[----:B------:R-:W-:Y:S01]  /*b0a0*/  IMAD.MOV.U32 R8, RZ, RZ, R10 ;  /* 0x000000ffff087224 */ /* 0x000fe200078e000a */
[----:B------:R-:W-:Y:S01]  /*b0b0*/  ISETP.GE.AND P6, PT, R16, UR10, PT ;  /* 0x0000000a10007c0c */ /* 0x000fe2000bfc6270 */
[----:B------:R-:W-:Y:S01]  /*b0c0*/  IMAD R3, R13, UR6, RZ ;  /* 0x000000060d037c24 */ /* 0x000fe2000f8e02ff */
[----:B------:R-:W-:Y:S01]  /*b0d0*/  ISETP.GE.AND P5, PT, R6, UR10, PT ;  /* 0x0000000a06007c0c */ /* 0x000fe2000bfa6270 */
[----:B------:R-:W-:Y:S01]  /*b0e0*/  IMAD.MOV.U32 R9, RZ, RZ, R15 ;  /* 0x000000ffff097224 */ /* 0x000fe200078e000f */
[----:B------:R-:W-:Y:S01]  /*b0f0*/  ULDC.64 UR8, c[0x0][0x208] ;  /* 0x0000820000087ab9 */ /* 0x000fe20000000a00 */
[----:B------:R-:W-:Y:S01]  /*b100*/  IMAD R3, R12, UR7, R3 ;  /* 0x000000070c037c24 */ /* 0x000fe2000f8e0203 */
[----:B------:R-:W-:Y:S01]  /*b110*/  ISETP.GE.AND P4, PT, R20, UR10, PT ;  /* 0x0000000a14007c0c */ /* 0x000fe2000bf86270 */
[----:B------:R-:W-:Y:S01]  /*b120*/  IMAD.WIDE.U32 R8, R12, UR6, R8 ;  /* 0x000000060c087c25 */ /* 0x000fe2000f8e0008 */
[----:B------:R-:W-:Y:S01]  /*b130*/  ULDC.64 UR6, c[0x0][0xb80] ;  /* 0x0002e00000067ab9 */ /* 0x000fe20000000a00 */
[----:B------:R-:W-:-:S02]  /*b140*/  ISETP.GE.AND P3, PT, R26, UR10, PT ;  /* 0x0000000a1a007c0c */ /* 0x000fc4000bf66270 */
[----:B------:R-:W-:Y:S01]  /*b150*/  IMAD.IADD R3, R9, 0x1, R3 ;  /* 0x0000000109037824 */ /* 0x000fe200078e0203 */
[C---:B------:R-:W-:Y:S02]  /*b160*/  LEA R24, P1, R8.reuse, UR6, 0x1 ;  /* 0x0000000608187c11 */ /* 0x040fe4000f8208ff */
[----:B------:R-:W-:Y:S02]  /*b170*/  ISETP.GE.AND P2, PT, R27, UR10, PT ;  /* 0x0000000a1b007c0c */ /* 0x000fe4000bf46270 */
        /* <DEDUP_REMOVED lines=12> */
.L_x_3478:
[----:B------:R-:W-:Y:S05]  /*b240*/  BSYNC B1 ;  /* 0x0000000000017941 */ /* 0x000fea0003800000 */
.L_x_3477:
[----:B------:R-:W-:Y:S05]  /*b250*/  @P0 BRA `(.L_x_3473) ;  /* 0x0000000000740947 */ /* 0x000fea0003800000 */
[----:B------:R-:W-:Y:S01]  /*b260*/  IADD3 R3, P0, R12, 0x20, RZ ;  /* 0x000000200c037810 */ /* 0x000fe20007f1e0ff */
[----:B------:R-:W-:Y:S01]  /*b270*/  ULDC.64 UR6, c[0x0][0xbd8] ;  /* 0x0002f60000067ab9 */ /* 0x000fe20000000a00 */
[----:B------:R-:W-:Y:S01]  /*b280*/  MOV R8, R10 ;  /* 0x0000000a00087202 */ /* 0x000fe20000000f00 */
[----:B------:R-:W-:Y:S01]  /*b290*/  IMAD.MOV.U32 R9, RZ, RZ, R15 ;  /* 0x000000ffff097224 */ /* 0x000fe200078e000f */
[----:B------:R-:W-:Y:S01]  /*b2a0*/  ULDC.64 UR8, c[0x0][0x208] ;  /* 0x0000820000087ab9 */ /* 0x000fe20000000a00 */
        /* <DEDUP_REMOVED lines=9> */
[----:B------:R-:W-:Y:S01]  /*b340*/  ULDC.64 UR6, c[0x0][0xb80] ;  /* 0x0002e00000067ab9 */ /* 0x000fe20000000a00 */
[----:B------:R-:W-:Y:S02]  /*b350*/  LOP3.LUT P4, RZ, R21, 0x40, RZ, 0xc0, !PT ;  /* 0x0000004015ff7812 */ /* 0x000fe4000788c0ff */
[----:B------:R-:W-:Y:S01]  /*b360*/  IMAD.IADD R3, R9, 0x1, R3 ;  /* 0x0000000109037824 */ /* 0x000fe200078e0203 */
[----:B------:R-:W-:-:S04]  /*b370*/  LEA R10, P3, R8, UR6, 0x1 ;  /* 0x00000006080a7c11 */ /* 0x000fc8000f8608ff */
        /* <DEDUP_REMOVED lines=11> */
.L_x_3473:
[----:B------:R-:W-:Y:S05]  /*b430*/  BSYNC B0 ;  /* 0x0000000000007941 */ /* 0x000fea0003800000 */
.L_x_3467:
[----:B------:R-:W-:Y:S02]  /*b440*/  ULDC UR4, c[0x0][0xd14] ;  /* 0x0003450000047ab9 */ /* 0x000fe40000000800 */
[----:B------:R-:W-:-:S13]  /*b450*/  ISETP.GE.AND P0, PT, R7, UR4, PT ;  /* 0x0000000407007c0c */ /* 0x000fda000bf06270 */
[----:B------:R-:W-:Y:S05]  /*b460*/  @!P0 BRA `(.L_x_3479) ;  /* 0xffffff5800b08947 */ /* 0x000fea000383ffff */
[----:B------:R-:W-:Y:S05]  /*b470*/  EXIT ;  /* 0x000000000000794d */ /* 0x000fea0003800000 */
.L_x_3439:
        /* <DEDUP_REMOVED lines=57> */
[----:B------:R-:W-:Y:S01]  /*b810*/  MOV R5, R6 ;  /* 0x0000000600057202 */ /* 0x000fe20000000f00 */
[----:B------:R-:W-:Y:S01]  /*b820*/  IMAD.MOV.U32 R19, RZ, RZ, RZ ;  /* 0x000000ffff137224 */ /* 0x000fe200078e00ff */
[----:B------:R-:W-:Y:S01]  /*b830*/  ULDC UR5, c[0x0][0xd14] ;  /* 0x0003450000057ab9 */ /* 0x000fe20000000800 */
[----:B------:R-:W-:Y:S01]  /*b840*/  ULDC UR7, c[0x0][0xd14] ;  /* 0x0003450000077ab9 */ /* 0x000fe20000000800 */
[----:B------:R-:W-:-:S05]  /*b850*/  ULDC UR4, c[0x0][0xd10] ;  /* 0x0003440000047ab9 */ /* 0x000fca0000000800 */
.L_x_3484:
[----:B------:R-:W-:Y:S02]  /*b860*/  VIADD R0, R19, 0x1f ;  /* 0x0000001f13007836 */ /* 0x000fe40000000000 */
[----:B------:R-:W-:-:S03]  /*b870*/  IMAD.U32 R19, RZ, RZ, UR7 ;  /* 0x00000007ff137e24 */ /* 0x000fc6000f8e00ff */
[----:B------:R-:W-:-:S13]  /*b880*/  ISETP.GE.AND P0, PT, R0, UR5, PT ;  /* 0x0000000500007c0c */ /* 0x000fda000bf06270 */
[----:B------:R-:W-:Y:S05]  /*b890*/  @P0 BRA `(.L_x_3481) ;  /* 0x0000000400440947 */ /* 0x000fea0003800000 */
[----:B------:R-:W0:Y:S01]  /*b8a0*/  S2R R2, SR_TID.X ;  /* 0x0000000000027919 */ /* 0x000e220000002100 */
[----:B------:R-:W-:Y:S01]  /*b8b0*/  IMAD.MOV.U32 R19, RZ, RZ, R0 ;  /* 0x000000ffff137224 */ /* 0x000fe200078e0000 */
[----:B------:R-:W-:Y:S01]  /*b8c0*/  BSSY B0, `(.L_x_3482) ;  /* 0x000000b000007945 */ /* 0x000fe20003800000 */
[----:B------:R-:W-:Y:S02]  /*b8d0*/  MOV R0, RZ ;  /* 0x000000ff00007202 */ /* 0x000fe40000000f00 */
        /* <DEDUP_REMOVED lines=9> */
.L_x_3483:
[----:B------:R-:W-:Y:S05]  /*b970*/  BSYNC B0 ;  /* 0x0000000000007941 */ /* 0x000fea0003800000 */
.L_x_3482:
        /* <DEDUP_REMOVED lines=21> */
[----:B0-----:R-:W-:-:S05]  /*bad0*/  IMAD R6, R3, UR4, RZ ;  /* 0x0000000403067c24 */ /* 0x001fca000f8e02ff */
[----:B------:R-:W-:-:S04]  /*bae0*/  IADD3 R5, R6, R5, RZ ;  /* 0x0000000506057210 */ /* 0x000fc80007ffe0ff */
[----:B------:R-:W-:-:S13]  /*baf0*/  ISETP.GT.AND P0, PT, R5, UR6, PT ;  /* 0x0000000605007c0c */ /* 0x000fda000bf04270 */
[----:B------:R-:W-:Y:S05]  /*bb00*/  @!P0 BRA `(.L_x_3484) ;  /* 0xfffffffc00548947 */ /* 0x000fea000383ffff */
[----:B------:R-:W-:-:S07]  /*bb10*/  IMAD.MOV.U32 R2, RZ, RZ, R9 ;  /* 0x000000ffff027224 */ /* 0x000fce00078e0009 */
.L_x_3480:
        /* <DEDUP_REMOVED lines=16> */
.L_x_3485:
[----:B-1----:R-:W-:Y:S01]  /*bc20*/  IMAD R16, R16, UR4, R7 ;  /* 0x0000000410107c24 */ /* 0x002fe2000f8e0207 */
[----:B0-----:R-:W-:Y:S01]  /*bc30*/  MOV R2, RZ ;  /* 0x000000ff00027202 */ /* 0x001fe20000000f00 */
[----:B------:R-:W-:Y:S02]  /*bc40*/  IMAD R7, R11, R6, RZ ;  /* 0x000000060b077224 */ /* 0x000fe400078e02ff */
[----:B------:R-:W-:Y:S01]  /*bc50*/  IMAD.IADD R19, R5, 0x1, R19 ;  /* 0x0000000105137824 */ /* 0x000fe200078e0213 */
[----:B------:R-:W-:Y:S01]  /*bc60*/  IADD3 R9, -R16, UR6, RZ ;  /* 0x0000000610097c10 */ /* 0x000fe2000fffe1ff */
        /* <DEDUP_REMOVED lines=15> */
[----:B------:R-:W-:-:S04]  /*bd60*/  @!P0 LOP3.LUT R2, RZ, R0, RZ, 0x33, !PT ;  /* 0x00000000ff028212 */ /* 0x000fc800078e33ff */
[----:B------:R-:W-:Y:S01]  /*bd70*/  IADD3 R17, -R2, RZ, RZ ;  /* 0x000000ff02117210 */ /* 0x000fe20007ffe1ff */
[----:B------:R-:W-:-:S04]  /*bd80*/  IMAD.MOV.U32 R18, RZ, RZ, R2 ;  /* 0x000000ffff127224 */ /* 0x000fc800078e0002 */
[----:B------:R-:W-:Y:S01]  /*bd90*/  IMAD R17, R0, R17, R9 ;  /* 0x0000001100117224 */ /* 0x000fe200078e0209 */
[----:B------:R-:W-:Y:S06]  /*bda0*/  BRA `(.L_x_3486) ;  /* 0x00000000000c7947 */ /* 0x000fec0003800000 */
.L_x_3481:
[----:B------:R-:W-:Y:S02]  /*bdb0*/  IMAD.MOV.U32 R17, RZ, RZ, RZ ;  /* 0x000000ffff117224 */ /* 0x000fe400078e00ff */
[----:B------:R-:W-:Y:S02]  /*bdc0*/  IMAD.U32 R16, RZ, RZ, UR6 ;  /* 0x00000006ff107e24 */ /* 0x000fe4000f8e00ff */
[----:B------:R-:W-:-:S07]  /*bdd0*/  IMAD.MOV.U32 R18, RZ, RZ, RZ ;  /* 0x000000ffff127224 */ /* 0x000fce00078e00ff */
.L_x_3486:
[----:B------:R-:W0:Y:S01]  /*bde0*/  S2R R0, SR_TID.X ;  /* 0x0000000000007919 */ /* 0x000e220000002100 */
[----:B------:R-:W-:Y:S01]  /*bdf0*/  UMOV UR4, URZ ;  /* 0x0000003f00047c82 */ /* 0x000fe20008000000 */
[----:B------:R-:W-:Y:S01]  /*be00*/  STL [R1], RZ ;  /* 0x000000ff01007387 */ /* 0x000fe20000100800 */
[----:B0-----:R-:W-:-:S04]  /*be10*/  LOP3.LUT R0, R0, 0x1f, RZ, 0xc0, !PT ;  /* 0x0000001f00007812 */ /* 0x001fc800078ec0ff */
[----:B------:R-:W-:-:S13]  /*be20*/  ISETP.NE.AND P0, PT, R0, RZ, PT ;  /* 0x000000ff0000720c */ /* 0x000fda0003f05270 */
[----:B------:R-:W0:Y:S01]  /*be30*/  @!P0 S2R R3, SR_CgaCtaId ;  /* 0x0000000000038919 */ /* 0x000e220000008800 */
[----:B------:R-:W-:-:S04]  /*be40*/  @!P0 MOV R0, 0x400 ;  /* 0x0000040000008802 */ /* 0x000fc80000000f00 */
[----:B0-----:R-:W-:-:S05]  /*be50*/  @!P0 LEA R0, R3, R0, 0x18 ;  /* 0x0000000003008211 */ /* 0x001fca00078ec0ff */
[----:B------:R0:W-:Y:S01]  /*be60*/  @!P0 STS.128 [R0+0x388d0], R16 ;  /* 0x0388d01000008388 */ /* 0x0001e20000000c00 */
[----:B------:R-:W-:Y:S06]  /*be70*/  BAR.ARV 0x5, 0x120 ;  /* 0x0144800000007b1d */ /* 0x000fec0000002000 */
[----:B------:R-:W-:Y:S02]  /*be80*/  ISETP.GE.AND P0, PT, R19, UR5, PT ;  /* 0x0000000513007c0c */ /* 0x000fe4000bf06270 */
[----:B0-----:R-:W-:-:S05]  /*be90*/  MOV R0, 0x1 ;  /* 0x0000000100007802 */ /* 0x001fca0000000f00 */
[----:B------:R0:W-:Y:S02]  /*bea0*/  STL [R1+0x4], R0 ;  /* 0x0000040001007387 */ /* 0x0001e40000100800 */
[----:B0-----:R-:W-:-:S05]  /*beb0*/  IMAD.U32 R0, RZ, RZ, UR4 ;  /* 0x00000004ff007e24 */ /* 0x001fca000f8e00ff */
[----:B------:R0:W-:Y:S01]  /*bec0*/  STL [R1+0x2c], R0 ;  /* 0x00002c0001007387 */ /* 0x0001e20000100800 */
[----:B------:R-:W-:Y:S05]  /*bed0*/  @P0 BRA `(.L_x_3487) ;  /* 0x0000004000c00947 */ /* 0x000fea0003800000 */
[----:B------:R-:W-:Y:S01]  /*bee0*/  ULDC UR4, c[0x0][0xc] ;  /* 0x0000030000047ab9 */ /* 0x000fe20000000800 */
[----:B------:R-:W-:Y:S01]  /*bef0*/  IMAD.MOV.U32 R2, RZ, RZ, 0x1 ;  /* 0x00000001ff027424 */ /* 0x000fe200078e00ff */
[----:B------:R-:W-:Y:S01]  /*bf00*/  ULDC.64 UR54, c[0x0][0x198] ;  /* 0x0000660000367ab9 */ /* 0x000fe20000000a00 */
[----:B0-----:R-:W-:Y:S01]  /*bf10*/  IMAD.U32 R0, RZ, RZ, UR4 ;  /* 0x00000004ff007e24 */ /* 0x001fe2000f8e00ff */
[----:B------:R-:W-:Y:S02]  /*bf20*/  UMOV UR4, URZ ;  /* 0x0000003f00047c82 */ /* 0x000fe40008000000 */
[----:B------:R-:W-:Y:S04]  /*bf30*/  STL [R1+0x4], R2 ;  /* 0x0000040201007387 */ /* 0x000fe80000100800 */
[----:B------:R-:W-:Y:S04]  /*bf40*/  STL [R1], RZ ;  /* 0x000000ff01007387 */ /* 0x000fe80000100800 */
[----:B------:R0:W-:Y:S02]  /*bf50*/  STL [R1+0x30], R0 ;  /* 0x0000300001007387 */ /* 0x0001e40000100800 */
[----:B0-----:R-:W-:-:S05]  /*bf60*/  IMAD.U32 R0, RZ, RZ, UR4 ;  /* 0x00000004ff007e24 */ /* 0x001fca000f8e00ff */
[----:B------:R0:W-:Y:S02]  /*bf70*/  STL [R1+0x2c], R0 ;  /* 0x00002c0001007387 */ /* 0x0001e40000100800 */
.L_x_3551:
[----:B-1-3--:R-:W1:Y:S01]  /*bf80*/  LDC.64 R2, c[0x0][0xd60] ;  /* 0x00035800ff027b82 */ /* 0x00ae620000000a00 */
[----:B------:R-:W-:Y:S01]  /*bf90*/  ULDC.64 UR4, c[0x0][0x208] ;  /* 0x0000820000047ab9 */ /* 0x000fe20000000a00 */
[----:B-1----:R-:W-:-:S05]  /*bfa0*/  IMAD.WIDE R2, R19, 0x4, R2 ;  /* 0x0000000413027825 */ /* 0x002fca00078e0202 */
[----:B--2---:R-:W2:Y:S01]  /*bfb0*/  LDG.E R5, desc[UR4][R2.64] ;  /* 0x0000000402057981 */ /* 0x004ea2000c1e1900 */
[----:B------:R-:W-:Y:S05]  /*bfc0*/  YIELD ;  /* 0x0000000000007946 */ /* 0x000fea0003800000 */
[----:B------:R-:W-:Y:S01]  /*bfd0*/  ULDC.64 UR4, c[0x0][0xb20] ;  /* 0x0002c80000047ab9 */ /* 0x000fe20000000a00 */
[----:B0-----:R-:W-:Y:S01]  /*bfe0*/  IMAD.MOV.U32 R0, RZ, RZ, RZ ;  /* 0x000000ffff007224 */ /* 0x001fe200078e00ff */
[----:B------:R-:W-:Y:S01]  /*bff0*/  ISETP.NE.U32.AND P0, PT, RZ, UR4, PT ;  /* 0x00000004ff007c0c */ /* 0x000fe2000bf05070 */
[----:B------:R-:W-:-:S03]  /*c000*/  ULDC.64 UR6, c[0x0][0x208] ;  /* 0x0000820000067ab9 */ /* 0x000fc60000000a00 */
[----:B------:R-:W-:Y:S02]  /*c010*/  ISETP.NE.AND.EX P0, PT, RZ, UR5, PT, P0 ;  /* 0x00000005ff007c0c */ /* 0x000fe4000bf05300 */
[----:B------:R-:W-:Y:S02]  /*c020*/  MOV R6, RZ ;  /* 0x000000ff00067202 */ /* 0x000fe40000000f00 */
[----:B--2---:R-:W-:Y:S01]  /*c030*/  SHF.R.S32.HI R4, RZ, 0x1f, R5 ;  /* 0x0000001fff047819 */ /* 0x004fe20000011405 */
        /* <DEDUP_REMOVED lines=42> */
.L_x_3488:
[----:B-1---5:R-:W-:Y:S01]  /*c2e0*/  IADD3 R2, -R0, R6, RZ ;  /* 0x0000000600027210 */ /* 0x022fe20007ffe1ff */
[----:B------:R-:W-:Y:S01]  /*c2f0*/  IMAD.IADD R3, R7, 0x1, R0 ;  /* 0x0000000107037824 */ /* 0x000fe200078e0200 */
[----:B------:R-:W-:Y:S02]  /*c300*/  BSSY B6, `(.L_x_3489) ;  /* 0x000034e000067945 */ /* 0x000fe40003800000 */
[C---:B------:R-:W-:Y:S01]  /*c310*/  ISETP.GT.AND P0, PT, R2.reuse, RZ, PT ;  /* 0x000000ff0200720c */ /* 0x040fe20003f04270 */
[----:B------:R-:W-:Y:S01]  /*c320*/  VIADD R0, R2, 0x3f ;  /* 0x0000003f02007836 */ /* 0x000fe20000000000 */
[----:B------:R-:W-:Y:S04]  /*c330*/  STL [R1+0x20], R2 ;  /* 0x0000200201007387 */ /* 0x000fe80000100800 */
        /* <DEDUP_REMOVED lines=10> */
[----:B------:R-:W2:Y:S01]  /*c3e0*/  LDL R2, [R1+0x30] ;  /* 0x0000300001027983 */ /* 0x000ea20000100800 */
[----:B------:R-:W-:Y:S01]  /*c3f0*/  VOTEU.ANY UR4, UPT, PT ;  /* 0x0000000000047886 */ /* 0x000fe200038e0100 */
[----:B------:R-:W-:Y:S01]  /*c400*/  ULDC.64 UR6, c[0x0][0x208] ;  /* 0x0000820000067ab9 */ /* 0x000fe20000000a00 */
[----:B0-----:R-:W0:Y:S01]  /*c410*/  FLO.U32 R0, UR4 ;  /* 0x0000000400007d00 */ /* 0x001e2200080e0000 */
[----:B------:R-:W0:Y:S07]  /*c420*/  S2R R7, SR_LANEID ;  /* 0x0000000000077919 */ /* 0x000e2e0000000000 */
[----:B------:R-:W1:Y:S01]  /*c430*/  POPC R5, UR4 ;  /* 0x0000000400057d09 */ /* 0x000e620008000000 */
[----:B0-----:R-:W-:-:S02]  /*c440*/  ISETP.EQ.U32.AND P0, PT, R0, R7, PT ;  /* 0x000000070000720c */ /* 0x001fc40003f02070 */
[----:B--2---:R-:W-:Y:S02]  /*c450*/  R2UR UR5, R2 ;  /* 0x00000000020572ca */ /* 0x004fe400000e0000 */
[----:B------:R-:W1:Y:S09]  /*c460*/  LDC.64 R2, c[0x0][0xd38] ;  /* 0x00034e00ff027b82 */ /* 0x000e720000000a00 */
[----:B-1----:R-:W2:Y:S01]  /*c470*/  @P0 ATOMG.E.ADD.STRONG.GPU PT, R3, desc[UR6][R2.64], R5 ;  /* 0x00000005020309a8 */ /* 0x002ea200081ee1c6 */
[----:B------:R-:W0:Y:S02]  /*c480*/  S2R R4, SR_LTMASK ;  /* 0x0000000000047919 */ /* 0x000e240000003900 */
[----:B0-----:R-:W-:-:S04]  /*c490*/  LOP3.LUT R4, R4, UR4, RZ, 0xc0, !PT ;  /* 0x0000000404047c12 */ /* 0x001fc8000f8ec0ff */
[----:B------:R-:W0:Y:S01]  /*c4a0*/  POPC R7, R4 ;  /* 0x0000000400077309 */ /* 0x000e220000000000 */
[----:B--2---:R-:W0:Y:S02]  /*c4b0*/  SHFL.IDX PT, R0, R3, R0, 0x1f ;  /* 0x00001f0003007589 */ /* 0x004e2400000e0000 */
[----:B0-----:R-:W-:Y:S01]  /*c4c0*/  IADD3 R16, R0, UR5, R7 ;  /* 0x0000000500107c10 */ /* 0x001fe2000fffe007 */
[----:B------:R-:W-:Y:S06]  /*c4d0*/  BRA `(.L_x_3491) ;  /* 0x0000003000c07947 */ /* 0x000fec0003800000 */
.L_x_3490:
        /* <DEDUP_REMOVED lines=22> */
[----:B0-----:R-:W-:Y:S05]  /*c640*/  CALL.ABS.NOINC R2 ;  /* 0x0000000002007343 */ /* 0x001fea0003c00000 */
.L_x_3492:
        /* <DEDUP_REMOVED lines=20> */
.L_x_3494:
        /* <DEDUP_REMOVED lines=8> */
[----:B------:R-:W-:Y:S01]  /*c810*/  MOV R13, RZ ;  /* 0x000000ff000d7202 */ /* 0x000fe20000000f00 */
[----:B------:R-:W-:Y:S02]  /*c820*/  IMAD.U32 R7, RZ, RZ, UR9 ;  /* 0x00000009ff077e24 */ /* 0x000fe4000f8e00ff */
[----:B------:R-:W-:-:S02]  /*c830*/  IMAD.U32 R10, RZ, RZ, UR4 ;  /* 0x00000004ff0a7e24 */ /* 0x000fc4000f8e00ff */
[----:B------:R-:W-:Y:S02]  /*c840*/  IMAD.U32 R11, RZ, RZ, UR5 ;  /* 0x00000005ff0b7e24 */ /* 0x000fe4000f8e00ff */
[----:B------:R-:W-:Y:S02]  /*c850*/  IMAD.MOV.U32 R8, RZ, RZ, 0x70 ;  /* 0x00000070ff087424 */ /* 0x000fe400078e00ff */
[----:B------:R-:W-:-:S07]  /*c860*/  IMAD.MOV.U32 R12, RZ, RZ, 0x1 ;  /* 0x00000001ff0c7424 */ /* 0x000fce00078e00ff */
[----:B------:R-:W-:-:S07]  /*c870*/  LEPC R20, `(.L_x_3493) ;  /* 0x000000001014794e */ /* 0x000fce0000000000 */
[----:B0-----:R-:W-:Y:S05]  /*c880*/  CALL.ABS.NOINC R2 ;  /* 0x0000000002007343 */ /* 0x001fea0003c00000 */
.L_x_3493:
[----:B------:R-:W2:Y:S01]  /*c890*/  LDL.LU R2, [R1+0x18] ;  /* 0x0000180001027983 */ /* 0x000ea20000300800 */
[----:B------:R-:W-:Y:S01]  /*c8a0*/  ULDC.64 UR4, c[0x0][0xaf0] ;  /* 0x0002bc0000047ab9 */ /* 0x000fe20000000a00 */
[----:B------:R-:W0:Y:S02]  /*c8b0*/  LDC R4, c[0x0][0x428] ;  /* 0x00010a00ff047b82 */ /* 0x000e240000000800 */
        /* <DEDUP_REMOVED lines=18> */
[----:B0-----:R-:W-:Y:S01]  /*c9e0*/  ISETP.NE.AND P0, PT, R4, 0x1, PT ;  /* 0x000000010400780c */ /* 0x001fe20003f05270 */
[----:B------:R-:W-:Y:S01]  /*c9f0*/  IMAD.MOV.U32 R4, RZ, RZ, R18 ;  /* 0x000000ffff047224 */ /* 0x000fe200078e0012 */
[----:B------:R-:W-:Y:S01]  /*ca00*/  PLOP3.LUT P1, PT, P6, PT, PT, 0x8, 0x0 ;  /* 0x000000000000781c */ /* 0x000fe2000372e170 */
[----:B------:R-:W-:-:S10]  /*ca10*/  IMAD R17, R17, 0x40, R7 ;  /* 0x0000004011117824 */ /* 0x000fd400078e0207 */
[----:B------:R-:W0:Y:S08]  /*ca20*/  @P0 LDC R5, c[0x0][0x42c] ;  /* 0x00010b00ff050b82 */ /* 0x000e300000000800 */
[----:B-1----:R-:W1:Y:S01]  /*ca30*/  @P0 LDC R2, c[0x0][0x430] ;  /* 0x00010c00ff020b82 */ /* 0x002e620000000800 */
[----:B0-----:R-:W-:-:S05]  /*ca40*/  @P0 IMAD.HI.U32 R3, R18, R5, RZ ;  /* 0x0000000512030227 */ /* 0x001fca00078e00ff */
[----:B-1----:R-:W-:Y:S02]  /*ca50*/  @P0 SHF.R.U32.HI R4, RZ, R2, R3 ;  /* 0x00000002ff040219 */ /* 0x002fe40000011603 */
[----:B------:R-:W-:-:S04]  /*ca60*/  ISETP.NE.U32.AND P0, PT, RZ, UR4, PT ;  /* 0x00000004ff007c0c */ /* 0x000fc8000bf05070 */
[----:B------:R-:W-:-:S04]  /*ca70*/  ISETP.NE.AND.EX P0, PT, RZ, UR5, PT, P0 ;  /* 0x00000005ff007c0c */ /* 0x000fc8000bf05300 */
[----:B------:R-:W-:-:S09]  /*ca80*/  SEL R6, R6, RZ, !P0 ;  /* 0x000000ff06067207 */ /* 0x000fd20004000000 */
.L_x_3495:
        /* <DEDUP_REMOVED lines=17> */
.L_x_3565:
[----:B------:R-:W2:Y:S01]  /*cba0*/  LDL R8, [R1+0x14] ;  /* 0x0000140001087983 */ /* 0x000ea20000100800 */
[----:B------:R-:W-:Y:S01]  /*cbb0*/  UMOV UR4, 0xffffffff ;  /* 0xffffffff00047882 */ /* 0x000fe20000000000 */
[----:B------:R-:W-:Y:S01]  /*cbc0*/  SHF.R.S32.HI R5, RZ, 0x1f, R0 ;  /* 0x0000001fff057819 */ /* 0x000fe20000011400 */
[----:B--2---:R-:W-:Y:S01]  /*cbd0*/  VIADD R9, R8, 0xffffffff ;  /* 0xffffffff08097836 */ /* 0x004fe20000000000 */
[----:B------:R-:W-:Y:S06]  /*cbe0*/  BRA.DIV UR4, `(.L_x_3497) ;  /* 0x0000003e04107947 */ /* 0x000fec000b800000 */
[----:B------:R-:W-:-:S13]  /*cbf0*/  ELECT P6, URZ, PT ;  /* 0x00000000003f782f */ /* 0x000fda00038c0000 */
.L_x_3568:
        /* <DEDUP_REMOVED lines=13> */
[----:B------:R-:W-:Y:S01]  /*ccd0*/  IADD3 R8, -R7, RZ, RZ ;  /* 0x000000ff07087210 */ /* 0x000fe20007ffe1ff */
[----:B------:R-:W-:-:S04]  /*cce0*/  IMAD.MOV.U32 R10, RZ, RZ, R7 ;  /* 0x000000ffff0a7224 */ /* 0x000fc800078e0007 */
        /* <DEDUP_REMOVED lines=10> */
.L_x_3499:
        /* <DEDUP_REMOVED lines=9> */
.L_x_3569:
        /* <DEDUP_REMOVED lines=11> */
.L_x_3501:
        /* <DEDUP_REMOVED lines=23> */
.L_x_3498:
[----:B------:R-:W0:Y:S01]  /*d040*/  S2R R12, SR_CgaCtaId ;  /* 0x00000000000c7919 */ /* 0x000e220000008800 */
[----:B------:R-:W-:Y:S05]  /*d050*/  WARPSYNC.ALL ;  /* 0x0000000000007948 */ /* 0x000fea0003800000 */
[----:B------:R-:W-:Y:S01]  /*d060*/  BAR.SYNC.DEFER_BLOCKING 0x8, 0xa0 ;  /* 0x0202800000007b1d */ /* 0x000fe20000010000 */
[----:B------:R-:W-:Y:S02]  /*d070*/  ELECT P0, URZ, PT ;  /* 0x00000000003f782f */ /* 0x000fe40003800000 */
[----:B------:R-:W-:-:S03]  /*d080*/  MOV R11, 0x400 ;  /* 0x00000400000b7802 */ /* 0x000fc60000000f00 */
[----:B------:R-:W-:Y:S01]  /*d090*/  BSSY B0, `(.L_x_3502) ;  /* 0x000004c000007945 */ /* 0x000fe20003800000 */
[----:B0-----:R-:W-:-:S07]  /*d0a0*/  LEA R11, R12, R11, 0x18 ;  /* 0x0000000b0c0b7211 */ /* 0x001fce00078ec0ff */
[----:B------:R-:W-:Y:S05]  /*d0b0*/  @!P0 BRA `(.L_x_3503) ;  /* 0x0000000400248947 */ /* 0x000fea0003800000 */
[----:B------:R-:W-:Y:S01]  /*d0c0*/  R2UR UR16, R11 ;  /* 0x000000000b1072ca */ /* 0x000fe200000e0000 */
[----:B------:R-:W-:Y:S01]  /*d0d0*/  UIADD3 UR14, UP0, UR54, 0x270, URZ ;  /* 0x00000270360e7890 */ /* 0x000fe2000ff1e03f */
[----:B------:R-:W-:Y:S01]  /*d0e0*/  R2UR UR11, R17 ;  /* 0x00000000110b72ca */ /* 0x000fe200000e0000 */
[----:B------:R-:W-:Y:S01]  /*d0f0*/  UMOV UR6, 0x0 ;  /* 0x0000000000067882 */ /* 0x000fe20000000000 */
[----:B------:R-:W-:Y:S01]  /*d100*/  R2UR UR12, R18 ;  /* 0x00000000120c72ca */ /* 0x000fe200000e0000 */
[----:B------:R-:W-:Y:S01]  /*d110*/  UIADD3.X UR15, URZ, UR55, URZ, UP0, !UPT ;  /* 0x000000373f0f7290 */ /* 0x000fe200087fe43f */
[----:B------:R-:W-:Y:S01]  /*d120*/  R2UR UR13, R6 ;  /* 0x00000000060d72ca */ /* 0x000fe200000e0000 */
[----:B------:R-:W-:Y:S01]  /*d130*/  UIADD3 UR4, UP0, UR54, 0x770, URZ ;  /* 0x0000077036047890 */ /* 0x000fe2000ff1e03f */
[----:B------:R-:W-:Y:S01]  /*d140*/  MOV R6, 0x2000 ;  /* 0x0000200000067802 */ /* 0x000fe20000000f00 */
[----:B------:R-:W-:Y:S01]  /*d150*/  UMOV UR7, 0x12f00000 ;  /* 0x12f0000000077882 */ /* 0x000fe20000000000 */
[----:B------:R-:W-:Y:S01]  /*d160*/  UMOV UR10, URZ ;  /* 0x0000003f000a7c82 */ /* 0x000fe20008000000 */
[----:B------:R-:W-:Y:S01]  /*d170*/  UIADD3.X UR5, URZ, UR55, URZ, UP0, !UPT ;  /* 0x000000373f057290 */ /* 0x000fe200087fe43f */
[----:B------:R0:W-:Y:S01]  /*d180*/  SYNCS.ARRIVE.TRANS64 RZ, [R11+URZ+0x38800], R6 ;  /* 0x038800060bff79a7 */ /* 0x0001e2000800003f */
[----:B------:R-:W-:Y:S01]  /*d190*/  UIADD3 UR8, UR16, 0x20400, URZ ;  /* 0x0002040010087890 */ /* 0x000fe2000fffe03f */
[----:B------:R-:W-:Y:S01]  /*d1a0*/  MOV R8, UR46 ;  /* 0x0000002e00087c02 */ /* 0x000fe20008000f00 */
[----:B------:R-:W-:-:S02]  /*d1b0*/  UIADD3 UR9, UR16, 0x38800, URZ ;  /* 0x0003880010097890 */ /* 0x000fc4000fffe03f */
[----:B------:R-:W-:Y:S01]  /*d1c0*/  UIADD3 UR40, UR16, 0x28400, URZ ;  /* 0x0002840010287890 */ /* 0x000fe2000fffe03f */
[----:B------:R-:W-:Y:S01]  /*d1d0*/  R2UR UR46, R8 ;  /* 0x00000000082e72ca */ /* 0x000fe200000e0000 */
[----:B------:R-:W-:Y:S01]  /*d1e0*/  UMOV UR42, 0x100 ;  /* 0x00000100002a7882 */ /* 0x000fe20000000000 */
[----:B------:R-:W-:Y:S01]  /*d1f0*/  UMOV UR43, UR11 ;  /* 0x0000000b002b7c82 */ /* 0x000fe20008000000 */
[----:B------:R-:W-:Y:S01]  /*d200*/  MOV R10, UR42 ;  /* 0x0000002a000a7c02 */ /* 0x000fe20008000f00 */
[----:B0-----:R-:W-:Y:S01]  /*d210*/  IMAD.MOV.U32 R6, RZ, RZ, 0x10000 ;  /* 0x00010000ff067424 */ /* 0x001fe200078e00ff */
[----:B------:R-:W-:Y:S01]  /*d220*/  UMOV UR42, 0x40 ;  /* 0x00000040002a7882 */ /* 0x000fe20000000000 */
[----:B------:R0:W-:Y:S01]  /*d230*/  UTMALDG.4D [UR8], [UR14], desc[UR6] ;  /* 0x000006080e0075b4 */ /* 0x0001e20008019000 */
[----:B------:R-:W-:Y:S01]  /*d240*/  UMOV UR44, UR12 ;  /* 0x0000000c002c7c82 */ /* 0x000fe20008000000 */
[----:B------:R-:W-:Y:S01]  /*d250*/  UMOV UR45, UR13 ;  /* 0x0000000d002d7c82 */ /* 0x000fe20008000000 */
[----:B------:R-:W-:Y:S01]  /*d260*/  UIADD3 UR56, UR16, 0x2a400, URZ ;  /* 0x0002a40010387890 */ /* 0x000fe2000fffe03f */
[----:B------:R1:W-:Y:S01]  /*d270*/  SYNCS.ARRIVE.TRANS64 RZ, [R11+URZ+0x38810], R6 ;  /* 0x038810060bff79a7 */ /* 0x0003e2000800003f */
[----:B------:R-:W-:-:S02]  /*d280*/  UIADD3 UR48, UR16, 0x2c400, URZ ;  /* 0x0002c40010307890 */ /* 0x000fc4000fffe03f */
        /* <DEDUP_REMOVED lines=17> */
[----:B0-----:R-:W-:Y:S01]  /*d3a0*/  UIADD3 UR8, UR16, 0x26400, URZ ;  /* 0x0002640010087890 */ /* 0x001fe2000fffe03f */
[----:B-1----:R-:W-:Y:S01]  /*d3b0*/  MOV R6, UR47 ;  /* 0x0000002f00067c02 */ /* 0x002fe20008000f00 */
        /* <DEDUP_REMOVED lines=16> */
[----:B------:R1:W-:Y:S01]  /*d4c0*/  UTMALDG.4D [UR48], [UR4], desc[UR6] ;  /* 0x00000630040075b4 */ /* 0x0003e20008019000 */
[----:B0-----:R-:W-:Y:S01]  /*d4d0*/  R2UR UR42, R10 ;  /* 0x000000000a2a72ca */ /* 0x001fe200000e0000 */
[----:B------:R-:W-:-:S02]  /*d4e0*/  UIADD3 UR40, UR16, 0x2e400, URZ ;  /* 0x0002e40010287890 */ /* 0x000fc4000fffe03f */
[----:B------:R-:W-:-:S10]  /*d4f0*/  UIADD3 UR16, UR16, 0x34400, URZ ;  /* 0x0003440010107890 */ /* 0x000fd4000fffe03f */
[----:B------:R1:W-:Y:S01]  /*d500*/  UTMALDG.4D [UR40], [UR4], desc[UR6] ;  /* 0x00000628040075b4 */ /* 0x0003e20008019000 */
[----:B------:R1:W-:Y:S01]  /*d510*/  UTMALDG.4D [UR32], [UR4], desc[UR6] ;  /* 0x00000620040075b4 */ /* 0x0003e20008019000 */
[----:B------:R1:W-:Y:S01]  /*d520*/  UTMALDG.4D [UR24], [UR4], desc[UR6] ;  /* 0x00000618040075b4 */ /* 0x0003e20008019000 */
[----:B------:R1:W-:Y:S02]  /*d530*/  UTMALDG.4D [UR16], [UR4], desc[UR6] ;  /* 0x00000610040075b4 */ /* 0x0003e40008019000 */
[----:B-1----:R-:W-:Y:S01]  /*d540*/  NOP ;  /* 0x0000000000007918 */ /* 0x002fe20000000000 */
.L_x_3503:
[----:B------:R-:W-:Y:S05]  /*d550*/  BSYNC B0 ;  /* 0x0000000000007941 */ /* 0x000fea0003800000 */
.L_x_3502:
[----:B------:R-:W2:Y:S02]  /*d560*/  LDL.LU R6, [R1+0x2c] ;  /* 0x00002c0001067983 */ /* 0x000ea40000300800 */
[----:B--2---:R-:W-:-:S13]  /*d570*/  R2UR UR5, R6 ;  /* 0x00000000060572ca */ /* 0x004fda00000e0000 */
[----:B------:R-:W-:-:S04]  /*d580*/  UIADD3 UR5, UR5, 0x1, URZ ;  /* 0x0000000105057890 */ /* 0x000fc8000fffe03f */
[----:B------:R-:W-:Y:S02]  /*d590*/  ULEA.HI UR4, UR5, UR5, URZ, 0x1 ;  /* 0x0000000505047291 */ /* 0x000fe4000f8f083f */
[----:B------:R-:W-:Y:S02]  /*d5a0*/  IMAD.U32 R6, RZ, RZ, UR5 ;  /* 0x00000005ff067e24 */ /* 0x000fe4000f8e00ff */
[----:B------:R-:W-:-:S03]  /*d5b0*/  ULOP3.LUT UR4, UR4, 0xfffffffe, URZ, 0xc0, !UPT ;  /* 0xfffffffe04047892 */ /* 0x000fc6000f8ec03f */
[----:B------:R0:W-:Y:S01]  /*d5c0*/  STL [R1+0x2c], R6 ;  /* 0x00002c0601007387 */ /* 0x0001e20000100800 */
[----:B------:R-:W-:-:S06]  /*d5d0*/  UIADD3 UR4, UR5, -UR4, URZ ;  /* 0x8000000405047290 */ /* 0x000fcc000fffe03f */
[----:B0-----:R-:W-:-:S05]  /*d5e0*/  IMAD.U32 R6, RZ, RZ, UR4 ;  /* 0x00000004ff067e24 */ /* 0x001fca000f8e00ff */
[----:B------:R-:W-:-:S04]  /*d5f0*/  SHF.L.U32 R6, R6, 0x1f, RZ ;  /* 0x0000001f06067819 */ /* 0x000fc800000006ff */
[----:B------:R-:W0:Y:S02]  /*d600*/  SYNCS.PHASECHK.TRANS64.TRYWAIT P0, [R11+URZ+0x38820], R6 ;  /* 0x038820060b0075a7 */ /* 0x000e24000800017f */
[----:B0-----:R-:W-:Y:S05]  /*d610*/  @!P0 BRA `(.L_x_3504) ;  /* 0x0000003000b88947 */ /* 0x001fea0003800000 */
.L_x_3570:
[----:B------:R-:W-:Y:S01]  /*d620*/  ULDC.64 UR38, c[0x0][0x3f8] ;  /* 0x0000fe0000267ab9 */ /* 0x000fe20000000a00 */
[----:B------:R-:W-:Y:S01]  /*d630*/  ULDC.64 UR46, c[0x0][0x408] ;  /* 0x00010200002e7ab9 */ /* 0x000fe20000000a00 */
        /* <DEDUP_REMOVED lines=11> */
.L_x_3571:
        /* <DEDUP_REMOVED lines=11> */
.L_x_3508:
        /* <DEDUP_REMOVED lines=19> */
[----:B--2---:R-:W-:Y:S02]  /*d8d0*/  LEA R6, R10, R11, 0x10 ;  /* 0x0000000b0a067211 */ /* 0x004fe400078e80ff */
[----:B---3--:R-:W-:-:S02]  /*d8e0*/  R2UR UR11, R13 ;  /* 0x000000000d0b72ca */ /* 0x008fc400000e0000 */
        /* <DEDUP_REMOVED lines=37> */
.L_x_3506:
[----:B------:R-:W-:Y:S05]  /*db40*/  BSYNC B0 ;  /* 0x0000000000007941 */ /* 0x000fea0003800000 */
.L_x_3505:
        /* <DEDUP_REMOVED lines=17> */
[----:B--2---:R-:W-:-:S05]  /*dc60*/  VIADD R6, R10, 0x1 ;  /* 0x000000010a067836 */ /* 0x004fca0000000000 */
        /* <DEDUP_REMOVED lines=11> */
[----:B------:R-:W-:Y:S01]  /*dd20*/  MOV R10, R8 ;  /* 0x00000008000a7202 */ /* 0x000fe20000000f00 */
[----:B------:R-:W-:Y:S01]  /*dd30*/  ULDC.64 UR4, c[0x0][0x408] ;  /* 0x0001020000047ab9 */ /* 0x000fe20000000a00 */
[----:B------:R-:W-:Y:S01]  /*dd40*/  ULDC.64 UR6, c[0x0][0x208] ;  /* 0x0000820000067ab9 */ /* 0x000fe20000000a00 */
        /* <DEDUP_REMOVED lines=15> */
.L_x_3515:
[----:B-1----:R-:W1:Y:S01]  /*de40*/  S2R R3, SR_CgaCtaId ;  /* 0x0000000000037919 */ /* 0x002e620000008800 */
[----:B------:R-:W-:-:S04]  /*de50*/  MOV R2, 0x400 ;  /* 0x0000040000027802 */ /* 0x000fc80000000f00 */
[----:B-1----:R-:W-:Y:S02]  /*de60*/  LEA R2, R3, R2, 0x18 ;  /* 0x0000000203027211 */ /* 0x002fe400078ec0ff */
[----:B------:R-:W-:-:S03]  /*de70*/  SHF.L.U32 R3, R14, 0x1f, RZ ;  /* 0x0000001f0e037819 */ /* 0x000fc600000006ff */
[----:B------:R-:W-:-:S04]  /*de80*/  IMAD R2, R15, 0x8, R2 ;  /* 0x000000080f027824 */ /* 0x000fc800078e0202 */
[----:B------:R-:W1:Y:S02]  /*de90*/  SYNCS.PHASECHK.TRANS64.TRYWAIT P0, [R2+URZ+0x38840], R3 ;  /* 0x03884003020075a7 */ /* 0x000e64000800017f */
[----:B-1----:R-:W-:Y:S05]  /*dea0*/  @!P0 BRA `(.L_x_3516) ;  /* 0x0000002800c88947 */ /* 0x002fea0003800000 */
.L_x_3572:
[----:B------:R-:W2:Y:S02]  /*deb0*/  S2R R6, SR_TID.X ;  /* 0x0000000000067919 */ /* 0x000ea40000002100 */
        /* <DEDUP_REMOVED lines=10> */
.L_x_3517:
        /* <DEDUP_REMOVED lines=14> */
[----:B--2---:R-:W-:-:S04]  /*e040*/  LEA R6, R6, R12, 0xd ;  /* 0x0000000c06067211 */ /* 0x004fc800078e68ff */
[----:B------:R-:W-:Y:S01]  /*e050*/  R2UR UR8, R6 ;  /* 0x00000000060872ca */ /* 0x000fe200000e0000 */
[----:B---3--:R-:W-:-:S05]  /*e060*/  IMAD R8, R8, 0x40, R10 ;  /* 0x0000004008087824 */ /* 0x008fca00078e020a */
[----:B------:R-:W-:-:S07]  /*e070*/  R2UR UR11, R8 ;  /* 0x00000000080b72ca */ /* 0x000fce00000e0000 */
[----:B------:R-:W-:-:S09]  /*e080*/  UIADD3 UR8, UR8, 0x22400, URZ ;  /* 0x0002240008087890 */ /* 0x000fd2000fffe03f */
[----:B------:R2:W-:Y:S01]  /*e090*/  UTMALDG.4D [UR8], [UR4], desc[UR6] ;  /* 0x00000608040075b4 */ /* 0x0005e20008019000 */
[----:B------:R-:W3:Y:S02]  /*e0a0*/  SYNCS.PHASECHK.TRANS64.TRYWAIT P0, [R2+URZ+0x38860], R3 ;  /* 0x03886003020075a7 */ /* 0x000ee4000800017f */
[----:B--23--:R-:W-:Y:S05]  /*e0b0*/  @!P0 BRA `(.L_x_3518) ;  /* 0x0000002800588947 */ /* 0x00cfea0003800000 */
.L_x_3573:
        /* <DEDUP_REMOVED lines=8> */
.L_x_3519:
[----:B-12---:R-:W2:Y:S01]  /*e140*/  LDL R3, [R1] ;  /* 0x0000000001037983 */ /* 0x006ea20000100800 */
        /* <DEDUP_REMOVED lines=53> */
.L_x_3514:
[----:B------:R-:W-:Y:S05]  /*e4a0*/  BSYNC B2 ;  /* 0x0000000000027941 */ /* 0x000fea0003800000 */
.L_x_3513:
[----:B------:R-:W2:Y:S02]  /*e4b0*/  LDL.LU R2, [R1+0x14] ;  /* 0x0000140001027983 */ /* 0x000ea40000300800 */
[----:B--2---:R-:W-:-:S07]  /*e4c0*/  VIADD R8, R2, 0xfffffffd ;  /* 0xfffffffd02087836 */ /* 0x004fce0000000000 */
.L_x_3512:
[----:B------:R-:W-:Y:S05]  /*e4d0*/  BSYNC B1 ;  /* 0x0000000000017941 */ /* 0x000fea0003800000 */
.L_x_3511:
[----:B------:R-:W-:-:S05]  /*e4e0*/  IMAD.MOV R2, RZ, RZ, -R11 ;  /* 0x000000ffff027224 */ /* 0x000fca00078e0a0b */
[----:B------:R-:W-:-:S13]  /*e4f0*/  ISETP.NE.AND P0, PT, R9, R2, PT ;  /* 0x000000020900720c */ /* 0x000fda0003f05270 */
[----:B------:R-:W-:Y:S05]  /*e500*/  @!P0 BRA `(.L_x_3510) ;  /* 0x0000001000388947 */ /* 0x000fea0003800000 */
.L_x_3534:
[----:B------:R-:W2:Y:S04]  /*e510*/  LDL.LU R3, [R1] ;  /* 0x0000000001037983 */ /* 0x000ea80000300800 */
[----:B------:R-:W3:Y:S01]  /*e520*/  LDL.LU R2, [R1+0x4] ;  /* 0x0000040001027983 */ /* 0x000ee20000300800 */
[----:B------:R-:W-:Y:S05]  /*e530*/  YIELD ;  /* 0x0000000000007946 */ /* 0x000fea0003800000 */
[----:B------:R-:W-:Y:S01]  /*e540*/  BSSY B1, `(.L_x_3520) ;  /* 0x0000081000017945 */ /* 0x000fe20003800000 */
[----:B--2---:R-:W-:-:S04]  /*e550*/  IADD3 R9, R3, 0x1, RZ ;  /* 0x0000000103097810 */ /* 0x004fc80007ffe0ff */
[----:B------:R-:W-:-:S04]  /*e560*/  ISETP.NE.AND P0, PT, R9, 0x2, PT ;  /* 0x000000020900780c */ /* 0x000fc80003f05270 */
[----:B------:R-:W-:Y:S02]  /*e570*/  SEL R10, RZ, 0x1, P0 ;  /* 0x00000001ff0a7807 */ /* 0x000fe40000000000 */
[----:B------:R-:W-:Y:S02]  /*e580*/  SEL R9, R9, RZ, P0 ;  /* 0x000000ff09097207 */ /* 0x000fe40000000000 */
[----:B---3--:R-:W-:Y:S01]  /*e590*/  LOP3.LUT R10, R2, R10, RZ, 0x3c, !PT ;  /* 0x0000000a020a7212 */ /* 0x008fe200078e3cff */
[----:B-1----:R-:W-:Y:S06]  /*e5a0*/  @!P6 BRA `(.L_x_3521) ;  /* 0x0000000400e8e947 */ /* 0x002fec0003800000 */
[----:B------:R-:W-:Y:S01]  /*e5b0*/  ISETP.NE.U32.AND P0, PT, RZ, UR38, PT ;  /* 0x00000026ff007c0c */ /* 0x000fe2000bf05070 */
[----:B------:R-:W-:-:S03]  /*e5c0*/  IMAD.MOV.U32 R12, RZ, RZ, R8 ;  /* 0x000000ffff0c7224 */ /* 0x000fc600078e0008 */
[----:B------:R-:W-:-:S13]  /*e5d0*/  ISETP.NE.AND.EX P0, PT, RZ, UR39, PT, P0 ;  /* 0x00000027ff007c0c */ /* 0x000fda000bf05300 */
[----:B------:R-:W-:Y:S05]  /*e5e0*/  @!P0 BRA `(.L_x_3522) ;  /* 0x0000000000488947 */ /* 0x000fea0003800000 */
[----:B------:R-:W1:Y:S01]  /*e5f0*/  LDC R12, c[0x0][0x41c] ;  /* 0x00010700ff0c7b82 */ /* 0x000e620000000800 */
[----:B------:R-:W-:Y:S01]  /*e600*/  IMAD.MOV.U32 R11, RZ, RZ, R8 ;  /* 0x000000ffff0b7224 */ /* 0x000fe200078e0008 */
        /* <DEDUP_REMOVED lines=11> */
[----:B------:R-:W-:-:S04]  /*e6c0*/  LEA R6, P0, R2, UR38, 0x2 ;  /* 0x0000002602067c11 */ /* 0x000fc8000f8010ff */
[----:B------:R-:W-:Y:S01]  /*e6d0*/  LEA.HI.X R7, R2, UR39, R3, 0x2, P0 ;  /* 0x0000002702077c11 */ /* 0x000fe200080f1403 */
[----:B------:R-:W-:-:S04]  /*e6e0*/  IMAD.MOV R3, RZ, RZ, -R11 ;  /* 0x000000ffff037224 */ /* 0x000fc800078e0a0b */
[----:B------:R-:W-:Y:S01]  /*e6f0*/  IMAD R12, R12, R3, R8 ;  /* 0x000000030c0c7224 */ /* 0x000fe200078e0208 */
[----:B------:R1:W5:Y:S06]  /*e700*/  LDG.E R7, desc[UR4][R6.64] ;  /* 0x0000000406077981 */ /* 0x00036c000c1e1900 */
.L_x_3522:
[----:B------:R-:W2:Y:S01]  /*e710*/  S2R R3, SR_CgaCtaId ;  /* 0x0000000000037919 */ /* 0x000ea20000008800 */
[----:B------:R-:W-:-:S04]  /*e720*/  MOV R2, 0x400 ;  /* 0x0000040000027802 */ /* 0x000fc80000000f00 */
[----:B--2---:R-:W-:Y:S02]  /*e730*/  LEA R2, R3, R2, 0x18 ;  /* 0x0000000203027211 */ /* 0x004fe400078ec0ff */
[----:B------:R-:W-:Y:S02]  /*e740*/  SHF.L.U32 R3, R10, 0x1f, RZ ;  /* 0x0000001f0a037819 */ /* 0x000fe400000006ff */
[----:B------:R-:W-:-:S04]  /*e750*/  LEA R2, R9, R2, 0x3 ;  /* 0x0000000209027211 */ /* 0x000fc800078e18ff */
[----:B------:R-:W2:Y:S02]  /*e760*/  SYNCS.PHASECHK.TRANS64.TRYWAIT P0, [R2+URZ+0x38840], R3 ;  /* 0x03884003020075a7 */ /* 0x000ea4000800017f */
[----:B--2---:R-:W-:Y:S05]  /*e770*/  @!P0 BRA `(.L_x_3523) ;  /* 0x0000002000bc8947 */ /* 0x004fea0003800000 */
.L_x_3574:
        /* <DEDUP_REMOVED lines=11> */
.L_x_3524:
        /* <DEDUP_REMOVED lines=21> */
.L_x_3575:
        /* <DEDUP_REMOVED lines=8> */
.L_x_3526:
        /* <DEDUP_REMOVED lines=53> */
.L_x_3521:
[----:B------:R-:W-:Y:S05]  /*ed50*/  BSYNC B1 ;  /* 0x0000000000017941 */ /* 0x000fea0003800000 */
.L_x_3520:
        /* <DEDUP_REMOVED lines=9> */
[----:B------:R-:W-:Y:S01]  /*edf0*/  ISETP.NE.U32.AND P0, PT, RZ, UR38, PT ;  /* 0x00000026ff007c0c */ /* 0x000fe2000bf05070 */
[----:B------:R-:W-:-:S03]  /*ee00*/  VIADD R9, R8, 0xffffffff ;  /* 0xffffffff08097836 */ /* 0x000fc60000000000 */
[----:B------:R-:W-:-:S13]  /*ee10*/  ISETP.NE.AND.EX P0, PT, RZ, UR39, PT, P0 ;  /* 0x00000027ff007c0c */ /* 0x000fda000bf05300 */
[----:B------:R-:W-:Y:S05]  /*ee20*/  @!P0 BRA `(.L_x_3529) ;  /* 0x0000000000448947 */ /* 0x000fea0003800000 */
[----:B------:R-:W2:Y:S01]  /*ee30*/  LDC R6, c[0x0][0x41c] ;  /* 0x00010700ff067b82 */ /* 0x000ea20000000800 */
[----:B------:R-:W-:Y:S01]  /*ee40*/  IMAD R7, R5, UR46, RZ ;  /* 0x0000002e05077c24 */ /* 0x000fe2000f8e02ff */
[----:B------:R-:W-:Y:S01]  /*ee50*/  ULDC.64 UR4, c[0x0][0x208] ;  /* 0x0000820000047ab9 */ /* 0x000fe20000000a00 */
[----:B--2---:R-:W-:-:S13]  /*ee60*/  ISETP.NE.AND P0, PT, R6, 0x1, PT ;  /* 0x000000010600780c */ /* 0x004fda0003f05270 */
[----:B------:R-:W2:Y:S02]  /*ee70*/  @P0 LDC.64 R2, c[0x0][0x420] ;  /* 0x00010800ff020b82 */ /* 0x000ea40000000a00 */
[----:B--2---:R-:W-:-:S04]  /*ee80*/  @P0 IMAD.HI.U32 R10, R9, R2, RZ ;  /* 0x00000002090a0227 */ /* 0x004fc800078e00ff */
[----:B------:R-:W-:Y:S01]  /*ee90*/  IMAD.MOV.U32 R2, RZ, RZ, R9 ;  /* 0x000000ffff027224 */ /* 0x000fe200078e0009 */
[----:B------:R-:W-:-:S05]  /*eea0*/  @P0 SHF.R.U32.HI R2, RZ, R3, R10 ;  /* 0x00000003ff020219 */ /* 0x000fca000001160a */
[----:B------:R-:W-:-:S04]  /*eeb0*/  IMAD.MOV R3, RZ, RZ, -R2 ;  /* 0x000000ffff037224 */ /* 0x000fc800078e0a02 */
[----:B------:R-:W-:Y:S01]  /*eec0*/  IMAD R9, R6, R3, R9 ;  /* 0x0000000306097224 */ /* 0x000fe200078e0209 */
[--C-:B------:R-:W-:Y:S01]  /*eed0*/  SHF.R.S32.HI R3, RZ, 0x1f, R2.reuse ;  /* 0x0000001fff037819 */ /* 0x100fe20000011402 */
[C---:B------:R-:W-:Y:S02]  /*eee0*/  IMAD R6, R0.reuse, UR47, R7 ;  /* 0x0000002f00067c24 */ /* 0x040fe4000f8e0207 */
[----:B------:R-:W-:-:S04]  /*eef0*/  IMAD.WIDE.U32 R2, R0, UR46, R2 ;  /* 0x0000002e00027c25 */ /* 0x000fc8000f8e0002 */
[----:B------:R-:W-:Y:S01]  /*ef00*/  IMAD.IADD R3, R6, 0x1, R3 ;  /* 0x0000000106037824 */ /* 0x000fe200078e0203 */
[----:B------:R-:W-:-:S04]  /*ef10*/  LEA R6, P0, R2, UR38, 0x2 ;  /* 0x0000002602067c11 */ /* 0x000fc8000f8010ff */
[----:B------:R-:W-:-:S06]  /*ef20*/  LEA.HI.X R7, R2, UR39, R3, 0x2, P0 ;  /* 0x0000002702077c11 */ /* 0x000fcc00080f1403 */
[----:B------:R2:W5:Y:S03]  /*ef30*/  LDG.E R7, desc[UR4][R6.64] ;  /* 0x0000000406077981 */ /* 0x000566000c1e1900 */
.L_x_3529:
[----:B------:R-:W3:Y:S01]  /*ef40*/  S2R R3, SR_CgaCtaId ;  /* 0x0000000000037919 */ /* 0x000ee20000008800 */
[----:B------:R-:W-:-:S04]  /*ef50*/  MOV R2, 0x400 ;  /* 0x0000040000027802 */ /* 0x000fc80000000f00 */
[----:B---3--:R-:W-:Y:S02]  /*ef60*/  LEA R2, R3, R2, 0x18 ;  /* 0x0000000203027211 */ /* 0x008fe400078ec0ff */
[----:B------:R-:W-:-:S03]  /*ef70*/  SHF.L.U32 R3, R11, 0x1f, RZ ;  /* 0x0000001f0b037819 */ /* 0x000fc600000006ff */
[----:B------:R-:W-:-:S04]  /*ef80*/  IMAD R2, R12, 0x8, R2 ;  /* 0x000000080c027824 */ /* 0x000fc800078e0202 */
[----:B------:R-:W3:Y:S02]  /*ef90*/  SYNCS.PHASECHK.TRANS64.TRYWAIT P0, [R2+URZ+0x38840], R3 ;  /* 0x03884003020075a7 */ /* 0x000ee4000800017f */
[----:B---3--:R-:W-:Y:S05]  /*efa0*/  @!P0 BRA `(.L_x_3530) ;  /* 0x0000001800d88947 */ /* 0x008fea0003800000 */
.L_x_3576:
        /* <DEDUP_REMOVED lines=11> */
.L_x_3531:
        /* <DEDUP_REMOVED lines=22> */
.L_x_3577:
        /* <DEDUP_REMOVED lines=8> */
.L_x_3533:
        /* <DEDUP_REMOVED lines=54> */
.L_x_3528:
[----:B------:R-:W-:Y:S05]  /*f5a0*/  BSYNC B1 ;  /* 0x0000000000017941 */ /* 0x000fea0003800000 */
.L_x_3527:
[C---:B------:R-:W-:Y:S01]  /*f5b0*/  ISETP.GT.AND P0, PT, R8.reuse, 0x1, PT ;  /* 0x000000010800780c */ /* 0x040fe20003f04270 */
[----:B------:R-:W-:-:S05]  /*f5c0*/  VIADD R2, R8, 0xfffffffe ;  /* 0xfffffffe08027836 */ /* 0x000fca0000000000 */
[----:B------:R-:W-:-:S07]  /*f5d0*/  MOV R8, R2 ;  /* 0x0000000200087202 */ /* 0x000fce0000000f00 */
[----:B------:R-:W-:Y:S05]  /*f5e0*/  @P0 BRA `(.L_x_3534) ;  /* 0xffffffec00c80947 */ /* 0x000fea000383ffff */
.L_x_3510:
[----:B------:R-:W-:Y:S05]  /*f5f0*/  BSYNC B0 ;  /* 0x0000000000007941 */ /* 0x000fea0003800000 */
.L_x_3509:
        /* <DEDUP_REMOVED lines=11> */
[----:B--2---:R-:W2:Y:S01]  /*f6b0*/  LDL R2, [R1+0x30] ;  /* 0x0000300001027983 */ /* 0x004ea20000100800 */
[----:B------:R-:W-:Y:S01]  /*f6c0*/  VOTEU.ANY UR4, UPT, PT ;  /* 0x0000000000047886 */ /* 0x000fe200038e0100 */
[----:B------:R-:W-:Y:S01]  /*f6d0*/  ULDC.64 UR6, c[0x0][0x208] ;  /* 0x0000820000067ab9 */ /* 0x000fe20000000a00 */
[----:B------:R-:W3:Y:S01]  /*f6e0*/  FLO.U32 R4, UR4 ;  /* 0x0000000400047d00 */ /* 0x000ee200080e0000 */
[----:B------:R-:W3:Y:S07]  /*f6f0*/  S2R R7, SR_LANEID ;  /* 0x0000000000077919 */ /* 0x000eee0000000000 */
[----:B------:R-:W4:Y:S01]  /*f700*/  POPC R5, UR4 ;  /* 0x0000000400057d09 */ /* 0x000f220008000000 */
[----:B---3--:R-:W-:-:S02]  /*f710*/  ISETP.EQ.U32.AND P0, PT, R4, R7, PT ;  /* 0x000000070400720c */ /* 0x008fc40003f02070 */
[----:B--2---:R-:W-:Y:S02]  /*f720*/  R2UR UR5, R2 ;  /* 0x00000000020572ca */ /* 0x004fe400000e0000 */
[----:B------:R-:W4:Y:S09]  /*f730*/  LDC.64 R2, c[0x0][0xd38] ;  /* 0x00034e00ff027b82 */ /* 0x000f320000000a00 */
[----:B----4-:R-:W2:Y:S01]  /*f740*/  @P0 ATOMG.E.ADD.STRONG.GPU PT, R3, desc[UR6][R2.64], R5 ;  /* 0x00000005020309a8 */ /* 0x010ea200081ee1c6 */
[----:B------:R-:W3:Y:S02]  /*f750*/  S2R R6, SR_LTMASK ;  /* 0x0000000000067919 */ /* 0x000ee40000003900 */
[----:B---3--:R-:W-:-:S04]  /*f760*/  LOP3.LUT R6, R6, UR4, RZ, 0xc0, !PT ;  /* 0x0000000406067c12 */ /* 0x008fc8000f8ec0ff */
[----:B------:R-:W3:Y:S01]  /*f770*/  POPC R7, R6 ;  /* 0x0000000600077309 */ /* 0x000ee20000000000 */
[----:B--2---:R-:W3:Y:S02]  /*f780*/  SHFL.IDX PT, R4, R3, R4, 0x1f ;  /* 0x00001f0403047589 */ /* 0x004ee400000e0000 */
[----:B---3--:R-:W-:-:S07]  /*f790*/  IADD3 R16, R4, UR5, R7 ;  /* 0x0000000504107c10 */ /* 0x008fce000fffe007 */
.L_x_3536:
[----:B------:R-:W-:Y:S05]  /*f7a0*/  BSYNC B0 ;  /* 0x0000000000007941 */ /* 0x000fea0003800000 */
.L_x_3535:
[----:B--2---:R-:W2:Y:S02]  /*f7b0*/  LDL.LU R2, [R1+0x4] ;  /* 0x0000040001027983 */ /* 0x004ea40000300800 */
[----:B--2---:R-:W-:-:S05]  /*f7c0*/  LOP3.LUT R2, R2, R0, RZ, 0x3c, !PT ;  /* 0x0000000002027212 */ /* 0x004fca00078e3cff */
[----:B------:R2:W-:Y:S02]  /*f7d0*/  STL [R1+0x4], R2 ;  /* 0x0000040201007387 */ /* 0x0005e40000100800 */
.L_x_3491:
[----:B------:R-:W-:Y:S05]  /*f7e0*/  BSYNC B6 ;  /* 0x0000000000067941 */ /* 0x000fea0003800000 */
.L_x_3489:
[----:B------:R-:W-:-:S03]  /*f7f0*/  UMOV UR4, 0xffffffff ;  /* 0xffffffff00047882 */ /* 0x000fc60000000000 */
[----:B------:R-:W-:Y:S05]  /*f800*/  BRA.DIV UR4, `(.L_x_3537) ;  /* 0x0000001204e87947 */ /* 0x000fea000b800000 */
[----:B------:R3:W4:Y:S04]  /*f810*/  SHFL.IDX PT, R4, R16, RZ, 0x1f ;  /* 0x00001fff10047589 */ /* 0x00072800000e0000 */
[----:B------:R3:W0:Y:S02]  /*f820*/  SHFL.IDX PT, R5, R16, 0x1, 0x1f ;  /* 0x00201f0010057f89 */ /* 0x00062400000e0000 */
.L_x_3581:
        /* <DEDUP_REMOVED lines=10> */
[----:B--2---:R-:W0:Y:S01]  /*f8d0*/  LDC.64 R2, c[0x0][0xd58] ;  /* 0x00035600ff027b82 */ /* 0x004e220000000a00 */
[----:B------:R-:W-:Y:S01]  /*f8e0*/  ULDC.64 UR4, c[0x0][0x208] ;  /* 0x0000820000047ab9 */ /* 0x000fe20000000a00 */
[----:B0-----:R-:W-:-:S05]  /*f8f0*/  IMAD.WIDE R2, R7, 0x4, R2 ;  /* 0x0000000407027825 */ /* 0x001fca00078e0202 */
[----:B------:R0:W5:Y:S02]  /*f900*/  LDG.E R17, desc[UR4][R2.64] ;  /* 0x0000000402117981 */ /* 0x000164000c1e1900 */
.L_x_3539:
[----:B------:R-:W-:Y:S05]  /*f910*/  BSYNC B0 ;  /* 0x0000000000007941 */ /* 0x000fea0003800000 */
.L_x_3538:
        /* <DEDUP_REMOVED lines=23> */
.L_x_3589:
[----:B------:R-:W-:Y:S02]  /*fa90*/  ULDC UR4, c[0x0][0xd10] ;  /* 0x0003440000047ab9 */ /* 0x000fe40000000800 */
[----:B---3--:R-:W-:-:S04]  /*faa0*/  IMAD.U32 R16, RZ, RZ, UR4 ;  /* 0x00000004ff107e24 */ /* 0x008fc8000f8e00ff */
[----:B--2---:R-:W-:-:S04]  /*fab0*/  IMAD R2, R14, R16, RZ ;  /* 0x000000100e027224 */ /* 0x004fc800078e02ff */
[----:B------:R-:W-:-:S05]  /*fac0*/  IMAD.IADD R5, R5, 0x1, R2 ;  /* 0x0000000105057824 */ /* 0x000fca00078e0202 */
[----:B----4-:R-:W-:-:S13]  /*fad0*/  ISETP.GT.AND P0, PT, R5, R4, PT ;  /* 0x000000040500720c */ /* 0x010fda0003f04270 */
[----:B------:R-:W-:Y:S05]  /*fae0*/  @P0 BRA `(.L_x_3541) ;  /* 0x0000000000b80947 */ /* 0x000fea0003800000 */
[----:B------:R-:W2:Y:S02]  /*faf0*/  LDC R0, c[0x0][0xd14] ;  /* 0x00034500ff007b82 */ /* 0x000ea40000000800 */
.L_x_3546:
[----:B------:R-:W-:-:S04]  /*fb00*/  IADD3 R19, R19, 0x1f, RZ ;  /* 0x0000001f13137810 */ /* 0x000fc80007ffe0ff */
[----:B--2---:R-:W-:-:S13]  /*fb10*/  ISETP.GE.AND P0, PT, R19, R0, PT ;  /* 0x000000001300720c */ /* 0x004fda0003f06270 */
[----:B------:R-:W-:Y:S05]  /*fb20*/  @P0 BRA `(.L_x_3542) ;  /* 0x0000000400600947 */ /* 0x000fea0003800000 */
[----:B------:R-:W2:Y:S01]  /*fb30*/  S2R R2, SR_TID.X ;  /* 0x0000000000027919 */ /* 0x000ea20000002100 */
[----:B------:R-:W-:Y:S01]  /*fb40*/  BSSY B0, `(.L_x_3543) ;  /* 0x000000b000007945 */ /* 0x000fe20003800000 */
[----:B------:R-:W-:Y:S01]  /*fb50*/  IMAD.MOV.U32 R17, RZ, RZ, RZ ;  /* 0x000000ffff117224 */ /* 0x000fe200078e00ff */
[----:B--2---:R-:W-:-:S04]  /*fb60*/  LOP3.LUT R8, R2, 0x1f, RZ, 0xc0, !PT ;  /* 0x0000001f02087812 */ /* 0x004fc800078ec0ff */
        /* <DEDUP_REMOVED lines=8> */
.L_x_3544:
[----:B------:R-:W-:Y:S05]  /*fbf0*/  BSYNC B0 ;  /* 0x0000000000007941 */ /* 0x000fea0003800000 */
.L_x_3543:
[----:B------:R-:W-:-:S03]  /*fc00*/  UMOV UR4, 0xffffffff ;  /* 0xffffffff00047882 */ /* 0x000fc60000000000 */
[----:B------:R-:W-:Y:S05]  /*fc10*/  BRA.DIV UR4, `(.L_x_3545) ;  /* 0x0000001604007947 */ /* 0x000fea000b800000 */
[----:B-----5:R-:W3:Y:S01]  /*fc20*/  SHFL.UP PT, R14, R17, 0x1, RZ ;  /* 0x04200000110e7989 */ /* 0x020ee200000e00ff */
[C---:B------:R-:W-:Y:S02]  /*fc30*/  ISETP.NE.AND P0, PT, R8.reuse, RZ, PT ;  /* 0x000000ff0800720c */ /* 0x040fe40003f05270 */
[----:B------:R-:W-:Y:S02]  /*fc40*/  ISETP.GE.U32.AND P1, PT, R8, 0x2, PT ;  /* 0x000000020800780c */ /* 0x000fe40003f26070 */
[----:B---3--:R-:W-:Y:S02]  /*fc50*/  SEL R14, R14, RZ, P0 ;  /* 0x000000ff0e0e7207 */ /* 0x008fe40000000000 */
[----:B------:R-:W-:-:S03]  /*fc60*/  ISETP.GE.U32.AND P0, PT, R8, 0x4, PT ;  /* 0x000000040800780c */ /* 0x000fc60003f06070 */
[----:B------:R-:W-:-:S05]  /*fc70*/  IMAD.IADD R13, R17, 0x1, R14 ;  /* 0x00000001110d7824 */ /* 0x000fca00078e020e */
[----:B------:R-:W2:Y:S02]  /*fc80*/  SHFL.UP PT, R14, R13, 0x2, RZ ;  /* 0x044000000d0e7989 */ /* 0x000ea400000e00ff */
        /* <DEDUP_REMOVED lines=14> */
.L_x_3597:
[----:B------:R-:W-:Y:S02]  /*fd70*/  ULDC UR4, c[0x0][0xd10] ;  /* 0x0003440000047ab9 */ /* 0x000fe40000000800 */
[----:B------:R-:W-:-:S04]  /*fd80*/  IMAD.U32 R16, RZ, RZ, UR4 ;  /* 0x00000004ff107e24 */ /* 0x000fc8000f8e00ff */
[----:B--2---:R-:W-:-:S04]  /*fd90*/  IMAD R2, R14, R16, RZ ;  /* 0x000000100e027224 */ /* 0x004fc800078e02ff */
[----:B------:R-:W-:-:S05]  /*fda0*/  IMAD.IADD R5, R2, 0x1, R5 ;  /* 0x0000000102057824 */ /* 0x000fca00078e0205 */
[----:B------:R-:W-:-:S13]  /*fdb0*/  ISETP.GT.AND P0, PT, R5, R4, PT ;  /* 0x000000040500720c */ /* 0x000fda0003f04270 */
[----:B------:R-:W-:Y:S05]  /*fdc0*/  @!P0 BRA `(.L_x_3546) ;  /* 0xfffffffc004c8947 */ /* 0x000fea000383ffff */
.L_x_3541:
        /* <DEDUP_REMOVED lines=8> */
.L_x_3601:
[----:B------:R-:W-:Y:S01]  /*fe50*/  ISETP.NE.AND P0, PT, R6, RZ, PT ;  /* 0x000000ff0600720c */ /* 0x000fe20003f05270 */
[----:B------:R-:W-:-:S12]  /*fe60*/  IMAD.MOV.U32 R14, RZ, RZ, RZ ;  /* 0x000000ffff0e7224 */ /* 0x000fd800078e00ff */
[----:B------:R-:W-:Y:S05]  /*fe70*/  @!P0 BRA `(.L_x_3548) ;  /* 0x0000000000108947 */ /* 0x000fea0003800000 */
[----:B------:R-:W-:Y:S01]  /*fe80*/  UMOV UR4, 0xffffffff ;  /* 0xffffffff00047882 */ /* 0x000fe20000000000 */
[----:B-1----:R-:W-:Y:S02]  /*fe90*/  IADD3 R12, R5, -0x1, RZ ;  /* 0xffffffff050c7810 */ /* 0x002fe40007ffe0ff */
[----:B------:R-:W-:Y:S05]  /*fea0*/  BRA.DIV UR4, `(.L_x_3549) ;  /* 0x0000001604747947 */ /* 0x000fea000b800000 */
[----:B------:R4:W1:Y:S02]  /*feb0*/  SHFL.IDX PT, R14, R3, R12, 0x1f ;  /* 0x00001f0c030e7589 */ /* 0x00086400000e0000 */
.L_x_3548:
[----:B---3--:R-:W-:Y:S01]  /*fec0*/  IABS R6, R17 ;  /* 0x0000001100067213 */ /* 0x008fe20000000000 */
[----:B-1----:R-:W-:Y:S02]  /*fed0*/  IMAD R16, R14, R16, R2 ;  /* 0x000000100e107224 */ /* 0x002fe400078e0202 */
[----:B------:R-:W-:Y:S01]  /*fee0*/  IMAD.MOV.U32 R2, RZ, RZ, RZ ;  /* 0x000000ffff027224 */ /* 0x000fe200078e00ff */
[----:B------:R-:W1:Y:S01]  /*fef0*/  I2F.RP R7, R6 ;  /* 0x0000000600077306 */ /* 0x000e620000209400 */
[----:B------:R-:W-:-:S07]  /*ff00*/  IMAD.IADD R19, R5, 0x1, R19 ;  /* 0x0000000105137824 */ /* 0x000fce00078e0213 */
[----:B-1----:R-:W1:Y:S02]  /*ff10*/  MUFU.RCP R7, R7 ;  /* 0x0000000700077308 */ /* 0x002e640000001000 */
[----:B-1----:R-:W-:-:S06]  /*ff20*/  VIADD R8, R7, 0xffffffe ;  /* 0x0ffffffe07087836 */ /* 0x002fcc0000000000 */
[----:B0---4-:R-:W0:Y:S02]  /*ff30*/  F2I.FTZ.U32.TRUNC.NTZ R3, R8 ;  /* 0x0000000800037305 */ /* 0x011e24000021f000 */
[----:B0-----:R-:W-:-:S04]  /*ff40*/  IMAD.MOV R9, RZ, RZ, -R3 ;  /* 0x000000ffff097224 */ /* 0x001fc800078e0a03 */
[----:B------:R-:W-:-:S04]  /*ff50*/  IMAD R9, R9, R6, RZ ;  /* 0x0000000609097224 */ /* 0x000fc800078e02ff */
[----:B------:R-:W-:Y:S01]  /*ff60*/  IMAD.HI.U32 R3, R3, R9, R2 ;  /* 0x0000000903037227 */ /* 0x000fe200078e0002 */
[----:B------:R-:W-:-:S03]  /*ff70*/  IABS R9, R17 ;  /* 0x0000001100097213 */ /* 0x000fc60000000000 */
[----:B------:R-:W-:Y:S02]  /*ff80*/  IMAD.IADD R2, R4, 0x1, -R16 ;  /* 0x0000000104027824 */ /* 0x000fe400078e0a10 */
[----:B------:R-:W-:-:S03]  /*ff90*/  IMAD.MOV R7, RZ, RZ, -R9 ;  /* 0x000000ffff077224 */ /* 0x000fc600078e0a09 */
[----:B------:R-:W-:-:S05]  /*ffa0*/  IABS R4, R2 ;  /* 0x0000000200047213 */ /* 0x000fca0000000000 */
[----:B------:R-:W-:-:S04]  /*ffb0*/  IMAD.HI.U32 R3, R3, R4, RZ ;  /* 0x0000000403037227 */ /* 0x000fc800078e00ff */
[----:B------:R-:W-:Y:S01]  /*ffc0*/  IMAD R7, R3, R7, R4 ;  /* 0x0000000703077224 */ /* 0x000fe200078e0204 */
[----:B------:R-:W-:-:S04]  /*ffd0*/  LOP3.LUT R4, R2, R17, RZ, 0x3c, !PT ;  /* 0x0000001102047212 */ /* 0x000fc800078e3cff */
        /* <DEDUP_REMOVED lines=8> */
[----:B------:R-:W-:-:S04]  /*10060*/  @!P0 LOP3.LUT R3, RZ, R17, RZ, 0x33, !PT ;  /* 0x00000011ff038212 */ /* 0x000fc800078e33ff */
[----:B------:R-:W-:Y:S01]  /*10070*/  MOV R18, R3 ;  /* 0x0000000300127202 */ /* 0x000fe20000000f00 */
[----:B------:R-:W-:-:S04]  /*10080*/  IMAD.MOV R4, RZ, RZ, -R3 ;  /* 0x000000ffff047224 */ /* 0x000fc800078e0a03 */
[----:B------:R-:W-:Y:S01]  /*10090*/  IMAD R17, R17, R4, R2 ;  /* 0x0000000411117224 */ /* 0x000fe200078e0202 */
[----:B------:R-:W-:Y:S06]  /*100a0*/  BRA `(.L_x_3550) ;  /* 0x00000000001c7947 */ /* 0x000fec0003800000 */
.L_x_3542:
[----:B------:R-:W-:Y:S01]  /*100b0*/  UMOV UR4, URZ ;  /* 0x0000003f00047c82 */ /* 0x000fe20008000000 */
[----:B------:R-:W-:Y:S01]  /*100c0*/  UMOV UR5, URZ ;  /* 0x0000003f00057c82 */ /* 0x000fe20008000000 */
[----:B------:R-:W-:Y:S01]  /*100d0*/  ULDC UR6, c[0x0][0xd14] ;  /* 0x0003450000067ab9 */ /* 0x000fe20000000800 */
[----:B------:R-:W-:Y:S02]  /*100e0*/  IMAD.MOV.U32 R16, RZ, RZ, R4 ;  /* 0x000000ffff107224 */ /* 0x000fe400078e0004 */
[----:B------:R-:W-:Y:S02]  /*100f0*/  IMAD.U32 R17, RZ, RZ, UR4 ;  /* 0x00000004ff117e24 */ /* 0x000fe4000f8e00ff */
[----:B------:R-:W-:Y:S02]  /*10100*/  IMAD.U32 R18, RZ, RZ, UR5 ;  /* 0x00000005ff127e24 */ /* 0x000fe4000f8e00ff */
[----:B------:R-:W-:-:S07]  /*10110*/  IMAD.U32 R19, RZ, RZ, UR6 ;  /* 0x00000006ff137e24 */ /* 0x000fce000f8e00ff */
.L_x_3550:
[----:B------:R-:W3:Y:S01]  /*10120*/  S2R R2, SR_TID.X ;  /* 0x0000000000027919 */ /* 0x000ee20000002100 */
[----:B------:R-:W-:Y:S05]  /*10130*/  WARPSYNC.ALL ;  /* 0x0000000000007948 */ /* 0x000fea0003800000 */
[----:B------:R-:W-:Y:S01]  /*10140*/  BAR.SYNC.DEFER_BLOCKING 0x4, 0x120 ;  /* 0x0104800000007b1d */ /* 0x000fe20000010000 */
[----:B---3--:R-:W-:-:S04]  /*10150*/  LOP3.LUT R2, R2, 0x1f, RZ, 0xc0, !PT ;  /* 0x0000001f02027812 */ /* 0x008fc800078ec0ff */
[----:B------:R-:W-:-:S13]  /*10160*/  ISETP.NE.AND P0, PT, R2, RZ, PT ;  /* 0x000000ff0200720c */ /* 0x000fda0003f05270 */
[----:B0-----:R-:W0:Y:S01]  /*10170*/  @!P0 S2R R3, SR_CgaCtaId ;  /* 0x0000000000038919 */ /* 0x001e220000008800 */
[----:B------:R-:W-:-:S04]  /*10180*/  @!P0 MOV R2, 0x400 ;  /* 0x0000040000028802 */ /* 0x000fc80000000f00 */
[----:B0-----:R-:W-:-:S05]  /*10190*/  @!P0 LEA R2, R3, R2, 0x18 ;  /* 0x0000000203028211 */ /* 0x001fca00078ec0ff */
[----:B------:R3:W-:Y:S01]  /*101a0*/  @!P0 STS.128 [R2+0x388d0], R16 ;  /* 0x0388d01002008388 */ /* 0x0007e20000000c00 */
[----:B------:R-:W-:Y:S06]  /*101b0*/  BAR.ARV 0x5, 0x120 ;  /* 0x0144800000007b1d */ /* 0x000fec0000002000 */
[----:B------:R-:W-:-:S13]  /*101c0*/  ISETP.GE.AND P0, PT, R19, R0, PT ;  /* 0x000000001300720c */ /* 0x000fda0003f06270 */
[----:B------:R-:W-:Y:S05]  /*101d0*/  @!P0 BRA `(.L_x_3551) ;  /* 0xffffffbc00688947 */ /* 0x000fea000383ffff */
.L_x_3487:
[----:B0-----:R-:W4:Y:S01]  /*101e0*/  LDL R0, [R1+0x2c] ;  /* 0x00002c0001007983 */ /* 0x001f220000100800 */
[----:B------:R-:W0:Y:S01]  /*101f0*/  S2R R3, SR_CgaCtaId ;  /* 0x0000000000037919 */ /* 0x000e220000008800 */
[----:B----4-:R-:W-:Y:S02]  /*10200*/  R2UR UR4, R0 ;  /* 0x00000000000472ca */ /* 0x010fe400000e0000 */
[----:B------:R-:W-:-:S04]  /*10210*/  MOV R0, 0x400 ;  /* 0x0000040000007802 */ /* 0x000fc80000000f00 */
[----:B0-----:R-:W-:-:S07]  /*10220*/  LEA R0, R3, R0, 0x18 ;  /* 0x0000000003007211 */ /* 0x001fce00078ec0ff */
[----:B------:R-:W-:-:S04]  /*10230*/  UIADD3 UR4, UR4, 0x1, URZ ;  /* 0x0000000104047890 */ /* 0x000fc8000fffe03f */
[----:B------:R-:W-:-:S04]  /*10240*/  ULEA.HI UR5, UR4, UR4, URZ, 0x1 ;  /* 0x0000000404057291 */ /* 0x000fc8000f8f083f */
[----:B------:R-:W-:-:S04]  /*10250*/  ULOP3.LUT UR5, UR5, 0xfffffffe, URZ, 0xc0, !UPT ;  /* 0xfffffffe05057892 */ /* 0x000fc8000f8ec03f */
[----:B------:R-:W-:-:S06]  /*10260*/  UIADD3 UR5, UR4, -UR5, URZ ;  /* 0x8000000504057290 */ /* 0x000fcc000fffe03f */
[----:B------:R-:W-:-:S05]  /*10270*/  IMAD.U32 R3, RZ, RZ, UR5 ;  /* 0x00000005ff037e24 */ /* 0x000fca000f8e00ff */
[----:B------:R-:W-:-:S04]  /*10280*/  SHF.L.U32 R3, R3, 0x1f, RZ ;  /* 0x0000001f03037819 */ /* 0x000fc800000006ff */
[----:B------:R-:W0:Y:S02]  /*10290*/  SYNCS.PHASECHK.TRANS64.TRYWAIT P0, [R0+URZ+0x38820], R3 ;  /* 0x03882003000075a7 */ /* 0x000e24000800017f */
[----:B0-----:R-:W-:Y:S05]  /*102a0*/  @!P0 BRA `(.L_x_3552) ;  /* 0x0000001000988947 */ /* 0x001fea0003800000 */
.L_x_3604:
[----:B------:R-:W-:-:S03]  /*102b0*/  UMOV UR4, 0xffffffff ;  /* 0xffffffff00047882 */ /* 0x000fc60000000000 */
[----:B------:R-:W-:Y:S05]  /*102c0*/  BRA.DIV UR4, `(.L_x_3553) ;  /* 0x0000001204a47947 */ /* 0x000fea000b800000 */
[----:B---3--:R-:W3:Y:S02]  /*102d0*/  S2R R2, SR_TID.X ;  /* 0x0000000000027919 */ /* 0x008ee40000002100 */
[----:B---3--:R-:W-:-:S04]  /*102e0*/  SHF.R.U32.HI R2, RZ, 0x5, R2 ;  /* 0x00000005ff027819 */ /* 0x008fc80000011602 */
[----:B------:R-:W-:-:S05]  /*102f0*/  LOP3.LUT R2, R2, 0x3, RZ, 0xc0, !PT ;  /* 0x0000000302027812 */ /* 0x000fca00078ec0ff */
[----:B------:R3:W4:Y:S02]  /*10300*/  SHFL.IDX PT, R14, R2, RZ, 0x1f ;  /* 0x00001fff020e7589 */ /* 0x00072400000e0000 */
.L_x_3607:
[----:B----4-:R-:W-:Y:S01]  /*10310*/  ISETP.NE.AND P0, PT, R14, RZ, PT ;  /* 0x000000ff0e00720c */ /* 0x010fe20003f05270 */
[----:B------:R-:W-:-:S12]  /*10320*/  BSSY B0, `(.L_x_3554) ;  /* 0x0000020000007945 */ /* 0x000fd80003800000 */
[----:B------:R-:W-:Y:S05]  /*10330*/  @P0 BRA `(.L_x_3555) ;  /* 0x0000000000780947 */ /* 0x000fea0003800000 */
[----:B------:R-:W-:-:S03]  /*10340*/  UMOV UR4, 0xffffffff ;  /* 0xffffffff00047882 */ /* 0x000fc60000000000 */
[----:B------:R-:W-:Y:S05]  /*10350*/  BRA.DIV UR4, `(.L_x_3556) ;  /* 0x0000001204b47947 */ /* 0x000fea000b800000 */
[----:B------:R-:W-:-:S13]  /*10360*/  ELECT P6, URZ, PT ;  /* 0x00000000003f782f */ /* 0x000fda00038c0000 */
.L_x_3610:
[----:B------:R-:W-:Y:S05]  /*10370*/  @!P6 BRA `(.L_x_3555) ;  /* 0x000000000068e947 */ /* 0x000fea0003800000 */
[----:B0-----:R-:W4:Y:S04]  /*10380*/  LDL R3, [R1] ;  /* 0x0000000001037983 */ /* 0x001f280000100800 */
[----:B------:R-:W2:Y:S01]  /*10390*/  LDL.LU R7, [R1+0x4] ;  /* 0x0000040001077983 */ /* 0x000ea20000300800 */
[----:B---3--:R-:W-:-:S05]  /*103a0*/  IADD3 R2, R0, 0x38840, RZ ;  /* 0x0003884000027810 */ /* 0x008fca0007ffe0ff */
[C---:B----4-:R-:W-:Y:S02]  /*103b0*/  IMAD R6, R3.reuse, 0x8, R2 ;  /* 0x0000000803067824 */ /* 0x050fe400078e0202 */
[----:B------:R-:W-:Y:S01]  /*103c0*/  VIADD R3, R3, 0x1 ;  /* 0x0000000103037836 */ /* 0x000fe20000000000 */
[----:B--2---:R-:W-:-:S04]  /*103d0*/  SHF.L.U32 R5, R7, 0x1f, RZ ;  /* 0x0000001f07057819 */ /* 0x004fc800000006ff */
        /* <DEDUP_REMOVED lines=8> */
.L_x_3611:
[----:B------:R-:W2:Y:S01]  /*10460*/  LDL.LU R4, [R1] ;  /* 0x0000000001047983 */ /* 0x000ea20000300800 */
[----:B------:R-:W3:Y:S01]  /*10470*/  SYNCS.PHASECHK.TRANS64.TRYWAIT P0, [R7+URZ], R2 ;  /* 0x00000002070075a7 */ /* 0x000ee2000800017f */
[----:B------:R-:W-:-:S04]  /*10480*/  VIADD R0, R0, 0x38860 ;  /* 0x0003886000007836 */ /* 0x000fc80000000000 */
[----:B--2---:R-:W-:Y:S01]  /*10490*/  IMAD R4, R4, 0x8, R0 ;  /* 0x0000000804047824 */ /* 0x004fe200078e0200 */
[----:B---3--:R-:W-:Y:S06]  /*104a0*/  @!P0 BRA `(.L_x_3558) ;  /* 0x0000001000948947 */ /* 0x008fec0003800000 */
.L_x_3612:
[----:B------:R-:W3:Y:S02]  /*104b0*/  SYNCS.PHASECHK.TRANS64.TRYWAIT P0, [R4+URZ], R5 ;  /* 0x00000005040075a7 */ /* 0x000ee4000800017f */
[----:B---3--:R-:W-:Y:S05]  /*104c0*/  @!P0 BRA `(.L_x_3559) ;  /* 0x0000001000a08947 */ /* 0x008fea0003800000 */
.L_x_3613:
[----:B------:R-:W-:-:S07]  /*104d0*/  LEA R3, R3, R0, 0x3 ;  /* 0x0000000003037211 */ /* 0x000fce00078e18ff */
.L_x_3560:
[----:B----4-:R4:W0:Y:S02]  /*104e0*/  SYNCS.PHASECHK.TRANS64.TRYWAIT P0, [R3+URZ], R2 ;  /* 0x00000002030075a7 */ /* 0x010824000800017f */
[----:B0-----:R-:W-:Y:S05]  /*104f0*/  @!P0 NANOSLEEP.SYNCS 0x989680 ;  /* 0x009896800000895d */ /* 0x001fea0003900000 */
[----:B------:R-:W0:Y:S02]  /*10500*/  @!P0 SYNCS.PHASECHK.TRANS64 P0, [R3+URZ], R2 ;  /* 0x00000002030085a7 */ /* 0x000e24000800007f */
[----:B0-----:R-:W-:Y:S05]  /*10510*/  @!P0 BRA `(.L_x_3560) ;  /* 0xfffffffc00f08947 */ /* 0x001fea000383ffff */
.L_x_3555:
[----:B------:R-:W-:Y:S05]  /*10520*/  BSYNC B0 ;  /* 0x0000000000007941 */ /* 0x000fea0003800000 */
.L_x_3554:
[----:B------:R-:W-:Y:S05]  /*10530*/  EXIT ;  /* 0x000000000000794d */ /* 0x000fea0003800000 */
.L_x_3447:
[----:B0-----:R-:W-:-:S04]  /*10540*/  IMAD.U32 R3, RZ, RZ, UR37 ;  /* 0x00000025ff037e24 */ /* 0x001fc8000f8e00ff */
[----:B------:R0:W1:Y:S03]  /*10550*/  SYNCS.PHASECHK.TRANS64.TRYWAIT P1, [R3+URZ+0x38800], R4 ;  /* 0x03880004030075a7 */ /* 0x000066000802017f */
[----:B-1----:R-:W-:Y:S05]  /*10560*/  @!P1 NANOSLEEP.SYNCS 0x989680 ;  /* 0x009896800000995d */ /* 0x002fea0003900000 */
[----:B------:R-:W1:Y:S02]  /*10570*/  @!P1 SYNCS.PHASECHK.TRANS64 P1, [R3+URZ+0x38800], R4 ;  /* 0x03880004030095a7 */ /* 0x000e64000802007f */
[----:B-1----:R-:W-:Y:S05]  /*10580*/  @!P1 BRA `(.L_x_3447) ;  /* 0xfffffffc00ec9947 */ /* 0x002fea000383ffff */
[----:B------:R-:W-:Y:S05]  /*10590*/  BRA `(.L_x_3561) ;  /* 0xffffff2800cc7947 */ /* 0x000fea000383ffff */
.L_x_3451:
[----:B-1----:R1:W2:Y:S02]  /*105a0*/  SYNCS.PHASECHK.TRANS64.TRYWAIT P1, [R3+URZ+0x38830], R6 ;  /* 0x03883006030075a7 */ /* 0x0022a4000802017f */
[----:B--2---:R-:W-:Y:S05]  /*105b0*/  @!P1 NANOSLEEP.SYNCS 0x989680 ;  /* 0x009896800000995d */ /* 0x004fea0003900000 */
[----:B------:R-:W2:Y:S02]  /*105c0*/  @!P1 SYNCS.PHASECHK.TRANS64 P1, [R3+URZ+0x38830], R6 ;  /* 0x03883006030095a7 */ /* 0x000ea4000802007f */
[----:B--2---:R-:W-:Y:S05]  /*105d0*/  @!P1 BRA `(.L_x_3451) ;  /* 0xfffffffc00f09947 */ /* 0x004fea000383ffff */
[----:B------:R-:W-:Y:S05]  /*105e0*/  BRA `(.L_x_3450) ;  /* 0xffffff2800e47947 */ /* 0x000fea000383ffff */
.L_x_3452:
[----:B--2---:R-:W-:-:S04]  /*105f0*/  IMAD.U32 R5, RZ, RZ, UR37 ;  /* 0x00000025ff057e24 */ /* 0x004fc8000f8e00ff */
[----:B------:R2:W3:Y:S03]  /*10600*/  SYNCS.PHASECHK.TRANS64.TRYWAIT P1, [R5+URZ+0x38810], R4 ;  /* 0x03881004050075a7 */ /* 0x0004e6000802017f */
[----:B---3--:R-:W-:Y:S05]  /*10610*/  @!P1 NANOSLEEP.SYNCS 0x989680 ;  /* 0x009896800000995d */ /* 0x008fea0003900000 */
[----:B------:R-:W3:Y:S02]  /*10620*/  @!P1 SYNCS.PHASECHK.TRANS64 P1, [R5+URZ+0x38810], R4 ;  /* 0x03881004050095a7 */ /* 0x000ee4000802007f */
[----:B---3--:R-:W-:Y:S05]  /*10630*/  @!P1 BRA `(.L_x_3452) ;  /* 0xfffffffc00ec9947 */ /* 0x008fea000383ffff */
[----:B------:R-:W-:Y:S05]  /*10640*/  BRA `(.L_x_3562) ;  /* 0xffffff2c006c7947 */ /* 0x000fea000383ffff */
.L_x_3456:
[----:B----4-:R4:W0:Y:S02]  /*10650*/  SYNCS.PHASECHK.TRANS64.TRYWAIT P1, [R3+URZ+0x38850], R6 ;  /* 0x03885006030075a7 */ /* 0x010824000802017f */
[----:B0-----:R-:W-:Y:S05]  /*10660*/  @!P1 NANOSLEEP.SYNCS 0x989680 ;  /* 0x009896800000995d */ /* 0x001fea0003900000 */
[----:B------:R-:W0:Y:S02]  /*10670*/  @!P1 SYNCS.PHASECHK.TRANS64 P1, [R3+URZ+0x38850], R6 ;  /* 0x03885006030095a7 */ /* 0x000e24000802007f */
[----:B0-----:R-:W-:Y:S05]  /*10680*/  @!P1 BRA `(.L_x_3456) ;  /* 0xfffffffc00f09947 */ /* 0x001fea000383ffff */
[----:B------:R-:W-:Y:S05]  /*10690*/  BRA `(.L_x_3455) ;  /* 0xffffff2c00787947 */ /* 0x000fea000383ffff */
.L_x_3461:
[----:B-1----:R-:W-:-:S04]  /*106a0*/  IMAD.U32 R5, RZ, RZ, UR6 ;  /* 0x00000006ff057e24 */ /* 0x002fc8000f8e00ff */
[----:B------:R1:W2:Y:S03]  /*106b0*/  SYNCS.PHASECHK.TRANS64.TRYWAIT P3, [R5+URZ+0x38830], R4 ;  /* 0x03883004050075a7 */ /* 0x0002a6000806017f */
[----:B--2---:R-:W-:Y:S05]  /*106c0*/  @!P3 NANOSLEEP.SYNCS 0x989680 ;  /* 0x009896800000b95d */ /* 0x004fea0003900000 */
[----:B------:R-:W2:Y:S02]  /*106d0*/  @!P3 SYNCS.PHASECHK.TRANS64 P3, [R5+URZ+0x38830], R4 ;  /* 0x038830040500b5a7 */ /* 0x000ea4000806007f */
[----:B--2---:R-:W-:Y:S05]  /*106e0*/  @!P3 BRA `(.L_x_3461) ;  /* 0xfffffffc00ecb947 */ /* 0x004fea000383ffff */
[----:B------:R-:W-:Y:S05]  /*106f0*/  BRA `(.L_x_3460) ;  /* 0xffffff5000047947 */ /* 0x000fea000383ffff */
.L_x_3465:
[----:B-1----:R-:W-:-:S04]  /*10700*/  IMAD.U32 R5, RZ, RZ, UR6 ;  /* 0x00000006ff057e24 */ /* 0x002fc8000f8e00ff */
[----:B------:R1:W3:Y:S03]  /*10710*/  SYNCS.PHASECHK.TRANS64.TRYWAIT P3, [R5+URZ+0x38850], R4 ;  /* 0x03885004050075a7 */ /* 0x0002e6000806017f */
[----:B---3--:R-:W-:Y:S05]  /*10720*/  @!P3 NANOSLEEP.SYNCS 0x989680 ;  /* 0x009896800000b95d */ /* 0x008fea0003900000 */
[----:B------:R-:W3:Y:S02]  /*10730*/  @!P3 SYNCS.PHASECHK.TRANS64 P3, [R5+URZ+0x38850], R4 ;  /* 0x038850040500b5a7 */ /* 0x000ee4000806007f */
[----:B---3--:R-:W-:Y:S05]  /*10740*/  @!P3 BRA `(.L_x_3465) ;  /* 0xfffffffc00ecb947 */ /* 0x008fea000383ffff */
[----:B------:R-:W-:Y:S05]  /*10750*/  BRA `(.L_x_3464) ;  /* 0xffffff5000907947 */ /* 0x000fea000383ffff */
.L_x_3496:
        /* <DEDUP_REMOVED lines=11> */
.L_x_3564:
[----:B------:R-:W-:Y:S05]  /*10810*/  BSYNC B0 ;  /* 0x0000000000007941 */ /* 0x000fea0003800000 */
.L_x_3563:
[----:B------:R-:W-:Y:S05]  /*10820*/  BRA `(.L_x_3565) ;  /* 0xffffffc000dc7947 */ /* 0x000fea000383ffff */
.L_x_3497:
[----:B------:R-:W-:Y:S01]  /*10830*/  BSSY B0, `(.L_x_3566) ;  /* 0x0000006000007945 */ /* 0x000fe20003800000 */
[----:B------:R-:W-:-:S07]  /*10840*/  IMAD.MOV.U32 R15, RZ, RZ, -0x1 ;  /* 0xffffffffff0f7424 */ /* 0x000fce00078e00ff */
[----:B------:R-:W-:Y:S05]  /*10850*/  WARPSYNC.COLLECTIVE R15, `(.L_x_3567) ;  /* 0x000000000f0c7348 */ /* 0x000fea0003c00000 */
[----:B------:R-:W-:Y:S02]  /*10860*/  ELECT P6, UR62, PT ;  /* 0x00000000003e782f */ /* 0x000fe400038c0000 */
[----:B------:R-:W-:Y:S01]  /*10870*/  MOV R14, UR62 ;  /* 0x0000003e000e7c02 */ /* 0x000fe20008000f00 */
[----:B------:R-:W-:Y:S10]  /*10880*/  ENDCOLLECTIVE ;  /* 0x000000000000791b */ /* 0x000ff40003800000 */
.L_x_3567:
[----:B------:R-:W-:Y:S05]  /*10890*/  BSYNC B0 ;  /* 0x0000000000007941 */ /* 0x000fea0003800000 */
.L_x_3566:
[----:B------:R-:W-:Y:S05]  /*108a0*/  BRA `(.L_x_3568) ;  /* 0xffffffc000d47947 */ /* 0x000fea000383ffff */
.L_x_3500:
[----:B0-----:R0:W1:Y:S02]  /*108b0*/  SYNCS.PHASECHK.TRANS64.TRYWAIT P0, [R8+URZ+0x38840], R10 ;  /* 0x0388400a080075a7 */ /* 0x001064000800017f */
[----:B-1----:R-:W-:Y:S05]  /*108c0*/  @!P0 NANOSLEEP.SYNCS 0x989680 ;  /* 0x009896800000895d */ /* 0x002fea0003900000 */
[----:B------:R-:W1:Y:S02]  /*108d0*/  @!P0 SYNCS.PHASECHK.TRANS64 P0, [R8+URZ+0x38840], R10 ;  /* 0x0388400a080085a7 */ /* 0x000e64000800007f */
[----:B-1----:R-:W-:Y:S05]  /*108e0*/  @!P0 BRA `(.L_x_3500) ;  /* 0xfffffffc00f08947 */ /* 0x002fea000383ffff */
[----:B------:R-:W-:Y:S05]  /*108f0*/  BRA `(.L_x_3569) ;  /* 0xffffffc400487947 */ /* 0x000fea000383ffff */
.L_x_3504:
        /* <DEDUP_REMOVED lines=8> */
.L_x_3507:
[----:B0-----:R0:W1:Y:S02]  /*10980*/  SYNCS.PHASECHK.TRANS64.TRYWAIT P0, [R6+URZ+0x38860], R8 ;  /* 0x03886008060075a7 */ /* 0x001064000800017f */
[----:B-1----:R-:W-:Y:S05]  /*10990*/  @!P0 NANOSLEEP.SYNCS 0x989680 ;  /* 0x009896800000895d */ /* 0x002fea0003900000 */
[----:B------:R-:W1:Y:S02]  /*109a0*/  @!P0 SYNCS.PHASECHK.TRANS64 P0, [R6+URZ+0x38860], R8 ;  /* 0x03886008060085a7 */ /* 0x000e64000800007f */
[----:B-1----:R-:W-:Y:S05]  /*109b0*/  @!P0 BRA `(.L_x_3507) ;  /* 0xfffffffc00f08947 */ /* 0x002fea000383ffff */
[----:B------:R-:W-:Y:S05]  /*109c0*/  BRA `(.L_x_3571) ;  /* 0xffffffcc00487947 */ /* 0x000fea000383ffff */
.L_x_3516:
[----:B-1----:R1:W2:Y:S02]  /*109d0*/  SYNCS.PHASECHK.TRANS64.TRYWAIT P0, [R2+URZ+0x38840], R3 ;  /* 0x03884003020075a7 */ /* 0x0022a4000800017f */
[----:B--2---:R-:W-:Y:S05]  /*109e0*/  @!P0 NANOSLEEP.SYNCS 0x989680 ;  /* 0x009896800000895d */ /* 0x004fea0003900000 */
[----:B------:R-:W2:Y:S02]  /*109f0*/  @!P0 SYNCS.PHASECHK.TRANS64 P0, [R2+URZ+0x38840], R3 ;  /* 0x03884003020085a7 */ /* 0x000ea4000800007f */
[----:B--2---:R-:W-:Y:S05]  /*10a00*/  @!P0 BRA `(.L_x_3516) ;  /* 0xfffffffc00f08947 */ /* 0x004fea000383ffff */
[----:B------:R-:W-:Y:S05]  /*10a10*/  BRA `(.L_x_3572) ;  /* 0xffffffd400247947 */ /* 0x000fea000383ffff */
.L_x_3518:
[----:B--2---:R2:W3:Y:S02]  /*10a20*/  SYNCS.PHASECHK.TRANS64.TRYWAIT P0, [R2+URZ+0x38860], R3 ;  /* 0x03886003020075a7 */ /* 0x0044e4000800017f */
[----:B---3--:R-:W-:Y:S05]  /*10a30*/  @!P0 NANOSLEEP.SYNCS 0x989680 ;  /* 0x009896800000895d */ /* 0x008fea0003900000 */
[----:B------:R-:W3:Y:S02]  /*10a40*/  @!P0 SYNCS.PHASECHK.TRANS64 P0, [R2+URZ+0x38860], R3 ;  /* 0x03886003020085a7 */ /* 0x000ee4000800007f */
[----:B---3--:R-:W-:Y:S05]  /*10a50*/  @!P0 BRA `(.L_x_3518) ;  /* 0xfffffffc00f08947 */ /* 0x008fea000383ffff */
[----:B------:R-:W-:Y:S05]  /*10a60*/  BRA `(.L_x_3573) ;  /* 0xffffffd400947947 */ /* 0x000fea000383ffff */
.L_x_3523:
[----:B--2---:R2:W3:Y:S02]  /*10a70*/  SYNCS.PHASECHK.TRANS64.TRYWAIT P0, [R2+URZ+0x38840], R3 ;  /* 0x03884003020075a7 */ /* 0x0044e4000800017f */
[----:B---3--:R-:W-:Y:S05]  /*10a80*/  @!P0 NANOSLEEP.SYNCS 0x989680 ;  /* 0x009896800000895d */ /* 0x008fea0003900000 */
[----:B------:R-:W3:Y:S02]  /*10a90*/  @!P0 SYNCS.PHASECHK.TRANS64 P0, [R2+URZ+0x38840], R3 ;  /* 0x03884003020085a7 */ /* 0x000ee4000800007f */
[----:B---3--:R-:W-:Y:S05]  /*10aa0*/  @!P0 BRA `(.L_x_3523) ;  /* 0xfffffffc00f08947 */ /* 0x008fea000383ffff */
[----:B------:R-:W-:Y:S05]  /*10ab0*/  BRA `(.L_x_3574) ;  /* 0xffffffdc00307947 */ /* 0x000fea000383ffff */
.L_x_3525:
[----:B-1----:R1:W3:Y:S02]  /*10ac0*/  SYNCS.PHASECHK.TRANS64.TRYWAIT P1, [R2+URZ+0x38860], R3 ;  /* 0x03886003020075a7 */ /* 0x0022e4000802017f */
[----:B---3--:R-:W-:Y:S05]  /*10ad0*/  @!P1 NANOSLEEP.SYNCS 0x989680 ;  /* 0x009896800000995d */ /* 0x008fea0003900000 */
[----:B------:R-:W3:Y:S02]  /*10ae0*/  @!P1 SYNCS.PHASECHK.TRANS64 P1, [R2+URZ+0x38860], R3 ;  /* 0x03886003020095a7 */ /* 0x000ee4000802007f */
[----:B---3--:R-:W-:Y:S05]  /*10af0*/  @!P1 BRA `(.L_x_3525) ;  /* 0xfffffffc00f09947 */ /* 0x008fea000383ffff */
[----:B------:R-:W-:Y:S05]  /*10b00*/  BRA `(.L_x_3575) ;  /* 0xffffffdc009c7947 */ /* 0x000fea000383ffff */
.L_x_3530:
[----:B---3--:R3:W4:Y:S02]  /*10b10*/  SYNCS.PHASECHK.TRANS64.TRYWAIT P0, [R2+URZ+0x38840], R3 ;  /* 0x03884003020075a7 */ /* 0x008724000800017f */
[----:B----4-:R-:W-:Y:S05]  /*10b20*/  @!P0 NANOSLEEP.SYNCS 0x989680 ;  /* 0x009896800000895d */ /* 0x010fea0003900000 */
[----:B------:R-:W4:Y:S02]  /*10b30*/  @!P0 SYNCS.PHASECHK.TRANS64 P0, [R2+URZ+0x38840], R3 ;  /* 0x03884003020085a7 */ /* 0x000f24000800007f */
[----:B----4-:R-:W-:Y:S05]  /*10b40*/  @!P0 BRA `(.L_x_3530) ;  /* 0xfffffffc00f08947 */ /* 0x010fea000383ffff */
[----:B------:R-:W-:Y:S05]  /*10b50*/  BRA `(.L_x_3576) ;  /* 0xffffffe400147947 */ /* 0x000fea000383ffff */
.L_x_3532:
[----:B-1----:R1:W2:Y:S02]  /*10b60*/  SYNCS.PHASECHK.TRANS64.TRYWAIT P1, [R2+URZ+0x38860], R3 ;  /* 0x03886003020075a7 */ /* 0x0022a4000802017f */
[----:B--2---:R-:W-:Y:S05]  /*10b70*/  @!P1 NANOSLEEP.SYNCS 0x989680 ;  /* 0x009896800000995d */ /* 0x004fea0003900000 */
[----:B------:R-:W2:Y:S02]  /*10b80*/  @!P1 SYNCS.PHASECHK.TRANS64 P1, [R2+URZ+0x38860], R3 ;  /* 0x03886003020095a7 */ /* 0x000ea4000802007f */
[----:B--2---:R-:W-:Y:S05]  /*10b90*/  @!P1 BRA `(.L_x_3532) ;  /* 0xfffffffc00f09947 */ /* 0x004fea000383ffff */
[----:B------:R-:W-:Y:S05]  /*10ba0*/  BRA `(.L_x_3577) ;  /* 0xffffffe400847947 */ /* 0x000fea000383ffff */
.L_x_3537:
[----:B------:R-:W-:Y:S01]  /*10bb0*/  BSSY B0, `(.L_x_3578) ;  /* 0x0000008000007945 */ /* 0x000fe20003800000 */
[----:B------:R-:W-:Y:S01]  /*10bc0*/  IMAD.MOV.U32 R13, RZ, RZ, R16 ;  /* 0x000000ffff0d7224 */ /* 0x000fe200078e0010 */
[----:B-1----:R-:W-:Y:S01]  /*10bd0*/  MOV R11, 0x1f ;  /* 0x0000001f000b7802 */ /* 0x002fe20000000f00 */
[----:B------:R-:W-:Y:S02]  /*10be0*/  IMAD.MOV.U32 R12, RZ, RZ, RZ ;  /* 0x000000ffff0c7224 */ /* 0x000fe400078e00ff */
[----:B0-----:R-:W-:-:S07]  /*10bf0*/  IMAD.MOV.U32 R15, RZ, RZ, -0x1 ;  /* 0xffffffffff0f7424 */ /* 0x001fce00078e00ff */
[----:B--2---:R-:W-:Y:S05]  /*10c00*/  WARPSYNC.COLLECTIVE R15, `(.L_x_3579) ;  /* 0x000000000f087348 */ /* 0x004fea0003c00000 */
[----:B------:R0:W1:Y:S02]  /*10c10*/  SHFL.IDX P6, R14, R13, R12, R11 ;  /* 0x0000000c0d0e7389 */ /* 0x00006400000c000b */
[----:B012---:R-:W-:Y:S01]  /*10c20*/  ENDCOLLECTIVE ;  /* 0x000000000000791b */ /* 0x007fe20003800000 */
.L_x_3579:
[----:B------:R-:W-:Y:S05]  /*10c30*/  BSYNC B0 ;  /* 0x0000000000007941 */ /* 0x000fea0003800000 */
.L_x_3578:
        /* <DEDUP_REMOVED lines=8> */
.L_x_3580:
[----:B------:R-:W-:Y:S01]  /*10cc0*/  IMAD.MOV.U32 R5, RZ, RZ, R14 ;  /* 0x000000ffff057224 */ /* 0x000fe200078e000e */
[----:B------:R-:W-:Y:S06]  /*10cd0*/  BRA `(.L_x_3581) ;  /* 0xffffffe800d47947 */ /* 0x000fec000383ffff */
.L_x_3540:
[----:B------:R-:W-:Y:S01]  /*10ce0*/  BSSY B0, `(.L_x_3582) ;  /* 0x0000008000007945 */ /* 0x000fe20003800000 */
[----:B-----5:R-:W-:Y:S02]  /*10cf0*/  IMAD.MOV.U32 R13, RZ, RZ, R17 ;  /* 0x000000ffff0d7224 */ /* 0x020fe400078e0011 */
[----:B-1----:R-:W-:Y:S02]  /*10d00*/  IMAD.MOV.U32 R12, RZ, RZ, 0x1 ;  /* 0x00000001ff0c7424 */ /* 0x002fe400078e00ff */
[----:B------:R-:W-:Y:S02]  /*10d10*/  IMAD.MOV.U32 R11, RZ, RZ, RZ ;  /* 0x000000ffff0b7224 */ /* 0x000fe400078e00ff */
[----:B------:R-:W-:-:S07]  /*10d20*/  IMAD.MOV.U32 R15, RZ, RZ, -0x1 ;  /* 0xffffffffff0f7424 */ /* 0x000fce00078e00ff */
[----:B0-234-:R-:W-:Y:S05]  /*10d30*/  WARPSYNC.COLLECTIVE R15, `(.L_x_3583) ;  /* 0x000000000f087348 */ /* 0x01dfea0003c00000 */
[----:B------:R1:W0:Y:S02]  /*10d40*/  SHFL.UP P6, R14, R13, R12, R11 ;  /* 0x0400000c0d0e7389 */ /* 0x00022400000c000b */
[----:B01234-:R-:W-:Y:S01]  /*10d50*/  ENDCOLLECTIVE ;  /* 0x000000000000791b */ /* 0x01ffe20003800000 */
.L_x_3583:
[----:B------:R-:W-:Y:S05]  /*10d60*/  BSYNC B0 ;  /* 0x0000000000007941 */ /* 0x000fea0003800000 */
.L_x_3582:
[----:B------:R-:W-:Y:S01]  /*10d70*/  ISETP.NE.AND P0, PT, R8, RZ, PT ;  /* 0x000000ff0800720c */ /* 0x000fe20003f05270 */
        /* <DEDUP_REMOVED lines=9> */
.L_x_3584:
        /* <DEDUP_REMOVED lines=8> */
.L_x_3585:
        /* <DEDUP_REMOVED lines=8> */
.L_x_3586:
        /* <DEDUP_REMOVED lines=8> */
.L_x_3587:
        /* <DEDUP_REMOVED lines=8> */
.L_x_3588:
[----:B------:R-:W-:Y:S05]  /*11010*/  BRA `(.L_x_3589) ;  /* 0xffffffe8009c7947 */ /* 0x000fea000383ffff */
.L_x_3545:
[----:B------:R-:W-:Y:S01]  /*11020*/  BSSY B0, `(.L_x_3590) ;  /* 0x0000008000007945 */ /* 0x000fe20003800000 */
[----:B-----5:R-:W-:Y:S01]  /*11030*/  IMAD.MOV.U32 R13, RZ, RZ, R17 ;  /* 0x000000ffff0d7224 */ /* 0x020fe200078e0011 */
[----:B-1----:R-:W-:Y:S01]  /*11040*/  MOV R12, 0x1 ;  /* 0x00000001000c7802 */ /* 0x002fe20000000f00 */
[----:B------:R-:W-:Y:S02]  /*11050*/  IMAD.MOV.U32 R11, RZ, RZ, RZ ;  /* 0x000000ffff0b7224 */ /* 0x000fe400078e00ff */
[----:B------:R-:W-:-:S07]  /*11060*/  IMAD.MOV.U32 R15, RZ, RZ, -0x1 ;  /* 0xffffffffff0f7424 */ /* 0x000fce00078e00ff */
[----:B0-2---:R-:W-:Y:S05]  /*11070*/  WARPSYNC.COLLECTIVE R15, `(.L_x_3591) ;  /* 0x000000000f087348 */ /* 0x005fea0003c00000 */
[----:B------:R1:W3:Y:S02]  /*11080*/  SHFL.UP P6, R14, R13, R12, R11 ;  /* 0x0400000c0d0e7389 */ /* 0x0002e400000c000b */
[----:B0123--:R-:W-:Y:S01]  /*11090*/  ENDCOLLECTIVE ;  /* 0x000000000000791b */ /* 0x00ffe20003800000 */
.L_x_3591:
[----:B------:R-:W-:Y:S05]  /*110a0*/  BSYNC B0 ;  /* 0x0000000000007941 */ /* 0x000fea0003800000 */
.L_x_3590:
        /* <DEDUP_REMOVED lines=10> */
.L_x_3592:
        /* <DEDUP_REMOVED lines=8> */
.L_x_3593:
        /* <DEDUP_REMOVED lines=8> */
.L_x_3594:
        /* <DEDUP_REMOVED lines=8> */
.L_x_3595:
        /* <DEDUP_REMOVED lines=8> */
.L_x_3596:
[----:B------:R-:W-:Y:S05]  /*11350*/  BRA `(.L_x_3597) ;  /* 0xffffffe800847947 */ /* 0x000fea000383ffff */
.L_x_3547:
[----:B------:R-:W-:Y:S01]  /*11360*/  BSSY B0, `(.L_x_3598) ;  /* 0x0000006000007945 */ /* 0x000fe20003800000 */
[----:B------:R-:W-:Y:S01]  /*11370*/  PLOP3.LUT P6, PT, P6, PT, PT, 0x8, 0x0 ;  /* 0x000000000000781c */ /* 0x000fe200037ce170 */
[----:B------:R-:W-:-:S12]  /*11380*/  IMAD.MOV.U32 R15, RZ, RZ, -0x1 ;  /* 0xffffffffff0f7424 */ /* 0x000fd800078e00ff */
[----:B01----:R-:W-:Y:S05]  /*11390*/  WARPSYNC.COLLECTIVE R15, `(.L_x_3599) ;  /* 0x000000000f087348 */ /* 0x003fea0003c00000 */
[----:B------:R-:W-:Y:S01]  /*113a0*/  VOTE.ANY R14, PT, P6 ;  /* 0x00000000000e7806 */ /* 0x000fe200030e0100 */
[----:B01----:R-:W-:Y:S06]  /*113b0*/  ENDCOLLECTIVE ;  /* 0x000000000000791b */ /* 0x003fec0003800000 */
.L_x_3599:
[----:B------:R-:W-:Y:S05]  /*113c0*/  BSYNC B0 ;  /* 0x0000000000007941 */ /* 0x000fea0003800000 */
.L_x_3598:
[----:B------:R-:W-:Y:S01]  /*113d0*/  IMAD.MOV.U32 R6, RZ, RZ, R14 ;  /* 0x000000ffff067224 */ /* 0x000fe200078e000e */
[----:B------:R-:W-:Y:S01]  /*113e0*/  MOV R11, 0x1f ;  /* 0x0000001f000b7802 */ /* 0x000fe20000000f00 */
[----:B------:R-:W-:Y:S02]  /*113f0*/  IMAD.MOV.U32 R13, RZ, RZ, R17 ;  /* 0x000000ffff0d7224 */ /* 0x000fe400078e0011 */
[----:B------:R-:W0:Y:S01]  /*11400*/  POPC R5, R6 ;  /* 0x0000000600057309 */ /* 0x000e220000000000 */
[----:B------:R-:W-:Y:S02]  /*11410*/  IMAD.MOV.U32 R15, RZ, RZ, -0x1 ;  /* 0xffffffffff0f7424 */ /* 0x000fe400078e00ff */
[----:B0-----:R-:W-:-:S07]  /*11420*/  IMAD.MOV.U32 R12, RZ, RZ, R5 ;  /* 0x000000ffff0c7224 */ /* 0x001fce00078e0005 */
[----:B------:R-:W-:Y:S05]  /*11430*/  WARPSYNC.COLLECTIVE R15, `(.L_x_3600) ;  /* 0x000000000f087348 */ /* 0x000fea0003c00000 */
[----:B------:R0:W1:Y:S02]  /*11440*/  SHFL.IDX P6, R14, R13, R12, R11 ;  /* 0x0000000c0d0e7389 */ /* 0x00006400000c000b */
[----:B01----:R-:W-:Y:S01]  /*11450*/  ENDCOLLECTIVE ;  /* 0x000000000000791b */ /* 0x003fe20003800000 */
.L_x_3600:
[----:B------:R-:W-:Y:S01]  /*11460*/  IMAD.MOV.U32 R17, RZ, RZ, R14 ;  /* 0x000000ffff117224 */ /* 0x000fe200078e000e */
[----:B------:R-:W-:Y:S06]  /*11470*/  BRA `(.L_x_3601) ;  /* 0xffffffe800747947 */ /* 0x000fec000383ffff */
.L_x_3549:
[----:B------:R-:W-:Y:S01]  /*11480*/  BSSY B0, `(.L_x_3602) ;  /* 0x0000007000007945 */ /* 0x000fe20003800000 */
[----:B------:R-:W-:Y:S02]  /*11490*/  IMAD.MOV.U32 R13, RZ, RZ, R3 ;  /* 0x000000ffff0d7224 */ /* 0x000fe400078e0003 */
[----:B------:R-:W-:Y:S02]  /*114a0*/  IMAD.MOV.U32 R11, RZ, RZ, 0x1f ;  /* 0x0000001fff0b7424 */ /* 0x000fe400078e00ff */
[----:B------:R-:W-:-:S07]  /*114b0*/  IMAD.MOV.U32 R15, RZ, RZ, -0x1 ;  /* 0xffffffffff0f7424 */ /* 0x000fce00078e00ff */
[----:B0-23--:R-:W-:Y:S05]  /*114c0*/  WARPSYNC.COLLECTIVE R15, `(.L_x_3603) ;  /* 0x000000000f087348 */ /* 0x00dfea0003c00000 */
[----:B------:R1:W4:Y:S02]  /*114d0*/  SHFL.IDX P6, R14, R13, R12, R11 ;  /* 0x0000000c0d0e7389 */ /* 0x00032400000c000b */
[----:B01234-:R-:W-:Y:S01]  /*114e0*/  ENDCOLLECTIVE ;  /* 0x000000000000791b */ /* 0x01ffe20003800000 */
.L_x_3603:
[----:B------:R-:W-:Y:S05]  /*114f0*/  BSYNC B0 ;  /* 0x0000000000007941 */ /* 0x000fea0003800000 */
.L_x_3602:
[----:B------:R-:W-:Y:S05]  /*11500*/  BRA `(.L_x_3548) ;  /* 0xffffffe8006c7947 */ /* 0x000fea000383ffff */
.L_x_3552:
[----:B0-----:R0:W4:Y:S02]  /*11510*/  SYNCS.PHASECHK.TRANS64.TRYWAIT P0, [R0+URZ+0x38820], R3 ;  /* 0x03882003000075a7 */ /* 0x001124000800017f */
[----:B----4-:R-:W-:Y:S05]  /*11520*/  @!P0 NANOSLEEP.SYNCS 0x989680 ;  /* 0x009896800000895d */ /* 0x010fea0003900000 */
[----:B------:R-:W4:Y:S02]  /*11530*/  @!P0 SYNCS.PHASECHK.TRANS64 P0, [R0+URZ+0x38820], R3 ;  /* 0x03882003000085a7 */ /* 0x000f24000800007f */
[----:B----4-:R-:W-:Y:S05]  /*11540*/  @!P0 BRA `(.L_x_3552) ;  /* 0xfffffffc00f08947 */ /* 0x010fea000383ffff */
[----:B------:R-:W-:Y:S05]  /*11550*/  BRA `(.L_x_3604) ;  /* 0xffffffec00547947 */ /* 0x000fea000383ffff */
.L_x_3553:
[----:B---3--:R-:W3:Y:S01]  /*11560*/  S2R R2, SR_TID.X ;  /* 0x0000000000027919 */ /* 0x008ee20000002100 */
[----:B------:R-:W-:Y:S01]  /*11570*/  BSSY B0, `(.L_x_3605) ;  /* 0x000000a000007945 */ /* 0x000fe20003800000 */
[----:B-1----:R-:W-:Y:S02]  /*11580*/  IMAD.MOV.U32 R12, RZ, RZ, RZ ;  /* 0x000000ffff0c7224 */ /* 0x002fe400078e00ff */
[----:B------:R-:W-:Y:S02]  /*11590*/  IMAD.MOV.U32 R11, RZ, RZ, 0x1f ;  /* 0x0000001fff0b7424 */ /* 0x000fe400078e00ff */
[----:B------:R-:W-:Y:S01]  /*115a0*/  IMAD.MOV.U32 R15, RZ, RZ, -0x1 ;  /* 0xffffffffff0f7424 */ /* 0x000fe200078e00ff */
[----:B---3--:R-:W-:-:S04]  /*115b0*/  SHF.R.U32.HI R2, RZ, 0x5, R2 ;  /* 0x00000005ff027819 */ /* 0x008fc80000011602 */
[----:B------:R-:W-:-:S04]  /*115c0*/  LOP3.LUT R2, R2, 0x3, RZ, 0xc0, !PT ;  /* 0x0000000302027812 */ /* 0x000fc800078ec0ff */
[----:B------:R-:W-:-:S07]  /*115d0*/  MOV R13, R2 ;  /* 0x00000002000d7202 */ /* 0x000fce0000000f00 */
[----:B0-2---:R-:W-:Y:S05]  /*115e0*/  WARPSYNC.COLLECTIVE R15, `(.L_x_3606) ;  /* 0x000000000f087348 */ /* 0x005fea0003c00000 */
[----:B------:R1:W3:Y:S02]  /*115f0*/  SHFL.IDX P6, R14, R13, R12, R11 ;  /* 0x0000000c0d0e7389 */ /* 0x0002e400000c000b */
[----:B0123--:R-:W-:Y:S01]  /*11600*/  ENDCOLLECTIVE ;  /* 0x000000000000791b */ /* 0x00ffe20003800000 */
.L_x_3606:
[----:B------:R-:W-:Y:S05]  /*11610*/  BSYNC B0 ;  /* 0x0000000000007941 */ /* 0x000fea0003800000 */
.L_x_3605:
[----:B------:R-:W-:Y:S05]  /*11620*/  BRA `(.L_x_3607) ;  /* 0xffffffec00387947 */ /* 0x000fea000383ffff */
.L_x_3556:
[----:B------:R-:W-:Y:S01]  /*11630*/  BSSY B1, `(.L_x_3608) ;  /* 0x0000006000017945 */ /* 0x000fe20003800000 */
[----:B------:R-:W-:-:S07]  /*11640*/  IMAD.MOV.U32 R15, RZ, RZ, -0x1 ;  /* 0xffffffffff0f7424 */ /* 0x000fce00078e00ff */
[----:B0123--:R-:W-:Y:S05]  /*11650*/  WARPSYNC.COLLECTIVE R15, `(.L_x_3609) ;  /* 0x000000000f0c7348 */ /* 0x00ffea0003c00000 */
[----:B------:R-:W-:Y:S02]  /*11660*/  ELECT P6, UR62, PT ;  /* 0x00000000003e782f */ /* 0x000fe400038c0000 */
[----:B------:R-:W-:Y:S01]  /*11670*/  MOV R14, UR62 ;  /* 0x0000003e000e7c02 */ /* 0x000fe20008000f00 */
[----:B0123--:R-:W-:Y:S10]  /*11680*/  ENDCOLLECTIVE ;  /* 0x000000000000791b */ /* 0x00fff40003800000 */
.L_x_3609:
[----:B------:R-:W-:Y:S05]  /*11690*/  BSYNC B1 ;  /* 0x0000000000017941 */ /* 0x000fea0003800000 */
.L_x_3608:
[----:B------:R-:W-:Y:S05]  /*116a0*/  BRA `(.L_x_3610) ;  /* 0xffffffec00307947 */ /* 0x000fea000383ffff */
.L_x_3557:
[----:B0-----:R0:W2:Y:S02]  /*116b0*/  SYNCS.PHASECHK.TRANS64.TRYWAIT P0, [R6+URZ], R5 ;  /* 0x00000005060075a7 */ /* 0x0010a4000800017f */
[----:B--2---:R-:W-:Y:S05]  /*116c0*/  @!P0 NANOSLEEP.SYNCS 0x989680 ;  /* 0x009896800000895d */ /* 0x004fea0003900000 */
[----:B------:R-:W2:Y:S02]  /*116d0*/  @!P0 SYNCS.PHASECHK.TRANS64 P0, [R6+URZ], R5 ;  /* 0x00000005060085a7 */ /* 0x000ea4000800007f */
[----:B--2---:R-:W-:Y:S05]  /*116e0*/  @!P0 BRA `(.L_x_3557) ;  /* 0xfffffffc00f08947 */ /* 0x004fea000383ffff */
[----:B------:R-:W-:Y:S05]  /*116f0*/  BRA `(.L_x_3611) ;  /* 0xffffffec00587947 */ /* 0x000fea000383ffff */
.L_x_3558:
[----:B--2---:R2:W3:Y:S02]  /*11700*/  SYNCS.PHASECHK.TRANS64.TRYWAIT P0, [R7+URZ], R2 ;  /* 0x00000002070075a7 */ /* 0x0044e4000800017f */
[----:B---3--:R-:W-:Y:S05]  /*11710*/  @!P0 NANOSLEEP.SYNCS 0x989680 ;  /* 0x009896800000895d */ /* 0x008fea0003900000 */
[----:B------:R-:W3:Y:S02]  /*11720*/  @!P0 SYNCS.PHASECHK.TRANS64 P0, [R7+URZ], R2 ;  /* 0x00000002070085a7 */ /* 0x000ee4000800007f */
[----:B---3--:R-:W-:Y:S05]  /*11730*/  @!P0 BRA `(.L_x_3558) ;  /* 0xfffffffc00f08947 */ /* 0x008fea000383ffff */
[----:B------:R-:W-:Y:S05]  /*11740*/  BRA `(.L_x_3612) ;  /* 0xffffffec00587947 */ /* 0x000fea000383ffff */
.L_x_3559:
[----:B---3--:R3:W4:Y:S02]  /*11750*/  SYNCS.PHASECHK.TRANS64.TRYWAIT P0, [R4+URZ], R5 ;  /* 0x00000005040075a7 */ /* 0x008724000800017f */
[----:B----4-:R-:W-:Y:S05]  /*11760*/  @!P0 NANOSLEEP.SYNCS 0x989680 ;  /* 0x009896800000895d */ /* 0x010fea0003900000 */
[----:B------:R-:W4:Y:S02]  /*11770*/  @!P0 SYNCS.PHASECHK.TRANS64 P0, [R4+URZ], R5 ;  /* 0x00000005040085a7 */ /* 0x000f24000800007f */
[----:B----4-:R-:W-:Y:S05]  /*11780*/  @!P0 BRA `(.L_x_3559) ;  /* 0xfffffffc00f08947 */ /* 0x010fea000383ffff */
[----:B------:R-:W-:Y:S05]  /*11790*/  BRA `(.L_x_3613) ;  /* 0xffffffec004c7947 */ /* 0x000fea000383ffff */
.L_x_3614:
        /* <DEDUP_REMOVED lines=14> */
.L_x_11944:


//--------------------- .text._ZN7cutlass13device_kernelIN5flash11enable_sm90INS1_16FlashAttnFwdSm90INS1_25CollectiveMainloopFwdSm90ILi2EN4cute5tupleIJNS5_1CILi1EEES8_S8_EEENS6_IJNS7_ILi64EEESA_SA_EEELi512ENS_6half_tEfNS_4arch4Sm90ELb0ELb0ELb0ELb1ELb0ELb1ELb1ELb0ELb0ELb0ELb0ELb0EEENS1_21CollectiveEpilogueFwdINS6_IJSA_NS7_ILi512EEESA_EEES9_SC_SE_Li256ELb1ELb0ELb0ELb0EEENS1_36VarlenDynamicPersistentTileSchedulerILi64ELi64ELi256ELi32ELb0ELb0ELb1ELb0ELb1ELb1EEEEEEEEEvNT_6ParamsE --------------------------
	.section	.text._ZN7cutlass13device_kernelIN5flash11enable_sm90INS1_16FlashAttnFwdSm90INS1_25CollectiveMainloopFwdSm90ILi2EN4cute5tupleIJNS5_1CILi1EEES8_S8_EEENS6_IJNS7_ILi64EEESA_SA_EEELi512ENS_6half_tEfNS_4arch4Sm90ELb0ELb0ELb0ELb1ELb0ELb1ELb1ELb0ELb0ELb0ELb0ELb0EEENS1_21CollectiveEpilogueFwdINS6_IJSA_NS7_ILi512EEESA_EEES9_SC_SE_Li256ELb1ELb0ELb0ELb0EEENS1_36VarlenDynamicPersistentTileSchedulerILi64ELi64ELi256ELi32ELb0ELb0ELb1ELb0ELb1ELb1EEEEEEEEEvNT_6ParamsE,"ax",@progbits
	.align	128
.text._ZN7cutlass13device_kernelIN5flash11enable_sm90INS1_16FlashAttnFwdSm90INS1_25CollectiveMainloopFwdSm90ILi2EN4cute5tupleIJNS5_1CILi1EEES8_S8_EEENS6_IJNS7_ILi64EEESA_SA_EEELi512ENS_6half_tEfNS_4arch4Sm90ELb0ELb0ELb0ELb1ELb0ELb1ELb1ELb0ELb0ELb0ELb0ELb0EEENS1_21CollectiveEpilogueFwdINS6_IJSA_NS7_ILi512EEESA_EEES9_SC_SE_Li256ELb1ELb0ELb0ELb0EEENS1_36VarlenDynamicPersistentTileSchedulerILi64ELi64ELi256ELi32ELb0ELb0ELb1ELb0ELb1ELb1EEEEEEEEEvNT_6ParamsE:
        .type           _ZN7cutlass13device_kernelIN5flash11enable_sm90INS1_16FlashAttnFwdSm90INS1_25CollectiveMainloopFwdSm90ILi2EN4cute5tupleIJNS5_1CILi1EEES8_S8_EEENS6_IJNS7_ILi64EEESA_SA_EEELi512ENS_6half_tEfNS_4arch4Sm90ELb0ELb0ELb0ELb1ELb0ELb1ELb1ELb0ELb0ELb0ELb0ELb0EEENS1_21CollectiveEpilogueFwdINS6_IJSA_NS7_ILi512EEESA_EEES9_SC_SE_Li256ELb1ELb0ELb0ELb0EEENS1_36VarlenDynamicPersistentTileSchedulerILi64ELi64ELi256ELi32ELb0ELb0ELb1ELb0ELb1ELb1EEEEEEEEEvNT_6ParamsE,@function
        .size           _ZN7cutlass13device_kernelIN5flash11enable_sm90INS1_16FlashAttnFwdSm90INS1_25CollectiveMainloopFwdSm90ILi2EN4cute5tupleIJNS5_1CILi1EEES8_S8_EEENS6_IJNS7_ILi64EEESA_SA_EEELi512ENS_6half_tEfNS_4arch4Sm90ELb0ELb0ELb0ELb1ELb0ELb1ELb1ELb0ELb0ELb0ELb0ELb0EEENS1_21CollectiveEpilogueFwdINS6_IJSA_NS7_ILi512EEESA_EEES9_SC_SE_Li256ELb1ELb0ELb0ELb0EEENS1_36VarlenDynamicPersistentTileSchedulerILi64ELi64ELi256ELi32ELb0ELb0ELb1ELb0ELb1ELb1EEEEEEEEEvNT_6ParamsE,(.L_x_11945 - _ZN7cutlass13device_kernelIN5flash11enable_sm90INS1_16FlashAttnFwdSm90INS1_25CollectiveMainloopFwdSm90ILi2EN4cute5tupleIJNS5_1CILi1EEES8_S8_EEENS6_IJNS7_ILi64EEESA_SA_EEELi512ENS_6half_tEfNS_4arch4Sm90ELb0ELb0ELb0ELb1ELb0ELb1ELb1ELb0ELb0ELb0ELb0ELb0EEENS1_21CollectiveEpilogueFwdINS6_IJSA_NS7_ILi512EEESA_EEES9_SC_SE_Li256ELb1ELb0ELb0ELb0EEENS1_36VarlenDynamicPersistentTileSchedulerILi64ELi64ELi256ELi32ELb0ELb0ELb1ELb0ELb1ELb1EEEEEEEEEvNT_6ParamsE)
        .other          _ZN7cutlass13device_kernelIN5flash11enable_sm90INS1_16FlashAttnFwdSm90INS1_25CollectiveMainloopFwdSm90ILi2EN4cute5tupleIJNS5_1CILi1EEES8_S8_EEENS6_IJNS7_ILi64EEESA_SA_EEELi512ENS_6half_tEfNS_4arch4Sm90ELb0ELb0ELb0ELb1ELb0ELb1ELb1ELb0ELb0ELb0ELb0ELb0EEENS1_21CollectiveEpilogueFwdINS6_IJSA_NS7_ILi512EEESA_EEES9_SC_SE_Li256ELb1ELb0ELb0ELb0EEENS1_36VarlenDynamicPersistentTileSchedulerILi64ELi64ELi256ELi32ELb0ELb0ELb1ELb0ELb1ELb1EEEEEEEEEvNT_6ParamsE,@"STO_CUDA_ENTRY STV_DEFAULT"
_ZN7cutlass13device_kernelIN5flash11enable_sm90INS1_16FlashAttnFwdSm90INS1_25CollectiveMainloopFwdSm90ILi2EN4cute5tupleIJNS5_1CILi1EEES8_S8_EEENS6_IJNS7_ILi64EEESA_SA_EEELi512ENS_6half_tEfNS_4arch4Sm90ELb0ELb0ELb0ELb1ELb0ELb1ELb1ELb0ELb0ELb0ELb0ELb0EEENS1_21CollectiveEpilogueFwdINS6_IJSA_NS7_ILi512EEESA_EEES9_SC_SE_Li256ELb1ELb0ELb0ELb0EEENS1_36VarlenDynamicPersistentTileSchedulerILi64ELi64ELi256ELi32ELb0ELb0ELb1ELb0ELb1ELb1EEEEEEEEEvNT_6ParamsE:
        /* <DEDUP_REMOVED lines=16> */
[----:B------:R-:W-:Y:S02]  /*0100*/  UIADD3 UR4, UP5, UR4, 0x670, URZ ;  /* 0x0000067004047890 */ /* 0x000fe4000ffbe03f */
[----:B------:R-:W-:Y:S02]  /*0110*/  UIADD3.X UR9, URZ, UR5, URZ, UP1, !UPT ;  /* 0x000000053f097290 */ /* 0x000fe40008ffe43f */
[----:B------:R-:W-:Y:S02]  /*0120*/  UIADD3.X UR11, URZ, UR5, URZ, UP2, !UPT ;  /* 0x000000053f0b7290 */ /* 0x000fe400097fe43f */
[----:B------:R-:W-:Y:S01]  /*0130*/  UIADD3.X UR13, URZ, UR5, URZ, UP3, !UPT ;  /* 0x000000053f0d7290 */ /* 0x000fe20009ffe43f */
[----:B------:R0:W-:Y:S01]  /*0140*/  UTMACCTL.PF [UR6] ;  /* 0x00000000060079b9 */ /* 0x0001e20008040000 */
[----:B------:R-:W-:-:S03]  /*0150*/  UIADD3.X UR15, URZ, UR5, URZ, UP4, !UPT ;  /* 0x000000053f0f7290 */ /* 0x000fc6000a7fe43f */
[----:B------:R0:W-:Y:S01]  /*0160*/  UTMACCTL.PF [UR8] ;  /* 0x00000000080079b9 */ /* 0x0001e20008040000 */
[----:B------:R-:W-:Y:S01]  /*0170*/  UIADD3.X UR5, URZ, UR5, URZ, UP5, !UPT ;  /* 0x000000053f057290 */ /* 0x000fe2000affe43f */
[----:B------:R0:W-:Y:S02]  /*0180*/  UTMACCTL.PF [UR10] ;  /* 0x000000000a0079b9 */ /* 0x0001e40008040000 */
[----:B------:R0:W-:Y:S02]  /*0190*/  UTMACCTL.PF [UR12] ;  /* 0x000000000c0079b9 */ /* 0x0001e40008040000 */
[----:B------:R0:W-:Y:S04]  /*01a0*/  UTMACCTL.PF [UR14] ;  /* 0x000000000e0079b9 */ /* 0x0001e80008040000 */
[----:B------:R0:W-:Y:S02]  /*01b0*/  UTMACCTL.PF [UR4] ;  /* 0x00000000040079b9 */ /* 0x0001e40008040000 */
[----:B0-----:R-:W-:Y:S01]  /*01c0*/  NOP ;  /* 0x0000000000007918 */ /* 0x001fe20000000000 */
.L_x_3616:
[----:B------:R-:W-:Y:S05]  /*01d0*/  BSYNC B0 ;  /* 0x0000000000007941 */ /* 0x000fea0003800000 */
.L_x_3615:
        /* <DEDUP_REMOVED lines=14> */
[----:B-1----:R0:W-:Y:S01]  /*02c0*/  STL [R1+0x4], R3 ;  /* 0x0000040301007387 */ /* 0x0021e20000100800 */
        /* <DEDUP_REMOVED lines=24> */
.L_x_3617:
        /* <DEDUP_REMOVED lines=22> */
.L_x_3618:
        /* <DEDUP_REMOVED lines=18> */
.L_x_3619:
        /* <DEDUP_REMOVED lines=22> */
.L_x_3620:
        /* <DEDUP_REMOVED lines=22> */
.L_x_3621:
        /* <DEDUP_REMOVED lines=9> */
.L_x_3624:
        /* <DEDUP_REMOVED lines=22> */
[----:B------:R-:W-:-:S05]  /*0b80*/  VIADD R230, R0, 0xffffff80 ;  /* 0xffffff8000e67836 */ /* 0x000fca0000000000 */
[----:B------:R-:W-:-:S04]  /*0b90*/  SHF.R.S32.HI R3, RZ, 0x1f, R230 ;  /* 0x0000001fff037819 */ /* 0x000fc800000114e6 */
[CC--:B------:R-:W-:Y:S02]  /*0ba0*/  LEA.HI R0, R3.reuse, R230.reuse, RZ, 0x7 ;  /* 0x000000e603007211 */ /* 0x0c0fe400078f38ff */
[CC--:B------:R-:W-:Y:S02]  /*0bb0*/  LEA.HI R6, R3.reuse, R230.reuse, RZ, 0x4 ;  /* 0x000000e603067211 */ /* 0x0c0fe400078f20ff */
[----:B------:R-:W-:Y:S02]  /*0bc0*/  LOP3.LUT R5, R0, 0xffffff80, RZ, 0xc0, !PT ;  /* 0xffffff8000057812 */ /* 0x000fe400078ec0ff */
[----:B------:R-:W-:Y:S02]  /*0bd0*/  LOP3.LUT R7, R6, 0xfffffff0, RZ, 0xc0, !PT ;  /* 0xfffffff006077812 */ /* 0x000fe400078ec0ff */
[----:B------:R-:W-:Y:S02]  /*0be0*/  LEA.HI R4, R3, R230, RZ, 0x5 ;  /* 0x000000e603047211 */ /* 0x000fe400078f28ff */
[C---:B------:R-:W-:Y:S01]  /*0bf0*/  IADD3 R5, R230.reuse, -R5, RZ ;  /* 0x80000005e6057210 */ /* 0x040fe20007ffe0ff */
[----:B------:R-:W-:Y:S01]  /*0c00*/  IMAD.IADD R10, R230, 0x1, -R7 ;  /* 0x00000001e60a7824 */ /* 0x000fe200078e0a07 */
[----:B------:R-:W-:-:S02]  /*0c10*/  SHF.R.S32.HI R189, RZ, 0x5, R4 ;  /* 0x00000005ffbd7819 */ /* 0x000fc40000011404 */
[----:B------:R-:W-:Y:S02]  /*0c20*/  SHF.R.S32.HI R12, RZ, 0x1f, R4 ;  /* 0x0000001fff0c7819 */ /* 0x000fe40000011404 */
[----:B------:R-:W-:Y:S02]  /*0c30*/  SHF.R.S32.HI R13, RZ, 0x4, R6 ;  /* 0x00000004ff0d7819 */ /* 0x000fe40000011406 */
[----:B------:R-:W-:Y:S02]  /*0c40*/  SHF.R.S32.HI R4, RZ, 0x1f, R5 ;  /* 0x0000001fff047819 */ /* 0x000fe40000011405 */
[----:B------:R-:W-:Y:S02]  /*0c50*/  SHF.R.S32.HI R7, RZ, 0x1f, R10 ;  /* 0x0000001fff077819 */ /* 0x000fe4000001140a */
[----:B------:R-:W-:Y:S02]  /*0c60*/  LEA.HI R8, R6, R13, RZ, 0x1 ;  /* 0x0000000d06087211 */ /* 0x000fe400078f08ff */
[----:B------:R-:W-:-:S02]  /*0c70*/  LEA.HI R6, R4, R5, RZ, 0x2 ;  /* 0x0000000504067211 */ /* 0x000fc400078f10ff */
[----:B------:R-:W-:Y:S02]  /*0c80*/  LEA.HI R14, R12, R189, RZ, 0x2 ;  /* 0x000000bd0c0e7211 */ /* 0x000fe400078f10ff */
[----:B------:R-:W-:Y:S02]  /*0c90*/  LEA.HI R9, R7, R10, RZ, 0x3 ;  /* 0x0000000a07097211 */ /* 0x000fe400078f18ff */
[----:B------:R-:W-:Y:S02]  /*0ca0*/  LOP3.LUT R12, R8, 0x1ffffffe, RZ, 0xc0, !PT ;  /* 0x1ffffffe080c7812 */ /* 0x000fe400078ec0ff */
[--C-:B------:R-:W-:Y:S02]  /*0cb0*/  SHF.R.S32.HI R7, RZ, 0x2, R6.reuse ;  /* 0x00000002ff077819 */ /* 0x100fe40000011406 */
[----:B------:R-:W-:-:S04]  /*0cc0*/  SHF.R.S32.HI R8, RZ, 0x1f, R6 ;  /* 0x0000001fff087819 */ /* 0x000fc80000011406 */
[----:B------:R-:W-:Y:S02]  /*0cd0*/  LEA.HI R8, R8, R7, RZ, 0x3 ;  /* 0x0000000708087211 */ /* 0x000fe400078f18ff */
[----:B------:R-:W-:Y:S02]  /*0ce0*/  LEA.HI R4, R4, R5, RZ, 0x5 ;  /* 0x0000000504047211 */ /* 0x000fe400078f28ff */
[----:B------:R-:W-:Y:S02]  /*0cf0*/  LOP3.LUT R8, R8, 0xfffffff8, RZ, 0xc0, !PT ;  /* 0xfffffff808087812 */ /* 0x000fe400078ec0ff */
[----:B------:R-:W-:Y:S02]  /*0d00*/  LOP3.LUT R11, R9, 0xfffffff8, RZ, 0xc0, !PT ;  /* 0xfffffff8090b7812 */ /* 0x000fe400078ec0ff */
[----:B------:R-:W-:Y:S01]  /*0d10*/  SHF.R.S32.HI R217, RZ, 0x7, R0 ;  /* 0x00000007ffd97819 */ /* 0x000fe20000011400 */
[----:B------:R-:W-:Y:S01]  /*0d20*/  IMAD.IADD R7, R7, 0x1, -R8 ;  /* 0x0000000107077824 */ /* 0x000fe200078e0a08 */
[----:B------:R-:W-:-:S02]  /*0d30*/  LOP3.LUT R14, R14, 0x3ffffc, RZ, 0xc0, !PT ;  /* 0x003ffffc0e0e7812 */ /* 0x000fc400078ec0ff */
[----:B------:R-:W-:Y:S02]  /*0d40*/  SHF.R.S32.HI R4, RZ, 0x5, R4 ;  /* 0x00000005ff047819 */ /* 0x000fe40000011404 */
[----:B------:R-:W-:Y:S01]  /*0d50*/  LOP3.LUT R6, R6, 0x7ffffffc, RZ, 0xc0, !PT ;  /* 0x7ffffffc06067812 */ /* 0x000fe200078ec0ff */
[----:B------:R-:W-:Y:S02]  /*0d60*/  IMAD.IADD R11, R10, 0x1, -R11 ;  /* 0x000000010a0b7824 */ /* 0x000fe400078e0a0b */
[----:B------:R-:W-:Y:S01]  /*0d70*/  IMAD R15, R217, 0x100, R10 ;  /* 0x00000100d90f7824 */ /* 0x000fe200078e020a */
[----:B------:R-:W-:Y:S01]  /*0d80*/  IADD3 R6, R5, -R6, RZ ;  /* 0x8000000605067210 */ /* 0x000fe20007ffe0ff */
[----:B------:R-:W-:Y:S01]  /*0d90*/  IMAD.IADD R14, R189, 0x1, -R14 ;  /* 0x00000001bd0e7824 */ /* 0x000fe200078e0a0e */
[CC--:B------:R-:W-:Y:S01]  /*0da0*/  LEA.HI R5, R3.reuse, R230.reuse, RZ, 0x2 ;  /* 0x000000e603057211 */ /* 0x0c0fe200078f10ff */
[----:B------:R-:W-:Y:S01]  /*0db0*/  IMAD R188, R4, 0x10, R7 ;  /* 0x0000001004bc7824 */ /* 0x000fe200078e0207 */
[----:B------:R-:W-:Y:S01]  /*0dc0*/  LEA.HI R4, R3, R230, RZ, 0x3 ;  /* 0x000000e603047211 */ /* 0x000fe200078f18ff */
[----:B------:R-:W-:-:S02]  /*0dd0*/  IMAD.IADD R12, R13, 0x1, -R12 ;  /* 0x000000010d0c7824 */ /* 0x000fc400078e0a0c */
[----:B------:R-:W-:Y:S01]  /*0de0*/  IMAD.SHL.U32 R10, R11, 0x40, RZ ;  /* 0x000000400b0a7824 */ /* 0x000fe200078e00ff */
[----:B------:R-:W-:Y:S01]  /*0df0*/  LEA R14, R14, R15, 0x4 ;  /* 0x0000000f0e0e7211 */ /* 0x000fe200078e20ff */
[----:B------:R-:W-:Y:S01]  /*0e00*/  IMAD.SHL.U32 R13, R12, 0x8, RZ ;  /* 0x000000080c0d7824 */ /* 0x000fe200078e00ff */
[----:B------:R-:W-:Y:S02]  /*0e10*/  LOP3.LUT R3, R4, 0x1ffffff8, RZ, 0xc0, !PT ;  /* 0x1ffffff804037812 */ /* 0x000fe400078ec0ff */
[----:B------:R-:W-:Y:S01]  /*0e20*/  SHF.R.S32.HI R22, RZ, 0x2, R5 ;  /* 0x00000002ff167819 */ /* 0x000fe20000011405 */
[----:B------:R-:W-:Y:S01]  /*0e30*/  IMAD.SHL.U32 R9, R9, 0x40, RZ ;  /* 0x0000004009097824 */ /* 0x000fe200078e00ff */
[----:B------:R-:W-:Y:S01]  /*0e40*/  LOP3.LUT R10, R10, 0x1c0, RZ, 0xc0, !PT ;  /* 0x000001c00a0a7812 */ /* 0x000fe200078ec0ff */
[----:B------:R-:W-:Y:S02]  /*0e50*/  IMAD.U32 R229, R14, 0x40, R13 ;  /* 0x000000400ee57824 */ /* 0x000fe400078e000d */
[----:B------:R-:W-:Y:S01]  /*0e60*/  IMAD.IADD R3, R230, 0x1, -R3 ;  /* 0x00000001e6037824 */ /* 0x000fe200078e0a03 */
[----:B------:R-:W-:Y:S01]  /*0e70*/  LOP3.LUT R13, R10, 0x8, R13, 0xf8, !PT ;  /* 0x000000080a0d7812 */ /* 0x000fe200078ef80d */
[----:B------:R-:W-:Y:S01]  /*0e80*/  VIADD R232, R22, 0x20 ;  /* 0x0000002016e87836 */ /* 0x000fe20000000000 */
[----:B------:R-:W-:-:S02]  /*0e90*/  SHF.R.U32.HI R10, RZ, 0x3, R10 ;  /* 0x00000003ff0a7819 */ /* 0x000fc4000001160a */
[----:B------:R-:W-:Y:S01]  /*0ea0*/  LOP3.LUT R8, R9, 0x7ffffe00, RZ, 0xc0, !PT ;  /* 0x7ffffe0009087812 */ /* 0x000fe200078ec0ff */
[----:B------:R-:W-:Y:S01]  /*0eb0*/  IMAD.SHL.U32 R187, R3, 0x8, RZ ;  /* 0x0000000803bb7824 */ /* 0x000fe200078e00ff */
[----:B------:R-:W-:Y:S02]  /*0ec0*/  LOP3.LUT R215, R5, 0xfffffffc, RZ, 0xc0, !PT ;  /* 0xfffffffc05d77812 */ /* 0x000fe400078ec0ff */
[----:B------:R-:W-:Y:S01]  /*0ed0*/  SHF.R.S32.HI R3, RZ, 0x1f, R232 ;  /* 0x0000001fff037819 */ /* 0x000fe200000114e8 */
[----:B------:R-:W-:Y:S01]  /*0ee0*/  IMAD R8, R189, 0x400, R8 ;  /* 0x00000400bd087824 */ /* 0x000fe200078e0208 */
[----:B------:R-:W-:Y:S01]  /*0ef0*/  LOP3.LUT R13, R13, R10, RZ, 0x3c, !PT ;  /* 0x0000000a0d0d7212 */ /* 0x000fe200078e3cff */
[----:B------:R-:W-:Y:S01]  /*0f00*/  IMAD.IADD R215, R230, 0x1, -R215 ;  /* 0x00000001e6d77824 */ /* 0x000fe200078e0ad7 */
[----:B------:R-:W-:Y:S01]  /*0f10*/  LEA.HI R3, R3, R232, RZ, 0x3 ;  /* 0x000000e803037211 */ /* 0x000fe200078f18ff */
[----:B------:R-:W-:Y:S01]  /*0f20*/  IMAD.SHL.U32 R220, R232, 0x40, RZ ;  /* 0x00000040e8dc7824 */ /* 0x000fe200078e00ff */
[----:B------:R-:W-:Y:S01]  /*0f30*/  R2P PR, R11, 0x6 ;  /* 0x000000060b007804 */ /* 0x000fe20000000000 */
[----:B------:R-:W-:Y:S01]  /*0f40*/  IMAD.IADD R13, R8, 0x1, R13 ;  /* 0x00000001080d7824 */ /* 0x000fe200078e020d */
[----:B------:R-:W-:Y:S01]  /*0f50*/  SHF.R.S32.HI R5, RZ, 0x1f, R5 ;  /* 0x0000001fff057819 */ /* 0x000fe20000011405 */
[----:B------:R-:W-:Y:S01]  /*0f60*/  IMAD.SHL.U32 R3, R3, 0x40, RZ ;  /* 0x0000004003037824 */ /* 0x000fe200078e00ff */
[----:B------:R-:W-:Y:S01]  /*0f70*/  LEA.HI R0, R0, R217, RZ, 0x1 ;  /* 0x000000d900007211 */ /* 0x000fe200078f08ff */
[----:B------:R-:W-:Y:S01]  /*0f80*/  IMAD R194, R13, 0x2, R2 ;  /* 0x000000020dc27824 */ /* 0x000fe200078e0202 */
[----:B------:R-:W-:Y:S01]  /*0f90*/  LOP3.LUT R220, R220, 0x1c0, RZ, 0xc0, !PT ;  /* 0x000001c0dcdc7812 */ /* 0x000fe200078ec0ff */
[----:B------:R-:W-:Y:S01]  /*0fa0*/  IMAD.MOV.U32 R196, RZ, RZ, 0x20 ;  /* 0x00000020ffc47424 */ /* 0x000fe200078e00ff */
[----:B------:R-:W-:Y:S01]  /*0fb0*/  SHF.R.S32.HI R192, RZ, 0x3, R4 ;  /* 0x00000003ffc07819 */ /* 0x000fe20000011404 */
[----:B------:R-:W-:Y:S01]  /*0fc0*/  VIADD R208, R194, 0x36400 ;  /* 0x00036400c2d07836 */ /* 0x000fe20000000000 */
[----:B------:R-:W-:-:S02]  /*0fd0*/  LEA.HI R5, R5, R22, RZ, 0x3 ;  /* 0x0000001605057211 */ /* 0x000fc400078f18ff */
[----:B------:R-:W-:Y:S02]  /*0fe0*/  LOP3.LUT R0, R0, 0xfffffe, RZ, 0xc0, !PT ;  /* 0x00fffffe00007812 */ /* 0x000fe400078ec0ff */
[----:B------:R-:W-:Y:S02]  /*0ff0*/  SHF.R.U32.HI R231, RZ, 0x3, R220 ;  /* 0x00000003ffe77819 */ /* 0x000fe400000116dc */
[----:B------:R-:W-:Y:S02]  /*1000*/  LOP3.LUT R221, R3, 0xfffffe00, RZ, 0xc0, !PT ;  /* 0xfffffe0003dd7812 */ /* 0x000fe400078ec0ff */
[----:B------:R-:W-:Y:S01]  /*1010*/  IADD3 R195, R194, 0x36440, RZ ;  /* 0x00036440c2c37810 */ /* 0x000fe20007ffe0ff */
[----:B------:R-:W-:Y:S01]  /*1020*/  @P2 VIADD R195, R208, 0xffffffc0 ;  /* 0xffffffc0d0c32836 */ /* 0x000fe20000000000 */
[----:B------:R-:W-:Y:S01]  /*1030*/  SEL R196, R196, 0xffffffe0, !P1 ;  /* 0xffffffe0c4c47807 */ /* 0x000fe20004800000 */
[----:B------:R-:W-:Y:S01]  /*1040*/  IMAD.IADD R0, R217, 0x1, -R0 ;  /* 0x00000001d9007824 */ /* 0x000fe200078e0a00 */
[----:B------:R-:W-:Y:S01]  /*1050*/  LOP3.LUT R5, R5, 0xfffffff8, RZ, 0xc0, !PT ;  /* 0xfffffff805057812 */ /* 0x000fe200078ec0ff */
[----:B------:R-:W-:Y:S01]  /*1060*/  IMAD.MOV.U32 R184, RZ, RZ, RZ ;  /* 0x000000ffffb87224 */ /* 0x000fe200078e00ff */
[----:B------:R-:W-:Y:S01]  /*1070*/  CS2R R18, SRZ ;  /* 0x0000000000127805 */ /* 0x000fe2000001ff00 */
[----:B------:R-:W-:Y:S01]  /*1080*/  IMAD.IADD R208, R208, 0x1, R196 ;  /* 0x00000001d0d07824 */ /* 0x000fe200078e02c4 */
[----:B------:R-:W-:Y:S01]  /*1090*/  MOV R213, RZ ;  /* 0x000000ff00d57202 */ /* 0x000fe20000000f00 */
[----:B------:R-:W-:Y:S01]  /*10a0*/  IMAD.MOV.U32 R23, RZ, RZ, RZ ;  /* 0x000000ffff177224 */ /* 0x000fe200078e00ff */
[----:B------:R-:W-:Y:S01]  /*10b0*/  SHF.R.S32.HI R219, RZ, 0x1f, R22 ;  /* 0x0000001fffdb7819 */ /* 0x000fe20000011416 */
[----:B------:R-:W-:Y:S01]  /*10c0*/  IMAD.IADD R186, R22, 0x1, -R5 ;  /* 0x0000000116ba7824 */ /* 0x000fe200078e0a05 */
[----:B------:R-:W-:Y:S01]  /*10d0*/  IADD3 R196, R196, R195, RZ ;  /* 0x000000c3c4c47210 */ /* 0x000fe20007ffe0ff */
[----:B------:R-:W-:-:S02]  /*10e0*/  IMAD.SHL.U32 R191, R0, 0x100, RZ ;  /* 0x0000010000bf7824 */ /* 0x000fc400078e00ff */
[----:B------:R-:W-:Y:S01]  /*10f0*/  IMAD.SHL.U32 R190, R6, 0x2, RZ ;  /* 0x0000000206be7824 */ /* 0x000fe200078e00ff */
[----:B--2---:R-:W-:Y:S02]  /*1100*/  LOP3.LUT R185, R16, 0x1, RZ, 0xfc, !PT ;  /* 0x0000000110b97812 */ /* 0x004fe400078efcff */
[----:B------:R-:W-:-:S04]  /*1110*/  SHF.L.U32 R16, R215, 0x3, RZ ;  /* 0x00000003d7107819 */ /* 0x000fc800000006ff */
[----:B------:R-:W-:-:S04]  /*1120*/  LOP3.LUT R4, R220, 0x38, R16, 0xf8, !PT ;  /* 0x00000038dc047812 */ /* 0x000fc800078ef810 */
[----:B------:R-:W-:-:S05]  /*1130*/  LOP3.LUT R3, R221, R4, R231, 0xf6, !PT ;  /* 0x00000004dd037212 */ /* 0x000fca00078ef6e7 */
[----:B------:R-:W-:-:S07]  /*1140*/  IMAD R218, R3, 0x2, R2 ;  /* 0x0000000203da7824 */ /* 0x000fce00078e0202 */
.L_x_3742:
        /* <DEDUP_REMOVED lines=8> */
[----:B------:R-:W-:Y:S01]  /*11d0*/  ISETP.NE.U32.AND P1, PT, RZ, UR8, PT ;  /* 0x00000008ff007c0c */ /* 0x000fe2000bf25070 */
[----:B------:R-:W-:Y:S01]  /*11e0*/  IMAD.MOV.U32 R33, RZ, RZ, RZ ;  /* 0x000000ffff217224 */ /* 0x000fe200078e00ff */
[----:B------:R-:W-:Y:S02]  /*11f0*/  ISETP.NE.AND.EX P2, PT, RZ, UR5, PT, P2 ;  /* 0x00000005ff007c0c */ /* 0x000fe4000bf45320 */
[----:B------:R-:W-:Y:S02]  /*1200*/  ISETP.NE.AND.EX P1, PT, RZ, UR9, PT, P1 ;  /* 0x00000009ff007c0c */ /* 0x000fe4000bf25310 */
[----:B------:R-:W-:-:S04]  /*1210*/  ISETP.NE.U32.AND P0, PT, RZ, UR6, PT ;  /* 0x00000006ff007c0c */ /* 0x000fc8000bf05070 */
        /* <DEDUP_REMOVED lines=39> */
.L_x_3626:
[----:B------:R-:W-:Y:S02]  /*1490*/  IMAD.U32 R24, RZ, RZ, UR5 ;  /* 0x00000005ff187e24 */ /* 0x000fe4000f8e00ff */
[----:B------:R-:W-:Y:S01]  /*14a0*/  IMAD.U32 R28, RZ, RZ, UR4 ;  /* 0x00000004ff1c7e24 */ /* 0x000fe2000f8e00ff */
[----:B------:R-:W-:Y:S06]  /*14b0*/  @!P2 BRA `(.L_x_3627) ;  /* 0x000000000010a947 */ /* 0x000fec0003800000 */
[----:B------:R-:W-:-:S04]  /*14c0*/  IADD3 R4, P0, R210, UR8, RZ ;  /* 0x00000008d2047c10 */ /* 0x000fc8000ff1e0ff */
[----:B------:R-:W-:-:S05]  /*14d0*/  IADD3.X R5, R211, UR9, RZ, P0, !PT ;  /* 0x00000009d3057c10 */ /* 0x000fca00087fe4ff */
[----:B------:R0:W5:Y:S01]  /*14e0*/  LDG.E R28, desc[UR54][R4.64] ;  /* 0x00000036041c7981 */ /* 0x000162000c1e1900 */
[----:B------:R-:W-:Y:S05]  /*14f0*/  BRA `(.L_x_3628) ;  /* 0x0000000000107947 */ /* 0x000fea0003800000 */
.L_x_3627:
[----:B------:R-:W-:Y:S05]  /*1500*/  @!P0 BRA `(.L_x_3628) ;  /* 0x00000000000c8947 */ /* 0x000fea0003800000 */
[----:B------:R-:W2:Y:S04]  /*1510*/  LDG.E R5, desc[UR54][R8.64] ;  /* 0x0000003608057981 */ /* 0x000ea8000c1e1900 */
[----:B------:R-:W2:Y:S02]  /*1520*/  LDG.E R28, desc[UR54][R8.64+0x4] ;  /* 0x00000436081c7981 */ /* 0x000ea4000c1e1900 */
[----:B--2---:R-:W-:-:S07]  /*1530*/  IMAD.IADD R28, R28, 0x1, -R5 ;  /* 0x000000011c1c7824 */ /* 0x004fce00078e0a05 */
.L_x_3628:
        /* <DEDUP_REMOVED lines=17> */
[----:B--2---:R-:W-:-:S04]  /*1650*/  @P0 IMAD.IADD R24, R9, 0x1, -R0 ;  /* 0x0000000109180824 */ /* 0x004fc800078e0a00 */
        /* <DEDUP_REMOVED lines=37> */
.L_x_3631:
[----:B------:R-:W-:Y:S05]  /*18b0*/  BSYNC B6 ;  /* 0x0000000000067941 */ /* 0x000fea0003800000 */
.L_x_3630:
        /* <DEDUP_REMOVED lines=20> */
.L_x_3633:
[----:B------:R-:W-:Y:S05]  /*1a00*/  BSYNC B6 ;  /* 0x0000000000067941 */ /* 0x000fea0003800000 */
.L_x_3632:
        /* <DEDUP_REMOVED lines=27> */
[----:B------:R-:W-:-:S02]  /*1bc0*/  VIADD R82, R16, 0x20 ;  /* 0x0000002010527836 */ /* 0x000fc40000000000 */
[----:B------:R-:W-:Y:S01]  /*1bd0*/  IMAD.SHL.U32 R53, R34, 0x40, RZ ;  /* 0x0000004022357824 */ /* 0x000fe200078e00ff */
[----:B---3--:R-:W-:Y:S01]  /*1be0*/  ISETP.GE.AND P2, PT, R16, R49, PT ;  /* 0x000000311000720c */ /* 0x008fe20003f46270 */
[C---:B------:R-:W-:Y:S01]  /*1bf0*/  IMAD.SHL.U32 R64, R49.reuse, 0x2, RZ ;  /* 0x0000000231407824 */ /* 0x040fe200078e00ff */
[----:B------:R-:W-:Y:S01]  /*1c00*/  SHF.R.U32.HI R62, RZ, 0x3, R61 ;  /* 0x00000003ff3e7819 */ /* 0x000fe2000001163d */
[----:B------:R-:W2:Y:S01]  /*1c10*/  @P0 LDC R3, c[0x0][0x42c] ;  /* 0x00010b00ff030b82 */ /* 0x000ea20000000800 */
[----:B------:R-:W-:Y:S02]  /*1c20*/  SEL R13, R49, RZ, P2 ;  /* 0x000000ff310d7207 */ /* 0x000fe40001000000 */
[----:B------:R-:W-:-:S03]  /*1c30*/  P2R R74, PR, RZ, 0x4 ;  /* 0x00000004ff4a7803 */ /* 0x000fc60000000000 */
        /* <DEDUP_REMOVED lines=10> */
[----:B--2---:R-:W-:-:S04]  /*1ce0*/  @P0 IMAD.HI.U32 R0, R26, R3, RZ ;  /* 0x000000031a000227 */ /* 0x004fc800078e00ff */
[----:B------:R-:W-:Y:S01]  /*1cf0*/  IMAD R3, R33, R35, R6 ;  /* 0x0000002321037224 */ /* 0x000fe200078e0206 */
[----:B0-----:R-:W-:-:S03]  /*1d00*/  @P0 SHF.R.U32.HI R26, RZ, R7, R0 ;  /* 0x00000007ff1a0219 */ /* 0x001fc60000011600 */
[----:B------:R-:W-:Y:S01]  /*1d10*/  IMAD.IADD R5, R5, 0x1, R3 ;  /* 0x0000000105057824 */ /* 0x000fe200078e0203 */
        /* <DEDUP_REMOVED lines=19> */
[----:B------:R-:W-:Y:S01]  /*1e50*/  IMAD R3, R9, UR5, R8 ;  /* 0x0000000509037c24 */ /* 0x000fe2000f8e0208 */
        /* <DEDUP_REMOVED lines=8> */
[-C--:B------:R-:W-:Y:S01]  /*1ee0*/  IMAD R4, R219, R56.reuse, RZ ;  /* 0x00000038db047224 */ /* 0x080fe200078e02ff */
[----:B------:R-:W-:Y:S01]  /*1ef0*/  ISETP.GE.AND P4, PT, R16, UR4, PT ;  /* 0x0000000410007c0c */ /* 0x000fe2000bf86270 */
[----:B------:R-:W-:Y:S01]  /*1f00*/  IMAD R77, R9, UR5, R8 ;  /* 0x00000005094d7c24 */ /* 0x000fe2000f8e0208 */
[----:B------:R-:W-:Y:S01]  /*1f10*/  IADD3.X R26, R0, R5, R11, P0, !PT ;  /* 0x00000005001a7210 */ /* 0x000fe200007fe40b */
[C---:B------:R-:W-:Y:S01]  /*1f20*/  IMAD R15, R22.reuse, R57, R4 ;  /* 0x00000039160f7224 */ /* 0x040fe200078e0204 */
[C---:B------:R-:W-:Y:S01]  /*1f30*/  IADD3 R48, P0, R22.reuse, R33, RZ ;  /* 0x0000002116307210 */ /* 0x040fe20007f1e0ff */
[----:B------:R-:W-:Y:S01]  /*1f40*/  IMAD.WIDE.U32 R8, R22, R56, R16 ;  /* 0x0000003816087225 */ /* 0x000fe200078e0010 */
[----:B------:R-:W-:-:S03]  /*1f50*/  ISETP.GE.AND P3, PT, R82, UR4, PT ;  /* 0x0000000452007c0c */ /* 0x000fc6000bf66270 */
[----:B------:R-:W-:-:S04]  /*1f60*/  IMAD.WIDE.U32 R4, R22, R56, R42 ;  /* 0x0000003816047225 */ /* 0x000fc800078e002a */
[----:B------:R-:W-:Y:S02]  /*1f70*/  IMAD.IADD R9, R15, 0x1, R9 ;  /* 0x000000010f097824 */ /* 0x000fe400078e0209 */
[----:B------:R-:W-:Y:S01]  /*1f80*/  IMAD.IADD R5, R5, 0x1, R15 ;  /* 0x0000000105057824 */ /* 0x000fe200078e020f */
[----:B-----5:R-:W-:Y:S01]  /*1f90*/  SHF.R.S32.HI R15, RZ, 0x1f, R27 ;  /* 0x0000001fff0f7819 */ /* 0x020fe2000001141b */
[-C--:B------:R-:W-:Y:S02]  /*1fa0*/  IMAD R6, R219, R46.reuse, RZ ;  /* 0x0000002edb067224 */ /* 0x080fe400078e02ff */
[----:B------:R-:W-:-:S04]  /*1fb0*/  IMAD.WIDE.U32 R10, R22, R46, R16 ;  /* 0x0000002e160a7225 */ /* 0x000fc800078e0010 */
[C---:B------:R-:W-:Y:S02]  /*1fc0*/  IMAD R21, R22.reuse, R47, R6 ;  /* 0x0000002f16157224 */ /* 0x040fe400078e0206 */
[----:B------:R-:W-:Y:S02]  /*1fd0*/  IMAD R14, R15, R56, RZ ;  /* 0x000000380f0e7224 */ /* 0x000fe400078e02ff */
[----:B------:R-:W-:Y:S01]  /*1fe0*/  IMAD.WIDE.U32 R6, R22, R46, R42 ;  /* 0x0000002e16067225 */ /* 0x000fe200078e002a */
[----:B------:R-:W-:-:S03]  /*1ff0*/  IADD3 R11, R21, R11, RZ ;  /* 0x0000000b150b7210 */ /* 0x000fc60007ffe0ff */
        /* <DEDUP_REMOVED lines=17> */
[----:B------:R-:W-:Y:S02]  /*2110*/  IMAD.X R49, R219, 0x1, R12, P0 ;  /* 0x00000001db317824 */ /* 0x000fe400000e060c */
[----:B------:R-:W-:-:S02]  /*2120*/  IMAD R66, R189, 0x200, R66 ;  /* 0x00000200bd427824 */ /* 0x000fc400078e0242 */
[----:B------:R-:W-:Y:S02]  /*2130*/  IMAD.IADD R68, R37, 0x1, R13 ;  /* 0x0000000125447824 */ /* 0x000fe400078e020d */
[----:B------:R-:W-:Y:S02]  /*2140*/  IMAD.IADD R73, R21, 0x1, R73 ;  /* 0x0000000115497824 */ /* 0x000fe400078e0249 */
[----:B------:R-:W-:Y:S02]  /*2150*/  IMAD R70, R189, 0x200, R70 ;  /* 0x00000200bd467824 */ /* 0x000fe400078e0246 */
[----:B-1-3--:R-:W-:-:S07]  /*2160*/  IMAD.IADD R77, R41, 0x1, R77 ;  /* 0x00000001294d7824 */ /* 0x00afce00078e024d */
.L_x_3663:
[----:B------:R-:W-:Y:S01]  /*2170*/  IADD3 R51, R51, -0x1, RZ ;  /* 0xffffffff33337810 */ /* 0x000fe20007ffe0ff */
[----:B--2---:R-:W-:Y:S01]  /*2180*/  IMAD.SHL.U32 R33, R19, 0x1000, RZ ;  /* 0x0000100013217824 */ /* 0x004fe200078e00ff */
[----:B------:R-:W-:Y:S05]  /*2190*/  YIELD ;  /* 0x0000000000007946 */ /* 0x000fea0003800000 */
[----:B------:R-:W-:Y:S01]  /*21a0*/  SHF.R.S32.HI R58, RZ, 0x1f, R51 ;  /* 0x0000001fff3a7819 */ /* 0x000fe20000011433 */
[-C--:B-1----:R-:W-:Y:S01]  /*21b0*/  IMAD R4, R52, R51.reuse, RZ ;  /* 0x0000003334047224 */ /* 0x082fe200078e02ff */
[----:B------:R-:W-:Y:S01]  /*21c0*/  BSSY B0, `(.L_x_3634) ;  /* 0x0000179000007945 */ /* 0x000fe20003800000 */
[----:B---3--:R-:W-:Y:S01]  /*21d0*/  IMAD.WIDE.U32 R14, R53, R51, RZ ;  /* 0x00000033350e7225 */ /* 0x008fe200078e00ff */
[----:B------:R-:W-:-:S03]  /*21e0*/  ISETP.GT.AND P2, PT, R51, R31, PT ;  /* 0x0000001f3300720c */ /* 0x000fc60003f44270 */
[----:B------:R-:W-:Y:S01]  /*21f0*/  IMAD R5, R58, R53, R4 ;  /* 0x000000353a057224 */ /* 0x000fe200078e0204 */
[----:B------:R-:W-:-:S03]  /*2200*/  IADD3 R4, P0, R3, R14, RZ ;  /* 0x0000000e03047210 */ /* 0x000fc60007f1e0ff */
[----:B------:R-:W-:Y:S01]  /*2210*/  IMAD.IADD R79, R15, 0x1, R5 ;  /* 0x000000010f4f7824 */ /* 0x000fe200078e0205 */
[----:B0-----:R-:W-:Y:S01]  /*2220*/  LEA R12, P1, R4, R46, 0x1 ;  /* 0x0000002e040c7211 */ /* 0x001fe200078208ff */
[----:B------:R-:W-:Y:S02]  /*2230*/  IMAD.IADD R5, R66, 0x1, R33 ;  /* 0x0000000142057824 */ /* 0x000fe400078e0221 */
[----:B------:R-:W-:Y:S01]  /*2240*/  IMAD.X R6, R79, 0x1, R26, P0 ;  /* 0x000000014f067824 */ /* 0x000fe200000e061a */
[----:B------:R-:W-:Y:S01]  /*2250*/  ISETP.GE.AND P0, PT, R63, 0x1, PT ;  /* 0x000000013f00780c */ /* 0x000fe20003f06270 */
[----:B------:R-:W-:-:S03]  /*2260*/  IMAD R32, R5, 0x2, R2 ;  /* 0x0000000205207824 */ /* 0x000fc600078e0202 */
[----:B------:R-:W-:-:S09]  /*2270*/  LEA.HI.X R13, R4, R47, R6, 0x1, P1 ;  /* 0x0000002f040d7211 */ /* 0x000fd200008f0c06 */
[----:B------:R-:W-:Y:S05]  /*2280*/  @!P0 BRA `(.L_x_3635) ;  /* 0x0000001400508947 */ /* 0x000fea0003800000 */
[----:B------:R-:W-:Y:S01]  /*2290*/  ULDC.U8 UR4, c[0x0][0x3f0] ;  /* 0x0000fc0000047ab9 */ /* 0x000fe20000000000 */
[-C--:B------:R-:W-:Y:S01]  /*22a0*/  IMAD R7, R54, R51.reuse, RZ ;  /* 0x0000003336077224 */ /* 0x080fe200078e02ff */
[----:B------:R-:W-:Y:S01]  /*22b0*/  ISETP.NE.AND P0, PT, RZ, UR4, PT ;  /* 0x00000004ff007c0c */ /* 0x000fe2000bf05270 */
[----:B------:R-:W-:-:S04]  /*22c0*/  IMAD.WIDE.U32 R4, R56, R51, RZ ;  /* 0x0000003338047225 */ /* 0x000fc800078e00ff */
[----:B------:R-:W-:-:S05]  /*22d0*/  IMAD R7, R58, R56, R7 ;  /* 0x000000383a077224 */ /* 0x000fca00078e0207 */
[----:B------:R-:W-:-:S03]  /*22e0*/  IADD3 R59, R5, R7, RZ ;  /* 0x00000007053b7210 */ /* 0x000fc60007ffe0ff */
        /* <DEDUP_REMOVED lines=16> */
[----:B------:R-:W-:-:S04]  /*23f0*/  IMAD.WIDE.U32 R4, R51, R57, R72 ;  /* 0x0000003933047225 */ /* 0x000fc800078e0048 */
[----:B------:R-:W-:Y:S01]  /*2400*/  IMAD.X R10, R59, 0x1, R68, P0 ;  /* 0x000000013b0a7824 */ /* 0x000fe200000e0644 */
[----:B------:R-:W-:Y:S01]  /*2410*/  LEA R6, P0, R7, UR4, 0x1 ;  /* 0x0000000407067c11 */ /* 0x000fe2000f8008ff */
[----:B------:R-:W-:Y:S01]  /*2420*/  IMAD.IADD R5, R5, 0x1, R9 ;  /* 0x0000000105057824 */ /* 0x000fe200078e0209 */
[----:B------:R-:W-:Y:S01]  /*2430*/  LEA R58, P5, R4, UR6, 0x1 ;  /* 0x00000006043a7c11 */ /* 0x000fe2000f8a08ff */
[----:B------:R-:W-:Y:S01]  /*2440*/  VIADD R8, R42, 0x10 ;  /* 0x000000102a087836 */ /* 0x000fe20000000000 */
[----:B------:R-:W-:Y:S02]  /*2450*/  LEA.HI.X R7, R7, UR5, R10, 0x1, P0 ;  /* 0x0000000507077c11 */ /* 0x000fe400080f0c0a */
[----:B------:R-:W-:Y:S02]  /*2460*/  CS2R R10, SRZ ;  /* 0x00000000000a7805 */ /* 0x000fe4000001ff00 */
[----:B------:R-:W-:Y:S02]  /*2470*/  LEA.HI.X R59, R4, UR7, R5, 0x1, P5 ;  /* 0x00000007043b7c11 */ /* 0x000fe4000a8f0c05 */
[----:B------:R-:W-:-:S02]  /*2480*/  ISETP.GE.AND P0, PT, R42, R63, PT ;  /* 0x0000003f2a00720c */ /* 0x000fc40003f06270 */
[----:B------:R-:W-:Y:S02]  /*2490*/  ISETP.GE.AND P5, PT, R8, R63, PT ;  /* 0x0000003f0800720c */ /* 0x000fe40003fa6270 */
[----:B------:R-:W-:-:S09]  /*24a0*/  CS2R R8, SRZ ;  /* 0x0000000000087805 */ /* 0x000fd2000001ff00 */
[----:B------:R0:W5:Y:S04]  /*24b0*/  @!P0 LDG.E.64 R34, desc[UR54][R6.64] ;  /* 0x0000003606228981 */ /* 0x000168000c1e1b00 */
[----:B------:R0:W5:Y:S04]  /*24c0*/  @!P5 LDG.E.64 R8, desc[UR54][R6.64+0x20] ;  /* 0x000020360608d981 */ /* 0x000168000c1e1b00 */
[----:B------:R0:W5:Y:S04]  /*24d0*/  @!P0 LDG.E.64 R14, desc[UR54][R58.64] ;  /* 0x000000363a0e8981 */ /* 0x000168000c1e1b00 */
[----:B------:R0:W5:Y:S02]  /*24e0*/  @!P5 LDG.E.64 R10, desc[UR54][R58.64+0x20] ;  /* 0x000020363a0ad981 */ /* 0x000164000c1e1b00 */
.L_x_3638:
[----:B------:R-:W-:Y:S05]  /*24f0*/  BSYNC B1 ;  /* 0x0000000000017941 */ /* 0x000fea0003800000 */
.L_x_3637:
[----:B------:R-:W-:Y:S01]  /*2500*/  ISETP.NE.AND P0, PT, R185, 0x3, PT ;  /* 0x00000003b900780c */ /* 0x000fe20003f05270 */
[----:B-----5:R-:W-:Y:S01]  /*2510*/  IMAD.MOV.U32 R4, RZ, RZ, R8 ;  /* 0x000000ffff047224 */ /* 0x020fe200078e0008 */
[----:B------:R-:W-:Y:S01]  /*2520*/  MOV R5, R9 ;  /* 0x0000000900057202 */ /* 0x000fe20000000f00 */
[----:B0-----:R-:W-:Y:S02]  /*2530*/  IMAD.MOV.U32 R6, RZ, RZ, R34 ;  /* 0x000000ffff067224 */ /* 0x001fe400078e0022 */
[----:B------:R-:W-:Y:S01]  /*2540*/  IMAD.MOV.U32 R7, RZ, RZ, R35 ;  /* 0x000000ffff077224 */ /* 0x000fe200078e0023 */
[----:B------:R-:W-:Y:S01]  /*2550*/  PRMT R80, R4, 0x5410, R5 ;  /* 0x0000541004507816 */ /* 0x000fe20000000005 */
[----:B------:R-:W-:Y:S02]  /*2560*/  IMAD.MOV.U32 R4, RZ, RZ, R10 ;  /* 0x000000ffff047224 */ /* 0x000fe400078e000a */
        /* <DEDUP_REMOVED lines=8> */
.L_x_3639:
[----:B------:R-:W-:Y:S01]  /*25f0*/  IMAD R72, R19, 0x8, R2 ;  /* 0x0000000813487824 */ /* 0x000fe200078e0202 */
[----:B------:R-:W-:Y:S01]  /*2600*/  SHF.L.U32 R59, R184, 0x1f, RZ ;  /* 0x0000001fb83b7819 */ /* 0x000fe200000006ff */
[----:B------:R-:W-:Y:S03]  /*2610*/  BSSY B1, `(.L_x_3640) ;  /* 0x0000003000017945 */ /* 0x000fe60003800000 */
[----:B------:R-:W0:Y:S02]  /*2620*/  SYNCS.PHASECHK.TRANS64.TRYWAIT P5, [R72+URZ+0x38890], R59 ;  /* 0x0388903b480075a7 */ /* 0x000e2400080a017f */
[----:B0-----:R-:W-:Y:S05]  /*2630*/  @!P5 BRA `(.L_x_3641) ;  /* 0x0000015000c8d947 */ /* 0x001fea0003800000 */
.L_x_3842:
[----:B------:R-:W-:Y:S05]  /*2640*/  BSYNC B1 ;  /* 0x0000000000017941 */ /* 0x000fea0003800000 */
.L_x_3640:
        /* <DEDUP_REMOVED lines=10> */
[----:B--2---:R-:W-:Y:S01]  /*26f0*/  IMAD.MOV.U32 R14, RZ, RZ, R6 ;  /* 0x000000ffff0e7224 */ /* 0x004fe200078e0006 */
[----:B------:R-:W-:Y:S01]  /*2700*/  SHF.R.U32.HI R58, RZ, 0x10, R15 ;  /* 0x00000010ff3a7819 */ /* 0x000fe2000001160f */
[----:B------:R-:W-:Y:S02]  /*2710*/  HADD2.F32 R6, -RZ, R5.H1_H1 ;  /* 0x30000005ff067230 */ /* 0x000fe40000004100 */
[----:B------:R-:W-:Y:S02]  /*2720*/  HADD2.F32 R35, -RZ, R35.H0_H0 ;  /* 0x20000023ff237230 */ /* 0x000fe40000004100 */
[----:B------:R-:W-:-:S02]  /*2730*/  HADD2.F32 R5, -RZ, R5.H0_H0 ;  /* 0x20000005ff057230 */ /* 0x000fc40000004100 */
[----:B------:R-:W-:Y:S02]  /*2740*/  HADD2.F32 R58, -RZ, R58.H0_H0 ;  /* 0x2000003aff3a7230 */ /* 0x000fe40000004100 */
[-C--:B------:R-:W-:Y:S01]  /*2750*/  FMUL.FTZ R76, R6, R35.reuse ;  /* 0x00000023064c7220 */ /* 0x080fe20000410000 */
[--C-:B------:R-:W-:Y:S02]  /*2760*/  HADD2.F32 R15, -RZ, R7.reuse.H1_H1 ;  /* 0x30000007ff0f7230 */ /* 0x100fe40000004100 */
[----:B------:R-:W-:Y:S01]  /*2770*/  FMUL.FTZ R35, R5, R35 ;  /* 0x0000002305237220 */ /* 0x000fe20000410000 */
[----:B------:R-:W-:Y:S02]  /*2780*/  HADD2.F32 R32, -RZ, R32.H0_H0 ;  /* 0x20000020ff207230 */ /* 0x000fe40000004100 */
[----:B------:R-:W-:Y:S02]  /*2790*/  HADD2.F32 R7, -RZ, R7.H0_H0 ;  /* 0x20000007ff077230 */ /* 0x000fe40000004100 */
[----:B------:R-:W-:Y:S01]  /*27a0*/  FMUL.FTZ R78, R15, R58 ;  /* 0x0000003a0f4e7220 */ /* 0x000fe20000410000 */
[----:B------:R-:W-:-:S02]  /*27b0*/  HADD2.F32 R34, -RZ, R34.H0_H0 ;  /* 0x20000022ff227230 */ /* 0x000fc40000004100 */
[-C--:B------:R-:W-:Y:S01]  /*27c0*/  FFMA.FTZ R76, R5, R32.reuse, -R76 ;  /* 0x00000020054c7223 */ /* 0x080fe2000001084c */
[----:B------:R-:W-:Y:S01]  /*27d0*/  FFMA.FTZ R81, R6, R32, R35 ;  /* 0x0000002006517223 */ /* 0x000fe20000010023 */
[C---:B------:R-:W-:Y:S01]  /*27e0*/  FMUL.FTZ R58, R7.reuse, R58 ;  /* 0x0000003a073a7220 */ /* 0x040fe20000410000 */
[--C-:B------:R-:W-:Y:S02]  /*27f0*/  HADD2.F32 R32, -RZ, R83.reuse.H0_H0 ;  /* 0x20000053ff207230 */ /* 0x100fe40000004100 */
[-C--:B------:R-:W-:Y:S01]  /*2800*/  FFMA.FTZ R78, R7, R34.reuse, -R78 ;  /* 0x00000022074e7223 */ /* 0x080fe2000001084e */
[----:B------:R-:W-:Y:S02]  /*2810*/  HADD2.F32 R35, -RZ, R83.H1_H1 ;  /* 0x30000053ff237230 */ /* 0x000fe40000004100 */
[----:B------:R-:W-:Y:S01]  /*2820*/  FFMA.FTZ R85, R15, R34, R58 ;  /* 0x000000220f557223 */ /* 0x000fe2000001003a */
[----:B------:R-:W-:Y:S02]  /*2830*/  HADD2.F32 R5, -RZ, R4.H1_H1 ;  /* 0x30000004ff057230 */ /* 0x000fe40000004100 */
[----:B------:R-:W-:-:S02]  /*2840*/  HADD2.F32 R6, -RZ, R14.H1_H1 ;  /* 0x3000000eff067230 */ /* 0x000fc40000004100 */
[----:B------:R-:W-:Y:S02]  /*2850*/  HADD2.F32 R4, -RZ, R4.H0_H0 ;  /* 0x20000004ff047230 */ /* 0x000fe40000004100 */
[----:B------:R-:W-:Y:S02]  /*2860*/  HADD2.F32 R14, -RZ, R14.H0_H0 ;  /* 0x2000000eff0e7230 */ /* 0x000fe40000004100 */
[-C--:B------:R-:W-:Y:S01]  /*2870*/  FMUL.FTZ R83, R6, R35.reuse ;  /* 0x0000002306537220 */ /* 0x080fe20000410000 */
[--C-:B------:R-:W-:Y:S02]  /*2880*/  HADD2.F32 R7, -RZ, R79.reuse.H0_H0 ;  /* 0x2000004fff077230 */ /* 0x100fe40000004100 */
[----:B------:R-:W-:Y:S02]  /*2890*/  HADD2.F32 R15, -RZ, R79.H1_H1 ;  /* 0x3000004fff0f7230 */ /* 0x000fe40000004100 */
[-C--:B------:R-:W-:Y:S01]  /*28a0*/  FMUL.FTZ R79, R5, R32.reuse ;  /* 0x00000020054f7220 */ /* 0x080fe20000410000 */
[----:B------:R-:W-:Y:S01]  /*28b0*/  FMUL.FTZ R32, R4, R32 ;  /* 0x0000002004207220 */ /* 0x000fe20000410000 */
[----:B------:R-:W-:-:S02]  /*28c0*/  FMUL.FTZ R35, R14, R35 ;  /* 0x000000230e237220 */ /* 0x000fc40000410000 */
[-C--:B------:R-:W-:Y:S01]  /*28d0*/  FFMA.FTZ R79, R4, R7.reuse, -R79 ;  /* 0x00000007044f7223 */ /* 0x080fe2000001084f */
[----:B------:R-:W-:Y:S01]  /*28e0*/  FFMA.FTZ R32, R5, R7, R32 ;  /* 0x0000000705207223 */ /* 0x000fe20000010020 */
[-C--:B------:R-:W-:Y:S01]  /*28f0*/  FFMA.FTZ R83, R14, R15.reuse, -R83 ;  /* 0x0000000f0e537223 */ /* 0x080fe20000010853 */
[----:B------:R-:W-:Y:S01]  /*2900*/  FFMA.FTZ R6, R6, R15, R35 ;  /* 0x0000000f06067223 */ /* 0x000fe20000010023 */
[----:B------:R-:W-:Y:S02]  /*2910*/  F2FP.F16.F32.PACK_AB R5, R81, R76 ;  /* 0x0000004c5105723e */ /* 0x000fe400000000ff */
[----:B------:R-:W-:Y:S02]  /*2920*/  F2FP.F16.F32.PACK_AB R7, R85, R78 ;  /* 0x0000004e5507723e */ /* 0x000fe400000000ff */
[----:B------:R-:W-:Y:S02]  /*2930*/  F2FP.F16.F32.PACK_AB R4, R32, R79 ;  /* 0x0000004f2004723e */ /* 0x000fe400000000ff */
[----:B------:R-:W-:-:S07]  /*2940*/  F2FP.F16.F32.PACK_AB R6, R6, R83 ;  /* 0x000000530606723e */ /* 0x000fce00000000ff */
.L_x_3646:
[----:B------:R-:W-:Y:S05]  /*2950*/  BSYNC B2 ;  /* 0x0000000000027941 */ /* 0x000fea0003800000 */
.L_x_3645:
[----:B--2---:R1:W-:Y:S02]  /*2960*/  STG.E.128 desc[UR54][R12.64], R4 ;  /* 0x000000040c007986 */ /* 0x0043e4000c101d36 */
.L_x_3644:
[----:B------:R-:W-:Y:S05]  /*2970*/  BSYNC B1 ;  /* 0x0000000000017941 */ /* 0x000fea0003800000 */
.L_x_3643:
        /* <DEDUP_REMOVED lines=52> */
.L_x_3648:
[----:B------:R-:W-:Y:S05]  /*2cc0*/  BSYNC B1 ;  /* 0x0000000000017941 */ /* 0x000fea0003800000 */
.L_x_3647:
[----:B-1----:R1:W-:Y:S01]  /*2cd0*/  STG.E.128 desc[UR54][R12.64+0x40], R4 ;  /* 0x000040040c007986 */ /* 0x0023e2000c101d36 */
[----:B------:R-:W-:Y:S05]  /*2ce0*/  BRA `(.L_x_3642) ;  /* 0x0000000c00187947 */ /* 0x000fea0003800000 */
.L_x_3636:
        /* <DEDUP_REMOVED lines=13> */
[----:B------:R-:W-:-:S03]  /*2dc0*/  CS2R R4, SRZ ;  /* 0x0000000000047805 */ /* 0x000fc6000001ff00 */
[----:B------:R-:W-:Y:S01]  /*2dd0*/  @!P0 IMAD.IADD R11, R9, 0x1, R11 ;  /* 0x00000001090b8824 */ /* 0x000fe200078e020b */
        /* <DEDUP_REMOVED lines=28> */
.L_x_3649:
[----:B------:R-:W-:Y:S01]  /*2fa0*/  IMAD R72, R19, 0x8, R2 ;  /* 0x0000000813487824 */ /* 0x000fe200078e0202 */
[----:B------:R-:W-:Y:S01]  /*2fb0*/  SHF.L.U32 R59, R184, 0x1f, RZ ;  /* 0x0000001fb83b7819 */ /* 0x000fe200000006ff */
[----:B------:R-:W-:Y:S03]  /*2fc0*/  BSSY B1, `(.L_x_3650) ;  /* 0x0000003000017945 */ /* 0x000fe60003800000 */
[----:B------:R-:W0:Y:S02]  /*2fd0*/  SYNCS.PHASECHK.TRANS64.TRYWAIT P5, [R72+URZ+0x38890], R59 ;  /* 0x0388903b480075a7 */ /* 0x000e2400080a017f */
[----:B0-----:R-:W-:Y:S05]  /*2fe0*/  @!P5 BRA `(.L_x_3651) ;  /* 0x000001480070d947 */ /* 0x001fea0003800000 */
.L_x_3843:
[----:B------:R-:W-:Y:S05]  /*2ff0*/  BSYNC B1 ;  /* 0x0000000000017941 */ /* 0x000fea0003800000 */
.L_x_3650:
        /* <DEDUP_REMOVED lines=13> */
[----:B------:R-:W-:Y:S01]  /*30d0*/  LEA.HI.X R81, R12, R47, R13, 0x1, P5 ;  /* 0x0000002f0c517211 */ /* 0x000fe200028f0c0d */
[----:B------:R-:W-:Y:S01]  /*30e0*/  IMAD.IADD R13, R65, 0x1, -R64 ;  /* 0x00000001410d7824 */ /* 0x000fe200078e0a40 */
[----:B------:R-:W-:-:S04]  /*30f0*/  ISETP.NE.AND P5, PT, R74, RZ, PT ;  /* 0x000000ff4a00720c */ /* 0x000fc80003fa5270 */
        /* <DEDUP_REMOVED lines=8> */
[----:B------:R-:W-:-:S03]  /*3180*/  IMAD.IADD R13, R70, 0x1, R33 ;  /* 0x00000001460d7824 */ /* 0x000fc600078e0221 */
[----:B------:R-:W-:Y:S01]  /*3190*/  LEA R12, R189, R12, 0x9 ;  /* 0x0000000cbd0c7211 */ /* 0x000fe200078e48ff */
[----:B------:R-:W-:-:S04]  /*31a0*/  IMAD R13, R13, 0x2, R2 ;  /* 0x000000020d0d7824 */ /* 0x000fc800078e0202 */
[----:B------:R-:W-:Y:S02]  /*31b0*/  IMAD.IADD R33, R33, 0x1, R12 ;  /* 0x0000000121217824 */ /* 0x000fe400078e020c */
        /* <DEDUP_REMOVED lines=86> */
.L_x_3653:
[----:B------:R-:W-:Y:S05]  /*3720*/  BSYNC B1 ;  /* 0x0000000000017941 */ /* 0x000fea0003800000 */
.L_x_3652:
        /* <DEDUP_REMOVED lines=10> */
.L_x_3635:
[----:B------:R-:W-:-:S13]  /*37d0*/  ISETP.NE.AND P0, PT, R185, 0x3, PT ;  /* 0x00000003b900780c */ /* 0x000fda0003f05270 */
[----:B------:R-:W-:Y:S05]  /*37e0*/  @!P0 BRA `(.L_x_3654) ;  /* 0x0000000000048947 */ /* 0x000fea0003800000 */
[----:B------:R-:W-:Y:S01]  /*37f0*/  BPT.TRAP 0x1 ;  /* 0x000000040000795c */ /* 0x000fe20000300000 */
.L_x_3654:
        /* <DEDUP_REMOVED lines=8> */
.L_x_3844:
[----:B------:R-:W-:Y:S05]  /*3880*/  BSYNC B1 ;  /* 0x0000000000017941 */ /* 0x000fea0003800000 */
.L_x_3655:
[----:B------:R-:W-:Y:S05]  /*3890*/  @P1 BRA `(.L_x_3642) ;  /* 0x00000000002c1947 */ /* 0x000fea0003800000 */
[----:B------:R-:W-:Y:S01]  /*38a0*/  @!P3 LOP3.LUT P5, RZ, R186, 0x4, RZ, 0xc0, !PT ;  /* 0x00000004baffb812 */ /* 0x000fe200078ac0ff */
[----:B------:R-:W-:Y:S01]  /*38b0*/  @!P3 VIADD R4, R66, 0x20 ;  /* 0x000000204204b836 */ /* 0x000fe20000000000 */
[----:B------:R-:W-:Y:S02]  /*38c0*/  PLOP3.LUT P6, PT, PT, PT, PT, 0x8, 0x0 ;  /* 0x000000000000781c */ /* 0x000fe40003fce170 */
[----:B------:R-:W-:-:S13]  /*38d0*/  @!P3 PLOP3.LUT P6, PT, P5, PT, PT, 0x80, 0x0 ;  /* 0x000000000000b81c */ /* 0x000fda0002fcf070 */
[----:B------:R-:W-:-:S04]  /*38e0*/  @P6 VIADD R4, R66, 0xffffffe0 ;  /* 0xffffffe042046836 */ /* 0x000fc80000000000 */
[----:B------:R-:W-:Y:S02]  /*38f0*/  @!P3 IMAD.IADD R33, R33, 0x1, R4 ;  /* 0x000000012121b824 */ /* 0x000fe400078e0204 */
[----:B------:R-:W1:Y:S02]  /*3900*/  @!P4 LDS.128 R4, [R32+0x22400] ;  /* 0x022400002004c984 */ /* 0x000e640000000c00 */
[----:B------:R-:W-:-:S06]  /*3910*/  @!P3 IMAD R8, R33, 0x2, R2 ;  /* 0x000000022108b824 */ /* 0x000fcc00078e0202 */
[----:B------:R-:W2:Y:S04]  /*3920*/  @!P3 LDS.128 R8, [R8+0x22400] ;  /* 0x022400000808b984 */ /* 0x000ea80000000c00 */
[----:B-1----:R1:W-:Y:S04]  /*3930*/  @!P4 STG.E.128 desc[UR54][R12.64], R4 ;  /* 0x000000040c00c986 */ /* 0x0023e8000c101d36 */
[----:B--2---:R1:W-:Y:S02]  /*3940*/  @!P3 STG.E.128 desc[UR54][R12.64+0x40], R8 ;  /* 0x000040080c00b986 */ /* 0x0043e4000c101d36 */
.L_x_3642:
[----:B------:R-:W-:Y:S05]  /*3950*/  BSYNC B0 ;  /* 0x0000000000007941 */ /* 0x000fea0003800000 */
.L_x_3634:
        /* <DEDUP_REMOVED lines=12> */
[----:B------:R-:W-:-:S04]  /*3a20*/  @!P5 IADD3 R4, R72, 0x388a0, RZ ;  /* 0x000388a04804d810 */ /* 0x000fc80007ffe0ff */
[----:B------:R-:W-:-:S04]  /*3a30*/  @!P5 PRMT R4, RZ, 0x654, R4 ;  /* 0x00000654ff04d816 */ /* 0x000fc80000000004 */
[----:B------:R1:W-:Y:S01]  /*3a40*/  @!P5 SYNCS.ARRIVE.TRANS64.RED.A1T0 RZ, [R4+URZ], RZ ;  /* 0x000000ff04ffd9a7 */ /* 0x0003e2000810043f */
[----:B------:R-:W-:Y:S05]  /*3a50*/  @!P0 BRA `(.L_x_3658) ;  /* 0x0000000000048947 */ /* 0x000fea0003800000 */
[----:B------:R-:W-:Y:S01]  /*3a60*/  BPT.TRAP 0x1 ;  /* 0x000000040000795c */ /* 0x000fe20000300000 */
.L_x_3658:
[----:B------:R-:W-:Y:S05]  /*3a70*/  BSYNC B0 ;  /* 0x0000000000007941 */ /* 0x000fea0003800000 */
.L_x_3657:
[----:B------:R-:W4:Y:S01]  /*3a80*/  SYNCS.PHASECHK.TRANS64.TRYWAIT P0, [R72+URZ+0x388b0], R59 ;  /* 0x0388b03b480075a7 */ /* 0x000f22000800017f */
[----:B------:R-:W-:Y:S04]  /*3a90*/  BSSY B0, `(.L_x_3659) ;  /* 0x0000002000007945 */ /* 0x000fe80003800000 */
[----:B----4-:R-:W-:Y:S05]  /*3aa0*/  @!P0 BRA `(.L_x_3660) ;  /* 0x0000013c00e88947 */ /* 0x010fea0003800000 */
.L_x_3845:
[----:B------:R-:W-:Y:S05]  /*3ab0*/  BSYNC B0 ;  /* 0x0000000000007941 */ /* 0x000fea0003800000 */
.L_x_3659:
[----:B------:R-:W-:Y:S04]  /*3ac0*/  BSSY B0, `(.L_x_3661) ;  /* 0x0000051000007945 */ /* 0x000fe80003800000 */
[----:B------:R-:W-:Y:S05]  /*3ad0*/  @P1 BRA `(.L_x_3662) ;  /* 0x00000004003c1947 */ /* 0x000fea0003800000 */
[----:B-1----:R-:W-:Y:S01]  /*3ae0*/  IMAD.WIDE R4, R51, 0x40, R48 ;  /* 0x0000004033047825 */ /* 0x002fe200078e0230 */
[----:B------:R-:W-:Y:S01]  /*3af0*/  ULDC.64 UR4, c[0x0][0x318] ;  /* 0x0000c60000047ab9 */ /* 0x000fe20000000a00 */
[----:B------:R-:W-:Y:S02]  /*3b00*/  LOP3.LUT P0, RZ, R186, 0x4, RZ, 0xc0, !PT ;  /* 0x00000004baff7812 */ /* 0x000fe4000780c0ff */
[----:B------:R-:W-:Y:S02]  /*3b10*/  IMAD R5, R5, UR4, RZ ;  /* 0x0000000405057c24 */ /* 0x000fe4000f8e02ff */
[----:B------:R-:W-:Y:S02]  /*3b20*/  IMAD.MOV.U32 R76, RZ, RZ, R40 ;  /* 0x000000ffff4c7224 */ /* 0x000fe400078e0028 */
[C---:B------:R-:W-:Y:S02]  /*3b30*/  IMAD R5, R4.reuse, UR5, R5 ;  /* 0x0000000504057c24 */ /* 0x040fe4000f8e0205 */
[----:B------:R-:W-:Y:S01]  /*3b40*/  IMAD.WIDE.U32 R6, R4, UR4, R76 ;  /* 0x0000000404067c25 */ /* 0x000fe2000f8e004c */
[----:B------:R-:W-:-:S03]  /*3b50*/  ULDC.64 UR4, c[0x0][0x308] ;  /* 0x0000c20000047ab9 */ /* 0x000fc60000000a00 */
[----:B------:R-:W-:Y:S01]  /*3b60*/  IMAD R9, R19, 0x8000, R66 ;  /* 0x0000800013097824 */ /* 0x000fe200078e0242 */
[----:B------:R-:W-:Y:S01]  /*3b70*/  LEA R58, P1, R6, UR4, 0x1 ;  /* 0x00000004063a7c11 */ /* 0x000fe2000f8208ff */
[----:B------:R-:W-:Y:S01]  /*3b80*/  IMAD.IADD R5, R7, 0x1, R5 ;  /* 0x0000000107057824 */ /* 0x000fe200078e0205 */
[----:B------:R-:W-:Y:S01]  /*3b90*/  ULDC UR4, c[0x0][0x310] ;  /* 0x0000c40000047ab9 */ /* 0x000fe20000000800 */
[----:B------:R-:W-:Y:S02]  /*3ba0*/  VIADD R4, R16, 0x40 ;  /* 0x0000004010047836 */ /* 0x000fe40000000000 */
        /* <DEDUP_REMOVED lines=9> */
[----:B------:R-:W-:Y:S02]  /*3c40*/  VIADD R78, R16, 0x140 ;  /* 0x00000140104e7836 */ /* 0x000fe40000000000 */
[----:B------:R-:W-:-:S06]  /*3c50*/  IMAD R79, R79, 0x2, R2 ;  /* 0x000000024f4f7824 */ /* 0x000fcc00078e0202 */
        /* <DEDUP_REMOVED lines=55> */
.L_x_3662:
[----:B------:R-:W-:Y:S05]  /*3fd0*/  BSYNC B0 ;  /* 0x0000000000007941 */ /* 0x000fea0003800000 */
.L_x_3661:
[----:B------:R-:W-:Y:S01]  /*3fe0*/  @!PT LDS RZ, [RZ] ;  /* 0x00000000fffff984 */ /* 0x000fe20000000800 */
[----:B------:R-:W-:Y:S01]  /*3ff0*/  @!PT LDS RZ, [RZ] ;  /* 0x00000000fffff984 */ /* 0x000fe20000000800 */
[----:B------:R-:W-:Y:S01]  /*4000*/  @!PT LDS RZ, [RZ] ;  /* 0x00000000fffff984 */ /* 0x000fe20000000800 */
[----:B------:R-:W-:Y:S01]  /*4010*/  @!PT LDS RZ, [RZ] ;  /* 0x00000000fffff984 */ /* 0x000fe20000000800 */
[----:B------:R5:W-:Y:S06]  /*4020*/  MEMBAR.ALL.CTA ;  /* 0x0000000000007992 */ /* 0x000bec0000008000 */
[----:B-----5:R-:W5:Y:S01]  /*4030*/  FENCE.VIEW.ASYNC.S ;  /* 0x00000000000073c6 */ /* 0x020f620000000000 */
[----:B------:R-:W-:Y:S01]  /*4040*/  VIADD R19, R19, 0x1 ;  /* 0x0000000113137836 */ /* 0x000fe20000000000 */
[----:B-----5:R1:W-:Y:S01]  /*4050*/  BAR.SYNC.DEFER_BLOCKING R60, 0x80 ;  /* 0x0002003c0000751d */ /* 0x0203e20000010000 */
[----:B0---4-:R-:W-:-:S03]  /*4060*/  @!P5 VIADD R72, R72, 0x388c0 ;  /* 0x000388c04848d836 */ /* 0x011fc60000000000 */
[C---:B------:R-:W-:Y:S02]  /*4070*/  ISETP.NE.AND P1, PT, R19.reuse, 0x2, PT ;  /* 0x000000021300780c */ /* 0x040fe40003f25270 */
[----:B------:R-:W-:Y:S02]  /*4080*/  PLOP3.LUT P0, PT, PT, PT, PT, 0x8, 0x0 ;  /* 0x000000000000781c */ /* 0x000fe40003f0e170 */
[----:B------:R-:W-:Y:S02]  /*4090*/  @!P5 PRMT R72, RZ, 0x654, R72 ;  /* 0x00000654ff48d816 */ /* 0x000fe40000000048 */
[----:B------:R-:W-:Y:S02]  /*40a0*/  SEL R5, RZ, 0x1, P1 ;  /* 0x00000001ff057807 */ /* 0x000fe40000800000 */
[----:B------:R-:W-:Y:S02]  /*40b0*/  SEL R19, R19, RZ, P1 ;  /* 0x000000ff13137207 */ /* 0x000fe40000800000 */
[----:B------:R-:W-:Y:S01]  /*40c0*/  LOP3.LUT R184, R184, R5, RZ, 0x3c, !PT ;  /* 0x00000005b8b87212 */ /* 0x000fe200078e3cff */
[----:B------:R1:W-:Y:S01]  /*40d0*/  @!P5 SYNCS.ARRIVE.TRANS64.RED.A1T0 RZ, [R72+URZ], RZ ;  /* 0x000000ff48ffd9a7 */ /* 0x0003e2000810043f */
[----:B------:R-:W-:Y:S05]  /*40e0*/  @P2 BRA `(.L_x_3663) ;  /* 0xffffffe000202947 */ /* 0x000fea000383ffff */
.L_x_3629:
[----:B-1----:R-:W4:Y:S01]  /*40f0*/  LDL R4, [R1+0x4] ;  /* 0x0000040001047983 */ /* 0x002f220000100800 */
        /* <DEDUP_REMOVED lines=33> */
[----:B------:R-:W-:Y:S02]  /*4310*/  MOV R3, RZ ;  /* 0x000000ff00037202 */ /* 0x000fe40000000f00 */
        /* <DEDUP_REMOVED lines=8> */
[----:B---3--:R-:W-:Y:S02]  /*43a0*/  CS2R R80, SRZ ;  /* 0x0000000000507805 */ /* 0x008fe4000001ff00 */
        /* <DEDUP_REMOVED lines=13> */
[----:B------:R-:W-:Y:S01]  /*4480*/  CS2R R46, SRZ ;  /* 0x00000000002e7805 */ /* 0x000fe2000001ff00 */
[----:B------:R-:W-:Y:S01]  /*4490*/  IMAD.MOV.U32 R169, RZ, RZ, RZ ;  /* 0x000000ffffa97224 */ /* 0x000fe200078e00ff */
[----:B--2---:R-:W-:Y:S02]  /*44a0*/  CS2R R32, SRZ ;  /* 0x0000000000207805 */ /* 0x004fe4000001ff00 */
[----:B------:R-:W-:Y:S02]  /*44b0*/  CS2R R174, SRZ ;  /* 0x0000000000ae7805 */ /* 0x000fe4000001ff00 */
[----:B------:R-:W-:Y:S02]  /*44c0*/  CS2R R38, SRZ ;  /* 0x0000000000267805 */ /* 0x000fe4000001ff00 */
[----:B------:R-:W-:Y:S01]  /*44d0*/  CS2R R176, SRZ ;  /* 0x0000000000b07805 */ /* 0x000fe2000001ff00 */
[----:B------:R-:W-:Y:S01]  /*44e0*/  IMAD.MOV.U32 R35, RZ, RZ, RZ ;  /* 0x000000ffff237224 */ /* 0x000fe200078e00ff */
[----:B------:R-:W-:Y:S01]  /*44f0*/  CS2R R28, SRZ ;  /* 0x00000000001c7805 */ /* 0x000fe2000001ff00 */
[----:B------:R-:W-:Y:S01]  /*4500*/  IMAD.MOV.U32 R178, RZ, RZ, RZ ;  /* 0x000000ffffb27224 */ /* 0x000fe200078e00ff */
[----:B------:R-:W-:Y:S01]  /*4510*/  MOV R7, RZ ;  /* 0x000000ff00077202 */ /* 0x000fe20000000f00 */
[----:B------:R-:W-:-:S02]  /*4520*/  IMAD.MOV.U32 R31, RZ, RZ, RZ ;  /* 0x000000ffff1f7224 */ /* 0x000fc400078e00ff */
[----:B------:R-:W-:Y:S02]  /*4530*/  IMAD.MOV.U32 R180, RZ, RZ, RZ ;  /* 0x000000ffffb47224 */ /* 0x000fe400078e00ff */
[----:B------:R-:W-:Y:S02]  /*4540*/  IMAD.MOV.U32 R0, RZ, RZ, RZ ;  /* 0x000000ffff007224 */ /* 0x000fe400078e00ff */
[----:B------:R-:W-:Y:S01]  /*4550*/  IMAD.MOV.U32 R5, RZ, RZ, RZ ;  /* 0x000000ffff057224 */ /* 0x000fe200078e00ff */
[----:B----4-:R-:W-:Y:S01]  /*4560*/  ISETP.NE.AND P1, PT, R4, 0x1, PT ;  /* 0x000000010400780c */ /* 0x010fe20003f25270 */
[----:B------:R-:W-:-:S12]  /*4570*/  @P0 BRA `(.L_x_3665) ;  /* 0x0000000000080947 */ /* 0x000fd80003800000 */
[----:B------:R-:W0:Y:S02]  /*4580*/  FENCE.VIEW.ASYNC.G ;  /* 0x00000000000073c6 */ /* 0x000e240000000100 */
[----:B0-----:R-:W-:Y:S06]  /*4590*/  BAR.ARV 0xc, 0x120 ;  /* 0x0304800000007b1d */ /* 0x001fec0000002000 */
.L_x_3665:
[----:B------:R-:W-:Y:S05]  /*45a0*/  BSYNC B0 ;  /* 0x0000000000007941 */ /* 0x000fea0003800000 */
.L_x_3664:
        /* <DEDUP_REMOVED lines=8> */
[----:B------:R-:W-:Y:S01]  /*4630*/  IMAD.MOV.U32 R5, RZ, RZ, 0x40000040 ;  /* 0x40000040ff057424 */ /* 0x000fe200078e00ff */
[----:B------:R-:W-:Y:S01]  /*4640*/  MOV R7, 0x40000040 ;  /* 0x4000004000077802 */ /* 0x000fe20000000f00 */
[----:B------:R-:W-:Y:S01]  /*4650*/  IMAD.MOV.U32 R11, RZ, RZ, 0x40000040 ;  /* 0x40000040ff0b7424 */ /* 0x000fe200078e00ff */
[----:B------:R-:W-:Y:S01]  /*4660*/  BAR.SYNC.DEFER_BLOCKING 0xe, 0x100 ;  /* 0x0384000000007b1d */ /* 0x000fe20000010000 */
[----:B------:R-:W-:Y:S01]  /*4670*/  IMAD.MOV.U32 R9, RZ, RZ, 0x40000040 ;  /* 0x40000040ff097424 */ /* 0x000fe200078e00ff */
[----:B------:R-:W-:Y:S01]  /*4680*/  R2UR UR5, R5 ;  /* 0x00000000050572ca */ /* 0x000fe200000e0000 */
[----:B------:R-:W-:Y:S01]  /*4690*/  IMAD.MOV.U32 R13, RZ, RZ, 0x40000040 ;  /* 0x40000040ff0d7424 */ /* 0x000fe200078e00ff */
[----:B------:R-:W-:Y:S01]  /*46a0*/  R2UR UR7, R7 ;  /* 0x00000000070772ca */ /* 0x000fe200000e0000 */
[----:B------:R-:W-:Y:S01]  /*46b0*/  IMAD.MOV.U32 R7, RZ, RZ, 0x40000040 ;  /* 0x40000040ff077424 */ /* 0x000fe200078e00ff */
[----:B------:R-:W-:Y:S01]  /*46c0*/  ISETP.GE.AND P0, PT, R168, 0x41, PT ;  /* 0x00000041a800780c */ /* 0x000fe20003f06270 */
[----:B------:R-:W-:Y:S01]  /*46d0*/  BSSY B0, `(.L_x_3669) ;  /* 0x00000f6000007945 */ /* 0x000fe20003800000 */
[----:B------:R-:W1:Y:S01]  /*46e0*/  S2R R20, SR_TID.X ;  /* 0x0000000000147919 */ /* 0x000e620000002100 */
[----:B0-----:R-:W-:-:S04]  /*46f0*/  LEA.HI R3, R0, R0, RZ, 0x1 ;  /* 0x0000000000037211 */ /* 0x001fc800078f08ff */
[----:B------:R-:W-:Y:S01]  /*4700*/  LOP3.LUT R3, R3, 0x1fffe, RZ, 0xc0, !PT ;  /* 0x0001fffe03037812 */ /* 0x000fe200078ec0ff */
[----:B-----5:R-:W-:-:S03]  /*4710*/  WARPGROUP.ARRIVE ;  /* 0x00000000000079c5 */ /* 0x020fc60000000000 */
[----:B------:R-:W-:Y:S01]  /*4720*/  IADD3 R3, R0, -R3, RZ ;  /* 0x8000000300037210 */ /* 0x000fe20007ffe0ff */
[----:B------:R-:W-:-:S04]  /*4730*/  VIADD R0, R2, 0x36400 ;  /* 0x0003640002007836 */ /* 0x000fc80000000000 */
[----:B------:R-:W-:Y:S01]  /*4740*/  IMAD R3, R3, 0x8000, R2 ;  /* 0x0000800003037824 */ /* 0x000fe200078e0202 */
[----:B------:R-:W-:-:S03]  /*4750*/  SHF.R.U32.HI R0, RZ, 0x4, R0 ;  /* 0x00000004ff007819 */ /* 0x000fc60000011600 */
[----:B------:R-:W-:Y:S01]  /*4760*/  VIADD R3, R3, 0x400 ;  /* 0x0000040003037836 */ /* 0x000fe20000000000 */
[----:B------:R-:W-:Y:S02]  /*4770*/  LOP3.LUT R0, R0, 0x3fff, RZ, 0xc0, !PT ;  /* 0x00003fff00007812 */ /* 0x000fe400078ec0ff */
[----:B-1----:R-:W-:Y:S02]  /*4780*/  LOP3.LUT R20, R20, 0x7f, RZ, 0xc0, !PT ;  /* 0x0000007f14147812 */ /* 0x002fe400078ec0ff */
[----:B------:R-:W-:Y:S02]  /*4790*/  SHF.R.U32.HI R3, RZ, 0x4, R3 ;  /* 0x00000004ff037819 */ /* 0x000fe40000011603 */
[----:B------:R-:W-:Y:S02]  /*47a0*/  LOP3.LUT R4, R0, 0x10000, RZ, 0xfc, !PT ;  /* 0x0001000000047812 */ /* 0x000fe400078efcff */
[----:B------:R-:W-:Y:S02]  /*47b0*/  LOP3.LUT R3, R3, 0x3fff, RZ, 0xc0, !PT ;  /* 0x00003fff03037812 */ /* 0x000fe400078ec0ff */
[C---:B------:R-:W-:Y:S01]  /*47c0*/  R2UR UR4, R4.reuse ;  /* 0x00000000040472ca */ /* 0x040fe200000e0000 */
[----:B------:R-:W-:Y:S01]  /*47d0*/  VIADD R10, R4, 0x2 ;  /* 0x00000002040a7836 */ /* 0x000fe20000000000 */
[----:B------:R-:W-:-:S02]  /*47e0*/  LOP3.LUT R15, R3, 0x2000000, RZ, 0xfc, !PT ;  /* 0x02000000030f7812 */ /* 0x000fc400078efcff */
[----:B------:R-:W-:-:S03]  /*47f0*/  ISETP.NE.AND P2, PT, R20, RZ, PT ;  /* 0x000000ff1400720c */ /* 0x000fc60003f45270 */
[----:B------:R-:W-:-:S04]  /*4800*/  IMAD R6, R18, 0x1000, R15 ;  /* 0x0000100012067824 */ /* 0x000fc800078e020f */
[C---:B------:R-:W-:Y:S01]  /*4810*/  VIADD R8, R6.reuse, 0x80 ;  /* 0x0000008006087836 */ /* 0x040fe20000000000 */
[C---:B------:R-:W-:Y:S02]  /*4820*/  R2UR UR6, R6.reuse ;  /* 0x00000000060672ca */ /* 0x040fe400000e0000 */
[C---:B------:R-:W-:Y:S01]  /*4830*/  IADD3 R12, R6.reuse, 0x100, RZ ;  /* 0x00000100060c7810 */ /* 0x040fe20007ffe0ff */
[----:B------:R-:W-:Y:S02]  /*4840*/  VIADD R6, R6, 0x180 ;  /* 0x0000018006067836 */ /* 0x000fe40000000000 */
[----:B------:R-:W-:-:S04]  /*4850*/  @!P2 IMAD R0, R18, 0x8, R2 ;  /* 0x000000081200a824 */ /* 0x000fc800078e0202 */
[----:B------:R-:W-:-:S04]  /*4860*/  @!P2 VIADD R0, R0, 0x38860 ;  /* 0x000388600000a836 */ /* 0x000fc80000000000 */
[----:B------:R-:W-:Y:S01]  /*4870*/  HGMMA.64x256x16.F32 R24, gdesc[UR4].tnspB, RZ, !UPT, gsb0 ;  /* 0x43e00000041879f0 */ /* 0x000fe2000c0008ff */
[----:B------:R-:W-:Y:S02]  /*4880*/  R2UR UR4, R10 ;  /* 0x000000000a0472ca */ /* 0x000fe400000e0000 */
[----:B------:R-:W-:Y:S02]  /*4890*/  R2UR UR5, R11 ;  /* 0x000000000b0572ca */ /* 0x000fe400000e0000 */
[----:B------:R-:W-:Y:S01]  /*48a0*/  R2UR UR6, R8 ;  /* 0x00000000080672ca */ /* 0x000fe200000e0000 */
[----:B------:R-:W-:Y:S01]  /*48b0*/  VIADD R8, R4, 0x4 ;  /* 0x0000000404087836 */ /* 0x000fe20000000000 */
[----:B------:R-:W-:Y:S01]  /*48c0*/  R2UR UR7, R9 ;  /* 0x00000000090772ca */ /* 0x000fe200000e0000 */
[----:B------:R-:W-:Y:S01]  /*48d0*/  IMAD.MOV.U32 R9, RZ, RZ, 0x40000040 ;  /* 0x40000040ff097424 */ /* 0x000fe200078e00ff */
[----:B------:R-:W-:Y:S01]  /*48e0*/  @!P2 PRMT R0, RZ, 0x654, R0 ;  /* 0x00000654ff00a816 */ /* 0x000fe20000000000 */
[----:B------:R-:W-:-:S02]  /*48f0*/  WARPGROUP.DEPBAR.LE gsb0, 0x0 ;  /* 0x00008000000079c5 */ /* 0x000fc40000010000 */
[----:B------:R-:W-:-:S15]  /*4900*/  WARPGROUP.ARRIVE ;  /* 0x00000000000079c5 */ /* 0x000fde0000000000 */
[----:B------:R-:W-:-:S01]  /*4910*/  NOP ;  /* 0x0000000000007918 */ /* 0x000fc20000000000 */
[----:B------:R-:W-:Y:S01]  /*4920*/  HGMMA.64x256x16.F32 R24, gdesc[UR4].tnspB, R24, gsb0 ;  /* 0x43e00000041879f0 */ /* 0x000fe20008000818 */
[----:B------:R-:W-:Y:S02]  /*4930*/  R2UR UR4, R8 ;  /* 0x00000000080472ca */ /* 0x000fe400000e0000 */
[----:B------:R-:W-:Y:S02]  /*4940*/  R2UR UR5, R9 ;  /* 0x00000000090572ca */ /* 0x000fe400000e0000 */
[----:B------:R-:W-:Y:S01]  /*4950*/  R2UR UR6, R12 ;  /* 0x000000000c0672ca */ /* 0x000fe200000e0000 */
[----:B------:R-:W-:Y:S01]  /*4960*/  VIADD R12, R4, 0x6 ;  /* 0x00000006040c7836 */ /* 0x000fe20000000000 */
[----:B------:R-:W-:Y:S02]  /*4970*/  R2UR UR7, R13 ;  /* 0x000000000d0772ca */ /* 0x000fe400000e0000 */
[----:B------:R-:W-:Y:S01]  /*4980*/  MOV R13, 0x40000040 ;  /* 0x40000040000d7802 */ /* 0x000fe20000000f00 */
[----:B------:R-:W-:-:S02]  /*4990*/  WARPGROUP.DEPBAR.LE gsb0, 0x0 ;  /* 0x00008000000079c5 */ /* 0x000fc40000010000 */
[----:B------:R-:W-:-:S15]  /*49a0*/  WARPGROUP.ARRIVE ;  /* 0x00000000000079c5 */ /* 0x000fde0000000000 */
[----:B------:R-:W-:-:S01]  /*49b0*/  NOP ;  /* 0x0000000000007918 */ /* 0x000fc20000000000 */
        /* <DEDUP_REMOVED lines=12> */
[----:B------:R-:W-:Y:S05]  /*4a80*/  @!P0 BRA `(.L_x_3670) ;  /* 0x0000000800e88947 */ /* 0x000fea0003800000 */
[----:B------:R-:W-:-:S07]  /*4a90*/  VIADD R182, R182, 0xfffffffe ;  /* 0xfffffffeb6b67836 */ /* 0x000fce0000000000 */
.L_x_3671:
[----:B------:R-:W-:Y:S01]  /*4aa0*/  BAR.SYNC.DEFER_BLOCKING 0xe, 0x100 ;  /* 0x0384000000007b1d */ /* 0x000fe20000010000 */
[C---:B------:R-:W-:Y:S01]  /*4ab0*/  IMAD R3, R18.reuse, 0x40, R188 ;  /* 0x0000004012037824 */ /* 0x040fe200078e02bc */
[----:B------:R-:W-:Y:S01]  /*4ac0*/  IADD3 R18, R18, 0x1, RZ ;  /* 0x0000000112127810 */ /* 0x000fe20007ffe0ff */
[----:B------:R-:W-:Y:S01]  /*4ad0*/  IMAD.MOV.U32 R7, RZ, RZ, 0x40000040 ;  /* 0x40000040ff077424 */ /* 0x000fe200078e00ff */
[----:B------:R-:W-:Y:S01]  /*4ae0*/  R2UR UR4, R4 ;  /* 0x00000000040472ca */ /* 0x000fe200000e0000 */
[----:B------:R-:W-:Y:S01]  /*4af0*/  IMAD R3, R3, 0x4, R2 ;  /* 0x0000000403037824 */ /* 0x000fe200078e0202 */
[C---:B------:R-:W-:Y:S01]  /*4b00*/  ISETP.NE.AND P0, PT, R18.reuse, 0x2, PT ;  /* 0x000000021200780c */ /* 0x040fe20003f05270 */
[----:B------:R-:W-:Y:S01]  /*4b10*/  IMAD.MOV.U32 R21, RZ, RZ, 0x40000040 ;  /* 0x40000040ff157424 */ /* 0x000fe200078e00ff */
[----:B------:R-:W-:Y:S01]  /*4b20*/  R2UR UR7, R7 ;  /* 0x00000000070772ca */ /* 0x000fe200000e0000 */
[----:B------:R-:W-:Y:S01]  /*4b30*/  IMAD.MOV.U32 R7, RZ, RZ, 0x40000040 ;  /* 0x40000040ff077424 */ /* 0x000fe200078e00ff */
[----:B------:R-:W-:-:S02]  /*4b40*/  SEL R18, R18, RZ, P0 ;  /* 0x000000ff12127207 */ /* 0x000fc40000000000 */
[----:B------:R-:W-:Y:S02]  /*4b50*/  R2UR UR5, R5 ;  /* 0x00000000050572ca */ /* 0x000fe400000e0000 */
[----:B------:R-:W-:Y:S01]  /*4b60*/  ISETP.GT.AND P1, PT, R182, RZ, PT ;  /* 0x000000ffb600720c */ /* 0x000fe20003f24270 */
[----:B------:R-:W-:Y:S02]  /*4b70*/  IMAD R6, R18, 0x1000, R15 ;  /* 0x0000100012067824 */ /* 0x000fe400078e020f */
[----:B------:R-:W-:Y:S02]  /*4b80*/  VIADD R182, R182, 0xffffffff ;  /* 0xffffffffb6b67836 */ /* 0x000fe40000000000 */
[C---:B------:R-:W-:Y:S01]  /*4b90*/  VIADD R20, R6.reuse, 0x80 ;  /* 0x0000008006147836 */ /* 0x040fe20000000000 */
[----:B------:R-:W-:Y:S01]  /*4ba0*/  R2UR UR6, R6 ;  /* 0x00000000060672ca */ /* 0x000fe200000e0000 */
[----:B0-----:R-:W0:Y:S04]  /*4bb0*/  LDS R0, [R3+0x38400] ;  /* 0x0384000003007984 */ /* 0x001e280000000800 */
        /* <DEDUP_REMOVED lines=129> */
[----:B------:R-:W-:-:S04]  /*53d0*/  @!P2 IMAD R0, R18, 0x8, R2 ;  /* 0x000000081200a824 */ /* 0x000fc800078e0202 */
[----:B------:R-:W-:Y:S01]  /*53e0*/  @!P2 VIADD R0, R0, 0x38860 ;  /* 0x000388600000a836 */ /* 0x000fe20000000000 */
[----:B------:R-:W-:-:S04]  /*53f0*/  WARPGROUP.ARRIVE ;  /* 0x00000000000079c5 */ /* 0x000fc80000000000 */
[----:B------:R-:W-:Y:S02]  /*5400*/  @!P2 PRMT R0, RZ, 0x654, R0 ;  /* 0x00000654ff00a816 */ /* 0x000fe40000000000 */
[----:B------:R-:W-:Y:S01]  /*5410*/  HGMMA.64x256x16.F32 R24, gdesc[UR4].tnspB, R24, gsb0 ;  /* 0x43e00000041879f0 */ /* 0x000fe20008000818 */
[----:B------:R-:W-:Y:S02]  /*5420*/  R2UR UR4, R10 ;  /* 0x000000000a0472ca */ /* 0x000fe400000e0000 */
[----:B------:R-:W-:Y:S02]  /*5430*/  R2UR UR5, R11 ;  /* 0x000000000b0572ca */ /* 0x000fe400000e0000 */
[----:B------:R-:W-:Y:S01]  /*5440*/  R2UR UR6, R20 ;  /* 0x00000000140672ca */ /* 0x000fe200000e0000 */
[C---:B------:R-:W-:Y:S01]  /*5450*/  VIADD R20, R6.reuse, 0x100 ;  /* 0x0000010006147836 */ /* 0x040fe20000000000 */
[----:B------:R-:W-:Y:S01]  /*5460*/  R2UR UR7, R21 ;  /* 0x00000000150772ca */ /* 0x000fe200000e0000 */
[----:B------:R-:W-:Y:S01]  /*5470*/  VIADD R6, R6, 0x180 ;  /* 0x0000018006067836 */ /* 0x000fe20000000000 */
        /* <DEDUP_REMOVED lines=23> */
[----:B------:R0:W-:Y:S02]  /*55f0*/  @!P2 SYNCS.ARRIVE.TRANS64.RED.A1T0 RZ, [R0+URZ], RZ ;  /* 0x000000ff00ffa9a7 */ /* 0x0001e4000810043f */
[----:B0-----:R-:W-:-:S04]  /*5600*/  SEL R0, RZ, 0x1, P0 ;  /* 0x00000001ff007807 */ /* 0x001fc80000000000 */
[----:B------:R-:W-:Y:S01]  /*5610*/  LOP3.LUT R23, R23, R0, RZ, 0x3c, !PT ;  /* 0x0000000017177212 */ /* 0x000fe200078e3cff */
[----:B------:R-:W-:Y:S06]  /*5620*/  @P1 BRA `(.L_x_3671) ;  /* 0xfffffff4001c1947 */ /* 0x000fec000383ffff */
.L_x_3670:
[----:B------:R-:W-:Y:S05]  /*5630*/  BSYNC B0 ;  /* 0x0000000000007941 */ /* 0x000fea0003800000 */
.L_x_3669:
[----:B------:R-:W-:Y:S01]  /*5640*/  BAR.SYNC.DEFER_BLOCKING 0xe, 0x100 ;  /* 0x0384000000007b1d */ /* 0x000fe20000010000 */
[C---:B------:R-:W-:Y:S01]  /*5650*/  LEA R3, R18.reuse, R188, 0x6 ;  /* 0x000000bc12037211 */ /* 0x040fe200078e30ff */
[----:B------:R-:W-:Y:S01]  /*5660*/  VIADD R18, R18, 0x1 ;  /* 0x0000000112127836 */ /* 0x000fe20000000000 */
[----:B------:R-:W-:-:S03]  /*5670*/  PLOP3.LUT P0, PT, PT, PT, PT, 0x8, 0x0 ;  /* 0x000000000000781c */ /* 0x000fc60003f0e170 */
[----:B------:R-:W-:Y:S01]  /*5680*/  IMAD R3, R3, 0x4, R2 ;  /* 0x0000000403037824 */ /* 0x000fe200078e0202 */
[----:B------:R-:W-:-:S04]  /*5690*/  ISETP.NE.AND P1, PT, R18, 0x2, PT ;  /* 0x000000021200780c */ /* 0x000fc80003f25270 */
[----:B------:R-:W-:Y:S02]  /*56a0*/  SEL R4, RZ, 0x1, P1 ;  /* 0x00000001ff047807 */ /* 0x000fe40000800000 */
[----:B------:R-:W-:Y:S02]  /*56b0*/  SEL R18, R18, RZ, P1 ;  /* 0x000000ff12127207 */ /* 0x000fe40000800000 */
[----:B------:R-:W-:Y:S01]  /*56c0*/  LOP3.LUT R23, R23, R4, RZ, 0x3c, !PT ;  /* 0x0000000417177212 */ /* 0x000fe200078e3cff */
        /* <DEDUP_REMOVED lines=132> */
.L_x_3667:
        /* <DEDUP_REMOVED lines=8> */
[----:B------:R-:W-:Y:S02]  /*5f90*/  VIADD R0, R2, 0x36400 ;  /* 0x0003640002007836 */ /* 0x000fe40000000000 */
[----:B------:R-:W-:-:S03]  /*5fa0*/  IMAD R3, R3, 0x8000, R2 ;  /* 0x0000800003037824 */ /* 0x000fc600078e0202 */
[----:B------:R-:W-:Y:S02]  /*5fb0*/  LOP3.LUT P0, RZ, R0, 0x3ff, RZ, 0xc0, !PT ;  /* 0x000003ff00ff7812 */ /* 0x000fe4000780c0ff */
[----:B------:R-:W-:-:S04]  /*5fc0*/  IADD3 R3, R3, 0x400, RZ ;  /* 0x0000040003037810 */ /* 0x000fc80007ffe0ff */
[----:B------:R-:W-:-:S04]  /*5fd0*/  SHF.R.U32.HI R3, RZ, 0x4, R3 ;  /* 0x00000004ff037819 */ /* 0x000fc80000011603 */
[----:B------:R-:W-:-:S03]  /*5fe0*/  LOP3.LUT R56, R3, 0x3fff, RZ, 0xc0, !PT ;  /* 0x00003fff03387812 */ /* 0x000fc600078ec0ff */
        /* <DEDUP_REMOVED lines=17> */
.L_x_3673:
[----:B------:R-:W-:Y:S05]  /*6100*/  BSYNC B6 ;  /* 0x0000000000067941 */ /* 0x000fea0003800000 */
.L_x_3672:
        /* <DEDUP_REMOVED lines=12> */
.L_x_3677:
[----:B-1----:R1:W2:Y:S02]  /*61d0*/  SYNCS.PHASECHK.TRANS64.TRYWAIT P0, [R2+URZ+0x38800], R5 ;  /* 0x03880005020075a7 */ /* 0x0022a4000800017f */
[----:B--2---:R-:W-:Y:S05]  /*61e0*/  @!P0 NANOSLEEP.SYNCS 0x989680 ;  /* 0x009896800000895d */ /* 0x004fea0003900000 */
[----:B------:R-:W2:Y:S02]  /*61f0*/  @!P0 SYNCS.PHASECHK.TRANS64 P0, [R2+URZ+0x38800], R5 ;  /* 0x03880005020085a7 */ /* 0x000ea4000800007f */
[----:B--2---:R-:W-:Y:S05]  /*6200*/  @!P0 BRA `(.L_x_3677) ;  /* 0xfffffffc00f08947 */ /* 0x004fea000383ffff */
.L_x_3676:
[----:B------:R-:W-:Y:S05]  /*6210*/  BSYNC B0 ;  /* 0x0000000000007941 */ /* 0x000fea0003800000 */
.L_x_3675:
[----:B------:R-:W-:Y:S05]  /*6220*/  BRA `(.L_x_3678) ;  /* 0x00000020006c7947 */ /* 0x000fea0003800000 */
.L_x_3674:
[----:B-----5:R-:W-:Y:S01]  /*6230*/  SHF.R.S32.HI R0, RZ, 0x1f, R27 ;  /* 0x0000001fff007819 */ /* 0x020fe2000001141b */
[----:B------:R-:W-:Y:S01]  /*6240*/  ULDC.64 UR4, c[0x0][0x3d8] ;  /* 0x0000f60000047ab9 */ /* 0x000fe20000000a00 */
[----:B------:R-:W-:Y:S01]  /*6250*/  VIADD R3, R2, 0x20400 ;  /* 0x0002040002037836 */ /* 0x000fe20000000000 */
[----:B------:R-:W-:Y:S01]  /*6260*/  ULDC.64 UR6, c[0x0][0x3e8] ;  /* 0x0000fa0000067ab9 */ /* 0x000fe20000000a00 */
[----:B------:R-:W-:Y:S01]  /*6270*/  IMAD.WIDE.U32 R4, R27, UR4, RZ ;  /* 0x000000041b047c25 */ /* 0x000fe2000f8e00ff */
[----:B------:R-:W-:Y:S01]  /*6280*/  SHF.L.U32 R29, R215, 0x2, RZ ;  /* 0x00000002d71d7819 */ /* 0x000fe200000006ff */
[----:B------:R-:W-:Y:S01]  /*6290*/  BSSY B6, `(.L_x_3679) ;  /* 0x0000032000067945 */ /* 0x000fe20003800000 */
[----:B------:R-:W-:Y:S01]  /*62a0*/  LOP3.LUT P0, RZ, R3, 0x3ff, RZ, 0xc0, !PT ;  /* 0x000003ff03ff7812 */ /* 0x000fe2000780c0ff */
[C---:B------:R-:W-:Y:S01]  /*62b0*/  IMAD R6, R0.reuse, UR4, RZ ;  /* 0x0000000400067c24 */ /* 0x040fe2000f8e02ff */
[----:B------:R-:W-:Y:S01]  /*62c0*/  IADD3 R3, P6, R29, R4, RZ ;  /* 0x000000041d037210 */ /* 0x000fe20007fde0ff */
[----:B------:R-:W-:Y:S01]  /*62d0*/  IMAD R0, R0, UR6, RZ ;  /* 0x0000000600007c24 */ /* 0x000fe2000f8e02ff */
[----:B------:R-:W-:Y:S01]  /*62e0*/  SHF.R.S32.HI R12, RZ, 0x1f, R29 ;  /* 0x0000001fff0c7819 */ /* 0x000fe2000001141d */
[C---:B------:R-:W-:Y:S01]  /*62f0*/  IMAD R11, R27.reuse, UR5, R6 ;  /* 0x000000051b0b7c24 */ /* 0x040fe2000f8e0206 */
[----:B------:R-:W-:Y:S01]  /*6300*/  ULDC.64 UR4, c[0x0][0x3c8] ;  /* 0x0000f20000047ab9 */ /* 0x000fe20000000a00 */
[----:B------:R-:W-:Y:S01]  /*6310*/  IMAD.WIDE.U32 R6, R27, UR6, RZ ;  /* 0x000000061b067c25 */ /* 0x000fe2000f8e00ff */
[----:B------:R-:W-:-:S02]  /*6320*/  LEA R24, P2, R4, UR4, 0x1 ;  /* 0x0000000404187c11 */ /* 0x000fc4000f8408ff */
[----:B------:R-:W-:Y:S01]  /*6330*/  SHF.R.S32.HI R14, RZ, 0x1f, R16 ;  /* 0x0000001fff0e7819 */ /* 0x000fe20000011410 */
[----:B------:R-:W-:Y:S01]  /*6340*/  IMAD.IADD R11, R11, 0x1, R5 ;  /* 0x000000010b0b7824 */ /* 0x000fe200078e0205 */
[----:B------:R-:W-:Y:S01]  /*6350*/  IADD3 R5, P1, R16, R4, RZ ;  /* 0x0000000410057210 */ /* 0x000fe20007f3e0ff */
[----:B------:R-:W-:Y:S01]  /*6360*/  IMAD R9, R27, UR7, R0 ;  /* 0x000000071b097c24 */ /* 0x000fe2000f8e0200 */
[----:B------:R-:W-:Y:S01]  /*6370*/  LEA R32, P5, R3, UR4, 0x1 ;  /* 0x0000000403207c11 */ /* 0x000fe2000f8a08ff */
[--C-:B------:R-:W-:Y:S01]  /*6380*/  IMAD.X R10, R12, 0x1, R11.reuse, P6 ;  /* 0x000000010c0a7824 */ /* 0x100fe200030e060b */
[----:B------:R-:W-:Y:S01]  /*6390*/  LEA.HI.X R26, R4, UR5, R11, 0x1, P2 ;  /* 0x00000005041a7c11 */ /* 0x000fe200090f0c0b */
[----:B------:R-:W-:Y:S01]  /*63a0*/  IMAD.IADD R9, R9, 0x1, R7 ;  /* 0x0000000109097824 */ /* 0x000fe200078e0207 */
[-C--:B------:R-:W-:Y:S01]  /*63b0*/  IADD3 R8, P2, R29, R6.reuse, RZ ;  /* 0x000000061d087210 */ /* 0x080fe20007f5e0ff */
[----:B------:R-:W-:Y:S01]  /*63c0*/  ULDC.64 UR6, c[0x0][0x3e0] ;  /* 0x0000f80000067ab9 */ /* 0x000fe20000000a00 */
[----:B------:R-:W-:Y:S01]  /*63d0*/  IADD3 R0, P4, R16, R6, RZ ;  /* 0x0000000610007210 */ /* 0x000fe20007f9e0ff */
[----:B------:R-:W-:Y:S01]  /*63e0*/  IMAD.X R4, R14, 0x1, R11, P1 ;  /* 0x000000010e047824 */ /* 0x000fe200008e060b */
[----:B------:R-:W-:Y:S01]  /*63f0*/  LEA.HI.X R33, R3, UR5, R10, 0x1, P5 ;  /* 0x0000000503217c11 */ /* 0x000fe2000a8f0c0a */
[----:B------:R-:W-:Y:S01]  /*6400*/  IMAD.X R7, R12, 0x1, R9, P2 ;  /* 0x000000010c077824 */ /* 0x000fe200010e0609 */
[----:B------:R-:W-:-:S02]  /*6410*/  LEA R27, P3, R6, UR6, 0x1 ;  /* 0x00000006061b7c11 */ /* 0x000fc4000f8608ff */
[----:B------:R-:W-:Y:S02]  /*6420*/  LEA R34, P6, R8, UR6, 0x1 ;  /* 0x0000000608227c11 */ /* 0x000fe4000f8c08ff */
[----:B------:R-:W-:Y:S02]  /*6430*/  LEA R36, P1, R5, UR4, 0x1 ;  /* 0x0000000405247c11 */ /* 0x000fe4000f8208ff */
[----:B------:R-:W-:Y:S02]  /*6440*/  LEA R38, P2, R0, UR6, 0x1 ;  /* 0x0000000600267c11 */ /* 0x000fe4000f8408ff */
[----:B------:R-:W-:Y:S02]  /*6450*/  IADD3.X R3, R14, R9, RZ, P4, !PT ;  /* 0x000000090e037210 */ /* 0x000fe400027fe4ff */
[----:B------:R-:W-:Y:S02]  /*6460*/  LEA.HI.X R35, R8, UR7, R7, 0x1, P6 ;  /* 0x0000000708237c11 */ /* 0x000fe4000b0f0c07 */
[----:B------:R-:W-:-:S02]  /*6470*/  LEA.HI.X R28, R6, UR7, R9, 0x1, P3 ;  /* 0x00000007061c7c11 */ /* 0x000fc400098f0c09 */
[----:B------:R-:W-:Y:S02]  /*6480*/  LEA.HI.X R37, R5, UR5, R4, 0x1, P1 ;  /* 0x0000000505257c11 */ /* 0x000fe400088f0c04 */
        /* <DEDUP_REMOVED lines=17> */
[----:B-1----:R-:W-:Y:S05]  /*65a0*/  CALL.ABS.NOINC R14 ;  /* 0x000000000e007343 */ /* 0x002fea0003c00000 */
.L_x_3680:
[----:B------:R-:W-:Y:S05]  /*65b0*/  BSYNC B6 ;  /* 0x0000000000067941 */ /* 0x000fea0003800000 */
.L_x_3679:
        /* <DEDUP_REMOVED lines=26> */
[----:B------:R-:W-:Y:S02]  /*6760*/  ISETP.GE.AND P2, PT, R4, UR4, PT ;  /* 0x0000000404007c0c */ /* 0x000fe4000bf46270 */
[----:B------:R-:W-:-:S09]  /*6770*/  CS2R R4, SRZ ;  /* 0x0000000000047805 */ /* 0x000fd2000001ff00 */
[----:B------:R0:W5:Y:S04]  /*6780*/  @!P0 LDG.E.64 R6, desc[UR54][R32.64] ;  /* 0x0000003620068981 */ /* 0x000168000c1e1b00 */
[----:B------:R0:W5:Y:S04]  /*6790*/  @!P2 LDG.E.64 R4, desc[UR54][R32.64+0x20] ;  /* 0x000020362004a981 */ /* 0x000168000c1e1b00 */
[----:B------:R0:W5:Y:S04]  /*67a0*/  @!P0 LDG.E.64 R20, desc[UR54][R34.64] ;  /* 0x0000003622148981 */ /* 0x000168000c1e1b00 */
[----:B------:R0:W5:Y:S02]  /*67b0*/  @!P2 LDG.E.64 R8, desc[UR54][R34.64+0x20] ;  /* 0x000020362208a981 */ /* 0x000164000c1e1b00 */
.L_x_3684:
[----:B------:R-:W-:Y:S05]  /*67c0*/  BSYNC B1 ;  /* 0x0000000000017941 */ /* 0x000fea0003800000 */
.L_x_3683:
[----:B------:R-:W-:-:S03]  /*67d0*/  UMOV UR4, 0xffffffff ;  /* 0xffffffff00047882 */ /* 0x000fc60000000000 */
[----:B------:R-:W-:Y:S05]  /*67e0*/  BRA.DIV UR4, `(.L_x_3685) ;  /* 0x0000011204ac7947 */ /* 0x000fea000b800000 */
.L_x_3848:
[----:B------:R-:W-:-:S03]  /*67f0*/  UMOV UR4, 0xffffffff ;  /* 0xffffffff00047882 */ /* 0x000fc60000000000 */
[----:B------:R-:W-:Y:S05]  /*6800*/  BRA.DIV UR4, `(.L_x_3686) ;  /* 0x0000011204cc7947 */ /* 0x000fea000b800000 */
.L_x_3851:
[----:B------:R-:W-:-:S03]  /*6810*/  UMOV UR4, 0xffffffff ;  /* 0xffffffff00047882 */ /* 0x000fc60000000000 */
[----:B------:R-:W-:Y:S05]  /*6820*/  BRA.DIV UR4, `(.L_x_3687) ;  /* 0x0000011204ec7947 */ /* 0x000fea000b800000 */
.L_x_3854:
[----:B------:R-:W-:-:S03]  /*6830*/  UMOV UR4, 0xffffffff ;  /* 0xffffffff00047882 */ /* 0x000fc60000000000 */
[----:B------:R-:W-:Y:S05]  /*6840*/  BRA.DIV UR4, `(.L_x_3688) ;  /* 0x00000116040c7947 */ /* 0x000fea000b800000 */
.L_x_3857:
[----:B------:R-:W1:Y:S01]  /*6850*/  SYNCS.PHASECHK.TRANS64.TRYWAIT P0, [R2+URZ+0x38800], R25 ;  /* 0x03880019020075a7 */ /* 0x000e62000800017f */
[--C-:B0----5:R-:W-:Y:S01]  /*6860*/  IMAD.MOV.U32 R32, RZ, RZ, R7.reuse ;  /* 0x000000ffff207224 */ /* 0x121fe200078e0007 */
[--C-:B------:R-:W-:Y:S01]  /*6870*/  SHF.R.U64 R34, R6, 0x10, R7.reuse ;  /* 0x0000001006227819 */ /* 0x100fe20000001207 */
[----:B------:R-:W-:Y:S01]  /*6880*/  IMAD.MOV.U32 R27, RZ, RZ, R6 ;  /* 0x000000ffff1b7224 */ /* 0x000fe200078e0006 */
[----:B------:R-:W-:Y:S01]  /*6890*/  SHF.R.U32.HI R12, RZ, 0x10, R7 ;  /* 0x00000010ff0c7819 */ /* 0x000fe20000011607 */
[----:B------:R-:W-:Y:S01]  /*68a0*/  IMAD R7, R189, 0x200, R0 ;  /* 0x00000200bd077824 */ /* 0x000fe200078e0200 */
[----:B------:R-:W-:Y:S01]  /*68b0*/  LOP3.LUT P2, RZ, R186, 0x4, RZ, 0xc0, !PT ;  /* 0x00000004baff7812 */ /* 0x000fe2000784c0ff */
[--C-:B------:R-:W-:Y:S01]  /*68c0*/  IMAD.MOV.U32 R6, RZ, RZ, R5.reuse ;  /* 0x000000ffff067224 */ /* 0x100fe200078e0005 */
[--C-:B------:R-:W-:Y:S01]  /*68d0*/  SHF.R.U64 R35, R4, 0x10, R5.reuse ;  /* 0x0000001004237819 */ /* 0x100fe20000001205 */
[----:B------:R-:W-:Y:S01]  /*68e0*/  IMAD.MOV.U32 R30, RZ, RZ, R4 ;  /* 0x000000ffff1e7224 */ /* 0x000fe200078e0004 */
[----:B------:R-:W-:Y:S01]  /*68f0*/  LEA R10, R7, R2, 0x1 ;  /* 0x00000002070a7211 */ /* 0x000fe200078e08ff */
[----:B------:R-:W-:Y:S01]  /*6900*/  IMAD.MOV.U32 R7, RZ, RZ, R20 ;  /* 0x000000ffff077224 */ /* 0x000fe200078e0014 */
[----:B------:R-:W-:Y:S01]  /*6910*/  SHF.R.U32.HI R13, RZ, 0x10, R5 ;  /* 0x00000010ff0d7819 */ /* 0x000fe20000011605 */
[--C-:B------:R-:W-:Y:S01]  /*6920*/  IMAD.MOV.U32 R11, RZ, RZ, R21.reuse ;  /* 0x000000ffff0b7224 */ /* 0x100fe200078e0015 */
[--C-:B------:R-:W-:Y:S01]  /*6930*/  SHF.R.U64 R36, R20, 0x10, R21.reuse ;  /* 0x0000001014247819 */ /* 0x100fe20000001215 */
[----:B------:R-:W-:Y:S01]  /*6940*/  IMAD.MOV.U32 R5, RZ, RZ, R8 ;  /* 0x000000ffff057224 */ /* 0x000fe200078e0008 */
[----:B------:R-:W-:Y:S01]  /*6950*/  SHF.R.U32.HI R14, RZ, 0x10, R21 ;  /* 0x00000010ff0e7819 */ /* 0x000fe20000011615 */
[C---:B------:R-:W-:Y:S01]  /*6960*/  VIADD R4, R10.reuse, 0x20400 ;  /* 0x000204000a047836 */ /* 0x040fe20000000000 */
[----:B------:R-:W-:Y:S01]  /*6970*/  MOV R33, R9 ;  /* 0x0000000900217202 */ /* 0x000fe20000000f00 */
[----:B------:R-:W-:Y:S01]  /*6980*/  BSSY B1, `(.L_x_3689) ;  /* 0x000000d000017945 */ /* 0x000fe20003800000 */
        /* <DEDUP_REMOVED lines=12> */
.L_x_3858:
[----:B------:R-:W-:Y:S05]  /*6a50*/  BSYNC B1 ;  /* 0x0000000000017941 */ /* 0x000fea0003800000 */
.L_x_3689:
        /* <DEDUP_REMOVED lines=10> */
[--C-:B------:R-:W-:Y:S02]  /*6b00*/  HADD2.F32 R15, -RZ, R27.reuse.H1_H1 ;  /* 0x3000001bff0f7230 */ /* 0x100fe40000004100 */
        /* <DEDUP_REMOVED lines=20> */
[----:B------:R-:W-:Y:S02]  /*6c50*/  HADD2.F32 R4, -RZ, R32.H0_H0 ;  /* 0x20000020ff047230 */ /* 0x000fe40000004100 */
[----:B------:R-:W-:Y:S02]  /*6c60*/  HADD2.F32 R13, -RZ, R36.H1_H1 ;  /* 0x30000024ff0d7230 */ /* 0x000fe40000004100 */
[----:B------:R-:W-:Y:S01]  /*6c70*/  FMUL.FTZ R14, R6, R8 ;  /* 0x00000008060e7220 */ /* 0x000fe20000410000 */
[----:B------:R-:W-:-:S02]  /*6c80*/  HADD2.F32 R5, -RZ, R34.H1_H1 ;  /* 0x30000022ff057230 */ /* 0x000fc40000004100 */
[-C--:B------:R-:W-:Y:S01]  /*6c90*/  FMUL.FTZ R15, R6, R4.reuse ;  /* 0x00000004060f7220 */ /* 0x080fe20000410000 */
[----:B0-----:R-:W-:Y:S01]  /*6ca0*/  FMUL.FTZ R25, R7, R13 ;  /* 0x0000000d07197220 */ /* 0x001fe20000410000 */
[----:B------:R-:W-:Y:S01]  /*6cb0*/  FFMA.FTZ R6, R11, R4, -R14 ;  /* 0x000000040b067223 */ /* 0x000fe2000001080e */
        /* <DEDUP_REMOVED lines=9> */
.L_x_3694:
[----:B------:R-:W-:Y:S05]  /*6d50*/  BSYNC B2 ;  /* 0x0000000000027941 */ /* 0x000fea0003800000 */
.L_x_3693:
[----:B------:R-:W-:Y:S05]  /*6d60*/  @P1 BRA `(.L_x_3692) ;  /* 0x0000000000981947 */ /* 0x000fea0003800000 */
[----:B-1----:R-:W1:Y:S01]  /*6d70*/  LDS.128 R4, [R0] ;  /* 0x0000000000047984 */ /* 0x002e620000000c00 */
[----:B------:R-:W-:Y:S02]  /*6d80*/  HADD2.F32 R15, -RZ, R32.H1_H1 ;  /* 0x30000020ff0f7230 */ /* 0x000fe40000004100 */
        /* <DEDUP_REMOVED lines=19> */
[----:B------:R-:W-:Y:S02]  /*6ec0*/  HADD2.F32 R8, -RZ, R33.H0_H0 ;  /* 0x20000021ff087230 */ /* 0x000fe40000004100 */
[----:B------:R-:W-:Y:S02]  /*6ed0*/  HADD2.F32 R4, -RZ, R30.H1_H1 ;  /* 0x3000001eff047230 */ /* 0x000fe40000004100 */
        /* <DEDUP_REMOVED lines=15> */
.L_x_3692:
[----:B------:R-:W-:Y:S05]  /*6fd0*/  BSYNC B1 ;  /* 0x0000000000017941 */ /* 0x000fea0003800000 */
.L_x_3691:
        /* <DEDUP_REMOVED lines=9> */
[--C-:B------:R-:W-:Y:S02]  /*7070*/  HADD2.F32 R20, -RZ, R27.reuse.H0_H0 ;  /* 0x2000001bff147230 */ /* 0x100fe40000004100 */
[----:B------:R-:W-:Y:S02]  /*7080*/  HADD2.F32 R24, -RZ, R27.H1_H1 ;  /* 0x3000001bff187230 */ /* 0x000fe40000004100 */
[----:B0-----:R-:W-:Y:S02]  /*7090*/  HADD2.F32 R25, -RZ, R36.H0_H0 ;  /* 0x20000024ff197230 */ /* 0x001fe40000004100 */
[----:B------:R-:W-:Y:S02]  /*70a0*/  HADD2.F32 R21, -RZ, R34.H0_H0 ;  /* 0x20000022ff157230 */ /* 0x000fe40000004100 */
[----:B------:R-:W-:Y:S02]  /*70b0*/  HADD2.F32 R27, -RZ, R33.H1_H1 ;  /* 0x30000021ff1b7230 */ /* 0x000fe40000004100 */
[----:B------:R-:W-:-:S02]  /*70c0*/  HADD2.F32 R26, -RZ, R36.H1_H1 ;  /* 0x30000024ff1a7230 */ /* 0x000fc40000004100 */
[--C-:B-1----:R-:W-:Y:S02]  /*70d0*/  HADD2.F32 R8, -RZ, R4.reuse.H0_H0 ;  /* 0x20000004ff087230 */ /* 0x102fe40000004100 */
[----:B------:R-:W-:Y:S02]  /*70e0*/  HADD2.F32 R4, -RZ, R4.H1_H1 ;  /* 0x30000004ff047230 */ /* 0x000fe40000004100 */
[--C-:B------:R-:W-:Y:S02]  /*70f0*/  HADD2.F32 R9, -RZ, R5.reuse.H0_H0 ;  /* 0x20000005ff097230 */ /* 0x100fe40000004100 */
[----:B------:R-:W-:Y:S02]  /*7100*/  HADD2.F32 R5, -RZ, R5.H1_H1 ;  /* 0x30000005ff057230 */ /* 0x000fe40000004100 */
[-C--:B------:R-:W-:Y:S01]  /*7110*/  FMUL.FTZ R13, R24, R4.reuse ;  /* 0x00000004180d7220 */ /* 0x080fe20000410000 */
[----:B------:R-:W-:Y:S01]  /*7120*/  FMUL.FTZ R15, R20, R4 ;  /* 0x00000004140f7220 */ /* 0x000fe20000410000 */
[----:B------:R-:W-:-:S02]  /*7130*/  HADD2.F32 R11, -RZ, R6.H0_H0 ;  /* 0x20000006ff0b7230 */ /* 0x000fc40000004100 */
[-C--:B------:R-:W-:Y:S01]  /*7140*/  FMUL.FTZ R14, R25, R5.reuse ;  /* 0x00000005190e7220 */ /* 0x080fe20000410000 */
[-C--:B------:R-:W-:Y:S01]  /*7150*/  FFMA.FTZ R4, R20, R8.reuse, -R13 ;  /* 0x0000000814047223 */ /* 0x080fe2000001080d */
[----:B------:R-:W-:Y:S01]  /*7160*/  FFMA.FTZ R15, R24, R8, R15 ;  /* 0x00000008180f7223 */ /* 0x000fe2000001000f */
[--C-:B------:R-:W-:Y:S02]  /*7170*/  HADD2.F32 R12, -RZ, R7.reuse.H0_H0 ;  /* 0x20000007ff0c7230 */ /* 0x100fe40000004100 */
[C---:B------:R-:W-:Y:S01]  /*7180*/  FMUL.FTZ R8, R21.reuse, R5 ;  /* 0x0000000515087220 */ /* 0x040fe20000410000 */
[----:B------:R-:W-:Y:S02]  /*7190*/  HADD2.F32 R6, -RZ, R6.H1_H1 ;  /* 0x30000006ff067230 */ /* 0x000fe40000004100 */
[-C--:B------:R-:W-:Y:S01]  /*71a0*/  FFMA.FTZ R5, R21, R9.reuse, -R14 ;  /* 0x0000000915057223 */ /* 0x080fe2000001080e */
[----:B------:R-:W-:Y:S02]  /*71b0*/  HADD2.F32 R7, -RZ, R7.H1_H1 ;  /* 0x30000007ff077230 */ /* 0x000fe40000004100 */
[----:B------:R-:W-:Y:S01]  /*71c0*/  FFMA.FTZ R8, R25, R9, R8 ;  /* 0x0000000919087223 */ /* 0x000fe20000010008 */
[----:B------:R-:W-:-:S02]  /*71d0*/  HADD2.F32 R21, -RZ, R32.H0_H0 ;  /* 0x20000020ff157230 */ /* 0x000fc40000004100 */
[----:B------:R-:W-:Y:S01]  /*71e0*/  FMUL.FTZ R14, R27, R6 ;  /* 0x000000061b0e7220 */ /* 0x000fe20000410000 */
[----:B------:R-:W-:Y:S02]  /*71f0*/  HADD2.F32 R24, -RZ, R34.H1_H1 ;  /* 0x30000022ff187230 */ /* 0x000fe40000004100 */
[----:B------:R-:W-:Y:S01]  /*7200*/  FMUL.FTZ R9, R26, R7 ;  /* 0x000000071a097220 */ /* 0x000fe20000410000 */
[----:B------:R-:W-:Y:S01]  /*7210*/  F2FP.F16.F32.PACK_AB R4, R15, R4 ;  /* 0x000000040f04723e */ /* 0x000fe200000000ff */
[C---:B------:R-:W-:Y:S01]  /*7220*/  FMUL.FTZ R20, R21.reuse, R6 ;  /* 0x0000000615147220 */ /* 0x040fe20000410000 */
[----:B------:R-:W-:Y:S01]  /*7230*/  FFMA.FTZ R6, R21, R11, -R14 ;  /* 0x0000000b15067223 */ /* 0x000fe2000001080e */
[C---:B------:R-:W-:Y:S01]  /*7240*/  FMUL.FTZ R13, R24.reuse, R7 ;  /* 0x00000007180d7220 */ /* 0x040fe20000410000 */
[-C--:B------:R-:W-:Y:S01]  /*7250*/  FFMA.FTZ R7, R24, R12.reuse, -R9 ;  /* 0x0000000c18077223 */ /* 0x080fe20000010809 */
[----:B------:R-:W-:Y:S01]  /*7260*/  FFMA.FTZ R11, R27, R11, R20 ;  /* 0x0000000b1b0b7223 */ /* 0x000fe20000010014 */
[----:B------:R-:W-:Y:S01]  /*7270*/  F2FP.F16.F32.PACK_AB R5, R8, R5 ;  /* 0x000000050805723e */ /* 0x000fe200000000ff */
[----:B------:R-:W-:-:S03]  /*7280*/  FFMA.FTZ R12, R26, R12, R13 ;  /* 0x0000000c1a0c7223 */ /* 0x000fc6000001000d */
[----:B------:R-:W-:Y:S02]  /*7290*/  F2FP.F16.F32.PACK_AB R6, R11, R6 ;  /* 0x000000060b06723e */ /* 0x000fe400000000ff */
[----:B------:R-:W-:-:S05]  /*72a0*/  F2FP.F16.F32.PACK_AB R7, R12, R7 ;  /* 0x000000070c07723e */ /* 0x000fca00000000ff */
[----:B------:R1:W-:Y:S02]  /*72b0*/  STS.128 [R10+0x21400], R4 ;  /* 0x021400040a007388 */ /* 0x0003e40000000c00 */
.L_x_3697:
[----:B------:R-:W-:Y:S05]  /*72c0*/  BSYNC B1 ;  /* 0x0000000000017941 */ /* 0x000fea0003800000 */
.L_x_3696:
[----:B------:R-:W-:Y:S05]  /*72d0*/  @P1 BRA `(.L_x_3695) ;  /* 0x00000010001c1947 */ /* 0x000fea0003800000 */
[----:B-1----:R-:W1:Y:S01]  /*72e0*/  LDS.128 R4, [R0+0x1000] ;  /* 0x0010000000047984 */ /* 0x002e620000000c00 */
[----:B------:R-:W-:Y:S02]  /*72f0*/  HADD2.F32 R14, -RZ, R32.H1_H1 ;  /* 0x30000020ff0e7230 */ /* 0x000fe40000004100 */
[----:B------:R-:W-:Y:S02]  /*7300*/  HADD2.F32 R12, -RZ, R30.H0_H0 ;  /* 0x2000001eff0c7230 */ /* 0x000fe40000004100 */
[----:B0-----:R-:W-:Y:S02]  /*7310*/  HADD2.F32 R25, -RZ, R37.H0_H0 ;  /* 0x20000025ff197230 */ /* 0x001fe40000004100 */
[----:B------:R-:W-:Y:S02]  /*7320*/  HADD2.F32 R21, -RZ, R35.H0_H0 ;  /* 0x20000023ff157230 */ /* 0x000fe40000004100 */
[----:B------:R-:W-:Y:S02]  /*7330*/  HADD2.F32 R20, -RZ, R33.H0_H0 ;  /* 0x20000021ff147230 */ /* 0x000fe40000004100 */
        /* <DEDUP_REMOVED lines=11> */
[----:B------:R-:W-:Y:S02]  /*73f0*/  HADD2.F32 R6, -RZ, R6.H1_H1 ;  /* 0x30000006ff067230 */ /* 0x000fe40000004100 */
[C---:B------:R-:W-:Y:S01]  /*7400*/  FMUL.FTZ R12, R21.reuse, R5 ;  /* 0x00000005150c7220 */ /* 0x040fe20000410000 */
[--C-:B------:R-:W-:Y:S02]  /*7410*/  HADD2.F32 R11, -RZ, R7.reuse.H0_H0 ;  /* 0x20000007ff0b7230 */ /* 0x100fe40000004100 */
[----:B------:R-:W-:Y:S01]  /*7420*/  FFMA.FTZ R4, R21, R9, -R4 ;  /* 0x0000000915047223 */ /* 0x000fe20000010804 */
[----:B------:R-:W-:Y:S02]  /*7430*/  HADD2.F32 R14, -RZ, R30.H1_H1 ;  /* 0x3000001eff0e7230 */ /* 0x000fe40000004100 */
[----:B------:R-:W-:Y:S01]  /*7440*/  FMUL.FTZ R5, R20, R6 ;  /* 0x0000000614057220 */ /* 0x000fe20000410000 */
[----:B------:R-:W-:-:S02]  /*7450*/  HADD2.F32 R7, -RZ, R7.H1_H1 ;  /* 0x30000007ff077230 */ /* 0x000fc40000004100 */
[----:B------:R-:W-:Y:S01]  /*7460*/  FFMA.FTZ R9, R25, R9, R12 ;  /* 0x0000000919097223 */ /* 0x000fe2000001000c */
[----:B------:R-:W-:Y:S02]  /*7470*/  HADD2.F32 R21, -RZ, R35.H1_H1 ;  /* 0x30000023ff157230 */ /* 0x000fe40000004100 */
[C---:B------:R-:W-:Y:S01]  /*7480*/  FMUL.FTZ R15, R14.reuse, R6 ;  /* 0x000000060e0f7220 */ /* 0x040fe20000410000 */
[-C--:B------:R-:W-:Y:S01]  /*7490*/  FFMA.FTZ R5, R14, R10.reuse, -R5 ;  /* 0x0000000a0e057223 */ /* 0x080fe20000010805 */
[----:B------:R-:W-:Y:S01]  /*74a0*/  FMUL.FTZ R6, R27, R7 ;  /* 0x000000071b067220 */ /* 0x000fe20000410000 */
[----:B------:R-:W-:Y:S01]  /*74b0*/  F2FP.F16.F32.PACK_AB R8, R8, R13 ;  /* 0x0000000d0808723e */ /* 0x000fe200000000ff */
[C---:B------:R-:W-:Y:S01]  /*74c0*/  FMUL.FTZ R12, R21.reuse, R7 ;  /* 0x00000007150c7220 */ /* 0x040fe20000410000 */
[----:B------:R-:W-:Y:S01]  /*74d0*/  FFMA.FTZ R10, R20, R10, R15 ;  /* 0x0000000a140a7223 */ /* 0x000fe2000001000f */
[-C--:B------:R-:W-:Y:S01]  /*74e0*/  FFMA.FTZ R6, R21, R11.reuse, -R6 ;  /* 0x0000000b15067223 */ /* 0x080fe20000010806 */
[----:B------:R-:W-:Y:S01]  /*74f0*/  F2FP.F16.F32.PACK_AB R9, R9, R4 ;  /* 0x000000040909723e */ /* 0x000fe200000000ff */
[----:B------:R-:W-:-:S02]  /*7500*/  FFMA.FTZ R11, R27, R11, R12 ;  /* 0x0000000b1b0b7223 */ /* 0x000fc4000001000c */
[----:B------:R-:W-:-:S03]  /*7510*/  F2FP.F16.F32.PACK_AB R10, R10, R5 ;  /* 0x000000050a0a723e */ /* 0x000fc600000000ff */
[----:B------:R-:W-:-:S05]  /*7520*/  F2FP.F16.F32.PACK_AB R11, R11, R6 ;  /* 0x000000060b0b723e */ /* 0x000fca00000000ff */
[----:B------:R3:W-:Y:S01]  /*7530*/  STS.128 [R0+0x1000], R8 ;  /* 0x0010000800007388 */ /* 0x0007e20000000c00 */
[----:B------:R-:W-:Y:S05]  /*7540*/  BRA `(.L_x_3695) ;  /* 0x0000000c00807947 */ /* 0x000fea0003800000 */
.L_x_3682:
        /* <DEDUP_REMOVED lines=14> */
.L_x_3861:
[----:B------:R-:W-:Y:S01]  /*7630*/  UMOV UR4, 0xffffffff ;  /* 0xffffffff00047882 */ /* 0x000fe20000000000 */
[----:B------:R-:W-:Y:S02]  /*7640*/  LOP3.LUT R0, R0, 0xfffffffe, RZ, 0xc0, !PT ;  /* 0xfffffffe00007812 */ /* 0x000fe400078ec0ff */
[----:B------:R-:W-:Y:S05]  /*7650*/  BRA.DIV UR4, `(.L_x_3699) ;  /* 0x0000010604ec7947 */ /* 0x000fea000b800000 */
.L_x_3864:
[----:B------:R-:W-:Y:S01]  /*7660*/  UMOV UR4, 0xffffffff ;  /* 0xffffffff00047882 */ /* 0x000fe20000000000 */
[----:B------:R-:W-:Y:S02]  /*7670*/  IMAD.IADD R3, R213, 0x1, -R0 ;  /* 0x00000001d5037824 */ /* 0x000fe400078e0a00 */
[----:B------:R-:W-:Y:S05]  /*7680*/  BRA.DIV UR4, `(.L_x_3700) ;  /* 0x0000010a04087947 */ /* 0x000fea000b800000 */
.L_x_3867:
[----:B------:R-:W-:Y:S01]  /*7690*/  UMOV UR4, 0xffffffff ;  /* 0xffffffff00047882 */ /* 0x000fe20000000000 */
[----:B------:R-:W-:Y:S02]  /*76a0*/  SHF.L.U32 R9, R3, 0x1f, RZ ;  /* 0x0000001f03097819 */ /* 0x000fe400000006ff */
[----:B------:R-:W-:Y:S05]  /*76b0*/  BRA.DIV UR4, `(.L_x_3701) ;  /* 0x0000010a04247947 */ /* 0x000fea000b800000 */
.L_x_3870:
[----:B------:R-:W1:Y:S01]  /*76c0*/  SYNCS.PHASECHK.TRANS64.TRYWAIT P1, [R2+URZ+0x38800], R9 ;  /* 0x03880009020075a7 */ /* 0x000e62000802017f */
[----:B0----5:R-:W-:Y:S01]  /*76d0*/  IMAD.MOV.U32 R38, RZ, RZ, R32 ;  /* 0x000000ffff267224 */ /* 0x021fe200078e0020 */
[----:B------:R-:W-:Y:S01]  /*76e0*/  MOV R0, R33 ;  /* 0x0000002100007202 */ /* 0x000fe20000000f00 */
[----:B------:R-:W-:Y:S01]  /*76f0*/  IMAD.MOV.U32 R40, RZ, RZ, R4 ;  /* 0x000000ffff287224 */ /* 0x000fe200078e0004 */
[--C-:B------:R-:W-:Y:S01]  /*7700*/  SHF.R.U64 R44, R4, 0x10, R5.reuse ;  /* 0x00000010042c7819 */ /* 0x100fe20000001205 */
[----:B------:R-:W-:Y:S01]  /*7710*/  IMAD.MOV.U32 R39, RZ, RZ, R34 ;  /* 0x000000ffff277224 */ /* 0x000fe200078e0022 */
[----:B------:R-:W-:Y:S01]  /*7720*/  PRMT R38, R38, 0x5410, R0 ;  /* 0x0000541026267816 */ /* 0x000fe20000000000 */
[----:B------:R-:W-:Y:S01]  /*7730*/  IMAD.MOV.U32 R0, RZ, RZ, R5 ;  /* 0x000000ffff007224 */ /* 0x000fe200078e0005 */
[----:B------:R-:W-:Y:S01]  /*7740*/  SHF.R.U64 R45, R6, 0x10, R7 ;  /* 0x00000010062d7819 */ /* 0x000fe20000001207 */
[----:B------:R-:W-:Y:S01]  /*7750*/  IMAD.MOV.U32 R8, RZ, RZ, R35 ;  /* 0x000000ffff087224 */ /* 0x000fe200078e0023 */
[--C-:B------:R-:W-:Y:S01]  /*7760*/  SHF.R.U64 R42, R32, 0x10, R33.reuse ;  /* 0x00000010202a7819 */ /* 0x100fe20000001221 */
[----:B------:R-:W-:Y:S01]  /*7770*/  IMAD.MOV.U32 R41, RZ, RZ, R6 ;  /* 0x000000ffff297224 */ /* 0x000fe200078e0006 */
[----:B------:R-:W-:Y:S01]  /*7780*/  SHF.R.U32.HI R10, RZ, 0x10, R33 ;  /* 0x00000010ff0a7819 */ /* 0x000fe20000011621 */
[----:B------:R-:W-:Y:S01]  /*7790*/  BSSY B1, `(.L_x_3702) ;  /* 0x0000011000017945 */ /* 0x000fe20003800000 */
[----:B------:R-:W-:-:S02]  /*77a0*/  SHF.R.U64 R43, R34, 0x10, R35 ;  /* 0x00000010222b7819 */ /* 0x000fc40000001223 */
[----:B------:R-:W-:Y:S02]  /*77b0*/  SHF.R.U32.HI R11, RZ, 0x10, R35 ;  /* 0x00000010ff0b7819 */ /* 0x000fe40000011623 */
[----:B------:R-:W-:Y:S02]  /*77c0*/  SHF.R.U32.HI R5, RZ, 0x10, R5 ;  /* 0x00000010ff057819 */ /* 0x000fe40000011605 */
[----:B------:R-:W-:Y:S02]  /*77d0*/  MOV R4, R7 ;  /* 0x0000000700047202 */ /* 0x000fe40000000f00 */
[----:B------:R-:W-:Y:S02]  /*77e0*/  SHF.R.U32.HI R6, RZ, 0x10, R7 ;  /* 0x00000010ff067819 */ /* 0x000fe40000011607 */
[-C--:B------:R-:W-:Y:S02]  /*77f0*/  ISETP.GE.OR P2, PT, R22, R21.reuse, P0 ;  /* 0x000000151600720c */ /* 0x080fe40000746670 */
[----:B------:R-:W-:Y:S01]  /*7800*/  PRMT R40, R40, 0x5410, R0 ;  /* 0x0000541028287816 */ /* 0x000fe20000000000 */
[----:B------:R-:W-:Y:S01]  /*7810*/  IMAD.IADD R0, R16, 0x1, R29 ;  /* 0x0000000110007824 */ /* 0x000fe200078e021d */
[----:B------:R-:W-:-:S02]  /*7820*/  ISETP.GE.OR P0, PT, R232, R21, P0 ;  /* 0x00000015e800720c */ /* 0x000fc40000706670 */
[----:B------:R-:W-:Y:S02]  /*7830*/  PRMT R42, R42, 0x5410, R10 ;  /* 0x000054102a2a7816 */ /* 0x000fe4000000000a */
[----:B------:R-:W-:Y:S02]  /*7840*/  PRMT R39, R39, 0x5410, R8 ;  /* 0x0000541027277816 */ /* 0x000fe40000000008 */
[----:B------:R-:W-:Y:S02]  /*7850*/  PRMT R43, R43, 0x5410, R11 ;  /* 0x000054102b2b7816 */ /* 0x000fe4000000000b */
[----:B------:R-:W-:Y:S02]  /*7860*/  PRMT R44, R44, 0x5410, R5 ;  /* 0x000054102c2c7816 */ /* 0x000fe40000000005 */
[----:B------:R-:W-:Y:S02]  /*7870*/  PRMT R41, R41, 0x5410, R4 ;  /* 0x0000541029297816 */ /* 0x000fe40000000004 */
[----:B------:R-:W-:Y:S01]  /*7880*/  PRMT R45, R45, 0x5410, R6 ;  /* 0x000054102d2d7816 */ /* 0x000fe20000000006 */
[----:B-1----:R-:W-:Y:S06]  /*7890*/  @!P1 BRA `(.L_x_3703) ;  /* 0x0000010400d49947 */ /* 0x002fec0003800000 */
.L_x_3871:
[----:B------:R-:W-:Y:S05]  /*78a0*/  BSYNC B1 ;  /* 0x0000000000017941 */ /* 0x000fea0003800000 */
.L_x_3702:
[----:B------:R-:W-:Y:S01]  /*78b0*/  BSSY B1, `(.L_x_3704) ;  /* 0x0000059000017945 */ /* 0x000fe20003800000 */
[----:B------:R-:W-:-:S03]  /*78c0*/  LOP3.LUT R0, R0, 0x38, RZ, 0xc0, !PT ;  /* 0x0000003800007812 */ /* 0x000fc600078ec0ff */
[----:B------:R-:W-:Y:S05]  /*78d0*/  @P2 BRA `(.L_x_3705) ;  /* 0x0000000400582947 */ /* 0x000fea0003800000 */
[----:B------:R-:W-:Y:S02]  /*78e0*/  IMAD.SHL.U32 R4, R186, 0x40, RZ ;  /* 0x00000040ba047824 */ /* 0x000fe400078e00ff */
[----:B------:R-:W-:Y:S02]  /*78f0*/  HADD2.F32 R29, -RZ, R40.H0_H0 ;  /* 0x20000028ff1d7230 */ /* 0x000fe40000004100 */
[----:B------:R-:W-:Y:S01]  /*7900*/  HADD2.F32 R27, -RZ, R38.H0_H0 ;  /* 0x20000026ff1b7230 */ /* 0x000fe20000004100 */
[----:B------:R-:W-:Y:S01]  /*7910*/  LOP3.LUT R7, R4, 0x1c0, RZ, 0xc0, !PT ;  /* 0x000001c004077812 */ /* 0x000fe200078ec0ff */
[--C-:B------:R-:W-:Y:S02]  /*7920*/  HADD2.F32 R31, -RZ, R44.reuse.H0_H0 ;  /* 0x2000002cff1f7230 */ /* 0x100fe40000004100 */
[----:B------:R-:W-:Y:S01]  /*7930*/  HADD2.F32 R26, -RZ, R44.H1_H1 ;  /* 0x3000002cff1a7230 */ /* 0x000fe20000004100 */
[----:B------:R-:W-:Y:S02]  /*7940*/  LOP3.LUT R4, R7, 0x38, R16, 0xf8, !PT ;  /* 0x0000003807047812 */ /* 0x000fe400078ef810 */
[----:B0-----:R-:W-:-:S04]  /*7950*/  SHF.R.U32.HI R9, RZ, 0x3, R7 ;  /* 0x00000003ff097819 */ /* 0x001fc80000011607 */
[----:B------:R-:W-:-:S05]  /*7960*/  LOP3.LUT R4, R4, R9, RZ, 0x3c, !PT ;  /* 0x0000000904047212 */ /* 0x000fca00078e3cff */
[----:B------:R-:W-:Y:S01]  /*7970*/  IMAD R5, R189, 0x200, R4 ;  /* 0x00000200bd057824 */ /* 0x000fe200078e0204 */
[----:B------:R-:W-:-:S03]  /*7980*/  LOP3.LUT R4, R9, R0, R7, 0x1e, !PT ;  /* 0x0000000009047212 */ /* 0x000fc600078e1e07 */
[----:B------:R-:W-:Y:S02]  /*7990*/  IMAD R34, R5, 0x2, R2 ;  /* 0x0000000205227824 */ /* 0x000fe400078e0202 */
[----:B------:R-:W-:-:S03]  /*79a0*/  IMAD R5, R189, 0x200, R4 ;  /* 0x00000200bd057824 */ /* 0x000fc600078e0204 */
[----:B------:R-:W0:Y:S02]  /*79b0*/  LDS.128 R8, [R34+0x20400] ;  /* 0x0204000022087984 */ /* 0x000e240000000c00 */
[----:B------:R-:W-:-:S05]  /*79c0*/  LEA R36, R5, R2, 0x1 ;  /* 0x0000000205247211 */ /* 0x000fca00078e08ff */
[----:B------:R-:W1:Y:S01]  /*79d0*/  LDS.128 R4, [R36+0x20400] ;  /* 0x0204000024047984 */ /* 0x000e620000000c00 */
[--C-:B0-----:R-:W-:Y:S02]  /*79e0*/  HADD2.F32 R12, -RZ, R8.reuse.H0_H0 ;  /* 0x20000008ff0c7230 */ /* 0x101fe40000004100 */
[----:B------:R-:W-:Y:S02]  /*79f0*/  HADD2.F32 R8, -RZ, R8.H1_H1 ;  /* 0x30000008ff087230 */ /* 0x000fe40000004100 */
[--C-:B------:R-:W-:Y:S02]  /*7a00*/  HADD2.F32 R13, -RZ, R9.reuse.H0_H0 ;  /* 0x20000009ff0d7230 */ /* 0x100fe40000004100 */
[----:B------:R-:W-:Y:S02]  /*7a10*/  HADD2.F32 R9, -RZ, R9.H1_H1 ;  /* 0x30000009ff097230 */ /* 0x000fe40000004100 */
[--C-:B-1----:R-:W-:Y:S02]  /*7a20*/  HADD2.F32 R20, -RZ, R4.reuse.H0_H0 ;  /* 0x20000004ff147230 */ /* 0x102fe40000004100 */
[----:B------:R-:W-:-:S02]  /*7a30*/  HADD2.F32 R4, -RZ, R4.H1_H1 ;  /* 0x30000004ff047230 */ /* 0x000fc40000004100 */
[----:B------:R-:W-:Y:S02]  /*7a40*/  HADD2.F32 R21, -RZ, R5.H0_H0 ;  /* 0x20000005ff157230 */ /* 0x000fe40000004100 */
[C---:B------:R-:W-:Y:S01]  /*7a50*/  FMUL.FTZ R33, R20.reuse, R29 ;  /* 0x0000001d14217220 */ /* 0x040fe20000410000 */
[----:B------:R-:W-:Y:S01]  /*7a60*/  FMUL.FTZ R35, R20, R27 ;  /* 0x0000001b14237220 */ /* 0x000fe20000410000 */
[----:B------:R-:W-:Y:S02]  /*7a70*/  HADD2.F32 R20, -RZ, R40.H1_H1 ;  /* 0x30000028ff147230 */ /* 0x000fe40000004100 */
[----:B------:R-:W-:Y:S01]  /*7a80*/  FMUL.FTZ R37, R4, R31 ;  /* 0x0000001f04257220 */ /* 0x000fe20000410000 */
[C---:B------:R-:W-:Y:S01]  /*7a90*/  FFMA.FTZ R33, R12.reuse, R27, -R33 ;  /* 0x0000001b0c217223 */ /* 0x040fe20000010821 */
[----:B------:R-:W-:Y:S02]  /*7aa0*/  HADD2.F32 R27, -RZ, R42.H0_H0 ;  /* 0x2000002aff1b7230 */ /* 0x000fe40000004100 */
[----:B------:R-:W-:Y:S01]  /*7ab0*/  FFMA.FTZ R35, R12, R29, R35 ;  /* 0x0000001d0c237223 */ /* 0x000fe20000010023 */
[----:B------:R-:W-:-:S02]  /*7ac0*/  HADD2.F32 R12, -RZ, R38.H1_H1 ;  /* 0x30000026ff0c7230 */ /* 0x000fc40000004100 */
[----:B------:R-:W-:Y:S02]  /*7ad0*/  HADD2.F32 R5, -RZ, R5.H1_H1 ;  /* 0x30000005ff057230 */ /* 0x000fe40000004100 */
[----:B------:R-:W-:Y:S01]  /*7ae0*/  FMUL.FTZ R29, R4, R27 ;  /* 0x0000001b041d7220 */ /* 0x000fe20000410000 */
[C---:B------:R-:W-:Y:S01]  /*7af0*/  FMUL.FTZ R4, R21.reuse, R20 ;  /* 0x0000001415047220 */ /* 0x040fe20000410000 */
[-C--:B------:R-:W-:Y:S01]  /*7b00*/  FMUL.FTZ R21, R21, R12.reuse ;  /* 0x0000000c15157220 */ /* 0x080fe20000410000 */
[----:B------:R-:W-:Y:S02]  /*7b10*/  HADD2.F32 R24, -RZ, R6.H0_H0 ;  /* 0x20000006ff187230 */ /* 0x000fe40000004100 */
[----:B------:R-:W-:Y:S01]  /*7b20*/  FFMA.FTZ R30, R8, R31, R29 ;  /* 0x0000001f081e7223 */ /* 0x000fe2000001001d */
[C---:B------:R-:W-:Y:S01]  /*7b30*/  FFMA.FTZ R29, R13.reuse, R12, -R4 ;  /* 0x0000000c0d1d7223 */ /* 0x040fe20000010804 */
[----:B------:R-:W-:Y:S02]  /*7b40*/  HADD2.F32 R4, -RZ, R42.H1_H1 ;  /* 0x3000002aff047230 */ /* 0x000fe40000004100 */
[----:B------:R-:W-:Y:S01]  /*7b50*/  FFMA.FTZ R20, R13, R20, R21 ;  /* 0x000000140d147223 */ /* 0x000fe20000010015 */
[----:B------:R-:W-:-:S02]  /*7b60*/  HADD2.F32 R21, -RZ, R41.H0_H0 ;  /* 0x20000029ff157230 */ /* 0x000fc40000004100 */
[----:B------:R-:W-:Y:S01]  /*7b70*/  FFMA.FTZ R28, R8, R27, -R37 ;  /* 0x0000001b081c7223 */ /* 0x000fe20000010825 */
[----:B------:R-:W-:Y:S02]  /*7b80*/  HADD2.F32 R14, -RZ, R10.H0_H0 ;  /* 0x2000000aff0e7230 */ /* 0x000fe40000004100 */
[C---:B------:R-:W-:Y:S01]  /*7b90*/  FMUL.FTZ R8, R5.reuse, R26 ;  /* 0x0000001a05087220 */ /* 0x040fe20000410000 */
[----:B------:R-:W-:Y:S02]  /*7ba0*/  HADD2.F32 R13, -RZ, R39.H0_H0 ;  /* 0x20000027ff0d7230 */ /* 0x000fe40000004100 */
[----:B------:R-:W-:Y:S01]  /*7bb0*/  FMUL.FTZ R12, R5, R4 ;  /* 0x00000004050c7220 */ /* 0x000fe20000410000 */
[----:B------:R-:W-:Y:S02]  /*7bc0*/  HADD2.F32 R6, -RZ, R6.H1_H1 ;  /* 0x30000006ff067230 */ /* 0x000fe40000004100 */
[----:B------:R-:W-:Y:S01]  /*7bd0*/  FMUL.FTZ R31, R24, R21 ;  /* 0x00000015181f7220 */ /* 0x000fe20000410000 */
[----:B------:R-:W-:-:S02]  /*7be0*/  HADD2.F32 R27, -RZ, R45.H0_H0 ;  /* 0x2000002dff1b7230 */ /* 0x000fc40000004100 */
[C---:B------:R-:W-:Y:S01]  /*7bf0*/  FFMA.FTZ R32, R9.reuse, R4, -R8 ;  /* 0x0000000409207223 */ /* 0x040fe20000010808 */
[----:B------:R-:W-:Y:S02]  /*7c00*/  HADD2.F32 R5, -RZ, R43.H0_H0 ;  /* 0x2000002bff057230 */ /* 0x000fe40000004100 */
[-C--:B------:R-:W-:Y:S01]  /*7c10*/  FMUL.FTZ R24, R24, R13.reuse ;  /* 0x0000000d18187220 */ /* 0x080fe20000410000 */
[----:B------:R-:W-:Y:S02]  /*7c20*/  HADD2.F32 R10, -RZ, R10.H1_H1 ;  /* 0x3000000aff0a7230 */ /* 0x000fe40000004100 */
[----:B------:R-:W-:Y:S01]  /*7c30*/  FFMA.FTZ R9, R9, R26, R12 ;  /* 0x0000001a09097223 */ /* 0x000fe2000001000c */
[--C-:B------:R-:W-:Y:S02]  /*7c40*/  HADD2.F32 R25, -RZ, R7.reuse.H0_H0 ;  /* 0x20000007ff197230 */ /* 0x100fe40000004100 */
[----:B------:R-:W-:Y:S01]  /*7c50*/  FFMA.FTZ R31, R14, R13, -R31 ;  /* 0x0000000d0e1f7223 */ /* 0x000fe2000001081f */
[----:B------:R-:W-:-:S02]  /*7c60*/  HADD2.F32 R7, -RZ, R7.H1_H1 ;  /* 0x30000007ff077230 */ /* 0x000fc40000004100 */
[C---:B------:R-:W-:Y:S01]  /*7c70*/  FMUL.FTZ R37, R6.reuse, R27 ;  /* 0x0000001b06257220 */ /* 0x040fe20000410000 */
[----:B------:R-:W-:Y:S01]  /*7c80*/  FMUL.FTZ R13, R6, R5 ;  /* 0x00000005060d7220 */ /* 0x000fe20000410000 */
[----:B------:R-:W-:Y:S02]  /*7c90*/  HADD2.F32 R8, -RZ, R41.H1_H1 ;  /* 0x30000029ff087230 */ /* 0x000fe40000004100 */
[----:B------:R-:W-:Y:S01]  /*7ca0*/  FFMA.FTZ R24, R14, R21, R24 ;  /* 0x000000150e187223 */ /* 0x000fe20000010018 */
[----:B------:R-:W-:Y:S02]  /*7cb0*/  HADD2.F32 R12, -RZ, R45.H1_H1 ;  /* 0x3000002dff0c7230 */ /* 0x000fe40000004100 */
[C---:B------:R-:W-:Y:S01]  /*7cc0*/  FFMA.FTZ R14, R10.reuse, R5, -R37 ;  /* 0x000000050a0e7223 */ /* 0x040fe20000010825 */
[----:B------:R-:W-:Y:S02]  /*7cd0*/  HADD2.F32 R4, -RZ, R39.H1_H1 ;  /* 0x30000027ff047230 */ /* 0x000fe40000004100 */
[----:B------:R-:W-:Y:S01]  /*7ce0*/  FFMA.FTZ R13, R10, R27, R13 ;  /* 0x0000001b0a0d7223 */ /* 0x000fe2000001000d */
[----:B------:R-:W-:-:S02]  /*7cf0*/  HADD2.F32 R6, -RZ, R43.H1_H1 ;  /* 0x3000002bff067230 */ /* 0x000fc40000004100 */
[----:B------:R-:W-:Y:S01]  /*7d00*/  FMUL.FTZ R10, R25, R8 ;  /* 0x00000008190a7220 */ /* 0x000fe20000410000 */
[--C-:B------:R-:W-:Y:S02]  /*7d10*/  HADD2.F32 R15, -RZ, R11.reuse.H0_H0 ;  /* 0x2000000bff0f7230 */ /* 0x100fe40000004100 */
[----:B------:R-:W-:Y:S01]  /*7d20*/  FMUL.FTZ R26, R7, R12 ;  /* 0x0000000c071a7220 */ /* 0x000fe20000410000 */
[----:B------:R-:W-:Y:S02]  /*7d30*/  HADD2.F32 R11, -RZ, R11.H1_H1 ;  /* 0x3000000bff0b7230 */ /* 0x000fe40000004100 */
[----:B------:R-:W-:Y:S01]  /*7d40*/  FMUL.FTZ R25, R25, R4 ;  /* 0x0000000419197220 */ /* 0x000fe20000410000 */
[----:B------:R-:W-:Y:S01]  /*7d50*/  FMUL.FTZ R5, R7, R6 ;  /* 0x0000000607057220 */ /* 0x000fe20000410000 */
[----:B------:R-:W-:Y:S01]  /*7d60*/  FFMA.FTZ R7, R15, R4, -R10 ;  /* 0x000000040f077223 */ /* 0x000fe2000001080a */
        /* <DEDUP_REMOVED lines=13> */
.L_x_3705:
[----:B------:R-:W-:Y:S05]  /*7e40*/  BSYNC B1 ;  /* 0x0000000000017941 */ /* 0x000fea0003800000 */
.L_x_3704:
[----:B------:R-:W-:Y:S05]  /*7e50*/  @P0 BRA `(.L_x_3695) ;  /* 0x00000004003c0947 */ /* 0x000fea0003800000 */
[----:B------:R-:W-:Y:S01]  /*7e60*/  LOP3.LUT R0, R231, R0, R220, 0x1e, !PT ;  /* 0x00000000e7007212 */ /* 0x000fe200078e1edc */
[----:B01----:R-:W0:Y:S01]  /*7e70*/  LDS.128 R8, [R218+0x20400] ;  /* 0x02040000da087984 */ /* 0x003e220000000c00 */
[----:B------:R-:W-:Y:S02]  /*7e80*/  HADD2.F32 R26, -RZ, R38.H0_H0 ;  /* 0x20000026ff1a7230 */ /* 0x000fe40000004100 */
[----:B------:R-:W-:Y:S02]  /*7e90*/  HADD2.F32 R28, -RZ, R40.H0_H0 ;  /* 0x20000028ff1c7230 */ /* 0x000fe40000004100 */
[----:B------:R-:W-:Y:S02]  /*7ea0*/  IMAD.IADD R5, R221, 0x1, R0 ;  /* 0x00000001dd057824 */ /* 0x000fe400078e0200 */
[----:B------:R-:W-:Y:S02]  /*7eb0*/  HADD2.F32 R30, -RZ, R44.H0_H0 ;  /* 0x2000002cff1e7230 */ /* 0x000fe40000004100 */
[----:B------:R-:W-:-:S02]  /*7ec0*/  IMAD R0, R5, 0x2, R2 ;  /* 0x0000000205007824 */ /* 0x000fc400078e0202 */
[----:B------:R-:W-:Y:S02]  /*7ed0*/  HADD2.F32 R37, -RZ, R40.H1_H1 ;  /* 0x30000028ff257230 */ /* 0x000fe40000004100 */
[----:B------:R-:W-:Y:S01]  /*7ee0*/  HADD2.F32 R35, -RZ, R38.H1_H1 ;  /* 0x30000026ff237230 */ /* 0x000fe20000004100 */
[----:B------:R-:W1:Y:S01]  /*7ef0*/  LDS.128 R4, [R0+0x20400] ;  /* 0x0204000000047984 */ /* 0x000e620000000c00 */
[----:B------:R-:W-:Y:S02]  /*7f00*/  HADD2.F32 R34, -RZ, R45.H0_H0 ;  /* 0x2000002dff227230 */ /* 0x000fe40000004100 */
[----:B------:R-:W-:Y:S02]  /*7f10*/  HADD2.F32 R32, -RZ, R41.H0_H0 ;  /* 0x20000029ff207230 */ /* 0x000fe40000004100 */
[--C-:B0-----:R-:W-:Y:S02]  /*7f20*/  HADD2.F32 R12, -RZ, R8.reuse.H0_H0 ;  /* 0x20000008ff0c7230 */ /* 0x101fe40000004100 */
[----:B------:R-:W-:-:S02]  /*7f30*/  HADD2.F32 R8, -RZ, R8.H1_H1 ;  /* 0x30000008ff087230 */ /* 0x000fc40000004100 */
[--C-:B------:R-:W-:Y:S02]  /*7f40*/  HADD2.F32 R13, -RZ, R9.reuse.H0_H0 ;  /* 0x20000009ff0d7230 */ /* 0x100fe40000004100 */
[----:B------:R-:W-:Y:S02]  /*7f50*/  HADD2.F32 R9, -RZ, R9.H1_H1 ;  /* 0x30000009ff097230 */ /* 0x000fe40000004100 */
[--C-:B------:R-:W-:Y:S02]  /*7f60*/  HADD2.F32 R14, -RZ, R10.reuse.H0_H0 ;  /* 0x2000000aff0e7230 */ /* 0x100fe40000004100 */
[----:B------:R-:W-:Y:S02]  /*7f70*/  HADD2.F32 R10, -RZ, R10.H1_H1 ;  /* 0x3000000aff0a7230 */ /* 0x000fe40000004100 */
[----:B------:R-:W-:Y:S02]  /*7f80*/  HADD2.F32 R15, -RZ, R11.H0_H0 ;  /* 0x2000000bff0f7230 */ /* 0x000fe40000004100 */
[----:B-1----:R-:W-:-:S02]  /*7f90*/  HADD2.F32 R20, -RZ, R4.H0_H0 ;  /* 0x20000004ff147230 */ /* 0x002fc40000004100 */
[----:B------:R-:W-:Y:S02]  /*7fa0*/  HADD2.F32 R4, -RZ, R4.H1_H1 ;  /* 0x30000004ff047230 */ /* 0x000fe40000004100 */
[--C-:B------:R-:W-:Y:S02]  /*7fb0*/  HADD2.F32 R21, -RZ, R5.reuse.H0_H0 ;  /* 0x20000005ff157230 */ /* 0x100fe40000004100 */
[-C--:B------:R-:W-:Y:S01]  /*7fc0*/  FMUL.FTZ R27, R28, R20.reuse ;  /* 0x000000141c1b7220 */ /* 0x080fe20000410000 */
[----:B------:R-:W-:Y:S01]  /*7fd0*/  FMUL.FTZ R29, R26, R20 ;  /* 0x000000141a1d7220 */ /* 0x000fe20000410000 */
[----:B------:R-:W-:Y:S02]  /*7fe0*/  HADD2.F32 R20, -RZ, R42.H0_H0 ;  /* 0x2000002aff147230 */ /* 0x000fe40000004100 */
[----:B------:R-:W-:Y:S01]  /*7ff0*/  FMUL.FTZ R31, R30, R4 ;  /* 0x000000041e1f7220 */ /* 0x000fe20000410000 */
[----:B------:R-:W-:Y:S02]  /*8000*/  HADD2.F32 R5, -RZ, R5.H1_H1 ;  /* 0x30000005ff057230 */ /* 0x000fe40000004100 */
[-C--:B------:R-:W-:Y:S01]  /*8010*/  FFMA.FTZ R27, R26, R12.reuse, -R27 ;  /* 0x0000000c1a1b7223 */ /* 0x080fe2000001081b */
[----:B------:R-:W-:Y:S01]  /*8020*/  FFMA.FTZ R29, R28, R12, R29 ;  /* 0x0000000c1c1d7223 */ /* 0x000fe2000001001d */
[C---:B------:R-:W-:Y:S01]  /*8030*/  FMUL.FTZ R33, R20.reuse, R4 ;  /* 0x0000000414217220 */ /* 0x040fe20000410000 */
[----:B------:R-:W-:Y:S01]  /*8040*/  FFMA.FTZ R4, R20, R8, -R31 ;  /* 0x0000000814047223 */ /* 0x000fe2000001081f */
[----:B------:R-:W-:-:S02]  /*8050*/  HADD2.F32 R31, -RZ, R44.H1_H1 ;  /* 0x3000002cff1f7230 */ /* 0x000fc40000004100 */
[-C--:B------:R-:W-:Y:S01]  /*8060*/  FMUL.FTZ R12, R37, R21.reuse ;  /* 0x00000015250c7220 */ /* 0x080fe20000410000 */
[----:B------:R-:W-:Y:S01]  /*8070*/  FMUL.FTZ R20, R35, R21 ;  /* 0x0000001523147220 */ /* 0x000fe20000410000 */
[----:B------:R-:W-:Y:S02]  /*8080*/  HADD2.F32 R21, -RZ, R42.H1_H1 ;  /* 0x3000002aff157230 */ /* 0x000fe40000004100 */
[----:B------:R-:W-:Y:S01]  /*8090*/  FFMA.FTZ R8, R30, R8, R33 ;  /* 0x000000081e087223 */ /* 0x000fe20000010021 */
[----:B------:R-:W-:Y:S01]  /*80a0*/  FMUL.FTZ R26, R31, R5 ;  /* 0x000000051f1a7220 */ /* 0x000fe20000410000 */
[--C-:B------:R-:W-:Y:S02]  /*80b0*/  HADD2.F32 R24, -RZ, R6.reuse.H0_H0 ;  /* 0x20000006ff187230 */ /* 0x100fe40000004100 */
[----:B------:R-:W-:Y:S01]  /*80c0*/  FFMA.FTZ R12, R35, R13, -R12 ;  /* 0x0000000d230c7223 */ /* 0x000fe2000001080c */
[----:B------:R-:W-:Y:S02]  /*80d0*/  HADD2.F32 R6, -RZ, R6.H1_H1 ;  /* 0x30000006ff067230 */ /* 0x000fe40000004100 */
[C---:B------:R-:W-:Y:S01]  /*80e0*/  FMUL.FTZ R28, R21.reuse, R5 ;  /* 0x00000005151c7220 */ /* 0x040fe20000410000 */
[----:B------:R-:W-:Y:S01]  /*80f0*/  FFMA.FTZ R5, R21, R9, -R26 ;  /* 0x0000000915057223 */ /* 0x000fe2000001081a */
[----:B------:R-:W-:-:S02]  /*8100*/  HADD2.F32 R26, -RZ, R43.H0_H0 ;  /* 0x2000002bff1a7230 */ /* 0x000fc40000004100 */
[----:B------:R-:W-:Y:S01]  /*8110*/  FFMA.FTZ R20, R37, R13, R20 ;  /* 0x0000000d25147223 */ /* 0x000fe20000010014 */
[----:B------:R-:W-:Y:S01]  /*8120*/  FFMA.FTZ R9, R31, R9, R28 ;  /* 0x000000091f097223 */ /* 0x000fe2000001001c */
[-C--:B------:R-:W-:Y:S01]  /*8130*/  FMUL.FTZ R31, R34, R6.reuse ;  /* 0x00000006221f7220 */ /* 0x080fe20000410000 */
[----:B------:R-:W-:Y:S02]  /*8140*/  HADD2.F32 R30, -RZ, R39.H0_H0 ;  /* 0x20000027ff1e7230 */ /* 0x000fe40000004100 */
[C---:B------:R-:W-:Y:S01]  /*8150*/  FMUL.FTZ R33, R26.reuse, R6 ;  /* 0x000000061a217220 */ /* 0x040fe20000410000 */
[----:B------:R-:W-:Y:S02]  /*8160*/  HADD2.F32 R25, -RZ, R7.H0_H0 ;  /* 0x20000007ff197230 */ /* 0x000fe40000004100 */
[----:B------:R-:W-:Y:S01]  /*8170*/  FFMA.FTZ R6, R26, R10, -R31 ;  /* 0x0000000a1a067223 */ /* 0x000fe2000001081f */
[----:B------:R-:W-:Y:S02]  /*8180*/  HADD2.F32 R31, -RZ, R39.H1_H1 ;  /* 0x30000027ff1f7230 */ /* 0x000fe40000004100 */
[----:B------:R-:W-:Y:S01]  /*8190*/  FMUL.FTZ R13, R32, R24 ;  /* 0x00000018200d7220 */ /* 0x000fe20000410000 */
[----:B------:R-:W-:-:S02]  /*81a0*/  HADD2.F32 R7, -RZ, R7.H1_H1 ;  /* 0x30000007ff077230 */ /* 0x000fc40000004100 */
[C---:B------:R-:W-:Y:S01]  /*81b0*/  FMUL.FTZ R21, R30.reuse, R24 ;  /* 0x000000181e157220 */ /* 0x040fe20000410000 */
[----:B------:R-:W-:Y:S02]  /*81c0*/  HADD2.F32 R37, -RZ, R41.H1_H1 ;  /* 0x30000029ff257230 */ /* 0x000fe40000004100 */
[-C--:B------:R-:W-:Y:S01]  /*81d0*/  FFMA.FTZ R13, R30, R14.reuse, -R13 ;  /* 0x0000000e1e0d7223 */ /* 0x080fe2000001080d */
[----:B------:R-:W-:Y:S02]  /*81e0*/  HADD2.F32 R39, -RZ, R45.H1_H1 ;  /* 0x3000002dff277230 */ /* 0x000fe40000004100 */
[----:B------:R-:W-:Y:S01]  /*81f0*/  FFMA.FTZ R21, R32, R14, R21 ;  /* 0x0000000e20157223 */ /* 0x000fe20000010015 */
[----:B------:R-:W-:Y:S02]  /*8200*/  HADD2.F32 R35, -RZ, R43.H1_H1 ;  /* 0x3000002bff237230 */ /* 0x000fe40000004100 */
[----:B------:R-:W-:Y:S01]  /*8210*/  FMUL.FTZ R14, R37, R25 ;  /* 0x00000019250e7220 */ /* 0x000fe20000410000 */
[----:B------:R-:W-:-:S02]  /*8220*/  HADD2.F32 R11, -RZ, R11.H1_H1 ;  /* 0x3000000bff0b7230 */ /* 0x000fc40000004100 */
[----:B------:R-:W-:Y:S01]  /*8230*/  FMUL.FTZ R26, R39, R7 ;  /* 0x00000007271a7220 */ /* 0x000fe20000410000 */
[----:B------:R-:W-:Y:S01]  /*8240*/  FMUL.FTZ R24, R31, R25 ;  /* 0x000000191f187220 */ /* 0x000fe20000410000 */
[----:B------:R-:W-:Y:S01]  /*8250*/  FMUL.FTZ R28, R35, R7 ;  /* 0x00000007231c7220 */ /* 0x000fe20000410000 */
[----:B------:R-:W-:Y:S01]  /*8260*/  FFMA.FTZ R7, R31, R15, -R14 ;  /* 0x0000000f1f077223 */ /* 0x000fe2000001080e */
        /* <DEDUP_REMOVED lines=14> */
.L_x_3695:
[----:B------:R-:W-:Y:S05]  /*8350*/  BSYNC B0 ;  /* 0x0000000000007941 */ /* 0x000fea0003800000 */
.L_x_3681:
        /* <DEDUP_REMOVED lines=8> */
.L_x_3678:
[----:B------:R-:W-:-:S13]  /*83e0*/  ISETP.NE.AND P0, PT, R185, 0x3, PT ;  /* 0x00000003b900780c */ /* 0x000fda0003f05270 */
[----:B------:R-:W-:Y:S05]  /*83f0*/  @!P0 BRA `(.L_x_3706) ;  /* 0x0000000000048947 */ /* 0x000fea0003800000 */
[----:B------:R-:W-:Y:S01]  /*8400*/  BPT.TRAP 0x1 ;  /* 0x000000040000795c */ /* 0x000fe20000300000 */
.L_x_3706:
[----:B------:R-:W-:Y:S01]  /*8410*/  IMAD R20, R18, 0x8, R2 ;  /* 0x0000000812147824 */ /* 0x000fe200078e0202 */
[----:B------:R-:W-:-:S04]  /*8420*/  SHF.L.U32 R13, R23, 0x1f, RZ ;  /* 0x0000001f170d7819 */ /* 0x000fc800000006ff */
[----:B------:R0:W0:Y:S01]  /*8430*/  SYNCS.PHASECHK.TRANS64.TRYWAIT P1, [R20+URZ+0x38830], R13 ;  /* 0x0388300d140075a7 */ /* 0x000022000802017f */
[----:B------:R-:W-:Y:S05]  /*8440*/  @!P0 BRA `(.L_x_3707) ;  /* 0x0000000000048947 */ /* 0x000fea0003800000 */
[----:B------:R-:W-:Y:S01]  /*8450*/  BPT.TRAP 0x1 ;  /* 0x000000040000795c */ /* 0x000fe20000300000 */
.L_x_3707:
[C---:B--234-:R-:W-:Y:S02]  /*8460*/  VIADD R0, R2.reuse, 0x22400 ;  /* 0x0002240002007836 */ /* 0x05cfe40000000000 */
[----:B-1----:R-:W-:-:S03]  /*8470*/  VIADD R4, R2, 0x20400 ;  /* 0x0002040002047836 */ /* 0x002fc60000000000 */
[----:B------:R-:W-:Y:S02]  /*8480*/  SHF.R.U32.HI R0, RZ, 0x4, R0 ;  /* 0x00000004ff007819 */ /* 0x000fe40000011600 */
[----:B------:R-:W-:Y:S02]  /*8490*/  SHF.R.U32.HI R4, RZ, 0x4, R4 ;  /* 0x00000004ff047819 */ /* 0x000fe40000011604 */
[----:B------:R-:W-:Y:S02]  /*84a0*/  LOP3.LUT R0, R0, 0x3fff, RZ, 0xc0, !PT ;  /* 0x00003fff00007812 */ /* 0x000fe400078ec0ff */
[----:B------:R-:W-:Y:S02]  /*84b0*/  LOP3.LUT R4, R4, 0x3fff, RZ, 0xc0, !PT ;  /* 0x00003fff04047812 */ /* 0x000fe400078ec0ff */
[----:B------:R-:W-:Y:S01]  /*84c0*/  LOP3.LUT R0, R0, 0x10000, RZ, 0xfc, !PT ;  /* 0x0001000000007812 */ /* 0x000fe200078efcff */
[----:B0-----:R-:W-:Y:S06]  /*84d0*/  @P1 BRA `(.L_x_3708) ;  /* 0x0000000000081947 */ /* 0x001fec0003800000 */
[----:B------:R-:W0:Y:S02]  /*84e0*/  SYNCS.PHASECHK.TRANS64.TRYWAIT P1, [R20+URZ+0x38830], R13 ;  /* 0x0388300d140075a7 */ /* 0x000e24000802017f */
[----:B0-----:R-:W-:Y:S05]  /*84f0*/  @!P1 BRA `(.L_x_3709) ;  /* 0x000000f800d09947 */ /* 0x001fea0003800000 */
.L_x_3708:
        /* <DEDUP_REMOVED lines=10> */
[C---:B------:R-:W-:Y:S01]  /*85a0*/  VIADD R6, R10.reuse, 0x2 ;  /* 0x000000020a067836 */ /* 0x040fe20000000000 */
[----:B------:R-:W-:Y:S01]  /*85b0*/  R2UR UR7, R11 ;  /* 0x000000000b0772ca */ /* 0x000fe200000e0000 */
[----:B------:R-:W-:Y:S01]  /*85c0*/  IMAD.MOV.U32 R5, RZ, RZ, 0x40000040 ;  /* 0x40000040ff057424 */ /* 0x000fe200078e00ff */
[----:B------:R-:W-:Y:S01]  /*85d0*/  MOV R7, 0x40000040 ;  /* 0x4000004000077802 */ /* 0x000fe20000000f00 */
[C---:B------:R-:W-:Y:S01]  /*85e0*/  VIADD R14, R10.reuse, 0x4 ;  /* 0x000000040a0e7836 */ /* 0x040fe20000000000 */
[----:B------:R-:W-:Y:S01]  /*85f0*/  IADD3 R10, R10, 0x6, RZ ;  /* 0x000000060a0a7810 */ /* 0x000fe20007ffe0ff */
[----:B------:R-:W-:Y:S01]  /*8600*/  IMAD.MOV.U32 R15, RZ, RZ, 0x40000040 ;  /* 0x40000040ff0f7424 */ /* 0x000fe200078e00ff */
[----:B------:R-:W-:Y:S01]  /*8610*/  SHF.L.U32 R3, R3, 0x1f, RZ ;  /* 0x0000001f03037819 */ /* 0x000fe200000006ff */
[----:B------:R-:W-:Y:S01]  /*8620*/  IMAD.MOV.U32 R9, RZ, RZ, 0x40000040 ;  /* 0x40000040ff097424 */ /* 0x000fe200078e00ff */
[----:B------:R-:W-:Y:S01]  /*8630*/  BSSY B0, `(.L_x_3710) ;  /* 0x000001e000007945 */ /* 0x000fe20003800000 */
[----:B------:R-:W-:-:S04]  /*8640*/  IMAD.MOV.U32 R11, RZ, RZ, 0x40000040 ;  /* 0x40000040ff0b7424 */ /* 0x000fc800078e00ff */
[----:B------:R-:W-:Y:S01]  /*8650*/  HGMMA.64x64x16.F32 R24, gdesc[UR4], RZ, !UPT, gsb0 ;  /* 0x00e00000041879f0 */ /* 0x000fe2000c0008ff */
[----:B------:R-:W-:Y:S02]  /*8660*/  R2UR UR4, R4 ;  /* 0x00000000040472ca */ /* 0x000fe400000e0000 */
[----:B------:R-:W-:Y:S02]  /*8670*/  R2UR UR5, R5 ;  /* 0x00000000050572ca */ /* 0x000fe400000e0000 */
[----:B------:R-:W-:Y:S01]  /*8680*/  R2UR UR6, R6 ;  /* 0x00000000060672ca */ /* 0x000fe200000e0000 */
[C---:B------:R-:W-:Y:S01]  /*8690*/  VIADD R6, R8.reuse, 0x4 ;  /* 0x0000000408067836 */ /* 0x040fe20000000000 */
[----:B------:R-:W-:Y:S01]  /*86a0*/  R2UR UR7, R7 ;  /* 0x00000000070772ca */ /* 0x000fe200000e0000 */
[----:B------:R-:W-:Y:S02]  /*86b0*/  IMAD.MOV.U32 R7, RZ, RZ, 0x40000040 ;  /* 0x40000040ff077424 */ /* 0x000fe400078e00ff */
[----:B------:R-:W-:Y:S01]  /*86c0*/  VIADD R8, R8, 0x6 ;  /* 0x0000000608087836 */ /* 0x000fe20000000000 */
        /* <DEDUP_REMOVED lines=18> */
[----:B------:R-:W1:Y:S02]  /*87f0*/  SYNCS.PHASECHK.TRANS64.TRYWAIT P1, [R2+URZ+0x38810], R3 ;  /* 0x03881003020075a7 */ /* 0x000e64000802017f */
[----:B-1----:R-:W-:Y:S05]  /*8800*/  @!P1 BRA `(.L_x_3711) ;  /* 0x000000f800209947 */ /* 0x002fea0003800000 */
.L_x_3872:
[----:B------:R-:W-:Y:S05]  /*8810*/  BSYNC B0 ;  /* 0x0000000000007941 */ /* 0x000fea0003800000 */
.L_x_3710:
[----:B------:R-:W-:Y:S05]  /*8820*/  @!P0 BRA `(.L_x_3712) ;  /* 0x0000000000048947 */ /* 0x000fea0003800000 */
[----:B------:R-:W-:Y:S01]  /*8830*/  BPT.TRAP 0x1 ;  /* 0x000000040000795c */ /* 0x000fe20000300000 */
.L_x_3712:
[----:B------:R2:W3:Y:S01]  /*8840*/  SYNCS.PHASECHK.TRANS64.TRYWAIT P1, [R20+URZ+0x38850], R13 ;  /* 0x0388500d140075a7 */ /* 0x0004e2000802017f */
[----:B------:R-:W-:Y:S05]  /*8850*/  @!P0 BRA `(.L_x_3713) ;  /* 0x0000000000048947 */ /* 0x000fea0003800000 */
[----:B------:R-:W-:Y:S01]  /*8860*/  BPT.TRAP 0x1 ;  /* 0x000000040000795c */ /* 0x000fe20000300000 */
.L_x_3713:
[C---:B-1----:R-:W-:Y:S01]  /*8870*/  VIADD R3, R2.reuse, 0x400 ;  /* 0x0000040002037836 */ /* 0x042fe20000000000 */
[----:B------:R-:W-:Y:S01]  /*8880*/  BSSY B0, `(.L_x_3714) ;  /* 0x000000a000007945 */ /* 0x000fe20003800000 */
[----:B------:R-:W-:-:S03]  /*8890*/  VIADD R10, R2, 0x26400 ;  /* 0x00026400020a7836 */ /* 0x000fc60000000000 */
[----:B------:R-:W-:Y:S02]  /*88a0*/  SHF.R.U32.HI R3, RZ, 0x4, R3 ;  /* 0x00000004ff037819 */ /* 0x000fe40000011603 */
[----:B------:R-:W-:Y:S02]  /*88b0*/  SHF.R.U32.HI R10, RZ, 0x4, R10 ;  /* 0x00000004ff0a7819 */ /* 0x000fe4000001160a */
[----:B------:R-:W-:Y:S02]  /*88c0*/  LOP3.LUT R3, R3, 0x3fff, RZ, 0xc0, !PT ;  /* 0x00003fff03037812 */ /* 0x000fe400078ec0ff */
[----:B------:R-:W-:Y:S02]  /*88d0*/  LOP3.LUT R11, R10, 0x3fff, RZ, 0xc0, !PT ;  /* 0x00003fff0a0b7812 */ /* 0x000fe400078ec0ff */
[----:B------:R-:W-:Y:S01]  /*88e0*/  LOP3.LUT R10, R3, 0x10000, RZ, 0xfc, !PT ;  /* 0x00010000030a7812 */ /* 0x000fe200078efcff */
[----:B---3--:R-:W-:Y:S06]  /*88f0*/  @P1 BRA `(.L_x_3715) ;  /* 0x0000000000081947 */ /* 0x008fec0003800000 */
[----:B------:R-:W1:Y:S02]  /*8900*/  SYNCS.PHASECHK.TRANS64.TRYWAIT P1, [R20+URZ+0x38850], R13 ;  /* 0x0388500d140075a7 */ /* 0x000e64000802017f */
[----:B-1----:R-:W-:Y:S05]  /*8910*/  @!P1 BRA `(.L_x_3716) ;  /* 0x000000f400f09947 */ /* 0x002fea0003800000 */
.L_x_3715:
[----:B------:R-:W-:Y:S05]  /*8920*/  BSYNC B0 ;  /* 0x0000000000007941 */ /* 0x000fea0003800000 */
.L_x_3714:
[----:B------:R-:W-:Y:S01]  /*8930*/  LOP3.LUT R3, R11, 0x10000, RZ, 0xfc, !PT ;  /* 0x000100000b037812 */ /* 0x000fe200078efcff */
[----:B------:R-:W-:Y:S01]  /*8940*/  IMAD R12, R18, 0x1000, R10 ;  /* 0x00001000120c7824 */ /* 0x000fe200078e020a */
[----:B------:R-:W-:Y:S05]  /*8950*/  WARPSYNC.ALL ;  /* 0x0000000000007948 */ /* 0x000fea0003800000 */
[----:B------:R-:W-:Y:S01]  /*8960*/  IMAD.MOV.U32 R15, RZ, RZ, 0x40000040 ;  /* 0x40000040ff0f7424 */ /* 0x000fe200078e00ff */
[----:B------:R-:W-:Y:S01]  /*8970*/  MOV R14, R3 ;  /* 0x00000003000e7202 */ /* 0x000fe20000000f00 */
[----:B012---:R-:W-:Y:S01]  /*8980*/  IMAD.MOV.U32 R13, RZ, RZ, 0x40000040 ;  /* 0x40000040ff0d7424 */ /* 0x007fe200078e00ff */
[----:B------:R-:W-:Y:S01]  /*8990*/  R2UR UR6, R12 ;  /* 0x000000000c0672ca */ /* 0x000fe200000e0000 */
[----:B------:R-:W-:Y:S01]  /*89a0*/  WARPGROUP.ARRIVE ;  /* 0x00000000000079c5 */ /* 0x000fe20000000000 */
[----:B------:R-:W-:Y:S01]  /*89b0*/  R2UR UR4, R14 ;  /* 0x000000000e0472ca */ /* 0x000fe200000e0000 */
[----:B------:R-:W-:Y:S01]  /*89c0*/  VIADD R58, R3, 0x2 ;  /* 0x00000002033a7836 */ /* 0x000fe20000000000 */
[----:B------:R-:W-:Y:S01]  /*89d0*/  R2UR UR5, R15 ;  /* 0x000000000f0572ca */ /* 0x000fe200000e0000 */
[C---:B------:R-:W-:Y:S01]  /*89e0*/  VIADD R14, R12.reuse, 0x2 ;  /* 0x000000020c0e7836 */ /* 0x040fe20000000000 */
[----:B------:R-:W-:Y:S01]  /*89f0*/  R2UR UR7, R13 ;  /* 0x000000000d0772ca */ /* 0x000fe200000e0000 */
[----:B------:R-:W-:Y:S01]  /*8a00*/  IMAD.MOV.U32 R59, RZ, RZ, 0x40000040 ;  /* 0x40000040ff3b7424 */ /* 0x000fe200078e00ff */
[----:B------:R-:W-:Y:S01]  /*8a10*/  MOV R15, 0x40000040 ;  /* 0x40000040000f7802 */ /* 0x000fe20000000f00 */
[----:B------:R-:W0:Y:S01]  /*8a20*/  S2R R21, SR_TID.X ;  /* 0x0000000000157919 */ /* 0x000e220000002100 */
[----:B------:R-:W-:Y:S01]  /*8a30*/  VIADD R62, R12, 0x800 ;  /* 0x000008000c3e7836 */ /* 0x000fe20000000000 */
[----:B------:R-:W-:Y:S01]  /*8a40*/  BSSY B0, `(.L_x_3717) ;  /* 0x00005b2000007945 */ /* 0x000fe20003800000 */
[----:B------:R-:W-:Y:S01]  /*8a50*/  VIADD R60, R3, 0x800 ;  /* 0x00000800033c7836 */ /* 0x000fe20000000000 */
[----:B------:R-:W1:Y:S01]  /*8a60*/  S2R R57, SR_TID.X ;  /* 0x0000000000397919 */ /* 0x000e620000002100 */
[----:B------:R-:W-:-:S02]  /*8a70*/  IMAD.MOV.U32 R61, RZ, RZ, 0x40000040 ;  /* 0x40000040ff3d7424 */ /* 0x000fc400078e00ff */
[----:B------:R-:W-:-:S03]  /*8a80*/  IMAD.MOV.U32 R63, RZ, RZ, 0x40000040 ;  /* 0x40000040ff3f7424 */ /* 0x000fc600078e00ff */
[----:B------:R-:W-:Y:S01]  /*8a90*/  HGMMA.64x64x16.F32 R24, gdesc[UR4], R24, gsb0 ;  /* 0x00e00000041879f0 */ /* 0x000fe20008000818 */
[----:B------:R-:W-:Y:S01]  /*8aa0*/  R2UR UR4, R58 ;  /* 0x000000003a0472ca */ /* 0x000fe200000e0000 */
[----:B------:R-:W-:Y:S01]  /*8ab0*/  VIADD R58, R3, 0x4 ;  /* 0x00000004033a7836 */ /* 0x000fe20000000000 */
[----:B------:R-:W-:Y:S01]  /*8ac0*/  R2UR UR5, R59 ;  /* 0x000000003b0572ca */ /* 0x000fe200000e0000 */
[----:B------:R-:W-:Y:S01]  /*8ad0*/  IMAD.MOV.U32 R59, RZ, RZ, 0x40000040 ;  /* 0x40000040ff3b7424 */ /* 0x000fe200078e00ff */
[----:B------:R-:W-:Y:S01]  /*8ae0*/  R2UR UR6, R14 ;  /* 0x000000000e0672ca */ /* 0x000fe200000e0000 */
[----:B------:R-:W-:Y:S01]  /*8af0*/  VIADD R14, R12, 0x4 ;  /* 0x000000040c0e7836 */ /* 0x000fe20000000000 */
[----:B------:R-:W-:Y:S01]  /*8b00*/  R2UR UR7, R15 ;  /* 0x000000000f0772ca */ /* 0x000fe200000e0000 */
[----:B------:R-:W-:Y:S01]  /*8b10*/  IMAD.MOV.U32 R15, RZ, RZ, 0x40000040 ;  /* 0x40000040ff0f7424 */ /* 0x000fe200078e00ff */
[----:B0-----:R-:W-:Y:S02]  /*8b20*/  SHF.R.U32.HI R21, RZ, 0x7, R21 ;  /* 0x00000007ff157819 */ /* 0x001fe40000011615 */
[----:B-1----:R-:W-:-:S03]  /*8b30*/  LOP3.LUT R57, R57, 0x7f, RZ, 0xc0, !PT ;  /* 0x0000007f39397812 */ /* 0x002fc600078ec0ff */
[----:B------:R0:W1:Y:S02]  /*8b40*/  SHFL.IDX PT, R11, R21, RZ, 0x1f ;  /* 0x00001fff150b7589 */ /* 0x00006400000e0000 */
[----:B0-----:R-:W-:Y:S01]  /*8b50*/  IMAD.MOV.U32 R21, RZ, RZ, 0x4 ;  /* 0x00000004ff157424 */ /* 0x001fe200078e00ff */
[----:B-1----:R-:W-:-:S04]  /*8b60*/  ISETP.GT.AND P1, PT, R11, 0x7f, PT ;  /* 0x0000007f0b00780c */ /* 0x002fc80003f24270 */
[----:B------:R-:W-:Y:S02]  /*8b70*/  SEL R11, RZ, 0x2, !P1 ;  /* 0x00000002ff0b7807 */ /* 0x000fe40004800000 */
[C---:B------:R-:W-:Y:S02]  /*8b80*/  SEL R13, R21.reuse, 0x2, P1 ;  /* 0x00000002150d7807 */ /* 0x040fe40000800000 */
[----:B------:R-:W-:Y:S01]  /*8b90*/  SEL R21, R21, 0x6, !P1 ;  /* 0x0000000615157807 */ /* 0x000fe20004800000 */
[----:B------:R-:W-:Y:S02]  /*8ba0*/  WARPGROUP.DEPBAR.LE gsb0, 0x0 ;  /* 0x00008000000079c5 */ /* 0x000fe40000010000 */
[----:B------:R-:W-:-:S06]  /*8bb0*/  WARPGROUP.ARRIVE ;  /* 0x00000000000079c5 */ /* 0x000fcc0000000000 */
[----:B------:R-:W-:Y:S01]  /*8bc0*/  HGMMA.64x64x16.F32 R24, gdesc[UR4], R24, gsb0 ;  /* 0x00e00000041879f0 */ /* 0x000fe20008000818 */
[----:B------:R-:W-:Y:S01]  /*8bd0*/  R2UR UR4, R58 ;  /* 0x000000003a0472ca */ /* 0x000fe200000e0000 */
[----:B------:R-:W-:Y:S01]  /*8be0*/  VIADD R58, R3, 0x6 ;  /* 0x00000006033a7836 */ /* 0x000fe20000000000 */
[----:B------:R-:W-:Y:S01]  /*8bf0*/  R2UR UR5, R59 ;  /* 0x000000003b0572ca */ /* 0x000fe200000e0000 */
[----:B------:R-:W-:Y:S01]  /*8c00*/  IMAD.MOV.U32 R59, RZ, RZ, 0x40000040 ;  /* 0x40000040ff3b7424 */ /* 0x000fe200078e00ff */
[----:B------:R-:W-:Y:S02]  /*8c10*/  R2UR UR6, R14 ;  /* 0x000000000e0672ca */ /* 0x000fe400000e0000 */
[----:B------:R-:W-:Y:S01]  /*8c20*/  R2UR UR7, R15 ;  /* 0x000000000f0772ca */ /* 0x000fe200000e0000 */
[----:B------:R-:W-:Y:S01]  /*8c30*/  IMAD.MOV.U32 R15, RZ, RZ, 0x40000040 ;  /* 0x40000040ff0f7424 */ /* 0x000fe200078e00ff */
[----:B------:R-:W-:Y:S01]  /*8c40*/  IADD3 R14, R12, 0x6, RZ ;  /* 0x000000060c0e7810 */ /* 0x000fe20007ffe0ff */
[----:B------:R-:W-:-:S02]  /*8c50*/  WARPGROUP.DEPBAR.LE gsb0, 0x0 ;  /* 0x00008000000079c5 */ /* 0x000fc40000010000 */
[----:B------:R-:W-:-:S08]  /*8c60*/  WARPGROUP.ARRIVE ;  /* 0x00000000000079c5 */ /* 0x000fd00000000000 */
[----:B------:R-:W-:Y:S01]  /*8c70*/  HGMMA.64x64x16.F32 R24, gdesc[UR4], R24, gsb0 ;  /* 0x00e00000041879f0 */ /* 0x000fe20008000818 */
[----:B------:R-:W-:Y:S01]  /*8c80*/  R2UR UR4, R58 ;  /* 0x000000003a0472ca */ /* 0x000fe200000e0000 */
[----:B------:R-:W-:Y:S01]  /*8c90*/  VIADD R58, R3, 0x200 ;  /* 0x00000200033a7836 */ /* 0x000fe20000000000 */
[----:B------:R-:W-:Y:S01]  /*8ca0*/  R2UR UR5, R59 ;  /* 0x000000003b0572ca */ /* 0x000fe200000e0000 */
[----:B------:R-:W-:Y:S01]  /*8cb0*/  IMAD.MOV.U32 R59, RZ, RZ, 0x40000040 ;  /* 0x40000040ff3b7424 */ /* 0x000fe200078e00ff */
[----:B------:R-:W-:Y:S01]  /*8cc0*/  R2UR UR6, R14 ;  /* 0x000000000e0672ca */ /* 0x000fe200000e0000 */
[----:B------:R-:W-:Y:S01]  /*8cd0*/  VIADD R14, R12, 0x200 ;  /* 0x000002000c0e7836 */ /* 0x000fe20000000000 */
[----:B------:R-:W-:Y:S02]  /*8ce0*/  R2UR UR7, R15 ;  /* 0x000000000f0772ca */ /* 0x000fe400000e0000 */
[----:B------:R-:W-:Y:S01]  /*8cf0*/  MOV R15, 0x40000040 ;  /* 0x40000040000f7802 */ /* 0x000fe20000000f00 */
        /* <DEDUP_REMOVED lines=11> */
[----:B------:R-:W-:Y:S02]  /*8db0*/  WARPGROUP.DEPBAR.LE gsb0, 0x0 ;  /* 0x00008000000079c5 */ /* 0x000fe40000010000 */
[----:B------:R-:W-:-:S09]  /*8dc0*/  WARPGROUP.ARRIVE ;  /* 0x00000000000079c5 */ /* 0x000fd20000000000 */
        /* <DEDUP_REMOVED lines=112> */
[----:B------:R-:W-:Y:S01]  /*94d0*/  IMAD.IADD R58, R11, 0x1, R62 ;  /* 0x000000010b3a7824 */ /* 0x000fe200078e023e */
[----:B------:R-:W-:Y:S01]  /*94e0*/  R2UR UR5, R59 ;  /* 0x000000003b0572ca */ /* 0x000fe200000e0000 */
[----:B------:R-:W-:Y:S01]  /*94f0*/  IMAD.MOV.U32 R59, RZ, RZ, 0x40000040 ;  /* 0x40000040ff3b7424 */ /* 0x000fe200078e00ff */
[----:B------:R-:W-:Y:S02]  /*9500*/  R2UR UR6, R14 ;  /* 0x000000000e0672ca */ /* 0x000fe400000e0000 */
[----:B------:R-:W-:Y:S01]  /*9510*/  R2UR UR7, R15 ;  /* 0x000000000f0772ca */ /* 0x000fe200000e0000 */
[----:B------:R-:W-:Y:S01]  /*9520*/  IMAD.MOV.U32 R15, RZ, RZ, 0x40000040 ;  /* 0x40000040ff0f7424 */ /* 0x000fe200078e00ff */
[----:B------:R-:W-:Y:S01]  /*9530*/  IADD3 R14, R11, R60, RZ ;  /* 0x0000003c0b0e7210 */ /* 0x000fe20007ffe0ff */
[----:B------:R-:W-:-:S02]  /*9540*/  WARPGROUP.DEPBAR.LE gsb0, 0x0 ;  /* 0x00008000000079c5 */ /* 0x000fc40000010000 */
[----:B------:R-:W-:-:S08]  /*9550*/  WARPGROUP.ARRIVE ;  /* 0x00000000000079c5 */ /* 0x000fd00000000000 */
[----:B------:R-:W-:Y:S01]  /*9560*/  HGMMA.64x64x16.F32 R24, gdesc[UR4], R24, gsb0 ;  /* 0x00e00000041879f0 */ /* 0x000fe20008000818 */
[----:B------:R-:W-:Y:S01]  /*9570*/  R2UR UR6, R58 ;  /* 0x000000003a0672ca */ /* 0x000fe200000e0000 */
[--C-:B------:R-:W-:Y:S01]  /*9580*/  IMAD.IADD R58, R62, 0x1, R13.reuse ;  /* 0x000000013e3a7824 */ /* 0x100fe200078e020d */
[----:B------:R-:W-:Y:S02]  /*9590*/  R2UR UR7, R59 ;  /* 0x000000003b0772ca */ /* 0x000fe400000e0000 */
[----:B------:R-:W-:Y:S01]  /*95a0*/  R2UR UR4, R14 ;  /* 0x000000000e0472ca */ /* 0x000fe200000e0000 */
[----:B------:R-:W-:Y:S01]  /*95b0*/  IMAD.IADD R14, R60, 0x1, R13 ;  /* 0x000000013c0e7824 */ /* 0x000fe200078e020d */
[----:B------:R-:W-:Y:S01]  /*95c0*/  R2UR UR5, R15 ;  /* 0x000000000f0572ca */ /* 0x000fe200000e0000 */
[----:B------:R-:W-:Y:S01]  /*95d0*/  IMAD.MOV.U32 R15, RZ, RZ, 0x40000040 ;  /* 0x40000040ff0f7424 */ /* 0x000fe200078e00ff */
[----:B------:R-:W-:Y:S01]  /*95e0*/  MOV R59, 0x40000040 ;  /* 0x40000040003b7802 */ /* 0x000fe20000000f00 */
[----:B------:R-:W-:-:S02]  /*95f0*/  WARPGROUP.DEPBAR.LE gsb0, 0x0 ;  /* 0x00008000000079c5 */ /* 0x000fc40000010000 */
[----:B------:R-:W-:-:S08]  /*9600*/  WARPGROUP.ARRIVE ;  /* 0x00000000000079c5 */ /* 0x000fd00000000000 */
[----:B------:R-:W-:Y:S01]  /*9610*/  HGMMA.64x64x16.F32 R24, gdesc[UR4], R24, gsb0 ;  /* 0x00e00000041879f0 */ /* 0x000fe20008000818 */
[----:B------:R-:W-:Y:S01]  /*9620*/  R2UR UR6, R58 ;  /* 0x000000003a0672ca */ /* 0x000fe200000e0000 */
[--C-:B------:R-:W-:Y:S01]  /*9630*/  IMAD.IADD R58, R62, 0x1, R21.reuse ;  /* 0x000000013e3a7824 */ /* 0x100fe200078e0215 */
[----:B------:R-:W-:Y:S01]  /*9640*/  R2UR UR7, R59 ;  /* 0x000000003b0772ca */ /* 0x000fe200000e0000 */
[----:B------:R-:W-:Y:S01]  /*9650*/  IMAD.MOV.U32 R59, RZ, RZ, 0x40000040 ;  /* 0x40000040ff3b7424 */ /* 0x000fe200078e00ff */
[----:B------:R-:W-:Y:S01]  /*9660*/  R2UR UR4, R14 ;  /* 0x000000000e0472ca */ /* 0x000fe200000e0000 */
[----:B------:R-:W-:Y:S01]  /*9670*/  IMAD.IADD R14, R60, 0x1, R21 ;  /* 0x000000013c0e7824 */ /* 0x000fe200078e0215 */
[----:B------:R-:W-:Y:S01]  /*9680*/  R2UR UR5, R15 ;  /* 0x000000000f0572ca */ /* 0x000fe200000e0000 */
[----:B------:R-:W-:Y:S01]  /*9690*/  IMAD.MOV.U32 R15, RZ, RZ, 0x40000040 ;  /* 0x40000040ff0f7424 */ /* 0x000fe200078e00ff */
[----:B------:R-:W-:Y:S02]  /*96a0*/  WARPGROUP.DEPBAR.LE gsb0, 0x0 ;  /* 0x00008000000079c5 */ /* 0x000fe40000010000 */
[----:B------:R-:W-:-:S09]  /*96b0*/  WARPGROUP.ARRIVE ;  /* 0x00000000000079c5 */ /* 0x000fd20000000000 */
[----:B------:R-:W-:Y:S01]  /*96c0*/  HGMMA.64x64x16.F32 R24, gdesc[UR4], R24, gsb0 ;  /* 0x00e00000041879f0 */ /* 0x000fe20008000818 */
[----:B------:R-:W-:Y:S02]  /*96d0*/  R2UR UR4, R14 ;  /* 0x000000000e0472ca */ /* 0x000fe400000e0000 */
[----:B------:R-:W-:Y:S01]  /*96e0*/  R2UR UR5, R15 ;  /* 0x000000000f0572ca */ /* 0x000fe200000e0000 */
[----:B------:R-:W-:Y:S01]  /*96f0*/  IMAD.MOV.U32 R15, RZ, RZ, 0xa00 ;  /* 0x00000a00ff0f7424 */ /* 0x000fe200078e00ff */
[----:B------:R-:W-:Y:S02]  /*9700*/  R2UR UR6, R58 ;  /* 0x000000003a0672ca */ /* 0x000fe400000e0000 */
[----:B------:R-:W-:Y:S01]  /*9710*/  R2UR UR7, R59 ;  /* 0x000000003b0772ca */ /* 0x000fe200000e0000 */
[----:B------:R-:W-:Y:S01]  /*9720*/  IMAD.MOV.U32 R59, RZ, RZ, 0x40000040 ;  /* 0x40000040ff3b7424 */ /* 0x000fe200078e00ff */
[----:B------:R-:W-:Y:S02]  /*9730*/  MOV R14, 0x28 ;  /* 0x00000028000e7802 */ /* 0x000fe40000000f00 */
[----:B------:R-:W-:-:S02]  /*9740*/  SEL R15, R15, 0x980, P1 ;  /* 0x000009800f0f7807 */ /* 0x000fc40000800000 */
[----:B------:R-:W-:Y:S02]  /*9750*/  SEL R14, R14, 0x26, P1 ;  /* 0x000000260e0e7807 */ /* 0x000fe40000800000 */
[----:B------:R-:W-:Y:S02]  /*9760*/  LOP3.LUT R15, R15, 0xa00, RZ, 0xc0, !PT ;  /* 0x00000a000f0f7812 */ /* 0x000fe400078ec0ff */
[----:B------:R-:W-:-:S04]  /*9770*/  LOP3.LUT R14, R14, 0x6, RZ, 0xc0, !PT ;  /* 0x000000060e0e7812 */ /* 0x000fc800078ec0ff */
[CC--:B------:R-:W-:Y:S02]  /*9780*/  IADD3 R58, R14.reuse, R15.reuse, R3 ;  /* 0x0000000f0e3a7210 */ /* 0x0c0fe40007ffe003 */
[----:B------:R-:W-:Y:S01]  /*9790*/  IADD3 R14, R14, R15, R12 ;  /* 0x0000000f0e0e7210 */ /* 0x000fe20007ffe00c */
[----:B------:R-:W-:Y:S01]  /*97a0*/  IMAD.MOV.U32 R15, RZ, RZ, 0x40000040 ;  /* 0x40000040ff0f7424 */ /* 0x000fe200078e00ff */
[----:B------:R-:W-:Y:S02]  /*97b0*/  WARPGROUP.DEPBAR.LE gsb0, 0x0 ;  /* 0x00008000000079c5 */ /* 0x000fe40000010000 */
[----:B------:R-:W-:-:S06]  /*97c0*/  WARPGROUP.ARRIVE ;  /* 0x00000000000079c5 */ /* 0x000fcc0000000000 */
        /* <DEDUP_REMOVED lines=8> */
[C---:B------:R-:W-:Y:S02]  /*9850*/  IMAD.IADD R62, R11.reuse, 0x1, R58 ;  /* 0x000000010b3e7824 */ /* 0x040fe400078e023a */
[----:B------:R-:W-:Y:S01]  /*9860*/  IMAD.MOV.U32 R15, RZ, RZ, 0x40000040 ;  /* 0x40000040ff0f7424 */ /* 0x000fe200078e00ff */
[----:B------:R-:W-:Y:S01]  /*9870*/  IADD3 R60, R11, R14, RZ ;  /* 0x0000000e0b3c7210 */ /* 0x000fe20007ffe0ff */
[----:B------:R-:W-:-:S02]  /*9880*/  WARPGROUP.DEPBAR.LE gsb0, 0x0 ;  /* 0x00008000000079c5 */ /* 0x000fc40000010000 */
[----:B------:R-:W-:-:S06]  /*9890*/  WARPGROUP.ARRIVE ;  /* 0x00000000000079c5 */ /* 0x000fcc0000000000 */
[----:B------:R-:W-:Y:S01]  /*98a0*/  HGMMA.64x64x16.F32 R24, gdesc[UR4], R24, gsb0 ;  /* 0x00e00000041879f0 */ /* 0x000fe20008000818 */
[----:B------:R-:W-:Y:S01]  /*98b0*/  R2UR UR4, R60 ;  /* 0x000000003c0472ca */ /* 0x000fe200000e0000 */
[--C-:B------:R-:W-:Y:S01]  /*98c0*/  IMAD.IADD R60, R13, 0x1, R14.reuse ;  /* 0x000000010d3c7824 */ /* 0x100fe200078e020e */
[----:B------:R-:W-:Y:S01]  /*98d0*/  R2UR UR5, R61 ;  /* 0x000000003d0572ca */ /* 0x000fe200000e0000 */
[----:B------:R-:W-:Y:S01]  /*98e0*/  IMAD.IADD R14, R21, 0x1, R14 ;  /* 0x00000001150e7824 */ /* 0x000fe200078e020e */
[----:B------:R-:W-:Y:S01]  /*98f0*/  R2UR UR6, R62 ;  /* 0x000000003e0672ca */ /* 0x000fe200000e0000 */
[--C-:B------:R-:W-:Y:S01]  /*9900*/  IMAD.IADD R62, R13, 0x1, R58.reuse ;  /* 0x000000010d3e7824 */ /* 0x100fe200078e023a */
[----:B------:R-:W-:Y:S01]  /*9910*/  R2UR UR7, R63 ;  /* 0x000000003f0772ca */ /* 0x000fe200000e0000 */
[----:B------:R-:W-:Y:S01]  /*9920*/  IMAD.MOV.U32 R63, RZ, RZ, 0x40000040 ;  /* 0x40000040ff3f7424 */ /* 0x000fe200078e00ff */
[----:B------:R-:W-:Y:S01]  /*9930*/  MOV R61, 0x40000040 ;  /* 0x40000040003d7802 */ /* 0x000fe20000000f00 */
[----:B------:R-:W-:Y:S01]  /*9940*/  IMAD.IADD R58, R21, 0x1, R58 ;  /* 0x00000001153a7824 */ /* 0x000fe200078e023a */
[----:B------:R-:W-:-:S02]  /*9950*/  WARPGROUP.DEPBAR.LE gsb0, 0x0 ;  /* 0x00008000000079c5 */ /* 0x000fc40000010000 */
[----:B------:R-:W-:-:S07]  /*9960*/  WARPGROUP.ARRIVE ;  /* 0x00000000000079c5 */ /* 0x000fce0000000000 */
[----:B------:R-:W-:Y:S01]  /*9970*/  HGMMA.64x64x16.F32 R24, gdesc[UR4], R24, gsb0 ;  /* 0x00e00000041879f0 */ /* 0x000fe20008000818 */
[----:B------:R-:W-:Y:S02]  /*9980*/  R2UR UR4, R60 ;  /* 0x000000003c0472ca */ /* 0x000fe400000e0000 */
[----:B------:R-:W-:Y:S01]  /*9990*/  R2UR UR5, R61 ;  /* 0x000000003d0572ca */ /* 0x000fe200000e0000 */
[----:B------:R-:W-:Y:S01]  /*99a0*/  IMAD.MOV.U32 R61, RZ, RZ, 0x40000040 ;  /* 0x40000040ff3d7424 */ /* 0x000fe200078e00ff */
[----:B------:R-:W-:Y:S02]  /*99b0*/  R2UR UR6, R62 ;  /* 0x000000003e0672ca */ /* 0x000fe400000e0000 */
        /* <DEDUP_REMOVED lines=48> */
[----:B------:R-:W-:Y:S01]  /*9cc0*/  R2UR UR4, R60 ;  /* 0x000000003c0472ca */ /* 0x000fe200000e0000 */
[----:B------:R-:W-:Y:S01]  /*9cd0*/  VIADD R60, R12, 0xe00 ;  /* 0x00000e000c3c7836 */ /* 0x000fe20000000000 */
[----:B------:R-:W-:Y:S02]  /*9ce0*/  R2UR UR5, R61 ;  /* 0x000000003d0572ca */ /* 0x000fe400000e0000 */
[----:B------:R-:W-:Y:S02]  /*9cf0*/  R2UR UR6, R62 ;  /* 0x000000003e0672ca */ /* 0x000fe400000e0000 */
[----:B------:R-:W-:Y:S01]  /*9d00*/  R2UR UR7, R63 ;  /* 0x000000003f0772ca */ /* 0x000fe200000e0000 */
[----:B------:R-:W-:Y:S01]  /*9d10*/  IMAD.MOV.U32 R63, RZ, RZ, 0x40000040 ;  /* 0x40000040ff3f7424 */ /* 0x000fe200078e00ff */
[----:B------:R-:W-:Y:S01]  /*9d20*/  IADD3 R62, R11, R60, RZ ;  /* 0x0000003c0b3e7210 */ /* 0x000fe20007ffe0ff */
[----:B------:R-:W-:-:S02]  /*9d30*/  WARPGROUP.DEPBAR.LE gsb0, 0x0 ;  /* 0x00008000000079c5 */ /* 0x000fc40000010000 */
[----:B------:R-:W-:-:S08]  /*9d40*/  WARPGROUP.ARRIVE ;  /* 0x00000000000079c5 */ /* 0x000fd00000000000 */
        /* <DEDUP_REMOVED lines=23> */
[----:B------:R-:W-:Y:S01]  /*9ec0*/  IMAD.IADD R14, R11, 0x1, R58 ;  /* 0x000000010b0e7824 */ /* 0x000fe200078e023a */
[----:B------:R-:W-:Y:S01]  /*9ed0*/  R2UR UR7, R15 ;  /* 0x000000000f0772ca */ /* 0x000fe200000e0000 */
[----:B------:R-:W-:Y:S01]  /*9ee0*/  IMAD.MOV.U32 R15, RZ, RZ, 0x40000040 ;  /* 0x40000040ff0f7424 */ /* 0x000fe200078e00ff */
[----:B------:R-:W-:-:S04]  /*9ef0*/  MOV R11, 0x40 ;  /* 0x00000040000b7802 */ /* 0x000fc80000000f00 */
[----:B------:R-:W-:-:S04]  /*9f00*/  SEL R11, R11, 0x3e, P1 ;  /* 0x0000003e0b0b7807 */ /* 0x000fc80000800000 */
[----:B------:R-:W-:Y:S01]  /*9f10*/  LOP3.LUT R11, R11, 0x6, RZ, 0xc0, !PT ;  /* 0x000000060b0b7812 */ /* 0x000fe200078ec0ff */
[----:B------:R-:W-:Y:S02]  /*9f20*/  WARPGROUP.DEPBAR.LE gsb0, 0x0 ;  /* 0x00008000000079c5 */ /* 0x000fe40000010000 */
[----:B------:R-:W-:-:S06]  /*9f30*/  WARPGROUP.ARRIVE ;  /* 0x00000000000079c5 */ /* 0x000fcc0000000000 */
[----:B------:R-:W-:Y:S01]  /*9f40*/  HGMMA.64x64x16.F32 R24, gdesc[UR4], R24, gsb0 ;  /* 0x00e00000041879f0 */ /* 0x000fe20008000818 */
[----:B------:R-:W-:Y:S01]  /*9f50*/  R2UR UR6, R62 ;  /* 0x000000003e0672ca */ /* 0x000fe200000e0000 */
[----:B------:R-:W-:Y:S01]  /*9f60*/  IMAD.IADD R62, R13, 0x1, R58 ;  /* 0x000000010d3e7824 */ /* 0x000fe200078e023a */
[----:B------:R-:W-:Y:S02]  /*9f70*/  R2UR UR7, R63 ;  /* 0x000000003f0772ca */ /* 0x000fe400000e0000 */
[----:B------:R-:W-:Y:S01]  /*9f80*/  R2UR UR4, R14 ;  /* 0x000000000e0472ca */ /* 0x000fe200000e0000 */
[----:B------:R-:W-:Y:S01]  /*9f90*/  IMAD.IADD R14, R13, 0x1, R60 ;  /* 0x000000010d0e7824 */ /* 0x000fe200078e023c */
[----:B------:R-:W-:Y:S01]  /*9fa0*/  R2UR UR5, R15 ;  /* 0x000000000f0572ca */ /* 0x000fe200000e0000 */
[----:B------:R-:W-:Y:S01]  /*9fb0*/  IMAD.MOV.U32 R15, RZ, RZ, 0x40000040 ;  /* 0x40000040ff0f7424 */ /* 0x000fe200078e00ff */
[----:B------:R-:W-:Y:S01]  /*9fc0*/  MOV R63, 0x40000040 ;  /* 0x40000040003f7802 */ /* 0x000fe20000000f00 */
[----:B------:R-:W-:-:S05]  /*9fd0*/  IMAD.MOV.U32 R13, RZ, RZ, 0x1000 ;  /* 0x00001000ff0d7424 */ /* 0x000fca00078e00ff */
[----:B------:R-:W-:Y:S01]  /*9fe0*/  SEL R13, R13, 0xf80, P1 ;  /* 0x00000f800d0d7807 */ /* 0x000fe20000800000 */
[----:B------:R-:W-:Y:S02]  /*9ff0*/  WARPGROUP.DEPBAR.LE gsb0, 0x0 ;  /* 0x00008000000079c5 */ /* 0x000fe40000010000 */
[----:B------:R-:W-:-:S06]  /*a000*/  WARPGROUP.ARRIVE ;  /* 0x00000000000079c5 */ /* 0x000fcc0000000000 */
[----:B------:R-:W-:Y:S01]  /*a010*/  HGMMA.64x64x16.F32 R24, gdesc[UR4], R24, gsb0 ;  /* 0x00e00000041879f0 */ /* 0x000fe20008000818 */
[----:B------:R-:W-:Y:S02]  /*a020*/  R2UR UR4, R62 ;  /* 0x000000003e0472ca */ /* 0x000fe400000e0000 */
[----:B------:R-:W-:Y:S02]  /*a030*/  R2UR UR5, R63 ;  /* 0x000000003f0572ca */ /* 0x000fe400000e0000 */
[----:B------:R-:W-:Y:S01]  /*a040*/  R2UR UR6, R14 ;  /* 0x000000000e0672ca */ /* 0x000fe200000e0000 */
[----:B------:R-:W-:Y:S01]  /*a050*/  IMAD.IADD R14, R21, 0x1, R58 ;  /* 0x00000001150e7824 */ /* 0x000fe200078e023a */
[----:B------:R-:W-:Y:S01]  /*a060*/  R2UR UR7, R15 ;  /* 0x000000000f0772ca */ /* 0x000fe200000e0000 */
[----:B------:R-:W-:Y:S02]  /*a070*/  IMAD.IADD R58, R21, 0x1, R60 ;  /* 0x00000001153a7824 */ /* 0x000fe400078e023c */
[----:B------:R-:W-:Y:S01]  /*a080*/  IMAD.MOV.U32 R15, RZ, RZ, 0x40000040 ;  /* 0x40000040ff0f7424 */ /* 0x000fe200078e00ff */
[----:B------:R-:W-:-:S02]  /*a090*/  WARPGROUP.DEPBAR.LE gsb0, 0x0 ;  /* 0x00008000000079c5 */ /* 0x000fc40000010000 */
[----:B------:R-:W-:-:S07]  /*a0a0*/  WARPGROUP.ARRIVE ;  /* 0x00000000000079c5 */ /* 0x000fce0000000000 */
[----:B------:R-:W-:Y:S01]  /*a0b0*/  HGMMA.64x64x16.F32 R24, gdesc[UR4], R24, gsb0 ;  /* 0x00e00000041879f0 */ /* 0x000fe20008000818 */
[----:B------:R-:W-:Y:S02]  /*a0c0*/  R2UR UR4, R14 ;  /* 0x000000000e0472ca */ /* 0x000fe400000e0000 */
[----:B------:R-:W-:Y:S02]  /*a0d0*/  R2UR UR5, R15 ;  /* 0x000000000f0572ca */ /* 0x000fe400000e0000 */
[----:B------:R-:W-:Y:S02]  /*a0e0*/  R2UR UR6, R58 ;  /* 0x000000003a0672ca */ /* 0x000fe400000e0000 */
[----:B------:R-:W-:Y:S01]  /*a0f0*/  R2UR UR7, R59 ;  /* 0x000000003b0772ca */ /* 0x000fe200000e0000 */
[----:B------:R-:W-:Y:S01]  /*a100*/  IMAD.MOV.U32 R59, RZ, RZ, 0x40000040 ;  /* 0x40000040ff3b7424 */ /* 0x000fe200078e00ff */
[----:B------:R-:W-:Y:S01]  /*a110*/  LOP3.LUT R14, R13, 0x1e00, RZ, 0xc0, !PT ;  /* 0x00001e000d0e7812 */ /* 0x000fe200078ec0ff */
[----:B------:R-:W-:-:S03]  /*a120*/  IMAD.MOV.U32 R13, RZ, RZ, 0x40000040 ;  /* 0x40000040ff0d7424 */ /* 0x000fc600078e00ff */
[CC--:B------:R-:W-:Y:S02]  /*a130*/  IADD3 R58, R11.reuse, R14.reuse, R3 ;  /* 0x0000000e0b3a7210 */ /* 0x0c0fe40007ffe003 */
[----:B------:R-:W-:Y:S01]  /*a140*/  IADD3 R12, R11, R14, R12 ;  /* 0x0000000e0b0c7210 */ /* 0x000fe20007ffe00c */
[----:B------:R-:W-:-:S05]  /*a150*/  IMAD R11, R182, -0x40, R168 ;  /* 0xffffffc0b60b7824 */ /* 0x000fca00078e02a8 */
        /* <DEDUP_REMOVED lines=71> */
[----:B------:R-:W-:Y:S02]  /*a5d0*/  FMNMX.FTZ R11, R30, R11, !PT ;  /* 0x0000000b1e0b7209 */ /* 0x000fe40007810000 */
[----:B------:R-:W-:Y:S01]  /*a5e0*/  FSEL R46, R46, -INF , P1 ;  /* 0xff8000002e2e7808 */ /* 0x000fe20000800000 */
[----:B------:R-:W0:Y:S01]  /*a5f0*/  SHFL.BFLY PT, R12, R15, 0x2, 0x1f ;  /* 0x0c401f000f0c7f89 */ /* 0x000e2200000e0000 */
[----:B------:R-:W-:Y:S02]  /*a600*/  FMNMX.FTZ R11, R14, R11, !PT ;  /* 0x0000000b0e0b7209 */ /* 0x000fe40007810000 */
[----:B------:R-:W-:Y:S02]  /*a610*/  FSEL R48, R47, -INF , P6 ;  /* 0xff8000002f307808 */ /* 0x000fe40003000000 */
[----:B------:R-:W-:Y:S02]  /*a620*/  FMNMX.FTZ R11, R34, R11, !PT ;  /* 0x0000000b220b7209 */ /* 0x000fe40007810000 */
[----:B------:R-:W-:-:S02]  /*a630*/  FSEL R50, R50, -INF , P5 ;  /* 0xff80000032327808 */ /* 0x000fc40002800000 */
[----:B------:R-:W-:Y:S02]  /*a640*/  FMNMX.FTZ R11, R36, R11, !PT ;  /* 0x0000000b240b7209 */ /* 0x000fe40007810000 */
[----:B------:R-:W-:Y:S02]  /*a650*/  FSEL R54, R54, -INF , P3 ;  /* 0xff80000036367808 */ /* 0x000fe40001800000 */
[----:B------:R-:W-:Y:S01]  /*a660*/  FMNMX.FTZ R13, R38, R11, !PT ;  /* 0x0000000b260d7209 */ /* 0x000fe20007810000 */
[----:B------:R-:W-:Y:S01]  /*a670*/  IMAD.U32 R11, RZ, RZ, UR4 ;  /* 0x00000004ff0b7e24 */ /* 0x000fe2000f8e00ff */
[----:B------:R-:W-:Y:S02]  /*a680*/  FSEL R78, R55, -INF , P2 ;  /* 0xff800000374e7808 */ /* 0x000fe40001000000 */
[----:B------:R-:W-:Y:S02]  /*a690*/  FMNMX.FTZ R13, R40, R13, !PT ;  /* 0x0000000d280d7209 */ /* 0x000fe40007810000 */
[----:B------:R-:W-:-:S02]  /*a6a0*/  ISETP.GE.AND P2, PT, R168, 0x41, PT ;  /* 0x00000041a800780c */ /* 0x000fc40003f46270 */
[----:B------:R-:W-:Y:S02]  /*a6b0*/  FMNMX.FTZ R13, R42, R13, !PT ;  /* 0x0000000d2a0d7209 */ /* 0x000fe40007810000 */
[----:B0-----:R-:W-:Y:S02]  /*a6c0*/  FMNMX.FTZ R21, R15, R12, !PT ;  /* 0x0000000c0f157209 */ /* 0x001fe40007810000 */
[----:B------:R-:W-:-:S03]  /*a6d0*/  FMNMX.FTZ R13, R44, R13, !PT ;  /* 0x0000000d2c0d7209 */ /* 0x000fc60007810000 */
[----:B------:R-:W0:Y:S01]  /*a6e0*/  SHFL.BFLY PT, R12, R21, 0x1, 0x1f ;  /* 0x0c201f00150c7f89 */ /* 0x000e2200000e0000 */
[----:B------:R-:W-:-:S04]  /*a6f0*/  FMNMX.FTZ R13, R46, R13, !PT ;  /* 0x0000000d2e0d7209 */ /* 0x000fc80007810000 */
[----:B------:R-:W-:-:S04]  /*a700*/  FMNMX.FTZ R13, R48, R13, !PT ;  /* 0x0000000d300d7209 */ /* 0x000fc80007810000 */
[----:B------:R-:W-:Y:S02]  /*a710*/  FMNMX.FTZ R13, R50, R13, !PT ;  /* 0x0000000d320d7209 */ /* 0x000fe40007810000 */
[----:B0-----:R-:W-:-:S04]  /*a720*/  FMNMX.FTZ R12, R21, R12, !PT ;  /* 0x0000000c150c7209 */ /* 0x001fc80007810000 */
[C---:B------:R-:W-:Y:S01]  /*a730*/  FSETP.NEU.FTZ.AND P1, PT, R12.reuse, -INF , PT ;  /* 0xff8000000c00780b */ /* 0x040fe20003f3d000 */
[----:B------:R-:W-:-:S05]  /*a740*/  FMUL.FTZ R15, R12, R11 ;  /* 0x0000000b0c0f7220 */ /* 0x000fca0000410000 */
[----:B------:R-:W-:-:S05]  /*a750*/  FSEL R15, R15, RZ, P1 ;  /* 0x000000ff0f0f7208 */ /* 0x000fca0000800000 */
[-CC-:B------:R-:W-:Y:S01]  /*a760*/  FFMA.FTZ R169, R24, R11.reuse, -R15.reuse ;  /* 0x0000000b18a97223 */ /* 0x180fe2000001080f */
[----:B------:R-:W-:Y:S01]  /*a770*/  FSEL R24, R51, -INF , P4 ;  /* 0xff80000033187808 */ /* 0x000fe20002000000 */
        /* <DEDUP_REMOVED lines=15> */
[-CC-:B------:R-:W-:Y:S01]  /*a870*/  FFMA.FTZ R183, R76, R11.reuse, -R15.reuse ;  /* 0x0000000b4cb77223 */ /* 0x180fe2000001080f */
[----:B------:R-:W0:Y:S01]  /*a880*/  SHFL.BFLY PT, R28, R13, 0x2, 0x1f ;  /* 0x0c401f000d1c7f89 */ /* 0x000e2200000e0000 */
[-CC-:B------:R-:W-:Y:S01]  /*a890*/  FFMA.FTZ R197, R52, R11.reuse, -R15.reuse ;  /* 0x0000000b34c57223 */ /* 0x180fe2000001080f */
[----:B------:R-:W-:Y:S01]  /*a8a0*/  FFMA.FTZ R199, R80, R11, -R15 ;  /* 0x0000000b50c77223 */ /* 0x000fe2000001080f */
[----:B------:R-:W-:Y:S08]  /*a8b0*/  MUFU.EX2 R169, R169 ;  /* 0x000000a900a97308 */ /* 0x000ff00000000800 */
[----:B------:R-:W1:Y:S08]  /*a8c0*/  MUFU.EX2 R170, R170 ;  /* 0x000000aa00aa7308 */ /* 0x000e700000000800 */
[----:B------:R-:W-:Y:S01]  /*a8d0*/  MUFU.EX2 R171, R171 ;  /* 0x000000ab00ab7308 */ /* 0x000fe20000000800 */
[----:B0-----:R-:W-:-:S07]  /*a8e0*/  FMNMX.FTZ R28, R13, R28, !PT ;  /* 0x0000001c0d1c7209 */ /* 0x001fce0007810000 */
[----:B------:R-:W0:Y:S01]  /*a8f0*/  MUFU.EX2 R172, R172 ;  /* 0x000000ac00ac7308 */ /* 0x000e220000000800 */
[----:B-1----:R-:W-:Y:S01]  /*a900*/  F2FP.F16.F32.PACK_AB R152, R170, R169 ;  /* 0x000000a9aa98723e */ /* 0x002fe200000000ff */
[----:B------:R-:W1:Y:S01]  /*a910*/  SHFL.BFLY PT, R21, R28, 0x1, 0x1f ;  /* 0x0c201f001c157f89 */ /* 0x000e6200000e0000 */
[----:B------:R-:W-:-:S05]  /*a920*/  FADD.FTZ R170, R169, R170 ;  /* 0x000000aaa9aa7221 */ /* 0x000fca0000010000 */
[----:B------:R-:W-:Y:S08]  /*a930*/  MUFU.EX2 R173, R173 ;  /* 0x000000ad00ad7308 */ /* 0x000ff00000000800 */
[----:B------:R-:W2:Y:S01]  /*a940*/  MUFU.EX2 R174, R174 ;  /* 0x000000ae00ae7308 */ /* 0x000ea20000000800 */
[----:B0-----:R-:W-:Y:S01]  /*a950*/  F2FP.F16.F32.PACK_AB R154, R172, R171 ;  /* 0x000000abac9a723e */ /* 0x001fe200000000ff */
[----:B------:R-:W-:-:S04]  /*a960*/  FADD.FTZ R171, R171, R170 ;  /* 0x000000aaabab7221 */ /* 0x000fc80000010000 */
[----:B------:R-:W-:Y:S02]  /*a970*/  FADD.FTZ R172, R172, R171 ;  /* 0x000000abacac7221 */ /* 0x000fe40000010000 */
[----:B------:R-:W-:Y:S01]  /*a980*/  MUFU.EX2 R175, R175 ;  /* 0x000000af00af7308 */ /* 0x000fe20000000800 */
[----:B-1----:R-:W-:-:S04]  /*a990*/  FMNMX.FTZ R21, R28, R21, !PT ;  /* 0x000000151c157209 */ /* 0x002fc80007810000 */
[C---:B------:R-:W-:Y:S01]  /*a9a0*/  FSETP.NEU.FTZ.AND P1, PT, R21.reuse, -INF , PT ;  /* 0xff8000001500780b */ /* 0x040fe20003f3d000 */
[----:B------:R-:W-:Y:S02]  /*a9b0*/  FMUL.FTZ R13, R21, R11 ;  /* 0x0000000b150d7220 */ /* 0x000fe40000410000 */
[----:B------:R-:W0:Y:S01]  /*a9c0*/  MUFU.EX2 R176, R176 ;  /* 0x000000b000b07308 */ /* 0x000e220000000800 */
[C---:B--2---:R-:W-:Y:S01]  /*a9d0*/  F2FP.F16.F32.PACK_AB R156, R174.reuse, R173 ;  /* 0x000000adae9c723e */ /* 0x044fe200000000ff */
[----:B------:R-:W-:Y:S01]  /*a9e0*/  FADD.FTZ R173, R173, R172 ;  /* 0x000000acadad7221 */ /* 0x000fe20000010000 */
[----:B------:R-:W-:Y:S02]  /*a9f0*/  FSEL R25, R13, RZ, P1 ;  /* 0x000000ff0d197208 */ /* 0x000fe40000800000 */
[----:B------:R-:W-:Y:S01]  /*aa00*/  ISETP.NE.AND P1, PT, R57, RZ, PT ;  /* 0x000000ff3900720c */ /* 0x000fe20003f25270 */
[----:B------:R-:W-:Y:S02]  /*aa10*/  FADD.FTZ R174, R174, R173 ;  /* 0x000000adaeae7221 */ /* 0x000fe40000010000 */
        /* <DEDUP_REMOVED lines=10> */
[----:B------:R-:W-:Y:S01]  /*aac0*/  FFMA.FTZ R223, R44, R11, -R25 ;  /* 0x0000000b2cdf7223 */ /* 0x000fe20000010819 */
[----:B------:R-:W-:-:S02]  /*aad0*/  @!P1 VIADD R15, R20, 0x38840 ;  /* 0x00038840140f9836 */ /* 0x000fc40000000000 */
[-CC-:B------:R-:W-:Y:S01]  /*aae0*/  FFMA.FTZ R224, R46, R11.reuse, -R25.reuse ;  /* 0x0000000b2ee07223 */ /* 0x180fe20000010819 */
[-CC-:B------:R-:W-:Y:S01]  /*aaf0*/  FFMA.FTZ R225, R48, R11.reuse, -R25.reuse ;  /* 0x0000000b30e17223 */ /* 0x180fe20000010819 */
[-CC-:B------:R-:W-:Y:S01]  /*ab00*/  FFMA.FTZ R226, R50, R11.reuse, -R25.reuse ;  /* 0x0000000b32e27223 */ /* 0x180fe20000010819 */
[-C--:B------:R-:W-:Y:S01]  /*ab10*/  FFMA.FTZ R227, R24, R11.reuse, -R25 ;  /* 0x0000000b18e37223 */ /* 0x080fe20000010819 */
[----:B------:R-:W-:Y:S01]  /*ab20*/  @!P1 PRMT R15, RZ, 0x654, R15 ;  /* 0x00000654ff0f9816 */ /* 0x000fe2000000000f */
[-CC-:B------:R-:W-:Y:S01]  /*ab30*/  FFMA.FTZ R228, R54, R11.reuse, -R25.reuse ;  /* 0x0000000b36e47223 */ /* 0x180fe20000010819 */
[----:B------:R-:W-:Y:S01]  /*ab40*/  FFMA.FTZ R200, R78, R11, -R25 ;  /* 0x0000000b4ec87223 */ /* 0x000fe20000010819 */
[----:B------:R-:W-:Y:S01]  /*ab50*/  MUFU.EX2 R198, R198 ;  /* 0x000000c600c67308 */ /* 0x000fe20000000800 */
[----:B------:R1:W-:Y:S01]  /*ab60*/  @!P1 SYNCS.ARRIVE.TRANS64.RED.A1T0 RZ, [R15+URZ], RZ ;  /* 0x000000ff0fff99a7 */ /* 0x0003e2000810043f */
[----:B------:R-:W-:Y:S01]  /*ab70*/  LOP3.LUT R13, R56, 0x2000000, RZ, 0xfc, !PT ;  /* 0x02000000380d7812 */ /* 0x000fe200078efcff */
[----:B------:R-:W-:Y:S01]  /*ab80*/  @!P1 VIADD R20, R20, 0x38860 ;  /* 0x0003886014149836 */ /* 0x000fe20000000000 */
[----:B0-----:R-:W-:Y:S01]  /*ab90*/  F2FP.F16.F32.PACK_AB R158, R176, R175 ;  /* 0x000000afb09e723e */ /* 0x001fe200000000ff */
[----:B------:R-:W-:Y:S01]  /*aba0*/  FADD.FTZ R175, R175, R174 ;  /* 0x000000aeafaf7221 */ /* 0x000fe20000010000 */
[----:B------:R-:W-:-:S02]  /*abb0*/  LEA R14, R18, R13, 0xc ;  /* 0x0000000d120e7211 */ /* 0x000fc400078e60ff */
[----:B------:R-:W0:Y:S01]  /*abc0*/  MUFU.EX2 R201, R201 ;  /* 0x000000c900c97308 */ /* 0x000e220000000800 */
[----:B-1----:R-:W-:Y:S01]  /*abd0*/  IMAD.MOV.U32 R15, RZ, RZ, 0x40000040 ;  /* 0x40000040ff0f7424 */ /* 0x002fe200078e00ff */
[----:B------:R-:W-:Y:S01]  /*abe0*/  R2UR UR6, R14 ;  /* 0x000000000e0672ca */ /* 0x000fe200000e0000 */
[----:B------:R-:W-:Y:S01]  /*abf0*/  FADD.FTZ R176, R176, R175 ;  /* 0x000000afb0b07221 */ /* 0x000fe20000010000 */
[----:B------:R-:W-:Y:S02]  /*ac00*/  @!P1 PRMT R20, RZ, 0x654, R20 ;  /* 0x00000654ff149816 */ /* 0x000fe40000000014 */
[----:B------:R-:W-:Y:S01]  /*ac10*/  R2UR UR7, R15 ;  /* 0x000000000f0772ca */ /* 0x000fe200000e0000 */
[----:B------:R-:W-:Y:S01]  /*ac20*/  IMAD.MOV.U32 R15, RZ, RZ, 0x40000040 ;  /* 0x40000040ff0f7424 */ /* 0x000fe200078e00ff */
[----:B------:R-:W-:Y:S08]  /*ac30*/  MUFU.EX2 R202, R202 ;  /* 0x000000ca00ca7308 */ /* 0x000ff00000000800 */
[----:B------:R-:W1:Y:S01]  /*ac40*/  MUFU.EX2 R203, R203 ;  /* 0x000000cb00cb7308 */ /* 0x000e620000000800 */
[----:B0-----:R-:W-:Y:S01]  /*ac50*/  F2FP.F16.F32.PACK_AB R153, R201, R198 ;  /* 0x000000c6c999723e */ /* 0x001fe200000000ff */
[----:B------:R-:W-:-:S06]  /*ac60*/  FADD.FTZ R201, R198, R201 ;  /* 0x000000c9c6c97221 */ /* 0x000fcc0000010000 */
[----:B------:R-:W-:Y:S08]  /*ac70*/  MUFU.EX2 R204, R204 ;  /* 0x000000cc00cc7308 */ /* 0x000ff00000000800 */
[----:B------:R-:W0:Y:S01]  /*ac80*/  MUFU.EX2 R205, R205 ;  /* 0x000000cd00cd7308 */ /* 0x000e220000000800 */
[----:B-1----:R-:W-:Y:S01]  /*ac90*/  F2FP.F16.F32.PACK_AB R155, R203, R202 ;  /* 0x000000cacb9b723e */ /* 0x002fe200000000ff */
[----:B------:R-:W-:Y:S01]  /*aca0*/  BAR.SYNC.DEFER_BLOCKING 0xf, 0x100 ;  /* 0x03c4000000007b1d */ /* 0x000fe20000010000 */
[----:B------:R-:W-:-:S04]  /*acb0*/  FADD.FTZ R202, R202, R201 ;  /* 0x000000c9caca7221 */ /* 0x000fc80000010000 */
[----:B------:R-:W-:Y:S01]  /*acc0*/  FADD.FTZ R203, R203, R202 ;  /* 0x000000cacbcb7221 */ /* 0x000fe20000010000 */
[----:B------:R-:W-:Y:S08]  /*acd0*/  MUFU.EX2 R206, R206 ;  /* 0x000000ce00ce7308 */ /* 0x000ff00000000800 */
[----:B------:R-:W1:Y:S01]  /*ace0*/  MUFU.EX2 R207, R207 ;  /* 0x000000cf00cf7308 */ /* 0x000e620000000800 */
[----:B0-----:R-:W-:Y:S01]  /*acf0*/  F2FP.F16.F32.PACK_AB R157, R205, R204 ;  /* 0x000000cccd9d723e */ /* 0x001fe200000000ff */
[----:B------:R-:W-:-:S04]  /*ad00*/  FADD.FTZ R204, R204, R203 ;  /* 0x000000cbcccc7221 */ /* 0x000fc80000010000 */
[----:B------:R-:W-:Y:S02]  /*ad10*/  FADD.FTZ R205, R205, R204 ;  /* 0x000000cccdcd7221 */ /* 0x000fe40000010000 */
[----:B------:R-:W0:Y:S01]  /*ad20*/  MUFU.EX2 R178, R178 ;  /* 0x000000b200b27308 */ /* 0x000e220000000800 */
[----:B------:R2:W-:Y:S07]  /*ad30*/  STSM.16.M88.4 [R194+0x36400], R152 ;  /* 0x03640098c2007844 */ /* 0x0005ee0000000200 */
[----:B------:R-:W-:Y:S01]  /*ad40*/  MUFU.EX2 R179, R179 ;  /* 0x000000b300b37308 */ /* 0x000fe20000000800 */
[----:B-1----:R-:W-:Y:S01]  /*ad50*/  F2FP.F16.F32.PACK_AB R159, R207, R206 ;  /* 0x000000cecf9f723e */ /* 0x002fe200000000ff */
[----:B------:R-:W-:-:S04]  /*ad60*/  FADD.FTZ R206, R206, R205 ;  /* 0x000000cdcece7221 */ /* 0x000fc80000010000 */
[----:B------:R1:W-:Y:S01]  /*ad70*/  STSM.16.M88.4 [R208], R156 ;  /* 0x0000009cd0007844 */ /* 0x0003e20000000200 */
[----:B------:R-:W-:Y:S01]  /*ad80*/  FADD.FTZ R207, R207, R206 ;  /* 0x000000cecfcf7221 */ /* 0x000fe20000010000 */
[----:B------:R-:W3:Y:S01]  /*ad90*/  MUFU.EX2 R180, R180 ;  /* 0x000000b400b47308 */ /* 0x000ee20000000800 */
[----:B0-----:R-:W-:Y:S01]  /*ada0*/  F2FP.F16.F32.PACK_AB R160, R178, R177 ;  /* 0x000000b1b2a0723e */ /* 0x001fe200000000ff */
[----:B------:R-:W-:-:S04]  /*adb0*/  FADD.FTZ R177, R177, R176 ;  /* 0x000000b0b1b17221 */ /* 0x000fc80000010000 */
[----:B------:R-:W-:Y:S02]  /*adc0*/  FADD.FTZ R178, R178, R177 ;  /* 0x000000b1b2b27221 */ /* 0x000fe40000010000 */
[----:B------:R-:W-:Y:S08]  /*add0*/  MUFU.EX2 R222, R222 ;  /* 0x000000de00de7308 */ /* 0x000ff00000000800 */
[----:B------:R-:W0:Y:S01]  /*ade0*/  MUFU.EX2 R223, R223 ;  /* 0x000000df00df7308 */ /* 0x000e220000000800 */
[----:B---3--:R-:W-:Y:S01]  /*adf0*/  F2FP.F16.F32.PACK_AB R162, R180, R179 ;  /* 0x000000b3b4a2723e */ /* 0x008fe200000000ff */
[----:B------:R-:W-:-:S04]  /*ae00*/  FADD.FTZ R179, R179, R178 ;  /* 0x000000b2b3b37221 */ /* 0x000fc80000010000 */
[----:B------:R-:W-:Y:S02]  /*ae10*/  FADD.FTZ R180, R180, R179 ;  /* 0x000000b3b4b47221 */ /* 0x000fe40000010000 */
[----:B------:R-:W-:Y:S08]  /*ae20*/  MUFU.EX2 R224, R224 ;  /* 0x000000e000e07308 */ /* 0x000ff00000000800 */
[----:B------:R-:W3:Y:S01]  /*ae30*/  MUFU.EX2 R225, R225 ;  /* 0x000000e100e17308 */ /* 0x000ee20000000800 */
[----:B0-----:R-:W-:Y:S01]  /*ae40*/  F2FP.F16.F32.PACK_AB R161, R223, R222 ;  /* 0x000000dedfa1723e */ /* 0x001fe200000000ff */
[----:B------:R-:W-:-:S04]  /*ae50*/  FADD.FTZ R222, R222, R207 ;  /* 0x000000cfdede7221 */ /* 0x000fc80000010000 */
[----:B------:R-:W-:Y:S02]  /*ae60*/  FADD.FTZ R223, R223, R222 ;  /* 0x000000dedfdf7221 */ /* 0x000fe40000010000 */
[----:B------:R-:W0:Y:S08]  /*ae70*/  MUFU.EX2 R181, R181 ;  /* 0x000000b500b57308 */ /* 0x000e300000000800 */
[----:B------:R-:W4:Y:S01]  /*ae80*/  MUFU.EX2 R183, R183 ;  /* 0x000000b700b77308 */ /* 0x000f220000000800 */
[----:B---3--:R-:W-:Y:S01]  /*ae90*/  F2FP.F16.F32.PACK_AB R163, R225, R224 ;  /* 0x000000e0e1a3723e */ /* 0x008fe200000000ff */
[----:B------:R-:W-:-:S04]  /*aea0*/  FADD.FTZ R224, R224, R223 ;  /* 0x000000dfe0e07221 */ /* 0x000fc80000010000 */
[----:B------:R1:W-:Y:S01]  /*aeb0*/  STSM.16.M88.4 [R195], R160 ;  /* 0x000000a0c3007844 */ /* 0x0003e20000000200 */
[----:B------:R-:W-:Y:S01]  /*aec0*/  FADD.FTZ R225, R225, R224 ;  /* 0x000000e0e1e17221 */ /* 0x000fe20000010000 */
[----:B------:R-:W3:Y:S01]  /*aed0*/  MUFU.EX2 R197, R197 ;  /* 0x000000c500c57308 */ /* 0x000ee20000000800 */
[----:B0-----:R-:W-:-:S07]  /*aee0*/  FADD.FTZ R180, R181, R180 ;  /* 0x000000b4b5b47221 */ /* 0x001fce0000010000 */
[----:B------:R-:W0:Y:S01]  /*aef0*/  MUFU.EX2 R199, R199 ;  /* 0x000000c700c77308 */ /* 0x000e220000000800 */
[C---:B----4-:R-:W-:Y:S01]  /*af00*/  F2FP.F16.F32.PACK_AB R164, R183.reuse, R181 ;  /* 0x000000b5b7a4723e */ /* 0x050fe200000000ff */
[----:B------:R-:W-:-:S06]  /*af10*/  FADD.FTZ R180, R183, R180 ;  /* 0x000000b4b7b47221 */ /* 0x000fcc0000010000 */
[----:B------:R-:W-:Y:S01]  /*af20*/  MUFU.EX2 R226, R226 ;  /* 0x000000e200e27308 */ /* 0x000fe20000000800 */
[----:B---3--:R-:W-:-:S07]  /*af30*/  FADD.FTZ R180, R197, R180 ;  /* 0x000000b4c5b47221 */ /* 0x008fce0000010000 */
[----:B------:R-:W3:Y:S01]  /*af40*/  MUFU.EX2 R227, R227 ;  /* 0x000000e300e37308 */ /* 0x000ee20000000800 */
[C---:B0-----:R-:W-:Y:S01]  /*af50*/  F2FP.F16.F32.PACK_AB R166, R199.reuse, R197 ;  /* 0x000000c5c7a6723e */ /* 0x041fe200000000ff */
[----:B------:R-:W-:-:S06]  /*af60*/  FADD.FTZ R199, R199, R180 ;  /* 0x000000b4c7c77221 */ /* 0x000fcc0000010000 */
[----:B------:R-:W0:Y:S08]  /*af70*/  MUFU.EX2 R228, R228 ;  /* 0x000000e400e47308 */ /* 0x000e300000000800 */
[----:B------:R-:W4:Y:S01]  /*af80*/  MUFU.EX2 R200, R200 ;  /* 0x000000c800c87308 */ /* 0x000f220000000800 */
[----:B---3--:R-:W-:Y:S01]  /*af90*/  F2FP.F16.F32.PACK_AB R165, R227, R226 ;  /* 0x000000e2e3a5723e */ /* 0x008fe200000000ff */
[----:B------:R-:W-:-:S04]  /*afa0*/  FADD.FTZ R226, R226, R225 ;  /* 0x000000e1e2e27221 */ /* 0x000fc80000010000 */
[----:B------:R-:W-:-:S04]  /*afb0*/  FADD.FTZ R227, R227, R226 ;  /* 0x000000e2e3e37221 */ /* 0x000fc80000010000 */
[----:B0-----:R-:W-:Y:S01]  /*afc0*/  FADD.FTZ R227, R228, R227 ;  /* 0x000000e3e4e37221 */ /* 0x001fe20000010000 */
[----:B----4-:R-:W-:-:S03]  /*afd0*/  F2FP.F16.F32.PACK_AB R167, R200, R228 ;  /* 0x000000e4c8a7723e */ /* 0x010fc600000000ff */
[----:B------:R-:W-:Y:S02]  /*afe0*/  FADD.FTZ R200, R200, R227 ;  /* 0x000000e3c8c87221 */ /* 0x000fe40000010000 */
[----:B------:R1:W-:Y:S01]  /*aff0*/  STSM.16.M88.4 [R196], R164 ;  /* 0x000000a4c4007844 */ /* 0x0003e20000000200 */
[----:B------:R-:W-:-:S06]  /*b000*/  WARPGROUP.ARRIVE ;  /* 0x00000000000079c5 */ /* 0x000fcc0000000000 */
[----:B------:R-:W-:Y:S03]  /*b010*/  HGMMA.64x256x16.F32 R24, R152, gdesc[UR4].tnspB, RZ, !UPT, gsb0 ;  /* 0x43e0000498187df0 */ /* 0x000fe6000c0008ff */
[----:B------:R-:W-:Y:S02]  /*b020*/  WARPGROUP.DEPBAR.LE gsb0, 0x0 ;  /* 0x00008000000079c5 */ /* 0x000fe40000010000 */
[----:B--2---:R-:W-:Y:S01]  /*b030*/  VIADD R152, R14, 0x80 ;  /* 0x000000800e987836 */ /* 0x004fe20000000000 */
[----:B------:R-:W-:Y:S01]  /*b040*/  WARPGROUP.ARRIVE ;  /* 0x00000000000079c5 */ /* 0x000fe20000000000 */
[----:B------:R-:W-:-:S03]  /*b050*/  IMAD.MOV.U32 R153, RZ, RZ, 0x40000040 ;  /* 0x40000040ff997424 */ /* 0x000fc600078e00ff */
[----:B------:R-:W-:Y:S01]  /*b060*/  R2UR UR6, R152 ;  /* 0x00000000980672ca */ /* 0x000fe200000e0000 */
[C---:B------:R-:W-:Y:S01]  /*b070*/  VIADD R152, R14.reuse, 0x100 ;  /* 0x000001000e987836 */ /* 0x040fe20000000000 */
[----:B------:R-:W-:Y:S01]  /*b080*/  R2UR UR7, R153 ;  /* 0x00000000990772ca */ /* 0x000fe200000e0000 */
[----:B------:R-:W-:Y:S01]  /*b090*/  IMAD.MOV.U32 R153, RZ, RZ, 0x40000040 ;  /* 0x40000040ff997424 */ /* 0x000fe200078e00ff */
[----:B------:R-:W-:-:S14]  /*b0a0*/  IADD3 R14, R14, 0x180, RZ ;  /* 0x000001800e0e7810 */ /* 0x000fdc0007ffe0ff */
        /* <DEDUP_REMOVED lines=28> */
.L_x_3729:
[----:B------:R-:W-:Y:S01]  /*b270*/  VIADD R18, R198, 0x1 ;  /* 0x00000001c6127836 */ /* 0x000fe20000000000 */
[C---:B------:R-:W-:Y:S01]  /*b280*/  ISETP.GT.AND P2, PT, R15.reuse, RZ, PT ;  /* 0x000000ff0f00720c */ /* 0x040fe20003f44270 */
[----:B------:R-:W-:-:S03]  /*b290*/  VIADD R15, R15, 0xffffffff ;  /* 0xffffffff0f0f7836 */ /* 0x000fc60000000000 */
[----:B------:R-:W-:-:S04]  /*b2a0*/  ISETP.NE.AND P3, PT, R18, 0x2, PT ;  /* 0x000000021200780c */ /* 0x000fc80003f65270 */
[----:B------:R-:W-:Y:S02]  /*b2b0*/  SEL R12, RZ, 0x1, P3 ;  /* 0x00000001ff0c7807 */ /* 0x000fe40001800000 */
[----:B------:R-:W-:Y:S02]  /*b2c0*/  SEL R18, R18, RZ, P3 ;  /* 0x000000ff12127207 */ /* 0x000fe40001800000 */
[----:B------:R-:W-:Y:S01]  /*b2d0*/  LOP3.LUT R23, R23, R12, RZ, 0x3c, !PT ;  /* 0x0000000c17177212 */ /* 0x000fe200078e3cff */
[----:B--2---:R-:W-:Y:S06]  /*b2e0*/  @!P0 BRA `(.L_x_3719) ;  /* 0x0000000000048947 */ /* 0x004fec0003800000 */
[----:B------:R-:W-:Y:S01]  /*b2f0*/  BPT.TRAP 0x1 ;  /* 0x000000040000795c */ /* 0x000fe20000300000 */
.L_x_3719:
[----:B------:R-:W-:Y:S01]  /*b300*/  IMAD R14, R18, 0x8, R2 ;  /* 0x00000008120e7824 */ /* 0x000fe200078e0202 */
[----:B------:R-:W-:-:S04]  /*b310*/  SHF.L.U32 R11, R23, 0x1f, RZ ;  /* 0x0000001f170b7819 */ /* 0x000fc800000006ff */
[----:B------:R0:W2:Y:S01]  /*b320*/  SYNCS.PHASECHK.TRANS64.TRYWAIT P3, [R14+URZ+0x38830], R11 ;  /* 0x0388300b0e0075a7 */ /* 0x0000a2000806017f */
[----:B------:R-:W-:Y:S05]  /*b330*/  @!P0 BRA `(.L_x_3720) ;  /* 0x0000000000048947 */ /* 0x000fea0003800000 */
[----:B------:R-:W-:Y:S01]  /*b340*/  BPT.TRAP 0x1 ;  /* 0x000000040000795c */ /* 0x000fe20000300000 */
.L_x_3720:
[----:B------:R-:W-:Y:S01]  /*b350*/  VIADD R12, R2, 0x20400 ;  /* 0x00020400020c7836 */ /* 0x000fe20000000000 */
[----:B------:R-:W-:Y:S01]  /*b360*/  BSSY B1, `(.L_x_3721) ;  /* 0x0000009000017945 */ /* 0x000fe20003800000 */
[----:B-1----:R-:W-:Y:S01]  /*b370*/  IMAD R20, R18, 0x200, R0 ;  /* 0x0000020012147824 */ /* 0x002fe200078e0200 */
[----:B------:R-:W-:Y:S02]  /*b380*/  MOV R21, 0x40000040 ;  /* 0x4000004000157802 */ /* 0x000fe40000000f00 */
[----:B------:R-:W-:-:S04]  /*b390*/  SHF.R.U32.HI R12, RZ, 0x4, R12 ;  /* 0x00000004ff0c7819 */ /* 0x000fc8000001160c */
[----:B------:R-:W-:-:S04]  /*b3a0*/  LOP3.LUT R12, R12, 0x3fff, RZ, 0xc0, !PT ;  /* 0x00003fff0c0c7812 */ /* 0x000fc800078ec0ff */
[----:B------:R-:W-:Y:S01]  /*b3b0*/  LOP3.LUT R152, R12, 0x10000, RZ, 0xfc, !PT ;  /* 0x000100000c987812 */ /* 0x000fe200078efcff */
[----:B--2---:R-:W-:Y:S06]  /*b3c0*/  @P3 BRA `(.L_x_3722) ;  /* 0x0000000000083947 */ /* 0x004fec0003800000 */
[----:B------:R-:W1:Y:S02]  /*b3d0*/  SYNCS.PHASECHK.TRANS64.TRYWAIT P3, [R14+URZ+0x38830], R11 ;  /* 0x0388300b0e0075a7 */ /* 0x000e64000806017f */
[----:B-1----:R-:W-:Y:S05]  /*b3e0*/  @!P3 BRA `(.L_x_3723) ;  /* 0x000000cc0050b947 */ /* 0x002fea0003800000 */
.L_x_3722:
[----:B------:R-:W-:Y:S05]  /*b3f0*/  BSYNC B1 ;  /* 0x0000000000017941 */ /* 0x000fea0003800000 */
.L_x_3721:
[----:B------:R-:W-:Y:S01]  /*b400*/  IMAD.MOV.U32 R153, RZ, RZ, 0x40000040 ;  /* 0x40000040ff997424 */ /* 0x000fe200078e00ff */
[C---:B------:R-:W-:Y:S01]  /*b410*/  R2UR UR6, R20.reuse ;  /* 0x00000000140672ca */ /* 0x040fe200000e0000 */
[----:B------:R-:W-:Y:S01]  /*b420*/  VIADD R202, R20, 0x2 ;  /* 0x0000000214ca7836 */ /* 0x000fe20000000000 */
[----:B------:R-:W-:Y:S01]  /*b430*/  R2UR UR7, R21 ;  /* 0x00000000150772ca */ /* 0x000fe200000e0000 */
[----:B------:R-:W-:Y:S01]  /*b440*/  IMAD.MOV.U32 R203, RZ, RZ, 0x40000040 ;  /* 0x40000040ffcb7424 */ /* 0x000fe200078e00ff */
[----:B------:R-:W-:Y:S01]  /*b450*/  R2UR UR4, R152 ;  /* 0x00000000980472ca */ /* 0x000fe200000e0000 */
[----:B------:R-:W-:Y:S01]  /*b460*/  IMAD.MOV.U32 R21, RZ, RZ, 0x40000040 ;  /* 0x40000040ff157424 */ /* 0x000fe200078e00ff */
[----:B------:R-:W-:Y:S02]  /*b470*/  R2UR UR5, R153 ;  /* 0x00000000990572ca */ /* 0x000fe400000e0000 */
[----:B------:R-:W-:-:S11]  /*b480*/  WARPGROUP.ARRIVE ;  /* 0x00000000000079c5 */ /* 0x000fd60000000000 */
[----:B------:R-:W-:Y:S01]  /*b490*/  HGMMA.64x64x16.F32 R152, gdesc[UR4], RZ, !UPT, gsb0 ;  /* 0x00e00000049879f0 */ /* 0x000fe2000c0008ff */
[----:B------:R-:W-:Y:S01]  /*b4a0*/  R2UR UR6, R202 ;  /* 0x00000000ca0672ca */ /* 0x000fe200000e0000 */
[----:B------:R-:W-:Y:S01]  /*b4b0*/  VIADD R202, R20, 0x4 ;  /* 0x0000000414ca7836 */ /* 0x000fe20000000000 */
[----:B------:R-:W-:Y:S01]  /*b4c0*/  R2UR UR7, R203 ;  /* 0x00000000cb0772ca */ /* 0x000fe200000e0000 */
[----:B------:R-:W-:Y:S01]  /*b4d0*/  IMAD.MOV.U32 R203, RZ, RZ, 0x40000040 ;  /* 0x40000040ffcb7424 */ /* 0x000fe200078e00ff */
[----:B------:R-:W-:Y:S02]  /*b4e0*/  R2UR UR4, R4 ;  /* 0x00000000040472ca */ /* 0x000fe400000e0000 */
[----:B------:R-:W-:Y:S02]  /*b4f0*/  R2UR UR5, R5 ;  /* 0x00000000050572ca */ /* 0x000fe400000e0000 */
[----:B------:R-:W-:Y:S01]  /*b500*/  IADD3 R20, R20, 0x6, RZ ;  /* 0x0000000614147810 */ /* 0x000fe20007ffe0ff */
[----:B------:R-:W-:-:S02]  /*b510*/  WARPGROUP.DEPBAR.LE gsb0, 0x0 ;  /* 0x00008000000079c5 */ /* 0x000fc40000010000 */
[----:B------:R-:W-:-:S08]  /*b520*/  WARPGROUP.ARRIVE ;  /* 0x00000000000079c5 */ /* 0x000fd00000000000 */
        /* <DEDUP_REMOVED lines=16> */
[----:B------:R-:W-:Y:S05]  /*b630*/  @!P0 BRA `(.L_x_3724) ;  /* 0x0000000000048947 */ /* 0x000fea0003800000 */
[----:B------:R-:W-:Y:S01]  /*b640*/  BPT.TRAP 0x1 ;  /* 0x000000040000795c */ /* 0x000fe20000300000 */
.L_x_3724:
[----:B------:R2:W3:Y:S01]  /*b650*/  SYNCS.PHASECHK.TRANS64.TRYWAIT P3, [R14+URZ+0x38850], R11 ;  /* 0x0388500b0e0075a7 */ /* 0x0004e2000806017f */
[----:B------:R-:W-:Y:S05]  /*b660*/  @!P0 BRA `(.L_x_3725) ;  /* 0x0000000000048947 */ /* 0x000fea0003800000 */
[----:B------:R-:W-:Y:S01]  /*b670*/  BPT.TRAP 0x1 ;  /* 0x000000040000795c */ /* 0x000fe20000300000 */
.L_x_3725:
[----:B------:R-:W-:Y:S04]  /*b680*/  BSSY B1, `(.L_x_3726) ;  /* 0x0000004000017945 */ /* 0x000fe80003800000 */
[----:B---3--:R-:W-:Y:S05]  /*b690*/  @P3 BRA `(.L_x_3727) ;  /* 0x0000000000083947 */ /* 0x008fea0003800000 */
[----:B------:R-:W3:Y:S02]  /*b6a0*/  SYNCS.PHASECHK.TRANS64.TRYWAIT P3, [R14+URZ+0x38850], R11 ;  /* 0x0388500b0e0075a7 */ /* 0x000ee4000806017f */
[----:B---3--:R-:W-:Y:S05]  /*b6b0*/  @!P3 BRA `(.L_x_3728) ;  /* 0x000000c800b0b947 */ /* 0x008fea0003800000 */
.L_x_3727:
[----:B------:R-:W-:Y:S05]  /*b6c0*/  BSYNC B1 ;  /* 0x0000000000017941 */ /* 0x000fea0003800000 */
.L_x_3726:
[----:B0123--:R-:W-:Y:S01]  /*b6d0*/  VIADD R11, R2, 0x26400 ;  /* 0x00026400020b7836 */ /* 0x00ffe20000000000 */
[----:B------:R-:W-:Y:S01]  /*b6e0*/  MOV R203, 0x40000040 ;  /* 0x4000004000cb7802 */ /* 0x000fe20000000f00 */
[C---:B------:R-:W-:Y:S01]  /*b6f0*/  VIADD R204, R3.reuse, 0x6 ;  /* 0x0000000603cc7836 */ /* 0x040fe20000000000 */
[----:B------:R-:W-:Y:S01]  /*b700*/  WARPGROUP.ARRIVE ;  /* 0x00000000000079c5 */ /* 0x000fe20000000000 */
[----:B------:R-:W-:Y:S01]  /*b710*/  VIADD R20, R3, 0x200 ;  /* 0x0000020003147836 */ /* 0x000fe20000000000 */
[----:B------:R-:W-:Y:S01]  /*b720*/  SHF.R.U32.HI R11, RZ, 0x4, R11 ;  /* 0x00000004ff0b7819 */ /* 0x000fe2000001160b */
[----:B------:R-:W-:Y:S01]  /*b730*/  IMAD R202, R18, 0x1000, R10 ;  /* 0x0000100012ca7824 */ /* 0x000fe200078e020a */
[----:B------:R-:W-:Y:S01]  /*b740*/  R2UR UR7, R203 ;  /* 0x00000000cb0772ca */ /* 0x000fe200000e0000 */
[----:B------:R-:W-:Y:S01]  /*b750*/  IMAD.MOV.U32 R207, RZ, RZ, 0x40000040 ;  /* 0x40000040ffcf7424 */ /* 0x000fe200078e00ff */
[----:B------:R-:W-:Y:S01]  /*b760*/  LOP3.LUT R11, R11, 0x3fff, RZ, 0xc0, !PT ;  /* 0x00003fff0b0b7812 */ /* 0x000fe200078ec0ff */
[----:B------:R-:W-:Y:S01]  /*b770*/  IMAD.MOV.U32 R205, RZ, RZ, 0x40000040 ;  /* 0x40000040ffcd7424 */ /* 0x000fe200078e00ff */
[----:B------:R-:W-:Y:S01]  /*b780*/  R2UR UR6, R202 ;  /* 0x00000000ca0672ca */ /* 0x000fe200000e0000 */
[----:B------:R-:W-:Y:S01]  /*b790*/  IMAD.MOV.U32 R21, RZ, RZ, 0x40000040 ;  /* 0x40000040ff157424 */ /* 0x000fe200078e00ff */
[----:B------:R-:W-:Y:S01]  /*b7a0*/  LOP3.LUT R3, R11, 0x10000, RZ, 0xfc, !PT ;  /* 0x000100000b037812 */ /* 0x000fe200078efcff */
[----:B------:R-:W0:Y:S01]  /*b7b0*/  S2R R12, SR_TID.X ;  /* 0x00000000000c7919 */ /* 0x000e220000002100 */
[----:B------:R-:W-:Y:S01]  /*b7c0*/  R2UR UR5, R207 ;  /* 0x00000000cf0572ca */ /* 0x000fe200000e0000 */
[----:B------:R-:W-:-:S02]  /*b7d0*/  IMAD.MOV.U32 R207, RZ, RZ, 0x40000040 ;  /* 0x40000040ffcf7424 */ /* 0x000fc400078e00ff */
[----:B------:R-:W-:Y:S02]  /*b7e0*/  IMAD.MOV.U32 R206, RZ, RZ, R3 ;  /* 0x000000ffffce7224 */ /* 0x000fe400078e0003 */
[----:B------:R-:W-:-:S03]  /*b7f0*/  VIADD R203, R3, 0x800 ;  /* 0x0000080003cb7836 */ /* 0x000fc60000000000 */
[----:B------:R-:W-:Y:S01]  /*b800*/  R2UR UR4, R206 ;  /* 0x00000000ce0472ca */ /* 0x000fe200000e0000 */
[----:B------:R-:W-:-:S12]  /*b810*/  VIADD R206, R202, 0x2 ;  /* 0x00000002cace7836 */ /* 0x000fd80000000000 */
[----:B------:R-:W-:Y:S01]  /*b820*/  HGMMA.64x64x16.F32 R152, gdesc[UR4], R152, gsb0 ;  /* 0x00e00000049879f0 */ /* 0x000fe20008000898 */
[----:B------:R-:W-:Y:S01]  /*b830*/  R2UR UR6, R206 ;  /* 0x00000000ce0672ca */ /* 0x000fe200000e0000 */
[----:B------:R-:W-:Y:S01]  /*b840*/  VIADD R206, R3, 0x2 ;  /* 0x0000000203ce7836 */ /* 0x000fe20000000000 */
[----:B------:R-:W-:Y:S02]  /*b850*/  R2UR UR7, R207 ;  /* 0x00000000cf0772ca */ /* 0x000fe400000e0000 */
[----:B------:R-:W-:Y:S02]  /*b860*/  MOV R207, 0x40000040 ;  /* 0x4000004000cf7802 */ /* 0x000fe40000000f00 */
[----:B------:R-:W-:Y:S01]  /*b870*/  R2UR UR4, R206 ;  /* 0x00000000ce0472ca */ /* 0x000fe200000e0000 */
[----:B------:R-:W-:Y:S01]  /*b880*/  VIADD R206, R202, 0x4 ;  /* 0x00000004cace7836 */ /* 0x000fe20000000000 */
[----:B------:R-:W-:Y:S01]  /*b890*/  R2UR UR5, R207 ;  /* 0x00000000cf0572ca */ /* 0x000fe200000e0000 */
[----:B------:R-:W-:Y:S01]  /*b8a0*/  IMAD.MOV.U32 R207, RZ, RZ, 0x40000040 ;  /* 0x40000040ffcf7424 */ /* 0x000fe200078e00ff */
[----:B0-----:R-:W-:-:S05]  /*b8b0*/  SHF.R.U32.HI R12, RZ, 0x7, R12 ;  /* 0x00000007ff0c7819 */ /* 0x001fca000001160c */
[----:B------:R-:W0:Y:S02]  /*b8c0*/  SHFL.IDX PT, R11, R12, RZ, 0x1f ;  /* 0x00001fff0c0b7589 */ /* 0x000e2400000e0000 */
[----:B0-----:R-:W-:-:S04]  /*b8d0*/  ISETP.GT.AND P3, PT, R11, 0x7f, PT ;  /* 0x0000007f0b00780c */ /* 0x001fc80003f64270 */
[----:B------:R-:W-:Y:S01]  /*b8e0*/  SEL R12, RZ, 0x2, !P3 ;  /* 0x00000002ff0c7807 */ /* 0x000fe20005800000 */
[----:B------:R-:W-:Y:S02]  /*b8f0*/  WARPGROUP.DEPBAR.LE gsb0, 0x0 ;  /* 0x00008000000079c5 */ /* 0x000fe40000010000 */
[----:B------:R-:W-:-:S06]  /*b900*/  WARPGROUP.ARRIVE ;  /* 0x00000000000079c5 */ /* 0x000fcc0000000000 */
[----:B------:R-:W-:Y:S01]  /*b910*/  HGMMA.64x64x16.F32 R152, gdesc[UR4], R152, gsb0 ;  /* 0x00e00000049879f0 */ /* 0x000fe20008000898 */
[----:B------:R-:W-:Y:S01]  /*b920*/  R2UR UR6, R206 ;  /* 0x00000000ce0672ca */ /* 0x000fe200000e0000 */
[----:B------:R-:W-:Y:S01]  /*b930*/  VIADD R206, R3, 0x4 ;  /* 0x0000000403ce7836 */ /* 0x000fe20000000000 */
[----:B------:R-:W-:Y:S01]  /*b940*/  R2UR UR7, R207 ;  /* 0x00000000cf0772ca */ /* 0x000fe200000e0000 */
[----:B------:R-:W-:-:S03]  /*b950*/  IMAD.MOV.U32 R207, RZ, RZ, 0x40000040 ;  /* 0x40000040ffcf7424 */ /* 0x000fc600078e00ff */
[----:B------:R-:W-:Y:S02]  /*b960*/  R2UR UR4, R206 ;  /* 0x00000000ce0472ca */ /* 0x000fe400000e0000 */
[----:B------:R-:W-:Y:S01]  /*b970*/  R2UR UR5, R207 ;  /* 0x00000000cf0572ca */ /* 0x000fe200000e0000 */
[----:B------:R-:W-:Y:S01]  /*b980*/  IMAD.MOV.U32 R207, RZ, RZ, 0x40000040 ;  /* 0x40000040ffcf7424 */ /* 0x000fe200078e00ff */
[----:B------:R-:W-:Y:S02]  /*b990*/  WARPGROUP.DEPBAR.LE gsb0, 0x0 ;  /* 0x00008000000079c5 */ /* 0x000fe40000010000 */
[----:B------:R-:W-:-:S09]  /*b9a0*/  WARPGROUP.ARRIVE ;  /* 0x00000000000079c5 */ /* 0x000fd20000000000 */
[----:B------:R-:W-:Y:S01]  /*b9b0*/  HGMMA.64x64x16.F32 R152, gdesc[UR4], R152, gsb0 ;  /* 0x00e00000049879f0 */ /* 0x000fe20008000898 */
[----:B------:R-:W-:Y:S01]  /*b9c0*/  R2UR UR5, R205 ;  /* 0x00000000cd0572ca */ /* 0x000fe200000e0000 */
[----:B------:R-:W-:Y:S01]  /*b9d0*/  IMAD.MOV.U32 R205, RZ, RZ, 0x40000040 ;  /* 0x40000040ffcd7424 */ /* 0x000fe200078e00ff */
[----:B------:R-:W-:Y:S02]  /*b9e0*/  R2UR UR4, R204 ;  /* 0x00000000cc0472ca */ /* 0x000fe400000e0000 */
[C---:B------:R-:W-:Y:S02]  /*b9f0*/  IADD3 R204, R202.reuse, 0x6, RZ ;  /* 0x00000006cacc7810 */ /* 0x040fe40007ffe0ff */
[----:B------:R-:W-:Y:S01]  /*ba00*/  R2UR UR7, R205 ;  /* 0x00000000cd0772ca */ /* 0x000fe200000e0000 */
[----:B------:R-:W-:Y:S01]  /*ba10*/  VIADD R205, R202, 0x800 ;  /* 0x00000800cacd7836 */ /* 0x000fe20000000000 */
[----:B------:R-:W-:Y:S01]  /*ba20*/  R2UR UR6, R204 ;  /* 0x00000000cc0672ca */ /* 0x000fe200000e0000 */
[----:B------:R-:W-:-:S05]  /*ba30*/  IMAD.MOV.U32 R204, RZ, RZ, 0x4 ;  /* 0x00000004ffcc7424 */ /* 0x000fca00078e00ff */
[----:B------:R-:W-:Y:S01]  /*ba40*/  SEL R11, R204, 0x2, P3 ;  /* 0x00000002cc0b7807 */ /* 0x000fe20001800000 */
[----:B------:R-:W-:Y:S02]  /*ba50*/  WARPGROUP.DEPBAR.LE gsb0, 0x0 ;  /* 0x00008000000079c5 */ /* 0x000fe40000010000 */
[----:B------:R-:W-:-:S06]  /*ba60*/  WARPGROUP.ARRIVE ;  /* 0x00000000000079c5 */ /* 0x000fcc0000000000 */
[----:B------:R-:W-:Y:S01]  /*ba70*/  HGMMA.64x64x16.F32 R152, gdesc[UR4], R152, gsb0 ;  /* 0x00e00000049879f0 */ /* 0x000fe20008000898 */
[----:B------:R-:W-:Y:S01]  /*ba80*/  R2UR UR4, R20 ;  /* 0x00000000140472ca */ /* 0x000fe200000e0000 */
[----:B------:R-:W-:Y:S01]  /*ba90*/  VIADD R20, R202, 0x200 ;  /* 0x00000200ca147836 */ /* 0x000fe20000000000 */
[----:B------:R-:W-:Y:S01]  /*baa0*/  R2UR UR5, R21 ;  /* 0x00000000150572ca */ /* 0x000fe200000e0000 */
[----:B------:R-:W-:-:S03]  /*bab0*/  IMAD.MOV.U32 R21, RZ, RZ, 0x40000040 ;  /* 0x40000040ff157424 */ /* 0x000fc600078e00ff */
[----:B------:R-:W-:Y:S01]  /*bac0*/  R2UR UR6, R20 ;  /* 0x00000000140672ca */ /* 0x000fe200000e0000 */
[----:B------:R-:W-:Y:S01]  /*bad0*/  VIADD R20, R202, 0x202 ;  /* 0x00000202ca147836 */ /* 0x000fe20000000000 */
[----:B------:R-:W-:Y:S02]  /*bae0*/  R2UR UR7, R21 ;  /* 0x00000000150772ca */ /* 0x000fe400000e0000 */
[----:B------:R-:W-:Y:S01]  /*baf0*/  MOV R21, 0x40000040 ;  /* 0x4000004000157802 */ /* 0x000fe20000000f00 */
[----:B------:R-:W-:Y:S02]  /*bb00*/  WARPGROUP.DEPBAR.LE gsb0, 0x0 ;  /* 0x00008000000079c5 */ /* 0x000fe40000010000 */
[----:B------:R-:W-:-:S08]  /*bb10*/  WARPGROUP.ARRIVE ;  /* 0x00000000000079c5 */ /* 0x000fd00000000000 */
[----:B------:R-:W-:Y:S01]  /*bb20*/  HGMMA.64x64x16.F32 R152, gdesc[UR4], R152, gsb0 ;  /* 0x00e00000049879f0 */ /* 0x000fe20008000898 */
[----:B------:R-:W-:Y:S01]  /*bb30*/  R2UR UR6, R20 ;  /* 0x00000000140672ca */ /* 0x000fe200000e0000 */
[----:B------:R-:W-:Y:S01]  /*bb40*/  VIADD R20, R3, 0x202 ;  /* 0x0000020203147836 */ /* 0x000fe20000000000 */
[----:B------:R-:W-:Y:S01]  /*bb50*/  R2UR UR7, R21 ;  /* 0x00000000150772ca */ /* 0x000fe200000e0000 */
[----:B------:R-:W-:-:S03]  /*bb60*/  IMAD.MOV.U32 R21, RZ, RZ, 0x40000040 ;  /* 0x40000040ff157424 */ /* 0x000fc600078e00ff */
        /* <DEDUP_REMOVED lines=15> */
[----:B------:R-:W-:-:S02]  /*bc60*/  WARPGROUP.DEPBAR.LE gsb0, 0x0 ;  /* 0x00008000000079c5 */ /* 0x000fc40000010000 */
[----:B------:R-:W-:-:S09]  /*bc70*/  WARPGROUP.ARRIVE ;  /* 0x00000000000079c5 */ /* 0x000fd20000000000 */
        /* <DEDUP_REMOVED lines=94> */
[----:B------:R-:W-:Y:S01]  /*c260*/  IMAD.IADD R20, R12, 0x1, R205 ;  /* 0x000000010c147824 */ /* 0x000fe200078e02cd */
[----:B------:R-:W-:Y:S01]  /*c270*/  R2UR UR5, R21 ;  /* 0x00000000150572ca */ /* 0x000fe200000e0000 */
[----:B------:R-:W-:Y:S01]  /*c280*/  IMAD.MOV.U32 R21, RZ, RZ, 0x40000040 ;  /* 0x40000040ff157424 */ /* 0x000fe200078e00ff */
[----:B------:R-:W-:-:S02]  /*c290*/  WARPGROUP.DEPBAR.LE gsb0, 0x0 ;  /* 0x00008000000079c5 */ /* 0x000fc40000010000 */
[----:B------:R-:W-:-:S09]  /*c2a0*/  WARPGROUP.ARRIVE ;  /* 0x00000000000079c5 */ /* 0x000fd20000000000 */
[----:B------:R-:W-:Y:S01]  /*c2b0*/  HGMMA.64x64x16.F32 R152, gdesc[UR4], R152, gsb0 ;  /* 0x00e00000049879f0 */ /* 0x000fe20008000898 */
[----:B------:R-:W-:Y:S01]  /*c2c0*/  R2UR UR6, R20 ;  /* 0x00000000140672ca */ /* 0x000fe200000e0000 */
[----:B------:R-:W-:Y:S01]  /*c2d0*/  IMAD.IADD R20, R203, 0x1, R12 ;  /* 0x00000001cb147824 */ /* 0x000fe200078e020c */
        /* <DEDUP_REMOVED lines=11> */
[----:B------:R-:W-:Y:S01]  /*c390*/  R2UR UR7, R21 ;  /* 0x00000000150772ca */ /* 0x000fe200000e0000 */
[----:B------:R-:W-:-:S03]  /*c3a0*/  IMAD.MOV.U32 R21, RZ, RZ, 0x40000040 ;  /* 0x40000040ff157424 */ /* 0x000fc600078e00ff */
[----:B------:R-:W-:Y:S02]  /*c3b0*/  R2UR UR4, R20 ;  /* 0x00000000140472ca */ /* 0x000fe400000e0000 */
[----:B------:R-:W-:Y:S01]  /*c3c0*/  R2UR UR5, R21 ;  /* 0x00000000150572ca */ /* 0x000fe200000e0000 */
[----:B------:R-:W-:Y:S01]  /*c3d0*/  IMAD.MOV.U32 R21, RZ, RZ, 0x28 ;  /* 0x00000028ff157424 */ /* 0x000fe200078e00ff */
[----:B------:R-:W-:-:S04]  /*c3e0*/  SEL R20, R204, 0x6, !P3 ;  /* 0x00000006cc147807 */ /* 0x000fc80005800000 */
[----:B------:R-:W-:Y:S01]  /*c3f0*/  IADD3 R204, R205, R20, RZ ;  /* 0x00000014cdcc7210 */ /* 0x000fe20007ffe0ff */
[----:B------:R-:W-:Y:S01]  /*c400*/  IMAD.MOV.U32 R205, RZ, RZ, 0x40000040 ;  /* 0x40000040ffcd7424 */ /* 0x000fe200078e00ff */
[----:B------:R-:W-:-:S04]  /*c410*/  SEL R21, R21, 0x26, P3 ;  /* 0x0000002615157807 */ /* 0x000fc80001800000 */
[----:B------:R-:W-:Y:S01]  /*c420*/  LOP3.LUT R21, R21, 0x6, RZ, 0xc0, !PT ;  /* 0x0000000615157812 */ /* 0x000fe200078ec0ff */
[----:B------:R-:W-:Y:S02]  /*c430*/  WARPGROUP.DEPBAR.LE gsb0, 0x0 ;  /* 0x00008000000079c5 */ /* 0x000fe40000010000 */
[----:B------:R-:W-:-:S06]  /*c440*/  WARPGROUP.ARRIVE ;  /* 0x00000000000079c5 */ /* 0x000fcc0000000000 */
[----:B------:R-:W-:Y:S01]  /*c450*/  HGMMA.64x64x16.F32 R152, gdesc[UR4], R152, gsb0 ;  /* 0x00e00000049879f0 */ /* 0x000fe20008000898 */
[----:B------:R-:W-:Y:S01]  /*c460*/  R2UR UR6, R204 ;  /* 0x00000000cc0672ca */ /* 0x000fe200000e0000 */
[----:B------:R-:W-:Y:S01]  /*c470*/  IMAD.IADD R204, R203, 0x1, R20 ;  /* 0x00000001cbcc7824 */ /* 0x000fe200078e0214 */
[----:B------:R-:W-:Y:S01]  /*c480*/  R2UR UR7, R205 ;  /* 0x00000000cd0772ca */ /* 0x000fe200000e0000 */
[----:B------:R-:W-:Y:S02]  /*c490*/  IMAD.MOV.U32 R205, RZ, RZ, 0x40000040 ;  /* 0x40000040ffcd7424 */ /* 0x000fe400078e00ff */
[----:B------:R-:W-:Y:S01]  /*c4a0*/  IMAD.MOV.U32 R203, RZ, RZ, 0xa00 ;  /* 0x00000a00ffcb7424 */ /* 0x000fe200078e00ff */
[----:B------:R-:W-:Y:S02]  /*c4b0*/  R2UR UR4, R204 ;  /* 0x00000000cc0472ca */ /* 0x000fe400000e0000 */
[----:B------:R-:W-:Y:S02]  /*c4c0*/  R2UR UR5, R205 ;  /* 0x00000000cd0572ca */ /* 0x000fe400000e0000 */
[----:B------:R-:W-:-:S02]  /*c4d0*/  SEL R203, R203, 0x980, P3 ;  /* 0x00000980cbcb7807 */ /* 0x000fc40001800000 */
[----:B------:R-:W-:Y:S02]  /*c4e0*/  MOV R205, 0x40000040 ;  /* 0x4000004000cd7802 */ /* 0x000fe40000000f00 */
[----:B------:R-:W-:Y:S01]  /*c4f0*/  LOP3.LUT R206, R203, 0xa00, RZ, 0xc0, !PT ;  /* 0x00000a00cbce7812 */ /* 0x000fe200078ec0ff */
[----:B------:R-:W-:-:S03]  /*c500*/  VIADD R203, R3, 0xa00 ;  /* 0x00000a0003cb7836 */ /* 0x000fc60000000000 */
[CC--:B------:R-:W-:Y:S02]  /*c510*/  IADD3 R204, R21.reuse, R206.reuse, R3 ;  /* 0x000000ce15cc7210 */ /* 0x0c0fe40007ffe003 */
[----:B------:R-:W-:Y:S01]  /*c520*/  IADD3 R206, R21, R206, R202 ;  /* 0x000000ce15ce7210 */ /* 0x000fe20007ffe0ca */
[----:B------:R-:W-:Y:S01]  /*c530*/  VIADD R21, R202, 0xa00 ;  /* 0x00000a00ca157836 */ /* 0x000fe20000000000 */
[----:B------:R-:W-:Y:S02]  /*c540*/  WARPGROUP.DEPBAR.LE gsb0, 0x0 ;  /* 0x00008000000079c5 */ /* 0x000fe40000010000 */
[----:B------:R-:W-:-:S06]  /*c550*/  WARPGROUP.ARRIVE ;  /* 0x00000000000079c5 */ /* 0x000fcc0000000000 */
        /* <DEDUP_REMOVED lines=14> */
[----:B------:R-:W-:Y:S02]  /*c640*/  IADD3 R204, R203, R12, RZ ;  /* 0x0000000ccbcc7210 */ /* 0x000fe40007ffe0ff */
[----:B------:R-:W-:Y:S01]  /*c650*/  R2UR UR5, R205 ;  /* 0x00000000cd0572ca */ /* 0x000fe200000e0000 */
[----:B------:R-:W-:Y:S01]  /*c660*/  IMAD.MOV.U32 R205, RZ, RZ, 0x40000040 ;  /* 0x40000040ffcd7424 */ /* 0x000fe200078e00ff */
[----:B------:R-:W-:Y:S01]  /*c670*/  R2UR UR4, R204 ;  /* 0x00000000cc0472ca */ /* 0x000fe200000e0000 */
[----:B------:R-:W-:Y:S01]  /*c680*/  IMAD.IADD R204, R11, 0x1, R21 ;  /* 0x000000010bcc7824 */ /* 0x000fe200078e0215 */
        /* <DEDUP_REMOVED lines=10> */
[----:B------:R-:W-:Y:S01]  /*c730*/  IADD3 R204, R20, R21, RZ ;  /* 0x0000001514cc7210 */ /* 0x000fe20007ffe0ff */
[----:B------:R-:W-:-:S05]  /*c740*/  IMAD.MOV.U32 R21, RZ, RZ, 0x30 ;  /* 0x00000030ff157424 */ /* 0x000fca00078e00ff */
        /* <DEDUP_REMOVED lines=80> */
[----:B------:R-:W-:Y:S02]  /*cc50*/  WARPGROUP.DEPBAR.LE gsb0, 0x0 ;  /* 0x00008000000079c5 */ /* 0x000fe40000010000 */
[----:B------:R-:W-:-:S10]  /*cc60*/  WARPGROUP.ARRIVE ;  /* 0x00000000000079c5 */ /* 0x000fd40000000000 */
[----:B------:R-:W-:Y:S01]  /*cc70*/  HGMMA.64x64x16.F32 R152, gdesc[UR4], R152, gsb0 ;  /* 0x00e00000049879f0 */ /* 0x000fe20008000898 */
[----:B------:R-:W-:Y:S01]  /*cc80*/  R2UR UR7, R205 ;  /* 0x00000000cd0772ca */ /* 0x000fe200000e0000 */
[----:B------:R-:W-:Y:S01]  /*cc90*/  IMAD.MOV.U32 R205, RZ, RZ, 0x40000040 ;  /* 0x40000040ffcd7424 */ /* 0x000fe200078e00ff */
[----:B------:R-:W-:Y:S02]  /*cca0*/  R2UR UR6, R204 ;  /* 0x00000000cc0672ca */ /* 0x000fe400000e0000 */
[----:B------:R-:W-:Y:S01]  /*ccb0*/  IADD3 R204, R203, R12, RZ ;  /* 0x0000000ccbcc7210 */ /* 0x000fe20007ffe0ff */
[----:B------:R-:W-:Y:S01]  /*ccc0*/  IMAD.MOV.U32 R12, RZ, RZ, 0x1000 ;  /* 0x00001000ff0c7424 */ /* 0x000fe200078e00ff */
[----:B------:R-:W-:Y:S01]  /*ccd0*/  R2UR UR5, R205 ;  /* 0x00000000cd0572ca */ /* 0x000fe200000e0000 */
[----:B------:R-:W-:Y:S01]  /*cce0*/  IMAD.MOV.U32 R205, RZ, RZ, 0x40000040 ;  /* 0x40000040ffcd7424 */ /* 0x000fe200078e00ff */
[----:B------:R-:W-:Y:S01]  /*ccf0*/  R2UR UR4, R204 ;  /* 0x00000000cc0472ca */ /* 0x000fe200000e0000 */
[----:B------:R-:W-:Y:S01]  /*cd00*/  IMAD.IADD R204, R11, 0x1, R21 ;  /* 0x000000010bcc7824 */ /* 0x000fe200078e0215 */
        /* <DEDUP_REMOVED lines=11> */
[----:B------:R-:W-:Y:S01]  /*cdc0*/  R2UR UR5, R205 ;  /* 0x00000000cd0572ca */ /* 0x000fe200000e0000 */
[----:B------:R-:W-:Y:S01]  /*cdd0*/  IMAD.MOV.U32 R205, RZ, RZ, 0x40000040 ;  /* 0x40000040ffcd7424 */ /* 0x000fe200078e00ff */
[----:B------:R-:W-:Y:S01]  /*cde0*/  IADD3 R204, R20, R21, RZ ;  /* 0x0000001514cc7210 */ /* 0x000fe20007ffe0ff */
[----:B------:R-:W-:Y:S01]  /*cdf0*/  IMAD.IADD R20, R203, 0x1, R20 ;  /* 0x00000001cb147824 */ /* 0x000fe200078e0214 */
[----:B------:R-:W-:Y:S01]  /*ce00*/  SEL R11, R11, 0x3e, P3 ;  /* 0x0000003e0b0b7807 */ /* 0x000fe20001800000 */
[----:B------:R-:W-:-:S02]  /*ce10*/  IMAD.MOV.U32 R21, RZ, RZ, 0x40000040 ;  /* 0x40000040ff157424 */ /* 0x000fc400078e00ff */
[----:B------:R-:W-:Y:S01]  /*ce20*/  IMAD.MOV.U32 R203, RZ, RZ, 0x40000040 ;  /* 0x40000040ffcb7424 */ /* 0x000fe200078e00ff */
[----:B------:R-:W-:-:S04]  /*ce30*/  LOP3.LUT R11, R11, 0x6, RZ, 0xc0, !PT ;  /* 0x000000060b0b7812 */ /* 0x000fc800078ec0ff */
[----:B------:R-:W-:Y:S01]  /*ce40*/  IADD3 R202, R11, R12, R202 ;  /* 0x0000000c0bca7210 */ /* 0x000fe20007ffe0ca */
[----:B------:R-:W-:Y:S02]  /*ce50*/  WARPGROUP.DEPBAR.LE gsb0, 0x0 ;  /* 0x00008000000079c5 */ /* 0x000fe40000010000 */
[----:B------:R-:W-:-:S06]  /*ce60*/  WARPGROUP.ARRIVE ;  /* 0x00000000000079c5 */ /* 0x000fcc0000000000 */
[----:B------:R-:W-:Y:S01]  /*ce70*/  HGMMA.64x64x16.F32 R152, gdesc[UR4], R152, gsb0 ;  /* 0x00e00000049879f0 */ /* 0x000fe20008000898 */
[----:B------:R-:W-:Y:S02]  /*ce80*/  R2UR UR6, R204 ;  /* 0x00000000cc0672ca */ /* 0x000fe400000e0000 */
[----:B------:R-:W-:Y:S02]  /*ce90*/  R2UR UR7, R205 ;  /* 0x00000000cd0772ca */ /* 0x000fe400000e0000 */
[----:B------:R-:W-:Y:S02]  /*cea0*/  R2UR UR4, R20 ;  /* 0x00000000140472ca */ /* 0x000fe400000e0000 */
[----:B------:R-:W-:Y:S02]  /*ceb0*/  R2UR UR5, R21 ;  /* 0x00000000150572ca */ /* 0x000fe400000e0000 */
[----:B------:R-:W-:Y:S02]  /*cec0*/  IADD3 R20, R11, R12, R3 ;  /* 0x0000000c0b147210 */ /* 0x000fe40007ffe003 */
[----:B------:R-:W-:Y:S01]  /*ced0*/  MOV R21, 0x40000040 ;  /* 0x4000004000157802 */ /* 0x000fe20000000f00 */
[----:B------:R-:W-:-:S02]  /*cee0*/  WARPGROUP.DEPBAR.LE gsb0, 0x0 ;  /* 0x00008000000079c5 */ /* 0x000fc40000010000 */
[----:B------:R-:W-:-:S06]  /*cef0*/  WARPGROUP.ARRIVE ;  /* 0x00000000000079c5 */ /* 0x000fcc0000000000 */
[----:B------:R-:W-:Y:S01]  /*cf00*/  HGMMA.64x64x16.F32 R152, gdesc[UR4], R152, gsb0 ;  /* 0x00e00000049879f0 */ /* 0x000fe20008000898 */
[----:B------:R-:W-:Y:S01]  /*cf10*/  R2UR UR4, R20 ;  /* 0x00000000140472ca */ /* 0x000fe200000e0000 */
[----:B------:R-:W-:Y:S01]  /*cf20*/  IMAD R20, R18, 0x1000, R13 ;  /* 0x0000100012147824 */ /* 0x000fe200078e020d */
        /* <DEDUP_REMOVED lines=8> */
[----:B------:R-:W-:Y:S01]  /*cfb0*/  ULDC UR4, c[0x0][0xa80] ;  /* 0x0002a00000047ab9 */ /* 0x000fe20000000800 */
[----:B------:R-:W-:Y:S01]  /*cfc0*/  R2UR UR6, R20 ;  /* 0x00000000140672ca */ /* 0x000fe200000e0000 */
        /* <DEDUP_REMOVED lines=24> */
[----:B------:R-:W-:Y:S01]  /*d150*/  FMNMX.FTZ R202, R162, R11, !PT ;  /* 0x0000000ba2ca7209 */ /* 0x000fe20007810000 */
[----:B------:R-:W-:-:S03]  /*d160*/  IMAD.U32 R11, RZ, RZ, UR4 ;  /* 0x00000004ff0b7e24 */ /* 0x000fc6000f8e00ff */
[----:B------:R-:W-:-:S04]  /*d170*/  FMNMX.FTZ R21, R163, R202, !PT ;  /* 0x000000caa3157209 */ /* 0x000fc80007810000 */
[----:B------:R-:W-:-:S04]  /*d180*/  FMNMX.FTZ R202, R166, R21, !PT ;  /* 0x00000015a6ca7209 */ /* 0x000fc80007810000 */
[----:B------:R-:W-:Y:S02]  /*d190*/  FMNMX.FTZ R21, R167, R202, !PT ;  /* 0x000000caa7157209 */ /* 0x000fe40007810000 */
[----:B0-----:R-:W-:Y:S02]  /*d1a0*/  FMNMX.FTZ R12, R203, R204, !PT ;  /* 0x000000cccb0c7209 */ /* 0x001fe40007810000 */
[----:B------:R-:W-:-:S03]  /*d1b0*/  FMNMX.FTZ R202, R170, R21, !PT ;  /* 0x00000015aaca7209 */ /* 0x000fc60007810000 */
[CC--:B------:R-:W-:Y:S01]  /*d1c0*/  FMUL.FTZ R222, R12.reuse, R11.reuse ;  /* 0x0000000b0cde7220 */ /* 0x0c0fe20000410000 */
[----:B------:R-:W-:Y:S01]  /*d1d0*/  FMNMX.FTZ R21, R171, R202, !PT ;  /* 0x000000caab157209 */ /* 0x000fe20007810000 */
[----:B------:R-:W-:Y:S02]  /*d1e0*/  FADD.FTZ R204, -R12, R197 ;  /* 0x000000c50ccc7221 */ /* 0x000fe40000010100 */
[--C-:B------:R-:W-:Y:S01]  /*d1f0*/  FFMA.FTZ R197, R153, R11, -R222.reuse ;  /* 0x0000000b99c57223 */ /* 0x100fe200000108de */
[----:B------:R-:W-:Y:S01]  /*d200*/  FMNMX.FTZ R202, R174, R21, !PT ;  /* 0x00000015aeca7209 */ /* 0x000fe20007810000 */
[-CC-:B------:R-:W-:Y:S01]  /*d210*/  FFMA.FTZ R203, R157, R11.reuse, -R222.reuse ;  /* 0x0000000b9dcb7223 */ /* 0x180fe200000108de */
[-C--:B------:R-:W-:Y:S01]  /*d220*/  FMUL.FTZ R204, R204, R11.reuse ;  /* 0x0000000bcccc7220 */ /* 0x080fe20000410000 */
[-CC-:B------:R-:W-:Y:S01]  /*d230*/  FFMA.FTZ R152, R152, R11.reuse, -R222.reuse ;  /* 0x0000000b98987223 */ /* 0x180fe200000108de */
[----:B------:R-:W-:Y:S01]  /*d240*/  FMNMX.FTZ R21, R175, R202, !PT ;  /* 0x000000caaf157209 */ /* 0x000fe20007810000 */
[-CC-:B------:R-:W-:Y:S01]  /*d250*/  FFMA.FTZ R202, R156, R11.reuse, -R222.reuse ;  /* 0x0000000b9cca7223 */ /* 0x180fe200000108de */
[----:B------:R0:W1:Y:S01]  /*d260*/  MUFU.EX2 R224, R204 ;  /* 0x000000cc00e07308 */ /* 0x0000620000000800 */
        /* <DEDUP_REMOVED lines=8> */
[--C-:B0-----:R-:W-:Y:S01]  /*d2f0*/  FFMA.FTZ R204, R160, R11, -R222.reuse ;  /* 0x0000000ba0cc7223 */ /* 0x101fe200000108de */
[----:B------:R-:W-:Y:S01]  /*d300*/  FMNMX.FTZ R156, R182, R21, !PT ;  /* 0x00000015b69c7209 */ /* 0x000fe20007810000 */
[-CC-:B------:R-:W-:Y:S01]  /*d310*/  FFMA.FTZ R173, R173, R11.reuse, -R222.reuse ;  /* 0x0000000badad7223 */ /* 0x180fe200000108de */
[-CC-:B------:R-:W-:Y:S01]  /*d320*/  FFMA.FTZ R176, R176, R11.reuse, -R222.reuse ;  /* 0x0000000bb0b07223 */ /* 0x180fe200000108de */
[-CC-:B------:R-:W-:Y:S01]  /*d330*/  FFMA.FTZ R177, R177, R11.reuse, -R222.reuse ;  /* 0x0000000bb1b17223 */ /* 0x180fe200000108de */
[----:B------:R-:W-:Y:S01]  /*d340*/  FMNMX.FTZ R156, R183, R156, !PT ;  /* 0x0000009cb79c7209 */ /* 0x000fe20007810000 */
[-CC-:B------:R-:W-:Y:S01]  /*d350*/  FFMA.FTZ R180, R180, R11.reuse, -R222.reuse ;  /* 0x0000000bb4b47223 */ /* 0x180fe200000108de */
[----:B------:R-:W-:Y:S01]  /*d360*/  FFMA.FTZ R181, R181, R11, -R222 ;  /* 0x0000000bb5b57223 */ /* 0x000fe200000108de */
[----:B------:R-:W0:Y:S01]  /*d370*/  MUFU.EX2 R152, R152 ;  /* 0x0000009800987308 */ /* 0x000e220000000800 */
[-C--:B-1----:R-:W-:Y:S01]  /*d380*/  FMUL.FTZ R24, R24, R224.reuse ;  /* 0x000000e018187220 */ /* 0x082fe20000410000 */
[----:B------:R-:W1:Y:S01]  /*d390*/  SHFL.BFLY PT, R21, R156, 0x2, 0x1f ;  /* 0x0c401f009c157f89 */ /* 0x000e6200000e0000 */
        /* <DEDUP_REMOVED lines=14> */
[----:B0-----:R-:W-:Y:S01]  /*d480*/  FFMA.FTZ R199, R224, R199, R152 ;  /* 0x000000c7e0c77223 */ /* 0x001fe20000010098 */
        /* <DEDUP_REMOVED lines=8> */
[-C--:B------:R-:W-:Y:S01]  /*d510*/  FMUL.FTZ R61, R61, R224.reuse ;  /* 0x000000e03d3d7220 */ /* 0x080fe20000410000 */
[----:B-1----:R-:W-:Y:S01]  /*d520*/  FMNMX.FTZ R153, R156, R21, !PT ;  /* 0x000000159c997209 */ /* 0x002fe20007810000 */
[-C--:B------:R-:W-:Y:S01]  /*d530*/  FMUL.FTZ R64, R64, R224.reuse ;  /* 0x000000e040407220 */ /* 0x080fe20000410000 */
[-C--:B------:R-:W-:Y:S01]  /*d540*/  FMUL.FTZ R65, R65, R224.reuse ;  /* 0x000000e041417220 */ /* 0x080fe20000410000 */
[-C--:B------:R-:W-:Y:S01]  /*d550*/  FMUL.FTZ R68, R68, R224.reuse ;  /* 0x000000e044447220 */ /* 0x080fe20000410000 */
[-C--:B------:R-:W-:Y:S01]  /*d560*/  FMUL.FTZ R69, R69, R224.reuse ;  /* 0x000000e045457220 */ /* 0x080fe20000410000 */
[----:B------:R-:W0:Y:S01]  /*d570*/  SHFL.BFLY PT, R156, R153, 0x1, 0x1f ;  /* 0x0c201f00999c7f89 */ /* 0x000e2200000e0000 */
        /* <DEDUP_REMOVED lines=23> */
[----:B0-----:R-:W-:Y:S01]  /*d6f0*/  FMNMX.FTZ R21, R153, R156, !PT ;  /* 0x0000009c99157209 */ /* 0x001fe20007810000 */
[----:B------:R-:W-:Y:S01]  /*d700*/  MUFU.EX2 R207, R207 ;  /* 0x000000cf00cf7308 */ /* 0x000fe20000000800 */
[-C--:B------:R-:W-:Y:S01]  /*d710*/  FMUL.FTZ R112, R112, R224.reuse ;  /* 0x000000e070707220 */ /* 0x080fe20000410000 */
[-C--:B------:R-:W-:Y:S01]  /*d720*/  FMUL.FTZ R113, R113, R224.reuse ;  /* 0x000000e071717220 */ /* 0x080fe20000410000 */
[-C--:B------:R-:W-:Y:S01]  /*d730*/  FMUL.FTZ R116, R116, R224.reuse ;  /* 0x000000e074747220 */ /* 0x080fe20000410000 */
[CC--:B------:R-:W-:Y:S01]  /*d740*/  FMUL.FTZ R157, R21.reuse, R11.reuse ;  /* 0x0000000b159d7220 */ /* 0x0c0fe20000410000 */
[----:B------:R-:W-:Y:S01]  /*d750*/  FADD.FTZ R156, -R21, R201 ;  /* 0x000000c9159c7221 */ /* 0x000fe20000010100 */
[-C--:B------:R-:W-:Y:S01]  /*d760*/  FMUL.FTZ R117, R117, R224.reuse ;  /* 0x000000e075757220 */ /* 0x080fe20000410000 */
[----:B------:R-:W-:Y:S01]  /*d770*/  FMUL.FTZ R120, R120, R224 ;  /* 0x000000e078787220 */ /* 0x000fe20000410000 */
[----:B------:R-:W-:Y:S01]  /*d780*/  FFMA.FTZ R201, R155, R11, -R157 ;  /* 0x0000000b9bc97223 */ /* 0x000fe2000001089d */
[----:B------:R-:W-:-:S02]  /*d790*/  IMAD.MOV R155, RZ, RZ, -R191 ;  /* 0x000000ffff9b7224 */ /* 0x000fc400078e0abf */
[-C--:B------:R-:W-:Y:S01]  /*d7a0*/  FMUL.FTZ R156, R156, R11.reuse ;  /* 0x0000000b9c9c7220 */ /* 0x080fe20000410000 */
[-CC-:B------:R-:W-:Y:S01]  /*d7b0*/  FFMA.FTZ R153, R154, R11.reuse, -R157.reuse ;  /* 0x0000000b9a997223 */ /* 0x180fe2000001089d */
[----:B------:R-:W-:Y:S01]  /*d7c0*/  @!P1 IADD3 R154, R14, 0x38840, RZ ;  /* 0x000388400e9a9810 */ /* 0x000fe20007ffe0ff */
[--C-:B------:R-:W-:Y:S01]  /*d7d0*/  FFMA.FTZ R222, R158, R11, -R157.reuse ;  /* 0x0000000b9ede7223 */ /* 0x100fe2000001089d */
[----:B------:R-:W-:Y:S01]  /*d7e0*/  ISETP.NE.AND P3, PT, R190, R155, PT ;  /* 0x0000009bbe00720c */ /* 0x000fe20003f65270 */
[-CC-:B------:R-:W-:Y:S01]  /*d7f0*/  FFMA.FTZ R223, R159, R11.reuse, -R157.reuse ;  /* 0x0000000b9fdf7223 */ /* 0x180fe2000001089d */
[----:B------:R-:W0:Y:S01]  /*d800*/  MUFU.EX2 R156, R156 ;  /* 0x0000009c009c7308 */ /* 0x000e220000000800 */
[----:B------:R-:W-:Y:S01]  /*d810*/  @!P1 PRMT R154, RZ, 0x654, R154 ;  /* 0x00000654ff9a9816 */ /* 0x000fe2000000009a */
[-CC-:B------:R-:W-:Y:S01]  /*d820*/  FFMA.FTZ R225, R162, R11.reuse, -R157.reuse ;  /* 0x0000000ba2e17223 */ /* 0x180fe2000001089d */
[-CC-:B------:R-:W-:Y:S01]  /*d830*/  FFMA.FTZ R226, R163, R11.reuse, -R157.reuse ;  /* 0x0000000ba3e27223 */ /* 0x180fe2000001089d */
[-CC-:B------:R-:W-:Y:S01]  /*d840*/  FFMA.FTZ R227, R166, R11.reuse, -R157.reuse ;  /* 0x0000000ba6e37223 */ /* 0x180fe2000001089d */
[-CC-:B------:R-:W-:Y:S01]  /*d850*/  FFMA.FTZ R228, R167, R11.reuse, -R157.reuse ;  /* 0x0000000ba7e47223 */ /* 0x180fe2000001089d */
[-CC-:B------:R-:W-:Y:S01]  /*d860*/  FFMA.FTZ R170, R170, R11.reuse, -R157.reuse ;  /* 0x0000000baaaa7223 */ /* 0x180fe2000001089d */
[-CC-:B------:R-:W-:Y:S01]  /*d870*/  FFMA.FTZ R171, R171, R11.reuse, -R157.reuse ;  /* 0x0000000babab7223 */ /* 0x180fe2000001089d */
[----:B------:R-:W1:Y:S01]  /*d880*/  MUFU.EX2 R153, R153 ;  /* 0x0000009900997308 */ /* 0x000e620000000800 */
[-CC-:B------:R-:W-:Y:S01]  /*d890*/  FFMA.FTZ R174, R174, R11.reuse, -R157.reuse ;  /* 0x0000000baeae7223 */ /* 0x180fe2000001089d */
[-CC-:B------:R-:W-:Y:S01]  /*d8a0*/  FFMA.FTZ R175, R175, R11.reuse, -R157.reuse ;  /* 0x0000000bafaf7223 */ /* 0x180fe2000001089d */
[----:B------:R-:W-:Y:S01]  /*d8b0*/  @!P3 IMAD R155, R198, 0x40, R188 ;  /* 0x00000040c69bb824 */ /* 0x000fe200078e02bc */
[----:B------:R2:W-:Y:S01]  /*d8c0*/  @!P1 SYNCS.ARRIVE.TRANS64.RED.A1T0 RZ, [R154+URZ], RZ ;  /* 0x000000ff9aff99a7 */ /* 0x0005e2000810043f */
[-CC-:B------:R-:W-:Y:S01]  /*d8d0*/  FFMA.FTZ R178, R178, R11.reuse, -R157.reuse ;  /* 0x0000000bb2b27223 */ /* 0x180fe2000001089d */
[----:B------:R-:W-:Y:S01]  /*d8e0*/  FFMA.FTZ R179, R179, R11, -R157 ;  /* 0x0000000bb3b37223 */ /* 0x000fe2000001089d */
[----:B------:R-:W-:-:S02]  /*d8f0*/  @!P3 IMAD R155, R155, 0x4, R2 ;  /* 0x000000049b9bb824 */ /* 0x000fc400078e0202 */
[-CC-:B------:R-:W-:Y:S01]  /*d900*/  FFMA.FTZ R182, R182, R11.reuse, -R157.reuse ;  /* 0x0000000bb6b67223 */ /* 0x180fe2000001089d */
[----:B------:R-:W-:Y:S01]  /*d910*/  FFMA.FTZ R161, R183, R11, -R157 ;  /* 0x0000000bb7a17223 */ /* 0x000fe2000001089d */
[----:B------:R-:W3:Y:S01]  /*d920*/  MUFU.EX2 R201, R201 ;  /* 0x000000c900c97308 */ /* 0x000ee20000000800 */
[-C--:B0-----:R-:W-:Y:S01]  /*d930*/  FMUL.FTZ R26, R26, R156.reuse ;  /* 0x0000009c1a1a7220 */ /* 0x081fe20000410000 */
[----:B------:R-:W-:Y:S01]  /*d940*/  @!P3 STS [R155+0x38400], R224 ;  /* 0x038400e09b00b388 */ /* 0x000fe20000000800 */
[-C--:B------:R-:W-:Y:S01]  /*d950*/  FMUL.FTZ R27, R27, R156.reuse ;  /* 0x0000009c1b1b7220 */ /* 0x080fe20000410000 */
[-C--:B------:R-:W-:Y:S01]  /*d960*/  FMUL.FTZ R30, R30, R156.reuse ;  /* 0x0000009c1e1e7220 */ /* 0x080fe20000410000 */
[----:B------:R-:W-:Y:S01]  /*d970*/  FMUL.FTZ R31, R31, R156 ;  /* 0x0000009c1f1f7220 */ /* 0x000fe20000410000 */
[----:B------:R0:W-:Y:S01]  /*d980*/  @!P3 STS [R155+0x38420], R156 ;  /* 0x0384209c9b00b388 */ /* 0x0001e20000000800 */
[----:B-1----:R-:W-:Y:S01]  /*d990*/  FFMA.FTZ R183, R156, R200, R153 ;  /* 0x000000c89cb77223 */ /* 0x002fe20000010099 */
        /* <DEDUP_REMOVED lines=56> */
[----:B------:R-:W5:Y:S01]  /*dd20*/  MUFU.EX2 R169, R169 ;  /* 0x000000a900a97308 */ /* 0x000f620000000800 */
        /* <DEDUP_REMOVED lines=11> */
[----:B------:R-:W-:Y:S01]  /*dde0*/  FMUL.FTZ R151, R151, R156 ;  /* 0x0000009c97977220 */ /* 0x000fe20000410000 */
[----:B---3--:R-:W-:Y:S01]  /*ddf0*/  F2FP.F16.F32.PACK_AB R153, R201, R153 ;  /* 0x00000099c999723e */ /* 0x008fe200000000ff */
[----:B------:R-:W-:Y:S01]  /*de00*/  FMUL.FTZ R121, R121, R224 ;  /* 0x000000e079797220 */ /* 0x000fe20000410000 */
[----:B--2---:R-:W-:Y:S01]  /*de10*/  F2FP.F16.F32.PACK_AB R154, R203, R202 ;  /* 0x000000cacb9a723e */ /* 0x004fe200000000ff */
[----:B------:R-:W2:Y:S01]  /*de20*/  MUFU.EX2 R173, R173 ;  /* 0x000000ad00ad7308 */ /* 0x000ea20000000800 */
[----:B0-----:R-:W-:Y:S01]  /*de30*/  F2FP.F16.F32.PACK_AB R155, R223, R222 ;  /* 0x000000dedf9b723e */ /* 0x001fe200000000ff */
[----:B------:R-:W-:Y:S01]  /*de40*/  BAR.SYNC.DEFER_BLOCKING 0xf, 0x100 ;  /* 0x03c4000000007b1d */ /* 0x000fe20000010000 */
[----:B------:R-:W-:Y:S01]  /*de50*/  F2FP.F16.F32.PACK_AB R156, R205, R204 ;  /* 0x000000cccd9c723e */ /* 0x000fe200000000ff */
[-C--:B------:R-:W-:Y:S01]  /*de60*/  FMUL.FTZ R124, R124, R224.reuse ;  /* 0x000000e07c7c7220 */ /* 0x080fe20000410000 */
[----:B-1----:R-:W-:Y:S01]  /*de70*/  F2FP.F16.F32.PACK_AB R157, R226, R225 ;  /* 0x000000e1e29d723e */ /* 0x002fe200000000ff */
[----:B------:R-:W-:Y:S01]  /*de80*/  FMUL.FTZ R125, R125, R224 ;  /* 0x000000e07d7d7220 */ /* 0x000fe20000410000 */
[----:B------:R-:W-:Y:S01]  /*de90*/  F2FP.F16.F32.PACK_AB R158, R207, R206 ;  /* 0x000000cecf9e723e */ /* 0x000fe200000000ff */
[----:B------:R-:W-:Y:S01]  /*dea0*/  MUFU.EX2 R170, R170 ;  /* 0x000000aa00aa7308 */ /* 0x000fe20000000800 */
[----:B----4-:R-:W-:Y:S01]  /*deb0*/  F2FP.F16.F32.PACK_AB R159, R228, R227 ;  /* 0x000000e3e49f723e */ /* 0x010fe200000000ff */
[----:B------:R-:W-:Y:S01]  /*dec0*/  FMUL.FTZ R128, R128, R224 ;  /* 0x000000e080807220 */ /* 0x000fe20000410000 */
[----:B-----5:R-:W-:Y:S01]  /*ded0*/  F2FP.F16.F32.PACK_AB R160, R169, R168 ;  /* 0x000000a8a9a0723e */ /* 0x020fe200000000ff */
[-C--:B------:R-:W-:Y:S01]  /*dee0*/  FMUL.FTZ R129, R129, R224.reuse ;  /* 0x000000e081817220 */ /* 0x080fe20000410000 */
[-C--:B------:R-:W-:Y:S01]  /*def0*/  FMUL.FTZ R132, R132, R224.reuse ;  /* 0x000000e084847220 */ /* 0x080fe20000410000 */
[-C--:B------:R-:W-:Y:S01]  /*df00*/  FMUL.FTZ R133, R133, R224.reuse ;  /* 0x000000e085857220 */ /* 0x080fe20000410000 */
[----:B------:R-:W-:Y:S01]  /*df10*/  FMUL.FTZ R136, R136, R224 ;  /* 0x000000e088887220 */ /* 0x000fe20000410000 */
[----:B------:R-:W-:Y:S01]  /*df20*/  MUFU.EX2 R171, R171 ;  /* 0x000000ab00ab7308 */ /* 0x000fe20000000800 */
[----:B--2---:R-:W-:Y:S01]  /*df30*/  F2FP.F16.F32.PACK_AB R162, R173, R172 ;  /* 0x000000acada2723e */ /* 0x004fe200000000ff */
        /* <DEDUP_REMOVED lines=8> */
[----:B------:R0:W-:Y:S01]  /*dfc0*/  STSM.16.M88.4 [R194+0x36400], R152 ;  /* 0x03640098c2007844 */ /* 0x0001e20000000200 */
[----:B------:R-:W-:Y:S01]  /*dfd0*/  FADD.FTZ R199, R197, R199 ;  /* 0x000000c7c5c77221 */ /* 0x000fe20000010000 */
[----:B------:R-:W-:Y:S01]  /*dfe0*/  FADD.FTZ R183, R201, R183 ;  /* 0x000000b7c9b77221 */ /* 0x000fe20000010000 */
[----:B------:R-:W-:Y:S01]  /*dff0*/  @!P1 VIADD R14, R14, 0x38860 ;  /* 0x000388600e0e9836 */ /* 0x000fe20000000000 */
[----:B------:R2:W-:Y:S01]  /*e000*/  STSM.16.M88.4 [R208], R156 ;  /* 0x0000009cd0007844 */ /* 0x0005e20000000200 */
[----:B------:R-:W-:Y:S01]  /*e010*/  FADD.FTZ R202, R202, R199 ;  /* 0x000000c7caca7221 */ /* 0x000fe20000010000 */
[----:B------:R-:W1:Y:S01]  /*e020*/  MUFU.EX2 R175, R175 ;  /* 0x000000af00af7308 */ /* 0x000e620000000800 */
[----:B------:R-:W-:Y:S01]  /*e030*/  FADD.FTZ R222, R222, R183 ;  /* 0x000000b7dede7221 */ /* 0x000fe20000010000 */
[----:B------:R-:W-:Y:S01]  /*e040*/  @!P1 PRMT R14, RZ, 0x654, R14 ;  /* 0x00000654ff0e9816 */ /* 0x000fe2000000000e */
[----:B------:R-:W-:Y:S01]  /*e050*/  FADD.FTZ R203, R203, R202 ;  /* 0x000000cacbcb7221 */ /* 0x000fe20000010000 */
[----:B------:R-:W-:-:S02]  /*e060*/  IMAD.MOV.U32 R198, RZ, RZ, R18 ;  /* 0x000000ffffc67224 */ /* 0x000fc400078e0012 */
[----:B------:R-:W-:Y:S01]  /*e070*/  FADD.FTZ R222, R223, R222 ;  /* 0x000000dedfde7221 */ /* 0x000fe20000010000 */
[----:B------:R-:W-:Y:S02]  /*e080*/  IMAD.MOV.U32 R201, RZ, RZ, R21 ;  /* 0x000000ffffc97224 */ /* 0x000fe400078e0015 */
[----:B------:R-:W-:Y:S01]  /*e090*/  FADD.FTZ R204, R204, R203 ;  /* 0x000000cbcccc7221 */ /* 0x000fe20000010000 */
[----:B------:R-:W-:Y:S01]  /*e0a0*/  MUFU.EX2 R176, R176 ;  /* 0x000000b000b07308 */ /* 0x000fe20000000800 */
[----:B------:R-:W-:Y:S01]  /*e0b0*/  FADD.FTZ R225, R225, R222 ;  /* 0x000000dee1e17221 */ /* 0x000fe20000010000 */
[----:B------:R-:W-:Y:S01]  /*e0c0*/  MOV R197, R12 ;  /* 0x0000000c00c57202 */ /* 0x000fe20000000f00 */
[----:B------:R-:W-:Y:S02]  /*e0d0*/  FADD.FTZ R205, R205, R204 ;  /* 0x000000cccdcd7221 */ /* 0x000fe40000010000 */
[----:B------:R-:W-:Y:S02]  /*e0e0*/  FADD.FTZ R226, R226, R225 ;  /* 0x000000e1e2e27221 */ /* 0x000fe40000010000 */
[----:B------:R-:W-:Y:S01]  /*e0f0*/  FADD.FTZ R206, R206, R205 ;  /* 0x000000cdcece7221 */ /* 0x000fe20000010000 */
[----:B------:R-:W3:Y:S01]  /*e100*/  MUFU.EX2 R177, R177 ;  /* 0x000000b100b17308 */ /* 0x000ee20000000800 */
[----:B-1----:R-:W-:Y:S01]  /*e110*/  F2FP.F16.F32.PACK_AB R163, R175, R174 ;  /* 0x000000aeafa3723e */ /* 0x002fe200000000ff */
[----:B------:R-:W-:Y:S01]  /*e120*/  FADD.FTZ R227, R227, R226 ;  /* 0x000000e2e3e37221 */ /* 0x000fe20000010000 */
[----:B------:R-:W-:-:S03]  /*e130*/  FADD.FTZ R207, R207, R206 ;  /* 0x000000cecfcf7221 */ /* 0x000fc60000010000 */
[----:B------:R-:W-:Y:S01]  /*e140*/  FADD.FTZ R227, R228, R227 ;  /* 0x000000e3e4e37221 */ /* 0x000fe20000010000 */
[----:B------:R-:W-:Y:S01]  /*e150*/  FADD.FTZ R168, R168, R207 ;  /* 0x000000cfa8a87221 */ /* 0x000fe20000010000 */
[----:B------:R-:W-:Y:S03]  /*e160*/  MUFU.EX2 R180, R180 ;  /* 0x000000b400b47308 */ /* 0x000fe60000000800 */
[----:B------:R-:W-:-:S04]  /*e170*/  FADD.FTZ R169, R169, R168 ;  /* 0x000000a8a9a97221 */ /* 0x000fc80000010000 */
[----:B------:R-:W-:Y:S01]  /*e180*/  FADD.FTZ R172, R172, R169 ;  /* 0x000000a9acac7221 */ /* 0x000fe20000010000 */
[----:B------:R-:W1:Y:S01]  /*e190*/  MUFU.EX2 R181, R181 ;  /* 0x000000b500b57308 */ /* 0x000e620000000800 */
[----:B---3--:R-:W-:Y:S02]  /*e1a0*/  F2FP.F16.F32.PACK_AB R164, R177, R176 ;  /* 0x000000b0b1a4723e */ /* 0x008fe400000000ff */
[----:B------:R-:W-:-:S04]  /*e1b0*/  FADD.FTZ R173, R173, R172 ;  /* 0x000000acadad7221 */ /* 0x000fc80000010000 */
[----:B------:R-:W-:Y:S01]  /*e1c0*/  FADD.FTZ R176, R176, R173 ;  /* 0x000000adb0b07221 */ /* 0x000fe20000010000 */
[----:B------:R-:W-:Y:S03]  /*e1d0*/  MUFU.EX2 R178, R178 ;  /* 0x000000b200b27308 */ /* 0x000fe60000000800 */
[----:B------:R-:W-:-:S05]  /*e1e0*/  FADD.FTZ R177, R177, R176 ;  /* 0x000000b0b1b17221 */ /* 0x000fca0000010000 */
[----:B------:R-:W3:Y:S01]  /*e1f0*/  MUFU.EX2 R179, R179 ;  /* 0x000000b300b37308 */ /* 0x000ee20000000800 */
[----:B-1----:R-:W-:Y:S01]  /*e200*/  F2FP.F16.F32.PACK_AB R166, R181, R180 ;  /* 0x000000b4b5a6723e */ /* 0x002fe200000000ff */
[----:B------:R-:W-:-:S04]  /*e210*/  FADD.FTZ R180, R180, R177 ;  /* 0x000000b1b4b47221 */ /* 0x000fc80000010000 */
[----:B------:R-:W-:Y:S02]  /*e220*/  FADD.FTZ R199, R181, R180 ;  /* 0x000000b4b5c77221 */ /* 0x000fe40000010000 */
[----:B------:R-:W-:Y:S08]  /*e230*/  MUFU.EX2 R182, R182 ;  /* 0x000000b600b67308 */ /* 0x000ff00000000800 */
[----:B------:R1:W4:Y:S01]  /*e240*/  MUFU.EX2 R200, R161 ;  /* 0x000000a100c87308 */ /* 0x0003220000000800 */
[----:B---3--:R-:W-:-:S02]  /*e250*/  F2FP.F16.F32.PACK_AB R165, R179, R178 ;  /* 0x000000b2b3a5723e */ /* 0x008fc400000000ff */
[----:B-1----:R-:W-:Y:S01]  /*e260*/  F2FP.F16.F32.PACK_AB R161, R171, R170 ;  /* 0x000000aaaba1723e */ /* 0x002fe200000000ff */
[----:B------:R-:W-:-:S04]  /*e270*/  FADD.FTZ R170, R170, R227 ;  /* 0x000000e3aaaa7221 */ /* 0x000fc80000010000 */
[----:B------:R2:W-:Y:S01]  /*e280*/  STSM.16.M88.4 [R195], R160 ;  /* 0x000000a0c3007844 */ /* 0x0005e20000000200 */
[----:B------:R-:W-:Y:S01]  /*e290*/  FADD.FTZ R171, R171, R170 ;  /* 0x000000aaabab7221 */ /* 0x000fe20000010000 */
[----:B----4-:R-:W-:-:S03]  /*e2a0*/  F2FP.F16.F32.PACK_AB R167, R200, R182 ;  /* 0x000000b6c8a7723e */ /* 0x010fc600000000ff */
[----:B------:R-:W-:Y:S02]  /*e2b0*/  FADD.FTZ R174, R174, R171 ;  /* 0x000000abaeae7221 */ /* 0x000fe40000010000 */
[----:B------:R2:W-:Y:S01]  /*e2c0*/  STSM.16.M88.4 [R196], R164 ;  /* 0x000000a4c4007844 */ /* 0x0005e20000000200 */
[----:B------:R-:W-:Y:S01]  /*e2d0*/  WARPGROUP.ARRIVE ;  /* 0x00000000000079c5 */ /* 0x000fe20000000000 */
[----:B------:R-:W-:-:S04]  /*e2e0*/  FADD.FTZ R175, R175, R174 ;  /* 0x000000aeafaf7221 */ /* 0x000fc80000010000 */
[----:B------:R-:W-:Y:S01]  /*e2f0*/  FADD.FTZ R178, R178, R175 ;  /* 0x000000afb2b27221 */ /* 0x000fe20000010000 */
[----:B------:R-:W-:Y:S03]  /*e300*/  HGMMA.64x256x16.F32 R24, R152, gdesc[UR4].tnspB, R24, gsb0 ;  /* 0x43e0000498187df0 */ /* 0x000fe60008000818 */
[----:B------:R-:W-:-:S04]  /*e310*/  FADD.FTZ R179, R179, R178 ;  /* 0x000000b2b3b37221 */ /* 0x000fc80000010000 */
[----:B------:R-:W-:-:S04]  /*e320*/  FADD.FTZ R179, R182, R179 ;  /* 0x000000b3b6b37221 */ /* 0x000fc80000010000 */
[----:B------:R-:W-:Y:S01]  /*e330*/  FADD.FTZ R200, R200, R179 ;  /* 0x000000b3c8c87221 */ /* 0x000fe20000010000 */
[----:B------:R-:W-:Y:S02]  /*e340*/  WARPGROUP.DEPBAR.LE gsb0, 0x0 ;  /* 0x00008000000079c5 */ /* 0x000fe40000010000 */
[----:B0-----:R-:W-:Y:S01]  /*e350*/  VIADD R152, R20, 0x80 ;  /* 0x0000008014987836 */ /* 0x001fe20000000000 */
[----:B------:R-:W-:Y:S01]  /*e360*/  WARPGROUP.ARRIVE ;  /* 0x00000000000079c5 */ /* 0x000fe20000000000 */
[----:B------:R-:W-:-:S03]  /*e370*/  IMAD.MOV.U32 R153, RZ, RZ, 0x40000040 ;  /* 0x40000040ff997424 */ /* 0x000fc600078e00ff */
[----:B------:R-:W-:Y:S01]  /*e380*/  R2UR UR6, R152 ;  /* 0x00000000980672ca */ /* 0x000fe200000e0000 */
[----:B------:R-:W-:Y:S01]  /*e390*/  VIADD R152, R20, 0x100 ;  /* 0x0000010014987836 */ /* 0x000fe20000000000 */
[----:B------:R-:W-:Y:S02]  /*e3a0*/  R2UR UR7, R153 ;  /* 0x00000000990772ca */ /* 0x000fe400000e0000 */
[----:B------:R-:W-:-:S11]  /*e3b0*/  MOV R153, 0x40000040 ;  /* 0x4000004000997802 */ /* 0x000fd60000000f00 */
[----:B------:R-:W-:Y:S01]  /*e3c0*/  HGMMA.64x256x16.F32 R24, R156, gdesc[UR4].tnspB, R24, gsb0 ;  /* 0x43e000049c187df0 */ /* 0x000fe20008000818 */
[----:B------:R-:W-:Y:S01]  /*e3d0*/  R2UR UR6, R152 ;  /* 0x00000000980672ca */ /* 0x000fe200000e0000 */
[----:B------:R-:W-:Y:S01]  /*e3e0*/  VIADD R152, R20, 0x180 ;  /* 0x0000018014987836 */ /* 0x000fe20000000000 */
[----:B------:R-:W-:Y:S01]  /*e3f0*/  R2UR UR7, R153 ;  /* 0x00000000990772ca */ /* 0x000fe200000e0000 */
[----:B------:R-:W-:Y:S01]  /*e400*/  IMAD.MOV.U32 R153, RZ, RZ, 0x40000040 ;  /* 0x40000040ff997424 */ /* 0x000fe200078e00ff */
[----:B------:R-:W-:Y:S02]  /*e410*/  WARPGROUP.DEPBAR.LE gsb0, 0x0 ;  /* 0x00008000000079c5 */ /* 0x000fe40000010000 */
[----:B------:R-:W-:-:S15]  /*e420*/  WARPGROUP.ARRIVE ;  /* 0x00000000000079c5 */ /* 0x000fde0000000000 */
[----:B------:R-:W-:-:S06]  /*e430*/  NOP ;  /* 0x0000000000007918 */ /* 0x000fcc0000000000 */
        /* <DEDUP_REMOVED lines=18> */
.L_x_3718:
[----:B------:R-:W-:Y:S05]  /*e560*/  BSYNC B0 ;  /* 0x0000000000007941 */ /* 0x000fea0003800000 */
.L_x_3717:
[----:B------:R-:W0:Y:S01]  /*e570*/  SHFL.BFLY PT, R0, R199, 0x2, 0x1f ;  /* 0x0c401f00c7007f89 */ /* 0x000e2200000e0000 */
[----:B------:R-:W-:Y:S02]  /*e580*/  IMAD.MOV.U32 R6, RZ, RZ, RZ ;  /* 0x000000ffff067224 */ /* 0x000fe400078e00ff */
[----:B------:R-:W-:Y:S01]  /*e590*/  IMAD.MOV.U32 R172, RZ, RZ, -0x800000 ;  /* 0xff800000ffac7424 */ /* 0x000fe200078e00ff */
[----:B------:R-:W3:Y:S01]  /*e5a0*/  SHFL.BFLY PT, R5, R200, 0x2, 0x1f ;  /* 0x0c401f00c8057f89 */ /* 0x000ee200000e0000 */
[----:B------:R-:W-:Y:S02]  /*e5b0*/  IMAD.MOV.U32 R173, RZ, RZ, -0x800000 ;  /* 0xff800000ffad7424 */ /* 0x000fe400078e00ff */
[----:B------:R-:W-:Y:S01]  /*e5c0*/  VIADD R213, R213, 0x1 ;  /* 0x00000001d5d57836 */ /* 0x000fe20000000000 */
[----:B------:R-:W-:Y:S08]  /*e5d0*/  BAR.ARV 0x8, 0xa0 ;  /* 0x0202800000007b1d */ /* 0x000ff00000002000 */
[----:B------:R-:W-:Y:S01]  /*e5e0*/  BAR.SYNC.DEFER_BLOCKING 0xf, 0x100 ;  /* 0x03c4000000007b1d */ /* 0x000fe20000010000 */
[----:B0-----:R-:W-:Y:S01]  /*e5f0*/  FADD.FTZ R4, R0, R199 ;  /* 0x000000c700047221 */ /* 0x001fe20000010000 */
[----:B---3--:R-:W-:-:S04]  /*e600*/  FADD.FTZ R5, R5, R200 ;  /* 0x000000c805057221 */ /* 0x008fc80000010000 */
[----:B------:R-:W0:Y:S04]  /*e610*/  SHFL.BFLY PT, R3, R4, 0x1, 0x1f ;  /* 0x0c201f0004037f89 */ /* 0x000e2800000e0000 */
[----:B------:R-:W3:Y:S01]  /*e620*/  SHFL.BFLY PT, R0, R5, 0x1, 0x1f ;  /* 0x0c201f0005007f89 */ /* 0x000ee200000e0000 */
[----:B0-----:R-:W-:Y:S01]  /*e630*/  FADD.FTZ R7, R4, R3 ;  /* 0x0000000304077221 */ /* 0x001fe20000010000 */
[----:B------:R-:W-:Y:S02]  /*e640*/  IMAD.MOV R3, RZ, RZ, -R191 ;  /* 0x000000ffff037224 */ /* 0x000fe400078e0abf */
        /* <DEDUP_REMOVED lines=8> */
[----:B------:R-:W0:Y:S01]  /*e6d0*/  @P2 MUFU.RCP R3, R7 ;  /* 0x0000000700032308 */ /* 0x000e220000001000 */
[----:B------:R-:W-:Y:S01]  /*e6e0*/  LOP3.LUT R23, R23, R8, RZ, 0x3c, !PT ;  /* 0x0000000817177212 */ /* 0x000fe200078e3cff */
[----:B------:R-:W-:Y:S02]  /*e6f0*/  @!P0 IMAD R5, R18, 0x40, R188 ;  /* 0x0000004012058824 */ /* 0x000fe400078e02bc */
[C---:B------:R-:W-:Y:S01]  /*e700*/  @P2 FMUL.FTZ R18, R11.reuse, 0.69314718246459960938 ;  /* 0x3f3172180b122820 */ /* 0x040fe20000410000 */
[----:B-1----:R-:W-:Y:S02]  /*e710*/  @P3 FMUL.FTZ R20, R11, 0.69314718246459960938 ;  /* 0x3f3172180b143820 */ /* 0x002fe40000410000 */
[----:B------:R-:W-:Y:S01]  /*e720*/  @!P0 LEA R5, R5, R2, 0x2 ;  /* 0x0000000205058211 */ /* 0x000fe200078e10ff */
[----:B------:R-:W1:Y:S08]  /*e730*/  @P3 MUFU.RCP R6, R0 ;  /* 0x0000000000063308 */ /* 0x000e700000001000 */
[----:B------:R-:W3:Y:S01]  /*e740*/  @P2 MUFU.LG2 R2, R7 ;  /* 0x0000000700022308 */ /* 0x000ee20000000c00 */
[-C--:B0-----:R-:W-:Y:S01]  /*e750*/  FMUL.FTZ R181, R24, R3.reuse ;  /* 0x0000000318b57220 */ /* 0x081fe20000410000 */
[----:B------:R-:W-:Y:S01]  /*e760*/  @!P0 STS [R5+0x38400], R3 ;  /* 0x0384000305008388 */ /* 0x000fe20000000800 */
[-C--:B------:R-:W-:Y:S01]  /*e770*/  FMUL.FTZ R179, R25, R3.reuse ;  /* 0x0000000319b37220 */ /* 0x080fe20000410000 */
[-C--:B------:R-:W-:Y:S01]  /*e780*/  FMUL.FTZ R180, R28, R3.reuse ;  /* 0x000000031cb47220 */ /* 0x080fe20000410000 */
[-C--:B------:R-:W-:Y:S01]  /*e790*/  FMUL.FTZ R178, R32, R3.reuse ;  /* 0x0000000320b27220 */ /* 0x080fe20000410000 */
[-C--:B------:R-:W-:Y:S01]  /*e7a0*/  FMUL.FTZ R28, R33, R3.reuse ;  /* 0x00000003211c7220 */ /* 0x080fe20000410000 */
[-C--:B------:R-:W-:Y:S01]  /*e7b0*/  FMUL.FTZ R177, R29, R3.reuse ;  /* 0x000000031db17220 */ /* 0x080fe20000410000 */
[----:B------:R0:W4:Y:S01]  /*e7c0*/  @P3 MUFU.LG2 R24, R0 ;  /* 0x0000000000183308 */ /* 0x0001220000000c00 */
        /* <DEDUP_REMOVED lines=8> */
[-C--:B0-----:R-:W-:Y:S01]  /*e850*/  FMUL.FTZ R0, R27, R6.reuse ;  /* 0x000000061b007220 */ /* 0x081fe20000410000 */
[----:B---3--:R-:W-:Y:S01]  /*e860*/  @P2 FMUL.FTZ R25, R2, 0.69314718246459960938 ;  /* 0x3f31721802192820 */ /* 0x008fe20000410000 */
[-C--:B--2---:R-:W-:Y:S01]  /*e870*/  FMUL.FTZ R166, R49, R3.reuse ;  /* 0x0000000331a67220 */ /* 0x084fe20000410000 */
[-C--:B------:R-:W-:Y:S01]  /*e880*/  FMUL.FTZ R167, R52, R3.reuse ;  /* 0x0000000334a77220 */ /* 0x080fe20000410000 */
[-C--:B------:R-:W-:Y:S01]  /*e890*/  FMUL.FTZ R14, R53, R3.reuse ;  /* 0x00000003350e7220 */ /* 0x080fe20000410000 */
        /* <DEDUP_REMOVED lines=53> */
[----:B------:R-:W-:Y:S01]  /*ebf0*/  FMUL.FTZ R11, R62, R6 ;  /* 0x000000063e0b7220 */ /* 0x000fe20000410000 */
[----:B------:R-:W-:Y:S01]  /*ec00*/  @P2 FFMA.FTZ R172, R18, R12, R25 ;  /* 0x0000000c12ac2223 */ /* 0x000fe20000010019 */
[----:B------:R-:W-:Y:S01]  /*ec10*/  PLOP3.LUT P0, PT, PT, PT, PT, 0x8, 0x0 ;  /* 0x000000000000781c */ /* 0x000fe20003f0e170 */
        /* <DEDUP_REMOVED lines=61> */
.L_x_3668:
[----:B------:R-:W-:Y:S05]  /*eff0*/  BSYNC B7 ;  /* 0x0000000000077941 */ /* 0x000fea0003800000 */
.L_x_3666:
        /* <DEDUP_REMOVED lines=36> */
[----:B------:R-:W-:Y:S01]  /*f240*/  LOP3.LUT R44, R183, 0x380, RZ, 0xc0, !PT ;  /* 0x00000380b72c7812 */ /* 0x000fe200078ec0ff */
[--C-:B------:R-:W-:Y:S01]  /*f250*/  IMAD.X R45, RZ, RZ, R123.reuse, P1 ;  /* 0x000000ffff2d7224 */ /* 0x100fe200008e067b */
[----:B------:R-:W-:Y:S01]  /*f260*/  IADD3 R40, P6, R122, 0x2020, RZ ;  /* 0x000020207a287810 */ /* 0x000fe20007fde0ff */
[--C-:B------:R-:W-:Y:S01]  /*f270*/  IMAD.X R57, RZ, RZ, R123.reuse, P3 ;  /* 0x000000ffff397224 */ /* 0x100fe200018e067b */
[----:B------:R-:W-:Y:S02]  /*f280*/  SHF.R.U64 R44, R44, 0x3, RZ ;  /* 0x000000032c2c7819 */ /* 0x000fe400000012ff */
[----:B------:R-:W-:Y:S01]  /*f290*/  IADD3 R197, P0, R122, 0x40, RZ ;  /* 0x000000407ac57810 */ /* 0x000fe20007f1e0ff */
[----:B------:R-:W-:Y:S01]  /*f2a0*/  IMAD.X R61, RZ, RZ, R123, P6 ;  /* 0x000000ffff3d7224 */ /* 0x000fe200030e067b */
[----:B------:R-:W-:Y:S02]  /*f2b0*/  LOP3.LUT R44, R44, R183, RZ, 0x3c, !PT ;  /* 0x000000b72c2c7212 */ /* 0x000fe400078e3cff */
[----:B------:R-:W-:-:S02]  /*f2c0*/  LOP3.LUT R56, R201, 0x380, RZ, 0xc0, !PT ;  /* 0x00000380c9387812 */ /* 0x000fc400078ec0ff */
[----:B------:R-:W-:Y:S02]  /*f2d0*/  LOP3.LUT R183, R40, 0x380, RZ, 0xc0, !PT ;  /* 0x0000038028b77812 */ /* 0x000fe400078ec0ff */
[----:B------:R-:W-:Y:S02]  /*f2e0*/  LOP3.LUT R48, R197, 0x380, RZ, 0xc0, !PT ;  /* 0x00000380c5307812 */ /* 0x000fe400078ec0ff */
[----:B------:R-:W-:Y:S02]  /*f2f0*/  IADD3.X R49, RZ, R123, RZ, P0, !PT ;  /* 0x0000007bff317210 */ /* 0x000fe400007fe4ff */
[----:B------:R-:W-:Y:S02]  /*f300*/  SHF.R.U64 R56, R56, 0x3, RZ ;  /* 0x0000000338387819 */ /* 0x000fe400000012ff */
[----:B------:R-:W-:Y:S02]  /*f310*/  SHF.R.U64 R183, R183, 0x3, RZ ;  /* 0x00000003b7b77819 */ /* 0x000fe400000012ff */
[----:B------:R-:W-:-:S02]  /*f320*/  IADD3 R199, P4, R122, 0x60, RZ ;  /* 0x000000607ac77810 */ /* 0x000fc40007f9e0ff */
[C---:B------:R-:W-:Y:S02]  /*f330*/  IADD3 R98, P1, R122.reuse, 0x4000, RZ ;  /* 0x000040007a627810 */ /* 0x040fe40007f3e0ff */
[----:B------:R-:W-:Y:S01]  /*f340*/  IADD3 R4, P0, R122, 0x4020, RZ ;  /* 0x000040207a047810 */ /* 0x000fe20007f1e0ff */
[--C-:B------:R-:W-:Y:S01]  /*f350*/  IMAD.X R53, RZ, RZ, R123.reuse, P4 ;  /* 0x000000ffff357224 */ /* 0x100fe200020e067b */
[----:B------:R-:W-:Y:S02]  /*f360*/  SHF.R.U64 R48, R48, 0x3, RZ ;  /* 0x0000000330307819 */ /* 0x000fe400000012ff */
[----:B------:R-:W-:Y:S01]  /*f370*/  IADD3 R64, P5, R122, 0x2040, RZ ;  /* 0x000020407a407810 */ /* 0x000fe20007fbe0ff */
[--C-:B------:R-:W-:Y:S01]  /*f380*/  IMAD.X R103, RZ, RZ, R123.reuse, P0 ;  /* 0x000000ffff677224 */ /* 0x100fe200000e067b */
[----:B------:R-:W-:Y:S02]  /*f390*/  LOP3.LUT R56, R56, R201, RZ, 0x3c, !PT ;  /* 0x000000c938387212 */ /* 0x000fe400078e3cff */
[----:B------:R-:W-:Y:S01]  /*f3a0*/  LOP3.LUT R60, R183, R40, RZ, 0x3c, !PT ;  /* 0x00000028b73c7212 */ /* 0x000fe200078e3cff */
[----:B------:R-:W-:Y:S01]  /*f3b0*/  IMAD.X R65, RZ, RZ, R123, P5 ;  /* 0x000000ffff417224 */ /* 0x000fe200028e067b */
[----:B------:R-:W-:-:S02]  /*f3c0*/  LOP3.LUT R37, R122, 0x380, RZ, 0xc0, !PT ;  /* 0x000003807a257812 */ /* 0x000fc400078ec0ff */
[----:B------:R-:W-:Y:S02]  /*f3d0*/  LOP3.LUT R52, R199, 0x380, RZ, 0xc0, !PT ;  /* 0x00000380c7347812 */ /* 0x000fe400078ec0ff */
[----:B------:R-:W-:Y:S02]  /*f3e0*/  LOP3.LUT R201, R98, 0x380, RZ, 0xc0, !PT ;  /* 0x0000038062c97812 */ /* 0x000fe400078ec0ff */
[----:B------:R-:W-:Y:S02]  /*f3f0*/  LOP3.LUT R183, R4, 0x380, RZ, 0xc0, !PT ;  /* 0x0000038004b77812 */ /* 0x000fe400078ec0ff */
[----:B------:R-:W-:Y:S02]  /*f400*/  IADD3 R68, P2, R122, 0x2060, RZ ;  /* 0x000020607a447810 */ /* 0x000fe40007f5e0ff */
[----:B------:R-:W-:Y:S02]  /*f410*/  LOP3.LUT R48, R48, R197, RZ, 0x3c, !PT ;  /* 0x000000c530307212 */ /* 0x000fe400078e3cff */
[----:B------:R-:W-:Y:S01]  /*f420*/  LOP3.LUT R197, R64, 0x380, RZ, 0xc0, !PT ;  /* 0x0000038040c57812 */ /* 0x000fe200078ec0ff */
[----:B------:R-:W-:Y:S01]  /*f430*/  IMAD.X R69, RZ, RZ, R123, P2 ;  /* 0x000000ffff457224 */ /* 0x000fe200010e067b */
[----:B------:R-:W-:-:S02]  /*f440*/  SHF.R.U64 R37, R37, 0x3, RZ ;  /* 0x0000000325257819 */ /* 0x000fc400000012ff */
[----:B------:R-:W-:Y:S02]  /*f450*/  SHF.R.U64 R52, R52, 0x3, RZ ;  /* 0x0000000334347819 */ /* 0x000fe400000012ff */
[----:B------:R-:W-:Y:S02]  /*f460*/  SHF.R.U64 R201, R201, 0x3, RZ ;  /* 0x00000003c9c97819 */ /* 0x000fe400000012ff */
[----:B------:R-:W-:Y:S02]  /*f470*/  SHF.R.U64 R183, R183, 0x3, RZ ;  /* 0x00000003b7b77819 */ /* 0x000fe400000012ff */
[C---:B------:R-:W-:Y:S02]  /*f480*/  IADD3 R6, P6, R122.reuse, 0x6000, RZ ;  /* 0x000060007a067810 */ /* 0x040fe40007fde0ff */
[----:B------:R-:W-:Y:S02]  /*f490*/  IADD3.X R99, RZ, R123, RZ, P1, !PT ;  /* 0x0000007bff637210 */ /* 0x000fe40000ffe4ff */
[C---:B------:R-:W-:Y:S01]  /*f4a0*/  IADD3 R30, P1, R122.reuse, 0x6060, RZ ;  /* 0x000060607a1e7810 */ /* 0x040fe20007f3e0ff */
[----:B------:R-:W-:Y:S01]  /*f4b0*/  IMAD.X R115, RZ, RZ, R123, P6 ;  /* 0x000000ffff737224 */ /* 0x000fe200030e067b */
[----:B------:R-:W-:-:S02]  /*f4c0*/  IADD3 R34, P4, R122, 0x4040, RZ ;  /* 0x000040407a227810 */ /* 0x000fc40007f9e0ff */
[C---:B------:R-:W-:Y:S01]  /*f4d0*/  IADD3 R36, P3, R122.reuse, 0x4060, RZ ;  /* 0x000040607a247810 */ /* 0x040fe20007f7e0ff */
[--C-:B------:R-:W-:Y:S01]  /*f4e0*/  IMAD.X R41, RZ, RZ, R123.reuse, P1 ;  /* 0x000000ffff297224 */ /* 0x100fe200008e067b */
[C---:B------:R-:W-:Y:S01]  /*f4f0*/  IADD3 R12, P5, R122.reuse, 0x6020, RZ ;  /* 0x000060207a0c7810 */ /* 0x040fe20007fbe0ff */
[--C-:B------:R-:W-:Y:S01]  /*f500*/  IMAD.X R107, RZ, RZ, R123.reuse, P4 ;  /* 0x000000ffff6b7224 */ /* 0x100fe200020e067b */
[----:B-1----:R-:W-:Y:S01]  /*f510*/  IADD3 R24, P2, R122, 0x6040, RZ ;  /* 0x000060407a187810 */ /* 0x002fe20007f5e0ff */
[--C-:B------:R-:W-:Y:S01]  /*f520*/  IMAD.X R111, RZ, RZ, R123.reuse, P3 ;  /* 0x000000ffff6f7224 */ /* 0x100fe200018e067b */
[----:B------:R-:W-:Y:S01]  /*f530*/  SHF.R.U64 R197, R197, 0x3, RZ ;  /* 0x00000003c5c57819 */ /* 0x000fe200000012ff */
[----:B------:R-:W-:Y:S01]  /*f540*/  IMAD.X R119, RZ, RZ, R123, P5 ;  /* 0x000000ffff777224 */ /* 0x000fe200028e067b */
[----:B------:R-:W-:Y:S02]  /*f550*/  LOP3.LUT R122, R37, R122, RZ, 0x3c, !PT ;  /* 0x0000007a257a7212 */ /* 0x000fe400078e3cff */
[----:B------:R-:W-:-:S02]  /*f560*/  LOP3.LUT R52, R52, R199, RZ, 0x3c, !PT ;  /* 0x000000c734347212 */ /* 0x000fc400078e3cff */
[----:B------:R-:W-:Y:S02]  /*f570*/  LOP3.LUT R98, R201, R98, RZ, 0x3c, !PT ;  /* 0x00000062c9627212 */ /* 0x000fe400078e3cff */
[----:B------:R-:W-:Y:S02]  /*f580*/  LOP3.LUT R102, R183, R4, RZ, 0x3c, !PT ;  /* 0x00000004b7667212 */ /* 0x000fe400078e3cff */
[----:B------:R-:W-:Y:S02]  /*f590*/  LOP3.LUT R199, R68, 0x380, RZ, 0xc0, !PT ;  /* 0x0000038044c77812 */ /* 0x000fe400078ec0ff */
[----:B------:R-:W-:Y:S02]  /*f5a0*/  LOP3.LUT R201, R6, 0x380, RZ, 0xc0, !PT ;  /* 0x0000038006c97812 */ /* 0x000fe400078ec0ff */
[----:B------:R-:W-:Y:S02]  /*f5b0*/  F2FP.F16.F32.PACK_AB R4, R179, R181 ;  /* 0x000000b5b304723e */ /* 0x000fe400000000ff */
[----:B------:R-:W-:-:S02]  /*f5c0*/  LOP3.LUT R179, R30, 0x380, RZ, 0xc0, !PT ;  /* 0x000003801eb37812 */ /* 0x000fc400078ec0ff */
[----:B------:R-:W-:Y:S02]  /*f5d0*/  LOP3.LUT R64, R197, R64, RZ, 0x3c, !PT ;  /* 0x00000040c5407212 */ /* 0x000fe400078e3cff */
[-C--:B------:R-:W-:Y:S02]  /*f5e0*/  IADD3.X R37, RZ, R123.reuse, RZ, P2, !PT ;  /* 0x0000007bff257210 */ /* 0x080fe400017fe4ff */
[----:B------:R-:W-:Y:S02]  /*f5f0*/  LOP3.LUT R197, R34, 0x380, RZ, 0xc0, !PT ;  /* 0x0000038022c57812 */ /* 0x000fe400078ec0ff */
[----:B------:R-:W-:Y:S02]  /*f600*/  MOV R122, R122 ;  /* 0x0000007a007a7202 */ /* 0x000fe40000000f00 */
[----:B------:R-:W-:Y:S02]  /*f610*/  SHF.R.U64 R199, R199, 0x3, RZ ;  /* 0x00000003c7c77819 */ /* 0x000fe400000012ff */
[----:B------:R-:W-:-:S02]  /*f620*/  SHF.R.U64 R201, R201, 0x3, RZ ;  /* 0x00000003c9c97819 */ /* 0x000fc400000012ff */
[----:B------:R-:W-:Y:S02]  /*f630*/  LOP3.LUT R123, R12, 0x380, RZ, 0xc0, !PT ;  /* 0x000003800c7b7812 */ /* 0x000fe400078ec0ff */
[----:B------:R-:W-:Y:S02]  /*f640*/  SHF.R.U64 R179, R179, 0x3, RZ ;  /* 0x00000003b3b37819 */ /* 0x000fe400000012ff */
[----:B------:R-:W-:Y:S02]  /*f650*/  SHF.R.U64 R197, R197, 0x3, RZ ;  /* 0x00000003c5c57819 */ /* 0x000fe400000012ff */
[----:B------:R-:W-:Y:S02]  /*f660*/  LOP3.LUT R68, R199, R68, RZ, 0x3c, !PT ;  /* 0x00000044c7447212 */ /* 0x000fe400078e3cff */
[----:B------:R-:W-:Y:S02]  /*f670*/  LOP3.LUT R114, R201, R6, RZ, 0x3c, !PT ;  /* 0x00000006c9727212 */ /* 0x000fe400078e3cff */
[----:B------:R-:W-:-:S02]  /*f680*/  SHF.R.U64 R123, R123, 0x3, RZ ;  /* 0x000000037b7b7819 */ /* 0x000fc400000012ff */
[----:B------:R-:W-:Y:S02]  /*f690*/  LOP3.LUT R199, R36, 0x380, RZ, 0xc0, !PT ;  /* 0x0000038024c77812 */ /* 0x000fe400078ec0ff */
[----:B------:R-:W-:Y:S01]  /*f6a0*/  F2FP.F16.F32.PACK_AB R6, R177, R180 ;  /* 0x000000b4b106723e */ /* 0x000fe200000000ff */
[----:B------:R-:W-:Y:S01]  /*f6b0*/  BAR.SYNC.DEFER_BLOCKING 0x1, 0x100 ;  /* 0x0044000000007b1d */ /* 0x000fe20000010000 */
[----:B------:R-:W-:Y:S02]  /*f6c0*/  LOP3.LUT R40, R179, R30, RZ, 0x3c, !PT ;  /* 0x0000001eb3287212 */ /* 0x000fe400078e3cff */
[----:B------:R-:W-:Y:S02]  /*f6d0*/  LOP3.LUT R0, R24, 0x380, RZ, 0xc0, !PT ;  /* 0x0000038018007812 */ /* 0x000fe400078ec0ff */
[----:B------:R-:W-:Y:S02]  /*f6e0*/  MOV R45, R44 ;  /* 0x0000002c002d7202 */ /* 0x000fe40000000f00 */
[----:B------:R-:W-:-:S02]  /*f6f0*/  F2FP.F16.F32.PACK_AB R30, R174, R176 ;  /* 0x000000b0ae1e723e */ /* 0x000fc400000000ff */
[----:B------:R-:W-:Y:S02]  /*f700*/  LOP3.LUT R106, R197, R34, RZ, 0x3c, !PT ;  /* 0x00000022c56a7212 */ /* 0x000fe400078e3cff */
[----:B------:R-:W-:Y:S02]  /*f710*/  LOP3.LUT R118, R123, R12, RZ, 0x3c, !PT ;  /* 0x0000000c7b767212 */ /* 0x000fe400078e3cff */
[----:B------:R-:W-:Y:S02]  /*f720*/  MOV R48, R48 ;  /* 0x0000003000307202 */ /* 0x000fe40000000f00 */
[----:B------:R-:W-:Y:S02]  /*f730*/  F2FP.F16.F32.PACK_AB R34, R169, R171 ;  /* 0x000000aba922723e */ /* 0x000fe400000000ff */
[----:B------:R-:W-:Y:S02]  /*f740*/  SHF.R.U64 R199, R199, 0x3, RZ ;  /* 0x00000003c7c77819 */ /* 0x000fe400000012ff */
[----:B------:R-:W-:-:S02]  /*f750*/  MOV R52, R52 ;  /* 0x0000003400347202 */ /* 0x000fc40000000f00 */
[----:B------:R-:W-:Y:S02]  /*f760*/  F2FP.F16.F32.PACK_AB R12, R166, R170 ;  /* 0x000000aaa60c723e */ /* 0x000fe400000000ff */
[----:B------:R-:W-:Y:S01]  /*f770*/  SHF.R.U64 R177, R0, 0x3, RZ ;  /* 0x0000000300b17819 */ /* 0x000fe200000012ff */
[----:B------:R1:W-:Y:S01]  /*f780*/  STSM.16.M88.4 [R122], R4 ;  /* 0x000000047a007844 */ /* 0x0003e20000000200 */
[----:B------:R-:W-:Y:S02]  /*f790*/  MOV R56, R56 ;  /* 0x0000003800387202 */ /* 0x000fe40000000f00 */
[----:B------:R-:W-:Y:S01]  /*f7a0*/  MOV R60, R60 ;  /* 0x0000003c003c7202 */ /* 0x000fe20000000f00 */
[----:B------:R2:W-:Y:S01]  /*f7b0*/  STSM.16.M88.4 [R45], R28 ;  /* 0x0000001c2d007844 */ /* 0x0005e20000000200 */
[----:B------:R-:W-:Y:S02]  /*f7c0*/  MOV R64, R64 ;  /* 0x0000004000407202 */ /* 0x000fe40000000f00 */
[----:B------:R-:W-:Y:S01]  /*f7d0*/  LOP3.LUT R110, R199, R36, RZ, 0x3c, !PT ;  /* 0x00000024c76e7212 */ /* 0x000fe200078e3cff */
[----:B------:R-:W-:Y:S01]  /*f7e0*/  STSM.16.M88.4 [R48], R32 ;  /* 0x0000002030007844 */ /* 0x000fe20000000200 */
[----:B------:R-:W-:-:S02]  /*f7f0*/  MOV R68, R68 ;  /* 0x0000004400447202 */ /* 0x000fc40000000f00 */
[----:B------:R-:W-:Y:S01]  /*f800*/  F2FP.F16.F32.PACK_AB R89, R91, R90 ;  /* 0x0000005a5b59723e */ /* 0x000fe200000000ff */
[----:B------:R-:W-:Y:S01]  /*f810*/  STSM.16.M88.4 [R52], R12 ;  /* 0x0000000c34007844 */ /* 0x000fe20000000200 */
[----:B------:R-:W-:Y:S02]  /*f820*/  LOP3.LUT R36, R177, R24, RZ, 0x3c, !PT ;  /* 0x00000018b1247212 */ /* 0x000fe400078e3cff */
[----:B------:R-:W-:Y:S01]  /*f830*/  MOV R0, R98 ;  /* 0x0000006200007202 */ /* 0x000fe20000000f00 */
[----:B------:R-:W-:Y:S01]  /*f840*/  STSM.16.M88.4 [R56], R8 ;  /* 0x0000000838007844 */ /* 0x000fe20000000200 */
[----:B-1----:R-:W-:Y:S02]  /*f850*/  F2FP.F16.F32.PACK_AB R4, R160, R163 ;  /* 0x000000a3a004723e */ /* 0x002fe400000000ff */
[----:B------:R-:W-:Y:S02]  /*f860*/  F2FP.F16.F32.PACK_AB R5, R67, R66 ;  /* 0x000000424305723e */ /* 0x000fe400000000ff */
[----:B------:R-:W-:-:S02]  /*f870*/  F2FP.F16.F32.PACK_AB R6, R152, R162 ;  /* 0x000000a29806723e */ /* 0x000fc400000000ff */
[----:B------:R-:W-:Y:S02]  /*f880*/  F2FP.F16.F32.PACK_AB R7, R71, R70 ;  /* 0x000000464707723e */ /* 0x000fe400000000ff */
[----:B--2---:R-:W-:Y:S02]  /*f890*/  F2FP.F16.F32.PACK_AB R28, R73, R158 ;  /* 0x0000009e491c723e */ /* 0x004fe400000000ff */
[----:B------:R-:W-:Y:S01]  /*f8a0*/  F2FP.F16.F32.PACK_AB R29, R75, R74 ;  /* 0x0000004a4b1d723e */ /* 0x000fe200000000ff */
[----:B------:R1:W-:Y:S01]  /*f8b0*/  STSM.16.M88.4 [R60], R4 ;  /* 0x000000043c007844 */ /* 0x0003e20000000200 */
[----:B------:R-:W-:Y:S02]  /*f8c0*/  F2FP.F16.F32.PACK_AB R30, R77, R76 ;  /* 0x0000004c4d1e723e */ /* 0x000fe400000000ff */
[----:B------:R-:W-:Y:S02]  /*f8d0*/  F2FP.F16.F32.PACK_AB R31, R79, R78 ;  /* 0x0000004e4f1f723e */ /* 0x000fe400000000ff */
[----:B------:R-:W-:-:S02]  /*f8e0*/  F2FP.F16.F32.PACK_AB R90, R93, R92 ;  /* 0x0000005c5d5a723e */ /* 0x000fc400000000ff */
[----:B------:R-:W-:Y:S01]  /*f8f0*/  F2FP.F16.F32.PACK_AB R91, R95, R94 ;  /* 0x0000005e5f5b723e */ /* 0x000fe200000000ff */
[----:B------:R-:W-:Y:S01]  /*f900*/  STSM.16.M88.4 [R64], R28 ;  /* 0x0000001c40007844 */ /* 0x000fe20000000200 */
[----:B------:R-:W-:Y:S02]  /*f910*/  F2FP.F16.F32.PACK_AB R96, R97, R96 ;  /* 0x000000606160723e */ /* 0x000fe400000000ff */
[----:B------:R-:W-:Y:S01]  /*f920*/  MOV R102, R102 ;  /* 0x0000006600667202 */ /* 0x000fe20000000f00 */
[----:B------:R-:W-:Y:S01]  /*f930*/  STSM.16.M88.4 [R68], R80 ;  /* 0x0000005044007844 */ /* 0x000fe20000000200 */
[----:B------:R-:W-:Y:S02]  /*f940*/  MOV R24, R106 ;  /* 0x0000006a00187202 */ /* 0x000fe40000000f00 */
[----:B------:R-:W-:Y:S01]  /*f950*/  F2FP.F16.F32.PACK_AB R97, R42, R3 ;  /* 0x000000032a61723e */ /* 0x000fe200000000ff */
[----:B------:R2:W-:Y:S01]  /*f960*/  STSM.16.M88.4 [R0], R88 ;  /* 0x0000005800007844 */ /* 0x0005e20000000200 */
[----:B------:R-:W-:-:S02]  /*f970*/  F2FP.F16.F32.PACK_AB R98, R101, R100 ;  /* 0x000000646562723e */ /* 0x000fc400000000ff */
[----:B------:R-:W-:Y:S02]  /*f980*/  F2FP.F16.F32.PACK_AB R99, R54, R50 ;  /* 0x000000323663723e */ /* 0x000fe400000000ff */
[----:B------:R-:W-:Y:S02]  /*f990*/  F2FP.F16.F32.PACK_AB R104, R105, R104 ;  /* 0x000000686968723e */ /* 0x000fe400000000ff */
[----:B------:R-:W-:Y:S01]  /*f9a0*/  MOV R44, R114 ;  /* 0x00000072002c7202 */ /* 0x000fe20000000f00 */
[----:B------:R-:W-:Y:S01]  /*f9b0*/  STSM.16.M88.4 [R102], R96 ;  /* 0x0000006066007844 */ /* 0x000fe20000000200 */
[----:B------:R-:W-:Y:S02]  /*f9c0*/  F2FP.F16.F32.PACK_AB R105, R62, R58 ;  /* 0x0000003a3e69723e */ /* 0x000fe400000000ff */
[----:B------:R-:W-:Y:S02]  /*f9d0*/  F2FP.F16.F32.PACK_AB R106, R109, R108 ;  /* 0x0000006c6d6a723e */ /* 0x000fe400000000ff */
[----:B------:R-:W-:-:S02]  /*f9e0*/  F2FP.F16.F32.PACK_AB R107, R153, R72 ;  /* 0x00000048996b723e */ /* 0x000fc400000000ff */
[----:B------:R-:W-:Y:S02]  /*f9f0*/  F2FP.F16.F32.PACK_AB R112, R113, R112 ;  /* 0x000000707170723e */ /* 0x000fe400000000ff */
[----:B------:R-:W-:Y:S01]  /*fa00*/  MOV R110, R110 ;  /* 0x0000006e006e7202 */ /* 0x000fe20000000f00 */
[----:B------:R-:W-:Y:S01]  /*fa10*/  STSM.16.M88.4 [R24], R104 ;  /* 0x0000006818007844 */ /* 0x000fe20000000200 */
[----:B------:R-:W-:Y:S02]  /*fa20*/  F2FP.F16.F32.PACK_AB R113, R155, R154 ;  /* 0x0000009a9b71723e */ /* 0x000fe400000000ff */
[----:B------:R-:W-:Y:S02]  /*fa30*/  F2FP.F16.F32.PACK_AB R120, R121, R120 ;  /* 0x000000787978723e */ /* 0x000fe400000000ff */
[----:B------:R-:W-:Y:S02]  /*fa40*/  F2FP.F16.F32.PACK_AB R128, R129, R128 ;  /* 0x000000808180723e */ /* 0x000fe400000000ff */
[----:B------:R-:W-:-:S02]  /*fa50*/  F2FP.F16.F32.PACK_AB R122, R125, R124 ;  /* 0x0000007c7d7a723e */ /* 0x000fc400000000ff */
[----:B------:R-:W-:Y:S02]  /*fa60*/  F2FP.F16.F32.PACK_AB R123, R127, R126 ;  /* 0x0000007e7f7b723e */ /* 0x000fe400000000ff */
[----:B------:R-:W-:Y:S02]  /*fa70*/  F2FP.F16.F32.PACK_AB R136, R137, R136 ;  /* 0x000000888988723e */ /* 0x000fe400000000ff */
[----:B------:R-:W-:Y:S02]  /*fa80*/  ISETP.NE.U32.AND P0, PT, RZ, UR4, PT ;  /* 0x00000004ff007c0c */ /* 0x000fe4000bf05070 */
[----:B-1----:R-:W-:Y:S02]  /*fa90*/  IADD3 R4, P1, R210, UR4, RZ ;  /* 0x00000004d2047c10 */ /* 0x002fe4000ff3e0ff */
[----:B------:R-:W-:Y:S02]  /*faa0*/  MOV R118, R118 ;  /* 0x0000007600767202 */ /* 0x000fe40000000f00 */
[----:B------:R-:W-:-:S02]  /*fab0*/  F2FP.F16.F32.PACK_AB R144, R145, R144 ;  /* 0x000000909190723e */ /* 0x000fc400000000ff */
[----:B------:R-:W-:Y:S02]  /*fac0*/  MOV R36, R36 ;  /* 0x0000002400247202 */ /* 0x000fe40000000f00 */
[----:B------:R-:W-:Y:S01]  /*fad0*/  MOV R40, R40 ;  /* 0x0000002800287202 */ /* 0x000fe20000000f00 */
[----:B------:R-:W-:Y:S01]  /*fae0*/  IMAD R3, R192, 0x40, R187 ;  /* 0x00000040c0037824 */ /* 0x000fe200078e02bb */
[----:B------:R-:W-:Y:S01]  /*faf0*/  F2FP.F16.F32.PACK_AB R114, R117, R116 ;  /* 0x000000747572723e */ /* 0x000fe200000000ff */
[----:B--2---:R-:W-:Y:S01]  /*fb00*/  IMAD.MOV.U32 R0, RZ, RZ, RZ ;  /* 0x000000ffff007224 */ /* 0x004fe200078e00ff */
[----:B------:R-:W-:Y:S02]  /*fb10*/  F2FP.F16.F32.PACK_AB R115, R157, R156 ;  /* 0x0000009c9d73723e */ /* 0x000fe400000000ff */
[----:B------:R-:W-:Y:S02]  /*fb20*/  F2FP.F16.F32.PACK_AB R121, R161, R159 ;  /* 0x0000009fa179723e */ /* 0x000fe400000000ff */
[----:B------:R-:W-:Y:S01]  /*fb30*/  F2FP.F16.F32.PACK_AB R129, R131, R130 ;  /* 0x000000828381723e */ /* 0x000fe200000000ff */
[----:B------:R-:W-:Y:S01]  /*fb40*/  STSM.16.M88.4 [R110], R112 ;  /* 0x000000706e007844 */ /* 0x000fe20000000200 */
        /* <DEDUP_REMOVED lines=8> */
[----:B------:R-:W-:Y:S01]  /*fbd0*/  F2FP.F16.F32.PACK_AB R146, R149, R148 ;  /* 0x000000949592723e */ /* 0x000fe200000000ff */
[----:B------:R1:W-:Y:S01]  /*fbe0*/  STSM.16.M88.4 [R36], R136 ;  /* 0x0000008824007844 */ /* 0x0003e20000000200 */
[----:B------:R-:W-:-:S02]  /*fbf0*/  F2FP.F16.F32.PACK_AB R147, R151, R150 ;  /* 0x000000969793723e */ /* 0x000fc400000000ff */
[----:B------:R-:W-:Y:S02]  /*fc00*/  ISETP.NE.AND.EX P0, PT, RZ, UR5, PT, P0 ;  /* 0x00000005ff007c0c */ /* 0x000fe4000bf05300 */
[----:B------:R-:W-:Y:S01]  /*fc10*/  IADD3.X R5, R211, UR5, RZ, P1, !PT ;  /* 0x00000005d3057c10 */ /* 0x000fe20008ffe4ff */
[----:B------:R-:W-:Y:S01]  /*fc20*/  ULDC.64 UR4, c[0x0][0xce0] ;  /* 0x0003380000047ab9 */ /* 0x000fe20000000a00 */
[----:B------:R2:W-:Y:S01]  /*fc30*/  STSM.16.M88.4 [R40], R144 ;  /* 0x0000009028007844 */ /* 0x0005e20000000200 */
[----:B------:R-:W-:Y:S01]  /*fc40*/  BAR.SYNC.DEFER_BLOCKING 0x1, 0x100 ;  /* 0x0044000000007b1d */ /* 0x000fe20000010000 */
[----:B------:R-:W-:-:S04]  /*fc50*/  ISETP.NE.U32.AND P6, PT, RZ, UR4, PT ;  /* 0x00000004ff007c0c */ /* 0x000fc8000bfc5070 */
[----:B------:R-:W-:Y:S01]  /*fc60*/  ISETP.NE.AND.EX P6, PT, RZ, UR5, PT, P6 ;  /* 0x00000005ff007c0c */ /* 0x000fe2000bfc5360 */
[----:B------:R-:W-:-:S12]  /*fc70*/  IMAD.WIDE R20, R3, 0x2, R20 ;  /* 0x0000000203147825 */ /* 0x000fd800078e0214 */
[----:B------:R-:W-:Y:S01]  /*fc80*/  @P6 IADD3 R210, P4, R210, UR4, RZ ;  /* 0x00000004d2d26c10 */ /* 0x000fe2000ff9e0ff */
[----:B------:R-:W-:Y:S02]  /*fc90*/  ULDC UR4, c[0x0][0xb88] ;  /* 0x0002e20000047ab9 */ /* 0x000fe40000000800 */
[----:B------:R-:W-:Y:S01]  /*fca0*/  IMAD.U32 R3, RZ, RZ, UR4 ;  /* 0x00000004ff037e24 */ /* 0x000fe2000f8e00ff */
[----:B------:R-:W-:Y:S01]  /*fcb0*/  @P6 IADD3.X R211, R211, UR5, RZ, P4, !PT ;  /* 0x00000005d3d36c10 */ /* 0x000fe2000a7fe4ff */
[----:B------:R3:W5:Y:S01]  /*fcc0*/  @P0 LDG.E R0, desc[UR54][R4.64] ;  /* 0x0000003604000981 */ /* 0x000762000c1e1900 */
[C---:B------:R-:W-:Y:S02]  /*fcd0*/  IADD3 R9, P1, R20.reuse, 0x1000, RZ ;  /* 0x0000100014097810 */ /* 0x040fe40007f3e0ff */
[C---:B------:R-:W-:Y:S01]  /*fce0*/  IADD3 R13, P2, R20.reuse, 0x2000, RZ ;  /* 0x00002000140d7810 */ /* 0x040fe20007f5e0ff */
[----:B------:R3:W5:Y:S01]  /*fcf0*/  @P6 LDG.E R3, desc[UR54][R210.64] ;  /* 0x00000036d2036981 */ /* 0x000762000c1e1900 */
[----:B------:R-:W-:-:S02]  /*fd00*/  IADD3 R29, P3, R20, 0x3000, RZ ;  /* 0x00003000141d7810 */ /* 0x000fc40007f7e0ff */
[----:B------:R-:W-:Y:S02]  /*fd10*/  IADD3 R33, P4, R20, 0x4000, RZ ;  /* 0x0000400014217810 */ /* 0x000fe40007f9e0ff */
[----:B------:R-:W-:Y:S02]  /*fd20*/  LOP3.LUT R8, R9, 0x380, RZ, 0xc0, !PT ;  /* 0x0000038009087812 */ /* 0x000fe400078ec0ff */
[----:B------:R-:W-:Y:S02]  /*fd30*/  LOP3.LUT R12, R13, 0x380, RZ, 0xc0, !PT ;  /* 0x000003800d0c7812 */ /* 0x000fe400078ec0ff */
[----:B------:R-:W-:Y:S02]  /*fd40*/  LOP3.LUT R28, R29, 0x380, RZ, 0xc0, !PT ;  /* 0x000003801d1c7812 */ /* 0x000fe400078ec0ff */
[----:B------:R-:W-:Y:S02]  /*fd50*/  LOP3.LUT R32, R33, 0x380, RZ, 0xc0, !PT ;  /* 0x0000038021207812 */ /* 0x000fe400078ec0ff */
[----:B------:R-:W-:-:S02]  /*fd60*/  SHF.R.U64 R8, R8, 0x3, RZ ;  /* 0x0000000308087819 */ /* 0x000fc400000012ff */
[----:B------:R-:W-:Y:S02]  /*fd70*/  SHF.R.U64 R12, R12, 0x3, RZ ;  /* 0x000000030c0c7819 */ /* 0x000fe400000012ff */
[----:B------:R-:W-:Y:S02]  /*fd80*/  SHF.R.U64 R28, R28, 0x3, RZ ;  /* 0x000000031c1c7819 */ /* 0x000fe400000012ff */
[----:B------:R-:W-:Y:S02]  /*fd90*/  SHF.R.U64 R32, R32, 0x3, RZ ;  /* 0x0000000320207819 */ /* 0x000fe400000012ff */
[----:B------:R-:W-:Y:S02]  /*fda0*/  IADD3 R37, P5, R20, 0x5000, RZ ;  /* 0x0000500014257810 */ /* 0x000fe40007fbe0ff */
[----:B------:R-:W-:Y:S01]  /*fdb0*/  LOP3.LUT R8, R8, R9, RZ, 0x3c, !PT ;  /* 0x0000000908087212 */ /* 0x000fe200078e3cff */
[--C-:B------:R-:W-:Y:S01]  /*fdc0*/  IMAD.X R9, RZ, RZ, R21.reuse, P1 ;  /* 0x000000ffff097224 */ /* 0x100fe200008e0615 */
[----:B------:R-:W-:Y:S01]  /*fdd0*/  LOP3.LUT R12, R12, R13, RZ, 0x3c, !PT ;  /* 0x0000000d0c0c7212 */ /* 0x000fe200078e3cff */
[----:B------:R-:W-:Y:S01]  /*fde0*/  IMAD.X R13, RZ, RZ, R21, P2 ;  /* 0x000000ffff0d7224 */ /* 0x000fe200010e0615 */
[----:B------:R-:W-:-:S02]  /*fdf0*/  LOP3.LUT R28, R28, R29, RZ, 0x3c, !PT ;  /* 0x0000001d1c1c7212 */ /* 0x000fc400078e3cff */
[----:B------:R-:W-:Y:S01]  /*fe00*/  LOP3.LUT R32, R32, R33, RZ, 0x3c, !PT ;  /* 0x0000002120207212 */ /* 0x000fe200078e3cff */
[----:B------:R-:W-:Y:S01]  /*fe10*/  IMAD.X R33, RZ, RZ, R21, P4 ;  /* 0x000000ffff217224 */ /* 0x000fe200020e0615 */
[----:B------:R-:W-:Y:S02]  /*fe20*/  P2R R7, PR, RZ, 0x20 ;  /* 0x00000020ff077803 */ /* 0x000fe40000000000 */
[----:B------:R-:W-:Y:S02]  /*fe30*/  IADD3.X R29, RZ, R21, RZ, P3, !PT ;  /* 0x00000015ff1d7210 */ /* 0x000fe40001ffe4ff */
[C---:B------:R-:W-:Y:S02]  /*fe40*/  IADD3 R41, P1, R20.reuse, 0x6000, RZ ;  /* 0x0000600014297810 */ /* 0x040fe40007f3e0ff */
[C---:B------:R-:W-:Y:S02]  /*fe50*/  IADD3 R45, P2, R20.reuse, 0x7000, RZ ;  /* 0x00007000142d7810 */ /* 0x040fe40007f5e0ff */
[----:B------:R-:W-:-:S02]  /*fe60*/  IADD3 R49, P3, R20, 0x8000, RZ ;  /* 0x0000800014317810 */ /* 0x000fc40007f7e0ff */
[C---:B------:R-:W-:Y:S02]  /*fe70*/  IADD3 R53, P4, R20.reuse, 0x9000, RZ ;  /* 0x0000900014357810 */ /* 0x040fe40007f9e0ff */
[----:B------:R-:W-:Y:S02]  /*fe80*/  IADD3 R57, P5, R20, 0xa000, RZ ;  /* 0x0000a00014397810 */ /* 0x000fe40007fbe0ff */
[----:B-1----:R-:W-:Y:S02]  /*fe90*/  LOP3.LUT R36, R37, 0x380, RZ, 0xc0, !PT ;  /* 0x0000038025247812 */ /* 0x002fe400078ec0ff */
[----:B--2---:R-:W-:Y:S02]  /*fea0*/  LOP3.LUT R40, R41, 0x380, RZ, 0xc0, !PT ;  /* 0x0000038029287812 */ /* 0x004fe400078ec0ff */
        /* <DEDUP_REMOVED lines=15> */
[----:B------:R-:W-:Y:S01]  /*ffa0*/  LOP3.LUT R56, R56, R57, RZ, 0x3c, !PT ;  /* 0x0000003938387212 */ /* 0x000fe200078e3cff */
[----:B---3--:R-:W-:Y:S06]  /*ffb0*/  @P6 BRA `(.L_x_3732) ;  /* 0x0000000000106947 */ /* 0x008fec0003800000 */
[----:B------:R-:W-:Y:S05]  /*ffc0*/  @!P0 BRA `(.L_x_3732) ;  /* 0x00000000000c8947 */ /* 0x000fea0003800000 */
[----:B------:R-:W2:Y:S04]  /*ffd0*/  LDG.E R6, desc[UR54][R4.64] ;  /* 0x0000003604067981 */ /* 0x000ea8000c1e1900 */
[----:B-----5:R-:W2:Y:S02]  /*ffe0*/  LDG.E R3, desc[UR54][R4.64+0x4] ;  /* 0x0000043604037981 */ /* 0x020ea4000c1e1900 */
[----:B--2---:R-:W-:-:S07]  /*fff0*/  IMAD.IADD R3, R3, 0x1, -R6 ;  /* 0x0000000103037824 */ /* 0x004fce00078e0a06 */
.L_x_3732:
        /* <DEDUP_REMOVED lines=29> */
[----:B------:R-:W-:Y:S01]  /*101d0*/  LOP3.LUT R64, R64, R65, RZ, 0x3c, !PT ;  /* 0x0000004140407212 */ /* 0x000fe200078e3cff */
[--C-:B------:R-:W-:Y:S01]  /*101e0*/  IMAD.X R65, RZ, RZ, R21.reuse, P1 ;  /* 0x000000ffff417224 */ /* 0x100fe200008e0615 */
[----:B------:R-:W-:Y:S02]  /*101f0*/  LOP3.LUT R68, R68, R69, RZ, 0x3c, !PT ;  /* 0x0000004544447212 */ /* 0x000fe400078e3cff */
[----:B------:R-:W-:Y:S01]  /*10200*/  LOP3.LUT R72, R72, R73, RZ, 0x3c, !PT ;  /* 0x0000004948487212 */ /* 0x000fe200078e3cff */
[----:B------:R-:W-:Y:S01]  /*10210*/  IMAD.X R73, RZ, RZ, R21, P3 ;  /* 0x000000ffff497224 */ /* 0x000fe200018e0615 */
[----:B------:R-:W-:-:S02]  /*10220*/  LOP3.LUT R20, R7, R20, RZ, 0x3c, !PT ;  /* 0x0000001407147212 */ /* 0x000fc400078e3cff */
[----:B------:R-:W-:Y:S02]  /*10230*/  IADD3.X R69, RZ, R21, RZ, P2, !PT ;  /* 0x00000015ff457210 */ /* 0x000fe400017fe4ff */
[----:B------:R-:W-:Y:S02]  /*10240*/  LOP3.LUT R76, R4, R5, RZ, 0x3c, !PT ;  /* 0x00000005044c7212 */ /* 0x000fe400078e3cff */
[----:B------:R-:W-:Y:S02]  /*10250*/  SHF.R.S32.HI R80, RZ, 0x1f, R209 ;  /* 0x0000001fff507819 */ /* 0x000fe400000114d1 */
[----:B------:R-:W-:Y:S02]  /*10260*/  SEL R83, R212, RZ, !P0 ;  /* 0x000000ffd4537207 */ /* 0x000fe40004000000 */
[----:B------:R-:W-:Y:S02]  /*10270*/  SEL R216, R216, RZ, !P0 ;  /* 0x000000ffd8d87207 */ /* 0x000fe40004000000 */
[----:B-----5:R-:W-:Y:S01]  /*10280*/  SHF.R.S32.HI R81, RZ, 0x1f, R0 ;  /* 0x0000001fff517819 */ /* 0x020fe20000011400 */
[----:B------:R-:W-:Y:S06]  /*10290*/  @P5 BRA `(.L_x_3733) ;  /* 0x0000000000645947 */ /* 0x000fec0003800000 */
[----:B------:R-:W-:Y:S01]  /*102a0*/  ULDC.64 UR4, c[0x0][0xc70] ;  /* 0x00031c0000047ab9 */ /* 0x000fe20000000a00 */
[----:B------:R-:W-:Y:S02]  /*102b0*/  IMAD.MOV.U32 R4, RZ, RZ, R0 ;  /* 0x000000ffff047224 */ /* 0x000fe400078e0000 */
[----:B------:R-:W-:Y:S02]  /*102c0*/  IMAD R6, R80, UR4, RZ ;  /* 0x0000000450067c24 */ /* 0x000fe4000f8e02ff */
[----:B------:R-:W-:Y:S02]  /*102d0*/  IMAD.MOV.U32 R5, RZ, RZ, R81 ;  /* 0x000000ffff057224 */ /* 0x000fe400078e0051 */
[C---:B------:R-:W-:Y:S02]  /*102e0*/  IMAD R7, R209.reuse, UR5, R6 ;  /* 0x00000005d1077c24 */ /* 0x040fe4000f8e0206 */
[----:B------:R-:W-:Y:S01]  /*102f0*/  IMAD.WIDE.U32 R4, R209, UR4, R4 ;  /* 0x00000004d1047c25 */ /* 0x000fe2000f8e0004 */
[----:B------:R-:W-:-:S03]  /*10300*/  ULDC.64 UR4, c[0x0][0xc78] ;  /* 0x00031e0000047ab9 */ /* 0x000fc60000000a00 */
[----:B------:R-:W-:Y:S01]  /*10310*/  IMAD.IADD R5, R5, 0x1, R7 ;  /* 0x0000000105057824 */ /* 0x000fe200078e0207 */
[----:B------:R-:W-:Y:S01]  /*10320*/  IADD3 R7, -R191, RZ, RZ ;  /* 0x000000ffbf077210 */ /* 0x000fe20007ffe1ff */
[----:B------:R-:W-:Y:S02]  /*10330*/  IMAD R6, R216, UR4, RZ ;  /* 0x00000004d8067c24 */ /* 0x000fe4000f8e02ff */
[----:B------:R-:W-:Y:S01]  /*10340*/  IMAD R14, R214, 0x40, R188 ;  /* 0x00000040d60e7824 */ /* 0x000fe200078e02bc */
[----:B------:R-:W-:Y:S01]  /*10350*/  ISETP.NE.AND P0, PT, R190, R7, PT ;  /* 0x00000007be00720c */ /* 0x000fe20003f05270 */
[----:B------:R-:W-:-:S03]  /*10360*/  IMAD.WIDE.U32 R4, R83, UR4, R4 ;  /* 0x0000000453047c25 */ /* 0x000fc6000f8e0004 */
[----:B------:R-:W-:Y:S01]  /*10370*/  SHF.R.S32.HI R7, RZ, 0x1f, R14 ;  /* 0x0000001fff077819 */ /* 0x000fe2000001140e */
[----:B------:R-:W-:Y:S01]  /*10380*/  IMAD R11, R83, UR5, R6 ;  /* 0x00000005530b7c24 */ /* 0x000fe2000f8e0206 */
[C---:B------:R-:W-:Y:S01]  /*10390*/  IADD3 R10, P2, R14.reuse, R4, RZ ;  /* 0x000000040e0a7210 */ /* 0x040fe20007f5e0ff */
[C---:B------:R-:W-:Y:S01]  /*103a0*/  VIADD R6, R14.reuse, 0x8 ;  /* 0x000000080e067836 */ /* 0x040fe20000000000 */
[----:B------:R-:W-:Y:S01]  /*103b0*/  ISETP.GE.OR P1, PT, R14, R3, P0 ;  /* 0x000000030e00720c */ /* 0x000fe20000726670 */
[----:B------:R-:W-:Y:S01]  /*103c0*/  ULDC.64 UR4, c[0x0][0xc40] ;  /* 0x0003100000047ab9 */ /* 0x000fe20000000a00 */
[----:B------:R-:W-:Y:S02]  /*103d0*/  IADD3.X R7, R7, R5, R11, P2, !PT ;  /* 0x0000000507077210 */ /* 0x000fe400017fe40b */
[----:B------:R-:W-:Y:S02]  /*103e0*/  ISETP.GE.OR P0, PT, R6, R3, P0 ;  /* 0x000000030600720c */ /* 0x000fe40000706670 */
[----:B------:R-:W-:-:S04]  /*103f0*/  LEA R4, P2, R10, UR4, 0x2 ;  /* 0x000000040a047c11 */ /* 0x000fc8000f8410ff */
[----:B------:R-:W-:-:S05]  /*10400*/  LEA.HI.X R5, R10, UR5, R7, 0x2, P2 ;  /* 0x000000050a057c11 */ /* 0x000fca00090f1407 */
[----:B------:R1:W-:Y:S04]  /*10410*/  @!P1 STG.E desc[UR54][R4.64], R172 ;  /* 0x000000ac04009986 */ /* 0x0003e8000c101936 */
[----:B------:R1:W-:Y:S02]  /*10420*/  @!P0 STG.E desc[UR54][R4.64+0x20], R173 ;  /* 0x000020ad04008986 */ /* 0x0003e4000c101936 */
.L_x_3733:
[----:B------:R-:W2:Y:S01]  /*10430*/  LDC R90, c[0x0][0xb8c] ;  /* 0x0002e300ff5a7b82 */ /* 0x000ea20000000800 */
[----:B-1----:R1:W5:Y:S01]  /*10440*/  LD.E.128 R4, desc[UR54][R20.64] ;  /* 0x0000003614047980 */ /* 0x002362000c101d00 */
[----:B------:R-:W-:Y:S01]  /*10450*/  ULDC.64 UR4, c[0x0][0xba0] ;  /* 0x0002e80000047ab9 */ /* 0x000fe20000000a00 */
[----:B------:R-:W-:Y:S02]  /*10460*/  VIADD R24, R187, 0x40 ;  /* 0x00000040bb187836 */ /* 0x000fe40000000000 */
[----:B------:R-:W-:Y:S01]  /*10470*/  IMAD R81, R81, UR4, RZ ;  /* 0x0000000451517c24 */ /* 0x000fe2000f8e02ff */
[----:B------:R-:W5:Y:S04]  /*10480*/  LD.E.128 R8, desc[UR54][R8.64] ;  /* 0x0000003608087980 */ /* 0x000f68000c101d00 */
[----:B------:R-:W5:Y:S01]  /*10490*/  LD.E.128 R12, desc[UR54][R12.64] ;  /* 0x000000360c0c7980 */ /* 0x000f62000c101d00 */
[--C-:B-1----:R-:W-:Y:S01]  /*104a0*/  SHF.R.S32.HI R21, RZ, 0x1f, R187.reuse ;  /* 0x0000001fff157819 */ /* 0x102fe200000114bb */
[----:B------:R-:W-:-:S02]  /*104b0*/  IMAD.MOV.U32 R20, RZ, RZ, R187 ;  /* 0x000000ffff147224 */ /* 0x000fc400078e00bb */
[C---:B------:R-:W-:Y:S01]  /*104c0*/  IMAD R81, R0.reuse, UR5, R81 ;  /* 0x0000000500517c24 */ /* 0x040fe2000f8e0251 */
[----:B------:R-:W5:Y:S01]  /*104d0*/  LD.E.128 R28, desc[UR54][R28.64] ;  /* 0x000000361c1c7980 */ /* 0x000f62000c101d00 */
[----:B------:R-:W-:Y:S01]  /*104e0*/  IMAD.WIDE.U32 R20, R0, UR4, R20 ;  /* 0x0000000400147c25 */ /* 0x000fe2000f8e0014 */
[----:B------:R-:W-:Y:S01]  /*104f0*/  IADD3 R0, R192, 0x20, RZ ;  /* 0x00000020c0007810 */ /* 0x000fe20007ffe0ff */
[----:B------:R-:W-:Y:S01]  /*10500*/  ULDC.64 UR4, c[0x0][0xbe0] ;  /* 0x0002f80000047ab9 */ /* 0x000fe20000000a00 */
[----:B------:R-:W5:Y:S01]  /*10510*/  LD.E.128 R32, desc[UR54][R32.64] ;  /* 0x0000003620207980 */ /* 0x000f62000c101d00 */
[----:B------:R-:W-:-:S03]  /*10520*/  IMAD R3, R214, -0x40, R3 ;  /* 0xffffffc0d6037824 */ /* 0x000fc600078e0203 */
[----:B------:R-:W5:Y:S01]  /*10530*/  LD.E.128 R36, desc[UR54][R36.64] ;  /* 0x0000003624247980 */ /* 0x000f62000c101d00 */
[-C--:B--2---:R-:W-:Y:S02]  /*10540*/  ISETP.GE.AND P3, PT, R24, R90.reuse, PT ;  /* 0x0000005a1800720c */ /* 0x084fe40003f66270 */
[-C--:B------:R-:W-:Y:S01]  /*10550*/  ISETP.GE.AND P0, PT, R0, R3.reuse, PT ;  /* 0x000000030000720c */ /* 0x080fe20003f06270 */
[----:B------:R-:W5:Y:S01]  /*10560*/  LD.E.128 R40, desc[UR54][R40.64] ;  /* 0x0000003628287980 */ /* 0x000f62000c101d00 */
[----:B------:R-:W-:Y:S02]  /*10570*/  ISETP.GE.AND P1, PT, R192, R3, PT ;  /* 0x00000003c000720c */ /* 0x000fe40003f26270 */
[----:B------:R-:W-:Y:S01]  /*10580*/  SEL R3, RZ, 0xffffffff, P3 ;  /* 0xffffffffff037807 */ /* 0x000fe20001800000 */
[----:B------:R-:W5:Y:S01]  /*10590*/  LD.E.128 R44, desc[UR54][R44.64] ;  /* 0x000000362c2c7980 */ /* 0x000f62000c101d00 */
[C---:B------:R-:W-:Y:S01]  /*105a0*/  ISETP.GE.AND P2, PT, R187.reuse, R90, PT ;  /* 0x0000005abb00720c */ /* 0x040fe20003f46270 */
[----:B------:R-:W-:-:S02]  /*105b0*/  VIADD R86, R187, 0x80 ;  /* 0x00000080bb567836 */ /* 0x000fc40000000000 */
[----:B------:R-:W5:Y:S01]  /*105c0*/  LD.E.128 R48, desc[UR54][R48.64] ;  /* 0x0000003630307980 */ /* 0x000f62000c101d00 */
[----:B------:R-:W-:-:S03]  /*105d0*/  VIADD R87, R187, 0xc0 ;  /* 0x000000c0bb577836 */ /* 0x000fc60000000000 */
[----:B------:R-:W5:Y:S04]  /*105e0*/  LD.E.128 R52, desc[UR54][R52.64] ;  /* 0x0000003634347980 */ /* 0x000f68000c101d00 */
[----:B------:R-:W5:Y:S04]  /*105f0*/  LD.E.128 R56, desc[UR54][R56.64] ;  /* 0x0000003638387980 */ /* 0x000f68000c101d00 */
[----:B------:R-:W5:Y:S04]  /*10600*/  LD.E.128 R60, desc[UR54][R60.64] ;  /* 0x000000363c3c7980 */ /* 0x000f68000c101d00 */
[----:B------:R-:W5:Y:S04]  /*10610*/  LD.E.128 R64, desc[UR54][R64.64] ;  /* 0x0000003640407980 */ /* 0x000f68000c101d00 */
[----:B------:R-:W5:Y:S04]  /*10620*/  LD.E.128 R68, desc[UR54][R68.64] ;  /* 0x0000003644447980 */ /* 0x000f68000c101d00 */
[----:B------:R-:W5:Y:S04]  /*10630*/  LD.E.128 R72, desc[UR54][R72.64] ;  /* 0x0000003648487980 */ /* 0x000f68000c101d00 */
[----:B------:R-:W5:Y:S01]  /*10640*/  LD.E.128 R76, desc[UR54][R76.64] ;  /* 0x000000364c4c7980 */ /* 0x000f62000c101d00 */
[----:B------:R-:W-:Y:S01]  /*10650*/  IMAD.SHL.U32 R3, R3, 0x2, RZ ;  /* 0x0000000203037824 */ /* 0x000fe200078e00ff */
[----:B------:R-:W-:Y:S01]  /*10660*/  SEL R0, RZ, 0x1, P2 ;  /* 0x00000001ff007807 */ /* 0x000fe20001000000 */
[----:B------:R-:W-:Y:S01]  /*10670*/  IMAD.IADD R21, R21, 0x1, R81 ;  /* 0x0000000115157824 */ /* 0x000fe200078e0251 */
[----:B------:R-:W-:Y:S01]  /*10680*/  @!PT LDS RZ, [RZ] ;  /* 0x00000000fffff984 */ /* 0x000fe20000000800 */
[----:B------:R-:W-:Y:S01]  /*10690*/  @!PT LDS RZ, [RZ] ;  /* 0x00000000fffff984 */ /* 0x000fe20000000800 */
[----:B------:R-:W-:Y:S01]  /*106a0*/  @!PT LDS RZ, [RZ] ;  /* 0x00000000fffff984 */ /* 0x000fe20000000800 */
[----:B------:R-:W-:Y:S01]  /*106b0*/  @!PT LDS RZ, [RZ] ;  /* 0x00000000fffff984 */ /* 0x000fe20000000800 */
[----:B------:R1:W-:Y:S06]  /*106c0*/  MEMBAR.ALL.CTA ;  /* 0x0000000000007992 */ /* 0x0003ec0000008000 */
[----:B-1----:R-:W1:Y:S01]  /*106d0*/  FENCE.VIEW.ASYNC.S ;  /* 0x00000000000073c6 */ /* 0x002e620000000000 */
[----:B------:R-:W-:Y:S01]  /*106e0*/  IMAD R80, R80, UR4, RZ ;  /* 0x0000000450507c24 */ /* 0x000fe2000f8e02ff */
[-C--:B------:R-:W-:Y:S01]  /*106f0*/  ISETP.GE.AND P2, PT, R86, R90.reuse, PT ;  /* 0x0000005a5600720c */ /* 0x080fe20003f46270 */
[----:B------:R-:W-:Y:S01]  /*10700*/  IMAD.WIDE.U32 R20, R209, UR4, R20 ;  /* 0x00000004d1147c25 */ /* 0x000fe2000f8e0014 */
[----:B------:R-:W-:Y:S01]  /*10710*/  ISETP.GE.AND P3, PT, R87, R90, PT ;  /* 0x0000005a5700720c */ /* 0x000fe20003f66270 */
[----:B------:R-:W-:Y:S01]  /*10720*/  BSSY B1, `(.L_x_3734) ;  /* 0x000003b000017945 */ /* 0x000fe20003800000 */
[----:B------:R-:W-:Y:S01]  /*10730*/  LOP3.LUT R0, R3, 0x2, R0, 0xe2, !PT ;  /* 0x0000000203007812 */ /* 0x000fe200078ee200 */
[----:B------:R-:W-:Y:S01]  /*10740*/  IMAD R81, R209, UR5, R80 ;  /* 0x00000005d1517c24 */ /* 0x000fe2000f8e0250 */
[----:B------:R-:W-:Y:S01]  /*10750*/  SEL R3, RZ, 0x4, P2 ;  /* 0x00000004ff037807 */ /* 0x000fe20001000000 */
[----:B------:R-:W-:Y:S01]  /*10760*/  VIADD R89, R187, 0x140 ;  /* 0x00000140bb597836 */ /* 0x000fe20000000000 */
[----:B------:R-:W-:Y:S01]  /*10770*/  SEL R80, RZ, 0x8, P3 ;  /* 0x00000008ff507807 */ /* 0x000fe20001800000 */
[----:B------:R-:W-:Y:S01]  /*10780*/  IMAD.IADD R21, R21, 0x1, R81 ;  /* 0x0000000115157824 */ /* 0x000fe200078e0251 */
[C---:B------:R-:W-:Y:S01]  /*10790*/  IADD3 R88, R187.reuse, 0x100, RZ ;  /* 0x00000100bb587810 */ /* 0x040fe20007ffe0ff */
[C---:B------:R-:W-:Y:S01]  /*107a0*/  VIADD R81, R187.reuse, 0x180 ;  /* 0x00000180bb517836 */ /* 0x040fe20000000000 */
[----:B------:R-:W-:Y:S01]  /*107b0*/  LOP3.LUT R3, R80, R0, R3, 0xfe, !PT ;  /* 0x0000000050037212 */ /* 0x000fe200078efe03 */
[----:B------:R-:W-:Y:S01]  /*107c0*/  VIADD R0, R2, 0x38820 ;  /* 0x0003882002007836 */ /* 0x000fe20000000000 */
[-C--:B------:R-:W-:Y:S01]  /*107d0*/  ISETP.GE.AND P2, PT, R88, R90.reuse, PT ;  /* 0x0000005a5800720c */ /* 0x080fe20003f46270 */
[----:B------:R-:W-:Y:S01]  /*107e0*/  VIADD R82, R187, 0x1c0 ;  /* 0x000001c0bb527836 */ /* 0x000fe20000000000 */
[-C--:B------:R-:W-:Y:S01]  /*107f0*/  ISETP.GE.AND P3, PT, R89, R90.reuse, PT ;  /* 0x0000005a5900720c */ /* 0x080fe20003f66270 */
[----:B------:R-:W-:Y:S01]  /*10800*/  ULDC.64 UR4, c[0x0][0xbe8] ;  /* 0x0002fa0000047ab9 */ /* 0x000fe20000000a00 */
[----:B------:R-:W-:-:S02]  /*10810*/  ISETP.GE.AND P4, PT, R81, R90, PT ;  /* 0x0000005a5100720c */ /* 0x000fc40003f86270 */
[----:B------:R-:W-:Y:S02]  /*10820*/  SEL R80, RZ, 0x10, P2 ;  /* 0x00000010ff507807 */ /* 0x000fe40001000000 */
[----:B------:R-:W-:Y:S02]  /*10830*/  SEL R81, RZ, 0x20, P3 ;  /* 0x00000020ff517807 */ /* 0x000fe40001800000 */
[----:B------:R-:W-:Y:S02]  /*10840*/  PRMT R0, RZ, 0x654, R0 ;  /* 0x00000654ff007816 */ /* 0x000fe40000000000 */
[----:B------:R-:W-:Y:S01]  /*10850*/  LOP3.LUT R3, R81, R3, R80, 0xfe, !PT ;  /* 0x0000000351037212 */ /* 0x000fe200078efe50 */
[----:B------:R-:W-:Y:S01]  /*10860*/  IMAD R80, R216, UR4, RZ ;  /* 0x00000004d8507c24 */ /* 0x000fe2000f8e02ff */
[----:B-1----:R1:W-:Y:S01]  /*10870*/  SYNCS.ARRIVE.TRANS64.RED.A1T0 RZ, [R0+URZ], RZ ;  /* 0x000000ff00ff79a7 */ /* 0x0023e2000810043f */
[----:B------:R-:W-:Y:S02]  /*10880*/  ISETP.GE.AND P2, PT, R82, R90, PT ;  /* 0x0000005a5200720c */ /* 0x000fe40003f46270 */
[----:B------:R-:W-:Y:S01]  /*10890*/  SHF.R.S32.HI R193, RZ, 0x1f, R192 ;  /* 0x0000001fffc17819 */ /* 0x000fe200000114c0 */
[----:B------:R-:W-:-:S02]  /*108a0*/  IMAD R85, R83, UR5, R80 ;  /* 0x0000000553557c24 */ /* 0x000fc4000f8e0250 */
[----:B------:R-:W-:Y:S01]  /*108b0*/  IMAD.WIDE.U32 R82, R83, UR4, R20 ;  /* 0x0000000453527c25 */ /* 0x000fe2000f8e0014 */
[----:B-1----:R-:W-:-:S03]  /*108c0*/  SEL R0, RZ, 0x40, P4 ;  /* 0x00000040ff007807 */ /* 0x002fc60002000000 */
[----:B------:R-:W-:Y:S01]  /*108d0*/  IMAD.WIDE R80, R214, 0x40, R192 ;  /* 0x00000040d6507825 */ /* 0x000fe200078e02c0 */
[----:B------:R-:W-:Y:S02]  /*108e0*/  LOP3.LUT R0, R3, R0, RZ, 0xfc, !PT ;  /* 0x0000000003007212 */ /* 0x000fe400078efcff */
[----:B------:R-:W-:Y:S01]  /*108f0*/  SEL R3, RZ, 0x80, P2 ;  /* 0x00000080ff037807 */ /* 0x000fe20001000000 */
[----:B------:R-:W-:-:S03]  /*10900*/  IMAD.IADD R91, R83, 0x1, R85 ;  /* 0x00000001535b7824 */ /* 0x000fc600078e0255 */
        /* <DEDUP_REMOVED lines=9> */
[----:B------:R-:W-:Y:S01]  /*109a0*/  ISETP.GE.AND P4, PT, R89, R90, PT ;  /* 0x0000005a5900720c */ /* 0x000fe20003f86270 */
[----:B------:R-:W-:Y:S01]  /*109b0*/  IMAD.WIDE.U32 R20, R80, UR4, R20 ;  /* 0x0000000450147c25 */ /* 0x000fe2000f8e0014 */
[----:B------:R-:W-:Y:S01]  /*109c0*/  ULDC.64 UR4, c[0x0][0xb80] ;  /* 0x0002e00000047ab9 */ /* 0x000fe20000000a00 */
[----:B------:R-:W-:-:S02]  /*109d0*/  LOP3.LUT P5, RZ, R0, 0x40, RZ, 0xc0, !PT ;  /* 0x0000004000ff7812 */ /* 0x000fc400078ac0ff */
[----:B------:R-:W-:Y:S01]  /*109e0*/  IMAD.IADD R21, R21, 0x1, R85 ;  /* 0x0000000115157824 */ /* 0x000fe200078e0255 */
[C---:B------:R-:W-:Y:S02]  /*109f0*/  LEA R84, P1, R20.reuse, UR4, 0x1 ;  /* 0x0000000414547c11 */ /* 0x040fe4000f8208ff */
[----:B------:R-:W-:Y:S02]  /*10a00*/  LOP3.LUT P6, RZ, R3, 0x80, RZ, 0xc0, !PT ;  /* 0x0000008003ff7812 */ /* 0x000fe400078cc0ff */
        /* <DEDUP_REMOVED lines=12> */
.L_x_3735:
[----:B------:R-:W-:Y:S05]  /*10ad0*/  BSYNC B1 ;  /* 0x0000000000017941 */ /* 0x000fea0003800000 */
.L_x_3734:
[----:B------:R-:W-:Y:S05]  /*10ae0*/  @P0 BRA `(.L_x_3736) ;  /* 0x0000000c00040947 */ /* 0x000fea0003800000 */
[----:B-1---5:R-:W-:Y:S01]  /*10af0*/  IADD3 R7, P0, R80, 0x20, RZ ;  /* 0x0000002050077810 */ /* 0x022fe20007f1e0ff */
[----:B------:R-:W-:Y:S01]  /*10b00*/  ULDC.64 UR4, c[0x0][0xbd8] ;  /* 0x0002f60000047ab9 */ /* 0x000fe20000000a00 */
[----:B------:R-:W-:Y:S01]  /*10b10*/  IMAD.MOV.U32 R4, RZ, RZ, R82 ;  /* 0x000000ffff047224 */ /* 0x000fe200078e0052 */
[-C--:B------:R-:W-:Y:S01]  /*10b20*/  ISETP.GE.AND P4, PT, R24, R90.reuse, PT ;  /* 0x0000005a1800720c */ /* 0x080fe20003f86270 */
        /* <DEDUP_REMOVED lines=8> */
[----:B------:R-:W-:-:S03]  /*10bb0*/  ISETP.GE.AND P0, PT, R89, R90, PT ;  /* 0x0000005a5900720c */ /* 0x000fc60003f06270 */
        /* <DEDUP_REMOVED lines=17> */
.L_x_3731:
        /* <DEDUP_REMOVED lines=19> */
[----:B------:R-:W4:Y:S04]  /*10e00*/  LDG.E R0, desc[UR54][R4.64] ;  /* 0x0000003604007981 */ /* 0x000f28000c1e1900 */
[----:B-----5:R-:W4:Y:S02]  /*10e10*/  LDG.E R3, desc[UR54][R4.64+0x4] ;  /* 0x0000043604037981 */ /* 0x020f24000c1e1900 */
[----:B----4-:R-:W-:-:S07]  /*10e20*/  IMAD.IADD R3, R3, 0x1, -R0 ;  /* 0x0000000103037824 */ /* 0x010fce00078e0a00 */
.L_x_3737:
[----:B------:R-:W-:Y:S01]  /*10e30*/  BSSY B1, `(.L_x_3738) ;  /* 0x000001d000017945 */ /* 0x000fe20003800000 */
[----:B------:R-:W-:Y:S02]  /*10e40*/  SHF.R.S32.HI R10, RZ, 0x1f, R209 ;  /* 0x0000001fff0a7819 */ /* 0x000fe400000114d1 */
[----:B------:R-:W-:Y:S02]  /*10e50*/  SHF.R.S32.HI R12, RZ, 0x1f, R187 ;  /* 0x0000001fff0c7819 */ /* 0x000fe400000114bb */
[----:B------:R-:W-:Y:S02]  /*10e60*/  SEL R11, R212, RZ, !P0 ;  /* 0x000000ffd40b7207 */ /* 0x000fe40004000000 */
[----:B------:R-:W-:Y:S02]  /*10e70*/  SEL R216, R216, RZ, !P0 ;  /* 0x000000ffd8d87207 */ /* 0x000fe40004000000 */
[----:B-----5:R-:W-:Y:S01]  /*10e80*/  SHF.R.S32.HI R8, RZ, 0x1f, R9 ;  /* 0x0000001fff087819 */ /* 0x020fe20000011409 */
[----:B------:R-:W-:Y:S06]  /*10e90*/  @P2 BRA `(.L_x_3739) ;  /* 0x0000000000582947 */ /* 0x000fec0003800000 */
[----:B------:R-:W4:Y:S02]  /*10ea0*/  S2R R0, SR_TID.X ;  /* 0x0000000000007919 */ /* 0x000f240000002100 */
[----:B----4-:R-:W-:-:S04]  /*10eb0*/  IMAD R0, R214, 0x40, R0 ;  /* 0x00000040d6007824 */ /* 0x010fc800078e0200 */
[----:B------:R-:W-:-:S05]  /*10ec0*/  VIADD R0, R0, 0xffffff80 ;  /* 0xffffff8000007836 */ /* 0x000fca0000000000 */
[----:B------:R-:W-:-:S13]  /*10ed0*/  ISETP.GE.AND P0, PT, R0, R3, PT ;  /* 0x000000030000720c */ /* 0x000fda0003f06270 */
[----:B------:R-:W-:Y:S05]  /*10ee0*/  @P0 BRA `(.L_x_3739) ;  /* 0x0000000000440947 */ /* 0x000fea0003800000 */
[----:B---3--:R-:W-:Y:S01]  /*10ef0*/  IADD3 R4, P0, R0, R9, RZ ;  /* 0x0000000900047210 */ /* 0x008fe20007f1e0ff */
[----:B------:R-:W-:-:S03]  /*10f00*/  ULDC.64 UR4, c[0x0][0xc70] ;  /* 0x00031c0000047ab9 */ /* 0x000fc60000000a00 */
[----:B------:R-:W-:Y:S01]  /*10f10*/  LEA.HI.X.SX32 R5, R0, R8, 0x1, P0 ;  /* 0x0000000800057211 */ /* 0x000fe200000f0eff */
[----:B------:R-:W-:-:S04]  /*10f20*/  IMAD R0, R10, UR4, RZ ;  /* 0x000000040a007c24 */ /* 0x000fc8000f8e02ff */
        /* <DEDUP_REMOVED lines=13> */
.L_x_3739:
[----:B------:R-:W-:Y:S05]  /*11000*/  BSYNC B1 ;  /* 0x0000000000017941 */ /* 0x000fea0003800000 */
.L_x_3738:
[----:B------:R-:W-:Y:S01]  /*11010*/  ULDC.64 UR4, c[0x0][0xba0] ;  /* 0x0002e80000047ab9 */ /* 0x000fe20000000a00 */
[----:B---3--:R-:W-:Y:S01]  /*11020*/  IMAD.MOV.U32 R4, RZ, RZ, R187 ;  /* 0x000000ffff047224 */ /* 0x008fe200078e00bb */
[----:B--2---:R-:W-:Y:S01]  /*11030*/  ISETP.GE.AND P2, PT, R187, R14, PT ;  /* 0x0000000ebb00720c */ /* 0x004fe20003f46270 */
[----:B----4-:R-:W-:Y:S01]  /*11040*/  IMAD.MOV.U32 R5, RZ, RZ, R12 ;  /* 0x000000ffff057224 */ /* 0x010fe200078e000c */
[----:B------:R-:W-:Y:S01]  /*11050*/  BSSY B1, `(.L_x_3740) ;  /* 0x000004d000017945 */ /* 0x000fe20003800000 */
[----:B------:R-:W-:Y:S02]  /*11060*/  IMAD R0, R8, UR4, RZ ;  /* 0x0000000408007c24 */ /* 0x000fe4000f8e02ff */
[----:B------:R-:W-:-:S04]  /*11070*/  IMAD.WIDE.U32 R4, R9, UR4, R4 ;  /* 0x0000000409047c25 */ /* 0x000fc8000f8e0004 */
[----:B------:R-:W-:Y:S02]  /*11080*/  VIADD R13, R187, 0x40 ;  /* 0x00000040bb0d7836 */ /* 0x000fe40000000000 */
[----:B------:R-:W-:Y:S01]  /*11090*/  IMAD R9, R9, UR5, R0 ;  /* 0x0000000509097c24 */ /* 0x000fe2000f8e0200 */
[----:B------:R-:W-:Y:S01]  /*110a0*/  ULDC.64 UR4, c[0x0][0xbe0] ;  /* 0x0002f80000047ab9 */ /* 0x000fe20000000a00 */
[----:B------:R-:W-:Y:S01]  /*110b0*/  IMAD R3, R214, -0x40, R3 ;  /* 0xffffffc0d6037824 */ /* 0x000fe200078e0203 */
[-C--:B------:R-:W-:Y:S01]  /*110c0*/  ISETP.GE.AND P0, PT, R13, R14.reuse, PT ;  /* 0x0000000e0d00720c */ /* 0x080fe20003f06270 */
[----:B------:R-:W-:Y:S02]  /*110d0*/  IMAD R0, R10, UR4, RZ ;  /* 0x000000040a007c24 */ /* 0x000fe4000f8e02ff */
[----:B------:R-:W-:Y:S01]  /*110e0*/  IMAD.IADD R5, R5, 0x1, R9 ;  /* 0x0000000105057824 */ /* 0x000fe200078e0209 */
[----:B------:R-:W-:Y:S01]  /*110f0*/  SEL R6, RZ, 0xffffffff, P0 ;  /* 0xffffffffff067807 */ /* 0x000fe20000000000 */
[----:B------:R-:W-:Y:S01]  /*11100*/  IMAD R7, R209, UR5, R0 ;  /* 0x00000005d1077c24 */ /* 0x000fe2000f8e0200 */
[C---:B------:R-:W-:Y:S01]  /*11110*/  IADD3 R0, R192.reuse, 0x20, RZ ;  /* 0x00000020c0007810 */ /* 0x040fe20007ffe0ff */
[C---:B------:R-:W-:Y:S01]  /*11120*/  VIADD R15, R187.reuse, 0x80 ;  /* 0x00000080bb0f7836 */ /* 0x040fe20000000000 */
[-C--:B------:R-:W-:Y:S01]  /*11130*/  ISETP.GE.AND P1, PT, R192, R3.reuse, PT ;  /* 0x00000003c000720c */ /* 0x080fe20003f26270 */
[----:B------:R-:W-:Y:S01]  /*11140*/  VIADD R21, R187, 0xc0 ;  /* 0x000000c0bb157836 */ /* 0x000fe20000000000 */
[----:B------:R-:W-:Y:S01]  /*11150*/  ISETP.GE.AND P0, PT, R0, R3, PT ;  /* 0x000000030000720c */ /* 0x000fe20003f06270 */
[----:B------:R-:W-:Y:S01]  /*11160*/  IMAD.SHL.U32 R3, R6, 0x2, RZ ;  /* 0x0000000206037824 */ /* 0x000fe200078e00ff */
[----:B------:R-:W-:Y:S01]  /*11170*/  SEL R0, RZ, 0x1, P2 ;  /* 0x00000001ff007807 */ /* 0x000fe20001000000 */
[----:B------:R-:W-:Y:S01]  /*11180*/  IMAD.WIDE.U32 R4, R209, UR4, R4 ;  /* 0x00000004d1047c25 */ /* 0x000fe2000f8e0004 */
[-C--:B------:R-:W-:Y:S01]  /*11190*/  ISETP.GE.AND P2, PT, R15, R14.reuse, PT ;  /* 0x0000000e0f00720c */ /* 0x080fe20003f46270 */
[----:B------:R-:W-:Y:S01]  /*111a0*/  ULDC.64 UR4, c[0x0][0xbe8] ;  /* 0x0002fa0000047ab9 */ /* 0x000fe20000000a00 */
[----:B------:R-:W-:Y:S01]  /*111b0*/  ISETP.GE.AND P3, PT, R21, R14, PT ;  /* 0x0000000e1500720c */ /* 0x000fe20003f66270 */
[----:B------:R-:W-:Y:S01]  /*111c0*/  VIADD R29, R187, 0x100 ;  /* 0x00000100bb1d7836 */ /* 0x000fe20000000000 */
[----:B------:R-:W-:Y:S01]  /*111d0*/  LOP3.LUT R0, R3, 0x2, R0, 0xe2, !PT ;  /* 0x0000000203007812 */ /* 0x000fe200078ee200 */
[----:B------:R-:W-:Y:S01]  /*111e0*/  VIADD R31, R187, 0x140 ;  /* 0x00000140bb1f7836 */ /* 0x000fe20000000000 */
[----:B------:R-:W-:Y:S01]  /*111f0*/  SEL R3, RZ, 0x4, P2 ;  /* 0x00000004ff037807 */ /* 0x000fe20001000000 */
[----:B------:R-:W-:Y:S01]  /*11200*/  IMAD.IADD R5, R5, 0x1, R7 ;  /* 0x0000000105057824 */ /* 0x000fe200078e0207 */
[C---:B------:R-:W-:Y:S01]  /*11210*/  IADD3 R7, R187.reuse, 0x180, RZ ;  /* 0x00000180bb077810 */ /* 0x040fe20007ffe0ff */
[----:B------:R-:W-:Y:S01]  /*11220*/  VIADD R9, R187, 0x1c0 ;  /* 0x000001c0bb097836 */ /* 0x000fe20000000000 */
[----:B------:R-:W-:-:S02]  /*11230*/  SEL R6, RZ, 0x8, P3 ;  /* 0x00000008ff067807 */ /* 0x000fc40001800000 */
[-C--:B------:R-:W-:Y:S02]  /*11240*/  ISETP.GE.AND P2, PT, R29, R14.reuse, PT ;  /* 0x0000000e1d00720c */ /* 0x080fe40003f46270 */
[-C--:B------:R-:W-:Y:S02]  /*11250*/  ISETP.GE.AND P3, PT, R31, R14.reuse, PT ;  /* 0x0000000e1f00720c */ /* 0x080fe40003f66270 */
[----:B------:R-:W-:Y:S02]  /*11260*/  ISETP.GE.AND P4, PT, R7, R14, PT ;  /* 0x0000000e0700720c */ /* 0x000fe40003f86270 */
[----:B------:R-:W-:Y:S01]  /*11270*/  LOP3.LUT R3, R6, R0, R3, 0xfe, !PT ;  /* 0x0000000006037212 */ /* 0x000fe200078efe03 */
[----:B------:R-:W-:Y:S01]  /*11280*/  IMAD R0, R216, UR4, RZ ;  /* 0x00000004d8007c24 */ /* 0x000fe2000f8e02ff */
[----:B------:R-:W-:Y:S02]  /*11290*/  SEL R6, RZ, 0x10, P2 ;  /* 0x00000010ff067807 */ /* 0x000fe40001000000 */
[----:B------:R-:W-:-:S02]  /*112a0*/  SEL R7, RZ, 0x20, P3 ;  /* 0x00000020ff077807 */ /* 0x000fc40001800000 */
[----:B------:R-:W-:Y:S02]  /*112b0*/  SEL R8, RZ, 0x40, P4 ;  /* 0x00000040ff087807 */ /* 0x000fe40002000000 */
[----:B------:R-:W-:Y:S01]  /*112c0*/  LOP3.LUT R33, R7, R3, R6, 0xfe, !PT ;  /* 0x0000000307217212 */ /* 0x000fe200078efe06 */
[----:B------:R-:W-:Y:S01]  /*112d0*/  IMAD R3, R11, UR5, R0 ;  /* 0x000000050b037c24 */ /* 0x000fe2000f8e0200 */
[----:B------:R-:W-:Y:S01]  /*112e0*/  ISETP.GE.AND P2, PT, R9, R14, PT ;  /* 0x0000000e0900720c */ /* 0x000fe20003f46270 */
[----:B------:R-:W-:Y:S01]  /*112f0*/  IMAD.WIDE.U32 R6, R11, UR4, R4 ;  /* 0x000000040b067c25 */ /* 0x000fe2000f8e0004 */
[--C-:B------:R-:W-:Y:S02]  /*11300*/  SHF.R.S32.HI R9, RZ, 0x1f, R192.reuse ;  /* 0x0000001fff097819 */ /* 0x100fe400000114c0 */
[----:B------:R-:W-:Y:S01]  /*11310*/  LOP3.LUT R33, R33, R8, RZ, 0xfc, !PT ;  /* 0x0000000821217212 */ /* 0x000fe200078efcff */
[----:B------:R-:W-:Y:S01]  /*11320*/  IMAD.MOV.U32 R8, RZ, RZ, R192 ;  /* 0x000000ffff087224 */ /* 0x000fe200078e00c0 */
[----:B------:R-:W-:Y:S01]  /*11330*/  SEL R0, RZ, 0x80, P2 ;  /* 0x00000080ff007807 */ /* 0x000fe20001000000 */
[----:B------:R-:W-:-:S02]  /*11340*/  IMAD.IADD R11, R7, 0x1, R3 ;  /* 0x00000001070b7824 */ /* 0x000fc400078e0203 */
        /* <DEDUP_REMOVED lines=29> */
.L_x_3741:
[----:B------:R-:W-:Y:S05]  /*11520*/  BSYNC B1 ;  /* 0x0000000000017941 */ /* 0x000fea0003800000 */
.L_x_3740:
[----:B------:R-:W-:Y:S05]  /*11530*/  @P0 BRA `(.L_x_3736) ;  /* 0x0000000000700947 */ /* 0x000fea0003800000 */
[----:B------:R-:W-:Y:S01]  /*11540*/  IADD3 R3, P0, R8, 0x20, RZ ;  /* 0x0000002008037810 */ /* 0x000fe20007f1e0ff */
        /* <DEDUP_REMOVED lines=27> */
.L_x_3736:
[----:B------:R-:W-:Y:S05]  /*11700*/  BSYNC B0 ;  /* 0x0000000000007941 */ /* 0x000fea0003800000 */
.L_x_3730:
[----:B------:R-:W-:Y:S02]  /*11710*/  ULDC UR4, c[0x0][0xd14] ;  /* 0x0003450000047ab9 */ /* 0x000fe40000000800 */
[----:B-1----:R-:W-:-:S13]  /*11720*/  ISETP.GE.AND P0, PT, R27, UR4, PT ;  /* 0x000000041b007c0c */ /* 0x002fda000bf06270 */
[----:B------:R-:W-:Y:S05]  /*11730*/  @!P0 BRA `(.L_x_3742) ;  /* 0xfffffef800848947 */ /* 0x000fea000383ffff */
[----:B------:R-:W-:Y:S05]  /*11740*/  BRA `(.L_x_3625) ;  /* 0x00000060007c7947 */ /* 0x000fea0003800000 */
.L_x_3623:
        /* <DEDUP_REMOVED lines=9> */
[----:B------:R-:W-:Y:S01]  /*117e0*/  MOV R0, RZ ;  /* 0x000000ff00007202 */ /* 0x000fe20000000f00 */
        /* <DEDUP_REMOVED lines=47> */
[----:B------:R-:W-:Y:S01]  /*11ae0*/  ULDC UR5, c[0x0][0xd14] ;  /* 0x0003450000057ab9 */ /* 0x000fe20000000800 */
[----:B------:R-:W-:Y:S01]  /*11af0*/  IMAD.MOV.U32 R19, RZ, RZ, RZ ;  /* 0x000000ffff137224 */ /* 0x000fe200078e00ff */
[----:B------:R-:W-:Y:S01]  /*11b00*/  ULDC UR7, c[0x0][0xd14] ;  /* 0x0003450000077ab9 */ /* 0x000fe20000000800 */
[----:B------:R-:W-:-:S05]  /*11b10*/  ULDC UR4, c[0x0][0xd10] ;  /* 0x0003440000047ab9 */ /* 0x000fca0000000800 */
.L_x_3747:
        /* <DEDUP_REMOVED lines=16> */
.L_x_3746:
[----:B------:R-:W-:Y:S05]  /*11c20*/  BSYNC B0 ;  /* 0x0000000000007941 */ /* 0x000fea0003800000 */
.L_x_3745:
        /* <DEDUP_REMOVED lines=26> */
.L_x_3743:
        /* <DEDUP_REMOVED lines=10> */
[----:B0-----:R-:W-:-:S06]  /*11e70*/  IADD3 R3, R9, 0xffffffe, RZ ;  /* 0x0ffffffe09037810 */ /* 0x001fcc0007ffe0ff */
[----:B------:R-:W0:Y:S02]  /*11e80*/  F2I.FTZ.U32.TRUNC.NTZ R3, R3 ;  /* 0x0000000300037305 */ /* 0x000e24000021f000 */
[----:B0-----:R-:W-:Y:S01]  /*11e90*/  IMAD.MOV R11, RZ, RZ, -R3 ;  /* 0x000000ffff0b7224 */ /* 0x001fe200078e0a03 */
[----:B------:R-:W-:Y:S06]  /*11ea0*/  @!P0 BRA `(.L_x_3748) ;  /* 0x0000000000088947 */ /* 0x000fec0003800000 */
[----:B------:R-:W-:-:S05]  /*11eb0*/  VIADD R9, R5, 0xffffffff ;  /* 0xffffffff05097836 */ /* 0x000fca0000000000 */
[----:B------:R0:W1:Y:S02]  /*11ec0*/  SHFL.IDX PT, R16, R2, R9, 0x1f ;  /* 0x00001f0902107589 */ /* 0x00006400000e0000 */
.L_x_3748:
        /* <DEDUP_REMOVED lines=25> */
.L_x_3744:
[----:B------:R-:W-:Y:S01]  /*12060*/  MOV R17, RZ ;  /* 0x000000ff00117202 */ /* 0x000fe20000000f00 */
[----:B------:R-:W-:Y:S02]  /*12070*/  IMAD.U32 R16, RZ, RZ, UR6 ;  /* 0x00000006ff107e24 */ /* 0x000fe4000f8e00ff */
[----:B------:R-:W-:-:S07]  /*12080*/  IMAD.MOV.U32 R18, RZ, RZ, RZ ;  /* 0x000000ffff127224 */ /* 0x000fce00078e00ff */
.L_x_3749:
[----:B------:R-:W0:Y:S01]  /*12090*/  S2R R0, SR_TID.X ;  /* 0x0000000000007919 */ /* 0x000e220000002100 */
        /* <DEDUP_REMOVED lines=11> */
[----:B------:R0:W-:Y:S03]  /*12150*/  STL [R1+0x28], RZ ;  /* 0x000028ff01007387 */ /* 0x0001e60000100800 */
[----:B------:R-:W-:Y:S05]  /*12160*/  @P0 BRA `(.L_x_3750) ;  /* 0x0000005400140947 */ /* 0x000fea0003800000 */
[----:B0-----:R-:W-:Y:S01]  /*12170*/  IMAD.MOV.U32 R0, RZ, RZ, 0x1 ;  /* 0x00000001ff007424 */ /* 0x001fe200078e00ff */
[----:B------:R-:W-:Y:S01]  /*12180*/  STL [R1+0x28], RZ ;  /* 0x000028ff01007387 */ /* 0x000fe20000100800 */
[----:B------:R-:W-:Y:S01]  /*12190*/  ULDC UR4, c[0x0][0xc] ;  /* 0x0000030000047ab9 */ /* 0x000fe20000000800 */
[----:B------:R-:W-:Y:S02]  /*121a0*/  IMAD.MOV.U32 R2, RZ, RZ, 0x1 ;  /* 0x00000001ff027424 */ /* 0x000fe400078e00ff */
[----:B------:R0:W-:Y:S04]  /*121b0*/  STL [R1+0xc], R0 ;  /* 0x00000c0001007387 */ /* 0x0001e80000100800 */
[----:B------:R1:W-:Y:S04]  /*121c0*/  STL [R1+0x4], RZ ;  /* 0x000004ff01007387 */ /* 0x0003e80000100800 */
[----:B------:R1:W-:Y:S01]  /*121d0*/  STL [R1], RZ ;  /* 0x000000ff01007387 */ /* 0x0003e20000100800 */
[----:B0-----:R-:W-:-:S03]  /*121e0*/  MOV R0, UR4 ;  /* 0x0000000400007c02 */ /* 0x001fc60008000f00 */
[----:B------:R1:W-:Y:S04]  /*121f0*/  STL [R1+0x8], R2 ;  /* 0x0000080201007387 */ /* 0x0003e80000100800 */
[----:B------:R1:W-:Y:S02]  /*12200*/  STL [R1+0x38], R0 ;  /* 0x0000380001007387 */ /* 0x0003e40000100800 */
.L_x_3832:
[----:B-1-3--:R-:W0:Y:S02]  /*12210*/  LDC.64 R2, c[0x0][0xd60] ;  /* 0x00035800ff027b82 */ /* 0x00ae240000000a00 */
[----:B0-----:R-:W-:-:S05]  /*12220*/  IMAD.WIDE R2, R19, 0x4, R2 ;  /* 0x0000000413027825 */ /* 0x001fca00078e0202 */
[----:B--2---:R-:W2:Y:S01]  /*12230*/  LDG.E R11, desc[UR54][R2.64] ;  /* 0x00000036020b7981 */ /* 0x004ea2000c1e1900 */
[----:B------:R-:W-:Y:S05]  /*12240*/  YIELD ;  /* 0x0000000000007946 */ /* 0x000fea0003800000 */
[----:B------:R-:W-:Y:S01]  /*12250*/  ULDC.64 UR4, c[0x0][0xb20] ;  /* 0x0002c80000047ab9 */ /* 0x000fe20000000a00 */
[----:B------:R-:W-:Y:S01]  /*12260*/  IMAD.MOV.U32 R6, RZ, RZ, RZ ;  /* 0x000000ffff067224 */ /* 0x000fe200078e00ff */
[----:B------:R-:W-:Y:S01]  /*12270*/  ISETP.NE.U32.AND P0, PT, RZ, UR4, PT ;  /* 0x00000004ff007c0c */ /* 0x000fe2000bf05070 */
[----:B------:R-:W-:Y:S01]  /*12280*/  IMAD.MOV.U32 R4, RZ, RZ, RZ ;  /* 0x000000ffff047224 */ /* 0x000fe200078e00ff */
        /* <DEDUP_REMOVED lines=50> */
.L_x_3751:
[----:B0-----:R-:W2:Y:S04]  /*125b0*/  @P0 LDG.E R4, desc[UR54][R2.64] ;  /* 0x0000003602040981 */ /* 0x001ea8000c1e1900 */
[----:B------:R-:W2:Y:S01]  /*125c0*/  @P0 LDG.E R5, desc[UR54][R2.64+0x4] ;  /* 0x0000043602050981 */ /* 0x000ea2000c1e1900 */
[----:B-----5:R-:W-:Y:S01]  /*125d0*/  IMAD.IADD R0, R0, 0x1, -R6 ;  /* 0x0000000100007824 */ /* 0x020fe200078e0a06 */
[----:B------:R-:W-:Y:S01]  /*125e0*/  BSSY B0, `(.L_x_3752) ;  /* 0x0000117000007945 */ /* 0x000fe20003800000 */
[----:B------:R-:W-:Y:S01]  /*125f0*/  PLOP3.LUT P2, PT, PT, PT, PT, 0x80, 0x0 ;  /* 0x000000000000781c */ /* 0x000fe20003f4f070 */
[----:B--2---:R-:W-:-:S04]  /*12600*/  @P0 IMAD.IADD R7, R5, 0x1, -R4 ;  /* 0x0000000105070824 */ /* 0x004fc800078e0a04 */
[----:B------:R-:W-:-:S04]  /*12610*/  IMAD.IADD R8, R0, 0x1, R7 ;  /* 0x0000000100087824 */ /* 0x000fc800078e0207 */
[----:B------:R-:W-:Y:S01]  /*12620*/  VIADD R5, R8, 0x3f ;  /* 0x0000003f08057836 */ /* 0x000fe20000000000 */
[----:B------:R0:W-:Y:S04]  /*12630*/  STL [R1+0x2c], R8 ;  /* 0x00002c0801007387 */ /* 0x0001e80000100800 */
[----:B------:R-:W-:-:S04]  /*12640*/  SHF.R.S32.HI R4, RZ, 0x1f, R5 ;  /* 0x0000001fff047819 */ /* 0x000fc80000011405 */
[----:B------:R-:W-:-:S04]  /*12650*/  LEA.HI R5, R4, R5, RZ, 0x6 ;  /* 0x0000000504057211 */ /* 0x000fc800078f30ff */
[----:B------:R-:W-:-:S04]  /*12660*/  LOP3.LUT R4, R5, 0xffffffc0, RZ, 0xc0, !PT ;  /* 0xffffffc005047812 */ /* 0x000fc800078ec0ff */
[----:B------:R-:W-:Y:S02]  /*12670*/  VIADDMNMX R7, R4, -R0, R7, PT ;  /* 0x8000000004077246 */ /* 0x000fe40003800107 */
[----:B------:R-:W-:-:S04]  /*12680*/  IADD3 R4, -R0, RZ, RZ ;  /* 0x000000ff00047210 */ /* 0x000fc80007ffe1ff */
[----:B------:R-:W-:-:S04]  /*12690*/  VIMNMX R4, RZ, R4, !PT ;  /* 0x00000004ff047248 */ /* 0x000fc80007fe0100 */
[----:B------:R-:W-:Y:S02]  /*126a0*/  ISETP.GT.AND P1, PT, R7, R4, PT ;  /* 0x000000040700720c */ /* 0x000fe40003f24270 */
[----:B------:R-:W-:-:S11]  /*126b0*/  SHF.R.U32.HI R4, RZ, 0x6, R4 ;  /* 0x00000006ff047819 */ /* 0x000fd60000011604 */
[----:B------:R-:W-:-:S05]  /*126c0*/  @P1 VIADD R7, R7, 0x3f ;  /* 0x0000003f07071836 */ /* 0x000fca0000000000 */
[----:B------:R-:W-:-:S04]  /*126d0*/  @P1 SHF.R.S32.HI R0, RZ, 0x1f, R7 ;  /* 0x0000001fff001819 */ /* 0x000fc80000011407 */
[----:B------:R-:W-:Y:S01]  /*126e0*/  @P1 LEA.HI R7, R0, R7, RZ, 0x6 ;  /* 0x0000000700071211 */ /* 0x000fe200078f30ff */
[----:B------:R-:W-:-:S03]  /*126f0*/  IMAD.MOV.U32 R0, RZ, RZ, R4 ;  /* 0x000000ffff007224 */ /* 0x000fc600078e0004 */
        /* <DEDUP_REMOVED lines=19> */
.L_x_3875:
[----:B------:R-:W-:-:S03]  /*12830*/  UMOV UR4, 0xffffffff ;  /* 0xffffffff00047882 */ /* 0x000fc60000000000 */
[----:B------:R-:W-:Y:S05]  /*12840*/  BRA.DIV UR4, `(.L_x_3755) ;  /* 0x0000005a04947947 */ /* 0x000fea000b800000 */
[----:B------:R-:W-:-:S13]  /*12850*/  ELECT P6, URZ, PT ;  /* 0x00000000003f782f */ /* 0x000fda00038c0000 */
.L_x_3878:
[----:B------:R-:W2:Y:S01]  /*12860*/  LDL R5, [R1+0x28] ;  /* 0x0000280001057983 */ /* 0x000ea20000100800 */
[----:B------:R-:W-:Y:S02]  /*12870*/  MOV R8, 0x400 ;  /* 0x0000040000087802 */ /* 0x000fe40000000f00 */
        /* <DEDUP_REMOVED lines=9> */
.L_x_3879:
        /* <DEDUP_REMOVED lines=8> */
.L_x_3880:
        /* <DEDUP_REMOVED lines=11> */
.L_x_3760:
[----:B-1----:R-:W2:Y:S01]  /*12a40*/  LDL R8, [R1+0x4] ;  /* 0x0000040001087983 */ /* 0x002ea20000100800 */
[----:B------:R-:W-:Y:S01]  /*12a50*/  R2UR UR9, R6 ;  /* 0x00000000060972ca */ /* 0x000fe200000e0000 */
[----:B------:R-:W-:Y:S01]  /*12a60*/  ULDC.64 UR6, c[0x0][0x198] ;  /* 0x0000660000067ab9 */ /* 0x000fe20000000a00 */
[----:B------:R-:W-:Y:S01]  /*12a70*/  R2UR UR12, R3 ;  /* 0x00000000030c72ca */ /* 0x000fe200000e0000 */
[----:B------:R-:W-:Y:S01]  /*12a80*/  UIADD3 UR4, UP0, UR6, 0x570, URZ ;  /* 0x0000057006047890 */ /* 0x000fe2000ff1e03f */
[----:B------:R-:W-:Y:S01]  /*12a90*/  R2UR UR13, R2 ;  /* 0x00000000020d72ca */ /* 0x000fe200000e0000 */
[----:B------:R-:W-:Y:S01]  /*12aa0*/  UMOV UR10, URZ ;  /* 0x0000003f000a7c82 */ /* 0x000fe20008000000 */
[----:B------:R-:W-:Y:S01]  /*12ab0*/  UMOV UR6, 0x0 ;  /* 0x0000000000067882 */ /* 0x000fe20000000000 */
[----:B------:R-:W-:-:S03]  /*12ac0*/  UIADD3.X UR5, URZ, UR7, URZ, UP0, !UPT ;  /* 0x000000073f057290 */ /* 0x000fc600087fe43f */
[----:B------:R-:W-:-:S03]  /*12ad0*/  UMOV UR7, 0x12f00000 ;  /* 0x12f0000000077882 */ /* 0x000fc60000000000 */
[----:B------:R-:W-:Y:S01]  /*12ae0*/  UIADD3 UR9, UR9, 0x38890, URZ ;  /* 0x0003889009097890 */ /* 0x000fe2000fffe03f */
[----:B--2---:R-:W-:-:S05]  /*12af0*/  IMAD R8, R8, 0x2000, R5 ;  /* 0x0000200008087824 */ /* 0x004fca00078e0205 */
[----:B------:R-:W-:Y:S01]  /*12b00*/  R2UR UR8, R8 ;  /* 0x00000000080872ca */ /* 0x000fe200000e0000 */
[----:B-----5:R-:W-:-:S05]  /*12b10*/  IMAD R8, R0, 0x40, R7 ;  /* 0x0000004000087824 */ /* 0x020fca00078e0207 */
[----:B------:R-:W-:-:S04]  /*12b20*/  IADD3 R8, R8, -0x40, RZ ;  /* 0xffffffc008087810 */ /* 0x000fc80007ffe0ff */
[----:B------:R-:W-:-:S03]  /*12b30*/  R2UR UR11, R8 ;  /* 0x00000000080b72ca */ /* 0x000fc600000e0000 */
[----:B------:R-:W-:-:S10]  /*12b40*/  UIADD3 UR8, UR8, 0x22400, URZ ;  /* 0x0002240008087890 */ /* 0x000fd4000fffe03f */
[----:B------:R1:W-:Y:S01]  /*12b50*/  UTMALDG.4D [UR8], [UR4], desc[UR6] ;  /* 0x00000608040075b4 */ /* 0x0003e20008019000 */
[----:B------:R-:W2:Y:S02]  /*12b60*/  SYNCS.PHASECHK.TRANS64.TRYWAIT P0, [R6+URZ+0x388c0], R9 ;  /* 0x0388c009060075a7 */ /* 0x000ea4000800017f */
[----:B-12---:R-:W-:Y:S05]  /*12b70*/  @!P0 BRA `(.L_x_3761) ;  /* 0x0000005800108947 */ /* 0x006fea0003800000 */
.L_x_3881:
        /* <DEDUP_REMOVED lines=8> */
.L_x_3762:
[----:B01----:R-:W2:Y:S01]  /*12c00*/  LDL R9, [R1+0x4] ;  /* 0x0000040001097983 */ /* 0x003ea20000100800 */
[----:B------:R-:W-:Y:S01]  /*12c10*/  R2UR UR9, R6 ;  /* 0x00000000060972ca */ /* 0x000fe200000e0000 */
[----:B------:R-:W-:Y:S01]  /*12c20*/  ULDC.64 UR24, c[0x0][0x198] ;  /* 0x0000660000187ab9 */ /* 0x000fe20000000a00 */
        /* <DEDUP_REMOVED lines=8> */
[----:B------:R-:W-:Y:S01]  /*12cb0*/  UMOV UR16, 0x40 ;  /* 0x0000004000107882 */ /* 0x000fe20000000000 */
[----:B------:R-:W-:-:S02]  /*12cc0*/  UMOV UR18, 0x80 ;  /* 0x0000008000127882 */ /* 0x000fc40000000000 */
[----:B------:R-:W-:Y:S01]  /*12cd0*/  UIADD3 UR9, UR9, 0x388b0, URZ ;  /* 0x000388b009097890 */ /* 0x000fe2000fffe03f */
        /* <DEDUP_REMOVED lines=38> */
.L_x_3758:
[----:B------:R-:W-:Y:S05]  /*12f40*/  BSYNC B1 ;  /* 0x0000000000017941 */ /* 0x000fea0003800000 */
.L_x_3757:
[----:B0-----:R-:W2:Y:S04]  /*12f50*/  LDL.LU R6, [R1+0x4] ;  /* 0x0000040001067983 */ /* 0x001ea80000300800 */
[----:B------:R-:W3:Y:S01]  /*12f60*/  LDL.LU R9, [R1+0xc] ;  /* 0x00000c0001097983 */ /* 0x000ee20000300800 */
[----:B------:R-:W-:Y:S01]  /*12f70*/  PLOP3.LUT P2, PT, PT, PT, PT, 0x8, 0x0 ;  /* 0x000000000000781c */ /* 0x000fe20003f4e170 */
[----:B--2---:R-:W-:-:S05]  /*12f80*/  VIADD R6, R6, 0x1 ;  /* 0x0000000106067836 */ /* 0x004fca0000000000 */
[----:B------:R-:W-:-:S04]  /*12f90*/  ISETP.NE.AND P0, PT, R6, 0x2, PT ;  /* 0x000000020600780c */ /* 0x000fc80003f05270 */
[----:B------:R-:W-:-:S04]  /*12fa0*/  SEL R8, RZ, 0x1, P0 ;  /* 0x00000001ff087807 */ /* 0x000fc80000000000 */
[----:B---3--:R-:W-:Y:S02]  /*12fb0*/  LOP3.LUT R9, R9, R8, RZ, 0x3c, !PT ;  /* 0x0000000809097212 */ /* 0x008fe400078e3cff */
[----:B------:R-:W-:Y:S01]  /*12fc0*/  SEL R8, R6, RZ, P0 ;  /* 0x000000ff06087207 */ /* 0x000fe20000000000 */
[----:B------:R-:W-:Y:S02]  /*12fd0*/  VIADD R6, R0, 0xfffffffe ;  /* 0xfffffffe00067836 */ /* 0x000fe40000000000 */
[----:B------:R1:W-:Y:S03]  /*12fe0*/  STL [R1+0xc], R9 ;  /* 0x00000c0901007387 */ /* 0x0003e60000100800 */
[----:B------:R-:W-:Y:S01]  /*12ff0*/  ISETP.GE.AND P0, PT, R6, R4, PT ;  /* 0x000000040600720c */ /* 0x000fe20003f06270 */
[----:B------:R1:W-:-:S12]  /*13000*/  STL [R1+0x4], R8 ;  /* 0x0000040801007387 */ /* 0x0003d80000100800 */
[----:B-1----:R-:W-:Y:S05]  /*13010*/  @!P0 BRA `(.L_x_3753) ;  /* 0x0000000400cc8947 */ /* 0x002fea0003800000 */
[C---:B-----5:R-:W-:Y:S01]  /*13020*/  IMAD R6, R0.reuse, 0x40, R7 ;  /* 0x0000004000067824 */ /* 0x060fe200078e0207 */
[----:B------:R-:W-:-:S03]  /*13030*/  IADD3 R0, R0, -0x1, RZ ;  /* 0xffffffff00007810 */ /* 0x000fc60007ffe0ff */
[----:B------:R-:W-:-:S07]  /*13040*/  VIADD R6, R6, 0xffffff80 ;  /* 0xffffff8006067836 */ /* 0x000fce0000000000 */
.L_x_3769:
        /* <DEDUP_REMOVED lines=9> */
.L_x_3882:
        /* <DEDUP_REMOVED lines=11> */
.L_x_3766:
[----:B-1----:R-:W2:Y:S01]  /*13190*/  LDL R9, [R1+0x4] ;  /* 0x0000040001097983 */ /* 0x002ea20000100800 */
        /* <DEDUP_REMOVED lines=8> */
[----:B------:R-:W-:Y:S02]  /*13220*/  UMOV UR6, 0x0 ;  /* 0x0000000000067882 */ /* 0x000fe40000000000 */
[----:B------:R-:W-:-:S03]  /*13230*/  UMOV UR7, 0x12f00000 ;  /* 0x12f0000000077882 */ /* 0x000fc60000000000 */
[----:B------:R-:W-:Y:S01]  /*13240*/  UIADD3 UR9, UR9, 0x38890, URZ ;  /* 0x0003889009097890 */ /* 0x000fe2000fffe03f */
[----:B--2---:R-:W-:-:S05]  /*13250*/  IMAD R9, R9, 0x2000, R5 ;  /* 0x0000200009097824 */ /* 0x004fca00078e0205 */
[----:B------:R-:W-:-:S13]  /*13260*/  R2UR UR8, R9 ;  /* 0x00000000090872ca */ /* 0x000fda00000e0000 */
[----:B------:R-:W-:-:S09]  /*13270*/  UIADD3 UR8, UR8, 0x22400, URZ ;  /* 0x0002240008087890 */ /* 0x000fd2000fffe03f */
[----:B------:R1:W-:Y:S01]  /*13280*/  UTMALDG.4D [UR8], [UR4], desc[UR6] ;  /* 0x00000608040075b4 */ /* 0x0003e20008019000 */
[----:B------:R-:W2:Y:S02]  /*13290*/  SYNCS.PHASECHK.TRANS64.TRYWAIT P1, [R7+URZ+0x388c0], R8 ;  /* 0x0388c008070075a7 */ /* 0x000ea4000802017f */
[----:B-12---:R-:W-:Y:S05]  /*132a0*/  @!P1 BRA `(.L_x_3767) ;  /* 0x00000050006c9947 */ /* 0x006fea0003800000 */
.L_x_3883:
        /* <DEDUP_REMOVED lines=8> */
.L_x_3768:
        /* <DEDUP_REMOVED lines=52> */
.L_x_3764:
[----:B------:R-:W-:Y:S05]  /*13670*/  BSYNC B1 ;  /* 0x0000000000017941 */ /* 0x000fea0003800000 */
.L_x_3763:
[----:B------:R-:W2:Y:S04]  /*13680*/  LDL.LU R7, [R1+0x4] ;  /* 0x0000040001077983 */ /* 0x000ea80000300800 */
[----:B------:R-:W3:Y:S01]  /*13690*/  LDL.LU R9, [R1+0xc] ;  /* 0x00000c0001097983 */ /* 0x000ee20000300800 */
[----:B------:R-:W-:Y:S02]  /*136a0*/  VIADD R0, R0, 0xffffffff ;  /* 0xffffffff00007836 */ /* 0x000fe40000000000 */
[----:B------:R-:W-:Y:S02]  /*136b0*/  VIADD R6, R6, 0xffffffc0 ;  /* 0xffffffc006067836 */ /* 0x000fe40000000000 */
[----:B--2---:R-:W-:-:S05]  /*136c0*/  VIADD R7, R7, 0x1 ;  /* 0x0000000107077836 */ /* 0x004fca0000000000 */
[----:B------:R-:W-:-:S04]  /*136d0*/  ISETP.NE.AND P0, PT, R7, 0x2, PT ;  /* 0x000000020700780c */ /* 0x000fc80003f05270 */
[----:B------:R-:W-:Y:S02]  /*136e0*/  SEL R8, RZ, 0x1, P0 ;  /* 0x00000001ff087807 */ /* 0x000fe40000000000 */
[----:B------:R-:W-:Y:S02]  /*136f0*/  SEL R7, R7, RZ, P0 ;  /* 0x000000ff07077207 */ /* 0x000fe40000000000 */
[----:B---3--:R-:W-:Y:S02]  /*13700*/  LOP3.LUT R9, R9, R8, RZ, 0x3c, !PT ;  /* 0x0000000809097212 */ /* 0x008fe400078e3cff */
[----:B------:R-:W-:-:S03]  /*13710*/  ISETP.GT.AND P0, PT, R0, R4, PT ;  /* 0x000000040000720c */ /* 0x000fc60003f04270 */
[----:B------:R1:W-:Y:S04]  /*13720*/  STL [R1+0xc], R9 ;  /* 0x00000c0901007387 */ /* 0x0003e80000100800 */
[----:B------:R1:W-:Y:S06]  /*13730*/  STL [R1+0x4], R7 ;  /* 0x0000040701007387 */ /* 0x0003ec0000100800 */
[----:B------:R-:W-:Y:S05]  /*13740*/  @P0 BRA `(.L_x_3769) ;  /* 0xfffffff800400947 */ /* 0x000fea000383ffff */
.L_x_3753:
[----:B------:R-:W-:Y:S05]  /*13750*/  BSYNC B0 ;  /* 0x0000000000007941 */ /* 0x000fea0003800000 */
.L_x_3752:
[----:B-1---5:R-:W2:Y:S01]  /*13760*/  LDL R7, [R1+0x2c] ;  /* 0x00002c0001077983 */ /* 0x022ea20000100800 */
        /* <DEDUP_REMOVED lines=9> */
[----:B------:R-:W2:Y:S01]  /*13800*/  LDL R7, [R1+0x38] ;  /* 0x0000380001077983 */ /* 0x000ea20000100800 */
[----:B------:R-:W-:Y:S01]  /*13810*/  VOTEU.ANY UR4, UPT, PT ;  /* 0x0000000000047886 */ /* 0x000fe200038e0100 */
[----:B0-----:R-:W0:Y:S01]  /*13820*/  LDC.64 R2, c[0x0][0xd38] ;  /* 0x00034e00ff027b82 */ /* 0x001e220000000a00 */
[----:B------:R-:W1:Y:S08]  /*13830*/  FLO.U32 R0, UR4 ;  /* 0x0000000400007d00 */ /* 0x000e7000080e0000 */
[----:B------:R-:W0:Y:S01]  /*13840*/  POPC R5, UR4 ;  /* 0x0000000400057d09 */ /* 0x000e220008000000 */
[----:B--2---:R-:W-:-:S02]  /*13850*/  R2UR UR5, R7 ;  /* 0x00000000070572ca */ /* 0x004fc400000e0000 */
[----:B------:R-:W1:Y:S02]  /*13860*/  S2R R7, SR_LANEID ;  /* 0x0000000000077919 */ /* 0x000e640000000000 */
[----:B-1----:R-:W-:-:S13]  /*13870*/  ISETP.EQ.U32.AND P0, PT, R0, R7, PT ;  /* 0x000000070000720c */ /* 0x002fda0003f02070 */
[----:B0-----:R-:W2:Y:S01]  /*13880*/  @P0 ATOMG.E.ADD.STRONG.GPU PT, R3, desc[UR54][R2.64], R5 ;  /* 0x00000005020309a8 */ /* 0x001ea200081ee1f6 */
[----:B------:R-:W0:Y:S02]  /*13890*/  S2R R4, SR_LTMASK ;  /* 0x0000000000047919 */ /* 0x000e240000003900 */
[----:B0-----:R-:W-:-:S04]  /*138a0*/  LOP3.LUT R4, R4, UR4, RZ, 0xc0, !PT ;  /* 0x0000000404047c12 */ /* 0x001fc8000f8ec0ff */
[----:B------:R-:W0:Y:S01]  /*138b0*/  POPC R7, R4 ;  /* 0x0000000400077309 */ /* 0x000e220000000000 */
[----:B--2---:R-:W0:Y:S02]  /*138c0*/  SHFL.IDX PT, R0, R3, R0, 0x1f ;  /* 0x00001f0003007589 */ /* 0x004e2400000e0000 */
[----:B0-----:R-:W-:Y:S01]  /*138d0*/  IADD3 R16, R0, UR5, R7 ;  /* 0x0000000500107c10 */ /* 0x001fe2000fffe007 */
[----:B------:R-:W-:Y:S06]  /*138e0*/  BRA `(.L_x_3772) ;  /* 0x0000003000bc7947 */ /* 0x000fec0003800000 */
.L_x_3771:
        /* <DEDUP_REMOVED lines=23> */
.L_x_3773:
        /* <DEDUP_REMOVED lines=20> */
.L_x_3775:
        /* <DEDUP_REMOVED lines=16> */
.L_x_3774:
[----:B------:R-:W2:Y:S01]  /*13ca0*/  LDL.LU R2, [R1+0x20] ;  /* 0x0000200001027983 */ /* 0x000ea20000300800 */
[----:B------:R-:W-:-:S03]  /*13cb0*/  ULDC.64 UR4, c[0x0][0xaf0] ;  /* 0x0002bc0000047ab9 */ /* 0x000fc60000000a00 */
[----:B------:R-:W3:Y:S04]  /*13cc0*/  LDL.LU R0, [R1+0x24] ;  /* 0x0000240001007983 */ /* 0x000ee80000300800 */
[----:B------:R-:W4:Y:S04]  /*13cd0*/  LDL.LU R4, [R1+0x34] ;  /* 0x0000340001047983 */ /* 0x000f280000300800 */
[----:B------:R-:W4:Y:S01]  /*13ce0*/  LDL.LU R5, [R1+0x18] ;  /* 0x0000180001057983 */ /* 0x000f220000300800 */
[----:B------:R-:W-:-:S04]  /*13cf0*/  ISETP.NE.U32.AND P0, PT, RZ, UR4, PT ;  /* 0x00000004ff007c0c */ /* 0x000fc8000bf05070 */
[----:B------:R-:W-:Y:S01]  /*13d00*/  ISETP.NE.AND.EX P0, PT, RZ, UR5, PT, P0 ;  /* 0x00000005ff007c0c */ /* 0x000fe2000bf05300 */
[----:B------:R-:W0:Y:S01]  /*13d10*/  S2R R6, SR_TID.X ;  /* 0x0000000000067919 */ /* 0x000e220000002100 */
[----:B------:R-:W-:Y:S01]  /*13d20*/  ULDC.64 UR6, c[0x0][0x198] ;  /* 0x0000660000067ab9 */ /* 0x000fe20000000a00 */
        /* <DEDUP_REMOVED lines=11> */
[----:B------:R-:W-:Y:S01]  /*13de0*/  IMAD R17, R17, 0x40, R4 ;  /* 0x0000004011117824 */ /* 0x000fe200078e0204 */
[----:B------:R-:W-:Y:S01]  /*13df0*/  PLOP3.LUT P1, PT, P6, PT, PT, 0x8, 0x0 ;  /* 0x000000000000781c */ /* 0x000fe2000372e170 */
[----:B------:R-:W-:Y:S01]  /*13e00*/  IMAD.MOV.U32 R4, RZ, RZ, R18 ;  /* 0x000000ffff047224 */ /* 0x000fe200078e0012 */
[----:B0-----:R-:W0:Y:S02]  /*13e10*/  LDC R2, c[0x0][0x428] ;  /* 0x00010a00ff027b82 */ /* 0x001e240000000800 */
[----:B0-----:R-:W-:-:S13]  /*13e20*/  ISETP.NE.AND P0, PT, R2, 0x1, PT ;  /* 0x000000010200780c */ /* 0x001fda0003f05270 */
[----:B------:R-:W0:Y:S08]  /*13e30*/  @P0 LDC R3, c[0x0][0x42c] ;  /* 0x00010b00ff030b82 */ /* 0x000e300000000800 */
[----:B------:R-:W1:Y:S01]  /*13e40*/  @P0 LDC R2, c[0x0][0x430] ;  /* 0x00010c00ff020b82 */ /* 0x000e620000000800 */
[----:B0-----:R-:W-:-:S05]  /*13e50*/  @P0 IMAD.HI.U32 R3, R18, R3, RZ ;  /* 0x0000000312030227 */ /* 0x001fca00078e00ff */
[----:B-1----:R-:W-:Y:S02]  /*13e60*/  @P0 SHF.R.U32.HI R4, RZ, R2, R3 ;  /* 0x00000002ff040219 */ /* 0x002fe40000011603 */
[----:B------:R-:W-:-:S04]  /*13e70*/  ISETP.NE.U32.AND P0, PT, RZ, UR4, PT ;  /* 0x00000004ff007c0c */ /* 0x000fc8000bf05070 */
[----:B------:R-:W-:-:S04]  /*13e80*/  ISETP.NE.AND.EX P0, PT, RZ, UR5, PT, P0 ;  /* 0x00000005ff007c0c */ /* 0x000fc8000bf05300 */
[----:B------:R-:W-:-:S09]  /*13e90*/  SEL R5, R5, RZ, !P0 ;  /* 0x000000ff05057207 */ /* 0x000fd20004000000 */
.L_x_3776:
        /* <DEDUP_REMOVED lines=17> */
.L_x_3886:
[----:B------:R-:W2:Y:S01]  /*13fb0*/  LDL R7, [R1+0x1c] ;  /* 0x00001c0001077983 */ /* 0x000ea20000100800 */
[----:B------:R-:W-:Y:S01]  /*13fc0*/  UMOV UR4, 0xffffffff ;  /* 0xffffffff00047882 */ /* 0x000fe20000000000 */
[----:B------:R-:W-:Y:S02]  /*13fd0*/  SHF.R.S32.HI R8, RZ, 0x1f, R0 ;  /* 0x0000001fff087819 */ /* 0x000fe40000011400 */
[----:B--2---:R-:W-:Y:S01]  /*13fe0*/  IADD3 R7, R7, -0x1, RZ ;  /* 0xffffffff07077810 */ /* 0x004fe20007ffe0ff */
[----:B------:R-:W-:Y:S06]  /*13ff0*/  BRA.DIV UR4, `(.L_x_3778) ;  /* 0x0000004604607947 */ /* 0x000fec000b800000 */
[----:B------:R-:W-:-:S13]  /*14000*/  ELECT P6, URZ, PT ;  /* 0x00000000003f782f */ /* 0x000fda00038c0000 */
.L_x_3889:
        /* <DEDUP_REMOVED lines=24> */
.L_x_3780:
        /* <DEDUP_REMOVED lines=9> */
.L_x_3890:
        /* <DEDUP_REMOVED lines=11> */
.L_x_3782:
[----:B------:R-:W2:Y:S04]  /*142d0*/  LDL R11, [R1] ;  /* 0x00000000010b7983 */ /* 0x000ea80000100800 */
[----:B------:R-:W3:Y:S04]  /*142e0*/  LDL R14, [R1+0x30] ;  /* 0x00003000010e7983 */ /* 0x000ee80000100800 */
[----:B0-----:R-:W4:Y:S01]  /*142f0*/  LDL R10, [R1+0x10] ;  /* 0x00001000010a7983 */ /* 0x001f220000100800 */
[----:B------:R-:W0:Y:S01]  /*14300*/  S2R R13, SR_CgaCtaId ;  /* 0x00000000000d7919 */ /* 0x000e220000008800 */
[----:B------:R-:W-:-:S02]  /*14310*/  MOV R12, 0x400 ;  /* 0x00000400000c7802 */ /* 0x000fc40000000f00 */
[----:B------:R-:W-:Y:S01]  /*14320*/  R2UR UR9, R9 ;  /* 0x00000000090972ca */ /* 0x000fe200000e0000 */
[----:B------:R-:W-:Y:S01]  /*14330*/  ULDC.64 UR14, c[0x0][0x198] ;  /* 0x00006600000e7ab9 */ /* 0x000fe20000000a00 */
[----:B------:R-:W-:Y:S01]  /*14340*/  R2UR UR12, R4 ;  /* 0x00000000040c72ca */ /* 0x000fe200000e0000 */
[----:B------:R-:W-:Y:S01]  /*14350*/  UIADD3 UR6, UP0, UR14, 0x370, URZ ;  /* 0x000003700e067890 */ /* 0x000fe2000ff1e03f */
[----:B-----5:R-:W-:Y:S02]  /*14360*/  R2UR UR13, R6 ;  /* 0x00000000060d72ca */ /* 0x020fe400000e0000 */
[----:B0-----:R-:W-:-:S07]  /*14370*/  LEA R12, R13, R12, 0x18 ;  /* 0x0000000c0d0c7211 */ /* 0x001fce00078ec0ff */
[----:B------:R-:W-:Y:S02]  /*14380*/  UIADD3 UR9, UR9, 0x38830, URZ ;  /* 0x0003883009097890 */ /* 0x000fe4000fffe03f */
[----:B------:R-:W-:Y:S01]  /*14390*/  UIADD3.X UR7, URZ, UR15, URZ, UP0, !UPT ;  /* 0x0000000f3f077290 */ /* 0x000fe200087fe43f */
        /* <DEDUP_REMOVED lines=11> */
.L_x_3779:
        /* <DEDUP_REMOVED lines=9> */
[----:B------:R-:W-:Y:S01]  /*144e0*/  ULDC.64 UR20, c[0x0][0x198] ;  /* 0x0000660000147ab9 */ /* 0x000fe20000000a00 */
[----:B------:R-:W-:Y:S01]  /*144f0*/  R2UR UR11, R17 ;  /* 0x00000000110b72ca */ /* 0x000fe200000e0000 */
[----:B------:R-:W-:Y:S01]  /*14500*/  UIADD3 UR14, UP0, UR20, 0x270, URZ ;  /* 0x00000270140e7890 */ /* 0x000fe2000ff1e03f */
[----:B------:R-:W-:Y:S01]  /*14510*/  R2UR UR12, R18 ;  /* 0x00000000120c72ca */ /* 0x000fe200000e0000 */
[----:B------:R-:W-:Y:S01]  /*14520*/  UMOV UR6, 0x0 ;  /* 0x0000000000067882 */ /* 0x000fe20000000000 */
[----:B------:R-:W-:Y:S01]  /*14530*/  R2UR UR13, R5 ;  /* 0x00000000050d72ca */ /* 0x000fe200000e0000 */
[----:B------:R-:W-:Y:S01]  /*14540*/  UIADD3.X UR15, URZ, UR21, URZ, UP0, !UPT ;  /* 0x000000153f0f7290 */ /* 0x000fe200087fe43f */
[----:B------:R-:W-:Y:S01]  /*14550*/  IMAD.MOV.U32 R5, RZ, RZ, 0x2000 ;  /* 0x00002000ff057424 */ /* 0x000fe200078e00ff */
[----:B------:R-:W-:Y:S01]  /*14560*/  UIADD3 UR4, UP0, UR20, 0x770, URZ ;  /* 0x0000077014047890 */ /* 0x000fe2000ff1e03f */
[----:B------:R-:W-:Y:S01]  /*14570*/  MOV R10, UR55 ;  /* 0x00000037000a7c02 */ /* 0x000fe20008000f00 */
[----:B------:R-:W-:Y:S01]  /*14580*/  UMOV UR7, 0x12f00000 ;  /* 0x12f0000000077882 */ /* 0x000fe20000000000 */
[----:B------:R-:W-:Y:S01]  /*14590*/  UMOV UR10, URZ ;  /* 0x0000003f000a7c82 */ /* 0x000fe20008000000 */
[----:B------:R-:W-:Y:S01]  /*145a0*/  UIADD3 UR8, UR16, 0x20400, URZ ;  /* 0x0002040010087890 */ /* 0x000fe2000fffe03f */
[----:B------:R0:W-:Y:S01]  /*145b0*/  SYNCS.ARRIVE.TRANS64 RZ, [R11+URZ+0x38800], R5 ;  /* 0x038800050bff79a7 */ /* 0x0001e2000800003f */
[----:B------:R-:W-:Y:S01]  /*145c0*/  UIADD3 UR9, UR16, 0x38800, URZ ;  /* 0x0003880010097890 */ /* 0x000fe2000fffe03f */
[----:B------:R-:W-:Y:S01]  /*145d0*/  MOV R9, UR54 ;  /* 0x0000003600097c02 */ /* 0x000fe20008000f00 */
[----:B------:R-:W-:Y:S01]  /*145e0*/  UIADD3.X UR5, URZ, UR21, URZ, UP0, !UPT ;  /* 0x000000153f057290 */ /* 0x000fe200087fe43f */
[----:B------:R-:W-:Y:S01]  /*145f0*/  R2UR UR55, R10 ;  /* 0x000000000a3772ca */ /* 0x000fe200000e0000 */
[----:B------:R-:W-:Y:S01]  /*14600*/  UIADD3 UR48, UR16, 0x28400, URZ ;  /* 0x0002840010307890 */ /* 0x000fe2000fffe03f */
[----:B------:R-:W-:Y:S01]  /*14610*/  R2UR UR54, R9 ;  /* 0x00000000093672ca */ /* 0x000fe200000e0000 */
[----:B------:R-:W-:Y:S01]  /*14620*/  UMOV UR50, 0xc0 ;  /* 0x000000c000327882 */ /* 0x000fe20000000000 */
[----:B------:R-:W-:Y:S01]  /*14630*/  UMOV UR51, UR11 ;  /* 0x0000000b00337c82 */ /* 0x000fe20008000000 */
[----:B------:R-:W-:Y:S01]  /*14640*/  UMOV UR52, UR12 ;  /* 0x0000000c00347c82 */ /* 0x000fe20008000000 */
[----:B------:R1:W-:Y:S01]  /*14650*/  UTMALDG.4D [UR8], [UR14], desc[UR6] ;  /* 0x000006080e0075b4 */ /* 0x0003e20008019000 */
[----:B0-----:R-:W-:Y:S01]  /*14660*/  IMAD.MOV.U32 R5, RZ, RZ, 0x10000 ;  /* 0x00010000ff057424 */ /* 0x001fe200078e00ff */
[----:B------:R-:W-:Y:S01]  /*14670*/  UMOV UR53, UR13 ;  /* 0x0000000d00357c82 */ /* 0x000fe20008000000 */
[----:B------:R-:W-:-:S02]  /*14680*/  UIADD3 UR56, UR16, 0x2a400, URZ ;  /* 0x0002a40010387890 */ /* 0x000fc4000fffe03f */
[----:B------:R-:W-:Y:S01]  /*14690*/  UIADD3 UR40, UR16, 0x2e400, URZ ;  /* 0x0002e40010287890 */ /* 0x000fe2000fffe03f */
[----:B------:R0:W-:Y:S01]  /*146a0*/  SYNCS.ARRIVE.TRANS64 RZ, [R11+URZ+0x38810], R5 ;  /* 0x038810050bff79a7 */ /* 0x0001e2000800003f */
[----:B------:R-:W-:Y:S02]  /*146b0*/  UIADD3 UR32, UR16, 0x30400, URZ ;  /* 0x0003040010207890 */ /* 0x000fe4000fffe03f */
[----:B------:R-:W-:Y:S01]  /*146c0*/  UIADD3 UR24, UR16, 0x32400, URZ ;  /* 0x0003240010187890 */ /* 0x000fe2000fffe03f */
[----:B------:R-:W-:Y:S01]  /*146d0*/  UMOV UR58, 0x80 ;  /* 0x00000080003a7882 */ /* 0x000fe20000000000 */
[----:B------:R-:W-:Y:S01]  /*146e0*/  UMOV UR59, UR11 ;  /* 0x0000000b003b7c82 */ /* 0x000fe20008000000 */
[----:B------:R-:W-:Y:S01]  /*146f0*/  UMOV UR60, UR12 ;  /* 0x0000000c003c7c82 */ /* 0x000fe20008000000 */
[----:B------:R-:W-:Y:S01]  /*14700*/  UMOV UR61, UR13 ;  /* 0x0000000d003d7c82 */ /* 0x000fe20008000000 */
[----:B------:R-:W-:Y:S01]  /*14710*/  UMOV UR42, 0x100 ;  /* 0x00000100002a7882 */ /* 0x000fe20000000000 */
[----:B0-----:R-:W-:Y:S01]  /*14720*/  MOV R5, UR50 ;  /* 0x0000003200057c02 */ /* 0x001fe20008000f00 */
        /* <DEDUP_REMOVED lines=9> */
[----:B-1----:R-:W-:-:S02]  /*147c0*/  UIADD3 UR8, UR16, 0x26400, URZ ;  /* 0x0002640010087890 */ /* 0x002fc4000fffe03f */
[----:B------:R-:W-:Y:S01]  /*147d0*/  UIADD3 UR9, UR16, 0x38810, URZ ;  /* 0x0003881010097890 */ /* 0x000fe2000fffe03f */
[----:B------:R-:W-:Y:S01]  /*147e0*/  UMOV UR27, UR11 ;  /* 0x0000000b001b7c82 */ /* 0x000fe20008000000 */
[----:B------:R-:W-:Y:S01]  /*147f0*/  UMOV UR28, UR12 ;  /* 0x0000000c001c7c82 */ /* 0x000fe20008000000 */
[----:B------:R-:W-:Y:S01]  /*14800*/  UMOV UR29, UR13 ;  /* 0x0000000d001d7c82 */ /* 0x000fe20008000000 */
[----:B------:R-:W-:Y:S01]  /*14810*/  UMOV UR18, 0x1c0 ;  /* 0x000001c000127882 */ /* 0x000fe20000000000 */
[----:B------:R-:W-:Y:S02]  /*14820*/  UMOV UR19, UR11 ;  /* 0x0000000b00137c82 */ /* 0x000fe40008000000 */
[----:B------:R-:W-:Y:S01]  /*14830*/  UMOV UR49, UR9 ;  /* 0x0000000900317c82 */ /* 0x000fe20008000000 */
[----:B------:R-:W-:Y:S01]  /*14840*/  UMOV UR57, UR9 ;  /* 0x0000000900397c82 */ /* 0x000fe20008000000 */
[----:B------:R-:W-:Y:S01]  /*14850*/  UTMALDG.4D [UR8], [UR4], desc[UR6] ;  /* 0x00000608040075b4 */ /* 0x000fe20008019000 */
[----:B------:R-:W-:Y:S01]  /*14860*/  UMOV UR41, UR9 ;  /* 0x0000000900297c82 */ /* 0x000fe20008000000 */
[----:B------:R-:W-:Y:S01]  /*14870*/  UMOV UR33, UR9 ;  /* 0x0000000900217c82 */ /* 0x000fe20008000000 */
[----:B------:R-:W-:Y:S01]  /*14880*/  UMOV UR25, UR9 ;  /* 0x0000000900197c82 */ /* 0x000fe20008000000 */
[----:B------:R-:W-:Y:S01]  /*14890*/  UMOV UR20, UR12 ;  /* 0x0000000c00147c82 */ /* 0x000fe20008000000 */
[----:B------:R-:W-:Y:S01]  /*148a0*/  UMOV UR21, UR13 ;  /* 0x0000000d00157c82 */ /* 0x000fe20008000000 */
[----:B------:R-:W-:Y:S01]  /*148b0*/  UMOV UR17, UR9 ;  /* 0x0000000900117c82 */ /* 0x000fe20008000000 */
        /* <DEDUP_REMOVED lines=8> */
[----:B------:R1:W-:Y:S01]  /*14940*/  UTMALDG.4D [UR24], [UR4], desc[UR6] ;  /* 0x00000618040075b4 */ /* 0x0003e20008019000 */
[----:B------:R1:W-:Y:S02]  /*14950*/  UTMALDG.4D [UR16], [UR4], desc[UR6] ;  /* 0x00000610040075b4 */ /* 0x0003e40008019000 */
[----:B-1----:R-:W-:Y:S01]  /*14960*/  NOP ;  /* 0x0000000000007918 */ /* 0x002fe20000000000 */
.L_x_3784:
[----:B------:R-:W-:Y:S05]  /*14970*/  BSYNC B0 ;  /* 0x0000000000007941 */ /* 0x000fea0003800000 */
.L_x_3783:
[----:B------:R-:W2:Y:S02]  /*14980*/  LDL.LU R9, [R1+0x28] ;  /* 0x0000280001097983 */ /* 0x000ea40000300800 */
        /* <DEDUP_REMOVED lines=8> */
.L_x_3891:
        /* <DEDUP_REMOVED lines=8> */
[----:B0-----:R-:W-:-:S04]  /*14a90*/  LEA R11, R12, R11, 0x18 ;  /* 0x0000000b0c0b7211 */ /* 0x001fc800078ec0ff */
[----:B--2---:R-:W-:Y:S02]  /*14aa0*/  LEA R5, R10, R11, 0x3 ;  /* 0x0000000b0a057211 */ /* 0x004fe400078e18ff */
[----:B---3--:R-:W-:-:S04]  /*14ab0*/  SHF.L.U32 R9, R9, 0x1f, RZ ;  /* 0x0000001f09097819 */ /* 0x008fc800000006ff */
[----:B------:R-:W0:Y:S02]  /*14ac0*/  SYNCS.PHASECHK.TRANS64.TRYWAIT P0, [R5+URZ+0x38860], R9 ;  /* 0x03886009050075a7 */ /* 0x000e24000800017f */
[----:B0-----:R-:W-:Y:S05]  /*14ad0*/  @!P0 BRA `(.L_x_3788) ;  /* 0x0000003800fc8947 */ /* 0x001fea0003800000 */
.L_x_3892:
        /* <DEDUP_REMOVED lines=11> */
.L_x_3789:
        /* <DEDUP_REMOVED lines=59> */
.L_x_3787:
[----:B------:R-:W-:Y:S05]  /*14f40*/  BSYNC B0 ;  /* 0x0000000000007941 */ /* 0x000fea0003800000 */
.L_x_3786:
        /* <DEDUP_REMOVED lines=11> */
[----:B------:R-:W-:Y:S02]  /*15000*/  ISETP.NE.U32.AND P0, PT, R5, 0x1, PT ;  /* 0x000000010500780c */ /* 0x000fe40003f05070 */
[----:B------:R-:W-:-:S11]  /*15010*/  IADD3 R5, R10, -0x2, RZ ;  /* 0xfffffffe0a057810 */ /* 0x000fd60007ffe0ff */
        /* <DEDUP_REMOVED lines=33> */
.L_x_3796:
[----:B-1----:R-:W1:Y:S01]  /*15230*/  S2R R3, SR_CgaCtaId ;  /* 0x0000000000037919 */ /* 0x002e620000008800 */
[----:B------:R-:W-:-:S04]  /*15240*/  MOV R2, 0x400 ;  /* 0x0000040000027802 */ /* 0x000fc80000000f00 */
[----:B-1----:R-:W-:Y:S02]  /*15250*/  LEA R2, R3, R2, 0x18 ;  /* 0x0000000203027211 */ /* 0x002fe400078ec0ff */
[----:B------:R-:W-:Y:S02]  /*15260*/  SHF.L.U32 R3, R14, 0x1f, RZ ;  /* 0x0000001f0e037819 */ /* 0x000fe400000006ff */
[----:B------:R-:W-:-:S04]  /*15270*/  LEA R2, R15, R2, 0x3 ;  /* 0x000000020f027211 */ /* 0x000fc800078e18ff */
[----:B------:R-:W1:Y:S02]  /*15280*/  SYNCS.PHASECHK.TRANS64.TRYWAIT P0, [R2+URZ+0x38840], R3 ;  /* 0x03884003020075a7 */ /* 0x000e64000800017f */
[----:B-1----:R-:W-:Y:S05]  /*15290*/  @!P0 BRA `(.L_x_3797) ;  /* 0x0000003400208947 */ /* 0x002fea0003800000 */
.L_x_3893:
        /* <DEDUP_REMOVED lines=11> */
.L_x_3798:
[----:B--2---:R-:W2:Y:S01]  /*15350*/  LDL R10, [R1] ;  /* 0x00000000010a7983 */ /* 0x004ea20000100800 */
[----:B------:R-:W-:-:S03]  /*15360*/  MOV R12, 0x400 ;  /* 0x00000400000c7802 */ /* 0x000fc60000000f00 */
[----:B------:R-:W3:Y:S01]  /*15370*/  LDL R11, [R1+0x10] ;  /* 0x00001000010b7983 */ /* 0x000ee20000100800 */
[----:B------:R-:W4:Y:S01]  /*15380*/  S2R R13, SR_CgaCtaId ;  /* 0x00000000000d7919 */ /* 0x000f220000008800 */
[----:B------:R-:W-:Y:S01]  /*15390*/  R2UR UR9, R2 ;  /* 0x00000000020972ca */ /* 0x000fe200000e0000 */
[----:B------:R-:W-:Y:S01]  /*153a0*/  ULDC.64 UR6, c[0x0][0x198] ;  /* 0x0000660000067ab9 */ /* 0x000fe20000000a00 */
[----:B------:R-:W-:Y:S01]  /*153b0*/  R2UR UR12, R4 ;  /* 0x00000000040c72ca */ /* 0x000fe200000e0000 */
[----:B------:R-:W-:Y:S01]  /*153c0*/  UIADD3 UR4, UP0, UR6, 0x370, URZ ;  /* 0x0000037006047890 */ /* 0x000fe2000ff1e03f */
[----:B-----5:R-:W-:-:S03]  /*153d0*/  R2UR UR13, R6 ;  /* 0x00000000060d72ca */ /* 0x020fc600000e0000 */
[----:B------:R-:W-:Y:S01]  /*153e0*/  UIADD3.X UR5, URZ, UR7, URZ, UP0, !UPT ;  /* 0x000000073f057290 */ /* 0x000fe200087fe43f */
[----:B----4-:R-:W-:-:S05]  /*153f0*/  LEA R12, R13, R12, 0x18 ;  /* 0x0000000c0d0c7211 */ /* 0x010fca00078ec0ff */
        /* <DEDUP_REMOVED lines=12> */
.L_x_3894:
        /* <DEDUP_REMOVED lines=8> */
.L_x_3800:
[----:B-12---:R-:W2:Y:S01]  /*15540*/  LDL R3, [R1] ;  /* 0x0000000001037983 */ /* 0x006ea20000100800 */
[----:B------:R-:W-:Y:S01]  /*15550*/  MOV R10, 0x400 ;  /* 0x00000400000a7802 */ /* 0x000fe20000000f00 */
[----:B------:R-:W-:Y:S01]  /*15560*/  ULDC.64 UR24, c[0x0][0x198] ;  /* 0x0000660000187ab9 */ /* 0x000fe20000000a00 */
[----:B------:R-:W-:Y:S01]  /*15570*/  R2UR UR9, R2 ;  /* 0x00000000020972ca */ /* 0x000fe200000e0000 */
[----:B------:R-:W1:Y:S01]  /*15580*/  S2R R11, SR_CgaCtaId ;  /* 0x00000000000b7919 */ /* 0x000e620000008800 */
        /* <DEDUP_REMOVED lines=14> */
[----:B-1----:R-:W-:-:S05]  /*15670*/  LEA R10, R11, R10, 0x18 ;  /* 0x0000000a0b0a7211 */ /* 0x002fca00078ec0ff */
        /* <DEDUP_REMOVED lines=14> */
[----:B------:R-:W-:Y:S01]  /*15760*/  UIADD3 UR17, UR14, 0xc400, URZ ;  /* 0x0000c4000e117890 */ /* 0x000fe2000fffe03f */
[----:B------:R1:W-:Y:S02]  /*15770*/  UTMALDG.4D [UR8], [UR4], desc[UR6] ;  /* 0x00000608040075b4 */ /* 0x0003e40008019000 */
        /* <DEDUP_REMOVED lines=19> */
.L_x_3795:
[----:B------:R-:W-:Y:S05]  /*158b0*/  BSYNC B2 ;  /* 0x0000000000027941 */ /* 0x000fea0003800000 */
.L_x_3794:
[----:B------:R-:W2:Y:S02]  /*158c0*/  LDL.LU R2, [R1+0x1c] ;  /* 0x00001c0001027983 */ /* 0x000ea40000300800 */
[----:B--2---:R-:W-:-:S07]  /*158d0*/  IADD3 R5, R2, -0x3, RZ ;  /* 0xfffffffd02057810 */ /* 0x004fce0007ffe0ff */
.L_x_3793:
[----:B------:R-:W-:Y:S05]  /*158e0*/  BSYNC B1 ;  /* 0x0000000000017941 */ /* 0x000fea0003800000 */
.L_x_3792:
[----:B------:R-:W-:-:S05]  /*158f0*/  IMAD.MOV R9, RZ, RZ, -R9 ;  /* 0x000000ffff097224 */ /* 0x000fca00078e0a09 */
[----:B------:R-:W-:-:S13]  /*15900*/  ISETP.NE.AND P0, PT, R7, R9, PT ;  /* 0x000000090700720c */ /* 0x000fda0003f05270 */
[----:B------:R-:W-:Y:S05]  /*15910*/  @!P0 BRA `(.L_x_3791) ;  /* 0x0000001000388947 */ /* 0x000fea0003800000 */
.L_x_3815:
        /* <DEDUP_REMOVED lines=30> */
.L_x_3803:
[----:B------:R-:W2:Y:S01]  /*15b00*/  S2R R3, SR_CgaCtaId ;  /* 0x0000000000037919 */ /* 0x000ea20000008800 */
[----:B------:R-:W-:-:S04]  /*15b10*/  MOV R2, 0x400 ;  /* 0x0000040000027802 */ /* 0x000fc80000000f00 */
[----:B--2---:R-:W-:Y:S02]  /*15b20*/  LEA R2, R3, R2, 0x18 ;  /* 0x0000000203027211 */ /* 0x004fe400078ec0ff */
[----:B------:R-:W-:-:S03]  /*15b30*/  SHF.L.U32 R3, R9, 0x1f, RZ ;  /* 0x0000001f09037819 */ /* 0x000fc600000006ff */
[----:B------:R-:W-:-:S04]  /*15b40*/  IMAD R2, R10, 0x8, R2 ;  /* 0x000000080a027824 */ /* 0x000fc800078e0202 */
[----:B------:R-:W2:Y:S02]  /*15b50*/  SYNCS.PHASECHK.TRANS64.TRYWAIT P0, [R2+URZ+0x38840], R3 ;  /* 0x03884003020075a7 */ /* 0x000ea4000800017f */
[----:B--2---:R-:W-:Y:S05]  /*15b60*/  @!P0 BRA `(.L_x_3804) ;  /* 0x0000002c00148947 */ /* 0x004fea0003800000 */
.L_x_3895:
[----:B-1----:R-:W1:Y:S02]  /*15b70*/  S2R R7, SR_TID.X ;  /* 0x0000000000077919 */ /* 0x002e640000002100 */
        /* <DEDUP_REMOVED lines=10> */
.L_x_3805:
[----:B------:R-:W3:Y:S01]  /*15c20*/  LDL R12, [R1+0x10] ;  /* 0x00001000010c7983 */ /* 0x000ee20000100800 */
[----:B-1----:R-:W-:Y:S01]  /*15c30*/  MOV R7, 0x400 ;  /* 0x0000040000077802 */ /* 0x002fe20000000f00 */
[----:B------:R-:W1:Y:S01]  /*15c40*/  S2R R13, SR_CgaCtaId ;  /* 0x00000000000d7919 */ /* 0x000e620000008800 */
[----:B------:R-:W-:Y:S01]  /*15c50*/  R2UR UR9, R2 ;  /* 0x00000000020972ca */ /* 0x000fe200000e0000 */
[----:B------:R-:W-:Y:S01]  /*15c60*/  ULDC.64 UR6, c[0x0][0x198] ;  /* 0x0000660000067ab9 */ /* 0x000fe20000000a00 */
[----:B------:R-:W-:Y:S01]  /*15c70*/  R2UR UR12, R4 ;  /* 0x00000000040c72ca */ /* 0x000fe200000e0000 */
[----:B------:R-:W-:Y:S01]  /*15c80*/  UIADD3 UR4, UP0, UR6, 0x370, URZ ;  /* 0x0000037006047890 */ /* 0x000fe2000ff1e03f */
[----:B-----5:R-:W-:-:S03]  /*15c90*/  R2UR UR13, R6 ;  /* 0x00000000060d72ca */ /* 0x020fc600000e0000 */
        /* <DEDUP_REMOVED lines=14> */
.L_x_3896:
        /* <DEDUP_REMOVED lines=8> */
.L_x_3807:
[----:B------:R-:W3:Y:S01]  /*15e00*/  S2R R11, SR_CgaCtaId ;  /* 0x00000000000b7919 */ /* 0x000ee20000008800 */
[----:B-12---:R-:W-:Y:S01]  /*15e10*/  MOV R3, 0x400 ;  /* 0x0000040000037802 */ /* 0x006fe20000000f00 */
[----:B------:R-:W-:Y:S01]  /*15e20*/  ULDC.64 UR16, c[0x0][0x198] ;  /* 0x0000660000107ab9 */ /* 0x000fe20000000a00 */
        /* <DEDUP_REMOVED lines=51> */
.L_x_3802:
[----:B------:R-:W-:Y:S05]  /*16160*/  BSYNC B1 ;  /* 0x0000000000017941 */ /* 0x000fea0003800000 */
.L_x_3801:
        /* <DEDUP_REMOVED lines=13> */
[----:B------:R-:W2:Y:S02]  /*16240*/  LDC R6, c[0x0][0x41c] ;  /* 0x00010700ff067b82 */ /* 0x000ea40000000800 */
[----:B--2---:R-:W-:-:S13]  /*16250*/  ISETP.NE.AND P0, PT, R6, 0x1, PT ;  /* 0x000000010600780c */ /* 0x004fda0003f05270 */
[----:B------:R-:W2:Y:S02]  /*16260*/  @P0 LDC.64 R2, c[0x0][0x420] ;  /* 0x00010800ff020b82 */ /* 0x000ea40000000a00 */
[----:B--2---:R-:W-:-:S04]  /*16270*/  @P0 IMAD.HI.U32 R7, R9, R2, RZ ;  /* 0x0000000209070227 */ /* 0x004fc800078e00ff */
[----:B------:R-:W-:Y:S01]  /*16280*/  IMAD.MOV.U32 R2, RZ, RZ, R9 ;  /* 0x000000ffff027224 */ /* 0x000fe200078e0009 */
[----:B------:R-:W-:-:S05]  /*16290*/  @P0 SHF.R.U32.HI R2, RZ, R3, R7 ;  /* 0x00000003ff020219 */ /* 0x000fca0000011607 */
[----:B------:R-:W-:-:S04]  /*162a0*/  IMAD.MOV R3, RZ, RZ, -R2 ;  /* 0x000000ffff037224 */ /* 0x000fc800078e0a02 */
[----:B------:R-:W-:Y:S01]  /*162b0*/  IMAD R9, R6, R3, R9 ;  /* 0x0000000306097224 */ /* 0x000fe200078e0209 */
[----:B------:R-:W-:Y:S01]  /*162c0*/  SHF.R.S32.HI R3, RZ, 0x1f, R2 ;  /* 0x0000001fff037819 */ /* 0x000fe20000011402 */
[----:B------:R-:W-:-:S04]  /*162d0*/  IMAD R6, R8, UR46, RZ ;  /* 0x0000002e08067c24 */ /* 0x000fc8000f8e02ff */
[C---:B------:R-:W-:Y:S02]  /*162e0*/  IMAD R6, R0.reuse, UR47, R6 ;  /* 0x0000002f00067c24 */ /* 0x040fe4000f8e0206 */
[----:B------:R-:W-:-:S04]  /*162f0*/  IMAD.WIDE.U32 R2, R0, UR46, R2 ;  /* 0x0000002e00027c25 */ /* 0x000fc8000f8e0002 */
[----:B------:R-:W-:Y:S01]  /*16300*/  IMAD.IADD R3, R6, 0x1, R3 ;  /* 0x0000000106037824 */ /* 0x000fe200078e0203 */
[----:B------:R-:W-:-:S04]  /*16310*/  LEA R6, P0, R2, UR38, 0x2 ;  /* 0x0000002602067c11 */ /* 0x000fc8000f8010ff */
[----:B------:R-:W-:-:S05]  /*16320*/  LEA.HI.X R7, R2, UR39, R3, 0x2, P0 ;  /* 0x0000002702077c11 */ /* 0x000fca00080f1403 */
[----:B------:R2:W5:Y:S04]  /*16330*/  LDG.E R6, desc[UR54][R6.64] ;  /* 0x0000003606067981 */ /* 0x000568000c1e1900 */
.L_x_3810:
[----:B------:R-:W3:Y:S01]  /*16340*/  S2R R3, SR_CgaCtaId ;  /* 0x0000000000037919 */ /* 0x000ee20000008800 */
[----:B------:R-:W-:-:S04]  /*16350*/  MOV R2, 0x400 ;  /* 0x0000040000027802 */ /* 0x000fc80000000f00 */
[----:B---3--:R-:W-:Y:S02]  /*16360*/  LEA R2, R3, R2, 0x18 ;  /* 0x0000000203027211 */ /* 0x008fe400078ec0ff */
[----:B------:R-:W-:Y:S02]  /*16370*/  SHF.L.U32 R3, R11, 0x1f, RZ ;  /* 0x0000001f0b037819 */ /* 0x000fe400000006ff */
[----:B------:R-:W-:-:S04]  /*16380*/  LEA R2, R12, R2, 0x3 ;  /* 0x000000020c027211 */ /* 0x000fc800078e18ff */
[----:B------:R-:W3:Y:S02]  /*16390*/  SYNCS.PHASECHK.TRANS64.TRYWAIT P0, [R2+URZ+0x38840], R3 ;  /* 0x03884003020075a7 */ /* 0x000ee4000800017f */
[----:B---3--:R-:W-:Y:S05]  /*163a0*/  @!P0 BRA `(.L_x_3811) ;  /* 0x00000024002c8947 */ /* 0x008fea0003800000 */
.L_x_3897:
        /* <DEDUP_REMOVED lines=11> */
.L_x_3812:
[----:B--2---:R-:W2:Y:S01]  /*16460*/  LDL R7, [R1] ;  /* 0x0000000001077983 */ /* 0x004ea20000100800 */
[----:B-1----:R-:W-:-:S03]  /*16470*/  MOV R11, 0x400 ;  /* 0x00000400000b7802 */ /* 0x002fc60000000f00 */
[----:B------:R-:W4:Y:S01]  /*16480*/  LDL R10, [R1+0x10] ;  /* 0x00001000010a7983 */ /* 0x000f220000100800 */
        /* <DEDUP_REMOVED lines=20> */
.L_x_3898:
        /* <DEDUP_REMOVED lines=8> */
.L_x_3814:
[----:B-1-3--:R-:W2:Y:S01]  /*16650*/  LDL R3, [R1] ;  /* 0x0000000001037983 */ /* 0x00aea20000100800 */
        /* <DEDUP_REMOVED lines=54> */
.L_x_3809:
[----:B------:R-:W-:Y:S05]  /*169c0*/  BSYNC B1 ;  /* 0x0000000000017941 */ /* 0x000fea0003800000 */
.L_x_3808:
[C---:B------:R-:W-:Y:S02]  /*169d0*/  ISETP.GT.AND P0, PT, R5.reuse, 0x1, PT ;  /* 0x000000010500780c */ /* 0x040fe40003f04270 */
[----:B------:R-:W-:-:S11]  /*169e0*/  IADD3 R5, R5, -0x2, RZ ;  /* 0xfffffffe05057810 */ /* 0x000fd60007ffe0ff */
[----:B------:R-:W-:Y:S05]  /*169f0*/  @P0 BRA `(.L_x_3815) ;  /* 0xffffffec00c80947 */ /* 0x000fea000383ffff */
.L_x_3791:
[----:B------:R-:W-:Y:S05]  /*16a00*/  BSYNC B0 ;  /* 0x0000000000007941 */ /* 0x000fea0003800000 */
.L_x_3790:
        /* <DEDUP_REMOVED lines=12> */
[----:B------:R-:W-:Y:S02]  /*16ad0*/  VOTEU.ANY UR4, UPT, PT ;  /* 0x0000000000047886 */ /* 0x000fe400038e0100 */
        /* <DEDUP_REMOVED lines=12> */
.L_x_3817:
[----:B------:R-:W-:Y:S05]  /*16ba0*/  BSYNC B0 ;  /* 0x0000000000007941 */ /* 0x000fea0003800000 */
.L_x_3816:
[----:B--2---:R-:W2:Y:S02]  /*16bb0*/  LDL.LU R2, [R1+0x8] ;  /* 0x0000080001027983 */ /* 0x004ea40000300800 */
[----:B--2---:R-:W-:-:S05]  /*16bc0*/  LOP3.LUT R2, R2, R0, RZ, 0x3c, !PT ;  /* 0x0000000002027212 */ /* 0x004fca00078e3cff */
[----:B------:R2:W-:Y:S02]  /*16bd0*/  STL [R1+0x8], R2 ;  /* 0x0000080201007387 */ /* 0x0005e40000100800 */
.L_x_3772:
[----:B------:R-:W-:Y:S05]  /*16be0*/  BSYNC B6 ;  /* 0x0000000000067941 */ /* 0x000fea0003800000 */
.L_x_3770:
[----:B------:R-:W-:-:S03]  /*16bf0*/  UMOV UR4, 0xffffffff ;  /* 0xffffffff00047882 */ /* 0x000fc60000000000 */
[----:B------:R-:W-:Y:S05]  /*16c00*/  BRA.DIV UR4, `(.L_x_3818) ;  /* 0x0000001e043c7947 */ /* 0x000fea000b800000 */
[----:B------:R3:W4:Y:S04]  /*16c10*/  SHFL.IDX PT, R4, R16, RZ, 0x1f ;  /* 0x00001fff10047589 */ /* 0x00072800000e0000 */
[----:B------:R3:W0:Y:S02]  /*16c20*/  SHFL.IDX PT, R6, R16, 0x1, 0x1f ;  /* 0x00201f0010067f89 */ /* 0x00062400000e0000 */
.L_x_3902:
[----:B------:R-:W0:Y:S01]  /*16c30*/  S2R R0, SR_TID.X ;  /* 0x0000000000007919 */ /* 0x000e220000002100 */
        /* <DEDUP_REMOVED lines=10> */
[----:B0-----:R-:W-:-:S05]  /*16ce0*/  IMAD.WIDE R2, R5, 0x4, R2 ;  /* 0x0000000405027825 */ /* 0x001fca00078e0202 */
[----:B------:R0:W5:Y:S02]  /*16cf0*/  LDG.E R17, desc[UR54][R2.64] ;  /* 0x0000003602117981 */ /* 0x000164000c1e1900 */
.L_x_3820:
[----:B------:R-:W-:Y:S05]  /*16d00*/  BSYNC B0 ;  /* 0x0000000000007941 */ /* 0x000fea0003800000 */
.L_x_3819:
        /* <DEDUP_REMOVED lines=19> */
[----:B------:R-:W2:Y:S02]  /*16e40*/  SHFL.UP PT, R14, R7, 0x10, RZ ;  /* 0x06000000070e7989 */ /* 0x000ea400000e00ff */
[----:B--2---:R-:W-:-:S05]  /*16e50*/  SEL R2, R14, RZ, P0 ;  /* 0x000000ff0e027207 */ /* 0x004fca0000000000 */
[----:B------:R-:W-:-:S05]  /*16e60*/  IMAD.IADD R2, R7, 0x1, R2 ;  /* 0x0000000107027824 */ /* 0x000fca00078e0202 */
[----:B------:R0:W2:Y:S02]  /*16e70*/  SHFL.IDX PT, R14, R2, 0x1f, 0x1f ;  /* 0x03e01f00020e7f89 */ /* 0x0000a400000e0000 */
.L_x_3910:
[----:B------:R-:W-:Y:S02]  /*16e80*/  ULDC UR4, c[0x0][0xd10] ;  /* 0x0003440000047ab9 */ /* 0x000fe40000000800 */
[----:B---3--:R-:W-:-:S04]  /*16e90*/  IMAD.U32 R16, RZ, RZ, UR4 ;  /* 0x00000004ff107e24 */ /* 0x008fc8000f8e00ff */
[----:B--2---:R-:W-:-:S04]  /*16ea0*/  IMAD R3, R14, R16, RZ ;  /* 0x000000100e037224 */ /* 0x004fc800078e02ff */
[----:B------:R-:W-:-:S05]  /*16eb0*/  IMAD.IADD R6, R6, 0x1, R3 ;  /* 0x0000000106067824 */ /* 0x000fca00078e0203 */
[----:B----4-:R-:W-:-:S13]  /*16ec0*/  ISETP.GT.AND P0, PT, R6, R4, PT ;  /* 0x000000040600720c */ /* 0x010fda0003f04270 */
[----:B------:R-:W-:Y:S05]  /*16ed0*/  @P0 BRA `(.L_x_3822) ;  /* 0x0000000000b40947 */ /* 0x000fea0003800000 */
[----:B------:R-:W2:Y:S02]  /*16ee0*/  LDC R0, c[0x0][0xd14] ;  /* 0x00034500ff007b82 */ /* 0x000ea40000000800 */
.L_x_3827:
        /* <DEDUP_REMOVED lines=14> */
.L_x_3825:
[----:B------:R-:W-:Y:S05]  /*16fd0*/  BSYNC B0 ;  /* 0x0000000000007941 */ /* 0x000fea0003800000 */
.L_x_3824:
[----:B------:R-:W-:-:S03]  /*16fe0*/  UMOV UR4, 0xffffffff ;  /* 0xffffffff00047882 */ /* 0x000fc60000000000 */
[----:B------:R-:W-:Y:S05]  /*16ff0*/  BRA.DIV UR4, `(.L_x_3826) ;  /* 0x0000001e045c7947 */ /* 0x000fea000b800000 */
[----:B-----5:R-:W0:Y:S01]  /*17000*/  SHFL.UP PT, R14, R17, 0x1, RZ ;  /* 0x04200000110e7989 */ /* 0x020e2200000e00ff */
        /* <DEDUP_REMOVED lines=20> */
.L_x_3918:
[----:B------:R-:W-:Y:S02]  /*17150*/  ULDC UR4, c[0x0][0xd10] ;  /* 0x0003440000047ab9 */ /* 0x000fe40000000800 */
[----:B------:R-:W-:-:S04]  /*17160*/  IMAD.U32 R16, RZ, RZ, UR4 ;  /* 0x00000004ff107e24 */ /* 0x000fc8000f8e00ff */
[----:B--2---:R-:W-:-:S04]  /*17170*/  IMAD R3, R14, R16, RZ ;  /* 0x000000100e037224 */ /* 0x004fc800078e02ff */
[----:B------:R-:W-:-:S05]  /*17180*/  IMAD.IADD R6, R3, 0x1, R6 ;  /* 0x0000000103067824 */ /* 0x000fca00078e0206 */
[----:B------:R-:W-:-:S13]  /*17190*/  ISETP.GT.AND P0, PT, R6, R4, PT ;  /* 0x000000040600720c */ /* 0x000fda0003f04270 */
[----:B------:R-:W-:Y:S05]  /*171a0*/  @!P0 BRA `(.L_x_3827) ;  /* 0xfffffffc00508947 */ /* 0x000fea000383ffff */
.L_x_3822:
        /* <DEDUP_REMOVED lines=8> */
.L_x_3922:
[----:B------:R-:W-:Y:S01]  /*17230*/  ISETP.NE.AND P0, PT, R3, RZ, PT ;  /* 0x000000ff0300720c */ /* 0x000fe20003f05270 */
[----:B------:R-:W-:-:S12]  /*17240*/  IMAD.MOV.U32 R14, RZ, RZ, RZ ;  /* 0x000000ffff0e7224 */ /* 0x000fd800078e00ff */
[----:B------:R-:W-:Y:S05]  /*17250*/  @!P0 BRA `(.L_x_3829) ;  /* 0x0000000000108947 */ /* 0x000fea0003800000 */
[----:B------:R-:W-:Y:S01]  /*17260*/  UMOV UR4, 0xffffffff ;  /* 0xffffffff00047882 */ /* 0x000fe20000000000 */
[----:B-1----:R-:W-:Y:S02]  /*17270*/  IADD3 R12, R5, -0x1, RZ ;  /* 0xffffffff050c7810 */ /* 0x002fe40007ffe0ff */
[----:B------:R-:W-:Y:S05]  /*17280*/  BRA.DIV UR4, `(.L_x_3830) ;  /* 0x0000001e04d47947 */ /* 0x000fea000b800000 */
[----:B------:R4:W1:Y:S02]  /*17290*/  SHFL.IDX PT, R14, R2, R12, 0x1f ;  /* 0x00001f0c020e7589 */ /* 0x00086400000e0000 */
.L_x_3829:
[----:B-1----:R-:W-:Y:S01]  /*172a0*/  IMAD R16, R14, R16, R6 ;  /* 0x000000100e107224 */ /* 0x002fe200078e0206 */
[-C--:B---3--:R-:W-:Y:S01]  /*172b0*/  IABS R6, R17.reuse ;  /* 0x0000001100067213 */ /* 0x088fe20000000000 */
[----:B0---4-:R-:W-:Y:S01]  /*172c0*/  IMAD.MOV.U32 R2, RZ, RZ, RZ ;  /* 0x000000ffff027224 */ /* 0x011fe200078e00ff */
[----:B------:R-:W-:Y:S01]  /*172d0*/  IABS R8, R17 ;  /* 0x0000001100087213 */ /* 0x000fe20000000000 */
[----:B------:R-:W-:Y:S01]  /*172e0*/  IMAD.IADD R4, R4, 0x1, -R16 ;  /* 0x0000000104047824 */ /* 0x000fe200078e0a10 */
[----:B------:R-:W0:Y:S01]  /*172f0*/  I2F.RP R7, R6 ;  /* 0x0000000600077306 */ /* 0x000e220000209400 */
[----:B------:R-:W-:Y:S02]  /*17300*/  IMAD.IADD R19, R5, 0x1, R19 ;  /* 0x0000000105137824 */ /* 0x000fe400078e0213 */
        /* <DEDUP_REMOVED lines=24> */
.L_x_3823:
[----:B------:R-:W-:Y:S01]  /*17490*/  UMOV UR4, URZ ;  /* 0x0000003f00047c82 */ /* 0x000fe20008000000 */
[----:B------:R-:W-:Y:S01]  /*174a0*/  UMOV UR5, URZ ;  /* 0x0000003f00057c82 */ /* 0x000fe20008000000 */
[----:B------:R-:W-:Y:S01]  /*174b0*/  ULDC UR6, c[0x0][0xd14] ;  /* 0x0003450000067ab9 */ /* 0x000fe20000000800 */
[----:B------:R-:W-:Y:S02]  /*174c0*/  IMAD.MOV.U32 R16, RZ, RZ, R4 ;  /* 0x000000ffff107224 */ /* 0x000fe400078e0004 */
[----:B------:R-:W-:Y:S02]  /*174d0*/  IMAD.U32 R17, RZ, RZ, UR4 ;  /* 0x00000004ff117e24 */ /* 0x000fe4000f8e00ff */
[----:B------:R-:W-:Y:S02]  /*174e0*/  IMAD.U32 R18, RZ, RZ, UR5 ;  /* 0x00000005ff127e24 */ /* 0x000fe4000f8e00ff */
[----:B------:R-:W-:-:S07]  /*174f0*/  IMAD.U32 R19, RZ, RZ, UR6 ;  /* 0x00000006ff137e24 */ /* 0x000fce000f8e00ff */
.L_x_3831:
        /* <DEDUP_REMOVED lines=12> */
.L_x_3750:
[----:B0-----:R-:W4:Y:S01]  /*175c0*/  LDL.LU R0, [R1+0x28] ;  /* 0x0000280001007983 */ /* 0x001f220000300800 */
[----:B--2---:R-:W0:Y:S01]  /*175d0*/  S2R R5, SR_CgaCtaId ;  /* 0x0000000000057919 */ /* 0x004e220000008800 */
[----:B----4-:R-:W-:-:S05]  /*175e0*/  VIADD R0, R0, 0x1 ;  /* 0x0000000100007836 */ /* 0x010fca0000000000 */
[----:B---3--:R-:W-:-:S04]  /*175f0*/  LEA.HI R2, R0, R0, RZ, 0x1 ;  /* 0x0000000000027211 */ /* 0x008fc800078f08ff */
[----:B------:R-:W-:-:S04]  /*17600*/  LOP3.LUT R3, R2, 0xfffffffe, RZ, 0xc0, !PT ;  /* 0xfffffffe02037812 */ /* 0x000fc800078ec0ff */
[----:B------:R-:W-:Y:S02]  /*17610*/  IADD3 R3, R0, -R3, RZ ;  /* 0x8000000300037210 */ /* 0x000fe40007ffe0ff */
[----:B------:R-:W-:Y:S02]  /*17620*/  MOV R0, 0x400 ;  /* 0x0000040000007802 */ /* 0x000fe40000000f00 */
[----:B------:R-:W-:Y:S02]  /*17630*/  SHF.L.U32 R3, R3, 0x1f, RZ ;  /* 0x0000001f03037819 */ /* 0x000fe400000006ff */
[----:B0-----:R-:W-:-:S04]  /*17640*/  LEA R0, R5, R0, 0x18 ;  /* 0x0000000005007211 */ /* 0x001fc800078ec0ff */
[----:B------:R-:W0:Y:S02]  /*17650*/  SYNCS.PHASECHK.TRANS64.TRYWAIT P0, [R0+URZ+0x38820], R3 ;  /* 0x03882003000075a7 */ /* 0x000e24000800017f */
[----:B0-----:R-:W-:Y:S05]  /*17660*/  @!P0 BRA `(.L_x_3833) ;  /* 0x0000001c00008947 */ /* 0x001fea0003800000 */
.L_x_3925:
[----:B------:R-:W-:-:S03]  /*17670*/  UMOV UR4, 0xffffffff ;  /* 0xffffffff00047882 */ /* 0x000fc60000000000 */
[----:B------:R-:W-:Y:S05]  /*17680*/  BRA.DIV UR4, `(.L_x_3834) ;  /* 0x0000001e040c7947 */ /* 0x000fea000b800000 */
[----:B------:R-:W2:Y:S02]  /*17690*/  S2R R2, SR_TID.X ;  /* 0x0000000000027919 */ /* 0x000ea40000002100 */
[----:B--2---:R-:W-:-:S04]  /*176a0*/  SHF.R.U32.HI R2, RZ, 0x5, R2 ;  /* 0x00000005ff027819 */ /* 0x004fc80000011602 */
[----:B------:R-:W-:-:S05]  /*176b0*/  LOP3.LUT R2, R2, 0x3, RZ, 0xc0, !PT ;  /* 0x0000000302027812 */ /* 0x000fca00078ec0ff */
[----:B------:R2:W3:Y:S02]  /*176c0*/  SHFL.IDX PT, R14, R2, RZ, 0x1f ;  /* 0x00001fff020e7589 */ /* 0x0004e400000e0000 */
.L_x_3928:
[----:B---3--:R-:W-:-:S13]  /*176d0*/  ISETP.NE.AND P0, PT, R14, RZ, PT ;  /* 0x000000ff0e00720c */ /* 0x008fda0003f05270 */
[----:B------:R-:W-:Y:S05]  /*176e0*/  @P0 BRA `(.L_x_3625) ;  /* 0x0000000000940947 */ /* 0x000fea0003800000 */
[----:B------:R-:W-:-:S03]  /*176f0*/  UMOV UR4, 0xffffffff ;  /* 0xffffffff00047882 */ /* 0x000fc60000000000 */
[----:B------:R-:W-:Y:S05]  /*17700*/  BRA.DIV UR4, `(.L_x_3835) ;  /* 0x0000001e04207947 */ /* 0x000fea000b800000 */
[----:B------:R-:W-:-:S13]  /*17710*/  ELECT P6, URZ, PT ;  /* 0x00000000003f782f */ /* 0x000fda00038c0000 */
.L_x_3931:
[----:B------:R-:W-:Y:S05]  /*17720*/  @!P6 BRA `(.L_x_3625) ;  /* 0x000000000084e947 */ /* 0x000fea0003800000 */
[----:B--2---:R-:W2:Y:S02]  /*17730*/  LDL.LU R2, [R1+0x3c] ;  /* 0x00003c0001027983 */ /* 0x004ea40000300800 */
[----:B--2---:R-:W-:-:S04]  /*17740*/  LOP3.LUT R2, R2, 0x2, RZ, 0xfc, !PT ;  /* 0x0000000202027812 */ /* 0x004fc800078efcff */
[----:B------:R-:W-:-:S13]  /*17750*/  ISETP.NE.AND P2, PT, R2, 0x3, PT ;  /* 0x000000030200780c */ /* 0x000fda0003f45270 */
[----:B------:R-:W-:Y:S05]  /*17760*/  @!P2 BRA `(.L_x_3836) ;  /* 0x000000000004a947 */ /* 0x000fea0003800000 */
[----:B------:R-:W-:Y:S01]  /*17770*/  BPT.TRAP 0x1 ;  /* 0x000000040000795c */ /* 0x000fe20000300000 */
.L_x_3836:
        /* <DEDUP_REMOVED lines=14> */
.L_x_3932:
[----:B------:R-:W2:Y:S02]  /*17860*/  SYNCS.PHASECHK.TRANS64.TRYWAIT P0, [R7+URZ], R2 ;  /* 0x00000002070075a7 */ /* 0x000ea4000800017f */
[----:B--2---:R-:W-:Y:S05]  /*17870*/  @!P0 BRA `(.L_x_3838) ;  /* 0x0000001800f88947 */ /* 0x004fea0003800000 */
.L_x_3933:
[----:B------:R-:W-:Y:S05]  /*17880*/  @!P2 BRA `(.L_x_3839) ;  /* 0x000000000004a947 */ /* 0x000fea0003800000 */
[----:B------:R-:W-:Y:S01]  /*17890*/  BPT.TRAP 0x1 ;  /* 0x000000040000795c */ /* 0x000fe20000300000 */
.L_x_3839:
[----:B------:R-:W3:Y:S01]  /*178a0*/  LDL.LU R4, [R1] ;  /* 0x0000000001047983 */ /* 0x000ee20000300800 */
[----:B------:R-:W-:-:S05]  /*178b0*/  VIADD R0, R0, 0x38860 ;  /* 0x0003886000007836 */ /* 0x000fca0000000000 */
[----:B---3--:R-:W-:-:S04]  /*178c0*/  LEA R4, R4, R0, 0x3 ;  /* 0x0000000004047211 */ /* 0x008fc800078e18ff */
[----:B------:R-:W3:Y:S02]  /*178d0*/  SYNCS.PHASECHK.TRANS64.TRYWAIT P0, [R4+URZ], R5 ;  /* 0x00000005040075a7 */ /* 0x000ee4000800017f */
[----:B---3--:R-:W-:Y:S05]  /*178e0*/  @!P0 BRA `(.L_x_3840) ;  /* 0x0000001800f08947 */ /* 0x008fea0003800000 */
.L_x_3934:
[----:B------:R-:W-:-:S07]  /*178f0*/  IMAD R3, R3, 0x8, R0 ;  /* 0x0000000803037824 */ /* 0x000fce00078e0200 */
.L_x_3841:
[----:B----4-:R4:W0:Y:S02]  /*17900*/  SYNCS.PHASECHK.TRANS64.TRYWAIT P0, [R3+URZ], R2 ;  /* 0x00000002030075a7 */ /* 0x010824000800017f */
[----:B0-----:R-:W-:Y:S05]  /*17910*/  @!P0 NANOSLEEP.SYNCS 0x989680 ;  /* 0x009896800000895d */ /* 0x001fea0003900000 */
[----:B------:R-:W0:Y:S02]  /*17920*/  @!P0 SYNCS.PHASECHK.TRANS64 P0, [R3+URZ], R2 ;  /* 0x00000002030085a7 */ /* 0x000e24000800007f */
[----:B0-----:R-:W-:Y:S05]  /*17930*/  @!P0 BRA `(.L_x_3841) ;  /* 0xfffffffc00f08947 */ /* 0x001fea000383ffff */
.L_x_3625:
[----:B------:R-:W-:Y:S05]  /*17940*/  BSYNC B8 ;  /* 0x0000000000087941 */ /* 0x000fea0003800000 */
.L_x_3622:
[----:B------:R-:W-:Y:S05]  /*17950*/  EXIT ;  /* 0x000000000000794d */ /* 0x000fea0003800000 */
.L_x_3641:
[----:B0-----:R0:W1:Y:S02]  /*17960*/  SYNCS.PHASECHK.TRANS64.TRYWAIT P5, [R72+URZ+0x38890], R59 ;  /* 0x0388903b480075a7 */ /* 0x00106400080a017f */
[----:B-1----:R-:W-:Y:S05]  /*17970*/  @!P5 NANOSLEEP.SYNCS 0x989680 ;  /* 0x009896800000d95d */ /* 0x002fea0003900000 */
[----:B------:R-:W1:Y:S02]  /*17980*/  @!P5 SYNCS.PHASECHK.TRANS64 P5, [R72+URZ+0x38890], R59 ;  /* 0x0388903b4800d5a7 */ /* 0x000e6400080a007f */
[----:B-1----:R-:W-:Y:S05]  /*17990*/  @!P5 BRA `(.L_x_3641) ;  /* 0xfffffffc00f0d947 */ /* 0x002fea000383ffff */
[----:B------:R-:W-:Y:S05]  /*179a0*/  BRA `(.L_x_3842) ;  /* 0xfffffeac00247947 */ /* 0x000fea000383ffff */
.L_x_3651:
[----:B0-----:R0:W1:Y:S02]  /*179b0*/  SYNCS.PHASECHK.TRANS64.TRYWAIT P5, [R72+URZ+0x38890], R59 ;  /* 0x0388903b480075a7 */ /* 0x00106400080a017f */
[----:B-1----:R-:W-:Y:S05]  /*179c0*/  @!P5 NANOSLEEP.SYNCS 0x989680 ;  /* 0x009896800000d95d */ /* 0x002fea0003900000 */
[----:B------:R-:W1:Y:S02]  /*179d0*/  @!P5 SYNCS.PHASECHK.TRANS64 P5, [R72+URZ+0x38890], R59 ;  /* 0x0388903b4800d5a7 */ /* 0x000e6400080a007f */
[----:B-1----:R-:W-:Y:S05]  /*179e0*/  @!P5 BRA `(.L_x_3651) ;  /* 0xfffffffc00f0d947 */ /* 0x002fea000383ffff */
[----:B------:R-:W-:Y:S05]  /*179f0*/  BRA `(.L_x_3843) ;  /* 0xfffffeb4007c7947 */ /* 0x000fea000383ffff */
.L_x_3656:
[----:B0-----:R0:W1:Y:S02]  /*17a00*/  SYNCS.PHASECHK.TRANS64.TRYWAIT P5, [R72+URZ+0x38890], R59 ;  /* 0x0388903b480075a7 */ /* 0x00106400080a017f */
[----:B-1----:R-:W-:Y:S05]  /*17a10*/  @!P5 NANOSLEEP.SYNCS 0x989680 ;  /* 0x009896800000d95d */ /* 0x002fea0003900000 */
[----:B------:R-:W1:Y:S02]  /*17a20*/  @!P5 SYNCS.PHASECHK.TRANS64 P5, [R72+URZ+0x38890], R59 ;  /* 0x0388903b4800d5a7 */ /* 0x000e6400080a007f */
[----:B-1----:R-:W-:Y:S05]  /*17a30*/  @!P5 BRA `(.L_x_3656) ;  /* 0xfffffffc00f0d947 */ /* 0x002fea000383ffff */
[----:B------:R-:W-:Y:S05]  /*17a40*/  BRA `(.L_x_3844) ;  /* 0xfffffebc008c7947 */ /* 0x000fea000383ffff */
.L_x_3660:
[----:B----4-:R4:W0:Y:S02]  /*17a50*/  SYNCS.PHASECHK.TRANS64.TRYWAIT P0, [R72+URZ+0x388b0], R59 ;  /* 0x0388b03b480075a7 */ /* 0x010824000800017f */
[----:B0-----:R-:W-:Y:S05]  /*17a60*/  @!P0 NANOSLEEP.SYNCS 0x989680 ;  /* 0x009896800000895d */ /* 0x001fea0003900000 */
[----:B------:R-:W0:Y:S02]  /*17a70*/  @!P0 SYNCS.PHASECHK.TRANS64 P0, [R72+URZ+0x388b0], R59 ;  /* 0x0388b03b480085a7 */ /* 0x000e24000800007f */
[----:B0-----:R-:W-:Y:S05]  /*17a80*/  @!P0 BRA `(.L_x_3660) ;  /* 0xfffffffc00f08947 */ /* 0x001fea000383ffff */
[----:B------:R-:W-:Y:S05]  /*17a90*/  BRA `(.L_x_3845) ;  /* 0xfffffec000047947 */ /* 0x000fea000383ffff */
.L_x_3685:
[----:B------:R-:W-:Y:S01]  /*17aa0*/  BSSY B1, `(.L_x_3846) ;  /* 0x0000008000017945 */ /* 0x000fe20003800000 */
[----:B------:R-:W-:Y:S02]  /*17ab0*/  IMAD.MOV.U32 R13, RZ, RZ, R26 ;  /* 0x000000ffff0d7224 */ /* 0x000fe400078e001a */
[----:B------:R-:W-:Y:S02]  /*17ac0*/  IMAD.MOV.U32 R12, RZ, RZ, RZ ;  /* 0x000000ffff0c7224 */ /* 0x000fe400078e00ff */
[----:B------:R-:W-:Y:S02]  /*17ad0*/  IMAD.MOV.U32 R11, RZ, RZ, 0x1c1f ;  /* 0x00001c1fff0b7424 */ /* 0x000fe400078e00ff */
[----:B------:R-:W-:-:S07]  /*17ae0*/  IMAD.MOV.U32 R15, RZ, RZ, -0x1 ;  /* 0xffffffffff0f7424 */ /* 0x000fce00078e00ff */
[----:B0----5:R-:W-:Y:S05]  /*17af0*/  WARPSYNC.COLLECTIVE R15, `(.L_x_3847) ;  /* 0x000000000f087348 */ /* 0x021fea0003c00000 */
[----:B------:R1:W2:Y:S02]  /*17b00*/  SHFL.IDX P6, R14, R13, R12, R11 ;  /* 0x0000000c0d0e7389 */ /* 0x0002a400000c000b */
[----:B012--5:R-:W-:Y:S01]  /*17b10*/  ENDCOLLECTIVE ;  /* 0x000000000000791b */ /* 0x027fe20003800000 */
.L_x_3847:
[----:B------:R-:W-:Y:S05]  /*17b20*/  BSYNC B1 ;  /* 0x0000000000017941 */ /* 0x000fea0003800000 */
.L_x_3846:
[----:B------:R-:W-:Y:S05]  /*17b30*/  BRA `(.L_x_3848) ;  /* 0xfffffeec002c7947 */ /* 0x000fea000383ffff */
.L_x_3686:
[----:B------:R-:W-:Y:S01]  /*17b40*/  BSSY B1, `(.L_x_3849) ;  /* 0x0000008000017945 */ /* 0x000fe20003800000 */
[----:B------:R-:W-:Y:S01]  /*17b50*/  MOV R13, R24 ;  /* 0x00000018000d7202 */ /* 0x000fe20000000f00 */
[----:B------:R-:W-:Y:S02]  /*17b60*/  IMAD.MOV.U32 R12, RZ, RZ, RZ ;  /* 0x000000ffff0c7224 */ /* 0x000fe400078e00ff */
[----:B------:R-:W-:Y:S02]  /*17b70*/  IMAD.MOV.U32 R11, RZ, RZ, 0x1c1f ;  /* 0x00001c1fff0b7424 */ /* 0x000fe400078e00ff */
[----:B------:R-:W-:-:S07]  /*17b80*/  IMAD.MOV.U32 R15, RZ, RZ, -0x1 ;  /* 0xffffffffff0f7424 */ /* 0x000fce00078e00ff */
[----:B0----5:R-:W-:Y:S05]  /*17b90*/  WARPSYNC.COLLECTIVE R15, `(.L_x_3850) ;  /* 0x000000000f087348 */ /* 0x021fea0003c00000 */
[----:B------:R1:W2:Y:S02]  /*17ba0*/  SHFL.IDX P6, R14, R13, R12, R11 ;  /* 0x0000000c0d0e7389 */ /* 0x0002a400000c000b */
[----:B012--5:R-:W-:Y:S01]  /*17bb0*/  ENDCOLLECTIVE ;  /* 0x000000000000791b */ /* 0x027fe20003800000 */
.L_x_3850:
[----:B------:R-:W-:Y:S05]  /*17bc0*/  BSYNC B1 ;  /* 0x0000000000017941 */ /* 0x000fea0003800000 */
.L_x_3849:
[----:B------:R-:W-:Y:S05]  /*17bd0*/  BRA `(.L_x_3851) ;  /* 0xfffffeec000c7947 */ /* 0x000fea000383ffff */
.L_x_3687:
[----:B------:R-:W-:Y:S01]  /*17be0*/  BSSY B1, `(.L_x_3852) ;  /* 0x0000008000017945 */ /* 0x000fe20003800000 */
[----:B------:R-:W-:Y:S01]  /*17bf0*/  IMAD.MOV.U32 R13, RZ, RZ, R28 ;  /* 0x000000ffff0d7224 */ /* 0x000fe200078e001c */
[----:B------:R-:W-:Y:S01]  /*17c00*/  MOV R11, 0x1c1f ;  /* 0x00001c1f000b7802 */ /* 0x000fe20000000f00 */
[----:B------:R-:W-:Y:S02]  /*17c10*/  IMAD.MOV.U32 R12, RZ, RZ, RZ ;  /* 0x000000ffff0c7224 */ /* 0x000fe400078e00ff */
[----:B------:R-:W-:-:S07]  /*17c20*/  IMAD.MOV.U32 R15, RZ, RZ, -0x1 ;  /* 0xffffffffff0f7424 */ /* 0x000fce00078e00ff */
[----:B0----5:R-:W-:Y:S05]  /*17c30*/  WARPSYNC.COLLECTIVE R15, `(.L_x_3853) ;  /* 0x000000000f087348 */ /* 0x021fea0003c00000 */
[----:B------:R1:W2:Y:S02]  /*17c40*/  SHFL.IDX P6, R14, R13, R12, R11 ;  /* 0x0000000c0d0e7389 */ /* 0x0002a400000c000b */
[----:B012--5:R-:W-:Y:S01]  /*17c50*/  ENDCOLLECTIVE ;  /* 0x000000000000791b */ /* 0x027fe20003800000 */
.L_x_3853:
[----:B------:R-:W-:Y:S05]  /*17c60*/  BSYNC B1 ;  /* 0x0000000000017941 */ /* 0x000fea0003800000 */
.L_x_3852:
[----:B------:R-:W-:Y:S05]  /*17c70*/  BRA `(.L_x_3854) ;  /* 0xfffffee800ec7947 */ /* 0x000fea000383ffff */
.L_x_3688:
        /* <DEDUP_REMOVED lines=8> */
.L_x_3856:
[----:B------:R-:W-:Y:S05]  /*17d00*/  BSYNC B1 ;  /* 0x0000000000017941 */ /* 0x000fea0003800000 */
.L_x_3855:
[----:B------:R-:W-:Y:S05]  /*17d10*/  BRA `(.L_x_3857) ;  /* 0xfffffee800cc7947 */ /* 0x000fea000383ffff */
.L_x_3690:
[----:B0-----:R0:W1:Y:S02]  /*17d20*/  SYNCS.PHASECHK.TRANS64.TRYWAIT P0, [R2+URZ+0x38800], R25 ;  /* 0x03880019020075a7 */ /* 0x001064000800017f */
[----:B-1----:R-:W-:Y:S05]  /*17d30*/  @!P0 NANOSLEEP.SYNCS 0x989680 ;  /* 0x009896800000895d */ /* 0x002fea0003900000 */
[----:B------:R-:W1:Y:S02]  /*17d40*/  @!P0 SYNCS.PHASECHK.TRANS64 P0, [R2+URZ+0x38800], R25 ;  /* 0x03880019020085a7 */ /* 0x000e64000800007f */
[----:B-1----:R-:W-:Y:S05]  /*17d50*/  @!P0 BRA `(.L_x_3690) ;  /* 0xfffffffc00f08947 */ /* 0x002fea000383ffff */
[----:B------:R-:W-:Y:S05]  /*17d60*/  BRA `(.L_x_3858) ;  /* 0xfffffeec00387947 */ /* 0x000fea000383ffff */
.L_x_3698:
        /* <DEDUP_REMOVED lines=8> */
.L_x_3860:
[----:B------:R-:W-:Y:S05]  /*17df0*/  BSYNC B1 ;  /* 0x0000000000017941 */ /* 0x000fea0003800000 */
.L_x_3859:
[----:B------:R-:W-:Y:S05]  /*17e00*/  BRA `(.L_x_3861) ;  /* 0xfffffef800087947 */ /* 0x000fea000383ffff */
.L_x_3699:
        /* <DEDUP_REMOVED lines=8> */
.L_x_3863:
[----:B------:R-:W-:Y:S05]  /*17e90*/  BSYNC B1 ;  /* 0x0000000000017941 */ /* 0x000fea0003800000 */
.L_x_3862:
[----:B------:R-:W-:Y:S05]  /*17ea0*/  BRA `(.L_x_3864) ;  /* 0xfffffef400ec7947 */ /* 0x000fea000383ffff */
.L_x_3700:
        /* <DEDUP_REMOVED lines=8> */
.L_x_3866:
[----:B------:R-:W-:Y:S05]  /*17f30*/  BSYNC B1 ;  /* 0x0000000000017941 */ /* 0x000fea0003800000 */
.L_x_3865:
[----:B------:R-:W-:Y:S05]  /*17f40*/  BRA `(.L_x_3867) ;  /* 0xfffffef400d07947 */ /* 0x000fea000383ffff */
.L_x_3701:
        /* <DEDUP_REMOVED lines=8> */
.L_x_3869:
[----:B------:R-:W-:Y:S05]  /*17fd0*/  BSYNC B1 ;  /* 0x0000000000017941 */ /* 0x000fea0003800000 */
.L_x_3868:
[----:B------:R-:W-:Y:S05]  /*17fe0*/  BRA `(.L_x_3870) ;  /* 0xfffffef400b47947 */ /* 0x000fea000383ffff */
.L_x_3703:
[----:B0-----:R0:W1:Y:S02]  /*17ff0*/  SYNCS.PHASECHK.TRANS64.TRYWAIT P1, [R2+URZ+0x38800], R9 ;  /* 0x03880009020075a7 */ /* 0x001064000802017f */
[----:B-1----:R-:W-:Y:S05]  /*18000*/  @!P1 NANOSLEEP.SYNCS 0x989680 ;  /* 0x009896800000995d */ /* 0x002fea0003900000 */
[----:B------:R-:W1:Y:S02]  /*18010*/  @!P1 SYNCS.PHASECHK.TRANS64 P1, [R2+URZ+0x38800], R9 ;  /* 0x03880009020095a7 */ /* 0x000e64000802007f */
[----:B-1----:R-:W-:Y:S05]  /*18020*/  @!P1 BRA `(.L_x_3703) ;  /* 0xfffffffc00f09947 */ /* 0x002fea000383ffff */
[----:B------:R-:W-:Y:S05]  /*18030*/  BRA `(.L_x_3871) ;  /* 0xfffffef800187947 */ /* 0x000fea000383ffff */
.L_x_3709:
[----:B0-----:R0:W1:Y:S02]  /*18040*/  SYNCS.PHASECHK.TRANS64.TRYWAIT P1, [R20+URZ+0x38830], R13 ;  /* 0x0388300d140075a7 */ /* 0x001064000802017f */
[----:B-1----:R-:W-:Y:S05]  /*18050*/  @!P1 NANOSLEEP.SYNCS 0x989680 ;  /* 0x009896800000995d */ /* 0x002fea0003900000 */
[----:B------:R-:W1:Y:S02]  /*18060*/  @!P1 SYNCS.PHASECHK.TRANS64 P1, [R20+URZ+0x38830], R13 ;  /* 0x0388300d140095a7 */ /* 0x000e64000802007f */
[----:B-1----:R-:W-:Y:S05]  /*18070*/  @!P1 BRA `(.L_x_3709) ;  /* 0xfffffffc00f09947 */ /* 0x002fea000383ffff */
[----:B------:R-:W-:Y:S05]  /*18080*/  BRA `(.L_x_3708) ;  /* 0xffffff04001c7947 */ /* 0x000fea000383ffff */
.L_x_3711:
[----:B-1----:R1:W2:Y:S02]  /*18090*/  SYNCS.PHASECHK.TRANS64.TRYWAIT P1, [R2+URZ+0x38810], R3 ;  /* 0x03881003020075a7 */ /* 0x0022a4000802017f */
[----:B--2---:R-:W-:Y:S05]  /*180a0*/  @!P1 NANOSLEEP.SYNCS 0x989680 ;  /* 0x009896800000995d */ /* 0x004fea0003900000 */
[----:B------:R-:W2:Y:S02]  /*180b0*/  @!P1 SYNCS.PHASECHK.TRANS64 P1, [R2+URZ+0x38810], R3 ;  /* 0x03881003020095a7 */ /* 0x000ea4000802007f */
[----:B--2---:R-:W-:Y:S05]  /*180c0*/  @!P1 BRA `(.L_x_3711) ;  /* 0xfffffffc00f09947 */ /* 0x004fea000383ffff */
[----:B------:R-:W-:Y:S05]  /*180d0*/  BRA `(.L_x_3872) ;  /* 0xffffff0400cc7947 */ /* 0x000fea000383ffff */
.L_x_3716:
[----:B-1----:R1:W3:Y:S02]  /*180e0*/  SYNCS.PHASECHK.TRANS64.TRYWAIT P1, [R20+URZ+0x38850], R13 ;  /* 0x0388500d140075a7 */ /* 0x0022e4000802017f */
[----:B---3--:R-:W-:Y:S05]  /*180f0*/  @!P1 NANOSLEEP.SYNCS 0x989680 ;  /* 0x009896800000995d */ /* 0x008fea0003900000 */
[----:B------:R-:W3:Y:S02]  /*18100*/  @!P1 SYNCS.PHASECHK.TRANS64 P1, [R20+URZ+0x38850], R13 ;  /* 0x0388500d140095a7 */ /* 0x000ee4000802007f */
[----:B---3--:R-:W-:Y:S05]  /*18110*/  @!P1 BRA `(.L_x_3716) ;  /* 0xfffffffc00f09947 */ /* 0x008fea000383ffff */
[----:B------:R-:W-:Y:S05]  /*18120*/  BRA `(.L_x_3715) ;  /* 0xffffff0400fc7947 */ /* 0x000fea000383ffff */
.L_x_3723:
[----:B-1----:R1:W2:Y:S02]  /*18130*/  SYNCS.PHASECHK.TRANS64.TRYWAIT P3, [R14+URZ+0x38830], R11 ;  /* 0x0388300b0e0075a7 */ /* 0x0022a4000806017f */
[----:B--2---:R-:W-:Y:S05]  /*18140*/  @!P3 NANOSLEEP.SYNCS 0x989680 ;  /* 0x009896800000b95d */ /* 0x004fea0003900000 */
[----:B------:R-:W2:Y:S02]  /*18150*/  @!P3 SYNCS.PHASECHK.TRANS64 P3, [R14+URZ+0x38830], R11 ;  /* 0x0388300b0e00b5a7 */ /* 0x000ea4000806007f */
[----:B--2---:R-:W-:Y:S05]  /*18160*/  @!P3 BRA `(.L_x_3723) ;  /* 0xfffffffc00f0b947 */ /* 0x004fea000383ffff */
[----:B------:R-:W-:Y:S05]  /*18170*/  BRA `(.L_x_3722) ;  /* 0xffffff30009c7947 */ /* 0x000fea000383ffff */
.L_x_3728:
[----:B---3--:R3:W4:Y:S02]  /*18180*/  SYNCS.PHASECHK.TRANS64.TRYWAIT P3, [R14+URZ+0x38850], R11 ;  /* 0x0388500b0e0075a7 */ /* 0x008724000806017f */
[----:B----4-:R-:W-:Y:S05]  /*18190*/  @!P3 NANOSLEEP.SYNCS 0x989680 ;  /* 0x009896800000b95d */ /* 0x010fea0003900000 */
[----:B------:R-:W4:Y:S02]  /*181a0*/  @!P3 SYNCS.PHASECHK.TRANS64 P3, [R14+URZ+0x38850], R11 ;  /* 0x0388500b0e00b5a7 */ /* 0x000f24000806007f */
[----:B----4-:R-:W-:Y:S05]  /*181b0*/  @!P3 BRA `(.L_x_3728) ;  /* 0xfffffffc00f0b947 */ /* 0x010fea000383ffff */
[----:B------:R-:W-:Y:S05]  /*181c0*/  BRA `(.L_x_3727) ;  /* 0xffffff34003c7947 */ /* 0x000fea000383ffff */
.L_x_3754:
        /* <DEDUP_REMOVED lines=8> */
[----:B-----5:R-:W-:Y:S05]  /*18250*/  WARPSYNC.COLLECTIVE R15, `(.L_x_3874) ;  /* 0x000000000f087348 */ /* 0x020fea0003c00000 */
[----:B------:R0:W1:Y:S02]  /*18260*/  SHFL.IDX P6, R14, R13, R12, R11 ;  /* 0x0000000c0d0e7389 */ /* 0x00006400000c000b */
[----:B01---5:R-:W-:Y:S01]  /*18270*/  ENDCOLLECTIVE ;  /* 0x000000000000791b */ /* 0x023fe20003800000 */
.L_x_3874:
[----:B------:R-:W-:Y:S05]  /*18280*/  BSYNC B1 ;  /* 0x0000000000017941 */ /* 0x000fea0003800000 */
.L_x_3873:
[----:B------:R-:W-:Y:S05]  /*18290*/  BRA `(.L_x_3875) ;  /* 0xffffffa400647947 */ /* 0x000fea000383ffff */
.L_x_3755:
[----:B------:R-:W-:Y:S01]  /*182a0*/  BSSY B1, `(.L_x_3876) ;  /* 0x0000006000017945 */ /* 0x000fe20003800000 */
[----:B------:R-:W-:-:S07]  /*182b0*/  IMAD.MOV.U32 R15, RZ, RZ, -0x1 ;  /* 0xffffffffff0f7424 */ /* 0x000fce00078e00ff */
[----:B-----5:R-:W-:Y:S05]  /*182c0*/  WARPSYNC.COLLECTIVE R15, `(.L_x_3877) ;  /* 0x000000000f0c7348 */ /* 0x020fea0003c00000 */
[----:B------:R-:W-:Y:S02]  /*182d0*/  ELECT P6, UR62, PT ;  /* 0x00000000003e782f */ /* 0x000fe400038c0000 */
[----:B------:R-:W-:Y:S01]  /*182e0*/  MOV R14, UR62 ;  /* 0x0000003e000e7c02 */ /* 0x000fe20008000f00 */
[----:B-----5:R-:W-:Y:S10]  /*182f0*/  ENDCOLLECTIVE ;  /* 0x000000000000791b */ /* 0x020ff40003800000 */
.L_x_3877:
[----:B------:R-:W-:Y:S05]  /*18300*/  BSYNC B1 ;  /* 0x0000000000017941 */ /* 0x000fea0003800000 */
.L_x_3876:
[----:B------:R-:W-:Y:S05]  /*18310*/  BRA `(.L_x_3878) ;  /* 0xffffffa400507947 */ /* 0x000fea000383ffff */
.L_x_3756:
[----:B0-----:R0:W1:Y:S02]  /*18320*/  SYNCS.PHASECHK.TRANS64.TRYWAIT P0, [R5+URZ+0x38820], R6 ;  /* 0x03882006050075a7 */ /* 0x001064000800017f */
[----:B-1----:R-:W-:Y:S05]  /*18330*/  @!P0 NANOSLEEP.SYNCS 0x989680 ;  /* 0x009896800000895d */ /* 0x002fea0003900000 */
[----:B------:R-:W1:Y:S02]  /*18340*/  @!P0 SYNCS.PHASECHK.TRANS64 P0, [R5+URZ+0x38820], R6 ;  /* 0x03882006050085a7 */ /* 0x000e64000800007f */
[----:B-1----:R-:W-:Y:S05]  /*18350*/  @!P0 BRA `(.L_x_3756) ;  /* 0xfffffffc00f08947 */ /* 0x002fea000383ffff */
[----:B------:R-:W-:Y:S05]  /*18360*/  BRA `(.L_x_3879) ;  /* 0xffffffa400687947 */ /* 0x000fea000383ffff */
.L_x_3759:
[----:B0-----:R0:W1:Y:S02]  /*18370*/  SYNCS.PHASECHK.TRANS64.TRYWAIT P0, [R6+URZ+0x388a0], R9 ;  /* 0x0388a009060075a7 */ /* 0x001064000800017f */
[----:B-1----:R-:W-:Y:S05]  /*18380*/  @!P0 NANOSLEEP.SYNCS 0x989680 ;  /* 0x009896800000895d */ /* 0x002fea0003900000 */
[----:B------:R-:W1:Y:S02]  /*18390*/  @!P0 SYNCS.PHASECHK.TRANS64 P0, [R6+URZ+0x388a0], R9 ;  /* 0x0388a009060085a7 */ /* 0x000e64000800007f */
[----:B-1----:R-:W-:Y:S05]  /*183a0*/  @!P0 BRA `(.L_x_3759) ;  /* 0xfffffffc00f08947 */ /* 0x002fea000383ffff */
[----:B------:R-:W-:Y:S05]  /*183b0*/  BRA `(.L_x_3880) ;  /* 0xffffffa400747947 */ /* 0x000fea000383ffff */
.L_x_3761:
[----:B-1----:R1:W2:Y:S02]  /*183c0*/  SYNCS.PHASECHK.TRANS64.TRYWAIT P0, [R6+URZ+0x388c0], R9 ;  /* 0x0388c009060075a7 */ /* 0x0022a4000800017f */
[----:B--2---:R-:W-:Y:S05]  /*183d0*/  @!P0 NANOSLEEP.SYNCS 0x989680 ;  /* 0x009896800000895d */ /* 0x004fea0003900000 */
[----:B------:R-:W2:Y:S02]  /*183e0*/  @!P0 SYNCS.PHASECHK.TRANS64 P0, [R6+URZ+0x388c0], R9 ;  /* 0x0388c009060085a7 */ /* 0x000ea4000800007f */
[----:B--2---:R-:W-:Y:S05]  /*183f0*/  @!P0 BRA `(.L_x_3761) ;  /* 0xfffffffc00f08947 */ /* 0x004fea000383ffff */
[----:B------:R-:W-:Y:S05]  /*18400*/  BRA `(.L_x_3881) ;  /* 0xffffffa400dc7947 */ /* 0x000fea000383ffff */
.L_x_3765:
[----:B0-----:R0:W1:Y:S02]  /*18410*/  SYNCS.PHASECHK.TRANS64.TRYWAIT P0, [R7+URZ+0x388a0], R8 ;  /* 0x0388a008070075a7 */ /* 0x001064000800017f */
[----:B-1----:R-:W-:Y:S05]  /*18420*/  @!P0 NANOSLEEP.SYNCS 0x989680 ;  /* 0x009896800000895d */ /* 0x002fea0003900000 */
[----:B------:R-:W1:Y:S02]  /*18430*/  @!P0 SYNCS.PHASECHK.TRANS64 P0, [R7+URZ+0x388a0], R8 ;  /* 0x0388a008070085a7 */ /* 0x000e64000800007f */
[----:B-1----:R-:W-:Y:S05]  /*18440*/  @!P0 BRA `(.L_x_3765) ;  /* 0xfffffffc00f08947 */ /* 0x002fea000383ffff */
[----:B------:R-:W-:Y:S05]  /*18450*/  BRA `(.L_x_3882) ;  /* 0xffffffac00207947 */ /* 0x000fea000383ffff */
.L_x_3767:
[----:B-1----:R1:W2:Y:S02]  /*18460*/  SYNCS.PHASECHK.TRANS64.TRYWAIT P1, [R7+URZ+0x388c0], R8 ;  /* 0x0388c008070075a7 */ /* 0x0022a4000802017f */
[----:B--2---:R-:W-:Y:S05]  /*18470*/  @!P1 NANOSLEEP.SYNCS 0x989680 ;  /* 0x009896800000995d */ /* 0x004fea0003900000 */
[----:B------:R-:W2:Y:S02]  /*18480*/  @!P1 SYNCS.PHASECHK.TRANS64 P1, [R7+URZ+0x388c0], R8 ;  /* 0x0388c008070095a7 */ /* 0x000ea4000802007f */
[----:B--2---:R-:W-:Y:S05]  /*18490*/  @!P1 BRA `(.L_x_3767) ;  /* 0xfffffffc00f09947 */ /* 0x004fea000383ffff */
[----:B------:R-:W-:Y:S05]  /*184a0*/  BRA `(.L_x_3883) ;  /* 0xffffffac00807947 */ /* 0x000fea000383ffff */
.L_x_3777:
        /* <DEDUP_REMOVED lines=11> */
.L_x_3885:
[----:B------:R-:W-:Y:S05]  /*18560*/  BSYNC B0 ;  /* 0x0000000000007941 */ /* 0x000fea0003800000 */
.L_x_3884:
[----:B------:R-:W-:Y:S05]  /*18570*/  BRA `(.L_x_3886) ;  /* 0xffffffb8008c7947 */ /* 0x000fea000383ffff */
.L_x_3778:
[----:B------:R-:W-:Y:S01]  /*18580*/  BSSY B0, `(.L_x_3887) ;  /* 0x0000006000007945 */ /* 0x000fe20003800000 */
[----:B------:R-:W-:-:S07]  /*18590*/  IMAD.MOV.U32 R15, RZ, RZ, -0x1 ;  /* 0xffffffffff0f7424 */ /* 0x000fce00078e00ff */
[----:B------:R-:W-:Y:S05]  /*185a0*/  WARPSYNC.COLLECTIVE R15, `(.L_x_3888) ;  /* 0x000000000f0c7348 */ /* 0x000fea0003c00000 */
[----:B------:R-:W-:Y:S02]  /*185b0*/  ELECT P6, UR62, PT ;  /* 0x00000000003e782f */ /* 0x000fe400038c0000 */
[----:B------:R-:W-:Y:S01]  /*185c0*/  MOV R14, UR62 ;  /* 0x0000003e000e7c02 */ /* 0x000fe20008000f00 */
[----:B------:R-:W-:Y:S10]  /*185d0*/  ENDCOLLECTIVE ;  /* 0x000000000000791b */ /* 0x000ff40003800000 */
.L_x_3888:
[----:B------:R-:W-:Y:S05]  /*185e0*/  BSYNC B0 ;  /* 0x0000000000007941 */ /* 0x000fea0003800000 */
.L_x_3887:
[----:B------:R-:W-:Y:S05]  /*185f0*/  BRA `(.L_x_3889) ;  /* 0xffffffb800847947 */ /* 0x000fea000383ffff */
.L_x_3781:
[----:B0-----:R0:W1:Y:S02]  /*18600*/  SYNCS.PHASECHK.TRANS64.TRYWAIT P0, [R9+URZ+0x38840], R10 ;  /* 0x0388400a090075a7 */ /* 0x001064000800017f */
[----:B-1----:R-:W-:Y:S05]  /*18610*/  @!P0 NANOSLEEP.SYNCS 0x989680 ;  /* 0x009896800000895d */ /* 0x002fea0003900000 */
[----:B------:R-:W1:Y:S02]  /*18620*/  @!P0 SYNCS.PHASECHK.TRANS64 P0, [R9+URZ+0x38840], R10 ;  /* 0x0388400a090085a7 */ /* 0x000e64000800007f */
[----:B-1----:R-:W-:Y:S05]  /*18630*/  @!P0 BRA `(.L_x_3781) ;  /* 0xfffffffc00f08947 */ /* 0x002fea000383ffff */
[----:B------:R-:W-:Y:S05]  /*18640*/  BRA `(.L_x_3890) ;  /* 0xffffffb800f47947 */ /* 0x000fea000383ffff */
.L_x_3785:
        /* <DEDUP_REMOVED lines=8> */
.L_x_3788:
[----:B0-----:R0:W1:Y:S02]  /*186d0*/  SYNCS.PHASECHK.TRANS64.TRYWAIT P0, [R5+URZ+0x38860], R9 ;  /* 0x03886009050075a7 */ /* 0x001064000800017f */
[----:B-1----:R-:W-:Y:S05]  /*186e0*/  @!P0 NANOSLEEP.SYNCS 0x989680 ;  /* 0x009896800000895d */ /* 0x002fea0003900000 */
[----:B------:R-:W1:Y:S02]  /*186f0*/  @!P0 SYNCS.PHASECHK.TRANS64 P0, [R5+URZ+0x38860], R9 ;  /* 0x03886009050085a7 */ /* 0x000e64000800007f */
[----:B-1----:R-:W-:Y:S05]  /*18700*/  @!P0 BRA `(.L_x_3788) ;  /* 0xfffffffc00f08947 */ /* 0x002fea000383ffff */
[----:B------:R-:W-:Y:S05]  /*18710*/  BRA `(.L_x_3892) ;  /* 0xffffffc000f07947 */ /* 0x000fea000383ffff */
.L_x_3797:
[----:B-1----:R1:W2:Y:S02]  /*18720*/  SYNCS.PHASECHK.TRANS64.TRYWAIT P0, [R2+URZ+0x38840], R3 ;  /* 0x03884003020075a7 */ /* 0x0022a4000800017f */
[----:B--2---:R-:W-:Y:S05]  /*18730*/  @!P0 NANOSLEEP.SYNCS 0x989680 ;  /* 0x009896800000895d */ /* 0x004fea0003900000 */
[----:B------:R-:W2:Y:S02]  /*18740*/  @!P0 SYNCS.PHASECHK.TRANS64 P0, [R2+URZ+0x38840], R3 ;  /* 0x03884003020085a7 */ /* 0x000ea4000800007f */
[----:B--2---:R-:W-:Y:S05]  /*18750*/  @!P0 BRA `(.L_x_3797) ;  /* 0xfffffffc00f08947 */ /* 0x004fea000383ffff */
[----:B------:R-:W-:Y:S05]  /*18760*/  BRA `(.L_x_3893) ;  /* 0xffffffc800cc7947 */ /* 0x000fea000383ffff */
.L_x_3799:
[----:B--2---:R2:W3:Y:S02]  /*18770*/  SYNCS.PHASECHK.TRANS64.TRYWAIT P0, [R2+URZ+0x38860], R3 ;  /* 0x03886003020075a7 */ /* 0x0044e4000800017f */
[----:B---3--:R-:W-:Y:S05]  /*18780*/  @!P0 NANOSLEEP.SYNCS 0x989680 ;  /* 0x009896800000895d */ /* 0x008fea0003900000 */
[----:B------:R-:W3:Y:S02]  /*18790*/  @!P0 SYNCS.PHASECHK.TRANS64 P0, [R2+URZ+0x38860], R3 ;  /* 0x03886003020085a7 */ /* 0x000ee4000800007f */
[----:B---3--:R-:W-:Y:S05]  /*187a0*/  @!P0 BRA `(.L_x_3799) ;  /* 0xfffffffc00f08947 */ /* 0x008fea000383ffff */
[----:B------:R-:W-:Y:S05]  /*187b0*/  BRA `(.L_x_3894) ;  /* 0xffffffcc00407947 */ /* 0x000fea000383ffff */
.L_x_3804:
[----:B--2---:R2:W3:Y:S02]  /*187c0*/  SYNCS.PHASECHK.TRANS64.TRYWAIT P0, [R2+URZ+0x38840], R3 ;  /* 0x03884003020075a7 */ /* 0x0044e4000800017f */
[----:B---3--:R-:W-:Y:S05]  /*187d0*/  @!P0 NANOSLEEP.SYNCS 0x989680 ;  /* 0x009896800000895d */ /* 0x008fea0003900000 */
[----:B------:R-:W3:Y:S02]  /*187e0*/  @!P0 SYNCS.PHASECHK.TRANS64 P0, [R2+URZ+0x38840], R3 ;  /* 0x03884003020085a7 */ /* 0x000ee4000800007f */
[----:B---3--:R-:W-:Y:S05]  /*187f0*/  @!P0 BRA `(.L_x_3804) ;  /* 0xfffffffc00f08947 */ /* 0x008fea000383ffff */
[----:B------:R-:W-:Y:S05]  /*18800*/  BRA `(.L_x_3895) ;  /* 0xffffffd000d87947 */ /* 0x000fea000383ffff */
.L_x_3806:
[----:B-1----:R1:W3:Y:S02]  /*18810*/  SYNCS.PHASECHK.TRANS64.TRYWAIT P1, [R2+URZ+0x38860], R3 ;  /* 0x03886003020075a7 */ /* 0x0022e4000802017f */
[----:B---3--:R-:W-:Y:S05]  /*18820*/  @!P1 NANOSLEEP.SYNCS 0x989680 ;  /* 0x009896800000995d */ /* 0x008fea0003900000 */
[----:B------:R-:W3:Y:S02]  /*18830*/  @!P1 SYNCS.PHASECHK.TRANS64 P1, [R2+URZ+0x38860], R3 ;  /* 0x03886003020095a7 */ /* 0x000ee4000802007f */
[----:B---3--:R-:W-:Y:S05]  /*18840*/  @!P1 BRA `(.L_x_3806) ;  /* 0xfffffffc00f09947 */ /* 0x008fea000383ffff */
[----:B------:R-:W-:Y:S05]  /*18850*/  BRA `(.L_x_3896) ;  /* 0xffffffd400487947 */ /* 0x000fea000383ffff */
.L_x_3811:
[----:B---3--:R3:W4:Y:S02]  /*18860*/  SYNCS.PHASECHK.TRANS64.TRYWAIT P0, [R2+URZ+0x38840], R3 ;  /* 0x03884003020075a7 */ /* 0x008724000800017f */
[----:B----4-:R-:W-:Y:S05]  /*18870*/  @!P0 NANOSLEEP.SYNCS 0x989680 ;  /* 0x009896800000895d */ /* 0x010fea0003900000 */
[----:B------:R-:W4:Y:S02]  /*18880*/  @!P0 SYNCS.PHASECHK.TRANS64 P0, [R2+URZ+0x38840], R3 ;  /* 0x03884003020085a7 */ /* 0x000f24000800007f */
[----:B----4-:R-:W-:Y:S05]  /*18890*/  @!P0 BRA `(.L_x_3811) ;  /* 0xfffffffc00f08947 */ /* 0x010fea000383ffff */
[----:B------:R-:W-:Y:S05]  /*188a0*/  BRA `(.L_x_3897) ;  /* 0xffffffd800c07947 */ /* 0x000fea000383ffff */
.L_x_3813:
[----:B-1----:R1:W2:Y:S02]  /*188b0*/  SYNCS.PHASECHK.TRANS64.TRYWAIT P1, [R2+URZ+0x38860], R3 ;  /* 0x03886003020075a7 */ /* 0x0022a4000802017f */
[----:B--2---:R-:W-:Y:S05]  /*188c0*/  @!P1 NANOSLEEP.SYNCS 0x989680 ;  /* 0x009896800000995d */ /* 0x004fea0003900000 */
[----:B------:R-:W2:Y:S02]  /*188d0*/  @!P1 SYNCS.PHASECHK.TRANS64 P1, [R2+URZ+0x38860], R3 ;  /* 0x03886003020095a7 */ /* 0x000ea4000802007f */
[----:B--2---:R-:W-:Y:S05]  /*188e0*/  @!P1 BRA `(.L_x_3813) ;  /* 0xfffffffc00f09947 */ /* 0x004fea000383ffff */
[----:B------:R-:W-:Y:S05]  /*188f0*/  BRA `(.L_x_3898) ;  /* 0xffffffdc00347947 */ /* 0x000fea000383ffff */
.L_x_3818:
[----:B------:R-:W-:Y:S01]  /*18900*/  BSSY B0, `(.L_x_3899) ;  /* 0x0000008000007945 */ /* 0x000fe20003800000 */
[----:B------:R-:W-:Y:S02]  /*18910*/  IMAD.MOV.U32 R13, RZ, RZ, R16 ;  /* 0x000000ffff0d7224 */ /* 0x000fe400078e0010 */
[----:B-1----:R-:W-:Y:S02]  /*18920*/  IMAD.MOV.U32 R12, RZ, RZ, RZ ;  /* 0x000000ffff0c7224 */ /* 0x002fe400078e00ff */
[----:B------:R-:W-:Y:S02]  /*18930*/  IMAD.MOV.U32 R11, RZ, RZ, 0x1f ;  /* 0x0000001fff0b7424 */ /* 0x000fe400078e00ff */
[----:B0-----:R-:W-:-:S07]  /*18940*/  IMAD.MOV.U32 R15, RZ, RZ, -0x1 ;  /* 0xffffffffff0f7424 */ /* 0x001fce00078e00ff */
[----:B--2---:R-:W-:Y:S05]  /*18950*/  WARPSYNC.COLLECTIVE R15, `(.L_x_3900) ;  /* 0x000000000f087348 */ /* 0x004fea0003c00000 */
[----:B------:R0:W1:Y:S02]  /*18960*/  SHFL.IDX P6, R14, R13, R12, R11 ;  /* 0x0000000c0d0e7389 */ /* 0x00006400000c000b */
[----:B012---:R-:W-:Y:S01]  /*18970*/  ENDCOLLECTIVE ;  /* 0x000000000000791b */ /* 0x007fe20003800000 */
.L_x_3900:
[----:B------:R-:W-:Y:S05]  /*18980*/  BSYNC B0 ;  /* 0x0000000000007941 */ /* 0x000fea0003800000 */
.L_x_3899:
        /* <DEDUP_REMOVED lines=8> */
.L_x_3901:
[----:B------:R-:W-:Y:S01]  /*18a10*/  IMAD.MOV.U32 R6, RZ, RZ, R14 ;  /* 0x000000ffff067224 */ /* 0x000fe200078e000e */
[----:B------:R-:W-:Y:S06]  /*18a20*/  BRA `(.L_x_3902) ;  /* 0xffffffe000807947 */ /* 0x000fec000383ffff */
.L_x_3821:
[----:B------:R-:W-:Y:S01]  /*18a30*/  BSSY B0, `(.L_x_3903) ;  /* 0x0000008000007945 */ /* 0x000fe20003800000 */
[----:B-----5:R-:W-:Y:S01]  /*18a40*/  MOV R13, R17 ;  /* 0x00000011000d7202 */ /* 0x020fe20000000f00 */
[----:B-1----:R-:W-:Y:S02]  /*18a50*/  IMAD.MOV.U32 R12, RZ, RZ, 0x1 ;  /* 0x00000001ff0c7424 */ /* 0x002fe400078e00ff */
[----:B------:R-:W-:Y:S02]  /*18a60*/  IMAD.MOV.U32 R11, RZ, RZ, RZ ;  /* 0x000000ffff0b7224 */ /* 0x000fe400078e00ff */
[----:B------:R-:W-:-:S07]  /*18a70*/  IMAD.MOV.U32 R15, RZ, RZ, -0x1 ;  /* 0xffffffffff0f7424 */ /* 0x000fce00078e00ff */
[----:B0-234-:R-:W-:Y:S05]  /*18a80*/  WARPSYNC.COLLECTIVE R15, `(.L_x_3904) ;  /* 0x000000000f087348 */ /* 0x01dfea0003c00000 */
[----:B------:R1:W0:Y:S02]  /*18a90*/  SHFL.UP P6, R14, R13, R12, R11 ;  /* 0x0400000c0d0e7389 */ /* 0x00022400000c000b */
[----:B01234-:R-:W-:Y:S01]  /*18aa0*/  ENDCOLLECTIVE ;  /* 0x000000000000791b */ /* 0x01ffe20003800000 */
.L_x_3904:
[----:B------:R-:W-:Y:S05]  /*18ab0*/  BSYNC B0 ;  /* 0x0000000000007941 */ /* 0x000fea0003800000 */
.L_x_3903:
[----:B------:R-:W-:Y:S01]  /*18ac0*/  ISETP.NE.AND P0, PT, R8, RZ, PT ;  /* 0x000000ff0800720c */ /* 0x000fe20003f05270 */
[----:B------:R-:W-:Y:S01]  /*18ad0*/  IMAD.MOV.U32 R12, RZ, RZ, 0x2 ;  /* 0x00000002ff0c7424 */ /* 0x000fe200078e00ff */
[----:B------:R-:W-:Y:S01]  /*18ae0*/  MOV R11, RZ ;  /* 0x000000ff000b7202 */ /* 0x000fe20000000f00 */
[----:B------:R-:W-:Y:S01]  /*18af0*/  IMAD.MOV.U32 R15, RZ, RZ, -0x1 ;  /* 0xffffffffff0f7424 */ /* 0x000fe200078e00ff */
[----:B------:R-:W-:Y:S02]  /*18b00*/  SEL R14, R14, RZ, P0 ;  /* 0x000000ff0e0e7207 */ /* 0x000fe40000000000 */
[----:B------:R-:W-:-:S03]  /*18b10*/  ISETP.GE.U32.AND P0, PT, R8, 0x2, PT ;  /* 0x000000020800780c */ /* 0x000fc60003f06070 */
[----:B------:R-:W-:-:S10]  /*18b20*/  IMAD.IADD R13, R17, 0x1, R14 ;  /* 0x00000001110d7824 */ /* 0x000fd400078e020e */
[----:B------:R-:W-:Y:S05]  /*18b30*/  WARPSYNC.COLLECTIVE R15, `(.L_x_3905) ;  /* 0x000000000f087348 */ /* 0x000fea0003c00000 */
[----:B------:R0:W1:Y:S02]  /*18b40*/  SHFL.UP P6, R14, R13, R12, R11 ;  /* 0x0400000c0d0e7389 */ /* 0x00006400000c000b */
[----:B01----:R-:W-:Y:S01]  /*18b50*/  ENDCOLLECTIVE ;  /* 0x000000000000791b */ /* 0x003fe20003800000 */
.L_x_3905:
        /* <DEDUP_REMOVED lines=8> */
.L_x_3906:
        /* <DEDUP_REMOVED lines=8> */
.L_x_3907:
        /* <DEDUP_REMOVED lines=8> */
.L_x_3908:
        /* <DEDUP_REMOVED lines=8> */
.L_x_3909:
[----:B------:R-:W-:Y:S05]  /*18d60*/  BRA `(.L_x_3910) ;  /* 0xffffffe000447947 */ /* 0x000fea000383ffff */
.L_x_3826:
[----:B------:R-:W-:Y:S01]  /*18d70*/  BSSY B0, `(.L_x_3911) ;  /* 0x0000008000007945 */ /* 0x000fe20003800000 */
[----:B-----5:R-:W-:Y:S01]  /*18d80*/  IMAD.MOV.U32 R13, RZ, RZ, R17 ;  /* 0x000000ffff0d7224 */ /* 0x020fe200078e0011 */
[----:B------:R-:W-:Y:S01]  /*18d90*/  MOV R15, 0xffffffff ;  /* 0xffffffff000f7802 */ /* 0x000fe20000000f00 */
[----:B-1----:R-:W-:Y:S02]  /*18da0*/  IMAD.MOV.U32 R12, RZ, RZ, 0x1 ;  /* 0x00000001ff0c7424 */ /* 0x002fe400078e00ff */
[----:B------:R-:W-:-:S07]  /*18db0*/  IMAD.MOV.U32 R11, RZ, RZ, RZ ;  /* 0x000000ffff0b7224 */ /* 0x000fce00078e00ff */
[----:B0-----:R-:W-:Y:S05]  /*18dc0*/  WARPSYNC.COLLECTIVE R15, `(.L_x_3912) ;  /* 0x000000000f087348 */ /* 0x001fea0003c00000 */
[----:B------:R1:W2:Y:S02]  /*18dd0*/  SHFL.UP P6, R14, R13, R12, R11 ;  /* 0x0400000c0d0e7389 */ /* 0x0002a400000c000b */
[----:B012---:R-:W-:Y:S01]  /*18de0*/  ENDCOLLECTIVE ;  /* 0x000000000000791b */ /* 0x007fe20003800000 */
.L_x_3912:
[----:B------:R-:W-:Y:S05]  /*18df0*/  BSYNC B0 ;  /* 0x0000000000007941 */ /* 0x000fea0003800000 */
.L_x_3911:
[C---:B------:R-:W-:Y:S01]  /*18e00*/  ISETP.NE.AND P0, PT, R7.reuse, RZ, PT ;  /* 0x000000ff0700720c */ /* 0x040fe20003f05270 */
[----:B------:R-:W-:Y:S01]  /*18e10*/  IMAD.MOV.U32 R12, RZ, RZ, 0x2 ;  /* 0x00000002ff0c7424 */ /* 0x000fe200078e00ff */
[----:B------:R-:W-:Y:S01]  /*18e20*/  MOV R15, 0xffffffff ;  /* 0xffffffff000f7802 */ /* 0x000fe20000000f00 */
[----:B------:R-:W-:Y:S01]  /*18e30*/  IMAD.MOV.U32 R11, RZ, RZ, RZ ;  /* 0x000000ffff0b7224 */ /* 0x000fe200078e00ff */
[----:B------:R-:W-:Y:S02]  /*18e40*/  SEL R2, R14, RZ, P0 ;  /* 0x000000ff0e027207 */ /* 0x000fe40000000000 */
[----:B------:R-:W-:-:S03]  /*18e50*/  ISETP.GE.U32.AND P0, PT, R7, 0x2, PT ;  /* 0x000000020700780c */ /* 0x000fc60003f06070 */
[----:B------:R-:W-:-:S04]  /*18e60*/  IMAD.IADD R2, R17, 0x1, R2 ;  /* 0x0000000111027824 */ /* 0x000fc800078e0202 */
[----:B------:R-:W-:-:S07]  /*18e70*/  IMAD.MOV.U32 R13, RZ, RZ, R2 ;  /* 0x000000ffff0d7224 */ /* 0x000fce00078e0002 */
[----:B------:R-:W-:Y:S05]  /*18e80*/  WARPSYNC.COLLECTIVE R15, `(.L_x_3913) ;  /* 0x000000000f087348 */ /* 0x000fea0003c00000 */
[----:B------:R0:W1:Y:S02]  /*18e90*/  SHFL.UP P6, R14, R13, R12, R11 ;  /* 0x0400000c0d0e7389 */ /* 0x00006400000c000b */
[----:B01----:R-:W-:Y:S01]  /*18ea0*/  ENDCOLLECTIVE ;  /* 0x000000000000791b */ /* 0x003fe20003800000 */
.L_x_3913:
        /* <DEDUP_REMOVED lines=8> */
.L_x_3914:
        /* <DEDUP_REMOVED lines=8> */
.L_x_3915:
        /* <DEDUP_REMOVED lines=8> */
.L_x_3916:
        /* <DEDUP_REMOVED lines=8> */
.L_x_3917:
[----:B------:R-:W-:Y:S05]  /*190b0*/  BRA `(.L_x_3918) ;  /* 0xffffffe000247947 */ /* 0x000fea000383ffff */
.L_x_3828:
[----:B------:R-:W-:Y:S01]  /*190c0*/  BSSY B0, `(.L_x_3919) ;  /* 0x0000006000007945 */ /* 0x000fe20003800000 */
[----:B------:R-:W-:Y:S01]  /*190d0*/  PLOP3.LUT P6, PT, P6, PT, PT, 0x8, 0x0 ;  /* 0x000000000000781c */ /* 0x000fe200037ce170 */
[----:B------:R-:W-:-:S12]  /*190e0*/  IMAD.MOV.U32 R15, RZ, RZ, -0x1 ;  /* 0xffffffffff0f7424 */ /* 0x000fd800078e00ff */
[----:B01----:R-:W-:Y:S05]  /*190f0*/  WARPSYNC.COLLECTIVE R15, `(.L_x_3920) ;  /* 0x000000000f087348 */ /* 0x003fea0003c00000 */
[----:B------:R-:W-:Y:S01]  /*19100*/  VOTE.ANY R14, PT, P6 ;  /* 0x00000000000e7806 */ /* 0x000fe200030e0100 */
[----:B01----:R-:W-:Y:S06]  /*19110*/  ENDCOLLECTIVE ;  /* 0x000000000000791b */ /* 0x003fec0003800000 */
.L_x_3920:
[----:B------:R-:W-:Y:S05]  /*19120*/  BSYNC B0 ;  /* 0x0000000000007941 */ /* 0x000fea0003800000 */
.L_x_3919:
        /* <DEDUP_REMOVED lines=9> */
.L_x_3921:
[----:B------:R-:W-:Y:S01]  /*191c0*/  MOV R17, R14 ;  /* 0x0000000e00117202 */ /* 0x000fe20000000f00 */
[----:B------:R-:W-:Y:S06]  /*191d0*/  BRA `(.L_x_3922) ;  /* 0xffffffe000147947 */ /* 0x000fec000383ffff */
.L_x_3830:
[----:B------:R-:W-:Y:S01]  /*191e0*/  BSSY B0, `(.L_x_3923) ;  /* 0x0000007000007945 */ /* 0x000fe20003800000 */
[----:B------:R-:W-:Y:S02]  /*191f0*/  IMAD.MOV.U32 R13, RZ, RZ, R2 ;  /* 0x000000ffff0d7224 */ /* 0x000fe400078e0002 */
[----:B------:R-:W-:Y:S02]  /*19200*/  IMAD.MOV.U32 R11, RZ, RZ, 0x1f ;  /* 0x0000001fff0b7424 */ /* 0x000fe400078e00ff */
[----:B------:R-:W-:-:S07]  /*19210*/  IMAD.MOV.U32 R15, RZ, RZ, -0x1 ;  /* 0xffffffffff0f7424 */ /* 0x000fce00078e00ff */
[----:B0-23--:R-:W-:Y:S05]  /*19220*/  WARPSYNC.COLLECTIVE R15, `(.L_x_3924) ;  /* 0x000000000f087348 */ /* 0x00dfea0003c00000 */
[----:B------:R1:W4:Y:S02]  /*19230*/  SHFL.IDX P6, R14, R13, R12, R11 ;  /* 0x0000000c0d0e7389 */ /* 0x00032400000c000b */
[----:B01234-:R-:W-:Y:S01]  /*19240*/  ENDCOLLECTIVE ;  /* 0x000000000000791b */ /* 0x01ffe20003800000 */
.L_x_3924:
[----:B------:R-:W-:Y:S05]  /*19250*/  BSYNC B0 ;  /* 0x0000000000007941 */ /* 0x000fea0003800000 */
.L_x_3923:
[----:B------:R-:W-:Y:S05]  /*19260*/  BRA `(.L_x_3829) ;  /* 0xffffffe0000c7947 */ /* 0x000fea000383ffff */
.L_x_3833:
[----:B0-----:R0:W2:Y:S02]  /*19270*/  SYNCS.PHASECHK.TRANS64.TRYWAIT P0, [R0+URZ+0x38820], R3 ;  /* 0x03882003000075a7 */ /* 0x0010a4000800017f */
[----:B--2---:R-:W-:Y:S05]  /*19280*/  @!P0 NANOSLEEP.SYNCS 0x989680 ;  /* 0x009896800000895d */ /* 0x004fea0003900000 */
[----:B------:R-:W2:Y:S02]  /*19290*/  @!P0 SYNCS.PHASECHK.TRANS64 P0, [R0+URZ+0x38820], R3 ;  /* 0x03882003000085a7 */ /* 0x000ea4000800007f */
[----:B--2---:R-:W-:Y:S05]  /*192a0*/  @!P0 BRA `(.L_x_3833) ;  /* 0xfffffffc00f08947 */ /* 0x004fea000383ffff */
[----:B------:R-:W-:Y:S05]  /*192b0*/  BRA `(.L_x_3925) ;  /* 0xffffffe000ec7947 */ /* 0x000fea000383ffff */
.L_x_3834:
        /* <DEDUP_REMOVED lines=11> */
.L_x_3927:
[----:B------:R-:W-:Y:S05]  /*19370*/  BSYNC B0 ;  /* 0x0000000000007941 */ /* 0x000fea0003800000 */
.L_x_3926:
[----:B------:R-:W-:Y:S05]  /*19380*/  BRA `(.L_x_3928) ;  /* 0xffffffe000d07947 */ /* 0x000fea000383ffff */
.L_x_3835:
[----:B------:R-:W-:Y:S01]  /*19390*/  BSSY B0, `(.L_x_3929) ;  /* 0x0000006000007945 */ /* 0x000fe20003800000 */
[----:B------:R-:W-:-:S07]  /*193a0*/  IMAD.MOV.U32 R15, RZ, RZ, -0x1 ;  /* 0xffffffffff0f7424 */ /* 0x000fce00078e00ff */
[----:B012---:R-:W-:Y:S05]  /*193b0*/  WARPSYNC.COLLECTIVE R15, `(.L_x_3930) ;  /* 0x000000000f0c7348 */ /* 0x007fea0003c00000 */
[----:B------:R-:W-:Y:S02]  /*193c0*/  ELECT P6, UR62, PT ;  /* 0x00000000003e782f */ /* 0x000fe400038c0000 */
[----:B------:R-:W-:Y:S01]  /*193d0*/  MOV R14, UR62 ;  /* 0x0000003e000e7c02 */ /* 0x000fe20008000f00 */
[----:B012---:R-:W-:Y:S10]  /*193e0*/  ENDCOLLECTIVE ;  /* 0x000000000000791b */ /* 0x007ff40003800000 */
.L_x_3930:
[----:B------:R-:W-:Y:S05]  /*193f0*/  BSYNC B0 ;  /* 0x0000000000007941 */ /* 0x000fea0003800000 */
.L_x_3929:
[----:B------:R-:W-:Y:S05]  /*19400*/  BRA `(.L_x_3931) ;  /* 0xffffffe000c47947 */ /* 0x000fea000383ffff */
.L_x_3837:
[----:B0-----:R0:W2:Y:S02]  /*19410*/  SYNCS.PHASECHK.TRANS64.TRYWAIT P0, [R6+URZ], R5 ;  /* 0x00000005060075a7 */ /* 0x0010a4000800017f */
[----:B--2---:R-:W-:Y:S05]  /*19420*/  @!P0 NANOSLEEP.SYNCS 0x989680 ;  /* 0x009896800000895d */ /* 0x004fea0003900000 */
[----:B------:R-:W2:Y:S02]  /*19430*/  @!P0 SYNCS.PHASECHK.TRANS64 P0, [R6+URZ], R5 ;  /* 0x00000005060085a7 */ /* 0x000ea4000800007f */
[----:B--2---:R-:W-:Y:S05]  /*19440*/  @!P0 BRA `(.L_x_3837) ;  /* 0xfffffffc00f08947 */ /* 0x004fea000383ffff */
[----:B------:R-:W-:Y:S05]  /*19450*/  BRA `(.L_x_3932) ;  /* 0xffffffe400007947 */ /* 0x000fea000383ffff */
.L_x_3838:
[----:B--2---:R2:W3:Y:S02]  /*19460*/  SYNCS.PHASECHK.TRANS64.TRYWAIT P0, [R7+URZ], R2 ;  /* 0x00000002070075a7 */ /* 0x0044e4000800017f */
[----:B---3--:R-:W-:Y:S05]  /*19470*/  @!P0 NANOSLEEP.SYNCS 0x989680 ;  /* 0x009896800000895d */ /* 0x008fea0003900000 */
[----:B------:R-:W3:Y:S02]  /*19480*/  @!P0 SYNCS.PHASECHK.TRANS64 P0, [R7+URZ], R2 ;  /* 0x00000002070085a7 */ /* 0x000ee4000800007f */
[----:B---3--:R-:W-:Y:S05]  /*19490*/  @!P0 BRA `(.L_x_3838) ;  /* 0xfffffffc00f08947 */ /* 0x008fea000383ffff */
[----:B------:R-:W-:Y:S05]  /*194a0*/  BRA `(.L_x_3933) ;  /* 0xffffffe000f47947 */ /* 0x000fea000383ffff */
.L_x_3840:
[----:B---3--:R3:W4:Y:S02]  /*194b0*/  SYNCS.PHASECHK.TRANS64.TRYWAIT P0, [R4+URZ], R5 ;  /* 0x00000005040075a7 */ /* 0x008724000800017f */
[----:B----4-:R-:W-:Y:S05]  /*194c0*/  @!P0 NANOSLEEP.SYNCS 0x989680 ;  /* 0x009896800000895d */ /* 0x010fea0003900000 */
[----:B------:R-:W4:Y:S02]  /*194d0*/  @!P0 SYNCS.PHASECHK.TRANS64 P0, [R4+URZ], R5 ;  /* 0x00000005040085a7 */ /* 0x000f24000800007f */
[----:B----4-:R-:W-:Y:S05]  /*194e0*/  @!P0 BRA `(.L_x_3840) ;  /* 0xfffffffc00f08947 */ /* 0x010fea000383ffff */
[----:B------:R-:W-:Y:S05]  /*194f0*/  BRA `(.L_x_3934) ;  /* 0xffffffe000fc7947 */ /* 0x000fea000383ffff */
.L_x_3935:
        /* <DEDUP_REMOVED lines=16> */
.L_x_11945:


//--------------------- .text._ZN7cutlass13device_kernelIN5flash11enable_sm90INS1_16FlashAttnFwdSm90INS1_25CollectiveMainloopFwdSm90ILi2EN4cute5tupleIJNS5_1CILi1EEES8_S8_EEENS6_IJNS7_ILi64EEESA_SA_EEELi512ENS_6half_tEfNS_4arch4Sm90ELb0ELb1ELb0ELb0ELb0ELb0ELb0ELb0ELb0ELb0ELb0ELb0EEENS1_21CollectiveEpilogueFwdINS6_IJSA_NS7_ILi512EEESA_EEES9_SC_SE_Li256ELb0ELb0ELb0ELb0EEENS1_30DynamicPersistentTileSchedulerILi256ELi32ELb0ELb0ELb1EEEEEEEEEvNT_6ParamsE --------------------------
	.section	.text._ZN7cutlass13device_kernelIN5flash11enable_sm90INS1_16FlashAttnFwdSm90INS1_25CollectiveMainloopFwdSm90ILi2EN4cute5tupleIJNS5_1CILi1EEES8_S8_EEENS6_IJNS7_ILi64EEESA_SA_EEELi512ENS_6half_tEfNS_4arch4Sm90ELb0ELb1ELb0ELb0ELb0ELb0ELb0ELb0ELb0ELb0ELb0ELb0EEENS1_21CollectiveEpilogueFwdINS6_IJSA_NS7_ILi512EEESA_EEES9_SC_SE_Li256ELb0ELb0ELb0ELb0EEENS1_30DynamicPersistentTileSchedulerILi256ELi32ELb0ELb0ELb1EEEEEEEEEvNT_6ParamsE,"ax",@progbits
	.align	128
.text._ZN7cutlass13device_kernelIN5flash11enable_sm90INS1_16FlashAttnFwdSm90INS1_25CollectiveMainloopFwdSm90ILi2EN4cute5tupleIJNS5_1CILi1EEES8_S8_EEENS6_IJNS7_ILi64EEESA_SA_EEELi512ENS_6half_tEfNS_4arch4Sm90ELb0ELb1ELb0ELb0ELb0ELb0ELb0ELb0ELb0ELb0ELb0ELb0EEENS1_21CollectiveEpilogueFwdINS6_IJSA_NS7_ILi512EEESA_EEES9_SC_SE_Li256ELb0ELb0ELb0ELb0EEENS1_30DynamicPersistentTileSchedulerILi256ELi32ELb0ELb0ELb1EEEEEEEEEvNT_6ParamsE:
        .type           _ZN7cutlass13device_kernelIN5flash11enable_sm90INS1_16FlashAttnFwdSm90INS1_25CollectiveMainloopFwdSm90ILi2EN4cute5tupleIJNS5_1CILi1EEES8_S8_EEENS6_IJNS7_ILi64EEESA_SA_EEELi512ENS_6half_tEfNS_4arch4Sm90ELb0ELb1ELb0ELb0ELb0ELb0ELb0ELb0ELb0ELb0ELb0ELb0EEENS1_21CollectiveEpilogueFwdINS6_IJSA_NS7_ILi512EEESA_EEES9_SC_SE_Li256ELb0ELb0ELb0ELb0EEENS1_30DynamicPersistentTileSchedulerILi256ELi32ELb0ELb0ELb1EEEEEEEEEvNT_6ParamsE,@function
        .size           _ZN7cutlass13device_kernelIN5flash11enable_sm90INS1_16FlashAttnFwdSm90INS1_25CollectiveMainloopFwdSm90ILi2EN4cute5tupleIJNS5_1CILi1EEES8_S8_EEENS6_IJNS7_ILi64EEESA_SA_EEELi512ENS_6half_tEfNS_4arch4Sm90ELb0ELb1ELb0ELb0ELb0ELb0ELb0ELb0ELb0ELb0ELb0ELb0EEENS1_21CollectiveEpilogueFwdINS6_IJSA_NS7_ILi512EEESA_EEES9_SC_SE_Li256ELb0ELb0ELb0ELb0EEENS1_30DynamicPersistentTileSchedulerILi256ELi32ELb0ELb0ELb1EEEEEEEEEvNT_6ParamsE,(.L_x_11946 - _ZN7cutlass13device_kernelIN5flash11enable_sm90INS1_16FlashAttnFwdSm90INS1_25CollectiveMainloopFwdSm90ILi2EN4cute5tupleIJNS5_1CILi1EEES8_S8_EEENS6_IJNS7_ILi64EEESA_SA_EEELi512ENS_6half_tEfNS_4arch4Sm90ELb0ELb1ELb0ELb0ELb0ELb0ELb0ELb0ELb0ELb0ELb0ELb0EEENS1_21CollectiveEpilogueFwdINS6_IJSA_NS7_ILi512EEESA_EEES9_SC_SE_Li256ELb0ELb0ELb0ELb0EEENS1_30DynamicPersistentTileSchedulerILi256ELi32ELb0ELb0ELb1EEEEEEEEEvNT_6ParamsE)
        .other          _ZN7cutlass13device_kernelIN5flash11enable_sm90INS1_16FlashAttnFwdSm90INS1_25CollectiveMainloopFwdSm90ILi2EN4cute5tupleIJNS5_1CILi1EEES8_S8_EEENS6_IJNS7_ILi64EEESA_SA_EEELi512ENS_6half_tEfNS_4arch4Sm90ELb0ELb1ELb0ELb0ELb0ELb0ELb0ELb0ELb0ELb0ELb0ELb0EEENS1_21CollectiveEpilogueFwdINS6_IJSA_NS7_ILi512EEESA_EEES9_SC_SE_Li256ELb0ELb0ELb0ELb0EEENS1_30DynamicPersistentTileSchedulerILi256ELi32ELb0ELb0ELb1EEEEEEEEEvNT_6ParamsE,@"STO_CUDA_ENTRY STV_DEFAULT"
_ZN7cutlass13device_kernelIN5flash11enable_sm90INS1_16FlashAttnFwdSm90INS1_25CollectiveMainloopFwdSm90ILi2EN4cute5tupleIJNS5_1CILi1EEES8_S8_EEENS6_IJNS7_ILi64EEESA_SA_EEELi512ENS_6half_tEfNS_4arch4Sm90ELb0ELb1ELb0ELb0ELb0ELb0ELb0ELb0ELb0ELb0ELb0ELb0EEENS1_21CollectiveEpilogueFwdINS6_IJSA_NS7_ILi512EEESA_EEES9_SC_SE_Li256ELb0ELb0ELb0ELb0EEENS1_30DynamicPersistentTileSchedulerILi256ELi32ELb0ELb0ELb1EEEEEEEEEvNT_6ParamsE:
[----:B------:R-:W1:Y:S01]  /*0000*/  LDC R1, c[0x0][0x28] ;  /* 0x00000a00ff017b82 */ /* 0x000e620000000800 */
[----:B------:R-:W2:Y:S01]  /*0010*/  S2R R19, SR_TID.X ;  /* 0x0000000000137919 */ /* 0x000ea20000002100 */
[----:B------:R-:W-:Y:S01]  /*0020*/  ELECT P0, URZ, PT ;  /* 0x00000000003f782f */ /* 0x000fe20003800000 */
[----:B------:R-:W-:Y:S01]  /*0030*/  BSSY B0, `(.L_x_3936) ;  /* 0x0000014000007945 */ /* 0x000fe20003800000 */
[----:B--2---:R-:W-:-:S05]  /*0040*/  SHF.R.U32.HI R0, RZ, 0x5, R19 ;  /* 0x00000005ff007819 */ /* 0x004fca0000011613 */
[----:B------:R-:W2:Y:S02]  /*0050*/  SHFL.IDX PT, R2, R0, RZ, 0x1f ;  /* 0x00001fff00027589 */ /* 0x000ea400000e0000 */
[----:B--2---:R-:W-:Y:S02]  /*0060*/  ISETP.EQ.AND P0, PT, R2, RZ, P0 ;  /* 0x000000ff0200720c */ /* 0x004fe40000702270 */
[----:B------:R-:W-:-:S11]  /*0070*/  SHF.R.U32.HI R2, RZ, 0x7, R19 ;  /* 0x00000007ff027819 */ /* 0x000fd60000011613 */
[----:B-1----:R-:W-:Y:S05]  /*0080*/  @!P0 BRA `(.L_x_3937) ;  /* 0x0000000000388947 */ /* 0x002fea0003800000 */
        /* <DEDUP_REMOVED lines=14> */
.L_x_3937:
[----:B------:R-:W-:Y:S05]  /*0170*/  BSYNC B0 ;  /* 0x0000000000007941 */ /* 0x000fea0003800000 */
.L_x_3936:
        /* <DEDUP_REMOVED lines=33> */
.L_x_3938:
        /* <DEDUP_REMOVED lines=22> */
.L_x_3939:
        /* <DEDUP_REMOVED lines=18> */
.L_x_3940:
        /* <DEDUP_REMOVED lines=22> */
.L_x_3941:
        /* <DEDUP_REMOVED lines=22> */
.L_x_3942:
[----:B------:R-:W-:Y:S01]  /*08d0*/  PLOP3.LUT P0, PT, PT, PT, UP0, 0x80, 0x0 ;  /* 0x000000000000781c */ /* 0x000fe20003f0f008 */
[----:B------:R-:W-:Y:S01]  /*08e0*/  UMOV UR36, 0x1 ;  /* 0x0000000100247882 */ /* 0x000fe20000000000 */
[----:B------:R-:W-:Y:S01]  /*08f0*/  NOP ;  /* 0x0000000000007918 */ /* 0x000fe20000000000 */
[----:B------:R-:W-:Y:S01]  /*0900*/  USEL UR36, UR36, 0x2, !UP0 ;  /* 0x0000000224247887 */ /* 0x000fe2000c000000 */
[----:B------:R-:W-:Y:S01]  /*0910*/  ULDC.64 UR50, c[0x0][0x208] ;  /* 0x0000820000327ab9 */ /* 0x000fe20000000a00 */
[----:B-123--:R-:W-:Y:S08]  /*0920*/  BAR.SYNC.DEFER_BLOCKING 0x0 ;  /* 0x0000000000007b1d */ /* 0x00eff00000010000 */
[----:B------:R-:W-:Y:S05]  /*0930*/  @!P0 BRA `(.L_x_3943) ;  /* 0x000000d800108947 */ /* 0x000fea0003800000 */
.L_x_3944:
[----:B------:R-:W-:-:S08]  /*0940*/  NOP ;  /* 0x0000000000007918 */ /* 0x000fd00000000000 */
[----:B------:R-:W1:Y:S02]  /*0950*/  USETMAXREG.TRY_ALLOC.CTAPOOL UP0, 0xf0 ;  /* 0x000000f0000079c8 */ /* 0x000e640008000600 */
[----:B-1----:R-:W-:-:S13]  /*0960*/  PLOP3.LUT P0, PT, PT, PT, UP0, 0x80, 0x0 ;  /* 0x000000000000781c */ /* 0x002fda0003f0f008 */
[----:B------:R-:W-:Y:S05]  /*0970*/  @!P0 BRA `(.L_x_3944) ;  /* 0xfffffffc00f08947 */ /* 0x000fea000383ffff */
[----:B------:R-:W-:Y:S01]  /*0980*/  LOP3.LUT R0, R19, 0xffffff80, RZ, 0xc0, !PT ;  /* 0xffffff8013007812 */ /* 0x000fe200078ec0ff */
[----:B------:R-:W1:Y:S08]  /*0990*/  S2UR UR4, SR_CTAID.X ;  /* 0x00000000000479c3 */ /* 0x000e700000002500 */
[----:B------:R-:W-:Y:S06]  /*09a0*/  BAR.ARV 0x4, 0x120 ;  /* 0x0104800000007b1d */ /* 0x000fec0000002000 */
[----:B------:R-:W-:-:S02]  /*09b0*/  ISETP.NE.AND P0, PT, R0, 0x80, PT ;  /* 0x000000800000780c */ /* 0x000fc40003f05270 */
[----:B------:R-:W1:Y:S11]  /*09c0*/  LDC R0, c[0x0][0xda8] ;  /* 0x00036a00ff007b82 */ /* 0x000e760000000800 */
        /* <DEDUP_REMOVED lines=17> */
[--C-:B------:R-:W-:Y:S02]  /*0ae0*/  SHF.R.S32.HI R189, RZ, 0x5, R4.reuse ;  /* 0x00000005ffbd7819 */ /* 0x100fe40000011404 */
[----:B------:R-:W-:Y:S02]  /*0af0*/  SHF.R.S32.HI R6, RZ, 0x1f, R4 ;  /* 0x0000001fff067819 */ /* 0x000fe40000011404 */
[----:B------:R-:W-:Y:S02]  /*0b00*/  LOP3.LUT R4, R2, 0xfffffff0, RZ, 0xc0, !PT ;  /* 0xfffffff002047812 */ /* 0x000fe400078ec0ff */
[----:B------:R-:W-:Y:S02]  /*0b10*/  LEA.HI R3, R0, R191, RZ, 0x7 ;  /* 0x000000bf00037211 */ /* 0x000fe400078f38ff */
[----:B------:R-:W-:Y:S01]  /*0b20*/  SHF.R.S32.HI R7, RZ, 0x4, R2 ;  /* 0x00000004ff077819 */ /* 0x000fe20000011402 */
[----:B------:R-:W-:Y:S01]  /*0b30*/  IMAD.IADD R5, R191, 0x1, -R4 ;  /* 0x00000001bf057824 */ /* 0x000fe200078e0a04 */
[----:B------:R-:W-:-:S02]  /*0b40*/  LOP3.LUT R8, R3, 0xffffff80, RZ, 0xc0, !PT ;  /* 0xffffff8003087812 */ /* 0x000fc400078ec0ff */
[----:B------:R-:W-:Y:S01]  /*0b50*/  LEA.HI R2, R2, R7, RZ, 0x1 ;  /* 0x0000000702027211 */ /* 0x000fe200078f08ff */
[----:B-1----:R-:W-:Y:S01]  /*0b60*/  ULEA UR48, UR5, UR48, 0x18 ;  /* 0x0000003005307291 */ /* 0x002fe2000f8ec03f */
[----:B------:R-:W-:Y:S01]  /*0b70*/  SHF.R.S32.HI R10, RZ, 0x1f, R5 ;  /* 0x0000001fff0a7819 */ /* 0x000fe20000011405 */
[----:B------:R-:W-:Y:S01]  /*0b80*/  IMAD.IADD R8, R191, 0x1, -R8 ;  /* 0x00000001bf087824 */ /* 0x000fe200078e0a08 */
[----:B------:R-:W-:Y:S02]  /*0b90*/  LEA.HI R6, R6, R189, RZ, 0x2 ;  /* 0x000000bd06067211 */ /* 0x000fe400078f10ff */
[----:B------:R-:W-:Y:S02]  /*0ba0*/  LEA.HI R12, R10, R5, RZ, 0x3 ;  /* 0x000000050a0c7211 */ /* 0x000fe400078f18ff */
[----:B------:R-:W-:Y:S02]  /*0bb0*/  SHF.R.S32.HI R9, RZ, 0x1f, R8 ;  /* 0x0000001fff097819 */ /* 0x000fe40000011408 */
[C---:B------:R-:W-:Y:S01]  /*0bc0*/  LOP3.LUT R14, R12.reuse, 0xfffffff8, RZ, 0xc0, !PT ;  /* 0xfffffff80c0e7812 */ /* 0x040fe200078ec0ff */
[----:B------:R-:W-:Y:S01]  /*0bd0*/  IMAD.SHL.U32 R12, R12, 0x40, RZ ;  /* 0x000000400c0c7824 */ /* 0x000fe200078e00ff */
[----:B------:R-:W-:-:S02]  /*0be0*/  SHF.R.S32.HI R188, RZ, 0x7, R3 ;  /* 0x00000007ffbc7819 */ /* 0x000fc40000011403 */
[----:B------:R-:W-:Y:S01]  /*0bf0*/  LOP3.LUT R2, R2, 0x1ffffffe, RZ, 0xc0, !PT ;  /* 0x1ffffffe02027812 */ /* 0x000fe200078ec0ff */
[----:B------:R-:W-:Y:S01]  /*0c00*/  IMAD.IADD R14, R5, 0x1, -R14 ;  /* 0x00000001050e7824 */ /* 0x000fe200078e0a0e */
[----:B------:R-:W-:Y:S01]  /*0c10*/  LOP3.LUT R6, R6, 0x3ffffc, RZ, 0xc0, !PT ;  /* 0x003ffffc06067812 */ /* 0x000fe200078ec0ff */
[----:B------:R-:W-:Y:S01]  /*0c20*/  IMAD R13, R188, 0x100, R5 ;  /* 0x00000100bc0d7824 */ /* 0x000fe200078e0205 */
[----:B------:R-:W-:Y:S01]  /*0c30*/  LEA.HI R4, R9, R8, RZ, 0x2 ;  /* 0x0000000809047211 */ /* 0x000fe200078f10ff */
[----:B------:R-:W-:Y:S01]  /*0c40*/  IMAD.IADD R2, R7, 0x1, -R2 ;  /* 0x0000000107027824 */ /* 0x000fe200078e0a02 */
[----:B------:R-:W-:Y:S02]  /*0c50*/  IADD3 R6, R189, -R6, RZ ;  /* 0x80000006bd067210 */ /* 0x000fe40007ffe0ff */
[--C-:B------:R-:W-:Y:S01]  /*0c60*/  SHF.R.S32.HI R10, RZ, 0x2, R4.reuse ;  /* 0x00000002ff0a7819 */ /* 0x100fe20000011404 */
[----:B------:R-:W-:Y:S01]  /*0c70*/  IMAD.SHL.U32 R2, R2, 0x8, RZ ;  /* 0x0000000802027824 */ /* 0x000fe200078e00ff */
[----:B------:R-:W-:Y:S01]  /*0c80*/  SHF.R.S32.HI R11, RZ, 0x1f, R4 ;  /* 0x0000001fff0b7819 */ /* 0x000fe20000011404 */
[----:B------:R-:W-:Y:S01]  /*0c90*/  IMAD R13, R6, 0x10, R13 ;  /* 0x00000010060d7824 */ /* 0x000fe200078e020d */
[----:B------:R-:W-:Y:S01]  /*0ca0*/  LOP3.LUT R5, R4, 0x7ffffffc, RZ, 0xc0, !PT ;  /* 0x7ffffffc04057812 */ /* 0x000fe200078ec0ff */
[----:B------:R-:W-:Y:S01]  /*0cb0*/  IMAD.SHL.U32 R4, R14, 0x40, RZ ;  /* 0x000000400e047824 */ /* 0x000fe200078e00ff */
[----:B------:R-:W-:Y:S01]  /*0cc0*/  LEA.HI R9, R9, R8, RZ, 0x5 ;  /* 0x0000000809097211 */ /* 0x000fe200078f28ff */
[----:B------:R-:W-:Y:S01]  /*0cd0*/  IMAD.U32 R190, R13, 0x40, R2 ;  /* 0x000000400dbe7824 */ /* 0x000fe200078e0002 */
[----:B------:R-:W-:-:S02]  /*0ce0*/  IADD3 R8, R8, -R5, RZ ;  /* 0x8000000508087210 */ /* 0x000fc40007ffe0ff */
[----:B------:R-:W-:Y:S02]  /*0cf0*/  LOP3.LUT R5, R4, 0x1c0, RZ, 0xc0, !PT ;  /* 0x000001c004057812 */ /* 0x000fe400078ec0ff */
[----:B------:R-:W-:Y:S02]  /*0d00*/  LOP3.LUT R12, R12, 0x7ffffe00, RZ, 0xc0, !PT ;  /* 0x7ffffe000c0c7812 */ /* 0x000fe400078ec0ff */
[----:B------:R-:W-:Y:S02]  /*0d10*/  LOP3.LUT R2, R5, 0x8, R2, 0xf8, !PT ;  /* 0x0000000805027812 */ /* 0x000fe400078ef802 */
[----:B------:R-:W-:Y:S01]  /*0d20*/  SHF.R.U32.HI R5, RZ, 0x3, R5 ;  /* 0x00000003ff057819 */ /* 0x000fe20000011605 */
[----:B------:R-:W-:Y:S01]  /*0d30*/  IMAD R12, R189, 0x400, R12 ;  /* 0x00000400bd0c7824 */ /* 0x000fe200078e020c */
[----:B------:R-:W-:Y:S02]  /*0d40*/  R2P PR, R14, 0x6 ;  /* 0x000000060e007804 */ /* 0x000fe40000000000 */
[----:B------:R-:W-:-:S02]  /*0d50*/  LOP3.LUT R5, R2, R5, RZ, 0x3c, !PT ;  /* 0x0000000502057212 */ /* 0x000fc400078e3cff */
[----:B------:R-:W-:Y:S02]  /*0d60*/  LEA.HI R11, R11, R10, RZ, 0x3 ;  /* 0x0000000a0b0b7211 */ /* 0x000fe400078f18ff */
[----:B------:R-:W-:Y:S01]  /*0d70*/  LEA.HI R0, R0, R191, RZ, 0x3 ;  /* 0x000000bf00007211 */ /* 0x000fe200078f18ff */
[----:B------:R-:W-:Y:S01]  /*0d80*/  IMAD.IADD R5, R12, 0x1, R5 ;  /* 0x000000010c057824 */ /* 0x000fe200078e0205 */
[----:B------:R-:W-:Y:S02]  /*0d90*/  LEA.HI R3, R3, R188, RZ, 0x1 ;  /* 0x000000bc03037211 */ /* 0x000fe400078f08ff */
[----:B------:R-:W-:Y:S02]  /*0da0*/  LOP3.LUT R11, R11, 0xfffffff8, RZ, 0xc0, !PT ;  /* 0xfffffff80b0b7812 */ /* 0x000fe400078ec0ff */
[----:B------:R-:W-:Y:S02]  /*0db0*/  LEA R18, R5, UR48, 0x1 ;  /* 0x0000003005127c11 */ /* 0x000fe4000f8e08ff */
[----:B------:R-:W-:Y:S01]  /*0dc0*/  LOP3.LUT R2, R0, 0x1ffffff8, RZ, 0xc0, !PT ;  /* 0x1ffffff800027812 */ /* 0x000fe200078ec0ff */
[----:B------:R-:W-:Y:S01]  /*0dd0*/  IMAD.IADD R16, R10, 0x1, -R11 ;  /* 0x000000010a107824 */ /* 0x000fe200078e0a0b */
[----:B------:R-:W-:Y:S01]  /*0de0*/  LOP3.LUT R3, R3, 0xfffffe, RZ, 0xc0, !PT ;  /* 0x00fffffe03037812 */ /* 0x000fe200078ec0ff */
[C---:B------:R-:W-:Y:S01]  /*0df0*/  VIADD R19, R18.reuse, 0x26840 ;  /* 0x0002684012137836 */ /* 0x040fe20000000000 */
[----:B------:R-:W-:Y:S01]  /*0e00*/  IADD3 R23, R18, 0x26800, RZ ;  /* 0x0002680012177810 */ /* 0x000fe20007ffe0ff */
[----:B------:R-:W-:Y:S01]  /*0e10*/  IMAD.IADD R2, R191, 0x1, -R2 ;  /* 0x00000001bf027824 */ /* 0x000fe200078e0a02 */
[----:B------:R-:W-:Y:S01]  /*0e20*/  SEL R22, R22, 0xffffffe0, !P1 ;  /* 0xffffffe016167807 */ /* 0x000fe20004800000 */
[----:B------:R-:W-:Y:S01]  /*0e30*/  IMAD.IADD R3, R188, 0x1, -R3 ;  /* 0x00000001bc037824 */ /* 0x000fe200078e0a03 */
[----:B------:R-:W-:Y:S01]  /*0e40*/  SHF.R.S32.HI R9, RZ, 0x5, R9 ;  /* 0x00000005ff097819 */ /* 0x000fe20000011409 */
[----:B------:R-:W-:Y:S01]  /*0e50*/  @P2 VIADD R19, R23, 0xffffffc0 ;  /* 0xffffffc017132836 */ /* 0x000fe20000000000 */
[----:B------:R-:W-:Y:S01]  /*0e60*/  SHF.R.S32.HI R186, RZ, 0x3, R0 ;  /* 0x00000003ffba7819 */ /* 0x000fe20000011400 */
[----:B------:R-:W-:Y:S01]  /*0e70*/  IMAD.SHL.U32 R184, R2, 0x8, RZ ;  /* 0x0000000802b87824 */ /* 0x000fe200078e00ff */
[----:B------:R-:W-:Y:S01]  /*0e80*/  LEA R16, R9, R16, 0x4 ;  /* 0x0000001009107211 */ /* 0x000fe200078e20ff */
[----:B------:R-:W-:Y:S01]  /*0e90*/  IMAD.IADD R23, R23, 0x1, R22 ;  /* 0x0000000117177824 */ /* 0x000fe200078e0216 */
[----:B------:R-:W-:Y:S01]  /*0ea0*/  SHF.L.U32 R17, R3, 0x8, RZ ;  /* 0x0000000803117819 */ /* 0x000fe200000006ff */
[----:B------:R-:W-:-:S02]  /*0eb0*/  IMAD.SHL.U32 R2, R8, 0x2, RZ ;  /* 0x0000000208027824 */ /* 0x000fc400078e00ff */
[----:B------:R-:W-:-:S07]  /*0ec0*/  IMAD.IADD R22, R22, 0x1, R19 ;  /* 0x0000000116167824 */ /* 0x000fce00078e0213 */
.L_x_4049:
        /* <DEDUP_REMOVED lines=11> */
[----:B--2---:R-:W-:Y:S05]  /*0f80*/  @!P0 BRA `(.L_x_3945) ;  /* 0x0000000000208947 */ /* 0x004fea0003800000 */
        /* <DEDUP_REMOVED lines=8> */
.L_x_3945:
[----:B------:R-:W-:Y:S01]  /*1010*/  ULDC UR6, c[0x0][0xdc4] ;  /* 0x0003710000067ab9 */ /* 0x000fe20000000800 */
[----:B------:R-:W-:Y:S01]  /*1020*/  UMOV UR40, UR7 ;  /* 0x0000000700287c82 */ /* 0x000fe20008000000 */
[----:B------:R-:W-:-:S11]  /*1030*/  UISETP.NE.AND UP0, UPT, UR6, 0x1, UPT ;  /* 0x000000010600788c */ /* 0x000fd6000bf05270 */
[----:B------:R-:W-:Y:S02]  /*1040*/  @UP0 ULDC.64 UR10, c[0x0][0xdc8] ;  /* 0x00037200000a0ab9 */ /* 0x000fe40000000a00 */
[----:B------:R-:W-:-:S04]  /*1050*/  UIMAD.WIDE.U32 UR4, UR7, UR10, URZ ;  /* 0x0000000a070472a5 */ /* 0x000fc8000f8e003f */
[----:B------:R-:W-:-:S04]  /*1060*/  @UP0 USHF.R.U32.HI UR40, URZ, UR11, UR5 ;  /* 0x0000000b3f280299 */ /* 0x000fc80008011605 */
[----:B------:R-:W-:-:S12]  /*1070*/  UIMAD UR4, UR40, UR6, URZ ;  /* 0x00000006280472a4 */ /* 0x000fd8000f8e023f */
.L_x_3946:
[----:B------:R-:W-:Y:S01]  /*1080*/  ULDC UR43, c[0x0][0xdb8] ;  /* 0x00036e00002b7ab9 */ /* 0x000fe20000000800 */
[----:B------:R-:W-:Y:S01]  /*1090*/  ULDC.64 UR10, c[0x0][0x3f8] ;  /* 0x0000fe00000a7ab9 */ /* 0x000fe20000000a00 */
[----:B------:R-:W-:Y:S02]  /*10a0*/  ULOP3.LUT UR5, URZ, UR40, URZ, 0x33, !UPT ;  /* 0x000000283f057292 */ /* 0x000fe4000f8e333f */
[----:B------:R-:W-:Y:S02]  /*10b0*/  UISETP.NE.AND UP1, UPT, UR43, 0x1, UPT ;  /* 0x000000012b00788c */ /* 0x000fe4000bf25270 */
[----:B------:R-:W-:Y:S01]  /*10c0*/  UISETP.NE.U32.AND UP0, UPT, UR10, URZ, UPT ;  /* 0x0000003f0a00728c */ /* 0x000fe2000bf05070 */
[----:B------:R-:W-:Y:S01]  /*10d0*/  ULDC UR6, c[0x0][0xdac] ;  /* 0x00036b0000067ab9 */ /* 0x000fe20000000800 */
[----:B------:R-:W-:Y:S02]  /*10e0*/  UIADD3 UR4, UR7, -UR4, URZ ;  /* 0x8000000407047290 */ /* 0x000fe4000fffe03f */
[----:B------:R-:W-:-:S02]  /*10f0*/  UIADD3 UR5, UR5, UR6, URZ ;  /* 0x0000000605057290 */ /* 0x000fc4000fffe03f */
[----:B------:R-:W-:Y:S01]  /*1100*/  UISETP.NE.AND.EX UP0, UPT, UR11, URZ, UPT, UP0 ;  /* 0x0000003f0b00728c */ /* 0x000fe2000bf05300 */
[----:B------:R-:W-:Y:S01]  /*1110*/  ULDC UR12, c[0x0][0xdc4] ;  /* 0x00037100000c7ab9 */ /* 0x000fe20000000800 */
[----:B------:R-:W-:Y:S01]  /*1120*/  ULDC UR49, c[0x0][0x404] ;  /* 0x0001010000317ab9 */ /* 0x000fe20000000800 */
[----:B------:R-:W-:Y:S02]  /*1130*/  UISETP.NE.AND UP2, UPT, UR46, 0x1, UPT ;  /* 0x000000012e00788c */ /* 0x000fe4000bf45270 */
[----:B------:R-:W-:Y:S01]  /*1140*/  USHF.L.U32 UR42, UR5, 0x6, URZ ;  /* 0x00000006052a7899 */ /* 0x000fe2000800063f */
[----:B------:R-:W-:Y:S01]  /*1150*/  ULDC UR10, c[0x0][0x288] ;  /* 0x0000a200000a7ab9 */ /* 0x000fe20000000800 */
[----:B------:R-:W-:Y:S02]  /*1160*/  UIMAD UR12, UR8, UR12, UR4 ;  /* 0x0000000c080c72a4 */ /* 0x000fe4000f8e0204 */
[----:B------:R-:W-:Y:S01]  /*1170*/  PLOP3.LUT P0, PT, PT, PT, UP2, 0x80, 0x0 ;  /* 0x000000000000781c */ /* 0x000fe20003f0f028 */
[----:B------:R-:W-:Y:S01]  /*1180*/  USEL UR49, UR49, 0x1, UP0 ;  /* 0x0000000131317887 */ /* 0x000fe20008000000 */
[----:B------:R-:W-:Y:S01]  /*1190*/  ULDC UR9, c[0x0][0x2e0] ;  /* 0x0000b80000097ab9 */ /* 0x000fe20000000800 */
[----:B------:R-:W-:Y:S01]  /*11a0*/  @UP1 ULDC UR4, c[0x0][0xdbc] ;  /* 0x00036f0000041ab9 */ /* 0x000fe20000000800 */
[----:B------:R-:W-:-:S02]  /*11b0*/  UIADD3 UR54, UR42, 0x40, -UR10 ;  /* 0x000000402a367890 */ /* 0x000fc4000fffe80a */
[----:B------:R-:W-:Y:S02]  /*11c0*/  UIMAD.WIDE.U32 UR4, UR12, UR4, URZ ;  /* 0x000000040c0472a5 */ /* 0x000fe4000f8e003f */
[----:B------:R-:W-:Y:S02]  /*11d0*/  UIMAD UR6, UR49, UR9, 0x3f ;  /* 0x0000003f310674a4 */ /* 0x000fe4000f8e0209 */
[----:B------:R-:W-:Y:S01]  /*11e0*/  UIMAD UR54, UR49, UR9, UR54 ;  /* 0x00000009313672a4 */ /* 0x000fe2000f8e0236 */
[----:B------:R-:W-:Y:S01]  /*11f0*/  @UP1 ULDC UR13, c[0x0][0xdc0] ;  /* 0x00037000000d1ab9 */ /* 0x000fe20000000800 */
[----:B------:R-:W-:Y:S01]  /*1200*/  UMOV UR44, UR12 ;  /* 0x0000000c002c7c82 */ /* 0x000fe20008000000 */
[----:B------:R-:W-:Y:S01]  /*1210*/  ULDC UR11, c[0x0][0x9e0] ;  /* 0x00027800000b7ab9 */ /* 0x000fe20000000800 */
[----:B------:R-:W-:Y:S02]  /*1220*/  USHF.R.S32.HI UR7, URZ, 0x1f, UR6 ;  /* 0x0000001f3f077899 */ /* 0x000fe40008011406 */
[----:B------:R-:W-:-:S02]  /*1230*/  @UP1 USHF.R.U32.HI UR44, URZ, UR13, UR5 ;  /* 0x0000000d3f2c1299 */ /* 0x000fc40008011605 */
[----:B------:R-:W-:Y:S02]  /*1240*/  UIADD3 UR8, UR54, UR11, URZ ;  /* 0x0000000b36087290 */ /* 0x000fe4000fffe03f */
[----:B------:R-:W-:Y:S02]  /*1250*/  ULEA.HI UR7, UR7, UR6, URZ, 0x6 ;  /* 0x0000000607077291 */ /* 0x000fe4000f8f303f */
[----:B------:R-:W-:Y:S02]  /*1260*/  UIADD3 UR4, -UR44, URZ, URZ ;  /* 0x0000003f2c047290 */ /* 0x000fe4000fffe13f */
[----:B------:R-:W-:Y:S01]  /*1270*/  USHF.R.S32.HI UR7, URZ, 0x6, UR7 ;  /* 0x000000063f077899 */ /* 0x000fe20008011407 */
[----:B------:R-:W-:Y:S01]  /*1280*/  IMAD.U32 R0, RZ, RZ, UR8 ;  /* 0x00000008ff007e24 */ /* 0x000fe2000f8e00ff */
[----:B------:R-:W-:Y:S01]  /*1290*/  UIMAD UR43, UR43, UR4, UR12 ;  /* 0x000000042b2b72a4 */ /* 0x000fe2000f8e020c */
[----:B------:R-:W-:Y:S11]  /*12a0*/  @!P0 BRA `(.L_x_3947) ;  /* 0x0000001c00f88947 */ /* 0x000ff60003800000 */
[----:B------:R-:W1:Y:S02]  /*12b0*/  LDC R8, c[0x0][0x9e4] ;  /* 0x00027900ff087b82 */ /* 0x000e640000000800 */
[----:B-1----:R-:W-:-:S13]  /*12c0*/  ISETP.GE.AND P1, PT, R8, 0x1, PT ;  /* 0x000000010800780c */ /* 0x002fda0003f26270 */
[----:B------:R-:W-:Y:S05]  /*12d0*/  @!P1 BRA `(.L_x_3948) ;  /* 0x0000000000449947 */ /* 0x000fea0003800000 */
[----:B------:R-:W-:Y:S01]  /*12e0*/  ISETP.LT.AND P0, PT, RZ, UR54, PT ;  /* 0x00000036ff007c0c */ /* 0x000fe2000bf01270 */
[----:B------:R-:W-:-:S06]  /*12f0*/  UIADD3 UR4, UR54, -0x1, URZ ;  /* 0xffffffff36047890 */ /* 0x000fcc000fffe03f */
[----:B------:R-:W-:-:S06]  /*1300*/  MOV R3, UR4 ;  /* 0x0000000400037c02 */ /* 0x000fcc0008000f00 */
[----:B------:R-:W-:Y:S05]  /*1310*/  @P0 BRA `(.L_x_3949) ;  /* 0x00000000001c0947 */ /* 0x000fea0003800000 */
[----:B------:R-:W-:Y:S01]  /*1320*/  ISETP.NE.AND P0, PT, R8, 0x1, PT ;  /* 0x000000010800780c */ /* 0x000fe20003f05270 */
[----:B------:R-:W-:-:S12]  /*1330*/  IMAD R3, RZ, RZ, -UR54 ;  /* 0x80000036ff037e24 */ /* 0x000fd8000f8e02ff */
[----:B------:R-:W1:Y:S02]  /*1340*/  @P0 LDC.64 R4, c[0x0][0x9e8] ;  /* 0x00027a00ff040b82 */ /* 0x000e640000000a00 */
[----:B-1----:R-:W-:-:S05]  /*1350*/  @P0 IMAD.HI.U32 R4, R3, R4, RZ ;  /* 0x0000000403040227 */ /* 0x002fca00078e00ff */
[----:B------:R-:W-:-:S04]  /*1360*/  @P0 SHF.R.U32.HI R3, RZ, R5, R4 ;  /* 0x00000005ff030219 */ /* 0x000fc80000011604 */
[----:B------:R-:W-:Y:S01]  /*1370*/  LOP3.LUT R3, RZ, R3, RZ, 0x33, !PT ;  /* 0x00000003ff037212 */ /* 0x000fe200078e33ff */
[----:B------:R-:W-:Y:S06]  /*1380*/  BRA `(.L_x_3950) ;  /* 0x0000000000107947 */ /* 0x000fec0003800000 */
.L_x_3949:
[----:B------:R-:W-:-:S13]  /*1390*/  ISETP.NE.AND P0, PT, R8, 0x1, PT ;  /* 0x000000010800780c */ /* 0x000fda0003f05270 */
[----:B------:R-:W1:Y:S02]  /*13a0*/  @P0 LDC.64 R4, c[0x0][0x9e8] ;  /* 0x00027a00ff040b82 */ /* 0x000e640000000a00 */
[----:B-1----:R-:W-:-:S05]  /*13b0*/  @P0 IMAD.HI.U32 R4, R3, R4, RZ ;  /* 0x0000000403040227 */ /* 0x002fca00078e00ff */
[----:B------:R-:W-:-:S07]  /*13c0*/  @P0 SHF.R.U32.HI R3, RZ, R5, R4 ;  /* 0x00000005ff030219 */ /* 0x000fce0000011604 */
.L_x_3950:
[----:B------:R-:W-:-:S05]  /*13d0*/  IMAD R3, R3, R8, R8 ;  /* 0x0000000803037224 */ /* 0x000fca00078e0208 */
[----:B------:R-:W-:-:S07]  /*13e0*/  VIMNMX R0, R0, R3, PT ;  /* 0x0000000300007248 */ /* 0x000fce0003fe0100 */
.L_x_3948:
[----:B------:R-:W-:Y:S01]  /*13f0*/  VIADD R0, R0, 0x3f ;  /* 0x0000003f00007836 */ /* 0x000fe20000000000 */
[----:B------:R-:W-:Y:S01]  /*1400*/  UIADD3 UR4, UR42, -UR10, URZ ;  /* 0x8000000a2a047290 */ /* 0x000fe2000fffe03f */
[----:B------:R-:W-:-:S03]  /*1410*/  ULDC UR5, c[0x0][0x9dc] ;  /* 0x0002770000057ab9 */ /* 0x000fc60000000800 */
[----:B------:R-:W-:Y:S01]  /*1420*/  SHF.R.S32.HI R3, RZ, 0x1f, R0 ;  /* 0x0000001fff037819 */ /* 0x000fe20000011400 */
[----:B------:R-:W-:-:S03]  /*1430*/  UIMAD UR4, UR49, UR9, UR4 ;  /* 0x00000009310472a4 */ /* 0x000fc6000f8e0204 */
[----:B------:R-:W-:Y:S01]  /*1440*/  LEA.HI R3, R3, R0, RZ, 0x6 ;  /* 0x0000000003037211 */ /* 0x000fe200078f30ff */
[----:B------:R-:W-:-:S03]  /*1450*/  UIADD3 UR5, UR4, -UR5, URZ ;  /* 0x8000000504057290 */ /* 0x000fc6000fffe03f */
[----:B------:R-:W-:-:S03]  /*1460*/  SHF.R.S32.HI R3, RZ, 0x6, R3 ;  /* 0x00000006ff037819 */ /* 0x000fc60000011403 */
[----:B------:R-:W-:Y:S01]  /*1470*/  IMAD.U32 R0, RZ, RZ, UR5 ;  /* 0x00000005ff007e24 */ /* 0x000fe2000f8e00ff */
[----:B------:R-:W-:Y:S01]  /*1480*/  VIMNMX R4, R3, UR7, PT ;  /* 0x0000000703047c48 */ /* 0x000fe2000bfe0100 */
[----:B------:R-:W-:Y:S06]  /*1490*/  @!P1 BRA `(.L_x_3951) ;  /* 0x0000000000409947 */ /* 0x000fec0003800000 */
[----:B------:R-:W-:-:S05]  /*14a0*/  IMAD.U32 R3, RZ, RZ, UR4 ;  /* 0x00000004ff037e24 */ /* 0x000fca000f8e00ff */
        /* <DEDUP_REMOVED lines=9> */
.L_x_3952:
[----:B------:R-:W-:-:S13]  /*1540*/  ISETP.NE.AND P0, PT, R8, 0x1, PT ;  /* 0x000000010800780c */ /* 0x000fda0003f05270 */
[----:B------:R-:W1:Y:S02]  /*1550*/  @P0 LDC.64 R6, c[0x0][0x9e8] ;  /* 0x00027a00ff060b82 */ /* 0x000e640000000a00 */
[----:B-1----:R-:W-:-:S05]  /*1560*/  @P0 IMAD.HI.U32 R6, R3, R6, RZ ;  /* 0x0000000603060227 */ /* 0x002fca00078e00ff */
[----:B------:R-:W-:-:S07]  /*1570*/  @P0 SHF.R.U32.HI R3, RZ, R7, R6 ;  /* 0x00000007ff030219 */ /* 0x000fce0000011606 */
.L_x_3953:
[----:B------:R-:W-:-:S05]  /*1580*/  IMAD R3, R3, R8, RZ ;  /* 0x0000000803037224 */ /* 0x000fca00078e02ff */
[----:B------:R-:W-:-:S07]  /*1590*/  VIMNMX R0, R0, R3, !PT ;  /* 0x0000000300007248 */ /* 0x000fce0007fe0100 */
.L_x_3951:
[----:B------:R-:W-:Y:S02]  /*15a0*/  SHF.R.S32.HI R3, RZ, 0x1f, R0 ;  /* 0x0000001fff037819 */ /* 0x000fe40000011400 */
[----:B------:R-:W-:Y:S02]  /*15b0*/  CS2R R28, SRZ ;  /* 0x00000000001c7805 */ /* 0x000fe4000001ff00 */
[----:B------:R-:W-:Y:S02]  /*15c0*/  PLOP3.LUT P0, PT, PT, PT, PT, 0x80, 0x0 ;  /* 0x000000000000781c */ /* 0x000fe40003f0f070 */
[----:B------:R-:W-:Y:S02]  /*15d0*/  CS2R R150, SRZ ;  /* 0x0000000000967805 */ /* 0x000fe4000001ff00 */
[----:B------:R-:W-:Y:S02]  /*15e0*/  LEA.HI R0, R3, R0, RZ, 0x6 ;  /* 0x0000000003007211 */ /* 0x000fe400078f30ff */
[----:B------:R-:W-:-:S02]  /*15f0*/  CS2R R148, SRZ ;  /* 0x0000000000947805 */ /* 0x000fc4000001ff00 */
[----:B------:R-:W-:Y:S02]  /*1600*/  MOV R3, RZ ;  /* 0x000000ff00037202 */ /* 0x000fe40000000f00 */
[----:B------:R-:W-:Y:S02]  /*1610*/  CS2R R146, SRZ ;  /* 0x0000000000927805 */ /* 0x000fe4000001ff00 */
[----:B------:R-:W-:Y:S02]  /*1620*/  SHF.R.S32.HI R0, RZ, 0x6, R0 ;  /* 0x00000006ff007819 */ /* 0x000fe40000011400 */
[----:B------:R-:W-:Y:S02]  /*1630*/  CS2R R144, SRZ ;  /* 0x0000000000907805 */ /* 0x000fe4000001ff00 */
[----:B------:R-:W-:Y:S02]  /*1640*/  CS2R R142, SRZ ;  /* 0x00000000008e7805 */ /* 0x000fe4000001ff00 */
[----:B------:R-:W-:-:S02]  /*1650*/  CS2R R140, SRZ ;  /* 0x00000000008c7805 */ /* 0x000fc4000001ff00 */
[----:B------:R-:W-:Y:S02]  /*1660*/  VIMNMX R0, RZ, R0, !PT ;  /* 0x00000000ff007248 */ /* 0x000fe40007fe0100 */
[----:B------:R-:W-:Y:S02]  /*1670*/  CS2R R138, SRZ ;  /* 0x00000000008a7805 */ /* 0x000fe4000001ff00 */
[----:B------:R-:W-:Y:S02]  /*1680*/  CS2R R136, SRZ ;  /* 0x0000000000887805 */ /* 0x000fe4000001ff00 */
[----:B------:R-:W-:Y:S02]  /*1690*/  CS2R R134, SRZ ;  /* 0x0000000000867805 */ /* 0x000fe4000001ff00 */
[----:B------:R-:W-:Y:S02]  /*16a0*/  ISETP.GT.AND P1, PT, R4, R0, PT ;  /* 0x000000000400720c */ /* 0x000fe40003f24270 */
[----:B------:R-:W-:-:S02]  /*16b0*/  CS2R R132, SRZ ;  /* 0x0000000000847805 */ /* 0x000fc4000001ff00 */
[----:B------:R-:W-:Y:S02]  /*16c0*/  CS2R R130, SRZ ;  /* 0x0000000000827805 */ /* 0x000fe4000001ff00 */
[----:B------:R-:W-:Y:S02]  /*16d0*/  CS2R R128, SRZ ;  /* 0x0000000000807805 */ /* 0x000fe4000001ff00 */
[----:B------:R-:W-:Y:S02]  /*16e0*/  CS2R R126, SRZ ;  /* 0x00000000007e7805 */ /* 0x000fe4000001ff00 */
[----:B------:R-:W-:Y:S01]  /*16f0*/  CS2R R124, SRZ ;  /* 0x00000000007c7805 */ /* 0x000fe2000001ff00 */
[----:B------:R-:W-:Y:S01]  /*1700*/  IMAD.MOV.U32 R172, RZ, RZ, RZ ;  /* 0x000000ffffac7224 */ /* 0x000fe200078e00ff */
        /* <DEDUP_REMOVED lines=49> */
[----:B------:R-:W-:Y:S01]  /*1a20*/  IMAD.MOV.U32 R153, RZ, RZ, RZ ;  /* 0x000000ffff997224 */ /* 0x000fe200078e00ff */
[----:B------:R-:W-:Y:S06]  /*1a30*/  @!P1 BRA `(.L_x_3954) ;  /* 0x000000ac002c9947 */ /* 0x000fec0003800000 */
        /* <DEDUP_REMOVED lines=14> */
.L_x_3955:
[----:B------:R-:W-:Y:S01]  /*1b20*/  ULEA UR21, UR39, UR48, 0x3 ;  /* 0x0000003027157291 */ /* 0x000fe2000f8e183f */
[----:B------:R-:W-:-:S05]  /*1b30*/  IMAD.U32 R3, RZ, RZ, UR38 ;  /* 0x00000026ff037e24 */ /* 0x000fca000f8e00ff */
[----:B------:R-:W-:-:S04]  /*1b40*/  SHF.L.U32 R3, R3, 0x1f, RZ ;  /* 0x0000001f03037819 */ /* 0x000fc800000006ff */
[----:B------:R-:W1:Y:S02]  /*1b50*/  SYNCS.PHASECHK.TRANS64.TRYWAIT P1, [UR21+0x28c50], R3 ;  /* 0x028c5003ff0075a7 */ /* 0x000e640008020155 */
[----:B-1----:R-:W-:Y:S05]  /*1b60*/  @!P1 BRA `(.L_x_3956) ;  /* 0x000000f800a49947 */ /* 0x002fea0003800000 */
.L_x_4114:
        /* <DEDUP_REMOVED lines=9> */
[----:B------:R-:W-:-:S02]  /*1c00*/  UIADD3 UR6, UR18, 0x80, URZ ;  /* 0x0000008012067890 */ /* 0x000fc4000fffe03f */
[----:B------:R-:W-:Y:S01]  /*1c10*/  ULOP3.LUT UR16, UR4, 0x10000, URZ, 0xfc, !UPT ;  /* 0x0001000004107892 */ /* 0x000fe2000f8efc3f */
[----:B------:R-:W-:Y:S01]  /*1c20*/  UMOV UR7, 0x40000040 ;  /* 0x4000004000077882 */ /* 0x000fe20000000000 */
[----:B------:R-:W-:Y:S02]  /*1c30*/  UMOV UR5, 0x40000040 ;  /* 0x4000004000057882 */ /* 0x000fe40000000000 */
[----:B------:R-:W-:Y:S02]  /*1c40*/  UIADD3 UR4, UR16, 0x2, URZ ;  /* 0x0000000210047890 */ /* 0x000fe4000fffe03f */
[----:B------:R-:W-:Y:S02]  /*1c50*/  UIADD3 UR10, UR18, 0x100, URZ ;  /* 0x00000100120a7890 */ /* 0x000fe4000fffe03f */
[----:B------:R-:W-:Y:S01]  /*1c60*/  UIADD3 UR8, UR16, 0x4, URZ ;  /* 0x0000000410087890 */ /* 0x000fe2000fffe03f */
[----:B------:R-:W-:Y:S01]  /*1c70*/  UMOV UR11, 0x40000040 ;  /* 0x40000040000b7882 */ /* 0x000fe20000000000 */
[----:B------:R-:W-:Y:S01]  /*1c80*/  WARPGROUP.ARRIVE ;  /* 0x00000000000079c5 */ /* 0x000fe20000000000 */
[----:B------:R-:W-:Y:S01]  /*1c90*/  UMOV UR9, 0x40000040 ;  /* 0x4000004000097882 */ /* 0x000fe20000000000 */
[----:B------:R-:W-:-:S02]  /*1ca0*/  UIADD3 UR14, UR18, 0x180, URZ ;  /* 0x00000180120e7890 */ /* 0x000fc4000fffe03f */
[----:B------:R-:W-:Y:S02]  /*1cb0*/  UIADD3 UR12, UR16, 0x6, URZ ;  /* 0x00000006100c7890 */ /* 0x000fe4000fffe03f */
[----:B------:R-:W-:Y:S01]  /*1cc0*/  HGMMA.64x256x16.F32 R24, gdesc[UR16].tnspB, RZ, !UPT, gsb0 ;  /* 0x43e00000101879f0 */ /* 0x000fe2000c0008ff */
[----:B------:R-:W-:Y:S01]  /*1cd0*/  UMOV UR15, 0x40000040 ;  /* 0x40000040000f7882 */ /* 0x000fe20000000000 */
[----:B------:R-:W-:Y:S01]  /*1ce0*/  UMOV UR13, 0x40000040 ;  /* 0x40000040000d7882 */ /* 0x000fe20000000000 */
[----:B-1----:R-:W-:-:S04]  /*1cf0*/  LOP3.LUT R5, R5, 0x7f, RZ, 0xc0, !PT ;  /* 0x0000007f05057812 */ /* 0x002fc800078ec0ff */
        /* <DEDUP_REMOVED lines=17> */
[----:B-1----:R-:W-:-:S05]  /*1e10*/  VIADD R3, R4, 0xfffffffe ;  /* 0xfffffffe04037836 */ /* 0x002fca0000000000 */
[----:B------:R-:W-:-:S13]  /*1e20*/  ISETP.GE.AND P1, PT, R3, R0, PT ;  /* 0x000000000300720c */ /* 0x000fda0003f26270 */
[----:B------:R-:W-:Y:S05]  /*1e30*/  @!P1 BRA `(.L_x_3957) ;  /* 0x0000000800d49947 */ /* 0x000fea0003800000 */
.L_x_3962:
[----:B------:R-:W-:Y:S01]  /*1e40*/  BAR.SYNC.DEFER_BLOCKING 0xe, 0x100 ;  /* 0x0384000000007b1d */ /* 0x000fe20000010000 */
[----:B------:R-:W-:Y:S01]  /*1e50*/  IMAD.U32 R5, RZ, RZ, UR39 ;  /* 0x00000027ff057e24 */ /* 0x000fe2000f8e00ff */
[----:B------:R-:W-:Y:S01]  /*1e60*/  UIADD3 UR39, UR39, 0x1, URZ ;  /* 0x0000000127277890 */ /* 0x000fe2000fffe03f */
[----:B------:R-:W-:Y:S02]  /*1e70*/  ISETP.GT.AND P3, PT, R3, R0, PT ;  /* 0x000000000300720c */ /* 0x000fe40003f64270 */
[----:B-1----:R-:W-:Y:S01]  /*1e80*/  IMAD R4, R5, 0x40, R16 ;  /* 0x0000004005047824 */ /* 0x002fe200078e0210 */
[----:B------:R-:W-:Y:S01]  /*1e90*/  UISETP.NE.AND UP0, UPT, UR39, 0x2, UPT ;  /* 0x000000022700788c */ /* 0x000fe2000bf05270 */
[----:B------:R-:W-:-:S03]  /*1ea0*/  IADD3 R3, R3, -0x1, RZ ;  /* 0xffffffff03037810 */ /* 0x000fc60007ffe0ff */
        /* <DEDUP_REMOVED lines=136> */
.L_x_3958:
[----:B------:R-:W-:Y:S01]  /*2730*/  ULEA UR21, UR39, UR48, 0x3 ;  /* 0x0000003027157291 */ /* 0x000fe2000f8e183f */
[----:B------:R-:W-:-:S05]  /*2740*/  IMAD.U32 R4, RZ, RZ, UR38 ;  /* 0x00000026ff047e24 */ /* 0x000fca000f8e00ff */
[----:B------:R-:W-:-:S04]  /*2750*/  SHF.L.U32 R4, R4, 0x1f, RZ ;  /* 0x0000001f04047819 */ /* 0x000fc800000006ff */
[----:B------:R1:W2:Y:S01]  /*2760*/  SYNCS.PHASECHK.TRANS64.TRYWAIT P1, [UR21+0x28c50], R4 ;  /* 0x028c5004ff0075a7 */ /* 0x0002a20008020155 */
[----:B------:R-:W-:Y:S05]  /*2770*/  @!P0 BRA `(.L_x_3959) ;  /* 0x0000000000048947 */ /* 0x000fea0003800000 */
[----:B------:R-:W-:Y:S01]  /*2780*/  BPT.TRAP 0x1 ;  /* 0x000000040000795c */ /* 0x000fe20000300000 */
.L_x_3959:
[----:B--2---:R-:W-:Y:S05]  /*2790*/  @P1 BRA `(.L_x_3960) ;  /* 0x0000000000081947 */ /* 0x004fea0003800000 */
[----:B------:R-:W2:Y:S02]  /*27a0*/  SYNCS.PHASECHK.TRANS64.TRYWAIT P1, [UR21+0x28c50], R4 ;  /* 0x028c5004ff0075a7 */ /* 0x000ea40008020155 */
[----:B--2---:R-:W-:Y:S05]  /*27b0*/  @!P1 BRA `(.L_x_3961) ;  /* 0x000000ec00a89947 */ /* 0x004fea0003800000 */
.L_x_3960:
[----:B------:R-:W-:Y:S01]  /*27c0*/  ULEA UR18, UR39, UR20, 0xc ;  /* 0x0000001427127291 */ /* 0x000fe2000f8e603f */
[----:B------:R-:W-:Y:S01]  /*27d0*/  WARPGROUP.ARRIVE ;  /* 0x00000000000079c5 */ /* 0x000fe20000000000 */
[----:B------:R-:W-:Y:S01]  /*27e0*/  UMOV UR19, 0x40000040 ;  /* 0x4000004000137882 */ /* 0x000fe20000000000 */
[----:B------:R-:W-:Y:S01]  /*27f0*/  UMOV UR7, 0x40000040 ;  /* 0x4000004000077882 */ /* 0x000fe20000000000 */
[----:B------:R-:W-:Y:S01]  /*2800*/  UIADD3 UR6, UR18, 0x80, URZ ;  /* 0x0000008012067890 */ /* 0x000fe2000fffe03f */
[----:B-12---:R-:W-:Y:S01]  /*2810*/  IMAD.U32 R4, RZ, RZ, UR21 ;  /* 0x00000015ff047e24 */ /* 0x006fe2000f8e00ff */
[----:B------:R-:W-:Y:S01]  /*2820*/  UIADD3 UR10, UR18, 0x100, URZ ;  /* 0x00000100120a7890 */ /* 0x000fe2000fffe03f */
[----:B------:R-:W-:Y:S02]  /*2830*/  UMOV UR11, 0x40000040 ;  /* 0x40000040000b7882 */ /* 0x000fe40000000000 */
[----:B------:R-:W-:Y:S01]  /*2840*/  HGMMA.64x256x16.F32 R24, gdesc[UR16].tnspB, R24, gsb0 ;  /* 0x43e00000101879f0 */ /* 0x000fe20008000818 */
[----:B------:R-:W-:Y:S01]  /*2850*/  UIADD3 UR14, UR18, 0x180, URZ ;  /* 0x00000180120e7890 */ /* 0x000fe2000fffe03f */
[----:B------:R-:W-:Y:S01]  /*2860*/  @!P2 VIADD R4, R4, 0x28c60 ;  /* 0x00028c600404a836 */ /* 0x000fe20000000000 */
[----:B------:R-:W-:-:S04]  /*2870*/  UMOV UR15, 0x40000040 ;  /* 0x40000040000f7882 */ /* 0x000fc80000000000 */
[----:B------:R-:W-:Y:S01]  /*2880*/  @!P2 PRMT R4, RZ, 0x654, R4 ;  /* 0x00000654ff04a816 */ /* 0x000fe20000000004 */
        /* <DEDUP_REMOVED lines=16> */
.L_x_3957:
[----:B------:R-:W-:Y:S01]  /*2990*/  BAR.SYNC.DEFER_BLOCKING 0xe, 0x100 ;  /* 0x0384000000007b1d */ /* 0x000fe20000010000 */
[----:B------:R-:W-:Y:S01]  /*29a0*/  IMAD.U32 R3, RZ, RZ, UR39 ;  /* 0x00000027ff037e24 */ /* 0x000fe2000f8e00ff */
[----:B------:R-:W-:Y:S01]  /*29b0*/  UIADD3 UR39, UR39, 0x1, URZ ;  /* 0x0000000127277890 */ /* 0x000fe2000fffe03f */
[----:B------:R-:W-:-:S03]  /*29c0*/  PLOP3.LUT P0, PT, PT, PT, PT, 0x8, 0x0 ;  /* 0x000000000000781c */ /* 0x000fc60003f0e170 */
[----:B------:R-:W-:Y:S01]  /*29d0*/  LEA R0, R3, R16, 0x6 ;  /* 0x0000001003007211 */ /* 0x000fe200078e30ff */
[----:B------:R-:W-:-:S03]  /*29e0*/  UISETP.NE.AND UP0, UPT, UR39, 0x2, UPT ;  /* 0x000000022700788c */ /* 0x000fc6000bf05270 */
[----:B-1----:R-:W-:Y:S01]  /*29f0*/  LEA R4, R0, UR48, 0x2 ;  /* 0x0000003000047c11 */ /* 0x002fe2000f8e10ff */
        /* <DEDUP_REMOVED lines=133> */
[----:B------:R-:W-:-:S02]  /*3250*/  IMAD.MOV.U32 R28, RZ, RZ, RZ ;  /* 0x000000ffff1c7224 */ /* 0x000fc400078e00ff */
[----:B------:R-:W-:Y:S01]  /*3260*/  IMAD.MOV.U32 R3, RZ, RZ, RZ ;  /* 0x000000ffff037224 */ /* 0x000fe200078e00ff */
[----:B------:R-:W-:Y:S06]  /*3270*/  BAR.ARV 0xf, 0x100 ;  /* 0x03c4000000007b1d */ /* 0x000fec0000002000 */
[----:B------:R-:W-:Y:S05]  /*3280*/  BRA `(.L_x_3954) ;  /* 0x0000009400187947 */ /* 0x000fea0003800000 */
.L_x_3947:
[----:B------:R-:W-:Y:S02]  /*3290*/  ULDC UR11, c[0x0][0x9e4] ;  /* 0x00027900000b7ab9 */ /* 0x000fe40000000800 */
[----:B------:R-:W-:-:S06]  /*32a0*/  UISETP.GE.AND UP0, UPT, UR11, 0x1, UPT ;  /* 0x000000010b00788c */ /* 0x000fcc000bf06270 */
[----:B------:R-:W-:-:S13]  /*32b0*/  PLOP3.LUT P1, PT, PT, PT, UP0, 0x80, 0x0 ;  /* 0x000000000000781c */ /* 0x000fda0003f2f008 */
[----:B------:R-:W-:Y:S05]  /*32c0*/  @!P1 BRA `(.L_x_3963) ;  /* 0x0000000000409947 */ /* 0x000fea0003800000 */
        /* <DEDUP_REMOVED lines=10> */
.L_x_3964:
[----:B------:R-:W-:-:S11]  /*3370*/  UISETP.NE.AND UP0, UPT, UR11, 0x1, UPT ;  /* 0x000000010b00788c */ /* 0x000fd6000bf05270 */
[----:B------:R-:W-:Y:S02]  /*3380*/  @UP0 ULDC.64 UR12, c[0x0][0x9e8] ;  /* 0x00027a00000c0ab9 */ /* 0x000fe40000000a00 */
[----:B------:R-:W-:-:S04]  /*3390*/  UIMAD.WIDE.U32 UR4, UR6, UR12, URZ ;  /* 0x0000000c060472a5 */ /* 0x000fc8000f8e003f */
[----:B------:R-:W-:-:S12]  /*33a0*/  @UP0 USHF.R.U32.HI UR6, URZ, UR13, UR5 ;  /* 0x0000000d3f060299 */ /* 0x000fd80008011605 */
.L_x_3965:
[----:B------:R-:W-:-:S06]  /*33b0*/  UIMAD UR6, UR6, UR11, UR11 ;  /* 0x0000000b060672a4 */ /* 0x000fcc000f8e020b */
[----:B------:R-:W-:-:S07]  /*33c0*/  VIMNMX R0, R0, UR6, PT ;  /* 0x0000000600007c48 */ /* 0x000fce000bfe0100 */
.L_x_3963:
[----:B------:R-:W-:Y:S01]  /*33d0*/  VIADD R0, R0, 0x3f ;  /* 0x0000003f00007836 */ /* 0x000fe20000000000 */
[----:B------:R-:W-:Y:S01]  /*33e0*/  UIADD3 UR10, UR42, -UR10, URZ ;  /* 0x8000000a2a0a7290 */ /* 0x000fe2000fffe03f */
[----:B------:R-:W-:-:S03]  /*33f0*/  ULDC UR8, c[0x0][0x9dc] ;  /* 0x0002770000087ab9 */ /* 0x000fc60000000800 */
[----:B------:R-:W-:Y:S01]  /*3400*/  SHF.R.S32.HI R3, RZ, 0x1f, R0 ;  /* 0x0000001fff037819 */ /* 0x000fe20000011400 */
[----:B------:R-:W-:-:S03]  /*3410*/  UIMAD UR6, UR49, UR9, UR10 ;  /* 0x00000009310672a4 */ /* 0x000fc6000f8e020a */
[----:B------:R-:W-:Y:S01]  /*3420*/  LEA.HI R3, R3, R0, RZ, 0x6 ;  /* 0x0000000003037211 */ /* 0x000fe200078f30ff */
[----:B------:R-:W-:-:S03]  /*3430*/  UIADD3 UR8, UR6, -UR8, URZ ;  /* 0x8000000806087290 */ /* 0x000fc6000fffe03f */
[----:B------:R-:W-:-:S04]  /*3440*/  SHF.R.S32.HI R3, RZ, 0x6, R3 ;  /* 0x00000006ff037819 */ /* 0x000fc80000011403 */
[----:B------:R-:W-:Y:S01]  /*3450*/  VIMNMX R152, R3, UR7, PT ;  /* 0x0000000703987c48 */ /* 0x000fe2000bfe0100 */
[----:B------:R-:W-:Y:S06]  /*3460*/  @!P1 BRA `(.L_x_3966) ;  /* 0x0000000000449947 */ /* 0x000fec0003800000 */
        /* <DEDUP_REMOVED lines=10> */
.L_x_3967:
[----:B------:R-:W-:-:S11]  /*3510*/  UISETP.NE.AND UP0, UPT, UR11, 0x1, UPT ;  /* 0x000000010b00788c */ /* 0x000fd6000bf05270 */
[----:B------:R-:W-:Y:S02]  /*3520*/  @UP0 ULDC.64 UR12, c[0x0][0x9e8] ;  /* 0x00027a00000c0ab9 */ /* 0x000fe40000000a00 */
[----:B------:R-:W-:-:S04]  /*3530*/  UIMAD.WIDE.U32 UR4, UR6, UR12, URZ ;  /* 0x0000000c060472a5 */ /* 0x000fc8000f8e003f */
[----:B------:R-:W-:-:S12]  /*3540*/  @UP0 USHF.R.U32.HI UR6, URZ, UR13, UR5 ;  /* 0x0000000d3f060299 */ /* 0x000fd80008011605 */
.L_x_3968:
[----:B------:R-:W-:-:S04]  /*3550*/  UIMAD UR6, UR6, UR11, URZ ;  /* 0x0000000b060672a4 */ /* 0x000fc8000f8e023f */
[----:B------:R-:W-:-:S04]  /*3560*/  UISETP.LT.AND UP0, UPT, UR8, UR6, UPT ;  /* 0x000000060800728c */ /* 0x000fc8000bf01270 */
[----:B------:R-:W-:-:S12]  /*3570*/  USEL UR8, UR8, UR6, !UP0 ;  /* 0x0000000608087287 */ /* 0x000fd8000c000000 */
.L_x_3966:
[----:B------:R-:W-:Y:S01]  /*3580*/  USHF.R.S32.HI UR4, URZ, 0x1f, UR8 ;  /* 0x0000001f3f047899 */ /* 0x000fe20008011408 */
[----:B------:R-:W-:Y:S02]  /*3590*/  PLOP3.LUT P0, PT, PT, PT, PT, 0x80, 0x0 ;  /* 0x000000000000781c */ /* 0x000fe40003f0f070 */
[----:B------:R-:W-:Y:S01]  /*35a0*/  CS2R R28, SRZ ;  /* 0x00000000001c7805 */ /* 0x000fe2000001ff00 */
[----:B------:R-:W-:Y:S01]  /*35b0*/  IMAD.MOV.U32 R3, RZ, RZ, RZ ;  /* 0x000000ffff037224 */ /* 0x000fe200078e00ff */
[----:B------:R-:W-:Y:S01]  /*35c0*/  ULEA.HI UR4, UR4, UR8, URZ, 0x6 ;  /* 0x0000000804047291 */ /* 0x000fe2000f8f303f */
[----:B------:R-:W-:Y:S02]  /*35d0*/  CS2R R150, SRZ ;  /* 0x0000000000967805 */ /* 0x000fe4000001ff00 */
[----:B------:R-:W-:Y:S02]  /*35e0*/  CS2R R148, SRZ ;  /* 0x0000000000947805 */ /* 0x000fe4000001ff00 */
[----:B------:R-:W-:Y:S01]  /*35f0*/  CS2R R146, SRZ ;  /* 0x0000000000927805 */ /* 0x000fe2000001ff00 */
[----:B------:R-:W-:Y:S01]  /*3600*/  USHF.R.S32.HI UR4, URZ, 0x6, UR4 ;  /* 0x000000063f047899 */ /* 0x000fe20008011404 */
[----:B------:R-:W-:-:S02]  /*3610*/  CS2R R144, SRZ ;  /* 0x0000000000907805 */ /* 0x000fc4000001ff00 */
[----:B------:R-:W-:Y:S02]  /*3620*/  CS2R R142, SRZ ;  /* 0x00000000008e7805 */ /* 0x000fe4000001ff00 */
[----:B------:R-:W-:Y:S01]  /*3630*/  CS2R R140, SRZ ;  /* 0x00000000008c7805 */ /* 0x000fe2000001ff00 */
[----:B------:R-:W-:Y:S01]  /*3640*/  UISETP.LT.AND UP0, UPT, URZ, UR4, UPT ;  /* 0x000000043f00728c */ /* 0x000fe2000bf01270 */
[----:B------:R-:W-:Y:S02]  /*3650*/  CS2R R138, SRZ ;  /* 0x00000000008a7805 */ /* 0x000fe4000001ff00 */
[----:B------:R-:W-:Y:S02]  /*3660*/  CS2R R136, SRZ ;  /* 0x0000000000887805 */ /* 0x000fe4000001ff00 */
[----:B------:R-:W-:Y:S01]  /*3670*/  CS2R R134, SRZ ;  /* 0x0000000000867805 */ /* 0x000fe2000001ff00 */
[----:B------:R-:W-:Y:S01]  /*3680*/  USEL UR41, URZ, UR4, !UP0 ;  /* 0x000000043f297287 */ /* 0x000fe2000c000000 */
[----:B------:R-:W-:-:S02]  /*3690*/  CS2R R132, SRZ ;  /* 0x0000000000847805 */ /* 0x000fc4000001ff00 */
[----:B------:R-:W-:Y:S02]  /*36a0*/  CS2R R130, SRZ ;  /* 0x0000000000827805 */ /* 0x000fe4000001ff00 */
[----:B------:R-:W-:Y:S02]  /*36b0*/  CS2R R128, SRZ ;  /* 0x0000000000807805 */ /* 0x000fe4000001ff00 */
[----:B------:R-:W-:Y:S02]  /*36c0*/  CS2R R126, SRZ ;  /* 0x00000000007e7805 */ /* 0x000fe4000001ff00 */
[----:B------:R-:W-:Y:S02]  /*36d0*/  CS2R R124, SRZ ;  /* 0x00000000007c7805 */ /* 0x000fe4000001ff00 */
[----:B------:R-:W-:Y:S02]  /*36e0*/  ISETP.GT.AND P1, PT, R152, UR41, PT ;  /* 0x0000002998007c0c */ /* 0x000fe4000bf24270 */
[----:B------:R-:W-:-:S02]  /*36f0*/  CS2R R170, SRZ ;  /* 0x0000000000aa7805 */ /* 0x000fc4000001ff00 */
[----:B------:R-:W-:Y:S02]  /*3700*/  MOV R172, RZ ;  /* 0x000000ff00ac7202 */ /* 0x000fe40000000f00 */
        /* <DEDUP_REMOVED lines=47> */
[----:B------:R-:W-:-:S02]  /*3a00*/  IMAD.MOV.U32 R5, RZ, RZ, RZ ;  /* 0x000000ffff057224 */ /* 0x000fc400078e00ff */
[----:B------:R-:W-:Y:S01]  /*3a10*/  IMAD.MOV.U32 R153, RZ, RZ, RZ ;  /* 0x000000ffff997224 */ /* 0x000fe200078e00ff */
[----:B------:R-:W-:Y:S06]  /*3a20*/  @!P1 BRA `(.L_x_3954) ;  /* 0x0000008c00309947 */ /* 0x000fec0003800000 */
        /* <DEDUP_REMOVED lines=11> */
[----:B------:R-:W-:-:S04]  /*3ae0*/  ULOP3.LUT UR5, UR5, 0x3fff, URZ, 0xc0, !UPT ;  /* 0x00003fff05057892 */ /* 0x000fc8000f8ec03f */
[----:B------:R-:W-:-:S04]  /*3af0*/  ULOP3.LUT UR45, UR5, 0x2000000, URZ, 0xfc, !UPT ;  /* 0x02000000052d7892 */ /* 0x000fc8000f8efc3f */
[----:B------:R-:W-:Y:S08]  /*3b00*/  @!P0 BRA `(.L_x_3969) ;  /* 0x0000000000408947 */ /* 0x000ff00003800000 */
        /* <DEDUP_REMOVED lines=16> */
.L_x_3969:
[----:B------:R-:W-:Y:S01]  /*3c10*/  ULEA.HI UR4, UR37, UR37, URZ, 0x1 ;  /* 0x0000002525047291 */ /* 0x000fe2000f8f083f */
[----:B------:R-:W-:-:S03]  /*3c20*/  IMAD.U32 R3, RZ, RZ, UR47 ;  /* 0x0000002fff037e24 */ /* 0x000fc6000f8e00ff */
[----:B------:R-:W-:Y:S02]  /*3c30*/  ULOP3.LUT UR4, UR4, 0xfffffffe, URZ, 0xc0, !UPT ;  /* 0xfffffffe04047892 */ /* 0x000fe4000f8ec03f */
[----:B------:R-:W-:Y:S02]  /*3c40*/  ISETP.NE.AND P0, PT, R3, 0x3, PT ;  /* 0x000000030300780c */ /* 0x000fe40003f05270 */
[----:B------:R-:W-:-:S06]  /*3c50*/  UIADD3 UR4, UR37, -UR4, URZ ;  /* 0x8000000425047290 */ /* 0x000fcc000fffe03f */
[----:B------:R-:W-:-:S05]  /*3c60*/  IMAD.U32 R0, RZ, RZ, UR4 ;  /* 0x00000004ff007e24 */ /* 0x000fca000f8e00ff */
[----:B------:R-:W-:-:S04]  /*3c70*/  SHF.L.U32 R0, R0, 0x1f, RZ ;  /* 0x0000001f00007819 */ /* 0x000fc800000006ff */
[----:B------:R-:W1:Y:S02]  /*3c80*/  SYNCS.PHASECHK.TRANS64.TRYWAIT P1, [UR48+0x28c00], R0 ;  /* 0x028c0000ff0075a7 */ /* 0x000e640008020170 */
[----:B-1----:R-:W-:Y:S05]  /*3c90*/  @!P1 BRA `(.L_x_3970) ;  /* 0x000000d800889947 */ /* 0x002fea0003800000 */
.L_x_4115:
[----:B------:R-:W-:Y:S05]  /*3ca0*/  @!P0 BRA `(.L_x_3971) ;  /* 0x0000000000048947 */ /* 0x000fea0003800000 */
[----:B------:R-:W-:Y:S01]  /*3cb0*/  BPT.TRAP 0x1 ;  /* 0x000000040000795c */ /* 0x000fe20000300000 */
.L_x_3971:
[----:B------:R-:W-:Y:S01]  /*3cc0*/  IMAD.U32 R6, RZ, RZ, UR39 ;  /* 0x00000027ff067e24 */ /* 0x000fe2000f8e00ff */
[----:B------:R-:W-:-:S04]  /*3cd0*/  MOV R13, UR38 ;  /* 0x00000026000d7c02 */ /* 0x000fc80008000f00 */
[----:B------:R-:W-:Y:S02]  /*3ce0*/  LEA R6, R6, UR48, 0x3 ;  /* 0x0000003006067c11 */ /* 0x000fe4000f8e18ff */
[----:B------:R-:W-:-:S04]  /*3cf0*/  SHF.L.U32 R13, R13, 0x1f, RZ ;  /* 0x0000001f0d0d7819 */ /* 0x000fc800000006ff */
[----:B------:R2:W3:Y:S01]  /*3d00*/  SYNCS.PHASECHK.TRANS64.TRYWAIT P1, [R6+URZ+0x28c30], R13 ;  /* 0x028c300d060075a7 */ /* 0x0004e2000802017f */
[----:B------:R-:W-:Y:S05]  /*3d10*/  @!P0 BRA `(.L_x_3972) ;  /* 0x0000000000048947 */ /* 0x000fea0003800000 */
[----:B------:R-:W-:Y:S01]  /*3d20*/  BPT.TRAP 0x1 ;  /* 0x000000040000795c */ /* 0x000fe20000300000 */
.L_x_3972:
[----:B---3--:R-:W-:Y:S05]  /*3d30*/  @P1 BRA `(.L_x_3973) ;  /* 0x0000000000081947 */ /* 0x008fea0003800000 */
[----:B------:R-:W3:Y:S02]  /*3d40*/  SYNCS.PHASECHK.TRANS64.TRYWAIT P1, [R6+URZ+0x28c30], R13 ;  /* 0x028c300d060075a7 */ /* 0x000ee4000802017f */
[----:B---3--:R-:W-:Y:S05]  /*3d50*/  @!P1 BRA `(.L_x_3974) ;  /* 0x000000d800709947 */ /* 0x008fea0003800000 */
.L_x_3973:
[----:B-1----:R-:W1:Y:S01]  /*3d60*/  S2R R0, SR_TID.X ;  /* 0x0000000000007919 */ /* 0x002e620000002100 */
[----:B------:R-:W-:-:S04]  /*3d70*/  UIADD3 UR4, UR48, 0x22400, URZ ;  /* 0x0002240030047890 */ /* 0x000fc8000fffe03f */
[----:B------:R-:W-:-:S04]  /*3d80*/  USHF.R.U32.HI UR4, URZ, 0x4, UR4 ;  /* 0x000000043f047899 */ /* 0x000fc80008011604 */
[----:B------:R-:W-:-:S06]  /*3d90*/  ULOP3.LUT UR4, UR4, 0x3fff, URZ, 0xc0, !UPT ;  /* 0x00003fff04047892 */ /* 0x000fcc000f8ec03f */
[----:B------:R-:W-:Y:S01]  /*3da0*/  IMAD.U32 R3, RZ, RZ, UR4 ;  /* 0x00000004ff037e24 */ /* 0x000fe2000f8e00ff */
        /* <DEDUP_REMOVED lines=10> */
[----:B------:R-:W1:Y:S01]  /*3e50*/  LDC R9, c[0x0][0x2e0] ;  /* 0x0000b800ff097b82 */ /* 0x000e620000000800 */
[----:B------:R-:W-:Y:S01]  /*3e60*/  UMOV UR7, 0x40000040 ;  /* 0x4000004000077882 */ /* 0x000fe20000000000 */
[----:B------:R-:W-:Y:S01]  /*3e70*/  UMOV UR5, 0x40000040 ;  /* 0x4000004000057882 */ /* 0x000fe20000000000 */
[----:B------:R-:W-:Y:S01]  /*3e80*/  ULOP3.LUT UR4, UR4, 0x3fff, URZ, 0xc0, !UPT ;  /* 0x00003fff04047892 */ /* 0x000fe2000f8ec03f */
[----:B------:R-:W-:Y:S01]  /*3e90*/  IMAD.MOV.U32 R5, RZ, RZ, -0x40 ;  /* 0xffffffc0ff057424 */ /* 0x000fe200078e00ff */
[----:B------:R-:W-:Y:S01]  /*3ea0*/  UMOV UR11, 0x40000040 ;  /* 0x40000040000b7882 */ /* 0x000fe20000000000 */
[----:B------:R-:W-:Y:S01]  /*3eb0*/  UMOV UR9, 0x40000040 ;  /* 0x4000004000097882 */ /* 0x000fe20000000000 */
[----:B------:R-:W-:Y:S01]  /*3ec0*/  ULEA UR18, UR39, UR18, 0x9 ;  /* 0x0000001227127291 */ /* 0x000fe2000f8e483f */
[----:B------:R-:W4:Y:S01]  /*3ed0*/  LDC.64 R10, c[0x0][0x9e0] ;  /* 0x00027800ff0a7b82 */ /* 0x000f220000000a00 */
[----:B------:R-:W-:Y:S01]  /*3ee0*/  ULOP3.LUT UR16, UR4, 0x10000, URZ, 0xfc, !UPT ;  /* 0x0001000004107892 */ /* 0x000fe2000f8efc3f */
[----:B------:R-:W-:Y:S01]  /*3ef0*/  IMAD R4, R152, R5, 0x41 ;  /* 0x0000004198047424 */ /* 0x000fe200078e0205 */
[----:B------:R-:W-:Y:S01]  /*3f00*/  UIADD3 UR6, UR18, 0x2, URZ ;  /* 0x0000000212067890 */ /* 0x000fe2000fffe03f */
[----:B------:R-:W-:Y:S01]  /*3f10*/  @!P1 VIADD R0, R6, 0x28c40 ;  /* 0x00028c4006009836 */ /* 0x000fe20000000000 */
[----:B------:R-:W-:Y:S01]  /*3f20*/  UIADD3 UR4, UR16, 0x2, URZ ;  /* 0x0000000210047890 */ /* 0x000fe2000fffe03f */
[----:B------:R-:W-:Y:S01]  /*3f30*/  LEA R14, R152, 0xffffffc0, 0x6 ;  /* 0xffffffc0980e7811 */ /* 0x000fe200078e30ff */
[----:B------:R-:W-:Y:S01]  /*3f40*/  UIADD3 UR10, UR18, 0x4, URZ ;  /* 0x00000004120a7890 */ /* 0x000fe2000fffe03f */
[----:B------:R-:W5:Y:S01]  /*3f50*/  LDC R12, c[0x0][0x288] ;  /* 0x0000a200ff0c7b82 */ /* 0x000f620000000800 */
[----:B------:R-:W-:-:S02]  /*3f60*/  UIADD3 UR8, UR16, 0x4, URZ ;  /* 0x0000000410087890 */ /* 0x000fc4000fffe03f */
[----:B------:R-:W-:Y:S01]  /*3f70*/  HGMMA.64x64x16.F32 R24, gdesc[UR16], RZ, !UPT, gsb0 ;  /* 0x00e00000101879f0 */ /* 0x000fe2000c0008ff */
[----:B------:R-:W-:Y:S01]  /*3f80*/  UIADD3 UR14, UR18, 0x6, URZ ;  /* 0x00000006120e7890 */ /* 0x000fe2000fffe03f */
[----:B------:R-:W-:Y:S01]  /*3f90*/  @!P1 PRMT R0, RZ, 0x654, R0 ;  /* 0x00000654ff009816 */ /* 0x000fe20000000000 */
[----:B------:R-:W-:Y:S01]  /*3fa0*/  UIADD3 UR12, UR16, 0x6, URZ ;  /* 0x00000006100c7890 */ /* 0x000fe2000fffe03f */
[----:B------:R-:W-:Y:S01]  /*3fb0*/  IADD3 R56, R4, -0x1, RZ ;  /* 0xffffffff04387810 */ /* 0x000fe20007ffe0ff */
[----:B------:R-:W-:Y:S01]  /*3fc0*/  UMOV UR15, 0x40000040 ;  /* 0x40000040000f7882 */ /* 0x000fe20000000000 */
[----:B------:R-:W-:Y:S01]  /*3fd0*/  UMOV UR13, 0x40000040 ;  /* 0x40000040000d7882 */ /* 0x000fe20000000000 */
[C---:B-1----:R-:W-:Y:S02]  /*3fe0*/  IMAD R7, R9.reuse, UR49, R4 ;  /* 0x0000003109077c24 */ /* 0x042fe4000f8e0204 */
[----:B------:R-:W-:-:S04]  /*3ff0*/  IMAD R5, R9, UR49, -R14 ;  /* 0x0000003109057c24 */ /* 0x000fc8000f8e0a0e */
[--C-:B------:R-:W-:Y:S01]  /*4000*/  IMAD.IADD R15, R5, 0x1, -R2.reuse ;  /* 0x00000001050f7824 */ /* 0x100fe200078e0a02 */
[----:B----4-:R-:W-:Y:S02]  /*4010*/  ISETP.GE.AND P2, PT, R11, 0x1, PT ;  /* 0x000000010b00780c */ /* 0x010fe40003f46270 */
[----:B-----5:R-:W-:-:S05]  /*4020*/  IADD3 R7, R7, -R12, -R2 ;  /* 0x8000000c07077210 */ /* 0x020fca0007ffe802 */
[----:B------:R-:W-:Y:S01]  /*4030*/  IMAD.IADD R20, R7, 0x1, R10 ;  /* 0x0000000107147824 */ /* 0x000fe200078e020a */
[----:B------:R-:W-:Y:S02]  /*4040*/  WARPGROUP.DEPBAR.LE gsb0, 0x0 ;  /* 0x00008000000079c5 */ /* 0x000fe40000010000 */
[----:B------:R-:W-:-:S06]  /*4050*/  WARPGROUP.ARRIVE ;  /* 0x00000000000079c5 */ /* 0x000fcc0000000000 */
[----:B------:R-:W-:Y:S03]  /*4060*/  HGMMA.64x64x16.F32 R24, gdesc[UR4], R24, gsb0 ;  /* 0x00e00000041879f0 */ /* 0x000fe60008000818 */
[----:B------:R-:W-:Y:S02]  /*4070*/  WARPGROUP.DEPBAR.LE gsb0, 0x0 ;  /* 0x00008000000079c5 */ /* 0x000fe40000010000 */
[----:B------:R-:W-:-:S06]  /*4080*/  WARPGROUP.ARRIVE ;  /* 0x00000000000079c5 */ /* 0x000fcc0000000000 */
[----:B------:R-:W-:Y:S01]  /*4090*/  HGMMA.64x64x16.F32 R24, gdesc[UR8], R24, gsb0 ;  /* 0x00e00000081879f0 */ /* 0x000fe20008000818 */
[----:B------:R-:W-:Y:S02]  /*40a0*/  ULDC UR11, c[0x0][0x9dc] ;  /* 0x00027700000b7ab9 */ /* 0x000fe40000000800 */
[----:B------:R-:W-:-:S06]  /*40b0*/  ULOP3.LUT UR6, URZ, UR11, URZ, 0x33, !UPT ;  /* 0x0000000b3f067292 */ /* 0x000fcc000f8e333f */
[----:B------:R-:W-:Y:S01]  /*40c0*/  VIADD R21, R7, UR6 ;  /* 0x0000000607157c36 */ /* 0x000fe20008000000 */
[----:B------:R-:W-:Y:S02]  /*40d0*/  WARPGROUP.DEPBAR.LE gsb0, 0x0 ;  /* 0x00008000000079c5 */ /* 0x000fe40000010000 */
[----:B------:R-:W-:-:S06]  /*40e0*/  WARPGROUP.ARRIVE ;  /* 0x00000000000079c5 */ /* 0x000fcc0000000000 */
[----:B------:R-:W-:Y:S03]  /*40f0*/  HGMMA.64x64x16.F32 R24, gdesc[UR12], R24, gsb0 ;  /* 0x00e000000c1879f0 */ /* 0x000fe60008000818 */
[----:B------:R-:W-:Y:S02]  /*4100*/  WARPGROUP.DEPBAR.LE gsb0, 0x0 ;  /* 0x00008000000079c5 */ /* 0x000fe40000010000 */
[----:B------:R1:W-:Y:S02]  /*4110*/  @!P1 SYNCS.ARRIVE.TRANS64.RED.A1T0 RZ, [R0+URZ], RZ ;  /* 0x000000ff00ff99a7 */ /* 0x0003e4000810043f */
[----:B-1----:R-:W-:-:S04]  /*4120*/  IADD3 R0, R16, UR42, RZ ;  /* 0x0000002a10007c10 */ /* 0x002fc8000fffe0ff */
[----:B------:R-:W-:Y:S01]  /*4130*/  VIADDMNMX R4, R0, R20, R15, PT ;  /* 0x0000001400047246 */ /* 0x000fe2000380010f */
[----:B------:R-:W-:Y:S01]  /*4140*/  IMAD.IADD R5, R21, 0x1, R0 ;  /* 0x0000000115057824 */ /* 0x000fe200078e0200 */
[----:B------:R-:W-:Y:S06]  /*4150*/  @!P2 BRA `(.L_x_3975) ;  /* 0x000000000054a947 */ /* 0x000fec0003800000 */
[----:B------:R-:W-:Y:S01]  /*4160*/  IMAD R7, R9, UR49, -R12 ;  /* 0x0000003109077c24 */ /* 0x000fe2000f8e0a0c */
[----:B------:R-:W-:Y:S03]  /*4170*/  BSSY B0, `(.L_x_3976) ;  /* 0x000000f000007945 */ /* 0x000fe60003800000 */
[----:B------:R-:W-:-:S05]  /*4180*/  IMAD.IADD R7, R0, 0x1, R7 ;  /* 0x0000000100077824 */ /* 0x000fca00078e0207 */
        /* <DEDUP_REMOVED lines=9> */
.L_x_3977:
[----:B------:R-:W-:-:S13]  /*4220*/  ISETP.NE.AND P3, PT, R11, 0x1, PT ;  /* 0x000000010b00780c */ /* 0x000fda0003f65270 */
[----:B------:R-:W1:Y:S02]  /*4230*/  @P3 LDC.64 R58, c[0x0][0x9e8] ;  /* 0x00027a00ff3a3b82 */ /* 0x000e640000000a00 */
[----:B-1----:R-:W-:-:S05]  /*4240*/  @P3 IMAD.HI.U32 R8, R7, R58, RZ ;  /* 0x0000003a07083227 */ /* 0x002fca00078e00ff */
[----:B------:R-:W-:-:S07]  /*4250*/  @P3 SHF.R.U32.HI R7, RZ, R59, R8 ;  /* 0x0000003bff073219 */ /* 0x000fce0000011608 */
.L_x_3978:
[----:B------:R-:W-:Y:S05]  /*4260*/  BSYNC B0 ;  /* 0x0000000000007941 */ /* 0x000fea0003800000 */
.L_x_3976:
[----:B------:R-:W-:-:S04]  /*4270*/  IMAD R7, R7, R11, -R14 ;  /* 0x0000000b07077224 */ /* 0x000fc800078e0a0e */
[----:B------:R-:W-:-:S05]  /*4280*/  IMAD.IADD R8, R7, 0x1, -R2 ;  /* 0x0000000107087824 */ /* 0x000fca00078e0a02 */
[----:B------:R-:W-:Y:S02]  /*4290*/  VIMNMX R5, R5, R8, !PT ;  /* 0x0000000805057248 */ /* 0x000fe40007fe0100 */
[----:B------:R-:W-:-:S07]  /*42a0*/  VIADDMNMX R4, R8, R11, R4, PT ;  /* 0x0000000b08047246 */ /* 0x000fce0003800104 */
.L_x_3975:
[C---:B------:R-:W-:Y:S02]  /*42b0*/  ISETP.GE.AND P3, PT, R56.reuse, 0x2, PT ;  /* 0x000000023800780c */ /* 0x040fe40003f66270 */
[----:B------:R-:W-:Y:S02]  /*42c0*/  ISETP.GE.AND P4, PT, R56, 0x9, PT ;  /* 0x000000093800780c */ /* 0x000fe40003f86270 */
[C---:B------:R-:W-:Y:S02]  /*42d0*/  ISETP.GT.AND P6, PT, R5.reuse, 0x1, !P3 ;  /* 0x000000010500780c */ /* 0x040fe40005fc4270 */
[----:B------:R-:W-:Y:S02]  /*42e0*/  ISETP.GT.AND P5, PT, R5, 0x8, !P4 ;  /* 0x000000080500780c */ /* 0x000fe400067a4270 */
[C---:B------:R-:W-:Y:S02]  /*42f0*/  ISETP.LT.OR P6, PT, R4.reuse, 0x2, P6 ;  /* 0x000000020400780c */ /* 0x040fe400037c1670 */
[----:B------:R-:W-:-:S02]  /*4300*/  ISETP.LT.OR P5, PT, R4, 0x9, P5 ;  /* 0x000000090400780c */ /* 0x000fc40002fa1670 */
[----:B------:R-:W-:Y:S02]  /*4310*/  FSEL R58, R25, -INF , !P6 ;  /* 0xff800000193a7808 */ /* 0x000fe40007000000 */
        /* <DEDUP_REMOVED lines=69> */
[----:B------:R-:W-:Y:S02]  /*4770*/  ISETP.LT.OR P6, PT, R4, 0x3a, P6 ;  /* 0x0000003a0400780c */ /* 0x000fe400037c1670 */
[----:B------:R-:W-:Y:S02]  /*4780*/  IADD3 R4, R0, 0x8, RZ ;  /* 0x0000000800047810 */ /* 0x000fe40007ffe0ff */
[----:B------:R-:W-:-:S02]  /*4790*/  FSEL R56, R53, -INF , !P6 ;  /* 0xff80000035387808 */ /* 0x000fc40007000000 */
[----:B------:R-:W-:Y:S01]  /*47a0*/  VIADDMNMX R4, R4, R20, R15, PT ;  /* 0x0000001404047246 */ /* 0x000fe2000380010f */
[----:B------:R-:W-:Y:S06]  /*47b0*/  @!P2 BRA `(.L_x_3979) ;  /* 0x000000000054a947 */ /* 0x000fec0003800000 */
[----:B------:R-:W-:Y:S01]  /*47c0*/  IMAD R7, R9, UR49, -R12 ;  /* 0x0000003109077c24 */ /* 0x000fe2000f8e0a0c */
[----:B------:R-:W-:Y:S04]  /*47d0*/  BSSY B0, `(.L_x_3980) ;  /* 0x000000f000007945 */ /* 0x000fe80003800000 */
[----:B------:R-:W-:-:S04]  /*47e0*/  IADD3 R7, R7, 0x8, R0 ;  /* 0x0000000807077810 */ /* 0x000fc80007ffe000 */
        /* <DEDUP_REMOVED lines=9> */
.L_x_3981:
[----:B------:R-:W-:-:S13]  /*4880*/  ISETP.NE.AND P6, PT, R11, 0x1, PT ;  /* 0x000000010b00780c */ /* 0x000fda0003fc5270 */
[----:B------:R-:W1:Y:S02]  /*4890*/  @P6 LDC.64 R20, c[0x0][0x9e8] ;  /* 0x00027a00ff146b82 */ /* 0x000e640000000a00 */
[----:B-1----:R-:W-:-:S05]  /*48a0*/  @P6 IMAD.HI.U32 R8, R7, R20, RZ ;  /* 0x0000001407086227 */ /* 0x002fca00078e00ff */
[----:B------:R-:W-:-:S07]  /*48b0*/  @P6 SHF.R.U32.HI R7, RZ, R21, R8 ;  /* 0x00000015ff076219 */ /* 0x000fce0000011608 */
.L_x_3982:
[----:B------:R-:W-:Y:S05]  /*48c0*/  BSYNC B0 ;  /* 0x0000000000007941 */ /* 0x000fea0003800000 */
.L_x_3980:
[----:B------:R-:W-:-:S04]  /*48d0*/  IMAD R7, R7, R11, -R14 ;  /* 0x0000000b07077224 */ /* 0x000fc800078e0a0e */
[----:B------:R-:W-:-:S05]  /*48e0*/  IMAD.IADD R8, R7, 0x1, -R2 ;  /* 0x0000000107087824 */ /* 0x000fca00078e0a02 */
[----:B------:R-:W-:Y:S02]  /*48f0*/  VIMNMX R5, R5, R8, !PT ;  /* 0x0000000805057248 */ /* 0x000fe40007fe0100 */
[----:B------:R-:W-:-:S07]  /*4900*/  VIADDMNMX R4, R8, R11, R4, PT ;  /* 0x0000000b08047246 */ /* 0x000fce0003800104 */
.L_x_3979:
[----:B------:R-:W-:Y:S01]  /*4910*/  BAR.SYNC.DEFER_BLOCKING 0xf, 0x100 ;  /* 0x03c4000000007b1d */ /* 0x000fe20000010000 */
[----:B------:R-:W-:Y:S02]  /*4920*/  ISETP.GT.AND P3, PT, R5, 0x1, !P3 ;  /* 0x000000010500780c */ /* 0x000fe40005f64270 */
[----:B------:R-:W-:Y:S02]  /*4930*/  FMNMX.FTZ R7, R24, R58, !PT ;  /* 0x0000003a18077209 */ /* 0x000fe40007810000 */
[----:B------:R-:W-:Y:S01]  /*4940*/  ISETP.LT.OR P3, PT, R4, 0x2, P3 ;  /* 0x000000020400780c */ /* 0x000fe20001f61670 */
[----:B------:R-:W-:Y:S01]  /*4950*/  ULDC UR10, c[0x0][0x988] ;  /* 0x00026200000a7ab9 */ /* 0x000fe20000000800 */
        /* <DEDUP_REMOVED lines=33> */
[----:B------:R-:W-:Y:S01]  /*4b70*/  ISETP.GT.AND P4, PT, R5, 0x8, !P4 ;  /* 0x000000080500780c */ /* 0x000fe20006784270 */
[----:B------:R-:W1:Y:S01]  /*4b80*/  SHFL.BFLY PT, R7, R14, 0x2, 0x1f ;  /* 0x0c401f000e077f89 */ /* 0x000e6200000e0000 */
[C---:B------:R-:W-:Y:S02]  /*4b90*/  ISETP.LT.OR P3, PT, R4.reuse, 0x1a, P3 ;  /* 0x0000001a0400780c */ /* 0x040fe40001f61670 */
[----:B------:R-:W-:Y:S02]  /*4ba0*/  ISETP.LT.OR P4, PT, R4, 0x9, P4 ;  /* 0x000000090400780c */ /* 0x000fe40002781670 */
[----:B------:R-:W-:Y:S02]  /*4bb0*/  FSEL R39, R39, -INF , !P3 ;  /* 0xff80000027277808 */ /* 0x000fe40005800000 */
[----:B------:R-:W-:Y:S02]  /*4bc0*/  ISETP.NE.AND P3, PT, R37, RZ, PT ;  /* 0x000000ff2500720c */ /* 0x000fe40003f65270 */
[----:B------:R-:W-:-:S02]  /*4bd0*/  FSEL R30, R30, -INF , !P4 ;  /* 0xff8000001e1e7808 */ /* 0x000fc40006000000 */
[----:B------:R-:W-:Y:S02]  /*4be0*/  ISETP.GT.AND P3, PT, R5, 0x20, !P3 ;  /* 0x000000200500780c */ /* 0x000fe40005f64270 */
[----:B------:R-:W-:Y:S02]  /*4bf0*/  ISETP.NE.AND P4, PT, R65, RZ, PT ;  /* 0x000000ff4100720c */ /* 0x000fe40003f85270 */
[----:B------:R-:W-:Y:S02]  /*4c00*/  ISETP.LT.OR P3, PT, R4, 0x21, P3 ;  /* 0x000000210400780c */ /* 0x000fe40001f61670 */
[----:B------:R-:W-:Y:S02]  /*4c10*/  ISETP.NE.AND P6, PT, R25, RZ, PT ;  /* 0x000000ff1900720c */ /* 0x000fe40003fc5270 */
[----:B------:R-:W-:Y:S02]  /*4c20*/  FSEL R42, R42, -INF , !P3 ;  /* 0xff8000002a2a7808 */ /* 0x000fe40005800000 */
[----:B------:R-:W-:-:S02]  /*4c30*/  ISETP.NE.AND P3, PT, R63, RZ, PT ;  /* 0x000000ff3f00720c */ /* 0x000fc40003f65270 */
[C---:B------:R-:W-:Y:S02]  /*4c40*/  ISETP.GT.AND P5, PT, R5.reuse, 0x38, !P5 ;  /* 0x000000380500780c */ /* 0x040fe40006fa4270 */
[----:B------:R-:W-:Y:S02]  /*4c50*/  ISETP.GT.AND P3, PT, R5, 0x21, !P3 ;  /* 0x000000210500780c */ /* 0x000fe40005f64270 */
[----:B-1----:R-:W-:Y:S02]  /*4c60*/  FMNMX.FTZ R20, R14, R7, !PT ;  /* 0x000000070e147209 */ /* 0x002fe40007810000 */
[C---:B------:R-:W-:Y:S02]  /*4c70*/  ISETP.LT.OR P3, PT, R4.reuse, 0x22, P3 ;  /* 0x000000220400780c */ /* 0x040fe40001f61670 */
[----:B------:R-:W-:Y:S01]  /*4c80*/  ISETP.LT.OR P5, PT, R4, 0x39, P5 ;  /* 0x000000390400780c */ /* 0x000fe20002fa1670 */
[----:B------:R-:W1:Y:S01]  /*4c90*/  SHFL.BFLY PT, R7, R20, 0x1, 0x1f ;  /* 0x0c201f0014077f89 */ /* 0x000e6200000e0000 */
[----:B------:R-:W-:-:S02]  /*4ca0*/  FSEL R43, R43, -INF , !P3 ;  /* 0xff8000002b2b7808 */ /* 0x000fc40005800000 */
[----:B------:R-:W-:Y:S02]  /*4cb0*/  ISETP.NE.AND P3, PT, R41, RZ, PT ;  /* 0x000000ff2900720c */ /* 0x000fe40003f65270 */
[----:B------:R-:W-:Y:S02]  /*4cc0*/  FSEL R54, R54, -INF , !P5 ;  /* 0xff80000036367808 */ /* 0x000fe40006800000 */
[----:B------:R-:W-:-:S04]  /*4cd0*/  ISETP.GT.AND P3, PT, R5, 0x28, !P3 ;  /* 0x000000280500780c */ /* 0x000fc80005f64270 */
[----:B------:R-:W-:-:S04]  /*4ce0*/  ISETP.LT.OR P3, PT, R4, 0x29, P3 ;  /* 0x000000290400780c */ /* 0x000fc80001f61670 */
[----:B------:R-:W-:Y:S02]  /*4cf0*/  FSEL R46, R46, -INF , !P3 ;  /* 0xff8000002e2e7808 */ /* 0x000fe40005800000 */
[----:B------:R-:W-:Y:S02]  /*4d00*/  ISETP.GT.AND P3, PT, R5, 0x29, !P4 ;  /* 0x000000290500780c */ /* 0x000fe40006764270 */
[----:B------:R-:W-:Y:S02]  /*4d10*/  ISETP.NE.AND P4, PT, R67, RZ, PT ;  /* 0x000000ff4300720c */ /* 0x000fe40003f85270 */
[----:B------:R-:W-:Y:S02]  /*4d20*/  ISETP.LT.OR P3, PT, R4, 0x2a, P3 ;  /* 0x0000002a0400780c */ /* 0x000fe40001f61670 */
[----:B------:R-:W-:Y:S02]  /*4d30*/  ISETP.GT.AND P4, PT, R5, 0x31, !P4 ;  /* 0x000000310500780c */ /* 0x000fe40006784270 */
[----:B------:R-:W-:-:S02]  /*4d40*/  FSEL R47, R47, -INF , !P3 ;  /* 0xff8000002f2f7808 */ /* 0x000fc40005800000 */
[----:B------:R-:W-:Y:S02]  /*4d50*/  ISETP.GT.AND P3, PT, R5, RZ, !P6 ;  /* 0x000000ff0500720c */ /* 0x000fe40007764270 */
[----:B-1----:R-:W-:Y:S02]  /*4d60*/  FMNMX.FTZ R7, R20, R7, !PT ;  /* 0x0000000714077209 */ /* 0x002fe40007810000 */
[----:B------:R-:W-:Y:S02]  /*4d70*/  ISETP.LT.OR P3, PT, R4, 0x1, P3 ;  /* 0x000000010400780c */ /* 0x000fe40001f61670 */
[----:B------:R-:W-:Y:S01]  /*4d80*/  ISETP.NE.AND P6, PT, R49, RZ, PT ;  /* 0x000000ff3100720c */ /* 0x000fe20003fc5270 */
[C---:B------:R-:W-:Y:S01]  /*4d90*/  FMUL.FTZ R8, R7.reuse, UR10 ;  /* 0x0000000a07087c20 */ /* 0x040fe20008410000 */
[----:B------:R-:W-:Y:S02]  /*4da0*/  FSEL R26, R26, -INF , !P3 ;  /* 0xff8000001a1a7808 */ /* 0x000fe40005800000 */
[----:B------:R-:W-:-:S02]  /*4db0*/  FSETP.NEU.FTZ.AND P3, PT, R7, -INF , PT ;  /* 0xff8000000700780b */ /* 0x000fc40003f7d000 */
[----:B------:R-:W-:Y:S02]  /*4dc0*/  FMNMX.FTZ R15, R26, R27, !PT ;  /* 0x0000001b1a0f7209 */ /* 0x000fe40007810000 */
[----:B------:R-:W-:Y:S02]  /*4dd0*/  FSEL R21, R8, RZ, P3 ;  /* 0x000000ff08157208 */ /* 0x000fe40001800000 */
[----:B------:R-:W-:Y:S02]  /*4de0*/  FMNMX.FTZ R8, R30, R15, !PT ;  /* 0x0000000f1e087209 */ /* 0x000fe40007810000 */
[----:B------:R-:W-:Y:S01]  /*4df0*/  ISETP.NE.AND P3, PT, R45, RZ, PT ;  /* 0x000000ff2d00720c */ /* 0x000fe20003f65270 */
[--C-:B------:R-:W-:Y:S01]  /*4e00*/  FFMA.FTZ R14, R24, UR10, -R21.reuse ;  /* 0x0000000a180e7c23 */ /* 0x100fe20008010815 */
[----:B------:R-:W-:Y:S01]  /*4e10*/  FMNMX.FTZ R15, R31, R8, !PT ;  /* 0x000000081f0f7209 */ /* 0x000fe20007810000 */
[--C-:B------:R-:W-:Y:S01]  /*4e20*/  FFMA.FTZ R20, R60, UR10, -R21.reuse ;  /* 0x0000000a3c147c23 */ /* 0x100fe20008010815 */
[----:B------:R-:W-:Y:S01]  /*4e30*/  ISETP.GT.AND P3, PT, R5, 0x30, !P3 ;  /* 0x000000300500780c */ /* 0x000fe20005f64270 */
[--C-:B------:R-:W-:Y:S01]  /*4e40*/  FFMA.FTZ R24, R32, UR10, -R21.reuse ;  /* 0x0000000a20187c23 */ /* 0x100fe20008010815 */
[----:B------:R-:W-:Y:S01]  /*4e50*/  FMNMX.FTZ R8, R34, R15, !PT ;  /* 0x0000000f22087209 */ /* 0x000fe20007810000 */
[----:B------:R-:W-:Y:S01]  /*4e60*/  MUFU.EX2 R14, R14 ;  /* 0x0000000e000e7308 */ /* 0x000fe20000000800 */
[----:B------:R-:W-:Y:S01]  /*4e70*/  ISETP.LT.OR P3, PT, R4, 0x31, P3 ;  /* 0x000000310400780c */ /* 0x000fe20001f61670 */
[--C-:B------:R-:W-:Y:S01]  /*4e80*/  FFMA.FTZ R32, R36, UR10, -R21.reuse ;  /* 0x0000000a24207c23 */ /* 0x100fe20008010815 */
[----:B------:R-:W-:Y:S01]  /*4e90*/  FMNMX.FTZ R15, R35, R8, !PT ;  /* 0x00000008230f7209 */ /* 0x000fe20007810000 */
[--C-:B------:R-:W-:Y:S01]  /*4ea0*/  FFMA.FTZ R36, R40, UR10, -R21.reuse ;  /* 0x0000000a28247c23 */ /* 0x100fe20008010815 */
[----:B------:R-:W-:Y:S01]  /*4eb0*/  ISETP.GT.AND P6, PT, R5, 0x39, !P6 ;  /* 0x000000390500780c */ /* 0x000fe200077c4270 */
[--C-:B------:R-:W-:Y:S01]  /*4ec0*/  FFMA.FTZ R33, R64, UR10, -R21.reuse ;  /* 0x0000000a40217c23 */ /* 0x100fe20008010815 */
[----:B------:R-:W-:Y:S01]  /*4ed0*/  FMNMX.FTZ R8, R38, R15, !PT ;  /* 0x0000000f26087209 */ /* 0x000fe20007810000 */
[----:B------:R1:W-:Y:S01]  /*4ee0*/  MUFU.EX2 R25, R20 ;  /* 0x0000001400197308 */ /* 0x0003e20000000800 */
[----:B------:R-:W-:Y:S01]  /*4ef0*/  ISETP.LT.OR P4, PT, R4, 0x32, P4 ;  /* 0x000000320400780c */ /* 0x000fe20002781670 */
[----:B------:R-:W-:Y:S01]  /*4f00*/  FFMA.FTZ R40, R48, UR10, -R21 ;  /* 0x0000000a30287c23 */ /* 0x000fe20008010815 */
[----:B------:R-:W-:-:S02]  /*4f10*/  FMNMX.FTZ R15, R39, R8, !PT ;  /* 0x00000008270f7209 */ /* 0x000fc40007810000 */
[----:B------:R-:W-:Y:S02]  /*4f20*/  FSEL R50, R50, -INF , !P3 ;  /* 0xff80000032327808 */ /* 0x000fe40005800000 */
[----:B------:R-:W-:Y:S01]  /*4f30*/  FMNMX.FTZ R8, R42, R15, !PT ;  /* 0x0000000f2a087209 */ /* 0x000fe20007810000 */
[----:B------:R-:W-:Y:S01]  /*4f40*/  MUFU.EX2 R24, R24 ;  /* 0x0000001800187308 */ /* 0x000fe20000000800 */
[----:B------:R-:W-:Y:S01]  /*4f50*/  FSEL R51, R51, -INF , !P4 ;  /* 0xff80000033337808 */ /* 0x000fe20006000000 */
[--C-:B-1----:R-:W-:Y:S01]  /*4f60*/  FFMA.FTZ R20, R44, UR10, -R21.reuse ;  /* 0x0000000a2c147c23 */ /* 0x102fe20008010815 */
[----:B------:R-:W-:Y:S01]  /*4f70*/  FMNMX.FTZ R15, R43, R8, !PT ;  /* 0x000000082b0f7209 */ /* 0x000fe20007810000 */
[--C-:B------:R-:W-:Y:S01]  /*4f80*/  FFMA.FTZ R44, R70, UR10, -R21.reuse ;  /* 0x0000000a462c7c23 */ /* 0x100fe20008010815 */
[----:B------:R-:W-:Y:S02]  /*4f90*/  ISETP.LT.OR P6, PT, R4, 0x3a, P6 ;  /* 0x0000003a0400780c */ /* 0x000fe400037c1670 */
[----:B------:R-:W-:Y:S01]  /*4fa0*/  FMNMX.FTZ R8, R46, R15, !PT ;  /* 0x0000000f2e087209 */ /* 0x000fe20007810000 */
[----:B------:R-:W-:Y:S01]  /*4fb0*/  FFMA.FTZ R15, R58, UR10, -R21 ;  /* 0x0000000a3a0f7c23 */ /* 0x000fe20008010815 */
[----:B------:R-:W-:Y:S01]  /*4fc0*/  FSEL R55, R55, -INF , !P6 ;  /* 0xff80000037377808 */ /* 0x000fe20007000000 */
[----:B------:R-:W-:Y:S01]  /*4fd0*/  MUFU.EX2 R32, R32 ;  /* 0x0000002000207308 */ /* 0x000fe20000000800 */
[----:B------:R-:W-:-:S04]  /*4fe0*/  FMNMX.FTZ R5, R47, R8, !PT ;  /* 0x000000082f057209 */ /* 0x000fc80007810000 */
[----:B------:R-:W-:-:S03]  /*4ff0*/  FMNMX.FTZ R8, R50, R5, !PT ;  /* 0x0000000532087209 */ /* 0x000fc60007810000 */
[----:B------:R-:W1:Y:S01]  /*5000*/  MUFU.EX2 R15, R15 ;  /* 0x0000000f000f7308 */ /* 0x000e620000000800 */
[----:B------:R-:W-:Y:S01]  /*5010*/  FMNMX.FTZ R5, R51, R8, !PT ;  /* 0x0000000833057209 */ /* 0x000fe20007810000 */
[--C-:B------:R-:W-:Y:S01]  /*5020*/  FFMA.FTZ R8, R28, UR10, -R21.reuse ;  /* 0x0000000a1c087c23 */ /* 0x100fe20008010815 */
[----:B------:R-:W-:Y:S02]  /*5030*/  FFMA.FTZ R28, R62, UR10, -R21 ;  /* 0x0000000a3e1c7c23 */ /* 0x000fe40008010815 */
[----:B------:R-:W-:-:S03]  /*5040*/  FMNMX.FTZ R4, R54, R5, !PT ;  /* 0x0000000536047209 */ /* 0x000fc60007810000 */
[----:B------:R-:W-:Y:S01]  /*5050*/  MUFU.EX2 R158, R8 ;  /* 0x00000008009e7308 */ /* 0x000fe20000000800 */
[----:B------:R-:W-:-:S05]  /*5060*/  FMNMX.FTZ R4, R55, R4, !PT ;  /* 0x0000000437047209 */ /* 0x000fca0007810000 */
[----:B------:R-:W4:Y:S02]  /*5070*/  SHFL.BFLY PT, R5, R4, 0x2, 0x1f ;  /* 0x0c401f0004057f89 */ /* 0x000f2400000e0000 */
[----:B------:R5:W2:Y:S01]  /*5080*/  MUFU.EX2 R29, R28 ;  /* 0x0000001c001d7308 */ /* 0x000aa20000000800 */
[----:B-1----:R-:W-:-:S07]  /*5090*/  F2FP.F16.F32.PACK_AB R156, R15, R14 ;  /* 0x0000000e0f9c723e */ /* 0x002fce00000000ff */
[----:B------:R-:W-:Y:S01]  /*50a0*/  MUFU.EX2 R45, R44 ;  /* 0x0000002c002d7308 */ /* 0x000fe20000000800 */
[----:B-----5:R-:W-:-:S07]  /*50b0*/  FFMA.FTZ R28, R68, UR10, -R21 ;  /* 0x0000000a441c7c23 */ /* 0x020fce0008010815 */
[----:B------:R-:W-:Y:S01]  /*50c0*/  MUFU.EX2 R41, R28 ;  /* 0x0000001c00297308 */ /* 0x000fe20000000800 */
[----:B--2---:R-:W-:Y:S02]  /*50d0*/  F2FP.F16.F32.PACK_AB R160, R29, R24 ;  /* 0x000000181da0723e */ /* 0x004fe400000000ff */
[----:B----4-:R-:W-:Y:S01]  /*50e0*/  FMNMX.FTZ R5, R4, R5, !PT ;  /* 0x0000000504057209 */ /* 0x010fe20007810000 */
[----:B------:R-:W-:-:S04]  /*50f0*/  FFMA.FTZ R4, R66, UR10, -R21 ;  /* 0x0000000a42047c23 */ /* 0x000fc80008010815 */
[----:B------:R-:W1:Y:S01]  /*5100*/  MUFU.EX2 R33, R33 ;  /* 0x0000002100217308 */ /* 0x000e620000000800 */
[----:B------:R-:W2:Y:S07]  /*5110*/  SHFL.BFLY PT, R8, R5, 0x1, 0x1f ;  /* 0x0c201f0005087f89 */ /* 0x000eae00000e0000 */
[----:B------:R4:W-:Y:S08]  /*5120*/  MUFU.EX2 R37, R4 ;  /* 0x0000000400257308 */ /* 0x0009f00000000800 */
[----:B------:R-:W5:Y:S01]  /*5130*/  MUFU.EX2 R36, R36 ;  /* 0x0000002400247308 */ /* 0x000f620000000800 */
[----:B-1----:R-:W-:-:S07]  /*5140*/  F2FP.F16.F32.PACK_AB R162, R33, R32 ;  /* 0x0000002021a2723e */ /* 0x002fce00000000ff */
[----:B------:R-:W1:Y:S01]  /*5150*/  MUFU.EX2 R20, R20 ;  /* 0x0000001400147308 */ /* 0x000e620000000800 */
[----:B--2---:R-:W-:Y:S01]  /*5160*/  FMNMX.FTZ R8, R5, R8, !PT ;  /* 0x0000000805087209 */ /* 0x004fe20007810000 */
[--C-:B------:R-:W-:Y:S01]  /*5170*/  FFMA.FTZ R5, R52, UR10, -R21.reuse ;  /* 0x0000000a34057c23 */ /* 0x100fe20008010815 */
[----:B------:R-:W-:Y:S02]  /*5180*/  FFMA.FTZ R21, R56, UR10, -R21 ;  /* 0x0000000a38157c23 */ /* 0x000fe40008010815 */
[C---:B------:R-:W-:Y:S01]  /*5190*/  FSETP.NEU.FTZ.AND P3, PT, R8.reuse, -INF , PT ;  /* 0xff8000000800780b */ /* 0x040fe20003f7d000 */
[----:B----4-:R-:W-:Y:S02]  /*51a0*/  FMUL.FTZ R4, R8, UR10 ;  /* 0x0000000a08047c20 */ /* 0x010fe40008410000 */
[----:B------:R-:W2:Y:S01]  /*51b0*/  MUFU.EX2 R40, R40 ;  /* 0x0000002800287308 */ /* 0x000ea20000000800 */
[----:B-----5:R-:W-:Y:S02]  /*51c0*/  F2FP.F16.F32.PACK_AB R164, R37, R36 ;  /* 0x0000002425a4723e */ /* 0x020fe400000000ff */
[----:B------:R-:W-:-:S05]  /*51d0*/  FSEL R28, R4, RZ, P3 ;  /* 0x000000ff041c7208 */ /* 0x000fca0001800000 */
[----:B------:R4:W-:Y:S01]  /*51e0*/  MUFU.EX2 R4, R21 ;  /* 0x0000001500047308 */ /* 0x0009e20000000800 */
[--C-:B------:R-:W-:Y:S01]  /*51f0*/  FFMA.FTZ R26, R26, UR10, -R28.reuse ;  /* 0x0000000a1a1a7c23 */ /* 0x100fe2000801081c */
[--C-:B------:R-:W-:Y:S01]  /*5200*/  FFMA.FTZ R27, R27, UR10, -R28.reuse ;  /* 0x0000000a1b1b7c23 */ /* 0x100fe2000801081c */
[--C-:B------:R-:W-:Y:S01]  /*5210*/  FFMA.FTZ R30, R30, UR10, -R28.reuse ;  /* 0x0000000a1e1e7c23 */ /* 0x100fe2000801081c */
[--C-:B------:R-:W-:Y:S01]  /*5220*/  FFMA.FTZ R31, R31, UR10, -R28.reuse ;  /* 0x0000000a1f1f7c23 */ /* 0x100fe2000801081c */
[--C-:B------:R-:W-:Y:S01]  /*5230*/  FFMA.FTZ R34, R34, UR10, -R28.reuse ;  /* 0x0000000a22227c23 */ /* 0x100fe2000801081c */
[--C-:B------:R-:W-:Y:S01]  /*5240*/  FFMA.FTZ R35, R35, UR10, -R28.reuse ;  /* 0x0000000a23237c23 */ /* 0x100fe2000801081c */
[--C-:B------:R-:W-:Y:S01]  /*5250*/  FFMA.FTZ R38, R38, UR10, -R28.reuse ;  /* 0x0000000a26267c23 */ /* 0x100fe2000801081c */
[----:B------:R-:W-:Y:S01]  /*5260*/  MUFU.EX2 R26, R26 ;  /* 0x0000001a001a7308 */ /* 0x000fe20000000800 */
[----:B----4-:R-:W-:Y:S01]  /*5270*/  FADD.FTZ R21, R14, R15 ;  /* 0x0000000f0e157221 */ /* 0x010fe20000010000 */
[--C-:B------:R-:W-:Y:S01]  /*5280*/  FFMA.FTZ R39, R39, UR10, -R28.reuse ;  /* 0x0000000a27277c23 */ /* 0x100fe2000801081c */
[--C-:B------:R-:W-:Y:S01]  /*5290*/  FFMA.FTZ R42, R42, UR10, -R28.reuse ;  /* 0x0000000a2a2a7c23 */ /* 0x100fe2000801081c */
[--C-:B------:R-:W-:Y:S01]  /*52a0*/  FFMA.FTZ R43, R43, UR10, -R28.reuse ;  /* 0x0000000a2b2b7c23 */ /* 0x100fe2000801081c */
[----:B------:R-:W-:Y:S01]  /*52b0*/  FADD.FTZ R44, R158, R21 ;  /* 0x000000159e2c7221 */ /* 0x000fe20000010000 */
[--C-:B------:R-:W-:Y:S01]  /*52c0*/  FFMA.FTZ R46, R46, UR10, -R28.reuse ;  /* 0x0000000a2e2e7c23 */ /* 0x100fe2000801081c */
[----:B------:R-:W-:Y:S01]  /*52d0*/  FFMA.FTZ R47, R47, UR10, -R28 ;  /* 0x0000000a2f2f7c23 */ /* 0x000fe2000801081c */
[----:B------:R-:W4:Y:S01]  /*52e0*/  MUFU.EX2 R27, R27 ;  /* 0x0000001b001b7308 */ /* 0x000f220000000800 */
[----:B------:R-:W-:Y:S01]  /*52f0*/  FADD.FTZ R49, R25, R44 ;  /* 0x0000002c19317221 */ /* 0x000fe20000010000 */
[--C-:B------:R-:W-:Y:S01]  /*5300*/  FFMA.FTZ R50, R50, UR10, -R28.reuse ;  /* 0x0000000a32327c23 */ /* 0x100fe2000801081c */
[--C-:B------:R-:W-:Y:S01]  /*5310*/  FFMA.FTZ R51, R51, UR10, -R28.reuse ;  /* 0x0000000a33337c23 */ /* 0x100fe2000801081c */
[--C-:B------:R-:W-:Y:S01]  /*5320*/  FFMA.FTZ R54, R54, UR10, -R28.reuse ;  /* 0x0000000a36367c23 */ /* 0x100fe2000801081c */
[----:B------:R-:W-:Y:S01]  /*5330*/  FADD.FTZ R48, R24, R49 ;  /* 0x0000003118307221 */ /* 0x000fe20000010000 */
[----:B------:R-:W-:Y:S01]  /*5340*/  FFMA.FTZ R28, R55, UR10, -R28 ;  /* 0x0000000a371c7c23 */ /* 0x000fe2000801081c */
[----:B------:R-:W-:Y:S01]  /*5350*/  F2FP.F16.F32.PACK_AB R158, R25, R158 ;  /* 0x0000009e199e723e */ /* 0x000fe200000000ff */
[----:B------:R-:W5:Y:S01]  /*5360*/  MUFU.EX2 R30, R30 ;  /* 0x0000001e001e7308 */ /* 0x000f620000000800 */
[----:B------:R-:W-:Y:S01]  /*5370*/  FADD.FTZ R49, R29, R48 ;  /* 0x000000301d317221 */ /* 0x000fe20000010000 */
[----:B-1----:R-:W-:-:S02]  /*5380*/  F2FP.F16.F32.PACK_AB R166, R41, R20 ;  /* 0x0000001429a6723e */ /* 0x002fc400000000ff */
[----:B--2---:R-:W-:Y:S01]  /*5390*/  F2FP.F16.F32.PACK_AB R168, R45, R40 ;  /* 0x000000282da8723e */ /* 0x004fe200000000ff */
[----:B------:R-:W-:-:S03]  /*53a0*/  FADD.FTZ R48, R32, R49 ;  /* 0x0000003120307221 */ /* 0x000fc60000010000 */
[----:B------:R-:W1:Y:S01]  /*53b0*/  MUFU.EX2 R31, R31 ;  /* 0x0000001f001f7308 */ /* 0x000e620000000800 */
[----:B----4-:R-:W-:Y:S01]  /*53c0*/  FADD.FTZ R21, R26, R27 ;  /* 0x0000001b1a157221 */ /* 0x010fe20000010000 */
[----:B------:R-:W-:-:S06]  /*53d0*/  F2FP.F16.F32.PACK_AB R157, R27, R26 ;  /* 0x0000001a1b9d723e */ /* 0x000fcc00000000ff */
[----:B------:R-:W2:Y:S01]  /*53e0*/  MUFU.EX2 R34, R34 ;  /* 0x0000002200227308 */ /* 0x000ea20000000800 */
[----:B-----5:R-:W-:-:S07]  /*53f0*/  FADD.FTZ R44, R30, R21 ;  /* 0x000000151e2c7221 */ /* 0x020fce0000010000 */
[----:B------:R-:W4:Y:S01]  /*5400*/  MUFU.EX2 R35, R35 ;  /* 0x0000002300237308 */ /* 0x000f220000000800 */
[C---:B-1----:R-:W-:Y:S01]  /*5410*/  FADD.FTZ R21, R31.reuse, R44 ;  /* 0x0000002c1f157221 */ /* 0x042fe20000010000 */
[----:B------:R-:W-:-:S05]  /*5420*/  F2FP.F16.F32.PACK_AB R159, R31, R30 ;  /* 0x0000001e1f9f723e */ /* 0x000fca00000000ff */
[----:B------:R1:W-:Y:S01]  /*5430*/  STSM.16.M88.4 [R18+0x26800], R156 ;  /* 0x0268009c12007844 */ /* 0x0003e20000000200 */
[----:B------:R-:W5:Y:S01]  /*5440*/  MUFU.EX2 R38, R38 ;  /* 0x0000002600267308 */ /* 0x000f620000000800 */
[----:B--2---:R-:W-:Y:S01]  /*5450*/  FADD.FTZ R44, R34, R21 ;  /* 0x00000015222c7221 */ /* 0x004fe20000010000 */
[----:B------:R-:W-:-:S04]  /*5460*/  FADD.FTZ R21, R33, R48 ;  /* 0x0000003021157221 */ /* 0x000fc80000010000 */
[----:B------:R-:W-:Y:S02]  /*5470*/  FADD.FTZ R24, R36, R21 ;  /* 0x0000001524187221 */ /* 0x000fe40000010000 */
[----:B------:R-:W2:Y:S01]  /*5480*/  MUFU.EX2 R39, R39 ;  /* 0x0000002700277308 */ /* 0x000ea20000000800 */
[----:B----4-:R-:W-:Y:S01]  /*5490*/  FADD.FTZ R15, R35, R44 ;  /* 0x0000002c230f7221 */ /* 0x010fe20000010000 */
[----:B------:R-:W-:Y:S01]  /*54a0*/  FADD.FTZ R25, R37, R24 ;  /* 0x0000001825197221 */ /* 0x000fe20000010000 */
[----:B------:R-:W-:-:S05]  /*54b0*/  F2FP.F16.F32.PACK_AB R161, R35, R34 ;  /* 0x0000002223a1723e */ /* 0x000fca00000000ff */
[----:B------:R-:W4:Y:S01]  /*54c0*/  MUFU.EX2 R42, R42 ;  /* 0x0000002a002a7308 */ /* 0x000f220000000800 */
[----:B-----5:R-:W-:-:S07]  /*54d0*/  FADD.FTZ R14, R38, R15 ;  /* 0x0000000f260e7221 */ /* 0x020fce0000010000 */
[----:B------:R-:W5:Y:S01]  /*54e0*/  MUFU.EX2 R43, R43 ;  /* 0x0000002b002b7308 */ /* 0x000f620000000800 */
[C---:B--2---:R-:W-:Y:S01]  /*54f0*/  FADD.FTZ R21, R39.reuse, R14 ;  /* 0x0000000e27157221 */ /* 0x044fe20000010000 */
[----:B------:R-:W-:-:S05]  /*5500*/  F2FP.F16.F32.PACK_AB R163, R39, R38 ;  /* 0x0000002627a3723e */ /* 0x000fca00000000ff */
[----:B------:R1:W-:Y:S01]  /*5510*/  STSM.16.M88.4 [R23], R160 ;  /* 0x000000a017007844 */ /* 0x0003e20000000200 */
[----:B------:R-:W2:Y:S01]  /*5520*/  MUFU.EX2 R46, R46 ;  /* 0x0000002e002e7308 */ /* 0x000ea20000000800 */
[----:B----4-:R-:W-:-:S07]  /*5530*/  FADD.FTZ R14, R42, R21 ;  /* 0x000000152a0e7221 */ /* 0x010fce0000010000 */
[----:B------:R-:W4:Y:S01]  /*5540*/  MUFU.EX2 R47, R47 ;  /* 0x0000002f002f7308 */ /* 0x000f220000000800 */
[C---:B-----5:R-:W-:Y:S01]  /*5550*/  FADD.FTZ R21, R43.reuse, R14 ;  /* 0x0000000e2b157221 */ /* 0x060fe20000010000 */
[----:B------:R-:W-:Y:S01]  /*5560*/  FADD.FTZ R14, R20, R25 ;  /* 0x00000019140e7221 */ /* 0x000fe20000010000 */
[----:B------:R-:W-:-:S03]  /*5570*/  F2FP.F16.F32.PACK_AB R165, R43, R42 ;  /* 0x0000002a2ba5723e */ /* 0x000fc600000000ff */
[----:B------:R-:W-:Y:S02]  /*5580*/  FADD.FTZ R41, R41, R14 ;  /* 0x0000000e29297221 */ /* 0x000fe40000010000 */
[----:B------:R-:W-:Y:S01]  /*5590*/  MUFU.EX2 R50, R50 ;  /* 0x0000003200327308 */ /* 0x000fe20000000800 */
[----:B--2---:R-:W-:Y:S01]  /*55a0*/  FADD.FTZ R20, R46, R21 ;  /* 0x000000152e147221 */ /* 0x004fe20000010000 */
[----:B------:R-:W-:-:S04]  /*55b0*/  FADD.FTZ R40, R40, R41 ;  /* 0x0000002928287221 */ /* 0x000fc80000010000 */
[----:B------:R-:W-:Y:S02]  /*55c0*/  FADD.FTZ R40, R45, R40 ;  /* 0x000000282d287221 */ /* 0x000fe40000010000 */
[----:B------:R-:W2:Y:S01]  /*55d0*/  MUFU.EX2 R51, R51 ;  /* 0x0000003300337308 */ /* 0x000ea20000000800 */
[C---:B----4-:R-:W-:Y:S01]  /*55e0*/  F2FP.F16.F32.PACK_AB R167, R47.reuse, R46 ;  /* 0x0000002e2fa7723e */ /* 0x050fe200000000ff */
[----:B------:R-:W-:-:S04]  /*55f0*/  FADD.FTZ R47, R47, R20 ;  /* 0x000000142f2f7221 */ /* 0x000fc80000010000 */
[----:B------:R1:W-:Y:S02]  /*5600*/  STSM.16.M88.4 [R19], R164 ;  /* 0x000000a413007844 */ /* 0x0003e40000000200 */
[----:B------:R-:W4:Y:S08]  /*5610*/  MUFU.EX2 R5, R5 ;  /* 0x0000000500057308 */ /* 0x000f300000000800 */
[----:B------:R-:W-:Y:S01]  /*5620*/  MUFU.EX2 R54, R54 ;  /* 0x0000003600367308 */ /* 0x000fe20000000800 */
[----:B--2---:R-:W-:Y:S01]  /*5630*/  F2FP.F16.F32.PACK_AB R169, R51, R50 ;  /* 0x0000003233a9723e */ /* 0x004fe200000000ff */
[----:B------:R-:W-:-:S04]  /*5640*/  FADD.FTZ R50, R50, R47 ;  /* 0x0000002f32327221 */ /* 0x000fc80000010000 */
[----:B------:R-:W-:Y:S02]  /*5650*/  FADD.FTZ R51, R51, R50 ;  /* 0x0000003233337221 */ /* 0x000fe40000010000 */
[----:B------:R-:W2:Y:S01]  /*5660*/  MUFU.EX2 R15, R28 ;  /* 0x0000001c000f7308 */ /* 0x000ea20000000800 */
[----:B----4-:R-:W-:Y:S01]  /*5670*/  F2FP.F16.F32.PACK_AB R170, R4, R5 ;  /* 0x0000000504aa723e */ /* 0x010fe200000000ff */
[----:B------:R-:W-:-:S04]  /*5680*/  FADD.FTZ R5, R5, R40 ;  /* 0x0000002805057221 */ /* 0x000fc80000010000 */
[----:B------:R-:W-:Y:S01]  /*5690*/  FADD.FTZ R5, R4, R5 ;  /* 0x0000000504057221 */ /* 0x000fe20000010000 */
[----:B--2---:R-:W-:Y:S01]  /*56a0*/  F2FP.F16.F32.PACK_AB R171, R15, R54 ;  /* 0x000000360fab723e */ /* 0x004fe200000000ff */
[----:B------:R-:W-:-:S04]  /*56b0*/  FADD.FTZ R54, R54, R51 ;  /* 0x0000003336367221 */ /* 0x000fc80000010000 */
[----:B------:R1:W-:Y:S01]  /*56c0*/  STSM.16.M88.4 [R22], R168 ;  /* 0x000000a816007844 */ /* 0x0003e20000000200 */
[----:B------:R-:W-:Y:S01]  /*56d0*/  FADD.FTZ R4, R15, R54 ;  /* 0x000000360f047221 */ /* 0x000fe20000010000 */
[----:B------:R-:W-:Y:S06]  /*56e0*/  @!P0 BRA `(.L_x_3983) ;  /* 0x0000000000048947 */ /* 0x000fec0003800000 */
[----:B------:R-:W-:Y:S01]  /*56f0*/  BPT.TRAP 0x1 ;  /* 0x000000040000795c */ /* 0x000fe20000300000 */
.L_x_3983:
[----:B------:R2:W4:Y:S01]  /*5700*/  SYNCS.PHASECHK.TRANS64.TRYWAIT P3, [R6+URZ+0x28c50], R13 ;  /* 0x028c500d060075a7 */ /* 0x000522000806017f */
[----:B------:R-:W-:Y:S05]  /*5710*/  @!P0 BRA `(.L_x_3984) ;  /* 0x0000000000048947 */ /* 0x000fea0003800000 */
[----:B------:R-:W-:Y:S01]  /*5720*/  BPT.TRAP 0x1 ;  /* 0x000000040000795c */ /* 0x000fe20000300000 */
.L_x_3984:
[----:B----4-:R-:W-:Y:S05]  /*5730*/  @P3 BRA `(.L_x_3985) ;  /* 0x0000000000083947 */ /* 0x010fea0003800000 */
[----:B------:R-:W4:Y:S02]  /*5740*/  SYNCS.PHASECHK.TRANS64.TRYWAIT P3, [R6+URZ+0x28c50], R13 ;  /* 0x028c500d060075a7 */ /* 0x000f24000806017f */
[----:B----4-:R-:W-:Y:S05]  /*5750*/  @!P3 BRA `(.L_x_3986) ;  /* 0x000000c00004b947 */ /* 0x010fea0003800000 */
.L_x_3985:
[----:B------:R-:W-:Y:S01]  /*5760*/  ULEA UR14, UR39, UR45, 0xc ;  /* 0x0000002d270e7291 */ /* 0x000fe2000f8e603f */
[----:B------:R-:W-:Y:S01]  /*5770*/  WARPGROUP.ARRIVE ;  /* 0x00000000000079c5 */ /* 0x000fe20000000000 */
[----:B------:R-:W-:Y:S01]  /*5780*/  UMOV UR7, 0x40000040 ;  /* 0x4000004000077882 */ /* 0x000fe20000000000 */
[----:B--234-:R-:W-:-:S04]  /*5790*/  @!P1 VIADD R6, R6, 0x28c60 ;  /* 0x00028c6006069836 */ /* 0x01cfc80000000000 */
[----:B------:R-:W-:Y:S01]  /*57a0*/  UMOV UR6, UR14 ;  /* 0x0000000e00067c82 */ /* 0x000fe20008000000 */
[----:B------:R-:W-:Y:S01]  /*57b0*/  @!P1 PRMT R6, RZ, 0x654, R6 ;  /* 0x00000654ff069816 */ /* 0x000fe20000000006 */
[----:B------:R-:W-:Y:S01]  /*57c0*/  HGMMA.64x256x16.F32 R24, R156, gdesc[UR4].tnspB, RZ, !UPT, gsb0 ;  /* 0x43e000049c187df0 */ /* 0x000fe2000c0008ff */
        /* <DEDUP_REMOVED lines=27> */
[----:B------:R2:W-:Y:S02]  /*5980*/  @!P1 SYNCS.ARRIVE.TRANS64.RED.A1T0 RZ, [R6+URZ], RZ ;  /* 0x000000ff06ff99a7 */ /* 0x0005e4000810043f */
[----:B--2---:R-:W-:Y:S01]  /*5990*/  IMAD R6, R9, UR49, -R12 ;  /* 0x0000003109067c24 */ /* 0x004fe2000f8e0a0c */
[----:B------:R-:W-:-:S03]  /*59a0*/  IADD3 R9, R152, -0x2, RZ ;  /* 0xfffffffe98097810 */ /* 0x000fc60007ffe0ff */
[----:B------:R-:W-:-:S04]  /*59b0*/  VIADD R13, R6, UR42 ;  /* 0x0000002a060d7c36 */ /* 0x000fc80008000000 */
[----:B------:R-:W-:Y:S01]  /*59c0*/  IMAD.IADD R10, R13, 0x1, R10 ;  /* 0x000000010d0a7824 */ /* 0x000fe200078e020a */
[----:B------:R-:W-:Y:S06]  /*59d0*/  @!P2 BRA `(.L_x_3987) ;  /* 0x000000000040a947 */ /* 0x000fec0003800000 */
[C---:B------:R-:W-:Y:S01]  /*59e0*/  ISETP.GT.AND P3, PT, R13.reuse, RZ, PT ;  /* 0x000000ff0d00720c */ /* 0x040fe20003f64270 */
[----:B------:R-:W-:-:S12]  /*59f0*/  VIADD R12, R13, 0xffffffff ;  /* 0xffffffff0d0c7836 */ /* 0x000fd80000000000 */
        /* <DEDUP_REMOVED lines=8> */
.L_x_3988:
[----:B------:R-:W-:-:S13]  /*5a80*/  ISETP.NE.AND P3, PT, R11, 0x1, PT ;  /* 0x000000010b00780c */ /* 0x000fda0003f65270 */
[----:B------:R-:W2:Y:S02]  /*5a90*/  @P3 LDC.64 R14, c[0x0][0x9e8] ;  /* 0x00027a00ff0e3b82 */ /* 0x000ea40000000a00 */
[----:B--2---:R-:W-:-:S05]  /*5aa0*/  @P3 IMAD.HI.U32 R14, R12, R14, RZ ;  /* 0x0000000e0c0e3227 */ /* 0x004fca00078e00ff */
[----:B------:R-:W-:-:S07]  /*5ab0*/  @P3 SHF.R.U32.HI R12, RZ, R15, R14 ;  /* 0x0000000fff0c3219 */ /* 0x000fce000001160e */
.L_x_3989:
[----:B------:R-:W-:-:S05]  /*5ac0*/  IMAD R11, R12, R11, R11 ;  /* 0x0000000b0c0b7224 */ /* 0x000fca00078e020b */
[----:B------:R-:W-:-:S07]  /*5ad0*/  VIMNMX R10, R10, R11, PT ;  /* 0x0000000b0a0a7248 */ /* 0x000fce0003fe0100 */
.L_x_3987:
[----:B------:R-:W-:Y:S01]  /*5ae0*/  SHF.R.S32.HI R11, RZ, 0x1f, R10 ;  /* 0x0000001fff0b7819 */ /* 0x000fe2000001140a */
[----:B------:R-:W-:Y:S01]  /*5af0*/  ULDC UR23, c[0x0][0x9e4] ;  /* 0x0002790000177ab9 */ /* 0x000fe20000000800 */
[----:B------:R-:W-:Y:S01]  /*5b00*/  ULDC UR20, c[0x0][0x9dc] ;  /* 0x0002770000147ab9 */ /* 0x000fe20000000800 */
[----:B------:R-:W-:Y:S01]  /*5b10*/  ULDC UR24, c[0x0][0x288] ;  /* 0x0000a20000187ab9 */ /* 0x000fe20000000800 */
[----:B------:R-:W-:Y:S01]  /*5b20*/  LEA.HI R11, R11, R10, RZ, 0x6 ;  /* 0x0000000a0b0b7211 */ /* 0x000fe200078f30ff */
[----:B------:R-:W-:Y:S01]  /*5b30*/  ULDC UR21, c[0x0][0x988] ;  /* 0x0002620000157ab9 */ /* 0x000fe20000000800 */
[----:B------:R-:W-:Y:S02]  /*5b40*/  ULDC UR25, c[0x0][0x9e0] ;  /* 0x0002780000197ab9 */ /* 0x000fe40000000800 */
[----:B------:R-:W-:-:S04]  /*5b50*/  SHF.R.S32.HI R10, RZ, 0x6, R11 ;  /* 0x00000006ff0a7819 */ /* 0x000fc8000001140b */
[----:B------:R-:W-:-:S04]  /*5b60*/  VIMNMX R10, R10, UR41, !PT ;  /* 0x000000290a0a7c48 */ /* 0x000fc8000ffe0100 */
[----:B------:R-:W-:-:S13]  /*5b70*/  ISETP.GE.AND P3, PT, R9, R10, PT ;  /* 0x0000000a0900720c */ /* 0x000fda0003f66270 */
[----:B------:R-:W-:Y:S05]  /*5b80*/  @!P3 BRA `(.L_x_3990) ;  /* 0x0000002000b4b947 */ /* 0x000fea0003800000 */
.L_x_4007:
[----:B------:R-:W-:-:S04]  /*5b90*/  UIADD3 UR22, UR39, 0x1, URZ ;  /* 0x0000000127167890 */ /* 0x000fc8000fffe03f */
[----:B------:R-:W-:-:S04]  /*5ba0*/  UISETP.NE.AND UP0, UPT, UR22, 0x2, UPT ;  /* 0x000000021600788c */ /* 0x000fc8000bf05270 */
[----:B------:R-:W-:Y:S02]  /*5bb0*/  USEL UR6, URZ, 0x1, UP0 ;  /* 0x000000013f067887 */ /* 0x000fe40008000000 */
[----:B------:R-:W-:Y:S02]  /*5bc0*/  USEL UR22, UR22, URZ, UP0 ;  /* 0x0000003f16167287 */ /* 0x000fe40008000000 */
[----:B------:R-:W-:Y:S01]  /*5bd0*/  ULOP3.LUT UR38, UR38, UR6, URZ, 0x3c, !UPT ;  /* 0x0000000626267292 */ /* 0x000fe2000f8e3c3f */
[----:B-123--:R-:W-:Y:S11]  /*5be0*/  @!P0 BRA `(.L_x_3991) ;  /* 0x0000000000048947 */ /* 0x00eff60003800000 */
[----:B------:R-:W-:Y:S01]  /*5bf0*/  BPT.TRAP 0x1 ;  /* 0x000000040000795c */ /* 0x000fe20000300000 */
.L_x_3991:
[----:B------:R-:W-:Y:S01]  /*5c00*/  ULEA UR26, UR22, UR48, 0x3 ;  /* 0x00000030161a7291 */ /* 0x000fe2000f8e183f */
[----:B------:R-:W-:-:S04]  /*5c10*/  MOV R11, UR38 ;  /* 0x00000026000b7c02 */ /* 0x000fc80008000f00 */
[----:B------:R-:W-:-:S04]  /*5c20*/  SHF.L.U32 R11, R11, 0x1f, RZ ;  /* 0x0000001f0b0b7819 */ /* 0x000fc800000006ff */
[----:B------:R2:W3:Y:S01]  /*5c30*/  SYNCS.PHASECHK.TRANS64.TRYWAIT P3, [UR26+0x28c30], R11 ;  /* 0x028c300bff0075a7 */ /* 0x0004e2000806015a */
[----:B------:R-:W-:Y:S05]  /*5c40*/  @!P0 BRA `(.L_x_3992) ;  /* 0x0000000000048947 */ /* 0x000fea0003800000 */
[----:B------:R-:W-:Y:S01]  /*5c50*/  BPT.TRAP 0x1 ;  /* 0x000000040000795c */ /* 0x000fe20000300000 */
.L_x_3992:
[----:B---3--:R-:W-:Y:S05]  /*5c60*/  @P3 BRA `(.L_x_3993) ;  /* 0x0000000000083947 */ /* 0x008fea0003800000 */
[----:B------:R-:W3:Y:S02]  /*5c70*/  SYNCS.PHASECHK.TRANS64.TRYWAIT P3, [UR26+0x28c30], R11 ;  /* 0x028c300bff0075a7 */ /* 0x000ee4000806015a */
[----:B---3--:R-:W-:Y:S05]  /*5c80*/  @!P3 BRA `(.L_x_3994) ;  /* 0x000000b800ccb947 */ /* 0x008fea0003800000 */
.L_x_3993:
[----:B------:R-:W-:Y:S01]  /*5c90*/  R2UR UR18, R3 ;  /* 0x00000000031272ca */ /* 0x000fe200000e0000 */
[----:B-1----:R-:W-:Y:S01]  /*5ca0*/  WARPGROUP.ARRIVE ;  /* 0x00000000000079c5 */ /* 0x002fe20000000000 */
[----:B------:R-:W-:Y:S01]  /*5cb0*/  UMOV UR19, 0x40000040 ;  /* 0x4000004000137882 */ /* 0x000fe20000000000 */
[----:B------:R-:W-:Y:S01]  /*5cc0*/  UMOV UR7, 0x40000040 ;  /* 0x4000004000077882 */ /* 0x000fe20000000000 */
[----:B------:R-:W-:Y:S01]  /*5cd0*/  UMOV UR11, 0x40000040 ;  /* 0x40000040000b7882 */ /* 0x000fe20000000000 */
[----:B------:R-:W-:Y:S01]  /*5ce0*/  UMOV UR15, 0x40000040 ;  /* 0x40000040000f7882 */ /* 0x000fe20000000000 */
[----:B------:R-:W1:Y:S01]  /*5cf0*/  LDC R15, c[0x0][0x2e0] ;  /* 0x0000b800ff0f7b82 */ /* 0x000e620000000800 */
[----:B---3--:R-:W-:-:S04]  /*5d00*/  IMAD.U32 R12, RZ, RZ, UR26 ;  /* 0x0000001aff0c7e24 */ /* 0x008fc8000f8e00ff */
[----:B------:R-:W-:Y:S02]  /*5d10*/  @!P1 VIADD R13, R12, 0x28c40 ;  /* 0x00028c400c0d9836 */ /* 0x000fe40000000000 */
[----:B------:R-:W-:-:S03]  /*5d20*/  ULEA UR18, UR22, UR18, 0x9 ;  /* 0x0000001216127291 */ /* 0x000fc6000f8e483f */
[----:B------:R-:W-:Y:S01]  /*5d30*/  @!P1 PRMT R14, RZ, 0x654, R13 ;  /* 0x00000654ff0e9816 */ /* 0x000fe2000000000d */
[----:B------:R-:W-:Y:S01]  /*5d40*/  UIADD3 UR6, UR18, 0x2, URZ ;  /* 0x0000000212067890 */ /* 0x000fe2000fffe03f */
[----:B------:R-:W-:Y:S01]  /*5d50*/  IMAD.SHL.U32 R13, R9, 0x40, RZ ;  /* 0x00000040090d7824 */ /* 0x000fe200078e00ff */
[----:B------:R-:W-:Y:S02]  /*5d60*/  UIADD3 UR10, UR18, 0x4, URZ ;  /* 0x00000004120a7890 */ /* 0x000fe4000fffe03f */
[----:B------:R-:W-:Y:S02]  /*5d70*/  UIADD3 UR14, UR18, 0x6, URZ ;  /* 0x00000006120e7890 */ /* 0x000fe4000fffe03f */
[----:B------:R-:W-:Y:S03]  /*5d80*/  HGMMA.64x64x16.F32 R152, gdesc[UR16], RZ, !UPT, gsb0 ;  /* 0x00e00000109879f0 */ /* 0x000fe6000c0008ff */
[----:B------:R-:W-:-:S02]  /*5d90*/  WARPGROUP.DEPBAR.LE gsb0, 0x0 ;  /* 0x00008000000079c5 */ /* 0x000fc40000010000 */
[----:B------:R-:W-:-:S06]  /*5da0*/  WARPGROUP.ARRIVE ;  /* 0x00000000000079c5 */ /* 0x000fcc0000000000 */
[----:B------:R-:W-:Y:S03]  /*5db0*/  HGMMA.64x64x16.F32 R152, gdesc[UR4], R152, gsb0 ;  /* 0x00e00000049879f0 */ /* 0x000fe60008000898 */
[----:B------:R-:W-:Y:S02]  /*5dc0*/  WARPGROUP.DEPBAR.LE gsb0, 0x0 ;  /* 0x00008000000079c5 */ /* 0x000fe40000010000 */
[----:B------:R-:W-:-:S06]  /*5dd0*/  WARPGROUP.ARRIVE ;  /* 0x00000000000079c5 */ /* 0x000fcc0000000000 */
[----:B------:R-:W-:Y:S01]  /*5de0*/  HGMMA.64x64x16.F32 R152, gdesc[UR8], R152, gsb0 ;  /* 0x00e00000089879f0 */ /* 0x000fe20008000898 */
[----:B------:R-:W-:Y:S02]  /*5df0*/  UMOV UR11, UR20 ;  /* 0x00000014000b7c82 */ /* 0x000fe40008000000 */
[----:B------:R-:W-:Y:S01]  /*5e00*/  ULOP3.LUT UR6, URZ, UR11, URZ, 0x33, !UPT ;  /* 0x0000000b3f067292 */ /* 0x000fe2000f8e333f */
[----:B------:R-:W-:Y:S02]  /*5e10*/  WARPGROUP.DEPBAR.LE gsb0, 0x0 ;  /* 0x00008000000079c5 */ /* 0x000fe40000010000 */
[----:B------:R-:W-:-:S06]  /*5e20*/  WARPGROUP.ARRIVE ;  /* 0x00000000000079c5 */ /* 0x000fcc0000000000 */
[----:B------:R-:W-:Y:S03]  /*5e30*/  HGMMA.64x64x16.F32 R152, gdesc[UR12], R152, gsb0 ;  /* 0x00e000000c9879f0 */ /* 0x000fe60008000898 */
[----:B------:R-:W-:Y:S02]  /*5e40*/  WARPGROUP.DEPBAR.LE gsb0, 0x0 ;  /* 0x00008000000079c5 */ /* 0x000fe40000010000 */
[----:B------:R3:W-:Y:S02]  /*5e50*/  @!P1 SYNCS.ARRIVE.TRANS64.RED.A1T0 RZ, [R14+URZ], RZ ;  /* 0x000000ff0eff99a7 */ /* 0x0007e4000810043f */
[----:B---3--:R-:W-:-:S05]  /*5e60*/  IADD3 R14, -R13, 0x1, RZ ;  /* 0x000000010d0e7810 */ /* 0x008fca0007ffe1ff */
[----:B-1----:R-:W-:-:S05]  /*5e70*/  IMAD R15, R15, UR49, R14 ;  /* 0x000000310f0f7c24 */ /* 0x002fca000f8e020e */
[----:B------:R-:W-:-:S04]  /*5e80*/  IADD3 R15, R15, -UR24, -R2 ;  /* 0x800000180f0f7c10 */ /* 0x000fc8000fffe802 */
[C-C-:B------:R-:W-:Y:S02]  /*5e90*/  IADD3 R14, R0.reuse, UR25, R15.reuse ;  /* 0x00000019000e7c10 */ /* 0x140fe4000fffe00f */
[----:B------:R-:W-:Y:S01]  /*5ea0*/  IADD3 R20, R0, UR6, R15 ;  /* 0x0000000600147c10 */ /* 0x000fe2000fffe00f */
[----:B------:R-:W-:Y:S06]  /*5eb0*/  @!P2 BRA `(.L_x_3995) ;  /* 0x000000000058a947 */ /* 0x000fec0003800000 */
[----:B------:R-:W-:Y:S01]  /*5ec0*/  IADD3 R192, R0, R6, RZ ;  /* 0x0000000600c07210 */ /* 0x000fe20007ffe0ff */
[----:B------:R-:W-:Y:S03]  /*5ed0*/  BSSY B0, `(.L_x_3996) ;  /* 0x0000010000007945 */ /* 0x000fe60003800000 */
        /* <DEDUP_REMOVED lines=10> */
.L_x_3997:
[----:B------:R-:W-:-:S05]  /*5f80*/  IMAD.U32 R193, RZ, RZ, UR23 ;  /* 0x00000017ffc17e24 */ /* 0x000fca000f8e00ff */
[----:B------:R-:W-:-:S13]  /*5f90*/  ISETP.NE.AND P3, PT, R193, 0x1, PT ;  /* 0x00000001c100780c */ /* 0x000fda0003f65270 */
[----:B------:R-:W1:Y:S02]  /*5fa0*/  @P3 LDC.64 R194, c[0x0][0x9e8] ;  /* 0x00027a00ffc23b82 */ /* 0x000e640000000a00 */
[----:B-1----:R-:W-:-:S05]  /*5fb0*/  @P3 IMAD.HI.U32 R194, R192, R194, RZ ;  /* 0x000000c2c0c23227 */ /* 0x002fca00078e00ff */
[----:B------:R-:W-:-:S07]  /*5fc0*/  @P3 SHF.R.U32.HI R192, RZ, R195, R194 ;  /* 0x000000c3ffc03219 */ /* 0x000fce00000116c2 */
.L_x_3998:
[----:B------:R-:W-:Y:S05]  /*5fd0*/  BSYNC B0 ;  /* 0x0000000000007941 */ /* 0x000fea0003800000 */
.L_x_3996:
[----:B------:R-:W-:-:S04]  /*5fe0*/  IMAD R21, R192, R193, -R13 ;  /* 0x000000c1c0157224 */ /* 0x000fc800078e0a0d */
[----:B------:R-:W-:-:S05]  /*5ff0*/  IMAD.IADD R21, R21, 0x1, -R2 ;  /* 0x0000000115157824 */ /* 0x000fca00078e0a02 */
[----:B------:R-:W-:Y:S02]  /*6000*/  VIADDMNMX R14, R21, R193, R14, PT ;  /* 0x000000c1150e7246 */ /* 0x000fe4000380010e */
[----:B------:R-:W-:-:S07]  /*6010*/  VIMNMX R20, R20, R21, !PT ;  /* 0x0000001514147248 */ /* 0x000fce0007fe0100 */
.L_x_3995:
[----:B------:R-:W-:Y:S02]  /*6020*/  ISETP.GT.AND P3, PT, R9, -0x1, PT ;  /* 0xffffffff0900780c */ /* 0x000fe40003f64270 */
[C---:B------:R-:W-:Y:S01]  /*6030*/  IADD3 R21, R15.reuse, UR25, RZ ;  /* 0x000000190f157c10 */ /* 0x040fe2000fffe0ff */
[----:B------:R-:W-:Y:S01]  /*6040*/  VIADD R15, R15, UR6 ;  /* 0x000000060f0f7c36 */ /* 0x000fe20008000000 */
[C---:B------:R-:W-:Y:S02]  /*6050*/  ISETP.GT.AND P4, PT, R20.reuse, RZ, P3 ;  /* 0x000000ff1400720c */ /* 0x040fe40001f84270 */
[----:B------:R-:W-:Y:S02]  /*6060*/  ISETP.GT.AND P6, PT, R20, 0x1, P3 ;  /* 0x000000011400780c */ /* 0x000fe40001fc4270 */
[----:B------:R-:W-:Y:S02]  /*6070*/  ISETP.LT.OR P5, PT, R14, 0x1, P4 ;  /* 0x000000010e00780c */ /* 0x000fe400027a1670 */
[----:B------:R-:W-:-:S02]  /*6080*/  ISETP.GT.AND P4, PT, R20, 0x8, P3 ;  /* 0x000000081400780c */ /* 0x000fc40001f84270 */
[----:B------:R-:W-:Y:S02]  /*6090*/  FSEL R152, R152, -INF , !P5 ;  /* 0xff80000098987808 */ /* 0x000fe40006800000 */
[----:B------:R-:W-:Y:S02]  /*60a0*/  ISETP.GT.AND P5, PT, R20, 0x9, P3 ;  /* 0x000000091400780c */ /* 0x000fe40001fa4270 */
[C---:B------:R-:W-:Y:S02]  /*60b0*/  ISETP.LT.OR P6, PT, R14.reuse, 0x2, P6 ;  /* 0x000000020e00780c */ /* 0x040fe400037c1670 */
[C---:B------:R-:W-:Y:S02]  /*60c0*/  ISETP.LT.OR P4, PT, R14.reuse, 0x9, P4 ;  /* 0x000000090e00780c */ /* 0x040fe40002781670 */
[----:B------:R-:W-:Y:S02]  /*60d0*/  ISETP.LT.OR P5, PT, R14, 0xa, P5 ;  /* 0x0000000a0e00780c */ /* 0x000fe40002fa1670 */
[----:B------:R-:W-:-:S02]  /*60e0*/  FSEL R153, R153, -INF , !P6 ;  /* 0xff80000099997808 */ /* 0x000fc40007000000 */
[----:B------:R-:W-:Y:S02]  /*60f0*/  FSEL R156, R156, -INF , !P4 ;  /* 0xff8000009c9c7808 */ /* 0x000fe40006000000 */
[----:B------:R-:W-:Y:S02]  /*6100*/  FSEL R157, R157, -INF , !P5 ;  /* 0xff8000009d9d7808 */ /* 0x000fe40006800000 */
[C---:B------:R-:W-:Y:S02]  /*6110*/  ISETP.GT.AND P6, PT, R20.reuse, 0x10, P3 ;  /* 0x000000101400780c */ /* 0x040fe40001fc4270 */
[C---:B------:R-:W-:Y:S02]  /*6120*/  ISETP.GT.AND P4, PT, R20.reuse, 0x11, P3 ;  /* 0x000000111400780c */ /* 0x040fe40001f84270 */
[----:B------:R-:W-:Y:S02]  /*6130*/  ISETP.GT.AND P5, PT, R20, 0x18, P3 ;  /* 0x000000181400780c */ /* 0x000fe40001fa4270 */
[----:B------:R-:W-:-:S02]  /*6140*/  ISETP.LT.OR P6, PT, R14, 0x11, P6 ;  /* 0x000000110e00780c */ /* 0x000fc400037c1670 */
[C---:B------:R-:W-:Y:S02]  /*6150*/  ISETP.LT.OR P4, PT, R14.reuse, 0x12, P4 ;  /* 0x000000120e00780c */ /* 0x040fe40002781670 */
[----:B------:R-:W-:Y:S02]  /*6160*/  ISETP.LT.OR P5, PT, R14, 0x19, P5 ;  /* 0x000000190e00780c */ /* 0x000fe40002fa1670 */
[----:B------:R-:W-:Y:S02]  /*6170*/  FSEL R160, R160, -INF , !P6 ;  /* 0xff800000a0a07808 */ /* 0x000fe40007000000 */
[----:B------:R-:W-:Y:S02]  /*6180*/  FSEL R161, R161, -INF , !P4 ;  /* 0xff800000a1a17808 */ /* 0x000fe40006000000 */
[----:B------:R-:W-:Y:S02]  /*6190*/  FSEL R164, R164, -INF , !P5 ;  /* 0xff800000a4a47808 */ /* 0x000fe40006800000 */
[----:B------:R-:W-:-:S02]  /*61a0*/  ISETP.GT.AND P6, PT, R20, 0x19, P3 ;  /* 0x000000191400780c */ /* 0x000fc40001fc4270 */
[C---:B------:R-:W-:Y:S02]  /*61b0*/  ISETP.GT.AND P4, PT, R20.reuse, 0x20, P3 ;  /* 0x000000201400780c */ /* 0x040fe40001f84270 */
        /* <DEDUP_REMOVED lines=22> */
[----:B------:R-:W-:-:S02]  /*6320*/  IADD3 R20, R21, 0x8, R0 ;  /* 0x0000000815147810 */ /* 0x000fc40007ffe000 */
[----:B------:R-:W-:Y:S02]  /*6330*/  IADD3 R21, R15, 0x8, R0 ;  /* 0x000000080f157810 */ /* 0x000fe40007ffe000 */
[----:B------:R-:W-:Y:S02]  /*6340*/  FSEL R177, R177, -INF , !P6 ;  /* 0xff800000b1b17808 */ /* 0x000fe40007000000 */
[----:B------:R-:W-:Y:S02]  /*6350*/  FSEL R180, R180, -INF , !P4 ;  /* 0xff800000b4b47808 */ /* 0x000fe40006000000 */
[----:B------:R-:W-:Y:S01]  /*6360*/  FSEL R181, R181, -INF , !P5 ;  /* 0xff800000b5b57808 */ /* 0x000fe20006800000 */
[----:B------:R-:W-:Y:S06]  /*6370*/  @!P2 BRA `(.L_x_3999) ;  /* 0x00000000005ca947 */ /* 0x000fec0003800000 */
[----:B------:R-:W-:Y:S01]  /*6380*/  IMAD.IADD R193, R0, 0x1, R6 ;  /* 0x0000000100c17824 */ /* 0x000fe200078e0206 */
[----:B------:R-:W-:Y:S03]  /*6390*/  BSSY B0, `(.L_x_4000) ;  /* 0x0000011000007945 */ /* 0x000fe60003800000 */
[----:B------:R-:W-:-:S05]  /*63a0*/  VIADD R193, R193, 0x8 ;  /* 0x00000008c1c17836 */ /* 0x000fca0000000000 */
[----:B------:R-:W-:-:S13]  /*63b0*/  ISETP.GT.AND P4, PT, R193, -0x1, PT ;  /* 0xffffffffc100780c */ /* 0x000fda0003f84270 */
[----:B------:R-:W-:Y:S05]  /*63c0*/  @P4 BRA `(.L_x_4001) ;  /* 0x0000000000204947 */ /* 0x000fea0003800000 */
[----:B------:R-:W-:Y:S02]  /*63d0*/  MOV R192, UR23 ;  /* 0x0000001700c07c02 */ /* 0x000fe40008000f00 */
[----:B------:R-:W-:Y:S02]  /*63e0*/  LOP3.LUT R193, RZ, R193, RZ, 0x33, !PT ;  /* 0x000000c1ffc17212 */ /* 0x000fe400078e33ff */
[----:B------:R-:W-:-:S13]  /*63f0*/  ISETP.NE.AND P4, PT, R192, 0x1, PT ;  /* 0x00000001c000780c */ /* 0x000fda0003f85270 */
[----:B------:R-:W1:Y:S02]  /*6400*/  @P4 LDC.64 R14, c[0x0][0x9e8] ;  /* 0x00027a00ff0e4b82 */ /* 0x000e640000000a00 */
[----:B-1----:R-:W-:-:S05]  /*6410*/  @P4 IMAD.HI.U32 R14, R193, R14, RZ ;  /* 0x0000000ec10e4227 */ /* 0x002fca00078e00ff */
[----:B------:R-:W-:-:S04]  /*6420*/  @P4 SHF.R.U32.HI R193, RZ, R15, R14 ;  /* 0x0000000fffc14219 */ /* 0x000fc8000001160e */
[----:B------:R-:W-:Y:S01]  /*6430*/  LOP3.LUT R193, RZ, R193, RZ, 0x33, !PT ;  /* 0x000000c1ffc17212 */ /* 0x000fe200078e33ff */
[----:B------:R-:W-:Y:S06]  /*6440*/  BRA `(.L_x_4002) ;  /* 0x0000000000147947 */ /* 0x000fec0003800000 */
.L_x_4001:
[----:B------:R-:W-:-:S05]  /*6450*/  IMAD.U32 R192, RZ, RZ, UR23 ;  /* 0x00000017ffc07e24 */ /* 0x000fca000f8e00ff */
[----:B------:R-:W-:-:S13]  /*6460*/  ISETP.NE.AND P4, PT, R192, 0x1, PT ;  /* 0x00000001c000780c */ /* 0x000fda0003f85270 */
[----:B------:R-:W1:Y:S02]  /*6470*/  @P4 LDC.64 R14, c[0x0][0x9e8] ;  /* 0x00027a00ff0e4b82 */ /* 0x000e640000000a00 */
[----:B-1----:R-:W-:-:S05]  /*6480*/  @P4 IMAD.HI.U32 R14, R193, R14, RZ ;  /* 0x0000000ec10e4227 */ /* 0x002fca00078e00ff */
[----:B------:R-:W-:-:S07]  /*6490*/  @P4 SHF.R.U32.HI R193, RZ, R15, R14 ;  /* 0x0000000fffc14219 */ /* 0x000fce000001160e */
.L_x_4002:
[----:B------:R-:W-:Y:S05]  /*64a0*/  BSYNC B0 ;  /* 0x0000000000007941 */ /* 0x000fea0003800000 */
.L_x_4000:
[----:B------:R-:W-:-:S04]  /*64b0*/  IMAD R193, R193, R192, -R13 ;  /* 0x000000c0c1c17224 */ /* 0x000fc800078e0a0d */
[----:B------:R-:W-:-:S05]  /*64c0*/  IMAD.IADD R193, R193, 0x1, -R2 ;  /* 0x00000001c1c17824 */ /* 0x000fca00078e0a02 */
[----:B------:R-:W-:Y:S02]  /*64d0*/  VIADDMNMX R20, R193, R192, R20, PT ;  /* 0x000000c0c1147246 */ /* 0x000fe40003800114 */
[----:B------:R-:W-:-:S07]  /*64e0*/  VIMNMX R21, R21, R193, !PT ;  /* 0x000000c115157248 */ /* 0x000fce0007fe0100 */
.L_x_3999:
[----:B------:R-:W-:Y:S01]  /*64f0*/  FMNMX.FTZ R14, R152, R7, !PT ;  /* 0x00000007980e7209 */ /* 0x000fe20007810000 */
[----:B------:R-:W-:Y:S01]  /*6500*/  UMOV UR10, UR21 ;  /* 0x00000015000a7c82 */ /* 0x000fe20008000000 */
[----:B------:R-:W-:Y:S02]  /*6510*/  ISETP.GT.AND P4, PT, R21, 0x1, P3 ;  /* 0x000000011500780c */ /* 0x000fe40001f84270 */
[----:B------:R-:W-:Y:S02]  /*6520*/  FMNMX.FTZ R13, R153, R14, !PT ;  /* 0x0000000e990d7209 */ /* 0x000fe40007810000 */
[----:B------:R-:W-:Y:S02]  /*6530*/  ISETP.LT.OR P4, PT, R20, 0x2, P4 ;  /* 0x000000021400780c */ /* 0x000fe40002781670 */
[----:B------:R-:W-:Y:S02]  /*6540*/  FMNMX.FTZ R14, R156, R13, !PT ;  /* 0x0000000d9c0e7209 */ /* 0x000fe40007810000 */
[----:B------:R-:W-:-:S02]  /*6550*/  FSEL R155, R155, -INF , !P4 ;  /* 0xff8000009b9b7808 */ /* 0x000fc40006000000 */
[----:B------:R-:W-:Y:S02]  /*6560*/  FMNMX.FTZ R13, R157, R14, !PT ;  /* 0x0000000e9d0d7209 */ /* 0x000fe40007810000 */
[C---:B------:R-:W-:Y:S02]  /*6570*/  ISETP.GT.AND P4, PT, R21.reuse, RZ, P3 ;  /* 0x000000ff1500720c */ /* 0x040fe40001f84270 */
[----:B------:R-:W-:Y:S02]  /*6580*/  FMNMX.FTZ R14, R160, R13, !PT ;  /* 0x0000000da00e7209 */ /* 0x000fe40007810000 */
[----:B------:R-:W-:Y:S02]  /*6590*/  ISETP.GT.AND P6, PT, R21, 0x9, P3 ;  /* 0x000000091500780c */ /* 0x000fe40001fc4270 */
[----:B------:R-:W-:Y:S02]  /*65a0*/  FMNMX.FTZ R13, R161, R14, !PT ;  /* 0x0000000ea10d7209 */ /* 0x000fe40007810000 */
[----:B------:R-:W-:-:S02]  /*65b0*/  ISETP.LT.OR P4, PT, R20, 0x1, P4 ;  /* 0x000000011400780c */ /* 0x000fc40002781670 */
[----:B------:R-:W-:Y:S02]  /*65c0*/  FMNMX.FTZ R14, R164, R13, !PT ;  /* 0x0000000da40e7209 */ /* 0x000fe40007810000 */
[----:B------:R-:W-:Y:S02]  /*65d0*/  ISETP.GT.AND P5, PT, R21, 0x8, P3 ;  /* 0x000000081500780c */ /* 0x000fe40001fa4270 */
[----:B------:R-:W-:Y:S02]  /*65e0*/  FMNMX.FTZ R13, R165, R14, !PT ;  /* 0x0000000ea50d7209 */ /* 0x000fe40007810000 */
[----:B------:R-:W-:Y:S02]  /*65f0*/  ISETP.LT.OR P6, PT, R20, 0xa, P6 ;  /* 0x0000000a1400780c */ /* 0x000fe400037c1670 */
[----:B------:R-:W-:Y:S02]  /*6600*/  FMNMX.FTZ R14, R168, R13, !PT ;  /* 0x0000000da80e7209 */ /* 0x000fe40007810000 */
[----:B------:R-:W-:-:S02]  /*6610*/  ISETP.LT.OR P5, PT, R20, 0x9, P5 ;  /* 0x000000091400780c */ /* 0x000fc40002fa1670 */
[----:B------:R-:W-:Y:S02]  /*6620*/  FMNMX.FTZ R13, R169, R14, !PT ;  /* 0x0000000ea90d7209 */ /* 0x000fe40007810000 */
[----:B------:R-:W-:Y:S02]  /*6630*/  FSEL R159, R159, -INF , !P6 ;  /* 0xff8000009f9f7808 */ /* 0x000fe40007000000 */
[----:B------:R-:W-:Y:S02]  /*6640*/  FMNMX.FTZ R14, R172, R13, !PT ;  /* 0x0000000dac0e7209 */ /* 0x000fe40007810000 */
[----:B------:R-:W-:Y:S02]  /*6650*/  ISETP.GT.AND P6, PT, R21, 0x11, P3 ;  /* 0x000000111500780c */ /* 0x000fe40001fc4270 */
[----:B------:R-:W-:Y:S02]  /*6660*/  FMNMX.FTZ R13, R173, R14, !PT ;  /* 0x0000000ead0d7209 */ /* 0x000fe40007810000 */
[----:B------:R-:W-:-:S02]  /*6670*/  FSEL R158, R158, -INF , !P5 ;  /* 0xff8000009e9e7808 */ /* 0x000fc40006800000 */
        /* <DEDUP_REMOVED lines=8> */
[C---:B------:R-:W-:Y:S01]  /*6700*/  ISETP.GT.AND P6, PT, R21.reuse, 0x20, P3 ;  /* 0x000000201500780c */ /* 0x040fe20001fc4270 */
[----:B------:R-:W1:Y:S01]  /*6710*/  SHFL.BFLY PT, R13, R14, 0x2, 0x1f ;  /* 0x0c401f000e0d7f89 */ /* 0x000e6200000e0000 */
[----:B------:R-:W-:Y:S02]  /*6720*/  FSEL R162, R162, -INF , !P5 ;  /* 0xff800000a2a27808 */ /* 0x000fe40006800000 */
[----:B------:R-:W-:Y:S02]  /*6730*/  ISETP.LT.OR P6, PT, R20, 0x21, P6 ;  /* 0x000000211400780c */ /* 0x000fe400037c1670 */
[----:B------:R-:W-:-:S02]  /*6740*/  ISETP.GT.AND P5, PT, R21, 0x19, P3 ;  /* 0x000000191500780c */ /* 0x000fc40001fa4270 */
[----:B------:R-:W-:Y:S02]  /*6750*/  FSEL R170, R170, -INF , !P6 ;  /* 0xff800000aaaa7808 */ /* 0x000fe40007000000 */
[----:B------:R-:W-:-:S04]  /*6760*/  ISETP.LT.OR P5, PT, R20, 0x1a, P5 ;  /* 0x0000001a1400780c */ /* 0x000fc80002fa1670 */
[----:B------:R-:W-:Y:S02]  /*6770*/  FSEL R167, R167, -INF , !P5 ;  /* 0xff800000a7a77808 */ /* 0x000fe40006800000 */
[----:B------:R-:W-:-:S04]  /*6780*/  ISETP.GT.AND P5, PT, R21, 0x28, P3 ;  /* 0x000000281500780c */ /* 0x000fc80001fa4270 */
[----:B------:R-:W-:-:S04]  /*6790*/  ISETP.LT.OR P5, PT, R20, 0x29, P5 ;  /* 0x000000291400780c */ /* 0x000fc80002fa1670 */
[----:B------:R-:W-:Y:S02]  /*67a0*/  FSEL R174, R174, -INF , !P5 ;  /* 0xff800000aeae7808 */ /* 0x000fe40006800000 */
[----:B-1----:R-:W-:Y:S02]  /*67b0*/  FMNMX.FTZ R15, R14, R13, !PT ;  /* 0x0000000d0e0f7209 */ /* 0x002fe40007810000 */
[----:B------:R-:W-:-:S03]  /*67c0*/  ISETP.GT.AND P5, PT, R21, 0x30, P3 ;  /* 0x000000301500780c */ /* 0x000fc60001fa4270 */
[----:B------:R-:W1:Y:S01]  /*67d0*/  SHFL.BFLY PT, R192, R15, 0x1, 0x1f ;  /* 0x0c201f000fc07f89 */ /* 0x000e6200000e0000 */
[----:B------:R-:W-:-:S04]  /*67e0*/  ISETP.LT.OR P5, PT, R20, 0x31, P5 ;  /* 0x000000311400780c */ /* 0x000fc80002fa1670 */
[----:B------:R-:W-:Y:S02]  /*67f0*/  FSEL R178, R178, -INF , !P5 ;  /* 0xff800000b2b27808 */ /* 0x000fe40006800000 */
[----:B------:R-:W-:-:S04]  /*6800*/  ISETP.GT.AND P5, PT, R21, 0x38, P3 ;  /* 0x000000381500780c */ /* 0x000fc80001fa4270 */
[----:B------:R-:W-:-:S04]  /*6810*/  ISETP.LT.OR P5, PT, R20, 0x39, P5 ;  /* 0x000000391400780c */ /* 0x000fc80002fa1670 */
[----:B------:R-:W-:Y:S02]  /*6820*/  FSEL R182, R182, -INF , !P5 ;  /* 0xff800000b6b67808 */ /* 0x000fe40006800000 */
[----:B-1----:R-:W-:Y:S02]  /*6830*/  FMNMX.FTZ R13, R15, R192, !PT ;  /* 0x000000c00f0d7209 */ /* 0x002fe40007810000 */
[----:B------:R-:W-:Y:S02]  /*6840*/  FSEL R15, R154, -INF , !P4 ;  /* 0xff8000009a0f7808 */ /* 0x000fe40006000000 */
[----:B------:R-:W-:Y:S01]  /*6850*/  ISETP.GT.AND P4, PT, R21, 0x18, P3 ;  /* 0x000000181500780c */ /* 0x000fe20001f84270 */
[----:B------:R-:W-:Y:S01]  /*6860*/  FMUL.FTZ R154, R13, UR10 ;  /* 0x0000000a0d9a7c20 */ /* 0x000fe20008410000 */
[----:B------:R-:W-:Y:S02]  /*6870*/  FMNMX.FTZ R14, R15, R8, !PT ;  /* 0x000000080f0e7209 */ /* 0x000fe40007810000 */
[----:B------:R-:W-:-:S02]  /*6880*/  ISETP.LT.OR P4, PT, R20, 0x19, P4 ;  /* 0x000000191400780c */ /* 0x000fc40002781670 */
[----:B------:R-:W-:Y:S02]  /*6890*/  FMNMX.FTZ R193, R155, R14, !PT ;  /* 0x0000000e9bc17209 */ /* 0x000fe40007810000 */
[----:B------:R-:W-:Y:S02]  /*68a0*/  FSETP.NEU.FTZ.AND P6, PT, R13, -INF , PT ;  /* 0xff8000000d00780b */ /* 0x000fe40003fdd000 */
[----:B------:R-:W-:Y:S02]  /*68b0*/  FMNMX.FTZ R14, R158, R193, !PT ;  /* 0x000000c19e0e7209 */ /* 0x000fe40007810000 */
[----:B------:R-:W-:Y:S02]  /*68c0*/  FSEL R166, R166, -INF , !P4 ;  /* 0xff800000a6a67808 */ /* 0x000fe40006000000 */
[----:B------:R-:W-:Y:S02]  /*68d0*/  FMNMX.FTZ R193, R159, R14, !PT ;  /* 0x0000000e9fc17209 */ /* 0x000fe40007810000 */
[----:B------:R-:W-:-:S02]  /*68e0*/  ISETP.GT.AND P4, PT, R21, 0x21, P3 ;  /* 0x000000211500780c */ /* 0x000fc40001f84270 */
[----:B------:R-:W-:Y:S02]  /*68f0*/  FMNMX.FTZ R14, R162, R193, !PT ;  /* 0x000000c1a20e7209 */ /* 0x000fe40007810000 */
[----:B------:R-:W-:Y:S02]  /*6900*/  ISETP.LT.OR P4, PT, R20, 0x22, P4 ;  /* 0x000000221400780c */ /* 0x000fe40002781670 */
[----:B------:R-:W-:Y:S02]  /*6910*/  FMNMX.FTZ R193, R163, R14, !PT ;  /* 0x0000000ea3c17209 */ /* 0x000fe40007810000 */
[----:B------:R-:W-:Y:S02]  /*6920*/  FSEL R14, R154, RZ, P6 ;  /* 0x000000ff9a0e7208 */ /* 0x000fe40003000000 */
[----:B------:R-:W-:Y:S02]  /*6930*/  FMNMX.FTZ R154, R166, R193, !PT ;  /* 0x000000c1a69a7209 */ /* 0x000fe40007810000 */
[----:B------:R-:W-:Y:S01]  /*6940*/  FSEL R171, R171, -INF , !P4 ;  /* 0xff800000abab7808 */ /* 0x000fe20006000000 */
[--C-:B------:R-:W-:Y:S01]  /*6950*/  FFMA.FTZ R152, R152, UR10, -R14.reuse ;  /* 0x0000000a98987c23 */ /* 0x100fe2000801080e */
[----:B------:R-:W-:Y:S01]  /*6960*/  FMNMX.FTZ R193, R167, R154, !PT ;  /* 0x0000009aa7c17209 */ /* 0x000fe20007810000 */
[----:B------:R-:W-:Y:S01]  /*6970*/  FFMA.FTZ R153, R153, UR10, -R14 ;  /* 0x0000000a99997c23 */ /* 0x000fe2000801080e */
[----:B------:R-:W-:-:S02]  /*6980*/  ISETP.GT.AND P4, PT, R21, 0x29, P3 ;  /* 0x000000291500780c */ /* 0x000fc40001f84270 */
[----:B------:R-:W-:Y:S01]  /*6990*/  FMNMX.FTZ R154, R170, R193, !PT ;  /* 0x000000c1aa9a7209 */ /* 0x000fe20007810000 */
[----:B------:R-:W-:Y:S01]  /*69a0*/  MUFU.EX2 R152, R152 ;  /* 0x0000009800987308 */ /* 0x000fe20000000800 */
[----:B------:R-:W-:Y:S02]  /*69b0*/  ISETP.LT.OR P4, PT, R20, 0x2a, P4 ;  /* 0x0000002a1400780c */ /* 0x000fe40002781670 */
[----:B------:R-:W-:Y:S02]  /*69c0*/  FMNMX.FTZ R193, R171, R154, !PT ;  /* 0x0000009aabc17209 */ /* 0x000fe40007810000 */
[----:B------:R-:W-:Y:S02]  /*69d0*/  FSEL R175, R175, -INF , !P4 ;  /* 0xff800000afaf7808 */ /* 0x000fe40006000000 */
[C---:B------:R-:W-:Y:S01]  /*69e0*/  ISETP.GT.AND P4, PT, R21.reuse, 0x31, P3 ;  /* 0x000000311500780c */ /* 0x040fe20001f84270 */
[----:B------:R-:W-:Y:S01]  /*69f0*/  MUFU.EX2 R153, R153 ;  /* 0x0000009900997308 */ /* 0x000fe20000000800 */
[----:B------:R-:W-:Y:S01]  /*6a00*/  FMNMX.FTZ R154, R174, R193, !PT ;  /* 0x000000c1ae9a7209 */ /* 0x000fe20007810000 */
[----:B------:R-:W-:Y:S01]  /*6a10*/  FFMA.FTZ R193, R156, UR10, -R14 ;  /* 0x0000000a9cc17c23 */ /* 0x000fe2000801080e */
[----:B------:R-:W-:-:S02]  /*6a20*/  ISETP.GT.AND P3, PT, R21, 0x39, P3 ;  /* 0x000000391500780c */ /* 0x000fc40001f64270 */
[----:B------:R-:W-:Y:S02]  /*6a30*/  ISETP.LT.OR P4, PT, R20, 0x32, P4 ;  /* 0x000000321400780c */ /* 0x000fe40002781670 */
[----:B------:R-:W-:Y:S02]  /*6a40*/  FMNMX.FTZ R21, R175, R154, !PT ;  /* 0x0000009aaf157209 */ /* 0x000fe40007810000 */
[----:B------:R-:W-:Y:S01]  /*6a50*/  FSEL R179, R179, -INF , !P4 ;  /* 0xff800000b3b37808 */ /* 0x000fe20006000000 */
[----:B------:R1:W-:Y:S01]  /*6a60*/  MUFU.EX2 R154, R193 ;  /* 0x000000c1009a7308 */ /* 0x0003e20000000800 */
[----:B------:R-:W-:Y:S01]  /*6a70*/  FMNMX.FTZ R156, R178, R21, !PT ;  /* 0x00000015b29c7209 */ /* 0x000fe20007810000 */
[--C-:B------:R-:W-:Y:S01]  /*6a80*/  FFMA.FTZ R21, R157, UR10, -R14.reuse ;  /* 0x0000000a9d157c23 */ /* 0x100fe2000801080e */
[----:B------:R-:W-:Y:S02]  /*6a90*/  ISETP.LT.OR P3, PT, R20, 0x3a, P3 ;  /* 0x0000003a1400780c */ /* 0x000fe40001f61670 */
[----:B------:R-:W-:Y:S01]  /*6aa0*/  FMNMX.FTZ R157, R179, R156, !PT ;  /* 0x0000009cb39d7209 */ /* 0x000fe20007810000 */
[--C-:B------:R-:W-:Y:S01]  /*6ab0*/  FFMA.FTZ R156, R160, UR10, -R14.reuse ;  /* 0x0000000aa09c7c23 */ /* 0x100fe2000801080e */
[----:B------:R-:W-:Y:S01]  /*6ac0*/  FSEL R183, R183, -INF , !P3 ;  /* 0xff800000b7b77808 */ /* 0x000fe20005800000 */
[--C-:B------:R-:W-:Y:S01]  /*6ad0*/  FFMA.FTZ R160, R168, UR10, -R14.reuse ;  /* 0x0000000aa8a07c23 */ /* 0x100fe2000801080e */
[----:B------:R-:W-:Y:S01]  /*6ae0*/  FMNMX.FTZ R20, R182, R157, !PT ;  /* 0x0000009db6147209 */ /* 0x000fe20007810000 */
[--C-:B------:R-:W-:Y:S01]  /*6af0*/  FFMA.FTZ R157, R161, UR10, -R14.reuse ;  /* 0x0000000aa19d7c23 */ /* 0x100fe2000801080e */
[--C-:B------:R-:W-:Y:S01]  /*6b00*/  FFMA.FTZ R161, R165, UR10, -R14.reuse ;  /* 0x0000000aa5a17c23 */ /* 0x100fe2000801080e */
[--C-:B------:R-:W-:Y:S01]  /*6b10*/  FFMA.FTZ R165, R169, UR10, -R14.reuse ;  /* 0x0000000aa9a57c23 */ /* 0x100fe2000801080e */
[----:B------:R-:W-:Y:S01]  /*6b20*/  FMNMX.FTZ R192, R183, R20, !PT ;  /* 0x00000014b7c07209 */ /* 0x000fe20007810000 */
[--C-:B------:R-:W-:Y:S01]  /*6b30*/  FFMA.FTZ R20, R164, UR10, -R14.reuse ;  /* 0x0000000aa4147c23 */ /* 0x100fe2000801080e */
[--C-:B------:R-:W-:Y:S01]  /*6b40*/  FFMA.FTZ R164, R172, UR10, -R14.reuse ;  /* 0x0000000aaca47c23 */ /* 0x100fe2000801080e */
[----:B------:R-:W-:Y:S01]  /*6b50*/  FSEL R172, R13, RZ, P6 ;  /* 0x000000ff0dac7208 */ /* 0x000fe20003000000 */
[----:B------:R-:W-:Y:S01]  /*6b60*/  MUFU.EX2 R21, R21 ;  /* 0x0000001500157308 */ /* 0x000fe20000000800 */
[----:B-1----:R-:W1:Y:S01]  /*6b70*/  SHFL.BFLY PT, R193, R192, 0x2, 0x1f ;  /* 0x0c401f00c0c17f89 */ /* 0x002e6200000e0000 */
[--C-:B------:R-:W-:Y:S01]  /*6b80*/  FFMA.FTZ R169, R173, UR10, -R14.reuse ;  /* 0x0000000aada97c23 */ /* 0x100fe2000801080e */
[----:B------:R-:W-:Y:S01]  /*6b90*/  FFMA.FTZ R173, R177, UR10, -R14 ;  /* 0x0000000ab1ad7c23 */ /* 0x000fe2000801080e */
[----:B------:R-:W-:Y:S01]  /*6ba0*/  FADD.FTZ R172, -R172, R7 ;  /* 0x00000007acac7221 */ /* 0x000fe20000010100 */
[----:B------:R-:W-:-:S03]  /*6bb0*/  IMAD.MOV R177, RZ, RZ, -R17 ;  /* 0x000000ffffb17224 */ /* 0x000fc600078e0a11 */
[----:B------:R-:W-:Y:S01]  /*6bc0*/  FMUL.FTZ R7, R172, UR10 ;  /* 0x0000000aac077c20 */ /* 0x000fe20008410000 */
[--C-:B------:R-:W-:Y:S01]  /*6bd0*/  FFMA.FTZ R172, R176, UR10, -R14.reuse ;  /* 0x0000000ab0ac7c23 */ /* 0x100fe2000801080e */
[----:B------:R-:W-:Y:S01]  /*6be0*/  MUFU.EX2 R156, R156 ;  /* 0x0000009c009c7308 */ /* 0x000fe20000000800 */
[--C-:B------:R-:W-:Y:S01]  /*6bf0*/  FFMA.FTZ R176, R180, UR10, -R14.reuse ;  /* 0x0000000ab4b07c23 */ /* 0x100fe2000801080e */
[----:B------:R-:W-:Y:S01]  /*6c00*/  ISETP.NE.AND P3, PT, R2, R177, PT ;  /* 0x000000b10200720c */ /* 0x000fe20003f65270 */
[----:B------:R-:W-:-:S05]  /*6c10*/  FFMA.FTZ R177, R181, UR10, -R14 ;  /* 0x0000000ab5b17c23 */ /* 0x000fca000801080e */
[----:B------:R-:W3:Y:S01]  /*6c20*/  MUFU.EX2 R7, R7 ;  /* 0x0000000700077308 */ /* 0x000ee20000000800 */
[----:B-1----:R-:W-:-:S07]  /*6c30*/  FMNMX.FTZ R193, R192, R193, !PT ;  /* 0x000000c1c0c17209 */ /* 0x002fce0007810000 */
[----:B------:R-:W1:Y:S01]  /*6c40*/  MUFU.EX2 R157, R157 ;  /* 0x0000009d009d7308 */ /* 0x000e620000000800 */
[----:B------:R-:W4:Y:S07]  /*6c50*/  SHFL.BFLY PT, R168, R193, 0x1, 0x1f ;  /* 0x0c201f00c1a87f89 */ /* 0x000f2e00000e0000 */
[----:B------:R-:W5:Y:S01]  /*6c60*/  MUFU.EX2 R20, R20 ;  /* 0x0000001400147308 */ /* 0x000f620000000800 */
[----:B---3--:R-:W-:Y:S01]  /*6c70*/  FFMA.FTZ R180, R7, R5, R152 ;  /* 0x0000000507b47223 */ /* 0x008fe20000010098 */
[----:B------:R-:W-:Y:S01]  /*6c80*/  F2FP.F16.F32.PACK_AB R152, R153, R152 ;  /* 0x000000989998723e */ /* 0x000fe200000000ff */
[-C--:B------:R-:W-:Y:S01]  /*6c90*/  FMUL.FTZ R24, R24, R7.reuse ;  /* 0x0000000718187220 */ /* 0x080fe20000410000 */
[-C--:B------:R-:W-:Y:S01]  /*6ca0*/  FMUL.FTZ R25, R25, R7.reuse ;  /* 0x0000000719197220 */ /* 0x080fe20000410000 */
[----:B------:R-:W-:Y:S01]  /*6cb0*/  FADD.FTZ R181, R153, R180 ;  /* 0x000000b499b57221 */ /* 0x000fe20000010000 */
[-C--:B------:R-:W-:Y:S01]  /*6cc0*/  FMUL.FTZ R28, R28, R7.reuse ;  /* 0x000000071c1c7220 */ /* 0x080fe20000410000 */
[-C--:B------:R-:W-:Y:S01]  /*6cd0*/  FMUL.FTZ R29, R29, R7.reuse ;  /* 0x000000071d1d7220 */ /* 0x080fe20000410000 */
[----:B------:R-:W3:Y:S01]  /*6ce0*/  MUFU.EX2 R161, R161 ;  /* 0x000000a100a17308 */ /* 0x000ee20000000800 */
[----:B------:R-:W-:Y:S01]  /*6cf0*/  FADD.FTZ R14, R154, R181 ;  /* 0x000000b59a0e7221 */ /* 0x000fe20000010000 */
[----:B------:R-:W-:Y:S01]  /*6d00*/  F2FP.F16.F32.PACK_AB R154, R21, R154 ;  /* 0x0000009a159a723e */ /* 0x000fe200000000ff */
[-C--:B------:R-:W-:Y:S01]  /*6d10*/  FMUL.FTZ R32, R32, R7.reuse ;  /* 0x0000000720207220 */ /* 0x080fe20000410000 */
[-C--:B------:R-:W-:Y:S01]  /*6d20*/  FMUL.FTZ R33, R33, R7.reuse ;  /* 0x0000000721217220 */ /* 0x080fe20000410000 */
[----:B------:R-:W-:Y:S01]  /*6d30*/  FADD.FTZ R181, R21, R14 ;  /* 0x0000000e15b57221 */ /* 0x000fe20000010000 */
[-C--:B------:R-:W-:Y:S01]  /*6d40*/  FMUL.FTZ R36, R36, R7.reuse ;  /* 0x0000000724247220 */ /* 0x080fe20000410000 */
[-C--:B------:R-:W-:Y:S01]  /*6d50*/  FMUL.FTZ R37, R37, R7.reuse ;  /* 0x0000000725257220 */ /* 0x080fe20000410000 */
[----:B------:R-:W2:Y:S01]  /*6d60*/  MUFU.EX2 R160, R160 ;  /* 0x000000a000a07308 */ /* 0x000ea20000000800 */
[----:B------:R-:W-:Y:S01]  /*6d70*/  FADD.FTZ R180, R156, R181 ;  /* 0x000000b59cb47221 */ /* 0x000fe20000010000 */
[----:B-1----:R-:W-:Y:S01]  /*6d80*/  F2FP.F16.F32.PACK_AB R156, R157, R156 ;  /* 0x0000009c9d9c723e */ /* 0x002fe200000000ff */
[-C--:B------:R-:W-:Y:S01]  /*6d90*/  FMUL.FTZ R40, R40, R7.reuse ;  /* 0x0000000728287220 */ /* 0x080fe20000410000 */
[----:B----4-:R-:W-:Y:S01]  /*6da0*/  FMNMX.FTZ R168, R193, R168, !PT ;  /* 0x000000a8c1a87209 */ /* 0x010fe20007810000 */
[----:B------:R-:W-:Y:S01]  /*6db0*/  FADD.FTZ R181, R157, R180 ;  /* 0x000000b49db57221 */ /* 0x000fe20000010000 */
[----:B------:R-:W-:Y:S01]  /*6dc0*/  MOV R193, UR39 ;  /* 0x0000002700c17c02 */ /* 0x000fe20008000f00 */
[----:B------:R-:W-:Y:S01]  /*6dd0*/  FMUL.FTZ R41, R41, R7 ;  /* 0x0000000729297220 */ /* 0x000fe20000410000 */
[----:B------:R-:W1:Y:S01]  /*6de0*/  MUFU.EX2 R165, R165 ;  /* 0x000000a500a57308 */ /* 0x000e620000000800 */
[C---:B------:R-:W-:Y:S01]  /*6df0*/  FMUL.FTZ R5, R168.reuse, UR10 ;  /* 0x0000000aa8057c20 */ /* 0x040fe20008410000 */
[----:B------:R-:W-:Y:S01]  /*6e00*/  FSETP.NEU.FTZ.AND P4, PT, R168, -INF , PT ;  /* 0xff800000a800780b */ /* 0x000fe20003f9d000 */
[----:B------:R-:W-:-:S02]  /*6e10*/  @!P3 IMAD R14, R193, 0x40, R16 ;  /* 0x00000040c10eb824 */ /* 0x000fc400078e0210 */
[-C--:B------:R-:W-:Y:S01]  /*6e20*/  FMUL.FTZ R44, R44, R7.reuse ;  /* 0x000000072c2c7220 */ /* 0x080fe20000410000 */
[-C--:B------:R-:W-:Y:S01]  /*6e30*/  FMUL.FTZ R45, R45, R7.reuse ;  /* 0x000000072d2d7220 */ /* 0x080fe20000410000 */
[----:B------:R-:W-:Y:S01]  /*6e40*/  FSEL R192, R5, RZ, P4 ;  /* 0x000000ff05c07208 */ /* 0x000fe20002000000 */
[-C--:B------:R-:W-:Y:S01]  /*6e50*/  FMUL.FTZ R48, R48, R7.reuse ;  /* 0x0000000730307220 */ /* 0x080fe20000410000 */
[----:B------:R-:W4:Y:S01]  /*6e60*/  MUFU.EX2 R164, R164 ;  /* 0x000000a400a47308 */ /* 0x000f220000000800 */
[----:B------:R-:W-:Y:S01]  /*6e70*/  @!P3 LEA R180, R14, UR48, 0x2 ;  /* 0x000000300eb4bc11 */ /* 0x000fe2000f8e10ff */
[----:B-----5:R-:W-:Y:S01]  /*6e80*/  FADD.FTZ R14, R20, R181 ;  /* 0x000000b5140e7221 */ /* 0x020fe20000010000 */
[----:B------:R-:W-:Y:S01]  /*6e90*/  FSEL R5, R168, RZ, P4 ;  /* 0x000000ffa8057208 */ /* 0x000fe20002000000 */
[--C-:B------:R-:W-:Y:S01]  /*6ea0*/  FFMA.FTZ R181, R162, UR10, -R192.reuse ;  /* 0x0000000aa2b57c23 */ /* 0x100fe200080108c0 */
[----:B------:R-:W-:Y:S01]  /*6eb0*/  FFMA.FTZ R15, R15, UR10, -R192 ;  /* 0x0000000a0f0f7c23 */ /* 0x000fe200080108c0 */
[----:B---3--:R-:W-:Y:S01]  /*6ec0*/  FADD.FTZ R195, R161, R14 ;  /* 0x0000000ea1c37221 */ /* 0x008fe20000010000 */
[----:B------:R-:W-:Y:S01]  /*6ed0*/  FFMA.FTZ R155, R155, UR10, -R192 ;  /* 0x0000000a9b9b7c23 */ /* 0x000fe200080108c0 */
[----:B------:R-:W3:Y:S01]  /*6ee0*/  MUFU.EX2 R169, R169 ;  /* 0x000000a900a97308 */ /* 0x000ee20000000800 */
[----:B------:R-:W-:Y:S01]  /*6ef0*/  FADD.FTZ R5, -R5, R8 ;  /* 0x0000000805057221 */ /* 0x000fe20000010100 */
[----:B--2---:R-:W-:Y:S01]  /*6f00*/  FADD.FTZ R162, R160, R195 ;  /* 0x000000c3a0a27221 */ /* 0x004fe20000010000 */
[--C-:B------:R-:W-:Y:S01]  /*6f10*/  FFMA.FTZ R158, R158, UR10, -R192.reuse ;  /* 0x0000000a9e9e7c23 */ /* 0x100fe200080108c0 */
[----:B------:R-:W-:Y:S01]  /*6f20*/  FFMA.FTZ R159, R159, UR10, -R192 ;  /* 0x0000000a9f9f7c23 */ /* 0x000fe200080108c0 */
[----:B------:R-:W-:Y:S01]  /*6f30*/  FMUL.FTZ R5, R5, UR10 ;  /* 0x0000000a05057c20 */ /* 0x000fe20008410000 */
[----:B-1----:R-:W-:Y:S01]  /*6f40*/  FADD.FTZ R197, R165, R162 ;  /* 0x000000a2a5c57221 */ /* 0x002fe20000010000 */
[--C-:B------:R-:W-:Y:S01]  /*6f50*/  FFMA.FTZ R194, R170, UR10, -R192.reuse ;  /* 0x0000000aaac27c23 */ /* 0x100fe200080108c0 */
[----:B------:R-:W1:Y:S01]  /*6f60*/  MUFU.EX2 R172, R172 ;  /* 0x000000ac00ac7308 */ /* 0x000e620000000800 */
[--C-:B------:R-:W-:Y:S01]  /*6f70*/  FFMA.FTZ R163, R163, UR10, -R192.reuse ;  /* 0x0000000aa3a37c23 */ /* 0x100fe200080108c0 */
[----:B----4-:R-:W-:Y:S01]  /*6f80*/  FADD.FTZ R162, R164, R197 ;  /* 0x000000c5a4a27221 */ /* 0x010fe20000010000 */
[--C-:B------:R-:W-:Y:S01]  /*6f90*/  FFMA.FTZ R193, R166, UR10, -R192.reuse ;  /* 0x0000000aa6c17c23 */ /* 0x100fe200080108c0 */
[--C-:B------:R-:W-:Y:S01]  /*6fa0*/  FFMA.FTZ R167, R167, UR10, -R192.reuse ;  /* 0x0000000aa7a77c23 */ /* 0x100fe200080108c0 */
[--C-:B------:R-:W-:Y:S01]  /*6fb0*/  FFMA.FTZ R171, R171, UR10, -R192.reuse ;  /* 0x0000000aabab7c23 */ /* 0x100fe200080108c0 */
[--C-:B------:R-:W-:Y:S01]  /*6fc0*/  FFMA.FTZ R195, R174, UR10, -R192.reuse ;  /* 0x0000000aaec37c23 */ /* 0x100fe200080108c0 */
[--C-:B------:R-:W-:Y:S01]  /*6fd0*/  FFMA.FTZ R175, R175, UR10, -R192.reuse ;  /* 0x0000000aafaf7c23 */ /* 0x100fe200080108c0 */
[----:B------:R-:W2:Y:S01]  /*6fe0*/  MUFU.EX2 R173, R173 ;  /* 0x000000ad00ad7308 */ /* 0x000ea20000000800 */
[----:B------:R-:W-:Y:S01]  /*6ff0*/  @!P3 STS [R180+0x28800], R7 ;  /* 0x02880007b400b388 */ /* 0x000fe20000000800 */
[--C-:B------:R-:W-:Y:S01]  /*7000*/  FFMA.FTZ R178, R178, UR10, -R192.reuse ;  /* 0x0000000ab2b27c23 */ /* 0x100fe200080108c0 */
[----:B------:R-:W-:Y:S01]  /*7010*/  F2FP.F16.F32.PACK_AB R160, R165, R160 ;  /* 0x000000a0a5a0723e */ /* 0x000fe200000000ff */
[--C-:B------:R-:W-:Y:S01]  /*7020*/  FFMA.FTZ R179, R179, UR10, -R192.reuse ;  /* 0x0000000ab3b37c23 */ /* 0x100fe200080108c0 */
[--C-:B------:R-:W-:Y:S01]  /*7030*/  FFMA.FTZ R182, R182, UR10, -R192.reuse ;  /* 0x0000000ab6b67c23 */ /* 0x100fe200080108c0 */
[----:B------:R-:W-:Y:S01]  /*7040*/  FFMA.FTZ R183, R183, UR10, -R192 ;  /* 0x0000000ab7b77c23 */ /* 0x000fe200080108c0 */
        /* <DEDUP_REMOVED lines=17> */
[----:B------:R3:W4:Y:S01]  /*7160*/  MUFU.EX2 R14, R5 ;  /* 0x00000005000e7308 */ /* 0x0007220000000800 */
        /* <DEDUP_REMOVED lines=8> */
[----:B---3--:R-:W-:Y:S01]  /*71f0*/  FADD.FTZ R5, R169, R162 ;  /* 0x000000a2a9057221 */ /* 0x008fe20000010000 */
[-C--:B------:R-:W-:Y:S01]  /*7200*/  FMUL.FTZ R93, R93, R7.reuse ;  /* 0x000000075d5d7220 */ /* 0x080fe20000410000 */
[-C--:B------:R-:W-:Y:S01]  /*7210*/  FMUL.FTZ R96, R96, R7.reuse ;  /* 0x0000000760607220 */ /* 0x080fe20000410000 */
[-C--:B------:R-:W-:Y:S01]  /*7220*/  FMUL.FTZ R97, R97, R7.reuse ;  /* 0x0000000761617220 */ /* 0x080fe20000410000 */
[----:B-1----:R-:W-:Y:S01]  /*7230*/  FADD.FTZ R162, R172, R5 ;  /* 0x00000005aca27221 */ /* 0x002fe20000010000 */
[-C--:B------:R-:W-:Y:S01]  /*7240*/  FMUL.FTZ R100, R100, R7.reuse ;  /* 0x0000000764647220 */ /* 0x080fe20000410000 */
[-C--:B------:R-:W-:Y:S01]  /*7250*/  FMUL.FTZ R101, R101, R7.reuse ;  /* 0x0000000765657220 */ /* 0x080fe20000410000 */
[----:B------:R-:W1:Y:S01]  /*7260*/  MUFU.EX2 R8, R155 ;  /* 0x0000009b00087308 */ /* 0x000e620000000800 */
[----:B--2---:R-:W-:Y:S01]  /*7270*/  FADD.FTZ R5, R173, R162 ;  /* 0x000000a2ad057221 */ /* 0x004fe20000010000 */
[----:B----4-:R-:W-:Y:S01]  /*7280*/  FFMA.FTZ R21, R14, R4, R15 ;  /* 0x000000040e157223 */ /* 0x010fe2000001000f */
[----:B------:R-:W-:Y:S01]  /*7290*/  F2FP.F16.F32.PACK_AB R162, R169, R164 ;  /* 0x000000a4a9a2723e */ /* 0x000fe200000000ff */
[----:B------:R2:W-:Y:S01]  /*72a0*/  @!P3 STS [R180+0x28820], R14 ;  /* 0x0288200eb400b388 */ /* 0x0005e20000000800 */
[----:B------:R-:W-:Y:S01]  /*72b0*/  F2FP.F16.F32.PACK_AB R164, R173, R172 ;  /* 0x000000acada4723e */ /* 0x000fe200000000ff */
[-C--:B------:R-:W-:Y:S01]  /*72c0*/  FMUL.FTZ R104, R104, R7.reuse ;  /* 0x0000000768687220 */ /* 0x080fe20000410000 */
[-C--:B------:R-:W-:Y:S01]  /*72d0*/  FMUL.FTZ R105, R105, R7.reuse ;  /* 0x0000000769697220 */ /* 0x080fe20000410000 */
[----:B------:R3:W4:Y:S01]  /*72e0*/  MUFU.EX2 R155, R158 ;  /* 0x0000009e009b7308 */ /* 0x0007220000000800 */
[----:B-----5:R-:W-:Y:S01]  /*72f0*/  F2FP.F16.F32.PACK_AB R166, R177, R176 ;  /* 0x000000b0b1a6723e */ /* 0x020fe200000000ff */
[-C--:B------:R-:W-:Y:S01]  /*7300*/  FMUL.FTZ R108, R108, R7.reuse ;  /* 0x000000076c6c7220 */ /* 0x080fe20000410000 */
[-C--:B------:R-:W-:Y:S01]  /*7310*/  FMUL.FTZ R109, R109, R7.reuse ;  /* 0x000000076d6d7220 */ /* 0x080fe20000410000 */
[-C--:B------:R-:W-:Y:S01]  /*7320*/  FMUL.FTZ R112, R112, R7.reuse ;  /* 0x0000000770707220 */ /* 0x080fe20000410000 */
[-C--:B------:R-:W-:Y:S01]  /*7330*/  FMUL.FTZ R113, R113, R7.reuse ;  /* 0x0000000771717220 */ /* 0x080fe20000410000 */
[-C--:B------:R-:W-:Y:S01]  /*7340*/  FMUL.FTZ R116, R116, R7.reuse ;  /* 0x0000000774747220 */ /* 0x080fe20000410000 */
[----:B------:R-:W-:Y:S01]  /*7350*/  FMUL.FTZ R117, R117, R7 ;  /* 0x0000000775757220 */ /* 0x000fe20000410000 */
[----:B------:R-:W5:Y:S01]  /*7360*/  MUFU.EX2 R170, R159 ;  /* 0x0000009f00aa7308 */ /* 0x000f620000000800 */
[----:B---3--:R-:W-:Y:S01]  /*7370*/  F2FP.F16.F32.PACK_AB R158, R161, R20 ;  /* 0x00000014a19e723e */ /* 0x008fe200000000ff */
[----:B------:R-:W-:Y:S01]  /*7380*/  FADD.FTZ R20, R176, R5 ;  /* 0x00000005b0147221 */ /* 0x000fe20000010000 */
[C---:B-1----:R-:W-:Y:S01]  /*7390*/  FADD.FTZ R4, R8.reuse, R21 ;  /* 0x0000001508047221 */ /* 0x042fe20000010000 */
[----:B------:R-:W-:Y:S01]  /*73a0*/  F2FP.F16.F32.PACK_AB R153, R8, R15 ;  /* 0x0000000f0899723e */ /* 0x000fe200000000ff */
[-C--:B------:R-:W-:Y:S01]  /*73b0*/  FMUL.FTZ R120, R120, R7.reuse ;  /* 0x0000000778787220 */ /* 0x080fe20000410000 */
[----:B------:R-:W-:Y:S01]  /*73c0*/  FADD.FTZ R5, R177, R20 ;  /* 0x00000014b1057221 */ /* 0x000fe20000010000 */
        /* <DEDUP_REMOVED lines=8> */
[----:B------:R-:W-:Y:S01]  /*7450*/  FMUL.FTZ R133, R133, R7 ;  /* 0x0000000785857220 */ /* 0x000fe20000410000 */
[----:B------:R-:W3:Y:S01]  /*7460*/  MUFU.EX2 R20, R163 ;  /* 0x000000a300147308 */ /* 0x000ee20000000800 */
[C---:B-----5:R-:W-:Y:S01]  /*7470*/  FADD.FTZ R176, R170.reuse, R21 ;  /* 0x00000015aab07221 */ /* 0x060fe20000010000 */
        /* <DEDUP_REMOVED lines=8> */
[----:B-1----:R-:W-:Y:S01]  /*7500*/  FADD.FTZ R21, R157, R176 ;  /* 0x000000b09d157221 */ /* 0x002fe20000010000 */
[-C--:B------:R-:W-:Y:S01]  /*7510*/  FMUL.FTZ R145, R145, R7.reuse ;  /* 0x0000000791917220 */ /* 0x080fe20000410000 */
[-C--:B------:R-:W-:Y:S01]  /*7520*/  FMUL.FTZ R148, R148, R7.reuse ;  /* 0x0000000794947220 */ /* 0x080fe20000410000 */
[----:B------:R-:W-:Y:S01]  /*7530*/  FMUL.FTZ R149, R149, R7 ;  /* 0x0000000795957220 */ /* 0x000fe20000410000 */
[-C--:B------:R-:W-:Y:S01]  /*7540*/  FMUL.FTZ R26, R26, R14.reuse ;  /* 0x0000000e1a1a7220 */ /* 0x080fe20000410000 */
[-C--:B------:R-:W-:Y:S01]  /*7550*/  FMUL.FTZ R27, R27, R14.reuse ;  /* 0x0000000e1b1b7220 */ /* 0x080fe20000410000 */
[-C--:B------:R-:W-:Y:S01]  /*7560*/  FMUL.FTZ R30, R30, R14.reuse ;  /* 0x0000000e1e1e7220 */ /* 0x080fe20000410000 */
[----:B------:R-:W2:Y:S01]  /*7570*/  MUFU.EX2 R172, R167 ;  /* 0x000000a700ac7308 */ /* 0x000ea20000000800 */
[C---:B---3--:R-:W-:Y:S01]  /*7580*/  FADD.FTZ R176, R20.reuse, R21 ;  /* 0x0000001514b07221 */ /* 0x048fe20000010000 */
[----:B------:R-:W-:Y:S01]  /*7590*/  F2FP.F16.F32.PACK_AB R157, R20, R157 ;  /* 0x0000009d149d723e */ /* 0x000fe200000000ff */
[-C--:B------:R-:W-:Y:S01]  /*75a0*/  FMUL.FTZ R31, R31, R14.reuse ;  /* 0x0000000e1f1f7220 */ /* 0x080fe20000410000 */
[-C--:B------:R-:W-:Y:S01]  /*75b0*/  FMUL.FTZ R34, R34, R14.reuse ;  /* 0x0000000e22227220 */ /* 0x080fe20000410000 */
[-C--:B------:R-:W-:Y:S01]  /*75c0*/  FMUL.FTZ R35, R35, R14.reuse ;  /* 0x0000000e23237220 */ /* 0x080fe20000410000 */
[-C--:B------:R-:W-:Y:S01]  /*75d0*/  FMUL.FTZ R38, R38, R14.reuse ;  /* 0x0000000e26267220 */ /* 0x080fe20000410000 */
[-C--:B------:R-:W-:Y:S01]  /*75e0*/  FMUL.FTZ R39, R39, R14.reuse ;  /* 0x0000000e27277220 */ /* 0x080fe20000410000 */
[----:B------:R-:W1:Y:S01]  /*75f0*/  MUFU.EX2 R161, R194 ;  /* 0x000000c200a17308 */ /* 0x000e620000000800 */
[----:B----4-:R-:W-:Y:S01]  /*7600*/  FADD.FTZ R21, R159, R176 ;  /* 0x000000b09f157221 */ /* 0x010fe20000010000 */
[----:B------:R3:W-:Y:S01]  /*7610*/  STSM.16.M88.4 [R18+0x26800], R152 ;  /* 0x0268009812007844 */ /* 0x0007e20000000200 */
[-C--:B------:R-:W-:Y:S01]  /*7620*/  FMUL.FTZ R42, R42, R14.reuse ;  /* 0x0000000e2a2a7220 */ /* 0x080fe20000410000 */
[-C--:B------:R-:W-:Y:S01]  /*7630*/  FMUL.FTZ R43, R43, R14.reuse ;  /* 0x0000000e2b2b7220 */ /* 0x080fe20000410000 */
[-C--:B------:R-:W-:Y:S01]  /*7640*/  FMUL.FTZ R46, R46, R14.reuse ;  /* 0x0000000e2e2e7220 */ /* 0x080fe20000410000 */
[-C--:B------:R-:W-:Y:S01]  /*7650*/  FMUL.FTZ R47, R47, R14.reuse ;  /* 0x0000000e2f2f7220 */ /* 0x080fe20000410000 */
[-C--:B------:R-:W-:Y:S01]  /*7660*/  FMUL.FTZ R50, R50, R14.reuse ;  /* 0x0000000e32327220 */ /* 0x080fe20000410000 */
[----:B------:R-:W4:Y:S01]  /*7670*/  MUFU.EX2 R174, R171 ;  /* 0x000000ab00ae7308 */ /* 0x000f220000000800 */
[C---:B--2---:R-:W-:Y:S01]  /*7680*/  FADD.FTZ R180, R172.reuse, R21 ;  /* 0x00000015acb47221 */ /* 0x044fe20000010000 */
[----:B------:R-:W-:Y:S01]  /*7690*/  F2FP.F16.F32.PACK_AB R159, R172, R159 ;  /* 0x0000009fac9f723e */ /* 0x000fe200000000ff */
[-C--:B------:R-:W-:Y:S01]  /*76a0*/  FMUL.FTZ R51, R51, R14.reuse ;  /* 0x0000000e33337220 */ /* 0x080fe20000410000 */
[-C--:B------:R-:W-:Y:S01]  /*76b0*/  FMUL.FTZ R54, R54, R14.reuse ;  /* 0x0000000e36367220 */ /* 0x080fe20000410000 */
[-C--:B------:R-:W-:Y:S01]  /*76c0*/  FMUL.FTZ R55, R55, R14.reuse ;  /* 0x0000000e37377220 */ /* 0x080fe20000410000 */
[-C--:B------:R-:W-:Y:S01]  /*76d0*/  FMUL.FTZ R58, R58, R14.reuse ;  /* 0x0000000e3a3a7220 */ /* 0x080fe20000410000 */
[----:B------:R3:W-:Y:S01]  /*76e0*/  STSM.16.M88.4 [R23], R156 ;  /* 0x0000009c17007844 */ /* 0x0007e20000000200 */
[----:B------:R-:W2:Y:S01]  /*76f0*/  MUFU.EX2 R163, R195 ;  /* 0x000000c300a37308 */ /* 0x000ea20000000800 */
        /* <DEDUP_REMOVED lines=8> */
[----:B----4-:R-:W-:Y:S01]  /*7780*/  F2FP.F16.F32.PACK_AB R161, R174, R161 ;  /* 0x000000a1aea1723e */ /* 0x010fe200000000ff */
[-C--:B------:R-:W-:Y:S01]  /*7790*/  FMUL.FTZ R71, R71, R14.reuse ;  /* 0x0000000e47477220 */ /* 0x080fe20000410000 */
[-C--:B------:R-:W-:Y:S01]  /*77a0*/  FMUL.FTZ R74, R74, R14.reuse ;  /* 0x0000000e4a4a7220 */ /* 0x080fe20000410000 */
[-C--:B------:R-:W-:Y:S01]  /*77b0*/  FMUL.FTZ R75, R75, R14.reuse ;  /* 0x0000000e4b4b7220 */ /* 0x080fe20000410000 */
[-C--:B------:R-:W-:Y:S01]  /*77c0*/  FMUL.FTZ R78, R78, R14.reuse ;  /* 0x0000000e4e4e7220 */ /* 0x080fe20000410000 */
[-C--:B------:R-:W-:Y:S01]  /*77d0*/  FMUL.FTZ R79, R79, R14.reuse ;  /* 0x0000000e4f4f7220 */ /* 0x080fe20000410000 */
[-C--:B------:R-:W-:Y:S01]  /*77e0*/  FMUL.FTZ R82, R82, R14.reuse ;  /* 0x0000000e52527220 */ /* 0x080fe20000410000 */
[----:B------:R4:W5:Y:S01]  /*77f0*/  MUFU.EX2 R165, R178 ;  /* 0x000000b200a57308 */ /* 0x0009620000000800 */
[-C--:B------:R-:W-:Y:S01]  /*7800*/  FMUL.FTZ R83, R83, R14.reuse ;  /* 0x0000000e53537220 */ /* 0x080fe20000410000 */
[-C--:B------:R-:W-:Y:S01]  /*7810*/  FMUL.FTZ R86, R86, R14.reuse ;  /* 0x0000000e56567220 */ /* 0x080fe20000410000 */
[-C--:B------:R-:W-:Y:S01]  /*7820*/  FMUL.FTZ R87, R87, R14.reuse ;  /* 0x0000000e57577220 */ /* 0x080fe20000410000 */
[-C--:B------:R-:W-:Y:S01]  /*7830*/  FMUL.FTZ R90, R90, R14.reuse ;  /* 0x0000000e5a5a7220 */ /* 0x080fe20000410000 */
[-C--:B------:R-:W-:Y:S01]  /*7840*/  FMUL.FTZ R91, R91, R14.reuse ;  /* 0x0000000e5b5b7220 */ /* 0x080fe20000410000 */
[-C--:B------:R-:W-:Y:S01]  /*7850*/  FMUL.FTZ R94, R94, R14.reuse ;  /* 0x0000000e5e5e7220 */ /* 0x080fe20000410000 */
[-C--:B------:R-:W-:Y:S01]  /*7860*/  FMUL.FTZ R95, R95, R14.reuse ;  /* 0x0000000e5f5f7220 */ /* 0x080fe20000410000 */
[----:B------:R-:W3:Y:S01]  /*7870*/  MUFU.EX2 R176, R179 ;  /* 0x000000b300b07308 */ /* 0x000ee20000000800 */
[----:B----4-:R-:W-:Y:S01]  /*7880*/  FADD.FTZ R178, R174, R21 ;  /* 0x00000015aeb27221 */ /* 0x010fe20000010000 */
[-C--:B------:R-:W-:Y:S01]  /*7890*/  FMUL.FTZ R98, R98, R14.reuse ;  /* 0x0000000e62627220 */ /* 0x080fe20000410000 */
[-C--:B------:R-:W-:Y:S01]  /*78a0*/  FMUL.FTZ R99, R99, R14.reuse ;  /* 0x0000000e63637220 */ /* 0x080fe20000410000 */
[-C--:B------:R-:W-:Y:S01]  /*78b0*/  FMUL.FTZ R102, R102, R14.reuse ;  /* 0x0000000e66667220 */ /* 0x080fe20000410000 */
[----:B--2---:R-:W-:Y:S01]  /*78c0*/  FADD.FTZ R21, R163, R178 ;  /* 0x000000b2a3157221 */ /* 0x004fe20000010000 */
[C---:B-1----:R-:W-:Y:S01]  /*78d0*/  F2FP.F16.F32.PACK_AB R163, R4.reuse, R163 ;  /* 0x000000a304a3723e */ /* 0x042fe200000000ff */
[-C--:B------:R-:W-:Y:S01]  /*78e0*/  FMUL.FTZ R103, R103, R14.reuse ;  /* 0x0000000e67677220 */ /* 0x080fe20000410000 */
[----:B------:R-:W1:Y:S01]  /*78f0*/  MUFU.EX2 R167, R182 ;  /* 0x000000b600a77308 */ /* 0x000e620000000800 */
[----:B------:R-:W-:Y:S01]  /*7900*/  FADD.FTZ R180, R4, R21 ;  /* 0x0000001504b47221 */ /* 0x000fe20000010000 */
[-C--:B------:R-:W-:Y:S01]  /*7910*/  FMUL.FTZ R106, R106, R14.reuse ;  /* 0x0000000e6a6a7220 */ /* 0x080fe20000410000 */
[----:B------:R2:W-:Y:S01]  /*7920*/  STSM.16.M88.4 [R19], R160 ;  /* 0x000000a013007844 */ /* 0x0005e20000000200 */
[-C--:B------:R-:W-:Y:S01]  /*7930*/  FMUL.FTZ R107, R107, R14.reuse ;  /* 0x0000000e6b6b7220 */ /* 0x080fe20000410000 */
[----:B-----5:R-:W-:Y:S01]  /*7940*/  FADD.FTZ R21, R165, R180 ;  /* 0x000000b4a5157221 */ /* 0x020fe20000010000 */
[-C--:B------:R-:W-:Y:S01]  /*7950*/  FMUL.FTZ R110, R110, R14.reuse ;  /* 0x0000000e6e6e7220 */ /* 0x080fe20000410000 */
[-C--:B------:R-:W-:Y:S01]  /*7960*/  FMUL.FTZ R111, R111, R14.reuse ;  /* 0x0000000e6f6f7220 */ /* 0x080fe20000410000 */
[----:B------:R-:W4:Y:S01]  /*7970*/  MUFU.EX2 R178, R183 ;  /* 0x000000b700b27308 */ /* 0x000f220000000800 */
[C---:B---3--:R-:W-:Y:S01]  /*7980*/  FADD.FTZ R8, R176.reuse, R21 ;  /* 0x00000015b0087221 */ /* 0x048fe20000010000 */
[----:B------:R-:W-:Y:S01]  /*7990*/  F2FP.F16.F32.PACK_AB R165, R176, R165 ;  /* 0x000000a5b0a5723e */ /* 0x000fe200000000ff */
[-C--:B------:R-:W-:Y:S01]  /*79a0*/  FMUL.FTZ R114, R114, R14.reuse ;  /* 0x0000000e72727220 */ /* 0x080fe20000410000 */
[-C--:B------:R-:W-:Y:S01]  /*79b0*/  FMUL.FTZ R115, R115, R14.reuse ;  /* 0x0000000e73737220 */ /* 0x080fe20000410000 */
[-C--:B------:R-:W-:Y:S01]  /*79c0*/  FMUL.FTZ R118, R118, R14.reuse ;  /* 0x0000000e76767220 */ /* 0x080fe20000410000 */
[-C--:B------:R-:W-:Y:S01]  /*79d0*/  FMUL.FTZ R119, R119, R14.reuse ;  /* 0x0000000e77777220 */ /* 0x080fe20000410000 */
[-C--:B------:R-:W-:Y:S01]  /*79e0*/  FMUL.FTZ R122, R122, R14.reuse ;  /* 0x0000000e7a7a7220 */ /* 0x080fe20000410000 */
[-C--:B------:R-:W-:Y:S01]  /*79f0*/  FMUL.FTZ R123, R123, R14.reuse ;  /* 0x0000000e7b7b7220 */ /* 0x080fe20000410000 */
[----:B-1----:R-:W-:Y:S01]  /*7a00*/  FADD.FTZ R7, R167, R8 ;  /* 0x00000008a7077221 */ /* 0x002fe20000010000 */
[-C--:B------:R-:W-:Y:S01]  /*7a10*/  FMUL.FTZ R126, R126, R14.reuse ;  /* 0x0000000e7e7e7220 */ /* 0x080fe20000410000 */
[-C--:B------:R-:W-:Y:S01]  /*7a20*/  FMUL.FTZ R127, R127, R14.reuse ;  /* 0x0000000e7f7f7220 */ /* 0x080fe20000410000 */
[-C--:B------:R-:W-:Y:S01]  /*7a30*/  FMUL.FTZ R130, R130, R14.reuse ;  /* 0x0000000e82827220 */ /* 0x080fe20000410000 */
[-C--:B------:R-:W-:Y:S01]  /*7a40*/  FMUL.FTZ R131, R131, R14.reuse ;  /* 0x0000000e83837220 */ /* 0x080fe20000410000 */
[-C--:B------:R-:W-:Y:S01]  /*7a50*/  FMUL.FTZ R134, R134, R14.reuse ;  /* 0x0000000e86867220 */ /* 0x080fe20000410000 */
[-C--:B------:R-:W-:Y:S01]  /*7a60*/  FMUL.FTZ R135, R135, R14.reuse ;  /* 0x0000000e87877220 */ /* 0x080fe20000410000 */
[-C--:B------:R-:W-:Y:S01]  /*7a70*/  FMUL.FTZ R138, R138, R14.reuse ;  /* 0x0000000e8a8a7220 */ /* 0x080fe20000410000 */
[C---:B----4-:R-:W-:Y:S01]  /*7a80*/  F2FP.F16.F32.PACK_AB R167, R178.reuse, R167 ;  /* 0x000000a7b2a7723e */ /* 0x050fe200000000ff */
[----:B------:R-:W-:Y:S01]  /*7a90*/  FADD.FTZ R4, R178, R7 ;  /* 0x00000007b2047221 */ /* 0x000fe20000010000 */
[-C--:B------:R-:W-:Y:S01]  /*7aa0*/  FMUL.FTZ R139, R139, R14.reuse ;  /* 0x0000000e8b8b7220 */ /* 0x080fe20000410000 */
[-C--:B------:R-:W-:Y:S01]  /*7ab0*/  FMUL.FTZ R142, R142, R14.reuse ;  /* 0x0000000e8e8e7220 */ /* 0x080fe20000410000 */
[-C--:B------:R-:W-:Y:S01]  /*7ac0*/  FMUL.FTZ R143, R143, R14.reuse ;  /* 0x0000000e8f8f7220 */ /* 0x080fe20000410000 */
[----:B------:R2:W-:Y:S01]  /*7ad0*/  STSM.16.M88.4 [R22], R164 ;  /* 0x000000a416007844 */ /* 0x0005e20000000200 */
[-C--:B------:R-:W-:Y:S01]  /*7ae0*/  FMUL.FTZ R146, R146, R14.reuse ;  /* 0x0000000e92927220 */ /* 0x080fe20000410000 */
[-C--:B------:R-:W-:Y:S01]  /*7af0*/  FMUL.FTZ R147, R147, R14.reuse ;  /* 0x0000000e93937220 */ /* 0x080fe20000410000 */
[-C--:B------:R-:W-:Y:S01]  /*7b00*/  FMUL.FTZ R150, R150, R14.reuse ;  /* 0x0000000e96967220 */ /* 0x080fe20000410000 */
[----:B------:R-:W-:Y:S01]  /*7b10*/  FMUL.FTZ R151, R151, R14 ;  /* 0x0000000e97977220 */ /* 0x000fe20000410000 */
[----:B------:R-:W-:Y:S06]  /*7b20*/  @!P0 BRA `(.L_x_4003) ;  /* 0x0000000000048947 */ /* 0x000fec0003800000 */
[----:B------:R-:W-:Y:S01]  /*7b30*/  BPT.TRAP 0x1 ;  /* 0x000000040000795c */ /* 0x000fe20000300000 */
.L_x_4003:
[----:B------:R1:W3:Y:S01]  /*7b40*/  SYNCS.PHASECHK.TRANS64.TRYWAIT P3, [UR26+0x28c50], R11 ;  /* 0x028c500bff0075a7 */ /* 0x0002e2000806015a */
[----:B------:R-:W-:Y:S05]  /*7b50*/  @!P0 BRA `(.L_x_4004) ;  /* 0x0000000000048947 */ /* 0x000fea0003800000 */
[----:B------:R-:W-:Y:S01]  /*7b60*/  BPT.TRAP 0x1 ;  /* 0x000000040000795c */ /* 0x000fe20000300000 */
.L_x_4004:
[----:B---3--:R-:W-:Y:S05]  /*7b70*/  @P3 BRA `(.L_x_4005) ;  /* 0x0000000000083947 */ /* 0x008fea0003800000 */
[----:B------:R-:W3:Y:S02]  /*7b80*/  SYNCS.PHASECHK.TRANS64.TRYWAIT P3, [UR26+0x28c50], R11 ;  /* 0x028c500bff0075a7 */ /* 0x000ee4000806015a */
[----:B---3--:R-:W-:Y:S05]  /*7b90*/  @!P3 BRA `(.L_x_4006) ;  /* 0x0000009c0020b947 */ /* 0x008fea0003800000 */
.L_x_4005:
[----:B------:R-:W-:Y:S01]  /*7ba0*/  ULEA UR14, UR22, UR45, 0xc ;  /* 0x0000002d160e7291 */ /* 0x000fe2000f8e603f */
[----:B------:R-:W-:Y:S01]  /*7bb0*/  WARPGROUP.ARRIVE ;  /* 0x00000000000079c5 */ /* 0x000fe20000000000 */
[----:B------:R-:W-:Y:S01]  /*7bc0*/  UMOV UR7, 0x40000040 ;  /* 0x4000004000077882 */ /* 0x000fe20000000000 */
[C---:B------:R-:W-:Y:S01]  /*7bd0*/  ISETP.GT.AND P3, PT, R9.reuse, R10, PT ;  /* 0x0000000a0900720c */ /* 0x040fe20003f64270 */
[----:B---3--:R-:W-:Y:S01]  /*7be0*/  @!P1 VIADD R12, R12, 0x28c60 ;  /* 0x00028c600c0c9836 */ /* 0x008fe20000000000 */
[----:B------:R-:W-:Y:S01]  /*7bf0*/  UMOV UR39, UR22 ;  /* 0x0000001600277c82 */ /* 0x000fe20008000000 */
[----:B------:R-:W-:Y:S01]  /*7c00*/  VIADD R9, R9, 0xffffffff ;  /* 0xffffffff09097836 */ /* 0x000fe20000000000 */
[----:B------:R-:W-:Y:S01]  /*7c10*/  UMOV UR6, UR14 ;  /* 0x0000000e00067c82 */ /* 0x000fe20008000000 */
[----:B------:R-:W-:Y:S01]  /*7c20*/  MOV R8, R168 ;  /* 0x000000a800087202 */ /* 0x000fe20000000f00 */
[----:B------:R-:W-:Y:S01]  /*7c30*/  HGMMA.64x256x16.F32 R24, R152, gdesc[UR4].tnspB, R24, gsb0 ;  /* 0x43e0000498187df0 */ /* 0x000fe20008000818 */
[----:B------:R-:W-:Y:S01]  /*7c40*/  UIADD3 UR6, UR14, 0x80, URZ ;  /* 0x000000800e067890 */ /* 0x000fe2000fffe03f */
[----:B------:R-:W-:Y:S01]  /*7c50*/  @!P1 PRMT R12, RZ, 0x654, R12 ;  /* 0x00000654ff0c9816 */ /* 0x000fe2000000000c */
[----:B------:R-:W-:Y:S01]  /*7c60*/  UMOV UR7, 0x40000040 ;  /* 0x4000004000077882 */ /* 0x000fe20000000000 */
[----:B------:R-:W-:Y:S01]  /*7c70*/  IMAD.MOV.U32 R7, RZ, RZ, R13 ;  /* 0x000000ffff077224 */ /* 0x000fe200078e000d */
[----:B------:R-:W-:-:S02]  /*7c80*/  WARPGROUP.DEPBAR.LE gsb0, 0x0 ;  /* 0x00008000000079c5 */ /* 0x000fc40000010000 */
[----:B------:R-:W-:-:S15]  /*7c90*/  WARPGROUP.ARRIVE ;  /* 0x00000000000079c5 */ /* 0x000fde0000000000 */
[----:B------:R-:W-:-:S06]  /*7ca0*/  NOP ;  /* 0x0000000000007918 */ /* 0x000fcc0000000000 */
        /* <DEDUP_REMOVED lines=24> */
[----:B------:R-:W-:Y:S01]  /*7e30*/  IMAD.MOV.U32 R8, RZ, RZ, R168 ;  /* 0x000000ffff087224 */ /* 0x000fe200078e00a8 */
[----:B------:R-:W-:Y:S01]  /*7e40*/  UMOV UR39, UR22 ;  /* 0x0000001600277c82 */ /* 0x000fe20008000000 */
[----:B------:R-:W-:-:S07]  /*7e50*/  IMAD.MOV.U32 R7, RZ, RZ, R13 ;  /* 0x000000ffff077224 */ /* 0x000fce00078e000d */
.L_x_3990:
[----:B------:R-:W-:Y:S01]  /*7e60*/  ULDC UR14, c[0x0][0x9e4] ;  /* 0x00027900000e7ab9 */ /* 0x000fe20000000800 */
[----:B------:R-:W-:Y:S02]  /*7e70*/  UIADD3 UR11, UR54, -UR11, URZ ;  /* 0x8000000b360b7290 */ /* 0x000fe4000fffe03f */
[----:B------:R-:W-:-:S06]  /*7e80*/  UISETP.GE.AND UP0, UPT, UR14, 0x1, UPT ;  /* 0x000000010e00788c */ /* 0x000fcc000bf06270 */
[----:B------:R-:W-:-:S13]  /*7e90*/  PLOP3.LUT P6, PT, PT, PT, UP0, 0x80, 0x0 ;  /* 0x000000000000781c */ /* 0x000fda0003fcf008 */
[----:B------:R-:W-:Y:S05]  /*7ea0*/  @!P6 BRA `(.L_x_4008) ;  /* 0x000000000044e947 */ /* 0x000fea0003800000 */
        /* <DEDUP_REMOVED lines=10> */
.L_x_4009:
[----:B------:R-:W-:-:S11]  /*7f50*/  UISETP.NE.AND UP0, UPT, UR14, 0x1, UPT ;  /* 0x000000010e00788c */ /* 0x000fd6000bf05270 */
[----:B------:R-:W-:Y:S02]  /*7f60*/  @UP0 ULDC.64 UR18, c[0x0][0x9e8] ;  /* 0x00027a0000120ab9 */ /* 0x000fe40000000a00 */
[----:B------:R-:W-:-:S04]  /*7f70*/  UIMAD.WIDE.U32 UR6, UR54, UR18, URZ ;  /* 0x00000012360672a5 */ /* 0x000fc8000f8e003f */
[----:B------:R-:W-:-:S12]  /*7f80*/  @UP0 USHF.R.U32.HI UR54, URZ, UR19, UR7 ;  /* 0x000000133f360299 */ /* 0x000fd80008011607 */
.L_x_4010:
[----:B------:R-:W-:-:S04]  /*7f90*/  UIMAD UR54, UR54, UR14, URZ ;  /* 0x0000000e363672a4 */ /* 0x000fc8000f8e023f */
[----:B------:R-:W-:-:S04]  /*7fa0*/  UISETP.LT.AND UP0, UPT, UR11, UR54, UPT ;  /* 0x000000360b00728c */ /* 0x000fc8000bf01270 */
[----:B------:R-:W-:-:S12]  /*7fb0*/  USEL UR11, UR11, UR54, !UP0 ;  /* 0x000000360b0b7287 */ /* 0x000fd8000c000000 */
.L_x_4008:
[----:B------:R-:W-:-:S04]  /*7fc0*/  UIADD3 UR11, UR11, 0x3f, URZ ;  /* 0x0000003f0b0b7890 */ /* 0x000fc8000fffe03f */
[----:B------:R-:W-:-:S04]  /*7fd0*/  USHF.R.S32.HI UR6, URZ, 0x1f, UR11 ;  /* 0x0000001f3f067899 */ /* 0x000fc8000801140b */
[----:B------:R-:W-:-:S04]  /*7fe0*/  ULEA.HI UR6, UR6, UR11, URZ, 0x6 ;  /* 0x0000000b06067291 */ /* 0x000fc8000f8f303f */
[----:B------:R-:W-:-:S04]  /*7ff0*/  USHF.R.S32.HI UR6, URZ, 0x6, UR6 ;  /* 0x000000063f067899 */ /* 0x000fc80008011406 */
[----:B------:R-:W-:-:S04]  /*8000*/  UISETP.LT.AND UP0, UPT, UR41, UR6, UPT ;  /* 0x000000062900728c */ /* 0x000fc8000bf01270 */
[----:B------:R-:W-:-:S06]  /*8010*/  USEL UR20, UR41, UR6, !UP0 ;  /* 0x0000000629147287 */ /* 0x000fcc000c000000 */
[----:B------:R-:W-:-:S13]  /*8020*/  ISETP.GE.AND P2, PT, R9, UR20, PT ;  /* 0x0000001409007c0c */ /* 0x000fda000bf46270 */
[----:B------:R-:W-:Y:S05]  /*8030*/  @!P2 BRA `(.L_x_4011) ;  /* 0x000000180034a947 */ /* 0x000fea0003800000 */
[----:B-1----:R-:W-:Y:S01]  /*8040*/  MOV R11, R8 ;  /* 0x00000008000b7202 */ /* 0x002fe20000000f00 */
[----:B---3--:R-:W-:Y:S01]  /*8050*/  IMAD.MOV.U32 R12, RZ, RZ, R7 ;  /* 0x000000ffff0c7224 */ /* 0x008fe200078e0007 */
[----:B------:R-:W-:Y:S01]  /*8060*/  UMOV UR22, UR39 ;  /* 0x0000002700167c82 */ /* 0x000fe20008000000 */
[----:B------:R-:W-:Y:S01]  /*8070*/  IMAD.MOV.U32 R10, RZ, RZ, R9 ;  /* 0x000000ffff0a7224 */ /* 0x000fe200078e0009 */
[----:B------:R-:W-:-:S06]  /*8080*/  ULDC UR21, c[0x0][0x988] ;  /* 0x0002620000157ab9 */ /* 0x000fcc0000000800 */
.L_x_4020:
[----:B------:R-:W-:Y:S01]  /*8090*/  UIADD3 UR39, UR22, 0x1, URZ ;  /* 0x0000000116277890 */ /* 0x000fe2000fffe03f */
[C---:B------:R-:W-:Y:S01]  /*80a0*/  ISETP.GT.AND P2, PT, R10.reuse, UR20, PT ;  /* 0x000000140a007c0c */ /* 0x040fe2000bf44270 */
[----:B------:R-:W-:Y:S02]  /*80b0*/  VIADD R10, R10, 0xffffffff ;  /* 0xffffffff0a0a7836 */ /* 0x000fe40000000000 */
[----:B------:R-:W-:-:S04]  /*80c0*/  UISETP.NE.AND UP0, UPT, UR39, 0x2, UPT ;  /* 0x000000022700788c */ /* 0x000fc8000bf05270 */
[----:B------:R-:W-:Y:S02]  /*80d0*/  USEL UR6, URZ, 0x1, UP0 ;  /* 0x000000013f067887 */ /* 0x000fe40008000000 */
[----:B------:R-:W-:Y:S02]  /*80e0*/  USEL UR39, UR39, URZ, UP0 ;  /* 0x0000003f27277287 */ /* 0x000fe40008000000 */
[----:B------:R-:W-:Y:S01]  /*80f0*/  ULOP3.LUT UR38, UR38, UR6, URZ, 0x3c, !UPT ;  /* 0x0000000626267292 */ /* 0x000fe2000f8e3c3f */
[----:B-1234-:R-:W-:Y:S11]  /*8100*/  @!P0 BRA `(.L_x_4012) ;  /* 0x0000000000048947 */ /* 0x01eff60003800000 */
[----:B------:R-:W-:Y:S01]  /*8110*/  BPT.TRAP 0x1 ;  /* 0x000000040000795c */ /* 0x000fe20000300000 */
.L_x_4012:
[----:B------:R-:W-:Y:S01]  /*8120*/  ULEA UR23, UR39, UR48, 0x3 ;  /* 0x0000003027177291 */ /* 0x000fe2000f8e183f */
[----:B------:R-:W-:-:S04]  /*8130*/  MOV R9, UR38 ;  /* 0x0000002600097c02 */ /* 0x000fc80008000f00 */
[----:B------:R-:W-:-:S04]  /*8140*/  SHF.L.U32 R9, R9, 0x1f, RZ ;  /* 0x0000001f09097819 */ /* 0x000fc800000006ff */
[----:B------:R1:W3:Y:S01]  /*8150*/  SYNCS.PHASECHK.TRANS64.TRYWAIT P3, [UR23+0x28c30], R9 ;  /* 0x028c3009ff0075a7 */ /* 0x0002e20008060157 */
[----:B------:R-:W-:Y:S05]  /*8160*/  @!P0 BRA `(.L_x_4013) ;  /* 0x0000000000048947 */ /* 0x000fea0003800000 */
[----:B------:R-:W-:Y:S01]  /*8170*/  BPT.TRAP 0x1 ;  /* 0x000000040000795c */ /* 0x000fe20000300000 */
.L_x_4013:
[----:B---3--:R-:W-:Y:S05]  /*8180*/  @P3 BRA `(.L_x_4014) ;  /* 0x0000000000083947 */ /* 0x008fea0003800000 */
[----:B------:R-:W3:Y:S02]  /*8190*/  SYNCS.PHASECHK.TRANS64.TRYWAIT P3, [UR23+0x28c30], R9 ;  /* 0x028c3009ff0075a7 */ /* 0x000ee40008060157 */
[----:B---3--:R-:W-:Y:S05]  /*81a0*/  @!P3 BRA `(.L_x_4015) ;  /* 0x0000009400b0b947 */ /* 0x008fea0003800000 */
.L_x_4014:
[----:B------:R-:W-:Y:S01]  /*81b0*/  R2UR UR18, R3 ;  /* 0x00000000031272ca */ /* 0x000fe200000e0000 */
[----:B--2---:R-:W-:Y:S01]  /*81c0*/  WARPGROUP.ARRIVE ;  /* 0x00000000000079c5 */ /* 0x004fe20000000000 */
[----:B------:R-:W-:Y:S01]  /*81d0*/  UMOV UR19, 0x40000040 ;  /* 0x4000004000137882 */ /* 0x000fe20000000000 */
[----:B------:R-:W-:Y:S01]  /*81e0*/  UMOV UR7, 0x40000040 ;  /* 0x4000004000077882 */ /* 0x000fe20000000000 */
[----:B------:R-:W-:Y:S01]  /*81f0*/  UMOV UR11, 0x40000040 ;  /* 0x40000040000b7882 */ /* 0x000fe20000000000 */
[----:B------:R-:W-:-:S08]  /*8200*/  UMOV UR15, 0x40000040 ;  /* 0x40000040000f7882 */ /* 0x000fd00000000000 */
[----:B------:R-:W-:-:S04]  /*8210*/  ULEA UR18, UR39, UR18, 0x9 ;  /* 0x0000001227127291 */ /* 0x000fc8000f8e483f */
[----:B------:R-:W-:Y:S02]  /*8220*/  UIADD3 UR6, UR18, 0x2, URZ ;  /* 0x0000000212067890 */ /* 0x000fe4000fffe03f */
[----:B------:R-:W-:Y:S02]  /*8230*/  UIADD3 UR10, UR18, 0x4, URZ ;  /* 0x00000004120a7890 */ /* 0x000fe4000fffe03f */
[----:B------:R-:W-:Y:S02]  /*8240*/  UIADD3 UR14, UR18, 0x6, URZ ;  /* 0x00000006120e7890 */ /* 0x000fe4000fffe03f */
[----:B------:R-:W-:Y:S03]  /*8250*/  HGMMA.64x64x16.F32 R152, gdesc[UR16], RZ, !UPT, gsb0 ;  /* 0x00e00000109879f0 */ /* 0x000fe6000c0008ff */
[----:B------:R-:W-:Y:S02]  /*8260*/  WARPGROUP.DEPBAR.LE gsb0, 0x0 ;  /* 0x00008000000079c5 */ /* 0x000fe40000010000 */
[----:B------:R-:W-:-:S06]  /*8270*/  WARPGROUP.ARRIVE ;  /* 0x00000000000079c5 */ /* 0x000fcc0000000000 */
[----:B------:R-:W-:Y:S03]  /*8280*/  HGMMA.64x64x16.F32 R152, gdesc[UR4], R152, gsb0 ;  /* 0x00e00000049879f0 */ /* 0x000fe60008000898 */
[----:B------:R-:W-:Y:S02]  /*8290*/  WARPGROUP.DEPBAR.LE gsb0, 0x0 ;  /* 0x00008000000079c5 */ /* 0x000fe40000010000 */
[----:B------:R-:W-:-:S06]  /*82a0*/  WARPGROUP.ARRIVE ;  /* 0x00000000000079c5 */ /* 0x000fcc0000000000 */
[----:B------:R-:W-:Y:S01]  /*82b0*/  HGMMA.64x64x16.F32 R152, gdesc[UR8], R152, gsb0 ;  /* 0x00e00000089879f0 */ /* 0x000fe20008000898 */
[----:B------:R-:W-:Y:S02]  /*82c0*/  UMOV UR10, UR21 ;  /* 0x00000015000a7c82 */ /* 0x000fe40008000000 */
        /* <DEDUP_REMOVED lines=21> */
[----:B------:R-:W2:Y:S02]  /*8420*/  SHFL.BFLY PT, R7, R14, 0x2, 0x1f ;  /* 0x0c401f000e077f89 */ /* 0x000ea400000e0000 */
[----:B--2---:R-:W-:Y:S02]  /*8430*/  FMNMX.FTZ R15, R14, R7, !PT ;  /* 0x000000070e0f7209 */ /* 0x004fe40007810000 */
[----:B------:R-:W-:-:S03]  /*8440*/  FMNMX.FTZ R7, R155, R8, !PT ;  /* 0x000000089b077209 */ /* 0x000fc60007810000 */
[----:B------:R-:W2:Y:S01]  /*8450*/  SHFL.BFLY PT, R20, R15, 0x1, 0x1f ;  /* 0x0c201f000f147f89 */ /* 0x000ea200000e0000 */
[----:B------:R-:W-:-:S04]  /*8460*/  FMNMX.FTZ R8, R158, R7, !PT ;  /* 0x000000079e087209 */ /* 0x000fc80007810000 */
[----:B------:R-:W-:-:S04]  /*8470*/  FMNMX.FTZ R7, R159, R8, !PT ;  /* 0x000000089f077209 */ /* 0x000fc80007810000 */
[----:B------:R-:W-:-:S04]  /*8480*/  FMNMX.FTZ R8, R162, R7, !PT ;  /* 0x00000007a2087209 */ /* 0x000fc80007810000 */
[----:B------:R-:W-:-:S04]  /*8490*/  FMNMX.FTZ R13, R163, R8, !PT ;  /* 0x00000008a30d7209 */ /* 0x000fc80007810000 */
[----:B------:R-:W-:-:S04]  /*84a0*/  FMNMX.FTZ R8, R166, R13, !PT ;  /* 0x0000000da6087209 */ /* 0x000fc80007810000 */
[----:B------:R-:W-:Y:S02]  /*84b0*/  FMNMX.FTZ R13, R167, R8, !PT ;  /* 0x00000008a70d7209 */ /* 0x000fe40007810000 */
[----:B--2---:R-:W-:Y:S02]  /*84c0*/  FMNMX.FTZ R7, R15, R20, !PT ;  /* 0x000000140f077209 */ /* 0x004fe40007810000 */
[----:B------:R-:W-:-:S03]  /*84d0*/  FMNMX.FTZ R8, R170, R13, !PT ;  /* 0x0000000daa087209 */ /* 0x000fc60007810000 */
[----:B------:R-:W-:Y:S01]  /*84e0*/  FMUL.FTZ R193, R7, UR10 ;  /* 0x0000000a07c17c20 */ /* 0x000fe20008410000 */
[----:B------:R-:W-:Y:S01]  /*84f0*/  FMNMX.FTZ R15, R171, R8, !PT ;  /* 0x00000008ab0f7209 */ /* 0x000fe20007810000 */
[----:B------:R-:W-:Y:S02]  /*8500*/  FADD.FTZ R12, -R7, R12 ;  /* 0x0000000c070c7221 */ /* 0x000fe40000010100 */
        /* <DEDUP_REMOVED lines=10> */
[----:B------:R-:W2:Y:S01]  /*85b0*/  MUFU.EX2 R12, R12 ;  /* 0x0000000c000c7308 */ /* 0x000ea20000000800 */
[--C-:B------:R-:W-:Y:S01]  /*85c0*/  FFMA.FTZ R153, R165, UR10, -R193.reuse ;  /* 0x0000000aa5997c23 */ /* 0x100fe200080108c1 */
[--C-:B------:R-:W-:Y:S01]  /*85d0*/  FFMA.FTZ R165, R176, UR10, -R193.reuse ;  /* 0x0000000ab0a57c23 */ /* 0x100fe200080108c1 */
[----:B------:R-:W-:Y:S01]  /*85e0*/  FMNMX.FTZ R15, R179, R8, !PT ;  /* 0x00000008b30f7209 */ /* 0x000fe20007810000 */
[--C-:B------:R-:W-:Y:S01]  /*85f0*/  FFMA.FTZ R20, R164, UR10, -R193.reuse ;  /* 0x0000000aa4147c23 */ /* 0x100fe200080108c1 */
[--C-:B------:R-:W-:Y:S01]  /*8600*/  FFMA.FTZ R164, R173, UR10, -R193.reuse ;  /* 0x0000000aada47c23 */ /* 0x100fe200080108c1 */
[--C-:B------:R-:W-:Y:S01]  /*8610*/  FFMA.FTZ R180, R180, UR10, -R193.reuse ;  /* 0x0000000ab4b47c23 */ /* 0x100fe200080108c1 */
[----:B------:R-:W-:Y:S01]  /*8620*/  FMNMX.FTZ R8, R182, R15, !PT ;  /* 0x0000000fb6087209 */ /* 0x000fe20007810000 */
[--C-:B------:R-:W-:Y:S01]  /*8630*/  FFMA.FTZ R15, R157, UR10, -R193.reuse ;  /* 0x0000000a9d0f7c23 */ /* 0x100fe200080108c1 */
[----:B------:R-:W3:Y:S01]  /*8640*/  MUFU.EX2 R13, R13 ;  /* 0x0000000d000d7308 */ /* 0x000ee20000000800 */
[--C-:B------:R-:W-:Y:S01]  /*8650*/  FFMA.FTZ R21, R161, UR10, -R193.reuse ;  /* 0x0000000aa1157c23 */ /* 0x100fe200080108c1 */
[----:B------:R-:W-:Y:S01]  /*8660*/  FMNMX.FTZ R8, R183, R8, !PT ;  /* 0x00000008b7087209 */ /* 0x000fe20007810000 */
[--C-:B------:R-:W-:Y:S01]  /*8670*/  FFMA.FTZ R161, R172, UR10, -R193.reuse ;  /* 0x0000000aaca17c23 */ /* 0x100fe200080108c1 */
[----:B------:R-:W-:Y:S01]  /*8680*/  FFMA.FTZ R172, R181, UR10, -R193 ;  /* 0x0000000ab5ac7c23 */ /* 0x000fe200080108c1 */
[----:B------:R-:W-:-:S02]  /*8690*/  IMAD.MOV R181, RZ, RZ, -R17 ;  /* 0x000000ffffb57224 */ /* 0x000fc400078e0a11 */
[----:B------:R-:W4:Y:S01]  /*86a0*/  SHFL.BFLY PT, R157, R8, 0x2, 0x1f ;  /* 0x0c401f00089d7f89 */ /* 0x000f2200000e0000 */
[----:B------:R-:W5:Y:S01]  /*86b0*/  MUFU.EX2 R152, R152 ;  /* 0x0000009800987308 */ /* 0x000f620000000800 */
[-C--:B--2---:R-:W-:Y:S01]  /*86c0*/  FMUL.FTZ R24, R24, R12.reuse ;  /* 0x0000000c18187220 */ /* 0x084fe20000410000 */
[----:B------:R-:W-:Y:S01]  /*86d0*/  ISETP.NE.AND P3, PT, R2, R181, PT ;  /* 0x000000b50200720c */ /* 0x000fe20003f65270 */
[----:B------:R-:W-:Y:S02]  /*86e0*/  IMAD.U32 R181, RZ, RZ, UR22 ;  /* 0x00000016ffb57e24 */ /* 0x000fe4000f8e00ff */
[-C--:B------:R-:W-:Y:S01]  /*86f0*/  FMUL.FTZ R25, R25, R12.reuse ;  /* 0x0000000c19197220 */ /* 0x080fe20000410000 */
[-C--:B------:R-:W-:Y:S01]  /*8700*/  FMUL.FTZ R28, R28, R12.reuse ;  /* 0x0000000c1c1c7220 */ /* 0x080fe20000410000 */
[-C--:B------:R-:W-:Y:S01]  /*8710*/  FMUL.FTZ R29, R29, R12.reuse ;  /* 0x0000000c1d1d7220 */ /* 0x080fe20000410000 */
[-C--:B------:R-:W-:Y:S01]  /*8720*/  FMUL.FTZ R32, R32, R12.reuse ;  /* 0x0000000c20207220 */ /* 0x080fe20000410000 */
[----:B------:R-:W2:Y:S01]  /*8730*/  MUFU.EX2 R14, R14 ;  /* 0x0000000e000e7308 */ /* 0x000ea20000000800 */
[----:B---3--:R-:W-:Y:S01]  /*8740*/  FFMA.FTZ R5, R12, R5, R13 ;  /* 0x000000050c057223 */ /* 0x008fe2000001000d */
[-C--:B------:R-:W-:Y:S01]  /*8750*/  FMUL.FTZ R33, R33, R12.reuse ;  /* 0x0000000c21217220 */ /* 0x080fe20000410000 */
[-C--:B------:R-:W-:Y:S01]  /*8760*/  FMUL.FTZ R36, R36, R12.reuse ;  /* 0x0000000c24247220 */ /* 0x080fe20000410000 */
[-C--:B------:R-:W-:Y:S01]  /*8770*/  FMUL.FTZ R37, R37, R12.reuse ;  /* 0x0000000c25257220 */ /* 0x080fe20000410000 */
[-C--:B------:R-:W-:Y:S01]  /*8780*/  FMUL.FTZ R40, R40, R12.reuse ;  /* 0x0000000c28287220 */ /* 0x080fe20000410000 */
[-C--:B------:R-:W-:Y:S01]  /*8790*/  FMUL.FTZ R41, R41, R12.reuse ;  /* 0x0000000c29297220 */ /* 0x080fe20000410000 */
[-C--:B------:R-:W-:Y:S01]  /*87a0*/  FMUL.FTZ R44, R44, R12.reuse ;  /* 0x0000000c2c2c7220 */ /* 0x080fe20000410000 */
[----:B------:R-:W-:Y:S01]  /*87b0*/  MUFU.EX2 R15, R15 ;  /* 0x0000000f000f7308 */ /* 0x000fe20000000800 */
[----:B-----5:R-:W-:Y:S01]  /*87c0*/  FADD.FTZ R5, R152, R5 ;  /* 0x0000000598057221 */ /* 0x020fe20000010000 */
[-C--:B------:R-:W-:Y:S01]  /*87d0*/  FMUL.FTZ R45, R45, R12.reuse ;  /* 0x0000000c2d2d7220 */ /* 0x080fe20000410000 */
[-C--:B------:R-:W-:Y:S01]  /*87e0*/  FMUL.FTZ R48, R48, R12.reuse ;  /* 0x0000000c30307220 */ /* 0x080fe20000410000 */
[-C--:B------:R-:W-:Y:S01]  /*87f0*/  FMUL.FTZ R49, R49, R12.reuse ;  /* 0x0000000c31317220 */ /* 0x080fe20000410000 */
[-C--:B------:R-:W-:Y:S01]  /*8800*/  FMUL.FTZ R52, R52, R12.reuse ;  /* 0x0000000c34347220 */ /* 0x080fe20000410000 */
[-C--:B------:R-:W-:Y:S01]  /*8810*/  FMUL.FTZ R53, R53, R12.reuse ;  /* 0x0000000c35357220 */ /* 0x080fe20000410000 */
[----:B----4-:R-:W-:Y:S01]  /*8820*/  FMNMX.FTZ R192, R8, R157, !PT ;  /* 0x0000009d08c07209 */ /* 0x010fe20007810000 */
[----:B------:R-:W-:Y:S01]  /*8830*/  FFMA.FTZ R157, R169, UR10, -R193 ;  /* 0x0000000aa99d7c23 */ /* 0x000fe200080108c1 */
[----:B------:R-:W-:Y:S01]  /*8840*/  MUFU.EX2 R156, R156 ;  /* 0x0000009c009c7308 */ /* 0x000fe20000000800 */
[-C--:B------:R-:W-:Y:S01]  /*8850*/  FMUL.FTZ R56, R56, R12.reuse ;  /* 0x0000000c38387220 */ /* 0x080fe20000410000 */
[-C--:B------:R-:W-:Y:S01]  /*8860*/  FMUL.FTZ R57, R57, R12.reuse ;  /* 0x0000000c39397220 */ /* 0x080fe20000410000 */
[----:B------:R-:W3:Y:S01]  /*8870*/  SHFL.BFLY PT, R169, R192, 0x1, 0x1f ;  /* 0x0c201f00c0a97f89 */ /* 0x000ee200000e0000 */
        /* <DEDUP_REMOVED lines=23> */
[----:B---3--:R-:W-:Y:S01]  /*89f0*/  FMNMX.FTZ R8, R192, R169, !PT ;  /* 0x000000a9c0087209 */ /* 0x008fe20007810000 */
        /* <DEDUP_REMOVED lines=13> */
[----:B------:R-:W-:Y:S01]  /*8ad0*/  FFMA.FTZ R173, R158, UR10, -R177 ;  /* 0x0000000a9ead7c23 */ /* 0x000fe200080108b1 */
[----:B------:R-:W-:Y:S01]  /*8ae0*/  MUFU.EX2 R11, R11 ;  /* 0x0000000b000b7308 */ /* 0x000fe20000000800 */
[----:B------:R-:W-:-:S02]  /*8af0*/  IMAD.U32 R170, RZ, RZ, UR23 ;  /* 0x00000017ffaa7e24 */ /* 0x000fc4000f8e00ff */
[--C-:B---3--:R-:W-:Y:S01]  /*8b00*/  FFMA.FTZ R180, R159, UR10, -R177.reuse ;  /* 0x0000000a9fb47c23 */ /* 0x108fe200080108b1 */
[--C-:B------:R-:W-:Y:S01]  /*8b10*/  FFMA.FTZ R159, R162, UR10, -R177.reuse ;  /* 0x0000000aa29f7c23 */ /* 0x100fe200080108b1 */
[--C-:B------:R-:W-:Y:S01]  /*8b20*/  FFMA.FTZ R192, R163, UR10, -R177.reuse ;  /* 0x0000000aa3c07c23 */ /* 0x100fe200080108b1 */
[--C-:B------:R-:W-:Y:S01]  /*8b30*/  FFMA.FTZ R163, R166, UR10, -R177.reuse ;  /* 0x0000000aa6a37c23 */ /* 0x100fe200080108b1 */
[----:B------:R-:W-:Y:S01]  /*8b40*/  @!P1 IADD3 R154, R170, 0x28c40, RZ ;  /* 0x00028c40aa9a9810 */ /* 0x000fe20007ffe0ff */
[--C-:B------:R-:W-:Y:S01]  /*8b50*/  FFMA.FTZ R196, R171, UR10, -R177.reuse ;  /* 0x0000000aabc47c23 */ /* 0x100fe200080108b1 */
[----:B------:R-:W3:Y:S01]  /*8b60*/  MUFU.EX2 R176, R176 ;  /* 0x000000b000b07308 */ /* 0x000ee20000000800 */
[--C-:B------:R-:W-:Y:S01]  /*8b70*/  FFMA.FTZ R179, R179, UR10, -R177.reuse ;  /* 0x0000000ab3b37c23 */ /* 0x100fe200080108b1 */
[----:B------:R-:W-:Y:S01]  /*8b80*/  @!P1 PRMT R154, RZ, 0x654, R154 ;  /* 0x00000654ff9a9816 */ /* 0x000fe2000000009a */
[--C-:B------:R-:W-:Y:S01]  /*8b90*/  FFMA.FTZ R171, R174, UR10, -R177.reuse ;  /* 0x0000000aaeab7c23 */ /* 0x100fe200080108b1 */
[--C-:B------:R-:W-:Y:S01]  /*8ba0*/  FFMA.FTZ R174, R175, UR10, -R177.reuse ;  /* 0x0000000aafae7c23 */ /* 0x100fe200080108b1 */
[--C-:B------:R-:W-:Y:S01]  /*8bb0*/  FFMA.FTZ R175, R178, UR10, -R177.reuse ;  /* 0x0000000ab2af7c23 */ /* 0x100fe200080108b1 */
[----:B------:R2:W-:Y:S01]  /*8bc0*/  @!P1 SYNCS.ARRIVE.TRANS64.RED.A1T0 RZ, [R154+URZ], RZ ;  /* 0x000000ff9aff99a7 */ /* 0x0005e2000810043f */
[----:B------:R-:W-:Y:S01]  /*8bd0*/  @!P3 IMAD R158, R181, 0x40, R16 ;  /* 0x00000040b59eb824 */ /* 0x000fe200078e0210 */
[----:B------:R-:W4:Y:S01]  /*8be0*/  MUFU.EX2 R155, R155 ;  /* 0x0000009b009b7308 */ /* 0x000f220000000800 */
[--C-:B------:R-:W-:Y:S01]  /*8bf0*/  FFMA.FTZ R182, R182, UR10, -R177.reuse ;  /* 0x0000000ab6b67c23 */ /* 0x100fe200080108b1 */
[----:B------:R-:W-:Y:S01]  /*8c00*/  FFMA.FTZ R177, R183, UR10, -R177 ;  /* 0x0000000ab7b17c23 */ /* 0x000fe200080108b1 */
[-C--:B------:R-:W-:Y:S01]  /*8c10*/  FMUL.FTZ R109, R109, R12.reuse ;  /* 0x0000000c6d6d7220 */ /* 0x080fe20000410000 */
[----:B------:R-:W-:Y:S01]  /*8c20*/  @!P3 LEA R158, R158, UR48, 0x2 ;  /* 0x000000309e9ebc11 */ /* 0x000fe2000f8e10ff */
[-C--:B------:R-:W-:Y:S01]  /*8c30*/  FMUL.FTZ R112, R112, R12.reuse ;  /* 0x0000000c70707220 */ /* 0x080fe20000410000 */
[----:B--2---:R-:W-:Y:S01]  /*8c40*/  FADD.FTZ R154, R14, R5 ;  /* 0x000000050e9a7221 */ /* 0x004fe20000010000 */
[----:B------:R-:W-:Y:S01]  /*8c50*/  FMUL.FTZ R113, R113, R12 ;  /* 0x0000000c71717220 */ /* 0x000fe20000410000 */
[----:B------:R-:W2:Y:S01]  /*8c60*/  MUFU.EX2 R173, R173 ;  /* 0x000000ad00ad7308 */ /* 0x000ea20000000800 */
[----:B---3--:R-:W-:Y:S01]  /*8c70*/  FFMA.FTZ R4, R11, R4, R176 ;  /* 0x000000040b047223 */ /* 0x008fe200000100b0 */
[----:B------:R-:W-:Y:S01]  /*8c80*/  FADD.FTZ R5, R15, R154 ;  /* 0x0000009a0f057221 */ /* 0x000fe20000010000 */
[----:B------:R-:W-:Y:S01]  /*8c90*/  @!P3 STS [R158+0x28800], R12 ;  /* 0x0288000c9e00b388 */ /* 0x000fe20000000800 */
[-C--:B------:R-:W-:Y:S01]  /*8ca0*/  FMUL.FTZ R116, R116, R12.reuse ;  /* 0x0000000c74747220 */ /* 0x080fe20000410000 */
[-C--:B------:R-:W-:Y:S01]  /*8cb0*/  FMUL.FTZ R117, R117, R12.reuse ;  /* 0x0000000c75757220 */ /* 0x080fe20000410000 */
[----:B------:R-:W-:Y:S01]  /*8cc0*/  FADD.FTZ R154, R156, R5 ;  /* 0x000000059c9a7221 */ /* 0x000fe20000010000 */
[----:B------:R3:W-:Y:S01]  /*8cd0*/  @!P3 STS [R158+0x28820], R11 ;  /* 0x0288200b9e00b388 */ /* 0x0007e20000000800 */
        /* <DEDUP_REMOVED lines=17> */
[----:B-----5:R-:W-:Y:S01]  /*8df0*/  FADD.FTZ R4, R180, R5 ;  /* 0x00000005b4047221 */ /* 0x020fe20000010000 */
[-C--:B------:R-:W-:Y:S01]  /*8e00*/  FMUL.FTZ R144, R144, R12.reuse ;  /* 0x0000000c90907220 */ /* 0x080fe20000410000 */
[-C--:B------:R-:W-:Y:S01]  /*8e10*/  FMUL.FTZ R145, R145, R12.reuse ;  /* 0x0000000c91917220 */ /* 0x080fe20000410000 */
[-C--:B------:R-:W-:Y:S01]  /*8e20*/  FMUL.FTZ R148, R148, R12.reuse ;  /* 0x0000000c94947220 */ /* 0x080fe20000410000 */
[----:B------:R-:W-:Y:S01]  /*8e30*/  FMUL.FTZ R149, R149, R12 ;  /* 0x0000000c95957220 */ /* 0x000fe20000410000 */
[----:B------:R-:W-:Y:S01]  /*8e40*/  F2FP.F16.F32.PACK_AB R152, R152, R13 ;  /* 0x0000000d9898723e */ /* 0x000fe200000000ff */
[-C--:B------:R-:W-:Y:S01]  /*8e50*/  FMUL.FTZ R26, R26, R11.reuse ;  /* 0x0000000b1a1a7220 */ /* 0x080fe20000410000 */
[----:B------:R-:W5:Y:S01]  /*8e60*/  MUFU.EX2 R163, R163 ;  /* 0x000000a300a37308 */ /* 0x000f620000000800 */
[----:B----4-:R-:W-:Y:S01]  /*8e70*/  FADD.FTZ R5, R159, R4 ;  /* 0x000000049f057221 */ /* 0x010fe20000010000 */
[----:B---3--:R-:W-:Y:S01]  /*8e80*/  F2FP.F16.F32.PACK_AB R158, R153, R20 ;  /* 0x00000014999e723e */ /* 0x008fe200000000ff */
[-C--:B------:R-:W-:Y:S01]  /*8e90*/  FMUL.FTZ R27, R27, R11.reuse ;  /* 0x0000000b1b1b7220 */ /* 0x080fe20000410000 */
[----:B------:R-:W-:Y:S01]  /*8ea0*/  F2FP.F16.F32.PACK_AB R156, R21, R156 ;  /* 0x0000009c159c723e */ /* 0x000fe200000000ff */
[-C--:B------:R-:W-:Y:S01]  /*8eb0*/  FMUL.FTZ R30, R30, R11.reuse ;  /* 0x0000000b1e1e7220 */ /* 0x080fe20000410000 */
[-C--:B------:R-:W-:Y:S01]  /*8ec0*/  FMUL.FTZ R31, R31, R11.reuse ;  /* 0x0000000b1f1f7220 */ /* 0x080fe20000410000 */
[-C--:B------:R-:W-:Y:S01]  /*8ed0*/  FMUL.FTZ R34, R34, R11.reuse ;  /* 0x0000000b22227220 */ /* 0x080fe20000410000 */
[----:B------:R-:W-:Y:S01]  /*8ee0*/  MUFU.EX2 R160, R160 ;  /* 0x000000a000a07308 */ /* 0x000fe20000000800 */
        /* <DEDUP_REMOVED lines=41> */
[----:B------:R-:W-:Y:S01]  /*9180*/  F2FP.F16.F32.PACK_AB R153, R155, R176 ;  /* 0x000000b09b99723e */ /* 0x000fe200000000ff */
[----:B------:R-:W-:Y:S01]  /*9190*/  FMUL.FTZ R95, R95, R11 ;  /* 0x0000000b5f5f7220 */ /* 0x000fe20000410000 */
[----:B------:R-:W-:Y:S01]  /*91a0*/  F2FP.F16.F32.PACK_AB R155, R180, R173 ;  /* 0x000000adb49b723e */ /* 0x000fe200000000ff */
[----:B------:R-:W-:Y:S01]  /*91b0*/  FADD.FTZ R154, R160, R179 ;  /* 0x000000b3a09a7221 */ /* 0x000fe20000010000 */
[C---:B---3--:R-:W-:Y:S01]  /*91c0*/  F2FP.F16.F32.PACK_AB R160, R157.reuse, R160 ;  /* 0x000000a09da0723e */ /* 0x048fe200000000ff */
[----:B------:R-:W-:Y:S01]  /*91d0*/  FMUL.FTZ R98, R98, R11 ;  /* 0x0000000b62627220 */ /* 0x000fe20000410000 */
[----:B------:R-:W3:Y:S01]  /*91e0*/  MUFU.EX2 R196, R196 ;  /* 0x000000c400c47308 */ /* 0x000ee20000000800 */
[----:B------:R-:W-:Y:S01]  /*91f0*/  FADD.FTZ R154, R157, R154 ;  /* 0x0000009a9d9a7221 */ /* 0x000fe20000010000 */
[----:B--2---:R-:W-:Y:S01]  /*9200*/  FADD.FTZ R5, R167, R4 ;  /* 0x00000004a7057221 */ /* 0x004fe20000010000 */
[----:B------:R-:W-:Y:S01]  /*9210*/  F2FP.F16.F32.PACK_AB R157, R192, R159 ;  /* 0x0000009fc09d723e */ /* 0x000fe200000000ff */
[----:B------:R-:W-:Y:S01]  /*9220*/  FMUL.FTZ R99, R99, R11 ;  /* 0x0000000b63637220 */ /* 0x000fe20000410000 */
[----:B------:R-:W-:Y:S01]  /*9230*/  F2FP.F16.F32.PACK_AB R159, R194, R163 ;  /* 0x000000a3c29f723e */ /* 0x000fe200000000ff */
[-C--:B------:R-:W-:Y:S01]  /*9240*/  FMUL.FTZ R102, R102, R11.reuse ;  /* 0x0000000b66667220 */ /* 0x080fe20000410000 */
[-C--:B------:R-:W-:Y:S01]  /*9250*/  FMUL.FTZ R103, R103, R11.reuse ;  /* 0x0000000b67677220 */ /* 0x080fe20000410000 */
[----:B------:R-:W2:Y:S01]  /*9260*/  MUFU.EX2 R164, R164 ;  /* 0x000000a400a47308 */ /* 0x000ea20000000800 */
        /* <DEDUP_REMOVED lines=15> */
[----:B------:R-:W-:Y:S01]  /*9360*/  FMUL.FTZ R126, R126, R11 ;  /* 0x0000000b7e7e7220 */ /* 0x000fe20000410000 */
[----:B------:R-:W3:Y:S01]  /*9370*/  MUFU.EX2 R165, R165 ;  /* 0x000000a500a57308 */ /* 0x000ee20000000800 */
[C---:B--2---:R-:W-:Y:S01]  /*9380*/  FADD.FTZ R12, R164.reuse, R179 ;  /* 0x000000b3a40c7221 */ /* 0x044fe20000010000 */
[----:B------:R-:W-:Y:S01]  /*9390*/  F2FP.F16.F32.PACK_AB R162, R164, R161 ;  /* 0x000000a1a4a2723e */ /* 0x000fe200000000ff */
[----:B------:R-:W-:Y:S01]  /*93a0*/  FMUL.FTZ R127, R127, R11 ;  /* 0x0000000b7f7f7220 */ /* 0x000fe20000410000 */
[----:B------:R-:W-:Y:S01]  /*93b0*/  F2FP.F16.F32.PACK_AB R161, R196, R167 ;  /* 0x000000a7c4a1723e */ /* 0x000fe200000000ff */
        /* <DEDUP_REMOVED lines=10> */
[-C--:B------:R-:W-:Y:S01]  /*9460*/  FMUL.FTZ R142, R142, R11.reuse ;  /* 0x0000000b8e8e7220 */ /* 0x080fe20000410000 */
[----:B------:R-:W5:Y:S01]  /*9470*/  MUFU.EX2 R168, R168 ;  /* 0x000000a800a87308 */ /* 0x000f620000000800 */
[----:B---3--:R-:W-:Y:S01]  /*9480*/  FADD.FTZ R13, R165, R12 ;  /* 0x0000000ca50d7221 */ /* 0x008fe20000010000 */
[-C--:B------:R-:W-:Y:S01]  /*9490*/  FMUL.FTZ R143, R143, R11.reuse ;  /* 0x0000000b8f8f7220 */ /* 0x080fe20000410000 */
[-C--:B------:R-:W-:Y:S01]  /*94a0*/  FMUL.FTZ R146, R146, R11.reuse ;  /* 0x0000000b92927220 */ /* 0x080fe20000410000 */
[-C--:B------:R-:W-:Y:S01]  /*94b0*/  FMUL.FTZ R147, R147, R11.reuse ;  /* 0x0000000b93937220 */ /* 0x080fe20000410000 */
[-C--:B------:R-:W-:Y:S01]  /*94c0*/  FMUL.FTZ R150, R150, R11.reuse ;  /* 0x0000000b96967220 */ /* 0x080fe20000410000 */
[----:B------:R-:W-:-:S02]  /*94d0*/  FMUL.FTZ R151, R151, R11 ;  /* 0x0000000b97977220 */ /* 0x000fc40000410000 */
[----:B------:R-:W3:Y:S01]  /*94e0*/  MUFU.EX2 R175, R175 ;  /* 0x000000af00af7308 */ /* 0x000ee20000000800 */
[C---:B--2---:R-:W-:Y:S01]  /*94f0*/  FADD.FTZ R4, R174.reuse, R5 ;  /* 0x00000005ae047221 */ /* 0x044fe20000010000 */
[----:B------:R-:W-:-:S05]  /*9500*/  F2FP.F16.F32.PACK_AB R163, R174, R171 ;  /* 0x000000abaea3723e */ /* 0x000fca00000000ff */
[----:B------:R4:W-:Y:S01]  /*9510*/  STSM.16.M88.4 [R19], R160 ;  /* 0x000000a013007844 */ /* 0x0009e20000000200 */
[----:B------:R-:W2:Y:S01]  /*9520*/  MUFU.EX2 R172, R172 ;  /* 0x000000ac00ac7308 */ /* 0x000ea20000000800 */
[C---:B-----5:R-:W-:Y:S01]  /*9530*/  FADD.FTZ R12, R168.reuse, R13 ;  /* 0x0000000da80c7221 */ /* 0x060fe20000010000 */
[----:B------:R-:W-:-:S03]  /*9540*/  F2FP.F16.F32.PACK_AB R164, R168, R165 ;  /* 0x000000a5a8a4723e */ /* 0x000fc600000000ff */
[----:B------:R-:W-:-:S03]  /*9550*/  FADD.FTZ R5, R169, R12 ;  /* 0x0000000ca9057221 */ /* 0x000fc60000010000 */
[----:B------:R-:W5:Y:S01]  /*9560*/  MUFU.EX2 R182, R182 ;  /* 0x000000b600b67308 */ /* 0x000f620000000800 */
[----:B---3--:R-:W-:Y:S01]  /*9570*/  FADD.FTZ R13, R175, R4 ;  /* 0x00000004af0d7221 */ /* 0x008fe20000010000 */
[----:B------:R-:W-:-:S03]  /*9580*/  F2FP.F16.F32.PACK_AB R165, R178, R175 ;  /* 0x000000afb2a5723e */ /* 0x000fc600000000ff */
[----:B------:R-:W-:-:S03]  /*9590*/  FADD.FTZ R13, R178, R13 ;  /* 0x0000000db20d7221 */ /* 0x000fc60000010000 */
[----:B------:R-:W3:Y:S01]  /*95a0*/  MUFU.EX2 R177, R177 ;  /* 0x000000b100b17308 */ /* 0x000ee20000000800 */
[C---:B--2---:R-:W-:Y:S01]  /*95b0*/  F2FP.F16.F32.PACK_AB R166, R172.reuse, R169 ;  /* 0x000000a9aca6723e */ /* 0x044fe200000000ff */
[----:B------:R-:W-:Y:S01]  /*95c0*/  FADD.FTZ R5, R172, R5 ;  /* 0x00000005ac057221 */ /* 0x000fe20000010000 */
[----:B-----5:R-:W-:Y:S01]  /*95d0*/  FADD.FTZ R4, R182, R13 ;  /* 0x0000000db6047221 */ /* 0x020fe20000010000 */
[----:B---3--:R-:W-:-:S03]  /*95e0*/  F2FP.F16.F32.PACK_AB R167, R177, R182 ;  /* 0x000000b6b1a7723e */ /* 0x008fc600000000ff */
[----:B------:R-:W-:Y:S02]  /*95f0*/  FADD.FTZ R4, R177, R4 ;  /* 0x00000004b1047221 */ /* 0x000fe40000010000 */
[----:B------:R4:W-:Y:S01]  /*9600*/  STSM.16.M88.4 [R22], R164 ;  /* 0x000000a416007844 */ /* 0x0009e20000000200 */
[----:B------:R-:W-:Y:S05]  /*9610*/  @!P0 BRA `(.L_x_4016) ;  /* 0x0000000000048947 */ /* 0x000fea0003800000 */
[----:B------:R-:W-:Y:S01]  /*9620*/  BPT.TRAP 0x1 ;  /* 0x000000040000795c */ /* 0x000fe20000300000 */
.L_x_4016:
[----:B------:R2:W3:Y:S01]  /*9630*/  SYNCS.PHASECHK.TRANS64.TRYWAIT P3, [UR23+0x28c50], R9 ;  /* 0x028c5009ff0075a7 */ /* 0x0004e20008060157 */
[----:B------:R-:W-:Y:S05]  /*9640*/  @!P0 BRA `(.L_x_4017) ;  /* 0x0000000000048947 */ /* 0x000fea0003800000 */
[----:B------:R-:W-:Y:S01]  /*9650*/  BPT.TRAP 0x1 ;  /* 0x000000040000795c */ /* 0x000fe20000300000 */
.L_x_4017:
[----:B---3--:R-:W-:Y:S05]  /*9660*/  @P3 BRA `(.L_x_4018) ;  /* 0x0000000000083947 */ /* 0x008fea0003800000 */
[----:B------:R-:W3:Y:S02]  /*9670*/  SYNCS.PHASECHK.TRANS64.TRYWAIT P3, [UR23+0x28c50], R9 ;  /* 0x028c5009ff0075a7 */ /* 0x000ee40008060157 */
[----:B---3--:R-:W-:Y:S05]  /*9680*/  @!P3 BRA `(.L_x_4019) ;  /* 0x000000800090b947 */ /* 0x008fea0003800000 */
.L_x_4018:
        /* <DEDUP_REMOVED lines=39> */
[----:B-12---:R-:W-:-:S07]  /*9900*/  IMAD.MOV.U32 R9, RZ, RZ, R10 ;  /* 0x000000ffff097224 */ /* 0x006fce00078e000a */
.L_x_4011:
[----:B------:R-:W-:-:S13]  /*9910*/  ISETP.GE.AND P2, PT, R9, UR41, PT ;  /* 0x0000002909007c0c */ /* 0x000fda000bf46270 */
[----:B------:R-:W-:Y:S05]  /*9920*/  @!P2 BRA `(.L_x_4021) ;  /* 0x0000002000c4a947 */ /* 0x000fea0003800000 */
[----:B---3--:R-:W-:Y:S01]  /*9930*/  IMAD.MOV.U32 R12, RZ, RZ, R8 ;  /* 0x000000ffff0c7224 */ /* 0x008fe200078e0008 */
[----:B------:R-:W-:Y:S01]  /*9940*/  UMOV UR21, UR39 ;  /* 0x0000002700157c82 */ /* 0x000fe20008000000 */
[----:B------:R-:W-:Y:S01]  /*9950*/  IMAD.MOV.U32 R13, RZ, RZ, R7 ;  /* 0x000000ffff0d7224 */ /* 0x000fe200078e0007 */
[----:B------:R-:W-:Y:S01]  /*9960*/  ULDC UR22, c[0x0][0x9e4] ;  /* 0x0002790000167ab9 */ /* 0x000fe20000000800 */
[----:B------:R-:W-:Y:S01]  /*9970*/  ULDC UR23, c[0x0][0x9dc] ;  /* 0x0002770000177ab9 */ /* 0x000fe20000000800 */
[----:B------:R-:W-:Y:S01]  /*9980*/  ULDC UR24, c[0x0][0x288] ;  /* 0x0000a20000187ab9 */ /* 0x000fe20000000800 */
[----:B------:R-:W-:Y:S01]  /*9990*/  ULDC UR20, c[0x0][0x988] ;  /* 0x0002620000147ab9 */ /* 0x000fe20000000800 */
[----:B------:R-:W-:-:S05]  /*99a0*/  ULDC UR25, c[0x0][0x9e0] ;  /* 0x0002780000197ab9 */ /* 0x000fca0000000800 */
.L_x_4038:
[----:B------:R-:W-:-:S04]  /*99b0*/  UIADD3 UR39, UR21, 0x1, URZ ;  /* 0x0000000115277890 */ /* 0x000fc8000fffe03f */
[----:B------:R-:W-:-:S04]  /*99c0*/  UISETP.NE.AND UP0, UPT, UR39, 0x2, UPT ;  /* 0x000000022700788c */ /* 0x000fc8000bf05270 */
[----:B------:R-:W-:Y:S02]  /*99d0*/  USEL UR6, URZ, 0x1, UP0 ;  /* 0x000000013f067887 */ /* 0x000fe40008000000 */
[----:B------:R-:W-:Y:S02]  /*99e0*/  USEL UR39, UR39, URZ, UP0 ;  /* 0x0000003f27277287 */ /* 0x000fe40008000000 */
[----:B------:R-:W-:Y:S01]  /*99f0*/  ULOP3.LUT UR38, UR38, UR6, URZ, 0x3c, !UPT ;  /* 0x0000000626267292 */ /* 0x000fe2000f8e3c3f */
[----:B-1-3--:R-:W-:Y:S11]  /*9a00*/  @!P0 BRA `(.L_x_4022) ;  /* 0x0000000000048947 */ /* 0x00aff60003800000 */
[----:B------:R-:W-:Y:S01]  /*9a10*/  BPT.TRAP 0x1 ;  /* 0x000000040000795c */ /* 0x000fe20000300000 */
.L_x_4022:
[----:B------:R-:W-:Y:S01]  /*9a20*/  ULEA UR26, UR39, UR48, 0x3 ;  /* 0x00000030271a7291 */ /* 0x000fe2000f8e183f */
[----:B------:R-:W-:-:S04]  /*9a30*/  MOV R10, UR38 ;  /* 0x00000026000a7c02 */ /* 0x000fc80008000f00 */
[----:B------:R-:W-:-:S04]  /*9a40*/  SHF.L.U32 R10, R10, 0x1f, RZ ;  /* 0x0000001f0a0a7819 */ /* 0x000fc800000006ff */
[----:B------:R3:W1:Y:S01]  /*9a50*/  SYNCS.PHASECHK.TRANS64.TRYWAIT P2, [UR26+0x28c30], R10 ;  /* 0x028c300aff0075a7 */ /* 0x000662000804015a */
[----:B------:R-:W-:Y:S05]  /*9a60*/  @!P0 BRA `(.L_x_4023) ;  /* 0x0000000000048947 */ /* 0x000fea0003800000 */
[----:B------:R-:W-:Y:S01]  /*9a70*/  BPT.TRAP 0x1 ;  /* 0x000000040000795c */ /* 0x000fe20000300000 */
.L_x_4023:
[----:B-1----:R-:W-:Y:S05]  /*9a80*/  @P2 BRA `(.L_x_4024) ;  /* 0x0000000000082947 */ /* 0x002fea0003800000 */
[----:B------:R-:W1:Y:S02]  /*9a90*/  SYNCS.PHASECHK.TRANS64.TRYWAIT P2, [UR26+0x28c30], R10 ;  /* 0x028c300aff0075a7 */ /* 0x000e64000804015a */
[----:B-1----:R-:W-:Y:S05]  /*9aa0*/  @!P2 BRA `(.L_x_4025) ;  /* 0x0000007c009ca947 */ /* 0x002fea0003800000 */
.L_x_4024:
[----:B------:R-:W-:Y:S01]  /*9ab0*/  R2UR UR18, R3 ;  /* 0x00000000031272ca */ /* 0x000fe200000e0000 */
[----:B--2-4-:R-:W-:Y:S01]  /*9ac0*/  WARPGROUP.ARRIVE ;  /* 0x00000000000079c5 */ /* 0x014fe20000000000 */
[----:B------:R-:W-:Y:S01]  /*9ad0*/  UMOV UR19, 0x40000040 ;  /* 0x4000004000137882 */ /* 0x000fe20000000000 */
[----:B------:R-:W-:Y:S01]  /*9ae0*/  UMOV UR7, 0x40000040 ;  /* 0x4000004000077882 */ /* 0x000fe20000000000 */
[----:B------:R-:W-:Y:S01]  /*9af0*/  UMOV UR11, 0x40000040 ;  /* 0x40000040000b7882 */ /* 0x000fe20000000000 */
[----:B------:R-:W-:Y:S01]  /*9b00*/  UMOV UR15, 0x40000040 ;  /* 0x40000040000f7882 */ /* 0x000fe20000000000 */
[----:B------:R-:W1:Y:S01]  /*9b10*/  LDC R15, c[0x0][0x2e0] ;  /* 0x0000b800ff0f7b82 */ /* 0x000e620000000800 */
[----:B------:R-:W-:-:S04]  /*9b20*/  IMAD.U32 R11, RZ, RZ, UR26 ;  /* 0x0000001aff0b7e24 */ /* 0x000fc8000f8e00ff */
        /* <DEDUP_REMOVED lines=10> */
[----:B------:R-:W-:Y:S01]  /*9bd0*/  HGMMA.64x64x16.F32 R152, gdesc[UR4], R152, gsb0 ;  /* 0x00e00000049879f0 */ /* 0x000fe20008000898 */
[----:B------:R-:W-:Y:S02]  /*9be0*/  ULOP3.LUT UR6, URZ, UR23, URZ, 0x33, !UPT ;  /* 0x000000173f067292 */ /* 0x000fe4000f8e333f */
[----:B------:R-:W-:Y:S02]  /*9bf0*/  WARPGROUP.DEPBAR.LE gsb0, 0x0 ;  /* 0x00008000000079c5 */ /* 0x000fe40000010000 */
[----:B------:R-:W-:-:S06]  /*9c00*/  WARPGROUP.ARRIVE ;  /* 0x00000000000079c5 */ /* 0x000fcc0000000000 */
[----:B------:R-:W-:Y:S03]  /*9c10*/  HGMMA.64x64x16.F32 R152, gdesc[UR8], R152, gsb0 ;  /* 0x00e00000089879f0 */ /* 0x000fe60008000898 */
[----:B------:R-:W-:Y:S02]  /*9c20*/  WARPGROUP.DEPBAR.LE gsb0, 0x0 ;  /* 0x00008000000079c5 */ /* 0x000fe40000010000 */
[----:B------:R-:W-:-:S06]  /*9c30*/  WARPGROUP.ARRIVE ;  /* 0x00000000000079c5 */ /* 0x000fcc0000000000 */
[----:B------:R-:W-:Y:S03]  /*9c40*/  HGMMA.64x64x16.F32 R152, gdesc[UR12], R152, gsb0 ;  /* 0x00e000000c9879f0 */ /* 0x000fe60008000898 */
[----:B------:R-:W-:Y:S02]  /*9c50*/  WARPGROUP.DEPBAR.LE gsb0, 0x0 ;  /* 0x00008000000079c5 */ /* 0x000fe40000010000 */
[----:B------:R2:W-:Y:S02]  /*9c60*/  @!P1 SYNCS.ARRIVE.TRANS64.RED.A1T0 RZ, [R8+URZ], RZ ;  /* 0x000000ff08ff99a7 */ /* 0x0005e4000810043f */
[----:B--2---:R-:W-:-:S05]  /*9c70*/  IADD3 R8, -R7, 0x1, RZ ;  /* 0x0000000107087810 */ /* 0x004fca0007ffe1ff */
        /* <DEDUP_REMOVED lines=17> */
.L_x_4028:
[----:B------:R-:W-:-:S05]  /*9d90*/  IMAD.U32 R192, RZ, RZ, UR22 ;  /* 0x00000016ffc07e24 */ /* 0x000fca000f8e00ff */
[----:B------:R-:W-:-:S13]  /*9da0*/  ISETP.NE.AND P2, PT, R192, 0x1, PT ;  /* 0x00000001c000780c */ /* 0x000fda0003f45270 */
[----:B------:R-:W1:Y:S02]  /*9db0*/  @P2 LDC.64 R194, c[0x0][0x9e8] ;  /* 0x00027a00ffc22b82 */ /* 0x000e640000000a00 */
[----:B-1----:R-:W-:-:S05]  /*9dc0*/  @P2 IMAD.HI.U32 R194, R20, R194, RZ ;  /* 0x000000c214c22227 */ /* 0x002fca00078e00ff */
[----:B------:R-:W-:-:S07]  /*9dd0*/  @P2 SHF.R.U32.HI R20, RZ, R195, R194 ;  /* 0x000000c3ff142219 */ /* 0x000fce00000116c2 */
.L_x_4029:
[----:B------:R-:W-:Y:S05]  /*9de0*/  BSYNC B0 ;  /* 0x0000000000007941 */ /* 0x000fea0003800000 */
.L_x_4027:
[----:B------:R-:W-:-:S04]  /*9df0*/  IMAD R21, R20, R192, -R7 ;  /* 0x000000c014157224 */ /* 0x000fc800078e0a07 */
[----:B------:R-:W-:-:S05]  /*9e00*/  IMAD.IADD R21, R21, 0x1, -R2 ;  /* 0x0000000115157824 */ /* 0x000fca00078e0a02 */
[----:B------:R-:W-:Y:S02]  /*9e10*/  VIADDMNMX R8, R21, R192, R8, PT ;  /* 0x000000c015087246 */ /* 0x000fe40003800108 */
[----:B------:R-:W-:-:S07]  /*9e20*/  VIMNMX R14, R14, R21, !PT ;  /* 0x000000150e0e7248 */ /* 0x000fce0007fe0100 */
.L_x_4026:
        /* <DEDUP_REMOVED lines=67> */
.L_x_4032:
[----:B------:R-:W-:-:S05]  /*a260*/  IMAD.U32 R192, RZ, RZ, UR22 ;  /* 0x00000016ffc07e24 */ /* 0x000fca000f8e00ff */
[----:B------:R-:W-:-:S13]  /*a270*/  ISETP.NE.AND P3, PT, R192, 0x1, PT ;  /* 0x00000001c000780c */ /* 0x000fda0003f65270 */
[----:B------:R-:W1:Y:S02]  /*a280*/  @P3 LDC.64 R14, c[0x0][0x9e8] ;  /* 0x00027a00ff0e3b82 */ /* 0x000e640000000a00 */
[----:B-1----:R-:W-:-:S05]  /*a290*/  @P3 IMAD.HI.U32 R14, R21, R14, RZ ;  /* 0x0000000e150e3227 */ /* 0x002fca00078e00ff */
[----:B------:R-:W-:-:S07]  /*a2a0*/  @P3 SHF.R.U32.HI R21, RZ, R15, R14 ;  /* 0x0000000fff153219 */ /* 0x000fce000001160e */
.L_x_4033:
[----:B------:R-:W-:Y:S05]  /*a2b0*/  BSYNC B0 ;  /* 0x0000000000007941 */ /* 0x000fea0003800000 */
.L_x_4031:
[----:B------:R-:W-:-:S04]  /*a2c0*/  IMAD R21, R21, R192, -R7 ;  /* 0x000000c015157224 */ /* 0x000fc800078e0a07 */
[----:B------:R-:W-:-:S05]  /*a2d0*/  IMAD.IADD R21, R21, 0x1, -R2 ;  /* 0x0000000115157824 */ /* 0x000fca00078e0a02 */
[----:B------:R-:W-:Y:S02]  /*a2e0*/  VIADDMNMX R8, R21, R192, R8, PT ;  /* 0x000000c015087246 */ /* 0x000fe40003800108 */
[----:B------:R-:W-:-:S07]  /*a2f0*/  VIMNMX R20, R20, R21, !PT ;  /* 0x0000001514147248 */ /* 0x000fce0007fe0100 */
.L_x_4030:
        /* <DEDUP_REMOVED lines=8> */
[----:B------:R-:W-:Y:S02]  /*a380*/  ISETP.GT.AND P3, PT, R20, RZ, P2 ;  /* 0x000000ff1400720c */ /* 0x000fe40001764270 */
        /* <DEDUP_REMOVED lines=24> */
[----:B------:R-:W-:Y:S01]  /*a510*/  ISETP.GT.AND P5, PT, R20, 0x20, P2 ;  /* 0x000000201400780c */ /* 0x000fe200017a4270 */
        /* <DEDUP_REMOVED lines=38> */
[--C-:B------:R-:W-:Y:S01]  /*a780*/  FFMA.FTZ R160, R168, UR10, -R14.reuse ;  /* 0x0000000aa8a07c23 */ /* 0x100fe2000801080e */
[----:B------:R-:W-:Y:S01]  /*a790*/  ISETP.GT.AND P3, PT, R20, 0x29, P2 ;  /* 0x000000291400780c */ /* 0x000fe20001764270 */
[--C-:B------:R-:W-:Y:S01]  /*a7a0*/  FFMA.FTZ R152, R152, UR10, -R14.reuse ;  /* 0x0000000a98987c23 */ /* 0x100fe2000801080e */
[----:B------:R-:W-:Y:S01]  /*a7b0*/  FMNMX.FTZ R154, R170, R21, !PT ;  /* 0x00000015aa9a7209 */ /* 0x000fe20007810000 */
[--C-:B------:R-:W-:Y:S01]  /*a7c0*/  FFMA.FTZ R21, R153, UR10, -R14.reuse ;  /* 0x0000000a99157c23 */ /* 0x100fe2000801080e */
[----:B------:R-:W-:Y:S01]  /*a7d0*/  ISETP.LT.OR P3, PT, R8, 0x2a, P3 ;  /* 0x0000002a0800780c */ /* 0x000fe20001f61670 */
[----:B------:R-:W-:Y:S01]  /*a7e0*/  FFMA.FTZ R156, R156, UR10, -R14 ;  /* 0x0000000a9c9c7c23 */ /* 0x000fe2000801080e */
[----:B------:R-:W-:Y:S01]  /*a7f0*/  FMNMX.FTZ R153, R171, R154, !PT ;  /* 0x0000009aab997209 */ /* 0x000fe20007810000 */
[----:B------:R-:W-:Y:S01]  /*a800*/  MUFU.EX2 R152, R152 ;  /* 0x0000009800987308 */ /* 0x000fe20000000800 */
[----:B------:R-:W-:-:S02]  /*a810*/  FSEL R175, R175, -INF , !P3 ;  /* 0xff800000afaf7808 */ /* 0x000fc40005800000 */
[----:B------:R-:W-:Y:S02]  /*a820*/  ISETP.GT.AND P3, PT, R20, 0x31, P2 ;  /* 0x000000311400780c */ /* 0x000fe40001764270 */
[----:B------:R-:W-:Y:S02]  /*a830*/  FMNMX.FTZ R154, R174, R153, !PT ;  /* 0x00000099ae9a7209 */ /* 0x000fe40007810000 */
[----:B------:R-:W-:Y:S01]  /*a840*/  ISETP.LT.OR P3, PT, R8, 0x32, P3 ;  /* 0x000000320800780c */ /* 0x000fe20001f61670 */
[----:B------:R-:W-:Y:S01]  /*a850*/  MUFU.EX2 R21, R21 ;  /* 0x0000001500157308 */ /* 0x000fe20000000800 */
[----:B------:R-:W-:Y:S02]  /*a860*/  FMNMX.FTZ R153, R175, R154, !PT ;  /* 0x0000009aaf997209 */ /* 0x000fe40007810000 */
[----:B------:R-:W-:Y:S02]  /*a870*/  ISETP.GT.AND P2, PT, R20, 0x39, P2 ;  /* 0x000000391400780c */ /* 0x000fe40001744270 */
[----:B------:R-:W-:-:S02]  /*a880*/  FSEL R179, R179, -INF , !P3 ;  /* 0xff800000b3b37808 */ /* 0x000fc40005800000 */
[----:B------:R-:W-:Y:S01]  /*a890*/  FMNMX.FTZ R20, R178, R153, !PT ;  /* 0x00000099b2147209 */ /* 0x000fe20007810000 */
[--C-:B------:R-:W-:Y:S01]  /*a8a0*/  FFMA.FTZ R153, R157, UR10, -R14.reuse ;  /* 0x0000000a9d997c23 */ /* 0x100fe2000801080e */
[----:B------:R-:W-:Y:S01]  /*a8b0*/  ISETP.LT.OR P2, PT, R8, 0x3a, P2 ;  /* 0x0000003a0800780c */ /* 0x000fe20001741670 */
[----:B------:R-:W-:Y:S01]  /*a8c0*/  MUFU.EX2 R154, R156 ;  /* 0x0000009c009a7308 */ /* 0x000fe20000000800 */
[----:B------:R-:W-:Y:S01]  /*a8d0*/  FMNMX.FTZ R157, R179, R20, !PT ;  /* 0x00000014b39d7209 */ /* 0x000fe20007810000 */
[--C-:B------:R-:W-:Y:S01]  /*a8e0*/  FFMA.FTZ R20, R164, UR10, -R14.reuse ;  /* 0x0000000aa4147c23 */ /* 0x100fe2000801080e */
[----:B------:R-:W-:Y:S01]  /*a8f0*/  FSEL R183, R183, -INF , !P2 ;  /* 0xff800000b7b77808 */ /* 0x000fe20005000000 */
[--C-:B------:R-:W-:Y:S01]  /*a900*/  FFMA.FTZ R164, R172, UR10, -R14.reuse ;  /* 0x0000000aaca47c23 */ /* 0x100fe2000801080e */
[----:B------:R-:W-:Y:S01]  /*a910*/  FMNMX.FTZ R8, R182, R157, !PT ;  /* 0x0000009db6087209 */ /* 0x000fe20007810000 */
[--C-:B------:R-:W-:Y:S01]  /*a920*/  FFMA.FTZ R157, R161, UR10, -R14.reuse ;  /* 0x0000000aa19d7c23 */ /* 0x100fe2000801080e */
[----:B------:R-:W-:Y:S01]  /*a930*/  FSEL R168, R7, RZ, P5 ;  /* 0x000000ff07a87208 */ /* 0x000fe20002800000 */
[----:B------:R-:W-:Y:S01]  /*a940*/  MUFU.EX2 R153, R153 ;  /* 0x0000009900997308 */ /* 0x000fe20000000800 */
[----:B------:R-:W-:Y:S01]  /*a950*/  FMNMX.FTZ R8, R183, R8, !PT ;  /* 0x00000008b7087209 */ /* 0x000fe20007810000 */
[--C-:B------:R-:W-:Y:S01]  /*a960*/  FFMA.FTZ R161, R165, UR10, -R14.reuse ;  /* 0x0000000aa5a17c23 */ /* 0x100fe2000801080e */
[--C-:B------:R-:W-:Y:S01]  /*a970*/  FFMA.FTZ R165, R169, UR10, -R14.reuse ;  /* 0x0000000aa9a57c23 */ /* 0x100fe2000801080e */
[----:B------:R-:W-:Y:S01]  /*a980*/  FADD.FTZ R168, -R168, R13 ;  /* 0x0000000da8a87221 */ /* 0x000fe20000010100 */
[--C-:B------:R-:W-:Y:S01]  /*a990*/  FFMA.FTZ R169, R173, UR10, -R14.reuse ;  /* 0x0000000aada97c23 */ /* 0x100fe2000801080e */
[----:B------:R-:W1:Y:S01]  /*a9a0*/  SHFL.BFLY PT, R193, R8, 0x2, 0x1f ;  /* 0x0c401f0008c17f89 */ /* 0x000e6200000e0000 */
[--C-:B------:R-:W-:Y:S01]  /*a9b0*/  FFMA.FTZ R173, R177, UR10, -R14.reuse ;  /* 0x0000000ab1ad7c23 */ /* 0x100fe2000801080e */
[----:B------:R-:W-:Y:S01]  /*a9c0*/  FMUL.FTZ R13, R168, UR10 ;  /* 0x0000000aa80d7c20 */ /* 0x000fe20008410000 */
[----:B------:R-:W-:Y:S01]  /*a9d0*/  MUFU.EX2 R156, R192 ;  /* 0x000000c0009c7308 */ /* 0x000fe20000000800 */
[----:B------:R-:W-:Y:S01]  /*a9e0*/  FFMA.FTZ R168, R176, UR10, -R14 ;  /* 0x0000000ab0a87c23 */ /* 0x000fe2000801080e */
[----:B------:R-:W-:-:S02]  /*a9f0*/  IMAD.MOV R177, RZ, RZ, -R17 ;  /* 0x000000ffffb17224 */ /* 0x000fc400078e0a11 */
[----:B------:R-:W-:-:S03]  /*aa00*/  FFMA.FTZ R172, R180, UR10, -R14 ;  /* 0x0000000ab4ac7c23 */ /* 0x000fc6000801080e */
[----:B------:R-:W-:Y:S01]  /*aa10*/  ISETP.NE.AND P3, PT, R2, R177, PT ;  /* 0x000000b10200720c */ /* 0x000fe20003f65270 */
[----:B------:R-:W2:Y:S01]  /*aa20*/  MUFU.EX2 R13, R13 ;  /* 0x0000000d000d7308 */ /* 0x000ea20000000800 */
[----:B------:R-:W-:-:S07]  /*aa30*/  FFMA.FTZ R177, R181, UR10, -R14 ;  /* 0x0000000ab5b17c23 */ /* 0x000fce000801080e */
[----:B------:R-:W4:Y:S01]  /*aa40*/  MUFU.EX2 R157, R157 ;  /* 0x0000009d009d7308 */ /* 0x000f220000000800 */
[----:B-1----:R-:W-:-:S07]  /*aa50*/  FMNMX.FTZ R193, R8, R193, !PT ;  /* 0x000000c108c17209 */ /* 0x002fce0007810000 */
[----:B------:R-:W1:Y:S01]  /*aa60*/  MUFU.EX2 R20, R20 ;  /* 0x0000001400147308 */ /* 0x000e620000000800 */
[----:B--2---:R-:W-:Y:S01]  /*aa70*/  FFMA.FTZ R176, R13, R5, R152 ;  /* 0x000000050db07223 */ /* 0x004fe20000010098 */
[----:B------:R-:W2:Y:S01]  /*aa80*/  SHFL.BFLY PT, R8, R193, 0x1, 0x1f ;  /* 0x0c201f00c1087f89 */ /* 0x000ea200000e0000 */
[C---:B------:R-:W-:Y:S01]  /*aa90*/  F2FP.F16.F32.PACK_AB R152, R21.reuse, R152 ;  /* 0x000000981598723e */ /* 0x040fe200000000ff */
[-C--:B------:R-:W-:Y:S01]  /*aaa0*/  FMUL.FTZ R24, R24, R13.reuse ;  /* 0x0000000d18187220 */ /* 0x080fe20000410000 */
[----:B------:R-:W-:Y:S01]  /*aab0*/  FADD.FTZ R5, R21, R176 ;  /* 0x000000b015057221 */ /* 0x000fe20000010000 */
[-C--:B------:R-:W-:Y:S01]  /*aac0*/  FMUL.FTZ R25, R25, R13.reuse ;  /* 0x0000000d19197220 */ /* 0x080fe20000410000 */
[-C--:B------:R-:W-:Y:S01]  /*aad0*/  FMUL.FTZ R28, R28, R13.reuse ;  /* 0x0000000d1c1c7220 */ /* 0x080fe20000410000 */
[----:B------:R-:W5:Y:S01]  /*aae0*/  MUFU.EX2 R161, R161 ;  /* 0x000000a100a17308 */ /* 0x000f620000000800 */
[----:B------:R-:W-:Y:S01]  /*aaf0*/  FADD.FTZ R14, R154, R5 ;  /* 0x000000059a0e7221 */ /* 0x000fe20000010000 */
        /* <DEDUP_REMOVED lines=8> */
[----:B----4-:R-:W-:Y:S01]  /*ab80*/  F2FP.F16.F32.PACK_AB R156, R157, R156 ;  /* 0x0000009c9d9c723e */ /* 0x010fe200000000ff */
[-C--:B------:R-:W-:Y:S01]  /*ab90*/  FMUL.FTZ R37, R37, R13.reuse ;  /* 0x0000000d25257220 */ /* 0x080fe20000410000 */
[-C--:B------:R-:W-:Y:S01]  /*aba0*/  FMUL.FTZ R40, R40, R13.reuse ;  /* 0x0000000d28287220 */ /* 0x080fe20000410000 */
[----:B------:R-:W-:Y:S01]  /*abb0*/  FADD.FTZ R181, R157, R192 ;  /* 0x000000c09db57221 */ /* 0x000fe20000010000 */
[-C--:B------:R-:W-:Y:S01]  /*abc0*/  FMUL.FTZ R41, R41, R13.reuse ;  /* 0x0000000d29297220 */ /* 0x080fe20000410000 */
[-C--:B------:R-:W-:Y:S01]  /*abd0*/  FMUL.FTZ R44, R44, R13.reuse ;  /* 0x0000000d2c2c7220 */ /* 0x080fe20000410000 */
[----:B------:R-:W4:Y:S01]  /*abe0*/  MUFU.EX2 R165, R165 ;  /* 0x000000a500a57308 */ /* 0x000f220000000800 */
[-C--:B------:R-:W-:Y:S01]  /*abf0*/  FMUL.FTZ R45, R45, R13.reuse ;  /* 0x0000000d2d2d7220 */ /* 0x080fe20000410000 */
[----:B--2---:R-:W-:Y:S01]  /*ac00*/  FMNMX.FTZ R8, R193, R8, !PT ;  /* 0x00000008c1087209 */ /* 0x004fe20007810000 */
[-C--:B------:R-:W-:Y:S01]  /*ac10*/  FMUL.FTZ R48, R48, R13.reuse ;  /* 0x0000000d30307220 */ /* 0x080fe20000410000 */
[----:B------:R-:W-:Y:S01]  /*ac20*/  MOV R193, UR21 ;  /* 0x0000001500c17c02 */ /* 0x000fe20008000f00 */
[-C--:B------:R-:W-:Y:S01]  /*ac30*/  FMUL.FTZ R49, R49, R13.reuse ;  /* 0x0000000d31317220 */ /* 0x080fe20000410000 */
[C---:B------:R-:W-:Y:S01]  /*ac40*/  FSETP.NEU.FTZ.AND P2, PT, R8.reuse, -INF , PT ;  /* 0xff8000000800780b */ /* 0x040fe20003f5d000 */
[C---:B------:R-:W-:Y:S01]  /*ac50*/  FMUL.FTZ R180, R8.reuse, UR10 ;  /* 0x0000000a08b47c20 */ /* 0x040fe20008410000 */
[----:B------:R-:W2:Y:S01]  /*ac60*/  MUFU.EX2 R164, R164 ;  /* 0x000000a400a47308 */ /* 0x000ea20000000800 */
[----:B------:R-:W-:Y:S01]  /*ac70*/  @!P3 IMAD R14, R193, 0x40, R16 ;  /* 0x00000040c10eb824 */ /* 0x000fe200078e0210 */
[----:B------:R-:W-:Y:S01]  /*ac80*/  FSEL R5, R8, RZ, P2 ;  /* 0x000000ff08057208 */ /* 0x000fe20001000000 */
[-C--:B------:R-:W-:Y:S01]  /*ac90*/  FMUL.FTZ R52, R52, R13.reuse ;  /* 0x0000000d34347220 */ /* 0x080fe20000410000 */
[----:B------:R-:W-:Y:S01]  /*aca0*/  FSEL R176, R180, RZ, P2 ;  /* 0x000000ffb4b07208 */ /* 0x000fe20001000000 */
[-C--:B------:R-:W-:Y:S01]  /*acb0*/  FMUL.FTZ R53, R53, R13.reuse ;  /* 0x0000000d35357220 */ /* 0x080fe20000410000 */
[-C--:B------:R-:W-:Y:S01]  /*acc0*/  FMUL.FTZ R56, R56, R13.reuse ;  /* 0x0000000d38387220 */ /* 0x080fe20000410000 */
[----:B------:R-:W-:Y:S01]  /*acd0*/  FADD.FTZ R5, -R5, R12 ;  /* 0x0000000c05057221 */ /* 0x000fe20000010100 */
[----:B------:R-:W2:Y:S01]  /*ace0*/  MUFU.EX2 R169, R169 ;  /* 0x000000a900a97308 */ /* 0x000ea20000000800 */
[--C-:B------:R-:W-:Y:S01]  /*acf0*/  FFMA.FTZ R180, R155, UR10, -R176.reuse ;  /* 0x0000000a9bb47c23 */ /* 0x100fe200080108b0 */
[----:B------:R-:W-:Y:S01]  /*ad00*/  @!P3 LEA R155, R14, UR48, 0x2 ;  /* 0x000000300e9bbc11 */ /* 0x000fe2000f8e10ff */
[----:B-1----:R-:W-:Y:S01]  /*ad10*/  FADD.FTZ R14, R20, R181 ;  /* 0x000000b5140e7221 */ /* 0x002fe20000010000 */
[--C-:B------:R-:W-:Y:S01]  /*ad20*/  FFMA.FTZ R181, R159, UR10, -R176.reuse ;  /* 0x0000000a9fb57c23 */ /* 0x100fe200080108b0 */
[--C-:B------:R-:W-:Y:S01]  /*ad30*/  FFMA.FTZ R192, R162, UR10, -R176.reuse ;  /* 0x0000000aa2c07c23 */ /* 0x100fe200080108b0 */
[----:B------:R-:W-:Y:S01]  /*ad40*/  FFMA.FTZ R15, R15, UR10, -R176 ;  /* 0x0000000a0f0f7c23 */ /* 0x000fe200080108b0 */
[----:B-----5:R-:W-:Y:S01]  /*ad50*/  FADD.FTZ R159, R161, R14 ;  /* 0x0000000ea19f7221 */ /* 0x020fe20000010000 */
[----:B------:R-:W1:Y:S01]  /*ad60*/  MUFU.EX2 R168, R168 ;  /* 0x000000a800a87308 */ /* 0x000e620000000800 */
[----:B------:R-:W-:Y:S01]  /*ad70*/  FMUL.FTZ R5, R5, UR10 ;  /* 0x0000000a05057c20 */ /* 0x000fe20008410000 */
[--C-:B------:R-:W-:Y:S01]  /*ad80*/  FFMA.FTZ R158, R158, UR10, -R176.reuse ;  /* 0x0000000a9e9e7c23 */ /* 0x100fe200080108b0 */
[----:B---3--:R-:W-:Y:S01]  /*ad90*/  FADD.FTZ R162, R160, R159 ;  /* 0x0000009fa0a27221 */ /* 0x008fe20000010000 */
[--C-:B------:R-:W-:Y:S01]  /*ada0*/  FFMA.FTZ R163, R163, UR10, -R176.reuse ;  /* 0x0000000aa3a37c23 */ /* 0x100fe200080108b0 */
[--C-:B------:R-:W-:Y:S01]  /*adb0*/  FFMA.FTZ R193, R166, UR10, -R176.reuse ;  /* 0x0000000aa6c17c23 */ /* 0x100fe200080108b0 */
[----:B------:R-:W-:Y:S01]  /*adc0*/  FFMA.FTZ R167, R167, UR10, -R176 ;  /* 0x0000000aa7a77c23 */ /* 0x000fe200080108b0 */
[----:B----4-:R-:W-:Y:S01]  /*add0*/  FADD.FTZ R195, R165, R162 ;  /* 0x000000a2a5c37221 */ /* 0x010fe20000010000 */
[----:B------:R-:W3:Y:S01]  /*ade0*/  MUFU.EX2 R173, R173 ;  /* 0x000000ad00ad7308 */ /* 0x000ee20000000800 */
[--C-:B------:R-:W-:Y:S01]  /*adf0*/  FFMA.FTZ R171, R171, UR10, -R176.reuse ;  /* 0x0000000aabab7c23 */ /* 0x100fe200080108b0 */
[--C-:B------:R-:W-:Y:S01]  /*ae00*/  FFMA.FTZ R174, R174, UR10, -R176.reuse ;  /* 0x0000000aaeae7c23 */ /* 0x100fe200080108b0 */
[----:B--2---:R-:W-:Y:S01]  /*ae10*/  FADD.FTZ R162, R164, R195 ;  /* 0x000000c3a4a27221 */ /* 0x004fe20000010000 */
[--C-:B------:R-:W-:Y:S01]  /*ae20*/  FFMA.FTZ R175, R175, UR10, -R176.reuse ;  /* 0x0000000aafaf7c23 */ /* 0x100fe200080108b0 */
[--C-:B------:R-:W-:Y:S01]  /*ae30*/  FFMA.FTZ R178, R178, UR10, -R176.reuse ;  /* 0x0000000ab2b27c23 */ /* 0x100fe200080108b0 */
[----:B------:R-:W-:Y:S01]  /*ae40*/  F2FP.F16.F32.PACK_AB R160, R165, R160 ;  /* 0x000000a0a5a0723e */ /* 0x000fe200000000ff */
[--C-:B------:R-:W-:Y:S01]  /*ae50*/  FFMA.FTZ R179, R179, UR10, -R176.reuse ;  /* 0x0000000ab3b37c23 */ /* 0x100fe200080108b0 */
[----:B------:R-:W-:Y:S01]  /*ae60*/  MUFU.EX2 R172, R172 ;  /* 0x000000ac00ac7308 */ /* 0x000fe20000000800 */
[----:B------:R-:W-:Y:S01]  /*ae70*/  FFMA.FTZ R182, R182, UR10, -R176 ;  /* 0x0000000ab6b67c23 */ /* 0x000fe200080108b0 */
[----:B------:R-:W-:Y:S01]  /*ae80*/  @!P3 STS [R155+0x28800], R13 ;  /* 0x0288000d9b00b388 */ /* 0x000fe20000000800 */
        /* <DEDUP_REMOVED lines=22> */
[----:B--2---:R-:W-:Y:S01]  /*aff0*/  FADD.FTZ R5, R169, R162 ;  /* 0x000000a2a9057221 */ /* 0x004fe20000010000 */
[-C--:B------:R-:W-:Y:S01]  /*b000*/  FMUL.FTZ R96, R96, R13.reuse ;  /* 0x0000000d60607220 */ /* 0x080fe20000410000 */
[-C--:B------:R-:W-:Y:S01]  /*b010*/  FMUL.FTZ R97, R97, R13.reuse ;  /* 0x0000000d61617220 */ /* 0x080fe20000410000 */
[-C--:B------:R-:W-:Y:S01]  /*b020*/  FMUL.FTZ R100, R100, R13.reuse ;  /* 0x0000000d64647220 */ /* 0x080fe20000410000 */
[----:B-1----:R-:W-:Y:S01]  /*b030*/  FADD.FTZ R162, R168, R5 ;  /* 0x00000005a8a27221 */ /* 0x002fe20000010000 */
[-C--:B------:R-:W-:Y:S01]  /*b040*/  FMUL.FTZ R101, R101, R13.reuse ;  /* 0x0000000d65657220 */ /* 0x080fe20000410000 */
[-C--:B------:R-:W-:Y:S01]  /*b050*/  FMUL.FTZ R104, R104, R13.reuse ;  /* 0x0000000d68687220 */ /* 0x080fe20000410000 */
[----:B------:R1:W2:Y:S01]  /*b060*/  MUFU.EX2 R12, R180 ;  /* 0x000000b4000c7308 */ /* 0x0002a20000000800 */
[----:B---3--:R-:W-:Y:S01]  /*b070*/  FADD.FTZ R5, R173, R162 ;  /* 0x000000a2ad057221 */ /* 0x008fe20000010000 */
[----:B----4-:R-:W-:Y:S01]  /*b080*/  FFMA.FTZ R21, R14, R4, R15 ;  /* 0x000000040e157223 */ /* 0x010fe2000001000f */
[----:B------:R-:W-:Y:S01]  /*b090*/  F2FP.F16.F32.PACK_AB R162, R169, R164 ;  /* 0x000000a4a9a2723e */ /* 0x000fe200000000ff */
[----:B------:R3:W-:Y:S01]  /*b0a0*/  @!P3 STS [R155+0x28820], R14 ;  /* 0x0288200e9b00b388 */ /* 0x0007e20000000800 */
[----:B------:R-:W-:Y:S01]  /*b0b0*/  F2FP.F16.F32.PACK_AB R164, R173, R168 ;  /* 0x000000a8ada4723e */ /* 0x000fe200000000ff */
[-C--:B------:R-:W-:Y:S01]  /*b0c0*/  FMUL.FTZ R105, R105, R13.reuse ;  /* 0x0000000d69697220 */ /* 0x080fe20000410000 */
[-C--:B------:R-:W-:Y:S01]  /*b0d0*/  FMUL.FTZ R108, R108, R13.reuse ;  /* 0x0000000d6c6c7220 */ /* 0x080fe20000410000 */
[----:B------:R4:W3:Y:S01]  /*b0e0*/  MUFU.EX2 R159, R158 ;  /* 0x0000009e009f7308 */ /* 0x0008e20000000800 */
[--C-:B-1----:R-:W-:Y:S01]  /*b0f0*/  FFMA.FTZ R180, R170, UR10, -R176.reuse ;  /* 0x0000000aaab47c23 */ /* 0x102fe200080108b0 */
[----:B-----5:R-:W-:Y:S01]  /*b100*/  F2FP.F16.F32.PACK_AB R166, R177, R172 ;  /* 0x000000acb1a6723e */ /* 0x020fe200000000ff */
[----:B------:R-:W-:Y:S01]  /*b110*/  FFMA.FTZ R176, R183, UR10, -R176 ;  /* 0x0000000ab7b07c23 */ /* 0x000fe200080108b0 */
[-C--:B------:R-:W-:Y:S01]  /*b120*/  FMUL.FTZ R109, R109, R13.reuse ;  /* 0x0000000d6d6d7220 */ /* 0x080fe20000410000 */
[-C--:B------:R-:W-:Y:S01]  /*b130*/  FMUL.FTZ R112, R112, R13.reuse ;  /* 0x0000000d70707220 */ /* 0x080fe20000410000 */
[-C--:B------:R-:W-:Y:S01]  /*b140*/  FMUL.FTZ R113, R113, R13.reuse ;  /* 0x0000000d71717220 */ /* 0x080fe20000410000 */
[----:B------:R-:W-:Y:S01]  /*b150*/  FMUL.FTZ R116, R116, R13 ;  /* 0x0000000d74747220 */ /* 0x000fe20000410000 */
[----:B------:R-:W1:Y:S01]  /*b160*/  MUFU.EX2 R170, R181 ;  /* 0x000000b500aa7308 */ /* 0x000e620000000800 */
[----:B----4-:R-:W-:Y:S01]  /*b170*/  F2FP.F16.F32.PACK_AB R158, R161, R20 ;  /* 0x00000014a19e723e */ /* 0x010fe200000000ff */
[----:B------:R-:W-:Y:S01]  /*b180*/  FADD.FTZ R20, R172, R5 ;  /* 0x00000005ac147221 */ /* 0x000fe20000010000 */
[C---:B--2---:R-:W-:Y:S01]  /*b190*/  FADD.FTZ R4, R12.reuse, R21 ;  /* 0x000000150c047221 */ /* 0x044fe20000010000 */
[----:B------:R-:W-:Y:S01]  /*b1a0*/  F2FP.F16.F32.PACK_AB R153, R12, R15 ;  /* 0x0000000f0c99723e */ /* 0x000fe200000000ff */
[-C--:B------:R-:W-:Y:S01]  /*b1b0*/  FMUL.FTZ R117, R117, R13.reuse ;  /* 0x0000000d75757220 */ /* 0x080fe20000410000 */
[----:B------:R-:W-:Y:S01]  /*b1c0*/  FADD.FTZ R5, R177, R20 ;  /* 0x00000014b1057221 */ /* 0x000fe20000010000 */
[-C--:B------:R-:W-:Y:S01]  /*b1d0*/  FMUL.FTZ R120, R120, R13.reuse ;  /* 0x0000000d78787220 */ /* 0x080fe20000410000 */
[----:B------:R-:W-:Y:S01]  /*b1e0*/  MUFU.EX2 R157, R192 ;  /* 0x000000c0009d7308 */ /* 0x000fe20000000800 */
[----:B---3--:R-:W-:Y:S01]  /*b1f0*/  FADD.FTZ R21, R159, R4 ;  /* 0x000000049f157221 */ /* 0x008fe20000010000 */
[-C--:B------:R-:W-:Y:S01]  /*b200*/  FMUL.FTZ R121, R121, R13.reuse ;  /* 0x0000000d79797220 */ /* 0x080fe20000410000 */
[-C--:B------:R-:W-:Y:S01]  /*b210*/  FMUL.FTZ R124, R124, R13.reuse ;  /* 0x0000000d7c7c7220 */ /* 0x080fe20000410000 */
[-C--:B------:R-:W-:Y:S01]  /*b220*/  FMUL.FTZ R125, R125, R13.reuse ;  /* 0x0000000d7d7d7220 */ /* 0x080fe20000410000 */
[-C--:B------:R-:W-:Y:S01]  /*b230*/  FMUL.FTZ R128, R128, R13.reuse ;  /* 0x0000000d80807220 */ /* 0x080fe20000410000 */
[-C--:B------:R-:W-:Y:S01]  /*b240*/  FMUL.FTZ R129, R129, R13.reuse ;  /* 0x0000000d81817220 */ /* 0x080fe20000410000 */
[----:B------:R-:W-:Y:S01]  /*b250*/  FMUL.FTZ R132, R132, R13 ;  /* 0x0000000d84847220 */ /* 0x000fe20000410000 */
[----:B------:R-:W-:Y:S01]  /*b260*/  MUFU.EX2 R20, R163 ;  /* 0x000000a300147308 */ /* 0x000fe20000000800 */
[----:B-1----:R-:W-:Y:S01]  /*b270*/  F2FP.F16.F32.PACK_AB R155, R170, R159 ;  /* 0x0000009faa9b723e */ /* 0x002fe200000000ff */
        /* <DEDUP_REMOVED lines=22> */
[----:B------:R2:W3:Y:S01]  /*b3e0*/  MUFU.EX2 R161, R180 ;  /* 0x000000b400a17308 */ /* 0x0004e20000000800 */
[-C--:B------:R-:W-:Y:S01]  /*b3f0*/  FMUL.FTZ R46, R46, R14.reuse ;  /* 0x0000000e2e2e7220 */ /* 0x080fe20000410000 */
[----:B------:R4:W-:Y:S01]  /*b400*/  STSM.16.M88.4 [R18+0x26800], R152 ;  /* 0x0268009812007844 */ /* 0x0009e20000000200 */
[-C--:B------:R-:W-:Y:S01]  /*b410*/  FMUL.FTZ R47, R47, R14.reuse ;  /* 0x0000000e2f2f7220 */ /* 0x080fe20000410000 */
[-C--:B------:R-:W-:Y:S01]  /*b420*/  FMUL.FTZ R50, R50, R14.reuse ;  /* 0x0000000e32327220 */ /* 0x080fe20000410000 */
[-C--:B------:R-:W-:Y:S01]  /*b430*/  FMUL.FTZ R51, R51, R14.reuse ;  /* 0x0000000e33337220 */ /* 0x080fe20000410000 */
[-C--:B------:R-:W-:Y:S01]  /*b440*/  FMUL.FTZ R54, R54, R14.reuse ;  /* 0x0000000e36367220 */ /* 0x080fe20000410000 */
[-C--:B------:R-:W-:Y:S01]  /*b450*/  FMUL.FTZ R55, R55, R14.reuse ;  /* 0x0000000e37377220 */ /* 0x080fe20000410000 */
[----:B------:R-:W5:Y:S01]  /*b460*/  MUFU.EX2 R172, R171 ;  /* 0x000000ab00ac7308 */ /* 0x000f620000000800 */
[----:B--2---:R-:W-:Y:S01]  /*b470*/  FADD.FTZ R180, R170, R21 ;  /* 0x00000015aab47221 */ /* 0x004fe20000010000 */
[----:B-1----:R-:W-:Y:S01]  /*b480*/  F2FP.F16.F32.PACK_AB R159, R168, R193 ;  /* 0x000000c1a89f723e */ /* 0x002fe200000000ff */
[-C--:B------:R-:W-:Y:S01]  /*b490*/  FMUL.FTZ R58, R58, R14.reuse ;  /* 0x0000000e3a3a7220 */ /* 0x080fe20000410000 */
[-C--:B------:R-:W-:Y:S01]  /*b4a0*/  FMUL.FTZ R59, R59, R14.reuse ;  /* 0x0000000e3b3b7220 */ /* 0x080fe20000410000 */
[----:B------:R-:W-:Y:S01]  /*b4b0*/  FADD.FTZ R21, R157, R180 ;  /* 0x000000b49d157221 */ /* 0x000fe20000010000 */
[----:B------:R-:W-:Y:S01]  /*b4c0*/  F2FP.F16.F32.PACK_AB R157, R20, R157 ;  /* 0x0000009d149d723e */ /* 0x000fe200000000ff */
[-C--:B------:R-:W-:Y:S01]  /*b4d0*/  FMUL.FTZ R62, R62, R14.reuse ;  /* 0x0000000e3e3e7220 */ /* 0x080fe20000410000 */
[----:B------:R1:W2:Y:S01]  /*b4e0*/  MUFU.EX2 R163, R174 ;  /* 0x000000ae00a37308 */ /* 0x0002a20000000800 */
[-C--:B------:R-:W-:Y:S01]  /*b4f0*/  FMUL.FTZ R63, R63, R14.reuse ;  /* 0x0000000e3f3f7220 */ /* 0x080fe20000410000 */
[-C--:B------:R-:W-:Y:S01]  /*b500*/  FMUL.FTZ R66, R66, R14.reuse ;  /* 0x0000000e42427220 */ /* 0x080fe20000410000 */
[----:B------:R4:W-:Y:S01]  /*b510*/  STSM.16.M88.4 [R23], R156 ;  /* 0x0000009c17007844 */ /* 0x0009e20000000200 */
        /* <DEDUP_REMOVED lines=8> */
[-C--:B------:R-:W-:Y:S01]  /*b5a0*/  FMUL.FTZ R79, R79, R14.reuse ;  /* 0x0000000e4f4f7220 */ /* 0x080fe20000410000 */
[----:B------:R-:W-:Y:S01]  /*b5b0*/  FADD.FTZ R21, R193, R174 ;  /* 0x000000aec1157221 */ /* 0x000fe20000010000 */
[-C--:B------:R-:W-:Y:S01]  /*b5c0*/  FMUL.FTZ R82, R82, R14.reuse ;  /* 0x0000000e52527220 */ /* 0x080fe20000410000 */
[-C--:B------:R-:W-:Y:S01]  /*b5d0*/  FMUL.FTZ R83, R83, R14.reuse ;  /* 0x0000000e53537220 */ /* 0x080fe20000410000 */
[----:B------:R1:W4:Y:S01]  /*b5e0*/  MUFU.EX2 R165, R178 ;  /* 0x000000b200a57308 */ /* 0x0003220000000800 */
[----:B------:R-:W-:Y:S01]  /*b5f0*/  FADD.FTZ R180, R168, R21 ;  /* 0x00000015a8b47221 */ /* 0x000fe20000010000 */
[-C--:B------:R-:W-:Y:S01]  /*b600*/  FMUL.FTZ R86, R86, R14.reuse ;  /* 0x0000000e56567220 */ /* 0x080fe20000410000 */
[-C--:B------:R-:W-:Y:S01]  /*b610*/  FMUL.FTZ R87, R87, R14.reuse ;  /* 0x0000000e57577220 */ /* 0x080fe20000410000 */
[-C--:B------:R-:W-:Y:S01]  /*b620*/  FMUL.FTZ R90, R90, R14.reuse ;  /* 0x0000000e5a5a7220 */ /* 0x080fe20000410000 */
[----:B---3--:R-:W-:Y:S01]  /*b630*/  FADD.FTZ R21, R161, R180 ;  /* 0x000000b4a1157221 */ /* 0x008fe20000010000 */
[C---:B-----5:R-:W-:Y:S01]  /*b640*/  F2FP.F16.F32.PACK_AB R161, R172.reuse, R161 ;  /* 0x000000a1aca1723e */ /* 0x060fe200000000ff */
[-C--:B------:R-:W-:Y:S01]  /*b650*/  FMUL.FTZ R91, R91, R14.reuse ;  /* 0x0000000e5b5b7220 */ /* 0x080fe20000410000 */
[----:B------:R-:W3:Y:S01]  /*b660*/  MUFU.EX2 R174, R179 ;  /* 0x000000b300ae7308 */ /* 0x000ee20000000800 */
[----:B-1----:R-:W-:Y:S01]  /*b670*/  FADD.FTZ R178, R172, R21 ;  /* 0x00000015acb27221 */ /* 0x002fe20000010000 */
[-C--:B------:R-:W-:Y:S01]  /*b680*/  FMUL.FTZ R94, R94, R14.reuse ;  /* 0x0000000e5e5e7220 */ /* 0x080fe20000410000 */
[-C--:B------:R-:W-:Y:S01]  /*b690*/  FMUL.FTZ R95, R95, R14.reuse ;  /* 0x0000000e5f5f7220 */ /* 0x080fe20000410000 */
[-C--:B------:R-:W-:Y:S01]  /*b6a0*/  FMUL.FTZ R98, R98, R14.reuse ;  /* 0x0000000e62627220 */ /* 0x080fe20000410000 */
[----:B--2---:R-:W-:Y:S01]  /*b6b0*/  FADD.FTZ R21, R163, R178 ;  /* 0x000000b2a3157221 */ /* 0x004fe20000010000 */
[C---:B----4-:R-:W-:Y:S01]  /*b6c0*/  F2FP.F16.F32.PACK_AB R163, R4.reuse, R163 ;  /* 0x000000a304a3723e */ /* 0x050fe200000000ff */
[-C--:B------:R-:W-:Y:S01]  /*b6d0*/  FMUL.FTZ R99, R99, R14.reuse ;  /* 0x0000000e63637220 */ /* 0x080fe20000410000 */
[----:B------:R-:W1:Y:S01]  /*b6e0*/  MUFU.EX2 R167, R182 ;  /* 0x000000b600a77308 */ /* 0x000e620000000800 */
[----:B------:R-:W-:Y:S01]  /*b6f0*/  FADD.FTZ R178, R4, R21 ;  /* 0x0000001504b27221 */ /* 0x000fe20000010000 */
[-C--:B------:R-:W-:Y:S01]  /*b700*/  FMUL.FTZ R102, R102, R14.reuse ;  /* 0x0000000e66667220 */ /* 0x080fe20000410000 */
[----:B------:R2:W-:Y:S01]  /*b710*/  STSM.16.M88.4 [R19], R160 ;  /* 0x000000a013007844 */ /* 0x0005e20000000200 */
[-C--:B------:R-:W-:Y:S01]  /*b720*/  FMUL.FTZ R103, R103, R14.reuse ;  /* 0x0000000e67677220 */ /* 0x080fe20000410000 */
[----:B------:R-:W-:Y:S01]  /*b730*/  FADD.FTZ R21, R165, R178 ;  /* 0x000000b2a5157221 */ /* 0x000fe20000010000 */
        /* <DEDUP_REMOVED lines=33> */
.L_x_4034:
[----:B------:R1:W3:Y:S01]  /*b950*/  SYNCS.PHASECHK.TRANS64.TRYWAIT P2, [UR26+0x28c50], R10 ;  /* 0x028c500aff0075a7 */ /* 0x0002e2000804015a */
[----:B------:R-:W-:Y:S05]  /*b960*/  @!P0 BRA `(.L_x_4035) ;  /* 0x0000000000048947 */ /* 0x000fea0003800000 */
[----:B------:R-:W-:Y:S01]  /*b970*/  BPT.TRAP 0x1 ;  /* 0x000000040000795c */ /* 0x000fe20000300000 */
.L_x_4035:
[----:B---3--:R-:W-:Y:S05]  /*b980*/  @P2 BRA `(.L_x_4036) ;  /* 0x0000000000082947 */ /* 0x008fea0003800000 */
[----:B------:R-:W3:Y:S02]  /*b990*/  SYNCS.PHASECHK.TRANS64.TRYWAIT P2, [UR26+0x28c50], R10 ;  /* 0x028c500aff0075a7 */ /* 0x000ee4000804015a */
[----:B---3--:R-:W-:Y:S05]  /*b9a0*/  @!P2 BRA `(.L_x_4037) ;  /* 0x0000005c00f4a947 */ /* 0x008fea0003800000 */
.L_x_4036:
[----:B------:R-:W-:Y:S01]  /*b9b0*/  ULEA UR11, UR39, UR45, 0xc ;  /* 0x0000002d270b7291 */ /* 0x000fe2000f8e603f */
[----:B------:R-:W-:Y:S01]  /*b9c0*/  WARPGROUP.ARRIVE ;  /* 0x00000000000079c5 */ /* 0x000fe20000000000 */
[----:B------:R-:W-:Y:S01]  /*b9d0*/  UMOV UR7, 0x40000040 ;  /* 0x4000004000077882 */ /* 0x000fe20000000000 */
[----:B------:R-:W-:Y:S01]  /*b9e0*/  ISETP.GT.AND P2, PT, R9, UR41, PT ;  /* 0x0000002909007c0c */ /* 0x000fe2000bf44270 */
        /* <DEDUP_REMOVED lines=37> */
.L_x_4021:
[----:B------:R-:W5:Y:S01]  /*bc40*/  SHFL.BFLY PT, R0, R5, 0x2, 0x1f ;  /* 0x0c401f0005007f89 */ /* 0x000f6200000e0000 */
[----:B-1----:R-:W-:Y:S01]  /*bc50*/  IMAD.MOV.U32 R10, RZ, RZ, RZ ;  /* 0x000000ffff0a7224 */ /* 0x002fe200078e00ff */
[----:B------:R-:W-:Y:S01]  /*bc60*/  UIADD3 UR37, UR37, 0x1, URZ ;  /* 0x0000000125257890 */ /* 0x000fe2000fffe03f */
[----:B------:R-:W-:Y:S01]  /*bc70*/  IMAD.U32 R14, RZ, RZ, UR10 ;  /* 0x0000000aff0e7e24 */ /* 0x000fe2000f8e00ff */
[----:B------:R-:W1:Y:S01]  /*bc80*/  SHFL.BFLY PT, R9, R4, 0x2, 0x1f ;  /* 0x0c401f0004097f89 */ /* 0x000e6200000e0000 */
[----:B------:R-:W-:Y:S08]  /*bc90*/  BAR.ARV 0x8, 0xa0 ;  /* 0x0202800000007b1d */ /* 0x000ff00000002000 */
[----:B------:R-:W-:Y:S01]  /*bca0*/  BAR.SYNC.DEFER_BLOCKING 0xf, 0x100 ;  /* 0x03c4000000007b1d */ /* 0x000fe20000010000 */
[----:B-----5:R-:W-:Y:S01]  /*bcb0*/  FADD.FTZ R0, R0, R5 ;  /* 0x0000000500007221 */ /* 0x020fe20000010000 */
[----:B-1----:R-:W-:-:S04]  /*bcc0*/  FADD.FTZ R9, R9, R4 ;  /* 0x0000000409097221 */ /* 0x002fc80000010000 */
[----:B------:R-:W3:Y:S01]  /*bcd0*/  SHFL.BFLY PT, R3, R0, 0x1, 0x1f ;  /* 0x0c201f0000037f89 */ /* 0x000ee200000e0000 */
[----:B------:R-:W-:-:S03]  /*bce0*/  IMAD.U32 R4, RZ, RZ, UR10 ;  /* 0x0000000aff047e24 */ /* 0x000fc6000f8e00ff */
[----:B------:R-:W1:Y:S01]  /*bcf0*/  SHFL.BFLY PT, R6, R9, 0x1, 0x1f ;  /* 0x0c201f0009067f89 */ /* 0x000e6200000e0000 */
[----:B---3--:R-:W-:Y:S01]  /*bd00*/  FADD.FTZ R11, R0, R3 ;  /* 0x00000003000b7221 */ /* 0x008fe20000010000 */
[----:B------:R-:W-:Y:S02]  /*bd10*/  IMAD.MOV R3, RZ, RZ, -R17 ;  /* 0x000000ffff037224 */ /* 0x000fe400078e0a11 */
[----:B------:R-:W-:Y:S02]  /*bd20*/  IMAD.MOV.U32 R0, RZ, RZ, RZ ;  /* 0x000000ffff007224 */ /* 0x000fe400078e00ff */
[----:B-1----:R-:W-:Y:S01]  /*bd30*/  FADD.FTZ R12, R9, R6 ;  /* 0x00000006090c7221 */ /* 0x002fe20000010000 */
[----:B------:R-:W-:Y:S02]  /*bd40*/  FSETP.NE.FTZ.AND P1, PT, R11, RZ, PT ;  /* 0x000000ff0b00720b */ /* 0x000fe40003f35000 */
[----:B------:R-:W-:Y:S02]  /*bd50*/  ISETP.NE.AND P0, PT, R2, R3, PT ;  /* 0x000000030200720c */ /* 0x000fe40003f05270 */
[----:B------:R-:W-:-:S02]  /*bd60*/  FSETP.NE.FTZ.AND P2, PT, R12, RZ, PT ;  /* 0x000000ff0c00720b */ /* 0x000fc40003f55000 */
[----:B------:R-:W-:Y:S01]  /*bd70*/  MOV R3, UR39 ;  /* 0x0000002700037c02 */ /* 0x000fe20008000f00 */
[----:B------:R-:W-:-:S04]  /*bd80*/  UIADD3 UR39, UR39, 0x1, URZ ;  /* 0x0000000127277890 */ /* 0x000fc8000fffe03f */
[----:B------:R-:W-:Y:S02]  /*bd90*/  UISETP.NE.AND UP0, UPT, UR39, 0x2, UPT ;  /* 0x000000022700788c */ /* 0x000fe4000bf05270 */
[----:B------:R-:W2:Y:S01]  /*bda0*/  @P1 MUFU.RCP R10, R11 ;  /* 0x0000000b000a1308 */ /* 0x000ea20000001000 */
[----:B------:R-:W-:Y:S01]  /*bdb0*/  @P1 FMUL.FTZ R4, R4, 0.69314718246459960938 ;  /* 0x3f31721804041820 */ /* 0x000fe20000410000 */
[----:B------:R-:W-:Y:S01]  /*bdc0*/  @!P0 IMAD R3, R3, 0x40, R16 ;  /* 0x0000004003038824 */ /* 0x000fe200078e0210 */
[----:B------:R-:W-:Y:S01]  /*bdd0*/  USEL UR4, URZ, 0x1, UP0 ;  /* 0x000000013f047887 */ /* 0x000fe20008000000 */
[----:B------:R-:W-:Y:S01]  /*bde0*/  @P2 FMUL.FTZ R14, R14, 0.69314718246459960938 ;  /* 0x3f3172180e0e2820 */ /* 0x000fe20000410000 */
[----:B------:R-:W-:Y:S02]  /*bdf0*/  USEL UR39, UR39, URZ, UP0 ;  /* 0x0000003f27277287 */ /* 0x000fe40008000000 */
[----:B------:R-:W-:Y:S01]  /*be00*/  @!P0 LEA R5, R3, UR48, 0x2 ;  /* 0x0000003003058c11 */ /* 0x000fe2000f8e10ff */
[----:B------:R-:W-:Y:S01]  /*be10*/  @P2 MUFU.RCP R0, R12 ;  /* 0x0000000c00002308 */ /* 0x000fe20000001000 */
[----:B------:R-:W-:Y:S01]  /*be20*/  MOV R3, 0xff800000 ;  /* 0xff80000000037802 */ /* 0x000fe20000000f00 */
[----:B------:R-:W-:-:S06]  /*be30*/  ULOP3.LUT UR38, UR38, UR4, URZ, 0x3c, !UPT ;  /* 0x0000000426267292 */ /* 0x000fcc000f8e3c3f */
[----:B------:R-:W1:Y:S01]  /*be40*/  @P1 MUFU.LG2 R6, R11 ;  /* 0x0000000b00061308 */ /* 0x000e620000000c00 */
[-C--:B--2-4-:R-:W-:Y:S01]  /*be50*/  FMUL.FTZ R162, R24, R10.reuse ;  /* 0x0000000a18a27220 */ /* 0x094fe20000410000 */
        /* <DEDUP_REMOVED lines=68> */
[----:B------:R-:W-:Y:S01]  /*c2a0*/  PLOP3.LUT P0, PT, PT, PT, PT, 0x8, 0x0 ;  /* 0x000000000000781c */ /* 0x000fe20003f0e170 */
[-C--:B------:R-:W-:Y:S01]  /*c2b0*/  FMUL.FTZ R30, R30, R0.reuse ;  /* 0x000000001e1e7220 */ /* 0x080fe20000410000 */
[-C--:B------:R-:W-:Y:S01]  /*c2c0*/  FMUL.FTZ R31, R31, R0.reuse ;  /* 0x000000001f1f7220 */ /* 0x080fe20000410000 */
[-C--:B------:R-:W-:Y:S01]  /*c2d0*/  FMUL.FTZ R34, R34, R0.reuse ;  /* 0x0000000022227220 */ /* 0x080fe20000410000 */
[-C--:B------:R-:W-:Y:S01]  /*c2e0*/  FMUL.FTZ R35, R35, R0.reuse ;  /* 0x0000000023237220 */ /* 0x080fe20000410000 */
[----:B--2---:R-:W2:Y:S01]  /*c2f0*/  @P2 MUFU.LG2 R10, R12 ;  /* 0x0000000c000a2308 */ /* 0x004ea20000000c00 */
        /* <DEDUP_REMOVED lines=63> */
.L_x_3954:
        /* <DEDUP_REMOVED lines=34> */
[----:B------:R-:W-:Y:S01]  /*c910*/  LOP3.LUT R0, R173, 0x380, RZ, 0xc0, !PT ;  /* 0x00000380ad007812 */ /* 0x000fe200078ec0ff */
[--C-:B------:R-:W-:Y:S01]  /*c920*/  IMAD.X R9, RZ, RZ, R7.reuse, P2 ;  /* 0x000000ffff097224 */ /* 0x100fe200010e0607 */
[----:B------:R-:W-:Y:S01]  /*c930*/  IADD3 R181, P6, R6, 0x2020, RZ ;  /* 0x0000202006b57810 */ /* 0x000fe20007fde0ff */
[----:B------:R-:W-:Y:S01]  /*c940*/  IMAD.X R11, RZ, RZ, R7, P3 ;  /* 0x000000ffff0b7224 */ /* 0x000fe200018e0607 */
[----:B------:R-:W-:-:S02]  /*c950*/  SHF.R.U64 R0, R0, 0x3, RZ ;  /* 0x0000000300007819 */ /* 0x000fc400000012ff */
[----:B------:R-:W-:Y:S01]  /*c960*/  LOP3.LUT R4, R175, 0x380, RZ, 0xc0, !PT ;  /* 0x00000380af047812 */ /* 0x000fe200078ec0ff */
[--C-:B------:R-:W-:Y:S01]  /*c970*/  IMAD.X R21, RZ, RZ, R7.reuse, P6 ;  /* 0x000000ffff157224 */ /* 0x100fe200030e0607 */
[----:B------:R-:W-:Y:S02]  /*c980*/  IADD3 R177, P4, R6, 0x60, RZ ;  /* 0x0000006006b17810 */ /* 0x000fe40007f9e0ff */
[----:B------:R-:W-:Y:S02]  /*c990*/  LOP3.LUT R8, R0, R173, RZ, 0x3c, !PT ;  /* 0x000000ad00087212 */ /* 0x000fe400078e3cff */
[----:B------:R-:W-:Y:S01]  /*c9a0*/  LOP3.LUT R0, R181, 0x380, RZ, 0xc0, !PT ;  /* 0x00000380b5007812 */ /* 0x000fe200078ec0ff */
[----:B------:R-:W-:Y:S01]  /*c9b0*/  IMAD.X R13, RZ, RZ, R7, P4 ;  /* 0x000000ffff0d7224 */ /* 0x000fe200020e0607 */
[----:B------:R-:W-:Y:S02]  /*c9c0*/  SHF.R.U64 R4, R4, 0x3, RZ ;  /* 0x0000000304047819 */ /* 0x000fe400000012ff */
[----:B------:R-:W-:-:S02]  /*c9d0*/  IADD3 R183, P1, R6, 0x2040, RZ ;  /* 0x0000204006b77810 */ /* 0x000fc40007f3e0ff */
[----:B------:R-:W-:Y:S02]  /*c9e0*/  SHF.R.U64 R0, R0, 0x3, RZ ;  /* 0x0000000300007819 */ /* 0x000fe400000012ff */
[----:B------:R-:W-:Y:S01]  /*c9f0*/  IADD3 R197, P4, R6, 0x4020, RZ ;  /* 0x0000402006c57810 */ /* 0x000fe20007f9e0ff */
[--C-:B------:R-:W-:Y:S01]  /*ca00*/  IMAD.X R25, RZ, RZ, R7.reuse, P1 ;  /* 0x000000ffff197224 */ /* 0x100fe200008e0607 */
[----:B------:R-:W-:Y:S02]  /*ca10*/  LOP3.LUT R10, R4, R175, RZ, 0x3c, !PT ;  /* 0x000000af040a7212 */ /* 0x000fe400078e3cff */
[C---:B------:R-:W-:Y:S01]  /*ca20*/  LOP3.LUT R111, R6.reuse, 0x380, RZ, 0xc0, !PT ;  /* 0x00000380066f7812 */ /* 0x040fe200078ec0ff */
[----:B------:R-:W-:Y:S01]  /*ca30*/  IMAD.X R99, RZ, RZ, R7, P4 ;  /* 0x000000ffff637224 */ /* 0x000fe200020e0607 */
[C---:B------:R-:W-:Y:S02]  /*ca40*/  IADD3 R179, P5, R6.reuse, 0x2000, RZ ;  /* 0x0000200006b37810 */ /* 0x040fe40007fbe0ff */
[----:B------:R-:W-:-:S02]  /*ca50*/  IADD3 R193, P2, R6, 0x2060, RZ ;  /* 0x0000206006c17810 */ /* 0x000fc40007f5e0ff */
[----:B------:R-:W-:Y:S02]  /*ca60*/  LOP3.LUT R4, R183, 0x380, RZ, 0xc0, !PT ;  /* 0x00000380b7047812 */ /* 0x000fe400078ec0ff */
[----:B------:R-:W-:Y:S01]  /*ca70*/  IADD3 R195, P3, R6, 0x4000, RZ ;  /* 0x0000400006c37810 */ /* 0x000fe20007f7e0ff */
[----:B------:R-:W-:Y:S01]  /*ca80*/  IMAD.X R91, RZ, RZ, R7, P2 ;  /* 0x000000ffff5b7224 */ /* 0x000fe200010e0607 */
[----:B------:R-:W-:Y:S02]  /*ca90*/  LOP3.LUT R20, R0, R181, RZ, 0x3c, !PT ;  /* 0x000000b500147212 */ /* 0x000fe400078e3cff */
[----:B------:R-:W-:Y:S02]  /*caa0*/  LOP3.LUT R0, R197, 0x380, RZ, 0xc0, !PT ;  /* 0x00000380c5007812 */ /* 0x000fe400078ec0ff */
[----:B------:R-:W-:Y:S02]  /*cab0*/  IADD3.X R15, RZ, R7, RZ, P5, !PT ;  /* 0x00000007ff0f7210 */ /* 0x000fe40002ffe4ff */
[----:B------:R-:W-:-:S02]  /*cac0*/  SHF.R.U64 R111, R111, 0x3, RZ ;  /* 0x000000036f6f7819 */ /* 0x000fc400000012ff */
[----:B------:R-:W-:Y:S02]  /*cad0*/  SHF.R.U64 R4, R4, 0x3, RZ ;  /* 0x0000000304047819 */ /* 0x000fe400000012ff */
[C---:B------:R-:W-:Y:S02]  /*cae0*/  IADD3 R199, P5, R6.reuse, 0x4040, RZ ;  /* 0x0000404006c77810 */ /* 0x040fe40007fbe0ff */
[C---:B------:R-:W-:Y:S02]  /*caf0*/  IADD3 R114, P2, R6.reuse, 0x6020, RZ ;  /* 0x0000602006727810 */ /* 0x040fe40007f5e0ff */
[----:B------:R-:W-:Y:S01]  /*cb00*/  IADD3.X R95, RZ, R7, RZ, P3, !PT ;  /* 0x00000007ff5f7210 */ /* 0x000fe20001ffe4ff */
[--C-:B------:R-:W-:Y:S01]  /*cb10*/  IMAD.X R103, RZ, RZ, R7.reuse, P5 ;  /* 0x000000ffff677224 */ /* 0x100fe200028e0607 */
[C---:B------:R-:W-:Y:S01]  /*cb20*/  IADD3 R201, P6, R6.reuse, 0x4060, RZ ;  /* 0x0000406006c97810 */ /* 0x040fe20007fde0ff */
[----:B------:R-:W-:Y:S01]  /*cb30*/  IMAD.X R115, RZ, RZ, R7, P2 ;  /* 0x000000ffff737224 */ /* 0x000fe200010e0607 */
[----:B------:R-:W-:-:S02]  /*cb40*/  IADD3 R203, P1, R6, 0x6000, RZ ;  /* 0x0000600006cb7810 */ /* 0x000fc40007f3e0ff */
[C---:B------:R-:W-:Y:S01]  /*cb50*/  IADD3 R118, P3, R6.reuse, 0x6040, RZ ;  /* 0x0000604006767810 */ /* 0x040fe20007f7e0ff */
[--C-:B------:R-:W-:Y:S01]  /*cb60*/  IMAD.X R107, RZ, RZ, R7.reuse, P6 ;  /* 0x000000ffff6b7224 */ /* 0x100fe200030e0607 */
[----:B------:R-:W-:Y:S02]  /*cb70*/  IADD3 R205, P4, R6, 0x6060, RZ ;  /* 0x0000606006cd7810 */ /* 0x000fe40007f9e0ff */
[----:B------:R-:W-:Y:S01]  /*cb80*/  SHF.R.U64 R0, R0, 0x3, RZ ;  /* 0x0000000300007819 */ /* 0x000fe200000012ff */
[--C-:B------:R-:W-:Y:S01]  /*cb90*/  IMAD.X R119, RZ, RZ, R7.reuse, P3 ;  /* 0x000000ffff777224 */ /* 0x100fe200018e0607 */
[----:B------:R-:W-:Y:S01]  /*cba0*/  LOP3.LUT R6, R111, R6, RZ, 0x3c, !PT ;  /* 0x000000066f067212 */ /* 0x000fe200078e3cff */
[----:B------:R-:W-:Y:S01]  /*cbb0*/  IMAD.X R123, RZ, RZ, R7, P4 ;  /* 0x000000ffff7b7224 */ /* 0x000fe200020e0607 */
[----:B------:R-:W-:Y:S02]  /*cbc0*/  LOP3.LUT R24, R4, R183, RZ, 0x3c, !PT ;  /* 0x000000b704187212 */ /* 0x000fe400078e3cff */
[----:B------:R-:W-:-:S02]  /*cbd0*/  LOP3.LUT R12, R177, 0x380, RZ, 0xc0, !PT ;  /* 0x00000380b10c7812 */ /* 0x000fc400078ec0ff */
[----:B------:R-:W-:Y:S02]  /*cbe0*/  LOP3.LUT R4, R199, 0x380, RZ, 0xc0, !PT ;  /* 0x00000380c7047812 */ /* 0x000fe400078ec0ff */
[----:B------:R-:W-:Y:S02]  /*cbf0*/  LOP3.LUT R14, R179, 0x380, RZ, 0xc0, !PT ;  /* 0x00000380b30e7812 */ /* 0x000fe400078ec0ff */
[----:B------:R-:W-:Y:S02]  /*cc00*/  LOP3.LUT R27, R114, 0x380, RZ, 0xc0, !PT ;  /* 0x00000380721b7812 */ /* 0x000fe400078ec0ff */
[----:B------:R-:W-:Y:S02]  /*cc10*/  LOP3.LUT R98, R0, R197, RZ, 0x3c, !PT ;  /* 0x000000c500627212 */ /* 0x000fe400078e3cff */
[-C--:B------:R-:W-:Y:S02]  /*cc20*/  IADD3.X R111, RZ, R7.reuse, RZ, P1, !PT ;  /* 0x00000007ff6f7210 */ /* 0x080fe40000ffe4ff */
[----:B------:R-:W-:-:S02]  /*cc30*/  MOV R0, R6 ;  /* 0x0000000600007202 */ /* 0x000fc40000000f00 */
[----:B------:R-:W-:Y:S02]  /*cc40*/  SHF.R.U64 R12, R12, 0x3, RZ ;  /* 0x000000030c0c7819 */ /* 0x000fe400000012ff */
[----:B------:R-:W-:Y:S02]  /*cc50*/  LOP3.LUT R90, R193, 0x380, RZ, 0xc0, !PT ;  /* 0x00000380c15a7812 */ /* 0x000fe400078ec0ff */
[----:B------:R-:W-:Y:S02]  /*cc60*/  SHF.R.U64 R4, R4, 0x3, RZ ;  /* 0x0000000304047819 */ /* 0x000fe400000012ff */
[----:B------:R-:W-:Y:S02]  /*cc70*/  LOP3.LUT R7, R118, 0x380, RZ, 0xc0, !PT ;  /* 0x0000038076077812 */ /* 0x000fe400078ec0ff */
[----:B------:R-:W-:Y:S02]  /*cc80*/  SHF.R.U64 R14, R14, 0x3, RZ ;  /* 0x000000030e0e7819 */ /* 0x000fe400000012ff */
[----:B------:R-:W-:-:S02]  /*cc90*/  LOP3.LUT R94, R195, 0x380, RZ, 0xc0, !PT ;  /* 0x00000380c35e7812 */ /* 0x000fc400078ec0ff */
[----:B------:R-:W-:Y:S02]  /*cca0*/  SHF.R.U64 R27, R27, 0x3, RZ ;  /* 0x000000031b1b7819 */ /* 0x000fe400000012ff */
[----:B------:R-:W-:Y:S02]  /*ccb0*/  LOP3.LUT R106, R201, 0x380, RZ, 0xc0, !PT ;  /* 0x00000380c96a7812 */ /* 0x000fe400078ec0ff */
[----:B------:R-:W-:Y:S02]  /*ccc0*/  F2FP.F16.F32.PACK_AB R6, R29, R156 ;  /* 0x0000009c1d06723e */ /* 0x000fe400000000ff */
[----:B------:R-:W-:Y:S02]  /*ccd0*/  LOP3.LUT R12, R12, R177, RZ, 0x3c, !PT ;  /* 0x000000b10c0c7212 */ /* 0x000fe400078e3cff */
[----:B------:R-:W-:Y:S02]  /*cce0*/  SHF.R.U64 R90, R90, 0x3, RZ ;  /* 0x000000035a5a7819 */ /* 0x000fe400000012ff */
[----:B------:R-:W-:-:S02]  /*ccf0*/  LOP3.LUT R102, R4, R199, RZ, 0x3c, !PT ;  /* 0x000000c704667212 */ /* 0x000fc400078e3cff */
[----:B------:R-:W-:Y:S02]  /*cd00*/  LOP3.LUT R122, R205, 0x380, RZ, 0xc0, !PT ;  /* 0x00000380cd7a7812 */ /* 0x000fe400078ec0ff */
[----:B------:R-:W-:Y:S02]  /*cd10*/  SHF.R.U64 R29, R7, 0x3, RZ ;  /* 0x00000003071d7819 */ /* 0x000fe400000012ff */
[----:B------:R-:W-:Y:S02]  /*cd20*/  LOP3.LUT R14, R14, R179, RZ, 0x3c, !PT ;  /* 0x000000b30e0e7212 */ /* 0x000fe400078e3cff */
[----:B------:R-:W-:Y:S02]  /*cd30*/  SHF.R.U64 R94, R94, 0x3, RZ ;  /* 0x000000035e5e7819 */ /* 0x000fe400000012ff */
[----:B------:R-:W-:Y:S02]  /*cd40*/  LOP3.LUT R110, R203, 0x380, RZ, 0xc0, !PT ;  /* 0x00000380cb6e7812 */ /* 0x000fe400078ec0ff */
[----:B------:R-:W-:-:S02]  /*cd50*/  F2FP.F16.F32.PACK_AB R4, R153, R162 ;  /* 0x000000a29904723e */ /* 0x000fc400000000ff */
[----:B------:R-:W-:Y:S02]  /*cd60*/  F2FP.F16.F32.PACK_AB R7, R31, R30 ;  /* 0x0000001e1f07723e */ /* 0x000fe400000000ff */
[----:B------:R-:W-:Y:S02]  /*cd70*/  LOP3.LUT R114, R27, R114, RZ, 0x3c, !PT ;  /* 0x000000721b727212 */ /* 0x000fe400078e3cff */
[----:B------:R-:W-:Y:S01]  /*cd80*/  SHF.R.U64 R106, R106, 0x3, RZ ;  /* 0x000000036a6a7819 */ /* 0x000fe200000012ff */
[----:B------:R1:W-:Y:S01]  /*cd90*/  STSM.16.M88.4 [R0], R4 ;  /* 0x0000000400007844 */ /* 0x0003e20000000200 */
[----:B------:R-:W-:Y:S02]  /*cda0*/  MOV R27, R8 ;  /* 0x00000008001b7202 */ /* 0x000fe40000000f00 */
[----:B------:R-:W-:Y:S02]  /*cdb0*/  MOV R10, R10 ;  /* 0x0000000a000a7202 */ /* 0x000fe40000000f00 */
[----:B------:R-:W-:Y:S01]  /*cdc0*/  LOP3.LUT R90, R90, R193, RZ, 0x3c, !PT ;  /* 0x000000c15a5a7212 */ /* 0x000fe200078e3cff */
[----:B------:R2:W-:Y:S01]  /*cdd0*/  STSM.16.M88.4 [R27], R32 ;  /* 0x000000201b007844 */ /* 0x0005e20000000200 */
[----:B------:R-:W-:-:S02]  /*cde0*/  SHF.R.U64 R122, R122, 0x3, RZ ;  /* 0x000000037a7a7819 */ /* 0x000fc400000012ff */
[----:B------:R-:W-:Y:S01]  /*cdf0*/  MOV R12, R12 ;  /* 0x0000000c000c7202 */ /* 0x000fe20000000f00 */
[----:B------:R2:W-:Y:S01]  /*ce00*/  STSM.16.M88.4 [R10], R40 ;  /* 0x000000280a007844 */ /* 0x0005e20000000200 */
[----:B------:R-:W-:Y:S02]  /*ce10*/  F2FP.F16.F32.PACK_AB R64, R65, R64 ;  /* 0x000000404140723e */ /* 0x000fe400000000ff */
[----:B------:R-:W-:Y:S01]  /*ce20*/  LOP3.LUT R94, R94, R195, RZ, 0x3c, !PT ;  /* 0x000000c35e5e7212 */ /* 0x000fe200078e3cff */
[----:B------:R2:W-:Y:S01]  /*ce30*/  STSM.16.M88.4 [R12], R48 ;  /* 0x000000300c007844 */ /* 0x0005e20000000200 */
[----:B------:R-:W-:Y:S02]  /*ce40*/  SHF.R.U64 R110, R110, 0x3, RZ ;  /* 0x000000036e6e7819 */ /* 0x000fe400000012ff */
[----:B------:R-:W-:Y:S02]  /*ce50*/  MOV R14, R14 ;  /* 0x0000000e000e7202 */ /* 0x000fe40000000f00 */
[----:B------:R-:W-:-:S02]  /*ce60*/  F2FP.F16.F32.PACK_AB R58, R61, R60 ;  /* 0x0000003c3d3a723e */ /* 0x000fc400000000ff */
[----:B------:R-:W-:Y:S02]  /*ce70*/  F2FP.F16.F32.PACK_AB R59, R63, R62 ;  /* 0x0000003e3f3b723e */ /* 0x000fe400000000ff */
[----:B------:R-:W-:Y:S02]  /*ce80*/  F2FP.F16.F32.PACK_AB R65, R67, R66 ;  /* 0x000000424341723e */ /* 0x000fe400000000ff */
[----:B------:R-:W-:Y:S01]  /*ce90*/  F2FP.F16.F32.PACK_AB R72, R73, R72 ;  /* 0x000000484948723e */ /* 0x000fe200000000ff */
[----:B------:R2:W-:Y:S01]  /*cea0*/  STSM.16.M88.4 [R14], R56 ;  /* 0x000000380e007844 */ /* 0x0005e20000000200 */
[----:B------:R-:W-:Y:S02]  /*ceb0*/  LOP3.LUT R106, R106, R201, RZ, 0x3c, !PT ;  /* 0x000000c96a6a7212 */ /* 0x000fe400078e3cff */
[----:B------:R-:W-:Y:S02]  /*cec0*/  MOV R20, R20 ;  /* 0x0000001400147202 */ /* 0x000fe40000000f00 */
        /* <DEDUP_REMOVED lines=9> */
[----:B------:R-:W-:Y:S01]  /*cf60*/  LOP3.LUT R122, R122, R205, RZ, 0x3c, !PT ;  /* 0x000000cd7a7a7212 */ /* 0x000fe200078e3cff */
[----:B------:R2:W-:Y:S01]  /*cf70*/  STSM.16.M88.4 [R24], R72 ;  /* 0x0000004818007844 */ /* 0x0005e20000000200 */
[----:B------:R-:W-:Y:S02]  /*cf80*/  MOV R9, R90 ;  /* 0x0000005a00097202 */ /* 0x000fe40000000f00 */
[----:B------:R-:W-:Y:S02]  /*cf90*/  F2FP.F16.F32.PACK_AB R82, R85, R84 ;  /* 0x000000545552723e */ /* 0x000fe400000000ff */
[----:B------:R-:W-:Y:S02]  /*cfa0*/  F2FP.F16.F32.PACK_AB R83, R87, R86 ;  /* 0x000000565753723e */ /* 0x000fe400000000ff */
[----:B------:R-:W-:-:S02]  /*cfb0*/  F2FP.F16.F32.PACK_AB R88, R89, R88 ;  /* 0x000000585958723e */ /* 0x000fc400000000ff */
[----:B------:R-:W-:Y:S01]  /*cfc0*/  LOP3.LUT R110, R110, R203, RZ, 0x3c, !PT ;  /* 0x000000cb6e6e7212 */ /* 0x000fe200078e3cff */
[----:B------:R2:W-:Y:S01]  /*cfd0*/  STSM.16.M88.4 [R9], R80 ;  /* 0x0000005009007844 */ /* 0x0005e20000000200 */
[----:B------:R-:W-:Y:S02]  /*cfe0*/  MOV R94, R94 ;  /* 0x0000005e005e7202 */ /* 0x000fe40000000f00 */
[----:B------:R-:W-:Y:S02]  /*cff0*/  MOV R8, R98 ;  /* 0x0000006200087202 */ /* 0x000fe40000000f00 */
[----:B------:R-:W-:Y:S02]  /*d000*/  F2FP.F16.F32.PACK_AB R89, R154, R26 ;  /* 0x0000001a9a59723e */ /* 0x000fe400000000ff */
[----:B------:R-:W-:Y:S02]  /*d010*/  F2FP.F16.F32.PACK_AB R90, R93, R92 ;  /* 0x0000005c5d5a723e */ /* 0x000fe400000000ff */
[----:B------:R-:W-:-:S02]  /*d020*/  F2FP.F16.F32.PACK_AB R91, R157, R155 ;  /* 0x0000009b9d5b723e */ /* 0x000fc400000000ff */
[----:B------:R-:W-:Y:S02]  /*d030*/  F2FP.F16.F32.PACK_AB R96, R97, R96 ;  /* 0x000000606160723e */ /* 0x000fe400000000ff */
[----:B-1----:R-:W-:Y:S01]  /*d040*/  MOV R5, R106 ;  /* 0x0000006a00057202 */ /* 0x002fe20000000f00 */
[----:B------:R2:W-:Y:S01]  /*d050*/  STSM.16.M88.4 [R94], R88 ;  /* 0x000000585e007844 */ /* 0x0005e20000000200 */
[----:B------:R-:W-:Y:S02]  /*d060*/  F2FP.F16.F32.PACK_AB R97, R159, R158 ;  /* 0x0000009e9f61723e */ /* 0x000fe400000000ff */
        /* <DEDUP_REMOVED lines=11> */
[----:B------:R-:W-:Y:S01]  /*d120*/  MOV R0, R122 ;  /* 0x0000007a00007202 */ /* 0x000fe20000000f00 */
[----:B------:R2:W-:Y:S01]  /*d130*/  STSM.16.M88.4 [R102], R104 ;  /* 0x0000006866007844 */ /* 0x0005e20000000200 */
[----:B------:R-:W-:Y:S02]  /*d140*/  F2FP.F16.F32.PACK_AB R113, R168, R167 ;  /* 0x000000a7a871723e */ /* 0x000fe400000000ff */
        /* <DEDUP_REMOVED lines=9> */
[----:B------:R-:W-:-:S02]  /*d1e0*/  F2FP.F16.F32.PACK_AB R129, R131, R130 ;  /* 0x000000828381723e */ /* 0x000fc400000000ff */
[----:B------:R-:W-:Y:S01]  /*d1f0*/  F2FP.F16.F32.PACK_AB R136, R137, R136 ;  /* 0x000000888988723e */ /* 0x000fe200000000ff */
[----:B------:R2:W-:Y:S01]  /*d200*/  STSM.16.M88.4 [R110], R120 ;  /* 0x000000786e007844 */ /* 0x0005e20000000200 */
        /* <DEDUP_REMOVED lines=10> */
[----:B------:R2:W-:Y:S01]  /*d2b0*/  STSM.16.M88.4 [R118], R136 ;  /* 0x0000008876007844 */ /* 0x0005e20000000200 */
        /* <DEDUP_REMOVED lines=10> */
[----:B------:R-:W1:Y:S01]  /*d360*/  LDC.64 R6, c[0x0][0xb78] ;  /* 0x0002de00ff067b82 */ /* 0x000e620000000a00 */
[----:B------:R-:W-:Y:S01]  /*d370*/  USHF.R.S32.HI UR5, URZ, 0x1f, UR43 ;  /* 0x0000001f3f057899 */ /* 0x000fe2000801142b */
[----:B--2---:R-:W-:Y:S01]  /*d380*/  IADD3 R9, -R17, RZ, RZ ;  /* 0x000000ff11097210 */ /* 0x004fe20007ffe1ff */
[----:B------:R-:W-:Y:S02]  /*d390*/  ULDC.64 UR8, c[0x0][0xb70] ;  /* 0x0002dc0000087ab9 */ /* 0x000fe40000000a00 */
[----:B------:R-:W-:Y:S01]  /*d3a0*/  UIMAD UR5, UR5, UR8, URZ ;  /* 0x00000008050572a4 */ /* 0x000fe2000f8e023f */
[----:B------:R-:W-:Y:S01]  /*d3b0*/  ISETP.NE.AND P0, PT, R2, R9, PT ;  /* 0x000000090200720c */ /* 0x000fe20003f05270 */
[----:B------:R-:W-:Y:S01]  /*d3c0*/  UIMAD.WIDE.U32 UR6, UR43, UR8, URZ ;  /* 0x000000082b0672a5 */ /* 0x000fe2000f8e003f */
[----:B------:R-:W-:Y:S01]  /*d3d0*/  IADD3 R9, R16, UR42, RZ ;  /* 0x0000002a10097c10 */ /* 0x000fe2000fffe0ff */
[----:B------:R-:W-:Y:S02]  /*d3e0*/  UIMAD UR5, UR43, UR9, UR5 ;  /* 0x000000092b0572a4 */ /* 0x000fe4000f8e0205 */
[----:B------:R-:W-:-:S02]  /*d3f0*/  USHF.R.S32.HI UR8, URZ, 0x1f, UR44 ;  /* 0x0000001f3f087899 */ /* 0x000fc4000801142c */
[----:B------:R-:W-:Y:S02]  /*d400*/  UIADD3 UR5, UR7, UR5, URZ ;  /* 0x0000000507057290 */ /* 0x000fe4000fffe03f */
[----:B------:R-:W-:Y:S02]  /*d410*/  IMAD.U32 R5, RZ, RZ, UR7 ;  /* 0x00000007ff057e24 */ /* 0x000fe4000f8e00ff */
[----:B------:R-:W-:Y:S01]  /*d420*/  IMAD.U32 R4, RZ, RZ, UR6 ;  /* 0x00000006ff047e24 */ /* 0x000fe2000f8e00ff */
[----:B------:R-:W-:Y:S01]  /*d430*/  ULDC.64 UR6, c[0x0][0xb40] ;  /* 0x0002d00000067ab9 */ /* 0x000fe20000000a00 */
[C---:B------:R-:W-:Y:S02]  /*d440*/  VIADD R8, R9.reuse, 0x8 ;  /* 0x0000000809087836 */ /* 0x040fe40000000000 */
[----:B------:R-:W-:Y:S01]  /*d450*/  IMAD.U32 R5, RZ, RZ, UR5 ;  /* 0x00000005ff057e24 */ /* 0x000fe2000f8e00ff */
[----:B------:R-:W-:Y:S02]  /*d460*/  ULDC UR5, c[0x0][0xa88] ;  /* 0x0002a20000057ab9 */ /* 0x000fe40000000800 */
[----:B------:R-:W-:Y:S01]  /*d470*/  ISETP.GE.OR P1, PT, R9, UR5, P0 ;  /* 0x0000000509007c0c */ /* 0x000fe20008726670 */
[----:B-1----:R-:W-:Y:S01]  /*d480*/  IMAD R0, R6, UR8, RZ ;  /* 0x0000000806007c24 */ /* 0x002fe2000f8e02ff */
[----:B------:R-:W-:Y:S01]  /*d490*/  ISETP.GE.OR P0, PT, R8, UR5, P0 ;  /* 0x0000000508007c0c */ /* 0x000fe20008706670 */
[----:B------:R-:W-:-:S04]  /*d4a0*/  IMAD.WIDE.U32 R4, R6, UR44, R4 ;  /* 0x0000002c06047c25 */ /* 0x000fc8000f8e0004 */
[----:B------:R-:W-:Y:S01]  /*d4b0*/  IMAD R6, R7, UR44, R0 ;  /* 0x0000002c07067c24 */ /* 0x000fe2000f8e0200 */
[----:B------:R-:W-:Y:S02]  /*d4c0*/  SHF.R.S32.HI R7, RZ, 0x1f, R9 ;  /* 0x0000001fff077819 */ /* 0x000fe40000011409 */
[----:B------:R-:W-:-:S04]  /*d4d0*/  IADD3 R0, P2, R9, R4, RZ ;  /* 0x0000000409007210 */ /* 0x000fc80007f5e0ff */
[----:B------:R-:W-:Y:S02]  /*d4e0*/  IADD3.X R7, R7, R5, R6, P2, !PT ;  /* 0x0000000507077210 */ /* 0x000fe400017fe406 */
[----:B------:R-:W-:-:S04]  /*d4f0*/  LEA R4, P2, R0, UR6, 0x2 ;  /* 0x0000000600047c11 */ /* 0x000fc8000f8410ff */
[----:B------:R-:W-:-:S05]  /*d500*/  LEA.HI.X R5, R0, UR7, R7, 0x2, P2 ;  /* 0x0000000700057c11 */ /* 0x000fca00090f1407 */
[----:B------:R1:W-:Y:S04]  /*d510*/  @!P1 STG.E desc[UR50][R4.64], R3 ;  /* 0x0000000304009986 */ /* 0x0003e8000c101932 */
[----:B------:R1:W-:Y:S02]  /*d520*/  @!P0 STG.E desc[UR50][R4.64+0x20], R28 ;  /* 0x0000201c04008986 */ /* 0x0003e4000c101932 */
.L_x_4040:
[----:B--2---:R-:W2:Y:S02]  /*d530*/  SHFL.IDX PT, R0, R189, RZ, 0x1f ;  /* 0x00001fffbd007589 */ /* 0x004ea400000e0000 */
[----:B--2---:R-:W-:-:S13]  /*d540*/  ISETP.NE.AND P0, PT, R0, 0x7, PT ;  /* 0x000000070000780c */ /* 0x004fda0003f05270 */
[----:B------:R-:W-:Y:S05]  /*d550*/  @P0 BRA `(.L_x_4041) ;  /* 0x0000000800f80947 */ /* 0x000fea0003800000 */
[----:B------:R-:W-:Y:S01]  /*d560*/  BAR.SYNC.DEFER_BLOCKING 0x1, 0x120 ;  /* 0x0044800000007b1d */ /* 0x000fe20000010000 */
[----:B------:R-:W-:-:S05]  /*d570*/  ELECT P0, URZ, PT ;  /* 0x00000000003f782f */ /* 0x000fca0003800000 */
[----:B------:R-:W-:Y:S08]  /*d580*/  BSSY B0, `(.L_x_4042) ;  /* 0x0000030000007945 */ /* 0x000ff00003800000 */
[----:B------:R-:W-:Y:S05]  /*d590*/  @!P0 BRA `(.L_x_4043) ;  /* 0x0000000000b88947 */ /* 0x000fea0003800000 */
[----:B------:R-:W-:Y:S02]  /*d5a0*/  UIADD3 UR6, UP0, UR52, 0x9f0, URZ ;  /* 0x000009f034067890 */ /* 0x000fe4000ff1e03f */
[----:B------:R-:W-:Y:S02]  /*d5b0*/  UIADD3 UR5, UR48, 0x2000, URZ ;  /* 0x0000200030057890 */ /* 0x000fe4000fffe03f */
[----:B------:R-:W-:Y:S02]  /*d5c0*/  UIADD3.X UR7, URZ, UR53, URZ, UP0, !UPT ;  /* 0x000000353f077290 */ /* 0x000fe400087fe43f */
[----:B------:R-:W-:Y:S01]  /*d5d0*/  UIADD3 UR9, UR48, 0x4000, URZ ;  /* 0x0000400030097890 */ /* 0x000fe2000fffe03f */
[----:B------:R-:W-:Y:S01]  /*d5e0*/  UMOV UR41, URZ ;  /* 0x0000003f00297c82 */ /* 0x000fe20008000000 */
[----:B------:R-:W-:Y:S01]  /*d5f0*/  UMOV UR45, URZ ;  /* 0x0000003f002d7c82 */ /* 0x000fe20008000000 */
[----:B------:R-:W-:Y:S01]  /*d600*/  UMOV UR40, UR48 ;  /* 0x0000003000287c82 */ /* 0x000fe20008000000 */
[----:B------:R-:W-:Y:S01]  /*d610*/  UMOV UR8, 0x40 ;  /* 0x0000004000087882 */ /* 0x000fe20000000000 */
[----:B------:R-:W-:-:S02]  /*d620*/  UIADD3 UR11, UR48, 0x6000, URZ ;  /* 0x00006000300b7890 */ /* 0x000fc4000fffe03f */
        /* <DEDUP_REMOVED lines=37> */
.L_x_4043:
[----:B------:R-:W-:Y:S05]  /*d880*/  BSYNC B0 ;  /* 0x0000000000007941 */ /* 0x000fea0003800000 */
.L_x_4042:
[----:B------:R-:W-:Y:S05]  /*d890*/  BRA `(.L_x_4041) ;  /* 0x0000000800287947 */ /* 0x000fea0003800000 */
.L_x_4039:
[----:B------:R-:W1:Y:S01]  /*d8a0*/  LDC.64 R8, c[0x0][0xae0] ;  /* 0x0002b800ff087b82 */ /* 0x000e620000000a00 */
[----:B------:R-:W-:Y:S01]  /*d8b0*/  ISETP.GT.AND P0, PT, R191, 0x3f, PT ;  /* 0x0000003fbf00780c */ /* 0x000fe20003f04270 */
[----:B------:R-:W-:Y:S01]  /*d8c0*/  USHF.R.S32.HI UR5, URZ, 0x1f, UR43 ;  /* 0x0000001f3f057899 */ /* 0x000fe2000801142b */
[----:B------:R-:W-:Y:S01]  /*d8d0*/  BSSY B0, `(.L_x_4044) ;  /* 0x000001a000007945 */ /* 0x000fe20003800000 */
[----:B------:R-:W-:Y:S01]  /*d8e0*/  USHF.R.S32.HI UR8, URZ, 0x1f, UR44 ;  /* 0x0000001f3f087899 */ /* 0x000fe2000801142c */
[----:B------:R-:W-:-:S09]  /*d8f0*/  VIADD R12, R184, 0x40 ;  /* 0x00000040b80c7836 */ /* 0x000fd20000000000 */
[----:B------:R-:W-:Y:S05]  /*d900*/  @P0 BRA `(.L_x_4045) ;  /* 0x0000000000580947 */ /* 0x000fea0003800000 */
[----:B------:R-:W2:Y:S01]  /*d910*/  S2R R4, SR_TID.X ;  /* 0x0000000000047919 */ /* 0x000ea20000002100 */
[----:B------:R-:W-:Y:S01]  /*d920*/  IMAD.U32 R5, RZ, RZ, UR42 ;  /* 0x0000002aff057e24 */ /* 0x000fe2000f8e00ff */
[----:B------:R-:W-:-:S04]  /*d930*/  ULDC UR6, c[0x0][0xa88] ;  /* 0x0002a20000067ab9 */ /* 0x000fc80000000800 */
[----:B--2---:R-:W-:-:S04]  /*d940*/  IADD3 R4, R5, -0x80, R4 ;  /* 0xffffff8005047810 */ /* 0x004fc80007ffe004 */
[----:B------:R-:W-:-:S13]  /*d950*/  ISETP.GE.AND P0, PT, R4, UR6, PT ;  /* 0x0000000604007c0c */ /* 0x000fda000bf06270 */
[----:B------:R-:W-:Y:S05]  /*d960*/  @P0 BRA `(.L_x_4045) ;  /* 0x0000000000400947 */ /* 0x000fea0003800000 */
[----:B------:R-:W2:Y:S01]  /*d970*/  LDC.64 R6, c[0x0][0xb70] ;  /* 0x0002dc00ff067b82 */ /* 0x000ea20000000a00 */
[----:B------:R-:W-:Y:S01]  /*d980*/  SHF.R.S32.HI R5, RZ, 0x1f, R4 ;  /* 0x0000001fff057819 */ /* 0x000fe20000011404 */
[----:B------:R-:W-:-:S06]  /*d990*/  ULDC.64 UR6, c[0x0][0xb40] ;  /* 0x0002d00000067ab9 */ /* 0x000fcc0000000a00 */
[----:B------:R-:W3:Y:S01]  /*d9a0*/  LDC.64 R10, c[0x0][0xb78] ;  /* 0x0002de00ff0a7b82 */ /* 0x000ee20000000a00 */
[C---:B--2---:R-:W-:Y:S02]  /*d9b0*/  IMAD R0, R6.reuse, UR5, RZ ;  /* 0x0000000506007c24 */ /* 0x044fe4000f8e02ff */
[----:B------:R-:W-:-:S04]  /*d9c0*/  IMAD.WIDE.U32 R4, R6, UR43, R4 ;  /* 0x0000002b06047c25 */ /* 0x000fc8000f8e0004 */
[----:B------:R-:W-:Y:S02]  /*d9d0*/  IMAD R3, R7, UR43, R0 ;  /* 0x0000002b07037c24 */ /* 0x000fe4000f8e0200 */
[----:B---3--:R-:W-:-:S03]  /*d9e0*/  IMAD R0, R10, UR8, RZ ;  /* 0x000000080a007c24 */ /* 0x008fc6000f8e02ff */
[----:B------:R-:W-:Y:S01]  /*d9f0*/  IADD3 R5, R5, R3, RZ ;  /* 0x0000000305057210 */ /* 0x000fe20007ffe0ff */
[----:B------:R-:W-:Y:S02]  /*da00*/  IMAD R3, R11, UR44, R0 ;  /* 0x0000002c0b037c24 */ /* 0x000fe4000f8e0200 */
[----:B------:R-:W-:-:S04]  /*da10*/  IMAD.WIDE.U32 R4, R10, UR44, R4 ;  /* 0x0000002c0a047c25 */ /* 0x000fc8000f8e0004 */
[----:B------:R-:W-:Y:S01]  /*da20*/  IMAD.IADD R3, R5, 0x1, R3 ;  /* 0x0000000105037824 */ /* 0x000fe200078e0203 */
[----:B------:R-:W-:-:S04]  /*da30*/  LEA R6, P0, R4, UR6, 0x2 ;  /* 0x0000000604067c11 */ /* 0x000fc8000f8010ff */
[----:B------:R-:W-:Y:S01]  /*da40*/  LEA.HI.X R7, R4, UR7, R3, 0x2, P0 ;  /* 0x0000000704077c11 */ /* 0x000fe200080f1403 */
[----:B------:R-:W-:-:S05]  /*da50*/  IMAD.MOV.U32 R3, RZ, RZ, -0x800000 ;  /* 0xff800000ff037424 */ /* 0x000fca00078e00ff */
[----:B------:R2:W-:Y:S03]  /*da60*/  STG.E desc[UR50][R6.64], R3 ;  /* 0x0000000306007986 */ /* 0x0005e6000c101932 */
.L_x_4045:
[----:B------:R-:W-:Y:S05]  /*da70*/  BSYNC B0 ;  /* 0x0000000000007941 */ /* 0x000fea0003800000 */
.L_x_4044:
[----:B------:R-:W-:Y:S01]  /*da80*/  ULDC.64 UR6, c[0x0][0xa88] ;  /* 0x0002a20000067ab9 */ /* 0x000fe20000000a00 */
[----:B-12---:R-:W-:Y:S01]  /*da90*/  IMAD R6, R8, UR5, RZ ;  /* 0x0000000508067c24 */ /* 0x006fe2000f8e02ff */
[----:B------:R-:W-:Y:S01]  /*daa0*/  ISETP.GE.AND P1, PT, R12, UR7, PT ;  /* 0x000000070c007c0c */ /* 0x000fe2000bf26270 */
[----:B------:R-:W1:Y:S01]  /*dab0*/  LDC.64 R10, c[0x0][0xae8] ;  /* 0x0002ba00ff0a7b82 */ /* 0x000e620000000a00 */
[C---:B------:R-:W-:Y:S01]  /*dac0*/  ISETP.GE.AND P0, PT, R184.reuse, UR7, PT ;  /* 0x00000007b8007c0c */ /* 0x040fe2000bf06270 */
[C---:B------:R-:W-:Y:S01]  /*dad0*/  VIADD R14, R184.reuse, 0x80 ;  /* 0x00000080b80e7836 */ /* 0x040fe20000000000 */
[----:B------:R-:W-:Y:S01]  /*dae0*/  SEL R3, RZ, 0xffffffff, P1 ;  /* 0xffffffffff037807 */ /* 0x000fe20000800000 */
[----:B------:R-:W-:Y:S01]  /*daf0*/  VIADD R15, R184, 0xc0 ;  /* 0x000000c0b80f7836 */ /* 0x000fe20000000000 */
[----:B------:R-:W-:Y:S01]  /*db00*/  SEL R0, RZ, 0x1, P0 ;  /* 0x00000001ff007807 */ /* 0x000fe20000000000 */
[----:B------:R-:W-:Y:S01]  /*db10*/  IMAD R7, R9, UR43, R6 ;  /* 0x0000002b09077c24 */ /* 0x000fe2000f8e0206 */
[----:B------:R-:W-:Y:S01]  /*db20*/  ISETP.GE.AND P0, PT, R14, UR7, PT ;  /* 0x000000070e007c0c */ /* 0x000fe2000bf06270 */
[----:B------:R-:W2:Y:S01]  /*db30*/  LDC R9, c[0x0][0xdac] ;  /* 0x00036b00ff097b82 */ /* 0x000ea20000000800 */
[----:B------:R-:W-:Y:S01]  /*db40*/  IMAD.SHL.U32 R3, R3, 0x2, RZ ;  /* 0x0000000203037824 */ /* 0x000fe200078e00ff */
[----:B------:R-:W-:Y:S01]  /*db50*/  ISETP.GE.AND P2, PT, R15, UR7, PT ;  /* 0x000000070f007c0c */ /* 0x000fe2000bf46270 */
[C---:B------:R-:W-:Y:S01]  /*db60*/  VIADD R21, R184.reuse, 0x140 ;  /* 0x00000140b8157836 */ /* 0x040fe20000000000 */
[C---:B------:R-:W-:Y:S01]  /*db70*/  IADD3 R20, R184.reuse, 0x100, RZ ;  /* 0x00000100b8147810 */ /* 0x040fe20007ffe0ff */
[C---:B------:R-:W-:Y:S01]  /*db80*/  VIADD R4, R184.reuse, 0x180 ;  /* 0x00000180b8047836 */ /* 0x040fe20000000000 */
[----:B------:R-:W-:Y:S01]  /*db90*/  LOP3.LUT R0, R3, 0x2, R0, 0xe2, !PT ;  /* 0x0000000203007812 */ /* 0x000fe200078ee200 */
[----:B------:R-:W-:Y:S01]  /*dba0*/  UIADD3 UR42, -UR42, UR6, URZ ;  /* 0x000000062a2a7290 */ /* 0x000fe2000fffe13f */
[----:B------:R-:W-:Y:S01]  /*dbb0*/  SHF.R.S32.HI R185, RZ, 0x1f, R184 ;  /* 0x0000001fffb97819 */ /* 0x000fe200000114b8 */
[----:B------:R-:W-:Y:S01]  /*dbc0*/  ULOP3.LUT UR40, URZ, UR40, URZ, 0x33, !UPT ;  /* 0x000000283f287292 */ /* 0x000fe2000f8e333f */
[----:B------:R-:W-:Y:S01]  /*dbd0*/  IADD3 R5, R184, 0x1c0, RZ ;  /* 0x000001c0b8057810 */ /* 0x000fe20007ffe0ff */
[----:B------:R-:W-:Y:S01]  /*dbe0*/  BSSY B0, `(.L_x_4046) ;  /* 0x0000036000007945 */ /* 0x000fe20003800000 */
[----:B------:R-:W-:-:S02]  /*dbf0*/  SEL R3, RZ, 0x4, P0 ;  /* 0x00000004ff037807 */ /* 0x000fc40000000000 */
[----:B------:R-:W-:Y:S02]  /*dc00*/  SEL R6, RZ, 0x8, P2 ;  /* 0x00000008ff067807 */ /* 0x000fe40001000000 */
[----:B------:R-:W-:Y:S02]  /*dc10*/  ISETP.GE.AND P2, PT, R21, UR7, PT ;  /* 0x0000000715007c0c */ /* 0x000fe4000bf46270 */
[----:B------:R-:W-:Y:S02]  /*dc20*/  ISETP.GE.AND P0, PT, R20, UR7, PT ;  /* 0x0000000714007c0c */ /* 0x000fe4000bf06270 */
[----:B------:R-:W-:Y:S02]  /*dc30*/  ISETP.GE.AND P3, PT, R4, UR7, PT ;  /* 0x0000000704007c0c */ /* 0x000fe4000bf66270 */
[----:B------:R-:W-:Y:S01]  /*dc40*/  ISETP.GE.AND P1, PT, R5, UR7, PT ;  /* 0x0000000705007c0c */ /* 0x000fe2000bf26270 */
[----:B------:R-:W-:Y:S01]  /*dc50*/  IMAD.WIDE.U32 R4, R8, UR43, R184 ;  /* 0x0000002b08047c25 */ /* 0x000fe2000f8e00b8 */
[----:B------:R-:W-:-:S02]  /*dc60*/  LOP3.LUT R0, R6, R0, R3, 0xfe, !PT ;  /* 0x0000000006007212 */ /* 0x000fc400078efe03 */
[----:B------:R-:W-:Y:S01]  /*dc70*/  SEL R6, RZ, 0x20, P2 ;  /* 0x00000020ff067807 */ /* 0x000fe20001000000 */
[C---:B------:R-:W-:Y:S01]  /*dc80*/  VIADD R8, R186.reuse, 0x20 ;  /* 0x00000020ba087836 */ /* 0x040fe20000000000 */
[----:B------:R-:W-:Y:S01]  /*dc90*/  ISETP.GE.AND P2, PT, R186, UR42, PT ;  /* 0x0000002aba007c0c */ /* 0x000fe2000bf46270 */
[----:B------:R-:W-:Y:S01]  /*dca0*/  IMAD.IADD R5, R5, 0x1, R7 ;  /* 0x0000000105057824 */ /* 0x000fe200078e0207 */
[----:B------:R-:W-:Y:S02]  /*dcb0*/  SEL R3, RZ, 0x10, P0 ;  /* 0x00000010ff037807 */ /* 0x000fe40000000000 */
[----:B------:R-:W-:Y:S01]  /*dcc0*/  ISETP.GE.AND P0, PT, R8, UR42, PT ;  /* 0x0000002a08007c0c */ /* 0x000fe2000bf06270 */
[----:B-1----:R-:W-:Y:S01]  /*dcd0*/  IMAD R8, R10, UR8, RZ ;  /* 0x000000080a087c24 */ /* 0x002fe2000f8e02ff */
[----:B------:R-:W-:Y:S02]  /*dce0*/  LOP3.LUT R3, R6, R0, R3, 0xfe, !PT ;  /* 0x0000000006037212 */ /* 0x000fe400078efe03 */
[----:B------:R-:W-:Y:S01]  /*dcf0*/  SEL R0, RZ, 0x40, P3 ;  /* 0x00000040ff007807 */ /* 0x000fe20001800000 */
[----:B------:R-:W-:Y:S01]  /*dd00*/  IMAD R11, R11, UR44, R8 ;  /* 0x0000002c0b0b7c24 */ /* 0x000fe2000f8e0208 */
[----:B------:R-:W-:-:S02]  /*dd10*/  SHF.R.S32.HI R187, RZ, 0x1f, R186 ;  /* 0x0000001fffbb7819 */ /* 0x000fc400000114ba */
[----:B--2---:R-:W-:Y:S01]  /*dd20*/  IADD3 R7, R9, UR40, RZ ;  /* 0x0000002809077c10 */ /* 0x004fe2000fffe0ff */
[----:B------:R-:W-:Y:S01]  /*dd30*/  IMAD.WIDE.U32 R8, R10, UR44, R4 ;  /* 0x0000002c0a087c25 */ /* 0x000fe2000f8e0004 */
[----:B------:R-:W-:Y:S02]  /*dd40*/  LOP3.LUT R3, R3, R0, RZ, 0xfc, !PT ;  /* 0x0000000003037212 */ /* 0x000fe400078efcff */
[----:B------:R-:W-:Y:S01]  /*dd50*/  SEL R0, RZ, 0x80, P1 ;  /* 0x00000080ff007807 */ /* 0x000fe20000800000 */
[----:B------:R-:W-:-:S03]  /*dd60*/  IMAD.WIDE R6, R7, 0x40, R186 ;  /* 0x0000004007067825 */ /* 0x000fc600078e02ba */
[----:B------:R-:W-:Y:S01]  /*dd70*/  LOP3.LUT R0, R3, R0, RZ, 0xfc, !PT ;  /* 0x0000000003007212 */ /* 0x000fe200078efcff */
[----:B------:R-:W-:Y:S01]  /*dd80*/  IMAD.IADD R13, R9, 0x1, R11 ;  /* 0x00000001090d7824 */ /* 0x000fe200078e020b */
        /* <DEDUP_REMOVED lines=13> */
[----:B------:R-:W-:Y:S02]  /*de60*/  LEA R10, P2, R4, UR8, 0x1 ;  /* 0x00000008040a7c11 */ /* 0x000fe4000f8408ff */
[----:B------:R-:W-:-:S04]  /*de70*/  IADD3 R5, R5, R11, RZ ;  /* 0x0000000b05057210 */ /* 0x000fc80007ffe0ff */
        /* <DEDUP_REMOVED lines=12> */
.L_x_4047:
[----:B------:R-:W-:Y:S05]  /*df40*/  BSYNC B0 ;  /* 0x0000000000007941 */ /* 0x000fea0003800000 */
.L_x_4046:
[----:B------:R-:W-:Y:S04]  /*df50*/  BSSY B0, `(.L_x_4041) ;  /* 0x000001e000007945 */ /* 0x000fe80003800000 */
[----:B------:R-:W-:Y:S05]  /*df60*/  @P0 BRA `(.L_x_4048) ;  /* 0x0000000000700947 */ /* 0x000fea0003800000 */
[----:B------:R-:W-:Y:S01]  /*df70*/  IADD3 R9, P0, R6, 0x20, RZ ;  /* 0x0000002006097810 */ /* 0x000fe20007f1e0ff */
[----:B------:R-:W-:Y:S01]  /*df80*/  ULDC.64 UR8, c[0x0][0xad8] ;  /* 0x0002b60000087ab9 */ /* 0x000fe20000000a00 */
[----:B------:R-:W-:Y:S01]  /*df90*/  IMAD.MOV.U32 R4, RZ, RZ, R8 ;  /* 0x000000ffff047224 */ /* 0x000fe200078e0008 */
[----:B------:R-:W-:Y:S01]  /*dfa0*/  ISETP.GE.AND P1, PT, R14, UR7, PT ;  /* 0x000000070e007c0c */ /* 0x000fe2000bf26270 */
        /* <DEDUP_REMOVED lines=8> */
[----:B------:R-:W-:-:S03]  /*e030*/  LOP3.LUT P4, RZ, R3, 0x40, RZ, 0xc0, !PT ;  /* 0x0000004003ff7812 */ /* 0x000fc6000788c0ff */
[----:B------:R-:W-:Y:S01]  /*e040*/  IMAD R9, R9, UR9, R6 ;  /* 0x0000000909097c24 */ /* 0x000fe2000f8e0206 */
[----:B------:R-:W-:Y:S02]  /*e050*/  ULDC.64 UR8, c[0x0][0xa80] ;  /* 0x0002a00000087ab9 */ /* 0x000fe40000000a00 */
[----:B------:R-:W-:Y:S02]  /*e060*/  LEA R6, P3, R4, UR8, 0x1 ;  /* 0x0000000804067c11 */ /* 0x000fe4000f8608ff */
[----:B------:R-:W-:-:S04]  /*e070*/  IADD3 R5, R5, R9, RZ ;  /* 0x0000000905057210 */ /* 0x000fc80007ffe0ff */
        /* <DEDUP_REMOVED lines=11> */
.L_x_4048:
[----:B------:R-:W-:Y:S05]  /*e130*/  BSYNC B0 ;  /* 0x0000000000007941 */ /* 0x000fea0003800000 */
.L_x_4041:
[----:B------:R-:W3:Y:S02]  /*e140*/  LDC R0, c[0x0][0xda8] ;  /* 0x00036a00ff007b82 */ /* 0x000ee40000000800 */
[----:B---3--:R-:W-:-:S13]  /*e150*/  ISETP.LE.AND P0, PT, R0, UR4, PT ;  /* 0x0000000400007c0c */ /* 0x008fda000bf03270 */
[----:B------:R-:W-:Y:S05]  /*e160*/  @!P0 BRA `(.L_x_4049) ;  /* 0xffffff2c00588947 */ /* 0x000fea000383ffff */
[----:B------:R-:W-:Y:S05]  /*e170*/  EXIT ;  /* 0x000000000000794d */ /* 0x000fea0003800000 */
.L_x_3943:
[----:B------:R-:W-:-:S08]  /*e180*/  NOP ;  /* 0x0000000000007918 */ /* 0x000fd00000000000 */
[----:B------:R-:W1:-:S00]  /*e190*/  USETMAXREG.DEALLOC.CTAPOOL 0x18 ;  /* 0x00000018000079c8 */ /* 0x000e4000080e0500 */
        /* <DEDUP_REMOVED lines=11> */
[----:B------:R-:W-:Y:S01]  /*e250*/  LOP3.LUT R19, R19, 0x1f, RZ, 0xc0, !PT ;  /* 0x0000001f13137812 */ /* 0x000fe200078ec0ff */
[----:B------:R-:W-:Y:S01]  /*e260*/  IMAD.U32 R18, RZ, RZ, UR4 ;  /* 0x00000004ff127e24 */ /* 0x000fe2000f8e00ff */
[----:B------:R-:W-:Y:S01]  /*e270*/  MOV R17, 0x1 ;  /* 0x0000000100117802 */ /* 0x000fe20000000f00 */
[----:B------:R-:W-:Y:S01]  /*e280*/  IMAD.MOV.U32 R16, RZ, RZ, RZ ;  /* 0x000000ffff107224 */ /* 0x000fe200078e00ff */
[----:B------:R-:W-:Y:S01]  /*e290*/  ULDC UR44, c[0x0][0xc] ;  /* 0x00000300002c7ab9 */ /* 0x000fe20000000800 */
[----:B------:R-:W-:Y:S01]  /*e2a0*/  ULDC.64 UR46, c[0x0][0x198] ;  /* 0x00006600002e7ab9 */ /* 0x000fe20000000a00 */
[----:B------:R-:W-:-:S05]  /*e2b0*/  UMOV UR45, URZ ;  /* 0x0000003f002d7c82 */ /* 0x000fca0008000000 */
.L_x_4104:
[----:B------:R-:W-:Y:S01]  /*e2c0*/  ULDC UR10, c[0x0][0xdd0] ;  /* 0x00037400000a7ab9 */ /* 0x000fe20000000800 */
[----:B------:R-:W1:Y:S01]  /*e2d0*/  LDC R0, c[0x0][0xde8] ;  /* 0x00037a00ff007b82 */ /* 0x000e620000000800 */
        /* <DEDUP_REMOVED lines=19> */
.L_x_4051:
[----:B------:R-:W-:Y:S01]  /*e410*/  ULDC UR11, c[0x0][0xdc4] ;  /* 0x00037100000b7ab9 */ /* 0x000fe20000000800 */
[----:B------:R-:W-:Y:S01]  /*e420*/  UMOV UR9, UR10 ;  /* 0x0000000a00097c82 */ /* 0x000fe20008000000 */
[----:B------:R-:W-:-:S11]  /*e430*/  UISETP.NE.AND UP0, UPT, UR11, 0x1, UPT ;  /* 0x000000010b00788c */ /* 0x000fd6000bf05270 */
[----:B------:R-:W-:Y:S02]  /*e440*/  @UP0 ULDC.64 UR12, c[0x0][0xdc8] ;  /* 0x00037200000c0ab9 */ /* 0x000fe40000000a00 */
[----:B------:R-:W-:-:S04]  /*e450*/  UIMAD.WIDE.U32 UR6, UR10, UR12, URZ ;  /* 0x0000000c0a0672a5 */ /* 0x000fc8000f8e003f */
[----:B------:R-:W-:-:S04]  /*e460*/  @UP0 USHF.R.U32.HI UR9, URZ, UR13, UR7 ;  /* 0x0000000d3f090299 */ /* 0x000fc80008011607 */
[----:B------:R-:W-:-:S12]  /*e470*/  UIMAD UR6, UR9, UR11, URZ ;  /* 0x0000000b090672a4 */ /* 0x000fd8000f8e023f */
.L_x_4052:
[----:B------:R-:W-:Y:S01]  /*e480*/  ULDC.64 UR12, c[0x0][0x3f8] ;  /* 0x0000fe00000c7ab9 */ /* 0x000fe20000000a00 */
[----:B------:R-:W-:Y:S02]  /*e490*/  UIADD3 UR10, UR10, -UR6, URZ ;  /* 0x800000060a0a7290 */ /* 0x000fe4000fffe03f */
[----:B------:R-:W-:Y:S02]  /*e4a0*/  UISETP.NE.U32.AND UP0, UPT, UR12, URZ, UPT ;  /* 0x0000003f0c00728c */ /* 0x000fe4000bf05070 */
[----:B------:R-:W-:Y:S01]  /*e4b0*/  ULOP3.LUT UR9, URZ, UR9, URZ, 0x33, !UPT ;  /* 0x000000093f097292 */ /* 0x000fe2000f8e333f */
[----:B------:R-:W-:Y:S01]  /*e4c0*/  ULDC UR12, c[0x0][0xdb8] ;  /* 0x00036e00000c7ab9 */ /* 0x000fe20000000800 */
[----:B------:R-:W-:Y:S01]  /*e4d0*/  ULDC.64 UR6, c[0x0][0x9e0] ;  /* 0x0002780000067ab9 */ /* 0x000fe20000000a00 */
[----:B------:R-:W-:Y:S01]  /*e4e0*/  UISETP.NE.AND UP1, UPT, UR12, 0x1, UPT ;  /* 0x000000010c00788c */ /* 0x000fe2000bf25270 */
[----:B------:R-:W-:Y:S01]  /*e4f0*/  ULDC UR11, c[0x0][0xdc4] ;  /* 0x00037100000b7ab9 */ /* 0x000fe20000000800 */
[----:B------:R-:W-:Y:S01]  /*e500*/  ULDC UR41, c[0x0][0xdac] ;  /* 0x00036b0000297ab9 */ /* 0x000fe20000000800 */
[----:B------:R-:W-:-:S02]  /*e510*/  UISETP.GE.AND UP2, UPT, UR7, 0x1, UPT ;  /* 0x000000010700788c */ /* 0x000fc4000bf46270 */
[----:B------:R-:W-:Y:S02]  /*e520*/  UIMAD UR11, UR8, UR11, UR10 ;  /* 0x0000000b080b72a4 */ /* 0x000fe4000f8e020a */
[----:B------:R-:W-:Y:S02]  /*e530*/  UIADD3 UR41, UR9, UR41, URZ ;  /* 0x0000002909297290 */ /* 0x000fe4000fffe03f */
[----:B------:R-:W-:Y:S01]  /*e540*/  UISETP.NE.AND.EX UP0, UPT, UR13, URZ, UPT, UP0 ;  /* 0x0000003f0d00728c */ /* 0x000fe2000bf05300 */
[----:B------:R-:W-:Y:S01]  /*e550*/  PLOP3.LUT P1, PT, PT, PT, UP2, 0x80, 0x0 ;  /* 0x000000000000781c */ /* 0x000fe20003f2f028 */
[----:B------:R-:W-:Y:S01]  /*e560*/  @UP1 ULDC UR8, c[0x0][0xdbc] ;  /* 0x00036f0000081ab9 */ /* 0x000fe20000000800 */
[----:B------:R-:W-:Y:S02]  /*e570*/  USHF.L.U32 UR41, UR41, 0x6, URZ ;  /* 0x0000000629297899 */ /* 0x000fe4000800063f */
[----:B------:R-:W-:Y:S01]  /*e580*/  UIMAD.WIDE.U32 UR8, UR11, UR8, URZ ;  /* 0x000000080b0872a5 */ /* 0x000fe2000f8e003f */
        /* <DEDUP_REMOVED lines=23> */
.L_x_4054:
[----:B------:R-:W-:-:S11]  /*e700*/  UISETP.NE.AND UP0, UPT, UR7, 0x1, UPT ;  /* 0x000000010700788c */ /* 0x000fd6000bf05270 */
[----:B------:R-:W-:Y:S02]  /*e710*/  @UP0 ULDC.64 UR16, c[0x0][0x9e8] ;  /* 0x00027a0000100ab9 */ /* 0x000fe40000000a00 */
[----:B------:R-:W-:-:S04]  /*e720*/  UIMAD.WIDE.U32 UR8, UR10, UR16, URZ ;  /* 0x000000100a0872a5 */ /* 0x000fc8000f8e003f */
[----:B------:R-:W-:-:S12]  /*e730*/  @UP0 USHF.R.U32.HI UR10, URZ, UR17, UR9 ;  /* 0x000000113f0a0299 */ /* 0x000fd80008011609 */
.L_x_4055:
[----:B------:R-:W-:-:S04]  /*e740*/  UIMAD UR10, UR10, UR7, UR7 ;  /* 0x000000070a0a72a4 */ /* 0x000fc8000f8e0207 */
[----:B------:R-:W-:-:S04]  /*e750*/  UISETP.LT.AND UP0, UPT, UR6, UR10, UPT ;  /* 0x0000000a0600728c */ /* 0x000fc8000bf01270 */
[----:B------:R-:W-:-:S12]  /*e760*/  USEL UR6, UR6, UR10, UP0 ;  /* 0x0000000a06067287 */ /* 0x000fd80008000000 */
.L_x_4053:
[----:B------:R-:W-:Y:S02]  /*e770*/  UIMAD UR9, UR13, UR15, 0x3f ;  /* 0x0000003f0d0974a4 */ /* 0x000fe4000f8e020f */
[----:B------:R-:W-:Y:S02]  /*e780*/  UIADD3 UR6, UR6, 0x3f, URZ ;  /* 0x0000003f06067890 */ /* 0x000fe4000fffe03f */
[----:B------:R-:W-:Y:S02]  /*e790*/  USHF.R.S32.HI UR10, URZ, 0x1f, UR9 ;  /* 0x0000001f3f0a7899 */ /* 0x000fe40008011409 */
[----:B------:R-:W-:Y:S02]  /*e7a0*/  USHF.R.S32.HI UR8, URZ, 0x1f, UR6 ;  /* 0x0000001f3f087899 */ /* 0x000fe40008011406 */
[----:B------:R-:W-:Y:S02]  /*e7b0*/  ULEA.HI UR10, UR10, UR9, URZ, 0x6 ;  /* 0x000000090a0a7291 */ /* 0x000fe4000f8f303f */
[----:B------:R-:W-:-:S02]  /*e7c0*/  ULEA.HI UR8, UR8, UR6, URZ, 0x6 ;  /* 0x0000000608087291 */ /* 0x000fc4000f8f303f */
[----:B------:R-:W-:Y:S02]  /*e7d0*/  UIADD3 UR6, UR41, -UR14, URZ ;  /* 0x8000000e29067290 */ /* 0x000fe4000fffe03f */
[----:B------:R-:W-:Y:S02]  /*e7e0*/  USHF.R.S32.HI UR39, URZ, 0x6, UR10 ;  /* 0x000000063f277899 */ /* 0x000fe4000801140a */
[----:B------:R-:W-:Y:S02]  /*e7f0*/  USHF.R.S32.HI UR8, URZ, 0x6, UR8 ;  /* 0x000000063f087899 */ /* 0x000fe40008011408 */
[----:B------:R-:W-:Y:S02]  /*e800*/  UIMAD UR6, UR13, UR15, UR6 ;  /* 0x0000000f0d0672a4 */ /* 0x000fe4000f8e0206 */
[----:B------:R-:W-:Y:S01]  /*e810*/  UISETP.LT.AND UP0, UPT, UR39, UR8, UPT ;  /* 0x000000082700728c */ /* 0x000fe2000bf01270 */
[----:B------:R-:W-:Y:S02]  /*e820*/  ULDC UR10, c[0x0][0x9dc] ;  /* 0x00027700000a7ab9 */ /* 0x000fe40000000800 */
[----:B------:R-:W-:-:S02]  /*e830*/  UIADD3 UR10, UR6, -UR10, URZ ;  /* 0x8000000a060a7290 */ /* 0x000fc4000fffe03f */
[----:B------:R-:W-:Y:S01]  /*e840*/  USEL UR39, UR39, UR8, UP0 ;  /* 0x0000000827277287 */ /* 0x000fe20008000000 */
[----:B------:R-:W-:Y:S11]  /*e850*/  @!P1 BRA `(.L_x_4056) ;  /* 0x0000000000449947 */ /* 0x000ff60003800000 */
        /* <DEDUP_REMOVED lines=10> */
.L_x_4057:
[----:B------:R-:W-:-:S11]  /*e900*/  UISETP.NE.AND UP0, UPT, UR7, 0x1, UPT ;  /* 0x000000010700788c */ /* 0x000fd6000bf05270 */
[----:B------:R-:W-:Y:S02]  /*e910*/  @UP0 ULDC.64 UR12, c[0x0][0x9e8] ;  /* 0x00027a00000c0ab9 */ /* 0x000fe40000000a00 */
[----:B------:R-:W-:-:S04]  /*e920*/  UIMAD.WIDE.U32 UR8, UR6, UR12, URZ ;  /* 0x0000000c060872a5 */ /* 0x000fc8000f8e003f */
[----:B------:R-:W-:-:S12]  /*e930*/  @UP0 USHF.R.U32.HI UR6, URZ, UR13, UR9 ;  /* 0x0000000d3f060299 */ /* 0x000fd80008011609 */
.L_x_4058:
[----:B------:R-:W-:-:S04]  /*e940*/  UIMAD UR6, UR6, UR7, URZ ;  /* 0x00000007060672a4 */ /* 0x000fc8000f8e023f */
[----:B------:R-:W-:-:S04]  /*e950*/  UISETP.LT.AND UP0, UPT, UR10, UR6, UPT ;  /* 0x000000060a00728c */ /* 0x000fc8000bf01270 */
[----:B------:R-:W-:-:S12]  /*e960*/  USEL UR10, UR10, UR6, !UP0 ;  /* 0x000000060a0a7287 */ /* 0x000fd8000c000000 */
.L_x_4056:
[----:B------:R-:W-:Y:S01]  /*e970*/  USHF.R.S32.HI UR6, URZ, 0x1f, UR10 ;  /* 0x0000001f3f067899 */ /* 0x000fe2000801140a */
[----:B------:R-:W-:Y:S03]  /*e980*/  BSSY B6, `(.L_x_4059) ;  /* 0x0000284000067945 */ /* 0x000fe60003800000 */
[----:B------:R-:W-:-:S04]  /*e990*/  ULEA.HI UR6, UR6, UR10, URZ, 0x6 ;  /* 0x0000000a06067291 */ /* 0x000fc8000f8f303f */
[----:B------:R-:W-:-:S04]  /*e9a0*/  USHF.R.S32.HI UR6, URZ, 0x6, UR6 ;  /* 0x000000063f067899 */ /* 0x000fc80008011406 */
[----:B------:R-:W-:-:S04]  /*e9b0*/  UISETP.LT.AND UP0, UPT, URZ, UR6, UPT ;  /* 0x000000063f00728c */ /* 0x000fc8000bf01270 */
[----:B------:R-:W-:-:S04]  /*e9c0*/  USEL UR38, URZ, UR6, !UP0 ;  /* 0x000000063f267287 */ /* 0x000fc8000c000000 */
[----:B------:R-:W-:-:S06]  /*e9d0*/  UISETP.GT.AND UP0, UPT, UR39, UR38, UPT ;  /* 0x000000262700728c */ /* 0x000fcc000bf04270 */
[----:B------:R-:W-:-:S13]  /*e9e0*/  PLOP3.LUT P0, PT, PT, PT, UP0, 0x80, 0x0 ;  /* 0x000000000000781c */ /* 0x000fda0003f0f008 */
[----:B------:R-:W-:Y:S05]  /*e9f0*/  @P0 BRA `(.L_x_4060) ;  /* 0x0000000000400947 */ /* 0x000fea0003800000 */
        /* <DEDUP_REMOVED lines=16> */
.L_x_4060:
        /* <DEDUP_REMOVED lines=16> */
[----:B------:R-:W-:Y:S02]  /*ec00*/  IMAD.U32 R7, RZ, RZ, UR9 ;  /* 0x00000009ff077e24 */ /* 0x000fe4000f8e00ff */
[----:B------:R-:W-:-:S02]  /*ec10*/  IMAD.U32 R10, RZ, RZ, UR4 ;  /* 0x00000004ff0a7e24 */ /* 0x000fc4000f8e00ff */
[----:B------:R-:W-:Y:S02]  /*ec20*/  IMAD.MOV.U32 R8, RZ, RZ, 0x70 ;  /* 0x00000070ff087424 */ /* 0x000fe400078e00ff */
[----:B------:R-:W-:Y:S02]  /*ec30*/  IMAD.MOV.U32 R12, RZ, RZ, 0x1 ;  /* 0x00000001ff0c7424 */ /* 0x000fe400078e00ff */
[----:B------:R-:W-:-:S07]  /*ec40*/  IMAD.MOV.U32 R13, RZ, RZ, RZ ;  /* 0x000000ffff0d7224 */ /* 0x000fce00078e00ff */
[----:B------:R-:W-:-:S07]  /*ec50*/  LEPC R20, `(.L_x_4062) ;  /* 0x000000001014794e */ /* 0x000fce0000000000 */
[----:B-1----:R-:W-:Y:S05]  /*ec60*/  CALL.ABS.NOINC R2 ;  /* 0x0000000002007343 */ /* 0x002fea0003c00000 */
.L_x_4062:
        /* <DEDUP_REMOVED lines=13> */
[----:B------:R-:W-:Y:S01]  /*ed40*/  MOV R13, RZ ;  /* 0x000000ff000d7202 */ /* 0x000fe20000000f00 */
[----:B------:R-:W-:-:S02]  /*ed50*/  IMAD.U32 R7, RZ, RZ, UR9 ;  /* 0x00000009ff077e24 */ /* 0x000fc4000f8e00ff */
[----:B------:R-:W-:Y:S02]  /*ed60*/  IMAD.U32 R11, RZ, RZ, UR5 ;  /* 0x00000005ff0b7e24 */ /* 0x000fe4000f8e00ff */
[----:B------:R-:W-:Y:S02]  /*ed70*/  IMAD.MOV.U32 R8, RZ, RZ, 0x70 ;  /* 0x00000070ff087424 */ /* 0x000fe400078e00ff */
[----:B-1----:R-:W-:-:S07]  /*ed80*/  IMAD.MOV.U32 R12, RZ, RZ, 0x1 ;  /* 0x00000001ff0c7424 */ /* 0x002fce00078e00ff */
[----:B------:R-:W-:-:S07]  /*ed90*/  LEPC R20, `(.L_x_4064) ;  /* 0x000000001014794e */ /* 0x000fce0000000000 */
[----:B--2---:R-:W-:Y:S05]  /*eda0*/  CALL.ABS.NOINC R2 ;  /* 0x0000000002007343 */ /* 0x004fea0003c00000 */
.L_x_4064:
        /* <DEDUP_REMOVED lines=15> */
[----:B-1----:R-:W-:Y:S05]  /*eea0*/  CALL.ABS.NOINC R2 ;  /* 0x0000000002007343 */ /* 0x002fea0003c00000 */
.L_x_4063:
        /* <DEDUP_REMOVED lines=10> */
[----:B------:R-:W-:Y:S01]  /*ef50*/  UMOV UR40, URZ ;  /* 0x0000003f00287c82 */ /* 0x000fe20008000000 */
[----:B------:R-:W-:Y:S01]  /*ef60*/  ISETP.NE.AND P1, PT, R19, RZ, PT ;  /* 0x000000ff1300720c */ /* 0x000fe20003f25270 */
[----:B------:R-:W-:Y:S01]  /*ef70*/  UMOV UR6, 0xffffffff ;  /* 0xffffffff00067882 */ /* 0x000fe20000000000 */
[----:B------:R-:W-:Y:S01]  /*ef80*/  MOV R0, UR42 ;  /* 0x0000002a00007c02 */ /* 0x000fe20008000f00 */
[----:B------:R-:W-:Y:S01]  /*ef90*/  IMAD.U32 R10, RZ, RZ, UR39 ;  /* 0x00000027ff0a7e24 */ /* 0x000fe2000f8e00ff */
[----:B--2---:R-:W1:Y:S03]  /*efa0*/  LDC.64 R2, c[0x0][0x3f8] ;  /* 0x0000fe00ff027b82 */ /* 0x004e660000000a00 */
[----:B------:R-:W-:-:S06]  /*efb0*/  VIADD R10, R10, 0xffffffff ;  /* 0xffffffff0a0a7836 */ /* 0x000fcc0000000000 */
[----:B------:R-:W-:Y:S01]  /*efc0*/  VOTEU.ALL UP1, P1 ;  /* 0x00000000003f7886 */ /* 0x000fe20000820000 */
[----:B------:R-:W2:Y:S04]  /*efd0*/  @P0 LDC R4, c[0x0][0x42c] ;  /* 0x00010b00ff040b82 */ /* 0x000ea80000000800 */
[----:B------:R-:W-:-:S04]  /*efe0*/  @!UP1 UIADD3 UR4, UP0, UR46, 0x270, URZ ;  /* 0x000002702e049890 */ /* 0x000fc8000ff1e03f */
[----:B------:R-:W-:Y:S01]  /*eff0*/  @!UP1 UIADD3.X UR5, URZ, UR47, URZ, UP0, !UPT ;  /* 0x0000002f3f059290 */ /* 0x000fe200087fe43f */
[----:B------:R-:W4:Y:S08]  /*f000*/  @P0 LDC R5, c[0x0][0x430] ;  /* 0x00010c00ff050b82 */ /* 0x000f300000000800 */
[----:B------:R1:W-:Y:S01]  /*f010*/  @!UP1 UTMAPF.L2.4D [UR40], [UR4] ;  /* 0x00000028040095b8 */ /* 0x0003e20008018000 */
[----:B--2---:R-:W-:-:S05]  /*f020*/  @P0 IMAD.HI.U32 R4, R4, UR42, RZ ;  /* 0x0000002a04040c27 */ /* 0x004fca000f8e00ff */
[----:B----4-:R-:W-:Y:S02]  /*f030*/  @P0 SHF.R.U32.HI R0, RZ, R5, R4 ;  /* 0x00000005ff000219 */ /* 0x010fe40000011604 */
[----:B-1----:R-:W-:-:S04]  /*f040*/  ISETP.NE.U32.AND P0, PT, R2, RZ, PT ;  /* 0x000000ff0200720c */ /* 0x002fc80003f05070 */
[----:B------:R-:W-:-:S04]  /*f050*/  ISETP.NE.AND.EX P0, PT, R3, RZ, PT, P0 ;  /* 0x000000ff0300720c */ /* 0x000fc80003f05300 */
[----:B---3--:R-:W-:Y:S01]  /*f060*/  SEL R4, R6, RZ, !P0 ;  /* 0x000000ff06047207 */ /* 0x008fe20004000000 */
[----:B------:R-:W-:Y:S08]  /*f070*/  BRA.DIV UR6, `(.L_x_4065) ;  /* 0x0000002a06547947 */ /* 0x000ff0000b800000 */
.L_x_4117:
[----:B------:R-:W-:Y:S01]  /*f080*/  UMOV UR4, 0xffffffff ;  /* 0xffffffff00047882 */ /* 0x000fe20000000000 */
[----:B------:R-:W-:Y:S02]  /*f090*/  SHF.R.S32.HI R7, RZ, 0x1f, R6 ;  /* 0x0000001fff077819 */ /* 0x000fe40000011406 */
[----:B------:R-:W-:Y:S05]  /*f0a0*/  BRA.DIV UR4, `(.L_x_4066) ;  /* 0x0000002a04747947 */ /* 0x000fea000b800000 */
[----:B------:R-:W-:-:S13]  /*f0b0*/  ELECT P6, URZ, PT ;  /* 0x00000000003f782f */ /* 0x000fda00038c0000 */
.L_x_4120:
[----:B------:R-:W-:Y:S05]  /*f0c0*/  @!P6 BRA `(.L_x_4067) ;  /* 0x0000000000c4e947 */ /* 0x000fea0003800000 */
[----:B------:R-:W-:Y:S01]  /*f0d0*/  IMAD.MOV.U32 R4, RZ, RZ, R6 ;  /* 0x000000ffff047224 */ /* 0x000fe200078e0006 */
[----:B------:R-:W-:Y:S06]  /*f0e0*/  @!P0 BRA `(.L_x_4068) ;  /* 0x0000000000488947 */ /* 0x000fec0003800000 */
[----:B------:R-:W1:Y:S01]  /*f0f0*/  LDC R11, c[0x0][0x41c] ;  /* 0x00010700ff0b7b82 */ /* 0x000e620000000800 */
[----:B------:R-:W-:Y:S01]  /*f100*/  MOV R12, R10 ;  /* 0x0000000a000c7202 */ /* 0x000fe20000000f00 */
        /* <DEDUP_REMOVED lines=16> */
.L_x_4068:
[----:B-1----:R-:W-:Y:S01]  /*f210*/  LEA R8, R16, UR37, 0x3 ;  /* 0x0000002510087c11 */ /* 0x002fe2000f8e18ff */
[----:B------:R-:W1:Y:S01]  /*f220*/  S2R R9, SR_TID.X ;  /* 0x0000000000097919 */ /* 0x000e620000002100 */
[----:B------:R-:W-:-:S04]  /*f230*/  SHF.L.U32 R5, R17, 0x1f, RZ ;  /* 0x0000001f11057819 */ /* 0x000fc800000006ff */
[----:B------:R-:W2:Y:S01]  /*f240*/  SYNCS.PHASECHK.TRANS64.TRYWAIT P2, [R8+URZ+0x28c40], R5 ;  /* 0x028c4005080075a7 */ /* 0x000ea2000804017f */
[----:B-1----:R-:W-:-:S04]  /*f250*/  LOP3.LUT R9, R9, 0x7f, RZ, 0xc0, !PT ;  /* 0x0000007f09097812 */ /* 0x002fc800078ec0ff */
[----:B------:R-:W-:Y:S01]  /*f260*/  ISETP.NE.AND P3, PT, R9, RZ, PT ;  /* 0x000000ff0900720c */ /* 0x000fe20003f65270 */
[----:B--2---:R-:W-:-:S12]  /*f270*/  @!P2 BRA `(.L_x_4069) ;  /* 0x000000280020a947 */ /* 0x004fd80003800000 */
.L_x_4121:
[----:B------:R-:W-:Y:S05]  /*f280*/  @P3 BRA `(.L_x_4070) ;  /* 0x0000000000143947 */ /* 0x000fea0003800000 */
[----:B------:R-:W-:Y:S02]  /*f290*/  ISETP.NE.AND P2, PT, R19, RZ, PT ;  /* 0x000000ff1300720c */ /* 0x000fe40003f45270 */
[----:B-1----:R-:W-:-:S04]  /*f2a0*/  MOV R5, 0x2000 ;  /* 0x0000200000057802 */ /* 0x002fc80000000f00 */
[----:B------:R2:W-:Y:S07]  /*f2b0*/  SYNCS.ARRIVE.TRANS64 RZ, [R8+URZ+0x28c30], R5 ;  /* 0x028c300508ff79a7 */ /* 0x0005ee000800003f */
[----:B------:R-:W-:Y:S05]  /*f2c0*/  @!P2 BRA `(.L_x_4070) ;  /* 0x000000000004a947 */ /* 0x000fea0003800000 */
[----:B------:R-:W-:Y:S01]  /*f2d0*/  BPT.TRAP 0x1 ;  /* 0x000000040000795c */ /* 0x000fe20000300000 */
.L_x_4070:
        /* <DEDUP_REMOVED lines=8> */
[----:B-----5:R-:W-:Y:S01]  /*f360*/  R2UR UR13, R4 ;  /* 0x00000000040d72ca */ /* 0x020fe200000e0000 */
[----:B------:R-:W-:-:S04]  /*f370*/  UMOV UR10, URZ ;  /* 0x0000003f000a7c82 */ /* 0x000fc80008000000 */
[----:B------:R-:W-:Y:S02]  /*f380*/  ULEA UR8, UR8, UR37, 0xd ;  /* 0x0000002508087291 */ /* 0x000fe4000f8e683f */
[----:B------:R-:W-:Y:S02]  /*f390*/  UIADD3 UR9, UR9, 0x28c30, URZ ;  /* 0x00028c3009097890 */ /* 0x000fe4000fffe03f */
[----:B------:R-:W-:Y:S02]  /*f3a0*/  USHF.L.U32 UR11, UR11, 0x6, URZ ;  /* 0x000000060b0b7899 */ /* 0x000fe4000800063f */
[----:B------:R-:W-:-:S09]  /*f3b0*/  UIADD3 UR8, UR8, 0x22400, URZ ;  /* 0x0002240008087890 */ /* 0x000fd2000fffe03f */
[----:B------:R3:W-:Y:S02]  /*f3c0*/  UTMALDG.4D [UR8], [UR4], desc[UR6] ;  /* 0x00000608040075b4 */ /* 0x0007e40008019000 */
[----:B---3--:R-:W-:Y:S01]  /*f3d0*/  NOP ;  /* 0x0000000000007918 */ /* 0x008fe20000000000 */
.L_x_4067:
        /* <DEDUP_REMOVED lines=11> */
[----:B------:R-:W-:Y:S01]  /*f490*/  UIADD3.X UR7, URZ, UR47, URZ, UP0, !UPT ;  /* 0x0000002f3f077290 */ /* 0x000fe200087fe43f */
[----:B------:R-:W-:Y:S01]  /*f4a0*/  UMOV UR11, UR41 ;  /* 0x00000029000b7c82 */ /* 0x000fe20008000000 */
[----:B------:R-:W-:Y:S01]  /*f4b0*/  UMOV UR12, UR42 ;  /* 0x0000002a000c7c82 */ /* 0x000fe20008000000 */
[----:B------:R-:W-:Y:S01]  /*f4c0*/  UMOV UR13, UR43 ;  /* 0x0000002b000d7c82 */ /* 0x000fe20008000000 */
[----:B------:R-:W-:Y:S01]  /*f4d0*/  UMOV UR5, 0x12f00000 ;  /* 0x12f0000000057882 */ /* 0x000fe20000000000 */
[----:B------:R-:W-:Y:S01]  /*f4e0*/  UMOV UR10, URZ ;  /* 0x0000003f000a7c82 */ /* 0x000fe20008000000 */
[----:B------:R1:W-:Y:S02]  /*f4f0*/  @P2 SYNCS.ARRIVE.TRANS64 RZ, [UR37+0x28c00], R5 ;  /* 0x028c0005ffff29a7 */ /* 0x0003e40008000025 */
[----:B-1----:R-:W-:Y:S01]  /*f500*/  IMAD.U32 R5, RZ, RZ, UR4 ;  /* 0x00000004ff057e24 */ /* 0x002fe2000f8e00ff */
[----:B------:R-:W-:-:S02]  /*f510*/  UMOV UR4, 0x0 ;  /* 0x0000000000047882 */ /* 0x000fc40000000000 */
[----:B------:R1:W-:Y:S02]  /*f520*/  UTMALDG.4D [UR8], [UR6], desc[UR4] ;  /* 0x00000408060075b4 */ /* 0x0003e40008019000 */
[----:B------:R-:W-:-:S04]  /*f530*/  SHF.L.U32 R5, R5, 0x1f, RZ ;  /* 0x0000001f05057819 */ /* 0x000fc800000006ff */
[----:B------:R-:W2:Y:S02]  /*f540*/  SYNCS.PHASECHK.TRANS64.TRYWAIT P2, [UR37+0x28c20], R5 ;  /* 0x028c2005ff0075a7 */ /* 0x000ea40008040165 */
[----:B-12---:R-:W-:Y:S05]  /*f550*/  @!P2 BRA `(.L_x_4071) ;  /* 0x00000024007ca947 */ /* 0x006fea0003800000 */
.L_x_4122:
[----:B------:R-:W-:Y:S01]  /*f560*/  ULDC.64 UR4, c[0x0][0x408] ;  /* 0x0001020000047ab9 */ /* 0x000fe20000000a00 */
[----:B------:R-:W-:Y:S04]  /*f570*/  BSSY B0, `(.L_x_4072) ;  /* 0x0000042000007945 */ /* 0x000fe80003800000 */
[----:B------:R-:W-:Y:S05]  /*f580*/  @!P6 BRA `(.L_x_4073) ;  /* 0x000000040000e947 */ /* 0x000fea0003800000 */
[----:B-1----:R-:W-:Y:S01]  /*f590*/  LEA R8, R16, UR37, 0x3 ;  /* 0x0000002510087c11 */ /* 0x002fe2000f8e18ff */
[----:B------:R-:W1:Y:S01]  /*f5a0*/  S2R R9, SR_TID.X ;  /* 0x0000000000097919 */ /* 0x000e620000002100 */
[----:B------:R-:W-:-:S04]  /*f5b0*/  SHF.L.U32 R5, R17, 0x1f, RZ ;  /* 0x0000001f11057819 */ /* 0x000fc800000006ff */
[----:B------:R-:W2:Y:S01]  /*f5c0*/  SYNCS.PHASECHK.TRANS64.TRYWAIT P2, [R8+URZ+0x28c60], R5 ;  /* 0x028c6005080075a7 */ /* 0x000ea2000804017f */
[----:B-1----:R-:W-:-:S04]  /*f5d0*/  LOP3.LUT R9, R9, 0x7f, RZ, 0xc0, !PT ;  /* 0x0000007f09097812 */ /* 0x002fc800078ec0ff */
[----:B------:R-:W-:Y:S01]  /*f5e0*/  ISETP.NE.AND P3, PT, R9, RZ, PT ;  /* 0x000000ff0900720c */ /* 0x000fe20003f65270 */
[----:B--2---:R-:W-:-:S12]  /*f5f0*/  @!P2 BRA `(.L_x_4074) ;  /* 0x00000024006ca947 */ /* 0x004fd80003800000 */
.L_x_4123:
[----:B------:R-:W-:Y:S05]  /*f600*/  @P3 BRA `(.L_x_4075) ;  /* 0x0000000000143947 */ /* 0x000fea0003800000 */
[----:B------:R-:W-:Y:S01]  /*f610*/  ISETP.NE.AND P2, PT, R19, RZ, PT ;  /* 0x000000ff1300720c */ /* 0x000fe20003f45270 */
[----:B-1----:R-:W-:-:S04]  /*f620*/  IMAD.MOV.U32 R5, RZ, RZ, 0x10000 ;  /* 0x00010000ff057424 */ /* 0x002fc800078e00ff */
[----:B------:R2:W-:Y:S08]  /*f630*/  SYNCS.ARRIVE.TRANS64 RZ, [R8+URZ+0x28c50], R5 ;  /* 0x028c500508ff79a7 */ /* 0x0005f0000800003f */
[----:B------:R-:W-:Y:S05]  /*f640*/  @!P2 BRA `(.L_x_4075) ;  /* 0x000000000004a947 */ /* 0x000fea0003800000 */
[----:B------:R-:W-:Y:S01]  /*f650*/  BPT.TRAP 0x1 ;  /* 0x000000040000795c */ /* 0x000fe20000300000 */
.L_x_4075:
        /* <DEDUP_REMOVED lines=13> */
[----:B------:R-:W-:-:S02]  /*f730*/  ULEA UR16, UR16, UR37, 0x10 ;  /* 0x0000002510107291 */ /* 0x000fc4000f8e803f */
[----:B------:R-:W-:Y:S02]  /*f740*/  USHF.L.U32 UR11, UR11, 0x6, URZ ;  /* 0x000000060b0b7899 */ /* 0x000fe4000800063f */
[----:B------:R-:W-:Y:S02]  /*f750*/  UIADD3 UR9, UR9, 0x28c50, URZ ;  /* 0x00028c5009097890 */ /* 0x000fe4000fffe03f */
[----:B------:R-:W-:Y:S02]  /*f760*/  UIADD3 UR8, UR16, 0x400, URZ ;  /* 0x0000040010087890 */ /* 0x000fe4000fffe03f */
[----:B------:R-:W-:Y:S02]  /*f770*/  UIADD3 UR17, UR16, 0x2400, URZ ;  /* 0x0000240010117890 */ /* 0x000fe4000fffe03f */
[----:B------:R-:W-:Y:S02]  /*f780*/  UIADD3 UR19, UR16, 0x4400, URZ ;  /* 0x0000440010137890 */ /* 0x000fe4000fffe03f */
[----:B------:R-:W-:Y:S01]  /*f790*/  UIADD3 UR21, UR16, 0x6400, URZ ;  /* 0x0000640010157890 */ /* 0x000fe2000fffe03f */
[----:B------:R-:W-:-:S02]  /*f7a0*/  UMOV UR23, 0x100 ;  /* 0x0000010000177882 */ /* 0x000fc40000000000 */
[----:B------:R3:W-:Y:S01]  /*f7b0*/  UTMALDG.4D [UR8], [UR14], desc[UR6] ;  /* 0x000006080e0075b4 */ /* 0x0007e20008019000 */
[----:B------:R-:W-:Y:S01]  /*f7c0*/  UMOV UR24, 0x140 ;  /* 0x0000014000187882 */ /* 0x000fe20000000000 */
[----:B---3--:R-:W-:Y:S01]  /*f7d0*/  UMOV UR8, UR17 ;  /* 0x0000001100087c82 */ /* 0x008fe20008000000 */
[----:B------:R-:W-:Y:S01]  /*f7e0*/  UMOV UR10, UR18 ;  /* 0x00000012000a7c82 */ /* 0x000fe20008000000 */
[----:B------:R-:W-:Y:S01]  /*f7f0*/  UIADD3 UR17, UR16, 0x8400, URZ ;  /* 0x0000840010117890 */ /* 0x000fe2000fffe03f */
[----:B------:R3:W-:Y:S01]  /*f800*/  UTMALDG.4D [UR8], [UR14], desc[UR6] ;  /* 0x000006080e0075b4 */ /* 0x0007e20008019000 */
[----:B------:R-:W-:Y:S01]  /*f810*/  UIADD3 UR18, UR16, 0xa400, URZ ;  /* 0x0000a40010127890 */ /* 0x000fe2000fffe03f */
[----:B---3--:R-:W-:Y:S01]  /*f820*/  UMOV UR8, UR19 ;  /* 0x0000001300087c82 */ /* 0x008fe20008000000 */
[----:B------:R-:W-:Y:S01]  /*f830*/  UMOV UR10, UR20 ;  /* 0x00000014000a7c82 */ /* 0x000fe20008000000 */
[----:B------:R-:W-:Y:S01]  /*f840*/  UIADD3 UR19, UR16, 0xc400, URZ ;  /* 0x0000c40010137890 */ /* 0x000fe2000fffe03f */
[----:B------:R3:W-:Y:S02]  /*f850*/  UTMALDG.4D [UR8], [UR14], desc[UR6] ;  /* 0x000006080e0075b4 */ /* 0x0007e40008019000 */
[----:B---3--:R-:W-:Y:S01]  /*f860*/  UMOV UR8, UR21 ;  /* 0x0000001500087c82 */ /* 0x008fe20008000000 */
[----:B------:R-:W-:-:S02]  /*f870*/  UMOV UR10, UR22 ;  /* 0x00000016000a7c82 */ /* 0x000fc40008000000 */
[----:B------:R3:W-:Y:S02]  /*f880*/  UTMALDG.4D [UR8], [UR14], desc[UR6] ;  /* 0x000006080e0075b4 */ /* 0x0007e40008019000 */
[----:B---3--:R-:W-:Y:S01]  /*f890*/  UMOV UR8, UR17 ;  /* 0x0000001100087c82 */ /* 0x008fe20008000000 */
[----:B------:R-:W-:Y:S01]  /*f8a0*/  UMOV UR10, UR23 ;  /* 0x00000017000a7c82 */ /* 0x000fe20008000000 */
[----:B------:R-:W-:Y:S01]  /*f8b0*/  UIADD3 UR17, UR16, 0xe400, URZ ;  /* 0x0000e40010117890 */ /* 0x000fe2000fffe03f */
[----:B------:R3:W-:Y:S02]  /*f8c0*/  UTMALDG.4D [UR8], [UR14], desc[UR6] ;  /* 0x000006080e0075b4 */ /* 0x0007e40008019000 */
[----:B------:R-:W-:Y:S01]  /*f8d0*/  UMOV UR16, 0x180 ;  /* 0x0000018000107882 */ /* 0x000fe20000000000 */
[----:B---3--:R-:W-:Y:S01]  /*f8e0*/  UMOV UR8, UR18 ;  /* 0x0000001200087c82 */ /* 0x008fe20008000000 */
[----:B------:R-:W-:Y:S02]  /*f8f0*/  UMOV UR10, UR24 ;  /* 0x00000018000a7c82 */ /* 0x000fe40008000000 */
[----:B------:R3:W-:Y:S02]  /*f900*/  UTMALDG.4D [UR8], [UR14], desc[UR6] ;  /* 0x000006080e0075b4 */ /* 0x0007e40008019000 */
[----:B---3--:R-:W-:Y:S01]  /*f910*/  UMOV UR8, UR19 ;  /* 0x0000001300087c82 */ /* 0x008fe20008000000 */
[----:B------:R-:W-:Y:S01]  /*f920*/  UMOV UR10, UR16 ;  /* 0x00000010000a7c82 */ /* 0x000fe20008000000 */
[----:B------:R-:W-:Y:S01]  /*f930*/  UMOV UR16, 0x1c0 ;  /* 0x000001c000107882 */ /* 0x000fe20000000000 */
[----:B------:R3:W-:Y:S02]  /*f940*/  UTMALDG.4D [UR8], [UR14], desc[UR6] ;  /* 0x000006080e0075b4 */ /* 0x0007e40008019000 */
[----:B---3--:R-:W-:Y:S01]  /*f950*/  UMOV UR8, UR17 ;  /* 0x0000001100087c82 */ /* 0x008fe20008000000 */
[----:B------:R-:W-:-:S02]  /*f960*/  UMOV UR10, UR16 ;  /* 0x00000010000a7c82 */ /* 0x000fc40008000000 */
[----:B------:R3:W-:Y:S02]  /*f970*/  UTMALDG.4D [UR8], [UR14], desc[UR6] ;  /* 0x000006080e0075b4 */ /* 0x0007e40008019000 */
[----:B---3--:R-:W-:Y:S01]  /*f980*/  NOP ;  /* 0x0000000000007918 */ /* 0x008fe20000000000 */
.L_x_4073:
[----:B------:R-:W-:Y:S05]  /*f990*/  BSYNC B0 ;  /* 0x0000000000007941 */ /* 0x000fea0003800000 */
.L_x_4072:
[----:B------:R-:W-:-:S04]  /*f9a0*/  UIADD3 UR6, UR39, -0x2, URZ ;  /* 0xfffffffe27067890 */ /* 0x000fc8000fffe03f */
[----:B------:R-:W-:-:S06]  /*f9b0*/  UISETP.GE.AND UP0, UPT, UR6, UR38, UPT ;  /* 0x000000260600728c */ /* 0x000fcc000bf06270 */
[----:B------:R-:W-:-:S13]  /*f9c0*/  PLOP3.LUT P2, PT, PT, PT, UP0, 0x80, 0x0 ;  /* 0x000000000000781c */ /* 0x000fda0003f4f008 */
[----:B------:R-:W-:Y:S05]  /*f9d0*/  @!P2 BRA `(.L_x_4076) ;  /* 0x0000001400a4a947 */ /* 0x000fea0003800000 */
[----:B------:R-:W-:Y:S02]  /*f9e0*/  LOP3.LUT R9, RZ, UR38, RZ, 0x33, !PT ;  /* 0x00000026ff097c12 */ /* 0x000fe4000f8e33ff */
[----:B-12---:R-:W-:-:S04]  /*f9f0*/  IADD3 R8, RZ, -UR39, RZ ;  /* 0x80000027ff087c10 */ /* 0x006fc8000fffe0ff */
[----:B------:R-:W-:Y:S01]  /*fa00*/  VIADDMNMX R9, R8, 0x1, R9, !PT ;  /* 0x0000000108097846 */ /* 0x000fe20007800109 */
[----:B------:R-:W-:-:S04]  /*fa10*/  IMAD.U32 R8, RZ, RZ, UR6 ;  /* 0x00000006ff087e24 */ /* 0x000fc8000f8e00ff */
[----:B------:R-:W-:-:S05]  /*fa20*/  VIADD R5, R9, UR39 ;  /* 0x0000002709057c36 */ /* 0x000fca0008000000 */
[----:B------:R-:W-:-:S04]  /*fa30*/  LOP3.LUT R5, R5, 0x1, RZ, 0xc0, !PT ;  /* 0x0000000105057812 */ /* 0x000fc800078ec0ff */
[----:B------:R-:W-:-:S13]  /*fa40*/  ISETP.NE.U32.AND P2, PT, R5, 0x1, PT ;  /* 0x000000010500780c */ /* 0x000fda0003f45070 */
        /* <DEDUP_REMOVED lines=8> */
[----:B------:R-:W-:Y:S05]  /*fad0*/  @!P0 BRA `(.L_x_4080) ;  /* 0x0000000000488947 */ /* 0x000fea0003800000 */
        /* <DEDUP_REMOVED lines=18> */
.L_x_4080:
[----:B-1----:R-:W-:Y:S01]  /*fc00*/  LEA R2, R16, UR37, 0x3 ;  /* 0x0000002510027c11 */ /* 0x002fe2000f8e18ff */
[----:B------:R-:W1:Y:S01]  /*fc10*/  S2R R5, SR_TID.X ;  /* 0x0000000000057919 */ /* 0x000e620000002100 */
[----:B------:R-:W-:-:S04]  /*fc20*/  SHF.L.U32 R3, R17, 0x1f, RZ ;  /* 0x0000001f11037819 */ /* 0x000fc800000006ff */
[----:B------:R-:W2:Y:S01]  /*fc30*/  SYNCS.PHASECHK.TRANS64.TRYWAIT P3, [R2+URZ+0x28c40], R3 ;  /* 0x028c4003020075a7 */ /* 0x000ea2000806017f */
[----:B-1----:R-:W-:-:S04]  /*fc40*/  LOP3.LUT R5, R5, 0x7f, RZ, 0xc0, !PT ;  /* 0x0000007f05057812 */ /* 0x002fc800078ec0ff */
[----:B------:R-:W-:Y:S01]  /*fc50*/  ISETP.NE.AND P2, PT, R5, RZ, PT ;  /* 0x000000ff0500720c */ /* 0x000fe20003f45270 */
[----:B--2---:R-:W-:-:S12]  /*fc60*/  @!P3 BRA `(.L_x_4081) ;  /* 0x0000001c00e4b947 */ /* 0x004fd80003800000 */
.L_x_4124:
[----:B------:R-:W-:Y:S05]  /*fc70*/  @P2 BRA `(.L_x_4082) ;  /* 0x0000000000142947 */ /* 0x000fea0003800000 */
[----:B------:R-:W-:Y:S02]  /*fc80*/  ISETP.NE.AND P3, PT, R19, RZ, PT ;  /* 0x000000ff1300720c */ /* 0x000fe40003f65270 */
[----:B------:R-:W-:-:S04]  /*fc90*/  MOV R5, 0x2000 ;  /* 0x0000200000057802 */ /* 0x000fc80000000f00 */
[----:B------:R2:W-:Y:S07]  /*fca0*/  SYNCS.ARRIVE.TRANS64 RZ, [R2+URZ+0x28c30], R5 ;  /* 0x028c300502ff79a7 */ /* 0x0005ee000800003f */
[----:B------:R-:W-:Y:S05]  /*fcb0*/  @!P3 BRA `(.L_x_4082) ;  /* 0x000000000004b947 */ /* 0x000fea0003800000 */
[----:B------:R-:W-:Y:S01]  /*fcc0*/  BPT.TRAP 0x1 ;  /* 0x000000040000795c */ /* 0x000fe20000300000 */
.L_x_4082:
[----:B------:R-:W-:Y:S01]  /*fcd0*/  R2UR UR8, R16 ;  /* 0x00000000100872ca */ /* 0x000fe200000e0000 */
[----:B------:R-:W-:Y:S01]  /*fce0*/  IMAD.SHL.U32 R8, R8, 0x40, RZ ;  /* 0x0000004008087824 */ /* 0x000fe200078e00ff */
[----:B------:R-:W-:Y:S01]  /*fcf0*/  R2UR UR9, R2 ;  /* 0x00000000020972ca */ /* 0x000fe200000e0000 */
[----:B------:R-:W-:Y:S01]  /*fd00*/  UIADD3 UR6, UP0, UR46, 0x370, URZ ;  /* 0x000003702e067890 */ /* 0x000fe2000ff1e03f */
[----:B------:R-:W-:Y:S01]  /*fd10*/  R2UR UR12, R0 ;  /* 0x00000000000c72ca */ /* 0x000fe200000e0000 */
[----:B------:R-:W-:Y:S01]  /*fd20*/  UMOV UR14, 0x0 ;  /* 0x00000000000e7882 */ /* 0x000fe20000000000 */
[----:B-----5:R-:W-:Y:S01]  /*fd30*/  R2UR UR13, R4 ;  /* 0x00000000040d72ca */ /* 0x020fe200000e0000 */
[----:B------:R-:W-:Y:S01]  /*fd40*/  UIADD3.X UR7, URZ, UR47, URZ, UP0, !UPT ;  /* 0x0000002f3f077290 */ /* 0x000fe200087fe43f */
[----:B------:R-:W-:Y:S01]  /*fd50*/  R2UR UR11, R8 ;  /* 0x00000000080b72ca */ /* 0x000fe200000e0000 */
[----:B------:R-:W-:Y:S01]  /*fd60*/  UMOV UR15, 0x14f00000 ;  /* 0x14f00000000f7882 */ /* 0x000fe20000000000 */
[----:B------:R-:W-:-:S03]  /*fd70*/  UMOV UR10, URZ ;  /* 0x0000003f000a7c82 */ /* 0x000fc60008000000 */
[----:B------:R-:W-:Y:S02]  /*fd80*/  ULEA UR8, UR8, UR37, 0xd ;  /* 0x0000002508087291 */ /* 0x000fe4000f8e683f */
[----:B------:R-:W-:Y:S02]  /*fd90*/  UIADD3 UR9, UR9, 0x28c30, URZ ;  /* 0x00028c3009097890 */ /* 0x000fe4000fffe03f */
[----:B------:R-:W-:-:S09]  /*fda0*/  UIADD3 UR8, UR8, 0x22400, URZ ;  /* 0x0002240008087890 */ /* 0x000fd2000fffe03f */
[----:B------:R3:W-:Y:S01]  /*fdb0*/  UTMALDG.4D [UR8], [UR6], desc[UR14] ;  /* 0x00000e08060075b4 */ /* 0x0007e20008019000 */
[----:B------:R-:W4:Y:S02]  /*fdc0*/  SYNCS.PHASECHK.TRANS64.TRYWAIT P3, [R2+URZ+0x28c60], R3 ;  /* 0x028c6003020075a7 */ /* 0x000f24000806017f */
[----:B---34-:R-:W-:Y:S05]  /*fdd0*/  @!P3 BRA `(.L_x_4083) ;  /* 0x0000001c009cb947 */ /* 0x018fea0003800000 */
.L_x_4125:
[----:B------:R-:W-:Y:S05]  /*fde0*/  @P2 BRA `(.L_x_4084) ;  /* 0x0000000000142947 */ /* 0x000fea0003800000 */
[----:B------:R-:W-:Y:S01]  /*fdf0*/  ISETP.NE.AND P2, PT, R19, RZ, PT ;  /* 0x000000ff1300720c */ /* 0x000fe20003f45270 */
[----:B-1-3--:R-:W-:-:S04]  /*fe00*/  IMAD.MOV.U32 R3, RZ, RZ, 0x10000 ;  /* 0x00010000ff037424 */ /* 0x00afc800078e00ff */
[----:B------:R4:W-:Y:S08]  /*fe10*/  SYNCS.ARRIVE.TRANS64 RZ, [R2+URZ+0x28c50], R3 ;  /* 0x028c500302ff79a7 */ /* 0x0009f0000800003f */
[----:B------:R-:W-:Y:S05]  /*fe20*/  @!P2 BRA `(.L_x_4084) ;  /* 0x000000000004a947 */ /* 0x000fea0003800000 */
[----:B------:R-:W-:Y:S01]  /*fe30*/  BPT.TRAP 0x1 ;  /* 0x000000040000795c */ /* 0x000fe20000300000 */
.L_x_4084:
        /* <DEDUP_REMOVED lines=14> */
[----:B------:R-:W-:Y:S02]  /*ff20*/  UIADD3 UR9, UR9, 0x28c50, URZ ;  /* 0x00028c5009097890 */ /* 0x000fe4000fffe03f */
[----:B------:R-:W-:Y:S02]  /*ff30*/  UIADD3 UR8, UR16, 0x400, URZ ;  /* 0x0000040010087890 */ /* 0x000fe4000fffe03f */
[----:B------:R-:W-:Y:S02]  /*ff40*/  UIADD3 UR17, UR16, 0x2400, URZ ;  /* 0x0000240010117890 */ /* 0x000fe4000fffe03f */
[----:B------:R-:W-:Y:S02]  /*ff50*/  UIADD3 UR19, UR16, 0x4400, URZ ;  /* 0x0000440010137890 */ /* 0x000fe4000fffe03f */
[----:B------:R-:W-:Y:S01]  /*ff60*/  UIADD3 UR21, UR16, 0x6400, URZ ;  /* 0x0000640010157890 */ /* 0x000fe2000fffe03f */
[----:B------:R-:W-:Y:S02]  /*ff70*/  UMOV UR23, 0x100 ;  /* 0x0000010000177882 */ /* 0x000fe40000000000 */
[----:B------:R5:W-:Y:S01]  /*ff80*/  UTMALDG.4D [UR8], [UR14], desc[UR6] ;  /* 0x000006080e0075b4 */ /* 0x000be20008019000 */
[----:B------:R-:W-:Y:S01]  /*ff90*/  UMOV UR24, 0x140 ;  /* 0x0000014000187882 */ /* 0x000fe20000000000 */
[----:B-----5:R-:W-:Y:S01]  /*ffa0*/  UMOV UR8, UR17 ;  /* 0x0000001100087c82 */ /* 0x020fe20008000000 */
[----:B------:R-:W-:Y:S01]  /*ffb0*/  UMOV UR10, UR18 ;  /* 0x00000012000a7c82 */ /* 0x000fe20008000000 */
[----:B------:R-:W-:Y:S01]  /*ffc0*/  UIADD3 UR17, UR16, 0x8400, URZ ;  /* 0x0000840010117890 */ /* 0x000fe2000fffe03f */
[----:B------:R5:W-:Y:S01]  /*ffd0*/  UTMALDG.4D [UR8], [UR14], desc[UR6] ;  /* 0x000006080e0075b4 */ /* 0x000be20008019000 */
[----:B------:R-:W-:Y:S01]  /*ffe0*/  UIADD3 UR18, UR16, 0xa400, URZ ;  /* 0x0000a40010127890 */ /* 0x000fe2000fffe03f */
[----:B-----5:R-:W-:Y:S01]  /*fff0*/  UMOV UR8, UR19 ;  /* 0x0000001300087c82 */ /* 0x020fe20008000000 */
[----:B------:R-:W-:Y:S01]  /*10000*/  UMOV UR10, UR20 ;  /* 0x00000014000a7c82 */ /* 0x000fe20008000000 */
[----:B------:R-:W-:Y:S01]  /*10010*/  UIADD3 UR19, UR16, 0xc400, URZ ;  /* 0x0000c40010137890 */ /* 0x000fe2000fffe03f */
[----:B------:R5:W-:Y:S02]  /*10020*/  UTMALDG.4D [UR8], [UR14], desc[UR6] ;  /* 0x000006080e0075b4 */ /* 0x000be40008019000 */
[----:B-----5:R-:W-:Y:S01]  /*10030*/  UMOV UR8, UR21 ;  /* 0x0000001500087c82 */ /* 0x020fe20008000000 */
[----:B------:R-:W-:-:S02]  /*10040*/  UMOV UR10, UR22 ;  /* 0x00000016000a7c82 */ /* 0x000fc40008000000 */
[----:B------:R5:W-:Y:S02]  /*10050*/  UTMALDG.4D [UR8], [UR14], desc[UR6] ;  /* 0x000006080e0075b4 */ /* 0x000be40008019000 */
[----:B-----5:R-:W-:Y:S01]  /*10060*/  UMOV UR8, UR17 ;  /* 0x0000001100087c82 */ /* 0x020fe20008000000 */
[----:B------:R-:W-:Y:S01]  /*10070*/  UMOV UR10, UR23 ;  /* 0x00000017000a7c82 */ /* 0x000fe20008000000 */
[----:B------:R-:W-:Y:S01]  /*10080*/  UIADD3 UR17, UR16, 0xe400, URZ ;  /* 0x0000e40010117890 */ /* 0x000fe2000fffe03f */
[----:B------:R5:W-:Y:S02]  /*10090*/  UTMALDG.4D [UR8], [UR14], desc[UR6] ;  /* 0x000006080e0075b4 */ /* 0x000be40008019000 */
[----:B------:R-:W-:Y:S01]  /*100a0*/  UMOV UR16, 0x180 ;  /* 0x0000018000107882 */ /* 0x000fe20000000000 */
[----:B-----5:R-:W-:Y:S01]  /*100b0*/  UMOV UR8, UR18 ;  /* 0x0000001200087c82 */ /* 0x020fe20008000000 */
[----:B------:R-:W-:Y:S02]  /*100c0*/  UMOV UR10, UR24 ;  /* 0x00000018000a7c82 */ /* 0x000fe40008000000 */
[----:B------:R5:W-:Y:S02]  /*100d0*/  UTMALDG.4D [UR8], [UR14], desc[UR6] ;  /* 0x000006080e0075b4 */ /* 0x000be40008019000 */
[----:B-----5:R-:W-:Y:S01]  /*100e0*/  UMOV UR8, UR19 ;  /* 0x0000001300087c82 */ /* 0x020fe20008000000 */
[----:B------:R-:W-:Y:S01]  /*100f0*/  UMOV UR10, UR16 ;  /* 0x00000010000a7c82 */ /* 0x000fe20008000000 */
[----:B------:R-:W-:Y:S01]  /*10100*/  UMOV UR16, 0x1c0 ;  /* 0x000001c000107882 */ /* 0x000fe20000000000 */
[----:B------:R5:W-:Y:S02]  /*10110*/  UTMALDG.4D [UR8], [UR14], desc[UR6] ;  /* 0x000006080e0075b4 */ /* 0x000be40008019000 */
[----:B-----5:R-:W-:Y:S01]  /*10120*/  UMOV UR8, UR17 ;  /* 0x0000001100087c82 */ /* 0x020fe20008000000 */
[----:B------:R-:W-:-:S02]  /*10130*/  UMOV UR10, UR16 ;  /* 0x00000010000a7c82 */ /* 0x000fc40008000000 */
[----:B------:R1:W-:Y:S02]  /*10140*/  UTMALDG.4D [UR8], [UR14], desc[UR6] ;  /* 0x000006080e0075b4 */ /* 0x0003e40008019000 */
[----:B-1----:R-:W-:Y:S01]  /*10150*/  NOP ;  /* 0x0000000000007918 */ /* 0x002fe20000000000 */
.L_x_4079:
[----:B------:R-:W-:Y:S05]  /*10160*/  BSYNC B0 ;  /* 0x0000000000007941 */ /* 0x000fea0003800000 */
.L_x_4078:
[----:B------:R-:W-:-:S06]  /*10170*/  UIADD3 UR6, UR39, -0x3, URZ ;  /* 0xfffffffd27067890 */ /* 0x000fcc000fffe03f */
[----:B------:R-:W-:-:S07]  /*10180*/  IMAD.U32 R8, RZ, RZ, UR6 ;  /* 0x00000006ff087e24 */ /* 0x000fce000f8e00ff */
.L_x_4077:
[----:B------:R-:W-:Y:S01]  /*10190*/  ULOP3.LUT UR6, URZ, UR39, URZ, 0x33, !UPT ;  /* 0x000000273f067292 */ /* 0x000fe2000f8e333f */
[----:B------:R-:W-:Y:S01]  /*101a0*/  IADD3 R9, R9, -0x2, RZ ;  /* 0xfffffffe09097810 */ /* 0x000fe20007ffe0ff */
[----:B------:R-:W-:Y:S04]  /*101b0*/  BSSY B0, `(.L_x_4076) ;  /* 0x00000eb000007945 */ /* 0x000fe80003800000 */
[----:B------:R-:W-:-:S13]  /*101c0*/  ISETP.NE.AND P2, PT, R9, UR6, PT ;  /* 0x0000000609007c0c */ /* 0x000fda000bf45270 */
[----:B------:R-:W-:Y:S05]  /*101d0*/  @!P2 BRA `(.L_x_4085) ;  /* 0x0000000c00a0a947 */ /* 0x000fea0003800000 */
.L_x_4100:
[----:B------:R-:W-:Y:S01]  /*101e0*/  VIADD R9, R16, 0x1 ;  /* 0x0000000110097836 */ /* 0x000fe20000000000 */
[----:B------:R-:W-:Y:S05]  /*101f0*/  YIELD ;  /* 0x0000000000007946 */ /* 0x000fea0003800000 */
[----:B------:R-:W-:Y:S01]  /*10200*/  ISETP.NE.AND P2, PT, R9, 0x2, PT ;  /* 0x000000020900780c */ /* 0x000fe20003f45270 */
[----:B------:R-:W-:Y:S03]  /*10210*/  BSSY B1, `(.L_x_4086) ;  /* 0x000006f000017945 */ /* 0x000fe60003800000 */
[----:B-1234-:R-:W-:-:S02]  /*10220*/  SEL R2, RZ, 0x1, P2 ;  /* 0x00000001ff027807 */ /* 0x01efc40001000000 */
[----:B------:R-:W-:Y:S02]  /*10230*/  SEL R9, R9, RZ, P2 ;  /* 0x000000ff09097207 */ /* 0x000fe40001000000 */
[----:B------:R-:W-:Y:S01]  /*10240*/  LOP3.LUT R17, R17, R2, RZ, 0x3c, !PT ;  /* 0x0000000211117212 */ /* 0x000fe200078e3cff */
[----:B------:R-:W-:Y:S06]  /*10250*/  @!P6 BRA `(.L_x_4087) ;  /* 0x0000000400a8e947 */ /* 0x000fec0003800000 */
[----:B------:R-:W-:Y:S01]  /*10260*/  IMAD.MOV.U32 R10, RZ, RZ, R8 ;  /* 0x000000ffff0a7224 */ /* 0x000fe200078e0008 */
[----:B------:R-:W-:Y:S06]  /*10270*/  @!P0 BRA `(.L_x_4088) ;  /* 0x0000000000488947 */ /* 0x000fec0003800000 */
[----:B------:R-:W1:Y:S01]  /*10280*/  LDC R10, c[0x0][0x41c] ;  /* 0x00010700ff0a7b82 */ /* 0x000e620000000800 */
[----:B------:R-:W-:Y:S02]  /*10290*/  IMAD.MOV.U32 R11, RZ, RZ, R8 ;  /* 0x000000ffff0b7224 */ /* 0x000fe400078e0008 */
[----:B------:R-:W-:-:S04]  /*102a0*/  IMAD R13, R7, UR4, RZ ;  /* 0x00000004070d7c24 */ /* 0x000fc8000f8e02ff */
[----:B------:R-:W-:Y:S01]  /*102b0*/  IMAD R13, R6, UR5, R13 ;  /* 0x00000005060d7c24 */ /* 0x000fe2000f8e020d */
[----:B------:R-:W2:Y:S01]  /*102c0*/  LDC.64 R4, c[0x0][0x3f8] ;  /* 0x0000fe00ff047b82 */ /* 0x000ea20000000a00 */
[----:B-1----:R-:W-:-:S13]  /*102d0*/  ISETP.NE.AND P2, PT, R10, 0x1, PT ;  /* 0x000000010a00780c */ /* 0x002fda0003f45270 */
[----:B------:R-:W1:Y:S02]  /*102e0*/  @P2 LDC.64 R2, c[0x0][0x420] ;  /* 0x00010800ff022b82 */ /* 0x000e640000000a00 */
[----:B-1----:R-:W-:-:S05]  /*102f0*/  @P2 IMAD.HI.U32 R2, R8, R2, RZ ;  /* 0x0000000208022227 */ /* 0x002fca00078e00ff */
[----:B------:R-:W-:-:S04]  /*10300*/  @P2 SHF.R.U32.HI R11, RZ, R3, R2 ;  /* 0x00000003ff0b2219 */ /* 0x000fc80000011602 */
[----:B------:R-:W-:Y:S02]  /*10310*/  SHF.R.S32.HI R3, RZ, 0x1f, R11 ;  /* 0x0000001fff037819 */ /* 0x000fe4000001140b */
[----:B------:R-:W-:-:S05]  /*10320*/  MOV R2, R11 ;  /* 0x0000000b00027202 */ /* 0x000fca0000000f00 */
[----:B------:R-:W-:-:S04]  /*10330*/  IMAD.WIDE.U32 R2, R6, UR4, R2 ;  /* 0x0000000406027c25 */ /* 0x000fc8000f8e0002 */
[----:B------:R-:W-:Y:S01]  /*10340*/  IMAD.IADD R3, R13, 0x1, R3 ;  /* 0x000000010d037824 */ /* 0x000fe200078e0203 */
[----:B--2---:R-:W-:-:S04]  /*10350*/  LEA R4, P2, R2, R4, 0x2 ;  /* 0x0000000402047211 */ /* 0x004fc800078410ff */
[----:B------:R-:W-:-:S05]  /*10360*/  LEA.HI.X R5, R2, R5, R3, 0x2, P2 ;  /* 0x0000000502057211 */ /* 0x000fca00010f1403 */
[----:B------:R1:W5:Y:S01]  /*10370*/  LDG.E R4, desc[UR50][R4.64] ;  /* 0x0000003204047981 */ /* 0x000362000c1e1900 */
[----:B------:R-:W-:-:S04]  /*10380*/  IMAD.MOV R3, RZ, RZ, -R11 ;  /* 0x000000ffff037224 */ /* 0x000fc800078e0a0b */
[----:B------:R-:W-:-:S07]  /*10390*/  IMAD R10, R10, R3, R8 ;  /* 0x000000030a0a7224 */ /* 0x000fce00078e0208 */
.L_x_4088:
[----:B------:R-:W-:Y:S01]  /*103a0*/  LEA R3, R9, UR37, 0x3 ;  /* 0x0000002509037c11 */ /* 0x000fe2000f8e18ff */
[----:B-1----:R-:W1:Y:S01]  /*103b0*/  S2R R5, SR_TID.X ;  /* 0x0000000000057919 */ /* 0x002e620000002100 */
[----:B------:R-:W-:-:S04]  /*103c0*/  SHF.L.U32 R2, R17, 0x1f, RZ ;  /* 0x0000001f11027819 */ /* 0x000fc800000006ff */
[----:B------:R-:W2:Y:S01]  /*103d0*/  SYNCS.PHASECHK.TRANS64.TRYWAIT P3, [R3+URZ+0x28c40], R2 ;  /* 0x028c4002030075a7 */ /* 0x000ea2000806017f */
[----:B-1----:R-:W-:-:S04]  /*103e0*/  LOP3.LUT R5, R5, 0x7f, RZ, 0xc0, !PT ;  /* 0x0000007f05057812 */ /* 0x002fc800078ec0ff */
[----:B------:R-:W-:Y:S01]  /*103f0*/  ISETP.NE.AND P2, PT, R5, RZ, PT ;  /* 0x000000ff0500720c */ /* 0x000fe20003f45270 */
[----:B--2---:R-:W-:-:S12]  /*10400*/  @!P3 BRA `(.L_x_4089) ;  /* 0x000000180024b947 */ /* 0x004fd80003800000 */
.L_x_4126:
[----:B------:R-:W-:Y:S05]  /*10410*/  @P2 BRA `(.L_x_4090) ;  /* 0x0000000000142947 */ /* 0x000fea0003800000 */
[----:B------:R-:W-:Y:S01]  /*10420*/  ISETP.NE.AND P3, PT, R19, RZ, PT ;  /* 0x000000ff1300720c */ /* 0x000fe20003f65270 */
[----:B------:R-:W-:-:S04]  /*10430*/  IMAD.MOV.U32 R12, RZ, RZ, 0x2000 ;  /* 0x00002000ff0c7424 */ /* 0x000fc800078e00ff */
[----:B------:R2:W-:Y:S08]  /*10440*/  SYNCS.ARRIVE.TRANS64 RZ, [R3+URZ+0x28c30], R12 ;  /* 0x028c300c03ff79a7 */ /* 0x0005f0000800003f */
[----:B------:R-:W-:Y:S05]  /*10450*/  @!P3 BRA `(.L_x_4090) ;  /* 0x000000000004b947 */ /* 0x000fea0003800000 */
[----:B------:R-:W-:Y:S01]  /*10460*/  BPT.TRAP 0x1 ;  /* 0x000000040000795c */ /* 0x000fe20000300000 */
.L_x_4090:
[----:B------:R-:W-:Y:S01]  /*10470*/  R2UR UR8, R9 ;  /* 0x00000000090872ca */ /* 0x000fe200000e0000 */
        /* <DEDUP_REMOVED lines=9> */
[----:B------:R-:W-:-:S03]  /*10510*/  R2UR UR11, R5 ;  /* 0x00000000050b72ca */ /* 0x000fc600000e0000 */
[----:B------:R-:W-:Y:S02]  /*10520*/  ULEA UR8, UR8, UR37, 0xd ;  /* 0x0000002508087291 */ /* 0x000fe4000f8e683f */
[----:B------:R-:W-:Y:S02]  /*10530*/  UIADD3 UR9, UR9, 0x28c30, URZ ;  /* 0x00028c3009097890 */ /* 0x000fe4000fffe03f */
[----:B------:R-:W-:-:S09]  /*10540*/  UIADD3 UR8, UR8, 0x22400, URZ ;  /* 0x0002240008087890 */ /* 0x000fd2000fffe03f */
[----:B------:R3:W-:Y:S01]  /*10550*/  UTMALDG.4D [UR8], [UR6], desc[UR14] ;  /* 0x00000e08060075b4 */ /* 0x0007e20008019000 */
[----:B------:R-:W4:Y:S02]  /*10560*/  SYNCS.PHASECHK.TRANS64.TRYWAIT P3, [R3+URZ+0x28c60], R2 ;  /* 0x028c6002030075a7 */ /* 0x000f24000806017f */
[----:B---34-:R-:W-:Y:S05]  /*10570*/  @!P3 BRA `(.L_x_4091) ;  /* 0x0000001400dcb947 */ /* 0x018fea0003800000 */
.L_x_4127:
[----:B------:R-:W-:Y:S05]  /*10580*/  @P2 BRA `(.L_x_4092) ;  /* 0x0000000000142947 */ /* 0x000fea0003800000 */
[----:B------:R-:W-:Y:S01]  /*10590*/  ISETP.NE.AND P2, PT, R19, RZ, PT ;  /* 0x000000ff1300720c */ /* 0x000fe20003f45270 */
[----:B-1-3--:R-:W-:-:S04]  /*105a0*/  IMAD.MOV.U32 R2, RZ, RZ, 0x10000 ;  /* 0x00010000ff027424 */ /* 0x00afc800078e00ff */
[----:B------:R4:W-:Y:S08]  /*105b0*/  SYNCS.ARRIVE.TRANS64 RZ, [R3+URZ+0x28c50], R2 ;  /* 0x028c500203ff79a7 */ /* 0x0009f0000800003f */
[----:B------:R-:W-:Y:S05]  /*105c0*/  @!P2 BRA `(.L_x_4092) ;  /* 0x000000000004a947 */ /* 0x000fea0003800000 */
[----:B------:R-:W-:Y:S01]  /*105d0*/  BPT.TRAP 0x1 ;  /* 0x000000040000795c */ /* 0x000fe20000300000 */
.L_x_4092:
        /* <DEDUP_REMOVED lines=25> */
[----:B------:R5:W-:Y:S02]  /*10770*/  UTMALDG.4D [UR8], [UR14], desc[UR6] ;  /* 0x000006080e0075b4 */ /* 0x000be40008019000 */
[----:B-----5:R-:W-:Y:S01]  /*10780*/  UMOV UR8, UR18 ;  /* 0x0000001200087c82 */ /* 0x020fe20008000000 */
[----:B------:R-:W-:Y:S01]  /*10790*/  UMOV UR10, UR21 ;  /* 0x00000015000a7c82 */ /* 0x000fe20008000000 */
[----:B------:R-:W-:Y:S01]  /*107a0*/  UIADD3 UR18, UR16, 0xa400, URZ ;  /* 0x0000a40010127890 */ /* 0x000fe2000fffe03f */
[----:B------:R5:W-:Y:S02]  /*107b0*/  UTMALDG.4D [UR8], [UR14], desc[UR6] ;  /* 0x000006080e0075b4 */ /* 0x000be40008019000 */
[----:B-----5:R-:W-:Y:S01]  /*107c0*/  UMOV UR8, UR19 ;  /* 0x0000001300087c82 */ /* 0x020fe20008000000 */
[----:B------:R-:W-:Y:S01]  /*107d0*/  UMOV UR10, UR22 ;  /* 0x00000016000a7c82 */ /* 0x000fe20008000000 */
[----:B------:R-:W-:Y:S01]  /*107e0*/  UIADD3 UR19, UR16, 0xc400, URZ ;  /* 0x0000c40010137890 */ /* 0x000fe2000fffe03f */
[----:B------:R5:W-:Y:S01]  /*107f0*/  UTMALDG.4D [UR8], [UR14], desc[UR6] ;  /* 0x000006080e0075b4 */ /* 0x000be20008019000 */
[----:B------:R-:W-:Y:S01]  /*10800*/  UIADD3 UR16, UR16, 0xe400, URZ ;  /* 0x0000e40010107890 */ /* 0x000fe2000fffe03f */
[----:B-----5:R-:W-:Y:S01]  /*10810*/  UMOV UR8, UR17 ;  /* 0x0000001100087c82 */ /* 0x020fe20008000000 */
[----:B------:R-:W-:Y:S01]  /*10820*/  UMOV UR10, UR23 ;  /* 0x00000017000a7c82 */ /* 0x000fe20008000000 */
[----:B------:R-:W-:Y:S01]  /*10830*/  UMOV UR17, 0x180 ;  /* 0x0000018000117882 */ /* 0x000fe20000000000 */
[----:B------:R5:W-:Y:S02]  /*10840*/  UTMALDG.4D [UR8], [UR14], desc[UR6] ;  /* 0x000006080e0075b4 */ /* 0x000be40008019000 */
[----:B-----5:R-:W-:Y:S01]  /*10850*/  UMOV UR8, UR18 ;  /* 0x0000001200087c82 */ /* 0x020fe20008000000 */
[----:B------:R-:W-:-:S02]  /*10860*/  UMOV UR10, UR24 ;  /* 0x00000018000a7c82 */ /* 0x000fc40008000000 */
[----:B------:R5:W-:Y:S02]  /*10870*/  UTMALDG.4D [UR8], [UR14], desc[UR6] ;  /* 0x000006080e0075b4 */ /* 0x000be40008019000 */
[----:B-----5:R-:W-:Y:S01]  /*10880*/  UMOV UR8, UR19 ;  /* 0x0000001300087c82 */ /* 0x020fe20008000000 */
[----:B------:R-:W-:Y:S01]  /*10890*/  UMOV UR10, UR17 ;  /* 0x00000011000a7c82 */ /* 0x000fe20008000000 */
[----:B------:R-:W-:Y:S01]  /*108a0*/  UMOV UR17, 0x1c0 ;  /* 0x000001c000117882 */ /* 0x000fe20000000000 */
[----:B------:R5:W-:Y:S02]  /*108b0*/  UTMALDG.4D [UR8], [UR14], desc[UR6] ;  /* 0x000006080e0075b4 */ /* 0x000be40008019000 */
[----:B-----5:R-:W-:Y:S01]  /*108c0*/  UMOV UR8, UR16 ;  /* 0x0000001000087c82 */ /* 0x020fe20008000000 */
[----:B------:R-:W-:Y:S02]  /*108d0*/  UMOV UR10, UR17 ;  /* 0x00000011000a7c82 */ /* 0x000fe40008000000 */
[----:B------:R1:W-:Y:S02]  /*108e0*/  UTMALDG.4D [UR8], [UR14], desc[UR6] ;  /* 0x000006080e0075b4 */ /* 0x0003e40008019000 */
[----:B-1----:R-:W-:Y:S01]  /*108f0*/  NOP ;  /* 0x0000000000007918 */ /* 0x002fe20000000000 */
.L_x_4087:
[----:B------:R-:W-:Y:S05]  /*10900*/  BSYNC B1 ;  /* 0x0000000000017941 */ /* 0x000fea0003800000 */
.L_x_4086:
[----:B------:R-:W-:Y:S01]  /*10910*/  VIADD R9, R9, 0x1 ;  /* 0x0000000109097836 */ /* 0x000fe20000000000 */
[----:B------:R-:W-:Y:S04]  /*10920*/  BSSY B1, `(.L_x_4093) ;  /* 0x0000070000017945 */ /* 0x000fe80003800000 */
[----:B------:R-:W-:-:S04]  /*10930*/  ISETP.NE.AND P2, PT, R9, 0x2, PT ;  /* 0x000000020900780c */ /* 0x000fc80003f45270 */
[----:B---34-:R-:W-:Y:S02]  /*10940*/  SEL R2, RZ, 0x1, P2 ;  /* 0x00000001ff027807 */ /* 0x018fe40001000000 */
[----:B------:R-:W-:Y:S01]  /*10950*/  SEL R16, R9, RZ, P2 ;  /* 0x000000ff09107207 */ /* 0x000fe20001000000 */
[----:B------:R-:W-:Y:S01]  /*10960*/  VIADD R9, R8, 0xffffffff ;  /* 0xffffffff08097836 */ /* 0x000fe20000000000 */
[----:B------:R-:W-:Y:S01]  /*10970*/  LOP3.LUT R17, R17, R2, RZ, 0x3c, !PT ;  /* 0x0000000211117212 */ /* 0x000fe200078e3cff */
[----:B------:R-:W-:Y:S06]  /*10980*/  @!P6 BRA `(.L_x_4094) ;  /* 0x0000000400a4e947 */ /* 0x000fec0003800000 */
[----:B------:R-:W-:Y:S01]  /*10990*/  MOV R10, R9 ;  /* 0x00000009000a7202 */ /* 0x000fe20000000f00 */
[----:B------:R-:W-:Y:S06]  /*109a0*/  @!P0 BRA `(.L_x_4095) ;  /* 0x0000000000448947 */ /* 0x000fec0003800000 */
[----:B------:R-:W1:Y:S02]  /*109b0*/  LDC R11, c[0x0][0x41c] ;  /* 0x00010700ff0b7b82 */ /* 0x000e640000000800 */
[----:B-1----:R-:W-:-:S13]  /*109c0*/  ISETP.NE.AND P2, PT, R11, 0x1, PT ;  /* 0x000000010b00780c */ /* 0x002fda0003f45270 */
[----:B--2---:R-:W1:Y:S02]  /*109d0*/  @P2 LDC.64 R2, c[0x0][0x420] ;  /* 0x00010800ff022b82 */ /* 0x004e640000000a00 */
[----:B-1----:R-:W-:-:S04]  /*109e0*/  @P2 IMAD.HI.U32 R4, R10, R2, RZ ;  /* 0x000000020a042227 */ /* 0x002fc800078e00ff */
[----:B------:R-:W-:Y:S01]  /*109f0*/  IMAD.MOV.U32 R2, RZ, RZ, R10 ;  /* 0x000000ffff027224 */ /* 0x000fe200078e000a */
[----:B------:R-:W-:Y:S02]  /*10a00*/  @P2 SHF.R.U32.HI R2, RZ, R3, R4 ;  /* 0x00000003ff022219 */ /* 0x000fe40000011604 */
[----:B------:R-:W1:Y:S03]  /*10a10*/  LDC.64 R4, c[0x0][0x3f8] ;  /* 0x0000fe00ff047b82 */ /* 0x000e660000000a00 */
[----:B------:R-:W-:-:S04]  /*10a20*/  IMAD.MOV R3, RZ, RZ, -R2 ;  /* 0x000000ffff037224 */ /* 0x000fc800078e0a02 */
[----:B------:R-:W-:Y:S01]  /*10a30*/  IMAD R10, R11, R3, R10 ;  /* 0x000000030b0a7224 */ /* 0x000fe200078e020a */
[----:B------:R-:W-:Y:S01]  /*10a40*/  SHF.R.S32.HI R3, RZ, 0x1f, R2 ;  /* 0x0000001fff037819 */ /* 0x000fe20000011402 */
[----:B------:R-:W-:-:S04]  /*10a50*/  IMAD R11, R7, UR4, RZ ;  /* 0x00000004070b7c24 */ /* 0x000fc8000f8e02ff */
[C---:B------:R-:W-:Y:S02]  /*10a60*/  IMAD R11, R6.reuse, UR5, R11 ;  /* 0x00000005060b7c24 */ /* 0x040fe4000f8e020b */
[----:B------:R-:W-:-:S04]  /*10a70*/  IMAD.WIDE.U32 R2, R6, UR4, R2 ;  /* 0x0000000406027c25 */ /* 0x000fc8000f8e0002 */
[----:B------:R-:W-:Y:S01]  /*10a80*/  IMAD.IADD R3, R11, 0x1, R3 ;  /* 0x000000010b037824 */ /* 0x000fe200078e0203 */
[----:B-1----:R-:W-:-:S04]  /*10a90*/  LEA R4, P2, R2, R4, 0x2 ;  /* 0x0000000402047211 */ /* 0x002fc800078410ff */
[----:B------:R-:W-:-:S05]  /*10aa0*/  LEA.HI.X R5, R2, R5, R3, 0x2, P2 ;  /* 0x0000000502057211 */ /* 0x000fca00010f1403 */
[----:B------:R1:W5:Y:S04]  /*10ab0*/  LDG.E R4, desc[UR50][R4.64] ;  /* 0x0000003204047981 */ /* 0x000368000c1e1900 */
.L_x_4095:
[----:B------:R-:W-:Y:S01]  /*10ac0*/  LEA R2, R16, UR37, 0x3 ;  /* 0x0000002510027c11 */ /* 0x000fe2000f8e18ff */
[----:B-1----:R-:W1:Y:S01]  /*10ad0*/  S2R R5, SR_TID.X ;  /* 0x0000000000057919 */ /* 0x002e620000002100 */
[----:B--2---:R-:W-:-:S04]  /*10ae0*/  SHF.L.U32 R3, R17, 0x1f, RZ ;  /* 0x0000001f11037819 */ /* 0x004fc800000006ff */
[----:B------:R-:W2:Y:S01]  /*10af0*/  SYNCS.PHASECHK.TRANS64.TRYWAIT P3, [R2+URZ+0x28c40], R3 ;  /* 0x028c4003020075a7 */ /* 0x000ea2000806017f */
[----:B-1----:R-:W-:-:S04]  /*10b00*/  LOP3.LUT R5, R5, 0x7f, RZ, 0xc0, !PT ;  /* 0x0000007f05057812 */ /* 0x002fc800078ec0ff */
[----:B------:R-:W-:Y:S01]  /*10b10*/  ISETP.NE.AND P2, PT, R5, RZ, PT ;  /* 0x000000ff0500720c */ /* 0x000fe20003f45270 */
[----:B--2---:R-:W-:-:S12]  /*10b20*/  @!P3 BRA `(.L_x_4096) ;  /* 0x000000100084b947 */ /* 0x004fd80003800000 */
.L_x_4128:
[----:B------:R-:W-:Y:S05]  /*10b30*/  @P2 BRA `(.L_x_4097) ;  /* 0x0000000000142947 */ /* 0x000fea0003800000 */
[----:B------:R-:W-:Y:S02]  /*10b40*/  ISETP.NE.AND P3, PT, R19, RZ, PT ;  /* 0x000000ff1300720c */ /* 0x000fe40003f65270 */
[----:B------:R-:W-:-:S04]  /*10b50*/  MOV R5, 0x2000 ;  /* 0x0000200000057802 */ /* 0x000fc80000000f00 */
[----:B------:R2:W-:Y:S07]  /*10b60*/  SYNCS.ARRIVE.TRANS64 RZ, [R2+URZ+0x28c30], R5 ;  /* 0x028c300502ff79a7 */ /* 0x0005ee000800003f */
[----:B------:R-:W-:Y:S05]  /*10b70*/  @!P3 BRA `(.L_x_4097) ;  /* 0x000000000004b947 */ /* 0x000fea0003800000 */
[----:B------:R-:W-:Y:S01]  /*10b80*/  BPT.TRAP 0x1 ;  /* 0x000000040000795c */ /* 0x000fe20000300000 */
.L_x_4097:
[----:B------:R-:W-:Y:S01]  /*10b90*/  R2UR UR8, R16 ;  /* 0x00000000100872ca */ /* 0x000fe200000e0000 */
[----:B--2---:R-:W-:Y:S01]  /*10ba0*/  IMAD.SHL.U32 R5, R10, 0x40, RZ ;  /* 0x000000400a057824 */ /* 0x004fe200078e00ff */
        /* <DEDUP_REMOVED lines=13> */
[----:B------:R-:W3:Y:S02]  /*10c80*/  SYNCS.PHASECHK.TRANS64.TRYWAIT P3, [R2+URZ+0x28c60], R3 ;  /* 0x028c6003020075a7 */ /* 0x000ee4000806017f */
[----:B--23--:R-:W-:Y:S05]  /*10c90*/  @!P3 BRA `(.L_x_4098) ;  /* 0x00000010003cb947 */ /* 0x00cfea0003800000 */
.L_x_4129:
[----:B------:R-:W-:Y:S05]  /*10ca0*/  @P2 BRA `(.L_x_4099) ;  /* 0x0000000000142947 */ /* 0x000fea0003800000 */
[----:B------:R-:W-:Y:S01]  /*10cb0*/  ISETP.NE.AND P2, PT, R19, RZ, PT ;  /* 0x000000ff1300720c */ /* 0x000fe20003f45270 */
[----:B-12---:R-:W-:-:S04]  /*10cc0*/  IMAD.MOV.U32 R3, RZ, RZ, 0x10000 ;  /* 0x00010000ff037424 */ /* 0x006fc800078e00ff */
[----:B------:R3:W-:Y:S08]  /*10cd0*/  SYNCS.ARRIVE.TRANS64 RZ, [R2+URZ+0x28c50], R3 ;  /* 0x028c500302ff79a7 */ /* 0x0007f0000800003f */
[----:B------:R-:W-:Y:S05]  /*10ce0*/  @!P2 BRA `(.L_x_4099) ;  /* 0x000000000004a947 */ /* 0x000fea0003800000 */
[----:B------:R-:W-:Y:S01]  /*10cf0*/  BPT.TRAP 0x1 ;  /* 0x000000040000795c */ /* 0x000fe20000300000 */
.L_x_4099:
        /* <DEDUP_REMOVED lines=22> */
[----:B----4-:R-:W-:Y:S01]  /*10e60*/  UMOV UR8, UR17 ;  /* 0x0000001100087c82 */ /* 0x010fe20008000000 */
[----:B------:R-:W-:Y:S01]  /*10e70*/  UMOV UR10, UR18 ;  /* 0x00000012000a7c82 */ /* 0x000fe20008000000 */
[----:B------:R-:W-:Y:S01]  /*10e80*/  UIADD3 UR17, UR16, 0x8400, URZ ;  /* 0x0000840010117890 */ /* 0x000fe2000fffe03f */
[----:B------:R4:W-:Y:S01]  /*10e90*/  UTMALDG.4D [UR8], [UR14], desc[UR6] ;  /* 0x000006080e0075b4 */ /* 0x0009e20008019000 */
[----:B------:R-:W-:Y:S01]  /*10ea0*/  UIADD3 UR18, UR16, 0xa400, URZ ;  /* 0x0000a40010127890 */ /* 0x000fe2000fffe03f */
[----:B----4-:R-:W-:Y:S01]  /*10eb0*/  UMOV UR8, UR19 ;  /* 0x0000001300087c82 */ /* 0x010fe20008000000 */
[----:B------:R-:W-:Y:S01]  /*10ec0*/  UMOV UR10, UR20 ;  /* 0x00000014000a7c82 */ /* 0x000fe20008000000 */
[----:B------:R-:W-:Y:S01]  /*10ed0*/  UIADD3 UR19, UR16, 0xc400, URZ ;  /* 0x0000c40010137890 */ /* 0x000fe2000fffe03f */
[----:B------:R4:W-:Y:S02]  /*10ee0*/  UTMALDG.4D [UR8], [UR14], desc[UR6] ;  /* 0x000006080e0075b4 */ /* 0x0009e40008019000 */
[----:B----4-:R-:W-:Y:S01]  /*10ef0*/  UMOV UR8, UR21 ;  /* 0x0000001500087c82 */ /* 0x010fe20008000000 */
[----:B------:R-:W-:-:S02]  /*10f00*/  UMOV UR10, UR22 ;  /* 0x00000016000a7c82 */ /* 0x000fc40008000000 */
[----:B------:R4:W-:Y:S02]  /*10f10*/  UTMALDG.4D [UR8], [UR14], desc[UR6] ;  /* 0x000006080e0075b4 */ /* 0x0009e40008019000 */
[----:B----4-:R-:W-:Y:S01]  /*10f20*/  UMOV UR8, UR17 ;  /* 0x0000001100087c82 */ /* 0x010fe20008000000 */
[----:B------:R-:W-:Y:S01]  /*10f30*/  UMOV UR10, UR23 ;  /* 0x00000017000a7c82 */ /* 0x000fe20008000000 */
[----:B------:R-:W-:Y:S01]  /*10f40*/  UIADD3 UR17, UR16, 0xe400, URZ ;  /* 0x0000e40010117890 */ /* 0x000fe2000fffe03f */
[----:B------:R4:W-:Y:S02]  /*10f50*/  UTMALDG.4D [UR8], [UR14], desc[UR6] ;  /* 0x000006080e0075b4 */ /* 0x0009e40008019000 */
[----:B------:R-:W-:Y:S01]  /*10f60*/  UMOV UR16, 0x180 ;  /* 0x0000018000107882 */ /* 0x000fe20000000000 */
[----:B----4-:R-:W-:Y:S01]  /*10f70*/  UMOV UR8, UR18 ;  /* 0x0000001200087c82 */ /* 0x010fe20008000000 */
[----:B------:R-:W-:Y:S02]  /*10f80*/  UMOV UR10, UR24 ;  /* 0x00000018000a7c82 */ /* 0x000fe40008000000 */
[----:B------:R4:W-:Y:S02]  /*10f90*/  UTMALDG.4D [UR8], [UR14], desc[UR6] ;  /* 0x000006080e0075b4 */ /* 0x0009e40008019000 */
[----:B----4-:R-:W-:Y:S01]  /*10fa0*/  UMOV UR8, UR19 ;  /* 0x0000001300087c82 */ /* 0x010fe20008000000 */
[----:B------:R-:W-:Y:S01]  /*10fb0*/  UMOV UR10, UR16 ;  /* 0x00000010000a7c82 */ /* 0x000fe20008000000 */
[----:B------:R-:W-:Y:S01]  /*10fc0*/  UMOV UR16, 0x1c0 ;  /* 0x000001c000107882 */ /* 0x000fe20000000000 */
[----:B------:R4:W-:Y:S02]  /*10fd0*/  UTMALDG.4D [UR8], [UR14], desc[UR6] ;  /* 0x000006080e0075b4 */ /* 0x0009e40008019000 */
[----:B----4-:R-:W-:Y:S01]  /*10fe0*/  UMOV UR8, UR17 ;  /* 0x0000001100087c82 */ /* 0x010fe20008000000 */
[----:B------:R-:W-:-:S02]  /*10ff0*/  UMOV UR10, UR16 ;  /* 0x00000010000a7c82 */ /* 0x000fc40008000000 */
[----:B------:R4:W-:Y:S02]  /*11000*/  UTMALDG.4D [UR8], [UR14], desc[UR6] ;  /* 0x000006080e0075b4 */ /* 0x0009e40008019000 */
[----:B----4-:R-:W-:Y:S01]  /*11010*/  NOP ;  /* 0x0000000000007918 */ /* 0x010fe20000000000 */
.L_x_4094:
[----:B------:R-:W-:Y:S05]  /*11020*/  BSYNC B1 ;  /* 0x0000000000017941 */ /* 0x000fea0003800000 */
.L_x_4093:
[----:B------:R-:W-:Y:S01]  /*11030*/  ISETP.GT.AND P2, PT, R9, UR38, PT ;  /* 0x0000002609007c0c */ /* 0x000fe2000bf44270 */
[----:B------:R-:W-:-:S12]  /*11040*/  VIADD R8, R8, 0xfffffffe ;  /* 0xfffffffe08087836 */ /* 0x000fd80000000000 */
[----:B------:R-:W-:Y:S05]  /*11050*/  @P2 BRA `(.L_x_4100) ;  /* 0xfffffff000602947 */ /* 0x000fea000383ffff */
.L_x_4085:
[----:B------:R-:W-:Y:S05]  /*11060*/  BSYNC B0 ;  /* 0x0000000000007941 */ /* 0x000fea0003800000 */
.L_x_4076:
[----:B------:R-:W-:Y:S01]  /*11070*/  IADD3 R16, R16, 0x1, RZ ;  /* 0x0000000110107810 */ /* 0x000fe20007ffe0ff */
[----:B------:R-:W-:Y:S03]  /*11080*/  BSSY B0, `(.L_x_4101) ;  /* 0x0000011000007945 */ /* 0x000fe60003800000 */
[----:B------:R-:W-:-:S04]  /*11090*/  ISETP.NE.AND P0, PT, R16, 0x2, PT ;  /* 0x000000021000780c */ /* 0x000fc80003f05270 */
[----:B------:R-:W-:-:S04]  /*110a0*/  SEL R0, RZ, 0x1, P0 ;  /* 0x00000001ff007807 */ /* 0x000fc80000000000 */
[----:B------:R-:W-:Y:S01]  /*110b0*/  LOP3.LUT R17, R17, R0, RZ, 0x3c, !PT ;  /* 0x0000000011117212 */ /* 0x000fe200078e3cff */
[----:B------:R-:W-:Y:S06]  /*110c0*/  @P1 BRA `(.L_x_4102) ;  /* 0x0000000000301947 */ /* 0x000fec0003800000 */
[----:B-12---:R-:W1:Y:S01]  /*110d0*/  S2R R5, SR_LANEID ;  /* 0x0000000000057919 */ /* 0x006e620000000000 */
[----:B------:R-:W-:Y:S01]  /*110e0*/  VOTEU.ANY UR6, UPT, PT ;  /* 0x0000000000067886 */ /* 0x000fe200038e0100 */
[----:B---34-:R-:W2:Y:S01]  /*110f0*/  LDC.64 R2, c[0x0][0xdf0] ;  /* 0x00037c00ff027b82 */ /* 0x018ea20000000a00 */
        /* <DEDUP_REMOVED lines=9> */
.L_x_4102:
[----:B------:R-:W-:Y:S05]  /*11190*/  BSYNC B0 ;  /* 0x0000000000007941 */ /* 0x000fea0003800000 */
.L_x_4101:
[----:B------:R-:W-:Y:S01]  /*111a0*/  SEL R16, R16, RZ, P0 ;  /* 0x000000ff10107207 */ /* 0x000fe20000000000 */
[----:B------:R-:W-:-:S07]  /*111b0*/  IMAD.MOV.U32 R13, RZ, RZ, R18 ;  /* 0x000000ffff0d7224 */ /* 0x000fce00078e0012 */
.L_x_4061:
[----:B------:R-:W-:Y:S05]  /*111c0*/  BSYNC B6 ;  /* 0x0000000000067941 */ /* 0x000fea0003800000 */
.L_x_4059:
[----:B------:R-:W-:-:S03]  /*111d0*/  UMOV UR6, 0xffffffff ;  /* 0xffffffff00067882 */ /* 0x000fc60000000000 */
[----:B------:R-:W-:Y:S05]  /*111e0*/  BRA.DIV UR6, `(.L_x_4103) ;  /* 0x0000000a06fc7947 */ /* 0x000fea000b800000 */
[----:B------:R1:W1:Y:S02]  /*111f0*/  SHFL.IDX PT, R14, R13, RZ, 0x1f ;  /* 0x00001fff0d0e7589 */ /* 0x00026400000e0000 */
.L_x_4132:
[----:B------:R-:W-:Y:S01]  /*11200*/  ISETP.NE.AND P0, PT, R19, RZ, PT ;  /* 0x000000ff1300720c */ /* 0x000fe20003f05270 */
[----:B------:R-:W-:Y:S05]  /*11210*/  WARPSYNC.ALL ;  /* 0x0000000000007948 */ /* 0x000fea0003800000 */
[----:B------:R-:W-:Y:S01]  /*11220*/  BAR.SYNC.DEFER_BLOCKING 0x4, 0x120 ;  /* 0x0104800000007b1d */ /* 0x000fe20000010000 */
[----:B-1----:R-:W-:-:S05]  /*11230*/  IMAD.MOV.U32 R18, RZ, RZ, R14 ;  /* 0x000000ffff127224 */ /* 0x002fca00078e000e */
[----:B------:R-:W-:Y:S01]  /*11240*/  ULDC UR6, c[0x0][0xda8] ;  /* 0x00036a0000067ab9 */ /* 0x000fe20000000800 */
[----:B------:R-:W-:Y:S01]  /*11250*/  @!P0 MOV R0, 0x400 ;  /* 0x0000040000008802 */ /* 0x000fe20000000f00 */
[----:B--234-:R-:W1:Y:S03]  /*11260*/  @!P0 S2R R3, SR_CgaCtaId ;  /* 0x0000000000038919 */ /* 0x01ce660000008800 */
[----:B-1----:R-:W-:-:S05]  /*11270*/  @!P0 LEA R0, R3, R0, 0x18 ;  /* 0x0000000003008211 */ /* 0x002fca00078ec0ff */
[----:B------:R1:W-:Y:S01]  /*11280*/  @!P0 STS [R0+0x28cd0], R13 ;  /* 0x028cd00d00008388 */ /* 0x0003e20000000800 */
[----:B------:R-:W-:Y:S06]  /*11290*/  BAR.ARV 0x5, 0x120 ;  /* 0x0144800000007b1d */ /* 0x000fec0000002000 */
[----:B------:R-:W-:-:S13]  /*112a0*/  ISETP.GE.AND P0, PT, R18, UR6, PT ;  /* 0x0000000612007c0c */ /* 0x000fda000bf06270 */
[----:B-1----:R-:W-:Y:S05]  /*112b0*/  @!P0 BRA `(.L_x_4104) ;  /* 0xffffffd000008947 */ /* 0x002fea000383ffff */
.L_x_4050:
[----:B------:R-:W1:Y:S01]  /*112c0*/  S2R R3, SR_CgaCtaId ;  /* 0x0000000000037919 */ /* 0x000e620000008800 */
[----:B------:R-:W-:Y:S01]  /*112d0*/  UIADD3 UR45, UR45, 0x1, URZ ;  /* 0x000000012d2d7890 */ /* 0x000fe2000fffe03f */
[----:B------:R-:W-:-:S03]  /*112e0*/  MOV R0, 0x400 ;  /* 0x0000040000007802 */ /* 0x000fc60000000f00 */
[----:B------:R-:W-:-:S04]  /*112f0*/  ULEA.HI UR4, UR45, UR45, URZ, 0x1 ;  /* 0x0000002d2d047291 */ /* 0x000fc8000f8f083f */
[----:B------:R-:W-:-:S04]  /*11300*/  ULOP3.LUT UR4, UR4, 0xfffffffe, URZ, 0xc0, !UPT ;  /* 0xfffffffe04047892 */ /* 0x000fc8000f8ec03f */
[----:B------:R-:W-:Y:S01]  /*11310*/  UIADD3 UR4, UR45, -UR4, URZ ;  /* 0x800000042d047290 */ /* 0x000fe2000fffe03f */
[----:B-1----:R-:W-:-:S05]  /*11320*/  LEA R7, R3, R0, 0x18 ;  /* 0x0000000003077211 */ /* 0x002fca00078ec0ff */
[----:B------:R-:W-:-:S05]  /*11330*/  IMAD.U32 R0, RZ, RZ, UR4 ;  /* 0x00000004ff007e24 */ /* 0x000fca000f8e00ff */
[----:B------:R-:W-:-:S04]  /*11340*/  SHF.L.U32 R0, R0, 0x1f, RZ ;  /* 0x0000001f00007819 */ /* 0x000fc800000006ff */
[----:B------:R-:W1:Y:S02]  /*11350*/  SYNCS.PHASECHK.TRANS64.TRYWAIT P0, [R7+URZ+0x28c20], R0 ;  /* 0x028c2000070075a7 */ /* 0x000e64000800017f */
[----:B-1----:R-:W-:Y:S05]  /*11360*/  @!P0 BRA `(.L_x_4105) ;  /* 0x0000000800c08947 */ /* 0x002fea0003800000 */
.L_x_4133:
[----:B------:R-:W2:Y:S02]  /*11370*/  S2R R2, SR_TID.X ;  /* 0x0000000000027919 */ /* 0x000ea40000002100 */
[----:B--2---:R-:W-:-:S04]  /*11380*/  SHF.R.U32.HI R2, RZ, 0x5, R2 ;  /* 0x00000005ff027819 */ /* 0x004fc80000011602 */
[----:B------:R-:W-:-:S05]  /*11390*/  LOP3.LUT R2, R2, 0x3, RZ, 0xc0, !PT ;  /* 0x0000000302027812 */ /* 0x000fca00078ec0ff */
[----:B-1----:R-:W1:Y:S02]  /*113a0*/  SHFL.IDX PT, R0, R2, RZ, 0x1f ;  /* 0x00001fff02007589 */ /* 0x002e6400000e0000 */
[----:B-1----:R-:W-:-:S13]  /*113b0*/  ISETP.NE.AND P0, PT, R0, RZ, PT ;  /* 0x000000ff0000720c */ /* 0x002fda0003f05270 */
[----:B------:R-:W-:Y:S05]  /*113c0*/  @P0 EXIT ;  /* 0x000000000000094d */ /* 0x000fea0003800000 */
[----:B------:R-:W-:Y:S01]  /*113d0*/  ELECT P0, URZ, PT ;  /* 0x00000000003f782f */ /* 0x000fe20003800000 */
[----:B------:R-:W-:-:S12]  /*113e0*/  BSSY B0, `(.L_x_4106) ;  /* 0x0000020000007945 */ /* 0x000fd80003800000 */
[----:B------:R-:W-:Y:S05]  /*113f0*/  @!P0 BRA `(.L_x_4107) ;  /* 0x0000000000788947 */ /* 0x000fea0003800000 */
[----:B------:R-:W-:-:S06]  /*11400*/  ULOP3.LUT UR4, UR36, 0x2, URZ, 0xfc, !UPT ;  /* 0x0000000224047892 */ /* 0x000fcc000f8efc3f */
[----:B------:R-:W-:-:S04]  /*11410*/  MOV R0, UR4 ;  /* 0x0000000400007c02 */ /* 0x000fc80008000f00 */
[----:B------:R-:W-:-:S13]  /*11420*/  ISETP.NE.AND P2, PT, R0, 0x3, PT ;  /* 0x000000030000780c */ /* 0x000fda0003f45270 */
[----:B------:R-:W-:Y:S05]  /*11430*/  @!P2 BRA `(.L_x_4108) ;  /* 0x000000000004a947 */ /* 0x000fea0003800000 */
[----:B------:R-:W-:Y:S01]  /*11440*/  BPT.TRAP 0x1 ;  /* 0x000000040000795c */ /* 0x000fe20000300000 */
.L_x_4108:
[----:B------:R-:W-:Y:S01]  /*11450*/  VIADD R3, R7, 0x28c40 ;  /* 0x00028c4007037836 */ /* 0x000fe20000000000 */
        /* <DEDUP_REMOVED lines=8> */
[----:B------:R-:W-:Y:S02]  /*114e0*/  SHF.L.U32 R0, R17, 0x1f, RZ ;  /* 0x0000001f11007819 */ /* 0x000fe400000006ff */
[----:B------:R-:W-:Y:S01]  /*114f0*/  LEA R3, R2, R3, 0x3 ;  /* 0x0000000302037211 */ /* 0x000fe200078e18ff */
[----:B-1----:R-:W-:Y:S06]  /*11500*/  @!P0 BRA `(.L_x_4109) ;  /* 0x00000008006c8947 */ /* 0x002fec0003800000 */
.L_x_4134:
[----:B------:R-:W2:Y:S02]  /*11510*/  SYNCS.PHASECHK.TRANS64.TRYWAIT P0, [R3+URZ], R0 ;  /* 0x00000000030075a7 */ /* 0x000ea4000800017f */
[----:B--2---:R-:W-:Y:S05]  /*11520*/  @!P0 BRA `(.L_x_4110) ;  /* 0x0000000800788947 */ /* 0x004fea0003800000 */
.L_x_4135:
[----:B------:R-:W-:Y:S05]  /*11530*/  @!P2 BRA `(.L_x_4111) ;  /* 0x000000000004a947 */ /* 0x000fea0003800000 */
[----:B------:R-:W-:Y:S01]  /*11540*/  BPT.TRAP 0x1 ;  /* 0x000000040000795c */ /* 0x000fe20000300000 */
.L_x_4111:
[----:B--2---:R-:W-:-:S04]  /*11550*/  VIADD R3, R7, 0x28c60 ;  /* 0x00028c6007037836 */ /* 0x004fc80000000000 */
[----:B-1----:R-:W-:-:S04]  /*11560*/  IMAD R5, R16, 0x8, R3 ;  /* 0x0000000810057824 */ /* 0x002fc800078e0203 */
[----:B------:R-:W1:Y:S02]  /*11570*/  SYNCS.PHASECHK.TRANS64.TRYWAIT P0, [R5+URZ], R4 ;  /* 0x00000004050075a7 */ /* 0x000e64000800017f */
[----:B-1----:R-:W-:Y:S05]  /*11580*/  @!P0 BRA `(.L_x_4112) ;  /* 0x0000000800748947 */ /* 0x002fea0003800000 */
.L_x_4136:
[----:B------:R-:W-:-:S07]  /*11590*/  IMAD R3, R2, 0x8, R3 ;  /* 0x0000000802037824 */ /* 0x000fce00078e0203 */
.L_x_4113:
[----:B--2---:R2:W3:Y:S02]  /*115a0*/  SYNCS.PHASECHK.TRANS64.TRYWAIT P0, [R3+URZ], R0 ;  /* 0x00000000030075a7 */ /* 0x0044e4000800017f */
[----:B---3--:R-:W-:Y:S05]  /*115b0*/  @!P0 NANOSLEEP.SYNCS 0x989680 ;  /* 0x009896800000895d */ /* 0x008fea0003900000 */
[----:B------:R-:W3:Y:S02]  /*115c0*/  @!P0 SYNCS.PHASECHK.TRANS64 P0, [R3+URZ], R0 ;  /* 0x00000000030085a7 */ /* 0x000ee4000800007f */
[----:B---3--:R-:W-:Y:S05]  /*115d0*/  @!P0 BRA `(.L_x_4113) ;  /* 0xfffffffc00f08947 */ /* 0x008fea000383ffff */
.L_x_4107:
[----:B------:R-:W-:Y:S05]  /*115e0*/  BSYNC B0 ;  /* 0x0000000000007941 */ /* 0x000fea0003800000 */
.L_x_4106:
[----:B------:R-:W-:Y:S05]  /*115f0*/  EXIT ;  /* 0x000000000000794d */ /* 0x000fea0003800000 */
.L_x_3956:
[----:B-1----:R-:W-:-:S04]  /*11600*/  MOV R6, UR21 ;  /* 0x0000001500067c02 */ /* 0x002fc80008000f00 */
[----:B------:R1:W2:Y:S03]  /*11610*/  SYNCS.PHASECHK.TRANS64.TRYWAIT P1, [R6+URZ+0x28c50], R3 ;  /* 0x028c5003060075a7 */ /* 0x0002a6000802017f */
[----:B--2---:R-:W-:Y:S05]  /*11620*/  @!P1 NANOSLEEP.SYNCS 0x989680 ;  /* 0x009896800000995d */ /* 0x004fea0003900000 */
[----:B------:R-:W2:Y:S02]  /*11630*/  @!P1 SYNCS.PHASECHK.TRANS64 P1, [R6+URZ+0x28c50], R3 ;  /* 0x028c5003060095a7 */ /* 0x000ea4000802007f */
[----:B--2---:R-:W-:Y:S05]  /*11640*/  @!P1 BRA `(.L_x_3956) ;  /* 0xfffffffc00ec9947 */ /* 0x004fea000383ffff */
[----:B------:R-:W-:Y:S05]  /*11650*/  BRA `(.L_x_4114) ;  /* 0xffffff0400447947 */ /* 0x000fea000383ffff */
.L_x_3961:
[----:B--2---:R-:W-:-:S04]  /*11660*/  IMAD.U32 R5, RZ, RZ, UR21 ;  /* 0x00000015ff057e24 */ /* 0x004fc8000f8e00ff */
[----:B------:R2:W3:Y:S03]  /*11670*/  SYNCS.PHASECHK.TRANS64.TRYWAIT P1, [R5+URZ+0x28c50], R4 ;  /* 0x028c5004050075a7 */ /* 0x0004e6000802017f */
[----:B---3--:R-:W-:Y:S05]  /*11680*/  @!P1 NANOSLEEP.SYNCS 0x989680 ;  /* 0x009896800000995d */ /* 0x008fea0003900000 */
[----:B------:R-:W3:Y:S02]  /*11690*/  @!P1 SYNCS.PHASECHK.TRANS64 P1, [R5+URZ+0x28c50], R4 ;  /* 0x028c5004050095a7 */ /* 0x000ee4000802007f */
[----:B---3--:R-:W-:Y:S05]  /*116a0*/  @!P1 BRA `(.L_x_3961) ;  /* 0xfffffffc00ec9947 */ /* 0x008fea000383ffff */
[----:B------:R-:W-:Y:S05]  /*116b0*/  BRA `(.L_x_3960) ;  /* 0xffffff1000407947 */ /* 0x000fea000383ffff */
.L_x_3970:
[----:B-1----:R-:W-:-:S04]  /*116c0*/  IMAD.U32 R3, RZ, RZ, UR48 ;  /* 0x00000030ff037e24 */ /* 0x002fc8000f8e00ff */
[----:B------:R1:W2:Y:S03]  /*116d0*/  SYNCS.PHASECHK.TRANS64.TRYWAIT P1, [R3+URZ+0x28c00], R0 ;  /* 0x028c0000030075a7 */ /* 0x0002a6000802017f */
[----:B--2---:R-:W-:Y:S05]  /*116e0*/  @!P1 NANOSLEEP.SYNCS 0x989680 ;  /* 0x009896800000995d */ /* 0x004fea0003900000 */
[----:B------:R-:W2:Y:S02]  /*116f0*/  @!P1 SYNCS.PHASECHK.TRANS64 P1, [R3+URZ+0x28c00], R0 ;  /* 0x028c0000030095a7 */ /* 0x000ea4000802007f */
[----:B--2---:R-:W-:Y:S05]  /*11700*/  @!P1 BRA `(.L_x_3970) ;  /* 0xfffffffc00ec9947 */ /* 0x004fea000383ffff */
[----:B------:R-:W-:Y:S05]  /*11710*/  BRA `(.L_x_4115) ;  /* 0xffffff2400607947 */ /* 0x000fea000383ffff */
.L_x_3974:
[----:B---3--:R3:W4:Y:S02]  /*11720*/  SYNCS.PHASECHK.TRANS64.TRYWAIT P1, [R6+URZ+0x28c30], R13 ;  /* 0x028c300d060075a7 */ /* 0x008724000802017f */
[----:B----4-:R-:W-:Y:S05]  /*11730*/  @!P1 NANOSLEEP.SYNCS 0x989680 ;  /* 0x009896800000995d */ /* 0x010fea0003900000 */
[----:B------:R-:W4:Y:S02]  /*11740*/  @!P1 SYNCS.PHASECHK.TRANS64 P1, [R6+URZ+0x28c30], R13 ;  /* 0x028c300d060095a7 */ /* 0x000f24000802007f */
[----:B----4-:R-:W-:Y:S05]  /*11750*/  @!P1 BRA `(.L_x_3974) ;  /* 0xfffffffc00f09947 */ /* 0x010fea000383ffff */
[----:B------:R-:W-:Y:S05]  /*11760*/  BRA `(.L_x_3973) ;  /* 0xffffff24007c7947 */ /* 0x000fea000383ffff */
.L_x_3986:
[----:B----4-:R4:W1:Y:S02]  /*11770*/  SYNCS.PHASECHK.TRANS64.TRYWAIT P3, [R6+URZ+0x28c50], R13 ;  /* 0x028c500d060075a7 */ /* 0x010864000806017f */
[----:B-1----:R-:W-:Y:S05]  /*11780*/  @!P3 NANOSLEEP.SYNCS 0x989680 ;  /* 0x009896800000b95d */ /* 0x002fea0003900000 */
[----:B------:R-:W1:Y:S02]  /*11790*/  @!P3 SYNCS.PHASECHK.TRANS64 P3, [R6+URZ+0x28c50], R13 ;  /* 0x028c500d0600b5a7 */ /* 0x000e64000806007f */
[----:B-1----:R-:W-:Y:S05]  /*117a0*/  @!P3 BRA `(.L_x_3986) ;  /* 0xfffffffc00f0b947 */ /* 0x002fea000383ffff */
[----:B------:R-:W-:Y:S05]  /*117b0*/  BRA `(.L_x_3985) ;  /* 0xffffff3c00e87947 */ /* 0x000fea000383ffff */
.L_x_3994:
[----:B---3--:R-:W-:-:S04]  /*117c0*/  IMAD.U32 R12, RZ, RZ, UR26 ;  /* 0x0000001aff0c7e24 */ /* 0x008fc8000f8e00ff */
[----:B------:R3:W4:Y:S03]  /*117d0*/  SYNCS.PHASECHK.TRANS64.TRYWAIT P3, [R12+URZ+0x28c30], R11 ;  /* 0x028c300b0c0075a7 */ /* 0x000726000806017f */
[----:B----4-:R-:W-:Y:S05]  /*117e0*/  @!P3 NANOSLEEP.SYNCS 0x989680 ;  /* 0x009896800000b95d */ /* 0x010fea0003900000 */
[----:B------:R-:W4:Y:S02]  /*117f0*/  @!P3 SYNCS.PHASECHK.TRANS64 P3, [R12+URZ+0x28c30], R11 ;  /* 0x028c300b0c00b5a7 */ /* 0x000f24000806007f */
[----:B----4-:R-:W-:Y:S05]  /*11800*/  @!P3 BRA `(.L_x_3994) ;  /* 0xfffffffc00ecb947 */ /* 0x010fea000383ffff */
[----:B------:R-:W-:Y:S05]  /*11810*/  BRA `(.L_x_3993) ;  /* 0xffffff44001c7947 */ /* 0x000fea000383ffff */
.L_x_4006:
[----:B---3--:R3:W4:Y:S02]  /*11820*/  SYNCS.PHASECHK.TRANS64.TRYWAIT P3, [R12+URZ+0x28c50], R11 ;  /* 0x028c500b0c0075a7 */ /* 0x008724000806017f */
[----:B----4-:R-:W-:Y:S05]  /*11830*/  @!P3 NANOSLEEP.SYNCS 0x989680 ;  /* 0x009896800000b95d */ /* 0x010fea0003900000 */
[----:B------:R-:W4:Y:S02]  /*11840*/  @!P3 SYNCS.PHASECHK.TRANS64 P3, [R12+URZ+0x28c50], R11 ;  /* 0x028c500b0c00b5a7 */ /* 0x000f24000806007f */
[----:B----4-:R-:W-:Y:S05]  /*11850*/  @!P3 BRA `(.L_x_4006) ;  /* 0xfffffffc00f0b947 */ /* 0x010fea000383ffff */
[----:B------:R-:W-:Y:S05]  /*11860*/  BRA `(.L_x_4005) ;  /* 0xffffff6000cc7947 */ /* 0x000fea000383ffff */
.L_x_4015:
[----:B---3--:R-:W-:-:S04]  /*11870*/  MOV R8, UR23 ;  /* 0x0000001700087c02 */ /* 0x008fc80008000f00 */
[----:B------:R3:W4:Y:S03]  /*11880*/  SYNCS.PHASECHK.TRANS64.TRYWAIT P3, [R8+URZ+0x28c30], R9 ;  /* 0x028c3009080075a7 */ /* 0x000726000806017f */
[----:B----4-:R-:W-:Y:S05]  /*11890*/  @!P3 NANOSLEEP.SYNCS 0x989680 ;  /* 0x009896800000b95d */ /* 0x010fea0003900000 */
[----:B------:R-:W4:Y:S02]  /*118a0*/  @!P3 SYNCS.PHASECHK.TRANS64 P3, [R8+URZ+0x28c30], R9 ;  /* 0x028c30090800b5a7 */ /* 0x000f24000806007f */
[----:B----4-:R-:W-:Y:S05]  /*118b0*/  @!P3 BRA `(.L_x_4015) ;  /* 0xfffffffc00ecb947 */ /* 0x010fea000383ffff */
[----:B------:R-:W-:Y:S05]  /*118c0*/  BRA `(.L_x_4014) ;  /* 0xffffff6800387947 */ /* 0x000fea000383ffff */
.L_x_4019:
[----:B---3--:R3:W1:Y:S02]  /*118d0*/  SYNCS.PHASECHK.TRANS64.TRYWAIT P3, [R170+URZ+0x28c50], R9 ;  /* 0x028c5009aa0075a7 */ /* 0x008664000806017f */
[----:B-1----:R-:W-:Y:S05]  /*118e0*/  @!P3 NANOSLEEP.SYNCS 0x989680 ;  /* 0x009896800000b95d */ /* 0x002fea0003900000 */
[----:B------:R-:W1:Y:S02]  /*118f0*/  @!P3 SYNCS.PHASECHK.TRANS64 P3, [R170+URZ+0x28c50], R9 ;  /* 0x028c5009aa00b5a7 */ /* 0x000e64000806007f */
[----:B-1----:R-:W-:Y:S05]  /*11900*/  @!P3 BRA `(.L_x_4019) ;  /* 0xfffffffc00f0b947 */ /* 0x002fea000383ffff */
[----:B------:R-:W-:Y:S05]  /*11910*/  BRA `(.L_x_4018) ;  /* 0xffffff7c005c7947 */ /* 0x000fea000383ffff */
.L_x_4025:
[----:B------:R-:W-:-:S04]  /*11920*/  IMAD.U32 R7, RZ, RZ, UR26 ;  /* 0x0000001aff077e24 */ /* 0x000fc8000f8e00ff */
[----:B------:R1:W1:Y:S03]  /*11930*/  SYNCS.PHASECHK.TRANS64.TRYWAIT P2, [R7+URZ+0x28c30], R10 ;  /* 0x028c300a070075a7 */ /* 0x000266000804017f */
[----:B-1----:R-:W-:Y:S05]  /*11940*/  @!P2 NANOSLEEP.SYNCS 0x989680 ;  /* 0x009896800000a95d */ /* 0x002fea0003900000 */
[----:B------:R-:W1:Y:S02]  /*11950*/  @!P2 SYNCS.PHASECHK.TRANS64 P2, [R7+URZ+0x28c30], R10 ;  /* 0x028c300a0700a5a7 */ /* 0x000e64000804007f */
[----:B-1----:R-:W-:Y:S05]  /*11960*/  @!P2 BRA `(.L_x_4025) ;  /* 0xfffffffc00eca947 */ /* 0x002fea000383ffff */
[----:B------:R-:W-:Y:S05]  /*11970*/  BRA `(.L_x_4024) ;  /* 0xffffff80004c7947 */ /* 0x000fea000383ffff */
.L_x_4037:
[----:B---3--:R3:W4:Y:S02]  /*11980*/  SYNCS.PHASECHK.TRANS64.TRYWAIT P2, [R11+URZ+0x28c50], R10 ;  /* 0x028c500a0b0075a7 */ /* 0x008724000804017f */
[----:B----4-:R-:W-:Y:S05]  /*11990*/  @!P2 NANOSLEEP.SYNCS 0x989680 ;  /* 0x009896800000a95d */ /* 0x010fea0003900000 */
[----:B------:R-:W4:Y:S02]  /*119a0*/  @!P2 SYNCS.PHASECHK.TRANS64 P2, [R11+URZ+0x28c50], R10 ;  /* 0x028c500a0b00a5a7 */ /* 0x000f24000804007f */
[----:B----4-:R-:W-:Y:S05]  /*119b0*/  @!P2 BRA `(.L_x_4037) ;  /* 0xfffffffc00f0a947 */ /* 0x010fea000383ffff */
[----:B------:R-:W-:Y:S05]  /*119c0*/  BRA `(.L_x_4036) ;  /* 0xffffff9c00f87947 */ /* 0x000fea000383ffff */
.L_x_4065:
[----:B------:R-:W1:Y:S01]  /*119d0*/  S2R R7, SR_TID.X ;  /* 0x0000000000077919 */ /* 0x000e620000002100 */
        /* <DEDUP_REMOVED lines=9> */
.L_x_4116:
[----:B------:R-:W-:Y:S05]  /*11a70*/  BRA `(.L_x_4117) ;  /* 0xffffffd400807947 */ /* 0x000fea000383ffff */
.L_x_4066:
[----:B------:R-:W-:Y:S01]  /*11a80*/  BSSY B0, `(.L_x_4118) ;  /* 0x0000006000007945 */ /* 0x000fe20003800000 */
[----:B------:R-:W-:-:S07]  /*11a90*/  IMAD.MOV.U32 R15, RZ, RZ, -0x1 ;  /* 0xffffffffff0f7424 */ /* 0x000fce00078e00ff */
[----:B------:R-:W-:Y:S05]  /*11aa0*/  WARPSYNC.COLLECTIVE R15, `(.L_x_4119) ;  /* 0x000000000f0c7348 */ /* 0x000fea0003c00000 */
[----:B------:R-:W-:Y:S02]  /*11ab0*/  ELECT P6, UR62, PT ;  /* 0x00000000003e782f */ /* 0x000fe400038c0000 */
[----:B------:R-:W-:Y:S01]  /*11ac0*/  MOV R14, UR62 ;  /* 0x0000003e000e7c02 */ /* 0x000fe20008000f00 */
[----:B------:R-:W-:Y:S10]  /*11ad0*/  ENDCOLLECTIVE ;  /* 0x000000000000791b */ /* 0x000ff40003800000 */
.L_x_4119:
[----:B------:R-:W-:Y:S05]  /*11ae0*/  BSYNC B0 ;  /* 0x0000000000007941 */ /* 0x000fea0003800000 */
.L_x_4118:
[----:B------:R-:W-:Y:S05]  /*11af0*/  BRA `(.L_x_4120) ;  /* 0xffffffd400707947 */ /* 0x000fea000383ffff */
.L_x_4069:
[----:B-1----:R1:W2:Y:S02]  /*11b00*/  SYNCS.PHASECHK.TRANS64.TRYWAIT P2, [R8+URZ+0x28c40], R5 ;  /* 0x028c4005080075a7 */ /* 0x0022a4000804017f */
[----:B--2---:R-:W-:Y:S05]  /*11b10*/  @!P2 NANOSLEEP.SYNCS 0x989680 ;  /* 0x009896800000a95d */ /* 0x004fea0003900000 */
[----:B------:R-:W2:Y:S02]  /*11b20*/  @!P2 SYNCS.PHASECHK.TRANS64 P2, [R8+URZ+0x28c40], R5 ;  /* 0x028c40050800a5a7 */ /* 0x000ea4000804007f */
[----:B--2---:R-:W-:Y:S05]  /*11b30*/  @!P2 BRA `(.L_x_4069) ;  /* 0xfffffffc00f0a947 */ /* 0x004fea000383ffff */
[----:B------:R-:W-:Y:S05]  /*11b40*/  BRA `(.L_x_4121) ;  /* 0xffffffd400cc7947 */ /* 0x000fea000383ffff */
.L_x_4071:
[----:B-1----:R-:W-:-:S04]  /*11b50*/  IMAD.U32 R8, RZ, RZ, UR37 ;  /* 0x00000025ff087e24 */ /* 0x002fc8000f8e00ff */
[----:B------:R1:W2:Y:S03]  /*11b60*/  SYNCS.PHASECHK.TRANS64.TRYWAIT P2, [R8+URZ+0x28c20], R5 ;  /* 0x028c2005080075a7 */ /* 0x0002a6000804017f */
[----:B--2---:R-:W-:Y:S05]  /*11b70*/  @!P2 NANOSLEEP.SYNCS 0x989680 ;  /* 0x009896800000a95d */ /* 0x004fea0003900000 */
[----:B------:R-:W2:Y:S02]  /*11b80*/  @!P2 SYNCS.PHASECHK.TRANS64 P2, [R8+URZ+0x28c20], R5 ;  /* 0x028c20050800a5a7 */ /* 0x000ea4000804007f */
[----:B--2---:R-:W-:Y:S05]  /*11b90*/  @!P2 BRA `(.L_x_4071) ;  /* 0xfffffffc00eca947 */ /* 0x004fea000383ffff */
[----:B------:R-:W-:Y:S05]  /*11ba0*/  BRA `(.L_x_4122) ;  /* 0xffffffd8006c7947 */ /* 0x000fea000383ffff */
.L_x_4074:
[----:B-1----:R1:W2:Y:S02]  /*11bb0*/  SYNCS.PHASECHK.TRANS64.TRYWAIT P2, [R8+URZ+0x28c60], R5 ;  /* 0x028c6005080075a7 */ /* 0x0022a4000804017f */
[----:B--2---:R-:W-:Y:S05]  /*11bc0*/  @!P2 NANOSLEEP.SYNCS 0x989680 ;  /* 0x009896800000a95d */ /* 0x004fea0003900000 */
[----:B------:R-:W2:Y:S02]  /*11bd0*/  @!P2 SYNCS.PHASECHK.TRANS64 P2, [R8+URZ+0x28c60], R5 ;  /* 0x028c60050800a5a7 */ /* 0x000ea4000804007f */
[----:B--2---:R-:W-:Y:S05]  /*11be0*/  @!P2 BRA `(.L_x_4074) ;  /* 0xfffffffc00f0a947 */ /* 0x004fea000383ffff */
[----:B------:R-:W-:Y:S05]  /*11bf0*/  BRA `(.L_x_4123) ;  /* 0xffffffd800807947 */ /* 0x000fea000383ffff */
.L_x_4081:
[----:B-1----:R1:W2:Y:S02]  /*11c00*/  SYNCS.PHASECHK.TRANS64.TRYWAIT P3, [R2+URZ+0x28c40], R3 ;  /* 0x028c4003020075a7 */ /* 0x0022a4000806017f */
[----:B--2---:R-:W-:Y:S05]  /*11c10*/  @!P3 NANOSLEEP.SYNCS 0x989680 ;  /* 0x009896800000b95d */ /* 0x004fea0003900000 */
[----:B------:R-:W2:Y:S02]  /*11c20*/  @!P3 SYNCS.PHASECHK.TRANS64 P3, [R2+URZ+0x28c40], R3 ;  /* 0x028c40030200b5a7 */ /* 0x000ea4000806007f */
[----:B--2---:R-:W-:Y:S05]  /*11c30*/  @!P3 BRA `(.L_x_4081) ;  /* 0xfffffffc00f0b947 */ /* 0x004fea000383ffff */
[----:B------:R-:W-:Y:S05]  /*11c40*/  BRA `(.L_x_4124) ;  /* 0xffffffe000087947 */ /* 0x000fea000383ffff */
.L_x_4083:
[----:B---3--:R3:W4:Y:S02]  /*11c50*/  SYNCS.PHASECHK.TRANS64.TRYWAIT P3, [R2+URZ+0x28c60], R3 ;  /* 0x028c6003020075a7 */ /* 0x008724000806017f */
[----:B----4-:R-:W-:Y:S05]  /*11c60*/  @!P3 NANOSLEEP.SYNCS 0x989680 ;  /* 0x009896800000b95d */ /* 0x010fea0003900000 */
[----:B------:R-:W4:Y:S02]  /*11c70*/  @!P3 SYNCS.PHASECHK.TRANS64 P3, [R2+URZ+0x28c60], R3 ;  /* 0x028c60030200b5a7 */ /* 0x000f24000806007f */
[----:B----4-:R-:W-:Y:S05]  /*11c80*/  @!P3 BRA `(.L_x_4083) ;  /* 0xfffffffc00f0b947 */ /* 0x010fea000383ffff */
[----:B------:R-:W-:Y:S05]  /*11c90*/  BRA `(.L_x_4125) ;  /* 0xffffffe000507947 */ /* 0x000fea000383ffff */
.L_x_4089:
[----:B-1----:R1:W2:Y:S02]  /*11ca0*/  SYNCS.PHASECHK.TRANS64.TRYWAIT P3, [R3+URZ+0x28c40], R2 ;  /* 0x028c4002030075a7 */ /* 0x0022a4000806017f */
[----:B--2---:R-:W-:Y:S05]  /*11cb0*/  @!P3 NANOSLEEP.SYNCS 0x989680 ;  /* 0x009896800000b95d */ /* 0x004fea0003900000 */
[----:B------:R-:W2:Y:S02]  /*11cc0*/  @!P3 SYNCS.PHASECHK.TRANS64 P3, [R3+URZ+0x28c40], R2 ;  /* 0x028c40020300b5a7 */ /* 0x000ea4000806007f */
[----:B--2---:R-:W-:Y:S05]  /*11cd0*/  @!P3 BRA `(.L_x_4089) ;  /* 0xfffffffc00f0b947 */ /* 0x004fea000383ffff */
[----:B------:R-:W-:Y:S05]  /*11ce0*/  BRA `(.L_x_4126) ;  /* 0xffffffe400c87947 */ /* 0x000fea000383ffff */
.L_x_4091:
[----:B---3--:R3:W4:Y:S02]  /*11cf0*/  SYNCS.PHASECHK.TRANS64.TRYWAIT P3, [R3+URZ+0x28c60], R2 ;  /* 0x028c6002030075a7 */ /* 0x008724000806017f */
[----:B----4-:R-:W-:Y:S05]  /*11d00*/  @!P3 NANOSLEEP.SYNCS 0x989680 ;  /* 0x009896800000b95d */ /* 0x010fea0003900000 */
[----:B------:R-:W4:Y:S02]  /*11d10*/  @!P3 SYNCS.PHASECHK.TRANS64 P3, [R3+URZ+0x28c60], R2 ;  /* 0x028c60020300b5a7 */ /* 0x000f24000806007f */
[----:B----4-:R-:W-:Y:S05]  /*11d20*/  @!P3 BRA `(.L_x_4091) ;  /* 0xfffffffc00f0b947 */ /* 0x010fea000383ffff */
[----:B------:R-:W-:Y:S05]  /*11d30*/  BRA `(.L_x_4127) ;  /* 0xffffffe800107947 */ /* 0x000fea000383ffff */
.L_x_4096:
[----:B-1----:R1:W2:Y:S02]  /*11d40*/  SYNCS.PHASECHK.TRANS64.TRYWAIT P3, [R2+URZ+0x28c40], R3 ;  /* 0x028c4003020075a7 */ /* 0x0022a4000806017f */
[----:B--2---:R-:W-:Y:S05]  /*11d50*/  @!P3 NANOSLEEP.SYNCS 0x989680 ;  /* 0x009896800000b95d */ /* 0x004fea0003900000 */
[----:B------:R-:W2:Y:S02]  /*11d60*/  @!P3 SYNCS.PHASECHK.TRANS64 P3, [R2+URZ+0x28c40], R3 ;  /* 0x028c40030200b5a7 */ /* 0x000ea4000806007f */
[----:B--2---:R-:W-:Y:S05]  /*11d70*/  @!P3 BRA `(.L_x_4096) ;  /* 0xfffffffc00f0b947 */ /* 0x004fea000383ffff */
[----:B------:R-:W-:Y:S05]  /*11d80*/  BRA `(.L_x_4128) ;  /* 0xffffffec00687947 */ /* 0x000fea000383ffff */
.L_x_4098:
[----:B--2---:R2:W3:Y:S02]  /*11d90*/  SYNCS.PHASECHK.TRANS64.TRYWAIT P3, [R2+URZ+0x28c60], R3 ;  /* 0x028c6003020075a7 */ /* 0x0044e4000806017f */
[----:B---3--:R-:W-:Y:S05]  /*11da0*/  @!P3 NANOSLEEP.SYNCS 0x989680 ;  /* 0x009896800000b95d */ /* 0x008fea0003900000 */
[----:B------:R-:W3:Y:S02]  /*11db0*/  @!P3 SYNCS.PHASECHK.TRANS64 P3, [R2+URZ+0x28c60], R3 ;  /* 0x028c60030200b5a7 */ /* 0x000ee4000806007f */
[----:B---3--:R-:W-:Y:S05]  /*11dc0*/  @!P3 BRA `(.L_x_4098) ;  /* 0xfffffffc00f0b947 */ /* 0x008fea000383ffff */
[----:B------:R-:W-:Y:S05]  /*11dd0*/  BRA `(.L_x_4129) ;  /* 0xffffffec00b07947 */ /* 0x000fea000383ffff */
.L_x_4103:
[----:B------:R-:W-:Y:S01]  /*11de0*/  BSSY B0, `(.L_x_4130) ;  /* 0x0000007000007945 */ /* 0x000fe20003800000 */
[----:B--2---:R-:W-:Y:S01]  /*11df0*/  MOV R12, RZ ;  /* 0x000000ff000c7202 */ /* 0x004fe20000000f00 */
[----:B------:R-:W-:Y:S02]  /*11e00*/  IMAD.MOV.U32 R11, RZ, RZ, 0x1f ;  /* 0x0000001fff0b7424 */ /* 0x000fe400078e00ff */
[----:B------:R-:W-:-:S07]  /*11e10*/  IMAD.MOV.U32 R15, RZ, RZ, -0x1 ;  /* 0xffffffffff0f7424 */ /* 0x000fce00078e00ff */
[----:B-1-34-:R-:W-:Y:S05]  /*11e20*/  WARPSYNC.COLLECTIVE R15, `(.L_x_4131) ;  /* 0x000000000f087348 */ /* 0x01afea0003c00000 */
[----:B------:R2:W1:Y:S02]  /*11e30*/  SHFL.IDX P6, R14, R13, R12, R11 ;  /* 0x0000000c0d0e7389 */ /* 0x00046400000c000b */
[----:B-1234-:R-:W-:Y:S01]  /*11e40*/  ENDCOLLECTIVE ;  /* 0x000000000000791b */ /* 0x01efe20003800000 */
.L_x_4131:
[----:B------:R-:W-:Y:S05]  /*11e50*/  BSYNC B0 ;  /* 0x0000000000007941 */ /* 0x000fea0003800000 */
.L_x_4130:
[----:B------:R-:W-:Y:S05]  /*11e60*/  BRA `(.L_x_4132) ;  /* 0xfffffff000e47947 */ /* 0x000fea000383ffff */
.L_x_4105:
[----:B-1----:R1:W2:Y:S02]  /*11e70*/  SYNCS.PHASECHK.TRANS64.TRYWAIT P0, [R7+URZ+0x28c20], R0 ;  /* 0x028c2000070075a7 */ /* 0x0022a4000800017f */
[----:B--2---:R-:W-:Y:S05]  /*11e80*/  @!P0 NANOSLEEP.SYNCS 0x989680 ;  /* 0x009896800000895d */ /* 0x004fea0003900000 */
[----:B------:R-:W2:Y:S02]  /*11e90*/  @!P0 SYNCS.PHASECHK.TRANS64 P0, [R7+URZ+0x28c20], R0 ;  /* 0x028c2000070085a7 */ /* 0x000ea4000800007f */
[----:B--2---:R-:W-:Y:S05]  /*11ea0*/  @!P0 BRA `(.L_x_4105) ;  /* 0xfffffffc00f08947 */ /* 0x004fea000383ffff */
[----:B------:R-:W-:Y:S05]  /*11eb0*/  BRA `(.L_x_4133) ;  /* 0xfffffff4002c7947 */ /* 0x000fea000383ffff */
.L_x_4109:
[----:B-1----:R1:W2:Y:S02]  /*11ec0*/  SYNCS.PHASECHK.TRANS64.TRYWAIT P0, [R5+URZ], R4 ;  /* 0x00000004050075a7 */ /* 0x0022a4000800017f */
[----:B--2---:R-:W-:Y:S05]  /*11ed0*/  @!P0 NANOSLEEP.SYNCS 0x989680 ;  /* 0x009896800000895d */ /* 0x004fea0003900000 */
[----:B------:R-:W2:Y:S02]  /*11ee0*/  @!P0 SYNCS.PHASECHK.TRANS64 P0, [R5+URZ], R4 ;  /* 0x00000004050085a7 */ /* 0x000ea4000800007f */
[----:B--2---:R-:W-:Y:S05]  /*11ef0*/  @!P0 BRA `(.L_x_4109) ;  /* 0xfffffffc00f08947 */ /* 0x004fea000383ffff */
[----:B------:R-:W-:Y:S05]  /*11f00*/  BRA `(.L_x_4134) ;  /* 0xfffffff400807947 */ /* 0x000fea000383ffff */
.L_x_4110:
[----:B--2---:R2:W3:Y:S02]  /*11f10*/  SYNCS.PHASECHK.TRANS64.TRYWAIT P0, [R3+URZ], R0 ;  /* 0x00000000030075a7 */ /* 0x0044e4000800017f */
[----:B---3--:R-:W-:Y:S05]  /*11f20*/  @!P0 NANOSLEEP.SYNCS 0x989680 ;  /* 0x009896800000895d */ /* 0x008fea0003900000 */
[----:B------:R-:W3:Y:S02]  /*11f30*/  @!P0 SYNCS.PHASECHK.TRANS64 P0, [R3+URZ], R0 ;  /* 0x00000000030085a7 */ /* 0x000ee4000800007f */
[----:B---3--:R-:W-:Y:S05]  /*11f40*/  @!P0 BRA `(.L_x_4110) ;  /* 0xfffffffc00f08947 */ /* 0x008fea000383ffff */
[----:B------:R-:W-:Y:S05]  /*11f50*/  BRA `(.L_x_4135) ;  /* 0xfffffff400747947 */ /* 0x000fea000383ffff */
.L_x_4112:
[----:B-1----:R1:W2:Y:S02]  /*11f60*/  SYNCS.PHASECHK.TRANS64.TRYWAIT P0, [R5+URZ], R4 ;  /* 0x00000004050075a7 */ /* 0x0022a4000800017f */
[----:B--2---:R-:W-:Y:S05]  /*11f70*/  @!P0 NANOSLEEP.SYNCS 0x989680 ;  /* 0x009896800000895d */ /* 0x004fea0003900000 */
[----:B------:R-:W2:Y:S02]  /*11f80*/  @!P0 SYNCS.PHASECHK.TRANS64 P0, [R5+URZ], R4 ;  /* 0x00000004050085a7 */ /* 0x000ea4000800007f */
[----:B--2---:R-:W-:Y:S05]  /*11f90*/  @!P0 BRA `(.L_x_4112) ;  /* 0xfffffffc00f08947 */ /* 0x004fea000383ffff */
[----:B------:R-:W-:Y:S05]  /*11fa0*/  BRA `(.L_x_4136) ;  /* 0xfffffff400787947 */ /* 0x000fea000383ffff */
.L_x_4137:
        /* <DEDUP_REMOVED lines=13> */
.L_x_11946:


//--------------------- .text._ZN7cutlass13device_kernelIN5flash11enable_sm90INS1_16FlashAttnFwdSm90INS1_25CollectiveMainloopFwdSm90ILi2EN4cute5tupleIJNS5_1CILi1EEES8_S8_EEENS6_IJNS7_ILi64EEESA_SA_EEELi512ENS_6half_tEfNS_4arch4Sm90ELb0ELb1ELb0ELb0ELb0ELb0ELb1ELb0ELb0ELb0ELb0ELb0EEENS1_21CollectiveEpilogueFwdINS6_IJSA_NS7_ILi512EEESA_EEES9_SC_SE_Li256ELb0ELb0ELb0ELb0EEENS1_30DynamicPersistentTileSchedulerILi256ELi32ELb0ELb0ELb1EEEEEEEEEvNT_6ParamsE --------------------------
	.section	.text._ZN7cutlass13device_kernelIN5flash11enable_sm90INS1_16FlashAttnFwdSm90INS1_25CollectiveMainloopFwdSm90ILi2EN4cute5tupleIJNS5_1CILi1EEES8_S8_EEENS6_IJNS7_ILi64EEESA_SA_EEELi512ENS_6half_tEfNS_4arch4Sm90ELb0ELb1ELb0ELb0ELb0ELb0ELb1ELb0ELb0ELb0ELb0ELb0EEENS1_21CollectiveEpilogueFwdINS6_IJSA_NS7_ILi512EEESA_EEES9_SC_SE_Li256ELb0ELb0ELb0ELb0EEENS1_30DynamicPersistentTileSchedulerILi256ELi32ELb0ELb0ELb1EEEEEEEEEvNT_6ParamsE,"ax",@progbits
	.align	128
.text._ZN7cutlass13device_kernelIN5flash11enable_sm90INS1_16FlashAttnFwdSm90INS1_25CollectiveMainloopFwdSm90ILi2EN4cute5tupleIJNS5_1CILi1EEES8_S8_EEENS6_IJNS7_ILi64EEESA_SA_EEELi512ENS_6half_tEfNS_4arch4Sm90ELb0ELb1ELb0ELb0ELb0ELb0ELb1ELb0ELb0ELb0ELb0ELb0EEENS1_21CollectiveEpilogueFwdINS6_IJSA_NS7_ILi512EEESA_EEES9_SC_SE_Li256ELb0ELb0ELb0ELb0EEENS1_30DynamicPersistentTileSchedulerILi256ELi32ELb0ELb0ELb1EEEEEEEEEvNT_6ParamsE:
        .type           _ZN7cutlass13device_kernelIN5flash11enable_sm90INS1_16FlashAttnFwdSm90INS1_25CollectiveMainloopFwdSm90ILi2EN4cute5tupleIJNS5_1CILi1EEES8_S8_EEENS6_IJNS7_ILi64EEESA_SA_EEELi512ENS_6half_tEfNS_4arch4Sm90ELb0ELb1ELb0ELb0ELb0ELb0ELb1ELb0ELb0ELb0ELb0ELb0EEENS1_21CollectiveEpilogueFwdINS6_IJSA_NS7_ILi512EEESA_EEES9_SC_SE_Li256ELb0ELb0ELb0ELb0EEENS1_30DynamicPersistentTileSchedulerILi256ELi32ELb0ELb0ELb1EEEEEEEEEvNT_6ParamsE,@function
        .size           _ZN7cutlass13device_kernelIN5flash11enable_sm90INS1_16FlashAttnFwdSm90INS1_25CollectiveMainloopFwdSm90ILi2EN4cute5tupleIJNS5_1CILi1EEES8_S8_EEENS6_IJNS7_ILi64EEESA_SA_EEELi512ENS_6half_tEfNS_4arch4Sm90ELb0ELb1ELb0ELb0ELb0ELb0ELb1ELb0ELb0ELb0ELb0ELb0EEENS1_21CollectiveEpilogueFwdINS6_IJSA_NS7_ILi512EEESA_EEES9_SC_SE_Li256ELb0ELb0ELb0ELb0EEENS1_30DynamicPersistentTileSchedulerILi256ELi32ELb0ELb0ELb1EEEEEEEEEvNT_6ParamsE,(.L_x_11947 - _ZN7cutlass13device_kernelIN5flash11enable_sm90INS1_16FlashAttnFwdSm90INS1_25CollectiveMainloopFwdSm90ILi2EN4cute5tupleIJNS5_1CILi1EEES8_S8_EEENS6_IJNS7_ILi64EEESA_SA_EEELi512ENS_6half_tEfNS_4arch4Sm90ELb0ELb1ELb0ELb0ELb0ELb0ELb1ELb0ELb0ELb0ELb0ELb0EEENS1_21CollectiveEpilogueFwdINS6_IJSA_NS7_ILi512EEESA_EEES9_SC_SE_Li256ELb0ELb0ELb0ELb0EEENS1_30DynamicPersistentTileSchedulerILi256ELi32ELb0ELb0ELb1EEEEEEEEEvNT_6ParamsE)
        .other          _ZN7cutlass13device_kernelIN5flash11enable_sm90INS1_16FlashAttnFwdSm90INS1_25CollectiveMainloopFwdSm90ILi2EN4cute5tupleIJNS5_1CILi1EEES8_S8_EEENS6_IJNS7_ILi64EEESA_SA_EEELi512ENS_6half_tEfNS_4arch4Sm90ELb0ELb1ELb0ELb0ELb0ELb0ELb1ELb0ELb0ELb0ELb0ELb0EEENS1_21CollectiveEpilogueFwdINS6_IJSA_NS7_ILi512EEESA_EEES9_SC_SE_Li256ELb0ELb0ELb0ELb0EEENS1_30DynamicPersistentTileSchedulerILi256ELi32ELb0ELb0ELb1EEEEEEEEEvNT_6ParamsE,@"STO_CUDA_ENTRY STV_DEFAULT"
_ZN7cutlass13device_kernelIN5flash11enable_sm90INS1_16FlashAttnFwdSm90INS1_25CollectiveMainloopFwdSm90ILi2EN4cute5tupleIJNS5_1CILi1EEES8_S8_EEENS6_IJNS7_ILi64EEESA_SA_EEELi512ENS_6half_tEfNS_4arch4Sm90ELb0ELb1ELb0ELb0ELb0ELb0ELb1ELb0ELb0ELb0ELb0ELb0EEENS1_21CollectiveEpilogueFwdINS6_IJSA_NS7_ILi512EEESA_EEES9_SC_SE_Li256ELb0ELb0ELb0ELb0EEENS1_30DynamicPersistentTileSchedulerILi256ELi32ELb0ELb0ELb1EEEEEEEEEvNT_6ParamsE:
[----:B------:R-:W1:Y:S02]  /*0000*/  LDC R1, c[0x0][0x28] ;  /* 0x00000a00ff017b82 */ /* 0x000e640000000800 */
[----:B-1----:R-:W-:Y:S01]  /*0010*/  VIADD R1, R1, 0xfffffff8 ;  /* 0xfffffff801017836 */ /* 0x002fe20000000000 */
[----:B------:R-:W1:Y:S01]  /*0020*/  S2R R19, SR_TID.X ;  /* 0x0000000000137919 */ /* 0x000e620000002100 */
[----:B------:R-:W-:Y:S01]  /*0030*/  ELECT P0, URZ, PT ;  /* 0x00000000003f782f */ /* 0x000fe20003800000 */
[----:B------:R-:W-:Y:S01]  /*0040*/  BSSY B0, `(.L_x_4138) ;  /* 0x0000017000007945 */ /* 0x000fe20003800000 */
[--C-:B-1----:R-:W-:Y:S02]  /*0050*/  SHF.R.U32.HI R0, RZ, 0x5, R19.reuse ;  /* 0x00000005ff007819 */ /* 0x102fe40000011613 */
[----:B------:R-:W-:-:S03]  /*0060*/  SHF.R.U32.HI R3, RZ, 0x7, R19 ;  /* 0x00000007ff037819 */ /* 0x000fc60000011613 */
        /* <DEDUP_REMOVED lines=20> */
.L_x_4139:
[----:B------:R-:W-:Y:S05]  /*01b0*/  BSYNC B0 ;  /* 0x0000000000007941 */ /* 0x000fea0003800000 */
.L_x_4138:
        /* <DEDUP_REMOVED lines=14> */
[----:B---3--:R-:W-:-:S11]  /*02a0*/  ISETP.NE.AND P1, PT, R2, RZ, PT ;  /* 0x000000ff0200720c */ /* 0x008fd60003f25270 */
[----:B------:R-:W-:Y:S01]  /*02b0*/  UISETP.NE.AND UP0, UPT, UR47, URZ, UPT ;  /* 0x0000003f2f00728c */ /* 0x000fe2000bf05270 */
[----:B------:R-:W1:Y:S02]  /*02c0*/  FENCE.VIEW.ASYNC.S ;  /* 0x00000000000073c6 */ /* 0x000e640000000000 */
[----:B-1----:R1:W2:Y:S01]  /*02d0*/  @UP1 SYNCS.EXCH.64 URZ, [UR6+0x38800], UR4 ;  /* 0x03880004063f15b2 */ /* 0x0022a20008000100 */
[----:B------:R1:W3:Y:S01]  /*02e0*/  @UP2 SYNCS.EXCH.64 URZ, [UR6+0x38810], UR4 ;  /* 0x03881004063f25b2 */ /* 0x0002e20008000100 */
[----:B------:R1:W4:Y:S01]  /*02f0*/  @UP3 SYNCS.EXCH.64 URZ, [UR6+0x38820], UR4 ;  /* 0x03882004063f35b2 */ /* 0x0003220008000100 */
        /* <DEDUP_REMOVED lines=15> */
.L_x_4140:
        /* <DEDUP_REMOVED lines=22> */
.L_x_4141:
        /* <DEDUP_REMOVED lines=18> */
.L_x_4142:
        /* <DEDUP_REMOVED lines=22> */
.L_x_4143:
        /* <DEDUP_REMOVED lines=22> */
.L_x_4144:
[----:B-1----:R-:W-:Y:S01]  /*0930*/  UMOV UR4, 0x1 ;  /* 0x0000000100047882 */ /* 0x002fe20000000000 */
[----:B------:R-:W-:Y:S01]  /*0940*/  PLOP3.LUT P0, PT, PT, PT, UP0, 0x80, 0x0 ;  /* 0x000000000000781c */ /* 0x000fe20003f0f008 */
[----:B------:R-:W-:Y:S01]  /*0950*/  USEL UR4, UR4, 0x2, !UP0 ;  /* 0x0000000204047887 */ /* 0x000fe2000c000000 */
[----:B------:R-:W-:Y:S01]  /*0960*/  NOP ;  /* 0x0000000000007918 */ /* 0x000fe20000000000 */
[----:B------:R-:W-:-:S04]  /*0970*/  ULDC.64 UR54, c[0x0][0x208] ;  /* 0x0000820000367ab9 */ /* 0x000fc80000000a00 */
[----:B------:R-:W-:-:S05]  /*0980*/  IMAD.U32 R2, RZ, RZ, UR4 ;  /* 0x00000004ff027e24 */ /* 0x000fca000f8e00ff */
[----:B------:R1:W-:Y:S01]  /*0990*/  STL [R1+0x4], R2 ;  /* 0x0000040201007387 */ /* 0x0003e20000100800 */
[----:B--234-:R-:W-:Y:S06]  /*09a0*/  BAR.SYNC.DEFER_BLOCKING 0x0 ;  /* 0x0000000000007b1d */ /* 0x01cfec0000010000 */
[----:B------:R-:W-:Y:S05]  /*09b0*/  @!P0 BRA `(.L_x_4145) ;  /* 0x0000012800848947 */ /* 0x000fea0003800000 */
.L_x_4146:
[----:B------:R-:W-:-:S08]  /*09c0*/  NOP ;  /* 0x0000000000007918 */ /* 0x000fd00000000000 */
[----:B------:R-:W2:Y:S02]  /*09d0*/  USETMAXREG.TRY_ALLOC.CTAPOOL UP0, 0xf0 ;  /* 0x000000f0000079c8 */ /* 0x000ea40008000600 */
[----:B--2---:R-:W-:-:S13]  /*09e0*/  PLOP3.LUT P0, PT, PT, PT, UP0, 0x80, 0x0 ;  /* 0x000000000000781c */ /* 0x004fda0003f0f008 */
[----:B------:R-:W-:Y:S05]  /*09f0*/  @!P0 BRA `(.L_x_4146) ;  /* 0xfffffffc00f08947 */ /* 0x000fea000383ffff */
[----:B------:R-:W-:Y:S01]  /*0a00*/  LOP3.LUT R0, R19, 0xffffff80, RZ, 0xc0, !PT ;  /* 0xffffff8013007812 */ /* 0x000fe200078ec0ff */
[----:B------:R-:W2:Y:S08]  /*0a10*/  S2UR UR4, SR_CTAID.X ;  /* 0x00000000000479c3 */ /* 0x000eb00000002500 */
[----:B------:R-:W-:Y:S06]  /*0a20*/  BAR.ARV 0x4, 0x120 ;  /* 0x0104800000007b1d */ /* 0x000fec0000002000 */
[----:B------:R-:W-:-:S02]  /*0a30*/  ISETP.NE.AND P0, PT, R0, 0x80, PT ;  /* 0x000000800000780c */ /* 0x000fc40003f05270 */
[----:B------:R-:W2:Y:S11]  /*0a40*/  LDC R0, c[0x0][0xea8] ;  /* 0x0003aa00ff007b82 */ /* 0x000eb60000000800 */
[----:B------:R-:W-:Y:S06]  /*0a50*/  @!P0 BAR.ARV 0x8, 0xa0 ;  /* 0x0202800000008b1d */ /* 0x000fec0000002000 */
[----:B------:R-:W-:-:S13]  /*0a60*/  ISETP.GE.U32.AND P0, PT, R19, 0x100, PT ;  /* 0x000001001300780c */ /* 0x000fda0003f06070 */
[----:B------:R-:W-:Y:S06]  /*0a70*/  @P0 BAR.ARV 0xf, 0x100 ;  /* 0x03c4000000000b1d */ /* 0x000fec0000002000 */
[----:B--2---:R-:W-:-:S13]  /*0a80*/  ISETP.LE.AND P0, PT, R0, UR4, PT ;  /* 0x0000000400007c0c */ /* 0x004fda000bf03270 */
[----:B------:R-:W-:Y:S05]  /*0a90*/  @P0 EXIT ;  /* 0x000000000000094d */ /* 0x000fea0003800000 */
[----:B-1----:R-:W2:Y:S01]  /*0aa0*/  LDL R2, [R1+0x4] ;  /* 0x0000040001027983 */ /* 0x002ea20000100800 */
[----:B------:R-:W-:Y:S01]  /*0ab0*/  VIADD R195, R19, 0xffffff80 ;  /* 0xffffff8013c37836 */ /* 0x000fe20000000000 */
[----:B------:R-:W1:Y:S01]  /*0ac0*/  S2UR UR5, SR_CgaCtaId ;  /* 0x00000000000579c3 */ /* 0x000e620000008800 */
[----:B------:R-:W-:Y:S01]  /*0ad0*/  UMOV UR36, 0x400 ;  /* 0x0000040000247882 */ /* 0x000fe20000000000 */
[----:B------:R-:W-:Y:S01]  /*0ae0*/  IMAD.MOV.U32 R186, RZ, RZ, 0x20 ;  /* 0x00000020ffba7424 */ /* 0x000fe200078e00ff */
[----:B------:R-:W-:Y:S02]  /*0af0*/  CS2R R16, SRZ ;  /* 0x0000000000107805 */ /* 0x000fe4000001ff00 */
[----:B------:R-:W-:Y:S01]  /*0b00*/  SHF.R.S32.HI R0, RZ, 0x1f, R195 ;  /* 0x0000001fff007819 */ /* 0x000fe200000114c3 */
[----:B------:R-:W-:Y:S01]  /*0b10*/  ULDC.64 UR50, c[0x0][0x198] ;  /* 0x0000660000327ab9 */ /* 0x000fe20000000a00 */
[----:B------:R-:W-:Y:S02]  /*0b20*/  UMOV UR46, URZ ;  /* 0x0000003f002e7c82 */ /* 0x000fe40008000000 */
[----:B------:R-:W-:-:S02]  /*0b30*/  LEA.HI R5, R0, R195, RZ, 0x5 ;  /* 0x000000c300057211 */ /* 0x000fc400078f28ff */
[----:B------:R-:W-:Y:S02]  /*0b40*/  LEA.HI R3, R0, R195, RZ, 0x7 ;  /* 0x000000c300037211 */ /* 0x000fe400078f38ff */
[--C-:B------:R-:W-:Y:S02]  /*0b50*/  SHF.R.S32.HI R193, RZ, 0x5, R5.reuse ;  /* 0x00000005ffc17819 */ /* 0x100fe40000011405 */
[----:B------:R-:W-:Y:S02]  /*0b60*/  SHF.R.S32.HI R6, RZ, 0x1f, R5 ;  /* 0x0000001fff067819 */ /* 0x000fe40000011405 */
[----:B------:R-:W-:Y:S02]  /*0b70*/  SHF.R.S32.HI R192, RZ, 0x7, R3 ;  /* 0x00000007ffc07819 */ /* 0x000fe40000011403 */
[----:B------:R-:W-:-:S04]  /*0b80*/  LEA.HI R6, R6, R193, RZ, 0x2 ;  /* 0x000000c106067211 */ /* 0x000fc800078f10ff */
[----:B------:R-:W-:Y:S01]  /*0b90*/  LOP3.LUT R6, R6, 0x3ffffc, RZ, 0xc0, !PT ;  /* 0x003ffffc06067812 */ /* 0x000fe200078ec0ff */
[----:B-1----:R-:W-:-:S04]  /*0ba0*/  ULEA UR36, UR5, UR36, 0x18 ;  /* 0x0000002405247291 */ /* 0x002fc8000f8ec03f */
[----:B------:R-:W-:Y:S01]  /*0bb0*/  IMAD.IADD R6, R193, 0x1, -R6 ;  /* 0x00000001c1067824 */ /* 0x000fe200078e0a06 */
[----:B--2---:R-:W-:Y:S02]  /*0bc0*/  R2UR UR6, R2 ;  /* 0x00000000020672ca */ /* 0x004fe400000e0000 */
[CC--:B------:R-:W-:Y:S02]  /*0bd0*/  LEA.HI R2, R0.reuse, R195.reuse, RZ, 0x4 ;  /* 0x000000c300027211 */ /* 0x0c0fe400078f20ff */
[----:B------:R-:W-:Y:S02]  /*0be0*/  LEA.HI R0, R0, R195, RZ, 0x3 ;  /* 0x000000c300007211 */ /* 0x000fe400078f18ff */
[C---:B------:R-:W-:Y:S02]  /*0bf0*/  LOP3.LUT R4, R2.reuse, 0xfffffff0, RZ, 0xc0, !PT ;  /* 0xfffffff002047812 */ /* 0x040fe400078ec0ff */
[----:B------:R-:W-:Y:S02]  /*0c00*/  SHF.R.S32.HI R7, RZ, 0x4, R2 ;  /* 0x00000004ff077819 */ /* 0x000fe40000011402 */
[----:B------:R-:W-:Y:S01]  /*0c10*/  SHF.R.S32.HI R190, RZ, 0x3, R0 ;  /* 0x00000003ffbe7819 */ /* 0x000fe20000011400 */
[----:B------:R-:W-:Y:S01]  /*0c20*/  IMAD.IADD R5, R195, 0x1, -R4 ;  /* 0x00000001c3057824 */ /* 0x000fe200078e0a04 */
[----:B------:R-:W-:Y:S01]  /*0c30*/  LEA.HI R2, R2, R7, RZ, 0x1 ;  /* 0x0000000702027211 */ /* 0x000fe200078f08ff */
[----:B------:R-:W-:Y:S01]  /*0c40*/  ULOP3.LUT UR48, UR6, 0x1, URZ, 0xfc, !UPT ;  /* 0x0000000106307892 */ /* 0x000fe2000f8efc3f */
[----:B------:R-:W-:Y:S01]  /*0c50*/  LOP3.LUT R4, R3, 0xffffff80, RZ, 0xc0, !PT ;  /* 0xffffff8003047812 */ /* 0x000fe200078ec0ff */
[--C-:B------:R-:W-:Y:S01]  /*0c60*/  IMAD R11, R192, 0x100, R5.reuse ;  /* 0x00000100c00b7824 */ /* 0x100fe200078e0205 */
[----:B------:R-:W-:-:S02]  /*0c70*/  SHF.R.S32.HI R8, RZ, 0x1f, R5 ;  /* 0x0000001fff087819 */ /* 0x000fc40000011405 */
[----:B------:R-:W-:Y:S01]  /*0c80*/  LOP3.LUT R2, R2, 0x1ffffffe, RZ, 0xc0, !PT ;  /* 0x1ffffffe02027812 */ /* 0x000fe200078ec0ff */
[----:B------:R-:W-:Y:S01]  /*0c90*/  IMAD R13, R6, 0x10, R11 ;  /* 0x00000010060d7824 */ /* 0x000fe200078e020b */
[----:B------:R-:W-:Y:S01]  /*0ca0*/  LEA.HI R8, R8, R5, RZ, 0x3 ;  /* 0x0000000508087211 */ /* 0x000fe200078f18ff */
[----:B------:R-:W-:Y:S01]  /*0cb0*/  IMAD.IADD R4, R195, 0x1, -R4 ;  /* 0x00000001c3047824 */ /* 0x000fe200078e0a04 */
[----:B------:R-:W-:Y:S01]  /*0cc0*/  LEA.HI R3, R3, R192, RZ, 0x1 ;  /* 0x000000c003037211 */ /* 0x000fe200078f08ff */
[----:B------:R-:W-:Y:S01]  /*0cd0*/  IMAD.IADD R2, R7, 0x1, -R2 ;  /* 0x0000000107027824 */ /* 0x000fe200078e0a02 */
[C---:B------:R-:W-:Y:S01]  /*0ce0*/  LOP3.LUT R10, R8.reuse, 0xfffffff8, RZ, 0xc0, !PT ;  /* 0xfffffff8080a7812 */ /* 0x040fe200078ec0ff */
[----:B------:R-:W-:Y:S01]  /*0cf0*/  IMAD.SHL.U32 R8, R8, 0x40, RZ ;  /* 0x0000004008087824 */ /* 0x000fe200078e00ff */
[----:B------:R-:W-:Y:S01]  /*0d00*/  SHF.R.S32.HI R9, RZ, 0x1f, R4 ;  /* 0x0000001fff097819 */ /* 0x000fe20000011404 */
[----:B------:R-:W-:Y:S01]  /*0d10*/  IMAD.SHL.U32 R2, R2, 0x8, RZ ;  /* 0x0000000802027824 */ /* 0x000fe200078e00ff */
[----:B------:R-:W-:Y:S01]  /*0d20*/  LOP3.LUT R3, R3, 0xfffffe, RZ, 0xc0, !PT ;  /* 0x00fffffe03037812 */ /* 0x000fe200078ec0ff */
[----:B------:R-:W-:Y:S01]  /*0d30*/  IMAD.IADD R10, R5, 0x1, -R10 ;  /* 0x00000001050a7824 */ /* 0x000fe200078e0a0a */
[----:B------:R-:W-:Y:S01]  /*0d40*/  LOP3.LUT R8, R8, 0x7ffffe00, RZ, 0xc0, !PT ;  /* 0x7ffffe0008087812 */ /* 0x000fe200078ec0ff */
[----:B------:R-:W-:Y:S01]  /*0d50*/  IMAD.U32 R194, R13, 0x40, R2 ;  /* 0x000000400dc27824 */ /* 0x000fe200078e0002 */
[----:B------:R-:W-:Y:S01]  /*0d60*/  LEA.HI R6, R9, R4, RZ, 0x2 ;  /* 0x0000000409067211 */ /* 0x000fe200078f10ff */
[C---:B------:R-:W-:Y:S01]  /*0d70*/  IMAD.SHL.U32 R7, R10.reuse, 0x40, RZ ;  /* 0x000000400a077824 */ /* 0x040fe200078e00ff */
[----:B------:R-:W-:Y:S01]  /*0d80*/  R2P PR, R10, 0x6 ;  /* 0x000000060a007804 */ /* 0x000fe20000000000 */
[----:B------:R-:W-:Y:S01]  /*0d90*/  IMAD R8, R193, 0x400, R8 ;  /* 0x00000400c1087824 */ /* 0x000fe200078e0208 */
[----:B------:R-:W-:Y:S01]  /*0da0*/  LOP3.LUT R11, R6, 0x7ffffffc, RZ, 0xc0, !PT ;  /* 0x7ffffffc060b7812 */ /* 0x000fe200078ec0ff */
[----:B------:R-:W-:Y:S01]  /*0db0*/  IMAD.IADD R3, R192, 0x1, -R3 ;  /* 0x00000001c0037824 */ /* 0x000fe200078e0a03 */
[----:B------:R-:W-:-:S02]  /*0dc0*/  LOP3.LUT R7, R7, 0x1c0, RZ, 0xc0, !PT ;  /* 0x000001c007077812 */ /* 0x000fc400078ec0ff */
[----:B------:R-:W-:Y:S01]  /*0dd0*/  SHF.R.S32.HI R5, RZ, 0x2, R6 ;  /* 0x00000002ff057819 */ /* 0x000fe20000011406 */
[----:B------:R-:W-:Y:S01]  /*0de0*/  IMAD.IADD R11, R4, 0x1, -R11 ;  /* 0x00000001040b7824 */ /* 0x000fe200078e0a0b */
[----:B------:R-:W-:Y:S01]  /*0df0*/  LOP3.LUT R2, R7, 0x8, R2, 0xf8, !PT ;  /* 0x0000000807027812 */ /* 0x000fe200078ef802 */
[----:B------:R-:W-:Y:S01]  /*0e00*/  IMAD.SHL.U32 R23, R3, 0x100, RZ ;  /* 0x0000010003177824 */ /* 0x000fe200078e00ff */
[----:B------:R-:W-:Y:S01]  /*0e10*/  SHF.R.U32.HI R7, RZ, 0x3, R7 ;  /* 0x00000003ff077819 */ /* 0x000fe20000011607 */
[----:B------:R-:W-:Y:S01]  /*0e20*/  IMAD.SHL.U32 R18, R11, 0x2, RZ ;  /* 0x000000020b127824 */ /* 0x000fe200078e00ff */
[----:B------:R-:W-:Y:S02]  /*0e30*/  SHF.R.S32.HI R6, RZ, 0x1f, R6 ;  /* 0x0000001fff067819 */ /* 0x000fe40000011406 */
[----:B------:R-:W-:Y:S02]  /*0e40*/  LOP3.LUT R7, R2, R7, RZ, 0x3c, !PT ;  /* 0x0000000702077212 */ /* 0x000fe400078e3cff */
[----:B------:R-:W-:-:S02]  /*0e50*/  LEA.HI R6, R6, R5, RZ, 0x3 ;  /* 0x0000000506067211 */ /* 0x000fc400078f18ff */
[----:B------:R-:W-:Y:S01]  /*0e60*/  LEA.HI R9, R9, R4, RZ, 0x5 ;  /* 0x0000000409097211 */ /* 0x000fe200078f28ff */
[----:B------:R-:W-:Y:S01]  /*0e70*/  IMAD.IADD R7, R8, 0x1, R7 ;  /* 0x0000000108077824 */ /* 0x000fe200078e0207 */
[----:B------:R-:W-:Y:S02]  /*0e80*/  LOP3.LUT R6, R6, 0xfffffff8, RZ, 0xc0, !PT ;  /* 0xfffffff806067812 */ /* 0x000fe400078ec0ff */
[----:B------:R-:W-:Y:S02]  /*0e90*/  LOP3.LUT R2, R0, 0x1ffffff8, RZ, 0xc0, !PT ;  /* 0x1ffffff800027812 */ /* 0x000fe400078ec0ff */
[----:B------:R-:W-:Y:S01]  /*0ea0*/  LEA R184, R7, UR36, 0x1 ;  /* 0x0000002407b87c11 */ /* 0x000fe2000f8e08ff */
[----:B------:R-:W-:Y:S01]  /*0eb0*/  IMAD.IADD R6, R5, 0x1, -R6 ;  /* 0x0000000105067824 */ /* 0x000fe200078e0a06 */
[----:B------:R-:W-:Y:S01]  /*0ec0*/  SEL R186, R186, 0xffffffe0, !P1 ;  /* 0xffffffe0baba7807 */ /* 0x000fe20004800000 */
[----:B------:R-:W-:Y:S01]  /*0ed0*/  IMAD.IADD R2, R195, 0x1, -R2 ;  /* 0x00000001c3027824 */ /* 0x000fe200078e0a02 */
[----:B------:R-:W-:Y:S01]  /*0ee0*/  SHF.R.S32.HI R9, RZ, 0x5, R9 ;  /* 0x00000005ff097819 */ /* 0x000fe20000011409 */
[----:B------:R-:W-:-:S02]  /*0ef0*/  VIADD R187, R184, 0x36400 ;  /* 0x00036400b8bb7836 */ /* 0x000fc40000000000 */
[----:B------:R-:W-:Y:S02]  /*0f00*/  VIADD R185, R184, 0x36440 ;  /* 0x00036440b8b97836 */ /* 0x000fe40000000000 */
[C---:B------:R-:W-:Y:S02]  /*0f10*/  @P2 VIADD R185, R187.reuse, 0xffffffc0 ;  /* 0xffffffc0bbb92836 */ /* 0x040fe40000000000 */
[----:B------:R-:W-:Y:S02]  /*0f20*/  IMAD.IADD R187, R187, 0x1, R186 ;  /* 0x00000001bbbb7824 */ /* 0x000fe400078e02ba */
[----:B------:R-:W-:Y:S02]  /*0f30*/  IMAD R22, R9, 0x10, R6 ;  /* 0x0000001009167824 */ /* 0x000fe400078e0206 */
[----:B------:R-:W-:Y:S02]  /*0f40*/  IMAD.SHL.U32 R188, R2, 0x8, RZ ;  /* 0x0000000802bc7824 */ /* 0x000fe400078e00ff */
[----:B------:R-:W-:-:S07]  /*0f50*/  IMAD.IADD R186, R186, 0x1, R185 ;  /* 0x00000001baba7824 */ /* 0x000fce00078e02b9 */
.L_x_4246:
        /* <DEDUP_REMOVED lines=20> */
.L_x_4147:
[----:B------:R-:W-:Y:S01]  /*10a0*/  ULDC UR6, c[0x0][0xec4] ;  /* 0x0003b10000067ab9 */ /* 0x000fe20000000800 */
[----:B------:R-:W-:Y:S01]  /*10b0*/  UMOV UR39, UR7 ;  /* 0x0000000700277c82 */ /* 0x000fe20008000000 */
[----:B------:R-:W-:-:S11]  /*10c0*/  UISETP.NE.AND UP0, UPT, UR6, 0x1, UPT ;  /* 0x000000010600788c */ /* 0x000fd6000bf05270 */
[----:B------:R-:W-:Y:S02]  /*10d0*/  @UP0 ULDC.64 UR10, c[0x0][0xec8] ;  /* 0x0003b200000a0ab9 */ /* 0x000fe40000000a00 */
[----:B------:R-:W-:-:S04]  /*10e0*/  UIMAD.WIDE.U32 UR4, UR7, UR10, URZ ;  /* 0x0000000a070472a5 */ /* 0x000fc8000f8e003f */
[----:B------:R-:W-:-:S04]  /*10f0*/  @UP0 USHF.R.U32.HI UR39, URZ, UR11, UR5 ;  /* 0x0000000b3f270299 */ /* 0x000fc80008011605 */
[----:B------:R-:W-:-:S12]  /*1100*/  UIMAD UR4, UR39, UR6, URZ ;  /* 0x00000006270472a4 */ /* 0x000fd8000f8e023f */
.L_x_4148:
        /* <DEDUP_REMOVED lines=40> */
[----:B------:R-:W-:-:S06]  /*1390*/  IMAD.U32 R3, RZ, RZ, UR4 ;  /* 0x00000004ff037e24 */ /* 0x000fcc000f8e00ff */
        /* <DEDUP_REMOVED lines=8> */
.L_x_4151:
[----:B------:R-:W-:-:S13]  /*1420*/  ISETP.NE.AND P0, PT, R6, 0x1, PT ;  /* 0x000000010600780c */ /* 0x000fda0003f05270 */
[----:B------:R-:W1:Y:S02]  /*1430*/  @P0 LDC.64 R4, c[0x0][0xae0] ;  /* 0x0002b800ff040b82 */ /* 0x000e640000000a00 */
[----:B-1----:R-:W-:-:S05]  /*1440*/  @P0 IMAD.HI.U32 R2, R3, R4, RZ ;  /* 0x0000000403020227 */ /* 0x002fca00078e00ff */
[----:B------:R-:W-:-:S07]  /*1450*/  @P0 SHF.R.U32.HI R3, RZ, R5, R2 ;  /* 0x00000005ff030219 */ /* 0x000fce0000011602 */
.L_x_4152:
[----:B------:R-:W-:-:S05]  /*1460*/  IMAD R3, R3, R6, R6 ;  /* 0x0000000603037224 */ /* 0x000fca00078e0206 */
[----:B------:R-:W-:-:S07]  /*1470*/  VIMNMX R0, R0, R3, PT ;  /* 0x0000000300007248 */ /* 0x000fce0003fe0100 */
.L_x_4150:
        /* <DEDUP_REMOVED lines=21> */
.L_x_4154:
[----:B------:R-:W-:-:S13]  /*15d0*/  ISETP.NE.AND P0, PT, R6, 0x1, PT ;  /* 0x000000010600780c */ /* 0x000fda0003f05270 */
[----:B------:R-:W1:Y:S02]  /*15e0*/  @P0 LDC.64 R4, c[0x0][0xae0] ;  /* 0x0002b800ff040b82 */ /* 0x000e640000000a00 */
[----:B-1----:R-:W-:-:S05]  /*15f0*/  @P0 IMAD.HI.U32 R4, R3, R4, RZ ;  /* 0x0000000403040227 */ /* 0x002fca00078e00ff */
[----:B------:R-:W-:-:S07]  /*1600*/  @P0 SHF.R.U32.HI R3, RZ, R5, R4 ;  /* 0x00000005ff030219 */ /* 0x000fce0000011604 */
.L_x_4155:
[----:B------:R-:W-:-:S05]  /*1610*/  IMAD R3, R3, R6, RZ ;  /* 0x0000000603037224 */ /* 0x000fca00078e02ff */
[----:B------:R-:W-:-:S07]  /*1620*/  VIMNMX R2, R2, R3, !PT ;  /* 0x0000000302027248 */ /* 0x000fce0007fe0100 */
.L_x_4153:
[----:B------:R-:W-:Y:S02]  /*1630*/  SHF.R.S32.HI R3, RZ, 0x1f, R2 ;  /* 0x0000001fff037819 */ /* 0x000fe40000011402 */
[----:B------:R-:W-:Y:S02]  /*1640*/  CS2R R32, SRZ ;  /* 0x0000000000207805 */ /* 0x000fe4000001ff00 */
[----:B------:R-:W-:Y:S01]  /*1650*/  PLOP3.LUT P0, PT, PT, PT, PT, 0x80, 0x0 ;  /* 0x000000000000781c */ /* 0x000fe20003f0f070 */
[----:B------:R-:W-:Y:S01]  /*1660*/  IMAD.MOV.U32 R19, RZ, RZ, RZ ;  /* 0x000000ffff137224 */ /* 0x000fe200078e00ff */
[----:B------:R-:W-:Y:S02]  /*1670*/  LEA.HI R3, R3, R2, RZ, 0x6 ;  /* 0x0000000203037211 */ /* 0x000fe400078f30ff */
[----:B------:R-:W-:Y:S02]  /*1680*/  CS2R R150, SRZ ;  /* 0x0000000000967805 */ /* 0x000fe4000001ff00 */
[----:B------:R-:W-:-:S02]  /*1690*/  CS2R R148, SRZ ;  /* 0x0000000000947805 */ /* 0x000fc4000001ff00 */
[----:B------:R-:W-:Y:S02]  /*16a0*/  CS2R R146, SRZ ;  /* 0x0000000000927805 */ /* 0x000fe4000001ff00 */
[----:B------:R-:W-:Y:S02]  /*16b0*/  SHF.R.S32.HI R2, RZ, 0x6, R3 ;  /* 0x00000006ff027819 */ /* 0x000fe40000011403 */
        /* <DEDUP_REMOVED lines=63> */
[----:B------:R-:W-:Y:S06]  /*1ab0*/  @!P1 BRA `(.L_x_4156) ;  /* 0x000000fc00a09947 */ /* 0x000fec0003800000 */
[----:B------:R-:W1:Y:S01]  /*1ac0*/  SHFL.IDX PT, R3, R192, RZ, 0x1f ;  /* 0x00001fffc0037589 */ /* 0x000e6200000e0000 */
[----:B------:R-:W-:Y:S01]  /*1ad0*/  UIADD3 UR4, UR36, 0x36400, URZ ;  /* 0x0003640024047890 */ /* 0x000fe2000fffe03f */
[----:B------:R-:W-:Y:S01]  /*1ae0*/  VIADD R5, R0, 0xfffffffe ;  /* 0xfffffffe00057836 */ /* 0x000fe20000000000 */
[----:B------:R-:W-:Y:S01]  /*1af0*/  UMOV UR17, 0x40000040 ;  /* 0x4000004000117882 */ /* 0x000fe20000000000 */
[----:B------:R-:W-:Y:S01]  /*1b00*/  BAR.SYNC.DEFER_BLOCKING 0xe, 0x100 ;  /* 0x0384000000007b1d */ /* 0x000fe20000010000 */
[----:B------:R-:W-:Y:S02]  /*1b10*/  USHF.R.U32.HI UR4, URZ, 0x4, UR4 ;  /* 0x000000043f047899 */ /* 0x000fe40008011604 */
[----:B------:R-:W-:Y:S02]  /*1b20*/  ISETP.GE.AND P0, PT, R5, R2, PT ;  /* 0x000000020500720c */ /* 0x000fe40003f06270 */
[----:B------:R-:W-:Y:S01]  /*1b30*/  ULOP3.LUT UR4, UR4, 0x3fff, URZ, 0xc0, !UPT ;  /* 0x00003fff04047892 */ /* 0x000fe2000f8ec03f */
[----:B------:R-:W-:Y:S01]  /*1b40*/  UMOV UR19, 0x40000040 ;  /* 0x4000004000137882 */ /* 0x000fe20000000000 */
[----:B------:R-:W-:-:S02]  /*1b50*/  UMOV UR5, 0x40000040 ;  /* 0x4000004000057882 */ /* 0x000fc40000000000 */
[----:B------:R-:W-:Y:S01]  /*1b60*/  ULOP3.LUT UR16, UR4, 0x10000, URZ, 0xfc, !UPT ;  /* 0x0001000004107892 */ /* 0x000fe2000f8efc3f */
[----:B------:R-:W2:Y:S01]  /*1b70*/  S2R R6, SR_TID.X ;  /* 0x0000000000067919 */ /* 0x000ea20000002100 */
[----:B------:R-:W-:Y:S01]  /*1b80*/  UMOV UR7, 0x40000040 ;  /* 0x4000004000077882 */ /* 0x000fe20000000000 */
[----:B------:R-:W-:Y:S01]  /*1b90*/  UMOV UR9, 0x40000040 ;  /* 0x4000004000097882 */ /* 0x000fe20000000000 */
[----:B------:R-:W-:Y:S02]  /*1ba0*/  UIADD3 UR4, UR16, 0x2, URZ ;  /* 0x0000000210047890 */ /* 0x000fe4000fffe03f */
        /* <DEDUP_REMOVED lines=9> */
[----:B------:R-:W-:-:S04]  /*1c40*/  LEA R4, R4, UR36, 0xf ;  /* 0x0000002404047c11 */ /* 0x000fc8000f8e78ff */
[----:B------:R-:W-:-:S04]  /*1c50*/  IADD3 R4, R4, 0x400, RZ ;  /* 0x0000040004047810 */ /* 0x000fc80007ffe0ff */
[----:B------:R-:W-:Y:S02]  /*1c60*/  SHF.R.U32.HI R4, RZ, 0x4, R4 ;  /* 0x00000004ff047819 */ /* 0x000fe40000011604 */
[----:B--2---:R-:W-:Y:S02]  /*1c70*/  LOP3.LUT R6, R6, 0x7f, RZ, 0xc0, !PT ;  /* 0x0000007f06067812 */ /* 0x004fe400078ec0ff */
[----:B------:R-:W-:Y:S02]  /*1c80*/  LOP3.LUT R4, R4, 0x3fff, RZ, 0xc0, !PT ;  /* 0x00003fff04047812 */ /* 0x000fe400078ec0ff */
[----:B------:R-:W-:Y:S02]  /*1c90*/  ISETP.NE.AND P1, PT, R6, RZ, PT ;  /* 0x000000ff0600720c */ /* 0x000fe40003f25270 */
[----:B------:R-:W-:-:S05]  /*1ca0*/  LOP3.LUT R7, R4, 0x2000000, RZ, 0xfc, !PT ;  /* 0x0200000004077812 */ /* 0x000fca00078efcff */
[----:B------:R-:W-:-:S04]  /*1cb0*/  IMAD R3, R16, 0x1000, R7 ;  /* 0x0000100010037824 */ /* 0x000fc800078e0207 */
[C---:B------:R-:W-:Y:S01]  /*1cc0*/  VIADD R4, R3.reuse, 0x80 ;  /* 0x0000008003047836 */ /* 0x040fe20000000000 */
[----:B------:R-:W-:-:S04]  /*1cd0*/  R2UR UR18, R3 ;  /* 0x00000000031272ca */ /* 0x000fc800000e0000 */
[----:B------:R-:W-:Y:S01]  /*1ce0*/  R2UR UR6, R4 ;  /* 0x00000000040672ca */ /* 0x000fe200000e0000 */
[C---:B------:R-:W-:Y:S02]  /*1cf0*/  VIADD R4, R3.reuse, 0x100 ;  /* 0x0000010003047836 */ /* 0x040fe40000000000 */
[----:B------:R-:W-:-:S03]  /*1d00*/  VIADD R3, R3, 0x180 ;  /* 0x0000018003037836 */ /* 0x000fc60000000000 */
[----:B------:R-:W-:Y:S02]  /*1d10*/  R2UR UR10, R4 ;  /* 0x00000000040a72ca */ /* 0x000fe400000e0000 */
[----:B------:R-:W-:Y:S01]  /*1d20*/  R2UR UR14, R3 ;  /* 0x00000000030e72ca */ /* 0x000fe200000e0000 */
[----:B------:R-:W-:Y:S01]  /*1d30*/  HGMMA.64x256x16.F32 R24, gdesc[UR16].tnspB, RZ, !UPT, gsb0 ;  /* 0x43e00000101879f0 */ /* 0x000fe2000c0008ff */
[----:B------:R-:W-:-:S05]  /*1d40*/  @!P1 LEA R3, R16, UR36, 0x3 ;  /* 0x0000002410039c11 */ /* 0x000fca000f8e18ff */
[----:B------:R-:W-:-:S05]  /*1d50*/  @!P1 VIADD R3, R3, 0x38860 ;  /* 0x0003886003039836 */ /* 0x000fca0000000000 */
        /* <DEDUP_REMOVED lines=16> */
.L_x_4158:
[----:B------:R-:W-:Y:S01]  /*1e60*/  BAR.SYNC.DEFER_BLOCKING 0xe, 0x100 ;  /* 0x0384000000007b1d */ /* 0x000fe20000010000 */
[C---:B------:R-:W-:Y:S01]  /*1e70*/  IMAD R0, R16.reuse, 0x40, R22 ;  /* 0x0000004010007824 */ /* 0x040fe200078e0216 */
[C---:B------:R-:W-:Y:S01]  /*1e80*/  ISETP.GT.AND P2, PT, R5.reuse, R2, PT ;  /* 0x000000020500720c */ /* 0x040fe20003f44270 */
        /* <DEDUP_REMOVED lines=9> */
[----:B-1----:R-:W1:Y:S04]  /*1f20*/  LDS R3, [R0+0x38400] ;  /* 0x0384000000037984 */ /* 0x002e680000000800 */
[----:B------:R2:W3:Y:S02]  /*1f30*/  LDS R4, [R0+0x38420] ;  /* 0x0384200000047984 */ /* 0x0004e40000000800 */
[----:B--2---:R-:W-:-:S05]  /*1f40*/  IMAD R0, R16, 0x1000, R7 ;  /* 0x0000100010007824 */ /* 0x004fca00078e0207 */
        /* <DEDUP_REMOVED lines=137> */
[----:B------:R-:W-:-:S05]  /*27e0*/  @!P1 LEA R0, R16, UR36, 0x3 ;  /* 0x0000002410009c11 */ /* 0x000fca000f8e18ff */
[----:B------:R-:W-:-:S05]  /*27f0*/  @!P1 VIADD R0, R0, 0x38860 ;  /* 0x0003886000009836 */ /* 0x000fca0000000000 */
[----:B------:R-:W-:Y:S01]  /*2800*/  @!P1 PRMT R0, RZ, 0x654, R0 ;  /* 0x00000654ff009816 */ /* 0x000fe20000000000 */
[----:B------:R-:W-:Y:S02]  /*2810*/  WARPGROUP.DEPBAR.LE gsb0, 0x0 ;  /* 0x00008000000079c5 */ /* 0x000fe40000010000 */
[----:B------:R-:W-:-:S10]  /*2820*/  WARPGROUP.ARRIVE ;  /* 0x00000000000079c5 */ /* 0x000fd40000000000 */
        /* <DEDUP_REMOVED lines=15> */
.L_x_4157:
[----:B------:R-:W-:Y:S01]  /*2920*/  BAR.SYNC.DEFER_BLOCKING 0xe, 0x100 ;  /* 0x0384000000007b1d */ /* 0x000fe20000010000 */
[C---:B------:R-:W-:Y:S01]  /*2930*/  IMAD R0, R16.reuse, 0x40, R22 ;  /* 0x0000004010007824 */ /* 0x040fe200078e0216 */
[----:B------:R-:W-:Y:S01]  /*2940*/  PLOP3.LUT P0, PT, PT, PT, PT, 0x8, 0x0 ;  /* 0x000000000000781c */ /* 0x000fe20003f0e170 */
[----:B------:R-:W-:Y:S02]  /*2950*/  VIADD R16, R16, 0x1 ;  /* 0x0000000110107836 */ /* 0x000fe40000000000 */
[----:B------:R-:W-:Y:S01]  /*2960*/  IMAD.MOV.U32 R19, RZ, RZ, RZ ;  /* 0x000000ffff137224 */ /* 0x000fe200078e00ff */
[----:B-1----:R-:W-:Y:S02]  /*2970*/  LEA R3, R0, UR36, 0x2 ;  /* 0x0000002400037c11 */ /* 0x002fe4000f8e10ff */
        /* <DEDUP_REMOVED lines=9> */
[----:B------:R-:W-:Y:S01]  /*2a10*/  FMUL.FTZ R166, R28, R2 ;  /* 0x000000021ca67220 */ /* 0x000fe20000410000 */
[----:B--2---:R-:W-:Y:S01]  /*2a20*/  FMUL.FTZ R5, R26, R0 ;  /* 0x000000001a057220 */ /* 0x004fe20000410000 */
        /* <DEDUP_REMOVED lines=123> */
[----:B------:R-:W-:Y:S01]  /*31e0*/  IMAD.MOV.U32 R32, RZ, RZ, RZ ;  /* 0x000000ffff207224 */ /* 0x000fe200078e00ff */
[----:B------:R-:W-:Y:S06]  /*31f0*/  BAR.ARV 0xf, 0x100 ;  /* 0x03c4000000007b1d */ /* 0x000fec0000002000 */
[----:B------:R-:W-:Y:S05]  /*3200*/  BRA `(.L_x_4156) ;  /* 0x000000e400cc7947 */ /* 0x000fea0003800000 */
.L_x_4149:
        /* <DEDUP_REMOVED lines=14> */
.L_x_4160:
[----:B------:R-:W-:-:S11]  /*32f0*/  UISETP.NE.AND UP0, UPT, UR11, 0x1, UPT ;  /* 0x000000010b00788c */ /* 0x000fd6000bf05270 */
[----:B------:R-:W-:Y:S02]  /*3300*/  @UP0 ULDC.64 UR12, c[0x0][0xae0] ;  /* 0x0002b800000c0ab9 */ /* 0x000fe40000000a00 */
[----:B------:R-:W-:-:S04]  /*3310*/  UIMAD.WIDE.U32 UR4, UR6, UR12, URZ ;  /* 0x0000000c060472a5 */ /* 0x000fc8000f8e003f */
[----:B------:R-:W-:-:S12]  /*3320*/  @UP0 USHF.R.U32.HI UR6, URZ, UR13, UR5 ;  /* 0x0000000d3f060299 */ /* 0x000fd80008011605 */
.L_x_4161:
[----:B------:R-:W-:-:S06]  /*3330*/  UIMAD UR6, UR6, UR11, UR11 ;  /* 0x0000000b060672a4 */ /* 0x000fcc000f8e020b */
[----:B------:R-:W-:-:S07]  /*3340*/  VIMNMX R0, R0, UR6, PT ;  /* 0x0000000600007c48 */ /* 0x000fce000bfe0100 */
.L_x_4159:
        /* <DEDUP_REMOVED lines=20> */
.L_x_4163:
[----:B------:R-:W-:-:S11]  /*3490*/  UISETP.NE.AND UP0, UPT, UR11, 0x1, UPT ;  /* 0x000000010b00788c */ /* 0x000fd6000bf05270 */
[----:B------:R-:W-:Y:S02]  /*34a0*/  @UP0 ULDC.64 UR12, c[0x0][0xae0] ;  /* 0x0002b800000c0ab9 */ /* 0x000fe40000000a00 */
[----:B------:R-:W-:-:S04]  /*34b0*/  UIMAD.WIDE.U32 UR4, UR6, UR12, URZ ;  /* 0x0000000c060472a5 */ /* 0x000fc8000f8e003f */
[----:B------:R-:W-:-:S12]  /*34c0*/  @UP0 USHF.R.U32.HI UR6, URZ, UR13, UR5 ;  /* 0x0000000d3f060299 */ /* 0x000fd80008011605 */
.L_x_4164:
[----:B------:R-:W-:-:S04]  /*34d0*/  UIMAD UR6, UR6, UR11, URZ ;  /* 0x0000000b060672a4 */ /* 0x000fc8000f8e023f */
[----:B------:R-:W-:-:S04]  /*34e0*/  UISETP.LT.AND UP0, UPT, UR8, UR6, UPT ;  /* 0x000000060800728c */ /* 0x000fc8000bf01270 */
[----:B------:R-:W-:-:S12]  /*34f0*/  USEL UR8, UR8, UR6, !UP0 ;  /* 0x0000000608087287 */ /* 0x000fd8000c000000 */
.L_x_4162:
        /* <DEDUP_REMOVED lines=73> */
[----:B------:R-:W-:Y:S06]  /*3990*/  @!P1 BRA `(.L_x_4156) ;  /* 0x000000dc00e89947 */ /* 0x000fec0003800000 */
[----:B------:R-:W1:Y:S01]  /*39a0*/  SHFL.IDX PT, R0, R192, RZ, 0x1f ;  /* 0x00001fffc0007589 */ /* 0x000e6200000e0000 */
[----:B------:R-:W-:-:S04]  /*39b0*/  UIADD3 UR4, UR36, 0x36400, URZ ;  /* 0x0003640024047890 */ /* 0x000fc8000fffe03f */
[----:B------:R-:W-:-:S06]  /*39c0*/  ULOP3.LUT UP0, URZ, UR4, 0x3ff, URZ, 0xc0, !UPT ;  /* 0x000003ff043f7892 */ /* 0x000fcc000f80c03f */
[----:B------:R-:W-:Y:S02]  /*39d0*/  PLOP3.LUT P0, PT, PT, PT, UP0, 0x80, 0x0 ;  /* 0x000000000000781c */ /* 0x000fe40003f0f008 */
[----:B-1----:R-:W-:-:S04]  /*39e0*/  LEA.HI R2, R0, R0, RZ, 0x1 ;  /* 0x0000000000027211 */ /* 0x002fc800078f08ff */
[----:B------:R-:W-:-:S05]  /*39f0*/  LOP3.LUT R3, R2, 0x1fffe, RZ, 0xc0, !PT ;  /* 0x0001fffe02037812 */ /* 0x000fca00078ec0ff */
[----:B------:R-:W-:-:S05]  /*3a00*/  IMAD.IADD R3, R0, 0x1, -R3 ;  /* 0x0000000100037824 */ /* 0x000fca00078e0a03 */
[----:B------:R-:W-:-:S05]  /*3a10*/  LEA R3, R3, UR36, 0xf ;  /* 0x0000002403037c11 */ /* 0x000fca000f8e78ff */
[----:B------:R-:W-:-:S05]  /*3a20*/  VIADD R3, R3, 0x400 ;  /* 0x0000040003037836 */ /* 0x000fca0000000000 */
[----:B------:R-:W-:-:S04]  /*3a30*/  SHF.R.U32.HI R3, RZ, 0x4, R3 ;  /* 0x00000004ff037819 */ /* 0x000fc80000011603 */
[----:B------:R-:W-:-:S04]  /*3a40*/  LOP3.LUT R3, R3, 0x3fff, RZ, 0xc0, !PT ;  /* 0x00003fff03037812 */ /* 0x000fc800078ec0ff */
        /* <DEDUP_REMOVED lines=18> */
.L_x_4165:
        /* <DEDUP_REMOVED lines=9> */
.L_x_4313:
[----:B------:R-:W-:Y:S05]  /*3c00*/  @!P0 BRA `(.L_x_4167) ;  /* 0x0000000000048947 */ /* 0x000fea0003800000 */
[----:B------:R-:W-:Y:S01]  /*3c10*/  BPT.TRAP 0x1 ;  /* 0x000000040000795c */ /* 0x000fe20000300000 */
.L_x_4167:
[----:B------:R-:W-:Y:S02]  /*3c20*/  LEA R5, R16, UR36, 0x3 ;  /* 0x0000002410057c11 */ /* 0x000fe4000f8e18ff */
[----:B------:R-:W-:-:S04]  /*3c30*/  SHF.L.U32 R6, R17, 0x1f, RZ ;  /* 0x0000001f11067819 */ /* 0x000fc800000006ff */
[----:B------:R2:W3:Y:S01]  /*3c40*/  SYNCS.PHASECHK.TRANS64.TRYWAIT P1, [R5+URZ+0x38830], R6 ;  /* 0x03883006050075a7 */ /* 0x0004e2000802017f */
[----:B------:R-:W-:Y:S05]  /*3c50*/  @!P0 BRA `(.L_x_4168) ;  /* 0x0000000000048947 */ /* 0x000fea0003800000 */
[----:B------:R-:W-:Y:S01]  /*3c60*/  BPT.TRAP 0x1 ;  /* 0x000000040000795c */ /* 0x000fe20000300000 */
.L_x_4168:
[----:B---3--:R-:W-:Y:S05]  /*3c70*/  @P1 BRA `(.L_x_4169) ;  /* 0x0000000000081947 */ /* 0x008fea0003800000 */
[----:B------:R-:W3:Y:S02]  /*3c80*/  SYNCS.PHASECHK.TRANS64.TRYWAIT P1, [R5+URZ+0x38830], R6 ;  /* 0x03883006050075a7 */ /* 0x000ee4000802017f */
[----:B---3--:R-:W-:Y:S05]  /*3c90*/  @!P1 BRA `(.L_x_4170) ;  /* 0x0000012c00f89947 */ /* 0x008fea0003800000 */
.L_x_4169:
[----:B------:R-:W-:-:S04]  /*3ca0*/  UIADD3 UR4, UR36, 0x22400, URZ ;  /* 0x0002240024047890 */ /* 0x000fc8000fffe03f */
[----:B------:R-:W-:-:S04]  /*3cb0*/  USHF.R.U32.HI UR4, URZ, 0x4, UR4 ;  /* 0x000000043f047899 */ /* 0x000fc80008011604 */
[----:B------:R-:W-:-:S06]  /*3cc0*/  ULOP3.LUT UR4, UR4, 0x3fff, URZ, 0xc0, !UPT ;  /* 0x00003fff04047892 */ /* 0x000fcc000f8ec03f */
[----:B------:R-:W-:Y:S01]  /*3cd0*/  IMAD.U32 R4, RZ, RZ, UR4 ;  /* 0x00000004ff047e24 */ /* 0x000fe2000f8e00ff */
[----:B------:R-:W-:Y:S05]  /*3ce0*/  WARPSYNC.ALL ;  /* 0x0000000000007948 */ /* 0x000fea0003800000 */
[----:B------:R-:W-:Y:S01]  /*3cf0*/  LOP3.LUT R4, R4, 0x10000, RZ, 0xfc, !PT ;  /* 0x0001000004047812 */ /* 0x000fe200078efcff */
[----:B------:R-:W-:-:S04]  /*3d00*/  UIADD3 UR4, UR36, 0x20400, URZ ;  /* 0x0002040024047890 */ /* 0x000fc8000fffe03f */
[----:B------:R-:W-:Y:S01]  /*3d10*/  IMAD R2, R16, 0x200, R4 ;  /* 0x0000020010027824 */ /* 0x000fe200078e0204 */
        /* <DEDUP_REMOVED lines=30> */
[----:B------:R-:W4:Y:S02]  /*3f00*/  SYNCS.PHASECHK.TRANS64.TRYWAIT P1, [UR36+0x38810], R0 ;  /* 0x03881000ff0075a7 */ /* 0x000f240008020164 */
[----:B----4-:R-:W-:Y:S05]  /*3f10*/  @!P1 BRA `(.L_x_4171) ;  /* 0x0000012c006c9947 */ /* 0x010fea0003800000 */
.L_x_4314:
[----:B------:R-:W-:Y:S05]  /*3f20*/  @!P0 BRA `(.L_x_4172) ;  /* 0x0000000000048947 */ /* 0x000fea0003800000 */
[----:B------:R-:W-:Y:S01]  /*3f30*/  BPT.TRAP 0x1 ;  /* 0x000000040000795c */ /* 0x000fe20000300000 */
.L_x_4172:
[----:B------:R4:W1:Y:S01]  /*3f40*/  SYNCS.PHASECHK.TRANS64.TRYWAIT P1, [R5+URZ+0x38850], R6 ;  /* 0x03885006050075a7 */ /* 0x000862000802017f */
[----:B------:R-:W-:Y:S05]  /*3f50*/  @!P0 BRA `(.L_x_4173) ;  /* 0x0000000000048947 */ /* 0x000fea0003800000 */
[----:B------:R-:W-:Y:S01]  /*3f60*/  BPT.TRAP 0x1 ;  /* 0x000000040000795c */ /* 0x000fe20000300000 */
.L_x_4173:
[----:B------:R-:W-:-:S05]  /*3f70*/  IMAD.U32 R2, RZ, RZ, UR36 ;  /* 0x00000024ff027e24 */ /* 0x000fca000f8e00ff */
[C---:B-1----:R-:W-:Y:S01]  /*3f80*/  IADD3 R0, R2.reuse, 0x400, RZ ;  /* 0x0000040002007810 */ /* 0x042fe20007ffe0ff */
[----:B------:R-:W-:-:S03]  /*3f90*/  VIADD R2, R2, 0x26400 ;  /* 0x0002640002027836 */ /* 0x000fc60000000000 */
        /* <DEDUP_REMOVED lines=10> */
.L_x_4174:
[----:B------:R-:W-:Y:S01]  /*4040*/  R2UR UR8, R0 ;  /* 0x00000000000872ca */ /* 0x000fe200000e0000 */
[----:B------:R-:W-:Y:S01]  /*4050*/  WARPGROUP.ARRIVE ;  /* 0x00000000000079c5 */ /* 0x000fe20000000000 */
[----:B------:R-:W-:Y:S01]  /*4060*/  R2UR UR10, R2 ;  /* 0x00000000020a72ca */ /* 0x000fe200000e0000 */
[----:B------:R-:W-:Y:S01]  /*4070*/  UMOV UR9, 0x40000040 ;  /* 0x4000004000097882 */ /* 0x000fe20000000000 */
[----:B------:R-:W-:Y:S01]  /*4080*/  UMOV UR11, 0x40000040 ;  /* 0x40000040000b7882 */ /* 0x000fe20000000000 */
[----:B------:R-:W-:Y:S01]  /*4090*/  VIADD R7, R0, 0x2 ;  /* 0x0000000200077836 */ /* 0x000fe20000000000 */
[----:B------:R-:W-:Y:S01]  /*40a0*/  UMOV UR5, 0x40000040 ;  /* 0x4000004000057882 */ /* 0x000fe20000000000 */
[----:B--234-:R-:W-:Y:S01]  /*40b0*/  VIADD R6, R2, 0x2 ;  /* 0x0000000202067836 */ /* 0x01cfe20000000000 */
[----:B------:R-:W-:Y:S01]  /*40c0*/  UMOV UR7, 0x40000040 ;  /* 0x4000004000077882 */ /* 0x000fe20000000000 */
[----:B------:R-:W1:Y:S01]  /*40d0*/  S2R R8, SR_TID.X ;  /* 0x0000000000087919 */ /* 0x000e620000002100 */
[----:B------:R-:W-:Y:S01]  /*40e0*/  R2UR UR4, R7 ;  /* 0x00000000070472ca */ /* 0x000fe200000e0000 */
[----:B------:R-:W-:Y:S01]  /*40f0*/  VIADD R7, R0, 0x4 ;  /* 0x0000000400077836 */ /* 0x000fe20000000000 */
[----:B------:R-:W-:Y:S01]  /*4100*/  R2UR UR6, R6 ;  /* 0x00000000060672ca */ /* 0x000fe200000e0000 */
[C---:B------:R-:W-:Y:S01]  /*4110*/  VIADD R6, R2.reuse, 0x4 ;  /* 0x0000000402067836 */ /* 0x040fe20000000000 */
[----:B------:R-:W2:Y:S01]  /*4120*/  S2R R13, SR_TID.X ;  /* 0x00000000000d7919 */ /* 0x000ea20000002100 */
[----:B------:R-:W-:Y:S01]  /*4130*/  HGMMA.64x64x16.F32 R24, gdesc[UR8], R24, gsb0 ;  /* 0x00e00000081879f0 */ /* 0x000fe20008000818 */
[----:B------:R-:W-:Y:S01]  /*4140*/  VIADD R9, R2, 0x800 ;  /* 0x0000080002097836 */ /* 0x000fe20000000000 */
[----:B------:R-:W-:-:S02]  /*4150*/  LEA R20, R168, 0xffffffc0, 0x6 ;  /* 0xffffffc0a8147811 */ /* 0x000fc400078e30ff */
[----:B-1----:R-:W-:Y:S02]  /*4160*/  SHF.R.U32.HI R8, RZ, 0x7, R8 ;  /* 0x00000007ff087819 */ /* 0x002fe40000011608 */
[----:B--2---:R-:W-:Y:S01]  /*4170*/  LOP3.LUT R13, R13, 0x7f, RZ, 0xc0, !PT ;  /* 0x0000007f0d0d7812 */ /* 0x004fe200078ec0ff */
        /* <DEDUP_REMOVED lines=124> */
[----:B------:R-:W1:Y:S01]  /*4940*/  SHFL.IDX PT, R6, R8, RZ, 0x1f ;  /* 0x00001fff08067589 */ /* 0x000e6200000e0000 */
[----:B------:R-:W-:Y:S01]  /*4950*/  VIADD R7, R0, 0x800 ;  /* 0x0000080000077836 */ /* 0x000fe20000000000 */
[----:B-1----:R-:W-:-:S04]  /*4960*/  ISETP.GT.AND P1, PT, R6, 0x7f, PT ;  /* 0x0000007f0600780c */ /* 0x002fc80003f24270 */
        /* <DEDUP_REMOVED lines=14> */
[----:B------:R-:W-:Y:S02]  /*4a50*/  IMAD.IADD R12, R9, 0x1, R8 ;  /* 0x00000001090c7824 */ /* 0x000fe400078e0208 */
[--C-:B------:R-:W-:Y:S02]  /*4a60*/  IMAD.IADD R7, R7, 0x1, R10.reuse ;  /* 0x0000000107077824 */ /* 0x100fe400078e020a */
        /* <DEDUP_REMOVED lines=23> */
[----:B------:R-:W-:-:S04]  /*4be0*/  VIADD R9, R2, 0xa00 ;  /* 0x00000a0002097836 */ /* 0x000fc80000000000 */
        /* <DEDUP_REMOVED lines=18> */
[----:B------:R-:W-:Y:S02]  /*4d10*/  IMAD.IADD R12, R8, 0x1, R9 ;  /* 0x00000001080c7824 */ /* 0x000fe400078e0209 */
        /* <DEDUP_REMOVED lines=89> */
[----:B------:R-:W-:-:S02]  /*52b0*/  IMAD.IADD R9, R10, 0x1, R9 ;  /* 0x000000010a097824 */ /* 0x000fc400078e0209 */
[----:B------:R-:W1:Y:S01]  /*52c0*/  LDC R10, c[0x0][0x2e0] ;  /* 0x0000b800ff0a7b82 */ /* 0x000e620000000800 */
[----:B------:R-:W-:-:S04]  /*52d0*/  IMAD.MOV.U32 R11, RZ, RZ, -0x40 ;  /* 0xffffffc0ff0b7424 */ /* 0x000fc800078e00ff */
[----:B------:R-:W-:-:S04]  /*52e0*/  IMAD R11, R168, R11, 0x41 ;  /* 0x00000041a80b7424 */ /* 0x000fc800078e020b */
        /* <DEDUP_REMOVED lines=12> */
[----:B------:R-:W-:Y:S02]  /*53b0*/  ISETP.NE.AND P1, PT, R13, RZ, PT ;  /* 0x000000ff0d00720c */ /* 0x000fe40003f25270 */
[----:B------:R-:W-:Y:S01]  /*53c0*/  LOP3.LUT R8, R8, 0x1e00, RZ, 0xc0, !PT ;  /* 0x00001e0008087812 */ /* 0x000fe200078ec0ff */
[----:B------:R-:W2:Y:S02]  /*53d0*/  LDC.64 R12, c[0x0][0xad8] ;  /* 0x0002b600ff0c7b82 */ /* 0x000ea40000000a00 */
[----:B--2---:R-:W-:Y:S01]  /*53e0*/  ISETP.GE.AND P2, PT, R13, 0x1, PT ;  /* 0x000000010d00780c */ /* 0x004fe20003f46270 */
[----:B------:R-:W-:-:S02]  /*53f0*/  WARPGROUP.DEPBAR.LE gsb0, 0x0 ;  /* 0x00008000000079c5 */ /* 0x000fc40000010000 */
[----:B------:R-:W-:-:S06]  /*5400*/  WARPGROUP.ARRIVE ;  /* 0x00000000000079c5 */ /* 0x000fcc0000000000 */
[----:B------:R-:W-:Y:S01]  /*5410*/  HGMMA.64x64x16.F32 R24, gdesc[UR4], R24, gsb0 ;  /* 0x00e00000041879f0 */ /* 0x000fe20008000818 */
[----:B------:R-:W-:Y:S01]  /*5420*/  R2UR UR4, R7 ;  /* 0x00000000070472ca */ /* 0x000fe200000e0000 */
[----:B------:R-:W-:Y:S01]  /*5430*/  UMOV UR5, 0x40000040 ;  /* 0x4000004000057882 */ /* 0x000fe20000000000 */
[----:B------:R-:W-:Y:S01]  /*5440*/  R2UR UR6, R9 ;  /* 0x00000000090672ca */ /* 0x000fe200000e0000 */
[----:B------:R-:W-:Y:S01]  /*5450*/  UMOV UR7, 0x40000040 ;  /* 0x4000004000077882 */ /* 0x000fe20000000000 */
[----:B------:R-:W-:Y:S01]  /*5460*/  LOP3.LUT R7, R6, 0x6, RZ, 0xc0, !PT ;  /* 0x0000000606077812 */ /* 0x000fe200078ec0ff */
[----:B------:R-:W2:Y:S03]  /*5470*/  LDC R9, c[0x0][0x288] ;  /* 0x0000a200ff097b82 */ /* 0x000ea60000000800 */
[CC--:B------:R-:W-:Y:S02]  /*5480*/  IADD3 R6, R7.reuse, R8.reuse, R0 ;  /* 0x0000000807067210 */ /* 0x0c0fe40007ffe000 */
[----:B------:R-:W-:Y:S01]  /*5490*/  IADD3 R2, R7, R8, R2 ;  /* 0x0000000807027210 */ /* 0x000fe20007ffe002 */
[----:B-1----:R-:W-:-:S04]  /*54a0*/  IMAD R7, R10, UR38, -R20 ;  /* 0x000000260a077c24 */ /* 0x002fc8000f8e0a14 */
[----:B------:R-:W-:Y:S01]  /*54b0*/  IMAD.IADD R21, R7, 0x1, -R18 ;  /* 0x0000000107157824 */ /* 0x000fe200078e0a12 */
[----:B------:R-:W-:Y:S02]  /*54c0*/  WARPGROUP.DEPBAR.LE gsb0, 0x0 ;  /* 0x00008000000079c5 */ /* 0x000fe40000010000 */
[----:B------:R-:W-:-:S06]  /*54d0*/  WARPGROUP.ARRIVE ;  /* 0x00000000000079c5 */ /* 0x000fcc0000000000 */
[----:B------:R-:W-:Y:S01]  /*54e0*/  HGMMA.64x64x16.F32 R24, gdesc[UR4], R24, gsb0 ;  /* 0x00e00000041879f0 */ /* 0x000fe20008000818 */
[----:B------:R-:W-:Y:S01]  /*54f0*/  R2UR UR4, R6 ;  /* 0x00000000060472ca */ /* 0x000fe200000e0000 */
[----:B------:R-:W-:Y:S01]  /*5500*/  UMOV UR5, 0x40000040 ;  /* 0x4000004000057882 */ /* 0x000fe20000000000 */
[----:B------:R-:W-:Y:S01]  /*5510*/  R2UR UR6, R2 ;  /* 0x00000000020672ca */ /* 0x000fe200000e0000 */
[----:B------:R-:W-:Y:S01]  /*5520*/  UMOV UR7, 0x40000040 ;  /* 0x4000004000077882 */ /* 0x000fe20000000000 */
[----:B------:R-:W-:-:S05]  /*5530*/  @!P1 VIADD R2, R5, 0x38840 ;  /* 0x0003884005029836 */ /* 0x000fca0000000000 */
[----:B------:R-:W-:Y:S01]  /*5540*/  @!P1 PRMT R2, RZ, 0x654, R2 ;  /* 0x00000654ff029816 */ /* 0x000fe20000000002 */
[----:B------:R-:W-:Y:S02]  /*5550*/  WARPGROUP.DEPBAR.LE gsb0, 0x0 ;  /* 0x00008000000079c5 */ /* 0x000fe40000010000 */
[----:B------:R-:W-:-:S06]  /*5560*/  WARPGROUP.ARRIVE ;  /* 0x00000000000079c5 */ /* 0x000fcc0000000000 */
[----:B------:R-:W-:Y:S01]  /*5570*/  HGMMA.64x64x16.F32 R24, gdesc[UR4], R24, gsb0 ;  /* 0x00e00000041879f0 */ /* 0x000fe20008000818 */
[----:B------:R-:W-:Y:S02]  /*5580*/  ULDC UR6, c[0x0][0xad4] ;  /* 0x0002b50000067ab9 */ /* 0x000fe40000000800 */
[----:B------:R-:W-:Y:S01]  /*5590*/  ULOP3.LUT UR4, URZ, UR6, URZ, 0x33, !UPT ;  /* 0x000000063f047292 */ /* 0x000fe2000f8e333f */
[----:B------:R-:W-:Y:S02]  /*55a0*/  WARPGROUP.DEPBAR.LE gsb0, 0x0 ;  /* 0x00008000000079c5 */ /* 0x000fe40000010000 */
[----:B------:R1:W-:Y:S02]  /*55b0*/  @!P1 SYNCS.ARRIVE.TRANS64.RED.A1T0 RZ, [R2+URZ], RZ ;  /* 0x000000ff02ff99a7 */ /* 0x0003e4000810043f */
[----:B-1----:R-:W-:-:S05]  /*55c0*/  IMAD R2, R10, UR38, R11 ;  /* 0x000000260a027c24 */ /* 0x002fca000f8e020b */
[----:B--2---:R-:W-:Y:S02]  /*55d0*/  IADD3 R15, R2, -R9, -R18 ;  /* 0x80000009020f7210 */ /* 0x004fe40007ffe812 */
[----:B------:R-:W-:-:S03]  /*55e0*/  IADD3 R2, R22, UR42, RZ ;  /* 0x0000002a16027c10 */ /* 0x000fc6000fffe0ff */
[C---:B------:R-:W-:Y:S02]  /*55f0*/  VIADD R57, R15.reuse, UR4 ;  /* 0x000000040f397c36 */ /* 0x040fe40008000000 */
[----:B------:R-:W-:Y:S02]  /*5600*/  IMAD.IADD R15, R15, 0x1, R12 ;  /* 0x000000010f0f7824 */ /* 0x000fe400078e020c */
[----:B------:R-:W-:-:S03]  /*5610*/  IMAD.IADD R7, R57, 0x1, R2 ;  /* 0x0000000139077824 */ /* 0x000fc600078e0202 */
[----:B------:R-:W-:Y:S01]  /*5620*/  VIADDMNMX R6, R2, R15, R21, PT ;  /* 0x0000000f02067246 */ /* 0x000fe20003800115 */
        /* <DEDUP_REMOVED lines=13> */
.L_x_4178:
[----:B------:R-:W-:-:S13]  /*5700*/  ISETP.NE.AND P3, PT, R13, 0x1, PT ;  /* 0x000000010d00780c */ /* 0x000fda0003f65270 */
[----:B------:R-:W1:Y:S02]  /*5710*/  @P3 LDC.64 R58, c[0x0][0xae0] ;  /* 0x0002b800ff3a3b82 */ /* 0x000e640000000a00 */
[----:B-1----:R-:W-:-:S05]  /*5720*/  @P3 IMAD.HI.U32 R8, R11, R58, RZ ;  /* 0x0000003a0b083227 */ /* 0x002fca00078e00ff */
[----:B------:R-:W-:-:S07]  /*5730*/  @P3 SHF.R.U32.HI R11, RZ, R59, R8 ;  /* 0x0000003bff0b3219 */ /* 0x000fce0000011608 */
.L_x_4179:
[----:B------:R-:W-:Y:S05]  /*5740*/  BSYNC B0 ;  /* 0x0000000000007941 */ /* 0x000fea0003800000 */
.L_x_4177:
[----:B------:R-:W-:-:S04]  /*5750*/  IMAD R11, R11, R13, -R20 ;  /* 0x0000000d0b0b7224 */ /* 0x000fc800078e0a14 */
[----:B------:R-:W-:-:S05]  /*5760*/  IMAD.IADD R8, R11, 0x1, -R18 ;  /* 0x000000010b087824 */ /* 0x000fca00078e0a12 */
[----:B------:R-:W-:Y:S02]  /*5770*/  VIMNMX R7, R7, R8, !PT ;  /* 0x0000000807077248 */ /* 0x000fe40007fe0100 */
[----:B------:R-:W-:-:S07]  /*5780*/  VIADDMNMX R6, R8, R13, R6, PT ;  /* 0x0000000d08067246 */ /* 0x000fce0003800106 */
.L_x_4176:
        /* <DEDUP_REMOVED lines=75> */
[----:B------:R-:W-:Y:S01]  /*5c40*/  ISETP.LT.OR P6, PT, R6, 0x3a, P6 ;  /* 0x0000003a0600780c */ /* 0x000fe200037c1670 */
[----:B------:R-:W-:-:S03]  /*5c50*/  VIADD R6, R2, 0x8 ;  /* 0x0000000802067836 */ /* 0x000fc60000000000 */
[----:B------:R-:W-:Y:S02]  /*5c60*/  FSEL R53, R53, -INF , !P6 ;  /* 0xff80000035357808 */ /* 0x000fe40007000000 */
[----:B------:R-:W-:Y:S02]  /*5c70*/  VIADDMNMX R8, R6, R15, R21, PT ;  /* 0x0000000f06087246 */ /* 0x000fe40003800115 */
[----:B------:R-:W-:Y:S01]  /*5c80*/  IADD3 R6, R57, 0x8, R2 ;  /* 0x0000000839067810 */ /* 0x000fe20007ffe002 */
        /* <DEDUP_REMOVED lines=13> */
.L_x_4182:
[----:B------:R-:W-:-:S13]  /*5d60*/  ISETP.NE.AND P6, PT, R13, 0x1, PT ;  /* 0x000000010d00780c */ /* 0x000fda0003fc5270 */
[----:B------:R-:W1:Y:S02]  /*5d70*/  @P6 LDC.64 R14, c[0x0][0xae0] ;  /* 0x0002b800ff0e6b82 */ /* 0x000e640000000a00 */
[----:B-1----:R-:W-:-:S05]  /*5d80*/  @P6 IMAD.HI.U32 R14, R7, R14, RZ ;  /* 0x0000000e070e6227 */ /* 0x002fca00078e00ff */
[----:B------:R-:W-:-:S07]  /*5d90*/  @P6 SHF.R.U32.HI R7, RZ, R15, R14 ;  /* 0x0000000fff076219 */ /* 0x000fce000001160e */
.L_x_4183:
[----:B------:R-:W-:Y:S05]  /*5da0*/  BSYNC B0 ;  /* 0x0000000000007941 */ /* 0x000fea0003800000 */
.L_x_4181:
[----:B------:R-:W-:-:S04]  /*5db0*/  IMAD R7, R7, R13, -R20 ;  /* 0x0000000d07077224 */ /* 0x000fc800078e0a14 */
[----:B------:R-:W-:-:S05]  /*5dc0*/  IMAD.IADD R7, R7, 0x1, -R18 ;  /* 0x0000000107077824 */ /* 0x000fca00078e0a12 */
[----:B------:R-:W-:Y:S02]  /*5dd0*/  VIMNMX R6, R6, R7, !PT ;  /* 0x0000000706067248 */ /* 0x000fe40007fe0100 */
[----:B------:R-:W-:-:S07]  /*5de0*/  VIADDMNMX R8, R7, R13, R8, PT ;  /* 0x0000000d07087246 */ /* 0x000fce0003800108 */
.L_x_4180:
[----:B------:R-:W-:Y:S01]  /*5df0*/  ISETP.GT.AND P3, PT, R6, 0x1, !P3 ;  /* 0x000000010600780c */ /* 0x000fe20005f64270 */
[----:B------:R-:W-:Y:S01]  /*5e00*/  ULDC UR7, c[0x0][0xa80] ;  /* 0x0002a00000077ab9 */ /* 0x000fe20000000800 */
[----:B------:R-:W-:Y:S01]  /*5e10*/  FMNMX.FTZ R7, R25, R59, !PT ;  /* 0x0000003b19077209 */ /* 0x000fe20007810000 */
[----:B------:R-:W-:Y:S01]  /*5e20*/  IMAD R207, R16, 0x1000, R19 ;  /* 0x0000100010cf7824 */ /* 0x000fe200078e0213 */
[----:B------:R-:W-:Y:S01]  /*5e30*/  ISETP.LT.OR P3, PT, R8, 0x2, P3 ;  /* 0x000000020800780c */ /* 0x000fe20001f61670 */
[----:B------:R-:W-:Y:S01]  /*5e40*/  UMOV UR11, 0x40000040 ;  /* 0x40000040000b7882 */ /* 0x000fe20000000000 */
[----:B------:R-:W-:Y:S01]  /*5e50*/  FMNMX.FTZ R7, R61, R7, !PT ;  /* 0x000000073d077209 */ /* 0x000fe20007810000 */
[----:B------:R-:W-:Y:S01]  /*5e60*/  VIADD R208, R207, 0x80 ;  /* 0x00000080cfd07836 */ /* 0x000fe20000000000 */
[----:B------:R-:W-:Y:S01]  /*5e70*/  FSEL R27, R27, -INF , !P3 ;  /* 0xff8000001b1b7808 */ /* 0x000fe20005800000 */
[----:B------:R-:W-:Y:S01]  /*5e80*/  @!P1 VIADD R5, R5, 0x38860 ;  /* 0x0003886005059836 */ /* 0x000fe20000000000 */
[----:B------:R-:W-:Y:S01]  /*5e90*/  ISETP.NE.AND P3, PT, R28, RZ, PT ;  /* 0x000000ff1c00720c */ /* 0x000fe20003f65270 */
[----:B------:R-:W-:Y:S01]  /*5ea0*/  IMAD R10, R10, UR38, -R9 ;  /* 0x000000260a0a7c24 */ /* 0x000fe2000f8e0a09 */
[----:B------:R-:W-:Y:S01]  /*5eb0*/  FMNMX.FTZ R7, R29, R7, !PT ;  /* 0x000000071d077209 */ /* 0x000fe20007810000 */
[----:B------:R-:W-:Y:S01]  /*5ec0*/  VIADD R9, R168, 0xfffffffe ;  /* 0xfffffffea8097836 */ /* 0x000fe20000000000 */
[----:B------:R-:W-:Y:S01]  /*5ed0*/  BAR.SYNC.DEFER_BLOCKING 0xf, 0x100 ;  /* 0x03c4000000007b1d */ /* 0x000fe20000010000 */
        /* <DEDUP_REMOVED lines=28> */
[C---:B------:R-:W-:Y:S02]  /*60a0*/  ISETP.GT.AND P3, PT, R6.reuse, 0x19, !P3 ;  /* 0x000000190600780c */ /* 0x040fe40005f64270 */
[----:B------:R-:W-:Y:S01]  /*60b0*/  ISETP.GT.AND P4, PT, R6, 0x8, !P4 ;  /* 0x000000080600780c */ /* 0x000fe20006784270 */
[----:B------:R-:W1:Y:S01]  /*60c0*/  SHFL.BFLY PT, R14, R15, 0x2, 0x1f ;  /* 0x0c401f000f0e7f89 */ /* 0x000e6200000e0000 */
[----:B------:R-:W-:-:S02]  /*60d0*/  ISETP.LT.OR P3, PT, R8, 0x1a, P3 ;  /* 0x0000001a0800780c */ /* 0x000fc40001f61670 */
[----:B------:R-:W-:Y:S02]  /*60e0*/  ISETP.LT.OR P4, PT, R8, 0x9, P4 ;  /* 0x000000090800780c */ /* 0x000fe40002781670 */
[----:B------:R-:W-:Y:S02]  /*60f0*/  FSEL R39, R39, -INF , !P3 ;  /* 0xff80000027277808 */ /* 0x000fe40005800000 */
[----:B------:R-:W-:Y:S02]  /*6100*/  ISETP.NE.AND P3, PT, R60, RZ, PT ;  /* 0x000000ff3c00720c */ /* 0x000fe40003f65270 */
[----:B------:R-:W-:Y:S02]  /*6110*/  FSEL R30, R30, -INF , !P4 ;  /* 0xff8000001e1e7808 */ /* 0x000fe40006000000 */
[----:B------:R-:W-:Y:S02]  /*6120*/  ISETP.GT.AND P3, PT, R6, 0x20, !P3 ;  /* 0x000000200600780c */ /* 0x000fe40005f64270 */
[----:B------:R-:W-:-:S02]  /*6130*/  ISETP.NE.AND P4, PT, R44, RZ, PT ;  /* 0x000000ff2c00720c */ /* 0x000fc40003f85270 */
[----:B------:R-:W-:Y:S02]  /*6140*/  ISETP.LT.OR P3, PT, R8, 0x21, P3 ;  /* 0x000000210800780c */ /* 0x000fe40001f61670 */
[----:B------:R-:W-:Y:S02]  /*6150*/  ISETP.NE.AND P6, PT, R11, RZ, PT ;  /* 0x000000ff0b00720c */ /* 0x000fe40003fc5270 */
[----:B------:R-:W-:Y:S02]  /*6160*/  FSEL R42, R42, -INF , !P3 ;  /* 0xff8000002a2a7808 */ /* 0x000fe40005800000 */
[----:B------:R-:W-:Y:S02]  /*6170*/  ISETP.NE.AND P3, PT, R40, RZ, PT ;  /* 0x000000ff2800720c */ /* 0x000fe40003f65270 */
[C---:B------:R-:W-:Y:S02]  /*6180*/  ISETP.GT.AND P5, PT, R6.reuse, 0x38, !P5 ;  /* 0x000000380600780c */ /* 0x040fe40006fa4270 */
[----:B------:R-:W-:-:S02]  /*6190*/  ISETP.GT.AND P3, PT, R6, 0x21, !P3 ;  /* 0x000000210600780c */ /* 0x000fc40005f64270 */
[----:B-1----:R-:W-:Y:S02]  /*61a0*/  FMNMX.FTZ R20, R15, R14, !PT ;  /* 0x0000000e0f147209 */ /* 0x002fe40007810000 */
[C---:B------:R-:W-:Y:S02]  /*61b0*/  ISETP.LT.OR P3, PT, R8.reuse, 0x22, P3 ;  /* 0x000000220800780c */ /* 0x040fe40001f61670 */
[----:B------:R-:W-:Y:S01]  /*61c0*/  ISETP.LT.OR P5, PT, R8, 0x39, P5 ;  /* 0x000000390800780c */ /* 0x000fe20002fa1670 */
[----:B------:R-:W1:Y:S01]  /*61d0*/  SHFL.BFLY PT, R7, R20, 0x1, 0x1f ;  /* 0x0c201f0014077f89 */ /* 0x000e6200000e0000 */
[----:B------:R-:W-:Y:S02]  /*61e0*/  FSEL R43, R43, -INF , !P3 ;  /* 0xff8000002b2b7808 */ /* 0x000fe40005800000 */
[----:B------:R-:W-:Y:S02]  /*61f0*/  ISETP.NE.AND P3, PT, R62, RZ, PT ;  /* 0x000000ff3e00720c */ /* 0x000fe40003f65270 */
[----:B------:R-:W-:-:S02]  /*6200*/  FSEL R54, R54, -INF , !P5 ;  /* 0xff80000036367808 */ /* 0x000fc40006800000 */
[----:B------:R-:W-:Y:S02]  /*6210*/  ISETP.GT.AND P3, PT, R6, 0x28, !P3 ;  /* 0x000000280600780c */ /* 0x000fe40005f64270 */
[----:B------:R-:W-:Y:S02]  /*6220*/  R2UR UR10, R207 ;  /* 0x00000000cf0a72ca */ /* 0x000fe400000e0000 */
[----:B------:R-:W-:Y:S02]  /*6230*/  ISETP.LT.OR P3, PT, R8, 0x29, P3 ;  /* 0x000000290800780c */ /* 0x000fe40001f61670 */
[----:B------:R-:W-:Y:S02]  /*6240*/  @!P1 PRMT R5, RZ, 0x654, R5 ;  /* 0x00000654ff059816 */ /* 0x000fe40000000005 */
[----:B------:R-:W-:Y:S02]  /*6250*/  FSEL R46, R46, -INF , !P3 ;  /* 0xff8000002e2e7808 */ /* 0x000fe40005800000 */
[----:B------:R-:W-:-:S02]  /*6260*/  ISETP.GT.AND P3, PT, R6, 0x29, !P4 ;  /* 0x000000290600780c */ /* 0x000fc40006764270 */
[----:B------:R-:W-:Y:S02]  /*6270*/  ISETP.NE.AND P4, PT, R48, RZ, PT ;  /* 0x000000ff3000720c */ /* 0x000fe40003f85270 */
[----:B------:R-:W-:Y:S02]  /*6280*/  ISETP.LT.OR P3, PT, R8, 0x2a, P3 ;  /* 0x0000002a0800780c */ /* 0x000fe40001f61670 */
[C---:B------:R-:W-:Y:S02]  /*6290*/  ISETP.GT.AND P4, PT, R6.reuse, 0x31, !P4 ;  /* 0x000000310600780c */ /* 0x040fe40006784270 */
[----:B------:R-:W-:Y:S02]  /*62a0*/  FSEL R47, R47, -INF , !P3 ;  /* 0xff8000002f2f7808 */ /* 0x000fe40005800000 */
[----:B------:R-:W-:Y:S02]  /*62b0*/  ISETP.GT.AND P3, PT, R6, RZ, !P6 ;  /* 0x000000ff0600720c */ /* 0x000fe40007764270 */
[----:B-1----:R-:W-:-:S02]  /*62c0*/  FMNMX.FTZ R7, R20, R7, !PT ;  /* 0x0000000714077209 */ /* 0x002fc40007810000 */
[----:B------:R-:W-:Y:S02]  /*62d0*/  ISETP.LT.OR P3, PT, R8, 0x1, P3 ;  /* 0x000000010800780c */ /* 0x000fe40001f61670 */
[----:B------:R-:W-:Y:S01]  /*62e0*/  ISETP.NE.AND P6, PT, R24, RZ, PT ;  /* 0x000000ff1800720c */ /* 0x000fe20003fc5270 */
[C---:B------:R-:W-:Y:S01]  /*62f0*/  FMUL.FTZ R11, R7.reuse, UR7 ;  /* 0x00000007070b7c20 */ /* 0x040fe20008410000 */
[----:B------:R-:W-:Y:S02]  /*6300*/  FSEL R26, R26, -INF , !P3 ;  /* 0xff8000001a1a7808 */ /* 0x000fe40005800000 */
[----:B------:R-:W-:Y:S02]  /*6310*/  FSETP.NEU.FTZ.AND P3, PT, R7, -INF , PT ;  /* 0xff8000000700780b */ /* 0x000fe40003f7d000 */
[----:B------:R-:W-:Y:S02]  /*6320*/  ISETP.LT.OR P4, PT, R8, 0x32, P4 ;  /* 0x000000320800780c */ /* 0x000fe40002781670 */
[----:B------:R-:W-:-:S02]  /*6330*/  FSEL R24, R11, RZ, P3 ;  /* 0x000000ff0b187208 */ /* 0x000fc40001800000 */
        /* <DEDUP_REMOVED lines=8> */
[--C-:B------:R-:W-:Y:S01]  /*63c0*/  FFMA.FTZ R170, R37, UR7, -R24.reuse ;  /* 0x0000000725aa7c23 */ /* 0x100fe20008010818 */
[----:B------:R-:W-:Y:S01]  /*63d0*/  ISETP.LT.OR P3, PT, R8, 0x31, P3 ;  /* 0x000000310800780c */ /* 0x000fe20001f61670 */
[--C-:B------:R-:W-:Y:S01]  /*63e0*/  FFMA.FTZ R171, R171, UR7, -R24.reuse ;  /* 0x00000007abab7c23 */ /* 0x100fe20008010818 */
[----:B------:R-:W-:Y:S01]  /*63f0*/  FMNMX.FTZ R14, R34, R11, !PT ;  /* 0x0000000b220e7209 */ /* 0x000fe20007810000 */
[--C-:B------:R-:W-:Y:S01]  /*6400*/  FFMA.FTZ R172, R41, UR7, -R24.reuse ;  /* 0x0000000729ac7c23 */ /* 0x100fe20008010818 */
[----:B------:R-:W-:Y:S01]  /*6410*/  FSEL R50, R50, -INF , !P3 ;  /* 0xff80000032327808 */ /* 0x000fe20005800000 */
[--C-:B------:R-:W-:Y:S01]  /*6420*/  FFMA.FTZ R173, R173, UR7, -R24.reuse ;  /* 0x00000007adad7c23 */ /* 0x100fe20008010818 */
[----:B------:R-:W-:Y:S01]  /*6430*/  FMNMX.FTZ R11, R35, R14, !PT ;  /* 0x0000000e230b7209 */ /* 0x000fe20007810000 */
[--C-:B------:R-:W-:Y:S01]  /*6440*/  FFMA.FTZ R174, R45, UR7, -R24.reuse ;  /* 0x000000072dae7c23 */ /* 0x100fe20008010818 */
[----:B------:R-:W-:Y:S01]  /*6450*/  ISETP.GT.AND P6, PT, R6, 0x39, !P6 ;  /* 0x000000390600780c */ /* 0x000fe200077c4270 */
[--C-:B------:R-:W-:Y:S01]  /*6460*/  FFMA.FTZ R6, R25, UR7, -R24.reuse ;  /* 0x0000000719067c23 */ /* 0x100fe20008010818 */
[----:B------:R-:W-:Y:S01]  /*6470*/  FMNMX.FTZ R14, R38, R11, !PT ;  /* 0x0000000b260e7209 */ /* 0x000fe20007810000 */
[--C-:B------:R-:W-:Y:S01]  /*6480*/  FFMA.FTZ R28, R63, UR7, -R24.reuse ;  /* 0x000000073f1c7c23 */ /* 0x100fe20008010818 */
[----:B------:R-:W-:Y:S01]  /*6490*/  FSEL R51, R51, -INF , !P4 ;  /* 0xff80000033337808 */ /* 0x000fe20006000000 */
[--C-:B------:R-:W-:Y:S01]  /*64a0*/  FFMA.FTZ R175, R175, UR7, -R24.reuse ;  /* 0x00000007afaf7c23 */ /* 0x100fe20008010818 */
[----:B------:R-:W-:Y:S01]  /*64b0*/  FMNMX.FTZ R11, R39, R14, !PT ;  /* 0x0000000e270b7209 */ /* 0x000fe20007810000 */
[--C-:B------:R-:W-:Y:S01]  /*64c0*/  FFMA.FTZ R176, R49, UR7, -R24.reuse ;  /* 0x0000000731b07c23 */ /* 0x100fe20008010818 */
[----:B------:R-:W-:Y:S01]  /*64d0*/  ISETP.LT.OR P6, PT, R8, 0x3a, P6 ;  /* 0x0000003a0800780c */ /* 0x000fe200037c1670 */
[--C-:B------:R-:W-:Y:S01]  /*64e0*/  FFMA.FTZ R177, R177, UR7, -R24.reuse ;  /* 0x00000007b1b17c23 */ /* 0x100fe20008010818 */
[----:B------:R-:W-:Y:S01]  /*64f0*/  FMNMX.FTZ R14, R42, R11, !PT ;  /* 0x0000000b2a0e7209 */ /* 0x000fe20007810000 */
[----:B------:R-:W-:Y:S01]  /*6500*/  FFMA.FTZ R178, R53, UR7, -R24 ;  /* 0x0000000735b27c23 */ /* 0x000fe20008010818 */
[----:B------:R-:W-:Y:S01]  /*6510*/  FSEL R55, R55, -INF , !P6 ;  /* 0xff80000037377808 */ /* 0x000fe20007000000 */
[----:B------:R-:W-:Y:S01]  /*6520*/  MUFU.EX2 R6, R6 ;  /* 0x0000000600067308 */ /* 0x000fe20000000800 */
[----:B------:R-:W-:-:S04]  /*6530*/  FMNMX.FTZ R11, R43, R14, !PT ;  /* 0x0000000e2b0b7209 */ /* 0x000fc80007810000 */
[----:B------:R-:W-:-:S03]  /*6540*/  FMNMX.FTZ R14, R46, R11, !PT ;  /* 0x0000000b2e0e7209 */ /* 0x000fc60007810000 */
[----:B------:R-:W-:Y:S01]  /*6550*/  MUFU.EX2 R21, R21 ;  /* 0x0000001500157308 */ /* 0x000fe20000000800 */
[----:B------:R-:W-:-:S04]  /*6560*/  FMNMX.FTZ R11, R47, R14, !PT ;  /* 0x0000000e2f0b7209 */ /* 0x000fc80007810000 */
[----:B------:R-:W-:-:S03]  /*6570*/  FMNMX.FTZ R14, R50, R11, !PT ;  /* 0x0000000b320e7209 */ /* 0x000fc60007810000 */
[----:B------:R-:W1:Y:S01]  /*6580*/  MUFU.EX2 R11, R20 ;  /* 0x00000014000b7308 */ /* 0x000e620000000800 */
[----:B------:R-:W-:Y:S01]  /*6590*/  FMNMX.FTZ R15, R51, R14, !PT ;  /* 0x0000000e330f7209 */ /* 0x000fe20007810000 */
[----:B------:R-:W-:-:S03]  /*65a0*/  FFMA.FTZ R14, R61, UR7, -R24 ;  /* 0x000000073d0e7c23 */ /* 0x000fc60008010818 */
[----:B------:R-:W-:Y:S01]  /*65b0*/  FMNMX.FTZ R8, R54, R15, !PT ;  /* 0x0000000f36087209 */ /* 0x000fe20007810000 */
[----:B------:R-:W-:Y:S02]  /*65c0*/  FFMA.FTZ R15, R29, UR7, -R24 ;  /* 0x000000071d0f7c23 */ /* 0x000fe40008010818 */
[----:B------:R-:W-:Y:S01]  /*65d0*/  MUFU.EX2 R14, R14 ;  /* 0x0000000e000e7308 */ /* 0x000fe20000000800 */
[----:B------:R-:W-:-:S05]  /*65e0*/  FMNMX.FTZ R8, R55, R8, !PT ;  /* 0x0000000837087209 */ /* 0x000fca0007810000 */
[----:B------:R-:W2:Y:S02]  /*65f0*/  SHFL.BFLY PT, R25, R8, 0x2, 0x1f ;  /* 0x0c401f0008197f89 */ /* 0x000ea400000e0000 */
[----:B------:R-:W3:Y:S01]  /*6600*/  MUFU.EX2 R15, R15 ;  /* 0x0000000f000f7308 */ /* 0x000ee20000000800 */
[----:B-1----:R-:W-:Y:S01]  /*6610*/  F2FP.F16.F32.PACK_AB R152, R11, R6 ;  /* 0x000000060b98723e */ /* 0x002fe200000000ff */
[----:B------:R-:W-:-:S06]  /*6620*/  FADD.FTZ R11, R6, R11 ;  /* 0x0000000b060b7221 */ /* 0x000fcc0000010000 */
[----:B------:R-:W1:Y:S08]  /*6630*/  MUFU.EX2 R20, R28 ;  /* 0x0000001c00147308 */ /* 0x000e700000000800 */
[----:B------:R-:W-:Y:S01]  /*6640*/  MUFU.EX2 R169, R169 ;  /* 0x000000a900a97308 */ /* 0x000fe20000000800 */
[----:B---3--:R-:W-:Y:S01]  /*6650*/  F2FP.F16.F32.PACK_AB R154, R15, R14 ;  /* 0x0000000e0f9a723e */ /* 0x008fe200000000ff */
[----:B------:R-:W-:Y:S01]  /*6660*/  FADD.FTZ R14, R14, R11 ;  /* 0x0000000b0e0e7221 */ /* 0x000fe20000010000 */
[----:B--2---:R-:W-:-:S03]  /*6670*/  FMNMX.FTZ R25, R8, R25, !PT ;  /* 0x0000001908197209 */ /* 0x004fc60007810000 */
[----:B------:R-:W-:Y:S02]  /*6680*/  FADD.FTZ R15, R15, R14 ;  /* 0x0000000e0f0f7221 */ /* 0x000fe40000010000 */
[----:B------:R-:W2:Y:S01]  /*6690*/  MUFU.EX2 R170, R170 ;  /* 0x000000aa00aa7308 */ /* 0x000ea20000000800 */
[----:B-1----:R-:W-:Y:S01]  /*66a0*/  F2FP.F16.F32.PACK_AB R156, R21, R20 ;  /* 0x00000014159c723e */ /* 0x002fe200000000ff */
[----:B------:R-:W1:Y:S01]  /*66b0*/  SHFL.BFLY PT, R8, R25, 0x1, 0x1f ;  /* 0x0c201f0019087f89 */ /* 0x000e6200000e0000 */
[----:B------:R-:W-:Y:S01]  /*66c0*/  FADD.FTZ R20, R20, R15 ;  /* 0x0000000f14147221 */ /* 0x000fe20000010000 */
[----:B------:R-:W-:-:S04]  /*66d0*/  VIADD R15, R10, UR42 ;  /* 0x0000002a0a0f7c36 */ /* 0x000fc80008000000 */
[----:B------:R-:W-:Y:S01]  /*66e0*/  MUFU.EX2 R171, R171 ;  /* 0x000000ab00ab7308 */ /* 0x000fe20000000800 */
[----:B------:R-:W-:Y:S01]  /*66f0*/  FADD.FTZ R20, R21, R20 ;  /* 0x0000001415147221 */ /* 0x000fe20000010000 */
[----:B------:R-:W-:-:S06]  /*6700*/  IMAD.IADD R12, R15, 0x1, R12 ;  /* 0x000000010f0c7824 */ /* 0x000fcc00078e020c */
[----:B------:R-:W3:Y:S01]  /*6710*/  MUFU.EX2 R172, R172 ;  /* 0x000000ac00ac7308 */ /* 0x000ee20000000800 */
[----:B--2---:R-:W-:Y:S01]  /*6720*/  F2FP.F16.F32.PACK_AB R158, R170, R169 ;  /* 0x000000a9aa9e723e */ /* 0x004fe200000000ff */
[----:B------:R-:W-:-:S04]  /*6730*/  FADD.FTZ R169, R169, R20 ;  /* 0x00000014a9a97221 */ /* 0x000fc80000010000 */
[----:B------:R-:W-:Y:S02]  /*6740*/  FADD.FTZ R170, R170, R169 ;  /* 0x000000a9aaaa7221 */ /* 0x000fe40000010000 */
[----:B------:R-:W-:Y:S01]  /*6750*/  MUFU.EX2 R173, R173 ;  /* 0x000000ad00ad7308 */ /* 0x000fe20000000800 */
[----:B-1----:R-:W-:-:S04]  /*6760*/  FMNMX.FTZ R8, R25, R8, !PT ;  /* 0x0000000819087209 */ /* 0x002fc80007810000 */
[C---:B------:R-:W-:Y:S01]  /*6770*/  FSETP.NEU.FTZ.AND P3, PT, R8.reuse, -INF , PT ;  /* 0xff8000000800780b */ /* 0x040fe20003f7d000 */
[----:B------:R-:W-:Y:S02]  /*6780*/  FMUL.FTZ R25, R8, UR7 ;  /* 0x0000000708197c20 */ /* 0x000fe40008410000 */
[----:B------:R-:W1:Y:S01]  /*6790*/  MUFU.EX2 R174, R174 ;  /* 0x000000ae00ae7308 */ /* 0x000e620000000800 */
[----:B---3--:R-:W-:Y:S01]  /*67a0*/  F2FP.F16.F32.PACK_AB R160, R172, R171 ;  /* 0x000000abaca0723e */ /* 0x008fe200000000ff */
[----:B------:R-:W-:Y:S01]  /*67b0*/  FADD.FTZ R171, R171, R170 ;  /* 0x000000aaabab7221 */ /* 0x000fe20000010000 */
[----:B------:R-:W-:-:S03]  /*67c0*/  FSEL R25, R25, RZ, P3 ;  /* 0x000000ff19197208 */ /* 0x000fc60001800000 */
[----:B------:R-:W-:Y:S02]  /*67d0*/  FADD.FTZ R172, R172, R171 ;  /* 0x000000abacac7221 */ /* 0x000fe40000010000 */
[----:B------:R-:W-:Y:S01]  /*67e0*/  MUFU.EX2 R175, R175 ;  /* 0x000000af00af7308 */ /* 0x000fe20000000800 */
        /* <DEDUP_REMOVED lines=17> */
[----:B-1----:R-:W-:Y:S01]  /*6900*/  F2FP.F16.F32.PACK_AB R162, R174, R173 ;  /* 0x000000adaea2723e */ /* 0x002fe200000000ff */
[----:B------:R-:W-:-:S04]  /*6910*/  FADD.FTZ R173, R173, R172 ;  /* 0x000000acadad7221 */ /* 0x000fc80000010000 */
[----:B------:R-:W-:Y:S02]  /*6920*/  FADD.FTZ R174, R174, R173 ;  /* 0x000000adaeae7221 */ /* 0x000fe40000010000 */
[----:B------:R-:W1:Y:S08]  /*6930*/  MUFU.EX2 R180, R180 ;  /* 0x000000b400b47308 */ /* 0x000e700000000800 */
[----:B------:R-:W-:Y:S08]  /*6940*/  MUFU.EX2 R181, R181 ;  /* 0x000000b500b57308 */ /* 0x000ff00000000800 */
[----:B------:R-:W2:Y:S01]  /*6950*/  MUFU.EX2 R182, R182 ;  /* 0x000000b600b67308 */ /* 0x000ea20000000800 */
[----:B-1----:R-:W-:Y:S01]  /*6960*/  F2FP.F16.F32.PACK_AB R153, R180, R179 ;  /* 0x000000b3b499723e */ /* 0x002fe200000000ff */
[----:B------:R-:W-:-:S06]  /*6970*/  FADD.FTZ R180, R179, R180 ;  /* 0x000000b4b3b47221 */ /* 0x000fcc0000010000 */
[----:B------:R-:W-:Y:S08]  /*6980*/  MUFU.EX2 R183, R183 ;  /* 0x000000b700b77308 */ /* 0x000ff00000000800 */
[----:B------:R-:W1:Y:S01]  /*6990*/  MUFU.EX2 R196, R196 ;  /* 0x000000c400c47308 */ /* 0x000e620000000800 */
[----:B--2---:R-:W-:Y:S01]  /*69a0*/  F2FP.F16.F32.PACK_AB R155, R182, R181 ;  /* 0x000000b5b69b723e */ /* 0x004fe200000000ff */
[----:B------:R-:W-:-:S04]  /*69b0*/  FADD.FTZ R181, R181, R180 ;  /* 0x000000b4b5b57221 */ /* 0x000fc80000010000 */
[----:B------:R2:W-:Y:S01]  /*69c0*/  STSM.16.M88.4 [R184+0x36400], R152 ;  /* 0x03640098b8007844 */ /* 0x0005e20000000200 */
        /* <DEDUP_REMOVED lines=17> */
[----:B------:R-:W1:Y:S08]  /*6ae0*/  MUFU.EX2 R176, R176 ;  /* 0x000000b000b07308 */ /* 0x000e700000000800 */
        /* <DEDUP_REMOVED lines=20> */
[----:B------:R-:W-:Y:S01]  /*6c30*/  WARPGROUP.ARRIVE ;  /* 0x00000000000079c5 */ /* 0x000fe20000000000 */
[----:B------:R-:W-:-:S05]  /*6c40*/  FADD.FTZ R6, R206, R205 ;  /* 0x000000cdce067221 */ /* 0x000fca0000010000 */
[----:B------:R-:W-:Y:S01]  /*6c50*/  HGMMA.64x256x16.F32 R24, R152, gdesc[UR8].tnspB, RZ, !UPT, gsb0 ;  /* 0x43e0000898187df0 */ /* 0x000fe2000c0008ff */
[----:B------:R-:W-:Y:S01]  /*6c60*/  R2UR UR10, R208 ;  /* 0x00000000d00a72ca */ /* 0x000fe200000e0000 */
[----:B------:R-:W-:Y:S01]  /*6c70*/  UMOV UR11, 0x40000040 ;  /* 0x40000040000b7882 */ /* 0x000fe20000000000 */
[C---:B------:R-:W-:Y:S02]  /*6c80*/  VIADD R208, R207.reuse, 0x100 ;  /* 0x00000100cfd07836 */ /* 0x040fe40000000000 */
[----:B------:R-:W-:Y:S01]  /*6c90*/  VIADD R207, R207, 0x180 ;  /* 0x00000180cfcf7836 */ /* 0x000fe20000000000 */
[----:B------:R-:W-:Y:S02]  /*6ca0*/  WARPGROUP.DEPBAR.LE gsb0, 0x0 ;  /* 0x00008000000079c5 */ /* 0x000fe40000010000 */
[----:B------:R-:W-:-:S15]  /*6cb0*/  WARPGROUP.ARRIVE ;  /* 0x00000000000079c5 */ /* 0x000fde0000000000 */
[----:B------:R-:W-:-:S05]  /*6cc0*/  NOP ;  /* 0x0000000000007918 */ /* 0x000fca0000000000 */
[----:B------:R-:W-:Y:S01]  /*6cd0*/  HGMMA.64x256x16.F32 R24, R156, gdesc[UR8].tnspB, R24, gsb0 ;  /* 0x43e000089c187df0 */ /* 0x000fe20008000818 */
[----:B------:R-:W-:Y:S01]  /*6ce0*/  R2UR UR10, R208 ;  /* 0x00000000d00a72ca */ /* 0x000fe200000e0000 */
[----:B------:R-:W-:Y:S01]  /*6cf0*/  UMOV UR11, 0x40000040 ;  /* 0x40000040000b7882 */ /* 0x000fe20000000000 */
[----:B------:R-:W-:Y:S02]  /*6d00*/  WARPGROUP.DEPBAR.LE gsb0, 0x0 ;  /* 0x00008000000079c5 */ /* 0x000fe40000010000 */
[----:B------:R-:W-:-:S15]  /*6d10*/  WARPGROUP.ARRIVE ;  /* 0x00000000000079c5 */ /* 0x000fde0000000000 */
[----:B------:R-:W-:-:S08]  /*6d20*/  NOP ;  /* 0x0000000000007918 */ /* 0x000fd00000000000 */
[----:B------:R-:W-:Y:S01]  /*6d30*/  HGMMA.64x256x16.F32 R24, R160, gdesc[UR8].tnspB, R24, gsb0 ;  /* 0x43e00008a0187df0 */ /* 0x000fe20008000818 */
[----:B------:R-:W-:Y:S01]  /*6d40*/  R2UR UR10, R207 ;  /* 0x00000000cf0a72ca */ /* 0x000fe200000e0000 */
[----:B------:R-:W-:Y:S01]  /*6d50*/  UMOV UR11, 0x40000040 ;  /* 0x40000040000b7882 */ /* 0x000fe20000000000 */
[----:B------:R-:W-:Y:S02]  /*6d60*/  WARPGROUP.DEPBAR.LE gsb0, 0x0 ;  /* 0x00008000000079c5 */ /* 0x000fe40000010000 */
[----:B------:R-:W-:-:S15]  /*6d70*/  WARPGROUP.ARRIVE ;  /* 0x00000000000079c5 */ /* 0x000fde0000000000 */
[----:B------:R-:W-:-:S08]  /*6d80*/  NOP ;  /* 0x0000000000007918 */ /* 0x000fd00000000000 */
[----:B------:R-:W-:Y:S03]  /*6d90*/  HGMMA.64x256x16.F32 R24, R164, gdesc[UR8].tnspB, R24, gsb0 ;  /* 0x43e00008a4187df0 */ /* 0x000fe60008000818 */
[----:B------:R-:W-:Y:S02]  /*6da0*/  WARPGROUP.DEPBAR.LE gsb0, 0x0 ;  /* 0x00008000000079c5 */ /* 0x000fe40000010000 */
[----:B------:R1:W-:Y:S06]  /*6db0*/  MEMBAR.ALL.CTA ;  /* 0x0000000000007992 */ /* 0x0003ec0000008000 */
[----:B-1----:R-:W1:Y:S02]  /*6dc0*/  FENCE.VIEW.ASYNC.S ;  /* 0x00000000000073c6 */ /* 0x002e640000000000 */
[----:B-1----:R-:W-:Y:S01]  /*6dd0*/  NOP ;  /* 0x0000000000007918 */ /* 0x002fe20000000000 */
[----:B------:R-:W-:Y:S06]  /*6de0*/  BAR.ARV 0xe, 0x100 ;  /* 0x0384000000007b1d */ /* 0x000fec0000002000 */
[----:B------:R1:W-:Y:S02]  /*6df0*/  @!P1 SYNCS.ARRIVE.TRANS64.RED.A1T0 RZ, [R5+URZ], RZ ;  /* 0x000000ff05ff99a7 */ /* 0x0003e4000810043f */
[----:B-1----:R-:W-:-:S04]  /*6e00*/  FADD.FTZ R5, R177, R176 ;  /* 0x000000b0b1057221 */ /* 0x002fc80000010000 */
[----:B------:R-:W-:Y:S01]  /*6e10*/  FADD.FTZ R5, R178, R5 ;  /* 0x00000005b2057221 */ /* 0x000fe20000010000 */
[----:B--2---:R-:W-:Y:S06]  /*6e20*/  @!P2 BRA `(.L_x_4184) ;  /* 0x000000000040a947 */ /* 0x004fec0003800000 */
        /* <DEDUP_REMOVED lines=10> */
.L_x_4185:
[----:B------:R-:W-:-:S13]  /*6ed0*/  ISETP.NE.AND P3, PT, R13, 0x1, PT ;  /* 0x000000010d00780c */ /* 0x000fda0003f65270 */
[----:B------:R-:W1:Y:S02]  /*6ee0*/  @P3 LDC.64 R14, c[0x0][0xae0] ;  /* 0x0002b800ff0e3b82 */ /* 0x000e640000000a00 */
[----:B-1----:R-:W-:-:S05]  /*6ef0*/  @P3 IMAD.HI.U32 R14, R11, R14, RZ ;  /* 0x0000000e0b0e3227 */ /* 0x002fca00078e00ff */
[----:B------:R-:W-:-:S07]  /*6f00*/  @P3 SHF.R.U32.HI R11, RZ, R15, R14 ;  /* 0x0000000fff0b3219 */ /* 0x000fce000001160e */
.L_x_4186:
[----:B------:R-:W-:-:S05]  /*6f10*/  IMAD R11, R11, R13, R13 ;  /* 0x0000000d0b0b7224 */ /* 0x000fca00078e020d */
[----:B------:R-:W-:-:S07]  /*6f20*/  VIMNMX R12, R12, R11, PT ;  /* 0x0000000b0c0c7248 */ /* 0x000fce0003fe0100 */
.L_x_4184:
[----:B------:R-:W-:-:S04]  /*6f30*/  SHF.R.S32.HI R11, RZ, 0x1f, R12 ;  /* 0x0000001fff0b7819 */ /* 0x000fc8000001140c */
[----:B------:R-:W-:-:S04]  /*6f40*/  LEA.HI R11, R11, R12, RZ, 0x6 ;  /* 0x0000000c0b0b7211 */ /* 0x000fc800078f30ff */
[----:B------:R-:W-:-:S04]  /*6f50*/  SHF.R.S32.HI R11, RZ, 0x6, R11 ;  /* 0x00000006ff0b7819 */ /* 0x000fc8000001140b */
[----:B------:R-:W-:-:S04]  /*6f60*/  VIMNMX R14, R11, UR37, !PT ;  /* 0x000000250b0e7c48 */ /* 0x000fc8000ffe0100 */
[----:B------:R-:W-:-:S13]  /*6f70*/  ISETP.GE.AND P3, PT, R9, R14, PT ;  /* 0x0000000e0900720c */ /* 0x000fda0003f66270 */
[----:B------:R-:W-:Y:S05]  /*6f80*/  @!P3 BRA `(.L_x_4187) ;  /* 0x00000038000cb947 */ /* 0x000fea0003800000 */
.L_x_4204:
[----:B------:R-:W-:-:S05]  /*6f90*/  VIADD R12, R16, 0x1 ;  /* 0x00000001100c7836 */ /* 0x000fca0000000000 */
[----:B------:R-:W-:-:S04]  /*6fa0*/  ISETP.NE.AND P3, PT, R12, 0x2, PT ;  /* 0x000000020c00780c */ /* 0x000fc80003f65270 */
[----:B------:R-:W-:Y:S02]  /*6fb0*/  SEL R20, RZ, 0x1, P3 ;  /* 0x00000001ff147807 */ /* 0x000fe40001800000 */
[----:B------:R-:W-:Y:S02]  /*6fc0*/  SEL R12, R12, RZ, P3 ;  /* 0x000000ff0c0c7207 */ /* 0x000fe40001800000 */
[----:B------:R-:W-:Y:S01]  /*6fd0*/  LOP3.LUT R17, R17, R20, RZ, 0x3c, !PT ;  /* 0x0000001411117212 */ /* 0x000fe200078e3cff */
[----:B------:R-:W-:Y:S06]  /*6fe0*/  @!P0 BRA `(.L_x_4188) ;  /* 0x0000000000048947 */ /* 0x000fec0003800000 */
[----:B------:R-:W-:Y:S01]  /*6ff0*/  BPT.TRAP 0x1 ;  /* 0x000000040000795c */ /* 0x000fe20000300000 */
.L_x_4188:
[----:B------:R-:W-:Y:S02]  /*7000*/  LEA R11, R12, UR36, 0x3 ;  /* 0x000000240c0b7c11 */ /* 0x000fe4000f8e18ff */
[----:B------:R-:W-:-:S04]  /*7010*/  SHF.L.U32 R20, R17, 0x1f, RZ ;  /* 0x0000001f11147819 */ /* 0x000fc800000006ff */
[----:B------:R1:W2:Y:S01]  /*7020*/  SYNCS.PHASECHK.TRANS64.TRYWAIT P3, [R11+URZ+0x38830], R20 ;  /* 0x038830140b0075a7 */ /* 0x0002a2000806017f */
[----:B------:R-:W-:Y:S05]  /*7030*/  @!P0 BRA `(.L_x_4189) ;  /* 0x0000000000048947 */ /* 0x000fea0003800000 */
[----:B------:R-:W-:Y:S01]  /*7040*/  BPT.TRAP 0x1 ;  /* 0x000000040000795c */ /* 0x000fe20000300000 */
.L_x_4189:
[----:B------:R-:W-:Y:S01]  /*7050*/  IMAD R13, R12, 0x200, R4 ;  /* 0x000002000c0d7824 */ /* 0x000fe200078e0204 */
[----:B--2---:R-:W-:Y:S06]  /*7060*/  @P3 BRA `(.L_x_4190) ;  /* 0x0000000000083947 */ /* 0x004fec0003800000 */
[----:B------:R-:W2:Y:S02]  /*7070*/  SYNCS.PHASECHK.TRANS64.TRYWAIT P3, [R11+URZ+0x38830], R20 ;  /* 0x038830140b0075a7 */ /* 0x000ea4000806017f */
[----:B--2---:R-:W-:Y:S05]  /*7080*/  @!P3 BRA `(.L_x_4191) ;  /* 0x000000fc003cb947 */ /* 0x004fea0003800000 */
.L_x_4190:
[----:B------:R-:W-:Y:S01]  /*7090*/  R2UR UR10, R13 ;  /* 0x000000000d0a72ca */ /* 0x000fe200000e0000 */
[----:B------:R-:W-:Y:S01]  /*70a0*/  WARPGROUP.ARRIVE ;  /* 0x00000000000079c5 */ /* 0x000fe20000000000 */
[----:B------:R-:W-:Y:S01]  /*70b0*/  UMOV UR4, UR24 ;  /* 0x0000001800047c82 */ /* 0x000fe20008000000 */
[----:B------:R-:W-:Y:S01]  /*70c0*/  UMOV UR5, UR25 ;  /* 0x0000001900057c82 */ /* 0x000fe20008000000 */
[----:B------:R-:W-:-:S09]  /*70d0*/  UMOV UR7, 0x40000040 ;  /* 0x4000004000077882 */ /* 0x000fd20000000000 */
[----:B------:R-:W-:Y:S02]  /*70e0*/  UMOV UR6, UR10 ;  /* 0x0000000a00067c82 */ /* 0x000fe40008000000 */
        /* <DEDUP_REMOVED lines=23> */
[----:B------:R-:W-:Y:S05]  /*7260*/  @!P0 BRA `(.L_x_4192) ;  /* 0x0000000000048947 */ /* 0x000fea0003800000 */
[----:B------:R-:W-:Y:S01]  /*7270*/  BPT.TRAP 0x1 ;  /* 0x000000040000795c */ /* 0x000fe20000300000 */
.L_x_4192:
[----:B------:R3:W4:Y:S01]  /*7280*/  SYNCS.PHASECHK.TRANS64.TRYWAIT P3, [R11+URZ+0x38850], R20 ;  /* 0x038850140b0075a7 */ /* 0x000722000806017f */
[----:B------:R-:W-:Y:S05]  /*7290*/  @!P0 BRA `(.L_x_4193) ;  /* 0x0000000000048947 */ /* 0x000fea0003800000 */
[----:B------:R-:W-:Y:S01]  /*72a0*/  BPT.TRAP 0x1 ;  /* 0x000000040000795c */ /* 0x000fe20000300000 */
.L_x_4193:
[----:B------:R-:W-:Y:S01]  /*72b0*/  IMAD R13, R12, 0x1000, R3 ;  /* 0x000010000c0d7824 */ /* 0x000fe200078e0203 */
[----:B----4-:R-:W-:Y:S06]  /*72c0*/  @P3 BRA `(.L_x_4194) ;  /* 0x0000000000083947 */ /* 0x010fec0003800000 */
[----:B------:R-:W4:Y:S02]  /*72d0*/  SYNCS.PHASECHK.TRANS64.TRYWAIT P3, [R11+URZ+0x38850], R20 ;  /* 0x038850140b0075a7 */ /* 0x000f24000806017f */
[----:B----4-:R-:W-:Y:S05]  /*72e0*/  @!P3 BRA `(.L_x_4195) ;  /* 0x000000f800b8b947 */ /* 0x010fea0003800000 */
.L_x_4194:
[C---:B------:R-:W-:Y:S01]  /*72f0*/  R2UR UR6, R13.reuse ;  /* 0x000000000d0672ca */ /* 0x040fe200000e0000 */
[----:B------:R-:W-:Y:S01]  /*7300*/  WARPGROUP.ARRIVE ;  /* 0x00000000000079c5 */ /* 0x000fe20000000000 */
[----:B------:R-:W-:Y:S01]  /*7310*/  UMOV UR4, UR8 ;  /* 0x0000000800047c82 */ /* 0x000fe20008000000 */
[----:B------:R-:W-:Y:S01]  /*7320*/  UMOV UR5, UR9 ;  /* 0x0000000900057c82 */ /* 0x000fe20008000000 */
[----:B------:R-:W-:Y:S01]  /*7330*/  UMOV UR7, 0x40000040 ;  /* 0x4000004000077882 */ /* 0x000fe20000000000 */
[C---:B-1234-:R-:W-:Y:S02]  /*7340*/  VIADD R20, R0.reuse, 0x2 ;  /* 0x0000000200147836 */ /* 0x05efe40000000000 */
[----:B------:R-:W1:Y:S01]  /*7350*/  S2R R21, SR_TID.X ;  /* 0x0000000000157919 */ /* 0x000e620000002100 */
[----:B------:R-:W-:Y:S02]  /*7360*/  VIADD R15, R13, 0x2 ;  /* 0x000000020d0f7836 */ /* 0x000fe40000000000 */
[----:B------:R-:W-:-:S02]  /*7370*/  VIADD R198, R0, 0x800 ;  /* 0x0000080000c67836 */ /* 0x000fc40000000000 */
[----:B------:R-:W-:Y:S01]  /*7380*/  VIADD R196, R13, 0x800 ;  /* 0x000008000dc47836 */ /* 0x000fe20000000000 */
[----:B------:R-:W-:Y:S01]  /*7390*/  HGMMA.64x64x16.F32 R152, gdesc[UR4], R152, gsb0 ;  /* 0x00e00000049879f0 */ /* 0x000fe20008000898 */
[----:B------:R-:W-:Y:S01]  /*73a0*/  R2UR UR4, R20 ;  /* 0x00000000140472ca */ /* 0x000fe200000e0000 */
[----:B------:R-:W-:Y:S01]  /*73b0*/  UMOV UR5, 0x40000040 ;  /* 0x4000004000057882 */ /* 0x000fe20000000000 */
[----:B------:R-:W-:Y:S01]  /*73c0*/  R2UR UR6, R15 ;  /* 0x000000000f0672ca */ /* 0x000fe200000e0000 */
[----:B------:R-:W-:Y:S01]  /*73d0*/  UMOV UR7, 0x40000040 ;  /* 0x4000004000077882 */ /* 0x000fe20000000000 */
[----:B------:R-:W-:Y:S02]  /*73e0*/  VIADD R20, R0, 0x4 ;  /* 0x0000000400147836 */ /* 0x000fe40000000000 */
[----:B------:R-:W-:Y:S01]  /*73f0*/  VIADD R15, R13, 0x4 ;  /* 0x000000040d0f7836 */ /* 0x000fe20000000000 */
[----:B-1----:R-:W-:Y:S01]  /*7400*/  SHF.R.U32.HI R21, RZ, 0x7, R21 ;  /* 0x00000007ff157819 */ /* 0x002fe20000011615 */
        /* <DEDUP_REMOVED lines=124> */
[----:B------:R-:W1:Y:S02]  /*7bd0*/  SHFL.IDX PT, R15, R21, RZ, 0x1f ;  /* 0x00001fff150f7589 */ /* 0x000e6400000e0000 */
[----:B-1----:R-:W-:-:S04]  /*7be0*/  ISETP.GT.AND P3, PT, R15, 0x7f, PT ;  /* 0x0000007f0f00780c */ /* 0x002fc80003f64270 */
[----:B------:R-:W-:-:S05]  /*7bf0*/  SEL R15, RZ, 0x2, !P3 ;  /* 0x00000002ff0f7807 */ /* 0x000fca0005800000 */
        /* <DEDUP_REMOVED lines=11> */
[----:B------:R-:W-:-:S03]  /*7cb0*/  SEL R21, R21, 0x6, !P3 ;  /* 0x0000000615157807 */ /* 0x000fc60005800000 */
[--C-:B------:R-:W-:Y:S02]  /*7cc0*/  IMAD.IADD R197, R198, 0x1, R20.reuse ;  /* 0x00000001c6c57824 */ /* 0x100fe400078e0214 */
        /* <DEDUP_REMOVED lines=10> */
[----:B------:R-:W-:Y:S02]  /*7d70*/  WARPGROUP.DEPBAR.LE gsb0, 0x0 ;  /* 0x00008000000079c5 */ /* 0x000fe40000010000 */
[----:B------:R-:W-:-:S08]  /*7d80*/  WARPGROUP.ARRIVE ;  /* 0x00000000000079c5 */ /* 0x000fd00000000000 */
        /* <DEDUP_REMOVED lines=129> */
[----:B------:R-:W-:Y:S02]  /*85a0*/  IMAD.IADD R21, R21, 0x1, R196 ;  /* 0x0000000115157824 */ /* 0x000fe400078e02c4 */
[----:B------:R-:W-:-:S05]  /*85b0*/  IMAD.MOV.U32 R20, RZ, RZ, 0x1000 ;  /* 0x00001000ff147424 */ /* 0x000fca00078e00ff */
[----:B------:R-:W-:-:S04]  /*85c0*/  SEL R20, R20, 0xf80, P3 ;  /* 0x00000f8014147807 */ /* 0x000fc80001800000 */
        /* <DEDUP_REMOVED lines=9> */
[----:B------:R-:W-:-:S04]  /*8660*/  SEL R15, R15, 0x3e, P3 ;  /* 0x0000003e0f0f7807 */ /* 0x000fc80001800000 */
[----:B------:R-:W-:-:S04]  /*8670*/  LOP3.LUT R15, R15, 0x6, RZ, 0xc0, !PT ;  /* 0x000000060f0f7812 */ /* 0x000fc800078ec0ff */
[CC--:B------:R-:W-:Y:S02]  /*8680*/  IADD3 R21, R15.reuse, R20.reuse, R0 ;  /* 0x000000140f157210 */ /* 0x0c0fe40007ffe000 */
[----:B------:R-:W-:Y:S01]  /*8690*/  IADD3 R13, R15, R20, R13 ;  /* 0x000000140f0d7210 */ /* 0x000fe20007ffe00d */
[----:B------:R-:W-:-:S05]  /*86a0*/  @!P1 VIADD R15, R11, 0x38840 ;  /* 0x000388400b0f9836 */ /* 0x000fca0000000000 */
[----:B------:R-:W-:Y:S01]  /*86b0*/  @!P1 PRMT R15, RZ, 0x654, R15 ;  /* 0x00000654ff0f9816 */ /* 0x000fe2000000000f */
[----:B------:R-:W-:Y:S02]  /*86c0*/  WARPGROUP.DEPBAR.LE gsb0, 0x0 ;  /* 0x00008000000079c5 */ /* 0x000fe40000010000 */
[----:B------:R-:W-:-:S06]  /*86d0*/  WARPGROUP.ARRIVE ;  /* 0x00000000000079c5 */ /* 0x000fcc0000000000 */
[----:B------:R-:W-:Y:S01]  /*86e0*/  HGMMA.64x64x16.F32 R152, gdesc[UR4], R152, gsb0 ;  /* 0x00e00000049879f0 */ /* 0x000fe20008000898 */
[----:B------:R-:W-:Y:S01]  /*86f0*/  R2UR UR4, R21 ;  /* 0x00000000150472ca */ /* 0x000fe200000e0000 */
[----:B------:R-:W-:Y:S01]  /*8700*/  UMOV UR5, 0x40000040 ;  /* 0x4000004000057882 */ /* 0x000fe20000000000 */
[----:B------:R-:W-:Y:S01]  /*8710*/  R2UR UR6, R13 ;  /* 0x000000000d0672ca */ /* 0x000fe200000e0000 */
[----:B------:R-:W-:Y:S01]  /*8720*/  UMOV UR7, 0x40000040 ;  /* 0x4000004000077882 */ /* 0x000fe20000000000 */
[----:B------:R-:W1:Y:S01]  /*8730*/  LDC R21, c[0x0][0x2e0] ;  /* 0x0000b800ff157b82 */ /* 0x000e620000000800 */
[----:B------:R-:W-:-:S05]  /*8740*/  IMAD.SHL.U32 R13, R9, 0x40, RZ ;  /* 0x00000040090d7824 */ /* 0x000fca00078e00ff */
[----:B------:R-:W-:Y:S01]  /*8750*/  IADD3 R20, -R13, 0x1, RZ ;  /* 0x000000010d147810 */ /* 0x000fe20007ffe1ff */
[----:B------:R-:W-:Y:S02]  /*8760*/  WARPGROUP.DEPBAR.LE gsb0, 0x0 ;  /* 0x00008000000079c5 */ /* 0x000fe40000010000 */
[----:B------:R-:W-:-:S06]  /*8770*/  WARPGROUP.ARRIVE ;  /* 0x00000000000079c5 */ /* 0x000fcc0000000000 */
[----:B------:R-:W-:Y:S01]  /*8780*/  HGMMA.64x64x16.F32 R152, gdesc[UR4], R152, gsb0 ;  /* 0x00e00000049879f0 */ /* 0x000fe20008000898 */
[----:B------:R-:W-:Y:S01]  /*8790*/  ULDC UR6, c[0x0][0xad4] ;  /* 0x0002b50000067ab9 */ /* 0x000fe20000000800 */
[----:B------:R-:W-:Y:S01]  /*87a0*/  ULDC UR5, c[0x0][0x288] ;  /* 0x0000a20000057ab9 */ /* 0x000fe20000000800 */
[----:B------:R-:W-:Y:S01]  /*87b0*/  ULOP3.LUT UR4, URZ, UR6, URZ, 0x33, !UPT ;  /* 0x000000063f047292 */ /* 0x000fe2000f8e333f */
[----:B------:R-:W-:Y:S02]  /*87c0*/  WARPGROUP.DEPBAR.LE gsb0, 0x0 ;  /* 0x00008000000079c5 */ /* 0x000fe40000010000 */
[----:B------:R1:W-:Y:S02]  /*87d0*/  @!P1 SYNCS.ARRIVE.TRANS64.RED.A1T0 RZ, [R15+URZ], RZ ;  /* 0x000000ff0fff99a7 */ /* 0x0003e4000810043f */
[----:B-1----:R-:W-:-:S05]  /*87e0*/  IMAD R15, R21, UR38, R20 ;  /* 0x00000026150f7c24 */ /* 0x002fca000f8e0214 */
[----:B------:R-:W-:Y:S01]  /*87f0*/  IADD3 R15, R15, -UR5, -R18 ;  /* 0x800000050f0f7c10 */ /* 0x000fe2000fffe812 */
[----:B------:R-:W-:-:S04]  /*8800*/  ULDC UR5, c[0x0][0xad8] ;  /* 0x0002b60000057ab9 */ /* 0x000fc80000000800 */
[C---:B------:R-:W-:Y:S02]  /*8810*/  VIADD R201, R15.reuse, UR5 ;  /* 0x000000050fc97c36 */ /* 0x040fe40008000000 */
[----:B------:R-:W-:Y:S01]  /*8820*/  VIADD R203, R15, UR4 ;  /* 0x000000040fcb7c36 */ /* 0x000fe20008000000 */
[----:B------:R-:W-:Y:S01]  /*8830*/  ULDC UR4, c[0x0][0xadc] ;  /* 0x0002b70000047ab9 */ /* 0x000fe20000000800 */
[C---:B------:R-:W-:Y:S02]  /*8840*/  IMAD.IADD R199, R2.reuse, 0x1, R201 ;  /* 0x0000000102c77824 */ /* 0x040fe400078e02c9 */
[----:B------:R-:W-:Y:S01]  /*8850*/  IMAD.IADD R200, R2, 0x1, R203 ;  /* 0x0000000102c87824 */ /* 0x000fe200078e02cb */
        /* <DEDUP_REMOVED lines=13> */
.L_x_4198:
[----:B------:R-:W-:-:S05]  /*8930*/  IMAD.U32 R198, RZ, RZ, UR4 ;  /* 0x00000004ffc67e24 */ /* 0x000fca000f8e00ff */
[----:B------:R-:W-:-:S13]  /*8940*/  ISETP.NE.AND P3, PT, R198, 0x1, PT ;  /* 0x00000001c600780c */ /* 0x000fda0003f65270 */
[----:B------:R-:W1:Y:S02]  /*8950*/  @P3 LDC.64 R20, c[0x0][0xae0] ;  /* 0x0002b800ff143b82 */ /* 0x000e640000000a00 */
[----:B-1----:R-:W-:-:S04]  /*8960*/  @P3 IMAD.HI.U32 R196, R15, R20, RZ ;  /* 0x000000140fc43227 */ /* 0x002fc800078e00ff */
[----:B------:R-:W-:Y:S01]  /*8970*/  IMAD.MOV.U32 R20, RZ, RZ, R15 ;  /* 0x000000ffff147224 */ /* 0x000fe200078e000f */
[----:B------:R-:W-:-:S07]  /*8980*/  @P3 SHF.R.U32.HI R20, RZ, R21, R196 ;  /* 0x00000015ff143219 */ /* 0x000fce00000116c4 */
.L_x_4199:
[----:B------:R-:W-:Y:S05]  /*8990*/  BSYNC B0 ;  /* 0x0000000000007941 */ /* 0x000fea0003800000 */
.L_x_4197:
[----:B------:R-:W-:-:S04]  /*89a0*/  IMAD R15, R20, R198, -R13 ;  /* 0x000000c6140f7224 */ /* 0x000fc800078e0a0d */
[----:B------:R-:W-:-:S05]  /*89b0*/  IMAD.IADD R15, R15, 0x1, -R18 ;  /* 0x000000010f0f7824 */ /* 0x000fca00078e0a12 */
[----:B------:R-:W-:Y:S02]  /*89c0*/  VIADDMNMX R199, R15, R198, R199, PT ;  /* 0x000000c60fc77246 */ /* 0x000fe400038001c7 */
[----:B------:R-:W-:-:S07]  /*89d0*/  VIMNMX R200, R200, R15, !PT ;  /* 0x0000000fc8c87248 */ /* 0x000fce0007fe0100 */
.L_x_4196:
[----:B------:R-:W-:-:S04]  /*89e0*/  ISETP.GT.AND P3, PT, R9, -0x1, PT ;  /* 0xffffffff0900780c */ /* 0x000fc80003f64270 */
[C---:B------:R-:W-:Y:S02]  /*89f0*/  ISETP.GT.AND P4, PT, R200.reuse, RZ, P3 ;  /* 0x000000ffc800720c */ /* 0x040fe40001f84270 */
[C---:B------:R-:W-:Y:S02]  /*8a00*/  ISETP.GT.AND P6, PT, R200.reuse, 0x1, P3 ;  /* 0x00000001c800780c */ /* 0x040fe40001fc4270 */
[----:B------:R-:W-:Y:S02]  /*8a10*/  ISETP.LT.OR P5, PT, R199, 0x1, P4 ;  /* 0x00000001c700780c */ /* 0x000fe400027a1670 */
[----:B------:R-:W-:Y:S02]  /*8a20*/  ISETP.GT.AND P4, PT, R200, 0x8, P3 ;  /* 0x00000008c800780c */ /* 0x000fe40001f84270 */
[----:B------:R-:W-:Y:S02]  /*8a30*/  FSEL R198, R152, -INF , !P5 ;  /* 0xff80000098c67808 */ /* 0x000fe40006800000 */
[----:B------:R-:W-:-:S02]  /*8a40*/  ISETP.GT.AND P5, PT, R200, 0x9, P3 ;  /* 0x00000009c800780c */ /* 0x000fc40001fa4270 */
[C---:B------:R-:W-:Y:S02]  /*8a50*/  ISETP.LT.OR P6, PT, R199.reuse, 0x2, P6 ;  /* 0x00000002c700780c */ /* 0x040fe400037c1670 */
[C---:B------:R-:W-:Y:S02]  /*8a60*/  ISETP.LT.OR P4, PT, R199.reuse, 0x9, P4 ;  /* 0x00000009c700780c */ /* 0x040fe40002781670 */
[----:B------:R-:W-:Y:S02]  /*8a70*/  ISETP.LT.OR P5, PT, R199, 0xa, P5 ;  /* 0x0000000ac700780c */ /* 0x000fe40002fa1670 */
[----:B------:R-:W-:Y:S02]  /*8a80*/  FSEL R15, R153, -INF , !P6 ;  /* 0xff800000990f7808 */ /* 0x000fe40007000000 */
[----:B------:R-:W-:Y:S02]  /*8a90*/  FSEL R197, R156, -INF , !P4 ;  /* 0xff8000009cc57808 */ /* 0x000fe40006000000 */
[----:B------:R-:W-:-:S02]  /*8aa0*/  FSEL R196, R157, -INF , !P5 ;  /* 0xff8000009dc47808 */ /* 0x000fc40006800000 */
[C---:B------:R-:W-:Y:S02]  /*8ab0*/  ISETP.GT.AND P6, PT, R200.reuse, 0x10, P3 ;  /* 0x00000010c800780c */ /* 0x040fe40001fc4270 */
[C---:B------:R-:W-:Y:S02]  /*8ac0*/  ISETP.GT.AND P4, PT, R200.reuse, 0x11, P3 ;  /* 0x00000011c800780c */ /* 0x040fe40001f84270 */
[----:B------:R-:W-:Y:S02]  /*8ad0*/  ISETP.GT.AND P5, PT, R200, 0x18, P3 ;  /* 0x00000018c800780c */ /* 0x000fe40001fa4270 */
[C---:B------:R-:W-:Y:S02]  /*8ae0*/  ISETP.LT.OR P6, PT, R199.reuse, 0x11, P6 ;  /* 0x00000011c700780c */ /* 0x040fe400037c1670 */
[C---:B------:R-:W-:Y:S02]  /*8af0*/  ISETP.LT.OR P4, PT, R199.reuse, 0x12, P4 ;  /* 0x00000012c700780c */ /* 0x040fe40002781670 */
[----:B------:R-:W-:-:S02]  /*8b00*/  ISETP.LT.OR P5, PT, R199, 0x19, P5 ;  /* 0x00000019c700780c */ /* 0x000fc40002fa1670 */
[----:B------:R-:W-:Y:S02]  /*8b10*/  FSEL R160, R160, -INF , !P6 ;  /* 0xff800000a0a07808 */ /* 0x000fe40007000000 */
[----:B------:R-:W-:Y:S02]  /*8b20*/  FSEL R161, R161, -INF , !P4 ;  /* 0xff800000a1a17808 */ /* 0x000fe40006000000 */
[----:B------:R-:W-:Y:S02]  /*8b30*/  FSEL R164, R164, -INF , !P5 ;  /* 0xff800000a4a47808 */ /* 0x000fe40006800000 */
[C---:B------:R-:W-:Y:S02]  /*8b40*/  ISETP.GT.AND P6, PT, R200.reuse, 0x19, P3 ;  /* 0x00000019c800780c */ /* 0x040fe40001fc4270 */
[C---:B------:R-:W-:Y:S02]  /*8b50*/  ISETP.GT.AND P4, PT, R200.reuse, 0x20, P3 ;  /* 0x00000020c800780c */ /* 0x040fe40001f84270 */
        /* <DEDUP_REMOVED lines=22> */
[--C-:B------:R-:W-:Y:S02]  /*8cc0*/  IADD3 R168, R201, 0x8, R2.reuse ;  /* 0x00000008c9a87810 */ /* 0x100fe40007ffe002 */
[----:B------:R-:W-:Y:S02]  /*8cd0*/  IADD3 R169, R203, 0x8, R2 ;  /* 0x00000008cba97810 */ /* 0x000fe40007ffe002 */
[----:B------:R-:W-:-:S02]  /*8ce0*/  FSEL R177, R177, -INF , !P6 ;  /* 0xff800000b1b17808 */ /* 0x000fc40007000000 */
        /* <DEDUP_REMOVED lines=16> */
.L_x_4202:
[----:B------:R-:W-:-:S05]  /*8df0*/  IMAD.U32 R172, RZ, RZ, UR4 ;  /* 0x00000004ffac7e24 */ /* 0x000fca000f8e00ff */
[----:B------:R-:W-:-:S13]  /*8e00*/  ISETP.NE.AND P4, PT, R172, 0x1, PT ;  /* 0x00000001ac00780c */ /* 0x000fda0003f85270 */
[----:B------:R-:W1:Y:S02]  /*8e10*/  @P4 LDC.64 R20, c[0x0][0xae0] ;  /* 0x0002b800ff144b82 */ /* 0x000e640000000a00 */
[----:B-1----:R-:W-:-:S05]  /*8e20*/  @P4 IMAD.HI.U32 R20, R173, R20, RZ ;  /* 0x00000014ad144227 */ /* 0x002fca00078e00ff */
[----:B------:R-:W-:-:S07]  /*8e30*/  @P4 SHF.R.U32.HI R173, RZ, R21, R20 ;  /* 0x00000015ffad4219 */ /* 0x000fce0000011614 */
.L_x_4203:
[----:B------:R-:W-:Y:S05]  /*8e40*/  BSYNC B0 ;  /* 0x0000000000007941 */ /* 0x000fea0003800000 */
.L_x_4201:
[----:B------:R-:W-:-:S04]  /*8e50*/  IMAD R173, R173, R172, -R13 ;  /* 0x000000acadad7224 */ /* 0x000fc800078e0a0d */
[----:B------:R-:W-:-:S05]  /*8e60*/  IMAD.IADD R173, R173, 0x1, -R18 ;  /* 0x00000001adad7824 */ /* 0x000fca00078e0a12 */
[----:B------:R-:W-:Y:S02]  /*8e70*/  VIADDMNMX R168, R173, R172, R168, PT ;  /* 0x000000acada87246 */ /* 0x000fe400038001a8 */
[----:B------:R-:W-:-:S07]  /*8e80*/  VIMNMX R169, R169, R173, !PT ;  /* 0x000000ada9a97248 */ /* 0x000fce0007fe0100 */
.L_x_4200:
[----:B------:R-:W-:Y:S01]  /*8e90*/  FMNMX.FTZ R20, R198, R7, !PT ;  /* 0x00000007c6147209 */ /* 0x000fe20007810000 */
[----:B------:R-:W-:Y:S01]  /*8ea0*/  ULDC UR7, c[0x0][0xa80] ;  /* 0x0002a00000077ab9 */ /* 0x000fe20000000800 */
[----:B------:R-:W-:Y:S01]  /*8eb0*/  ISETP.GT.AND P4, PT, R169, 0x1, P3 ;  /* 0x00000001a900780c */ /* 0x000fe20001f84270 */
[----:B------:R-:W-:Y:S01]  /*8ec0*/  UMOV UR11, 0x40000040 ;  /* 0x40000040000b7882 */ /* 0x000fe20000000000 */
[----:B------:R-:W-:Y:S01]  /*8ed0*/  FMNMX.FTZ R20, R15, R20, !PT ;  /* 0x000000140f147209 */ /* 0x000fe20007810000 */
[----:B------:R-:W-:Y:S01]  /*8ee0*/  @!P1 VIADD R11, R11, 0x38860 ;  /* 0x000388600b0b9836 */ /* 0x000fe20000000000 */
[----:B------:R-:W-:Y:S02]  /*8ef0*/  ISETP.LT.OR P4, PT, R168, 0x2, P4 ;  /* 0x00000002a800780c */ /* 0x000fe40002781670 */
[----:B------:R-:W-:Y:S02]  /*8f00*/  FMNMX.FTZ R13, R197, R20, !PT ;  /* 0x00000014c50d7209 */ /* 0x000fe40007810000 */
[----:B------:R-:W-:-:S02]  /*8f10*/  FSEL R155, R155, -INF , !P4 ;  /* 0xff8000009b9b7808 */ /* 0x000fc40006000000 */
[----:B------:R-:W-:Y:S02]  /*8f20*/  FMNMX.FTZ R13, R196, R13, !PT ;  /* 0x0000000dc40d7209 */ /* 0x000fe40007810000 */
[----:B------:R-:W-:Y:S02]  /*8f30*/  ISETP.GT.AND P4, PT, R169, RZ, P3 ;  /* 0x000000ffa900720c */ /* 0x000fe40001f84270 */
[----:B------:R-:W-:Y:S02]  /*8f40*/  FMNMX.FTZ R20, R160, R13, !PT ;  /* 0x0000000da0147209 */ /* 0x000fe40007810000 */
[----:B------:R-:W-:Y:S02]  /*8f50*/  ISETP.LT.OR P4, PT, R168, 0x1, P4 ;  /* 0x00000001a800780c */ /* 0x000fe40002781670 */
[----:B------:R-:W-:Y:S02]  /*8f60*/  FMNMX.FTZ R13, R161, R20, !PT ;  /* 0x00000014a10d7209 */ /* 0x000fe40007810000 */
[----:B------:R-:W-:-:S02]  /*8f70*/  ISETP.GT.AND P5, PT, R169, 0x8, P3 ;  /* 0x00000008a900780c */ /* 0x000fc40001fa4270 */
[----:B------:R-:W-:Y:S02]  /*8f80*/  FMNMX.FTZ R20, R164, R13, !PT ;  /* 0x0000000da4147209 */ /* 0x000fe40007810000 */
[----:B------:R-:W-:Y:S02]  /*8f90*/  FSEL R199, R154, -INF , !P4 ;  /* 0xff8000009ac77808 */ /* 0x000fe40006000000 */
        /* <DEDUP_REMOVED lines=18> */
[C---:B------:R-:W-:Y:S01]  /*90c0*/  ISETP.GT.AND P4, PT, R169.reuse, 0x18, P3 ;  /* 0x00000018a900780c */ /* 0x040fe20001f84270 */
[----:B------:R-:W1:Y:S01]  /*90d0*/  SHFL.BFLY PT, R13, R20, 0x2, 0x1f ;  /* 0x0c401f00140d7f89 */ /* 0x000e6200000e0000 */
[C---:B------:R-:W-:Y:S02]  /*90e0*/  ISETP.LT.OR P6, PT, R168.reuse, 0x12, P6 ;  /* 0x00000012a800780c */ /* 0x040fe400037c1670 */
[----:B------:R-:W-:Y:S02]  /*90f0*/  ISETP.GT.AND P5, PT, R169, 0x19, P3 ;  /* 0x00000019a900780c */ /* 0x000fe40001fa4270 */
[----:B------:R-:W-:-:S02]  /*9100*/  ISETP.LT.OR P4, PT, R168, 0x19, P4 ;  /* 0x00000019a800780c */ /* 0x000fc40002781670 */
[----:B------:R-:W-:Y:S02]  /*9110*/  FSEL R163, R163, -INF , !P6 ;  /* 0xff800000a3a37808 */ /* 0x000fe40007000000 */
[----:B------:R-:W-:Y:S02]  /*9120*/  ISETP.LT.OR P5, PT, R168, 0x1a, P5 ;  /* 0x0000001aa800780c */ /* 0x000fe40002fa1670 */
[C---:B------:R-:W-:Y:S02]  /*9130*/  ISETP.GT.AND P6, PT, R169.reuse, 0x20, P3 ;  /* 0x00000020a900780c */ /* 0x040fe40001fc4270 */
[----:B------:R-:W-:Y:S02]  /*9140*/  FSEL R166, R166, -INF , !P4 ;  /* 0xff800000a6a67808 */ /* 0x000fe40006000000 */
[----:B------:R-:W-:Y:S02]  /*9150*/  ISETP.GT.AND P4, PT, R169, 0x21, P3 ;  /* 0x00000021a900780c */ /* 0x000fe40001f84270 */
[----:B------:R-:W-:-:S02]  /*9160*/  FSEL R167, R167, -INF , !P5 ;  /* 0xff800000a7a77808 */ /* 0x000fc40006800000 */
[C---:B------:R-:W-:Y:S02]  /*9170*/  ISETP.LT.OR P6, PT, R168.reuse, 0x21, P6 ;  /* 0x00000021a800780c */ /* 0x040fe400037c1670 */
[----:B------:R-:W-:Y:S02]  /*9180*/  ISETP.GT.AND P5, PT, R169, 0x28, P3 ;  /* 0x00000028a900780c */ /* 0x000fe40001fa4270 */
[----:B------:R-:W-:Y:S02]  /*9190*/  ISETP.LT.OR P4, PT, R168, 0x22, P4 ;  /* 0x00000022a800780c */ /* 0x000fe40002781670 */
[----:B-1----:R-:W-:Y:S02]  /*91a0*/  FMNMX.FTZ R21, R20, R13, !PT ;  /* 0x0000000d14157209 */ /* 0x002fe40007810000 */
[----:B------:R-:W-:Y:S02]  /*91b0*/  FMNMX.FTZ R20, R199, R8, !PT ;  /* 0x00000008c7147209 */ /* 0x000fe40007810000 */
[----:B------:R-:W-:Y:S01]  /*91c0*/  FSEL R154, R170, -INF , !P6 ;  /* 0xff800000aa9a7808 */ /* 0x000fe20007000000 */
[----:B------:R-:W1:Y:S01]  /*91d0*/  SHFL.BFLY PT, R172, R21, 0x1, 0x1f ;  /* 0x0c201f0015ac7f89 */ /* 0x000e6200000e0000 */
[----:B------:R-:W-:-:S02]  /*91e0*/  ISETP.LT.OR P5, PT, R168, 0x29, P5 ;  /* 0x00000029a800780c */ /* 0x000fc40002fa1670 */
[----:B------:R-:W-:Y:S02]  /*91f0*/  FSEL R200, R171, -INF , !P4 ;  /* 0xff800000abc87808 */ /* 0x000fe40006000000 */
[C---:B------:R-:W-:Y:S02]  /*9200*/  ISETP.GT.AND P4, PT, R169.reuse, 0x29, P3 ;  /* 0x00000029a900780c */ /* 0x040fe40001f84270 */
[----:B------:R-:W-:Y:S02]  /*9210*/  FSEL R201, R174, -INF , !P5 ;  /* 0xff800000aec97808 */ /* 0x000fe40006800000 */
[----:B------:R-:W-:Y:S02]  /*9220*/  ISETP.GT.AND P5, PT, R169, 0x30, P3 ;  /* 0x00000030a900780c */ /* 0x000fe40001fa4270 */
[C---:B------:R-:W-:Y:S02]  /*9230*/  ISETP.LT.OR P4, PT, R168.reuse, 0x2a, P4 ;  /* 0x0000002aa800780c */ /* 0x040fe40002781670 */
[----:B------:R-:W-:-:S02]  /*9240*/  ISETP.LT.OR P5, PT, R168, 0x31, P5 ;  /* 0x00000031a800780c */ /* 0x000fc40002fa1670 */
[----:B------:R-:W-:Y:S02]  /*9250*/  @!P1 PRMT R11, RZ, 0x654, R11 ;  /* 0x00000654ff0b9816 */ /* 0x000fe4000000000b */
[----:B------:R-:W-:Y:S02]  /*9260*/  FSEL R202, R178, -INF , !P5 ;  /* 0xff800000b2ca7808 */ /* 0x000fe40006800000 */
[----:B------:R-:W-:-:S04]  /*9270*/  ISETP.GT.AND P5, PT, R169, 0x38, P3 ;  /* 0x00000038a900780c */ /* 0x000fc80001fa4270 */
[----:B------:R-:W-:Y:S02]  /*9280*/  ISETP.LT.OR P5, PT, R168, 0x39, P5 ;  /* 0x00000039a800780c */ /* 0x000fe40002fa1670 */
[----:B-1----:R-:W-:Y:S02]  /*9290*/  FMNMX.FTZ R13, R21, R172, !PT ;  /* 0x000000ac150d7209 */ /* 0x002fe40007810000 */
[----:B------:R-:W-:Y:S02]  /*92a0*/  FMNMX.FTZ R21, R155, R20, !PT ;  /* 0x000000149b157209 */ /* 0x000fe40007810000 */
[C---:B------:R-:W-:Y:S01]  /*92b0*/  FSETP.NEU.FTZ.AND P6, PT, R13.reuse, -INF , PT ;  /* 0xff8000000d00780b */ /* 0x040fe20003fdd000 */
[----:B------:R-:W-:Y:S01]  /*92c0*/  FMUL.FTZ R203, R13, UR7 ;  /* 0x000000070dcb7c20 */ /* 0x000fe20008410000 */
[----:B------:R-:W-:Y:S02]  /*92d0*/  FMNMX.FTZ R20, R158, R21, !PT ;  /* 0x000000159e147209 */ /* 0x000fe40007810000 */
[----:B------:R-:W-:-:S02]  /*92e0*/  FSEL R182, R182, -INF , !P5 ;  /* 0xff800000b6b67808 */ /* 0x000fc40006800000 */
[----:B------:R-:W-:Y:S02]  /*92f0*/  FMNMX.FTZ R21, R159, R20, !PT ;  /* 0x000000149f157209 */ /* 0x000fe40007810000 */
[----:B------:R-:W-:Y:S02]  /*9300*/  FSEL R203, R203, RZ, P6 ;  /* 0x000000ffcbcb7208 */ /* 0x000fe40003000000 */
[----:B------:R-:W-:-:S03]  /*9310*/  FMNMX.FTZ R20, R162, R21, !PT ;  /* 0x00000015a2147209 */ /* 0x000fc60007810000 */
[--C-:B------:R-:W-:Y:S01]  /*9320*/  FFMA.FTZ R171, R198, UR7, -R203.reuse ;  /* 0x00000007c6ab7c23 */ /* 0x100fe200080108cb */
[----:B------:R-:W-:Y:S01]  /*9330*/  FMNMX.FTZ R21, R163, R20, !PT ;  /* 0x00000014a3157209 */ /* 0x000fe20007810000 */
[--C-:B------:R-:W-:Y:S01]  /*9340*/  FFMA.FTZ R174, R156, UR7, -R203.reuse ;  /* 0x000000079cae7c23 */ /* 0x100fe200080108cb */
        /* <DEDUP_REMOVED lines=8> */
[----:B------:R-:W-:Y:S01]  /*93d0*/  ISETP.GT.AND P3, PT, R169, 0x39, P3 ;  /* 0x00000039a900780c */ /* 0x000fe20001f64270 */
[----:B------:R1:W-:Y:S01]  /*93e0*/  MUFU.EX2 R20, R171 ;  /* 0x000000ab00147308 */ /* 0x0003e20000000800 */
[----:B------:R-:W-:Y:S01]  /*93f0*/  FMNMX.FTZ R21, R154, R21, !PT ;  /* 0x000000159a157209 */ /* 0x000fe20007810000 */
[--C-:B------:R-:W-:Y:S01]  /*9400*/  FFMA.FTZ R173, R157, UR7, -R203.reuse ;  /* 0x000000079dad7c23 */ /* 0x100fe200080108cb */
[----:B------:R-:W-:Y:S01]  /*9410*/  ISETP.LT.OR P4, PT, R168, 0x32, P4 ;  /* 0x00000032a800780c */ /* 0x000fe20002781670 */
[--C-:B------:R-:W-:Y:S01]  /*9420*/  FFMA.FTZ R176, R176, UR7, -R203.reuse ;  /* 0x00000007b0b07c23 */ /* 0x100fe200080108cb */
[----:B------:R-:W-:Y:S01]  /*9430*/  FMNMX.FTZ R170, R200, R21, !PT ;  /* 0x00000015c8aa7209 */ /* 0x000fe20007810000 */
[--C-:B------:R-:W-:Y:S01]  /*9440*/  FFMA.FTZ R177, R177, UR7, -R203.reuse ;  /* 0x00000007b1b17c23 */ /* 0x100fe200080108cb */
[----:B------:R-:W-:Y:S01]  /*9450*/  ISETP.LT.OR P3, PT, R168, 0x3a, P3 ;  /* 0x0000003aa800780c */ /* 0x000fe20001f61670 */
[--C-:B------:R-:W-:Y:S01]  /*9460*/  FFMA.FTZ R168, R196, UR7, -R203.reuse ;  /* 0x00000007c4a87c23 */ /* 0x100fe200080108cb */
[----:B------:R-:W-:Y:S01]  /*9470*/  FMNMX.FTZ R21, R201, R170, !PT ;  /* 0x000000aac9157209 */ /* 0x000fe20007810000 */
[--C-:B-1----:R-:W-:Y:S01]  /*9480*/  FFMA.FTZ R171, R197, UR7, -R203.reuse ;  /* 0x00000007c5ab7c23 */ /* 0x102fe200080108cb */
[----:B------:R-:W-:Y:S01]  /*9490*/  FSEL R197, R179, -INF , !P4 ;  /* 0xff800000b3c57808 */ /* 0x000fe20006000000 */
[--C-:B------:R-:W-:Y:S01]  /*94a0*/  FFMA.FTZ R179, R180, UR7, -R203.reuse ;  /* 0x00000007b4b37c23 */ /* 0x100fe200080108cb */
[----:B------:R-:W-:Y:S01]  /*94b0*/  FMNMX.FTZ R169, R198, R21, !PT ;  /* 0x00000015c6a97209 */ /* 0x000fe20007810000 */
[----:B------:R-:W-:Y:S01]  /*94c0*/  FFMA.FTZ R196, R181, UR7, -R203 ;  /* 0x00000007b5c47c23 */ /* 0x000fe200080108cb */
[----:B------:R-:W-:Y:S01]  /*94d0*/  FSEL R183, R183, -INF , !P3 ;  /* 0xff800000b7b77808 */ /* 0x000fe20005800000 */
[----:B------:R1:W-:Y:S01]  /*94e0*/  MUFU.EX2 R21, R171 ;  /* 0x000000ab00157308 */ /* 0x0003e20000000800 */
[----:B------:R-:W-:-:S02]  /*94f0*/  FMNMX.FTZ R170, R202, R169, !PT ;  /* 0x000000a9caaa7209 */ /* 0x000fc40007810000 */
[----:B------:R-:W-:Y:S02]  /*9500*/  FSEL R152, R13, RZ, P6 ;  /* 0x000000ff0d987208 */ /* 0x000fe40003000000 */
[----:B------:R-:W-:-:S03]  /*9510*/  FMNMX.FTZ R169, R197, R170, !PT ;  /* 0x000000aac5a97209 */ /* 0x000fc60007810000 */
[----:B------:R-:W-:Y:S01]  /*9520*/  FADD.FTZ R152, -R152, R7 ;  /* 0x0000000798987221 */ /* 0x000fe20000010100 */
[----:B------:R-:W-:Y:S01]  /*9530*/  FMNMX.FTZ R170, R182, R169, !PT ;  /* 0x000000a9b6aa7209 */ /* 0x000fe20007810000 */
[--C-:B------:R-:W-:Y:S01]  /*9540*/  FFMA.FTZ R169, R160, UR7, -R203.reuse ;  /* 0x00000007a0a97c23 */ /* 0x100fe200080108cb */
[--C-:B-1----:R-:W-:Y:S01]  /*9550*/  FFMA.FTZ R171, R164, UR7, -R203.reuse ;  /* 0x00000007a4ab7c23 */ /* 0x102fe200080108cb */
[----:B------:R-:W-:Y:S01]  /*9560*/  FMUL.FTZ R7, R152, UR7 ;  /* 0x0000000798077c20 */ /* 0x000fe20008410000 */
[----:B------:R-:W-:Y:S01]  /*9570*/  FMNMX.FTZ R160, R183, R170, !PT ;  /* 0x000000aab7a07209 */ /* 0x000fe20007810000 */
[----:B------:R-:W-:Y:S01]  /*9580*/  FFMA.FTZ R170, R161, UR7, -R203 ;  /* 0x00000007a1aa7c23 */ /* 0x000fe200080108cb */
[----:B------:R-:W-:Y:S01]  /*9590*/  MUFU.EX2 R15, R15 ;  /* 0x0000000f000f7308 */ /* 0x000fe20000000800 */
[----:B------:R-:W-:Y:S02]  /*95a0*/  LEA R203, R12, R19, 0xc ;  /* 0x000000130ccb7211 */ /* 0x000fe400078e60ff */
[----:B------:R-:W1:Y:S02]  /*95b0*/  SHFL.BFLY PT, R161, R160, 0x2, 0x1f ;  /* 0x0c401f00a0a17f89 */ /* 0x000e6400000e0000 */
[C---:B------:R-:W-:Y:S01]  /*95c0*/  R2UR UR10, R203.reuse ;  /* 0x00000000cb0a72ca */ /* 0x040fe200000e0000 */
[----:B------:R-:W-:-:S02]  /*95d0*/  VIADD R210, R203, 0x80 ;  /* 0x00000080cbd27836 */ /* 0x000fc40000000000 */
[----:B------:R-:W2:Y:S08]  /*95e0*/  MUFU.EX2 R7, R7 ;  /* 0x0000000700077308 */ /* 0x000eb00000000800 */
[----:B------:R-:W-:Y:S08]  /*95f0*/  MUFU.EX2 R168, R168 ;  /* 0x000000a800a87308 */ /* 0x000ff00000000800 */
[----:B------:R-:W-:Y:S01]  /*9600*/  MUFU.EX2 R169, R169 ;  /* 0x000000a900a97308 */ /* 0x000fe20000000800 */
[-C--:B--2---:R-:W-:Y:S01]  /*9610*/  FMUL.FTZ R24, R24, R7.reuse ;  /* 0x0000000718187220 */ /* 0x084fe20000410000 */
[----:B------:R-:W-:Y:S01]  /*9620*/  FMUL.FTZ R25, R25, R7 ;  /* 0x0000000719197220 */ /* 0x000fe20000410000 */
[----:B-1----:R-:W-:Y:S01]  /*9630*/  FMNMX.FTZ R161, R160, R161, !PT ;  /* 0x000000a1a0a17209 */ /* 0x002fe20007810000 */
[-C--:B------:R-:W-:Y:S01]  /*9640*/  FMUL.FTZ R28, R28, R7.reuse ;  /* 0x000000071c1c7220 */ /* 0x080fe20000410000 */
[-C--:B------:R-:W-:Y:S01]  /*9650*/  FMUL.FTZ R29, R29, R7.reuse ;  /* 0x000000071d1d7220 */ /* 0x080fe20000410000 */
[-C--:B------:R-:W-:Y:S01]  /*9660*/  FMUL.FTZ R32, R32, R7.reuse ;  /* 0x0000000720207220 */ /* 0x080fe20000410000 */
[-C--:B------:R-:W-:Y:S01]  /*9670*/  FMUL.FTZ R33, R33, R7.reuse ;  /* 0x0000000721217220 */ /* 0x080fe20000410000 */
[----:B------:R-:W1:Y:S01]  /*9680*/  SHFL.BFLY PT, R156, R161, 0x1, 0x1f ;  /* 0x0c201f00a19c7f89 */ /* 0x000e6200000e0000 */
        /* <DEDUP_REMOVED lines=22> */
[----:B------:R-:W-:Y:S01]  /*97f0*/  FMUL.FTZ R73, R73, R7 ;  /* 0x0000000749497220 */ /* 0x000fe20000410000 */
[----:B-1----:R-:W-:Y:S01]  /*9800*/  FMNMX.FTZ R180, R161, R156, !PT ;  /* 0x0000009ca1b47209 */ /* 0x002fe20007810000 */
[----:B------:R-:W-:Y:S01]  /*9810*/  MUFU.EX2 R173, R173 ;  /* 0x000000ad00ad7308 */ /* 0x000fe20000000800 */
[----:B--2---:R-:W-:Y:S01]  /*9820*/  F2FP.F16.F32.PACK_AB R156, R170, R169 ;  /* 0x000000a9aa9c723e */ /* 0x004fe200000000ff */
[-C--:B------:R-:W-:Y:S01]  /*9830*/  FMUL.FTZ R76, R76, R7.reuse ;  /* 0x000000074c4c7220 */ /* 0x080fe20000410000 */
[C---:B------:R-:W-:Y:S01]  /*9840*/  FSETP.NEU.FTZ.AND P3, PT, R180.reuse, -INF , PT ;  /* 0xff800000b400780b */ /* 0x040fe20003f7d000 */
[----:B------:R-:W-:Y:S01]  /*9850*/  FMUL.FTZ R153, R180, UR7 ;  /* 0x00000007b4997c20 */ /* 0x000fe20008410000 */
[-C--:B------:R-:W-:Y:S01]  /*9860*/  FMUL.FTZ R77, R77, R7.reuse ;  /* 0x000000074d4d7220 */ /* 0x080fe20000410000 */
[-C--:B------:R-:W-:Y:S01]  /*9870*/  FMUL.FTZ R80, R80, R7.reuse ;  /* 0x0000000750507220 */ /* 0x080fe20000410000 */
[-C--:B------:R-:W-:Y:S01]  /*9880*/  FMUL.FTZ R81, R81, R7.reuse ;  /* 0x0000000751517220 */ /* 0x080fe20000410000 */
[----:B------:R-:W1:Y:S01]  /*9890*/  MUFU.EX2 R174, R174 ;  /* 0x000000ae00ae7308 */ /* 0x000e620000000800 */
[----:B------:R-:W-:Y:S01]  /*98a0*/  FSEL R152, R153, RZ, P3 ;  /* 0x000000ff99987208 */ /* 0x000fe20001800000 */
[-C--:B------:R-:W-:Y:S01]  /*98b0*/  FMUL.FTZ R84, R84, R7.reuse ;  /* 0x0000000754547220 */ /* 0x080fe20000410000 */
[----:B------:R-:W-:Y:S01]  /*98c0*/  FSEL R153, R180, RZ, P3 ;  /* 0x000000ffb4997208 */ /* 0x000fe20001800000 */
[-C--:B------:R-:W-:Y:S01]  /*98d0*/  FMUL.FTZ R85, R85, R7.reuse ;  /* 0x0000000755557220 */ /* 0x080fe20000410000 */
[----:B------:R-:W-:Y:S01]  /*98e0*/  FMUL.FTZ R88, R88, R7 ;  /* 0x0000000758587220 */ /* 0x000fe20000410000 */
[----:B------:R-:W-:Y:S01]  /*98f0*/  FFMA.FTZ R204, R155, UR7, -R152 ;  /* 0x000000079bcc7c23 */ /* 0x000fe20008010898 */
[----:B------:R-:W-:-:S02]  /*9900*/  IMAD.MOV R155, RZ, RZ, -R23 ;  /* 0x000000ffff9b7224 */ /* 0x000fc400078e0a17 */
[----:B------:R-:W-:Y:S01]  /*9910*/  FADD.FTZ R153, -R153, R8 ;  /* 0x0000000899997221 */ /* 0x000fe20000010100 */
[--C-:B------:R-:W-:Y:S01]  /*9920*/  FFMA.FTZ R159, R159, UR7, -R152.reuse ;  /* 0x000000079f9f7c23 */ /* 0x100fe20008010898 */
[--C-:B------:R-:W-:Y:S01]  /*9930*/  FFMA.FTZ R181, R199, UR7, -R152.reuse ;  /* 0x00000007c7b57c23 */ /* 0x100fe20008010898 */
[--C-:B------:R-:W-:Y:S01]  /*9940*/  FFMA.FTZ R199, R158, UR7, -R152.reuse ;  /* 0x000000079ec77c23 */ /* 0x100fe20008010898 */
[----:B------:R-:W-:Y:S01]  /*9950*/  ISETP.NE.AND P3, PT, R18, R155, PT ;  /* 0x0000009b1200720c */ /* 0x000fe20003f65270 */
[----:B------:R-:W-:Y:S01]  /*9960*/  FMUL.FTZ R153, R153, UR7 ;  /* 0x0000000799997c20 */ /* 0x000fe20008410000 */
        /* <DEDUP_REMOVED lines=8> */
[----:B------:R4:W5:Y:S01]  /*99f0*/  MUFU.EX2 R206, R153 ;  /* 0x0000009900ce7308 */ /* 0x0009620000000800 */
[--C-:B--2---:R-:W-:Y:S01]  /*9a00*/  FFMA.FTZ R159, R198, UR7, -R152.reuse ;  /* 0x00000007c69f7c23 */ /* 0x104fe20008010898 */
[----:B------:R-:W-:Y:S01]  /*9a10*/  FFMA.FTZ R198, R202, UR7, -R152 ;  /* 0x00000007cac67c23 */ /* 0x000fe20008010898 */
[----:B------:R-:W-:-:S02]  /*9a20*/  @!P3 IMAD R16, R16, 0x40, R22 ;  /* 0x000000401010b824 */ /* 0x000fc400078e0216 */
[--C-:B------:R-:W-:Y:S01]  /*9a30*/  FFMA.FTZ R157, R154, UR7, -R152.reuse ;  /* 0x000000079a9d7c23 */ /* 0x100fe20008010898 */
[--C-:B------:R-:W-:Y:S01]  /*9a40*/  FFMA.FTZ R161, R182, UR7, -R152.reuse ;  /* 0x00000007b6a17c23 */ /* 0x100fe20008010898 */
[----:B------:R-:W-:Y:S01]  /*9a50*/  F2FP.F16.F32.PACK_AB R154, R168, R21 ;  /* 0x00000015a89a723e */ /* 0x000fe200000000ff */
[-C--:B------:R-:W-:Y:S01]  /*9a60*/  FMUL.FTZ R89, R89, R7.reuse ;  /* 0x0000000759597220 */ /* 0x080fe20000410000 */
[----:B------:R-:W-:Y:S01]  /*9a70*/  @!P3 LEA R155, R16, UR36, 0x2 ;  /* 0x00000024109bbc11 */ /* 0x000fe2000f8e10ff */
[----:B----4-:R-:W-:Y:S01]  /*9a80*/  FFMA.FTZ R153, R201, UR7, -R152 ;  /* 0x00000007c9997c23 */ /* 0x010fe20008010898 */
[----:B------:R-:W-:Y:S01]  /*9a90*/  MUFU.EX2 R181, R181 ;  /* 0x000000b500b57308 */ /* 0x000fe20000000800 */
[----:B------:R-:W-:Y:S01]  /*9aa0*/  F2FP.F16.F32.PACK_AB R152, R15, R20 ;  /* 0x000000140f98723e */ /* 0x000fe200000000ff */
[----:B------:R-:W-:Y:S01]  /*9ab0*/  FMUL.FTZ R92, R92, R7 ;  /* 0x000000075c5c7220 */ /* 0x000fe20000410000 */
[----:B------:R-:W-:Y:S01]  /*9ac0*/  @!P3 STS [R155+0x38400], R7 ;  /* 0x038400079b00b388 */ /* 0x000fe20000000800 */
[----:B---3--:R-:W-:Y:S01]  /*9ad0*/  F2FP.F16.F32.PACK_AB R158, R172, R171 ;  /* 0x000000abac9e723e */ /* 0x008fe200000000ff */
[----:B------:R-:W-:Y:S01]  /*9ae0*/  FMUL.FTZ R93, R93, R7 ;  /* 0x000000075d5d7220 */ /* 0x000fe20000410000 */
[----:B-1----:R-:W-:Y:S01]  /*9af0*/  F2FP.F16.F32.PACK_AB R160, R174, R173 ;  /* 0x000000adaea0723e */ /* 0x002fe200000000ff */
[----:B-----5:R1:W-:Y:S01]  /*9b00*/  @!P3 STS [R155+0x38420], R206 ;  /* 0x038420ce9b00b388 */ /* 0x0203e20000000800 */
        /* <DEDUP_REMOVED lines=23> */
[----:B------:R-:W-:Y:S01]  /*9c80*/  FMUL.FTZ R136, R136, R7 ;  /* 0x0000000788887220 */ /* 0x000fe20000410000 */
        /* <DEDUP_REMOVED lines=51> */
[----:B-1----:R-:W-:Y:S01]  /*9fc0*/  F2FP.F16.F32.PACK_AB R162, R178, R175 ;  /* 0x000000afb2a2723e */ /* 0x002fe200000000ff */
        /* <DEDUP_REMOVED lines=21> */
[----:B--2---:R-:W-:Y:S01]  /*a120*/  F2FP.F16.F32.PACK_AB R159, R208, R209 ;  /* 0x000000d1d09f723e */ /* 0x004fe200000000ff */
[-C--:B------:R-:W-:Y:S01]  /*a130*/  FMUL.FTZ R127, R127, R206.reuse ;  /* 0x000000ce7f7f7220 */ /* 0x080fe20000410000 */
[-C--:B------:R-:W-:Y:S01]  /*a140*/  FMUL.FTZ R130, R130, R206.reuse ;  /* 0x000000ce82827220 */ /* 0x080fe20000410000 */
[-C--:B------:R-:W-:Y:S01]  /*a150*/  FMUL.FTZ R131, R131, R206.reuse ;  /* 0x000000ce83837220 */ /* 0x080fe20000410000 */
[-C--:B------:R-:W-:Y:S01]  /*a160*/  FMUL.FTZ R134, R134, R206.reuse ;  /* 0x000000ce86867220 */ /* 0x080fe20000410000 */
[-C--:B------:R-:W-:Y:S01]  /*a170*/  FMUL.FTZ R135, R135, R206.reuse ;  /* 0x000000ce87877220 */ /* 0x080fe20000410000 */
[----:B------:R-:W-:Y:S01]  /*a180*/  FMUL.FTZ R138, R138, R206 ;  /* 0x000000ce8a8a7220 */ /* 0x000fe20000410000 */
[----:B------:R-:W1:Y:S01]  /*a190*/  MUFU.EX2 R177, R177 ;  /* 0x000000b100b17308 */ /* 0x000e620000000800 */
[----:B---3--:R-:W-:Y:S01]  /*a1a0*/  F2FP.F16.F32.PACK_AB R163, R197, R182 ;  /* 0x000000b6c5a3723e */ /* 0x008fe200000000ff */
        /* <DEDUP_REMOVED lines=9> */
[----:B------:R-:W-:Y:S01]  /*a240*/  FFMA.FTZ R20, R7, R5, R20 ;  /* 0x0000000507147223 */ /* 0x000fe20000010014 */
[----:B------:R-:W-:Y:S01]  /*a250*/  FFMA.FTZ R181, R206, R6, R181 ;  /* 0x00000006ceb57223 */ /* 0x000fe200000100b5 */
[----:B------:R-:W-:Y:S01]  /*a260*/  ISETP.GT.AND P3, PT, R9, R14, PT ;  /* 0x0000000e0900720c */ /* 0x000fe20003f64270 */
[----:B------:R2:W-:Y:S01]  /*a270*/  STSM.16.M88.4 [R187], R156 ;  /* 0x0000009cbb007844 */ /* 0x0005e20000000200 */
[----:B------:R-:W-:Y:S01]  /*a280*/  FADD.FTZ R20, R15, R20 ;  /* 0x000000140f147221 */ /* 0x000fe20000010000 */
[----:B------:R-:W3:Y:S01]  /*a290*/  MUFU.EX2 R196, R196 ;  /* 0x000000c400c47308 */ /* 0x000ee20000000800 */
[----:B-1----:R-:W-:Y:S01]  /*a2a0*/  F2FP.F16.F32.PACK_AB R164, R177, R176 ;  /* 0x000000b0b1a4723e */ /* 0x002fe200000000ff */
[----:B------:R-:W-:Y:S01]  /*a2b0*/  FADD.FTZ R204, R204, R181 ;  /* 0x000000b5cccc7221 */ /* 0x000fe20000010000 */
[----:B------:R-:W-:Y:S01]  /*a2c0*/  FADD.FTZ R21, R21, R20 ;  /* 0x0000001415157221 */ /* 0x000fe20000010000 */
[----:B------:R-:W-:-:S02]  /*a2d0*/  IMAD.MOV.U32 R7, RZ, RZ, R13 ;  /* 0x000000ffff077224 */ /* 0x000fc400078e000d */
[----:B------:R-:W-:Y:S01]  /*a2e0*/  FADD.FTZ R199, R199, R204 ;  /* 0x000000ccc7c77221 */ /* 0x000fe20000010000 */
[----:B------:R-:W-:Y:S01]  /*a2f0*/  FADD.FTZ R168, R168, R21 ;  /* 0x00000015a8a87221 */ /* 0x000fe20000010000 */
[----:B------:R-:W-:Y:S02]  /*a300*/  MUFU.EX2 R198, R198 ;  /* 0x000000c600c67308 */ /* 0x000fe40000000800 */
[----:B------:R-:W-:Y:S01]  /*a310*/  FADD.FTZ R199, R8, R199 ;  /* 0x000000c708c77221 */ /* 0x000fe20000010000 */
[----:B------:R-:W-:Y:S01]  /*a320*/  FADD.FTZ R169, R169, R168 ;  /* 0x000000a8a9a97221 */ /* 0x000fe20000010000 */
[----:B------:R-:W-:Y:S02]  /*a330*/  IMAD.MOV.U32 R8, RZ, RZ, R180 ;  /* 0x000000ffff087224 */ /* 0x000fe400078e00b4 */
        /* <DEDUP_REMOVED lines=8> */
[----:B------:R3:W-:Y:S01]  /*a3c0*/  MUFU.EX2 R200, R161 ;  /* 0x000000a100c87308 */ /* 0x0007e20000000800 */
[----:B------:R-:W-:Y:S02]  /*a3d0*/  IMAD.MOV.U32 R16, RZ, RZ, R12 ;  /* 0x000000ffff107224 */ /* 0x000fe400078e000c */
[----:B------:R-:W-:Y:S01]  /*a3e0*/  FADD.FTZ R209, R208, R209 ;  /* 0x000000d1d0d17221 */ /* 0x000fe20000010000 */
[----:B------:R-:W-:-:S04]  /*a3f0*/  FADD.FTZ R173, R173, R172 ;  /* 0x000000acadad7221 */ /* 0x000fc80000010000 */
[----:B------:R-:W-:Y:S01]  /*a400*/  FADD.FTZ R174, R174, R173 ;  /* 0x000000adaeae7221 */ /* 0x000fe20000010000 */
[----:B------:R-:W4:Y:S01]  /*a410*/  MUFU.EX2 R207, R207 ;  /* 0x000000cf00cf7308 */ /* 0x000f220000000800 */
[----:B---3--:R-:W-:Y:S01]  /*a420*/  F2FP.F16.F32.PACK_AB R161, R183, R202 ;  /* 0x000000cab7a1723e */ /* 0x008fe200000000ff */
[----:B------:R-:W-:Y:S01]  /*a430*/  FADD.FTZ R202, R202, R209 ;  /* 0x000000d1caca7221 */ /* 0x000fe20000010000 */
[----:B-1----:R-:W-:Y:S01]  /*a440*/  F2FP.F16.F32.PACK_AB R165, R205, R198 ;  /* 0x000000c6cda5723e */ /* 0x002fe200000000ff */
[----:B------:R-:W-:Y:S02]  /*a450*/  FADD.FTZ R175, R175, R174 ;  /* 0x000000aeafaf7221 */ /* 0x000fe40000010000 */
[----:B------:R2:W-:Y:S01]  /*a460*/  STSM.16.M88.4 [R185], R160 ;  /* 0x000000a0b9007844 */ /* 0x0005e20000000200 */
[----:B------:R-:W-:Y:S01]  /*a470*/  FADD.FTZ R183, R183, R202 ;  /* 0x000000cab7b77221 */ /* 0x000fe20000010000 */
[----:B------:R-:W-:-:S03]  /*a480*/  FADD.FTZ R175, R178, R175 ;  /* 0x000000afb2af7221 */ /* 0x000fc60000010000 */
[----:B------:R-:W-:Y:S01]  /*a490*/  FADD.FTZ R182, R182, R183 ;  /* 0x000000b7b6b67221 */ /* 0x000fe20000010000 */
[----:B------:R-:W-:-:S03]  /*a4a0*/  FADD.FTZ R176, R176, R175 ;  /* 0x000000afb0b07221 */ /* 0x000fc60000010000 */
[----:B------:R-:W-:Y:S01]  /*a4b0*/  FADD.FTZ R197, R197, R182 ;  /* 0x000000b6c5c57221 */ /* 0x000fe20000010000 */
[----:B------:R-:W-:Y:S01]  /*a4c0*/  FADD.FTZ R176, R177, R176 ;  /* 0x000000b0b1b07221 */ /* 0x000fe20000010000 */
[----:B----4-:R-:W-:Y:S02]  /*a4d0*/  F2FP.F16.F32.PACK_AB R167, R207, R200 ;  /* 0x000000c8cfa7723e */ /* 0x010fe400000000ff */
[----:B------:R-:W-:Y:S01]  /*a4e0*/  FADD.FTZ R198, R198, R197 ;  /* 0x000000c5c6c67221 */ /* 0x000fe20000010000 */
[----:B------:R-:W-:Y:S02]  /*a4f0*/  FADD.FTZ R5, R179, R176 ;  /* 0x000000b0b3057221 */ /* 0x000fe40000010000 */
[----:B------:R2:W-:Y:S01]  /*a500*/  STSM.16.M88.4 [R186], R164 ;  /* 0x000000a4ba007844 */ /* 0x0005e20000000200 */
[----:B------:R-:W-:Y:S01]  /*a510*/  WARPGROUP.ARRIVE ;  /* 0x00000000000079c5 */ /* 0x000fe20000000000 */
[----:B------:R-:W-:Y:S01]  /*a520*/  FADD.FTZ R205, R205, R198 ;  /* 0x000000c6cdcd7221 */ /* 0x000fe20000010000 */
[----:B------:R-:W-:-:S03]  /*a530*/  FADD.FTZ R5, R196, R5 ;  /* 0x00000005c4057221 */ /* 0x000fc60000010000 */
[----:B------:R-:W-:Y:S01]  /*a540*/  FADD.FTZ R6, R200, R205 ;  /* 0x000000cdc8067221 */ /* 0x000fe20000010000 */
[----:B------:R-:W-:Y:S01]  /*a550*/  HGMMA.64x256x16.F32 R24, R152, gdesc[UR8].tnspB, R24, gsb0 ;  /* 0x43e0000898187df0 */ /* 0x000fe20008000818 */
[----:B------:R-:W-:Y:S01]  /*a560*/  R2UR UR10, R210 ;  /* 0x00000000d20a72ca */ /* 0x000fe200000e0000 */
[----:B------:R-:W-:Y:S01]  /*a570*/  UMOV UR11, 0x40000040 ;  /* 0x40000040000b7882 */ /* 0x000fe20000000000 */
[----:B------:R-:W-:Y:S02]  /*a580*/  VIADD R210, R203, 0x100 ;  /* 0x00000100cbd27836 */ /* 0x000fe40000000000 */
[----:B------:R-:W-:Y:S01]  /*a590*/  FADD.FTZ R6, R207, R6 ;  /* 0x00000006cf067221 */ /* 0x000fe20000010000 */
[----:B------:R-:W-:Y:S01]  /*a5a0*/  VIADD R203, R203, 0x180 ;  /* 0x00000180cbcb7836 */ /* 0x000fe20000000000 */
[----:B------:R-:W-:Y:S02]  /*a5b0*/  WARPGROUP.DEPBAR.LE gsb0, 0x0 ;  /* 0x00008000000079c5 */ /* 0x000fe40000010000 */
[----:B------:R-:W-:-:S15]  /*a5c0*/  WARPGROUP.ARRIVE ;  /* 0x00000000000079c5 */ /* 0x000fde0000000000 */
[----:B------:R-:W-:-:S04]  /*a5d0*/  NOP ;  /* 0x0000000000007918 */ /* 0x000fc80000000000 */
        /* <DEDUP_REMOVED lines=23> */
[----:B-1----:R-:W-:-:S04]  /*a750*/  VIADD R11, R9, 0xffffffff ;  /* 0xffffffff090b7836 */ /* 0x002fc80000000000 */
[----:B------:R-:W-:Y:S01]  /*a760*/  IMAD.MOV.U32 R9, RZ, RZ, R11 ;  /* 0x000000ffff097224 */ /* 0x000fe200078e000b */
[----:B--2---:R-:W-:Y:S06]  /*a770*/  @P3 BRA `(.L_x_4204) ;  /* 0xffffffc800043947 */ /* 0x004fec000383ffff */
[----:B------:R-:W-:Y:S02]  /*a780*/  IMAD.MOV.U32 R8, RZ, RZ, R180 ;  /* 0x000000ffff087224 */ /* 0x000fe400078e00b4 */
[----:B------:R-:W-:Y:S02]  /*a790*/  IMAD.MOV.U32 R7, RZ, RZ, R13 ;  /* 0x000000ffff077224 */ /* 0x000fe400078e000d */
[----:B------:R-:W-:Y:S02]  /*a7a0*/  IMAD.MOV.U32 R16, RZ, RZ, R12 ;  /* 0x000000ffff107224 */ /* 0x000fe400078e000c */
[----:B------:R-:W-:-:S07]  /*a7b0*/  IMAD.MOV.U32 R9, RZ, RZ, R11 ;  /* 0x000000ffff097224 */ /* 0x000fce00078e000b */
.L_x_4187:
        /* <DEDUP_REMOVED lines=15> */
.L_x_4206:
[----:B------:R-:W-:-:S11]  /*a8b0*/  UISETP.NE.AND UP0, UPT, UR10, 0x1, UPT ;  /* 0x000000010a00788c */ /* 0x000fd6000bf05270 */
[----:B------:R-:W-:Y:S02]  /*a8c0*/  @UP0 ULDC.64 UR14, c[0x0][0xae0] ;  /* 0x0002b800000e0ab9 */ /* 0x000fe40000000a00 */
[----:B------:R-:W-:-:S04]  /*a8d0*/  UIMAD.WIDE.U32 UR4, UR40, UR14, URZ ;  /* 0x0000000e280472a5 */ /* 0x000fc8000f8e003f */
[----:B------:R-:W-:-:S12]  /*a8e0*/  @UP0 USHF.R.U32.HI UR40, URZ, UR15, UR5 ;  /* 0x0000000f3f280299 */ /* 0x000fd80008011605 */
.L_x_4207:
[----:B------:R-:W-:-:S04]  /*a8f0*/  UIMAD UR40, UR40, UR10, URZ ;  /* 0x0000000a282872a4 */ /* 0x000fc8000f8e023f */
[----:B------:R-:W-:-:S04]  /*a900*/  UISETP.LT.AND UP0, UPT, UR6, UR40, UPT ;  /* 0x000000280600728c */ /* 0x000fc8000bf01270 */
[----:B------:R-:W-:-:S12]  /*a910*/  USEL UR6, UR6, UR40, !UP0 ;  /* 0x0000002806067287 */ /* 0x000fd8000c000000 */
.L_x_4205:
        /* <DEDUP_REMOVED lines=8> */
[----:B------:R-:W-:Y:S02]  /*a9a0*/  IMAD.MOV.U32 R201, RZ, RZ, R8 ;  /* 0x000000ffffc97224 */ /* 0x000fe400078e0008 */
[----:B------:R-:W-:Y:S02]  /*a9b0*/  IMAD.MOV.U32 R12, RZ, RZ, R7 ;  /* 0x000000ffff0c7224 */ /* 0x000fe400078e0007 */
[----:B------:R-:W-:Y:S02]  /*a9c0*/  IMAD.MOV.U32 R11, RZ, RZ, R9 ;  /* 0x000000ffff0b7224 */ /* 0x000fe400078e0009 */
[----:B------:R-:W-:-:S07]  /*a9d0*/  IMAD.MOV.U32 R199, RZ, RZ, R16 ;  /* 0x000000ffffc77224 */ /* 0x000fce00078e0010 */
.L_x_4217:
[----:B------:R-:W-:Y:S01]  /*a9e0*/  VIADD R16, R199, 0x1 ;  /* 0x00000001c7107836 */ /* 0x000fe20000000000 */
[C---:B------:R-:W-:Y:S01]  /*a9f0*/  ISETP.GT.AND P2, PT, R11.reuse, UR4, PT ;  /* 0x000000040b007c0c */ /* 0x040fe2000bf44270 */
[----:B------:R-:W-:-:S03]  /*aa00*/  VIADD R11, R11, 0xffffffff ;  /* 0xffffffff0b0b7836 */ /* 0x000fc60000000000 */
[----:B------:R-:W-:-:S04]  /*aa10*/  ISETP.NE.AND P3, PT, R16, 0x2, PT ;  /* 0x000000021000780c */ /* 0x000fc80003f65270 */
[----:B------:R-:W-:Y:S02]  /*aa20*/  SEL R8, RZ, 0x1, P3 ;  /* 0x00000001ff087807 */ /* 0x000fe40001800000 */
[----:B------:R-:W-:Y:S02]  /*aa30*/  SEL R16, R16, RZ, P3 ;  /* 0x000000ff10107207 */ /* 0x000fe40001800000 */
[----:B------:R-:W-:Y:S01]  /*aa40*/  LOP3.LUT R17, R17, R8, RZ, 0x3c, !PT ;  /* 0x0000000811117212 */ /* 0x000fe200078e3cff */
[----:B-1----:R-:W-:Y:S06]  /*aa50*/  @!P0 BRA `(.L_x_4209) ;  /* 0x0000000000048947 */ /* 0x002fec0003800000 */
[----:B------:R-:W-:Y:S01]  /*aa60*/  BPT.TRAP 0x1 ;  /* 0x000000040000795c */ /* 0x000fe20000300000 */
.L_x_4209:
[----:B------:R-:W-:Y:S02]  /*aa70*/  LEA R9, R16, UR36, 0x3 ;  /* 0x0000002410097c11 */ /* 0x000fe4000f8e18ff */
[----:B------:R-:W-:-:S04]  /*aa80*/  SHF.L.U32 R8, R17, 0x1f, RZ ;  /* 0x0000001f11087819 */ /* 0x000fc800000006ff */
[----:B------:R1:W2:Y:S01]  /*aa90*/  SYNCS.PHASECHK.TRANS64.TRYWAIT P3, [R9+URZ+0x38830], R8 ;  /* 0x03883008090075a7 */ /* 0x0002a2000806017f */
[----:B------:R-:W-:Y:S05]  /*aaa0*/  @!P0 BRA `(.L_x_4210) ;  /* 0x0000000000048947 */ /* 0x000fea0003800000 */
[----:B------:R-:W-:Y:S01]  /*aab0*/  BPT.TRAP 0x1 ;  /* 0x000000040000795c */ /* 0x000fe20000300000 */
.L_x_4210:
[----:B------:R-:W-:Y:S01]  /*aac0*/  IMAD R7, R16, 0x200, R4 ;  /* 0x0000020010077824 */ /* 0x000fe200078e0204 */
[----:B--2---:R-:W-:Y:S06]  /*aad0*/  @P3 BRA `(.L_x_4211) ;  /* 0x0000000000083947 */ /* 0x004fec0003800000 */
[----:B------:R-:W2:Y:S02]  /*aae0*/  SYNCS.PHASECHK.TRANS64.TRYWAIT P3, [R9+URZ+0x38830], R8 ;  /* 0x03883008090075a7 */ /* 0x000ea4000806017f */
[----:B--2---:R-:W-:Y:S05]  /*aaf0*/  @!P3 BRA `(.L_x_4212) ;  /* 0x000000c000c8b947 */ /* 0x004fea0003800000 */
.L_x_4211:
[----:B------:R-:W-:Y:S01]  /*ab00*/  R2UR UR26, R7 ;  /* 0x00000000071a72ca */ /* 0x000fe200000e0000 */
[----:B------:R-:W-:Y:S01]  /*ab10*/  WARPGROUP.ARRIVE ;  /* 0x00000000000079c5 */ /* 0x000fe20000000000 */
[----:B------:R-:W-:Y:S01]  /*ab20*/  UMOV UR27, 0x40000040 ;  /* 0x40000040001b7882 */ /* 0x000fe20000000000 */
[----:B------:R-:W-:Y:S01]  /*ab30*/  UMOV UR23, 0x40000040 ;  /* 0x4000004000177882 */ /* 0x000fe20000000000 */
[----:B------:R-:W-:Y:S01]  /*ab40*/  UMOV UR19, 0x40000040 ;  /* 0x4000004000137882 */ /* 0x000fe20000000000 */
[----:B------:R-:W-:-:S08]  /*ab50*/  UMOV UR15, 0x40000040 ;  /* 0x40000040000f7882 */ /* 0x000fd00000000000 */
[----:B------:R-:W-:Y:S01]  /*ab60*/  HGMMA.64x64x16.F32 R152, gdesc[UR24], RZ, !UPT, gsb0 ;  /* 0x00e00000189879f0 */ /* 0x000fe2000c0008ff */
[----:B------:R-:W-:Y:S02]  /*ab70*/  UIADD3 UR22, UR26, 0x2, URZ ;  /* 0x000000021a167890 */ /* 0x000fe4000fffe03f */
[----:B------:R-:W-:Y:S02]  /*ab80*/  UIADD3 UR18, UR26, 0x4, URZ ;  /* 0x000000041a127890 */ /* 0x000fe4000fffe03f */
[----:B------:R-:W-:Y:S01]  /*ab90*/  UIADD3 UR14, UR26, 0x6, URZ ;  /* 0x000000061a0e7890 */ /* 0x000fe2000fffe03f */
        /* <DEDUP_REMOVED lines=10> */
[----:B------:R-:W-:Y:S05]  /*ac40*/  @!P0 BRA `(.L_x_4213) ;  /* 0x0000000000048947 */ /* 0x000fea0003800000 */
[----:B------:R-:W-:Y:S01]  /*ac50*/  BPT.TRAP 0x1 ;  /* 0x000000040000795c */ /* 0x000fe20000300000 */
.L_x_4213:
[----:B------:R3:W4:Y:S01]  /*ac60*/  SYNCS.PHASECHK.TRANS64.TRYWAIT P3, [R9+URZ+0x38850], R8 ;  /* 0x03885008090075a7 */ /* 0x000722000806017f */
[----:B------:R-:W-:Y:S05]  /*ac70*/  @!P0 BRA `(.L_x_4214) ;  /* 0x0000000000048947 */ /* 0x000fea0003800000 */
[----:B------:R-:W-:Y:S01]  /*ac80*/  BPT.TRAP 0x1 ;  /* 0x000000040000795c */ /* 0x000fe20000300000 */
.L_x_4214:
[----:B----4-:R-:W-:Y:S05]  /*ac90*/  @P3 BRA `(.L_x_4215) ;  /* 0x0000000000083947 */ /* 0x010fea0003800000 */
[----:B------:R-:W4:Y:S02]  /*aca0*/  SYNCS.PHASECHK.TRANS64.TRYWAIT P3, [R9+URZ+0x38850], R8 ;  /* 0x03885008090075a7 */ /* 0x000f24000806017f */
[----:B----4-:R-:W-:Y:S05]  /*acb0*/  @!P3 BRA `(.L_x_4216) ;  /* 0x000000c0006cb947 */ /* 0x010fea0003800000 */
.L_x_4215:
[----:B------:R-:W-:Y:S01]  /*acc0*/  IMAD R7, R16, 0x1000, R3 ;  /* 0x0000100010077824 */ /* 0x000fe200078e0203 */
[----:B------:R-:W-:Y:S01]  /*acd0*/  WARPGROUP.ARRIVE ;  /* 0x00000000000079c5 */ /* 0x000fe20000000000 */
[----:B------:R-:W-:Y:S01]  /*ace0*/  UMOV UR11, 0x40000040 ;  /* 0x40000040000b7882 */ /* 0x000fe20000000000 */
[C---:B------:R-:W-:Y:S01]  /*acf0*/  VIADD R13, R0.reuse, 0x2 ;  /* 0x00000002000d7836 */ /* 0x040fe20000000000 */
[----:B------:R-:W-:Y:S01]  /*ad00*/  UMOV UR29, 0x40000040 ;  /* 0x40000040001d7882 */ /* 0x000fe20000000000 */
[C---:B------:R-:W-:Y:S01]  /*ad10*/  R2UR UR10, R7.reuse ;  /* 0x00000000070a72ca */ /* 0x040fe200000e0000 */
[----:B-1234-:R-:W-:Y:S01]  /*ad20*/  VIADD R8, R7, 0x2 ;  /* 0x0000000207087836 */ /* 0x01efe20000000000 */
[----:B------:R-:W-:Y:S01]  /*ad30*/  UMOV UR31, 0x40000040 ;  /* 0x40000040001f7882 */ /* 0x000fe20000000000 */
[----:B------:R-:W-:Y:S01]  /*ad40*/  R2UR UR28, R13 ;  /* 0x000000000d1c72ca */ /* 0x000fe200000e0000 */
[----:B------:R-:W-:Y:S01]  /*ad50*/  VIADD R13, R0, 0x4 ;  /* 0x00000004000d7836 */ /* 0x000fe20000000000 */
[----:B------:R-:W1:Y:S01]  /*ad60*/  S2R R14, SR_TID.X ;  /* 0x00000000000e7919 */ /* 0x000e620000002100 */
[----:B------:R-:W-:Y:S01]  /*ad70*/  R2UR UR30, R8 ;  /* 0x00000000081e72ca */ /* 0x000fe200000e0000 */
[----:B------:R-:W-:Y:S01]  /*ad80*/  VIADD R8, R7, 0x4 ;  /* 0x0000000407087836 */ /* 0x000fe20000000000 */
[----:B------:R-:W-:Y:S01]  /*ad90*/  ULDC UR7, c[0x0][0xa80] ;  /* 0x0002a00000077ab9 */ /* 0x000fe20000000800 */
[----:B------:R-:W-:-:S02]  /*ada0*/  VIADD R21, R0, 0x800 ;  /* 0x0000080000157836 */ /* 0x000fc40000000000 */
[----:B------:R-:W-:Y:S02]  /*adb0*/  VIADD R15, R7, 0x800 ;  /* 0x00000800070f7836 */ /* 0x000fe40000000000 */
[----:B------:R-:W-:Y:S01]  /*adc0*/  HGMMA.64x64x16.F32 R152, gdesc[UR8], R152, gsb0 ;  /* 0x00e00000089879f0 */ /* 0x000fe20008000898 */
[----:B------:R-:W-:Y:S01]  /*add0*/  IMAD R208, R16, 0x1000, R19 ;  /* 0x0000100010d07824 */ /* 0x000fe200078e0213 */
[----:B------:R-:W-:-:S04]  /*ade0*/  UMOV UR11, 0x40000040 ;  /* 0x40000040000b7882 */ /* 0x000fc80000000000 */
[----:B------:R-:W-:-:S13]  /*adf0*/  R2UR UR6, R208 ;  /* 0x00000000d00672ca */ /* 0x000fda00000e0000 */
[----:B------:R-:W-:Y:S01]  /*ae00*/  UMOV UR10, UR6 ;  /* 0x00000006000a7c82 */ /* 0x000fe20008000000 */
        /* <DEDUP_REMOVED lines=364> */
[----:B------:R-:W-:Y:S01]  /*c4d0*/  FFMA.FTZ R181, R181, UR7, -R200 ;  /* 0x00000007b5b57c23 */ /* 0x000fe200080108c8 */
[----:B------:R-:W-:Y:S02]  /*c4e0*/  MUFU.EX2 R13, R13 ;  /* 0x0000000d000d7308 */ /* 0x000fe40000000800 */
[----:B------:R-:W2:Y:S01]  /*c4f0*/  SHFL.BFLY PT, R153, R8, 0x2, 0x1f ;  /* 0x0c401f0008997f89 */ /* 0x000ea200000e0000 */
[-C--:B-1----:R-:W-:Y:S01]  /*c500*/  FMUL.FTZ R24, R24, R12.reuse ;  /* 0x0000000c18187220 */ /* 0x082fe20000410000 */
        /* <DEDUP_REMOVED lines=22> */
[----:B--2---:R-:W-:Y:S01]  /*c670*/  FMNMX.FTZ R153, R8, R153, !PT ;  /* 0x0000009908997209 */ /* 0x004fe20007810000 */
[-C--:B------:R-:W-:Y:S01]  /*c680*/  FMUL.FTZ R64, R64, R12.reuse ;  /* 0x0000000c40407220 */ /* 0x080fe20000410000 */
[-C--:B------:R-:W-:Y:S01]  /*c690*/  FMUL.FTZ R65, R65, R12.reuse ;  /* 0x0000000c41417220 */ /* 0x080fe20000410000 */
[-C--:B------:R-:W-:Y:S01]  /*c6a0*/  FMUL.FTZ R68, R68, R12.reuse ;  /* 0x0000000c44447220 */ /* 0x080fe20000410000 */
[-C--:B------:R-:W-:Y:S01]  /*c6b0*/  FMUL.FTZ R69, R69, R12.reuse ;  /* 0x0000000c45457220 */ /* 0x080fe20000410000 */
[----:B------:R-:W2:Y:S01]  /*c6c0*/  SHFL.BFLY PT, R8, R153, 0x1, 0x1f ;  /* 0x0c201f0099087f89 */ /* 0x000ea200000e0000 */
        /* <DEDUP_REMOVED lines=23> */
[----:B--2---:R-:W-:Y:S01]  /*c840*/  FMNMX.FTZ R8, R153, R8, !PT ;  /* 0x0000000899087209 */ /* 0x004fe20007810000 */
[----:B------:R-:W-:Y:S01]  /*c850*/  IMAD.MOV R153, RZ, RZ, -R23 ;  /* 0x000000ffff997224 */ /* 0x000fe200078e0a17 */
[----:B------:R-:W-:Y:S01]  /*c860*/  MUFU.EX2 R198, R198 ;  /* 0x000000c600c67308 */ /* 0x000fe20000000800 */
[-C--:B------:R-:W-:Y:S01]  /*c870*/  FMUL.FTZ R112, R112, R12.reuse ;  /* 0x0000000c70707220 */ /* 0x080fe20000410000 */
[-C--:B------:R-:W-:Y:S01]  /*c880*/  FMUL.FTZ R113, R113, R12.reuse ;  /* 0x0000000c71717220 */ /* 0x080fe20000410000 */
[----:B------:R-:W-:Y:S01]  /*c890*/  FADD.FTZ R152, -R8, R201 ;  /* 0x000000c908987221 */ /* 0x000fe20000010100 */
[----:B------:R-:W-:Y:S01]  /*c8a0*/  ISETP.NE.AND P3, PT, R18, R153, PT ;  /* 0x000000991200720c */ /* 0x000fe20003f65270 */
[----:B------:R-:W-:Y:S01]  /*c8b0*/  FMUL.FTZ R156, R8, UR7 ;  /* 0x00000007089c7c20 */ /* 0x000fe20008410000 */
[----:B------:R-:W-:Y:S01]  /*c8c0*/  FMUL.FTZ R116, R116, R12 ;  /* 0x0000000c74747220 */ /* 0x000fe20000410000 */
[----:B------:R-:W-:Y:S01]  /*c8d0*/  FMUL.FTZ R152, R152, UR7 ;  /* 0x0000000798987c20 */ /* 0x000fe20008410000 */
        /* <DEDUP_REMOVED lines=8> */
[----:B------:R2:W3:Y:S01]  /*c960*/  MUFU.EX2 R201, R152 ;  /* 0x0000009800c97308 */ /* 0x0004e20000000800 */
[----:B------:R-:W-:-:S02]  /*c970*/  @!P3 IMAD R153, R199, 0x40, R22 ;  /* 0x00000040c799b824 */ /* 0x000fc400078e0216 */
[--C-:B------:R-:W-:Y:S01]  /*c980*/  FFMA.FTZ R209, R167, UR7, -R156.reuse ;  /* 0x00000007a7d17c23 */ /* 0x100fe2000801089c */
[--C-:B------:R-:W-:Y:S01]  /*c990*/  FFMA.FTZ R170, R170, UR7, -R156.reuse ;  /* 0x00000007aaaa7c23 */ /* 0x100fe2000801089c */
[--C-:B------:R-:W-:Y:S01]  /*c9a0*/  FFMA.FTZ R171, R171, UR7, -R156.reuse ;  /* 0x00000007abab7c23 */ /* 0x100fe2000801089c */
[--C-:B------:R-:W-:Y:S01]  /*c9b0*/  FFMA.FTZ R174, R174, UR7, -R156.reuse ;  /* 0x00000007aeae7c23 */ /* 0x100fe2000801089c */
[----:B------:R-:W-:Y:S01]  /*c9c0*/  @!P3 LEA R153, R153, UR36, 0x2 ;  /* 0x000000249999bc11 */ /* 0x000fe2000f8e10ff */
[--C-:B------:R-:W-:Y:S01]  /*c9d0*/  FFMA.FTZ R175, R175, UR7, -R156.reuse ;  /* 0x00000007afaf7c23 */ /* 0x100fe2000801089c */
[--C-:B------:R-:W-:Y:S01]  /*c9e0*/  FFMA.FTZ R178, R178, UR7, -R156.reuse ;  /* 0x00000007b2b27c23 */ /* 0x100fe2000801089c */
[----:B--2---:R-:W-:Y:S02]  /*c9f0*/  @!P1 VIADD R152, R9, 0x38840 ;  /* 0x0003884009989836 */ /* 0x004fe40000000000 */
[--C-:B------:R-:W-:Y:S01]  /*ca00*/  FFMA.FTZ R179, R179, UR7, -R156.reuse ;  /* 0x00000007b3b37c23 */ /* 0x100fe2000801089c */
[--C-:B------:R-:W-:Y:S01]  /*ca10*/  FFMA.FTZ R182, R182, UR7, -R156.reuse ;  /* 0x00000007b6b67c23 */ /* 0x100fe2000801089c */
[----:B------:R-:W-:Y:S01]  /*ca20*/  FFMA.FTZ R183, R183, UR7, -R156 ;  /* 0x00000007b7b77c23 */ /* 0x000fe2000801089c */
[----:B------:R-:W-:Y:S01]  /*ca30*/  MUFU.EX2 R200, R200 ;  /* 0x000000c800c87308 */ /* 0x000fe20000000800 */
[----:B------:R-:W-:Y:S01]  /*ca40*/  @!P1 PRMT R152, RZ, 0x654, R152 ;  /* 0x00000654ff989816 */ /* 0x000fe20000000098 */
[----:B------:R-:W-:Y:S01]  /*ca50*/  FMUL.FTZ R117, R117, R12 ;  /* 0x0000000c75757220 */ /* 0x000fe20000410000 */
[----:B-1----:R-:W-:Y:S01]  /*ca60*/  F2FP.F16.F32.PACK_AB R154, R20, R15 ;  /* 0x0000000f149a723e */ /* 0x002fe200000000ff */
[----:B---3--:R-:W-:Y:S01]  /*ca70*/  FMUL.FTZ R26, R26, R201 ;  /* 0x000000c91a1a7220 */ /* 0x008fe20000410000 */
[----:B------:R1:W-:Y:S01]  /*ca80*/  @!P1 SYNCS.ARRIVE.TRANS64.RED.A1T0 RZ, [R152+URZ], RZ ;  /* 0x000000ff98ff99a7 */ /* 0x0003e2000810043f */
[----:B------:R-:W-:Y:S01]  /*ca90*/  @!P3 STS [R153+0x38400], R12 ;  /* 0x0384000c9900b388 */ /* 0x000fe20000000800 */
[----:B------:R-:W-:Y:S01]  /*caa0*/  F2FP.F16.F32.PACK_AB R156, R196, R21 ;  /* 0x00000015c49c723e */ /* 0x000fe200000000ff */
[----:B------:R-:W2:Y:S01]  /*cab0*/  MUFU.EX2 R203, R203 ;  /* 0x000000cb00cb7308 */ /* 0x000ea20000000800 */
[----:B------:R-:W-:Y:S01]  /*cac0*/  F2FP.F16.F32.PACK_AB R158, R198, R197 ;  /* 0x000000c5c69e723e */ /* 0x000fe200000000ff */
[----:B------:R2:W-:Y:S01]  /*cad0*/  @!P3 STS [R153+0x38420], R201 ;  /* 0x038420c99900b388 */ /* 0x0005e20000000800 */
[-C--:B------:R-:W-:Y:S01]  /*cae0*/  FMUL.FTZ R27, R27, R201.reuse ;  /* 0x000000c91b1b7220 */ /* 0x080fe20000410000 */
[----:B------:R-:W-:Y:S01]  /*caf0*/  FMUL.FTZ R30, R30, R201 ;  /* 0x000000c91e1e7220 */ /* 0x000fe20000410000 */
[----:B-1----:R-:W-:Y:S01]  /*cb00*/  F2FP.F16.F32.PACK_AB R152, R14, R13 ;  /* 0x0000000d0e98723e */ /* 0x002fe200000000ff */
        /* <DEDUP_REMOVED lines=60> */
[-C--:B------:R-:W-:Y:S01]  /*ced0*/  FMUL.FTZ R122, R122, R201.reuse ;  /* 0x000000c97a7a7220 */ /* 0x080fe20000410000 */
[-C--:B------:R-:W-:Y:S01]  /*cee0*/  FMUL.FTZ R123, R123, R201.reuse ;  /* 0x000000c97b7b7220 */ /* 0x080fe20000410000 */
[-C--:B------:R-:W-:Y:S01]  /*cef0*/  FMUL.FTZ R124, R124, R12.reuse ;  /* 0x0000000c7c7c7220 */ /* 0x080fe20000410000 */
[----:B------:R-:W-:Y:S01]  /*cf00*/  FMUL.FTZ R125, R125, R12 ;  /* 0x0000000c7d7d7220 */ /* 0x000fe20000410000 */
        /* <DEDUP_REMOVED lines=30> */
[-C--:B------:R-:W-:Y:S01]  /*d0f0*/  FMUL.FTZ R150, R150, R201.reuse ;  /* 0x000000c996967220 */ /* 0x080fe20000410000 */
[----:B------:R-:W-:Y:S01]  /*d100*/  FMUL.FTZ R151, R151, R201 ;  /* 0x000000c997977220 */ /* 0x000fe20000410000 */
[----:B------:R1:W-:Y:S01]  /*d110*/  STSM.16.M88.4 [R184+0x36400], R152 ;  /* 0x03640098b8007844 */ /* 0x0003e20000000200 */
[----:B------:R-:W-:Y:S01]  /*d120*/  VIADD R199, R208, 0x80 ;  /* 0x00000080d0c77836 */ /* 0x000fe20000000000 */
[----:B------:R-:W3:Y:S01]  /*d130*/  MUFU.EX2 R175, R175 ;  /* 0x000000af00af7308 */ /* 0x000ee20000000800 */
[----:B--2---:R-:W-:Y:S01]  /*d140*/  F2FP.F16.F32.PACK_AB R161, R171, R170 ;  /* 0x000000aaaba1723e */ /* 0x004fe200000000ff */
[----:B------:R1:W-:Y:S01]  /*d150*/  STSM.16.M88.4 [R187], R156 ;  /* 0x0000009cbb007844 */ /* 0x0003e20000000200 */
[----:B------:R-:W-:Y:S01]  /*d160*/  FFMA.FTZ R5, R12, R5, R13 ;  /* 0x000000050c057223 */ /* 0x000fe2000001000d */
[----:B------:R-:W-:Y:S01]  /*d170*/  R2UR UR6, R199 ;  /* 0x00000000c70672ca */ /* 0x000fe200000e0000 */
[----:B------:R-:W-:-:S02]  /*d180*/  VIADD R199, R208, 0x100 ;  /* 0x00000100d0c77836 */ /* 0x000fc40000000000 */
[----:B------:R-:W-:Y:S01]  /*d190*/  FFMA.FTZ R6, R201, R6, R200 ;  /* 0x00000006c9067223 */ /* 0x000fe200000100c8 */
[----:B------:R-:W-:Y:S01]  /*d1a0*/  VIADD R208, R208, 0x180 ;  /* 0x00000180d0d07836 */ /* 0x000fe20000000000 */
[----:B------:R-:W-:Y:S01]  /*d1b0*/  MUFU.EX2 R176, R176 ;  /* 0x000000b000b07308 */ /* 0x000fe20000000800 */
[----:B------:R-:W-:Y:S01]  /*d1c0*/  FADD.FTZ R14, R14, R5 ;  /* 0x000000050e0e7221 */ /* 0x000fe20000010000 */
[----:B------:R-:W-:Y:S01]  /*d1d0*/  FADD.FTZ R203, R203, R6 ;  /* 0x00000006cbcb7221 */ /* 0x000fe20000010000 */
[----:B------:R-:W-:Y:S02]  /*d1e0*/  @!P1 VIADD R9, R9, 0x38860 ;  /* 0x0003886009099836 */ /* 0x000fe40000000000 */
[----:B------:R-:W-:Y:S01]  /*d1f0*/  FADD.FTZ R15, R15, R14 ;  /* 0x0000000e0f0f7221 */ /* 0x000fe20000010000 */
[----:B------:R-:W-:Y:S01]  /*d200*/  FADD.FTZ R202, R202, R203 ;  /* 0x000000cbcaca7221 */ /* 0x000fe20000010000 */
[----:B------:R-:W-:Y:S01]  /*d210*/  IMAD.MOV.U32 R201, RZ, RZ, R8 ;  /* 0x000000ffffc97224 */ /* 0x000fe200078e0008 */
[----:B------:R-:W2:Y:S01]  /*d220*/  MUFU.EX2 R177, R177 ;  /* 0x000000b100b17308 */ /* 0x000ea20000000800 */
[----:B---3--:R-:W-:Y:S01]  /*d230*/  F2FP.F16.F32.PACK_AB R163, R175, R174 ;  /* 0x000000aeafa3723e */ /* 0x008fe200000000ff */
[----:B------:R-:W-:Y:S01]  /*d240*/  FADD.FTZ R20, R20, R15 ;  /* 0x0000000f14147221 */ /* 0x000fe20000010000 */
[----:B------:R-:W-:Y:S01]  /*d250*/  FADD.FTZ R205, R205, R202 ;  /* 0x000000cacdcd7221 */ /* 0x000fe20000010000 */
[----:B------:R-:W-:Y:S01]  /*d260*/  @!P1 PRMT R9, RZ, 0x654, R9 ;  /* 0x00000654ff099816 */ /* 0x000fe20000000009 */
[----:B------:R-:W-:Y:S01]  /*d270*/  IMAD.MOV.U32 R12, RZ, RZ, R7 ;  /* 0x000000ffff0c7224 */ /* 0x000fe200078e0007 */
[----:B------:R1:W-:Y:S01]  /*d280*/  STSM.16.M88.4 [R185], R160 ;  /* 0x000000a0b9007844 */ /* 0x0003e20000000200 */
[----:B------:R-:W-:Y:S01]  /*d290*/  FADD.FTZ R21, R21, R20 ;  /* 0x0000001415157221 */ /* 0x000fe20000010000 */
[----:B------:R-:W-:Y:S01]  /*d2a0*/  MUFU.EX2 R180, R180 ;  /* 0x000000b400b47308 */ /* 0x000fe20000000800 */
[----:B------:R-:W-:-:S02]  /*d2b0*/  FADD.FTZ R204, R204, R205 ;  /* 0x000000cdcccc7221 */ /* 0x000fc40000010000 */
[----:B------:R-:W-:Y:S02]  /*d2c0*/  FADD.FTZ R196, R196, R21 ;  /* 0x00000015c4c47221 */ /* 0x000fe40000010000 */
[----:B------:R-:W-:Y:S02]  /*d2d0*/  FADD.FTZ R207, R207, R204 ;  /* 0x000000cccfcf7221 */ /* 0x000fe40000010000 */
[----:B------:R-:W-:Y:S01]  /*d2e0*/  FADD.FTZ R197, R197, R196 ;  /* 0x000000c4c5c57221 */ /* 0x000fe20000010000 */
[----:B------:R-:W3:Y:S01]  /*d2f0*/  MUFU.EX2 R181, R181 ;  /* 0x000000b500b57308 */ /* 0x000ee20000000800 */
[----:B--2---:R-:W-:Y:S01]  /*d300*/  F2FP.F16.F32.PACK_AB R164, R177, R176 ;  /* 0x000000b0b1a4723e */ /* 0x004fe200000000ff */
[----:B------:R-:W-:Y:S01]  /*d310*/  FADD.FTZ R206, R206, R207 ;  /* 0x000000cfcece7221 */ /* 0x000fe20000010000 */
[----:B------:R-:W-:-:S03]  /*d320*/  FADD.FTZ R197, R198, R197 ;  /* 0x000000c5c6c57221 */ /* 0x000fc60000010000 */
[----:B------:R-:W-:Y:S01]  /*d330*/  FADD.FTZ R209, R209, R206 ;  /* 0x000000ced1d17221 */ /* 0x000fe20000010000 */
[----:B------:R-:W-:Y:S01]  /*d340*/  FADD.FTZ R168, R168, R197 ;  /* 0x000000c5a8a87221 */ /* 0x000fe20000010000 */
[----:B------:R-:W-:Y:S02]  /*d350*/  MUFU.EX2 R178, R178 ;  /* 0x000000b200b27308 */ /* 0x000fe40000000800 */
[----:B------:R-:W-:Y:S01]  /*d360*/  FADD.FTZ R170, R170, R209 ;  /* 0x000000d1aaaa7221 */ /* 0x000fe20000010000 */
[----:B------:R-:W-:-:S03]  /*d370*/  FADD.FTZ R169, R169, R168 ;  /* 0x000000a8a9a97221 */ /* 0x000fc60000010000 */
[----:B------:R-:W-:Y:S01]  /*d380*/  FADD.FTZ R171, R171, R170 ;  /* 0x000000aaabab7221 */ /* 0x000fe20000010000 */
[----:B------:R-:W-:Y:S01]  /*d390*/  FADD.FTZ R172, R172, R169 ;  /* 0x000000a9acac7221 */ /* 0x000fe20000010000 */
[----:B------:R-:W2:Y:S01]  /*d3a0*/  MUFU.EX2 R179, R179 ;  /* 0x000000b300b37308 */ /* 0x000ea20000000800 */
[----:B---3--:R-:W-:Y:S01]  /*d3b0*/  F2FP.F16.F32.PACK_AB R166, R181, R180 ;  /* 0x000000b4b5a6723e */ /* 0x008fe200000000ff */
[----:B------:R-:W-:Y:S01]  /*d3c0*/  FADD.FTZ R174, R174, R171 ;  /* 0x000000abaeae7221 */ /* 0x000fe20000010000 */
[----:B------:R-:W-:-:S03]  /*d3d0*/  FADD.FTZ R173, R173, R172 ;  /* 0x000000acadad7221 */ /* 0x000fc60000010000 */
[----:B------:R-:W-:Y:S01]  /*d3e0*/  FADD.FTZ R175, R175, R174 ;  /* 0x000000aeafaf7221 */ /* 0x000fe20000010000 */
[----:B------:R-:W-:Y:S01]  /*d3f0*/  FADD.FTZ R176, R176, R173 ;  /* 0x000000adb0b07221 */ /* 0x000fe20000010000 */
[----:B------:R-:W3:Y:S03]  /*d400*/  MUFU.EX2 R182, R182 ;  /* 0x000000b600b67308 */ /* 0x000ee60000000800 */
[----:B------:R-:W-:-:S04]  /*d410*/  FADD.FTZ R177, R177, R176 ;  /* 0x000000b0b1b17221 */ /* 0x000fc80000010000 */
[----:B------:R-:W-:Y:S01]  /*d420*/  FADD.FTZ R180, R180, R177 ;  /* 0x000000b1b4b47221 */ /* 0x000fe20000010000 */
[----:B------:R-:W4:Y:S01]  /*d430*/  MUFU.EX2 R183, R183 ;  /* 0x000000b700b77308 */ /* 0x000f220000000800 */
[----:B--2---:R-:W-:Y:S01]  /*d440*/  F2FP.F16.F32.PACK_AB R165, R179, R178 ;  /* 0x000000b2b3a5723e */ /* 0x004fe200000000ff */
[----:B------:R-:W-:Y:S01]  /*d450*/  FADD.FTZ R178, R178, R175 ;  /* 0x000000afb2b27221 */ /* 0x000fe20000010000 */
[----:B------:R-:W-:-:S03]  /*d460*/  FADD.FTZ R5, R181, R180 ;  /* 0x000000b4b5057221 */ /* 0x000fc60000010000 */
[----:B------:R-:W-:-:S04]  /*d470*/  FADD.FTZ R179, R179, R178 ;  /* 0x000000b2b3b37221 */ /* 0x000fc80000010000 */
[----:B---3--:R-:W-:Y:S01]  /*d480*/  FADD.FTZ R6, R182, R179 ;  /* 0x000000b3b6067221 */ /* 0x008fe20000010000 */
[----:B----4-:R-:W-:-:S03]  /*d490*/  F2FP.F16.F32.PACK_AB R167, R183, R182 ;  /* 0x000000b6b7a7723e */ /* 0x010fc600000000ff */
[----:B------:R-:W-:Y:S02]  /*d4a0*/  FADD.FTZ R6, R183, R6 ;  /* 0x00000006b7067221 */ /* 0x000fe40000010000 */
[----:B------:R1:W-:Y:S01]  /*d4b0*/  STSM.16.M88.4 [R186], R164 ;  /* 0x000000a4ba007844 */ /* 0x0003e20000000200 */
[----:B------:R-:W-:-:S06]  /*d4c0*/  WARPGROUP.ARRIVE ;  /* 0x00000000000079c5 */ /* 0x000fcc0000000000 */
[----:B------:R-:W-:Y:S01]  /*d4d0*/  HGMMA.64x256x16.F32 R24, R152, gdesc[UR8].tnspB, R24, gsb0 ;  /* 0x43e0000898187df0 */ /* 0x000fe20008000818 */
[----:B------:R-:W-:Y:S01]  /*d4e0*/  UMOV UR10, UR6 ;  /* 0x00000006000a7c82 */ /* 0x000fe20008000000 */
[----:B------:R-:W-:Y:S01]  /*d4f0*/  UMOV UR11, 0x40000040 ;  /* 0x40000040000b7882 */ /* 0x000fe20000000000 */
[----:B------:R-:W-:Y:S01]  /*d500*/  R2UR UR6, R199 ;  /* 0x00000000c70672ca */ /* 0x000fe200000e0000 */
[----:B------:R-:W-:Y:S01]  /*d510*/  IMAD.MOV.U32 R199, RZ, RZ, R16 ;  /* 0x000000ffffc77224 */ /* 0x000fe200078e0010 */
[----:B------:R-:W-:Y:S02]  /*d520*/  WARPGROUP.DEPBAR.LE gsb0, 0x0 ;  /* 0x00008000000079c5 */ /* 0x000fe40000010000 */
[----:B------:R-:W-:-:S15]  /*d530*/  WARPGROUP.ARRIVE ;  /* 0x00000000000079c5 */ /* 0x000fde0000000000 */
[----:B------:R-:W-:-:S06]  /*d540*/  NOP ;  /* 0x0000000000007918 */ /* 0x000fcc0000000000 */
        /* <DEDUP_REMOVED lines=24> */
[----:B------:R-:W-:Y:S05]  /*d6d0*/  @P2 BRA `(.L_x_4217) ;  /* 0xffffffd000c02947 */ /* 0x000fea000383ffff */
[----:B-1----:R-:W-:-:S07]  /*d6e0*/  IMAD.MOV.U32 R9, RZ, RZ, R11 ;  /* 0x000000ffff097224 */ /* 0x002fce00078e000b */
.L_x_4208:
[----:B------:R-:W-:-:S13]  /*d6f0*/  ISETP.GE.AND P2, PT, R9, UR37, PT ;  /* 0x0000002509007c0c */ /* 0x000fda000bf46270 */
[----:B------:R-:W-:Y:S05]  /*d700*/  @!P2 BRA `(.L_x_4218) ;  /* 0x0000003400e4a947 */ /* 0x000fea0003800000 */
[----:B------:R-:W-:Y:S01]  /*d710*/  IMAD.MOV.U32 R15, RZ, RZ, R8 ;  /* 0x000000ffff0f7224 */ /* 0x000fe200078e0008 */
[----:B------:R-:W-:Y:S01]  /*d720*/  ULDC UR4, c[0x0][0xadc] ;  /* 0x0002b70000047ab9 */ /* 0x000fe20000000800 */
[----:B------:R-:W-:Y:S02]  /*d730*/  IMAD.MOV.U32 R14, RZ, RZ, R7 ;  /* 0x000000ffff0e7224 */ /* 0x000fe400078e0007 */
[----:B------:R-:W-:-:S07]  /*d740*/  IMAD.MOV.U32 R21, RZ, RZ, R16 ;  /* 0x000000ffff157224 */ /* 0x000fce00078e0010 */
.L_x_4235:
[----:B------:R-:W-:-:S05]  /*d750*/  VIADD R16, R21, 0x1 ;  /* 0x0000000115107836 */ /* 0x000fca0000000000 */
[----:B------:R-:W-:-:S04]  /*d760*/  ISETP.NE.AND P2, PT, R16, 0x2, PT ;  /* 0x000000021000780c */ /* 0x000fc80003f45270 */
[----:B------:R-:W-:Y:S02]  /*d770*/  SEL R8, RZ, 0x1, P2 ;  /* 0x00000001ff087807 */ /* 0x000fe40001000000 */
[----:B------:R-:W-:Y:S02]  /*d780*/  SEL R16, R16, RZ, P2 ;  /* 0x000000ff10107207 */ /* 0x000fe40001000000 */
[----:B------:R-:W-:Y:S01]  /*d790*/  LOP3.LUT R17, R17, R8, RZ, 0x3c, !PT ;  /* 0x0000000811117212 */ /* 0x000fe200078e3cff */
[----:B------:R-:W-:Y:S06]  /*d7a0*/  @!P0 BRA `(.L_x_4219) ;  /* 0x0000000000048947 */ /* 0x000fec0003800000 */
[----:B------:R-:W-:Y:S01]  /*d7b0*/  BPT.TRAP 0x1 ;  /* 0x000000040000795c */ /* 0x000fe20000300000 */
.L_x_4219:
[----:B------:R-:W-:Y:S02]  /*d7c0*/  LEA R11, R16, UR36, 0x3 ;  /* 0x00000024100b7c11 */ /* 0x000fe4000f8e18ff */
[----:B------:R-:W-:-:S04]  /*d7d0*/  SHF.L.U32 R8, R17, 0x1f, RZ ;  /* 0x0000001f11087819 */ /* 0x000fc800000006ff */
[----:B------:R1:W2:Y:S01]  /*d7e0*/  SYNCS.PHASECHK.TRANS64.TRYWAIT P2, [R11+URZ+0x38830], R8 ;  /* 0x038830080b0075a7 */ /* 0x0002a2000804017f */
[----:B------:R-:W-:Y:S05]  /*d7f0*/  @!P0 BRA `(.L_x_4220) ;  /* 0x0000000000048947 */ /* 0x000fea0003800000 */
[----:B------:R-:W-:Y:S01]  /*d800*/  BPT.TRAP 0x1 ;  /* 0x000000040000795c */ /* 0x000fe20000300000 */
.L_x_4220:
[----:B------:R-:W-:Y:S01]  /*d810*/  IMAD R7, R16, 0x200, R4 ;  /* 0x0000020010077824 */ /* 0x000fe200078e0204 */
[----:B--2---:R-:W-:Y:S06]  /*d820*/  @P2 BRA `(.L_x_4221) ;  /* 0x0000000000082947 */ /* 0x004fec0003800000 */
[----:B------:R-:W2:Y:S02]  /*d830*/  SYNCS.PHASECHK.TRANS64.TRYWAIT P2, [R11+URZ+0x38830], R8 ;  /* 0x038830080b0075a7 */ /* 0x000ea4000804017f */
[----:B--2---:R-:W-:Y:S05]  /*d840*/  @!P2 BRA `(.L_x_4222) ;  /* 0x00000094009ca947 */ /* 0x004fea0003800000 */
.L_x_4221:
        /* <DEDUP_REMOVED lines=22> */
.L_x_4223:
[----:B------:R3:W4:Y:S01]  /*d9b0*/  SYNCS.PHASECHK.TRANS64.TRYWAIT P2, [R11+URZ+0x38850], R8 ;  /* 0x038850080b0075a7 */ /* 0x000722000804017f */
[----:B------:R-:W-:Y:S05]  /*d9c0*/  @!P0 BRA `(.L_x_4224) ;  /* 0x0000000000048947 */ /* 0x000fea0003800000 */
[----:B------:R-:W-:Y:S01]  /*d9d0*/  BPT.TRAP 0x1 ;  /* 0x000000040000795c */ /* 0x000fe20000300000 */
.L_x_4224:
[----:B------:R-:W-:Y:S01]  /*d9e0*/  LEA R7, R16, R3, 0xc ;  /* 0x0000000310077211 */ /* 0x000fe200078e60ff */
[----:B----4-:R-:W-:Y:S06]  /*d9f0*/  @P2 BRA `(.L_x_4225) ;  /* 0x0000000000082947 */ /* 0x010fec0003800000 */
[----:B------:R-:W4:Y:S02]  /*da00*/  SYNCS.PHASECHK.TRANS64.TRYWAIT P2, [R11+URZ+0x38850], R8 ;  /* 0x038850080b0075a7 */ /* 0x000f24000804017f */
[----:B----4-:R-:W-:Y:S05]  /*da10*/  @!P2 BRA `(.L_x_4226) ;  /* 0x00000094003ca947 */ /* 0x010fea0003800000 */
.L_x_4225:
[C---:B------:R-:W-:Y:S01]  /*da20*/  R2UR UR10, R7.reuse ;  /* 0x00000000070a72ca */ /* 0x040fe200000e0000 */
[----:B------:R-:W-:Y:S01]  /*da30*/  WARPGROUP.ARRIVE ;  /* 0x00000000000079c5 */ /* 0x000fe20000000000 */
[----:B------:R-:W-:Y:S01]  /*da40*/  UMOV UR11, 0x40000040 ;  /* 0x40000040000b7882 */ /* 0x000fe20000000000 */
[----:B-1234-:R-:W-:Y:S01]  /*da50*/  VIADD R8, R0, 0x2 ;  /* 0x0000000200087836 */ /* 0x01efe20000000000 */
[----:B------:R-:W-:Y:S01]  /*da60*/  UMOV UR29, 0x40000040 ;  /* 0x40000040001d7882 */ /* 0x000fe20000000000 */
[C---:B------:R-:W-:Y:S01]  /*da70*/  VIADD R12, R7.reuse, 0x2 ;  /* 0x00000002070c7836 */ /* 0x040fe20000000000 */
[----:B------:R-:W-:Y:S01]  /*da80*/  UMOV UR31, 0x40000040 ;  /* 0x40000040001f7882 */ /* 0x000fe20000000000 */
[----:B------:R-:W1:Y:S01]  /*da90*/  S2R R13, SR_TID.X ;  /* 0x00000000000d7919 */ /* 0x000e620000002100 */
[----:B------:R-:W-:Y:S01]  /*daa0*/  R2UR UR28, R8 ;  /* 0x00000000081c72ca */ /* 0x000fe200000e0000 */
[----:B------:R-:W-:Y:S01]  /*dab0*/  VIADD R8, R0, 0x4 ;  /* 0x0000000400087836 */ /* 0x000fe20000000000 */
[----:B------:R-:W-:Y:S01]  /*dac0*/  R2UR UR30, R12 ;  /* 0x000000000c1e72ca */ /* 0x000fe200000e0000 */
[C---:B------:R-:W-:Y:S01]  /*dad0*/  VIADD R12, R7.reuse, 0x4 ;  /* 0x00000004070c7836 */ /* 0x040fe20000000000 */
[----:B------:R-:W-:Y:S01]  /*dae0*/  ULDC UR5, c[0x0][0xad4] ;  /* 0x0002b50000057ab9 */ /* 0x000fe20000000800 */
[----:B------:R-:W-:Y:S01]  /*daf0*/  HGMMA.64x64x16.F32 R152, gdesc[UR8], R152, gsb0 ;  /* 0x00e00000089879f0 */ /* 0x000fe20008000898 */
[----:B------:R-:W-:Y:S01]  /*db00*/  VIADD R197, R0, 0x800 ;  /* 0x0000080000c57836 */ /* 0x000fe20000000000 */
[----:B------:R-:W-:Y:S01]  /*db10*/  ULDC UR6, c[0x0][0x288] ;  /* 0x0000a20000067ab9 */ /* 0x000fe20000000800 */
[----:B------:R-:W-:Y:S01]  /*db20*/  VIADD R199, R7, 0x800 ;  /* 0x0000080007c77836 */ /* 0x000fe20000000000 */
[----:B------:R-:W-:Y:S01]  /*db30*/  ULOP3.LUT UR5, URZ, UR5, URZ, 0x33, !UPT ;  /* 0x000000053f057292 */ /* 0x000fe2000f8e333f */
        /* <DEDUP_REMOVED lines=128> */
[--C-:B------:R-:W-:Y:S02]  /*e340*/  IMAD.IADD R12, R197, 0x1, R8.reuse ;  /* 0x00000001c50c7824 */ /* 0x100fe400078e0208 */
        /* <DEDUP_REMOVED lines=154> */
[----:B------:R-:W-:-:S05]  /*ecf0*/  IMAD.MOV.U32 R12, RZ, RZ, 0x1000 ;  /* 0x00001000ff0c7424 */ /* 0x000fca00078e00ff */
[----:B------:R-:W-:Y:S01]  /*ed00*/  SEL R12, R12, 0xf80, P2 ;  /* 0x00000f800c0c7807 */ /* 0x000fe20001000000 */
        /* <DEDUP_REMOVED lines=8> */
[----:B------:R-:W-:-:S04]  /*ed90*/  LOP3.LUT R13, R12, 0x1e00, RZ, 0xc0, !PT ;  /* 0x00001e000c0d7812 */ /* 0x000fc800078ec0ff */
[----:B------:R-:W-:-:S04]  /*eda0*/  SEL R8, R8, 0x3e, P2 ;  /* 0x0000003e08087807 */ /* 0x000fc80001000000 */
[----:B------:R-:W-:-:S04]  /*edb0*/  LOP3.LUT R8, R8, 0x6, RZ, 0xc0, !PT ;  /* 0x0000000608087812 */ /* 0x000fc800078ec0ff */
[CC--:B------:R-:W-:Y:S02]  /*edc0*/  IADD3 R12, R8.reuse, R13.reuse, R0 ;  /* 0x0000000d080c7210 */ /* 0x0c0fe40007ffe000 */
[----:B------:R-:W-:Y:S01]  /*edd0*/  IADD3 R7, R8, R13, R7 ;  /* 0x0000000d08077210 */ /* 0x000fe20007ffe007 */
[----:B------:R-:W-:Y:S01]  /*ede0*/  @!P1 VIADD R8, R11, 0x38840 ;  /* 0x000388400b089836 */ /* 0x000fe20000000000 */
[----:B------:R-:W1:Y:S04]  /*edf0*/  LDC R13, c[0x0][0x2e0] ;  /* 0x0000b800ff0d7b82 */ /* 0x000e680000000800 */
        /* <DEDUP_REMOVED lines=8> */
[----:B------:R-:W-:-:S05]  /*ee80*/  IMAD.SHL.U32 R7, R9, 0x40, RZ ;  /* 0x0000004009077824 */ /* 0x000fca00078e00ff */
[----:B------:R-:W-:-:S05]  /*ee90*/  IADD3 R12, -R7, 0x1, RZ ;  /* 0x00000001070c7810 */ /* 0x000fca0007ffe1ff */
[----:B-1----:R-:W-:-:S05]  /*eea0*/  IMAD R13, R13, UR38, R12 ;  /* 0x000000260d0d7c24 */ /* 0x002fca000f8e020c */
[----:B------:R-:W-:Y:S01]  /*eeb0*/  IADD3 R13, R13, -UR6, -R18 ;  /* 0x800000060d0d7c10 */ /* 0x000fe2000fffe812 */
[----:B------:R-:W-:-:S03]  /*eec0*/  ULDC UR6, c[0x0][0xad8] ;  /* 0x0002b60000067ab9 */ /* 0x000fc60000000800 */
[C---:B------:R-:W-:Y:S01]  /*eed0*/  IADD3 R201, R13.reuse, UR6, RZ ;  /* 0x000000060dc97c10 */ /* 0x040fe2000fffe0ff */
[----:B------:R-:W-:-:S04]  /*eee0*/  VIADD R203, R13, UR5 ;  /* 0x000000050dcb7c36 */ /* 0x000fc80008000000 */
[C---:B------:R-:W-:Y:S02]  /*eef0*/  IMAD.IADD R198, R2.reuse, 0x1, R201 ;  /* 0x0000000102c67824 */ /* 0x040fe400078e02c9 */
[----:B------:R-:W-:Y:S01]  /*ef00*/  IMAD.IADD R199, R2, 0x1, R203 ;  /* 0x0000000102c77824 */ /* 0x000fe200078e02cb */
[----:B------:R-:W-:Y:S02]  /*ef10*/  WARPGROUP.DEPBAR.LE gsb0, 0x0 ;  /* 0x00008000000079c5 */ /* 0x000fe40000010000 */
[----:B------:R-:W-:-:S06]  /*ef20*/  WARPGROUP.ARRIVE ;  /* 0x00000000000079c5 */ /* 0x000fcc0000000000 */
[----:B------:R-:W-:Y:S03]  /*ef30*/  HGMMA.64x64x16.F32 R152, gdesc[UR28], R152, gsb0 ;  /* 0x00e000001c9879f0 */ /* 0x000fe60008000898 */
[----:B------:R-:W-:Y:S02]  /*ef40*/  WARPGROUP.DEPBAR.LE gsb0, 0x0 ;  /* 0x00008000000079c5 */ /* 0x000fe40000010000 */
[----:B------:R1:W-:Y:S01]  /*ef50*/  @!P1 SYNCS.ARRIVE.TRANS64.RED.A1T0 RZ, [R8+URZ], RZ ;  /* 0x000000ff08ff99a7 */ /* 0x0003e2000810043f */
[----:B------:R-:W-:Y:S05]  /*ef60*/  @!P6 BRA `(.L_x_4227) ;  /* 0x000000000058e947 */ /* 0x000fea0003800000 */
[----:B-1----:R-:W-:Y:S01]  /*ef70*/  IMAD.IADD R8, R2, 0x1, R10 ;  /* 0x0000000102087824 */ /* 0x002fe200078e020a */
        /* <DEDUP_REMOVED lines=11> */
.L_x_4229:
[----:B------:R-:W-:-:S05]  /*f030*/  IMAD.U32 R20, RZ, RZ, UR4 ;  /* 0x00000004ff147e24 */ /* 0x000fca000f8e00ff */
[----:B------:R-:W-:-:S13]  /*f040*/  ISETP.NE.AND P2, PT, R20, 0x1, PT ;  /* 0x000000011400780c */ /* 0x000fda0003f45270 */
[----:B------:R-:W1:Y:S02]  /*f050*/  @P2 LDC.64 R12, c[0x0][0xae0] ;  /* 0x0002b800ff0c2b82 */ /* 0x000e640000000a00 */
[----:B-1----:R-:W-:-:S05]  /*f060*/  @P2 IMAD.HI.U32 R12, R8, R12, RZ ;  /* 0x0000000c080c2227 */ /* 0x002fca00078e00ff */
[----:B------:R-:W-:-:S07]  /*f070*/  @P2 SHF.R.U32.HI R8, RZ, R13, R12 ;  /* 0x0000000dff082219 */ /* 0x000fce000001160c */
.L_x_4230:
[----:B------:R-:W-:Y:S05]  /*f080*/  BSYNC B0 ;  /* 0x0000000000007941 */ /* 0x000fea0003800000 */
.L_x_4228:
[----:B------:R-:W-:-:S04]  /*f090*/  IMAD R13, R8, R20, -R7 ;  /* 0x00000014080d7224 */ /* 0x000fc800078e0a07 */
[----:B------:R-:W-:-:S05]  /*f0a0*/  IMAD.IADD R13, R13, 0x1, -R18 ;  /* 0x000000010d0d7824 */ /* 0x000fca00078e0a12 */
[----:B------:R-:W-:Y:S02]  /*f0b0*/  VIADDMNMX R198, R13, R20, R198, PT ;  /* 0x000000140dc67246 */ /* 0x000fe400038001c6 */
[----:B------:R-:W-:-:S07]  /*f0c0*/  VIMNMX R199, R199, R13, !PT ;  /* 0x0000000dc7c77248 */ /* 0x000fce0007fe0100 */
.L_x_4227:
[----:B------:R-:W-:-:S04]  /*f0d0*/  ISETP.GT.AND P2, PT, R9, -0x1, PT ;  /* 0xffffffff0900780c */ /* 0x000fc80003f44270 */
[C---:B------:R-:W-:Y:S02]  /*f0e0*/  ISETP.GT.AND P3, PT, R199.reuse, RZ, P2 ;  /* 0x000000ffc700720c */ /* 0x040fe40001764270 */
[C---:B------:R-:W-:Y:S02]  /*f0f0*/  ISETP.GT.AND P5, PT, R199.reuse, 0x1, P2 ;  /* 0x00000001c700780c */ /* 0x040fe400017a4270 */
[----:B------:R-:W-:Y:S02]  /*f100*/  ISETP.LT.OR P4, PT, R198, 0x1, P3 ;  /* 0x00000001c600780c */ /* 0x000fe40001f81670 */
[C---:B------:R-:W-:Y:S02]  /*f110*/  ISETP.GT.AND P3, PT, R199.reuse, 0x8, P2 ;  /* 0x00000008c700780c */ /* 0x040fe40001764270 */
        /* <DEDUP_REMOVED lines=33> */
[----:B-1----:R-:W-:Y:S02]  /*f330*/  FSEL R8, R173, -INF , !P3 ;  /* 0xff800000ad087808 */ /* 0x002fe40005800000 */
        /* <DEDUP_REMOVED lines=26> */
.L_x_4233:
[----:B------:R-:W-:-:S05]  /*f4e0*/  IMAD.U32 R172, RZ, RZ, UR4 ;  /* 0x00000004ffac7e24 */ /* 0x000fca000f8e00ff */
[----:B------:R-:W-:-:S13]  /*f4f0*/  ISETP.NE.AND P3, PT, R172, 0x1, PT ;  /* 0x00000001ac00780c */ /* 0x000fda0003f65270 */
[----:B------:R-:W1:Y:S02]  /*f500*/  @P3 LDC.64 R12, c[0x0][0xae0] ;  /* 0x0002b800ff0c3b82 */ /* 0x000e640000000a00 */
[----:B-1----:R-:W-:-:S05]  /*f510*/  @P3 IMAD.HI.U32 R12, R173, R12, RZ ;  /* 0x0000000cad0c3227 */ /* 0x002fca00078e00ff */
[----:B------:R-:W-:-:S07]  /*f520*/  @P3 SHF.R.U32.HI R173, RZ, R13, R12 ;  /* 0x0000000dffad3219 */ /* 0x000fce000001160c */
.L_x_4234:
[----:B------:R-:W-:Y:S05]  /*f530*/  BSYNC B0 ;  /* 0x0000000000007941 */ /* 0x000fea0003800000 */
.L_x_4232:
[----:B------:R-:W-:-:S04]  /*f540*/  IMAD R173, R173, R172, -R7 ;  /* 0x000000acadad7224 */ /* 0x000fc800078e0a07 */
[----:B------:R-:W-:-:S05]  /*f550*/  IMAD.IADD R173, R173, 0x1, -R18 ;  /* 0x00000001adad7824 */ /* 0x000fca00078e0a12 */
[----:B------:R-:W-:Y:S02]  /*f560*/  VIADDMNMX R168, R173, R172, R168, PT ;  /* 0x000000acada87246 */ /* 0x000fe400038001a8 */
[----:B------:R-:W-:-:S07]  /*f570*/  VIMNMX R169, R169, R173, !PT ;  /* 0x000000ada9a97248 */ /* 0x000fce0007fe0100 */
.L_x_4231:
[----:B------:R-:W-:Y:S01]  /*f580*/  FMNMX.FTZ R7, R197, R14, !PT ;  /* 0x0000000ec5077209 */ /* 0x000fe20007810000 */
[----:B------:R-:W-:Y:S01]  /*f590*/  ULDC UR7, c[0x0][0xa80] ;  /* 0x0002a00000077ab9 */ /* 0x000fe20000000800 */
[----:B------:R-:W-:Y:S01]  /*f5a0*/  ISETP.GT.AND P3, PT, R169, 0x1, P2 ;  /* 0x00000001a900780c */ /* 0x000fe20001764270 */
[----:B------:R-:W-:Y:S01]  /*f5b0*/  IMAD R205, R16, 0x1000, R19 ;  /* 0x0000100010cd7824 */ /* 0x000fe200078e0213 */
[----:B------:R-:W-:Y:S01]  /*f5c0*/  FMNMX.FTZ R7, R196, R7, !PT ;  /* 0x00000007c4077209 */ /* 0x000fe20007810000 */
[----:B------:R-:W-:Y:S01]  /*f5d0*/  UMOV UR11, 0x40000040 ;  /* 0x40000040000b7882 */ /* 0x000fe20000000000 */
[----:B------:R-:W-:Y:S01]  /*f5e0*/  ISETP.LT.OR P3, PT, R168, 0x2, P3 ;  /* 0x00000002a800780c */ /* 0x000fe20001f61670 */
[----:B------:R-:W-:Y:S01]  /*f5f0*/  VIADD R208, R205, 0x80 ;  /* 0x00000080cdd07836 */ /* 0x000fe20000000000 */
[----:B------:R-:W-:Y:S01]  /*f600*/  FMNMX.FTZ R12, R20, R7, !PT ;  /* 0x00000007140c7209 */ /* 0x000fe20007810000 */
[----:B------:R-:W-:Y:S01]  /*f610*/  @!P1 VIADD R11, R11, 0x38860 ;  /* 0x000388600b0b9836 */ /* 0x000fe20000000000 */
        /* <DEDUP_REMOVED lines=52> */
[----:B------:R-:W-:Y:S02]  /*f960*/  R2UR UR6, R205 ;  /* 0x00000000cd0672ca */ /* 0x000fe400000e0000 */
[----:B------:R-:W-:Y:S02]  /*f970*/  @!P1 PRMT R11, RZ, 0x654, R11 ;  /* 0x00000654ff0b9816 */ /* 0x000fe4000000000b */
[----:B-1----:R-:W-:Y:S02]  /*f980*/  FMNMX.FTZ R7, R13, R172, !PT ;  /* 0x000000ac0d077209 */ /* 0x002fe40007810000 */
[----:B------:R-:W-:Y:S02]  /*f990*/  FMNMX.FTZ R13, R155, R12, !PT ;  /* 0x0000000c9b0d7209 */ /* 0x000fe40007810000 */
[C---:B------:R-:W-:Y:S01]  /*f9a0*/  FSETP.NEU.FTZ.AND P5, PT, R7.reuse, -INF , PT ;  /* 0xff8000000700780b */ /* 0x040fe20003fbd000 */
[----:B------:R-:W-:Y:S01]  /*f9b0*/  FMUL.FTZ R201, R7, UR7 ;  /* 0x0000000707c97c20 */ /* 0x000fe20008410000 */
[----:B------:R-:W-:-:S03]  /*f9c0*/  FMNMX.FTZ R12, R158, R13, !PT ;  /* 0x0000000d9e0c7209 */ /* 0x000fc60007810000 */
[----:B------:R-:W-:Y:S01]  /*f9d0*/  UMOV UR10, UR6 ;  /* 0x00000006000a7c82 */ /* 0x000fe20008000000 */
[----:B------:R-:W-:Y:S01]  /*f9e0*/  R2UR UR6, R208 ;  /* 0x00000000d00672ca */ /* 0x000fe200000e0000 */
[----:B------:R-:W-:Y:S01]  /*f9f0*/  VIADD R208, R205, 0x100 ;  /* 0x00000100cdd07836 */ /* 0x000fe20000000000 */
[----:B------:R-:W-:Y:S01]  /*fa00*/  FMNMX.FTZ R13, R159, R12, !PT ;  /* 0x0000000c9f0d7209 */ /* 0x000fe20007810000 */
[----:B------:R-:W-:Y:S01]  /*fa10*/  VIADD R205, R205, 0x180 ;  /* 0x00000180cdcd7836 */ /* 0x000fe20000000000 */
        /* <DEDUP_REMOVED lines=14> */
[----:B------:R1:W-:Y:S01]  /*fb00*/  MUFU.EX2 R12, R172 ;  /* 0x000000ac000c7308 */ /* 0x0003e20000000800 */
        /* <DEDUP_REMOVED lines=9> */
[--C-:B-1----:R-:W-:Y:S01]  /*fba0*/  FFMA.FTZ R172, R157, UR7, -R201.reuse ;  /* 0x000000079dac7c23 */ /* 0x102fe200080108c9 */
[----:B------:R-:W-:Y:S01]  /*fbb0*/  ISETP.GT.AND P2, PT, R169, 0x39, P2 ;  /* 0x00000039a900780c */ /* 0x000fe20001744270 */
[--C-:B------:R-:W-:Y:S01]  /*fbc0*/  FFMA.FTZ R171, R161, UR7, -R201.reuse ;  /* 0x00000007a1ab7c23 */ /* 0x100fe200080108c9 */
[----:B------:R-:W-:Y:S01]  /*fbd0*/  FMNMX.FTZ R169, R197, R170, !PT ;  /* 0x000000aac5a97209 */ /* 0x000fe20007810000 */
[--C-:B------:R-:W-:Y:S01]  /*fbe0*/  FFMA.FTZ R170, R164, UR7, -R201.reuse ;  /* 0x00000007a4aa7c23 */ /* 0x100fe200080108c9 */
[----:B------:R-:W-:Y:S01]  /*fbf0*/  ISETP.LT.OR P4, PT, R168, 0x39, P4 ;  /* 0x00000039a800780c */ /* 0x000fe20002781670 */
[----:B------:R-:W-:Y:S01]  /*fc00*/  MUFU.EX2 R13, R13 ;  /* 0x0000000d000d7308 */ /* 0x000fe20000000800 */
[----:B------:R-:W-:Y:S01]  /*fc10*/  FSEL R200, R179, -INF , !P3 ;  /* 0xff800000b3c87808 */ /* 0x000fe20005800000 */
[----:B------:R-:W-:Y:S01]  /*fc20*/  FFMA.FTZ R179, R8, UR7, -R201 ;  /* 0x0000000708b37c23 */ /* 0x000fe200080108c9 */
[----:B------:R-:W-:-:S02]  /*fc30*/  FMNMX.FTZ R169, R196, R169, !PT ;  /* 0x000000a9c4a97209 */ /* 0x000fc40007810000 */
[----:B------:R-:W-:Y:S02]  /*fc40*/  ISETP.LT.OR P2, PT, R168, 0x3a, P2 ;  /* 0x0000003aa800780c */ /* 0x000fe40001741670 */
[----:B------:R-:W-:Y:S01]  /*fc50*/  FSEL R182, R182, -INF , !P4 ;  /* 0xff800000b6b67808 */ /* 0x000fe20006000000 */
[----:B------:R-:W-:Y:S01]  /*fc60*/  MUFU.EX2 R20, R20 ;  /* 0x0000001400147308 */ /* 0x000fe20000000800 */
[----:B------:R-:W-:Y:S02]  /*fc70*/  FMNMX.FTZ R157, R200, R169, !PT ;  /* 0x000000a9c89d7209 */ /* 0x000fe40007810000 */
[----:B------:R-:W-:Y:S02]  /*fc80*/  FSEL R183, R183, -INF , !P2 ;  /* 0xff800000b7b77808 */ /* 0x000fe40005000000 */
[----:B------:R-:W-:-:S03]  /*fc90*/  FMNMX.FTZ R168, R182, R157, !PT ;  /* 0x0000009db6a87209 */ /* 0x000fc60007810000 */
[----:B------:R1:W-:Y:S01]  /*fca0*/  MUFU.EX2 R169, R172 ;  /* 0x000000ac00a97308 */ /* 0x0003e20000000800 */
[----:B------:R-:W-:-:S05]  /*fcb0*/  FMNMX.FTZ R157, R183, R168, !PT ;  /* 0x000000a8b79d7209 */ /* 0x000fca0007810000 */
[----:B------:R-:W2:Y:S02]  /*fcc0*/  SHFL.BFLY PT, R160, R157, 0x2, 0x1f ;  /* 0x0c401f009da07f89 */ /* 0x000ea400000e0000 */
[----:B------:R-:W-:Y:S01]  /*fcd0*/  MUFU.EX2 R168, R175 ;  /* 0x000000af00a87308 */ /* 0x000fe20000000800 */
[--C-:B-1----:R-:W-:Y:S01]  /*fce0*/  FFMA.FTZ R172, R156, UR7, -R201.reuse ;  /* 0x000000079cac7c23 */ /* 0x102fe200080108c9 */
[----:B------:R-:W-:-:S06]  /*fcf0*/  FFMA.FTZ R156, R153, UR7, -R201 ;  /* 0x00000007999c7c23 */ /* 0x000fcc00080108c9 */
[----:B------:R-:W-:Y:S08]  /*fd00*/  MUFU.EX2 R171, R171 ;  /* 0x000000ab00ab7308 */ /* 0x000ff00000000800 */
[----:B------:R-:W-:Y:S01]  /*fd10*/  MUFU.EX2 R170, R170 ;  /* 0x000000aa00aa7308 */ /* 0x000fe20000000800 */
[----:B--2---:R-:W-:Y:S02]  /*fd20*/  FMNMX.FTZ R160, R157, R160, !PT ;  /* 0x000000a09da07209 */ /* 0x004fe40007810000 */
[----:B------:R-:W-:-:S05]  /*fd30*/  FSEL R157, R7, RZ, P5 ;  /* 0x000000ff079d7208 */ /* 0x000fca0002800000 */
[----:B------:R-:W-:Y:S01]  /*fd40*/  MUFU.EX2 R173, R173 ;  /* 0x000000ad00ad7308 */ /* 0x000fe20000000800 */
[----:B------:R-:W1:Y:S01]  /*fd50*/  SHFL.BFLY PT, R153, R160, 0x1, 0x1f ;  /* 0x0c201f00a0997f89 */ /* 0x000e6200000e0000 */
[----:B------:R-:W-:-:S04]  /*fd60*/  FADD.FTZ R157, -R157, R14 ;  /* 0x0000000e9d9d7221 */ /* 0x000fc80000010100 */
[----:B------:R-:W-:Y:S02]  /*fd70*/  FMUL.FTZ R157, R157, UR7 ;  /* 0x000000079d9d7c20 */ /* 0x000fe40008410000 */
[----:B------:R-:W-:Y:S08]  /*fd80*/  MUFU.EX2 R172, R172 ;  /* 0x000000ac00ac7308 */ /* 0x000ff00000000800 */
[----:B------:R-:W2:Y:S08]  /*fd90*/  MUFU.EX2 R201, R157 ;  /* 0x0000009d00c97308 */ /* 0x000eb00000000800 */
[----:B------:R3:W-:Y:S01]  /*fda0*/  MUFU.EX2 R175, R156 ;  /* 0x0000009c00af7308 */ /* 0x0007e20000000800 */
[----:B-1----:R-:W-:Y:S01]  /*fdb0*/  FMNMX.FTZ R8, R160, R153, !PT ;  /* 0x00000099a0087209 */ /* 0x002fe20007810000 */
[----:B------:R-:W-:-:S03]  /*fdc0*/  IMAD.MOV R153, RZ, RZ, -R23 ;  /* 0x000000ffff997224 */ /* 0x000fc600078e0a17 */
[C---:B------:R-:W-:Y:S01]  /*fdd0*/  FSETP.NEU.FTZ.AND P2, PT, R8.reuse, -INF , PT ;  /* 0xff8000000800780b */ /* 0x040fe20003f5d000 */
[C---:B------:R-:W-:Y:S02]  /*fde0*/  FMUL.FTZ R161, R8.reuse, UR7 ;  /* 0x0000000708a17c20 */ /* 0x040fe40008410000 */
[----:B------:R-:W-:Y:S01]  /*fdf0*/  MUFU.EX2 R178, R178 ;  /* 0x000000b200b27308 */ /* 0x000fe20000000800 */
[----:B------:R-:W-:Y:S01]  /*fe00*/  FSEL R152, R8, RZ, P2 ;  /* 0x000000ff08987208 */ /* 0x000fe20001000000 */
[-C--:B--2---:R-:W-:Y:S01]  /*fe10*/  FMUL.FTZ R24, R24, R201.reuse ;  /* 0x000000c918187220 */ /* 0x084fe20000410000 */
[----:B------:R-:W-:Y:S01]  /*fe20*/  FSEL R161, R161, RZ, P2 ;  /* 0x000000ffa1a17208 */ /* 0x000fe20001000000 */
[----:B------:R-:W-:Y:S01]  /*fe30*/  FMUL.FTZ R25, R25, R201 ;  /* 0x000000c919197220 */ /* 0x000fe20000410000 */
[----:B------:R-:W-:Y:S01]  /*fe40*/  ISETP.NE.AND P2, PT, R18, R153, PT ;  /* 0x000000991200720c */ /* 0x000fe20003f45270 */
[----:B------:R-:W-:Y:S01]  /*fe50*/  FADD.FTZ R152, -R152, R15 ;  /* 0x0000000f98987221 */ /* 0x000fe20000010100 */
[----:B---3--:R-:W-:Y:S01]  /*fe60*/  F2FP.F16.F32.PACK_AB R156, R171, R168 ;  /* 0x000000a8ab9c723e */ /* 0x008fe200000000ff */
[--C-:B------:R-:W-:Y:S01]  /*fe70*/  FFMA.FTZ R159, R159, UR7, -R161.reuse ;  /* 0x000000079f9f7c23 */ /* 0x100fe200080108a1 */
[--C-:B------:R-:W-:Y:S01]  /*fe80*/  FFMA.FTZ R203, R154, UR7, -R161.reuse ;  /* 0x000000079acb7c23 */ /* 0x100fe200080108a1 */
[----:B------:R-:W-:Y:S01]  /*fe90*/  FMUL.FTZ R152, R152, UR7 ;  /* 0x0000000798987c20 */ /* 0x000fe20008410000 */
[--C-:B------:R-:W-:Y:S01]  /*fea0*/  FFMA.FTZ R14, R155, UR7, -R161.reuse ;  /* 0x000000079b0e7c23 */ /* 0x100fe200080108a1 */
[--C-:B------:R-:W-:Y:S01]  /*feb0*/  FFMA.FTZ R202, R158, UR7, -R161.reuse ;  /* 0x000000079eca7c23 */ /* 0x100fe200080108a1 */
[--C-:B------:R-:W-:Y:S01]  /*fec0*/  FFMA.FTZ R206, R167, UR7, -R161.reuse ;  /* 0x00000007a7ce7c23 */ /* 0x100fe200080108a1 */
[----:B------:R1:W2:Y:S01]  /*fed0*/  MUFU.EX2 R204, R152 ;  /* 0x0000009800cc7308 */ /* 0x0002a20000000800 */
[--C-:B------:R-:W-:Y:S01]  /*fee0*/  FFMA.FTZ R207, R198, UR7, -R161.reuse ;  /* 0x00000007c6cf7c23 */ /* 0x100fe200080108a1 */
[--C-:B------:R-:W-:Y:S01]  /*fef0*/  FFMA.FTZ R162, R162, UR7, -R161.reuse ;  /* 0x00000007a2a27c23 */ /* 0x100fe200080108a1 */
[----:B------:R-:W-:Y:S01]  /*ff00*/  FFMA.FTZ R163, R163, UR7, -R161 ;  /* 0x00000007a3a37c23 */ /* 0x000fe200080108a1 */
[----:B------:R-:W-:-:S02]  /*ff10*/  @!P2 IMAD R21, R21, 0x40, R22 ;  /* 0x000000401515a824 */ /* 0x000fc400078e0216 */
[--C-:B------:R-:W-:Y:S01]  /*ff20*/  FFMA.FTZ R155, R166, UR7, -R161.reuse ;  /* 0x00000007a69b7c23 */ /* 0x100fe200080108a1 */
[--C-:B------:R-:W-:Y:S01]  /*ff30*/  FFMA.FTZ R199, R199, UR7, -R161.reuse ;  /* 0x00000007c7c77c23 */ /* 0x100fe200080108a1 */
[--C-:B------:R-:W-:Y:S01]  /*ff40*/  FFMA.FTZ R197, R197, UR7, -R161.reuse ;  /* 0x00000007c5c57c23 */ /* 0x100fe200080108a1 */
[----:B------:R3:W-:Y:S01]  /*ff50*/  MUFU.EX2 R15, R159 ;  /* 0x0000009f000f7308 */ /* 0x0007e20000000800 */
[----:B------:R-:W-:Y:S01]  /*ff60*/  @!P2 LEA R153, R21, UR36, 0x2 ;  /* 0x000000241599ac11 */ /* 0x000fe2000f8e10ff */
[--C-:B------:R-:W-:Y:S01]  /*ff70*/  FFMA.FTZ R196, R196, UR7, -R161.reuse ;  /* 0x00000007c4c47c23 */ /* 0x100fe200080108a1 */
[--C-:B------:R-:W-:Y:S01]  /*ff80*/  FFMA.FTZ R198, R182, UR7, -R161.reuse ;  /* 0x00000007b6c67c23 */ /* 0x100fe200080108a1 */
[--C-:B------:R-:W-:Y:S01]  /*ff90*/  FFMA.FTZ R157, R174, UR7, -R161.reuse ;  /* 0x00000007ae9d7c23 */ /* 0x100fe200080108a1 */
[----:B-1----:R-:W-:Y:S01]  /*ffa0*/  F2FP.F16.F32.PACK_AB R152, R13, R12 ;  /* 0x0000000c0d98723e */ /* 0x002fe200000000ff */
[----:B------:R-:W-:Y:S01]  /*ffb0*/  @!P2 STS [R153+0x38400], R201 ;  /* 0x038400c99900a388 */ /* 0x000fe20000000800 */
[----:B------:R-:W-:Y:S01]  /*ffc0*/  F2FP.F16.F32.PACK_AB R154, R169, R20 ;  /* 0x00000014a99a723e */ /* 0x000fe200000000ff */
[----:B------:R-:W-:Y:S01]  /*ffd0*/  MUFU.EX2 R203, R203 ;  /* 0x000000cb00cb7308 */ /* 0x000fe20000000800 */
[--C-:B---3--:R-:W-:Y:S01]  /*ffe0*/  FFMA.FTZ R159, R200, UR7, -R161.reuse ;  /* 0x00000007c89f7c23 */ /* 0x108fe200080108a1 */
[----:B--2---:R1:W-:Y:S01]  /*fff0*/  @!P2 STS [R153+0x38420], R204 ;  /* 0x038420cc9900a388 */ /* 0x0043e20000000800 */
[----:B------:R-:W-:Y:S01]  /*10000*/  FFMA.FTZ R161, R183, UR7, -R161 ;  /* 0x00000007b7a17c23 */ /* 0x000fe200080108a1 */
[----:B------:R-:W-:Y:S01]  /*10010*/  F2FP.F16.F32.PACK_AB R158, R173, R170 ;  /* 0x000000aaad9e723e */ /* 0x000fe200000000ff */
[-C--:B------:R-:W-:Y:S01]  /*10020*/  FMUL.FTZ R28, R28, R201.reuse ;  /* 0x000000c91c1c7220 */ /* 0x080fe20000410000 */
[----:B------:R-:W-:Y:S01]  /*10030*/  F2FP.F16.F32.PACK_AB R160, R175, R172 ;  /* 0x000000acafa0723e */ /* 0x000fe200000000ff */
        /* <DEDUP_REMOVED lines=42> */
[----:B--2---:R-:W-:Y:S01]  /*102e0*/  F2FP.F16.F32.PACK_AB R155, R15, R202 ;  /* 0x000000ca0f9b723e */ /* 0x004fe200000000ff */
[----:B------:R-:W-:Y:S01]  /*102f0*/  BAR.SYNC.DEFER_BLOCKING 0xf, 0x100 ;  /* 0x03c4000000007b1d */ /* 0x000fe20000010000 */
        /* <DEDUP_REMOVED lines=29> */
[----:B------:R1:W-:Y:S01]  /*104d0*/  MUFU.EX2 R183, R157 ;  /* 0x0000009d00b77308 */ /* 0x0003e20000000800 */
[----:B------:R-:W-:Y:S01]  /*104e0*/  FMUL.FTZ R149, R149, R201 ;  /* 0x000000c995957220 */ /* 0x000fe20000410000 */
        /* <DEDUP_REMOVED lines=54> */
[----:B------:R1:W3:Y:S01]  /*10850*/  MUFU.EX2 R197, R159 ;  /* 0x0000009f00c57308 */ /* 0x0002e20000000800 */
        /* <DEDUP_REMOVED lines=14> */
[----:B------:R-:W-:Y:S01]  /*10940*/  FMUL.FTZ R138, R138, R204 ;  /* 0x000000cc8a8a7220 */ /* 0x000fe20000410000 */
[----:B------:R1:W2:Y:S01]  /*10950*/  MUFU.EX2 R199, R161 ;  /* 0x000000a100c77308 */ /* 0x0002a20000000800 */
[----:B---3--:R-:W-:Y:S01]  /*10960*/  F2FP.F16.F32.PACK_AB R165, R197, R196 ;  /* 0x000000c4c5a5723e */ /* 0x008fe200000000ff */
[-C--:B------:R-:W-:Y:S01]  /*10970*/  FMUL.FTZ R139, R139, R204.reuse ;  /* 0x000000cc8b8b7220 */ /* 0x080fe20000410000 */
[-C--:B------:R-:W-:Y:S01]  /*10980*/  FMUL.FTZ R142, R142, R204.reuse ;  /* 0x000000cc8e8e7220 */ /* 0x080fe20000410000 */
[-C--:B------:R-:W-:Y:S01]  /*10990*/  FMUL.FTZ R143, R143, R204.reuse ;  /* 0x000000cc8f8f7220 */ /* 0x080fe20000410000 */
[-C--:B------:R-:W-:Y:S01]  /*109a0*/  FMUL.FTZ R146, R146, R204.reuse ;  /* 0x000000cc92927220 */ /* 0x080fe20000410000 */
[-C--:B------:R-:W-:Y:S01]  /*109b0*/  FMUL.FTZ R147, R147, R204.reuse ;  /* 0x000000cc93937220 */ /* 0x080fe20000410000 */
[-C--:B------:R-:W-:Y:S01]  /*109c0*/  FMUL.FTZ R150, R150, R204.reuse ;  /* 0x000000cc96967220 */ /* 0x080fe20000410000 */
[----:B------:R-:W-:Y:S01]  /*109d0*/  FMUL.FTZ R151, R151, R204 ;  /* 0x000000cc97977220 */ /* 0x000fe20000410000 */
[----:B-1----:R-:W-:Y:S01]  /*109e0*/  F2FP.F16.F32.PACK_AB R161, R200, R207 ;  /* 0x000000cfc8a1723e */ /* 0x002fe200000000ff */
[----:B------:R1:W-:Y:S01]  /*109f0*/  STSM.16.M88.4 [R184+0x36400], R152 ;  /* 0x03640098b8007844 */ /* 0x0003e20000000200 */
[----:B------:R-:W-:Y:S01]  /*10a00*/  FFMA.FTZ R12, R201, R5, R12 ;  /* 0x00000005c90c7223 */ /* 0x000fe2000001000c */
[----:B------:R-:W-:Y:S01]  /*10a10*/  FFMA.FTZ R203, R204, R6, R203 ;  /* 0x00000006cccb7223 */ /* 0x000fe200000100cb */
[----:B------:R-:W-:Y:S01]  /*10a20*/  ISETP.GT.AND P2, PT, R9, UR37, PT ;  /* 0x0000002509007c0c */ /* 0x000fe2000bf44270 */
[----:B------:R1:W-:Y:S01]  /*10a30*/  STSM.16.M88.4 [R187], R156 ;  /* 0x0000009cbb007844 */ /* 0x0003e20000000200 */
[----:B------:R-:W-:Y:S01]  /*10a40*/  FADD.FTZ R13, R13, R12 ;  /* 0x0000000c0d0d7221 */ /* 0x000fe20000010000 */
[----:B------:R-:W-:Y:S01]  /*10a50*/  FADD.FTZ R203, R14, R203 ;  /* 0x000000cb0ecb7221 */ /* 0x000fe20000010000 */
[----:B--2---:R-:W-:Y:S01]  /*10a60*/  F2FP.F16.F32.PACK_AB R167, R199, R198 ;  /* 0x000000c6c7a7723e */ /* 0x004fe200000000ff */
[----:B------:R1:W-:Y:S01]  /*10a70*/  STSM.16.M88.4 [R185], R160 ;  /* 0x000000a0b9007844 */ /* 0x0003e20000000200 */
[----:B------:R-:W-:Y:S01]  /*10a80*/  FADD.FTZ R20, R20, R13 ;  /* 0x0000000d14147221 */ /* 0x000fe20000010000 */
[----:B------:R-:W-:Y:S01]  /*10a90*/  FADD.FTZ R202, R202, R203 ;  /* 0x000000cbcaca7221 */ /* 0x000fe20000010000 */
[----:B------:R-:W-:Y:S01]  /*10aa0*/  IMAD.MOV.U32 R14, RZ, RZ, R7 ;  /* 0x000000ffff0e7224 */ /* 0x000fe200078e0007 */
[----:B------:R1:W-:Y:S01]  /*10ab0*/  STSM.16.M88.4 [R186], R164 ;  /* 0x000000a4ba007844 */ /* 0x0003e20000000200 */
[----:B------:R-:W-:Y:S01]  /*10ac0*/  WARPGROUP.ARRIVE ;  /* 0x00000000000079c5 */ /* 0x000fe20000000000 */
[----:B------:R-:W-:Y:S01]  /*10ad0*/  FADD.FTZ R169, R169, R20 ;  /* 0x00000014a9a97221 */ /* 0x000fe20000010000 */
[----:B------:R-:W-:Y:S01]  /*10ae0*/  FADD.FTZ R202, R15, R202 ;  /* 0x000000ca0fca7221 */ /* 0x000fe20000010000 */
[----:B------:R-:W-:-:S02]  /*10af0*/  IMAD.MOV.U32 R15, RZ, RZ, R8 ;  /* 0x000000ffff0f7224 */ /* 0x000fc400078e0008 */
[----:B------:R-:W-:Y:S01]  /*10b00*/  FADD.FTZ R168, R168, R169 ;  /* 0x000000a9a8a87221 */ /* 0x000fe20000010000 */
[----:B------:R-:W-:Y:S01]  /*10b10*/  HGMMA.64x256x16.F32 R24, R152, gdesc[UR8].tnspB, R24, gsb0 ;  /* 0x43e0000898187df0 */ /* 0x000fe20008000818 */
[----:B------:R-:W-:Y:S01]  /*10b20*/  UMOV UR10, UR6 ;  /* 0x00000006000a7c82 */ /* 0x000fe20008000000 */
[----:B------:R-:W-:Y:S01]  /*10b30*/  UMOV UR11, 0x40000040 ;  /* 0x40000040000b7882 */ /* 0x000fe20000000000 */
[----:B------:R-:W-:Y:S01]  /*10b40*/  R2UR UR6, R208 ;  /* 0x00000000d00672ca */ /* 0x000fe200000e0000 */
[----:B------:R-:W-:Y:S01]  /*10b50*/  FADD.FTZ R21, R21, R202 ;  /* 0x000000ca15157221 */ /* 0x000fe20000010000 */
[----:B------:R-:W-:-:S03]  /*10b60*/  FADD.FTZ R171, R171, R168 ;  /* 0x000000a8abab7221 */ /* 0x000fc60000010000 */
        /* <DEDUP_REMOVED lines=22> */
[----:B------:R-:W-:Y:S02]  /*10cd0*/  WARPGROUP.DEPBAR.LE gsb0, 0x0 ;  /* 0x00008000000079c5 */ /* 0x000fe40000010000 */
        /* <DEDUP_REMOVED lines=25> */
[----:B--2---:R-:W-:-:S04]  /*10e70*/  VIADD R11, R9, 0xffffffff ;  /* 0xffffffff090b7836 */ /* 0x004fc80000000000 */
[----:B------:R-:W-:Y:S01]  /*10e80*/  IMAD.MOV.U32 R9, RZ, RZ, R11 ;  /* 0x000000ffff097224 */ /* 0x000fe200078e000b */
[----:B-1----:R-:W-:Y:S06]  /*10e90*/  @P2 BRA `(.L_x_4235) ;  /* 0xffffffc8002c2947 */ /* 0x002fec000383ffff */
.L_x_4218:
[----:B------:R-:W1:Y:S01]  /*10ea0*/  SHFL.BFLY PT, R0, R5, 0x2, 0x1f ;  /* 0x0c401f0005007f89 */ /* 0x000e6200000e0000 */
[----:B------:R-:W-:Y:S01]  /*10eb0*/  VIADD R2, R16, 0x1 ;  /* 0x0000000110027836 */ /* 0x000fe20000000000 */
[----:B------:R-:W-:Y:S01]  /*10ec0*/  UIADD3 UR46, UR46, 0x1, URZ ;  /* 0x000000012e2e7890 */ /* 0x000fe2000fffe03f */
[----:B------:R-:W-:Y:S01]  /*10ed0*/  IMAD.U32 R12, RZ, RZ, UR7 ;  /* 0x00000007ff0c7e24 */ /* 0x000fe2000f8e00ff */
[----:B------:R-:W2:Y:S01]  /*10ee0*/  SHFL.BFLY PT, R9, R6, 0x2, 0x1f ;  /* 0x0c401f0006097f89 */ /* 0x000ea200000e0000 */
[----:B------:R-:W-:Y:S01]  /*10ef0*/  IMAD.MOV.U32 R19, RZ, RZ, -0x800000 ;  /* 0xff800000ff137424 */ /* 0x000fe200078e00ff */
[----:B------:R-:W-:Y:S08]  /*10f00*/  BAR.ARV 0x8, 0xa0 ;  /* 0x0202800000007b1d */ /* 0x000ff00000002000 */
[----:B------:R-:W-:Y:S01]  /*10f10*/  BAR.SYNC.DEFER_BLOCKING 0xf, 0x100 ;  /* 0x03c4000000007b1d */ /* 0x000fe20000010000 */
[----:B------:R-:W-:Y:S01]  /*10f20*/  ISETP.NE.AND P1, PT, R2, 0x2, PT ;  /* 0x000000020200780c */ /* 0x000fe20003f25270 */
[----:B-1----:R-:W-:Y:S01]  /*10f30*/  FADD.FTZ R0, R0, R5 ;  /* 0x0000000500007221 */ /* 0x002fe20000010000 */
[----:B--2---:R-:W-:-:S04]  /*10f40*/  FADD.FTZ R9, R9, R6 ;  /* 0x0000000609097221 */ /* 0x004fc80000010000 */
[----:B------:R-:W1:Y:S01]  /*10f50*/  SHFL.BFLY PT, R3, R0, 0x1, 0x1f ;  /* 0x0c201f0000037f89 */ /* 0x000e6200000e0000 */
[----:B------:R-:W-:-:S03]  /*10f60*/  IMAD.U32 R6, RZ, RZ, UR7 ;  /* 0x00000007ff067e24 */ /* 0x000fc6000f8e00ff */
[----:B------:R-:W2:Y:S01]  /*10f70*/  SHFL.BFLY PT, R4, R9, 0x1, 0x1f ;  /* 0x0c201f0009047f89 */ /* 0x000ea200000e0000 */
[----:B-1----:R-:W-:Y:S01]  /*10f80*/  FADD.FTZ R11, R0, R3 ;  /* 0x00000003000b7221 */ /* 0x002fe20000010000 */
[----:B------:R-:W-:Y:S01]  /*10f90*/  IMAD.MOV R3, RZ, RZ, -R23 ;  /* 0x000000ffff037224 */ /* 0x000fe200078e0a17 */
[----:B------:R-:W-:Y:S01]  /*10fa0*/  SEL R0, RZ, 0x1, P1 ;  /* 0x00000001ff007807 */ /* 0x000fe20000800000 */
[----:B--2---:R-:W-:Y:S02]  /*10fb0*/  FADD.FTZ R10, R9, R4 ;  /* 0x00000004090a7221 */ /* 0x004fe40000010000 */
[----:B------:R-:W-:Y:S02]  /*10fc0*/  FSETP.NE.FTZ.AND P2, PT, R11, RZ, PT ;  /* 0x000000ff0b00720b */ /* 0x000fe40003f55000 */
[----:B------:R-:W-:Y:S01]  /*10fd0*/  ISETP.NE.AND P0, PT, R18, R3, PT ;  /* 0x000000031200720c */ /* 0x000fe20003f05270 */
[----:B------:R-:W-:Y:S01]  /*10fe0*/  IMAD.MOV.U32 R3, RZ, RZ, RZ ;  /* 0x000000ffff037224 */ /* 0x000fe200078e00ff */
[----:B------:R-:W-:-:S02]  /*10ff0*/  FSETP.NE.FTZ.AND P3, PT, R10, RZ, PT ;  /* 0x000000ff0a00720b */ /* 0x000fc40003f75000 */
[----:B------:R-:W-:Y:S01]  /*11000*/  LOP3.LUT R17, R17, R0, RZ, 0x3c, !PT ;  /* 0x0000000011117212 */ /* 0x000fe200078e3cff */
[----:B------:R-:W-:-:S06]  /*11010*/  IMAD.MOV.U32 R0, RZ, RZ, RZ ;  /* 0x000000ffff007224 */ /* 0x000fcc00078e00ff */
[----:B------:R-:W1:Y:S01]  /*11020*/  @P2 MUFU.RCP R3, R11 ;  /* 0x0000000b00032308 */ /* 0x000e620000001000 */
[----:B------:R-:W-:Y:S01]  /*11030*/  @P2 FMUL.FTZ R6, R6, 0.69314718246459960938 ;  /* 0x3f31721806062820 */ /* 0x000fe20000410000 */
[----:B------:R-:W-:Y:S02]  /*11040*/  @!P0 IMAD R16, R16, 0x40, R22 ;  /* 0x0000004010108824 */ /* 0x000fe400078e0216 */
[----:B------:R-:W-:-:S03]  /*11050*/  @P3 FMUL.FTZ R12, R12, 0.69314718246459960938 ;  /* 0x3f3172180c0c3820 */ /* 0x000fc60000410000 */
[----:B------:R-:W-:Y:S01]  /*11060*/  @!P0 LEA R16, R16, UR36, 0x2 ;  /* 0x0000002410108c11 */ /* 0x000fe2000f8e10ff */
        /* <DEDUP_REMOVED lines=9> */
[----:B------:R-:W1:Y:S01]  /*11100*/  @P3 MUFU.LG2 R10, R10 ;  /* 0x0000000a000a3308 */ /* 0x000e620000000c00 */
        /* <DEDUP_REMOVED lines=59> */
[----:B---3--:R-:W-:Y:S01]  /*114c0*/  @P2 FMUL.FTZ R9, R9, 0.69314718246459960938 ;  /* 0x3f31721809092820 */ /* 0x008fe20000410000 */
[----:B-1----:R-:W-:Y:S01]  /*114d0*/  @P3 FMUL.FTZ R3, R10, 0.69314718246459960938 ;  /* 0x3f3172180a033820 */ /* 0x002fe20000410000 */
[----:B------:R-:W-:-:S02]  /*114e0*/  IMAD.MOV.U32 R32, RZ, RZ, -0x800000 ;  /* 0xff800000ff207424 */ /* 0x000fc400078e00ff */
        /* <DEDUP_REMOVED lines=67> */
[----:B--2---:R-:W-:Y:S01]  /*11920*/  SEL R16, R2, RZ, P1 ;  /* 0x000000ff02107207 */ /* 0x004fe20000800000 */
[----:B------:R-:W-:Y:S06]  /*11930*/  BAR.ARV 0xe, 0x100 ;  /* 0x0384000000007b1d */ /* 0x000fec0000002000 */
.L_x_4156:
        /* <DEDUP_REMOVED lines=26> */
[----:B------:R-:W-:Y:S01]  /*11ae0*/  F2FP.F16.F32.PACK_AB R57, R59, R58 ;  /* 0x0000003a3b39723e */ /* 0x000fe200000000ff */
[----:B------:R-:W-:Y:S01]  /*11af0*/  IMAD.U32 R7, RZ, RZ, UR7 ;  /* 0x00000007ff077e24 */ /* 0x000fe2000f8e00ff */
        /* <DEDUP_REMOVED lines=12> */
[----:B------:R-:W-:Y:S01]  /*11bc0*/  IADD3 R173, P3, R6, 0x40, RZ ;  /* 0x0000004006ad7810 */ /* 0x000fe20007f7e0ff */
[--C-:B------:R-:W-:Y:S01]  /*11bd0*/  IMAD.X R11, RZ, RZ, R7.reuse, P4 ;  /* 0x000000ffff0b7224 */ /* 0x100fe200020e0607 */
[----:B------:R-:W-:Y:S02]  /*11be0*/  LOP3.LUT R2, R0, R171, RZ, 0x3c, !PT ;  /* 0x000000ab00027212 */ /* 0x000fe400078e3cff */
[----:B------:R-:W-:Y:S02]  /*11bf0*/  LOP3.LUT R0, R179, 0x380, RZ, 0xc0, !PT ;  /* 0x00000380b3007812 */ /* 0x000fe400078ec0ff */
[----:B------:R-:W-:Y:S02]  /*11c00*/  IADD3 R199, P4, R6, 0x4020, RZ ;  /* 0x0000402006c77810 */ /* 0x000fe40007f9e0ff */
[----:B------:R-:W-:Y:S02]  /*11c10*/  SHF.R.U64 R0, R0, 0x3, RZ ;  /* 0x0000000300007819 */ /* 0x000fe400000012ff */
[C---:B------:R-:W-:Y:S01]  /*11c20*/  LOP3.LUT R103, R6.reuse, 0x380, RZ, 0xc0, !PT ;  /* 0x0000038006677812 */ /* 0x040fe200078ec0ff */
[----:B------:R-:W-:Y:S01]  /*11c30*/  IMAD.X R91, RZ, RZ, R7, P4 ;  /* 0x000000ffff5b7224 */ /* 0x000fe200020e0607 */
[----:B------:R-:W-:-:S02]  /*11c40*/  IADD3 R183, P2, R6, 0x2060, RZ ;  /* 0x0000206006b77810 */ /* 0x000fc40007f5e0ff */
[----:B------:R-:W-:Y:S02]  /*11c50*/  IADD3.X R9, RZ, R7, RZ, P3, !PT ;  /* 0x00000007ff097210 */ /* 0x000fe40001ffe4ff */
[C---:B------:R-:W-:Y:S01]  /*11c60*/  IADD3 R177, P5, R6.reuse, 0x2000, RZ ;  /* 0x0000200006b17810 */ /* 0x040fe20007fbe0ff */
[--C-:B------:R-:W-:Y:S01]  /*11c70*/  IMAD.X R25, RZ, RZ, R7.reuse, P2 ;  /* 0x000000ffff197224 */ /* 0x100fe200010e0607 */
[C---:B------:R-:W-:Y:S02]  /*11c80*/  IADD3 R181, P1, R6.reuse, 0x2040, RZ ;  /* 0x0000204006b57810 */ /* 0x040fe40007f3e0ff */
[----:B------:R-:W-:Y:S01]  /*11c90*/  IADD3 R197, P3, R6, 0x4000, RZ ;  /* 0x0000400006c57810 */ /* 0x000fe20007f7e0ff */
[--C-:B------:R-:W-:Y:S01]  /*11ca0*/  IMAD.X R13, RZ, RZ, R7.reuse, P5 ;  /* 0x000000ffff0d7224 */ /* 0x100fe200028e0607 */
[----:B------:R-:W-:Y:S01]  /*11cb0*/  LOP3.LUT R14, R0, R179, RZ, 0x3c, !PT ;  /* 0x000000b3000e7212 */ /* 0x000fe200078e3cff */
[--C-:B------:R-:W-:Y:S01]  /*11cc0*/  IMAD.X R21, RZ, RZ, R7.reuse, P1 ;  /* 0x000000ffff157224 */ /* 0x100fe200008e0607 */
[----:B------:R-:W-:Y:S01]  /*11cd0*/  LOP3.LUT R0, R199, 0x380, RZ, 0xc0, !PT ;  /* 0x00000380c7007812 */ /* 0x000fe200078ec0ff */
[----:B------:R-:W-:Y:S01]  /*11ce0*/  IMAD.X R29, RZ, RZ, R7, P3 ;  /* 0x000000ffff1d7224 */ /* 0x000fe200018e0607 */
[----:B------:R-:W-:-:S02]  /*11cf0*/  SHF.R.U64 R103, R103, 0x3, RZ ;  /* 0x0000000367677819 */ /* 0x000fc400000012ff */
[C---:B------:R-:W-:Y:S02]  /*11d00*/  IADD3 R106, P2, R6.reuse, 0x6020, RZ ;  /* 0x00006020066a7810 */ /* 0x040fe40007f5e0ff */
[C---:B------:R-:W-:Y:S02]  /*11d10*/  IADD3 R201, P5, R6.reuse, 0x4040, RZ ;  /* 0x0000404006c97810 */ /* 0x040fe40007fbe0ff */
[C---:B------:R-:W-:Y:S01]  /*11d20*/  IADD3 R203, P6, R6.reuse, 0x4060, RZ ;  /* 0x0000406006cb7810 */ /* 0x040fe20007fde0ff */
[--C-:B------:R-:W-:Y:S01]  /*11d30*/  IMAD.X R107, RZ, RZ, R7.reuse, P2 ;  /* 0x000000ffff6b7224 */ /* 0x100fe200010e0607 */
[C---:B------:R-:W-:Y:S01]  /*11d40*/  IADD3 R205, P1, R6.reuse, 0x6000, RZ ;  /* 0x0000600006cd7810 */ /* 0x040fe20007f3e0ff */
[--C-:B------:R-:W-:Y:S01]  /*11d50*/  IMAD.X R95, RZ, RZ, R7.reuse, P5 ;  /* 0x000000ffff5f7224 */ /* 0x100fe200028e0607 */
[C---:B------:R-:W-:Y:S01]  /*11d60*/  IADD3 R207, P3, R6.reuse, 0x6040, RZ ;  /* 0x0000604006cf7810 */ /* 0x040fe20007f7e0ff */
[----:B------:R-:W-:Y:S01]  /*11d70*/  IMAD.X R99, RZ, RZ, R7, P6 ;  /* 0x000000ffff637224 */ /* 0x000fe200030e0607 */
[----:B------:R-:W-:-:S02]  /*11d80*/  IADD3 R209, P4, R6, 0x6060, RZ ;  /* 0x0000606006d17810 */ /* 0x000fc40007f9e0ff */
[----:B------:R-:W-:Y:S01]  /*11d90*/  SHF.R.U64 R0, R0, 0x3, RZ ;  /* 0x0000000300007819 */ /* 0x000fe200000012ff */
[--C-:B------:R-:W-:Y:S01]  /*11da0*/  IMAD.X R111, RZ, RZ, R7.reuse, P3 ;  /* 0x000000ffff6f7224 */ /* 0x100fe200018e0607 */
[----:B------:R-:W-:Y:S01]  /*11db0*/  LOP3.LUT R6, R103, R6, RZ, 0x3c, !PT ;  /* 0x0000000667067212 */ /* 0x000fe200078e3cff */
[--C-:B------:R-:W-:Y:S01]  /*11dc0*/  IMAD.X R103, RZ, RZ, R7.reuse, P1 ;  /* 0x000000ffff677224 */ /* 0x100fe200008e0607 */
[----:B------:R-:W-:Y:S01]  /*11dd0*/  LOP3.LUT R8, R173, 0x380, RZ, 0xc0, !PT ;  /* 0x00000380ad087812 */ /* 0x000fe200078ec0ff */
[----:B------:R-:W-:Y:S01]  /*11de0*/  IMAD.X R115, RZ, RZ, R7, P4 ;  /* 0x000000ffff737224 */ /* 0x000fe200020e0607 */
[----:B------:R-:W-:Y:S02]  /*11df0*/  LOP3.LUT R10, R175, 0x380, RZ, 0xc0, !PT ;  /* 0x00000380af0a7812 */ /* 0x000fe400078ec0ff */
[----:B------:R-:W-:Y:S02]  /*11e00*/  LOP3.LUT R12, R177, 0x380, RZ, 0xc0, !PT ;  /* 0x00000380b10c7812 */ /* 0x000fe400078ec0ff */
[----:B------:R-:W-:-:S02]  /*11e10*/  LOP3.LUT R27, R106, 0x380, RZ, 0xc0, !PT ;  /* 0x000003806a1b7812 */ /* 0x000fc400078ec0ff */
[----:B------:R-:W-:Y:S02]  /*11e20*/  LOP3.LUT R90, R0, R199, RZ, 0x3c, !PT ;  /* 0x000000c7005a7212 */ /* 0x000fe400078e3cff */
[----:B------:R-:W-:Y:S02]  /*11e30*/  SHF.R.U64 R8, R8, 0x3, RZ ;  /* 0x0000000308087819 */ /* 0x000fe400000012ff */
[----:B------:R-:W-:Y:S02]  /*11e40*/  LOP3.LUT R20, R181, 0x380, RZ, 0xc0, !PT ;  /* 0x00000380b5147812 */ /* 0x000fe400078ec0ff */
[----:B------:R-:W-:Y:S02]  /*11e50*/  MOV R0, R6 ;  /* 0x0000000600007202 */ /* 0x000fe40000000f00 */
[----:B------:R-:W-:Y:S02]  /*11e60*/  SHF.R.U64 R10, R10, 0x3, RZ ;  /* 0x000000030a0a7819 */ /* 0x000fe400000012ff */
[----:B------:R-:W-:-:S02]  /*11e70*/  LOP3.LUT R24, R183, 0x380, RZ, 0xc0, !PT ;  /* 0x00000380b7187812 */ /* 0x000fc400078ec0ff */
[----:B------:R-:W-:Y:S02]  /*11e80*/  F2FP.F16.F32.PACK_AB R6, R157, R166 ;  /* 0x000000a69d06723e */ /* 0x000fe400000000ff */
[----:B------:R-:W-:Y:S02]  /*11e90*/  F2FP.F16.F32.PACK_AB R7, R31, R30 ;  /* 0x0000001e1f07723e */ /* 0x000fe400000000ff */
[----:B------:R-:W-:Y:S02]  /*11ea0*/  SHF.R.U64 R12, R12, 0x3, RZ ;  /* 0x000000030c0c7819 */ /* 0x000fe400000012ff */
[----:B------:R-:W-:Y:S01]  /*11eb0*/  LOP3.LUT R28, R197, 0x380, RZ, 0xc0, !PT ;  /* 0x00000380c51c7812 */ /* 0x000fe200078ec0ff */
[----:B------:R1:W-:Y:S01]  /*11ec0*/  STSM.16.M88.4 [R0], R4 ;  /* 0x0000000400007844 */ /* 0x0003e20000000200 */
[----:B------:R-:W-:Y:S02]  /*11ed0*/  LOP3.LUT R98, R203, 0x380, RZ, 0xc0, !PT ;  /* 0x00000380cb627812 */ /* 0x000fe400078ec0ff */
[----:B------:R-:W-:-:S02]  /*11ee0*/  SHF.R.U64 R27, R27, 0x3, RZ ;  /* 0x000000031b1b7819 */ /* 0x000fc400000012ff */
[----:B------:R-:W-:Y:S02]  /*11ef0*/  LOP3.LUT R8, R8, R173, RZ, 0x3c, !PT ;  /* 0x000000ad08087212 */ /* 0x000fe400078e3cff */
[----:B------:R-:W-:Y:S02]  /*11f00*/  SHF.R.U64 R20, R20, 0x3, RZ ;  /* 0x0000000314147819 */ /* 0x000fe400000012ff */
[----:B------:R-:W-:Y:S02]  /*11f10*/  LOP3.LUT R94, R201, 0x380, RZ, 0xc0, !PT ;  /* 0x00000380c95e7812 */ /* 0x000fe400078ec0ff */
[----:B------:R-:W-:Y:S02]  /*11f20*/  LOP3.LUT R114, R209, 0x380, RZ, 0xc0, !PT ;  /* 0x00000380d1727812 */ /* 0x000fe400078ec0ff */
[----:B------:R-:W-:Y:S02]  /*11f30*/  LOP3.LUT R10, R10, R175, RZ, 0x3c, !PT ;  /* 0x000000af0a0a7212 */ /* 0x000fe400078e3cff */
[----:B------:R-:W-:-:S02]  /*11f40*/  SHF.R.U64 R24, R24, 0x3, RZ ;  /* 0x0000000318187819 */ /* 0x000fc400000012ff */
[----:B------:R-:W-:Y:S02]  /*11f50*/  LOP3.LUT R12, R12, R177, RZ, 0x3c, !PT ;  /* 0x000000b10c0c7212 */ /* 0x000fe400078e3cff */
[----:B------:R-:W-:Y:S02]  /*11f60*/  SHF.R.U64 R28, R28, 0x3, RZ ;  /* 0x000000031c1c7819 */ /* 0x000fe400000012ff */
[----:B------:R-:W-:Y:S02]  /*11f70*/  LOP3.LUT R102, R205, 0x380, RZ, 0xc0, !PT ;  /* 0x00000380cd667812 */ /* 0x000fe400078ec0ff */
[----:B------:R-:W-:Y:S02]  /*11f80*/  SHF.R.U64 R98, R98, 0x3, RZ ;  /* 0x0000000362627819 */ /* 0x000fe400000012ff */
[----:B------:R-:W-:Y:S02]  /*11f90*/  LOP3.LUT R106, R27, R106, RZ, 0x3c, !PT ;  /* 0x0000006a1b6a7212 */ /* 0x000fe400078e3cff */
[----:B------:R-:W-:-:S02]  /*11fa0*/  MOV R27, R2 ;  /* 0x00000002001b7202 */ /* 0x000fc40000000f00 */
[----:B-1----:R-:W-:Y:S02]  /*11fb0*/  F2FP.F16.F32.PACK_AB R4, R33, R159 ;  /* 0x0000009f2104723e */ /* 0x002fe400000000ff */
[----:B------:R-:W-:Y:S02]  /*11fc0*/  F2FP.F16.F32.PACK_AB R5, R35, R34 ;  /* 0x000000222305723e */ /* 0x000fe400000000ff */
[----:B------:R-:W-:Y:S02]  /*11fd0*/  F2FP.F16.F32.PACK_AB R6, R37, R36 ;  /* 0x000000242506723e */ /* 0x000fe400000000ff */
[----:B------:R-:W-:Y:S02]  /*11fe0*/  F2FP.F16.F32.PACK_AB R7, R39, R38 ;  /* 0x000000262707723e */ /* 0x000fe400000000ff */
[----:B------:R-:W-:Y:S02]  /*11ff0*/  LOP3.LUT R20, R20, R181, RZ, 0x3c, !PT ;  /* 0x000000b514147212 */ /* 0x000fe400078e3cff */
[----:B------:R-:W-:Y:S01]  /*12000*/  SHF.R.U64 R94, R94, 0x3, RZ ;  /* 0x000000035e5e7819 */ /* 0x000fe200000012ff */
[----:B------:R1:W-:Y:S01]  /*12010*/  STSM.16.M88.4 [R27], R4 ;  /* 0x000000041b007844 */ /* 0x0003e20000000200 */
[----:B------:R-:W-:-:S02]  /*12020*/  LOP3.LUT R110, R207, 0x380, RZ, 0xc0, !PT ;  /* 0x00000380cf6e7812 */ /* 0x000fc400078ec0ff */
[----:B------:R-:W-:Y:S02]  /*12030*/  SHF.R.U64 R114, R114, 0x3, RZ ;  /* 0x0000000372727819 */ /* 0x000fe400000012ff */
[----:B------:R-:W-:Y:S02]  /*12040*/  MOV R8, R8 ;  /* 0x0000000800087202 */ /* 0x000fe40000000f00 */
[----:B------:R-:W-:Y:S02]  /*12050*/  LOP3.LUT R24, R24, R183, RZ, 0x3c, !PT ;  /* 0x000000b718187212 */ /* 0x000fe400078e3cff */
[----:B------:R-:W-:Y:S01]  /*12060*/  MOV R10, R10 ;  /* 0x0000000a000a7202 */ /* 0x000fe20000000f00 */
[----:B------:R1:W-:Y:S01]  /*12070*/  STSM.16.M88.4 [R8], R40 ;  /* 0x0000002808007844 */ /* 0x0003e20000000200 */
[----:B------:R-:W-:Y:S02]  /*12080*/  LOP3.LUT R28, R28, R197, RZ, 0x3c, !PT ;  /* 0x000000c51c1c7212 */ /* 0x000fe400078e3cff */
[----:B------:R-:W-:Y:S01]  /*12090*/  SHF.R.U64 R102, R102, 0x3, RZ ;  /* 0x0000000366667819 */ /* 0x000fe200000012ff */
[----:B------:R1:W-:Y:S01]  /*120a0*/  STSM.16.M88.4 [R10], R48 ;  /* 0x000000300a007844 */ /* 0x0003e20000000200 */
[----:B------:R-:W-:-:S02]  /*120b0*/  LOP3.LUT R98, R98, R203, RZ, 0x3c, !PT ;  /* 0x000000cb62627212 */ /* 0x000fc400078e3cff */
[----:B------:R-:W-:Y:S02]  /*120c0*/  MOV R12, R12 ;  /* 0x0000000c000c7202 */ /* 0x000fe40000000f00 */
[----:B------:R-:W-:Y:S02]  /*120d0*/  F2FP.F16.F32.PACK_AB R72, R73, R72 ;  /* 0x000000484948723e */ /* 0x000fe400000000ff */
[----:B------:R-:W-:Y:S01]  /*120e0*/  MOV R14, R14 ;  /* 0x0000000e000e7202 */ /* 0x000fe20000000f00 */
[----:B------:R1:W-:Y:S01]  /*120f0*/  STSM.16.M88.4 [R12], R56 ;  /* 0x000000380c007844 */ /* 0x0003e20000000200 */
[----:B------:R-:W-:Y:S02]  /*12100*/  F2FP.F16.F32.PACK_AB R66, R69, R68 ;  /* 0x000000444542723e */ /* 0x000fe400000000ff */
[----:B------:R-:W-:Y:S02]  /*12110*/  F2FP.F16.F32.PACK_AB R67, R71, R70 ;  /* 0x000000464743723e */ /* 0x000fe400000000ff */
[----:B------:R-:W-:-:S02]  /*12120*/  F2FP.F16.F32.PACK_AB R73, R75, R74 ;  /* 0x0000004a4b49723e */ /* 0x000fc400000000ff */
[----:B------:R-:W-:Y:S01]  /*12130*/  F2FP.F16.F32.PACK_AB R80, R81, R80 ;  /* 0x000000505150723e */ /* 0x000fe200000000ff */
[----:B------:R1:W-:Y:S01]  /*12140*/  STSM.16.M88.4 [R14], R64 ;  /* 0x000000400e007844 */ /* 0x0003e20000000200 */
[----:B------:R-:W-:Y:S02]  /*12150*/  LOP3.LUT R94, R94, R201, RZ, 0x3c, !PT ;  /* 0x000000c95e5e7212 */ /* 0x000fe400078e3cff */
[----:B------:R-:W-:Y:S02]  /*12160*/  SHF.R.U64 R110, R110, 0x3, RZ ;  /* 0x000000036e6e7819 */ /* 0x000fe400000012ff */
[----:B------:R-:W-:Y:S02]  /*12170*/  LOP3.LUT R114, R114, R209, RZ, 0x3c, !PT ;  /* 0x000000d172727212 */ /* 0x000fe400078e3cff */
[----:B------:R-:W-:Y:S02]  /*12180*/  MOV R20, R20 ;  /* 0x0000001400147202 */ /* 0x000fe40000000f00 */
[----:B------:R-:W-:-:S02]  /*12190*/  F2FP.F16.F32.PACK_AB R74, R77, R76 ;  /* 0x0000004c4d4a723e */ /* 0x000fc400000000ff */
[----:B------:R-:W-:Y:S02]  /*121a0*/  F2FP.F16.F32.PACK_AB R75, R79, R78 ;  /* 0x0000004e4f4b723e */ /* 0x000fe400000000ff */
[----:B------:R-:W-:Y:S02]  /*121b0*/  F2FP.F16.F32.PACK_AB R81, R83, R82 ;  /* 0x000000525351723e */ /* 0x000fe400000000ff */
[----:B------:R-:W-:Y:S01]  /*121c0*/  MOV R24, R24 ;  /* 0x0000001800187202 */ /* 0x000fe20000000f00 */
        /* <DEDUP_REMOVED lines=8> */
[----:B------:R-:W-:Y:S02]  /*12250*/  MOV R2, R98 ;  /* 0x0000006200027202 */ /* 0x000fe40000000f00 */
[----:B------:R-:W-:Y:S02]  /*12260*/  F2FP.F16.F32.PACK_AB R89, R152, R26 ;  /* 0x0000001a9859723e */ /* 0x000fe400000000ff */
[----:B------:R-:W-:-:S02]  /*12270*/  F2FP.F16.F32.PACK_AB R90, R93, R92 ;  /* 0x0000005c5d5a723e */ /* 0x000fc400000000ff */
[----:B------:R-:W-:Y:S02]  /*12280*/  F2FP.F16.F32.PACK_AB R91, R154, R153 ;  /* 0x000000999a5b723e */ /* 0x000fe400000000ff */
[----:B------:R-:W-:Y:S02]  /*12290*/  F2FP.F16.F32.PACK_AB R96, R97, R96 ;  /* 0x000000606160723e */ /* 0x000fe400000000ff */
[----:B------:R-:W-:Y:S01]  /*122a0*/  F2FP.F16.F32.PACK_AB R97, R156, R155 ;  /* 0x0000009b9c61723e */ /* 0x000fe200000000ff */
[----:B------:R1:W-:Y:S01]  /*122b0*/  STSM.16.M88.4 [R28], R88 ;  /* 0x000000581c007844 */ /* 0x0003e20000000200 */
        /* <DEDUP_REMOVED lines=31> */
[----:B------:R-:W-:Y:S02]  /*124b0*/  MOV R110, R110 ;  /* 0x0000006e006e7202 */ /* 0x000fe40000000f00 */
[----:B------:R-:W-:-:S02]  /*124c0*/  F2FP.F16.F32.PACK_AB R138, R141, R140 ;  /* 0x0000008c8d8a723e */ /* 0x000fc400000000ff */
        /* <DEDUP_REMOVED lines=11> */
[----:B--2---:R-:W2:Y:S02]  /*12580*/  FENCE.VIEW.ASYNC.S ;  /* 0x00000000000073c6 */ /* 0x004ea40000000000 */
[----:B--2---:R-:W-:Y:S06]  /*12590*/  BAR.ARV 0x1, 0x120 ;  /* 0x0044800000007b1d */ /* 0x004fec0000002000 */
[----:B------:R-:W-:Y:S05]  /*125a0*/  @P0 BRA `(.L_x_4237) ;  /* 0x0000000000740947 */ /* 0x000fea0003800000 */
[----:B-1----:R-:W1:Y:S01]  /*125b0*/  LDC.64 R4, c[0x0][0xc78] ;  /* 0x00031e00ff047b82 */ /* 0x002e620000000a00 */
[----:B------:R-:W-:Y:S01]  /*125c0*/  USHF.R.S32.HI UR5, URZ, 0x1f, UR43 ;  /* 0x0000001f3f057899 */ /* 0x000fe2000801142b */
[----:B------:R-:W-:Y:S01]  /*125d0*/  IMAD.MOV R7, RZ, RZ, -R23 ;  /* 0x000000ffff077224 */ /* 0x000fe200078e0a17 */
[----:B------:R-:W-:Y:S02]  /*125e0*/  ULDC.64 UR8, c[0x0][0xc70] ;  /* 0x00031c0000087ab9 */ /* 0x000fe40000000a00 */
[----:B------:R-:W-:Y:S02]  /*125f0*/  UIMAD UR5, UR5, UR8, URZ ;  /* 0x00000008050572a4 */ /* 0x000fe4000f8e023f */
[----:B------:R-:W-:Y:S01]  /*12600*/  UIMAD.WIDE.U32 UR6, UR43, UR8, URZ ;  /* 0x000000082b0672a5 */ /* 0x000fe2000f8e003f */
[----:B------:R-:W-:Y:S01]  /*12610*/  ISETP.NE.AND P0, PT, R18, R7, PT ;  /* 0x000000071200720c */ /* 0x000fe20003f05270 */
[----:B------:R-:W-:Y:S01]  /*12620*/  UIMAD UR5, UR43, UR9, UR5 ;  /* 0x000000092b0572a4 */ /* 0x000fe2000f8e0205 */
[----:B------:R-:W-:Y:S01]  /*12630*/  VIADD R7, R22, UR42 ;  /* 0x0000002a16077c36 */ /* 0x000fe20008000000 */
        /* <DEDUP_REMOVED lines=20> */
.L_x_4237:
[----:B-1----:R-:W1:Y:S02]  /*12780*/  SHFL.IDX PT, R0, R193, RZ, 0x1f ;  /* 0x00001fffc1007589 */ /* 0x002e6400000e0000 */
[----:B-1----:R-:W-:-:S13]  /*12790*/  ISETP.NE.AND P0, PT, R0, 0x7, PT ;  /* 0x000000070000780c */ /* 0x002fda0003f05270 */
        /* <DEDUP_REMOVED lines=19> */
[----:B-1----:R-:W-:Y:S01]  /*128d0*/  UMOV UR40, UR5 ;  /* 0x0000000500287c82 */ /* 0x002fe20008000000 */
[----:B------:R-:W-:Y:S01]  /*128e0*/  UMOV UR41, UR8 ;  /* 0x0000000800297c82 */ /* 0x000fe20008000000 */
[----:B------:R-:W-:Y:S01]  /*128f0*/  UIADD3 UR5, UR36, 0xa000, URZ ;  /* 0x0000a00024057890 */ /* 0x000fe2000fffe03f */
[----:B------:R1:W-:Y:S01]  /*12900*/  UTMASTG.5D [UR40], [UR6] ;  /* 0x00000028060073b5 */ /* 0x0003e20008020000 */
[----:B------:R-:W-:Y:S01]  /*12910*/  UMOV UR8, 0x140 ;  /* 0x0000014000087882 */ /* 0x000fe20000000000 */
[----:B-1----:R-:W-:Y:S01]  /*12920*/  UMOV UR40, UR9 ;  /* 0x0000000900287c82 */ /* 0x002fe20008000000 */
[----:B------:R-:W-:Y:S01]  /*12930*/  UMOV UR41, UR10 ;  /* 0x0000000a00297c82 */ /* 0x000fe20008000000 */
[----:B------:R-:W-:Y:S01]  /*12940*/  UIADD3 UR9, UR36, 0xc000, URZ ;  /* 0x0000c00024097890 */ /* 0x000fe2000fffe03f */
[----:B------:R1:W-:Y:S01]  /*12950*/  UTMASTG.5D [UR40], [UR6] ;  /* 0x00000028060073b5 */ /* 0x0003e20008020000 */
[----:B------:R-:W-:Y:S01]  /*12960*/  UIADD3 UR10, UR36, 0xe000, URZ ;  /* 0x0000e000240a7890 */ /* 0x000fe2000fffe03f */
[----:B-1----:R-:W-:Y:S01]  /*12970*/  UMOV UR40, UR11 ;  /* 0x0000000b00287c82 */ /* 0x002fe20008000000 */
[----:B------:R-:W-:-:S02]  /*12980*/  UMOV UR41, UR12 ;  /* 0x0000000c00297c82 */ /* 0x000fc40008000000 */
[----:B------:R1:W-:Y:S02]  /*12990*/  UTMASTG.5D [UR40], [UR6] ;  /* 0x00000028060073b5 */ /* 0x0003e40008020000 */
[----:B-1----:R-:W-:Y:S01]  /*129a0*/  UMOV UR40, UR13 ;  /* 0x0000000d00287c82 */ /* 0x002fe20008000000 */
[----:B------:R-:W-:Y:S02]  /*129b0*/  UMOV UR41, UR14 ;  /* 0x0000000e00297c82 */ /* 0x000fe40008000000 */
[----:B------:R1:W-:Y:S02]  /*129c0*/  UTMASTG.5D [UR40], [UR6] ;  /* 0x00000028060073b5 */ /* 0x0003e40008020000 */
[----:B-1----:R-:W-:Y:S01]  /*129d0*/  UMOV UR40, UR5 ;  /* 0x0000000500287c82 */ /* 0x002fe20008000000 */
[----:B------:R-:W-:Y:S01]  /*129e0*/  UMOV UR41, UR8 ;  /* 0x0000000800297c82 */ /* 0x000fe20008000000 */
[----:B------:R-:W-:Y:S01]  /*129f0*/  UMOV UR5, 0x180 ;  /* 0x0000018000057882 */ /* 0x000fe20000000000 */
[----:B------:R1:W-:Y:S02]  /*12a00*/  UTMASTG.5D [UR40], [UR6] ;  /* 0x00000028060073b5 */ /* 0x0003e40008020000 */
[----:B-1----:R-:W-:Y:S01]  /*12a10*/  UMOV UR40, UR9 ;  /* 0x0000000900287c82 */ /* 0x002fe20008000000 */
[----:B------:R-:W-:Y:S01]  /*12a20*/  UMOV UR41, UR5 ;  /* 0x0000000500297c82 */ /* 0x000fe20008000000 */
[----:B------:R-:W-:Y:S01]  /*12a30*/  UMOV UR5, 0x1c0 ;  /* 0x000001c000057882 */ /* 0x000fe20000000000 */
        /* <DEDUP_REMOVED lines=9> */
.L_x_4240:
[----:B------:R-:W-:Y:S05]  /*12ad0*/  BSYNC B0 ;  /* 0x0000000000007941 */ /* 0x000fea0003800000 */
.L_x_4239:
[----:B------:R-:W-:Y:S05]  /*12ae0*/  BRA `(.L_x_4238) ;  /* 0x0000000800287947 */ /* 0x000fea0003800000 */
.L_x_4236:
        /* <DEDUP_REMOVED lines=20> */
[C---:B---3--:R-:W-:Y:S02]  /*12c30*/  IMAD R0, R8.reuse, UR8, RZ ;  /* 0x0000000808007c24 */ /* 0x048fe4000f8e02ff */
        /* <DEDUP_REMOVED lines=8> */
.L_x_4242:
[----:B------:R-:W-:Y:S05]  /*12cc0*/  BSYNC B0 ;  /* 0x0000000000007941 */ /* 0x000fea0003800000 */
.L_x_4241:
[----:B------:R-:W-:Y:S01]  /*12cd0*/  ULDC.64 UR6, c[0x0][0xb88] ;  /* 0x0002e20000067ab9 */ /* 0x000fe20000000a00 */
[----:B------:R-:W3:Y:S01]  /*12ce0*/  LDC.64 R10, c[0x0][0xbe8] ;  /* 0x0002fa00ff0a7b82 */ /* 0x000ee20000000a00 */
[----:B------:R-:W-:Y:S01]  /*12cf0*/  ISETP.GE.AND P1, PT, R12, UR7, PT ;  /* 0x000000070c007c0c */ /* 0x000fe2000bf26270 */
[C---:B--2---:R-:W-:Y:S01]  /*12d00*/  VIADD R4, R188.reuse, 0x180 ;  /* 0x00000180bc047836 */ /* 0x044fe20000000000 */
[C---:B------:R-:W-:Y:S01]  /*12d10*/  ISETP.GE.AND P0, PT, R188.reuse, UR7, PT ;  /* 0x00000007bc007c0c */ /* 0x040fe2000bf06270 */
[C---:B------:R-:W-:Y:S01]  /*12d20*/  VIADD R14, R188.reuse, 0x80 ;  /* 0x00000080bc0e7836 */ /* 0x040fe20000000000 */
[----:B------:R-:W-:Y:S01]  /*12d30*/  SEL R2, RZ, 0xffffffff, P1 ;  /* 0xffffffffff027807 */ /* 0x000fe20000800000 */
[----:B------:R-:W-:Y:S01]  /*12d40*/  VIADD R15, R188, 0xc0 ;  /* 0x000000c0bc0f7836 */ /* 0x000fe20000000000 */
[----:B------:R-:W-:Y:S01]  /*12d50*/  ISETP.GE.AND P3, PT, R4, UR7, PT ;  /* 0x0000000704007c0c */ /* 0x000fe2000bf66270 */
[----:B------:R-:W2:Y:S01]  /*12d60*/  LDC R8, c[0x0][0xeac] ;  /* 0x0003ab00ff087b82 */ /* 0x000ea20000000800 */
[----:B------:R-:W-:Y:S01]  /*12d70*/  VIADD R5, R188, 0x1c0 ;  /* 0x000001c0bc057836 */ /* 0x000fe20000000000 */
[----:B------:R-:W-:Y:S01]  /*12d80*/  SEL R0, RZ, 0x1, P0 ;  /* 0x00000001ff007807 */ /* 0x000fe20000000000 */
[----:B------:R-:W-:Y:S01]  /*12d90*/  IMAD.SHL.U32 R3, R2, 0x2, RZ ;  /* 0x0000000202037824 */ /* 0x000fe200078e00ff */
[----:B------:R-:W-:Y:S01]  /*12da0*/  ISETP.GE.AND P0, PT, R14, UR7, PT ;  /* 0x000000070e007c0c */ /* 0x000fe2000bf06270 */
[----:B-1----:R-:W-:Y:S01]  /*12db0*/  IMAD R4, R6, UR5, RZ ;  /* 0x0000000506047c24 */ /* 0x002fe2000f8e02ff */
[----:B------:R-:W-:Y:S01]  /*12dc0*/  ISETP.GE.AND P2, PT, R15, UR7, PT ;  /* 0x000000070f007c0c */ /* 0x000fe2000bf46270 */
[C---:B------:R-:W-:Y:S01]  /*12dd0*/  VIADD R20, R188.reuse, 0x140 ;  /* 0x00000140bc147836 */ /* 0x040fe20000000000 */
[----:B------:R-:W-:Y:S01]  /*12de0*/  ISETP.GE.AND P1, PT, R5, UR7, PT ;  /* 0x0000000705007c0c */ /* 0x000fe2000bf26270 */
[----:B------:R-:W-:Y:S01]  /*12df0*/  VIADD R19, R188, 0x100 ;  /* 0x00000100bc137836 */ /* 0x000fe20000000000 */
[----:B------:R-:W-:Y:S01]  /*12e00*/  SHF.R.S32.HI R189, RZ, 0x1f, R188 ;  /* 0x0000001fffbd7819 */ /* 0x000fe200000114bc */
[----:B------:R-:W-:Y:S01]  /*12e10*/  IMAD R7, R7, UR43, R4 ;  /* 0x0000002b07077c24 */ /* 0x000fe2000f8e0204 */
[----:B------:R-:W-:Y:S01]  /*12e20*/  LOP3.LUT R0, R3, 0x2, R0, 0xe2, !PT ;  /* 0x0000000203007812 */ /* 0x000fe200078ee200 */
[----:B------:R-:W-:Y:S01]  /*12e30*/  UIADD3 UR42, -UR42, UR6, URZ ;  /* 0x000000062a2a7290 */ /* 0x000fe2000fffe13f */
[----:B------:R-:W-:Y:S01]  /*12e40*/  SEL R5, RZ, 0x4, P0 ;  /* 0x00000004ff057807 */ /* 0x000fe20000000000 */
[----:B------:R-:W-:Y:S01]  /*12e50*/  IMAD.WIDE.U32 R2, R6, UR43, R188 ;  /* 0x0000002b06027c25 */ /* 0x000fe2000f8e00bc */
[----:B------:R-:W-:Y:S01]  /*12e60*/  SEL R4, RZ, 0x8, P2 ;  /* 0x00000008ff047807 */ /* 0x000fe20001000000 */
[----:B------:R-:W-:Y:S01]  /*12e70*/  ULOP3.LUT UR39, URZ, UR39, URZ, 0x33, !UPT ;  /* 0x000000273f277292 */ /* 0x000fe2000f8e333f */
[----:B------:R-:W-:Y:S01]  /*12e80*/  ISETP.GE.AND P2, PT, R20, UR7, PT ;  /* 0x0000000714007c0c */ /* 0x000fe2000bf46270 */
[----:B------:R-:W-:Y:S01]  /*12e90*/  VIADD R6, R190, 0x20 ;  /* 0x00000020be067836 */ /* 0x000fe20000000000 */
[----:B------:R-:W-:Y:S01]  /*12ea0*/  ISETP.GE.AND P0, PT, R19, UR7, PT ;  /* 0x0000000713007c0c */ /* 0x000fe2000bf06270 */
[----:B------:R-:W-:Y:S01]  /*12eb0*/  IMAD.IADD R3, R3, 0x1, R7 ;  /* 0x0000000103037824 */ /* 0x000fe200078e0207 */
[----:B------:R-:W-:Y:S01]  /*12ec0*/  LOP3.LUT R0, R4, R0, R5, 0xfe, !PT ;  /* 0x0000000004007212 */ /* 0x000fe200078efe05 */
[----:B------:R-:W-:Y:S01]  /*12ed0*/  BSSY B0, `(.L_x_4243) ;  /* 0x000002c000007945 */ /* 0x000fe20003800000 */
[----:B------:R-:W-:Y:S01]  /*12ee0*/  SEL R4, RZ, 0x20, P2 ;  /* 0x00000020ff047807 */ /* 0x000fe20001000000 */
[----:B--2---:R-:W-:Y:S01]  /*12ef0*/  VIADD R13, R8, UR39 ;  /* 0x00000027080d7c36 */ /* 0x004fe20008000000 */
[----:B------:R-:W-:-:S02]  /*12f00*/  ISETP.GE.AND P2, PT, R190, UR42, PT ;  /* 0x0000002abe007c0c */ /* 0x000fc4000bf46270 */
[----:B------:R-:W-:Y:S02]  /*12f10*/  SEL R5, RZ, 0x10, P0 ;  /* 0x00000010ff057807 */ /* 0x000fe40000000000 */
[----:B------:R-:W-:Y:S01]  /*12f20*/  ISETP.GE.AND P0, PT, R6, UR42, PT ;  /* 0x0000002a06007c0c */ /* 0x000fe2000bf06270 */
[----:B---3--:R-:W-:Y:S01]  /*12f30*/  IMAD R6, R10, UR8, RZ ;  /* 0x000000080a067c24 */ /* 0x008fe2000f8e02ff */
[----:B------:R-:W-:Y:S02]  /*12f40*/  LOP3.LUT R5, R4, R0, R5, 0xfe, !PT ;  /* 0x0000000004057212 */ /* 0x000fe400078efe05 */
[----:B------:R-:W-:Y:S01]  /*12f50*/  SEL R0, RZ, 0x40, P3 ;  /* 0x00000040ff007807 */ /* 0x000fe20001800000 */
[----:B------:R-:W-:Y:S01]  /*12f60*/  IMAD R11, R11, UR44, R6 ;  /* 0x0000002c0b0b7c24 */ /* 0x000fe2000f8e0206 */
[----:B------:R-:W-:Y:S01]  /*12f70*/  SHF.R.S32.HI R191, RZ, 0x1f, R190 ;  /* 0x0000001fffbf7819 */ /* 0x000fe200000114be */
[----:B------:R-:W-:Y:S01]  /*12f80*/  IMAD.WIDE.U32 R6, R10, UR44, R2 ;  /* 0x0000002c0a067c25 */ /* 0x000fe2000f8e0002 */
[----:B------:R-:W-:-:S02]  /*12f90*/  LOP3.LUT R9, R5, R0, RZ, 0xfc, !PT ;  /* 0x0000000005097212 */ /* 0x000fc400078efcff */
[----:B------:R-:W-:Y:S01]  /*12fa0*/  SEL R0, RZ, 0x80, P1 ;  /* 0x00000080ff007807 */ /* 0x000fe20000800000 */
[----:B------:R-:W-:-:S03]  /*12fb0*/  IMAD.WIDE R4, R13, 0x40, R190 ;  /* 0x000000400d047825 */ /* 0x000fc600078e02be */
[----:B------:R-:W-:Y:S01]  /*12fc0*/  LOP3.LUT R0, R9, R0, RZ, 0xfc, !PT ;  /* 0x0000000009007212 */ /* 0x000fe200078efcff */
[----:B------:R-:W-:Y:S01]  /*12fd0*/  IMAD.IADD R13, R7, 0x1, R11 ;  /* 0x00000001070d7824 */ /* 0x000fe200078e020b */
[----:B------:R-:W-:Y:S06]  /*12fe0*/  @P2 BRA `(.L_x_4244) ;  /* 0x0000000000682947 */ /* 0x000fec0003800000 */
[----:B------:R-:W-:Y:S01]  /*12ff0*/  ULDC.64 UR8, c[0x0][0xbd8] ;  /* 0x0002f60000087ab9 */ /* 0x000fe20000000a00 */
[----:B------:R-:W-:Y:S01]  /*13000*/  MOV R3, R13 ;  /* 0x0000000d00037202 */ /* 0x000fe20000000f00 */
[----:B------:R-:W-:Y:S01]  /*13010*/  IMAD R11, R5, UR8, RZ ;  /* 0x00000008050b7c24 */ /* 0x000fe2000f8e02ff */
[----:B------:R-:W-:Y:S01]  /*13020*/  ISETP.GE.AND P6, PT, R188, UR7, PT ;  /* 0x00000007bc007c0c */ /* 0x000fe2000bfc6270 */
[----:B------:R-:W-:Y:S01]  /*13030*/  IMAD.MOV.U32 R2, RZ, RZ, R6 ;  /* 0x000000ffff027224 */ /* 0x000fe200078e0006 */
[----:B------:R-:W-:Y:S01]  /*13040*/  ISETP.GE.AND P1, PT, R12, UR7, PT ;  /* 0x000000070c007c0c */ /* 0x000fe2000bf26270 */
[C---:B------:R-:W-:Y:S01]  /*13050*/  IMAD R11, R4.reuse, UR9, R11 ;  /* 0x00000009040b7c24 */ /* 0x040fe2000f8e020b */
[----:B------:R-:W-:Y:S01]  /*13060*/  ISETP.GE.AND P3, PT, R15, UR7, PT ;  /* 0x000000070f007c0c */ /* 0x000fe2000bf66270 */
[----:B------:R-:W-:Y:S01]  /*13070*/  IMAD.WIDE.U32 R2, R4, UR8, R2 ;  /* 0x0000000804027c25 */ /* 0x000fe2000f8e0002 */
[----:B------:R-:W-:Y:S01]  /*13080*/  ULDC.64 UR8, c[0x0][0xb80] ;  /* 0x0002e00000087ab9 */ /* 0x000fe20000000a00 */
[----:B------:R-:W-:-:S02]  /*13090*/  ISETP.GE.AND P4, PT, R19, UR7, PT ;  /* 0x0000000713007c0c */ /* 0x000fc4000bf86270 */
[----:B------:R-:W-:Y:S01]  /*130a0*/  IMAD.IADD R3, R3, 0x1, R11 ;  /* 0x0000000103037824 */ /* 0x000fe200078e020b */
[----:B------:R-:W-:Y:S02]  /*130b0*/  LEA R10, P2, R2, UR8, 0x1 ;  /* 0x00000008020a7c11 */ /* 0x000fe4000f8408ff */
        /* <DEDUP_REMOVED lines=13> */
.L_x_4244:
[----:B------:R-:W-:Y:S05]  /*13190*/  BSYNC B0 ;  /* 0x0000000000007941 */ /* 0x000fea0003800000 */
.L_x_4243:
        /* <DEDUP_REMOVED lines=30> */
.L_x_4245:
[----:B------:R-:W-:Y:S05]  /*13380*/  BSYNC B0 ;  /* 0x0000000000007941 */ /* 0x000fea0003800000 */
.L_x_4238:
[----:B------:R-:W3:Y:S02]  /*13390*/  LDC R0, c[0x0][0xea8] ;  /* 0x0003aa00ff007b82 */ /* 0x000ee40000000800 */
[----:B---3--:R-:W-:-:S13]  /*133a0*/  ISETP.LE.AND P0, PT, R0, UR4, PT ;  /* 0x0000000400007c0c */ /* 0x008fda000bf03270 */
[----:B------:R-:W-:Y:S05]  /*133b0*/  @!P0 BRA `(.L_x_4246) ;  /* 0xfffffed800e88947 */ /* 0x000fea000383ffff */
[----:B------:R-:W-:Y:S05]  /*133c0*/  EXIT ;  /* 0x000000000000794d */ /* 0x000fea0003800000 */
.L_x_4145:
        /* <DEDUP_REMOVED lines=13> */
[----:B------:R-:W-:Y:S01]  /*134a0*/  ULDC UR5, c[0x0][0xc] ;  /* 0x0000030000057ab9 */ /* 0x000fe20000000800 */
[----:B------:R-:W-:Y:S01]  /*134b0*/  LOP3.LUT R19, R19, 0x1f, RZ, 0xc0, !PT ;  /* 0x0000001f13137812 */ /* 0x000fe200078ec0ff */
[----:B------:R-:W-:Y:S01]  /*134c0*/  IMAD.U32 R0, RZ, RZ, UR5 ;  /* 0x00000005ff007e24 */ /* 0x000fe2000f8e00ff */
[----:B------:R-:W-:Y:S01]  /*134d0*/  ULDC.64 UR46, c[0x0][0x198] ;  /* 0x00006600002e7ab9 */ /* 0x000fe20000000a00 */
[----:B------:R-:W-:Y:S01]  /*134e0*/  IMAD.U32 R18, RZ, RZ, UR4 ;  /* 0x00000004ff127e24 */ /* 0x000fe2000f8e00ff */
[----:B------:R-:W-:Y:S01]  /*134f0*/  UMOV UR61, URZ ;  /* 0x0000003f003d7c82 */ /* 0x000fe20008000000 */
[----:B------:R-:W-:Y:S01]  /*13500*/  IMAD.MOV.U32 R17, RZ, RZ, 0x1 ;  /* 0x00000001ff117424 */ /* 0x000fe200078e00ff */
[----:B------:R1:W-:Y:S01]  /*13510*/  STL [R1], R0 ;  /* 0x0000000001007387 */ /* 0x0003e20000100800 */
[----:B------:R-:W-:-:S07]  /*13520*/  IMAD.MOV.U32 R16, RZ, RZ, RZ ;  /* 0x000000ffff107224 */ /* 0x000fce00078e00ff */
.L_x_4303:
        /* <DEDUP_REMOVED lines=21> */
.L_x_4248:
[----:B------:R-:W-:Y:S01]  /*13680*/  ULDC UR11, c[0x0][0xec4] ;  /* 0x0003b100000b7ab9 */ /* 0x000fe20000000800 */
[----:B------:R-:W-:Y:S01]  /*13690*/  UMOV UR9, UR10 ;  /* 0x0000000a00097c82 */ /* 0x000fe20008000000 */
[----:B------:R-:W-:-:S11]  /*136a0*/  UISETP.NE.AND UP0, UPT, UR11, 0x1, UPT ;  /* 0x000000010b00788c */ /* 0x000fd6000bf05270 */
[----:B------:R-:W-:Y:S02]  /*136b0*/  @UP0 ULDC.64 UR12, c[0x0][0xec8] ;  /* 0x0003b200000c0ab9 */ /* 0x000fe40000000a00 */
[----:B------:R-:W-:-:S04]  /*136c0*/  UIMAD.WIDE.U32 UR6, UR10, UR12, URZ ;  /* 0x0000000c0a0672a5 */ /* 0x000fc8000f8e003f */
[----:B------:R-:W-:-:S04]  /*136d0*/  @UP0 USHF.R.U32.HI UR9, URZ, UR13, UR7 ;  /* 0x0000000d3f090299 */ /* 0x000fc80008011607 */
[----:B------:R-:W-:-:S12]  /*136e0*/  UIMAD UR6, UR9, UR11, URZ ;  /* 0x0000000b090672a4 */ /* 0x000fd8000f8e023f */
.L_x_4249:
        /* <DEDUP_REMOVED lines=40> */
.L_x_4251:
[----:B------:R-:W-:-:S11]  /*13970*/  UISETP.NE.AND UP0, UPT, UR7, 0x1, UPT ;  /* 0x000000010700788c */ /* 0x000fd6000bf05270 */
[----:B------:R-:W-:Y:S02]  /*13980*/  @UP0 ULDC.64 UR16, c[0x0][0xae0] ;  /* 0x0002b80000100ab9 */ /* 0x000fe40000000a00 */
[----:B------:R-:W-:-:S04]  /*13990*/  UIMAD.WIDE.U32 UR8, UR10, UR16, URZ ;  /* 0x000000100a0872a5 */ /* 0x000fc8000f8e003f */
[----:B------:R-:W-:-:S12]  /*139a0*/  @UP0 USHF.R.U32.HI UR10, URZ, UR17, UR9 ;  /* 0x000000113f0a0299 */ /* 0x000fd80008011609 */
.L_x_4252:
[----:B------:R-:W-:-:S04]  /*139b0*/  UIMAD UR10, UR10, UR7, UR7 ;  /* 0x000000070a0a72a4 */ /* 0x000fc8000f8e0207 */
[----:B------:R-:W-:-:S04]  /*139c0*/  UISETP.LT.AND UP0, UPT, UR6, UR10, UPT ;  /* 0x0000000a0600728c */ /* 0x000fc8000bf01270 */
[----:B------:R-:W-:-:S12]  /*139d0*/  USEL UR6, UR6, UR10, UP0 ;  /* 0x0000000a06067287 */ /* 0x000fd80008000000 */
.L_x_4250:
        /* <DEDUP_REMOVED lines=25> */
.L_x_4254:
[----:B------:R-:W-:-:S11]  /*13b70*/  UISETP.NE.AND UP0, UPT, UR7, 0x1, UPT ;  /* 0x000000010700788c */ /* 0x000fd6000bf05270 */
[----:B------:R-:W-:Y:S02]  /*13b80*/  @UP0 ULDC.64 UR12, c[0x0][0xae0] ;  /* 0x0002b800000c0ab9 */ /* 0x000fe40000000a00 */
[----:B------:R-:W-:-:S04]  /*13b90*/  UIMAD.WIDE.U32 UR8, UR6, UR12, URZ ;  /* 0x0000000c060872a5 */ /* 0x000fc8000f8e003f */
[----:B------:R-:W-:-:S12]  /*13ba0*/  @UP0 USHF.R.U32.HI UR6, URZ, UR13, UR9 ;  /* 0x0000000d3f060299 */ /* 0x000fd80008011609 */
.L_x_4255:
[----:B------:R-:W-:-:S04]  /*13bb0*/  UIMAD UR6, UR6, UR7, URZ ;  /* 0x00000007060672a4 */ /* 0x000fc8000f8e023f */
[----:B------:R-:W-:-:S04]  /*13bc0*/  UISETP.LT.AND UP0, UPT, UR10, UR6, UPT ;  /* 0x000000060a00728c */ /* 0x000fc8000bf01270 */
[----:B------:R-:W-:-:S12]  /*13bd0*/  USEL UR10, UR10, UR6, !UP0 ;  /* 0x000000060a0a7287 */ /* 0x000fd8000c000000 */
.L_x_4253:
        /* <DEDUP_REMOVED lines=12> */
[----:B------:R-:W2:Y:S01]  /*13ca0*/  LDL R0, [R1] ;  /* 0x0000000001007983 */ /* 0x000ea20000100800 */
[----:B------:R-:W-:Y:S01]  /*13cb0*/  VOTEU.ANY UR6, UPT, PT ;  /* 0x0000000000067886 */ /* 0x000fe200038e0100 */
[----:B------:R-:W1:Y:S01]  /*13cc0*/  LDC.64 R2, c[0x0][0xef0] ;  /* 0x0003bc00ff027b82 */ /* 0x000e620000000a00 */
[----:B------:R-:W3:Y:S01]  /*13cd0*/  S2R R5, SR_LANEID ;  /* 0x0000000000057919 */ /* 0x000ee20000000000 */
[----:B--2---:R-:W-:Y:S02]  /*13ce0*/  R2UR UR7, R0 ;  /* 0x00000000000772ca */ /* 0x004fe400000e0000 */
[----:B------:R-:W3:Y:S02]  /*13cf0*/  FLO.U32 R0, UR6 ;  /* 0x0000000600007d00 */ /* 0x000ee400080e0000 */
[----:B---3--:R-:W-:-:S06]  /*13d00*/  ISETP.EQ.U32.AND P0, PT, R0, R5, PT ;  /* 0x000000050000720c */ /* 0x008fcc0003f02070 */
[----:B------:R-:W1:Y:S07]  /*13d10*/  POPC R5, UR6 ;  /* 0x0000000600057d09 */ /* 0x000e6e0008000000 */
[----:B-1----:R-:W2:Y:S01]  /*13d20*/  @P0 ATOMG.E.ADD.STRONG.GPU PT, R3, desc[UR54][R2.64], R5 ;  /* 0x00000005020309a8 */ /* 0x002ea200081ee1f6 */
[----:B------:R-:W1:Y:S02]  /*13d30*/  S2R R4, SR_LTMASK ;  /* 0x0000000000047919 */ /* 0x000e640000003900 */
[----:B-1----:R-:W-:-:S04]  /*13d40*/  LOP3.LUT R4, R4, UR6, RZ, 0xc0, !PT ;  /* 0x0000000604047c12 */ /* 0x002fc8000f8ec0ff */
[----:B------:R-:W1:Y:S01]  /*13d50*/  POPC R13, R4 ;  /* 0x00000004000d7309 */ /* 0x000e620000000000 */
[----:B--2---:R-:W1:Y:S02]  /*13d60*/  SHFL.IDX PT, R0, R3, R0, 0x1f ;  /* 0x00001f0003007589 */ /* 0x004e6400000e0000 */
[----:B-1----:R-:W-:Y:S01]  /*13d70*/  IADD3 R13, R0, UR7, R13 ;  /* 0x00000007000d7c10 */ /* 0x002fe2000fffe00d */
[----:B------:R-:W-:Y:S06]  /*13d80*/  BRA `(.L_x_4258) ;  /* 0x00000028008c7947 */ /* 0x000fec0003800000 */
.L_x_4257:
        /* <DEDUP_REMOVED lines=23> */
.L_x_4259:
        /* <DEDUP_REMOVED lines=20> */
.L_x_4261:
[----:B------:R-:W-:Y:S01]  /*14040*/  MOV R2, 0x0 ;  /* 0x0000000000027802 */ /* 0x000fe20000000f00 */
[----:B------:R-:W-:Y:S01]  /*14050*/  ULDC.64 UR6, c[0x4][0x108] ;  /* 0x0100420000067ab9 */ /* 0x000fe20000000a00 */
[----:B------:R-:W-:Y:S01]  /*14060*/  ULDC.64 UR8, c[0x4][0x110] ;  /* 0x0100440000087ab9 */ /* 0x000fe20000000a00 */
[----:B------:R-:W-:Y:S01]  /*14070*/  ULDC.64 UR4, c[0x4][0x48] ;  /* 0x0100120000047ab9 */ /* 0x000fe20000000a00 */
[----:B------:R-:W-:Y:S01]  /*14080*/  IMAD.U32 R4, RZ, RZ, UR6 ;  /* 0x00000006ff047e24 */ /* 0x000fe2000f8e00ff */
[----:B------:R-:W-:Y:S01]  /*14090*/  MOV R8, 0x70 ;  /* 0x0000007000087802 */ /* 0x000fe20000000f00 */
[----:B------:R-:W1:Y:S01]  /*140a0*/  LDC.64 R2, c[0x4][R2] ;  /* 0x0100000002027b82 */ /* 0x000e620000000a00 */
[----:B------:R-:W-:Y:S02]  /*140b0*/  IMAD.U32 R5, RZ, RZ, UR7 ;  /* 0x00000007ff057e24 */ /* 0x000fe4000f8e00ff */
[----:B------:R-:W-:Y:S02]  /*140c0*/  IMAD.U32 R6, RZ, RZ, UR8 ;  /* 0x00000008ff067e24 */ /* 0x000fe4000f8e00ff */
[----:B------:R-:W-:-:S02]  /*140d0*/  IMAD.U32 R7, RZ, RZ, UR9 ;  /* 0x00000009ff077e24 */ /* 0x000fc4000f8e00ff */
[----:B------:R-:W-:Y:S02]  /*140e0*/  IMAD.U32 R10, RZ, RZ, UR4 ;  /* 0x00000004ff0a7e24 */ /* 0x000fe4000f8e00ff */
[----:B------:R-:W-:Y:S02]  /*140f0*/  IMAD.U32 R11, RZ, RZ, UR5 ;  /* 0x00000005ff0b7e24 */ /* 0x000fe4000f8e00ff */
[----:B------:R-:W-:Y:S02]  /*14100*/  IMAD.MOV.U32 R12, RZ, RZ, 0x1 ;  /* 0x00000001ff0c7424 */ /* 0x000fe400078e00ff */
[----:B------:R-:W-:-:S07]  /*14110*/  IMAD.MOV.U32 R13, RZ, RZ, RZ ;  /* 0x000000ffff0d7224 */ /* 0x000fce00078e00ff */
[----:B------:R-:W-:-:S07]  /*14120*/  LEPC R20, `(.L_x_4260) ;  /* 0x000000001014794e */ /* 0x000fce0000000000 */
[----:B-1----:R-:W-:Y:S05]  /*14130*/  CALL.ABS.NOINC R2 ;  /* 0x0000000002007343 */ /* 0x002fea0003c00000 */
.L_x_4260:
        /* <DEDUP_REMOVED lines=29> */
.L_x_4316:
[----:B------:R-:W-:Y:S01]  /*14310*/  UMOV UR4, 0xffffffff ;  /* 0xffffffff00047882 */ /* 0x000fe20000000000 */
[----:B------:R-:W-:Y:S02]  /*14320*/  SHF.R.S32.HI R7, RZ, 0x1f, R6 ;  /* 0x0000001fff077819 */ /* 0x000fe40000011406 */
[----:B------:R-:W-:Y:S05]  /*14330*/  BRA.DIV UR4, `(.L_x_4263) ;  /* 0x0000002e04347947 */ /* 0x000fea000b800000 */
[----:B------:R-:W-:-:S13]  /*14340*/  ELECT P6, URZ, PT ;  /* 0x00000000003f782f */ /* 0x000fda00038c0000 */
.L_x_4319:
        /* <DEDUP_REMOVED lines=21> */
.L_x_4265:
[----:B-1----:R-:W-:Y:S01]  /*144a0*/  LEA R8, R16, UR38, 0x3 ;  /* 0x0000002610087c11 */ /* 0x002fe2000f8e18ff */
[----:B------:R-:W1:Y:S01]  /*144b0*/  S2R R9, SR_TID.X ;  /* 0x0000000000097919 */ /* 0x000e620000002100 */
[----:B------:R-:W-:-:S04]  /*144c0*/  SHF.L.U32 R5, R17, 0x1f, RZ ;  /* 0x0000001f11057819 */ /* 0x000fc800000006ff */
[----:B------:R-:W2:Y:S01]  /*144d0*/  SYNCS.PHASECHK.TRANS64.TRYWAIT P2, [R8+URZ+0x38840], R5 ;  /* 0x03884005080075a7 */ /* 0x000ea2000804017f */
[----:B-1----:R-:W-:-:S04]  /*144e0*/  LOP3.LUT R9, R9, 0x7f, RZ, 0xc0, !PT ;  /* 0x0000007f09097812 */ /* 0x002fc800078ec0ff */
[----:B------:R-:W-:Y:S01]  /*144f0*/  ISETP.NE.AND P3, PT, R9, RZ, PT ;  /* 0x000000ff0900720c */ /* 0x000fe20003f65270 */
[----:B--2---:R-:W-:-:S12]  /*14500*/  @!P2 BRA `(.L_x_4266) ;  /* 0x0000002800e0a947 */ /* 0x004fd80003800000 */
.L_x_4320:
[----:B------:R-:W-:Y:S05]  /*14510*/  @P3 BRA `(.L_x_4267) ;  /* 0x0000000000143947 */ /* 0x000fea0003800000 */
[----:B------:R-:W-:Y:S01]  /*14520*/  ISETP.NE.AND P2, PT, R19, RZ, PT ;  /* 0x000000ff1300720c */ /* 0x000fe20003f45270 */
[----:B-1----:R-:W-:-:S04]  /*14530*/  IMAD.MOV.U32 R5, RZ, RZ, 0x2000 ;  /* 0x00002000ff057424 */ /* 0x002fc800078e00ff */
[----:B------:R2:W-:Y:S08]  /*14540*/  SYNCS.ARRIVE.TRANS64 RZ, [R8+URZ+0x38830], R5 ;  /* 0x0388300508ff79a7 */ /* 0x0005f0000800003f */
[----:B------:R-:W-:Y:S05]  /*14550*/  @!P2 BRA `(.L_x_4267) ;  /* 0x000000000004a947 */ /* 0x000fea0003800000 */
[----:B------:R-:W-:Y:S01]  /*14560*/  BPT.TRAP 0x1 ;  /* 0x000000040000795c */ /* 0x000fe20000300000 */
.L_x_4267:
        /* <DEDUP_REMOVED lines=16> */
.L_x_4264:
[----:B------:R-:W-:Y:S05]  /*14670*/  WARPSYNC.ALL ;  /* 0x0000000000007948 */ /* 0x000fea0003800000 */
[----:B------:R-:W-:Y:S01]  /*14680*/  BAR.SYNC.DEFER_BLOCKING 0x8, 0xa0 ;  /* 0x0202800000007b1d */ /* 0x000fe20000010000 */
[----:B------:R-:W-:-:S05]  /*14690*/  ELECT P2, URZ, PT ;  /* 0x00000000003f782f */ /* 0x000fca0003840000 */
[----:B------:R-:W-:Y:S08]  /*146a0*/  BSSY B0, `(.L_x_4268) ;  /* 0x0000041000007945 */ /* 0x000ff00003800000 */
[----:B------:R-:W-:Y:S05]  /*146b0*/  @!P2 BRA `(.L_x_4269) ;  /* 0x0000000000fca947 */ /* 0x000fea0003800000 */
[----:B------:R-:W-:Y:S01]  /*146c0*/  UIADD3 UR14, UP0, UR46, 0x270, URZ ;  /* 0x000002702e0e7890 */ /* 0x000fe2000ff1e03f */
[----:B-12---:R-:W-:Y:S01]  /*146d0*/  IMAD.MOV.U32 R5, RZ, RZ, 0x2000 ;  /* 0x00002000ff057424 */ /* 0x006fe200078e00ff */
[----:B------:R-:W-:Y:S02]  /*146e0*/  UIADD3 UR16, UR38, 0x20400, URZ ;  /* 0x0002040026107890 */ /* 0x000fe4000fffe03f */
[----:B------:R-:W-:Y:S01]  /*146f0*/  UIADD3.X UR15, URZ, UR47, URZ, UP0, !UPT ;  /* 0x0000002f3f0f7290 */ /* 0x000fe200087fe43f */
[----:B------:R1:W-:Y:S01]  /*14700*/  SYNCS.ARRIVE.TRANS64 RZ, [UR38+0x38800], R5 ;  /* 0x03880005ffff79a7 */ /* 0x0003e20008000026 */
[----:B------:R-:W-:Y:S02]  /*14710*/  UIADD3 UR4, UP0, UR46, 0x770, URZ ;  /* 0x000007702e047890 */ /* 0x000fe4000ff1e03f */
[----:B------:R-:W-:Y:S02]  /*14720*/  UIADD3 UR17, UR38, 0x38800, URZ ;  /* 0x0003880026117890 */ /* 0x000fe4000fffe03f */
[----:B------:R-:W-:-:S02]  /*14730*/  UIADD3 UR8, UR38, 0x26400, URZ ;  /* 0x0002640026087890 */ /* 0x000fc4000fffe03f */
[----:B------:R-:W-:Y:S01]  /*14740*/  UIADD3 UR9, UR38, 0x38810, URZ ;  /* 0x0003881026097890 */ /* 0x000fe2000fffe03f */
[----:B-1----:R-:W-:Y:S01]  /*14750*/  IMAD.MOV.U32 R5, RZ, RZ, 0x10000 ;  /* 0x00010000ff057424 */ /* 0x002fe200078e00ff */
[----:B------:R-:W-:Y:S02]  /*14760*/  UIADD3.X UR5, URZ, UR47, URZ, UP0, !UPT ;  /* 0x0000002f3f057290 */ /* 0x000fe400087fe43f */
[----:B------:R-:W-:Y:S01]  /*14770*/  UIADD3 UR24, UR38, 0x28400, URZ ;  /* 0x0002840026187890 */ /* 0x000fe2000fffe03f */
[----:B------:R-:W-:Y:S01]  /*14780*/  UMOV UR6, 0x0 ;  /* 0x0000000000067882 */ /* 0x000fe20000000000 */
[----:B------:R-:W-:Y:S01]  /*14790*/  UMOV UR7, 0x12f00000 ;  /* 0x12f0000000077882 */ /* 0x000fe20000000000 */
[----:B------:R-:W-:Y:S01]  /*147a0*/  UMOV UR18, URZ ;  /* 0x0000003f00127c82 */ /* 0x000fe20008000000 */
[----:B------:R-:W-:Y:S01]  /*147b0*/  UMOV UR19, UR57 ;  /* 0x0000003900137c82 */ /* 0x000fe20008000000 */
[----:B------:R-:W-:Y:S01]  /*147c0*/  UMOV UR20, UR58 ;  /* 0x0000003a00147c82 */ /* 0x000fe20008000000 */
[----:B------:R-:W-:Y:S01]  /*147d0*/  UMOV UR21, UR59 ;  /* 0x0000003b00157c82 */ /* 0x000fe20008000000 */
[----:B------:R-:W-:Y:S01]  /*147e0*/  UMOV UR11, UR57 ;  /* 0x00000039000b7c82 */ /* 0x000fe20008000000 */
[----:B------:R1:W-:Y:S01]  /*147f0*/  UTMALDG.4D [UR16], [UR14], desc[UR6] ;  /* 0x000006100e0075b4 */ /* 0x0003e20008019000 */
[----:B------:R-:W-:Y:S01]  /*14800*/  UMOV UR12, UR58 ;  /* 0x0000003a000c7c82 */ /* 0x000fe20008000000 */
[----:B------:R-:W-:Y:S01]  /*14810*/  UMOV UR13, UR59 ;  /* 0x0000003b000d7c82 */ /* 0x000fe20008000000 */
[----:B------:R-:W-:Y:S01]  /*14820*/  UMOV UR10, UR18 ;  /* 0x00000012000a7c82 */ /* 0x000fe20008000000 */
[----:B------:R3:W-:Y:S01]  /*14830*/  SYNCS.ARRIVE.TRANS64 RZ, [UR38+0x38810], R5 ;  /* 0x03881005ffff79a7 */ /* 0x0007e20008000026 */
[----:B------:R-:W-:Y:S01]  /*14840*/  UMOV UR26, 0x40 ;  /* 0x00000040001a7882 */ /* 0x000fe20000000000 */
[----:B------:R-:W-:Y:S01]  /*14850*/  UMOV UR27, UR57 ;  /* 0x00000039001b7c82 */ /* 0x000fe20008000000 */
[----:B------:R-:W-:Y:S01]  /*14860*/  UMOV UR28, UR58 ;  /* 0x0000003a001c7c82 */ /* 0x000fe20008000000 */
[----:B------:R-:W-:Y:S01]  /*14870*/  UMOV UR29, UR59 ;  /* 0x0000003b001d7c82 */ /* 0x000fe20008000000 */
[----:B------:R-:W-:Y:S01]  /*14880*/  UIADD3 UR48, UR38, 0x2a400, URZ ;  /* 0x0002a40026307890 */ /* 0x000fe2000fffe03f */
[----:B------:R2:W-:Y:S01]  /*14890*/  UTMALDG.4D [UR8], [UR4], desc[UR6] ;  /* 0x00000608040075b4 */ /* 0x0005e20008019000 */
[----:B------:R-:W-:Y:S01]  /*148a0*/  UMOV UR25, UR9 ;  /* 0x0000000900197c82 */ /* 0x000fe20008000000 */
[----:B------:R-:W-:-:S02]  /*148b0*/  UIADD3 UR40, UR38, 0x2c400, URZ ;  /* 0x0002c40026287890 */ /* 0x000fc4000fffe03f */
[----:B------:R-:W-:Y:S01]  /*148c0*/  UIADD3 UR32, UR38, 0x2e400, URZ ;  /* 0x0002e40026207890 */ /* 0x000fe2000fffe03f */
[----:B------:R-:W-:Y:S01]  /*148d0*/  UMOV UR50, 0x80 ;  /* 0x0000008000327882 */ /* 0x000fe20000000000 */
[----:B------:R-:W-:Y:S01]  /*148e0*/  UMOV UR51, UR57 ;  /* 0x0000003900337c82 */ /* 0x000fe20008000000 */
[----:B------:R4:W-:Y:S01]  /*148f0*/  UTMALDG.4D [UR24], [UR4], desc[UR6] ;  /* 0x00000618040075b4 */ /* 0x0009e20008019000 */
[----:B------:R-:W-:Y:S01]  /*14900*/  UMOV UR52, UR58 ;  /* 0x0000003a00347c82 */ /* 0x000fe20008000000 */
[----:B------:R-:W-:Y:S01]  /*14910*/  UMOV UR53, UR59 ;  /* 0x0000003b00357c82 */ /* 0x000fe20008000000 */
[----:B------:R-:W-:Y:S01]  /*14920*/  UMOV UR49, UR9 ;  /* 0x0000000900317c82 */ /* 0x000fe20008000000 */
[----:B------:R-:W-:Y:S01]  /*14930*/  UMOV UR42, 0xc0 ;  /* 0x000000c0002a7882 */ /* 0x000fe20000000000 */
[----:B------:R-:W-:Y:S01]  /*14940*/  UMOV UR43, UR57 ;  /* 0x00000039002b7c82 */ /* 0x000fe20008000000 */
[----:B------:R-:W-:Y:S01]  /*14950*/  UMOV UR44, UR58 ;  /* 0x0000003a002c7c82 */ /* 0x000fe20008000000 */
[----:B------:R-:W-:Y:S01]  /*14960*/  UMOV UR45, UR59 ;  /* 0x0000003b002d7c82 */ /* 0x000fe20008000000 */
[----:B-1----:R-:W-:Y:S01]  /*14970*/  UIADD3 UR16, UR38, 0x32400, URZ ;  /* 0x0003240026107890 */ /* 0x002fe2000fffe03f */
[----:B------:R3:W-:Y:S01]  /*14980*/  UTMALDG.4D [UR48], [UR4], desc[UR6] ;  /* 0x00000630040075b4 */ /* 0x0007e20008019000 */
[----:B------:R-:W-:Y:S01]  /*14990*/  UMOV UR41, UR9 ;  /* 0x0000000900297c82 */ /* 0x000fe20008000000 */
[----:B------:R-:W-:Y:S01]  /*149a0*/  UMOV UR34, 0x100 ;  /* 0x0000010000227882 */ /* 0x000fe20000000000 */
[----:B------:R-:W-:Y:S01]  /*149b0*/  UMOV UR35, UR57 ;  /* 0x0000003900237c82 */ /* 0x000fe20008000000 */
[----:B------:R-:W-:Y:S01]  /*149c0*/  UMOV UR36, UR58 ;  /* 0x0000003a00247c82 */ /* 0x000fe20008000000 */
[----:B------:R-:W-:Y:S01]  /*149d0*/  UMOV UR37, UR59 ;  /* 0x0000003b00257c82 */ /* 0x000fe20008000000 */
[----:B------:R-:W-:Y:S01]  /*149e0*/  UMOV UR33, UR9 ;  /* 0x0000000900217c82 */ /* 0x000fe20008000000 */
[----:B------:R-:W-:Y:S01]  /*149f0*/  UMOV UR18, 0x180 ;  /* 0x0000018000127882 */ /* 0x000fe20000000000 */
[----:B------:R3:W-:Y:S01]  /*14a00*/  UTMALDG.4D [UR40], [UR4], desc[UR6] ;  /* 0x00000628040075b4 */ /* 0x0007e20008019000 */
[----:B--2---:R-:W-:Y:S01]  /*14a10*/  UIADD3 UR8, UR38, 0x34400, URZ ;  /* 0x0003440026087890 */ /* 0x004fe2000fffe03f */
[----:B------:R-:W-:Y:S01]  /*14a20*/  UMOV UR17, UR9 ;  /* 0x0000000900117c82 */ /* 0x000fe20008000000 */
[----:B------:R-:W-:Y:S01]  /*14a30*/  UMOV UR10, 0x1c0 ;  /* 0x000001c0000a7882 */ /* 0x000fe20000000000 */
[----:B------:R3:W-:Y:S01]  /*14a40*/  UTMALDG.4D [UR32], [UR4], desc[UR6] ;  /* 0x00000620040075b4 */ /* 0x0007e20008019000 */
[----:B----4-:R-:W-:Y:S01]  /*14a50*/  UIADD3 UR24, UR38, 0x30400, URZ ;  /* 0x0003040026187890 */ /* 0x010fe2000fffe03f */
[----:B------:R-:W-:-:S08]  /*14a60*/  UMOV UR26, 0x140 ;  /* 0x00000140001a7882 */ /* 0x000fd00000000000 */
[----:B------:R3:W-:Y:S01]  /*14a70*/  UTMALDG.4D [UR24], [UR4], desc[UR6] ;  /* 0x00000618040075b4 */ /* 0x0007e20008019000 */
[----:B------:R3:W-:Y:S01]  /*14a80*/  UTMALDG.4D [UR16], [UR4], desc[UR6] ;  /* 0x00000610040075b4 */ /* 0x0007e20008019000 */
[----:B------:R3:W-:Y:S02]  /*14a90*/  UTMALDG.4D [UR8], [UR4], desc[UR6] ;  /* 0x00000608040075b4 */ /* 0x0007e40008019000 */
[----:B---3--:R-:W-:Y:S01]  /*14aa0*/  NOP ;  /* 0x0000000000007918 */ /* 0x008fe20000000000 */
.L_x_4269:
[----:B------:R-:W-:Y:S05]  /*14ab0*/  BSYNC B0 ;  /* 0x0000000000007941 */ /* 0x000fea0003800000 */
.L_x_4268:
[----:B------:R-:W-:-:S04]  /*14ac0*/  UIADD3 UR61, UR61, 0x1, URZ ;  /* 0x000000013d3d7890 */ /* 0x000fc8000fffe03f */
[----:B------:R-:W-:-:S04]  /*14ad0*/  ULEA.HI UR4, UR61, UR61, URZ, 0x1 ;  /* 0x0000003d3d047291 */ /* 0x000fc8000f8f083f */
[----:B------:R-:W-:-:S04]  /*14ae0*/  ULOP3.LUT UR4, UR4, 0xfffffffe, URZ, 0xc0, !UPT ;  /* 0xfffffffe04047892 */ /* 0x000fc8000f8ec03f */
[----:B------:R-:W-:-:S06]  /*14af0*/  UIADD3 UR4, UR61, -UR4, URZ ;  /* 0x800000043d047290 */ /* 0x000fcc000fffe03f */
[----:B-12---:R-:W-:-:S05]  /*14b00*/  IMAD.U32 R5, RZ, RZ, UR4 ;  /* 0x00000004ff057e24 */ /* 0x006fca000f8e00ff */
[----:B------:R-:W-:-:S04]  /*14b10*/  SHF.L.U32 R5, R5, 0x1f, RZ ;  /* 0x0000001f05057819 */ /* 0x000fc800000006ff */
[----:B------:R-:W1:Y:S02]  /*14b20*/  SYNCS.PHASECHK.TRANS64.TRYWAIT P2, [UR38+0x38820], R5 ;  /* 0x03882005ff0075a7 */ /* 0x000e640008040166 */
[----:B-1----:R-:W-:Y:S05]  /*14b30*/  @!P2 BRA `(.L_x_4270) ;  /* 0x000000240068a947 */ /* 0x002fea0003800000 */
.L_x_4321:
        /* <DEDUP_REMOVED lines=10> */
.L_x_4322:
[----:B------:R-:W-:Y:S05]  /*14be0*/  @P3 BRA `(.L_x_4274) ;  /* 0x0000000000143947 */ /* 0x000fea0003800000 */
[----:B------:R-:W-:Y:S01]  /*14bf0*/  ISETP.NE.AND P2, PT, R19, RZ, PT ;  /* 0x000000ff1300720c */ /* 0x000fe20003f45270 */
[----:B-1----:R-:W-:-:S04]  /*14c00*/  IMAD.MOV.U32 R8, RZ, RZ, 0x10000 ;  /* 0x00010000ff087424 */ /* 0x002fc800078e00ff */
[----:B------:R2:W-:Y:S08]  /*14c10*/  SYNCS.ARRIVE.TRANS64 RZ, [R5+URZ+0x38850], R8 ;  /* 0x0388500805ff79a7 */ /* 0x0005f0000800003f */
[----:B------:R-:W-:Y:S05]  /*14c20*/  @!P2 BRA `(.L_x_4274) ;  /* 0x000000000004a947 */ /* 0x000fea0003800000 */
[----:B------:R-:W-:Y:S01]  /*14c30*/  BPT.TRAP 0x1 ;  /* 0x000000040000795c */ /* 0x000fe20000300000 */
.L_x_4274:
        /* <DEDUP_REMOVED lines=26> */
[----:B------:R3:W-:Y:S02]  /*14de0*/  UTMALDG.4D [UR8], [UR14], desc[UR6] ;  /* 0x000006080e0075b4 */ /* 0x0007e40008019000 */
[----:B---3--:R-:W-:Y:S01]  /*14df0*/  UMOV UR8, UR18 ;  /* 0x0000001200087c82 */ /* 0x008fe20008000000 */
[----:B------:R-:W-:Y:S01]  /*14e00*/  UMOV UR10, UR21 ;  /* 0x00000015000a7c82 */ /* 0x000fe20008000000 */
[----:B------:R-:W-:Y:S01]  /*14e10*/  UIADD3 UR18, UR16, 0xa400, URZ ;  /* 0x0000a40010127890 */ /* 0x000fe2000fffe03f */
[----:B------:R3:W-:Y:S02]  /*14e20*/  UTMALDG.4D [UR8], [UR14], desc[UR6] ;  /* 0x000006080e0075b4 */ /* 0x0007e40008019000 */
[----:B---3--:R-:W-:Y:S01]  /*14e30*/  UMOV UR8, UR19 ;  /* 0x0000001300087c82 */ /* 0x008fe20008000000 */
[----:B------:R-:W-:Y:S01]  /*14e40*/  UMOV UR10, UR22 ;  /* 0x00000016000a7c82 */ /* 0x000fe20008000000 */
[----:B------:R-:W-:Y:S01]  /*14e50*/  UIADD3 UR19, UR16, 0xc400, URZ ;  /* 0x0000c40010137890 */ /* 0x000fe2000fffe03f */
[----:B------:R3:W-:Y:S01]  /*14e60*/  UTMALDG.4D [UR8], [UR14], desc[UR6] ;  /* 0x000006080e0075b4 */ /* 0x0007e20008019000 */
[----:B------:R-:W-:Y:S01]  /*14e70*/  UIADD3 UR16, UR16, 0xe400, URZ ;  /* 0x0000e40010107890 */ /* 0x000fe2000fffe03f */
[----:B---3--:R-:W-:Y:S01]  /*14e80*/  UMOV UR8, UR17 ;  /* 0x0000001100087c82 */ /* 0x008fe20008000000 */
[----:B------:R-:W-:Y:S01]  /*14e90*/  UMOV UR10, UR23 ;  /* 0x00000017000a7c82 */ /* 0x000fe20008000000 */
[----:B------:R-:W-:Y:S01]  /*14ea0*/  UMOV UR17, 0x180 ;  /* 0x0000018000117882 */ /* 0x000fe20000000000 */
[----:B------:R3:W-:Y:S02]  /*14eb0*/  UTMALDG.4D [UR8], [UR14], desc[UR6] ;  /* 0x000006080e0075b4 */ /* 0x0007e40008019000 */
[----:B---3--:R-:W-:Y:S01]  /*14ec0*/  UMOV UR8, UR18 ;  /* 0x0000001200087c82 */ /* 0x008fe20008000000 */
[----:B------:R-:W-:-:S02]  /*14ed0*/  UMOV UR10, UR24 ;  /* 0x00000018000a7c82 */ /* 0x000fc40008000000 */
[----:B------:R3:W-:Y:S02]  /*14ee0*/  UTMALDG.4D [UR8], [UR14], desc[UR6] ;  /* 0x000006080e0075b4 */ /* 0x0007e40008019000 */
[----:B---3--:R-:W-:Y:S01]  /*14ef0*/  UMOV UR8, UR19 ;  /* 0x0000001300087c82 */ /* 0x008fe20008000000 */
[----:B------:R-:W-:Y:S01]  /*14f00*/  UMOV UR10, UR17 ;  /* 0x00000011000a7c82 */ /* 0x000fe20008000000 */
[----:B------:R-:W-:Y:S01]  /*14f10*/  UMOV UR17, 0x1c0 ;  /* 0x000001c000117882 */ /* 0x000fe20000000000 */
[----:B------:R3:W-:Y:S02]  /*14f20*/  UTMALDG.4D [UR8], [UR14], desc[UR6] ;  /* 0x000006080e0075b4 */ /* 0x0007e40008019000 */
[----:B---3--:R-:W-:Y:S01]  /*14f30*/  UMOV UR8, UR16 ;  /* 0x0000001000087c82 */ /* 0x008fe20008000000 */
[----:B------:R-:W-:Y:S02]  /*14f40*/  UMOV UR10, UR17 ;  /* 0x00000011000a7c82 */ /* 0x000fe40008000000 */
[----:B------:R3:W-:Y:S02]  /*14f50*/  UTMALDG.4D [UR8], [UR14], desc[UR6] ;  /* 0x000006080e0075b4 */ /* 0x0007e40008019000 */
[----:B---3--:R-:W-:Y:S01]  /*14f60*/  NOP ;  /* 0x0000000000007918 */ /* 0x008fe20000000000 */
.L_x_4272:
[----:B------:R-:W-:Y:S05]  /*14f70*/  BSYNC B0 ;  /* 0x0000000000007941 */ /* 0x000fea0003800000 */
.L_x_4271:
[----:B------:R-:W-:-:S04]  /*14f80*/  UIADD3 UR6, UR60, -0x2, URZ ;  /* 0xfffffffe3c067890 */ /* 0x000fc8000fffe03f */
[----:B------:R-:W-:-:S06]  /*14f90*/  UISETP.GE.AND UP0, UPT, UR6, UR39, UPT ;  /* 0x000000270600728c */ /* 0x000fcc000bf06270 */
[----:B------:R-:W-:-:S13]  /*14fa0*/  PLOP3.LUT P2, PT, PT, PT, UP0, 0x80, 0x0 ;  /* 0x000000000000781c */ /* 0x000fda0003f4f008 */
[----:B------:R-:W-:Y:S05]  /*14fb0*/  @!P2 BRA `(.L_x_4275) ;  /* 0x0000001400a4a947 */ /* 0x000fea0003800000 */
[----:B-12---:R-:W-:Y:S01]  /*14fc0*/  IMAD R8, RZ, RZ, -UR60 ;  /* 0x8000003cff087e24 */ /* 0x006fe2000f8e02ff */
[----:B------:R-:W-:-:S04]  /*14fd0*/  LOP3.LUT R9, RZ, UR39, RZ, 0x33, !PT ;  /* 0x00000027ff097c12 */ /* 0x000fc8000f8e33ff */
        /* <DEDUP_REMOVED lines=32> */
.L_x_4279:
[----:B-1----:R-:W-:Y:S01]  /*151e0*/  LEA R2, R16, UR38, 0x3 ;  /* 0x0000002610027c11 */ /* 0x002fe2000f8e18ff */
[----:B------:R-:W1:Y:S01]  /*151f0*/  S2R R5, SR_TID.X ;  /* 0x0000000000057919 */ /* 0x000e620000002100 */
[----:B------:R-:W-:-:S04]  /*15200*/  SHF.L.U32 R3, R17, 0x1f, RZ ;  /* 0x0000001f11037819 */ /* 0x000fc800000006ff */
[----:B------:R-:W2:Y:S01]  /*15210*/  SYNCS.PHASECHK.TRANS64.TRYWAIT P3, [R2+URZ+0x38840], R3 ;  /* 0x03884003020075a7 */ /* 0x000ea2000806017f */
[----:B-1----:R-:W-:-:S04]  /*15220*/  LOP3.LUT R5, R5, 0x7f, RZ, 0xc0, !PT ;  /* 0x0000007f05057812 */ /* 0x002fc800078ec0ff */
[----:B------:R-:W-:Y:S01]  /*15230*/  ISETP.NE.AND P2, PT, R5, RZ, PT ;  /* 0x000000ff0500720c */ /* 0x000fe20003f45270 */
[----:B--2---:R-:W-:-:S12]  /*15240*/  @!P3 BRA `(.L_x_4280) ;  /* 0x0000001c00d0b947 */ /* 0x004fd80003800000 */
.L_x_4323:
[----:B------:R-:W-:Y:S05]  /*15250*/  @P2 BRA `(.L_x_4281) ;  /* 0x0000000000142947 */ /* 0x000fea0003800000 */
[----:B------:R-:W-:Y:S01]  /*15260*/  ISETP.NE.AND P3, PT, R19, RZ, PT ;  /* 0x000000ff1300720c */ /* 0x000fe20003f65270 */
[----:B------:R-:W-:-:S04]  /*15270*/  IMAD.MOV.U32 R5, RZ, RZ, 0x2000 ;  /* 0x00002000ff057424 */ /* 0x000fc800078e00ff */
[----:B------:R2:W-:Y:S08]  /*15280*/  SYNCS.ARRIVE.TRANS64 RZ, [R2+URZ+0x38830], R5 ;  /* 0x0388300502ff79a7 */ /* 0x0005f0000800003f */
[----:B------:R-:W-:Y:S05]  /*15290*/  @!P3 BRA `(.L_x_4281) ;  /* 0x000000000004b947 */ /* 0x000fea0003800000 */
[----:B------:R-:W-:Y:S01]  /*152a0*/  BPT.TRAP 0x1 ;  /* 0x000000040000795c */ /* 0x000fe20000300000 */
.L_x_4281:
        /* <DEDUP_REMOVED lines=17> */
.L_x_4324:
[----:B------:R-:W-:Y:S05]  /*153c0*/  @P2 BRA `(.L_x_4283) ;  /* 0x0000000000142947 */ /* 0x000fea0003800000 */
[----:B------:R-:W-:Y:S01]  /*153d0*/  ISETP.NE.AND P2, PT, R19, RZ, PT ;  /* 0x000000ff1300720c */ /* 0x000fe20003f45270 */
[----:B-1-3--:R-:W-:-:S04]  /*153e0*/  IMAD.MOV.U32 R3, RZ, RZ, 0x10000 ;  /* 0x00010000ff037424 */ /* 0x00afc800078e00ff */
[----:B------:R4:W-:Y:S08]  /*153f0*/  SYNCS.ARRIVE.TRANS64 RZ, [R2+URZ+0x38850], R3 ;  /* 0x0388500302ff79a7 */ /* 0x0009f0000800003f */
[----:B------:R-:W-:Y:S05]  /*15400*/  @!P2 BRA `(.L_x_4283) ;  /* 0x000000000004a947 */ /* 0x000fea0003800000 */
[----:B------:R-:W-:Y:S01]  /*15410*/  BPT.TRAP 0x1 ;  /* 0x000000040000795c */ /* 0x000fe20000300000 */
.L_x_4283:
        /* <DEDUP_REMOVED lines=50> */
.L_x_4278:
[----:B------:R-:W-:Y:S05]  /*15740*/  BSYNC B0 ;  /* 0x0000000000007941 */ /* 0x000fea0003800000 */
.L_x_4277:
[----:B------:R-:W-:-:S06]  /*15750*/  UIADD3 UR6, UR60, -0x3, URZ ;  /* 0xfffffffd3c067890 */ /* 0x000fcc000fffe03f */
[----:B------:R-:W-:-:S07]  /*15760*/  IMAD.U32 R8, RZ, RZ, UR6 ;  /* 0x00000006ff087e24 */ /* 0x000fce000f8e00ff */
.L_x_4276:
[----:B------:R-:W-:Y:S01]  /*15770*/  ULOP3.LUT UR6, URZ, UR60, URZ, 0x33, !UPT ;  /* 0x0000003c3f067292 */ /* 0x000fe2000f8e333f */
[----:B------:R-:W-:Y:S01]  /*15780*/  VIADD R9, R9, 0xfffffffe ;  /* 0xfffffffe09097836 */ /* 0x000fe20000000000 */
[----:B------:R-:W-:Y:S04]  /*15790*/  BSSY B0, `(.L_x_4275) ;  /* 0x00000eb000007945 */ /* 0x000fe80003800000 */
[----:B------:R-:W-:-:S13]  /*157a0*/  ISETP.NE.AND P2, PT, R9, UR6, PT ;  /* 0x0000000609007c0c */ /* 0x000fda000bf45270 */
[----:B------:R-:W-:Y:S05]  /*157b0*/  @!P2 BRA `(.L_x_4284) ;  /* 0x0000000c00a0a947 */ /* 0x000fea0003800000 */
.L_x_4299:
        /* <DEDUP_REMOVED lines=23> */
[----:B--2---:R-:W-:-:S04]  /*15930*/  LEA R4, P2, R2, R4, 0x2 ;  /* 0x0000000402047211 */ /* 0x004fc800078410ff */
[----:B------:R-:W-:-:S05]  /*15940*/  LEA.HI.X R5, R2, R5, R3, 0x2, P2 ;  /* 0x0000000502057211 */ /* 0x000fca00010f1403 */
[----:B------:R1:W5:Y:S01]  /*15950*/  LDG.E R4, desc[UR54][R4.64] ;  /* 0x0000003604047981 */ /* 0x000362000c1e1900 */
[----:B------:R-:W-:-:S04]  /*15960*/  IMAD.MOV R3, RZ, RZ, -R11 ;  /* 0x000000ffff037224 */ /* 0x000fc800078e0a0b */
[----:B------:R-:W-:-:S07]  /*15970*/  IMAD R10, R10, R3, R8 ;  /* 0x000000030a0a7224 */ /* 0x000fce00078e0208 */
.L_x_4287:
[----:B------:R-:W-:Y:S01]  /*15980*/  LEA R3, R9, UR38, 0x3 ;  /* 0x0000002609037c11 */ /* 0x000fe2000f8e18ff */
[----:B-1----:R-:W1:Y:S01]  /*15990*/  S2R R5, SR_TID.X ;  /* 0x0000000000057919 */ /* 0x002e620000002100 */
[----:B------:R-:W-:-:S04]  /*159a0*/  SHF.L.U32 R2, R17, 0x1f, RZ ;  /* 0x0000001f11027819 */ /* 0x000fc800000006ff */
[----:B------:R-:W2:Y:S01]  /*159b0*/  SYNCS.PHASECHK.TRANS64.TRYWAIT P3, [R3+URZ+0x38840], R2 ;  /* 0x03884002030075a7 */ /* 0x000ea2000806017f */
[----:B-1----:R-:W-:-:S04]  /*159c0*/  LOP3.LUT R5, R5, 0x7f, RZ, 0xc0, !PT ;  /* 0x0000007f05057812 */ /* 0x002fc800078ec0ff */
[----:B------:R-:W-:Y:S01]  /*159d0*/  ISETP.NE.AND P2, PT, R5, RZ, PT ;  /* 0x000000ff0500720c */ /* 0x000fe20003f45270 */
[----:B--2---:R-:W-:-:S12]  /*159e0*/  @!P3 BRA `(.L_x_4288) ;  /* 0x000000180010b947 */ /* 0x004fd80003800000 */
.L_x_4325:
[----:B------:R-:W-:Y:S05]  /*159f0*/  @P2 BRA `(.L_x_4289) ;  /* 0x0000000000142947 */ /* 0x000fea0003800000 */
[----:B------:R-:W-:Y:S02]  /*15a00*/  ISETP.NE.AND P3, PT, R19, RZ, PT ;  /* 0x000000ff1300720c */ /* 0x000fe40003f65270 */
[----:B------:R-:W-:-:S04]  /*15a10*/  MOV R12, 0x2000 ;  /* 0x00002000000c7802 */ /* 0x000fc80000000f00 */
[----:B------:R2:W-:Y:S07]  /*15a20*/  SYNCS.ARRIVE.TRANS64 RZ, [R3+URZ+0x38830], R12 ;  /* 0x0388300c03ff79a7 */ /* 0x0005ee000800003f */
[----:B------:R-:W-:Y:S05]  /*15a30*/  @!P3 BRA `(.L_x_4289) ;  /* 0x000000000004b947 */ /* 0x000fea0003800000 */
[----:B------:R-:W-:Y:S01]  /*15a40*/  BPT.TRAP 0x1 ;  /* 0x000000040000795c */ /* 0x000fe20000300000 */
.L_x_4289:
        /* <DEDUP_REMOVED lines=17> */
.L_x_4326:
[----:B------:R-:W-:Y:S05]  /*15b60*/  @P2 BRA `(.L_x_4291) ;  /* 0x0000000000142947 */ /* 0x000fea0003800000 */
[----:B------:R-:W-:Y:S01]  /*15b70*/  ISETP.NE.AND P2, PT, R19, RZ, PT ;  /* 0x000000ff1300720c */ /* 0x000fe20003f45270 */
[----:B-1-3--:R-:W-:-:S04]  /*15b80*/  IMAD.MOV.U32 R2, RZ, RZ, 0x10000 ;  /* 0x00010000ff027424 */ /* 0x00afc800078e00ff */
[----:B------:R4:W-:Y:S08]  /*15b90*/  SYNCS.ARRIVE.TRANS64 RZ, [R3+URZ+0x38850], R2 ;  /* 0x0388500203ff79a7 */ /* 0x0009f0000800003f */
[----:B------:R-:W-:Y:S05]  /*15ba0*/  @!P2 BRA `(.L_x_4291) ;  /* 0x000000000004a947 */ /* 0x000fea0003800000 */
[----:B------:R-:W-:Y:S01]  /*15bb0*/  BPT.TRAP 0x1 ;  /* 0x000000040000795c */ /* 0x000fe20000300000 */
.L_x_4291:
        /* <DEDUP_REMOVED lines=50> */
.L_x_4286:
[----:B------:R-:W-:Y:S05]  /*15ee0*/  BSYNC B1 ;  /* 0x0000000000017941 */ /* 0x000fea0003800000 */
.L_x_4285:
        /* <DEDUP_REMOVED lines=8> */
[----:B------:R-:W-:Y:S01]  /*15f70*/  IMAD.MOV.U32 R10, RZ, RZ, R9 ;  /* 0x000000ffff0a7224 */ /* 0x000fe200078e0009 */
        /* <DEDUP_REMOVED lines=18> */
.L_x_4294:
[----:B------:R-:W-:Y:S01]  /*160a0*/  LEA R2, R16, UR38, 0x3 ;  /* 0x0000002610027c11 */ /* 0x000fe2000f8e18ff */
[----:B-1----:R-:W1:Y:S01]  /*160b0*/  S2R R5, SR_TID.X ;  /* 0x0000000000057919 */ /* 0x002e620000002100 */
[----:B--2---:R-:W-:-:S04]  /*160c0*/  SHF.L.U32 R3, R17, 0x1f, RZ ;  /* 0x0000001f11037819 */ /* 0x004fc800000006ff */
[----:B------:R-:W2:Y:S01]  /*160d0*/  SYNCS.PHASECHK.TRANS64.TRYWAIT P3, [R2+URZ+0x38840], R3 ;  /* 0x03884003020075a7 */ /* 0x000ea2000806017f */
[----:B-1----:R-:W-:-:S04]  /*160e0*/  LOP3.LUT R5, R5, 0x7f, RZ, 0xc0, !PT ;  /* 0x0000007f05057812 */ /* 0x002fc800078ec0ff */
[----:B------:R-:W-:Y:S01]  /*160f0*/  ISETP.NE.AND P2, PT, R5, RZ, PT ;  /* 0x000000ff0500720c */ /* 0x000fe20003f45270 */
[----:B--2---:R-:W-:-:S12]  /*16100*/  @!P3 BRA `(.L_x_4295) ;  /* 0x000000100070b947 */ /* 0x004fd80003800000 */
.L_x_4327:
[----:B------:R-:W-:Y:S05]  /*16110*/  @P2 BRA `(.L_x_4296) ;  /* 0x0000000000142947 */ /* 0x000fea0003800000 */
[----:B------:R-:W-:Y:S01]  /*16120*/  ISETP.NE.AND P3, PT, R19, RZ, PT ;  /* 0x000000ff1300720c */ /* 0x000fe20003f65270 */
[----:B------:R-:W-:-:S04]  /*16130*/  IMAD.MOV.U32 R5, RZ, RZ, 0x2000 ;  /* 0x00002000ff057424 */ /* 0x000fc800078e00ff */
[----:B------:R2:W-:Y:S08]  /*16140*/  SYNCS.ARRIVE.TRANS64 RZ, [R2+URZ+0x38830], R5 ;  /* 0x0388300502ff79a7 */ /* 0x0005f0000800003f */
[----:B------:R-:W-:Y:S05]  /*16150*/  @!P3 BRA `(.L_x_4296) ;  /* 0x000000000004b947 */ /* 0x000fea0003800000 */
[----:B------:R-:W-:Y:S01]  /*16160*/  BPT.TRAP 0x1 ;  /* 0x000000040000795c */ /* 0x000fe20000300000 */
.L_x_4296:
        /* <DEDUP_REMOVED lines=17> */
.L_x_4328:
[----:B------:R-:W-:Y:S05]  /*16280*/  @P2 BRA `(.L_x_4298) ;  /* 0x0000000000142947 */ /* 0x000fea0003800000 */
[----:B------:R-:W-:Y:S01]  /*16290*/  ISETP.NE.AND P2, PT, R19, RZ, PT ;  /* 0x000000ff1300720c */ /* 0x000fe20003f45270 */
[----:B-12---:R-:W-:-:S04]  /*162a0*/  IMAD.MOV.U32 R3, RZ, RZ, 0x10000 ;  /* 0x00010000ff037424 */ /* 0x006fc800078e00ff */
[----:B------:R3:W-:Y:S08]  /*162b0*/  SYNCS.ARRIVE.TRANS64 RZ, [R2+URZ+0x38850], R3 ;  /* 0x0388500302ff79a7 */ /* 0x0007f0000800003f */
[----:B------:R-:W-:Y:S05]  /*162c0*/  @!P2 BRA `(.L_x_4298) ;  /* 0x000000000004a947 */ /* 0x000fea0003800000 */
[----:B------:R-:W-:Y:S01]  /*162d0*/  BPT.TRAP 0x1 ;  /* 0x000000040000795c */ /* 0x000fe20000300000 */
.L_x_4298:
        /* <DEDUP_REMOVED lines=50> */
.L_x_4293:
[----:B------:R-:W-:Y:S05]  /*16600*/  BSYNC B1 ;  /* 0x0000000000017941 */ /* 0x000fea0003800000 */
.L_x_4292:
[----:B------:R-:W-:Y:S01]  /*16610*/  ISETP.GT.AND P2, PT, R9, UR39, PT ;  /* 0x0000002709007c0c */ /* 0x000fe2000bf44270 */
[----:B------:R-:W-:-:S12]  /*16620*/  VIADD R8, R8, 0xfffffffe ;  /* 0xfffffffe08087836 */ /* 0x000fd80000000000 */
[----:B------:R-:W-:Y:S05]  /*16630*/  @P2 BRA `(.L_x_4299) ;  /* 0xfffffff000602947 */ /* 0x000fea000383ffff */
.L_x_4284:
[----:B------:R-:W-:Y:S05]  /*16640*/  BSYNC B0 ;  /* 0x0000000000007941 */ /* 0x000fea0003800000 */
.L_x_4275:
[----:B------:R-:W-:Y:S01]  /*16650*/  VIADD R16, R16, 0x1 ;  /* 0x0000000110107836 */ /* 0x000fe20000000000 */
[----:B------:R-:W-:Y:S04]  /*16660*/  BSSY B0, `(.L_x_4300) ;  /* 0x0000013000007945 */ /* 0x000fe80003800000 */
[----:B------:R-:W-:-:S04]  /*16670*/  ISETP.NE.AND P0, PT, R16, 0x2, PT ;  /* 0x000000021000780c */ /* 0x000fc80003f05270 */
[----:B------:R-:W-:-:S04]  /*16680*/  SEL R0, RZ, 0x1, P0 ;  /* 0x00000001ff007807 */ /* 0x000fc80000000000 */
[----:B------:R-:W-:Y:S01]  /*16690*/  LOP3.LUT R17, R17, R0, RZ, 0x3c, !PT ;  /* 0x0000000011117212 */ /* 0x000fe200078e3cff */
[----:B------:R-:W-:Y:S06]  /*166a0*/  @P1 BRA `(.L_x_4301) ;  /* 0x0000000000381947 */ /* 0x000fec0003800000 */
[----:B-1234-:R-:W2:Y:S01]  /*166b0*/  LDL R2, [R1] ;  /* 0x0000000001027983 */ /* 0x01eea20000100800 */
[----:B------:R-:W-:Y:S02]  /*166c0*/  VOTEU.ANY UR6, UPT, PT ;  /* 0x0000000000067886 */ /* 0x000fe400038e0100 */
[----:B------:R-:W1:Y:S01]  /*166d0*/  FLO.U32 R0, UR6 ;  /* 0x0000000600007d00 */ /* 0x000e6200080e0000 */
[----:B------:R-:W1:Y:S02]  /*166e0*/  S2R R5, SR_LANEID ;  /* 0x0000000000057919 */ /* 0x000e640000000000 */
[----:B-1----:R-:W-:-:S05]  /*166f0*/  ISETP.EQ.U32.AND P1, PT, R0, R5, PT ;  /* 0x000000050000720c */ /* 0x002fca0003f22070 */
[----:B------:R-:W1:Y:S01]  /*16700*/  POPC R5, UR6 ;  /* 0x0000000600057d09 */ /* 0x000e620008000000 */
[----:B--2---:R-:W-:Y:S02]  /*16710*/  R2UR UR7, R2 ;  /* 0x00000000020772ca */ /* 0x004fe400000e0000 */
[----:B------:R-:W1:Y:S05]  /*16720*/  LDC.64 R2, c[0x0][0xef0] ;  /* 0x0003bc00ff027b82 */ /* 0x000e6a0000000a00 */
[----:B-1----:R-:W2:Y:S01]  /*16730*/  @P1 ATOMG.E.ADD.STRONG.GPU PT, R3, desc[UR54][R2.64], R5 ;  /* 0x00000005020319a8 */ /* 0x002ea200081ee1f6 */
[----:B------:R-:W1:Y:S02]  /*16740*/  S2R R4, SR_LTMASK ;  /* 0x0000000000047919 */ /* 0x000e640000003900 */
[----:B-1----:R-:W-:-:S04]  /*16750*/  LOP3.LUT R4, R4, UR6, RZ, 0xc0, !PT ;  /* 0x0000000604047c12 */ /* 0x002fc8000f8ec0ff */
[----:B------:R-:W1:Y:S01]  /*16760*/  POPC R7, R4 ;  /* 0x0000000400077309 */ /* 0x000e620000000000 */
[----:B--2---:R-:W1:Y:S02]  /*16770*/  SHFL.IDX PT, R0, R3, R0, 0x1f ;  /* 0x00001f0003007589 */ /* 0x004e6400000e0000 */
[----:B-1----:R-:W-:-:S07]  /*16780*/  IADD3 R18, R0, UR7, R7 ;  /* 0x0000000700127c10 */ /* 0x002fce000fffe007 */
.L_x_4301:
[----:B------:R-:W-:Y:S05]  /*16790*/  BSYNC B0 ;  /* 0x0000000000007941 */ /* 0x000fea0003800000 */
.L_x_4300:
[----:B------:R-:W-:Y:S01]  /*167a0*/  SEL R16, R16, RZ, P0 ;  /* 0x000000ff10107207 */ /* 0x000fe20000000000 */
[----:B------:R-:W-:-:S07]  /*167b0*/  IMAD.MOV.U32 R13, RZ, RZ, R18 ;  /* 0x000000ffff0d7224 */ /* 0x000fce00078e0012 */
.L_x_4258:
[----:B------:R-:W-:Y:S05]  /*167c0*/  BSYNC B6 ;  /* 0x0000000000067941 */ /* 0x000fea0003800000 */
.L_x_4256:
[----:B------:R-:W-:-:S03]  /*167d0*/  UMOV UR6, 0xffffffff ;  /* 0xffffffff00067882 */ /* 0x000fc60000000000 */
[----:B------:R-:W-:Y:S05]  /*167e0*/  BRA.DIV UR6, `(.L_x_4302) ;  /* 0x0000000a06e07947 */ /* 0x000fea000b800000 */
[----:B------:R1:W1:Y:S02]  /*167f0*/  SHFL.IDX PT, R14, R13, RZ, 0x1f ;  /* 0x00001fff0d0e7589 */ /* 0x00026400000e0000 */
.L_x_4331:
        /* <DEDUP_REMOVED lines=11> */
[----:B--2---:R-:W-:Y:S05]  /*168b0*/  @!P0 BRA `(.L_x_4303) ;  /* 0xffffffcc001c8947 */ /* 0x004fea000383ffff */
.L_x_4247:
        /* <DEDUP_REMOVED lines=11> */
.L_x_4332:
        /* <DEDUP_REMOVED lines=9> */
[----:B------:R-:W2:Y:S02]  /*16a00*/  LDL R2, [R1+0x4] ;  /* 0x0000040001027983 */ /* 0x000ea40000100800 */
[----:B--2---:R-:W-:-:S13]  /*16a10*/  R2UR UR4, R2 ;  /* 0x00000000020472ca */ /* 0x004fda00000e0000 */
[----:B------:R-:W-:-:S06]  /*16a20*/  ULOP3.LUT UR4, UR4, 0x2, URZ, 0xfc, !UPT ;  /* 0x0000000204047892 */ /* 0x000fcc000f8efc3f */
[----:B------:R-:W-:-:S05]  /*16a30*/  IMAD.U32 R0, RZ, RZ, UR4 ;  /* 0x00000004ff007e24 */ /* 0x000fca000f8e00ff */
[----:B------:R-:W-:-:S13]  /*16a40*/  ISETP.NE.AND P2, PT, R0, 0x3, PT ;  /* 0x000000030000780c */ /* 0x000fda0003f45270 */
[----:B------:R-:W-:Y:S05]  /*16a50*/  @!P2 BRA `(.L_x_4307) ;  /* 0x000000000004a947 */ /* 0x000fea0003800000 */
[----:B------:R-:W-:Y:S01]  /*16a60*/  BPT.TRAP 0x1 ;  /* 0x000000040000795c */ /* 0x000fe20000300000 */
.L_x_4307:
        /* <DEDUP_REMOVED lines=12> */
.L_x_4333:
[----:B------:R-:W2:Y:S02]  /*16b30*/  SYNCS.PHASECHK.TRANS64.TRYWAIT P0, [R3+URZ], R0 ;  /* 0x00000000030075a7 */ /* 0x000ea4000800017f */
[----:B--2---:R-:W-:Y:S05]  /*16b40*/  @!P0 BRA `(.L_x_4309) ;  /* 0x0000000800548947 */ /* 0x004fea0003800000 */
.L_x_4334:
[----:B------:R-:W-:Y:S05]  /*16b50*/  @!P2 BRA `(.L_x_4310) ;  /* 0x000000000004a947 */ /* 0x000fea0003800000 */
[----:B------:R-:W-:Y:S01]  /*16b60*/  BPT.TRAP 0x1 ;  /* 0x000000040000795c */ /* 0x000fe20000300000 */
.L_x_4310:
[----:B--2---:R-:W-:-:S04]  /*16b70*/  VIADD R3, R7, 0x38860 ;  /* 0x0003886007037836 */ /* 0x004fc80000000000 */
[----:B-1----:R-:W-:-:S04]  /*16b80*/  IMAD R5, R16, 0x8, R3 ;  /* 0x0000000810057824 */ /* 0x002fc800078e0203 */
[----:B------:R-:W1:Y:S02]  /*16b90*/  SYNCS.PHASECHK.TRANS64.TRYWAIT P0, [R5+URZ], R4 ;  /* 0x00000004050075a7 */ /* 0x000e64000800017f */
[----:B-1----:R-:W-:Y:S05]  /*16ba0*/  @!P0 BRA `(.L_x_4311) ;  /* 0x0000000800508947 */ /* 0x002fea0003800000 */
.L_x_4335:
[----:B------:R-:W-:-:S07]  /*16bb0*/  IMAD R3, R2, 0x8, R3 ;  /* 0x0000000802037824 */ /* 0x000fce00078e0203 */
.L_x_4312:
[----:B--2---:R2:W3:Y:S02]  /*16bc0*/  SYNCS.PHASECHK.TRANS64.TRYWAIT P0, [R3+URZ], R0 ;  /* 0x00000000030075a7 */ /* 0x0044e4000800017f */
[----:B---3--:R-:W-:Y:S05]  /*16bd0*/  @!P0 NANOSLEEP.SYNCS 0x989680 ;  /* 0x009896800000895d */ /* 0x008fea0003900000 */
[----:B------:R-:W3:Y:S02]  /*16be0*/  @!P0 SYNCS.PHASECHK.TRANS64 P0, [R3+URZ], R0 ;  /* 0x00000000030085a7 */ /* 0x000ee4000800007f */
[----:B---3--:R-:W-:Y:S05]  /*16bf0*/  @!P0 BRA `(.L_x_4312) ;  /* 0xfffffffc00f08947 */ /* 0x008fea000383ffff */
.L_x_4306:
[----:B------:R-:W-:Y:S05]  /*16c00*/  BSYNC B0 ;  /* 0x0000000000007941 */ /* 0x000fea0003800000 */
.L_x_4305:
[----:B------:R-:W-:Y:S05]  /*16c10*/  EXIT ;  /* 0x000000000000794d */ /* 0x000fea0003800000 */
.L_x_4166:
[----:B-1----:R-:W-:-:S04]  /*16c20*/  IMAD.U32 R3, RZ, RZ, UR36 ;  /* 0x00000024ff037e24 */ /* 0x002fc8000f8e00ff */
[----:B------:R1:W2:Y:S03]  /*16c30*/  SYNCS.PHASECHK.TRANS64.TRYWAIT P1, [R3+URZ+0x38800], R0 ;  /* 0x03880000030075a7 */ /* 0x0002a6000802017f */
[----:B--2---:R-:W-:Y:S05]  /*16c40*/  @!P1 NANOSLEEP.SYNCS 0x989680 ;  /* 0x009896800000995d */ /* 0x004fea0003900000 */
[----:B------:R-:W2:Y:S02]  /*16c50*/  @!P1 SYNCS.PHASECHK.TRANS64 P1, [R3+URZ+0x38800], R0 ;  /* 0x03880000030095a7 */ /* 0x000ea4000802007f */
[----:B--2---:R-:W-:Y:S05]  /*16c60*/  @!P1 BRA `(.L_x_4166) ;  /* 0xfffffffc00ec9947 */ /* 0x004fea000383ffff */
[----:B------:R-:W-:Y:S05]  /*16c70*/  BRA `(.L_x_4313) ;  /* 0xfffffecc00e07947 */ /* 0x000fea000383ffff */
.L_x_4170:
[----:B---3--:R3:W4:Y:S02]  /*16c80*/  SYNCS.PHASECHK.TRANS64.TRYWAIT P1, [R5+URZ+0x38830], R6 ;  /* 0x03883006050075a7 */ /* 0x008724000802017f */
[----:B----4-:R-:W-:Y:S05]  /*16c90*/  @!P1 NANOSLEEP.SYNCS 0x989680 ;  /* 0x009896800000995d */ /* 0x010fea0003900000 */
[----:B------:R-:W4:Y:S02]  /*16ca0*/  @!P1 SYNCS.PHASECHK.TRANS64 P1, [R5+URZ+0x38830], R6 ;  /* 0x03883006050095a7 */ /* 0x000f24000802007f */
[----:B----4-:R-:W-:Y:S05]  /*16cb0*/  @!P1 BRA `(.L_x_4170) ;  /* 0xfffffffc00f09947 */ /* 0x010fea000383ffff */
[----:B------:R-:W-:Y:S05]  /*16cc0*/  BRA `(.L_x_4169) ;  /* 0xfffffecc00f47947 */ /* 0x000fea000383ffff */
.L_x_4171:
[----:B-1----:R-:W-:-:S04]  /*16cd0*/  IMAD.U32 R3, RZ, RZ, UR36 ;  /* 0x00000024ff037e24 */ /* 0x002fc8000f8e00ff */
[----:B------:R1:W4:Y:S03]  /*16ce0*/  SYNCS.PHASECHK.TRANS64.TRYWAIT P1, [R3+URZ+0x38810], R0 ;  /* 0x03881000030075a7 */ /* 0x000326000802017f */
[----:B----4-:R-:W-:Y:S05]  /*16cf0*/  @!P1 NANOSLEEP.SYNCS 0x989680 ;  /* 0x009896800000995d */ /* 0x010fea0003900000 */
[----:B------:R-:W4:Y:S02]  /*16d00*/  @!P1 SYNCS.PHASECHK.TRANS64 P1, [R3+URZ+0x38810], R0 ;  /* 0x03881000030095a7 */ /* 0x000f24000802007f */
[----:B----4-:R-:W-:Y:S05]  /*16d10*/  @!P1 BRA `(.L_x_4171) ;  /* 0xfffffffc00ec9947 */ /* 0x010fea000383ffff */
[----:B------:R-:W-:Y:S05]  /*16d20*/  BRA `(.L_x_4314) ;  /* 0xfffffed0007c7947 */ /* 0x000fea000383ffff */
.L_x_4175:
[----:B------:R1:W1:Y:S02]  /*16d30*/  SYNCS.PHASECHK.TRANS64.TRYWAIT P1, [R5+URZ+0x38850], R6 ;  /* 0x03885006050075a7 */ /* 0x000264000802017f */
[----:B-1----:R-:W-:Y:S05]  /*16d40*/  @!P1 NANOSLEEP.SYNCS 0x989680 ;  /* 0x009896800000995d */ /* 0x002fea0003900000 */
[----:B------:R-:W1:Y:S02]  /*16d50*/  @!P1 SYNCS.PHASECHK.TRANS64 P1, [R5+URZ+0x38850], R6 ;  /* 0x03885006050095a7 */ /* 0x000e64000802007f */
[----:B-1----:R-:W-:Y:S05]  /*16d60*/  @!P1 BRA `(.L_x_4175) ;  /* 0xfffffffc00f09947 */ /* 0x002fea000383ffff */
[----:B------:R-:W-:Y:S05]  /*16d70*/  BRA `(.L_x_4174) ;  /* 0xfffffed000b07947 */ /* 0x000fea000383ffff */
.L_x_4191:
[----:B--2---:R2:W3:Y:S02]  /*16d80*/  SYNCS.PHASECHK.TRANS64.TRYWAIT P3, [R11+URZ+0x38830], R20 ;  /* 0x038830140b0075a7 */ /* 0x0044e4000806017f */
[----:B---3--:R-:W-:Y:S05]  /*16d90*/  @!P3 NANOSLEEP.SYNCS 0x989680 ;  /* 0x009896800000b95d */ /* 0x008fea0003900000 */
[----:B------:R-:W3:Y:S02]  /*16da0*/  @!P3 SYNCS.PHASECHK.TRANS64 P3, [R11+URZ+0x38830], R20 ;  /* 0x038830140b00b5a7 */ /* 0x000ee4000806007f */
[----:B---3--:R-:W-:Y:S05]  /*16db0*/  @!P3 BRA `(.L_x_4191) ;  /* 0xfffffffc00f0b947 */ /* 0x008fea000383ffff */
[----:B------:R-:W-:Y:S05]  /*16dc0*/  BRA `(.L_x_4190) ;  /* 0xffffff0000b07947 */ /* 0x000fea000383ffff */
.L_x_4195:
[----:B----4-:R4:W1:Y:S02]  /*16dd0*/  SYNCS.PHASECHK.TRANS64.TRYWAIT P3, [R11+URZ+0x38850], R20 ;  /* 0x038850140b0075a7 */ /* 0x010864000806017f */
[----:B-1----:R-:W-:Y:S05]  /*16de0*/  @!P3 NANOSLEEP.SYNCS 0x989680 ;  /* 0x009896800000b95d */ /* 0x002fea0003900000 */
[----:B------:R-:W1:Y:S02]  /*16df0*/  @!P3 SYNCS.PHASECHK.TRANS64 P3, [R11+URZ+0x38850], R20 ;  /* 0x038850140b00b5a7 */ /* 0x000e64000806007f */
[----:B-1----:R-:W-:Y:S05]  /*16e00*/  @!P3 BRA `(.L_x_4195) ;  /* 0xfffffffc00f0b947 */ /* 0x002fea000383ffff */
[----:B------:R-:W-:Y:S05]  /*16e10*/  BRA `(.L_x_4194) ;  /* 0xffffff0400347947 */ /* 0x000fea000383ffff */
.L_x_4212:
[----:B--2---:R2:W3:Y:S02]  /*16e20*/  SYNCS.PHASECHK.TRANS64.TRYWAIT P3, [R9+URZ+0x38830], R8 ;  /* 0x03883008090075a7 */ /* 0x0044e4000806017f */
[----:B---3--:R-:W-:Y:S05]  /*16e30*/  @!P3 NANOSLEEP.SYNCS 0x989680 ;  /* 0x009896800000b95d */ /* 0x008fea0003900000 */
[----:B------:R-:W3:Y:S02]  /*16e40*/  @!P3 SYNCS.PHASECHK.TRANS64 P3, [R9+URZ+0x38830], R8 ;  /* 0x038830080900b5a7 */ /* 0x000ee4000806007f */
[----:B---3--:R-:W-:Y:S05]  /*16e50*/  @!P3 BRA `(.L_x_4212) ;  /* 0xfffffffc00f0b947 */ /* 0x008fea000383ffff */
[----:B------:R-:W-:Y:S05]  /*16e60*/  BRA `(.L_x_4211) ;  /* 0xffffff3c00247947 */ /* 0x000fea000383ffff */
.L_x_4216:
[----:B----4-:R4:W1:Y:S02]  /*16e70*/  SYNCS.PHASECHK.TRANS64.TRYWAIT P3, [R9+URZ+0x38850], R8 ;  /* 0x03885008090075a7 */ /* 0x010864000806017f */
[----:B-1----:R-:W-:Y:S05]  /*16e80*/  @!P3 NANOSLEEP.SYNCS 0x989680 ;  /* 0x009896800000b95d */ /* 0x002fea0003900000 */
[----:B------:R-:W1:Y:S02]  /*16e90*/  @!P3 SYNCS.PHASECHK.TRANS64 P3, [R9+URZ+0x38850], R8 ;  /* 0x038850080900b5a7 */ /* 0x000e64000806007f */
[----:B-1----:R-:W-:Y:S05]  /*16ea0*/  @!P3 BRA `(.L_x_4216) ;  /* 0xfffffffc00f0b947 */ /* 0x002fea000383ffff */
[----:B------:R-:W-:Y:S05]  /*16eb0*/  BRA `(.L_x_4215) ;  /* 0xffffff3c00807947 */ /* 0x000fea000383ffff */
.L_x_4222:
[----:B--2---:R2:W3:Y:S02]  /*16ec0*/  SYNCS.PHASECHK.TRANS64.TRYWAIT P2, [R11+URZ+0x38830], R8 ;  /* 0x038830080b0075a7 */ /* 0x0044e4000804017f */
[----:B---3--:R-:W-:Y:S05]  /*16ed0*/  @!P2 NANOSLEEP.SYNCS 0x989680 ;  /* 0x009896800000a95d */ /* 0x008fea0003900000 */
[----:B------:R-:W3:Y:S02]  /*16ee0*/  @!P2 SYNCS.PHASECHK.TRANS64 P2, [R11+URZ+0x38830], R8 ;  /* 0x038830080b00a5a7 */ /* 0x000ee4000804007f */
[----:B---3--:R-:W-:Y:S05]  /*16ef0*/  @!P2 BRA `(.L_x_4222) ;  /* 0xfffffffc00f0a947 */ /* 0x008fea000383ffff */
[----:B------:R-:W-:Y:S05]  /*16f00*/  BRA `(.L_x_4221) ;  /* 0xffffff6800507947 */ /* 0x000fea000383ffff */
.L_x_4226:
[----:B----4-:R4:W1:Y:S02]  /*16f10*/  SYNCS.PHASECHK.TRANS64.TRYWAIT P2, [R11+URZ+0x38850], R8 ;  /* 0x038850080b0075a7 */ /* 0x010864000804017f */
[----:B-1----:R-:W-:Y:S05]  /*16f20*/  @!P2 NANOSLEEP.SYNCS 0x989680 ;  /* 0x009896800000a95d */ /* 0x002fea0003900000 */
[----:B------:R-:W1:Y:S02]  /*16f30*/  @!P2 SYNCS.PHASECHK.TRANS64 P2, [R11+URZ+0x38850], R8 ;  /* 0x038850080b00a5a7 */ /* 0x000e64000804007f */
[----:B-1----:R-:W-:Y:S05]  /*16f40*/  @!P2 BRA `(.L_x_4226) ;  /* 0xfffffffc00f0a947 */ /* 0x002fea000383ffff */
[----:B------:R-:W-:Y:S05]  /*16f50*/  BRA `(.L_x_4225) ;  /* 0xffffff6800b07947 */ /* 0x000fea000383ffff */
.L_x_4262:
        /* <DEDUP_REMOVED lines=10> */
.L_x_4315:
[----:B------:R-:W-:Y:S05]  /*17000*/  BRA `(.L_x_4316) ;  /* 0xffffffd000c07947 */ /* 0x000fea000383ffff */
.L_x_4263:
[----:B------:R-:W-:Y:S01]  /*17010*/  BSSY B0, `(.L_x_4317) ;  /* 0x0000006000007945 */ /* 0x000fe20003800000 */
[----:B------:R-:W-:-:S07]  /*17020*/  IMAD.MOV.U32 R15, RZ, RZ, -0x1 ;  /* 0xffffffffff0f7424 */ /* 0x000fce00078e00ff */
[----:B------:R-:W-:Y:S05]  /*17030*/  WARPSYNC.COLLECTIVE R15, `(.L_x_4318) ;  /* 0x000000000f0c7348 */ /* 0x000fea0003c00000 */
[----:B------:R-:W-:Y:S02]  /*17040*/  ELECT P6, UR62, PT ;  /* 0x00000000003e782f */ /* 0x000fe400038c0000 */
[----:B------:R-:W-:Y:S01]  /*17050*/  MOV R14, UR62 ;  /* 0x0000003e000e7c02 */ /* 0x000fe20008000f00 */
[----:B------:R-:W-:Y:S10]  /*17060*/  ENDCOLLECTIVE ;  /* 0x000000000000791b */ /* 0x000ff40003800000 */
.L_x_4318:
[----:B------:R-:W-:Y:S05]  /*17070*/  BSYNC B0 ;  /* 0x0000000000007941 */ /* 0x000fea0003800000 */
.L_x_4317:
[----:B------:R-:W-:Y:S05]  /*17080*/  BRA `(.L_x_4319) ;  /* 0xffffffd000b07947 */ /* 0x000fea000383ffff */
.L_x_4266:
[----:B-1----:R1:W2:Y:S02]  /*17090*/  SYNCS.PHASECHK.TRANS64.TRYWAIT P2, [R8+URZ+0x38840], R5 ;  /* 0x03884005080075a7 */ /* 0x0022a4000804017f */
[----:B--2---:R-:W-:Y:S05]  /*170a0*/  @!P2 NANOSLEEP.SYNCS 0x989680 ;  /* 0x009896800000a95d */ /* 0x004fea0003900000 */
[----:B------:R-:W2:Y:S02]  /*170b0*/  @!P2 SYNCS.PHASECHK.TRANS64 P2, [R8+URZ+0x38840], R5 ;  /* 0x038840050800a5a7 */ /* 0x000ea4000804007f */
[----:B--2---:R-:W-:Y:S05]  /*170c0*/  @!P2 BRA `(.L_x_4266) ;  /* 0xfffffffc00f0a947 */ /* 0x004fea000383ffff */
[----:B------:R-:W-:Y:S05]  /*170d0*/  BRA `(.L_x_4320) ;  /* 0xffffffd4000c7947 */ /* 0x000fea000383ffff */
.L_x_4270:
[----:B-1----:R-:W-:-:S04]  /*170e0*/  IMAD.U32 R8, RZ, RZ, UR38 ;  /* 0x00000026ff087e24 */ /* 0x002fc8000f8e00ff */
[----:B------:R1:W2:Y:S03]  /*170f0*/  SYNCS.PHASECHK.TRANS64.TRYWAIT P2, [R8+URZ+0x38820], R5 ;  /* 0x03882005080075a7 */ /* 0x0002a6000804017f */
[----:B--2---:R-:W-:Y:S05]  /*17100*/  @!P2 NANOSLEEP.SYNCS 0x989680 ;  /* 0x009896800000a95d */ /* 0x004fea0003900000 */
[----:B------:R-:W2:Y:S02]  /*17110*/  @!P2 SYNCS.PHASECHK.TRANS64 P2, [R8+URZ+0x38820], R5 ;  /* 0x038820050800a5a7 */ /* 0x000ea4000804007f */
[----:B--2---:R-:W-:Y:S05]  /*17120*/  @!P2 BRA `(.L_x_4270) ;  /* 0xfffffffc00eca947 */ /* 0x004fea000383ffff */
[----:B------:R-:W-:Y:S05]  /*17130*/  BRA `(.L_x_4321) ;  /* 0xffffffd800807947 */ /* 0x000fea000383ffff */
.L_x_4273:
[----:B-1----:R1:W2:Y:S02]  /*17140*/  SYNCS.PHASECHK.TRANS64.TRYWAIT P2, [R5+URZ+0x38860], R8 ;  /* 0x03886008050075a7 */ /* 0x0022a4000804017f */
[----:B--2---:R-:W-:Y:S05]  /*17150*/  @!P2 NANOSLEEP.SYNCS 0x989680 ;  /* 0x009896800000a95d */ /* 0x004fea0003900000 */
[----:B------:R-:W2:Y:S02]  /*17160*/  @!P2 SYNCS.PHASECHK.TRANS64 P2, [R5+URZ+0x38860], R8 ;  /* 0x038860080500a5a7 */ /* 0x000ea4000804007f */
[----:B--2---:R-:W-:Y:S05]  /*17170*/  @!P2 BRA `(.L_x_4273) ;  /* 0xfffffffc00f0a947 */ /* 0x004fea000383ffff */
[----:B------:R-:W-:Y:S05]  /*17180*/  BRA `(.L_x_4322) ;  /* 0xffffffd800947947 */ /* 0x000fea000383ffff */
.L_x_4280:
[----:B-1----:R1:W2:Y:S02]  /*17190*/  SYNCS.PHASECHK.TRANS64.TRYWAIT P3, [R2+URZ+0x38840], R3 ;  /* 0x03884003020075a7 */ /* 0x0022a4000806017f */
[----:B--2---:R-:W-:Y:S05]  /*171a0*/  @!P3 NANOSLEEP.SYNCS 0x989680 ;  /* 0x009896800000b95d */ /* 0x004fea0003900000 */
[----:B------:R-:W2:Y:S02]  /*171b0*/  @!P3 SYNCS.PHASECHK.TRANS64 P3, [R2+URZ+0x38840], R3 ;  /* 0x038840030200b5a7 */ /* 0x000ea4000806007f */
[----:B--2---:R-:W-:Y:S05]  /*171c0*/  @!P3 BRA `(.L_x_4280) ;  /* 0xfffffffc00f0b947 */ /* 0x004fea000383ffff */
[----:B------:R-:W-:Y:S05]  /*171d0*/  BRA `(.L_x_4323) ;  /* 0xffffffe0001c7947 */ /* 0x000fea000383ffff */
.L_x_4282:
[----:B---3--:R3:W4:Y:S02]  /*171e0*/  SYNCS.PHASECHK.TRANS64.TRYWAIT P3, [R2+URZ+0x38860], R3 ;  /* 0x03886003020075a7 */ /* 0x008724000806017f */
[----:B----4-:R-:W-:Y:S05]  /*171f0*/  @!P3 NANOSLEEP.SYNCS 0x989680 ;  /* 0x009896800000b95d */ /* 0x010fea0003900000 */
[----:B------:R-:W4:Y:S02]  /*17200*/  @!P3 SYNCS.PHASECHK.TRANS64 P3, [R2+URZ+0x38860], R3 ;  /* 0x038860030200b5a7 */ /* 0x000f24000806007f */
[----:B----4-:R-:W-:Y:S05]  /*17210*/  @!P3 BRA `(.L_x_4282) ;  /* 0xfffffffc00f0b947 */ /* 0x010fea000383ffff */
[----:B------:R-:W-:Y:S05]  /*17220*/  BRA `(.L_x_4324) ;  /* 0xffffffe000647947 */ /* 0x000fea000383ffff */
.L_x_4288:
[----:B-1----:R1:W2:Y:S02]  /*17230*/  SYNCS.PHASECHK.TRANS64.TRYWAIT P3, [R3+URZ+0x38840], R2 ;  /* 0x03884002030075a7 */ /* 0x0022a4000806017f */
[----:B--2---:R-:W-:Y:S05]  /*17240*/  @!P3 NANOSLEEP.SYNCS 0x989680 ;  /* 0x009896800000b95d */ /* 0x004fea0003900000 */
[----:B------:R-:W2:Y:S02]  /*17250*/  @!P3 SYNCS.PHASECHK.TRANS64 P3, [R3+URZ+0x38840], R2 ;  /* 0x038840020300b5a7 */ /* 0x000ea4000806007f */
[----:B--2---:R-:W-:Y:S05]  /*17260*/  @!P3 BRA `(.L_x_4288) ;  /* 0xfffffffc00f0b947 */ /* 0x004fea000383ffff */
[----:B------:R-:W-:Y:S05]  /*17270*/  BRA `(.L_x_4325) ;  /* 0xffffffe400dc7947 */ /* 0x000fea000383ffff */
.L_x_4290:
[----:B---3--:R3:W4:Y:S02]  /*17280*/  SYNCS.PHASECHK.TRANS64.TRYWAIT P3, [R3+URZ+0x38860], R2 ;  /* 0x03886002030075a7 */ /* 0x008724000806017f */
[----:B----4-:R-:W-:Y:S05]  /*17290*/  @!P3 NANOSLEEP.SYNCS 0x989680 ;  /* 0x009896800000b95d */ /* 0x010fea0003900000 */
[----:B------:R-:W4:Y:S02]  /*172a0*/  @!P3 SYNCS.PHASECHK.TRANS64 P3, [R3+URZ+0x38860], R2 ;  /* 0x038860020300b5a7 */ /* 0x000f24000806007f */
[----:B----4-:R-:W-:Y:S05]  /*172b0*/  @!P3 BRA `(.L_x_4290) ;  /* 0xfffffffc00f0b947 */ /* 0x010fea000383ffff */
[----:B------:R-:W-:Y:S05]  /*172c0*/  BRA `(.L_x_4326) ;  /* 0xffffffe800247947 */ /* 0x000fea000383ffff */
.L_x_4295:
[----:B-1----:R1:W2:Y:S02]  /*172d0*/  SYNCS.PHASECHK.TRANS64.TRYWAIT P3, [R2+URZ+0x38840], R3 ;  /* 0x03884003020075a7 */ /* 0x0022a4000806017f */
[----:B--2---:R-:W-:Y:S05]  /*172e0*/  @!P3 NANOSLEEP.SYNCS 0x989680 ;  /* 0x009896800000b95d */ /* 0x004fea0003900000 */
[----:B------:R-:W2:Y:S02]  /*172f0*/  @!P3 SYNCS.PHASECHK.TRANS64 P3, [R2+URZ+0x38840], R3 ;  /* 0x038840030200b5a7 */ /* 0x000ea4000806007f */
[----:B--2---:R-:W-:Y:S05]  /*17300*/  @!P3 BRA `(.L_x_4295) ;  /* 0xfffffffc00f0b947 */ /* 0x004fea000383ffff */
[----:B------:R-:W-:Y:S05]  /*17310*/  BRA `(.L_x_4327) ;  /* 0xffffffec007c7947 */ /* 0x000fea000383ffff */
.L_x_4297:
[----:B--2---:R2:W3:Y:S02]  /*17320*/  SYNCS.PHASECHK.TRANS64.TRYWAIT P3, [R2+URZ+0x38860], R3 ;  /* 0x03886003020075a7 */ /* 0x0044e4000806017f */
[----:B---3--:R-:W-:Y:S05]  /*17330*/  @!P3 NANOSLEEP.SYNCS 0x989680 ;  /* 0x009896800000b95d */ /* 0x008fea0003900000 */
[----:B------:R-:W3:Y:S02]  /*17340*/  @!P3 SYNCS.PHASECHK.TRANS64 P3, [R2+URZ+0x38860], R3 ;  /* 0x038860030200b5a7 */ /* 0x000ee4000806007f */
[----:B---3--:R-:W-:Y:S05]  /*17350*/  @!P3 BRA `(.L_x_4297) ;  /* 0xfffffffc00f0b947 */ /* 0x008fea000383ffff */
[----:B------:R-:W-:Y:S05]  /*17360*/  BRA `(.L_x_4328) ;  /* 0xffffffec00c47947 */ /* 0x000fea000383ffff */
.L_x_4302:
[----:B------:R-:W-:Y:S01]  /*17370*/  BSSY B0, `(.L_x_4329) ;  /* 0x0000007000007945 */ /* 0x000fe20003800000 */
[----:B--2---:R-:W-:Y:S02]  /*17380*/  IMAD.MOV.U32 R12, RZ, RZ, RZ ;  /* 0x000000ffff0c7224 */ /* 0x004fe400078e00ff */
[----:B------:R-:W-:Y:S02]  /*17390*/  IMAD.MOV.U32 R11, RZ, RZ, 0x1f ;  /* 0x0000001fff0b7424 */ /* 0x000fe400078e00ff */
[----:B------:R-:W-:-:S07]  /*173a0*/  IMAD.MOV.U32 R15, RZ, RZ, -0x1 ;  /* 0xffffffffff0f7424 */ /* 0x000fce00078e00ff */
[----:B-1-34-:R-:W-:Y:S05]  /*173b0*/  WARPSYNC.COLLECTIVE R15, `(.L_x_4330) ;  /* 0x000000000f087348 */ /* 0x01afea0003c00000 */
[----:B------:R2:W1:Y:S02]  /*173c0*/  SHFL.IDX P6, R14, R13, R12, R11 ;  /* 0x0000000c0d0e7389 */ /* 0x00046400000c000b */
[----:B-1234-:R-:W-:Y:S01]  /*173d0*/  ENDCOLLECTIVE ;  /* 0x000000000000791b */ /* 0x01efe20003800000 */
.L_x_4330:
[----:B------:R-:W-:Y:S05]  /*173e0*/  BSYNC B0 ;  /* 0x0000000000007941 */ /* 0x000fea0003800000 */
.L_x_4329:
[----:B------:R-:W-:Y:S05]  /*173f0*/  BRA `(.L_x_4331) ;  /* 0xfffffff400007947 */ /* 0x000fea000383ffff */
.L_x_4304:
[----:B-1----:R1:W2:Y:S02]  /*17400*/  SYNCS.PHASECHK.TRANS64.TRYWAIT P0, [R7+URZ+0x38820], R0 ;  /* 0x03882000070075a7 */ /* 0x0022a4000800017f */
[----:B--2---:R-:W-:Y:S05]  /*17410*/  @!P0 NANOSLEEP.SYNCS 0x989680 ;  /* 0x009896800000895d */ /* 0x004fea0003900000 */
[----:B------:R-:W2:Y:S02]  /*17420*/  @!P0 SYNCS.PHASECHK.TRANS64 P0, [R7+URZ+0x38820], R0 ;  /* 0x03882000070085a7 */ /* 0x000ea4000800007f */
[----:B--2---:R-:W-:Y:S05]  /*17430*/  @!P0 BRA `(.L_x_4304) ;  /* 0xfffffffc00f08947 */ /* 0x004fea000383ffff */
[----:B------:R-:W-:Y:S05]  /*17440*/  BRA `(.L_x_4332) ;  /* 0xfffffff400487947 */ /* 0x000fea000383ffff */
.L_x_4308:
[----:B-1----:R1:W2:Y:S02]  /*17450*/  SYNCS.PHASECHK.TRANS64.TRYWAIT P0, [R5+URZ], R4 ;  /* 0x00000004050075a7 */ /* 0x0022a4000800017f */
[----:B--2---:R-:W-:Y:S05]  /*17460*/  @!P0 NANOSLEEP.SYNCS 0x989680 ;  /* 0x009896800000895d */ /* 0x004fea0003900000 */
[----:B------:R-:W2:Y:S02]  /*17470*/  @!P0 SYNCS.PHASECHK.TRANS64 P0, [R5+URZ], R4 ;  /* 0x00000004050085a7 */ /* 0x000ea4000800007f */
[----:B--2---:R-:W-:Y:S05]  /*17480*/  @!P0 BRA `(.L_x_4308) ;  /* 0xfffffffc00f08947 */ /* 0x004fea000383ffff */
[----:B------:R-:W-:Y:S05]  /*17490*/  BRA `(.L_x_4333) ;  /* 0xfffffff400a47947 */ /* 0x000fea000383ffff */
.L_x_4309:
[----:B--2---:R2:W3:Y:S02]  /*174a0*/  SYNCS.PHASECHK.TRANS64.TRYWAIT P0, [R3+URZ], R0 ;  /* 0x00000000030075a7 */ /* 0x0044e4000800017f */
[----:B---3--:R-:W-:Y:S05]  /*174b0*/  @!P0 NANOSLEEP.SYNCS 0x989680 ;  /* 0x009896800000895d */ /* 0x008fea0003900000 */
[----:B------:R-:W3:Y:S02]  /*174c0*/  @!P0 SYNCS.PHASECHK.TRANS64 P0, [R3+URZ], R0 ;  /* 0x00000000030085a7 */ /* 0x000ee4000800007f */
[----:B---3--:R-:W-:Y:S05]  /*174d0*/  @!P0 BRA `(.L_x_4309) ;  /* 0xfffffffc00f08947 */ /* 0x008fea000383ffff */
[----:B------:R-:W-:Y:S05]  /*174e0*/  BRA `(.L_x_4334) ;  /* 0xfffffff400987947 */ /* 0x000fea000383ffff */
.L_x_4311:
[----:B-1----:R1:W2:Y:S02]  /*174f0*/  SYNCS.PHASECHK.TRANS64.TRYWAIT P0, [R5+URZ], R4 ;  /* 0x00000004050075a7 */ /* 0x0022a4000800017f */
[----:B--2---:R-:W-:Y:S05]  /*17500*/  @!P0 NANOSLEEP.SYNCS 0x989680 ;  /* 0x009896800000895d */ /* 0x004fea0003900000 */
[----:B------:R-:W2:Y:S02]  /*17510*/  @!P0 SYNCS.PHASECHK.TRANS64 P0, [R5+URZ], R4 ;  /* 0x00000004050085a7 */ /* 0x000ea4000800007f */
[----:B--2---:R-:W-:Y:S05]  /*17520*/  @!P0 BRA `(.L_x_4311) ;  /* 0xfffffffc00f08947 */ /* 0x004fea000383ffff */
[----:B------:R-:W-:Y:S05]  /*17530*/  BRA `(.L_x_4335) ;  /* 0xfffffff4009c7947 */ /* 0x000fea000383ffff */
.L_x_4336:
        /* <DEDUP_REMOVED lines=12> */
.L_x_11947:


//--------------------- .text._ZN7cutlass13device_kernelIN5flash11enable_sm90INS1_16FlashAttnFwdSm90INS1_25CollectiveMainloopFwdSm90ILi2EN4cute5tupleIJNS5_1CILi1EEES8_S8_EEENS6_IJNS7_ILi64EEESA_SA_EEELi512ENS_6half_tEfNS_4arch4Sm90ELb0ELb1ELb0ELb1ELb0ELb0ELb0ELb0ELb0ELb0ELb0ELb0EEENS1_21CollectiveEpilogueFwdINS6_IJSA_NS7_ILi512EEESA_EEES9_SC_SE_Li256ELb1ELb0ELb0ELb0EEENS1_36VarlenDynamicPersistentTileSchedulerILi64ELi64ELi256ELi32ELb0ELb0ELb1ELb1ELb0ELb1EEEEEEEEEvNT_6ParamsE --------------------------
	.section	.text._ZN7cutlass13device_kernelIN5flash11enable_sm90INS1_16FlashAttnFwdSm90INS1_25CollectiveMainloopFwdSm90ILi2EN4cute5tupleIJNS5_1CILi1EEES8_S8_EEENS6_IJNS7_ILi64EEESA_SA_EEELi512ENS_6half_tEfNS_4arch4Sm90ELb0ELb1ELb0ELb1ELb0ELb0ELb0ELb0ELb0ELb0ELb0ELb0EEENS1_21CollectiveEpilogueFwdINS6_IJSA_NS7_ILi512EEESA_EEES9_SC_SE_Li256ELb1ELb0ELb0ELb0EEENS1_36VarlenDynamicPersistentTileSchedulerILi64ELi64ELi256ELi32ELb0ELb0ELb1ELb1ELb0ELb1EEEEEEEEEvNT_6ParamsE,"ax",@progbits
	.align	128
.text._ZN7cutlass13device_kernelIN5flash11enable_sm90INS1_16FlashAttnFwdSm90INS1_25CollectiveMainloopFwdSm90ILi2EN4cute5tupleIJNS5_1CILi1EEES8_S8_EEENS6_IJNS7_ILi64EEESA_SA_EEELi512ENS_6half_tEfNS_4arch4Sm90ELb0ELb1ELb0ELb1ELb0ELb0ELb0ELb0ELb0ELb0ELb0ELb0EEENS1_21CollectiveEpilogueFwdINS6_IJSA_NS7_ILi512EEESA_EEES9_SC_SE_Li256ELb1ELb0ELb0ELb0EEENS1_36VarlenDynamicPersistentTileSchedulerILi64ELi64ELi256ELi32ELb0ELb0ELb1ELb1ELb0ELb1EEEEEEEEEvNT_6ParamsE:
        .type           _ZN7cutlass13device_kernelIN5flash11enable_sm90INS1_16FlashAttnFwdSm90INS1_25CollectiveMainloopFwdSm90ILi2EN4cute5tupleIJNS5_1CILi1EEES8_S8_EEENS6_IJNS7_ILi64EEESA_SA_EEELi512ENS_6half_tEfNS_4arch4Sm90ELb0ELb1ELb0ELb1ELb0ELb0ELb0ELb0ELb0ELb0ELb0ELb0EEENS1_21CollectiveEpilogueFwdINS6_IJSA_NS7_ILi512EEESA_EEES9_SC_SE_Li256ELb1ELb0ELb0ELb0EEENS1_36VarlenDynamicPersistentTileSchedulerILi64ELi64ELi256ELi32ELb0ELb0ELb1ELb1ELb0ELb1EEEEEEEEEvNT_6ParamsE,@function
        .size           _ZN7cutlass13device_kernelIN5flash11enable_sm90INS1_16FlashAttnFwdSm90INS1_25CollectiveMainloopFwdSm90ILi2EN4cute5tupleIJNS5_1CILi1EEES8_S8_EEENS6_IJNS7_ILi64EEESA_SA_EEELi512ENS_6half_tEfNS_4arch4Sm90ELb0ELb1ELb0ELb1ELb0ELb0ELb0ELb0ELb0ELb0ELb0ELb0EEENS1_21CollectiveEpilogueFwdINS6_IJSA_NS7_ILi512EEESA_EEES9_SC_SE_Li256ELb1ELb0ELb0ELb0EEENS1_36VarlenDynamicPersistentTileSchedulerILi64ELi64ELi256ELi32ELb0ELb0ELb1ELb1ELb0ELb1EEEEEEEEEvNT_6ParamsE,(.L_x_11948 - _ZN7cutlass13device_kernelIN5flash11enable_sm90INS1_16FlashAttnFwdSm90INS1_25CollectiveMainloopFwdSm90ILi2EN4cute5tupleIJNS5_1CILi1EEES8_S8_EEENS6_IJNS7_ILi64EEESA_SA_EEELi512ENS_6half_tEfNS_4arch4Sm90ELb0ELb1ELb0ELb1ELb0ELb0ELb0ELb0ELb0ELb0ELb0ELb0EEENS1_21CollectiveEpilogueFwdINS6_IJSA_NS7_ILi512EEESA_EEES9_SC_SE_Li256ELb1ELb0ELb0ELb0EEENS1_36VarlenDynamicPersistentTileSchedulerILi64ELi64ELi256ELi32ELb0ELb0ELb1ELb1ELb0ELb1EEEEEEEEEvNT_6ParamsE)
        .other          _ZN7cutlass13device_kernelIN5flash11enable_sm90INS1_16FlashAttnFwdSm90INS1_25CollectiveMainloopFwdSm90ILi2EN4cute5tupleIJNS5_1CILi1EEES8_S8_EEENS6_IJNS7_ILi64EEESA_SA_EEELi512ENS_6half_tEfNS_4arch4Sm90ELb0ELb1ELb0ELb1ELb0ELb0ELb0ELb0ELb0ELb0ELb0ELb0EEENS1_21CollectiveEpilogueFwdINS6_IJSA_NS7_ILi512EEESA_EEES9_SC_SE_Li256ELb1ELb0ELb0ELb0EEENS1_36VarlenDynamicPersistentTileSchedulerILi64ELi64ELi256ELi32ELb0ELb0ELb1ELb1ELb0ELb1EEEEEEEEEvNT_6ParamsE,@"STO_CUDA_ENTRY STV_DEFAULT"
_ZN7cutlass13device_kernelIN5flash11enable_sm90INS1_16FlashAttnFwdSm90INS1_25CollectiveMainloopFwdSm90ILi2EN4cute5tupleIJNS5_1CILi1EEES8_S8_EEENS6_IJNS7_ILi64EEESA_SA_EEELi512ENS_6half_tEfNS_4arch4Sm90ELb0ELb1ELb0ELb1ELb0ELb0ELb0ELb0ELb0ELb0ELb0ELb0EEENS1_21CollectiveEpilogueFwdINS6_IJSA_NS7_ILi512EEESA_EEES9_SC_SE_Li256ELb1ELb0ELb0ELb0EEENS1_36VarlenDynamicPersistentTileSchedulerILi64ELi64ELi256ELi32ELb0ELb0ELb1ELb1ELb0ELb1EEEEEEEEEvNT_6ParamsE:
        /* <DEDUP_REMOVED lines=21> */
.L_x_4338:
[----:B------:R-:W-:Y:S05]  /*0150*/  BSYNC B0 ;  /* 0x0000000000007941 */ /* 0x000fea0003800000 */
.L_x_4337:
        /* <DEDUP_REMOVED lines=37> */
.L_x_4339:
        /* <DEDUP_REMOVED lines=22> */
.L_x_4340:
        /* <DEDUP_REMOVED lines=18> */
.L_x_4341:
        /* <DEDUP_REMOVED lines=22> */
.L_x_4342:
        /* <DEDUP_REMOVED lines=22> */
.L_x_4343:
[----:B------:R-:W-:Y:S01]  /*08f0*/  PLOP3.LUT P0, PT, PT, PT, UP0, 0x80, 0x0 ;  /* 0x000000000000781c */ /* 0x000fe20003f0f008 */
[----:B------:R-:W-:Y:S01]  /*0900*/  UMOV UR36, 0x1 ;  /* 0x0000000100247882 */ /* 0x000fe20000000000 */
[----:B------:R-:W-:Y:S01]  /*0910*/  NOP ;  /* 0x0000000000007918 */ /* 0x000fe20000000000 */
[----:B------:R-:W-:Y:S01]  /*0920*/  USEL UR36, UR36, 0x2, !UP0 ;  /* 0x0000000224247887 */ /* 0x000fe2000c000000 */
[----:B------:R-:W-:Y:S01]  /*0930*/  ULDC.64 UR48, c[0x0][0x208] ;  /* 0x0000820000307ab9 */ /* 0x000fe20000000a00 */
[----:B012-4-:R-:W-:Y:S08]  /*0940*/  BAR.SYNC.DEFER_BLOCKING 0x0 ;  /* 0x0000000000007b1d */ /* 0x017ff00000010000 */
[----:B------:R-:W-:Y:S05]  /*0950*/  @!P0 BRA `(.L_x_4344) ;  /* 0x000000e800c08947 */ /* 0x000fea0003800000 */
.L_x_4345:
[----:B------:R-:W-:-:S08]  /*0960*/  NOP ;  /* 0x0000000000007918 */ /* 0x000fd00000000000 */
[----:B------:R-:W0:Y:S02]  /*0970*/  USETMAXREG.TRY_ALLOC.CTAPOOL UP0, 0xf0 ;  /* 0x000000f0000079c8 */ /* 0x000e240008000600 */
[----:B0-----:R-:W-:-:S13]  /*0980*/  PLOP3.LUT P0, PT, PT, PT, UP0, 0x80, 0x0 ;  /* 0x000000000000781c */ /* 0x001fda0003f0f008 */
[----:B------:R-:W-:Y:S05]  /*0990*/  @!P0 BRA `(.L_x_4345) ;  /* 0xfffffffc00f08947 */ /* 0x000fea000383ffff */
[----:B------:R-:W-:Y:S01]  /*09a0*/  LOP3.LUT R0, R4, 0xffffff80, RZ, 0xc0, !PT ;  /* 0xffffff8004007812 */ /* 0x000fe200078ec0ff */
[----:B------:R-:W0:Y:S01]  /*09b0*/  S2UR UR4, SR_CgaCtaId ;  /* 0x00000000000479c3 */ /* 0x000e220000008800 */
[----:B------:R-:W-:Y:S02]  /*09c0*/  UMOV UR38, 0x400 ;  /* 0x0000040000267882 */ /* 0x000fe40000000000 */
[----:B------:R-:W-:-:S13]  /*09d0*/  ISETP.NE.AND P0, PT, R0, 0x80, PT ;  /* 0x000000800000780c */ /* 0x000fda0003f05270 */
[----:B------:R-:W-:Y:S06]  /*09e0*/  @!P0 BAR.ARV 0x8, 0xa0 ;  /* 0x0202800000008b1d */ /* 0x000fec0000002000 */
[----:B------:R-:W-:Y:S01]  /*09f0*/  ISETP.GE.U32.AND P0, PT, R4, 0x100, PT ;  /* 0x000001000400780c */ /* 0x000fe20003f06070 */
[----:B0-----:R-:W-:-:S03]  /*0a00*/  ULEA UR38, UR4, UR38, 0x18 ;  /* 0x0000002604267291 */ /* 0x001fc6000f8ec03f */
[----:B------:R-:W-:-:S09]  /*0a10*/  ULDC UR4, c[0x0][0xc14] ;  /* 0x0003050000047ab9 */ /* 0x000fd20000000800 */
        /* <DEDUP_REMOVED lines=9> */
[----:B------:R-:W-:Y:S01]  /*0ab0*/  R2UR UR6, R14 ;  /* 0x000000000e0672ca */ /* 0x000fe200000e0000 */
[----:B------:R-:W-:Y:S01]  /*0ac0*/  IMAD.MOV.U32 R187, RZ, RZ, RZ ;  /* 0x000000ffffbb7224 */ /* 0x000fe200078e00ff */
[----:B------:R-:W-:Y:S01]  /*0ad0*/  SHF.R.S32.HI R3, RZ, 0x1f, R192 ;  /* 0x0000001fff037819 */ /* 0x000fe200000114c0 */
[----:B------:R-:W-:Y:S01]  /*0ae0*/  ULOP3.LUT UR39, UR36, 0x1, URZ, 0xfc, !UPT ;  /* 0x0000000124277892 */ /* 0x000fe2000f8efc3f */
[----:B------:R-:W-:Y:S01]  /*0af0*/  R2UR UR5, R15 ;  /* 0x000000000f0572ca */ /* 0x000fe200000e0000 */
[----:B------:R-:W-:Y:S01]  /*0b00*/  UMOV UR37, URZ ;  /* 0x0000003f00257c82 */ /* 0x000fe20008000000 */
[CC--:B------:R-:W-:Y:S02]  /*0b10*/  LEA.HI R0, R3.reuse, R192.reuse, RZ, 0x4 ;  /* 0x000000c003007211 */ /* 0x0c0fe400078f20ff */
[----:B------:R-:W-:-:S02]  /*0b20*/  LEA.HI R2, R3, R192, RZ, 0x5 ;  /* 0x000000c003027211 */ /* 0x000fc400078f28ff */
[----:B------:R-:W-:Y:S02]  /*0b30*/  SHF.R.S32.HI R9, RZ, 0x4, R0 ;  /* 0x00000004ff097819 */ /* 0x000fe40000011400 */
[C---:B------:R-:W-:Y:S02]  /*0b40*/  LOP3.LUT R7, R0.reuse, 0xfffffff0, RZ, 0xc0, !PT ;  /* 0xfffffff000077812 */ /* 0x040fe400078ec0ff */
[----:B------:R-:W-:Y:S02]  /*0b50*/  LEA.HI R4, R0, R9, RZ, 0x1 ;  /* 0x0000000900047211 */ /* 0x000fe400078f08ff */
[--C-:B------:R-:W-:Y:S01]  /*0b60*/  SHF.R.S32.HI R0, RZ, 0x5, R2.reuse ;  /* 0x00000005ff007819 */ /* 0x100fe20000011402 */
[----:B------:R-:W-:Y:S01]  /*0b70*/  IMAD.IADD R7, R192, 0x1, -R7 ;  /* 0x00000001c0077824 */ /* 0x000fe200078e0a07 */
[----:B------:R-:W-:Y:S02]  /*0b80*/  SHF.R.S32.HI R11, RZ, 0x1f, R2 ;  /* 0x0000001fff0b7819 */ /* 0x000fe40000011402 */
[----:B------:R-:W-:-:S02]  /*0b90*/  LEA.HI R5, R3, R192, RZ, 0x7 ;  /* 0x000000c003057211 */ /* 0x000fc400078f38ff */
[----:B------:R-:W-:Y:S02]  /*0ba0*/  LEA.HI R11, R11, R0, RZ, 0x2 ;  /* 0x000000000b0b7211 */ /* 0x000fe400078f10ff */
[----:B------:R-:W-:Y:S02]  /*0bb0*/  SHF.R.S32.HI R2, RZ, 0x1f, R7 ;  /* 0x0000001fff027819 */ /* 0x000fe40000011407 */
[----:B------:R-:W-:Y:S02]  /*0bc0*/  SHF.R.S32.HI R190, RZ, 0x7, R5 ;  /* 0x00000007ffbe7819 */ /* 0x000fe40000011405 */
[----:B------:R-:W-:Y:S02]  /*0bd0*/  LOP3.LUT R11, R11, 0x3ffffc, RZ, 0xc0, !PT ;  /* 0x003ffffc0b0b7812 */ /* 0x000fe400078ec0ff */
[----:B------:R-:W-:Y:S01]  /*0be0*/  LEA.HI R6, R2, R7, RZ, 0x3 ;  /* 0x0000000702067211 */ /* 0x000fe200078f18ff */
[----:B------:R-:W-:Y:S01]  /*0bf0*/  IMAD R10, R190, 0x100, R7 ;  /* 0x00000100be0a7824 */ /* 0x000fe200078e0207 */
[----:B------:R-:W-:Y:S01]  /*0c00*/  LOP3.LUT R4, R4, 0x1ffffffe, RZ, 0xc0, !PT ;  /* 0x1ffffffe04047812 */ /* 0x000fe200078ec0ff */
[----:B------:R-:W-:Y:S01]  /*0c10*/  IMAD.IADD R11, R0, 0x1, -R11 ;  /* 0x00000001000b7824 */ /* 0x000fe200078e0a0b */
[C---:B------:R-:W-:Y:S01]  /*0c20*/  LOP3.LUT R8, R6.reuse, 0xfffffff8, RZ, 0xc0, !PT ;  /* 0xfffffff806087812 */ /* 0x040fe200078ec0ff */
[----:B------:R-:W-:Y:S01]  /*0c30*/  IMAD.SHL.U32 R12, R6, 0x40, RZ ;  /* 0x00000040060c7824 */ /* 0x000fe200078e00ff */
[----:B------:R-:W-:Y:S01]  /*0c40*/  LEA.HI R3, R3, R192, RZ, 0x3 ;  /* 0x000000c003037211 */ /* 0x000fe200078f18ff */
[----:B------:R-:W-:Y:S01]  /*0c50*/  IMAD.IADD R4, R9, 0x1, -R4 ;  /* 0x0000000109047824 */ /* 0x000fe200078e0a04 */
[----:B------:R-:W-:Y:S01]  /*0c60*/  LOP3.LUT R9, R5, 0xffffff80, RZ, 0xc0, !PT ;  /* 0xffffff8005097812 */ /* 0x000fe200078ec0ff */
[----:B------:R-:W-:Y:S01]  /*0c70*/  IMAD R191, R11, 0x10, R10 ;  /* 0x000000100bbf7824 */ /* 0x000fe200078e020a */
[----:B------:R-:W-:Y:S01]  /*0c80*/  LOP3.LUT R13, R12, 0x7ffffe00, RZ, 0xc0, !PT ;  /* 0x7ffffe000c0d7812 */ /* 0x000fe200078ec0ff */
[----:B------:R-:W-:Y:S01]  /*0c90*/  IMAD.IADD R10, R7, 0x1, -R8 ;  /* 0x00000001070a7824 */ /* 0x000fe200078e0a08 */
[----:B------:R-:W-:Y:S01]  /*0ca0*/  LEA.HI R5, R5, R190, RZ, 0x1 ;  /* 0x000000be05057211 */ /* 0x000fe200078f08ff */
[----:B------:R-:W-:Y:S01]  /*0cb0*/  IMAD.IADD R9, R192, 0x1, -R9 ;  /* 0x00000001c0097824 */ /* 0x000fe200078e0a09 */
[----:B------:R-:W-:Y:S01]  /*0cc0*/  SHF.R.S32.HI R188, RZ, 0x3, R3 ;  /* 0x00000003ffbc7819 */ /* 0x000fe20000011403 */
[C---:B------:R-:W-:Y:S01]  /*0cd0*/  IMAD.SHL.U32 R11, R10.reuse, 0x40, RZ ;  /* 0x000000400a0b7824 */ /* 0x040fe200078e00ff */
[----:B------:R-:W-:Y:S01]  /*0ce0*/  R2P PR, R10, 0x6 ;  /* 0x000000060a007804 */ /* 0x000fe20000000000 */
[----:B------:R-:W-:Y:S01]  /*0cf0*/  IMAD.SHL.U32 R4, R4, 0x8, RZ ;  /* 0x0000000804047824 */ /* 0x000fe200078e00ff */
[----:B------:R-:W-:Y:S01]  /*0d00*/  SHF.R.S32.HI R2, RZ, 0x1f, R9 ;  /* 0x0000001fff027819 */ /* 0x000fe20000011409 */
[----:B------:R-:W-:Y:S01]  /*0d10*/  IMAD R13, R0, 0x400, R13 ;  /* 0x00000400000d7824 */ /* 0x000fe200078e020d */
[----:B------:R-:W-:Y:S01]  /*0d20*/  LOP3.LUT R11, R11, 0x1c0, RZ, 0xc0, !PT ;  /* 0x000001c00b0b7812 */ /* 0x000fe200078ec0ff */
[----:B------:R-:W-:Y:S01]  /*0d30*/  IMAD.U32 R191, R191, 0x40, R4 ;  /* 0x00000040bfbf7824 */ /* 0x000fe200078e0004 */
[----:B------:R-:W-:-:S02]  /*0d40*/  LEA.HI R6, R2, R9, RZ, 0x2 ;  /* 0x0000000902067211 */ /* 0x000fc400078f10ff */
[----:B------:R-:W-:Y:S02]  /*0d50*/  LOP3.LUT R4, R11, 0x8, R4, 0xf8, !PT ;  /* 0x000000080b047812 */ /* 0x000fe400078ef804 */
[----:B------:R-:W-:Y:S02]  /*0d60*/  SHF.R.U32.HI R11, RZ, 0x3, R11 ;  /* 0x00000003ff0b7819 */ /* 0x000fe4000001160b */
[--C-:B------:R-:W-:Y:S02]  /*0d70*/  SHF.R.S32.HI R7, RZ, 0x2, R6.reuse ;  /* 0x00000002ff077819 */ /* 0x100fe40000011406 */
        /* <DEDUP_REMOVED lines=9> */
[----:B------:R-:W-:Y:S02]  /*0e10*/  LOP3.LUT R7, R3, 0x1ffffff8, RZ, 0xc0, !PT ;  /* 0x1ffffff803077812 */ /* 0x000fe400078ec0ff */
[----:B------:R-:W-:Y:S01]  /*0e20*/  LOP3.LUT R5, R5, 0xfffffe, RZ, 0xc0, !PT ;  /* 0x00fffffe05057812 */ /* 0x000fe200078ec0ff */
[C---:B------:R-:W-:Y:S01]  /*0e30*/  VIADD R184, R19.reuse, 0x26800 ;  /* 0x0002680013b87836 */ /* 0x040fe20000000000 */
[----:B------:R-:W-:Y:S01]  /*0e40*/  SHF.R.S32.HI R2, RZ, 0x5, R2 ;  /* 0x00000005ff027819 */ /* 0x000fe20000011402 */
[----:B------:R-:W-:Y:S01]  /*0e50*/  VIADD R22, R19, 0x26840 ;  /* 0x0002684013167836 */ /* 0x000fe20000000000 */
[----:B------:R-:W-:Y:S01]  /*0e60*/  SEL R23, R23, 0xffffffe0, !P1 ;  /* 0xffffffe017177807 */ /* 0x000fe20004800000 */
[----:B------:R-:W-:Y:S01]  /*0e70*/  IMAD.IADD R7, R192, 0x1, -R7 ;  /* 0x00000001c0077824 */ /* 0x000fe200078e0a07 */
[----:B------:R-:W-:Y:S01]  /*0e80*/  IADD3 R6, R9, -R6, RZ ;  /* 0x8000000609067210 */ /* 0x000fe20007ffe0ff */
[----:B------:R-:W-:-:S02]  /*0e90*/  IMAD.IADD R5, R190, 0x1, -R5 ;  /* 0x00000001be057824 */ /* 0x000fc400078e0a05 */
[----:B------:R-:W-:Y:S02]  /*0ea0*/  @P2 VIADD R22, R184, 0xffffffc0 ;  /* 0xffffffc0b8162836 */ /* 0x000fe40000000000 */
[----:B------:R-:W-:Y:S02]  /*0eb0*/  IMAD R17, R2, 0x10, R17 ;  /* 0x0000001002117824 */ /* 0x000fe400078e0211 */
[----:B------:R-:W-:Y:S02]  /*0ec0*/  IMAD.IADD R184, R184, 0x1, R23 ;  /* 0x00000001b8b87824 */ /* 0x000fe400078e0217 */
[----:B------:R-:W-:Y:S02]  /*0ed0*/  IMAD.MOV.U32 R2, RZ, RZ, RZ ;  /* 0x000000ffff027224 */ /* 0x000fe400078e00ff */
[----:B------:R-:W-:Y:S02]  /*0ee0*/  IMAD.SHL.U32 R185, R7, 0x8, RZ ;  /* 0x0000000807b97824 */ /* 0x000fe400078e00ff */
[----:B------:R-:W-:-:S02]  /*0ef0*/  IMAD.SHL.U32 R18, R5, 0x100, RZ ;  /* 0x0000010005127824 */ /* 0x000fc400078e00ff */
[----:B------:R-:W-:Y:S02]  /*0f00*/  IMAD.SHL.U32 R16, R6, 0x2, RZ ;  /* 0x0000000206107824 */ /* 0x000fe400078e00ff */
[----:B------:R-:W-:-:S07]  /*0f10*/  IMAD.IADD R23, R23, 0x1, R22 ;  /* 0x0000000117177824 */ /* 0x000fce00078e0216 */
.L_x_4453:
[----:B------:R-:W-:Y:S01]  /*0f20*/  ULDC.64 UR8, c[0x0][0xa28] ;  /* 0x00028a0000087ab9 */ /* 0x000fe20000000a00 */
[----:B------:R-:W-:Y:S01]  /*0f30*/  ULDC UR4, c[0x0][0x404] ;  /* 0x0001010000047ab9 */ /* 0x000fe20000000800 */
[----:B------:R-:W-:Y:S01]  /*0f40*/  UISETP.NE.U32.AND UP0, UPT, UR8, URZ, UPT ;  /* 0x0000003f0800728c */ /* 0x000fe2000bf05070 */
[----:B------:R-:W-:-:S03]  /*0f50*/  ULDC UR7, c[0x0][0x2e0] ;  /* 0x0000b80000077ab9 */ /* 0x000fc60000000800 */
[----:B------:R-:W-:-:S03]  /*0f60*/  UISETP.NE.AND.EX UP0, UPT, UR9, URZ, UPT, UP0 ;  /* 0x0000003f0900728c */ /* 0x000fc6000bf05300 */
[----:B------:R-:W-:Y:S02]  /*0f70*/  ULDC.64 UR8, c[0x0][0xa18] ;  /* 0x0002860000087ab9 */ /* 0x000fe40000000a00 */
[----:B------:R-:W-:Y:S01]  /*0f80*/  UISETP.NE.U32.AND UP1, UPT, UR8, URZ, UPT ;  /* 0x0000003f0800728c */ /* 0x000fe2000bf25070 */
[----:B------:R-:W-:-:S03]  /*0f90*/  PLOP3.LUT P0, PT, PT, PT, UP0, 0x80, 0x0 ;  /* 0x000000000000781c */ /* 0x000fc60003f0f008 */
[----:B------:R-:W-:-:S03]  /*0fa0*/  UISETP.NE.AND.EX UP1, UPT, UR9, URZ, UPT, UP1 ;  /* 0x0000003f0900728c */ /* 0x000fc6000bf25310 */
[----:B------:R-:W-:Y:S02]  /*0fb0*/  @UP0 ULDC.64 UR8, c[0x0][0xa28] ;  /* 0x00028a0000080ab9 */ /* 0x000fe40000000a00 */
[----:B------:R-:W-:Y:S01]  /*0fc0*/  @UP0 UIMAD.WIDE UR8, UR5, 0x4, UR8 ;  /* 0x00000004050808a5 */ /* 0x000fe2000f8e0208 */
[----:B------:R-:W-:-:S05]  /*0fd0*/  PLOP3.LUT P2, PT, PT, PT, UP1, 0x80, 0x0 ;  /* 0x000000000000781c */ /* 0x000fca0003f4f018 */
[----:B------:R-:W-:Y:S01]  /*0fe0*/  @UP1 ULDC.64 UR10, c[0x0][0xa18] ;  /* 0x00028600000a1ab9 */ /* 0x000fe20000000a00 */
[----:B-1---5:R-:W-:Y:S01]  /*0ff0*/  MOV R4, UR8 ;  /* 0x0000000800047c02 */ /* 0x022fe20008000f00 */
[----:B------:R-:W-:Y:S01]  /*1000*/  IMAD.U32 R5, RZ, RZ, UR9 ;  /* 0x00000009ff057e24 */ /* 0x000fe2000f8e00ff */
[----:B------:R-:W-:-:S04]  /*1010*/  @UP1 UIMAD.WIDE UR8, UR5, 0x4, UR10 ;  /* 0x00000004050818a5 */ /* 0x000fc8000f8e020a */
[----:B--2---:R-:W2:Y:S02]  /*1020*/  @P0 LDG.E R4, desc[UR48][R4.64] ;  /* 0x0000003004040981 */ /* 0x004ea4000c1e1900 */
[----:B---3--:R-:W-:Y:S02]  /*1030*/  IMAD.U32 R6, RZ, RZ, UR8 ;  /* 0x00000008ff067e24 */ /* 0x008fe4000f8e00ff */
[----:B------:R-:W-:Y:S01]  /*1040*/  IMAD.U32 R7, RZ, RZ, UR9 ;  /* 0x00000009ff077e24 */ /* 0x000fe2000f8e00ff */
[----:B------:R-:W-:-:S04]  /*1050*/  ULDC.64 UR8, c[0x0][0x3f8] ;  /* 0x0000fe0000087ab9 */ /* 0x000fc80000000a00 */
[----:B------:R-:W3:Y:S01]  /*1060*/  @P2 LDG.E R6, desc[UR48][R6.64] ;  /* 0x0000003006062981 */ /* 0x000ee2000c1e1900 */
[----:B------:R-:W-:Y:S01]  /*1070*/  UISETP.NE.U32.AND UP0, UPT, UR8, URZ, UPT ;  /* 0x0000003f0800728c */ /* 0x000fe2000bf05070 */
[----:B------:R-:W-:Y:S01]  /*1080*/  UMOV UR44, URZ ;  /* 0x0000003f002c7c82 */ /* 0x000fe20008000000 */
[----:B------:R-:W-:Y:S02]  /*1090*/  ULDC UR40, c[0x0][0x288] ;  /* 0x0000a20000287ab9 */ /* 0x000fe40000000800 */
[----:B------:R-:W-:Y:S01]  /*10a0*/  UISETP.NE.AND.EX UP0, UPT, UR9, URZ, UPT, UP0 ;  /* 0x0000003f0900728c */ /* 0x000fe2000bf05300 */
[----:B------:R-:W-:Y:S02]  /*10b0*/  UMOV UR41, UR6 ;  /* 0x0000000600297c82 */ /* 0x000fe40008000000 */
[----:B------:R-:W-:Y:S01]  /*10c0*/  ULDC.64 UR8, c[0x0][0xa20] ;  /* 0x0002880000087ab9 */ /* 0x000fe20000000a00 */
[----:B------:R-:W-:Y:S01]  /*10d0*/  USEL UR4, UR4, 0x1, UP0 ;  /* 0x0000000104047887 */ /* 0x000fe20008000000 */
[----:B------:R-:W-:-:S03]  /*10e0*/  ISETP.NE.U32.AND P1, PT, RZ, UR8, PT ;  /* 0x00000008ff007c0c */ /* 0x000fc6000bf25070 */
[----:B------:R-:W-:Y:S01]  /*10f0*/  UIMAD UR4, UR4, UR7, URZ ;  /* 0x00000007040472a4 */ /* 0x000fe2000f8e023f */
[----:B------:R-:W-:Y:S02]  /*1100*/  ISETP.NE.AND.EX P1, PT, RZ, UR9, PT, P1 ;  /* 0x00000009ff007c0c */ /* 0x000fe4000bf25310 */
[----:B--2---:R-:W-:Y:S02]  /*1110*/  @P0 R2UR UR44, R4 ;  /* 0x00000000042c02ca */ /* 0x004fe400000e0000 */
[----:B---3--:R-:W-:Y:S01]  /*1120*/  @P2 R2UR UR40, R6 ;  /* 0x00000000062822ca */ /* 0x008fe200000e0000 */
[----:B0-----:R-:W-:-:S14]  /*1130*/  @P2 BRA `(.L_x_4346) ;  /* 0x0000000000342947 */ /* 0x001fdc0003800000 */
[----:B------:R-:W-:Y:S02]  /*1140*/  ULDC.64 UR6, c[0x0][0xa00] ;  /* 0x0002800000067ab9 */ /* 0x000fe40000000a00 */
[----:B------:R-:W-:-:S04]  /*1150*/  ISETP.NE.U32.AND P0, PT, RZ, UR6, PT ;  /* 0x00000006ff007c0c */ /* 0x000fc8000bf05070 */
[----:B------:R-:W-:-:S13]  /*1160*/  ISETP.NE.AND.EX P0, PT, RZ, UR7, PT, P0 ;  /* 0x00000007ff007c0c */ /* 0x000fda000bf05300 */
[----:B------:R-:W-:Y:S05]  /*1170*/  @!P0 BRA `(.L_x_4346) ;  /* 0x0000000000248947 */ /* 0x000fea0003800000 */
[----:B------:R-:W-:Y:S02]  /*1180*/  ULDC.64 UR6, c[0x0][0xa00] ;  /* 0x0002800000067ab9 */ /* 0x000fe40000000a00 */
        /* <DEDUP_REMOVED lines=8> */
.L_x_4346:
[----:B------:R-:W-:Y:S01]  /*1210*/  UMOV UR42, UR47 ;  /* 0x0000002f002a7c82 */ /* 0x000fe20008000000 */
[----:B------:R-:W-:Y:S01]  /*1220*/  UMOV UR43, UR5 ;  /* 0x00000005002b7c82 */ /* 0x000fe20008000000 */
[----:B------:R-:W-:Y:S05]  /*1230*/  @!P1 BRA `(.L_x_4347) ;  /* 0x00000000001c9947 */ /* 0x000fea0003800000 */
[----:B------:R-:W-:Y:S02]  /*1240*/  ULDC.64 UR6, c[0x0][0xa20] ;  /* 0x0002880000067ab9 */ /* 0x000fe40000000a00 */
[----:B------:R-:W-:-:S06]  /*1250*/  UIMAD.WIDE UR4, UR5, 0x4, UR6 ;  /* 0x00000004050478a5 */ /* 0x000fcc000f8e0206 */
[----:B------:R-:W-:Y:S02]  /*1260*/  IMAD.U32 R4, RZ, RZ, UR4 ;  /* 0x00000004ff047e24 */ /* 0x000fe4000f8e00ff */
[----:B------:R-:W-:-:S05]  /*1270*/  IMAD.U32 R5, RZ, RZ, UR5 ;  /* 0x00000005ff057e24 */ /* 0x000fca000f8e00ff */
[----:B------:R-:W2:Y:S02]  /*1280*/  LDG.E R4, desc[UR48][R4.64] ;  /* 0x0000003004047981 */ /* 0x000ea4000c1e1900 */
[----:B--2---:R-:W-:Y:S01]  /*1290*/  R2UR UR4, R4 ;  /* 0x00000000040472ca */ /* 0x004fe200000e0000 */
[----:B------:R-:W-:-:S14]  /*12a0*/  BRA `(.L_x_4348) ;  /* 0x0000000000347947 */ /* 0x000fdc0003800000 */
.L_x_4347:
        /* <DEDUP_REMOVED lines=13> */
.L_x_4348:
[----:B------:R-:W-:Y:S02]  /*1380*/  UISETP.NE.AND UP0, UPT, UR46, 0x1, UPT ;  /* 0x000000012e00788c */ /* 0x000fe4000bf05270 */
[----:B------:R-:W-:Y:S02]  /*1390*/  UIADD3 UR44, -UR44, UR4, URZ ;  /* 0x000000042c2c7290 */ /* 0x000fe4000fffe13f */
[----:B------:R-:W-:Y:S02]  /*13a0*/  ULEA UR6, UR47, 0x40, 0x6 ;  /* 0x000000402f067891 */ /* 0x000fe4000f8e303f */
[----:B------:R-:W-:Y:S01]  /*13b0*/  UIADD3 UR4, UR44, 0x3f, URZ ;  /* 0x0000003f2c047890 */ /* 0x000fe2000fffe03f */
[----:B------:R-:W-:Y:S01]  /*13c0*/  PLOP3.LUT P0, PT, PT, PT, UP0, 0x80, 0x0 ;  /* 0x000000000000781c */ /* 0x000fe20003f0f008 */
[----:B------:R-:W-:Y:S02]  /*13d0*/  UIADD3 UR9, UR44, UR6, -UR40 ;  /* 0x000000062c097290 */ /* 0x000fe4000fffe828 */
[----:B------:R-:W-:Y:S01]  /*13e0*/  USHF.R.S32.HI UR5, URZ, 0x1f, UR4 ;  /* 0x0000001f3f057899 */ /* 0x000fe20008011404 */
[----:B------:R-:W-:-:S03]  /*13f0*/  ULDC UR7, c[0x0][0x9e0] ;  /* 0x0002780000077ab9 */ /* 0x000fc60000000800 */
[----:B------:R-:W-:Y:S02]  /*1400*/  ULEA.HI UR5, UR5, UR4, URZ, 0x6 ;  /* 0x0000000405057291 */ /* 0x000fe4000f8f303f */
[----:B------:R-:W-:Y:S02]  /*1410*/  UIADD3 UR6, UR9, UR7, URZ ;  /* 0x0000000709067290 */ /* 0x000fe4000fffe03f */
[----:B------:R-:W-:Y:S02]  /*1420*/  USHF.R.S32.HI UR20, URZ, 0x6, UR5 ;  /* 0x000000063f147899 */ /* 0x000fe40008011405 */
[----:B------:R-:W-:Y:S10]  /*1430*/  @!P0 BRA `(.L_x_4349) ;  /* 0x0000001c00fc8947 */ /* 0x000ff40003800000 */
        /* <DEDUP_REMOVED lines=14> */
.L_x_4351:
[----:B------:R-:W-:-:S11]  /*1520*/  UISETP.NE.AND UP0, UPT, UR8, 0x1, UPT ;  /* 0x000000010800788c */ /* 0x000fd6000bf05270 */
[----:B------:R-:W-:Y:S02]  /*1530*/  @UP0 ULDC.64 UR10, c[0x0][0x9e8] ;  /* 0x00027a00000a0ab9 */ /* 0x000fe40000000a00 */
[----:B------:R-:W-:-:S04]  /*1540*/  UIMAD.WIDE.U32 UR4, UR7, UR10, URZ ;  /* 0x0000000a070472a5 */ /* 0x000fc8000f8e003f */
[----:B------:R-:W-:-:S12]  /*1550*/  @UP0 USHF.R.U32.HI UR7, URZ, UR11, UR5 ;  /* 0x0000000b3f070299 */ /* 0x000fd80008011605 */
.L_x_4352:
[----:B------:R-:W-:-:S04]  /*1560*/  UIMAD UR7, UR7, UR8, UR8 ;  /* 0x00000008070772a4 */ /* 0x000fc8000f8e0208 */
[----:B------:R-:W-:-:S04]  /*1570*/  UISETP.LT.AND UP0, UPT, UR6, UR7, UPT ;  /* 0x000000070600728c */ /* 0x000fc8000bf01270 */
[----:B------:R-:W-:-:S12]  /*1580*/  USEL UR6, UR6, UR7, UP0 ;  /* 0x0000000706067287 */ /* 0x000fd80008000000 */
.L_x_4350:
[----:B------:R-:W-:Y:S02]  /*1590*/  UIADD3 UR6, UR6, 0x3f, URZ ;  /* 0x0000003f06067890 */ /* 0x000fe4000fffe03f */
[----:B------:R-:W-:Y:S02]  /*15a0*/  ULEA UR40, UR47, -UR40, 0x6 ;  /* 0x800000282f287291 */ /* 0x000fe4000f8e303f */
[----:B------:R-:W-:Y:S02]  /*15b0*/  USHF.R.S32.HI UR4, URZ, 0x1f, UR6 ;  /* 0x0000001f3f047899 */ /* 0x000fe40008011406 */
[----:B------:R-:W-:Y:S02]  /*15c0*/  UIADD3 UR40, UR44, UR40, URZ ;  /* 0x000000282c287290 */ /* 0x000fe4000fffe03f */
[----:B------:R-:W-:Y:S01]  /*15d0*/  ULEA.HI UR4, UR4, UR6, URZ, 0x6 ;  /* 0x0000000604047291 */ /* 0x000fe2000f8f303f */
[----:B------:R-:W-:-:S03]  /*15e0*/  ULDC UR5, c[0x0][0x9dc] ;  /* 0x0002770000057ab9 */ /* 0x000fc60000000800 */
[----:B------:R-:W-:Y:S02]  /*15f0*/  USHF.R.S32.HI UR4, URZ, 0x6, UR4 ;  /* 0x000000063f047899 */ /* 0x000fe40008011404 */
[----:B------:R-:W-:Y:S02]  /*1600*/  UIADD3 UR5, UR40, -UR5, URZ ;  /* 0x8000000528057290 */ /* 0x000fe4000fffe03f */
[----:B------:R-:W-:-:S04]  /*1610*/  UISETP.LT.AND UP0, UPT, UR20, UR4, UPT ;  /* 0x000000041400728c */ /* 0x000fc8000bf01270 */
[----:B------:R-:W-:Y:S01]  /*1620*/  USEL UR20, UR20, UR4, UP0 ;  /* 0x0000000414147287 */ /* 0x000fe20008000000 */
[----:B------:R-:W-:Y:S01]  /*1630*/  IMAD.U32 R0, RZ, RZ, UR5 ;  /* 0x00000005ff007e24 */ /* 0x000fe2000f8e00ff */
[----:B------:R-:W-:Y:S10]  /*1640*/  @!P1 BRA `(.L_x_4353) ;  /* 0x0000000000409947 */ /* 0x000ff40003800000 */
        /* <DEDUP_REMOVED lines=10> */
.L_x_4354:
[----:B------:R-:W-:-:S11]  /*16f0*/  UISETP.NE.AND UP0, UPT, UR8, 0x1, UPT ;  /* 0x000000010800788c */ /* 0x000fd6000bf05270 */
[----:B------:R-:W-:Y:S02]  /*1700*/  @UP0 ULDC.64 UR6, c[0x0][0x9e8] ;  /* 0x00027a0000060ab9 */ /* 0x000fe40000000a00 */
[----:B------:R-:W-:-:S04]  /*1710*/  UIMAD.WIDE.U32 UR4, UR40, UR6, URZ ;  /* 0x00000006280472a5 */ /* 0x000fc8000f8e003f */
[----:B------:R-:W-:-:S12]  /*1720*/  @UP0 USHF.R.U32.HI UR40, URZ, UR7, UR5 ;  /* 0x000000073f280299 */ /* 0x000fd80008011605 */
.L_x_4355:
[----:B------:R-:W-:-:S06]  /*1730*/  UIMAD UR40, UR40, UR8, URZ ;  /* 0x00000008282872a4 */ /* 0x000fcc000f8e023f */
[----:B------:R-:W-:-:S07]  /*1740*/  VIMNMX R0, R0, UR40, !PT ;  /* 0x0000002800007c48 */ /* 0x000fce000ffe0100 */
.L_x_4353:
[----:B------:R-:W-:Y:S01]  /*1750*/  SHF.R.S32.HI R5, RZ, 0x1f, R0 ;  /* 0x0000001fff057819 */ /* 0x000fe20000011400 */
[----:B------:R-:W-:Y:S01]  /*1760*/  IMAD.MOV.U32 R3, RZ, RZ, RZ ;  /* 0x000000ffff037224 */ /* 0x000fe200078e00ff */
[----:B------:R-:W-:Y:S02]  /*1770*/  PLOP3.LUT P0, PT, PT, PT, PT, 0x80, 0x0 ;  /* 0x000000000000781c */ /* 0x000fe40003f0f070 */
[----:B------:R-:W-:Y:S02]  /*1780*/  CS2R R150, SRZ ;  /* 0x0000000000967805 */ /* 0x000fe4000001ff00 */
[----:B------:R-:W-:Y:S01]  /*1790*/  LEA.HI R5, R5, R0, RZ, 0x6 ;  /* 0x0000000005057211 */ /* 0x000fe200078f30ff */
[----:B------:R-:W-:Y:S01]  /*17a0*/  IMAD.MOV.U32 R0, RZ, RZ, RZ ;  /* 0x000000ffff007224 */ /* 0x000fe200078e00ff */
[----:B------:R-:W-:Y:S02]  /*17b0*/  CS2R R148, SRZ ;  /* 0x0000000000947805 */ /* 0x000fe4000001ff00 */
[----:B------:R-:W-:-:S02]  /*17c0*/  CS2R R146, SRZ ;  /* 0x0000000000927805 */ /* 0x000fc4000001ff00 */
[----:B------:R-:W-:Y:S02]  /*17d0*/  SHF.R.S32.HI R4, RZ, 0x6, R5 ;  /* 0x00000006ff047819 */ /* 0x000fe40000011405 */
[----:B------:R-:W-:Y:S02]  /*17e0*/  CS2R R144, SRZ ;  /* 0x0000000000907805 */ /* 0x000fe4000001ff00 */
[----:B------:R-:W-:Y:S02]  /*17f0*/  CS2R R142, SRZ ;  /* 0x00000000008e7805 */ /* 0x000fe4000001ff00 */
[----:B------:R-:W-:Y:S02]  /*1800*/  CS2R R140, SRZ ;  /* 0x00000000008c7805 */ /* 0x000fe4000001ff00 */
[----:B------:R-:W-:Y:S02]  /*1810*/  VIMNMX R4, RZ, R4, !PT ;  /* 0x00000004ff047248 */ /* 0x000fe40007fe0100 */
[----:B------:R-:W-:-:S02]  /*1820*/  CS2R R138, SRZ ;  /* 0x00000000008a7805 */ /* 0x000fc4000001ff00 */
[----:B------:R-:W-:Y:S01]  /*1830*/  CS2R R136, SRZ ;  /* 0x0000000000887805 */ /* 0x000fe2000001ff00 */
[----:B------:R-:W-:Y:S01]  /*1840*/  IMAD.MOV.U32 R172, RZ, RZ, RZ ;  /* 0x000000ffffac7224 */ /* 0x000fe200078e00ff */
[----:B------:R-:W-:Y:S02]  /*1850*/  ISETP.LT.AND P1, PT, R4, UR20, PT ;  /* 0x0000001404007c0c */ /* 0x000fe4000bf21270 */
        /* <DEDUP_REMOVED lines=56> */
[----:B------:R-:W-:Y:S06]  /*1be0*/  @!P1 BRA `(.L_x_4356) ;  /* 0x000000ac00b89947 */ /* 0x000fec0003800000 */
        /* <DEDUP_REMOVED lines=14> */
.L_x_4357:
[----:B------:R-:W-:Y:S01]  /*1cd0*/  ULEA UR22, UR37, UR38, 0x3 ;  /* 0x0000002625167291 */ /* 0x000fe2000f8e183f */
[----:B------:R-:W-:-:S08]  /*1ce0*/  SHF.L.U32 R0, R2, 0x1f, RZ ;  /* 0x0000001f02007819 */ /* 0x000fd000000006ff */
[----:B------:R-:W0:Y:S02]  /*1cf0*/  SYNCS.PHASECHK.TRANS64.TRYWAIT P1, [UR22+0x28c50], R0 ;  /* 0x028c5000ff0075a7 */ /* 0x000e240008020156 */
[----:B0-----:R-:W-:Y:S05]  /*1d00*/  @!P1 BRA `(.L_x_4358) ;  /* 0x0000012800b89947 */ /* 0x001fea0003800000 */
.L_x_4547:
        /* <DEDUP_REMOVED lines=24> */
[----:B------:R-:W-:-:S06]  /*1e90*/  UIADD3 UR20, UR20, -0x2, URZ ;  /* 0xfffffffe14147890 */ /* 0x000fcc000fffe03f */
[----:B------:R-:W-:Y:S02]  /*1ea0*/  ISETP.LE.AND P1, PT, R4, UR20, PT ;  /* 0x0000001404007c0c */ /* 0x000fe4000bf23270 */
[----:B0-----:R-:W-:-:S04]  /*1eb0*/  LOP3.LUT R3, R3, 0x7f, RZ, 0xc0, !PT ;  /* 0x0000007f03037812 */ /* 0x001fc800078ec0ff */
        /* <DEDUP_REMOVED lines=18> */
[----:B0-----:R-:W-:-:S07]  /*1fe0*/  IMAD.U32 R0, RZ, RZ, UR20 ;  /* 0x00000014ff007e24 */ /* 0x001fce000f8e00ff */
.L_x_4364:
[----:B------:R-:W-:Y:S01]  /*1ff0*/  BAR.SYNC.DEFER_BLOCKING 0xe, 0x100 ;  /* 0x0384000000007b1d */ /* 0x000fe20000010000 */
[----:B------:R-:W-:Y:S01]  /*2000*/  IMAD.U32 R6, RZ, RZ, UR37 ;  /* 0x00000025ff067e24 */ /* 0x000fe2000f8e00ff */
[----:B------:R-:W-:Y:S01]  /*2010*/  UIADD3 UR37, UR37, 0x1, URZ ;  /* 0x0000000125257890 */ /* 0x000fe2000fffe03f */
[C---:B------:R-:W-:Y:S01]  /*2020*/  ISETP.GT.AND P3, PT, R0.reuse, R4, PT ;  /* 0x000000040000720c */ /* 0x040fe20003f64270 */
[----:B------:R-:W-:Y:S02]  /*2030*/  VIADD R0, R0, 0xffffffff ;  /* 0xffffffff00007836 */ /* 0x000fe40000000000 */
[----:B-1----:R-:W-:Y:S01]  /*2040*/  IMAD R3, R6, 0x40, R17 ;  /* 0x0000004006037824 */ /* 0x002fe200078e0211 */
        /* <DEDUP_REMOVED lines=137> */
.L_x_4360:
[----:B------:R-:W-:Y:S01]  /*28e0*/  ULEA UR20, UR37, UR38, 0x3 ;  /* 0x0000002625147291 */ /* 0x000fe2000f8e183f */
[----:B------:R-:W-:-:S08]  /*28f0*/  SHF.L.U32 R3, R2, 0x1f, RZ ;  /* 0x0000001f02037819 */ /* 0x000fd000000006ff */
[----:B------:R0:W1:Y:S01]  /*2900*/  SYNCS.PHASECHK.TRANS64.TRYWAIT P1, [UR20+0x28c50], R3 ;  /* 0x028c5003ff0075a7 */ /* 0x0000620008020154 */
[----:B------:R-:W-:Y:S05]  /*2910*/  @!P0 BRA `(.L_x_4361) ;  /* 0x0000000000048947 */ /* 0x000fea0003800000 */
[----:B------:R-:W-:Y:S01]  /*2920*/  BPT.TRAP 0x1 ;  /* 0x000000040000795c */ /* 0x000fe20000300000 */
.L_x_4361:
[----:B-1----:R-:W-:Y:S05]  /*2930*/  @P1 BRA `(.L_x_4362) ;  /* 0x0000000000081947 */ /* 0x002fea0003800000 */
[----:B------:R-:W1:Y:S02]  /*2940*/  SYNCS.PHASECHK.TRANS64.TRYWAIT P1, [UR20+0x28c50], R3 ;  /* 0x028c5003ff0075a7 */ /* 0x000e640008020154 */
[----:B-1----:R-:W-:Y:S05]  /*2950*/  @!P1 BRA `(.L_x_4363) ;  /* 0x0000011c00bc9947 */ /* 0x002fea0003800000 */
.L_x_4362:
[----:B------:R-:W-:Y:S01]  /*2960*/  ULEA UR18, UR37, UR21, 0xc ;  /* 0x0000001525127291 */ /* 0x000fe2000f8e603f */
[----:B------:R-:W-:Y:S01]  /*2970*/  WARPGROUP.ARRIVE ;  /* 0x00000000000079c5 */ /* 0x000fe20000000000 */
[----:B------:R-:W-:Y:S01]  /*2980*/  UMOV UR19, 0x40000040 ;  /* 0x4000004000137882 */ /* 0x000fe20000000000 */
[----:B------:R-:W-:Y:S01]  /*2990*/  UMOV UR7, 0x40000040 ;  /* 0x4000004000077882 */ /* 0x000fe20000000000 */
[----:B------:R-:W-:Y:S01]  /*29a0*/  UIADD3 UR6, UR18, 0x80, URZ ;  /* 0x0000008012067890 */ /* 0x000fe2000fffe03f */
[----:B01----:R-:W-:Y:S01]  /*29b0*/  IMAD.U32 R3, RZ, RZ, UR20 ;  /* 0x00000014ff037e24 */ /* 0x003fe2000f8e00ff */
        /* <DEDUP_REMOVED lines=23> */
.L_x_4359:
[----:B------:R-:W-:Y:S01]  /*2b30*/  BAR.SYNC.DEFER_BLOCKING 0xe, 0x100 ;  /* 0x0384000000007b1d */ /* 0x000fe20000010000 */
[----:B0-----:R-:W-:Y:S01]  /*2b40*/  IMAD.U32 R0, RZ, RZ, UR37 ;  /* 0x00000025ff007e24 */ /* 0x001fe2000f8e00ff */
        /* <DEDUP_REMOVED lines=142> */
.L_x_4349:
        /* <DEDUP_REMOVED lines=14> */
.L_x_4366:
[----:B------:R-:W-:-:S11]  /*3510*/  UISETP.NE.AND UP0, UPT, UR8, 0x1, UPT ;  /* 0x000000010800788c */ /* 0x000fd6000bf05270 */
[----:B------:R-:W-:Y:S02]  /*3520*/  @UP0 ULDC.64 UR10, c[0x0][0x9e8] ;  /* 0x00027a00000a0ab9 */ /* 0x000fe40000000a00 */
[----:B------:R-:W-:-:S04]  /*3530*/  UIMAD.WIDE.U32 UR4, UR7, UR10, URZ ;  /* 0x0000000a070472a5 */ /* 0x000fc8000f8e003f */
[----:B------:R-:W-:-:S12]  /*3540*/  @UP0 USHF.R.U32.HI UR7, URZ, UR11, UR5 ;  /* 0x0000000b3f070299 */ /* 0x000fd80008011605 */
.L_x_4367:
[----:B------:R-:W-:-:S04]  /*3550*/  UIMAD UR7, UR7, UR8, UR8 ;  /* 0x00000008070772a4 */ /* 0x000fc8000f8e0208 */
[----:B------:R-:W-:-:S04]  /*3560*/  UISETP.LT.AND UP0, UPT, UR6, UR7, UPT ;  /* 0x000000070600728c */ /* 0x000fc8000bf01270 */
[----:B------:R-:W-:-:S12]  /*3570*/  USEL UR6, UR6, UR7, UP0 ;  /* 0x0000000706067287 */ /* 0x000fd80008000000 */
.L_x_4365:
[----:B------:R-:W-:Y:S02]  /*3580*/  UIADD3 UR6, UR6, 0x3f, URZ ;  /* 0x0000003f06067890 */ /* 0x000fe4000fffe03f */
[----:B------:R-:W-:Y:S02]  /*3590*/  ULEA UR5, UR47, -UR40, 0x6 ;  /* 0x800000282f057291 */ /* 0x000fe4000f8e303f */
[----:B------:R-:W-:-:S04]  /*35a0*/  USHF.R.S32.HI UR4, URZ, 0x1f, UR6 ;  /* 0x0000001f3f047899 */ /* 0x000fc80008011406 */
[----:B------:R-:W-:Y:S02]  /*35b0*/  ULEA.HI UR4, UR4, UR6, URZ, 0x6 ;  /* 0x0000000604047291 */ /* 0x000fe4000f8f303f */
[----:B------:R-:W-:Y:S02]  /*35c0*/  UIADD3 UR6, UR44, UR5, URZ ;  /* 0x000000052c067290 */ /* 0x000fe4000fffe03f */
[----:B------:R-:W-:Y:S01]  /*35d0*/  USHF.R.S32.HI UR4, URZ, 0x6, UR4 ;  /* 0x000000063f047899 */ /* 0x000fe20008011404 */
[----:B------:R-:W-:Y:S02]  /*35e0*/  ULDC UR5, c[0x0][0x9dc] ;  /* 0x0002770000057ab9 */ /* 0x000fe40000000800 */
        /* <DEDUP_REMOVED lines=15> */
.L_x_4369:
[----:B------:R-:W-:-:S11]  /*36e0*/  UISETP.NE.AND UP0, UPT, UR8, 0x1, UPT ;  /* 0x000000010800788c */ /* 0x000fd6000bf05270 */
[----:B------:R-:W-:Y:S02]  /*36f0*/  @UP0 ULDC.64 UR10, c[0x0][0x9e8] ;  /* 0x00027a00000a0ab9 */ /* 0x000fe40000000a00 */
[----:B------:R-:W-:-:S04]  /*3700*/  UIMAD.WIDE.U32 UR4, UR6, UR10, URZ ;  /* 0x0000000a060472a5 */ /* 0x000fc8000f8e003f */
[----:B------:R-:W-:-:S12]  /*3710*/  @UP0 USHF.R.U32.HI UR6, URZ, UR11, UR5 ;  /* 0x0000000b3f060299 */ /* 0x000fd80008011605 */
.L_x_4370:
[----:B------:R-:W-:-:S06]  /*3720*/  UIMAD UR6, UR6, UR8, URZ ;  /* 0x00000008060672a4 */ /* 0x000fcc000f8e023f */
[----:B------:R-:W-:-:S07]  /*3730*/  VIMNMX R0, R0, UR6, !PT ;  /* 0x0000000600007c48 */ /* 0x000fce000ffe0100 */
.L_x_4368:
        /* <DEDUP_REMOVED lines=91> */
[----:B------:R-:W-:Y:S01]  /*3cf0*/  MOV R4, UR4 ;  /* 0x0000000400047c02 */ /* 0x000fe20008000f00 */
        /* <DEDUP_REMOVED lines=12> */
.L_x_4371:
[----:B------:R-:W-:Y:S01]  /*3dc0*/  LEA.HI R0, R187, R187, RZ, 0x1 ;  /* 0x000000bbbb007211 */ /* 0x000fe200078f08ff */
[----:B------:R-:W-:-:S03]  /*3dd0*/  IMAD.U32 R3, RZ, RZ, UR39 ;  /* 0x00000027ff037e24 */ /* 0x000fc6000f8e00ff */
[----:B------:R-:W-:Y:S02]  /*3de0*/  LOP3.LUT R0, R0, 0xfffffffe, RZ, 0xc0, !PT ;  /* 0xfffffffe00007812 */ /* 0x000fe400078ec0ff */
[----:B------:R-:W-:-:S03]  /*3df0*/  ISETP.NE.AND P4, PT, R3, 0x3, PT ;  /* 0x000000030300780c */ /* 0x000fc60003f85270 */
[----:B------:R-:W-:-:S05]  /*3e00*/  IMAD.IADD R0, R187, 0x1, -R0 ;  /* 0x00000001bb007824 */ /* 0x000fca00078e0a00 */
[----:B------:R-:W-:-:S04]  /*3e10*/  SHF.L.U32 R0, R0, 0x1f, RZ ;  /* 0x0000001f00007819 */ /* 0x000fc800000006ff */
[----:B------:R-:W0:Y:S02]  /*3e20*/  SYNCS.PHASECHK.TRANS64.TRYWAIT P0, [UR38+0x28c00], R0 ;  /* 0x028c0000ff0075a7 */ /* 0x000e240008000166 */
[----:B0-----:R-:W-:Y:S05]  /*3e30*/  @!P0 BRA `(.L_x_4372) ;  /* 0x00000108009c8947 */ /* 0x001fea0003800000 */
.L_x_4548:
[----:B------:R-:W-:Y:S05]  /*3e40*/  @!P4 BRA `(.L_x_4373) ;  /* 0x000000000004c947 */ /* 0x000fea0003800000 */
[----:B------:R-:W-:Y:S01]  /*3e50*/  BPT.TRAP 0x1 ;  /* 0x000000040000795c */ /* 0x000fe20000300000 */
.L_x_4373:
[----:B------:R-:W-:Y:S01]  /*3e60*/  IMAD.U32 R10, RZ, RZ, UR37 ;  /* 0x00000025ff0a7e24 */ /* 0x000fe2000f8e00ff */
[----:B------:R-:W-:-:S04]  /*3e70*/  SHF.L.U32 R11, R2, 0x1f, RZ ;  /* 0x0000001f020b7819 */ /* 0x000fc800000006ff */
[----:B------:R-:W-:-:S04]  /*3e80*/  LEA R10, R10, UR38, 0x3 ;  /* 0x000000260a0a7c11 */ /* 0x000fc8000f8e18ff */
[----:B------:R1:W2:Y:S01]  /*3e90*/  SYNCS.PHASECHK.TRANS64.TRYWAIT P0, [R10+URZ+0x28c30], R11 ;  /* 0x028c300b0a0075a7 */ /* 0x0002a2000800017f */
[----:B------:R-:W-:Y:S05]  /*3ea0*/  @!P4 BRA `(.L_x_4374) ;  /* 0x000000000004c947 */ /* 0x000fea0003800000 */
[----:B------:R-:W-:Y:S01]  /*3eb0*/  BPT.TRAP 0x1 ;  /* 0x000000040000795c */ /* 0x000fe20000300000 */
.L_x_4374:
[----:B--2---:R-:W-:Y:S05]  /*3ec0*/  @P0 BRA `(.L_x_4375) ;  /* 0x0000000000080947 */ /* 0x004fea0003800000 */
[----:B------:R-:W2:Y:S02]  /*3ed0*/  SYNCS.PHASECHK.TRANS64.TRYWAIT P0, [R10+URZ+0x28c30], R11 ;  /* 0x028c300b0a0075a7 */ /* 0x000ea4000800017f */
[----:B--2---:R-:W-:Y:S05]  /*3ee0*/  @!P0 BRA `(.L_x_4376) ;  /* 0x0000010800888947 */ /* 0x004fea0003800000 */
.L_x_4375:
        /* <DEDUP_REMOVED lines=15> */
[----:B------:R-:W0:Y:S01]  /*3fe0*/  LDC.64 R8, c[0x0][0x9e0] ;  /* 0x00027800ff087b82 */ /* 0x000e220000000a00 */
[----:B------:R-:W-:Y:S01]  /*3ff0*/  UMOV UR7, 0x40000040 ;  /* 0x4000004000077882 */ /* 0x000fe20000000000 */
[----:B------:R-:W-:Y:S01]  /*4000*/  UMOV UR5, 0x40000040 ;  /* 0x4000004000057882 */ /* 0x000fe20000000000 */
[----:B------:R-:W-:-:S02]  /*4010*/  ULOP3.LUT UR4, UR4, 0x3fff, URZ, 0xc0, !UPT ;  /* 0x00003fff04047892 */ /* 0x000fc4000f8ec03f */
[----:B------:R-:W-:Y:S01]  /*4020*/  @!P5 VIADD R0, R10, 0x28c40 ;  /* 0x00028c400a00d836 */ /* 0x000fe20000000000 */
[----:B------:R-:W-:Y:S01]  /*4030*/  UMOV UR11, 0x40000040 ;  /* 0x40000040000b7882 */ /* 0x000fe20000000000 */
[----:B------:R-:W-:Y:S01]  /*4040*/  UMOV UR9, 0x40000040 ;  /* 0x4000004000097882 */ /* 0x000fe20000000000 */
[----:B------:R-:W-:Y:S02]  /*4050*/  ULEA UR18, UR37, UR18, 0x9 ;  /* 0x0000001225127291 */ /* 0x000fe4000f8e483f */
[----:B------:R-:W-:Y:S01]  /*4060*/  ULOP3.LUT UR16, UR4, 0x10000, URZ, 0xfc, !UPT ;  /* 0x0001000004107892 */ /* 0x000fe2000f8efc3f */
[----:B------:R-:W-:Y:S01]  /*4070*/  @!P5 PRMT R0, RZ, 0x654, R0 ;  /* 0x00000654ff00d816 */ /* 0x000fe20000000000 */
[----:B------:R-:W-:Y:S02]  /*4080*/  UIADD3 UR6, UR18, 0x2, URZ ;  /* 0x0000000212067890 */ /* 0x000fe4000fffe03f */
[----:B------:R-:W-:Y:S02]  /*4090*/  UIADD3 UR4, UR16, 0x2, URZ ;  /* 0x0000000210047890 */ /* 0x000fe4000fffe03f */
[----:B------:R-:W-:-:S02]  /*40a0*/  UIADD3 UR10, UR18, 0x4, URZ ;  /* 0x00000004120a7890 */ /* 0x000fc4000fffe03f */
[----:B------:R-:W-:Y:S02]  /*40b0*/  UIADD3 UR8, UR16, 0x4, URZ ;  /* 0x0000000410087890 */ /* 0x000fe4000fffe03f */
[----:B------:R-:W-:Y:S01]  /*40c0*/  HGMMA.64x64x16.F32 R24, gdesc[UR16], RZ, !UPT, gsb0 ;  /* 0x00e00000101879f0 */ /* 0x000fe2000c0008ff */
[----:B------:R-:W-:Y:S02]  /*40d0*/  UIADD3 UR14, UR18, 0x6, URZ ;  /* 0x00000006120e7890 */ /* 0x000fe4000fffe03f */
[----:B------:R-:W-:Y:S01]  /*40e0*/  UIADD3 UR12, UR16, 0x6, URZ ;  /* 0x00000006100c7890 */ /* 0x000fe2000fffe03f */
[----:B------:R-:W-:Y:S01]  /*40f0*/  UMOV UR15, 0x40000040 ;  /* 0x40000040000f7882 */ /* 0x000fe20000000000 */
[----:B------:R-:W-:Y:S01]  /*4100*/  UMOV UR13, 0x40000040 ;  /* 0x40000040000d7882 */ /* 0x000fe20000000000 */
[----:B0-----:R-:W-:Y:S01]  /*4110*/  ISETP.GE.AND P6, PT, R9, 0x1, PT ;  /* 0x000000010900780c */ /* 0x001fe20003fc6270 */
[----:B------:R-:W-:Y:S01]  /*4120*/  ULDC UR20, c[0x0][0x9dc] ;  /* 0x0002770000147ab9 */ /* 0x000fe20000000800 */
[----:B------:R-:W-:-:S02]  /*4130*/  WARPGROUP.DEPBAR.LE gsb0, 0x0 ;  /* 0x00008000000079c5 */ /* 0x000fc40000010000 */
[----:B------:R-:W-:-:S06]  /*4140*/  WARPGROUP.ARRIVE ;  /* 0x00000000000079c5 */ /* 0x000fcc0000000000 */
[----:B------:R-:W-:Y:S01]  /*4150*/  HGMMA.64x64x16.F32 R24, gdesc[UR4], R24, gsb0 ;  /* 0x00e00000041879f0 */ /* 0x000fe20008000818 */
[----:B------:R-:W-:Y:S02]  /*4160*/  UMOV UR6, 0xffffffc0 ;  /* 0xffffffc000067882 */ /* 0x000fe40000000000 */
[----:B------:R-:W-:-:S04]  /*4170*/  UIMAD UR6, UR50, UR6, 0x41 ;  /* 0x00000041320674a4 */ /* 0x000fc8000f8e0206 */
[----:B------:R-:W-:Y:S02]  /*4180*/  UIADD3 UR7, -UR40, UR6, UR44 ;  /* 0x0000000628077290 */ /* 0x000fe4000fffe12c */
[----:B------:R-:W-:-:S04]  /*4190*/  UIADD3 UR6, UR6, -0x1, URZ ;  /* 0xffffffff06067890 */ /* 0x000fc8000fffe03f */
[----:B------:R-:W-:-:S05]  /*41a0*/  IADD3 R5, -R16, UR7, RZ ;  /* 0x0000000710057c10 */ /* 0x000fca000fffe1ff */
[----:B------:R-:W-:Y:S01]  /*41b0*/  IMAD.IADD R14, R5, 0x1, R8 ;  /* 0x00000001050e7824 */ /* 0x000fe200078e0208 */
[----:B------:R-:W-:Y:S02]  /*41c0*/  WARPGROUP.DEPBAR.LE gsb0, 0x0 ;  /* 0x00008000000079c5 */ /* 0x000fe40000010000 */
[----:B------:R-:W-:-:S06]  /*41d0*/  WARPGROUP.ARRIVE ;  /* 0x00000000000079c5 */ /* 0x000fcc0000000000 */
[----:B------:R-:W-:Y:S01]  /*41e0*/  HGMMA.64x64x16.F32 R24, gdesc[UR8], R24, gsb0 ;  /* 0x00e00000081879f0 */ /* 0x000fe20008000818 */
[----:B------:R-:W-:-:S06]  /*41f0*/  ULOP3.LUT UR10, URZ, UR20, URZ, 0x33, !UPT ;  /* 0x000000143f0a7292 */ /* 0x000fcc000f8e333f */
[----:B------:R-:W-:Y:S01]  /*4200*/  VIADD R15, R5, UR10 ;  /* 0x0000000a050f7c36 */ /* 0x000fe20008000000 */
[----:B------:R-:W-:Y:S02]  /*4210*/  WARPGROUP.DEPBAR.LE gsb0, 0x0 ;  /* 0x00008000000079c5 */ /* 0x000fe40000010000 */
[----:B------:R-:W-:-:S06]  /*4220*/  WARPGROUP.ARRIVE ;  /* 0x00000000000079c5 */ /* 0x000fcc0000000000 */
[----:B------:R-:W-:Y:S01]  /*4230*/  HGMMA.64x64x16.F32 R24, gdesc[UR12], R24, gsb0 ;  /* 0x00e000000c1879f0 */ /* 0x000fe20008000818 */
[----:B------:R-:W-:-:S06]  /*4240*/  ULEA UR14, UR50, 0xffffffc0, 0x6 ;  /* 0xffffffc0320e7891 */ /* 0x000fcc000f8e303f */
[----:B------:R-:W-:-:S04]  /*4250*/  MOV R13, UR14 ;  /* 0x0000000e000d7c02 */ /* 0x000fc80008000f00 */
[----:B------:R-:W-:Y:S01]  /*4260*/  IADD3 R13, -R16, UR44, -R13 ;  /* 0x0000002c100d7c10 */ /* 0x000fe2000fffe90d */
[----:B------:R-:W-:Y:S02]  /*4270*/  WARPGROUP.DEPBAR.LE gsb0, 0x0 ;  /* 0x00008000000079c5 */ /* 0x000fe40000010000 */
[----:B------:R0:W-:Y:S02]  /*4280*/  @!P5 SYNCS.ARRIVE.TRANS64.RED.A1T0 RZ, [R0+URZ], RZ ;  /* 0x000000ff00ffd9a7 */ /* 0x0001e4000810043f */
[----:B0-----:R-:W-:-:S04]  /*4290*/  IMAD.U32 R0, RZ, RZ, UR47 ;  /* 0x0000002fff007e24 */ /* 0x001fc8000f8e00ff */
[----:B------:R-:W-:-:S04]  /*42a0*/  IMAD R0, R0, 0x40, R17 ;  /* 0x0000004000007824 */ /* 0x000fc800078e0211 */
[----:B------:R-:W-:Y:S01]  /*42b0*/  IMAD.IADD R5, R15, 0x1, R0 ;  /* 0x000000010f057824 */ /* 0x000fe200078e0200 */
[----:B------:R-:W-:Y:S01]  /*42c0*/  VIADDMNMX R4, R0, R14, R13, PT ;  /* 0x0000000e00047246 */ /* 0x000fe2000380010d */
[----:B------:R-:W-:Y:S06]  /*42d0*/  @!P6 BRA `(.L_x_4377) ;  /* 0x000000000054e947 */ /* 0x000fec0003800000 */
[----:B------:R-:W-:Y:S01]  /*42e0*/  IMAD.U32 R7, RZ, RZ, UR40 ;  /* 0x00000028ff077e24 */ /* 0x000fe2000f8e00ff */
[----:B------:R-:W-:Y:S04]  /*42f0*/  BSSY B0, `(.L_x_4378) ;  /* 0x000000f000007945 */ /* 0x000fe80003800000 */
[----:B------:R-:W-:-:S04]  /*4300*/  IADD3 R6, R0, UR44, -R7 ;  /* 0x0000002c00067c10 */ /* 0x000fc8000fffe807 */
        /* <DEDUP_REMOVED lines=9> */
.L_x_4379:
[----:B------:R-:W-:-:S13]  /*43a0*/  ISETP.NE.AND P0, PT, R9, 0x1, PT ;  /* 0x000000010900780c */ /* 0x000fda0003f05270 */
[----:B------:R-:W0:Y:S02]  /*43b0*/  @P0 LDC.64 R20, c[0x0][0x9e8] ;  /* 0x00027a00ff140b82 */ /* 0x000e240000000a00 */
[----:B0-----:R-:W-:-:S05]  /*43c0*/  @P0 IMAD.HI.U32 R12, R6, R20, RZ ;  /* 0x00000014060c0227 */ /* 0x001fca00078e00ff */
[----:B------:R-:W-:-:S07]  /*43d0*/  @P0 SHF.R.U32.HI R6, RZ, R21, R12 ;  /* 0x00000015ff060219 */ /* 0x000fce000001160c */
.L_x_4380:
[----:B------:R-:W-:Y:S05]  /*43e0*/  BSYNC B0 ;  /* 0x0000000000007941 */ /* 0x000fea0003800000 */
.L_x_4378:
[----:B------:R-:W-:-:S04]  /*43f0*/  IMAD R7, R6, R9, -UR14 ;  /* 0x8000000e06077e24 */ /* 0x000fc8000f8e0209 */
[----:B------:R-:W-:-:S05]  /*4400*/  IMAD.IADD R6, R7, 0x1, -R16 ;  /* 0x0000000107067824 */ /* 0x000fca00078e0a10 */
[----:B------:R-:W-:Y:S02]  /*4410*/  VIMNMX R5, R5, R6, !PT ;  /* 0x0000000605057248 */ /* 0x000fe40007fe0100 */
[----:B------:R-:W-:-:S07]  /*4420*/  VIADDMNMX R4, R6, R9, R4, PT ;  /* 0x0000000906047246 */ /* 0x000fce0003800104 */
.L_x_4377:
[----:B------:R-:W-:Y:S02]  /*4430*/  UISETP.GE.AND UP4, UPT, UR6, 0x9, UPT ;  /* 0x000000090600788c */ /* 0x000fe4000bf86270 */
[----:B------:R-:W-:Y:S02]  /*4440*/  UISETP.GE.AND UP1, UPT, UR6, 0x1, UPT ;  /* 0x000000010600788c */ /* 0x000fe4000bf26270 */
[----:B------:R-:W-:Y:S02]  /*4450*/  UISETP.GE.AND UP0, UPT, UR6, 0x2, UPT ;  /* 0x000000020600788c */ /* 0x000fe4000bf06270 */
[----:B------:R-:W-:Y:S01]  /*4460*/  PLOP3.LUT P0, PT, PT, PT, UP4, 0x40, 0x0 ;  /* 0x000000000000781c */ /* 0x000fe20003f0e848 */
[----:B------:R-:W-:Y:S01]  /*4470*/  UISETP.GE.AND UP3, UPT, UR6, 0xa, UPT ;  /* 0x0000000a0600788c */ /* 0x000fe2000bf66270 */
[----:B------:R-:W-:Y:S01]  /*4480*/  PLOP3.LUT P2, PT, PT, PT, UP1, 0x40, 0x0 ;  /* 0x000000000000781c */ /* 0x000fe20003f4e818 */
[----:B------:R-:W-:Y:S01]  /*4490*/  UP2UR UR11, UPR, URZ, 0x1 ;  /* 0x000000013f0b7883 */ /* 0x000fe20008000000 */
[C---:B------:R-:W-:Y:S01]  /*44a0*/  ISETP.GT.AND P0, PT, R5.reuse, 0x8, P0 ;  /* 0x000000080500780c */ /* 0x040fe20000704270 */
[----:B------:R-:W-:Y:S01]  /*44b0*/  UISETP.GE.AND UP2, UPT, UR6, 0x11, UPT ;  /* 0x000000110600788c */ /* 0x000fe2000bf46270 */
[C---:B------:R-:W-:Y:S01]  /*44c0*/  ISETP.GT.AND P2, PT, R5.reuse, RZ, P2 ;  /* 0x000000ff0500720c */ /* 0x040fe20001744270 */
[----:B------:R-:W-:Y:S01]  /*44d0*/  UP2UR UR10, UPR, URZ, 0x2 ;  /* 0x000000023f0a7883 */ /* 0x000fe20008000000 */
[----:B------:R-:W-:Y:S01]  /*44e0*/  PLOP3.LUT P1, PT, PT, PT, UP0, 0x40, 0x0 ;  /* 0x000000000000781c */ /* 0x000fe20003f2e808 */
[----:B------:R-:W-:Y:S01]  /*44f0*/  UISETP.GE.AND UP0, UPT, UR6, 0x19, UPT ;  /* 0x000000190600788c */ /* 0x000fe2000bf06270 */
[----:B------:R-:W-:Y:S01]  /*4500*/  PLOP3.LUT P3, PT, PT, PT, UP3, 0x40, 0x0 ;  /* 0x000000000000781c */ /* 0x000fe20003f6e838 */
[----:B------:R-:W-:Y:S01]  /*4510*/  UISETP.GE.AND UP1, UPT, UR6, 0x12, UPT ;  /* 0x000000120600788c */ /* 0x000fe2000bf26270 */
[C---:B------:R-:W-:Y:S01]  /*4520*/  ISETP.LT.OR P0, PT, R4.reuse, 0x9, P0 ;  /* 0x000000090400780c */ /* 0x040fe20000701670 */
[----:B------:R-:W-:Y:S01]  /*4530*/  UP2UR UR22, UPR, URZ, 0x1 ;  /* 0x000000013f167883 */ /* 0x000fe20008000000 */
[----:B------:R-:W-:Y:S01]  /*4540*/  ISETP.LT.OR P2, PT, R4, 0x1, P2 ;  /* 0x000000010400780c */ /* 0x000fe20001741670 */
[----:B------:R-:W-:Y:S01]  /*4550*/  UP2UR UR19, UPR, URZ, 0x4 ;  /* 0x000000043f137883 */ /* 0x000fe20008000000 */
[C---:B------:R-:W-:Y:S01]  /*4560*/  ISETP.GT.AND P3, PT, R5.reuse, 0x9, P3 ;  /* 0x000000090500780c */ /* 0x040fe20001f64270 */
[----:B------:R-:W-:Y:S01]  /*4570*/  UP2UR UR21, UPR, URZ, 0x2 ;  /* 0x000000023f157883 */ /* 0x000fe20008000000 */
[C---:B------:R-:W-:Y:S01]  /*4580*/  ISETP.GT.AND P1, PT, R5.reuse, 0x1, P1 ;  /* 0x000000010500780c */ /* 0x040fe20000f24270 */
[----:B------:R-:W-:Y:S01]  /*4590*/  UP2UR UR7, UPR, URZ, 0x10 ;  /* 0x000000103f077883 */ /* 0x000fe20008000000 */
[----:B------:R-:W-:Y:S01]  /*45a0*/  FSEL R28, R28, -INF , !P0 ;  /* 0xff8000001c1c7808 */ /* 0x000fe20004000000 */
[----:B------:R-:W-:Y:S01]  /*45b0*/  UP2UR UR18, UPR, URZ, 0x8 ;  /* 0x000000083f127883 */ /* 0x000fe20008000000 */
[----:B------:R-:W-:Y:S01]  /*45c0*/  FSEL R24, R24, -INF , !P2 ;  /* 0xff80000018187808 */ /* 0x000fe20005000000 */
[----:B------:R-:W-:Y:S01]  /*45d0*/  UISETP.GE.AND UP3, UPT, UR6, 0x31, UPT ;  /* 0x000000310600788c */ /* 0x000fe2000bf66270 */
[----:B------:R-:W-:Y:S01]  /*45e0*/  PLOP3.LUT P0, PT, PT, PT, UP0, 0x40, 0x0 ;  /* 0x000000000000781c */ /* 0x000fe20003f0e808 */
[----:B------:R-:W-:Y:S01]  /*45f0*/  UISETP.GE.AND UP0, UPT, UR6, 0x1a, UPT ;  /* 0x0000001a0600788c */ /* 0x000fe2000bf06270 */
[----:B------:R-:W-:Y:S01]  /*4600*/  PLOP3.LUT P2, PT, PT, PT, UP2, 0x40, 0x0 ;  /* 0x000000000000781c */ /* 0x000fe20003f4e828 */
[----:B------:R-:W-:Y:S01]  /*4610*/  UISETP.GE.AND UP2, UPT, UR6, 0x2a, UPT ;  /* 0x0000002a0600788c */ /* 0x000fe2000bf46270 */
[C---:B------:R-:W-:Y:S01]  /*4620*/  ISETP.LT.OR P3, PT, R4.reuse, 0xa, P3 ;  /* 0x0000000a0400780c */ /* 0x040fe20001f61670 */
[----:B------:R-:W-:Y:S01]  /*4630*/  UP2UR UR23, UPR, URZ, 0x1 ;  /* 0x000000013f177883 */ /* 0x000fe20008000000 */
[----:B------:R-:W-:Y:S01]  /*4640*/  ISETP.LT.OR P1, PT, R4, 0x2, P1 ;  /* 0x000000020400780c */ /* 0x000fe20000f21670 */
[----:B------:R-:W-:Y:S01]  /*4650*/  UISETP.GE.AND UP4, UPT, UR6, 0x32, UPT ;  /* 0x000000320600788c */ /* 0x000fe2000bf86270 */
[----:B------:R-:W-:Y:S01]  /*4660*/  ISETP.GT.AND P2, PT, R5, 0x10, P2 ;  /* 0x000000100500780c */ /* 0x000fe20001744270 */
[----:B------:R-:W-:Y:S01]  /*4670*/  UISETP.GE.AND UP5, UPT, UR6, 0x39, UPT ;  /* 0x000000390600788c */ /* 0x000fe2000bfa6270 */
[----:B------:R-:W-:Y:S01]  /*4680*/  FSEL R56, R29, -INF , !P3 ;  /* 0xff8000001d387808 */ /* 0x000fe20005800000 */
[----:B------:R-:W-:Y:S01]  /*4690*/  UISETP.GE.AND UP6, UPT, UR6, 0x3a, UPT ;  /* 0x0000003a0600788c */ /* 0x000fe2000bfc6270 */
[----:B------:R-:W-:-:S02]  /*46a0*/  FSEL R20, R25, -INF , !P1 ;  /* 0xff80000019147808 */ /* 0x000fc40004800000 */
[----:B------:R-:W-:Y:S01]  /*46b0*/  PLOP3.LUT P3, PT, PT, PT, UP0, 0x40, 0x0 ;  /* 0x000000000000781c */ /* 0x000fe20003f6e808 */
[----:B------:R-:W-:Y:S01]  /*46c0*/  UISETP.GE.AND UP0, UPT, UR6, 0x21, UPT ;  /* 0x000000210600788c */ /* 0x000fe2000bf06270 */
[----:B------:R-:W-:Y:S01]  /*46d0*/  PLOP3.LUT P1, PT, PT, PT, UP1, 0x40, 0x0 ;  /* 0x000000000000781c */ /* 0x000fe20003f2e818 */
[----:B------:R-:W-:Y:S01]  /*46e0*/  UISETP.GE.AND UP1, UPT, UR6, 0x29, UPT ;  /* 0x000000290600788c */ /* 0x000fe2000bf26270 */
[----:B------:R-:W-:Y:S01]  /*46f0*/  ISETP.LT.OR P2, PT, R4, 0x11, P2 ;  /* 0x000000110400780c */ /* 0x000fe20001741670 */
[----:B------:R-:W-:Y:S01]  /*4700*/  UP2UR UR24, UPR, URZ, 0x1 ;  /* 0x000000013f187883 */ /* 0x000fe20008000000 */
[C---:B------:R-:W-:Y:S02]  /*4710*/  ISETP.GT.AND P1, PT, R5.reuse, 0x11, P1 ;  /* 0x000000110500780c */ /* 0x040fe40000f24270 */
[C---:B------:R-:W-:Y:S02]  /*4720*/  ISETP.GT.AND P0, PT, R5.reuse, 0x18, P0 ;  /* 0x000000180500780c */ /* 0x040fe40000704270 */
[----:B------:R-:W-:-:S02]  /*4730*/  ISETP.GT.AND P3, PT, R5, 0x19, P3 ;  /* 0x000000190500780c */ /* 0x000fc40001f64270 */
[----:B------:R-:W-:Y:S02]  /*4740*/  FSEL R32, R32, -INF , !P2 ;  /* 0xff80000020207808 */ /* 0x000fe40005000000 */
[----:B------:R-:W-:Y:S01]  /*4750*/  PLOP3.LUT P2, PT, PT, PT, UP0, 0x40, 0x0 ;  /* 0x000000000000781c */ /* 0x000fe20003f4e808 */
[----:B------:R-:W-:Y:S01]  /*4760*/  UISETP.GE.AND UP0, UPT, UR6, 0x22, UPT ;  /* 0x000000220600788c */ /* 0x000fe2000bf06270 */
[C---:B------:R-:W-:Y:S02]  /*4770*/  ISETP.LT.OR P1, PT, R4.reuse, 0x12, P1 ;  /* 0x000000120400780c */ /* 0x040fe40000f21670 */
[C---:B------:R-:W-:Y:S02]  /*4780*/  ISETP.LT.OR P0, PT, R4.reuse, 0x19, P0 ;  /* 0x000000190400780c */ /* 0x040fe40000701670 */
[----:B------:R-:W-:Y:S02]  /*4790*/  ISETP.LT.OR P3, PT, R4, 0x1a, P3 ;  /* 0x0000001a0400780c */ /* 0x000fe40001f61670 */
[----:B------:R-:W-:-:S02]  /*47a0*/  FSEL R58, R33, -INF , !P1 ;  /* 0xff800000213a7808 */ /* 0x000fc40004800000 */
[----:B------:R-:W-:Y:S02]  /*47b0*/  FSEL R36, R36, -INF , !P0 ;  /* 0xff80000024247808 */ /* 0x000fe40004000000 */
[----:B------:R-:W-:Y:S02]  /*47c0*/  FSEL R60, R37, -INF , !P3 ;  /* 0xff800000253c7808 */ /* 0x000fe40005800000 */
[----:B------:R-:W-:Y:S02]  /*47d0*/  PLOP3.LUT P1, PT, PT, PT, UP0, 0x40, 0x0 ;  /* 0x000000000000781c */ /* 0x000fe40003f2e808 */
[----:B------:R-:W-:Y:S02]  /*47e0*/  PLOP3.LUT P0, PT, PT, PT, UP1, 0x40, 0x0 ;  /* 0x000000000000781c */ /* 0x000fe40003f0e818 */
[----:B------:R-:W-:Y:S02]  /*47f0*/  PLOP3.LUT P3, PT, PT, PT, UP2, 0x40, 0x0 ;  /* 0x000000000000781c */ /* 0x000fe40003f6e828 */
[----:B------:R-:W-:-:S02]  /*4800*/  ISETP.GT.AND P2, PT, R5, 0x20, P2 ;  /* 0x000000200500780c */ /* 0x000fc40001744270 */
[C---:B------:R-:W-:Y:S02]  /*4810*/  ISETP.GT.AND P1, PT, R5.reuse, 0x21, P1 ;  /* 0x000000210500780c */ /* 0x040fe40000f24270 */
[C---:B------:R-:W-:Y:S02]  /*4820*/  ISETP.GT.AND P0, PT, R5.reuse, 0x28, P0 ;  /* 0x000000280500780c */ /* 0x040fe40000704270 */
[----:B------:R-:W-:Y:S02]  /*4830*/  ISETP.GT.AND P3, PT, R5, 0x29, P3 ;  /* 0x000000290500780c */ /* 0x000fe40001f64270 */
[C---:B------:R-:W-:Y:S02]  /*4840*/  ISETP.LT.OR P2, PT, R4.reuse, 0x21, P2 ;  /* 0x000000210400780c */ /* 0x040fe40001741670 */
[C---:B------:R-:W-:Y:S02]  /*4850*/  ISETP.LT.OR P1, PT, R4.reuse, 0x22, P1 ;  /* 0x000000220400780c */ /* 0x040fe40000f21670 */
[----:B------:R-:W-:-:S02]  /*4860*/  ISETP.LT.OR P0, PT, R4, 0x29, P0 ;  /* 0x000000290400780c */ /* 0x000fc40000701670 */
[----:B------:R-:W-:Y:S02]  /*4870*/  ISETP.LT.OR P3, PT, R4, 0x2a, P3 ;  /* 0x0000002a0400780c */ /* 0x000fe40001f61670 */
[----:B------:R-:W-:Y:S02]  /*4880*/  FSEL R40, R40, -INF , !P2 ;  /* 0xff80000028287808 */ /* 0x000fe40005000000 */
[----:B------:R-:W-:Y:S02]  /*4890*/  FSEL R62, R41, -INF , !P1 ;  /* 0xff800000293e7808 */ /* 0x000fe40004800000 */
[----:B------:R-:W-:Y:S02]  /*48a0*/  FSEL R44, R44, -INF , !P0 ;  /* 0xff8000002c2c7808 */ /* 0x000fe40004000000 */
[----:B------:R-:W-:Y:S02]  /*48b0*/  FSEL R64, R45, -INF , !P3 ;  /* 0xff8000002d407808 */ /* 0x000fe40005800000 */
[----:B------:R-:W-:-:S02]  /*48c0*/  PLOP3.LUT P2, PT, PT, PT, UP3, 0x40, 0x0 ;  /* 0x000000000000781c */ /* 0x000fc40003f4e838 */
[----:B------:R-:W-:Y:S02]  /*48d0*/  PLOP3.LUT P1, PT, PT, PT, UP4, 0x40, 0x0 ;  /* 0x000000000000781c */ /* 0x000fe40003f2e848 */
[----:B------:R-:W-:Y:S02]  /*48e0*/  PLOP3.LUT P0, PT, PT, PT, UP5, 0x40, 0x0 ;  /* 0x000000000000781c */ /* 0x000fe40003f0e858 */
[----:B------:R-:W-:Y:S02]  /*48f0*/  PLOP3.LUT P3, PT, PT, PT, UP6, 0x40, 0x0 ;  /* 0x000000000000781c */ /* 0x000fe40003f6e868 */
[C---:B------:R-:W-:Y:S02]  /*4900*/  ISETP.GT.AND P2, PT, R5.reuse, 0x30, P2 ;  /* 0x000000300500780c */ /* 0x040fe40001744270 */
[C---:B------:R-:W-:Y:S02]  /*4910*/  ISETP.GT.AND P1, PT, R5.reuse, 0x31, P1 ;  /* 0x000000310500780c */ /* 0x040fe40000f24270 */
[----:B------:R-:W-:-:S02]  /*4920*/  ISETP.GT.AND P0, PT, R5, 0x38, P0 ;  /* 0x000000380500780c */ /* 0x000fc40000704270 */
[----:B------:R-:W-:Y:S01]  /*4930*/  ISETP.GT.AND P3, PT, R5, 0x39, P3 ;  /* 0x000000390500780c */ /* 0x000fe20001f64270 */
[----:B------:R-:W-:Y:S01]  /*4940*/  VIADD R5, R0, 0x8 ;  /* 0x0000000800057836 */ /* 0x000fe20000000000 */
[C---:B------:R-:W-:Y:S02]  /*4950*/  ISETP.LT.OR P2, PT, R4.reuse, 0x31, P2 ;  /* 0x000000310400780c */ /* 0x040fe40001741670 */
[C---:B------:R-:W-:Y:S02]  /*4960*/  ISETP.LT.OR P1, PT, R4.reuse, 0x32, P1 ;  /* 0x000000320400780c */ /* 0x040fe40000f21670 */
[C---:B------:R-:W-:Y:S02]  /*4970*/  ISETP.LT.OR P0, PT, R4.reuse, 0x39, P0 ;  /* 0x000000390400780c */ /* 0x040fe40000701670 */
[----:B------:R-:W-:Y:S02]  /*4980*/  ISETP.LT.OR P3, PT, R4, 0x3a, P3 ;  /* 0x0000003a0400780c */ /* 0x000fe40001f61670 */
[----:B------:R-:W-:-:S02]  /*4990*/  VIADDMNMX R6, R5, R14, R13, PT ;  /* 0x0000000e05067246 */ /* 0x000fc4000380010d */
[----:B------:R-:W-:Y:S02]  /*49a0*/  IADD3 R5, R15, 0x8, R0 ;  /* 0x000000080f057810 */ /* 0x000fe40007ffe000 */
[----:B------:R-:W-:Y:S02]  /*49b0*/  FSEL R48, R48, -INF , !P2 ;  /* 0xff80000030307808 */ /* 0x000fe40005000000 */
[----:B------:R-:W-:Y:S02]  /*49c0*/  FSEL R66, R49, -INF , !P1 ;  /* 0xff80000031427808 */ /* 0x000fe40004800000 */
[----:B------:R-:W-:Y:S02]  /*49d0*/  FSEL R52, R52, -INF , !P0 ;  /* 0xff80000034347808 */ /* 0x000fe40004000000 */
[----:B------:R-:W-:Y:S01]  /*49e0*/  FSEL R68, R53, -INF , !P3 ;  /* 0xff80000035447808 */ /* 0x000fe20005800000 */
[----:B------:R-:W-:Y:S06]  /*49f0*/  @!P6 BRA `(.L_x_4381) ;  /* 0x000000000058e947 */ /* 0x000fec0003800000 */
[----:B------:R-:W-:Y:S01]  /*4a00*/  IMAD.U32 R7, RZ, RZ, UR40 ;  /* 0x00000028ff077e24 */ /* 0x000fe2000f8e00ff */
[----:B------:R-:W-:Y:S04]  /*4a10*/  BSSY B0, `(.L_x_4382) ;  /* 0x0000010000007945 */ /* 0x000fe80003800000 */
[----:B------:R-:W-:-:S05]  /*4a20*/  IADD3 R4, R0, UR44, -R7 ;  /* 0x0000002c00047c10 */ /* 0x000fca000fffe807 */
[----:B------:R-:W-:-:S05]  /*4a30*/  VIADD R4, R4, 0x8 ;  /* 0x0000000804047836 */ /* 0x000fca0000000000 */
        /* <DEDUP_REMOVED lines=9> */
.L_x_4383:
[----:B------:R-:W-:-:S13]  /*4ad0*/  ISETP.NE.AND P0, PT, R9, 0x1, PT ;  /* 0x000000010900780c */ /* 0x000fda0003f05270 */
[----:B------:R-:W0:Y:S02]  /*4ae0*/  @P0 LDC.64 R12, c[0x0][0x9e8] ;  /* 0x00027a00ff0c0b82 */ /* 0x000e240000000a00 */
[----:B0-----:R-:W-:-:S05]  /*4af0*/  @P0 IMAD.HI.U32 R12, R4, R12, RZ ;  /* 0x0000000c040c0227 */ /* 0x001fca00078e00ff */
[----:B------:R-:W-:-:S07]  /*4b00*/  @P0 SHF.R.U32.HI R4, RZ, R13, R12 ;  /* 0x0000000dff040219 */ /* 0x000fce000001160c */
.L_x_4384:
[----:B------:R-:W-:Y:S05]  /*4b10*/  BSYNC B0 ;  /* 0x0000000000007941 */ /* 0x000fea0003800000 */
.L_x_4382:
[----:B------:R-:W-:-:S04]  /*4b20*/  IMAD R7, R4, R9, -UR14 ;  /* 0x8000000e04077e24 */ /* 0x000fc8000f8e0209 */
[----:B------:R-:W-:-:S05]  /*4b30*/  IMAD.IADD R4, R7, 0x1, -R16 ;  /* 0x0000000107047824 */ /* 0x000fca00078e0a10 */
[----:B------:R-:W-:Y:S02]  /*4b40*/  VIMNMX R5, R5, R4, !PT ;  /* 0x0000000405057248 */ /* 0x000fe40007fe0100 */
[----:B------:R-:W-:-:S07]  /*4b50*/  VIADDMNMX R6, R4, R9, R6, PT ;  /* 0x0000000904067246 */ /* 0x000fce0003800106 */
.L_x_4381:
[----:B------:R-:W-:Y:S01]  /*4b60*/  FMNMX.FTZ R4, R24, R20, !PT ;  /* 0x0000001418047209 */ /* 0x000fe20007810000 */
[----:B------:R-:W-:Y:S01]  /*4b70*/  UP2UR UR6, UPR, URZ, 0x4 ;  /* 0x000000043f067883 */ /* 0x000fe20008000000 */
[----:B------:R-:W-:Y:S01]  /*4b80*/  BAR.SYNC.DEFER_BLOCKING 0xf, 0x100 ;  /* 0x03c4000000007b1d */ /* 0x000fe20000010000 */
[----:B------:R-:W-:Y:S01]  /*4b90*/  UISETP.NE.AND UP2, UPT, UR7, URZ, UPT ;  /* 0x0000003f0700728c */ /* 0x000fe2000bf45270 */
[----:B------:R-:W-:Y:S01]  /*4ba0*/  FMNMX.FTZ R4, R28, R4, !PT ;  /* 0x000000041c047209 */ /* 0x000fe20007810000 */
[----:B------:R-:W-:Y:S02]  /*4bb0*/  UP2UR UR7, UPR, URZ, 0x8 ;  /* 0x000000083f077883 */ /* 0x000fe40008000000 */
[----:B------:R-:W-:Y:S01]  /*4bc0*/  UISETP.NE.AND UP3, UPT, UR11, URZ, UPT ;  /* 0x0000003f0b00728c */ /* 0x000fe2000bf65270 */
[----:B------:R-:W-:Y:S01]  /*4bd0*/  FMNMX.FTZ R4, R56, R4, !PT ;  /* 0x0000000438047209 */ /* 0x000fe20007810000 */
[----:B------:R-:W-:Y:S01]  /*4be0*/  UP2UR UR11, UPR, URZ, 0x10 ;  /* 0x000000103f0b7883 */ /* 0x000fe20008000000 */
[----:B------:R-:W-:Y:S01]  /*4bf0*/  PLOP3.LUT P0, PT, PT, PT, UP2, 0x40, 0x0 ;  /* 0x000000000000781c */ /* 0x000fe20003f0e828 */
[----:B------:R-:W-:Y:S01]  /*4c00*/  UISETP.NE.AND UP4, UPT, UR10, URZ, UPT ;  /* 0x0000003f0a00728c */ /* 0x000fe2000bf85270 */
[----:B------:R-:W-:Y:S01]  /*4c10*/  FMNMX.FTZ R4, R32, R4, !PT ;  /* 0x0000000420047209 */ /* 0x000fe20007810000 */
[----:B------:R-:W-:Y:S01]  /*4c20*/  UP2UR UR14, UPR, URZ, 0x20 ;  /* 0x000000203f0e7883 */ /* 0x000fe20008000000 */
[----:B------:R-:W-:Y:S01]  /*4c30*/  PLOP3.LUT P3, PT, PT, PT, UP3, 0x40, 0x0 ;  /* 0x000000000000781c */ /* 0x000fe20003f6e838 */
[----:B------:R-:W-:Y:S01]  /*4c40*/  ULDC UR10, c[0x0][0x988] ;  /* 0x00026200000a7ab9 */ /* 0x000fe20000000800 */
[----:B------:R-:W-:Y:S01]  /*4c50*/  FMNMX.FTZ R4, R58, R4, !PT ;  /* 0x000000043a047209 */ /* 0x000fe20007810000 */
[----:B------:R-:W-:Y:S01]  /*4c60*/  UISETP.NE.AND UP5, UPT, UR18, URZ, UPT ;  /* 0x0000003f1200728c */ /* 0x000fe2000bfa5270 */
[----:B------:R-:W-:Y:S01]  /*4c70*/  PLOP3.LUT P1, PT, PT, PT, UP4, 0x40, 0x0 ;  /* 0x000000000000781c */ /* 0x000fe20003f2e848 */
[----:B------:R-:W-:Y:S01]  /*4c80*/  UISETP.NE.AND UP2, UPT, UR19, URZ, UPT ;  /* 0x0000003f1300728c */ /* 0x000fe2000bf45270 */
[----:B------:R-:W-:Y:S01]  /*4c90*/  FMNMX.FTZ R4, R36, R4, !PT ;  /* 0x0000000424047209 */ /* 0x000fe20007810000 */
[----:B------:R-:W-:Y:S01]  /*4ca0*/  UISETP.NE.AND UP3, UPT, UR21, URZ, UPT ;  /* 0x0000003f1500728c */ /* 0x000fe2000bf65270 */
[C---:B------:R-:W-:Y:S01]  /*4cb0*/  ISETP.GT.AND P1, PT, R5.reuse, RZ, P1 ;  /* 0x000000ff0500720c */ /* 0x040fe20000f24270 */
[----:B------:R-:W-:Y:S01]  /*4cc0*/  UISETP.NE.AND UP4, UPT, UR22, URZ, UPT ;  /* 0x0000003f1600728c */ /* 0x000fe2000bf85270 */
[----:B------:R-:W-:Y:S01]  /*4cd0*/  FMNMX.FTZ R4, R60, R4, !PT ;  /* 0x000000043c047209 */ /* 0x000fe20007810000 */
[----:B------:R-:W-:Y:S01]  /*4ce0*/  UP2UR UR15, UPR, URZ, 0x40 ;  /* 0x000000403f0f7883 */ /* 0x000fe20008000000 */
[----:B------:R-:W-:Y:S01]  /*4cf0*/  ISETP.GT.AND P3, PT, R5, 0x1, P3 ;  /* 0x000000010500780c */ /* 0x000fe20001f64270 */
[----:B------:R-:W-:Y:S01]  /*4d00*/  UISETP.NE.AND UP6, UPT, UR24, URZ, UPT ;  /* 0x0000003f1800728c */ /* 0x000fe2000bfc5270 */
[----:B------:R-:W-:-:S02]  /*4d10*/  FMNMX.FTZ R4, R40, R4, !PT ;  /* 0x0000000428047209 */ /* 0x000fc40007810000 */
[----:B------:R-:W-:Y:S02]  /*4d20*/  ISETP.LT.OR P1, PT, R6, 0x1, P1 ;  /* 0x000000010600780c */ /* 0x000fe40000f21670 */
[----:B------:R-:W-:Y:S02]  /*4d30*/  FMNMX.FTZ R4, R62, R4, !PT ;  /* 0x000000043e047209 */ /* 0x000fe40007810000 */
[----:B------:R-:W-:Y:S02]  /*4d40*/  ISETP.LT.OR P3, PT, R6, 0x2, P3 ;  /* 0x000000020600780c */ /* 0x000fe40001f61670 */
[----:B------:R-:W-:Y:S02]  /*4d50*/  FMNMX.FTZ R4, R44, R4, !PT ;  /* 0x000000042c047209 */ /* 0x000fe40007810000 */
[----:B------:R-:W-:Y:S02]  /*4d60*/  ISETP.GT.AND P0, PT, R5, 0x8, P0 ;  /* 0x000000080500780c */ /* 0x000fe40000704270 */
[----:B------:R-:W-:-:S02]  /*4d70*/  FMNMX.FTZ R4, R64, R4, !PT ;  /* 0x0000000440047209 */ /* 0x000fc40007810000 */
[----:B------:R-:W-:Y:S02]  /*4d80*/  FSEL R26, R26, -INF , !P1 ;  /* 0xff8000001a1a7808 */ /* 0x000fe40004800000 */
[----:B------:R-:W-:Y:S02]  /*4d90*/  FMNMX.FTZ R4, R48, R4, !PT ;  /* 0x0000000430047209 */ /* 0x000fe40007810000 */
[----:B------:R-:W-:Y:S01]  /*4da0*/  PLOP3.LUT P1, PT, PT, PT, UP2, 0x40, 0x0 ;  /* 0x000000000000781c */ /* 0x000fe20003f2e828 */
[----:B------:R-:W-:Y:S01]  /*4db0*/  UISETP.NE.AND UP2, UPT, UR6, URZ, UPT ;  /* 0x0000003f0600728c */ /* 0x000fe2000bf45270 */
[----:B------:R-:W-:Y:S02]  /*4dc0*/  FMNMX.FTZ R4, R66, R4, !PT ;  /* 0x0000000442047209 */ /* 0x000fe40007810000 */
[----:B------:R-:W-:Y:S02]  /*4dd0*/  FSEL R27, R27, -INF , !P3 ;  /* 0xff8000001b1b7808 */ /* 0x000fe40005800000 */
[----:B------:R-:W-:-:S02]  /*4de0*/  FMNMX.FTZ R4, R52, R4, !PT ;  /* 0x0000000434047209 */ /* 0x000fc40007810000 */
[----:B------:R-:W-:Y:S02]  /*4df0*/  ISETP.LT.OR P0, PT, R6, 0x9, P0 ;  /* 0x000000090600780c */ /* 0x000fe40000701670 */
[----:B------:R-:W-:Y:S02]  /*4e00*/  FMNMX.FTZ R7, R68, R4, !PT ;  /* 0x0000000444077209 */ /* 0x000fe40007810000 */
[----:B------:R-:W-:Y:S01]  /*4e10*/  PLOP3.LUT P3, PT, PT, PT, UP3, 0x40, 0x0 ;  /* 0x000000000000781c */ /* 0x000fe20003f6e838 */
[----:B------:R-:W-:Y:S01]  /*4e20*/  UISETP.NE.AND UP3, UPT, UR7, URZ, UPT ;  /* 0x0000003f0700728c */ /* 0x000fe2000bf65270 */
[----:B------:R-:W-:Y:S01]  /*4e30*/  FSEL R30, R30, -INF , !P0 ;  /* 0xff8000001e1e7808 */ /* 0x000fe20004000000 */
[----:B------:R-:W0:Y:S01]  /*4e40*/  SHFL.BFLY PT, R4, R7, 0x2, 0x1f ;  /* 0x0c401f0007047f89 */ /* 0x000e2200000e0000 */
[----:B------:R-:W-:Y:S02]  /*4e50*/  ISETP.GT.AND P1, PT, R5, 0x10, P1 ;  /* 0x000000100500780c */ /* 0x000fe40000f24270 */
[----:B------:R-:W-:Y:S01]  /*4e60*/  PLOP3.LUT P0, PT, PT, PT, UP4, 0x40, 0x0 ;  /* 0x000000000000781c */ /* 0x000fe20003f0e848 */
[----:B------:R-:W-:Y:S01]  /*4e70*/  UISETP.NE.AND UP4, UPT, UR11, URZ, UPT ;  /* 0x0000003f0b00728c */ /* 0x000fe2000bf85270 */
[----:B------:R-:W-:-:S02]  /*4e80*/  ISETP.LT.OR P1, PT, R6, 0x11, P1 ;  /* 0x000000110600780c */ /* 0x000fc40000f21670 */
[C---:B------:R-:W-:Y:S02]  /*4e90*/  ISETP.GT.AND P3, PT, R5.reuse, 0x11, P3 ;  /* 0x000000110500780c */ /* 0x040fe40001f64270 */
[----:B------:R-:W-:Y:S02]  /*4ea0*/  FSEL R34, R34, -INF , !P1 ;  /* 0xff80000022227808 */ /* 0x000fe40004800000 */
[----:B------:R-:W-:Y:S02]  /*4eb0*/  ISETP.LT.OR P3, PT, R6, 0x12, P3 ;  /* 0x000000120600780c */ /* 0x000fe40001f61670 */
[----:B------:R-:W-:Y:S02]  /*4ec0*/  ISETP.GT.AND P0, PT, R5, 0x18, P0 ;  /* 0x000000180500780c */ /* 0x000fe40000704270 */
[----:B------:R-:W-:Y:S01]  /*4ed0*/  PLOP3.LUT P1, PT, PT, PT, UP6, 0x40, 0x0 ;  /* 0x000000000000781c */ /* 0x000fe20003f2e868 */
[----:B------:R-:W-:Y:S01]  /*4ee0*/  UISETP.NE.AND UP6, UPT, UR15, URZ, UPT ;  /* 0x0000003f0f00728c */ /* 0x000fe2000bfc5270 */
[----:B------:R-:W-:-:S02]  /*4ef0*/  FSEL R35, R35, -INF , !P3 ;  /* 0xff80000023237808 */ /* 0x000fc40005800000 */
[----:B------:R-:W-:Y:S02]  /*4f00*/  ISETP.LT.OR P0, PT, R6, 0x19, P0 ;  /* 0x000000190600780c */ /* 0x000fe40000701670 */
[----:B------:R-:W-:Y:S02]  /*4f10*/  PLOP3.LUT P3, PT, PT, PT, UP0, 0x40, 0x0 ;  /* 0x000000000000781c */ /* 0x000fe40003f6e808 */
[----:B------:R-:W-:Y:S02]  /*4f20*/  ISETP.GT.AND P1, PT, R5, 0x20, P1 ;  /* 0x000000200500780c */ /* 0x000fe40000f24270 */
[----:B0-----:R-:W-:Y:S02]  /*4f30*/  FMNMX.FTZ R12, R7, R4, !PT ;  /* 0x00000004070c7209 */ /* 0x001fe40007810000 */
[----:B------:R-:W-:Y:S02]  /*4f40*/  FMNMX.FTZ R7, R26, R27, !PT ;  /* 0x0000001b1a077209 */ /* 0x000fe40007810000 */
[----:B------:R-:W-:Y:S01]  /*4f50*/  FSEL R38, R38, -INF , !P0 ;  /* 0xff80000026267808 */ /* 0x000fe20004000000 */
[----:B------:R-:W0:Y:S01]  /*4f60*/  SHFL.BFLY PT, R13, R12, 0x1, 0x1f ;  /* 0x0c201f000c0d7f89 */ /* 0x000e2200000e0000 */
[----:B------:R-:W-:-:S02]  /*4f70*/  PLOP3.LUT P0, PT, PT, PT, UP1, 0x40, 0x0 ;  /* 0x000000000000781c */ /* 0x000fc40003f0e818 */
[----:B------:R-:W-:Y:S02]  /*4f80*/  ISETP.LT.OR P1, PT, R6, 0x21, P1 ;  /* 0x000000210600780c */ /* 0x000fe40000f21670 */
[C---:B------:R-:W-:Y:S02]  /*4f90*/  ISETP.GT.AND P3, PT, R5.reuse, 0x21, P3 ;  /* 0x000000210500780c */ /* 0x040fe40001f64270 */
[----:B------:R-:W-:Y:S02]  /*4fa0*/  FSEL R42, R42, -INF , !P1 ;  /* 0xff8000002a2a7808 */ /* 0x000fe40004800000 */
[----:B------:R-:W-:Y:S02]  /*4fb0*/  ISETP.GT.AND P0, PT, R5, 0x28, P0 ;  /* 0x000000280500780c */ /* 0x000fe40000704270 */
[----:B------:R-:W-:Y:S02]  /*4fc0*/  ISETP.LT.OR P3, PT, R6, 0x22, P3 ;  /* 0x000000220600780c */ /* 0x000fe40001f61670 */
[----:B------:R-:W-:-:S02]  /*4fd0*/  PLOP3.LUT P1, PT, PT, PT, UP3, 0x40, 0x0 ;  /* 0x000000000000781c */ /* 0x000fc40003f2e838 */
[----:B------:R-:W-:Y:S02]  /*4fe0*/  ISETP.LT.OR P0, PT, R6, 0x29, P0 ;  /* 0x000000290600780c */ /* 0x000fe40000701670 */
[----:B------:R-:W-:Y:S02]  /*4ff0*/  FSEL R43, R43, -INF , !P3 ;  /* 0xff8000002b2b7808 */ /* 0x000fe40005800000 */
[----:B------:R-:W-:Y:S02]  /*5000*/  PLOP3.LUT P3, PT, PT, PT, UP4, 0x40, 0x0 ;  /* 0x000000000000781c */ /* 0x000fe40003f6e848 */
[----:B------:R-:W-:Y:S02]  /*5010*/  FSEL R46, R46, -INF , !P0 ;  /* 0xff8000002e2e7808 */ /* 0x000fe40004000000 */
[----:B------:R-:W-:Y:S02]  /*5020*/  ISETP.GT.AND P1, PT, R5, 0x30, P1 ;  /* 0x000000300500780c */ /* 0x000fe40000f24270 */
[----:B0-----:R-:W-:-:S02]  /*5030*/  FMNMX.FTZ R4, R12, R13, !PT ;  /* 0x0000000d0c047209 */ /* 0x001fc40007810000 */
[----:B------:R-:W-:Y:S02]  /*5040*/  FMNMX.FTZ R12, R30, R7, !PT ;  /* 0x000000071e0c7209 */ /* 0x000fe40007810000 */
[C---:B------:R-:W-:Y:S01]  /*5050*/  FSETP.NEU.FTZ.AND P2, PT, R4.reuse, -INF , PT ;  /* 0xff8000000400780b */ /* 0x040fe20003f5d000 */
[----:B------:R-:W-:Y:S01]  /*5060*/  FMUL.FTZ R13, R4, UR10 ;  /* 0x0000000a040d7c20 */ /* 0x000fe20008410000 */
[----:B------:R-:W-:Y:S02]  /*5070*/  ISETP.GT.AND P3, PT, R5, 0x31, P3 ;  /* 0x000000310500780c */ /* 0x000fe40001f64270 */
[C---:B------:R-:W-:Y:S02]  /*5080*/  ISETP.LT.OR P1, PT, R6.reuse, 0x31, P1 ;  /* 0x000000310600780c */ /* 0x040fe40000f21670 */
[----:B------:R-:W-:Y:S02]  /*5090*/  FSEL R13, R13, RZ, P2 ;  /* 0x000000ff0d0d7208 */ /* 0x000fe40001000000 */
[----:B------:R-:W-:Y:S01]  /*50a0*/  PLOP3.LUT P2, PT, PT, PT, UP5, 0x40, 0x0 ;  /* 0x000000000000781c */ /* 0x000fe20003f4e858 */
[----:B------:R-:W-:Y:S01]  /*50b0*/  UISETP.NE.AND UP5, UPT, UR23, URZ, UPT ;  /* 0x0000003f1700728c */ /* 0x000fe2000bfa5270 */
[----:B------:R-:W-:Y:S01]  /*50c0*/  ISETP.LT.OR P3, PT, R6, 0x32, P3 ;  /* 0x000000320600780c */ /* 0x000fe20001f61670 */
[--C-:B------:R-:W-:Y:S01]  /*50d0*/  FFMA.FTZ R14, R24, UR10, -R13.reuse ;  /* 0x0000000a180e7c23 */ /* 0x100fe2000801080d */
[----:B------:R-:W-:Y:S01]  /*50e0*/  ISETP.GT.AND P2, PT, R5, 0x9, P2 ;  /* 0x000000090500780c */ /* 0x000fe20001744270 */
[--C-:B------:R-:W-:Y:S01]  /*50f0*/  FFMA.FTZ R24, R32, UR10, -R13.reuse ;  /* 0x0000000a20187c23 */ /* 0x100fe2000801080d */
[----:B------:R-:W-:Y:S01]  /*5100*/  FSEL R50, R50, -INF , !P1 ;  /* 0xff80000032327808 */ /* 0x000fe20004800000 */
[--C-:B------:R-:W-:Y:S01]  /*5110*/  FFMA.FTZ R32, R40, UR10, -R13.reuse ;  /* 0x0000000a28207c23 */ /* 0x100fe2000801080d */
[----:B------:R-:W-:Y:S01]  /*5120*/  ISETP.LT.OR P2, PT, R6, 0xa, P2 ;  /* 0x0000000a0600780c */ /* 0x000fe20001741670 */
[----:B------:R-:W-:Y:S01]  /*5130*/  MUFU.EX2 R14, R14 ;  /* 0x0000000e000e7308 */ /* 0x000fe20000000800 */
[----:B------:R-:W-:Y:S01]  /*5140*/  FSEL R51, R51, -INF , !P3 ;  /* 0xff80000033337808 */ /* 0x000fe20005800000 */
[--C-:B------:R-:W-:Y:S01]  /*5150*/  FFMA.FTZ R29, R60, UR10, -R13.reuse ;  /* 0x0000000a3c1d7c23 */ /* 0x100fe2000801080d */
[----:B------:R-:W-:Y:S01]  /*5160*/  FSEL R31, R31, -INF , !P2 ;  /* 0xff8000001f1f7808 */ /* 0x000fe20005000000 */
[--C-:B------:R-:W-:Y:S01]  /*5170*/  FFMA.FTZ R37, R64, UR10, -R13.reuse ;  /* 0x0000000a40257c23 */ /* 0x100fe2000801080d */
[----:B------:R-:W-:Y:S01]  /*5180*/  PLOP3.LUT P2, PT, PT, PT, UP5, 0x40, 0x0 ;  /* 0x000000000000781c */ /* 0x000fe20003f4e858 */
[----:B------:R-:W-:Y:S01]  /*5190*/  UISETP.NE.AND UP5, UPT, UR14, URZ, UPT ;  /* 0x0000003f0e00728c */ /* 0x000fe2000bfa5270 */
[----:B------:R-:W-:Y:S01]  /*51a0*/  FMNMX.FTZ R7, R31, R12, !PT ;  /* 0x0000000c1f077209 */ /* 0x000fe20007810000 */
[--C-:B------:R-:W-:Y:S01]  /*51b0*/  FFMA.FTZ R40, R48, UR10, -R13.reuse ;  /* 0x0000000a30287c23 */ /* 0x100fe2000801080d */
[----:B------:R-:W-:Y:S01]  /*51c0*/  ISETP.GT.AND P2, PT, R5, 0x19, P2 ;  /* 0x000000190500780c */ /* 0x000fe20001744270 */
[----:B------:R-:W-:Y:S01]  /*51d0*/  FFMA.FTZ R41, R66, UR10, -R13 ;  /* 0x0000000a42297c23 */ /* 0x000fe2000801080d */
[----:B------:R-:W-:Y:S01]  /*51e0*/  FMNMX.FTZ R12, R34, R7, !PT ;  /* 0x00000007220c7209 */ /* 0x000fe20007810000 */
[----:B------:R-:W-:Y:S01]  /*51f0*/  MUFU.EX2 R24, R24 ;  /* 0x0000001800187308 */ /* 0x000fe20000000800 */
[----:B------:R-:W-:-:S02]  /*5200*/  ISETP.LT.OR P2, PT, R6, 0x1a, P2 ;  /* 0x0000001a0600780c */ /* 0x000fc40001741670 */
[----:B------:R-:W-:Y:S02]  /*5210*/  FMNMX.FTZ R7, R35, R12, !PT ;  /* 0x0000000c23077209 */ /* 0x000fe40007810000 */
[----:B------:R-:W-:Y:S02]  /*5220*/  FSEL R39, R39, -INF , !P2 ;  /* 0xff80000027277808 */ /* 0x000fe40005000000 */
[----:B------:R-:W-:Y:S01]  /*5230*/  FMNMX.FTZ R12, R38, R7, !PT ;  /* 0x00000007260c7209 */ /* 0x000fe20007810000 */
[----:B------:R-:W-:Y:S01]  /*5240*/  MUFU.EX2 R29, R29 ;  /* 0x0000001d001d7308 */ /* 0x000fe20000000800 */
[----:B------:R-:W-:Y:S02]  /*5250*/  PLOP3.LUT P2, PT, PT, PT, UP2, 0x40, 0x0 ;  /* 0x000000000000781c */ /* 0x000fe40003f4e828 */
[----:B------:R-:W-:Y:S02]  /*5260*/  FMNMX.FTZ R7, R39, R12, !PT ;  /* 0x0000000c27077209 */ /* 0x000fe40007810000 */
[----:B------:R-:W-:-:S02]  /*5270*/  ISETP.GT.AND P2, PT, R5, 0x29, P2 ;  /* 0x000000290500780c */ /* 0x000fc40001744270 */
[----:B------:R-:W-:Y:S01]  /*5280*/  FMNMX.FTZ R12, R42, R7, !PT ;  /* 0x000000072a0c7209 */ /* 0x000fe20007810000 */
[----:B------:R-:W-:Y:S01]  /*5290*/  MUFU.EX2 R32, R32 ;  /* 0x0000002000207308 */ /* 0x000fe20000000800 */
[----:B------:R-:W-:Y:S02]  /*52a0*/  ISETP.LT.OR P2, PT, R6, 0x2a, P2 ;  /* 0x0000002a0600780c */ /* 0x000fe40001741670 */
[----:B------:R-:W-:Y:S02]  /*52b0*/  FMNMX.FTZ R7, R43, R12, !PT ;  /* 0x0000000c2b077209 */ /* 0x000fe40007810000 */
[----:B------:R-:W-:Y:S02]  /*52c0*/  FSEL R47, R47, -INF , !P2 ;  /* 0xff8000002f2f7808 */ /* 0x000fe40005000000 */
[----:B------:R-:W-:Y:S01]  /*52d0*/  PLOP3.LUT P0, PT, PT, PT, UP5, 0x40, 0x0 ;  /* 0x000000000000781c */ /* 0x000fe20003f0e858 */
[----:B------:R-:W-:Y:S01]  /*52e0*/  MUFU.EX2 R37, R37 ;  /* 0x0000002500257308 */ /* 0x000fe20000000800 */
[----:B------:R-:W-:-:S02]  /*52f0*/  PLOP3.LUT P2, PT, PT, PT, UP6, 0x40, 0x0 ;  /* 0x000000000000781c */ /* 0x000fc40003f4e868 */
[----:B------:R-:W-:Y:S01]  /*5300*/  FMNMX.FTZ R12, R46, R7, !PT ;  /* 0x000000072e0c7209 */ /* 0x000fe20007810000 */
[--C-:B------:R-:W-:Y:S01]  /*5310*/  FFMA.FTZ R7, R20, UR10, -R13.reuse ;  /* 0x0000000a14077c23 */ /* 0x100fe2000801080d */
[C---:B------:R-:W-:Y:S01]  /*5320*/  ISETP.GT.AND P0, PT, R5.reuse, 0x38, P0 ;  /* 0x000000380500780c */ /* 0x040fe20000704270 */
[----:B------:R-:W-:Y:S01]  /*5330*/  FFMA.FTZ R20, R56, UR10, -R13 ;  /* 0x0000000a38147c23 */ /* 0x000fe2000801080d */
[----:B------:R-:W-:Y:S01]  /*5340*/  ISETP.GT.AND P2, PT, R5, 0x39, P2 ;  /* 0x000000390500780c */ /* 0x000fe20001744270 */
[----:B------:R0:W3:Y:S01]  /*5350*/  MUFU.EX2 R15, R7 ;  /* 0x00000007000f7308 */ /* 0x0000e20000000800 */
[----:B------:R-:W-:Y:S02]  /*5360*/  FMNMX.FTZ R5, R47, R12, !PT ;  /* 0x0000000c2f057209 */ /* 0x000fe40007810000 */
[----:B------:R-:W-:Y:S02]  /*5370*/  ISETP.LT.OR P0, PT, R6, 0x39, P0 ;  /* 0x000000390600780c */ /* 0x000fe40000701670 */
[----:B------:R-:W-:-:S02]  /*5380*/  FMNMX.FTZ R12, R50, R5, !PT ;  /* 0x00000005320c7209 */ /* 0x000fc40007810000 */
[----:B------:R-:W-:Y:S01]  /*5390*/  ISETP.LT.OR P2, PT, R6, 0x3a, P2 ;  /* 0x0000003a0600780c */ /* 0x000fe20001741670 */
[----:B------:R4:W-:Y:S01]  /*53a0*/  MUFU.EX2 R21, R20 ;  /* 0x0000001400157308 */ /* 0x0009e20000000800 */
[----:B------:R-:W-:Y:S01]  /*53b0*/  FSEL R54, R54, -INF , !P0 ;  /* 0xff80000036367808 */ /* 0x000fe20004000000 */
[--C-:B0-----:R-:W-:Y:S01]  /*53c0*/  FFMA.FTZ R7, R58, UR10, -R13.reuse ;  /* 0x0000000a3a077c23 */ /* 0x101fe2000801080d */
[----:B------:R-:W-:Y:S01]  /*53d0*/  FMNMX.FTZ R5, R51, R12, !PT ;  /* 0x0000000c33057209 */ /* 0x000fe20007810000 */
[--C-:B------:R-:W-:Y:S01]  /*53e0*/  FFMA.FTZ R12, R28, UR10, -R13.reuse ;  /* 0x0000000a1c0c7c23 */ /* 0x100fe2000801080d */
[----:B------:R-:W-:Y:S01]  /*53f0*/  FSEL R55, R55, -INF , !P2 ;  /* 0xff80000037377808 */ /* 0x000fe20005000000 */
[--C-:B------:R-:W-:Y:S01]  /*5400*/  FFMA.FTZ R28, R36, UR10, -R13.reuse ;  /* 0x0000000a241c7c23 */ /* 0x100fe2000801080d */
[----:B------:R-:W-:Y:S01]  /*5410*/  FMNMX.FTZ R6, R54, R5, !PT ;  /* 0x0000000536067209 */ /* 0x000fe20007810000 */
[----:B------:R-:W0:Y:S01]  /*5420*/  MUFU.EX2 R25, R7 ;  /* 0x0000000700197308 */ /* 0x000e220000000800 */
[--C-:B----4-:R-:W-:Y:S01]  /*5430*/  FFMA.FTZ R20, R62, UR10, -R13.reuse ;  /* 0x0000000a3e147c23 */ /* 0x110fe2000801080d */
[----:B------:R-:W-:Y:S01]  /*5440*/  FFMA.FTZ R36, R44, UR10, -R13 ;  /* 0x0000000a2c247c23 */ /* 0x000fe2000801080d */
[----:B------:R-:W-:-:S02]  /*5450*/  FMNMX.FTZ R6, R55, R6, !PT ;  /* 0x0000000637067209 */ /* 0x000fc40007810000 */
[----:B---3--:R-:W-:-:S03]  /*5460*/  F2FP.F16.F32.PACK_AB R152, R15, R14 ;  /* 0x0000000e0f98723e */ /* 0x008fc600000000ff */
[----:B------:R-:W3:Y:S01]  /*5470*/  SHFL.BFLY PT, R5, R6, 0x2, 0x1f ;  /* 0x0c401f0006057f89 */ /* 0x000ee200000e0000 */
[----:B------:R-:W4:Y:S08]  /*5480*/  MUFU.EX2 R33, R20 ;  /* 0x0000001400217308 */ /* 0x000f300000000800 */
[----:B------:R-:W5:Y:S01]  /*5490*/  MUFU.EX2 R12, R12 ;  /* 0x0000000c000c7308 */ /* 0x000f620000000800 */
[----:B0-----:R-:W-:-:S07]  /*54a0*/  F2FP.F16.F32.PACK_AB R156, R25, R24 ;  /* 0x00000018199c723e */ /* 0x001fce00000000ff */
[----:B------:R-:W0:Y:S01]  /*54b0*/  MUFU.EX2 R28, R28 ;  /* 0x0000001c001c7308 */ /* 0x000e220000000800 */
[----:B----4-:R-:W-:Y:S02]  /*54c0*/  F2FP.F16.F32.PACK_AB R160, R33, R32 ;  /* 0x0000002021a0723e */ /* 0x010fe400000000ff */
[----:B---3--:R-:W-:-:S05]  /*54d0*/  FMNMX.FTZ R5, R6, R5, !PT ;  /* 0x0000000506057209 */ /* 0x008fca0007810000 */
[----:B------:R-:W3:Y:S01]  /*54e0*/  MUFU.EX2 R36, R36 ;  /* 0x0000002400247308 */ /* 0x000ee20000000800 */
[----:B-----5:R-:W-:Y:S01]  /*54f0*/  F2FP.F16.F32.PACK_AB R154, R21, R12 ;  /* 0x0000000c159a723e */ /* 0x020fe200000000ff */
[----:B------:R-:W4:Y:S06]  /*5500*/  SHFL.BFLY PT, R6, R5, 0x1, 0x1f ;  /* 0x0c201f0005067f89 */ /* 0x000f2c00000e0000 */
[----:B------:R-:W-:Y:S01]  /*5510*/  MUFU.EX2 R40, R40 ;  /* 0x0000002800287308 */ /* 0x000fe20000000800 */
[----:B0-----:R-:W-:-:S07]  /*5520*/  F2FP.F16.F32.PACK_AB R158, R29, R28 ;  /* 0x0000001c1d9e723e */ /* 0x001fce00000000ff */
[----:B------:R-:W0:Y:S01]  /*5530*/  MUFU.EX2 R41, R41 ;  /* 0x0000002900297308 */ /* 0x000e220000000800 */
[----:B---3--:R-:W-:Y:S02]  /*5540*/  F2FP.F16.F32.PACK_AB R162, R37, R36 ;  /* 0x0000002425a2723e */ /* 0x008fe400000000ff */
[----:B----4-:R-:W-:Y:S01]  /*5550*/  FMNMX.FTZ R7, R5, R6, !PT ;  /* 0x0000000605077209 */ /* 0x010fe20007810000 */
[--C-:B------:R-:W-:Y:S01]  /*5560*/  FFMA.FTZ R5, R52, UR10, -R13.reuse ;  /* 0x0000000a34057c23 */ /* 0x100fe2000801080d */
[----:B------:R-:W-:Y:S02]  /*5570*/  FFMA.FTZ R13, R68, UR10, -R13 ;  /* 0x0000000a440d7c23 */ /* 0x000fe4000801080d */
[C---:B------:R-:W-:Y:S01]  /*5580*/  FSETP.NEU.FTZ.AND P0, PT, R7.reuse, -INF , PT ;  /* 0xff8000000700780b */ /* 0x040fe20003f1d000 */
[----:B------:R-:W-:Y:S01]  /*5590*/  FMUL.FTZ R6, R7, UR10 ;  /* 0x0000000a07067c20 */ /* 0x000fe20008410000 */
[----:B0-----:R-:W-:Y:S01]  /*55a0*/  F2FP.F16.F32.PACK_AB R164, R41, R40 ;  /* 0x0000002829a4723e */ /* 0x001fe200000000ff */
[----:B------:R-:W-:Y:S03]  /*55b0*/  MUFU.EX2 R5, R5 ;  /* 0x0000000500057308 */ /* 0x000fe60000000800 */
[----:B------:R-:W-:-:S05]  /*55c0*/  FSEL R20, R6, RZ, P0 ;  /* 0x000000ff06147208 */ /* 0x000fca0000000000 */
[--C-:B------:R-:W-:Y:S01]  /*55d0*/  FFMA.FTZ R26, R26, UR10, -R20.reuse ;  /* 0x0000000a1a1a7c23 */ /* 0x100fe20008010814 */
[--C-:B------:R-:W-:Y:S01]  /*55e0*/  FFMA.FTZ R27, R27, UR10, -R20.reuse ;  /* 0x0000000a1b1b7c23 */ /* 0x100fe20008010814 */
[--C-:B------:R-:W-:Y:S01]  /*55f0*/  FFMA.FTZ R30, R30, UR10, -R20.reuse ;  /* 0x0000000a1e1e7c23 */ /* 0x100fe20008010814 */
[--C-:B------:R-:W-:Y:S01]  /*5600*/  FFMA.FTZ R31, R31, UR10, -R20.reuse ;  /* 0x0000000a1f1f7c23 */ /* 0x100fe20008010814 */
[--C-:B------:R-:W-:Y:S01]  /*5610*/  FFMA.FTZ R34, R34, UR10, -R20.reuse ;  /* 0x0000000a22227c23 */ /* 0x100fe20008010814 */
[--C-:B------:R-:W-:Y:S01]  /*5620*/  FFMA.FTZ R35, R35, UR10, -R20.reuse ;  /* 0x0000000a23237c23 */ /* 0x100fe20008010814 */
        /* <DEDUP_REMOVED lines=8> */
[----:B------:R-:W0:Y:S01]  /*56b0*/  MUFU.EX2 R27, R27 ;  /* 0x0000001b001b7308 */ /* 0x000e220000000800 */
[--C-:B------:R-:W-:Y:S01]  /*56c0*/  FFMA.FTZ R51, R51, UR10, -R20.reuse ;  /* 0x0000000a33337c23 */ /* 0x100fe20008010814 */
[--C-:B------:R-:W-:Y:S01]  /*56d0*/  FFMA.FTZ R54, R54, UR10, -R20.reuse ;  /* 0x0000000a36367c23 */ /* 0x100fe20008010814 */
[----:B------:R-:W-:-:S05]  /*56e0*/  FFMA.FTZ R20, R55, UR10, -R20 ;  /* 0x0000000a37147c23 */ /* 0x000fca0008010814 */
[----:B------:R-:W-:Y:S08]  /*56f0*/  MUFU.EX2 R30, R30 ;  /* 0x0000001e001e7308 */ /* 0x000ff00000000800 */
[----:B------:R-:W3:Y:S01]  /*5700*/  MUFU.EX2 R31, R31 ;  /* 0x0000001f001f7308 */ /* 0x000ee20000000800 */
[----:B0-----:R-:W-:-:S07]  /*5710*/  F2FP.F16.F32.PACK_AB R153, R27, R26 ;  /* 0x0000001a1b99723e */ /* 0x001fce00000000ff */
[----:B------:R0:W4:Y:S08]  /*5720*/  MUFU.EX2 R6, R13 ;  /* 0x0000000d00067308 */ /* 0x0001300000000800 */
[----:B------:R-:W5:Y:S01]  /*5730*/  MUFU.EX2 R34, R34 ;  /* 0x0000002200227308 */ /* 0x000f620000000800 */
[----:B0-----:R-:W-:Y:S01]  /*5740*/  FADD.FTZ R13, R14, R15 ;  /* 0x0000000f0e0d7221 */ /* 0x001fe20000010000 */
[----:B---3--:R-:W-:-:S03]  /*5750*/  F2FP.F16.F32.PACK_AB R155, R31, R30 ;  /* 0x0000001e1f9b723e */ /* 0x008fc600000000ff */
[----:B------:R-:W-:Y:S01]  /*5760*/  FADD.FTZ R44, R12, R13 ;  /* 0x0000000d0c2c7221 */ /* 0x000fe20000010000 */
[----:B------:R-:W-:Y:S01]  /*5770*/  FADD.FTZ R13, R26, R27 ;  /* 0x0000001b1a0d7221 */ /* 0x000fe20000010000 */
[----:B------:R0:W-:Y:S01]  /*5780*/  STSM.16.M88.4 [R19+0x26800], R152 ;  /* 0x0268009813007844 */ /* 0x0001e20000000200 */
[----:B------:R-:W3:Y:S01]  /*5790*/  MUFU.EX2 R35, R35 ;  /* 0x0000002300237308 */ /* 0x000ee20000000800 */
[----:B------:R-:W-:Y:S01]  /*57a0*/  FADD.FTZ R45, R21, R44 ;  /* 0x0000002c152d7221 */ /* 0x000fe20000010000 */
[----:B------:R-:W-:Y:S01]  /*57b0*/  FADD.FTZ R44, R30, R13 ;  /* 0x0000000d1e2c7221 */ /* 0x000fe20000010000 */
[----:B----4-:R-:W-:Y:S02]  /*57c0*/  F2FP.F16.F32.PACK_AB R166, R6, R5 ;  /* 0x0000000506a6723e */ /* 0x010fe400000000ff */
[----:B------:R-:W-:Y:S01]  /*57d0*/  FADD.FTZ R48, R24, R45 ;  /* 0x0000002d18307221 */ /* 0x000fe20000010000 */
[----:B------:R-:W-:Y:S02]  /*57e0*/  FADD.FTZ R13, R31, R44 ;  /* 0x0000002c1f0d7221 */ /* 0x000fe40000010000 */
[----:B------:R-:W4:Y:S01]  /*57f0*/  MUFU.EX2 R38, R38 ;  /* 0x0000002600267308 */ /* 0x000f220000000800 */
[----:B------:R-:W-:Y:S01]  /*5800*/  FADD.FTZ R45, R25, R48 ;  /* 0x00000030192d7221 */ /* 0x000fe20000010000 */
[----:B-----5:R-:W-:-:S03]  /*5810*/  FADD.FTZ R44, R34, R13 ;  /* 0x0000000d222c7221 */ /* 0x020fc60000010000 */
[----:B------:R-:W-:-:S03]  /*5820*/  FADD.FTZ R48, R28, R45 ;  /* 0x0000002d1c307221 */ /* 0x000fc60000010000 */
[----:B------:R-:W5:Y:S01]  /*5830*/  MUFU.EX2 R39, R39 ;  /* 0x0000002700277308 */ /* 0x000f620000000800 */
[----:B---3--:R-:W-:Y:S01]  /*5840*/  FADD.FTZ R13, R35, R44 ;  /* 0x0000002c230d7221 */ /* 0x008fe20000010000 */
[----:B------:R-:W-:Y:S01]  /*5850*/  FADD.FTZ R15, R29, R48 ;  /* 0x000000301d0f7221 */ /* 0x000fe20000010000 */
[----:B------:R-:W-:-:S03]  /*5860*/  F2FP.F16.F32.PACK_AB R157, R35, R34 ;  /* 0x00000022239d723e */ /* 0x000fc600000000ff */
[----:B------:R-:W-:Y:S02]  /*5870*/  FADD.FTZ R14, R32, R15 ;  /* 0x0000000f200e7221 */ /* 0x000fe40000010000 */
[----:B------:R-:W3:Y:S01]  /*5880*/  MUFU.EX2 R42, R42 ;  /* 0x0000002a002a7308 */ /* 0x000ee20000000800 */
[----:B----4-:R-:W-:Y:S01]  /*5890*/  FADD.FTZ R12, R38, R13 ;  /* 0x0000000d260c7221 */ /* 0x010fe20000010000 */
[----:B------:R-:W-:-:S06]  /*58a0*/  FADD.FTZ R21, R33, R14 ;  /* 0x0000000e21157221 */ /* 0x000fcc0000010000 */
[----:B------:R-:W4:Y:S01]  /*58b0*/  MUFU.EX2 R43, R43 ;  /* 0x0000002b002b7308 */ /* 0x000f220000000800 */
[C---:B-----5:R-:W-:Y:S01]  /*58c0*/  FADD.FTZ R15, R39.reuse, R12 ;  /* 0x0000000c270f7221 */ /* 0x060fe20000010000 */
[----:B------:R-:W-:-:S05]  /*58d0*/  F2FP.F16.F32.PACK_AB R159, R39, R38 ;  /* 0x00000026279f723e */ /* 0x000fca00000000ff */
[----:B------:R0:W-:Y:S01]  /*58e0*/  STSM.16.M88.4 [R184], R156 ;  /* 0x0000009cb8007844 */ /* 0x0001e20000000200 */
[----:B------:R-:W5:Y:S01]  /*58f0*/  MUFU.EX2 R46, R46 ;  /* 0x0000002e002e7308 */ /* 0x000f620000000800 */
[----:B---3--:R-:W-:-:S07]  /*5900*/  FADD.FTZ R12, R42, R15 ;  /* 0x0000000f2a0c7221 */ /* 0x008fce0000010000 */
[----:B------:R-:W3:Y:S01]  /*5910*/  MUFU.EX2 R47, R47 ;  /* 0x0000002f002f7308 */ /* 0x000ee20000000800 */
[C---:B----4-:R-:W-:Y:S01]  /*5920*/  FADD.FTZ R15, R43.reuse, R12 ;  /* 0x0000000c2b0f7221 */ /* 0x050fe20000010000 */
[----:B------:R-:W-:Y:S01]  /*5930*/  FADD.FTZ R12, R36, R21 ;  /* 0x00000015240c7221 */ /* 0x000fe20000010000 */
[----:B------:R-:W-:-:S03]  /*5940*/  F2FP.F16.F32.PACK_AB R161, R43, R42 ;  /* 0x0000002a2ba1723e */ /* 0x000fc600000000ff */
[----:B------:R-:W-:Y:S02]  /*5950*/  FADD.FTZ R37, R37, R12 ;  /* 0x0000000c25257221 */ /* 0x000fe40000010000 */
[----:B------:R-:W-:Y:S01]  /*5960*/  MUFU.EX2 R50, R50 ;  /* 0x0000003200327308 */ /* 0x000fe20000000800 */
[----:B-----5:R-:W-:Y:S01]  /*5970*/  FADD.FTZ R14, R46, R15 ;  /* 0x0000000f2e0e7221 */ /* 0x020fe20000010000 */
[----:B------:R-:W-:-:S04]  /*5980*/  FADD.FTZ R40, R40, R37 ;  /* 0x0000002528287221 */ /* 0x000fc80000010000 */
[----:B------:R-:W-:Y:S02]  /*5990*/  FADD.FTZ R40, R41, R40 ;  /* 0x0000002829287221 */ /* 0x000fe40000010000 */
[----:B------:R-:W4:Y:S01]  /*59a0*/  MUFU.EX2 R51, R51 ;  /* 0x0000003300337308 */ /* 0x000f220000000800 */
[C---:B---3--:R-:W-:Y:S01]  /*59b0*/  F2FP.F16.F32.PACK_AB R163, R47.reuse, R46 ;  /* 0x0000002e2fa3723e */ /* 0x048fe200000000ff */
[----:B------:R-:W-:Y:S01]  /*59c0*/  FADD.FTZ R47, R47, R14 ;  /* 0x0000000e2f2f7221 */ /* 0x000fe20000010000 */
[----:B------:R-:W-:-:S03]  /*59d0*/  FADD.FTZ R5, R5, R40 ;  /* 0x0000002805057221 */ /* 0x000fc60000010000 */
[----:B------:R0:W-:Y:S01]  /*59e0*/  STSM.16.M88.4 [R22], R160 ;  /* 0x000000a016007844 */ /* 0x0001e20000000200 */
[----:B------:R-:W-:Y:S01]  /*59f0*/  FADD.FTZ R5, R6, R5 ;  /* 0x0000000506057221 */ /* 0x000fe20000010000 */
[----:B------:R-:W-:Y:S08]  /*5a00*/  MUFU.EX2 R54, R54 ;  /* 0x0000003600367308 */ /* 0x000ff00000000800 */
[----:B------:R-:W3:Y:S01]  /*5a10*/  MUFU.EX2 R13, R20 ;  /* 0x00000014000d7308 */ /* 0x000ee20000000800 */
[----:B----4-:R-:W-:Y:S01]  /*5a20*/  F2FP.F16.F32.PACK_AB R165, R51, R50 ;  /* 0x0000003233a5723e */ /* 0x010fe200000000ff */
[----:B------:R-:W-:-:S04]  /*5a30*/  FADD.FTZ R50, R50, R47 ;  /* 0x0000002f32327221 */ /* 0x000fc80000010000 */
[----:B------:R-:W-:Y:S01]  /*5a40*/  FADD.FTZ R51, R51, R50 ;  /* 0x0000003233337221 */ /* 0x000fe20000010000 */
[----:B---3--:R-:W-:-:S03]  /*5a50*/  F2FP.F16.F32.PACK_AB R167, R13, R54 ;  /* 0x000000360da7723e */ /* 0x008fc600000000ff */
[----:B------:R-:W-:Y:S02]  /*5a60*/  FADD.FTZ R54, R54, R51 ;  /* 0x0000003336367221 */ /* 0x000fe40000010000 */
[----:B------:R0:W-:Y:S02]  /*5a70*/  STSM.16.M88.4 [R23], R164 ;  /* 0x000000a417007844 */ /* 0x0001e40000000200 */
[----:B------:R-:W-:Y:S01]  /*5a80*/  FADD.FTZ R6, R13, R54 ;  /* 0x000000360d067221 */ /* 0x000fe20000010000 */
[----:B------:R-:W-:Y:S06]  /*5a90*/  @!P4 BRA `(.L_x_4385) ;  /* 0x000000000004c947 */ /* 0x000fec0003800000 */
[----:B------:R-:W-:Y:S01]  /*5aa0*/  BPT.TRAP 0x1 ;  /* 0x000000040000795c */ /* 0x000fe20000300000 */
.L_x_4385:
[----:B------:R3:W4:Y:S01]  /*5ab0*/  SYNCS.PHASECHK.TRANS64.TRYWAIT P0, [R10+URZ+0x28c50], R11 ;  /* 0x028c500b0a0075a7 */ /* 0x000722000800017f */
[----:B------:R-:W-:Y:S05]  /*5ac0*/  @!P4 BRA `(.L_x_4386) ;  /* 0x000000000004c947 */ /* 0x000fea0003800000 */
[----:B------:R-:W-:Y:S01]  /*5ad0*/  BPT.TRAP 0x1 ;  /* 0x000000040000795c */ /* 0x000fe20000300000 */
.L_x_4386:
[----:B----4-:R-:W-:Y:S05]  /*5ae0*/  @P0 BRA `(.L_x_4387) ;  /* 0x0000000000080947 */ /* 0x010fea0003800000 */
[----:B------:R-:W4:Y:S02]  /*5af0*/  SYNCS.PHASECHK.TRANS64.TRYWAIT P0, [R10+URZ+0x28c50], R11 ;  /* 0x028c500b0a0075a7 */ /* 0x000f24000800017f */
[----:B----4-:R-:W-:Y:S05]  /*5b00*/  @!P0 BRA `(.L_x_4388) ;  /* 0x000000ec00948947 */ /* 0x010fea0003800000 */
.L_x_4387:
[----:B------:R-:W-:Y:S01]  /*5b10*/  ULEA UR11, UR37, UR45, 0xc ;  /* 0x0000002d250b7291 */ /* 0x000fe2000f8e603f */
[----:B------:R-:W-:Y:S01]  /*5b20*/  WARPGROUP.ARRIVE ;  /* 0x00000000000079c5 */ /* 0x000fe20000000000 */
[----:B------:R-:W-:Y:S01]  /*5b30*/  UMOV UR7, 0x40000040 ;  /* 0x4000004000077882 */ /* 0x000fe20000000000 */
[----:B------:R-:W-:Y:S01]  /*5b40*/  UIADD3 UR23, UR44, -UR40, URZ ;  /* 0x800000282c177290 */ /* 0x000fe2000fffe03f */
[----:B-1234-:R-:W-:Y:S01]  /*5b50*/  @!P5 VIADD R10, R10, 0x28c60 ;  /* 0x00028c600a0ad836 */ /* 0x01efe20000000000 */
[----:B------:R-:W-:Y:S02]  /*5b60*/  UIADD3 UR50, UR50, -0x2, URZ ;  /* 0xfffffffe32327890 */ /* 0x000fe4000fffe03f */
[----:B------:R-:W-:Y:S02]  /*5b70*/  UMOV UR6, UR11 ;  /* 0x0000000b00067c82 */ /* 0x000fe40008000000 */
[----:B------:R-:W-:Y:S01]  /*5b80*/  HGMMA.64x256x16.F32 R24, R152, gdesc[UR4].tnspB, RZ, !UPT, gsb0 ;  /* 0x43e0000498187df0 */ /* 0x000fe2000c0008ff */
[----:B------:R-:W-:Y:S01]  /*5b90*/  UIADD3 UR6, UR11, 0x80, URZ ;  /* 0x000000800b067890 */ /* 0x000fe2000fffe03f */
[----:B------:R-:W-:Y:S01]  /*5ba0*/  @!P5 PRMT R10, RZ, 0x654, R10 ;  /* 0x00000654ff0ad816 */ /* 0x000fe2000000000a */
[----:B------:R-:W-:Y:S01]  /*5bb0*/  UMOV UR7, 0x40000040 ;  /* 0x4000004000077882 */ /* 0x000fe20000000000 */
[----:B------:R-:W-:-:S02]  /*5bc0*/  WARPGROUP.DEPBAR.LE gsb0, 0x0 ;  /* 0x00008000000079c5 */ /* 0x000fc40000010000 */
        /* <DEDUP_REMOVED lines=15> */
[----:B------:R-:W-:-:S06]  /*5cc0*/  ULEA UR7, UR47, UR23, 0x6 ;  /* 0x000000172f077291 */ /* 0x000fcc000f8e303f */
[----:B------:R-:W-:Y:S01]  /*5cd0*/  VIADD R8, R8, UR7 ;  /* 0x0000000708087c36 */ /* 0x000fe20008000000 */
        /* <DEDUP_REMOVED lines=11> */
[----:B------:R-:W-:Y:S01]  /*5d90*/  ISETP.LT.AND P0, PT, RZ, UR7, PT ;  /* 0x00000007ff007c0c */ /* 0x000fe2000bf01270 */
[----:B------:R-:W-:-:S06]  /*5da0*/  UIADD3 UR6, UR7, -0x1, URZ ;  /* 0xffffffff07067890 */ /* 0x000fcc000fffe03f */
[----:B-1----:R-:W-:-:S06]  /*5db0*/  IMAD.U32 R10, RZ, RZ, UR6 ;  /* 0x00000006ff0a7e24 */ /* 0x002fcc000f8e00ff */
        /* <DEDUP_REMOVED lines=8> */
.L_x_4390:
[----:B------:R-:W-:-:S13]  /*5e40*/  ISETP.NE.AND P0, PT, R9, 0x1, PT ;  /* 0x000000010900780c */ /* 0x000fda0003f05270 */
[----:B------:R-:W1:Y:S02]  /*5e50*/  @P0 LDC.64 R12, c[0x0][0x9e8] ;  /* 0x00027a00ff0c0b82 */ /* 0x000e640000000a00 */
[----:B-1----:R-:W-:-:S05]  /*5e60*/  @P0 IMAD.HI.U32 R12, R10, R12, RZ ;  /* 0x0000000c0a0c0227 */ /* 0x002fca00078e00ff */
[----:B------:R-:W-:-:S07]  /*5e70*/  @P0 SHF.R.U32.HI R10, RZ, R13, R12 ;  /* 0x0000000dff0a0219 */ /* 0x000fce000001160c */
.L_x_4391:
[----:B------:R-:W-:-:S05]  /*5e80*/  IMAD R9, R10, R9, R9 ;  /* 0x000000090a097224 */ /* 0x000fca00078e0209 */
[----:B------:R-:W-:-:S07]  /*5e90*/  VIMNMX R8, R8, R9, PT ;  /* 0x0000000908087248 */ /* 0x000fce0003fe0100 */
.L_x_4389:
[----:B------:R-:W-:-:S04]  /*5ea0*/  SHF.R.S32.HI R9, RZ, 0x1f, R8 ;  /* 0x0000001fff097819 */ /* 0x000fc80000011408 */
[----:B------:R-:W-:-:S04]  /*5eb0*/  LEA.HI R9, R9, R8, RZ, 0x6 ;  /* 0x0000000809097211 */ /* 0x000fc800078f30ff */
[----:B------:R-:W-:-:S04]  /*5ec0*/  SHF.R.S32.HI R9, RZ, 0x6, R9 ;  /* 0x00000006ff097819 */ /* 0x000fc80000011409 */
[----:B-1----:R-:W-:-:S04]  /*5ed0*/  VIMNMX R10, R186, R9, !PT ;  /* 0x00000009ba0a7248 */ /* 0x002fc80007fe0100 */
[----:B------:R-:W-:-:S13]  /*5ee0*/  ISETP.LE.AND P0, PT, R10, UR50, PT ;  /* 0x000000320a007c0c */ /* 0x000fda000bf03270 */
[----:B------:R-:W-:Y:S05]  /*5ef0*/  @!P0 BRA `(.L_x_4392) ;  /* 0x0000002000c88947 */ /* 0x000fea0003800000 */
[----:B------:R-:W-:Y:S01]  /*5f00*/  VIADD R11, R0, UR23 ;  /* 0x00000017000b7c36 */ /* 0x000fe20008000000 */
[----:B------:R-:W-:Y:S01]  /*5f10*/  ULDC UR24, c[0x0][0x9e4] ;  /* 0x0002790000187ab9 */ /* 0x000fe20000000800 */
[----:B------:R-:W-:Y:S01]  /*5f20*/  ULDC UR20, c[0x0][0x9dc] ;  /* 0x0002770000147ab9 */ /* 0x000fe20000000800 */
[----:B------:R-:W-:Y:S01]  /*5f30*/  ULDC UR21, c[0x0][0x988] ;  /* 0x0002620000157ab9 */ /* 0x000fe20000000800 */
[----:B------:R-:W-:Y:S01]  /*5f40*/  VIADD R13, R11, 0x8 ;  /* 0x000000080b0d7836 */ /* 0x000fe20000000000 */
[----:B------:R-:W-:-:S04]  /*5f50*/  ULDC UR25, c[0x0][0x9e0] ;  /* 0x0002780000197ab9 */ /* 0x000fc80000000800 */
[----:B------:R-:W-:-:S07]  /*5f60*/  LOP3.LUT R15, RZ, R13, RZ, 0x33, !PT ;  /* 0x0000000dff0f7212 */ /* 0x000fce00078e33ff */
.L_x_4409:
[----:B------:R-:W-:-:S04]  /*5f70*/  UIADD3 UR22, UR37, 0x1, URZ ;  /* 0x0000000125167890 */ /* 0x000fc8000fffe03f */
[----:B------:R-:W-:-:S04]  /*5f80*/  UISETP.NE.AND UP0, UPT, UR22, 0x2, UPT ;  /* 0x000000021600788c */ /* 0x000fc8000bf05270 */
[----:B------:R-:W-:Y:S02]  /*5f90*/  USEL UR6, URZ, 0x1, UP0 ;  /* 0x000000013f067887 */ /* 0x000fe40008000000 */
[----:B------:R-:W-:-:S04]  /*5fa0*/  USEL UR22, UR22, URZ, UP0 ;  /* 0x0000003f16167287 */ /* 0x000fc80008000000 */
[----:B------:R-:W-:Y:S01]  /*5fb0*/  LOP3.LUT R2, R2, UR6, RZ, 0x3c, !PT ;  /* 0x0000000602027c12 */ /* 0x000fe2000f8e3cff */
[----:B01-3--:R-:W-:Y:S07]  /*5fc0*/  @!P4 BRA `(.L_x_4393) ;  /* 0x000000000004c947 */ /* 0x00bfee0003800000 */
[----:B------:R-:W-:Y:S01]  /*5fd0*/  BPT.TRAP 0x1 ;  /* 0x000000040000795c */ /* 0x000fe20000300000 */
.L_x_4393:
[----:B------:R-:W-:Y:S01]  /*5fe0*/  ULEA UR26, UR22, UR38, 0x3 ;  /* 0x00000026161a7291 */ /* 0x000fe2000f8e183f */
[----:B------:R-:W-:-:S08]  /*5ff0*/  SHF.L.U32 R12, R2, 0x1f, RZ ;  /* 0x0000001f020c7819 */ /* 0x000fd000000006ff */
[----:B------:R1:W2:Y:S01]  /*6000*/  SYNCS.PHASECHK.TRANS64.TRYWAIT P0, [UR26+0x28c30], R12 ;  /* 0x028c300cff0075a7 */ /* 0x0002a2000800015a */
[----:B------:R-:W-:Y:S05]  /*6010*/  @!P4 BRA `(.L_x_4394) ;  /* 0x000000000004c947 */ /* 0x000fea0003800000 */
[----:B------:R-:W-:Y:S01]  /*6020*/  BPT.TRAP 0x1 ;  /* 0x000000040000795c */ /* 0x000fe20000300000 */
.L_x_4394:
[----:B--2---:R-:W-:Y:S05]  /*6030*/  @P0 BRA `(.L_x_4395) ;  /* 0x0000000000080947 */ /* 0x004fea0003800000 */
[----:B------:R-:W2:Y:S02]  /*6040*/  SYNCS.PHASECHK.TRANS64.TRYWAIT P0, [UR26+0x28c30], R12 ;  /* 0x028c300cff0075a7 */ /* 0x000ea4000800015a */
[----:B--2---:R-:W-:Y:S05]  /*6050*/  @!P0 BRA `(.L_x_4396) ;  /* 0x000000e800548947 */ /* 0x004fea0003800000 */
.L_x_4395:
[----:B------:R-:W-:Y:S01]  /*6060*/  R2UR UR18, R3 ;  /* 0x00000000031272ca */ /* 0x000fe200000e0000 */
[----:B0-----:R-:W-:Y:S01]  /*6070*/  WARPGROUP.ARRIVE ;  /* 0x00000000000079c5 */ /* 0x001fe20000000000 */
[----:B------:R-:W-:Y:S01]  /*6080*/  UMOV UR19, 0x40000040 ;  /* 0x4000004000137882 */ /* 0x000fe20000000000 */
[----:B------:R-:W-:Y:S01]  /*6090*/  UMOV UR7, 0x40000040 ;  /* 0x4000004000077882 */ /* 0x000fe20000000000 */
[----:B------:R-:W-:Y:S01]  /*60a0*/  UMOV UR11, 0x40000040 ;  /* 0x40000040000b7882 */ /* 0x000fe20000000000 */
[----:B------:R-:W-:Y:S01]  /*60b0*/  UMOV UR15, 0x40000040 ;  /* 0x40000040000f7882 */ /* 0x000fe20000000000 */
[----:B------:R-:W-:Y:S01]  /*60c0*/  MOV R21, UR26 ;  /* 0x0000001a00157c02 */ /* 0x000fe20008000f00 */
[----:B--2---:R-:W-:-:S04]  /*60d0*/  IMAD.U32 R9, RZ, RZ, UR40 ;  /* 0x00000028ff097e24 */ /* 0x004fc8000f8e00ff */
[----:B------:R-:W-:Y:S02]  /*60e0*/  @!P5 VIADD R8, R21, 0x28c40 ;  /* 0x00028c401508d836 */ /* 0x000fe40000000000 */
[----:B------:R-:W-:-:S03]  /*60f0*/  ULEA UR18, UR22, UR18, 0x9 ;  /* 0x0000001216127291 */ /* 0x000fc6000f8e483f */
[----:B------:R-:W-:Y:S01]  /*6100*/  @!P5 PRMT R8, RZ, 0x654, R8 ;  /* 0x00000654ff08d816 */ /* 0x000fe20000000008 */
[----:B------:R-:W-:Y:S02]  /*6110*/  UIADD3 UR6, UR18, 0x2, URZ ;  /* 0x0000000212067890 */ /* 0x000fe4000fffe03f */
[----:B------:R-:W-:Y:S02]  /*6120*/  UIADD3 UR10, UR18, 0x4, URZ ;  /* 0x00000004120a7890 */ /* 0x000fe4000fffe03f */
[----:B------:R-:W-:Y:S02]  /*6130*/  UIADD3 UR14, UR18, 0x6, URZ ;  /* 0x00000006120e7890 */ /* 0x000fe4000fffe03f */
[----:B------:R-:W-:Y:S03]  /*6140*/  HGMMA.64x64x16.F32 R152, gdesc[UR16], RZ, !UPT, gsb0 ;  /* 0x00e00000109879f0 */ /* 0x000fe6000c0008ff */
[----:B------:R-:W-:-:S02]  /*6150*/  WARPGROUP.DEPBAR.LE gsb0, 0x0 ;  /* 0x00008000000079c5 */ /* 0x000fc40000010000 */
[----:B------:R-:W-:-:S06]  /*6160*/  WARPGROUP.ARRIVE ;  /* 0x00000000000079c5 */ /* 0x000fcc0000000000 */
[----:B------:R-:W-:Y:S01]  /*6170*/  HGMMA.64x64x16.F32 R152, gdesc[UR4], R152, gsb0 ;  /* 0x00e00000049879f0 */ /* 0x000fe20008000898 */
[----:B------:R-:W-:-:S04]  /*6180*/  USHF.L.U32 UR7, UR50, 0x6, URZ ;  /* 0x0000000632077899 */ /* 0x000fc8000800063f */
[----:B------:R-:W-:Y:S01]  /*6190*/  UIADD3 UR6, UR44, 0x1, -UR7 ;  /* 0x000000012c067890 */ /* 0x000fe2000fffe807 */
[----:B------:R-:W-:Y:S02]  /*61a0*/  WARPGROUP.DEPBAR.LE gsb0, 0x0 ;  /* 0x00008000000079c5 */ /* 0x000fe40000010000 */
[----:B------:R-:W-:-:S06]  /*61b0*/  WARPGROUP.ARRIVE ;  /* 0x00000000000079c5 */ /* 0x000fcc0000000000 */
[----:B------:R-:W-:Y:S01]  /*61c0*/  HGMMA.64x64x16.F32 R152, gdesc[UR8], R152, gsb0 ;  /* 0x00e00000089879f0 */ /* 0x000fe20008000898 */
[----:B------:R-:W-:Y:S02]  /*61d0*/  ULOP3.LUT UR10, URZ, UR20, URZ, 0x33, !UPT ;  /* 0x000000143f0a7292 */ /* 0x000fe4000f8e333f */
[----:B------:R-:W-:Y:S02]  /*61e0*/  WARPGROUP.DEPBAR.LE gsb0, 0x0 ;  /* 0x00008000000079c5 */ /* 0x000fe40000010000 */
[----:B------:R-:W-:-:S06]  /*61f0*/  WARPGROUP.ARRIVE ;  /* 0x00000000000079c5 */ /* 0x000fcc0000000000 */
[----:B------:R-:W-:Y:S03]  /*6200*/  HGMMA.64x64x16.F32 R152, gdesc[UR12], R152, gsb0 ;  /* 0x00e000000c9879f0 */ /* 0x000fe60008000898 */
[----:B------:R-:W-:Y:S02]  /*6210*/  WARPGROUP.DEPBAR.LE gsb0, 0x0 ;  /* 0x00008000000079c5 */ /* 0x000fe40000010000 */
[----:B------:R0:W-:Y:S02]  /*6220*/  @!P5 SYNCS.ARRIVE.TRANS64.RED.A1T0 RZ, [R8+URZ], RZ ;  /* 0x000000ff08ffd9a7 */ /* 0x0001e4000810043f */
[----:B0-----:R-:W-:-:S05]  /*6230*/  IADD3 R8, -R16, UR6, -R9 ;  /* 0x0000000610087c10 */ /* 0x001fca000fffe909 */
[C---:B------:R-:W-:Y:S02]  /*6240*/  VIADD R195, R8.reuse, UR25 ;  /* 0x0000001908c37c36 */ /* 0x040fe40008000000 */
[----:B------:R-:W-:Y:S02]  /*6250*/  VIADD R197, R8, UR10 ;  /* 0x0000000a08c57c36 */ /* 0x000fe40008000000 */
[C---:B------:R-:W-:Y:S02]  /*6260*/  IMAD.IADD R8, R0.reuse, 0x1, R195 ;  /* 0x0000000100087824 */ /* 0x040fe400078e02c3 */
[----:B------:R-:W-:Y:S01]  /*6270*/  IMAD.IADD R9, R0, 0x1, R197 ;  /* 0x0000000100097824 */ /* 0x000fe200078e02c5 */
[----:B------:R-:W-:Y:S06]  /*6280*/  @!P6 BRA `(.L_x_4397) ;  /* 0x00000000005ce947 */ /* 0x000fec0003800000 */
[----:B------:R-:W-:Y:S01]  /*6290*/  ISETP.GT.AND P0, PT, R11, -0x1, PT ;  /* 0xffffffff0b00780c */ /* 0x000fe20003f04270 */
[----:B------:R-:W-:-:S12]  /*62a0*/  BSSY B0, `(.L_x_4398) ;  /* 0x0000011000007945 */ /* 0x000fd80003800000 */
[----:B------:R-:W-:Y:S05]  /*62b0*/  @P0 BRA `(.L_x_4399) ;  /* 0x0000000000240947 */ /* 0x000fea0003800000 */
[----:B------:R-:W-:Y:S02]  /*62c0*/  IMAD.U32 R199, RZ, RZ, UR24 ;  /* 0x00000018ffc77e24 */ /* 0x000fe4000f8e00ff */
[----:B------:R-:W-:-:S03]  /*62d0*/  VIADD R193, R0, UR23 ;  /* 0x0000001700c17c36 */ /* 0x000fc60008000000 */
[----:B------:R-:W-:Y:S02]  /*62e0*/  ISETP.NE.AND P0, PT, R199, 0x1, PT ;  /* 0x00000001c700780c */ /* 0x000fe40003f05270 */
[----:B------:R-:W-:-:S11]  /*62f0*/  LOP3.LUT R193, RZ, R193, RZ, 0x33, !PT ;  /* 0x000000c1ffc17212 */ /* 0x000fd600078e33ff */
[----:B------:R-:W0:Y:S02]  /*6300*/  @P0 LDC.64 R200, c[0x0][0x9e8] ;  /* 0x00027a00ffc80b82 */ /* 0x000e240000000a00 */
[----:B0-----:R-:W-:-:S05]  /*6310*/  @P0 IMAD.HI.U32 R14, R193, R200, RZ ;  /* 0x000000c8c10e0227 */ /* 0x001fca00078e00ff */
[----:B------:R-:W-:-:S04]  /*6320*/  @P0 SHF.R.U32.HI R193, RZ, R201, R14 ;  /* 0x000000c9ffc10219 */ /* 0x000fc8000001160e */
[----:B------:R-:W-:Y:S01]  /*6330*/  LOP3.LUT R14, RZ, R193, RZ, 0x33, !PT ;  /* 0x000000c1ff0e7212 */ /* 0x000fe200078e33ff */
[----:B------:R-:W-:Y:S06]  /*6340*/  BRA `(.L_x_4400) ;  /* 0x0000000000187947 */ /* 0x000fec0003800000 */
.L_x_4399:
[----:B------:R-:W-:Y:S02]  /*6350*/  IMAD.U32 R199, RZ, RZ, UR24 ;  /* 0x00000018ffc77e24 */ /* 0x000fe4000f8e00ff */
[----:B------:R-:W-:-:S03]  /*6360*/  IMAD.MOV.U32 R14, RZ, RZ, R11 ;  /* 0x000000ffff0e7224 */ /* 0x000fc600078e000b */
[----:B------:R-:W-:-:S13]  /*6370*/  ISETP.NE.AND P0, PT, R199, 0x1, PT ;  /* 0x00000001c700780c */ /* 0x000fda0003f05270 */
[----:B------:R-:W0:Y:S02]  /*6380*/  @P0 LDC.64 R200, c[0x0][0x9e8] ;  /* 0x00027a00ffc80b82 */ /* 0x000e240000000a00 */
[----:B0-----:R-:W-:-:S05]  /*6390*/  @P0 IMAD.HI.U32 R20, R11, R200, RZ ;  /* 0x000000c80b140227 */ /* 0x001fca00078e00ff */
[----:B------:R-:W-:-:S07]  /*63a0*/  @P0 SHF.R.U32.HI R14, RZ, R201, R20 ;  /* 0x000000c9ff0e0219 */ /* 0x000fce0000011614 */
.L_x_4400:
[----:B------:R-:W-:Y:S05]  /*63b0*/  BSYNC B0 ;  /* 0x0000000000007941 */ /* 0x000fea0003800000 */
.L_x_4398:
[----:B------:R-:W-:-:S04]  /*63c0*/  IMAD R193, R14, R199, -UR7 ;  /* 0x800000070ec17e24 */ /* 0x000fc8000f8e02c7 */
[----:B------:R-:W-:-:S05]  /*63d0*/  IMAD.IADD R193, R193, 0x1, -R16 ;  /* 0x00000001c1c17824 */ /* 0x000fca00078e0a10 */
[----:B------:R-:W-:Y:S02]  /*63e0*/  VIADDMNMX R8, R193, R199, R8, PT ;  /* 0x000000c7c1087246 */ /* 0x000fe40003800108 */
[----:B------:R-:W-:-:S07]  /*63f0*/  VIMNMX R9, R9, R193, !PT ;  /* 0x000000c109097248 */ /* 0x000fce0007fe0100 */
.L_x_4397:
[----:B------:R-:W-:Y:S01]  /*6400*/  UISETP.GT.AND UP0, UPT, UR50, -0x1, UPT ;  /* 0xffffffff3200788c */ /* 0x000fe2000bf04270 */
[--C-:B------:R-:W-:Y:S02]  /*6410*/  IADD3 R14, R195, 0x8, R0.reuse ;  /* 0x00000008c30e7810 */ /* 0x100fe40007ffe000 */
[----:B------:R-:W-:-:S03]  /*6420*/  IADD3 R20, R197, 0x8, R0 ;  /* 0x00000008c5147810 */ /* 0x000fc60007ffe000 */
[----:B------:R-:W-:-:S04]  /*6430*/  PLOP3.LUT P0, PT, PT, PT, UP0, 0x80, 0x0 ;  /* 0x000000000000781c */ /* 0x000fc80003f0f008 */
        /* <DEDUP_REMOVED lines=47> */
[----:B------:R-:W-:Y:S01]  /*6730*/  FSEL R181, R181, -INF , !P2 ;  /* 0xff800000b5b57808 */ /* 0x000fe20005000000 */
[----:B------:R-:W-:Y:S06]  /*6740*/  @!P6 BRA `(.L_x_4401) ;  /* 0x000000000058e947 */ /* 0x000fec0003800000 */
[----:B------:R-:W-:Y:S01]  /*6750*/  ISETP.GT.AND P1, PT, R13, -0x1, PT ;  /* 0xffffffff0d00780c */ /* 0x000fe20003f24270 */
[----:B------:R-:W-:-:S12]  /*6760*/  BSSY B0, `(.L_x_4402) ;  /* 0x0000010000007945 */ /* 0x000fd80003800000 */
[----:B------:R-:W-:Y:S05]  /*6770*/  @P1 BRA `(.L_x_4403) ;  /* 0x0000000000201947 */ /* 0x000fea0003800000 */
[----:B------:R-:W-:-:S05]  /*6780*/  IMAD.U32 R195, RZ, RZ, UR24 ;  /* 0x00000018ffc37e24 */ /* 0x000fca000f8e00ff */
[----:B------:R-:W-:-:S13]  /*6790*/  ISETP.NE.AND P1, PT, R195, 0x1, PT ;  /* 0x00000001c300780c */ /* 0x000fda0003f25270 */
[----:B------:R-:W0:Y:S02]  /*67a0*/  @P1 LDC.64 R8, c[0x0][0x9e8] ;  /* 0x00027a00ff081b82 */ /* 0x000e240000000a00 */
[----:B0-----:R-:W-:-:S04]  /*67b0*/  @P1 IMAD.HI.U32 R152, R15, R8, RZ ;  /* 0x000000080f981227 */ /* 0x001fc800078e00ff */
[----:B------:R-:W-:Y:S01]  /*67c0*/  IMAD.MOV.U32 R8, RZ, RZ, R15 ;  /* 0x000000ffff087224 */ /* 0x000fe200078e000f */
[----:B------:R-:W-:-:S04]  /*67d0*/  @P1 SHF.R.U32.HI R8, RZ, R9, R152 ;  /* 0x00000009ff081219 */ /* 0x000fc80000011698 */
[----:B------:R-:W-:Y:S01]  /*67e0*/  LOP3.LUT R8, RZ, R8, RZ, 0x33, !PT ;  /* 0x00000008ff087212 */ /* 0x000fe200078e33ff */
[----:B------:R-:W-:Y:S06]  /*67f0*/  BRA `(.L_x_4404) ;  /* 0x0000000000187947 */ /* 0x000fec0003800000 */
.L_x_4403:
[----:B------:R-:W-:-:S05]  /*6800*/  IMAD.U32 R195, RZ, RZ, UR24 ;  /* 0x00000018ffc37e24 */ /* 0x000fca000f8e00ff */
[----:B------:R-:W-:-:S13]  /*6810*/  ISETP.NE.AND P1, PT, R195, 0x1, PT ;  /* 0x00000001c300780c */ /* 0x000fda0003f25270 */
[----:B------:R-:W0:Y:S02]  /*6820*/  @P1 LDC.64 R8, c[0x0][0x9e8] ;  /* 0x00027a00ff081b82 */ /* 0x000e240000000a00 */
[----:B0-----:R-:W-:-:S04]  /*6830*/  @P1 IMAD.HI.U32 R152, R13, R8, RZ ;  /* 0x000000080d981227 */ /* 0x001fc800078e00ff */
[----:B------:R-:W-:Y:S01]  /*6840*/  IMAD.MOV.U32 R8, RZ, RZ, R13 ;  /* 0x000000ffff087224 */ /* 0x000fe200078e000d */
[----:B------:R-:W-:-:S07]  /*6850*/  @P1 SHF.R.U32.HI R8, RZ, R9, R152 ;  /* 0x00000009ff081219 */ /* 0x000fce0000011698 */
.L_x_4404:
[----:B------:R-:W-:Y:S05]  /*6860*/  BSYNC B0 ;  /* 0x0000000000007941 */ /* 0x000fea0003800000 */
.L_x_4402:
[----:B------:R-:W-:-:S05]  /*6870*/  IMAD R9, R8, R195, -UR7 ;  /* 0x8000000708097e24 */ /* 0x000fca000f8e02c3 */
[----:B------:R-:W-:-:S04]  /*6880*/  IADD3 R9, -R16, R9, RZ ;  /* 0x0000000910097210 */ /* 0x000fc80007ffe1ff */
[----:B------:R-:W-:Y:S02]  /*6890*/  VIADDMNMX R14, R9, R195, R14, PT ;  /* 0x000000c3090e7246 */ /* 0x000fe4000380010e */
[----:B------:R-:W-:-:S07]  /*68a0*/  VIMNMX R20, R20, R9, !PT ;  /* 0x0000000914147248 */ /* 0x000fce0007fe0100 */
.L_x_4401:
        /* <DEDUP_REMOVED lines=33> */
[----:B------:R-:W-:Y:S01]  /*6ac0*/  ISETP.GT.AND P1, PT, R20, 0x18, P0 ;  /* 0x000000181400780c */ /* 0x000fe20000724270 */
[----:B------:R-:W0:Y:S01]  /*6ad0*/  SHFL.BFLY PT, R8, R9, 0x2, 0x1f ;  /* 0x0c401f0009087f89 */ /* 0x000e2200000e0000 */
[----:B------:R-:W-:Y:S02]  /*6ae0*/  ISETP.LT.OR P3, PT, R14, 0x12, P3 ;  /* 0x000000120e00780c */ /* 0x000fe40001f61670 */
[----:B------:R-:W-:Y:S02]  /*6af0*/  ISETP.GT.AND P2, PT, R20, 0x19, P0 ;  /* 0x000000191400780c */ /* 0x000fe40000744270 */
[----:B------:R-:W-:-:S02]  /*6b00*/  ISETP.LT.OR P1, PT, R14, 0x19, P1 ;  /* 0x000000190e00780c */ /* 0x000fc40000f21670 */
[----:B------:R-:W-:Y:S02]  /*6b10*/  FSEL R163, R163, -INF , !P3 ;  /* 0xff800000a3a37808 */ /* 0x000fe40005800000 */
[----:B------:R-:W-:Y:S02]  /*6b20*/  ISETP.GT.AND P3, PT, R20, 0x20, P0 ;  /* 0x000000201400780c */ /* 0x000fe40000764270 */
[----:B------:R-:W-:Y:S02]  /*6b30*/  ISETP.LT.OR P2, PT, R14, 0x1a, P2 ;  /* 0x0000001a0e00780c */ /* 0x000fe40001741670 */
[----:B------:R-:W-:Y:S02]  /*6b40*/  FSEL R166, R166, -INF , !P1 ;  /* 0xff800000a6a67808 */ /* 0x000fe40004800000 */
[----:B------:R-:W-:Y:S02]  /*6b50*/  ISETP.LT.OR P3, PT, R14, 0x21, P3 ;  /* 0x000000210e00780c */ /* 0x000fe40001f61670 */
[----:B------:R-:W-:-:S02]  /*6b60*/  ISETP.GT.AND P1, PT, R20, 0x21, P0 ;  /* 0x000000211400780c */ /* 0x000fc40000724270 */
[----:B------:R-:W-:Y:S02]  /*6b70*/  FSEL R167, R167, -INF , !P2 ;  /* 0xff800000a7a77808 */ /* 0x000fe40005000000 */
[----:B------:R-:W-:Y:S02]  /*6b80*/  FSEL R170, R170, -INF , !P3 ;  /* 0xff800000aaaa7808 */ /* 0x000fe40005800000 */
[----:B------:R-:W-:Y:S02]  /*6b90*/  ISETP.GT.AND P2, PT, R20, 0x28, P0 ;  /* 0x000000281400780c */ /* 0x000fe40000744270 */
[----:B0-----:R-:W-:Y:S02]  /*6ba0*/  FMNMX.FTZ R152, R9, R8, !PT ;  /* 0x0000000809987209 */ /* 0x001fe40007810000 */
[C---:B------:R-:W-:Y:S02]  /*6bb0*/  ISETP.LT.OR P1, PT, R14.reuse, 0x22, P1 ;  /* 0x000000220e00780c */ /* 0x040fe40000f21670 */
[----:B------:R-:W-:Y:S01]  /*6bc0*/  ISETP.LT.OR P2, PT, R14, 0x29, P2 ;  /* 0x000000290e00780c */ /* 0x000fe20001741670 */
[----:B------:R-:W0:Y:S01]  /*6bd0*/  SHFL.BFLY PT, R195, R152, 0x1, 0x1f ;  /* 0x0c201f0098c37f89 */ /* 0x000e2200000e0000 */
[----:B------:R-:W-:-:S02]  /*6be0*/  FSEL R171, R171, -INF , !P1 ;  /* 0xff800000abab7808 */ /* 0x000fc40004800000 */
[----:B------:R-:W-:Y:S02]  /*6bf0*/  ISETP.GT.AND P1, PT, R20, 0x29, P0 ;  /* 0x000000291400780c */ /* 0x000fe40000724270 */
[----:B------:R-:W-:Y:S02]  /*6c00*/  FSEL R174, R174, -INF , !P2 ;  /* 0xff800000aeae7808 */ /* 0x000fe40005000000 */
[----:B------:R-:W-:Y:S02]  /*6c10*/  ISETP.GT.AND P2, PT, R20, 0x30, P0 ;  /* 0x000000301400780c */ /* 0x000fe40000744270 */
[C---:B------:R-:W-:Y:S02]  /*6c20*/  ISETP.LT.OR P1, PT, R14.reuse, 0x2a, P1 ;  /* 0x0000002a0e00780c */ /* 0x040fe40000f21670 */
[----:B------:R-:W-:Y:S02]  /*6c30*/  ISETP.LT.OR P2, PT, R14, 0x31, P2 ;  /* 0x000000310e00780c */ /* 0x000fe40001741670 */
[----:B------:R-:W-:-:S02]  /*6c40*/  FSEL R175, R175, -INF , !P1 ;  /* 0xff800000afaf7808 */ /* 0x000fc40004800000 */
[----:B------:R-:W-:Y:S02]  /*6c50*/  ISETP.GT.AND P1, PT, R20, 0x31, P0 ;  /* 0x000000311400780c */ /* 0x000fe40000724270 */
[----:B------:R-:W-:Y:S02]  /*6c60*/  FSEL R178, R178, -INF , !P2 ;  /* 0xff800000b2b27808 */ /* 0x000fe40005000000 */
[----:B------:R-:W-:Y:S02]  /*6c70*/  ISETP.GT.AND P2, PT, R20, 0x38, P0 ;  /* 0x000000381400780c */ /* 0x000fe40000744270 */
[----:B------:R-:W-:Y:S02]  /*6c80*/  ISETP.LT.OR P1, PT, R14, 0x32, P1 ;  /* 0x000000320e00780c */ /* 0x000fe40000f21670 */
[----:B------:R-:W-:Y:S02]  /*6c90*/  ISETP.GT.AND P0, PT, R20, 0x39, P0 ;  /* 0x000000391400780c */ /* 0x000fe40000704270 */
[----:B0-----:R-:W-:-:S02]  /*6ca0*/  FMNMX.FTZ R8, R152, R195, !PT ;  /* 0x000000c398087209 */ /* 0x001fc40007810000 */
[----:B------:R-:W-:Y:S02]  /*6cb0*/  FMNMX.FTZ R152, R154, R7, !PT ;  /* 0x000000079a987209 */ /* 0x000fe40007810000 */
[C---:B------:R-:W-:Y:S01]  /*6cc0*/  FSETP.NEU.FTZ.AND P3, PT, R8.reuse, -INF , PT ;  /* 0xff8000000800780b */ /* 0x040fe20003f7d000 */
[----:B------:R-:W-:Y:S01]  /*6cd0*/  FMUL.FTZ R194, R8, UR10 ;  /* 0x0000000a08c27c20 */ /* 0x000fe20008410000 */
[----:B------:R-:W-:Y:S02]  /*6ce0*/  FMNMX.FTZ R9, R155, R152, !PT ;  /* 0x000000989b097209 */ /* 0x000fe40007810000 */
[----:B------:R-:W-:Y:S02]  /*6cf0*/  ISETP.LT.OR P2, PT, R14, 0x39, P2 ;  /* 0x000000390e00780c */ /* 0x000fe40001741670 */
[----:B------:R-:W-:Y:S02]  /*6d00*/  FMNMX.FTZ R152, R158, R9, !PT ;  /* 0x000000099e987209 */ /* 0x000fe40007810000 */
[----:B------:R-:W-:-:S02]  /*6d10*/  FSEL R194, R194, RZ, P3 ;  /* 0x000000ffc2c27208 */ /* 0x000fc40001800000 */
[----:B------:R-:W-:Y:S02]  /*6d20*/  FMNMX.FTZ R9, R159, R152, !PT ;  /* 0x000000989f097209 */ /* 0x000fe40007810000 */
[----:B------:R-:W-:Y:S01]  /*6d30*/  FSEL R179, R179, -INF , !P1 ;  /* 0xff800000b3b37808 */ /* 0x000fe20004800000 */
[--C-:B------:R-:W-:Y:S01]  /*6d40*/  FFMA.FTZ R20, R156, UR10, -R194.reuse ;  /* 0x0000000a9c147c23 */ /* 0x100fe200080108c2 */
[----:B------:R-:W-:Y:S01]  /*6d50*/  FMNMX.FTZ R152, R162, R9, !PT ;  /* 0x00000009a2987209 */ /* 0x000fe20007810000 */
[--C-:B------:R-:W-:Y:S01]  /*6d60*/  FFMA.FTZ R193, R193, UR10, -R194.reuse ;  /* 0x0000000ac1c17c23 */ /* 0x100fe200080108c2 */
[----:B------:R-:W-:Y:S01]  /*6d70*/  ISETP.LT.OR P0, PT, R14, 0x3a, P0 ;  /* 0x0000003a0e00780c */ /* 0x000fe20000701670 */
[--C-:B------:R-:W-:Y:S01]  /*6d80*/  FFMA.FTZ R173, R173, UR10, -R194.reuse ;  /* 0x0000000aadad7c23 */ /* 0x100fe200080108c2 */
[----:B------:R-:W-:Y:S01]  /*6d90*/  FMNMX.FTZ R9, R163, R152, !PT ;  /* 0x00000098a3097209 */ /* 0x000fe20007810000 */
[----:B------:R-:W-:Y:S01]  /*6da0*/  MUFU.EX2 R20, R20 ;  /* 0x0000001400147308 */ /* 0x000fe20000000800 */
[----:B------:R-:W-:Y:S01]  /*6db0*/  FSEL R182, R182, -INF , !P2 ;  /* 0xff800000b6b67808 */ /* 0x000fe20005000000 */
[--C-:B------:R-:W-:Y:S01]  /*6dc0*/  FFMA.FTZ R180, R180, UR10, -R194.reuse ;  /* 0x0000000ab4b47c23 */ /* 0x100fe200080108c2 */
[----:B------:R-:W-:Y:S01]  /*6dd0*/  FMNMX.FTZ R152, R166, R9, !PT ;  /* 0x00000009a6987209 */ /* 0x000fe20007810000 */
[----:B------:R-:W-:Y:S01]  /*6de0*/  FFMA.FTZ R181, R181, UR10, -R194 ;  /* 0x0000000ab5b57c23 */ /* 0x000fe200080108c2 */
[----:B------:R-:W-:-:S02]  /*6df0*/  FSEL R183, R183, -INF , !P0 ;  /* 0xff800000b7b77808 */ /* 0x000fc40004000000 */
[----:B------:R-:W-:Y:S01]  /*6e00*/  FMNMX.FTZ R9, R167, R152, !PT ;  /* 0x00000098a7097209 */ /* 0x000fe20007810000 */
[----:B------:R-:W-:Y:S03]  /*6e10*/  MUFU.EX2 R173, R173 ;  /* 0x000000ad00ad7308 */ /* 0x000fe60000000800 */
[----:B------:R-:W-:Y:S01]  /*6e20*/  FMNMX.FTZ R196, R170, R9, !PT ;  /* 0x00000009aac47209 */ /* 0x000fe20007810000 */
[----:B------:R-:W-:-:S03]  /*6e30*/  FFMA.FTZ R9, R153, UR10, -R194 ;  /* 0x0000000a99097c23 */ /* 0x000fc600080108c2 */
[----:B------:R-:W-:Y:S01]  /*6e40*/  FMNMX.FTZ R153, R171, R196, !PT ;  /* 0x000000c4ab997209 */ /* 0x000fe20007810000 */
[----:B------:R0:W-:Y:S03]  /*6e50*/  MUFU.EX2 R152, R193 ;  /* 0x000000c100987308 */ /* 0x0001e60000000800 */
[----:B------:R-:W-:-:S04]  /*6e60*/  FMNMX.FTZ R196, R174, R153, !PT ;  /* 0x00000099aec47209 */ /* 0x000fc80007810000 */
[----:B------:R-:W-:Y:S01]  /*6e70*/  FMNMX.FTZ R153, R175, R196, !PT ;  /* 0x000000c4af997209 */ /* 0x000fe20007810000 */
[----:B------:R-:W-:Y:S03]  /*6e80*/  MUFU.EX2 R9, R9 ;  /* 0x0000000900097308 */ /* 0x000fe60000000800 */
[----:B------:R-:W-:Y:S01]  /*6e90*/  FMNMX.FTZ R156, R178, R153, !PT ;  /* 0x00000099b29c7209 */ /* 0x000fe20007810000 */
[----:B------:R-:W-:-:S03]  /*6ea0*/  FFMA.FTZ R153, R157, UR10, -R194 ;  /* 0x0000000a9d997c23 */ /* 0x000fc600080108c2 */
        /* <DEDUP_REMOVED lines=8> */
[----:B0-----:R-:W-:Y:S01]  /*6f30*/  FMNMX.FTZ R193, R183, R14, !PT ;  /* 0x0000000eb7c17209 */ /* 0x001fe20007810000 */
[--C-:B------:R-:W-:Y:S01]  /*6f40*/  FFMA.FTZ R14, R164, UR10, -R194.reuse ;  /* 0x0000000aa40e7c23 */ /* 0x100fe200080108c2 */
[----:B------:R-:W-:Y:S01]  /*6f50*/  FSEL R169, R8, RZ, P3 ;  /* 0x000000ff08a97208 */ /* 0x000fe20001800000 */
[----:B------:R-:W-:Y:S01]  /*6f60*/  MUFU.EX2 R156, R156 ;  /* 0x0000009c009c7308 */ /* 0x000fe20000000800 */
[----:B------:R-:W-:Y:S01]  /*6f70*/  FFMA.FTZ R164, R172, UR10, -R194 ;  /* 0x0000000aaca47c23 */ /* 0x000fe200080108c2 */
[----:B------:R-:W0:Y:S02]  /*6f80*/  SHFL.BFLY PT, R196, R193, 0x2, 0x1f ;  /* 0x0c401f00c1c47f89 */ /* 0x000e2400000e0000 */
[----:B------:R-:W-:Y:S01]  /*6f90*/  FADD.FTZ R169, -R169, R4 ;  /* 0x00000004a9a97221 */ /* 0x000fe20000010100 */
[----:B------:R-:W-:Y:S01]  /*6fa0*/  FFMA.FTZ R4, R176, UR10, -R194 ;  /* 0x0000000ab0047c23 */ /* 0x000fe200080108c2 */
[----:B------:R-:W-:-:S02]  /*6fb0*/  IMAD.U32 R176, RZ, RZ, UR37 ;  /* 0x00000025ffb07e24 */ /* 0x000fc4000f8e00ff */
[----:B------:R-:W-:Y:S01]  /*6fc0*/  FMUL.FTZ R169, R169, UR10 ;  /* 0x0000000aa9a97c20 */ /* 0x000fe20008410000 */
[----:B------:R-:W-:Y:S08]  /*6fd0*/  MUFU.EX2 R157, R157 ;  /* 0x0000009d009d7308 */ /* 0x000ff00000000800 */
[----:B------:R-:W2:Y:S08]  /*6fe0*/  MUFU.EX2 R169, R169 ;  /* 0x000000a900a97308 */ /* 0x000eb00000000800 */
[----:B------:R-:W3:Y:S01]  /*6ff0*/  MUFU.EX2 R14, R14 ;  /* 0x0000000e000e7308 */ /* 0x000ee20000000800 */
[----:B0-----:R-:W-:Y:S01]  /*7000*/  FMNMX.FTZ R196, R193, R196, !PT ;  /* 0x000000c4c1c47209 */ /* 0x001fe20007810000 */
[----:B------:R-:W-:Y:S01]  /*7010*/  FFMA.FTZ R193, R177, UR10, -R194 ;  /* 0x0000000ab1c17c23 */ /* 0x000fe200080108c2 */
[----:B------:R-:W-:-:S03]  /*7020*/  IMAD.MOV R177, RZ, RZ, -R18 ;  /* 0x000000ffffb17224 */ /* 0x000fc600078e0a12 */
[----:B------:R-:W0:Y:S02]  /*7030*/  SHFL.BFLY PT, R195, R196, 0x1, 0x1f ;  /* 0x0c201f00c4c37f89 */ /* 0x000e2400000e0000 */
[----:B------:R-:W-:Y:S01]  /*7040*/  ISETP.NE.AND P0, PT, R16, R177, PT ;  /* 0x000000b11000720c */ /* 0x000fe20003f05270 */
[----:B--2---:R-:W-:Y:S01]  /*7050*/  FFMA.FTZ R172, R169, R5, R152 ;  /* 0x00000005a9ac7223 */ /* 0x004fe20000010098 */
[----:B------:R-:W2:Y:S01]  /*7060*/  MUFU.EX2 R161, R161 ;  /* 0x000000a100a17308 */ /* 0x000ea20000000800 */
[C---:B------:R-:W-:Y:S01]  /*7070*/  F2FP.F16.F32.PACK_AB R152, R9.reuse, R152 ;  /* 0x000000980998723e */ /* 0x040fe200000000ff */
[-C--:B------:R-:W-:Y:S01]  /*7080*/  FMUL.FTZ R24, R24, R169.reuse ;  /* 0x000000a918187220 */ /* 0x080fe20000410000 */
[----:B------:R-:W-:Y:S01]  /*7090*/  FADD.FTZ R177, R9, R172 ;  /* 0x000000ac09b17221 */ /* 0x000fe20000010000 */
[-C--:B------:R-:W-:Y:S01]  /*70a0*/  FMUL.FTZ R25, R25, R169.reuse ;  /* 0x000000a919197220 */ /* 0x080fe20000410000 */
[-C--:B------:R-:W-:Y:S01]  /*70b0*/  FMUL.FTZ R28, R28, R169.reuse ;  /* 0x000000a91c1c7220 */ /* 0x080fe20000410000 */
[-C--:B------:R-:W-:Y:S01]  /*70c0*/  FMUL.FTZ R29, R29, R169.reuse ;  /* 0x000000a91d1d7220 */ /* 0x080fe20000410000 */
[----:B------:R-:W-:Y:S01]  /*70d0*/  FADD.FTZ R172, R20, R177 ;  /* 0x000000b114ac7221 */ /* 0x000fe20000010000 */
        /* <DEDUP_REMOVED lines=12> */
[----:B0-----:R-:W-:Y:S01]  /*71a0*/  FMNMX.FTZ R168, R196, R195, !PT ;  /* 0x000000c3c4a87209 */ /* 0x001fe20007810000 */
[-C--:B------:R-:W-:Y:S01]  /*71b0*/  FMUL.FTZ R52, R52, R169.reuse ;  /* 0x000000a934347220 */ /* 0x080fe20000410000 */
[-C--:B------:R-:W-:Y:S01]  /*71c0*/  FMUL.FTZ R53, R53, R169.reuse ;  /* 0x000000a935357220 */ /* 0x080fe20000410000 */
[-C--:B------:R-:W-:Y:S01]  /*71d0*/  FMUL.FTZ R56, R56, R169.reuse ;  /* 0x000000a938387220 */ /* 0x080fe20000410000 */
[C---:B------:R-:W-:Y:S01]  /*71e0*/  FSETP.NEU.FTZ.AND P1, PT, R168.reuse, -INF , PT ;  /* 0xff800000a800780b */ /* 0x040fe20003f3d000 */
[----:B------:R-:W-:Y:S01]  /*71f0*/  FMUL.FTZ R5, R168, UR10 ;  /* 0x0000000aa8057c20 */ /* 0x000fe20008410000 */
[----:B------:R-:W0:Y:S01]  /*7200*/  MUFU.EX2 R164, R164 ;  /* 0x000000a400a47308 */ /* 0x000e220000000800 */
[-C--:B------:R-:W-:Y:S01]  /*7210*/  FMUL.FTZ R57, R57, R169.reuse ;  /* 0x000000a939397220 */ /* 0x080fe20000410000 */
[-C--:B------:R-:W-:Y:S01]  /*7220*/  FMUL.FTZ R60, R60, R169.reuse ;  /* 0x000000a93c3c7220 */ /* 0x080fe20000410000 */
[-C--:B------:R-:W-:Y:S01]  /*7230*/  FMUL.FTZ R61, R61, R169.reuse ;  /* 0x000000a93d3d7220 */ /* 0x080fe20000410000 */
[----:B------:R-:W-:Y:S01]  /*7240*/  FSEL R194, R5, RZ, P1 ;  /* 0x000000ff05c27208 */ /* 0x000fe20000800000 */
[----:B------:R-:W-:Y:S01]  /*7250*/  FADD.FTZ R5, R153, R172 ;  /* 0x000000ac99057221 */ /* 0x000fe20000010000 */
[-C--:B------:R-:W-:Y:S01]  /*7260*/  FMUL.FTZ R64, R64, R169.reuse ;  /* 0x000000a940407220 */ /* 0x080fe20000410000 */
[----:B------:R-:W-:Y:S01]  /*7270*/  FMUL.FTZ R65, R65, R169 ;  /* 0x000000a941417220 */ /* 0x000fe20000410000 */
[----:B------:R-:W-:Y:S01]  /*7280*/  MUFU.EX2 R4, R4 ;  /* 0x0000000400047308 */ /* 0x000fe20000000800 */
[----:B------:R-:W-:Y:S01]  /*7290*/  FFMA.FTZ R177, R154, UR10, -R194 ;  /* 0x0000000a9ab17c23 */ /* 0x000fe200080108c2 */
[----:B------:R-:W-:Y:S01]  /*72a0*/  FSEL R154, R168, RZ, P1 ;  /* 0x000000ffa89a7208 */ /* 0x000fe20000800000 */
[----:B------:R-:W-:Y:S01]  /*72b0*/  FADD.FTZ R172, R156, R5 ;  /* 0x000000059cac7221 */ /* 0x000fe20000010000 */
[----:B------:R-:W-:-:S02]  /*72c0*/  @!P0 IMAD R5, R176, 0x40, R17 ;  /* 0x00000040b0058824 */ /* 0x000fc400078e0211 */
[--C-:B------:R-:W-:Y:S01]  /*72d0*/  FFMA.FTZ R176, R155, UR10, -R194.reuse ;  /* 0x0000000a9bb07c23 */ /* 0x100fe200080108c2 */
[----:B------:R-:W-:Y:S01]  /*72e0*/  FFMA.FTZ R155, R158, UR10, -R194 ;  /* 0x0000000a9e9b7c23 */ /* 0x000fe200080108c2 */
[----:B------:R-:W-:Y:S01]  /*72f0*/  FADD.FTZ R154, -R154, R7 ;  /* 0x000000079a9a7221 */ /* 0x000fe20000010100 */
[----:B------:R-:W-:Y:S01]  /*7300*/  FADD.FTZ R7, R157, R172 ;  /* 0x000000ac9d077221 */ /* 0x000fe20000010000 */
[----:B------:R-:W4:Y:S01]  /*7310*/  MUFU.EX2 R193, R193 ;  /* 0x000000c100c17308 */ /* 0x000f220000000800 */
[--C-:B------:R-:W-:Y:S01]  /*7320*/  FFMA.FTZ R159, R159, UR10, -R194.reuse ;  /* 0x0000000a9f9f7c23 */ /* 0x100fe200080108c2 */
[----:B------:R-:W-:Y:S01]  /*7330*/  FMUL.FTZ R154, R154, UR10 ;  /* 0x0000000a9a9a7c20 */ /* 0x000fe20008410000 */
[----:B---3--:R-:W-:Y:S01]  /*7340*/  FADD.FTZ R158, R14, R7 ;  /* 0x000000070e9e7221 */ /* 0x008fe20000010000 */
[--C-:B------:R-:W-:Y:S01]  /*7350*/  FFMA.FTZ R7, R162, UR10, -R194.reuse ;  /* 0x0000000aa2077c23 */ /* 0x100fe200080108c2 */
[--C-:B------:R-:W-:Y:S01]  /*7360*/  FFMA.FTZ R196, R170, UR10, -R194.reuse ;  /* 0x0000000aaac47c23 */ /* 0x100fe200080108c2 */
[----:B------:R-:W-:Y:S01]  /*7370*/  FFMA.FTZ R163, R163, UR10, -R194 ;  /* 0x0000000aa3a37c23 */ /* 0x000fe200080108c2 */
[----:B--2---:R-:W-:Y:S01]  /*7380*/  FADD.FTZ R197, R161, R158 ;  /* 0x0000009ea1c57221 */ /* 0x004fe20000010000 */
[----:B------:R-:W2:Y:S01]  /*7390*/  MUFU.EX2 R180, R180 ;  /* 0x000000b400b47308 */ /* 0x000ea20000000800 */
[----:B0-----:R-:W-:Y:S01]  /*73a0*/  F2FP.F16.F32.PACK_AB R162, R173, R164 ;  /* 0x000000a4ada2723e */ /* 0x001fe200000000ff */
[--C-:B------:R-:W-:Y:S01]  /*73b0*/  FFMA.FTZ R195, R166, UR10, -R194.reuse ;  /* 0x0000000aa6c37c23 */ /* 0x100fe200080108c2 */
[----:B------:R-:W-:Y:S01]  /*73c0*/  FADD.FTZ R158, R160, R197 ;  /* 0x000000c5a09e7221 */ /* 0x000fe20000010000 */
[----:B------:R-:W-:Y:S01]  /*73d0*/  @!P0 LEA R5, R5, UR38, 0x2 ;  /* 0x0000002605058c11 */ /* 0x000fe2000f8e10ff */
[--C-:B------:R-:W-:Y:S01]  /*73e0*/  FFMA.FTZ R167, R167, UR10, -R194.reuse ;  /* 0x0000000aa7a77c23 */ /* 0x100fe200080108c2 */
[----:B------:R-:W-:Y:S01]  /*73f0*/  FFMA.FTZ R171, R171, UR10, -R194 ;  /* 0x0000000aabab7c23 */ /* 0x000fe200080108c2 */
[----:B------:R-:W-:Y:S01]  /*7400*/  FADD.FTZ R197, R165, R158 ;  /* 0x0000009ea5c57221 */ /* 0x000fe20000010000 */
[----:B------:R-:W-:Y:S01]  /*7410*/  MUFU.EX2 R177, R177 ;  /* 0x000000b100b17308 */ /* 0x000fe20000000800 */
[----:B------:R-:W-:Y:S01]  /*7420*/  @!P0 STS [R5+0x28800], R169 ;  /* 0x028800a905008388 */ /* 0x000fe20000000800 */
[--C-:B------:R-:W-:Y:S01]  /*7430*/  FFMA.FTZ R174, R174, UR10, -R194.reuse ;  /* 0x0000000aaeae7c23 */ /* 0x100fe200080108c2 */
[----:B------:R-:W-:Y:S01]  /*7440*/  FADD.FTZ R158, R164, R197 ;  /* 0x000000c5a49e7221 */ /* 0x000fe20000010000 */
[----:B----4-:R-:W-:Y:S01]  /*7450*/  F2FP.F16.F32.PACK_AB R164, R193, R4 ;  /* 0x00000004c1a4723e */ /* 0x010fe200000000ff */
[--C-:B------:R-:W-:Y:S01]  /*7460*/  FFMA.FTZ R175, R175, UR10, -R194.reuse ;  /* 0x0000000aafaf7c23 */ /* 0x100fe200080108c2 */
[----:B------:R-:W-:Y:S01]  /*7470*/  FFMA.FTZ R178, R178, UR10, -R194 ;  /* 0x0000000ab2b27c23 */ /* 0x000fe200080108c2 */
[----:B------:R-:W-:Y:S01]  /*7480*/  FADD.FTZ R197, R173, R158 ;  /* 0x0000009eadc57221 */ /* 0x000fe20000010000 */
[----:B------:R0:W3:Y:S01]  /*7490*/  MUFU.EX2 R172, R154 ;  /* 0x0000009a00ac7308 */ /* 0x0000e20000000800 */
[----:B------:R-:W-:Y:S01]  /*74a0*/  F2FP.F16.F32.PACK_AB R160, R165, R160 ;  /* 0x000000a0a5a0723e */ /* 0x000fe200000000ff */
[--C-:B------:R-:W-:Y:S01]  /*74b0*/  FFMA.FTZ R179, R179, UR10, -R194.reuse ;  /* 0x0000000ab3b37c23 */ /* 0x100fe200080108c2 */
[----:B------:R-:W-:Y:S01]  /*74c0*/  FADD.FTZ R158, R4, R197 ;  /* 0x000000c5049e7221 */ /* 0x000fe20000010000 */
[--C-:B------:R-:W-:Y:S01]  /*74d0*/  FFMA.FTZ R182, R182, UR10, -R194.reuse ;  /* 0x0000000ab6b67c23 */ /* 0x100fe200080108c2 */
[----:B------:R-:W-:Y:S01]  /*74e0*/  FFMA.FTZ R183, R183, UR10, -R194 ;  /* 0x0000000ab7b77c23 */ /* 0x000fe200080108c2 */
[----:B------:R-:W-:Y:S01]  /*74f0*/  F2FP.F16.F32.PACK_AB R156, R157, R156 ;  /* 0x0000009c9d9c723e */ /* 0x000fe200000000ff */
[----:B------:R-:W-:Y:S01]  /*7500*/  FADD.FTZ R9, R193, R158 ;  /* 0x0000009ec1097221 */ /* 0x000fe20000010000 */
[----:B------:R-:W4:Y:S01]  /*7510*/  MUFU.EX2 R176, R176 ;  /* 0x000000b000b07308 */ /* 0x000f220000000800 */
[----:B------:R-:W-:Y:S01]  /*7520*/  F2FP.F16.F32.PACK_AB R158, R161, R14 ;  /* 0x0000000ea19e723e */ /* 0x000fe200000000ff */
[-C--:B------:R-:W-:Y:S01]  /*7530*/  FMUL.FTZ R68, R68, R169.reuse ;  /* 0x000000a944447220 */ /* 0x080fe20000410000 */
[----:B--2---:R-:W-:Y:S01]  /*7540*/  FADD.FTZ R14, R180, R9 ;  /* 0x00000009b40e7221 */ /* 0x004fe20000010000 */
[----:B0-----:R-:W-:Y:S01]  /*7550*/  F2FP.F16.F32.PACK_AB R154, R153, R20 ;  /* 0x00000014999a723e */ /* 0x001fe200000000ff */
[-C--:B------:R-:W-:Y:S01]  /*7560*/  FMUL.FTZ R69, R69, R169.reuse ;  /* 0x000000a945457220 */ /* 0x080fe20000410000 */
[-C--:B------:R-:W-:Y:S01]  /*7570*/  FMUL.FTZ R72, R72, R169.reuse ;  /* 0x000000a948487220 */ /* 0x080fe20000410000 */
[-C--:B------:R-:W-:Y:S01]  /*7580*/  FMUL.FTZ R73, R73, R169.reuse ;  /* 0x000000a949497220 */ /* 0x080fe20000410000 */
[----:B------:R-:W0:Y:S01]  /*7590*/  MUFU.EX2 R155, R155 ;  /* 0x0000009b009b7308 */ /* 0x000e220000000800 */
[----:B---3--:R-:W-:Y:S01]  /*75a0*/  FFMA.FTZ R9, R172, R6, R177 ;  /* 0x00000006ac097223 */ /* 0x008fe200000100b1 */
[----:B------:R2:W-:Y:S01]  /*75b0*/  @!P0 STS [R5+0x28820], R172 ;  /* 0x028820ac05008388 */ /* 0x0005e20000000800 */
[-C--:B------:R-:W-:Y:S01]  /*75c0*/  FMUL.FTZ R76, R76, R169.reuse ;  /* 0x000000a94c4c7220 */ /* 0x080fe20000410000 */
[-C--:B------:R-:W-:Y:S01]  /*75d0*/  FMUL.FTZ R77, R77, R169.reuse ;  /* 0x000000a94d4d7220 */ /* 0x080fe20000410000 */
[-C--:B------:R-:W-:Y:S01]  /*75e0*/  FMUL.FTZ R80, R80, R169.reuse ;  /* 0x000000a950507220 */ /* 0x080fe20000410000 */
[-C--:B------:R-:W-:Y:S01]  /*75f0*/  FMUL.FTZ R81, R81, R169.reuse ;  /* 0x000000a951517220 */ /* 0x080fe20000410000 */
[----:B------:R-:W-:Y:S01]  /*7600*/  FMUL.FTZ R84, R84, R169 ;  /* 0x000000a954547220 */ /* 0x000fe20000410000 */
[----:B------:R-:W2:Y:S01]  /*7610*/  MUFU.EX2 R181, R181 ;  /* 0x000000b500b57308 */ /* 0x000ea20000000800 */
[C---:B----4-:R-:W-:Y:S01]  /*7620*/  FADD.FTZ R6, R176.reuse, R9 ;  /* 0x00000009b0067221 */ /* 0x050fe20000010000 */
[----:B------:R-:W-:Y:S01]  /*7630*/  F2FP.F16.F32.PACK_AB R153, R176, R177 ;  /* 0x000000b1b099723e */ /* 0x000fe200000000ff */
[-C--:B------:R-:W-:Y:S01]  /*7640*/  FMUL.FTZ R85, R85, R169.reuse ;  /* 0x000000a955557220 */ /* 0x080fe20000410000 */
[-C--:B------:R-:W-:Y:S01]  /*7650*/  FMUL.FTZ R88, R88, R169.reuse ;  /* 0x000000a958587220 */ /* 0x080fe20000410000 */
[-C--:B------:R-:W-:Y:S01]  /*7660*/  FMUL.FTZ R89, R89, R169.reuse ;  /* 0x000000a959597220 */ /* 0x080fe20000410000 */
[-C--:B------:R-:W-:Y:S01]  /*7670*/  FMUL.FTZ R92, R92, R169.reuse ;  /* 0x000000a95c5c7220 */ /* 0x080fe20000410000 */
[-C--:B------:R-:W-:Y:S01]  /*7680*/  FMUL.FTZ R93, R93, R169.reuse ;  /* 0x000000a95d5d7220 */ /* 0x080fe20000410000 */
[----:B------:R-:W3:Y:S01]  /*7690*/  MUFU.EX2 R170, R159 ;  /* 0x0000009f00aa7308 */ /* 0x000ee20000000800 */
        /* <DEDUP_REMOVED lines=8> */
[C---:B--2---:R-:W-:Y:S01]  /*7720*/  FADD.FTZ R5, R181.reuse, R14 ;  /* 0x0000000eb5057221 */ /* 0x044fe20000010000 */
[----:B------:R-:W-:Y:S01]  /*7730*/  F2FP.F16.F32.PACK_AB R166, R181, R180 ;  /* 0x000000b4b5a6723e */ /* 0x000fe200000000ff */
[-C--:B------:R-:W-:Y:S01]  /*7740*/  FMUL.FTZ R108, R108, R169.reuse ;  /* 0x000000a96c6c7220 */ /* 0x080fe20000410000 */
[-C--:B------:R-:W-:Y:S01]  /*7750*/  FMUL.FTZ R109, R109, R169.reuse ;  /* 0x000000a96d6d7220 */ /* 0x080fe20000410000 */
[-C--:B------:R-:W-:Y:S01]  /*7760*/  FMUL.FTZ R112, R112, R169.reuse ;  /* 0x000000a970707220 */ /* 0x080fe20000410000 */
[-C--:B------:R-:W-:Y:S01]  /*7770*/  FMUL.FTZ R113, R113, R169.reuse ;  /* 0x000000a971717220 */ /* 0x080fe20000410000 */
[----:B------:R-:W-:Y:S01]  /*7780*/  FMUL.FTZ R116, R116, R169 ;  /* 0x000000a974747220 */ /* 0x000fe20000410000 */
[----:B------:R-:W2:Y:S01]  /*7790*/  MUFU.EX2 R4, R163 ;  /* 0x000000a300047308 */ /* 0x000ea20000000800 */
[C---:B---3--:R-:W-:Y:S01]  /*77a0*/  FADD.FTZ R180, R170.reuse, R9 ;  /* 0x00000009aab47221 */ /* 0x048fe20000010000 */
[----:B------:R-:W-:Y:S01]  /*77b0*/  F2FP.F16.F32.PACK_AB R155, R170, R155 ;  /* 0x0000009baa9b723e */ /* 0x000fe200000000ff */
[----:B------:R-:W-:Y:S01]  /*77c0*/  BAR.SYNC.DEFER_BLOCKING 0xf, 0x100 ;  /* 0x03c4000000007b1d */ /* 0x000fe20000010000 */
        /* <DEDUP_REMOVED lines=12> */
[----:B------:R-:W-:Y:S01]  /*7890*/  FMUL.FTZ R137, R137, R169 ;  /* 0x000000a989897220 */ /* 0x000fe20000410000 */
[----:B------:R-:W0:Y:S01]  /*78a0*/  MUFU.EX2 R14, R167 ;  /* 0x000000a7000e7308 */ /* 0x000e220000000800 */
[----:B--2---:R-:W-:Y:S01]  /*78b0*/  F2FP.F16.F32.PACK_AB R157, R4, R7 ;  /* 0x00000007049d723e */ /* 0x004fe200000000ff */
[-C--:B------:R-:W-:Y:S01]  /*78c0*/  FMUL.FTZ R140, R140, R169.reuse ;  /* 0x000000a98c8c7220 */ /* 0x080fe20000410000 */
[-C--:B------:R-:W-:Y:S01]  /*78d0*/  FMUL.FTZ R141, R141, R169.reuse ;  /* 0x000000a98d8d7220 */ /* 0x080fe20000410000 */
[-C--:B------:R-:W-:Y:S01]  /*78e0*/  FMUL.FTZ R144, R144, R169.reuse ;  /* 0x000000a990907220 */ /* 0x080fe20000410000 */
[-C--:B------:R-:W-:Y:S01]  /*78f0*/  FMUL.FTZ R145, R145, R169.reuse ;  /* 0x000000a991917220 */ /* 0x080fe20000410000 */
[-C--:B------:R-:W-:Y:S01]  /*7900*/  FMUL.FTZ R148, R148, R169.reuse ;  /* 0x000000a994947220 */ /* 0x080fe20000410000 */
[----:B------:R-:W-:Y:S01]  /*7910*/  FMUL.FTZ R149, R149, R169 ;  /* 0x000000a995957220 */ /* 0x000fe20000410000 */
[----:B------:R-:W2:Y:S01]  /*7920*/  MUFU.EX2 R161, R196 ;  /* 0x000000c400a17308 */ /* 0x000ea20000000800 */
        /* <DEDUP_REMOVED lines=28> */
[----:B---3--:R-:W-:Y:S01]  /*7af0*/  FADD.FTZ R9, R159, R174 ;  /* 0x000000ae9f097221 */ /* 0x008fe20000010000 */
[C---:B0-----:R-:W-:Y:S01]  /*7b00*/  F2FP.F16.F32.PACK_AB R159, R14.reuse, R159 ;  /* 0x0000009f0e9f723e */ /* 0x041fe200000000ff */
[-C--:B------:R-:W-:Y:S01]  /*7b10*/  FMUL.FTZ R71, R71, R172.reuse ;  /* 0x000000ac47477220 */ /* 0x080fe20000410000 */
[----:B------:R0:W1:Y:S01]  /*7b20*/  MUFU.EX2 R165, R178 ;  /* 0x000000b200a57308 */ /* 0x0000620000000800 */
[----:B------:R-:W-:Y:S01]  /*7b30*/  FADD.FTZ R180, R14, R9 ;  /* 0x000000090eb47221 */ /* 0x000fe20000010000 */
[-C--:B------:R-:W-:Y:S01]  /*7b40*/  FMUL.FTZ R74, R74, R172.reuse ;  /* 0x000000ac4a4a7220 */ /* 0x080fe20000410000 */
[----:B------:R3:W-:Y:S01]  /*7b50*/  STSM.16.M88.4 [R184], R156 ;  /* 0x0000009cb8007844 */ /* 0x0007e20000000200 */
[-C--:B------:R-:W-:Y:S01]  /*7b60*/  FMUL.FTZ R75, R75, R172.reuse ;  /* 0x000000ac4b4b7220 */ /* 0x080fe20000410000 */
[----:B--2---:R-:W-:Y:S01]  /*7b70*/  FADD.FTZ R9, R161, R180 ;  /* 0x000000b4a1097221 */ /* 0x004fe20000010000 */
[----:B-----5:R-:W-:Y:S01]  /*7b80*/  F2FP.F16.F32.PACK_AB R161, R20, R161 ;  /* 0x000000a114a1723e */ /* 0x020fe200000000ff */
[-C--:B------:R-:W-:Y:S01]  /*7b90*/  FMUL.FTZ R78, R78, R172.reuse ;  /* 0x000000ac4e4e7220 */ /* 0x080fe20000410000 */
[----:B------:R-:W2:Y:S01]  /*7ba0*/  MUFU.EX2 R174, R179 ;  /* 0x000000b300ae7308 */ /* 0x000ea20000000800 */
[----:B0-----:R-:W-:Y:S01]  /*7bb0*/  FADD.FTZ R178, R20, R9 ;  /* 0x0000000914b27221 */ /* 0x001fe20000010000 */
[-C--:B------:R-:W-:Y:S01]  /*7bc0*/  FMUL.FTZ R79, R79, R172.reuse ;  /* 0x000000ac4f4f7220 */ /* 0x080fe20000410000 */
[-C--:B------:R-:W-:Y:S01]  /*7bd0*/  FMUL.FTZ R82, R82, R172.reuse ;  /* 0x000000ac52527220 */ /* 0x080fe20000410000 */
[-C--:B------:R-:W-:Y:S01]  /*7be0*/  FMUL.FTZ R83, R83, R172.reuse ;  /* 0x000000ac53537220 */ /* 0x080fe20000410000 */
[----:B----4-:R-:W-:Y:S01]  /*7bf0*/  FADD.FTZ R9, R163, R178 ;  /* 0x000000b2a3097221 */ /* 0x010fe20000010000 */
[----:B------:R-:W-:Y:S01]  /*7c00*/  F2FP.F16.F32.PACK_AB R163, R6, R163 ;  /* 0x000000a306a3723e */ /* 0x000fe200000000ff */
[-C--:B------:R-:W-:Y:S01]  /*7c10*/  FMUL.FTZ R86, R86, R172.reuse ;  /* 0x000000ac56567220 */ /* 0x080fe20000410000 */
[----:B------:R-:W0:Y:S01]  /*7c20*/  MUFU.EX2 R167, R182 ;  /* 0x000000b600a77308 */ /* 0x000e220000000800 */
[----:B------:R-:W-:Y:S01]  /*7c30*/  FADD.FTZ R180, R6, R9 ;  /* 0x0000000906b47221 */ /* 0x000fe20000010000 */
[-C--:B------:R-:W-:Y:S01]  /*7c40*/  FMUL.FTZ R87, R87, R172.reuse ;  /* 0x000000ac57577220 */ /* 0x080fe20000410000 */
[----:B------:R3:W-:Y:S01]  /*7c50*/  STSM.16.M88.4 [R22], R160 ;  /* 0x000000a016007844 */ /* 0x0007e20000000200 */
[-C--:B------:R-:W-:Y:S01]  /*7c60*/  FMUL.FTZ R90, R90, R172.reuse ;  /* 0x000000ac5a5a7220 */ /* 0x080fe20000410000 */
[----:B-1----:R-:W-:Y:S01]  /*7c70*/  FADD.FTZ R9, R165, R180 ;  /* 0x000000b4a5097221 */ /* 0x002fe20000010000 */
[-C--:B------:R-:W-:Y:S01]  /*7c80*/  FMUL.FTZ R91, R91, R172.reuse ;  /* 0x000000ac5b5b7220 */ /* 0x080fe20000410000 */
[-C--:B------:R-:W-:Y:S01]  /*7c90*/  FMUL.FTZ R94, R94, R172.reuse ;  /* 0x000000ac5e5e7220 */ /* 0x080fe20000410000 */
[----:B------:R-:W1:Y:S01]  /*7ca0*/  MUFU.EX2 R178, R183 ;  /* 0x000000b700b27308 */ /* 0x000e620000000800 */
[C---:B--2---:R-:W-:Y:S01]  /*7cb0*/  FADD.FTZ R176, R174.reuse, R9 ;  /* 0x00000009aeb07221 */ /* 0x044fe20000010000 */
[----:B------:R-:W-:Y:S01]  /*7cc0*/  F2FP.F16.F32.PACK_AB R165, R174, R165 ;  /* 0x000000a5aea5723e */ /* 0x000fe200000000ff */
[-C--:B------:R-:W-:Y:S01]  /*7cd0*/  FMUL.FTZ R95, R95, R172.reuse ;  /* 0x000000ac5f5f7220 */ /* 0x080fe20000410000 */
[-C--:B------:R-:W-:Y:S01]  /*7ce0*/  FMUL.FTZ R98, R98, R172.reuse ;  /* 0x000000ac62627220 */ /* 0x080fe20000410000 */
[-C--:B------:R-:W-:Y:S01]  /*7cf0*/  FMUL.FTZ R99, R99, R172.reuse ;  /* 0x000000ac63637220 */ /* 0x080fe20000410000 */
[-C--:B------:R-:W-:Y:S01]  /*7d00*/  FMUL.FTZ R102, R102, R172.reuse ;  /* 0x000000ac66667220 */ /* 0x080fe20000410000 */
[-C--:B------:R-:W-:Y:S01]  /*7d10*/  FMUL.FTZ R103, R103, R172.reuse ;  /* 0x000000ac67677220 */ /* 0x080fe20000410000 */
[-C--:B------:R-:W-:Y:S01]  /*7d20*/  FMUL.FTZ R106, R106, R172.reuse ;  /* 0x000000ac6a6a7220 */ /* 0x080fe20000410000 */
[----:B0-----:R-:W-:Y:S01]  /*7d30*/  FADD.FTZ R7, R167, R176 ;  /* 0x000000b0a7077221 */ /* 0x001fe20000010000 */
[-C--:B------:R-:W-:Y:S01]  /*7d40*/  FMUL.FTZ R107, R107, R172.reuse ;  /* 0x000000ac6b6b7220 */ /* 0x080fe20000410000 */
[-C--:B------:R-:W-:Y:S01]  /*7d50*/  FMUL.FTZ R110, R110, R172.reuse ;  /* 0x000000ac6e6e7220 */ /* 0x080fe20000410000 */
[-C--:B------:R-:W-:Y:S01]  /*7d60*/  FMUL.FTZ R111, R111, R172.reuse ;  /* 0x000000ac6f6f7220 */ /* 0x080fe20000410000 */
[-C--:B------:R-:W-:Y:S01]  /*7d70*/  FMUL.FTZ R114, R114, R172.reuse ;  /* 0x000000ac72727220 */ /* 0x080fe20000410000 */
[-C--:B------:R-:W-:Y:S01]  /*7d80*/  FMUL.FTZ R115, R115, R172.reuse ;  /* 0x000000ac73737220 */ /* 0x080fe20000410000 */
[-C--:B------:R-:W-:Y:S01]  /*7d90*/  FMUL.FTZ R118, R118, R172.reuse ;  /* 0x000000ac76767220 */ /* 0x080fe20000410000 */
[-C--:B------:R-:W-:Y:S01]  /*7da0*/  FMUL.FTZ R119, R119, R172.reuse ;  /* 0x000000ac77777220 */ /* 0x080fe20000410000 */
[C---:B-1----:R-:W-:Y:S01]  /*7db0*/  F2FP.F16.F32.PACK_AB R167, R178.reuse, R167 ;  /* 0x000000a7b2a7723e */ /* 0x042fe200000000ff */
        /* <DEDUP_REMOVED lines=20> */
.L_x_4405:
[----:B------:R0:W1:Y:S01]  /*7f00*/  SYNCS.PHASECHK.TRANS64.TRYWAIT P0, [UR26+0x28c50], R12 ;  /* 0x028c500cff0075a7 */ /* 0x000062000800015a */
[----:B------:R-:W-:Y:S05]  /*7f10*/  @!P4 BRA `(.L_x_4406) ;  /* 0x000000000004c947 */ /* 0x000fea0003800000 */
[----:B------:R-:W-:Y:S01]  /*7f20*/  BPT.TRAP 0x1 ;  /* 0x000000040000795c */ /* 0x000fe20000300000 */
.L_x_4406:
[----:B-1----:R-:W-:Y:S05]  /*7f30*/  @P0 BRA `(.L_x_4407) ;  /* 0x0000000000080947 */ /* 0x002fea0003800000 */
[----:B------:R-:W1:Y:S02]  /*7f40*/  SYNCS.PHASECHK.TRANS64.TRYWAIT P0, [UR26+0x28c50], R12 ;  /* 0x028c500cff0075a7 */ /* 0x000e64000800015a */
[----:B-1----:R-:W-:Y:S05]  /*7f50*/  @!P0 BRA `(.L_x_4408) ;  /* 0x000000c800ac8947 */ /* 0x002fea0003800000 */
.L_x_4407:
[----:B------:R-:W-:Y:S01]  /*7f60*/  ULEA UR11, UR22, UR45, 0xc ;  /* 0x0000002d160b7291 */ /* 0x000fe2000f8e603f */
[----:B------:R-:W-:Y:S01]  /*7f70*/  WARPGROUP.ARRIVE ;  /* 0x00000000000079c5 */ /* 0x000fe20000000000 */
[----:B------:R-:W-:Y:S01]  /*7f80*/  UMOV UR7, 0x40000040 ;  /* 0x4000004000077882 */ /* 0x000fe20000000000 */
[----:B------:R-:W-:Y:S01]  /*7f90*/  ISETP.LT.AND P0, PT, R10, UR50, PT ;  /* 0x000000320a007c0c */ /* 0x000fe2000bf01270 */
[----:B-1----:R-:W-:Y:S01]  /*7fa0*/  @!P5 VIADD R21, R21, 0x28c60 ;  /* 0x00028c601515d836 */ /* 0x002fe20000000000 */
[----:B------:R-:W-:Y:S01]  /*7fb0*/  UIADD3 UR50, UR50, -0x1, URZ ;  /* 0xffffffff32327890 */ /* 0x000fe2000fffe03f */
[----:B------:R-:W-:Y:S01]  /*7fc0*/  IMAD.MOV.U32 R7, RZ, RZ, R168 ;  /* 0x000000ffff077224 */ /* 0x000fe200078e00a8 */
[----:B------:R-:W-:Y:S01]  /*7fd0*/  UMOV UR6, UR11 ;  /* 0x0000000b00067c82 */ /* 0x000fe20008000000 */
[----:B------:R-:W-:Y:S01]  /*7fe0*/  UMOV UR37, UR22 ;  /* 0x0000001600257c82 */ /* 0x000fe20008000000 */
        /* <DEDUP_REMOVED lines=32> */
[----:B------:R-:W-:Y:S01]  /*81f0*/  IMAD.MOV.U32 R7, RZ, RZ, R168 ;  /* 0x000000ffff077224 */ /* 0x000fe200078e00a8 */
[----:B------:R-:W-:Y:S01]  /*8200*/  UMOV UR37, UR22 ;  /* 0x0000001600257c82 */ /* 0x000fe20008000000 */
[----:B------:R-:W-:-:S07]  /*8210*/  IMAD.MOV.U32 R4, RZ, RZ, R8 ;  /* 0x000000ffff047224 */ /* 0x000fce00078e0008 */
.L_x_4392:
[----:B0-----:R-:W0:Y:S01]  /*8220*/  LDC R12, c[0x0][0x9e4] ;  /* 0x00027900ff0c7b82 */ /* 0x001e220000000800 */
[----:B------:R-:W-:-:S04]  /*8230*/  UIADD3 UR6, UR44, 0x40, -UR40 ;  /* 0x000000402c067890 */ /* 0x000fc8000fffe828 */
[----:B------:R-:W-:-:S04]  /*8240*/  ULEA UR6, UR47, UR6, 0x6 ;  /* 0x000000062f067291 */ /* 0x000fc8000f8e303f */
[----:B------:R-:W-:-:S06]  /*8250*/  UIADD3 UR20, UR6, -UR20, URZ ;  /* 0x8000001406147290 */ /* 0x000fcc000fffe03f */
[----:B------:R-:W-:Y:S01]  /*8260*/  IMAD.U32 R8, RZ, RZ, UR20 ;  /* 0x00000014ff087e24 */ /* 0x000fe2000f8e00ff */
[----:B0-----:R-:W-:-:S13]  /*8270*/  ISETP.GE.AND P6, PT, R12, 0x1, PT ;  /* 0x000000010c00780c */ /* 0x001fda0003fc6270 */
[----:B------:R-:W-:Y:S05]  /*8280*/  @!P6 BRA `(.L_x_4410) ;  /* 0x000000000040e947 */ /* 0x000fea0003800000 */
[----:B------:R-:W-:-:S05]  /*8290*/  IMAD.U32 R9, RZ, RZ, UR6 ;  /* 0x00000006ff097e24 */ /* 0x000fca000f8e00ff */
        /* <DEDUP_REMOVED lines=9> */
.L_x_4411:
[----:B------:R-:W-:-:S13]  /*8330*/  ISETP.NE.AND P0, PT, R12, 0x1, PT ;  /* 0x000000010c00780c */ /* 0x000fda0003f05270 */
[----:B------:R-:W0:Y:S02]  /*8340*/  @P0 LDC.64 R10, c[0x0][0x9e8] ;  /* 0x00027a00ff0a0b82 */ /* 0x000e240000000a00 */
[----:B0-----:R-:W-:-:S05]  /*8350*/  @P0 IMAD.HI.U32 R10, R9, R10, RZ ;  /* 0x0000000a090a0227 */ /* 0x001fca00078e00ff */
[----:B------:R-:W-:-:S07]  /*8360*/  @P0 SHF.R.U32.HI R9, RZ, R11, R10 ;  /* 0x0000000bff090219 */ /* 0x000fce000001160a */
.L_x_4412:
[----:B------:R-:W-:-:S05]  /*8370*/  IMAD R9, R9, R12, RZ ;  /* 0x0000000c09097224 */ /* 0x000fca00078e02ff */
[----:B------:R-:W-:-:S07]  /*8380*/  VIMNMX R8, R8, R9, !PT ;  /* 0x0000000908087248 */ /* 0x000fce0007fe0100 */
.L_x_4410:
[----:B------:R-:W-:-:S05]  /*8390*/  VIADD R8, R8, 0x3f ;  /* 0x0000003f08087836 */ /* 0x000fca0000000000 */
[----:B------:R-:W-:-:S04]  /*83a0*/  SHF.R.S32.HI R9, RZ, 0x1f, R8 ;  /* 0x0000001fff097819 */ /* 0x000fc80000011408 */
[----:B------:R-:W-:-:S04]  /*83b0*/  LEA.HI R9, R9, R8, RZ, 0x6 ;  /* 0x0000000809097211 */ /* 0x000fc800078f30ff */
[----:B------:R-:W-:-:S04]  /*83c0*/  SHF.R.S32.HI R9, RZ, 0x6, R9 ;  /* 0x00000006ff097819 */ /* 0x000fc80000011409 */
[----:B------:R-:W-:-:S04]  /*83d0*/  VIMNMX R8, R186, R9, !PT ;  /* 0x00000009ba087248 */ /* 0x000fc80007fe0100 */
[----:B------:R-:W-:-:S13]  /*83e0*/  ISETP.LE.AND P0, PT, R8, UR50, PT ;  /* 0x0000003208007c0c */ /* 0x000fda000bf03270 */
[----:B------:R-:W-:Y:S05]  /*83f0*/  @!P0 BRA `(.L_x_4413) ;  /* 0x00000018002c8947 */ /* 0x000fea0003800000 */
[----:B------:R-:W-:Y:S01]  /*8400*/  IMAD.MOV.U32 R10, RZ, RZ, R7 ;  /* 0x000000ffff0a7224 */ /* 0x000fe200078e0007 */
[----:B------:R-:W-:Y:S01]  /*8410*/  UMOV UR21, UR37 ;  /* 0x0000002500157c82 */ /* 0x000fe20008000000 */
[----:B------:R-:W-:Y:S01]  /*8420*/  IMAD.MOV.U32 R11, RZ, RZ, R4 ;  /* 0x000000ffff0b7224 */ /* 0x000fe200078e0004 */
[----:B------:R-:W-:-:S06]  /*8430*/  ULDC UR20, c[0x0][0x988] ;  /* 0x0002620000147ab9 */ /* 0x000fcc0000000800 */
.L_x_4422:
[----:B------:R-:W-:Y:S01]  /*8440*/  UIADD3 UR37, UR21, 0x1, URZ ;  /* 0x0000000115257890 */ /* 0x000fe2000fffe03f */
[----:B------:R-:W-:Y:S01]  /*8450*/  IMAD.U32 R7, RZ, RZ, UR50 ;  /* 0x00000032ff077e24 */ /* 0x000fe2000f8e00ff */
[----:B------:R-:W-:Y:S02]  /*8460*/  UIADD3 UR50, UR50, -0x1, URZ ;  /* 0xffffffff32327890 */ /* 0x000fe4000fffe03f */
[----:B------:R-:W-:Y:S02]  /*8470*/  UISETP.NE.AND UP0, UPT, UR37, 0x2, UPT ;  /* 0x000000022500788c */ /* 0x000fe4000bf05270 */
[----:B------:R-:W-:Y:S02]  /*8480*/  ISETP.GT.AND P0, PT, R7, R8, PT ;  /* 0x000000080700720c */ /* 0x000fe40003f04270 */
[----:B------:R-:W-:Y:S02]  /*8490*/  USEL UR6, URZ, 0x1, UP0 ;  /* 0x000000013f067887 */ /* 0x000fe40008000000 */
[----:B------:R-:W-:-:S04]  /*84a0*/  USEL UR37, UR37, URZ, UP0 ;  /* 0x0000003f25257287 */ /* 0x000fc80008000000 */
[----:B------:R-:W-:Y:S01]  /*84b0*/  LOP3.LUT R2, R2, UR6, RZ, 0x3c, !PT ;  /* 0x0000000602027c12 */ /* 0x000fe2000f8e3cff */
[----:B012-4-:R-:W-:Y:S07]  /*84c0*/  @!P4 BRA `(.L_x_4414) ;  /* 0x000000000004c947 */ /* 0x017fee0003800000 */
[----:B------:R-:W-:Y:S01]  /*84d0*/  BPT.TRAP 0x1 ;  /* 0x000000040000795c */ /* 0x000fe20000300000 */
.L_x_4414:
[----:B------:R-:W-:Y:S01]  /*84e0*/  ULEA UR22, UR37, UR38, 0x3 ;  /* 0x0000002625167291 */ /* 0x000fe2000f8e183f */
[----:B------:R-:W-:-:S08]  /*84f0*/  SHF.L.U32 R9, R2, 0x1f, RZ ;  /* 0x0000001f02097819 */ /* 0x000fd000000006ff */
[----:B------:R0:W2:Y:S01]  /*8500*/  SYNCS.PHASECHK.TRANS64.TRYWAIT P1, [UR22+0x28c30], R9 ;  /* 0x028c3009ff0075a7 */ /* 0x0000a20008020156 */
[----:B------:R-:W-:Y:S05]  /*8510*/  @!P4 BRA `(.L_x_4415) ;  /* 0x000000000004c947 */ /* 0x000fea0003800000 */
[----:B------:R-:W-:Y:S01]  /*8520*/  BPT.TRAP 0x1 ;  /* 0x000000040000795c */ /* 0x000fe20000300000 */
.L_x_4415:
[----:B--2---:R-:W-:Y:S05]  /*8530*/  @P1 BRA `(.L_x_4416) ;  /* 0x0000000000081947 */ /* 0x004fea0003800000 */
[----:B------:R-:W2:Y:S02]  /*8540*/  SYNCS.PHASECHK.TRANS64.TRYWAIT P1, [UR22+0x28c30], R9 ;  /* 0x028c3009ff0075a7 */ /* 0x000ea40008020156 */
[----:B--2---:R-:W-:Y:S05]  /*8550*/  @!P1 BRA `(.L_x_4417) ;  /* 0x000000c400409947 */ /* 0x004fea0003800000 */
.L_x_4416:
[----:B------:R-:W-:Y:S01]  /*8560*/  R2UR UR18, R3 ;  /* 0x00000000031272ca */ /* 0x000fe200000e0000 */
[----:B---3--:R-:W-:Y:S01]  /*8570*/  WARPGROUP.ARRIVE ;  /* 0x00000000000079c5 */ /* 0x008fe20000000000 */
        /* <DEDUP_REMOVED lines=48> */
[----:B------:R-:W-:Y:S01]  /*8880*/  FADD.FTZ R11, -R4, R11 ;  /* 0x0000000b040b7221 */ /* 0x000fe20000010100 */
        /* <DEDUP_REMOVED lines=14> */
[----:B------:R-:W2:Y:S01]  /*8970*/  MUFU.EX2 R12, R13 ;  /* 0x0000000d000c7308 */ /* 0x000ea20000000800 */
[----:B------:R-:W-:Y:S01]  /*8980*/  FMNMX.FTZ R14, R178, R7, !PT ;  /* 0x00000007b20e7209 */ /* 0x000fe20007810000 */
[--C-:B------:R-:W-:Y:S01]  /*8990*/  FFMA.FTZ R164, R164, UR10, -R193.reuse ;  /* 0x0000000aa4a47c23 */ /* 0x100fe200080108c1 */
[--C-:B------:R-:W-:Y:S01]  /*89a0*/  FFMA.FTZ R15, R161, UR10, -R193.reuse ;  /* 0x0000000aa10f7c23 */ /* 0x100fe200080108c1 */
[--C-:B------:R-:W-:Y:S01]  /*89b0*/  FFMA.FTZ R161, R176, UR10, -R193.reuse ;  /* 0x0000000ab0a17c23 */ /* 0x100fe200080108c1 */
[----:B------:R-:W-:Y:S01]  /*89c0*/  FMNMX.FTZ R7, R179, R14, !PT ;  /* 0x0000000eb3077209 */ /* 0x000fe20007810000 */
[--C-:B-1----:R-:W-:Y:S01]  /*89d0*/  FFMA.FTZ R21, R165, UR10, -R193.reuse ;  /* 0x0000000aa5157c23 */ /* 0x102fe200080108c1 */
[--C-:B------:R-:W-:Y:S01]  /*89e0*/  FFMA.FTZ R165, R180, UR10, -R193.reuse ;  /* 0x0000000ab4a57c23 */ /* 0x100fe200080108c1 */
[----:B------:R-:W1:Y:S01]  /*89f0*/  MUFU.EX2 R11, R11 ;  /* 0x0000000b000b7308 */ /* 0x000e620000000800 */
[----:B------:R-:W-:Y:S01]  /*8a00*/  FMNMX.FTZ R14, R182, R7, !PT ;  /* 0x00000007b60e7209 */ /* 0x000fe20007810000 */
[----:B------:R-:W-:-:S03]  /*8a10*/  FFMA.FTZ R181, R181, UR10, -R193 ;  /* 0x0000000ab5b57c23 */ /* 0x000fc600080108c1 */
[----:B------:R-:W-:-:S03]  /*8a20*/  FMNMX.FTZ R7, R183, R14, !PT ;  /* 0x0000000eb7077209 */ /* 0x000fc60007810000 */
[----:B------:R3:W-:Y:S01]  /*8a30*/  MUFU.EX2 R14, R157 ;  /* 0x0000009d000e7308 */ /* 0x0007e20000000800 */
[-C--:B--2---:R-:W-:Y:S01]  /*8a40*/  FMUL.FTZ R24, R24, R12.reuse ;  /* 0x0000000c18187220 */ /* 0x084fe20000410000 */
[----:B------:R-:W2:Y:S01]  /*8a50*/  SHFL.BFLY PT, R194, R7, 0x2, 0x1f ;  /* 0x0c401f0007c27f89 */ /* 0x000ea200000e0000 */
[-C--:B------:R-:W-:Y:S01]  /*8a60*/  FMUL.FTZ R25, R25, R12.reuse ;  /* 0x0000000c19197220 */ /* 0x080fe20000410000 */
[-C--:B------:R-:W-:Y:S01]  /*8a70*/  FMUL.FTZ R28, R28, R12.reuse ;  /* 0x0000000c1c1c7220 */ /* 0x080fe20000410000 */
[-C--:B------:R-:W-:Y:S01]  /*8a80*/  FMUL.FTZ R29, R29, R12.reuse ;  /* 0x0000000c1d1d7220 */ /* 0x080fe20000410000 */
[-C--:B------:R-:W-:Y:S01]  /*8a90*/  FMUL.FTZ R32, R32, R12.reuse ;  /* 0x0000000c20207220 */ /* 0x080fe20000410000 */
[-C--:B------:R-:W-:Y:S01]  /*8aa0*/  FMUL.FTZ R33, R33, R12.reuse ;  /* 0x0000000c21217220 */ /* 0x080fe20000410000 */
[----:B------:R-:W4:Y:S01]  /*8ab0*/  MUFU.EX2 R152, R152 ;  /* 0x0000009800987308 */ /* 0x000f220000000800 */
[----:B---3--:R-:W-:Y:S01]  /*8ac0*/  FFMA.FTZ R157, R172, UR10, -R193 ;  /* 0x0000000aac9d7c23 */ /* 0x008fe200080108c1 */
[----:B-1----:R-:W-:Y:S01]  /*8ad0*/  FFMA.FTZ R5, R12, R5, R11 ;  /* 0x000000050c057223 */ /* 0x002fe2000001000b */
        /* <DEDUP_REMOVED lines=15> */
[----:B--2---:R-:W-:Y:S01]  /*8bd0*/  FMNMX.FTZ R194, R7, R194, !PT ;  /* 0x000000c207c27209 */ /* 0x004fe20007810000 */
[-C--:B------:R-:W-:Y:S01]  /*8be0*/  FMUL.FTZ R61, R61, R12.reuse ;  /* 0x0000000c3d3d7220 */ /* 0x080fe20000410000 */
[-C--:B------:R-:W-:Y:S01]  /*8bf0*/  FMUL.FTZ R64, R64, R12.reuse ;  /* 0x0000000c40407220 */ /* 0x080fe20000410000 */
[-C--:B------:R-:W-:Y:S01]  /*8c00*/  FMUL.FTZ R65, R65, R12.reuse ;  /* 0x0000000c41417220 */ /* 0x080fe20000410000 */
[-C--:B------:R-:W-:Y:S01]  /*8c10*/  FMUL.FTZ R68, R68, R12.reuse ;  /* 0x0000000c44447220 */ /* 0x080fe20000410000 */
[----:B------:R-:W2:Y:S01]  /*8c20*/  SHFL.BFLY PT, R7, R194, 0x1, 0x1f ;  /* 0x0c201f00c2077f89 */ /* 0x000ea200000e0000 */
[----:B------:R-:W-:Y:S01]  /*8c30*/  MUFU.EX2 R156, R156 ;  /* 0x0000009c009c7308 */ /* 0x000fe20000000800 */
[----:B---3--:R-:W-:Y:S01]  /*8c40*/  FFMA.FTZ R164, R173, UR10, -R193 ;  /* 0x0000000aada47c23 */ /* 0x008fe200080108c1 */
        /* <DEDUP_REMOVED lines=21> */
[----:B--2---:R-:W-:Y:S01]  /*8da0*/  FMNMX.FTZ R7, R194, R7, !PT ;  /* 0x00000007c2077209 */ /* 0x004fe20007810000 */
[----:B------:R-:W-:Y:S01]  /*8db0*/  MUFU.EX2 R160, R160 ;  /* 0x000000a000a07308 */ /* 0x000fe20000000800 */
[-C--:B------:R-:W-:Y:S01]  /*8dc0*/  FMUL.FTZ R108, R108, R12.reuse ;  /* 0x0000000c6c6c7220 */ /* 0x080fe20000410000 */
[-C--:B------:R-:W-:Y:S01]  /*8dd0*/  FMUL.FTZ R109, R109, R12.reuse ;  /* 0x0000000c6d6d7220 */ /* 0x080fe20000410000 */
[-C--:B------:R-:W-:Y:S01]  /*8de0*/  FMUL.FTZ R112, R112, R12.reuse ;  /* 0x0000000c70707220 */ /* 0x080fe20000410000 */
[C---:B------:R-:W-:Y:S01]  /*8df0*/  FADD.FTZ R169, -R7.reuse, R10 ;  /* 0x0000000a07a97221 */ /* 0x040fe20000010100 */
[----:B------:R-:W-:Y:S01]  /*8e00*/  FMUL.FTZ R177, R7, UR10 ;  /* 0x0000000a07b17c20 */ /* 0x000fe20008410000 */
[-C--:B------:R-:W-:Y:S01]  /*8e10*/  FMUL.FTZ R113, R113, R12.reuse ;  /* 0x0000000c71717220 */ /* 0x080fe20000410000 */
[----:B------:R-:W-:Y:S01]  /*8e20*/  FMUL.FTZ R116, R116, R12 ;  /* 0x0000000c74747220 */ /* 0x000fe20000410000 */
[----:B------:R-:W-:Y:S01]  /*8e30*/  FMUL.FTZ R169, R169, UR10 ;  /* 0x0000000aa9a97c20 */ /* 0x000fe20008410000 */
[--C-:B------:R-:W-:Y:S01]  /*8e40*/  FFMA.FTZ R172, R154, UR10, -R177.reuse ;  /* 0x0000000a9aac7c23 */ /* 0x100fe200080108b1 */
[--C-:B------:R-:W-:Y:S01]  /*8e50*/  FFMA.FTZ R194, R167, UR10, -R177.reuse ;  /* 0x0000000aa7c27c23 */ /* 0x100fe200080108b1 */
[--C-:B------:R-:W-:Y:S01]  /*8e60*/  FFMA.FTZ R167, R170, UR10, -R177.reuse ;  /* 0x0000000aaaa77c23 */ /* 0x100fe200080108b1 */
[----:B------:R-:W-:Y:S01]  /*8e70*/  MOV R170, UR22 ;  /* 0x0000001600aa7c02 */ /* 0x000fe20008000f00 */
[--C-:B------:R-:W-:Y:S01]  /*8e80*/  FFMA.FTZ R155, R155, UR10, -R177.reuse ;  /* 0x0000000a9b9b7c23 */ /* 0x100fe200080108b1 */
[----:B------:R-:W-:Y:S01]  /*8e90*/  MUFU.EX2 R169, R169 ;  /* 0x000000a900a97308 */ /* 0x000fe20000000800 */
[--C-:B------:R-:W-:Y:S01]  /*8ea0*/  FFMA.FTZ R173, R158, UR10, -R177.reuse ;  /* 0x0000000a9ead7c23 */ /* 0x100fe200080108b1 */
[----:B------:R-:W-:Y:S01]  /*8eb0*/  FFMA.FTZ R176, R159, UR10, -R177 ;  /* 0x0000000a9fb07c23 */ /* 0x000fe200080108b1 */
[----:B------:R-:W-:-:S02]  /*8ec0*/  @!P5 VIADD R154, R170, 0x28c40 ;  /* 0x00028c40aa9ad836 */ /* 0x000fc40000000000 */
[--C-:B------:R-:W-:Y:S01]  /*8ed0*/  FFMA.FTZ R159, R162, UR10, -R177.reuse ;  /* 0x0000000aa29f7c23 */ /* 0x100fe200080108b1 */
[--C-:B------:R-:W-:Y:S01]  /*8ee0*/  FFMA.FTZ R180, R163, UR10, -R177.reuse ;  /* 0x0000000aa3b47c23 */ /* 0x100fe200080108b1 */
[--C-:B------:R-:W-:Y:S01]  /*8ef0*/  FFMA.FTZ R163, R166, UR10, -R177.reuse ;  /* 0x0000000aa6a37c23 */ /* 0x100fe200080108b1 */
[--C-:B------:R-:W-:Y:S01]  /*8f00*/  FFMA.FTZ R196, R171, UR10, -R177.reuse ;  /* 0x0000000aabc47c23 */ /* 0x100fe200080108b1 */
[----:B------:R-:W2:Y:S01]  /*8f10*/  MUFU.EX2 R172, R172 ;  /* 0x000000ac00ac7308 */ /* 0x000ea20000000800 */
[----:B------:R-:W-:Y:S01]  /*8f20*/  @!P5 PRMT R154, RZ, 0x654, R154 ;  /* 0x00000654ff9ad816 */ /* 0x000fe2000000009a */
[--C-:B------:R-:W-:Y:S01]  /*8f30*/  FFMA.FTZ R179, R179, UR10, -R177.reuse ;  /* 0x0000000ab3b37c23 */ /* 0x100fe200080108b1 */
[--C-:B------:R-:W-:Y:S01]  /*8f40*/  FFMA.FTZ R171, R174, UR10, -R177.reuse ;  /* 0x0000000aaeab7c23 */ /* 0x100fe200080108b1 */
[--C-:B------:R-:W-:Y:S01]  /*8f50*/  FFMA.FTZ R174, R175, UR10, -R177.reuse ;  /* 0x0000000aafae7c23 */ /* 0x100fe200080108b1 */
[----:B------:R4:W-:Y:S01]  /*8f60*/  @!P5 SYNCS.ARRIVE.TRANS64.RED.A1T0 RZ, [R154+URZ], RZ ;  /* 0x000000ff9affd9a7 */ /* 0x0009e2000810043f */
[--C-:B------:R-:W-:Y:S01]  /*8f70*/  FFMA.FTZ R175, R178, UR10, -R177.reuse ;  /* 0x0000000ab2af7c23 */ /* 0x100fe200080108b1 */
[----:B------:R-:W-:Y:S01]  /*8f80*/  IMAD.U32 R158, RZ, RZ, UR21 ;  /* 0x00000015ff9e7e24 */ /* 0x000fe2000f8e00ff */
[----:B------:R-:W3:Y:S01]  /*8f90*/  MUFU.EX2 R155, R155 ;  /* 0x0000009b009b7308 */ /* 0x000ee20000000800 */
[--C-:B------:R-:W-:Y:S01]  /*8fa0*/  FFMA.FTZ R182, R182, UR10, -R177.reuse ;  /* 0x0000000ab6b67c23 */ /* 0x100fe200080108b1 */
[----:B------:R-:W-:Y:S01]  /*8fb0*/  FFMA.FTZ R177, R183, UR10, -R177 ;  /* 0x0000000ab7b17c23 */ /* 0x000fe200080108b1 */
[-C--:B------:R-:W-:Y:S01]  /*8fc0*/  FMUL.FTZ R117, R117, R12.reuse ;  /* 0x0000000c75757220 */ /* 0x080fe20000410000 */
[-C--:B------:R-:W-:Y:S01]  /*8fd0*/  FMUL.FTZ R120, R120, R12.reuse ;  /* 0x0000000c78787220 */ /* 0x080fe20000410000 */
[----:B----4-:R-:W-:Y:S01]  /*8fe0*/  FADD.FTZ R154, R152, R5 ;  /* 0x00000005989a7221 */ /* 0x010fe20000010000 */
[-C--:B------:R-:W-:Y:S01]  /*8ff0*/  FMUL.FTZ R121, R121, R12.reuse ;  /* 0x0000000c79797220 */ /* 0x080fe20000410000 */
[----:B------:R-:W-:Y:S01]  /*9000*/  FMUL.FTZ R124, R124, R12 ;  /* 0x0000000c7c7c7220 */ /* 0x000fe20000410000 */
[----:B------:R-:W4:Y:S01]  /*9010*/  MUFU.EX2 R173, R173 ;  /* 0x000000ad00ad7308 */ /* 0x000f220000000800 */
[----:B-1----:R-:W-:Y:S01]  /*9020*/  FADD.FTZ R5, R13, R154 ;  /* 0x0000009a0d057221 */ /* 0x002fe20000010000 */
[----:B--2---:R-:W-:Y:S01]  /*9030*/  FFMA.FTZ R6, R169, R6, R172 ;  /* 0x00000006a9067223 */ /* 0x004fe200000100ac */
[-C--:B------:R-:W-:Y:S01]  /*9040*/  FMUL.FTZ R125, R125, R12.reuse ;  /* 0x0000000c7d7d7220 */ /* 0x080fe20000410000 */
[-C--:B------:R-:W-:Y:S01]  /*9050*/  FMUL.FTZ R128, R128, R12.reuse ;  /* 0x0000000c80807220 */ /* 0x080fe20000410000 */
[----:B------:R-:W-:Y:S01]  /*9060*/  FADD.FTZ R5, R14, R5 ;  /* 0x000000050e057221 */ /* 0x000fe20000010000 */
[-C--:B------:R-:W-:Y:S01]  /*9070*/  FMUL.FTZ R129, R129, R12.reuse ;  /* 0x0000000c81817220 */ /* 0x080fe20000410000 */
[-C--:B------:R-:W-:Y:S01]  /*9080*/  FMUL.FTZ R132, R132, R12.reuse ;  /* 0x0000000c84847220 */ /* 0x080fe20000410000 */
[----:B------:R-:W1:Y:S01]  /*9090*/  MUFU.EX2 R176, R176 ;  /* 0x000000b000b07308 */ /* 0x000e620000000800 */
[----:B---3--:R-:W-:Y:S01]  /*90a0*/  FADD.FTZ R6, R155, R6 ;  /* 0x000000069b067221 */ /* 0x008fe20000010000 */
[----:B------:R-:W-:Y:S01]  /*90b0*/  FADD.FTZ R154, R156, R5 ;  /* 0x000000059c9a7221 */ /* 0x000fe20000010000 */
        /* <DEDUP_REMOVED lines=10> */
[----:B------:R-:W-:Y:S01]  /*9160*/  FMUL.FTZ R149, R149, R12 ;  /* 0x0000000c95957220 */ /* 0x000fe20000410000 */
[----:B------:R-:W-:Y:S01]  /*9170*/  F2FP.F16.F32.PACK_AB R152, R152, R11 ;  /* 0x0000000b9898723e */ /* 0x000fe200000000ff */
[-C--:B------:R-:W-:Y:S01]  /*9180*/  FMUL.FTZ R26, R26, R169.reuse ;  /* 0x000000a91a1a7220 */ /* 0x080fe20000410000 */
[----:B------:R3:W-:Y:S01]  /*9190*/  MUFU.EX2 R10, R181 ;  /* 0x000000b5000a7308 */ /* 0x0007e20000000800 */
[----:B-1----:R-:W-:Y:S01]  /*91a0*/  FADD.FTZ R6, R176, R5 ;  /* 0x00000005b0067221 */ /* 0x002fe20000010000 */
[----:B------:R-:W-:Y:S01]  /*91b0*/  F2FP.F16.F32.PACK_AB R156, R15, R156 ;  /* 0x0000009c0f9c723e */ /* 0x000fe200000000ff */
[-C--:B------:R-:W-:Y:S01]  /*91c0*/  FMUL.FTZ R27, R27, R169.reuse ;  /* 0x000000a91b1b7220 */ /* 0x080fe20000410000 */
[-C--:B------:R-:W-:Y:S01]  /*91d0*/  FMUL.FTZ R30, R30, R169.reuse ;  /* 0x000000a91e1e7220 */ /* 0x080fe20000410000 */
[-C--:B------:R-:W-:Y:S01]  /*91e0*/  FMUL.FTZ R31, R31, R169.reuse ;  /* 0x000000a91f1f7220 */ /* 0x080fe20000410000 */
[-C--:B------:R-:W-:Y:S01]  /*91f0*/  FMUL.FTZ R34, R34, R169.reuse ;  /* 0x000000a922227220 */ /* 0x080fe20000410000 */
[----:B------:R-:W-:Y:S01]  /*9200*/  FMUL.FTZ R35, R35, R169 ;  /* 0x000000a923237220 */ /* 0x000fe20000410000 */
[----:B------:R-:W1:Y:S01]  /*9210*/  MUFU.EX2 R180, R180 ;  /* 0x000000b400b47308 */ /* 0x000e620000000800 */
[----:B---3--:R-:W-:-:S02]  /*9220*/  IMAD.MOV R181, RZ, RZ, -R18 ;  /* 0x000000ffffb57224 */ /* 0x008fc400078e0a12 */
[----:B--2---:R-:W-:Y:S01]  /*9230*/  FADD.FTZ R5, R159, R6 ;  /* 0x000000069f057221 */ /* 0x004fe20000010000 */
[-C--:B------:R-:W-:Y:S01]  /*9240*/  FMUL.FTZ R38, R38, R169.reuse ;  /* 0x000000a926267220 */ /* 0x080fe20000410000 */
[-C--:B------:R-:W-:Y:S01]  /*9250*/  FMUL.FTZ R39, R39, R169.reuse ;  /* 0x000000a927277220 */ /* 0x080fe20000410000 */
[----:B------:R-:W-:Y:S01]  /*9260*/  FMUL.FTZ R42, R42, R169 ;  /* 0x000000a92a2a7220 */ /* 0x000fe20000410000 */
[----:B------:R-:W-:Y:S01]  /*9270*/  ISETP.NE.AND P1, PT, R16, R181, PT ;  /* 0x000000b51000720c */ /* 0x000fe20003f25270 */
        /* <DEDUP_REMOVED lines=11> */
[----:B------:R-:W-:Y:S01]  /*9330*/  FMUL.FTZ R59, R59, R169 ;  /* 0x000000a93b3b7220 */ /* 0x000fe20000410000 */
[----:B------:R-:W-:-:S02]  /*9340*/  @!P1 IMAD R158, R158, 0x40, R17 ;  /* 0x000000409e9e9824 */ /* 0x000fc400078e0211 */
[-C--:B------:R-:W-:Y:S01]  /*9350*/  FMUL.FTZ R62, R62, R169.reuse ;  /* 0x000000a93e3e7220 */ /* 0x080fe20000410000 */
[-C--:B------:R-:W-:Y:S01]  /*9360*/  FMUL.FTZ R63, R63, R169.reuse ;  /* 0x000000a93f3f7220 */ /* 0x080fe20000410000 */
[-C--:B------:R-:W-:Y:S01]  /*9370*/  FMUL.FTZ R66, R66, R169.reuse ;  /* 0x000000a942427220 */ /* 0x080fe20000410000 */
[-C--:B------:R-:W-:Y:S01]  /*9380*/  FMUL.FTZ R67, R67, R169.reuse ;  /* 0x000000a943437220 */ /* 0x080fe20000410000 */
[----:B------:R-:W1:Y:S01]  /*9390*/  MUFU.EX2 R153, R153 ;  /* 0x0000009900997308 */ /* 0x000e620000000800 */
[----:B------:R-:W-:Y:S01]  /*93a0*/  @!P1 LEA R158, R158, UR38, 0x2 ;  /* 0x000000269e9e9c11 */ /* 0x000fe2000f8e10ff */
[----:B--2---:R-:W-:Y:S01]  /*93b0*/  FADD.FTZ R5, R163, R6 ;  /* 0x00000006a3057221 */ /* 0x004fe20000010000 */
[-C--:B------:R-:W-:Y:S01]  /*93c0*/  FMUL.FTZ R70, R70, R169.reuse ;  /* 0x000000a946467220 */ /* 0x080fe20000410000 */
[-C--:B------:R-:W-:Y:S01]  /*93d0*/  FMUL.FTZ R71, R71, R169.reuse ;  /* 0x000000a947477220 */ /* 0x080fe20000410000 */
[-C--:B------:R-:W-:Y:S01]  /*93e0*/  FMUL.FTZ R74, R74, R169.reuse ;  /* 0x000000a94a4a7220 */ /* 0x080fe20000410000 */
[----:B------:R-:W-:Y:S01]  /*93f0*/  @!P1 STS [R158+0x28800], R12 ;  /* 0x0288000c9e009388 */ /* 0x000fe20000000800 */
[-C--:B------:R-:W-:Y:S01]  /*9400*/  FMUL.FTZ R75, R75, R169.reuse ;  /* 0x000000a94b4b7220 */ /* 0x080fe20000410000 */
[----:B------:R2:W-:Y:S01]  /*9410*/  MUFU.EX2 R178, R179 ;  /* 0x000000b300b27308 */ /* 0x0005e20000000800 */
[----:B---3--:R-:W-:Y:S01]  /*9420*/  FADD.FTZ R6, R194, R5 ;  /* 0x00000005c2067221 */ /* 0x008fe20000010000 */
[----:B------:R3:W-:Y:S01]  /*9430*/  @!P1 STS [R158+0x28820], R169 ;  /* 0x028820a99e009388 */ /* 0x0007e20000000800 */
        /* <DEDUP_REMOVED lines=9> */
[----:B---3--:R-:W-:Y:S01]  /*94d0*/  F2FP.F16.F32.PACK_AB R158, R21, R20 ;  /* 0x00000014159e723e */ /* 0x008fe200000000ff */
[----:B------:R-:W-:Y:S01]  /*94e0*/  FADD.FTZ R154, R20, R179 ;  /* 0x000000b3149a7221 */ /* 0x000fe20000010000 */
[-C--:B------:R-:W-:Y:S01]  /*94f0*/  FMUL.FTZ R91, R91, R169.reuse ;  /* 0x000000a95b5b7220 */ /* 0x080fe20000410000 */
[-C--:B------:R-:W-:Y:S01]  /*9500*/  FMUL.FTZ R94, R94, R169.reuse ;  /* 0x000000a95e5e7220 */ /* 0x080fe20000410000 */
[----:B------:R-:W2:Y:S01]  /*9510*/  MUFU.EX2 R157, R157 ;  /* 0x0000009d009d7308 */ /* 0x000ea20000000800 */
[----:B------:R-:W-:Y:S01]  /*9520*/  FADD.FTZ R179, R21, R154 ;  /* 0x0000009a15b37221 */ /* 0x000fe20000010000 */
[-C--:B------:R-:W-:Y:S01]  /*9530*/  FMUL.FTZ R95, R95, R169.reuse ;  /* 0x000000a95f5f7220 */ /* 0x080fe20000410000 */
[-C--:B------:R-:W-:Y:S01]  /*9540*/  FMUL.FTZ R98, R98, R169.reuse ;  /* 0x000000a962627220 */ /* 0x080fe20000410000 */
[-C--:B------:R-:W-:Y:S01]  /*9550*/  FMUL.FTZ R99, R99, R169.reuse ;  /* 0x000000a963637220 */ /* 0x080fe20000410000 */
[----:B------:R-:W-:Y:S01]  /*9560*/  FADD.FTZ R154, R160, R179 ;  /* 0x000000b3a09a7221 */ /* 0x000fe20000010000 */
[C---:B-1----:R-:W-:Y:S01]  /*9570*/  F2FP.F16.F32.PACK_AB R160, R153.reuse, R160 ;  /* 0x000000a099a0723e */ /* 0x042fe200000000ff */
[-C--:B------:R-:W-:Y:S01]  /*9580*/  FMUL.FTZ R102, R102, R169.reuse ;  /* 0x000000a966667220 */ /* 0x080fe20000410000 */
[----:B------:R-:W1:Y:S01]  /*9590*/  MUFU.EX2 R196, R196 ;  /* 0x000000c400c47308 */ /* 0x000e620000000800 */
[----:B------:R-:W-:Y:S01]  /*95a0*/  FADD.FTZ R154, R153, R154 ;  /* 0x0000009a999a7221 */ /* 0x000fe20000010000 */
[----:B----4-:R-:W-:Y:S01]  /*95b0*/  FADD.FTZ R5, R167, R6 ;  /* 0x00000006a7057221 */ /* 0x010fe20000010000 */
[----:B------:R-:W-:Y:S01]  /*95c0*/  F2FP.F16.F32.PACK_AB R153, R155, R172 ;  /* 0x000000ac9b99723e */ /* 0x000fe200000000ff */
[----:B------:R-:W-:Y:S01]  /*95d0*/  FMUL.FTZ R103, R103, R169 ;  /* 0x000000a967677220 */ /* 0x000fe20000410000 */
[----:B------:R-:W-:Y:S01]  /*95e0*/  F2FP.F16.F32.PACK_AB R155, R176, R173 ;  /* 0x000000adb09b723e */ /* 0x000fe200000000ff */
[-C--:B------:R-:W-:Y:S01]  /*95f0*/  FMUL.FTZ R106, R106, R169.reuse ;  /* 0x000000a96a6a7220 */ /* 0x080fe20000410000 */
[----:B------:R-:W-:Y:S01]  /*9600*/  FMUL.FTZ R107, R107, R169 ;  /* 0x000000a96b6b7220 */ /* 0x000fe20000410000 */
[----:B------:R-:W3:Y:S01]  /*9610*/  MUFU.EX2 R164, R164 ;  /* 0x000000a400a47308 */ /* 0x000ee20000000800 */
[----:B--2---:R-:W-:Y:S01]  /*9620*/  FADD.FTZ R179, R157, R154 ;  /* 0x0000009a9db37221 */ /* 0x004fe20000010000 */
[----:B------:R-:W-:Y:S01]  /*9630*/  F2FP.F16.F32.PACK_AB R154, R14, R13 ;  /* 0x0000000d0e9a723e */ /* 0x000fe200000000ff */
[----:B------:R-:W-:Y:S01]  /*9640*/  BAR.SYNC.DEFER_BLOCKING 0xf, 0x100 ;  /* 0x03c4000000007b1d */ /* 0x000fe20000010000 */
[-C--:B------:R-:W-:Y:S01]  /*9650*/  FMUL.FTZ R110, R110, R169.reuse ;  /* 0x000000a96e6e7220 */ /* 0x080fe20000410000 */
[-C--:B------:R-:W-:Y:S01]  /*9660*/  FMUL.FTZ R111, R111, R169.reuse ;  /* 0x000000a96f6f7220 */ /* 0x080fe20000410000 */
[-C--:B------:R-:W-:Y:S01]  /*9670*/  FMUL.FTZ R114, R114, R169.reuse ;  /* 0x000000a972727220 */ /* 0x080fe20000410000 */
[-C--:B------:R-:W-:Y:S01]  /*9680*/  FMUL.FTZ R115, R115, R169.reuse ;  /* 0x000000a973737220 */ /* 0x080fe20000410000 */
[-C--:B------:R-:W-:Y:S01]  /*9690*/  FMUL.FTZ R118, R118, R169.reuse ;  /* 0x000000a976767220 */ /* 0x080fe20000410000 */
[----:B------:R-:W2:Y:S01]  /*96a0*/  MUFU.EX2 R171, R171 ;  /* 0x000000ab00ab7308 */ /* 0x000ea20000000800 */
[----:B-1----:R-:W-:Y:S01]  /*96b0*/  FADD.FTZ R6, R196, R5 ;  /* 0x00000005c4067221 */ /* 0x002fe20000010000 */
[-C--:B------:R-:W-:Y:S01]  /*96c0*/  FMUL.FTZ R119, R119, R169.reuse ;  /* 0x000000a977777220 */ /* 0x080fe20000410000 */
[-C--:B------:R-:W-:Y:S01]  /*96d0*/  FMUL.FTZ R122, R122, R169.reuse ;  /* 0x000000a97a7a7220 */ /* 0x080fe20000410000 */
[-C--:B------:R-:W-:Y:S01]  /*96e0*/  FMUL.FTZ R123, R123, R169.reuse ;  /* 0x000000a97b7b7220 */ /* 0x080fe20000410000 */
[-C--:B------:R-:W-:Y:S01]  /*96f0*/  FMUL.FTZ R126, R126, R169.reuse ;  /* 0x000000a97e7e7220 */ /* 0x080fe20000410000 */
[-C--:B------:R-:W-:Y:S01]  /*9700*/  FMUL.FTZ R127, R127, R169.reuse ;  /* 0x000000a97f7f7220 */ /* 0x080fe20000410000 */
[----:B------:R-:W-:Y:S01]  /*9710*/  FMUL.FTZ R130, R130, R169 ;  /* 0x000000a982827220 */ /* 0x000fe20000410000 */
[----:B------:R-:W1:Y:S01]  /*9720*/  MUFU.EX2 R161, R161 ;  /* 0x000000a100a17308 */ /* 0x000e620000000800 */
[C---:B---3--:R-:W-:Y:S01]  /*9730*/  FADD.FTZ R12, R164.reuse, R179 ;  /* 0x000000b3a40c7221 */ /* 0x048fe20000010000 */
[----:B------:R-:W-:Y:S01]  /*9740*/  F2FP.F16.F32.PACK_AB R162, R164, R157 ;  /* 0x0000009da4a2723e */ /* 0x000fe200000000ff */
[----:B------:R-:W-:Y:S01]  /*9750*/  FMUL.FTZ R131, R131, R169 ;  /* 0x000000a983837220 */ /* 0x000fe20000410000 */
[----:B------:R-:W-:Y:S01]  /*9760*/  F2FP.F16.F32.PACK_AB R157, R180, R159 ;  /* 0x0000009fb49d723e */ /* 0x000fe200000000ff */
[----:B------:R-:W-:Y:S01]  /*9770*/  FMUL.FTZ R134, R134, R169 ;  /* 0x000000a986867220 */ /* 0x000fe20000410000 */
[----:B------:R-:W-:Y:S01]  /*9780*/  F2FP.F16.F32.PACK_AB R159, R194, R163 ;  /* 0x000000a3c29f723e */ /* 0x000fe200000000ff */
[-C--:B------:R-:W-:Y:S01]  /*9790*/  FMUL.FTZ R135, R135, R169.reuse ;  /* 0x000000a987877220 */ /* 0x080fe20000410000 */
[----:B------:R-:W3:Y:S01]  /*97a0*/  MUFU.EX2 R174, R174 ;  /* 0x000000ae00ae7308 */ /* 0x000ee20000000800 */
[----:B--2---:R-:W-:Y:S01]  /*97b0*/  FADD.FTZ R5, R171, R6 ;  /* 0x00000006ab057221 */ /* 0x004fe20000010000 */
[----:B------:R2:W-:Y:S01]  /*97c0*/  STSM.16.M88.4 [R19+0x26800], R152 ;  /* 0x0268009813007844 */ /* 0x0005e20000000200 */
[-C--:B------:R-:W-:Y:S01]  /*97d0*/  FMUL.FTZ R138, R138, R169.reuse ;  /* 0x000000a98a8a7220 */ /* 0x080fe20000410000 */
[-C--:B------:R-:W-:Y:S01]  /*97e0*/  FMUL.FTZ R139, R139, R169.reuse ;  /* 0x000000a98b8b7220 */ /* 0x080fe20000410000 */
[-C--:B------:R-:W-:Y:S01]  /*97f0*/  FMUL.FTZ R142, R142, R169.reuse ;  /* 0x000000a98e8e7220 */ /* 0x080fe20000410000 */
[----:B------:R2:W-:Y:S01]  /*9800*/  STSM.16.M88.4 [R184], R156 ;  /* 0x0000009cb8007844 */ /* 0x0005e20000000200 */
[-C--:B------:R-:W-:Y:S01]  /*9810*/  FMUL.FTZ R143, R143, R169.reuse ;  /* 0x000000a98f8f7220 */ /* 0x080fe20000410000 */
[----:B------:R-:W4:Y:S01]  /*9820*/  MUFU.EX2 R168, R168 ;  /* 0x000000a800a87308 */ /* 0x000f220000000800 */
[----:B-1----:R-:W-:Y:S01]  /*9830*/  FADD.FTZ R11, R161, R12 ;  /* 0x0000000ca10b7221 */ /* 0x002fe20000010000 */
[-C--:B------:R-:W-:Y:S01]  /*9840*/  FMUL.FTZ R146, R146, R169.reuse ;  /* 0x000000a992927220 */ /* 0x080fe20000410000 */
[-C--:B------:R-:W-:Y:S01]  /*9850*/  FMUL.FTZ R147, R147, R169.reuse ;  /* 0x000000a993937220 */ /* 0x080fe20000410000 */
[-C--:B------:R-:W-:Y:S01]  /*9860*/  FMUL.FTZ R150, R150, R169.reuse ;  /* 0x000000a996967220 */ /* 0x080fe20000410000 */
[----:B------:R-:W-:-:S03]  /*9870*/  FMUL.FTZ R151, R151, R169 ;  /* 0x000000a997977220 */ /* 0x000fc60000410000 */
[----:B------:R-:W1:Y:S01]  /*9880*/  MUFU.EX2 R175, R175 ;  /* 0x000000af00af7308 */ /* 0x000e620000000800 */
[C---:B---3--:R-:W-:Y:S01]  /*9890*/  FADD.FTZ R6, R174.reuse, R5 ;  /* 0x00000005ae067221 */ /* 0x048fe20000010000 */
[----:B------:R-:W-:-:S06]  /*98a0*/  F2FP.F16.F32.PACK_AB R163, R174, R171 ;  /* 0x000000abaea3723e */ /* 0x000fcc00000000ff */
[----:B------:R-:W3:Y:S01]  /*98b0*/  MUFU.EX2 R165, R165 ;  /* 0x000000a500a57308 */ /* 0x000ee20000000800 */
[C---:B----4-:R-:W-:Y:S01]  /*98c0*/  FADD.FTZ R12, R168.reuse, R11 ;  /* 0x0000000ba80c7221 */ /* 0x050fe20000010000 */
[----:B------:R-:W-:Y:S02]  /*98d0*/  F2FP.F16.F32.PACK_AB R164, R168, R161 ;  /* 0x000000a1a8a4723e */ /* 0x000fe400000000ff */
[----:B------:R-:W-:-:S04]  /*98e0*/  F2FP.F16.F32.PACK_AB R161, R196, R167 ;  /* 0x000000a7c4a1723e */ /* 0x000fc800000000ff */
[----:B------:R-:W4:Y:S01]  /*98f0*/  MUFU.EX2 R182, R182 ;  /* 0x000000b600b67308 */ /* 0x000f220000000800 */
[----:B-1----:R-:W-:Y:S01]  /*9900*/  FADD.FTZ R11, R175, R6 ;  /* 0x00000006af0b7221 */ /* 0x002fe20000010000 */
[----:B------:R2:W-:Y:S03]  /*9910*/  STSM.16.M88.4 [R22], R160 ;  /* 0x000000a016007844 */ /* 0x0005e60000000200 */
[----:B------:R-:W-:-:S03]  /*9920*/  FADD.FTZ R11, R178, R11 ;  /* 0x0000000bb20b7221 */ /* 0x000fc60000010000 */
[----:B------:R-:W1:Y:S01]  /*9930*/  MUFU.EX2 R177, R177 ;  /* 0x000000b100b17308 */ /* 0x000e620000000800 */
[----:B---3--:R-:W-:Y:S01]  /*9940*/  FADD.FTZ R5, R165, R12 ;  /* 0x0000000ca5057221 */ /* 0x008fe20000010000 */
[----:B------:R-:W-:Y:S02]  /*9950*/  F2FP.F16.F32.PACK_AB R166, R10, R165 ;  /* 0x000000a50aa6723e */ /* 0x000fe400000000ff */
[----:B------:R-:W-:Y:S01]  /*9960*/  F2FP.F16.F32.PACK_AB R165, R178, R175 ;  /* 0x000000afb2a5723e */ /* 0x000fe200000000ff */
[----:B------:R-:W-:Y:S01]  /*9970*/  FADD.FTZ R5, R10, R5 ;  /* 0x000000050a057221 */ /* 0x000fe20000010000 */
[----:B----4-:R-:W-:Y:S01]  /*9980*/  FADD.FTZ R6, R182, R11 ;  /* 0x0000000bb6067221 */ /* 0x010fe20000010000 */
[----:B-1----:R-:W-:-:S03]  /*9990*/  F2FP.F16.F32.PACK_AB R167, R177, R182 ;  /* 0x000000b6b1a7723e */ /* 0x002fc600000000ff */
[----:B------:R-:W-:Y:S02]  /*99a0*/  FADD.FTZ R6, R177, R6 ;  /* 0x00000006b1067221 */ /* 0x000fe40000010000 */
[----:B------:R2:W-:Y:S01]  /*99b0*/  STSM.16.M88.4 [R23], R164 ;  /* 0x000000a417007844 */ /* 0x0005e20000000200 */
[----:B------:R-:W-:Y:S05]  /*99c0*/  @!P4 BRA `(.L_x_4418) ;  /* 0x000000000004c947 */ /* 0x000fea0003800000 */
[----:B------:R-:W-:Y:S01]  /*99d0*/  BPT.TRAP 0x1 ;  /* 0x000000040000795c */ /* 0x000fe20000300000 */
.L_x_4418:
[----:B------:R1:W3:Y:S01]  /*99e0*/  SYNCS.PHASECHK.TRANS64.TRYWAIT P1, [UR22+0x28c50], R9 ;  /* 0x028c5009ff0075a7 */ /* 0x0002e20008020156 */
[----:B------:R-:W-:Y:S05]  /*99f0*/  @!P4 BRA `(.L_x_4419) ;  /* 0x000000000004c947 */ /* 0x000fea0003800000 */
[----:B------:R-:W-:Y:S01]  /*9a00*/  BPT.TRAP 0x1 ;  /* 0x000000040000795c */ /* 0x000fe20000300000 */
.L_x_4419:
[----:B---3--:R-:W-:Y:S05]  /*9a10*/  @P1 BRA `(.L_x_4420) ;  /* 0x0000000000081947 */ /* 0x008fea0003800000 */
[----:B------:R-:W3:Y:S02]  /*9a20*/  SYNCS.PHASECHK.TRANS64.TRYWAIT P1, [UR22+0x28c50], R9 ;  /* 0x028c5009ff0075a7 */ /* 0x000ee40008020156 */
[----:B---3--:R-:W-:Y:S05]  /*9a30*/  @!P1 BRA `(.L_x_4421) ;  /* 0x000000b000209947 */ /* 0x008fea0003800000 */
.L_x_4420:
[----:B------:R-:W-:Y:S01]  /*9a40*/  ULEA UR11, UR37, UR45, 0xc ;  /* 0x0000002d250b7291 */ /* 0x000fe2000f8e603f */
[----:B------:R-:W-:Y:S01]  /*9a50*/  WARPGROUP.ARRIVE ;  /* 0x00000000000079c5 */ /* 0x000fe20000000000 */
[----:B------:R-:W-:Y:S01]  /*9a60*/  UMOV UR7, 0x40000040 ;  /* 0x4000004000077882 */ /* 0x000fe20000000000 */
[----:B---3--:R-:W-:Y:S01]  /*9a70*/  @!P5 VIADD R170, R170, 0x28c60 ;  /* 0x00028c60aaaad836 */ /* 0x008fe20000000000 */
[----:B------:R-:W-:Y:S01]  /*9a80*/  UMOV UR21, UR37 ;  /* 0x0000002500157c82 */ /* 0x000fe20008000000 */
[----:B------:R-:W-:Y:S02]  /*9a90*/  IMAD.MOV.U32 R10, RZ, RZ, R7 ;  /* 0x000000ffff0a7224 */ /* 0x000fe400078e0007 */
[----:B------:R-:W-:Y:S01]  /*9aa0*/  UMOV UR6, UR11 ;  /* 0x0000000b00067c82 */ /* 0x000fe20008000000 */
[----:B------:R-:W-:Y:S01]  /*9ab0*/  @!P5 PRMT R170, RZ, 0x654, R170 ;  /* 0x00000654ffaad816 */ /* 0x000fe200000000aa */
[----:B------:R-:W-:Y:S01]  /*9ac0*/  HGMMA.64x256x16.F32 R24, R152, gdesc[UR4].tnspB, R24, gsb0 ;  /* 0x43e0000498187df0 */ /* 0x000fe20008000818 */
[----:B------:R-:W-:Y:S01]  /*9ad0*/  UIADD3 UR6, UR11, 0x80, URZ ;  /* 0x000000800b067890 */ /* 0x000fe2000fffe03f */
[----:B------:R-:W-:Y:S01]  /*9ae0*/  IMAD.MOV.U32 R11, RZ, RZ, R4 ;  /* 0x000000ffff0b7224 */ /* 0x000fe200078e0004 */
        /* <DEDUP_REMOVED lines=28> */
.L_x_4413:
[----:B------:R-:W-:-:S13]  /*9cb0*/  ISETP.LE.AND P0, PT, R186, UR50, PT ;  /* 0x00000032ba007c0c */ /* 0x000fda000bf03270 */
[----:B------:R-:W-:Y:S05]  /*9cc0*/  @!P0 BRA `(.L_x_4423) ;  /* 0x0000002000d48947 */ /* 0x000fea0003800000 */
[----:B------:R-:W-:Y:S01]  /*9cd0*/  UIADD3 UR6, UR44, -UR40, URZ ;  /* 0x800000282c067290 */ /* 0x000fe2000fffe03f */
[----:B------:R-:W-:Y:S01]  /*9ce0*/  IMAD.MOV.U32 R10, RZ, RZ, R7 ;  /* 0x000000ffff0a7224 */ /* 0x000fe200078e0007 */
[----:B------:R-:W-:Y:S01]  /*9cf0*/  UMOV UR21, UR37 ;  /* 0x0000002500157c82 */ /* 0x000fe20008000000 */
[----:B------:R-:W-:Y:S01]  /*9d00*/  IMAD.MOV.U32 R12, RZ, RZ, R4 ;  /* 0x000000ffff0c7224 */ /* 0x000fe200078e0004 */
[----:B------:R-:W-:Y:S01]  /*9d10*/  ULDC UR23, c[0x0][0x9e4] ;  /* 0x0002790000177ab9 */ /* 0x000fe20000000800 */
[----:B------:R-:W-:Y:S01]  /*9d20*/  ULDC UR24, c[0x0][0x9dc] ;  /* 0x0002770000187ab9 */ /* 0x000fe20000000800 */
[----:B01----:R-:W-:Y:S01]  /*9d30*/  IMAD.U32 R9, RZ, RZ, UR6 ;  /* 0x00000006ff097e24 */ /* 0x003fe2000f8e00ff */
[----:B------:R-:W-:Y:S01]  /*9d40*/  ULDC UR20, c[0x0][0x988] ;  /* 0x0002620000147ab9 */ /* 0x000fe20000000800 */
[----:B------:R-:W-:Y:S01]  /*9d50*/  VIADD R11, R0, UR6 ;  /* 0x00000006000b7c36 */ /* 0x000fe20008000000 */
[----:B------:R-:W-:Y:S02]  /*9d60*/  ULDC UR22, c[0x0][0x9e0] ;  /* 0x0002780000167ab9 */ /* 0x000fe40000000800 */
[----:B------:R-:W-:-:S04]  /*9d70*/  IADD3 R9, R9, 0x8, R0 ;  /* 0x0000000809097810 */ /* 0x000fc80007ffe000 */
[----:B------:R-:W-:-:S07]  /*9d80*/  LOP3.LUT R13, RZ, R9, RZ, 0x33, !PT ;  /* 0x00000009ff0d7212 */ /* 0x000fce00078e33ff */
.L_x_4440:
[----:B------:R-:W-:-:S04]  /*9d90*/  UIADD3 UR37, UR21, 0x1, URZ ;  /* 0x0000000115257890 */ /* 0x000fc8000fffe03f */
[----:B------:R-:W-:-:S04]  /*9da0*/  UISETP.NE.AND UP0, UPT, UR37, 0x2, UPT ;  /* 0x000000022500788c */ /* 0x000fc8000bf05270 */
[----:B------:R-:W-:Y:S02]  /*9db0*/  USEL UR6, URZ, 0x1, UP0 ;  /* 0x000000013f067887 */ /* 0x000fe40008000000 */
[----:B------:R-:W-:-:S04]  /*9dc0*/  USEL UR37, UR37, URZ, UP0 ;  /* 0x0000003f25257287 */ /* 0x000fc80008000000 */
[----:B------:R-:W-:Y:S01]  /*9dd0*/  LOP3.LUT R2, R2, UR6, RZ, 0x3c, !PT ;  /* 0x0000000602027c12 */ /* 0x000fe2000f8e3cff */
[----:B01----:R-:W-:Y:S07]  /*9de0*/  @!P4 BRA `(.L_x_4424) ;  /* 0x000000000004c947 */ /* 0x003fee0003800000 */
[----:B------:R-:W-:Y:S01]  /*9df0*/  BPT.TRAP 0x1 ;  /* 0x000000040000795c */ /* 0x000fe20000300000 */
.L_x_4424:
[----:B------:R-:W-:Y:S01]  /*9e00*/  ULEA UR25, UR37, UR38, 0x3 ;  /* 0x0000002625197291 */ /* 0x000fe2000f8e183f */
[----:B------:R-:W-:-:S08]  /*9e10*/  SHF.L.U32 R8, R2, 0x1f, RZ ;  /* 0x0000001f02087819 */ /* 0x000fd000000006ff */
[----:B------:R0:W1:Y:S01]  /*9e20*/  SYNCS.PHASECHK.TRANS64.TRYWAIT P0, [UR25+0x28c30], R8 ;  /* 0x028c3008ff0075a7 */ /* 0x0000620008000159 */
[----:B------:R-:W-:Y:S05]  /*9e30*/  @!P4 BRA `(.L_x_4425) ;  /* 0x000000000004c947 */ /* 0x000fea0003800000 */
[----:B------:R-:W-:Y:S01]  /*9e40*/  BPT.TRAP 0x1 ;  /* 0x000000040000795c */ /* 0x000fe20000300000 */
.L_x_4425:
[----:B-1----:R-:W-:Y:S05]  /*9e50*/  @P0 BRA `(.L_x_4426) ;  /* 0x0000000000080947 */ /* 0x002fea0003800000 */
[----:B------:R-:W1:Y:S02]  /*9e60*/  SYNCS.PHASECHK.TRANS64.TRYWAIT P0, [UR25+0x28c30], R8 ;  /* 0x028c3008ff0075a7 */ /* 0x000e640008000159 */
[----:B-1----:R-:W-:Y:S05]  /*9e70*/  @!P0 BRA `(.L_x_4427) ;  /* 0x000000ac00248947 */ /* 0x002fea0003800000 */
.L_x_4426:
[----:B------:R-:W-:Y:S01]  /*9e80*/  R2UR UR18, R3 ;  /* 0x00000000031272ca */ /* 0x000fe200000e0000 */
[----:B--234-:R-:W-:Y:S01]  /*9e90*/  WARPGROUP.ARRIVE ;  /* 0x00000000000079c5 */ /* 0x01cfe20000000000 */
[----:B------:R-:W-:Y:S01]  /*9ea0*/  UMOV UR19, 0x40000040 ;  /* 0x4000004000137882 */ /* 0x000fe20000000000 */
[----:B------:R-:W-:Y:S01]  /*9eb0*/  UMOV UR7, 0x40000040 ;  /* 0x4000004000077882 */ /* 0x000fe20000000000 */
[----:B------:R-:W-:Y:S01]  /*9ec0*/  UMOV UR11, 0x40000040 ;  /* 0x40000040000b7882 */ /* 0x000fe20000000000 */
[----:B------:R-:W-:Y:S01]  /*9ed0*/  UMOV UR15, 0x40000040 ;  /* 0x40000040000f7882 */ /* 0x000fe20000000000 */
[----:B------:R-:W-:Y:S02]  /*9ee0*/  IMAD.U32 R15, RZ, RZ, UR25 ;  /* 0x00000019ff0f7e24 */ /* 0x000fe4000f8e00ff */
[----:B-1----:R-:W-:Y:S02]  /*9ef0*/  IMAD.U32 R7, RZ, RZ, UR40 ;  /* 0x00000028ff077e24 */ /* 0x002fe4000f8e00ff */
[----:B------:R-:W-:-:S03]  /*9f00*/  @!P5 VIADD R4, R15, 0x28c40 ;  /* 0x00028c400f04d836 */ /* 0x000fc60000000000 */
[----:B------:R-:W-:Y:S02]  /*9f10*/  ULEA UR18, UR37, UR18, 0x9 ;  /* 0x0000001225127291 */ /* 0x000fe4000f8e483f */
[----:B------:R-:W-:Y:S02]  /*9f20*/  @!P5 PRMT R4, RZ, 0x654, R4 ;  /* 0x00000654ff04d816 */ /* 0x000fe40000000004 */
        /* <DEDUP_REMOVED lines=18> */
[----:B-1----:R-:W-:-:S05]  /*a050*/  IADD3 R4, -R16, UR6, -R7 ;  /* 0x0000000610047c10 */ /* 0x002fca000fffe907 */
[C---:B------:R-:W-:Y:S02]  /*a060*/  VIADD R21, R4.reuse, UR22 ;  /* 0x0000001604157c36 */ /* 0x040fe40008000000 */
[----:B------:R-:W-:-:S03]  /*a070*/  VIADD R193, R4, UR10 ;  /* 0x0000000a04c17c36 */ /* 0x000fc60008000000 */
[C---:B------:R-:W-:Y:S01]  /*a080*/  IADD3 R4, R0.reuse, R21, RZ ;  /* 0x0000001500047210 */ /* 0x040fe20007ffe0ff */
[----:B------:R-:W-:Y:S01]  /*a090*/  IMAD.IADD R14, R0, 0x1, R193 ;  /* 0x00000001000e7824 */ /* 0x000fe200078e02c1 */
[----:B------:R-:W-:Y:S06]  /*a0a0*/  @!P6 BRA `(.L_x_4428) ;  /* 0x000000000060e947 */ /* 0x000fec0003800000 */
[----:B------:R-:W-:Y:S01]  /*a0b0*/  ISETP.GT.AND P0, PT, R11, -0x1, PT ;  /* 0xffffffff0b00780c */ /* 0x000fe20003f04270 */
[----:B------:R-:W-:-:S12]  /*a0c0*/  BSSY B0, `(.L_x_4429) ;  /* 0x0000012000007945 */ /* 0x000fd80003800000 */
[----:B------:R-:W-:Y:S05]  /*a0d0*/  @P0 BRA `(.L_x_4430) ;  /* 0x0000000000280947 */ /* 0x000fea0003800000 */
[----:B------:R-:W-:Y:S02]  /*a0e0*/  IMAD.U32 R194, RZ, RZ, UR23 ;  /* 0x00000017ffc27e24 */ /* 0x000fe4000f8e00ff */
[----:B------:R-:W-:-:S03]  /*a0f0*/  IMAD.U32 R7, RZ, RZ, UR40 ;  /* 0x00000028ff077e24 */ /* 0x000fc6000f8e00ff */
[----:B------:R-:W-:Y:S02]  /*a100*/  ISETP.NE.AND P0, PT, R194, 0x1, PT ;  /* 0x00000001c200780c */ /* 0x000fe40003f05270 */
[----:B------:R-:W-:-:S04]  /*a110*/  IADD3 R7, R0, UR44, -R7 ;  /* 0x0000002c00077c10 */ /* 0x000fc8000fffe807 */
[----:B------:R-:W-:-:S07]  /*a120*/  LOP3.LUT R7, RZ, R7, RZ, 0x33, !PT ;  /* 0x00000007ff077212 */ /* 0x000fce00078e33ff */
[----:B------:R-:W1:Y:S02]  /*a130*/  @P0 LDC.64 R196, c[0x0][0x9e8] ;  /* 0x00027a00ffc40b82 */ /* 0x000e640000000a00 */
[----:B-1----:R-:W-:-:S05]  /*a140*/  @P0 IMAD.HI.U32 R20, R7, R196, RZ ;  /* 0x000000c407140227 */ /* 0x002fca00078e00ff */
[----:B------:R-:W-:-:S04]  /*a150*/  @P0 SHF.R.U32.HI R7, RZ, R197, R20 ;  /* 0x000000c5ff070219 */ /* 0x000fc80000011614 */
[----:B------:R-:W-:Y:S01]  /*a160*/  LOP3.LUT R7, RZ, R7, RZ, 0x33, !PT ;  /* 0x00000007ff077212 */ /* 0x000fe200078e33ff */
[----:B------:R-:W-:Y:S06]  /*a170*/  BRA `(.L_x_4431) ;  /* 0x0000000000187947 */ /* 0x000fec0003800000 */
.L_x_4430:
[----:B------:R-:W-:Y:S02]  /*a180*/  IMAD.U32 R194, RZ, RZ, UR23 ;  /* 0x00000017ffc27e24 */ /* 0x000fe4000f8e00ff */
[----:B------:R-:W-:-:S03]  /*a190*/  IMAD.MOV.U32 R7, RZ, RZ, R11 ;  /* 0x000000ffff077224 */ /* 0x000fc600078e000b */
[----:B------:R-:W-:-:S13]  /*a1a0*/  ISETP.NE.AND P0, PT, R194, 0x1, PT ;  /* 0x00000001c200780c */ /* 0x000fda0003f05270 */
[----:B------:R-:W1:Y:S02]  /*a1b0*/  @P0 LDC.64 R196, c[0x0][0x9e8] ;  /* 0x00027a00ffc40b82 */ /* 0x000e640000000a00 */
[----:B-1----:R-:W-:-:S05]  /*a1c0*/  @P0 IMAD.HI.U32 R20, R11, R196, RZ ;  /* 0x000000c40b140227 */ /* 0x002fca00078e00ff */
[----:B------:R-:W-:-:S07]  /*a1d0*/  @P0 SHF.R.U32.HI R7, RZ, R197, R20 ;  /* 0x000000c5ff070219 */ /* 0x000fce0000011614 */
.L_x_4431:
[----:B------:R-:W-:Y:S05]  /*a1e0*/  BSYNC B0 ;  /* 0x0000000000007941 */ /* 0x000fea0003800000 */
.L_x_4429:
[----:B------:R-:W-:-:S04]  /*a1f0*/  IMAD R7, R7, R194, -UR7 ;  /* 0x8000000707077e24 */ /* 0x000fc8000f8e02c2 */
[----:B------:R-:W-:-:S05]  /*a200*/  IMAD.IADD R7, R7, 0x1, -R16 ;  /* 0x0000000107077824 */ /* 0x000fca00078e0a10 */
[----:B------:R-:W-:Y:S02]  /*a210*/  VIADDMNMX R4, R7, R194, R4, PT ;  /* 0x000000c207047246 */ /* 0x000fe40003800104 */
[----:B------:R-:W-:-:S07]  /*a220*/  VIMNMX R14, R14, R7, !PT ;  /* 0x000000070e0e7248 */ /* 0x000fce0007fe0100 */
.L_x_4428:
[----:B------:R-:W-:-:S06]  /*a230*/  UISETP.GT.AND UP0, UPT, UR50, -0x1, UPT ;  /* 0xffffffff3200788c */ /* 0x000fcc000bf04270 */
[----:B------:R-:W-:-:S04]  /*a240*/  PLOP3.LUT P0, PT, PT, PT, UP0, 0x80, 0x0 ;  /* 0x000000000000781c */ /* 0x000fc80003f0f008 */
[C---:B------:R-:W-:Y:S02]  /*a250*/  ISETP.GT.AND P1, PT, R14.reuse, RZ, P0 ;  /* 0x000000ff0e00720c */ /* 0x040fe40000724270 */
[----:B------:R-:W-:Y:S02]  /*a260*/  ISETP.GT.AND P3, PT, R14, 0x1, P0 ;  /* 0x000000010e00780c */ /* 0x000fe40000764270 */
        /* <DEDUP_REMOVED lines=49> */
[----:B------:R-:W-:Y:S01]  /*a580*/  ISETP.GT.AND P1, PT, R9, -0x1, PT ;  /* 0xffffffff0900780c */ /* 0x000fe20003f24270 */
[----:B------:R-:W-:-:S12]  /*a590*/  BSSY B0, `(.L_x_4433) ;  /* 0x0000010000007945 */ /* 0x000fd80003800000 */
[----:B------:R-:W-:Y:S05]  /*a5a0*/  @P1 BRA `(.L_x_4434) ;  /* 0x0000000000201947 */ /* 0x000fea0003800000 */
[----:B------:R-:W-:Y:S02]  /*a5b0*/  IMAD.U32 R193, RZ, RZ, UR23 ;  /* 0x00000017ffc17e24 */ /* 0x000fe4000f8e00ff */
[----:B------:R-:W-:-:S03]  /*a5c0*/  IMAD.MOV.U32 R4, RZ, RZ, R13 ;  /* 0x000000ffff047224 */ /* 0x000fc600078e000d */
[----:B------:R-:W-:-:S13]  /*a5d0*/  ISETP.NE.AND P1, PT, R193, 0x1, PT ;  /* 0x00000001c100780c */ /* 0x000fda0003f25270 */
[----:B------:R-:W1:Y:S02]  /*a5e0*/  @P1 LDC.64 R20, c[0x0][0x9e8] ;  /* 0x00027a00ff141b82 */ /* 0x000e640000000a00 */
[----:B-1----:R-:W-:-:S05]  /*a5f0*/  @P1 IMAD.HI.U32 R20, R13, R20, RZ ;  /* 0x000000140d141227 */ /* 0x002fca00078e00ff */
[----:B------:R-:W-:-:S04]  /*a600*/  @P1 SHF.R.U32.HI R4, RZ, R21, R20 ;  /* 0x00000015ff041219 */ /* 0x000fc80000011614 */
[----:B------:R-:W-:Y:S01]  /*a610*/  LOP3.LUT R4, RZ, R4, RZ, 0x33, !PT ;  /* 0x00000004ff047212 */ /* 0x000fe200078e33ff */
[----:B------:R-:W-:Y:S06]  /*a620*/  BRA `(.L_x_4435) ;  /* 0x0000000000187947 */ /* 0x000fec0003800000 */
.L_x_4434:
[----:B------:R-:W-:Y:S02]  /*a630*/  IMAD.U32 R193, RZ, RZ, UR23 ;  /* 0x00000017ffc17e24 */ /* 0x000fe4000f8e00ff */
[----:B------:R-:W-:-:S03]  /*a640*/  IMAD.MOV.U32 R4, RZ, RZ, R9 ;  /* 0x000000ffff047224 */ /* 0x000fc600078e0009 */
[----:B------:R-:W-:-:S13]  /*a650*/  ISETP.NE.AND P1, PT, R193, 0x1, PT ;  /* 0x00000001c100780c */ /* 0x000fda0003f25270 */
[----:B------:R-:W1:Y:S02]  /*a660*/  @P1 LDC.64 R20, c[0x0][0x9e8] ;  /* 0x00027a00ff141b82 */ /* 0x000e640000000a00 */
[----:B-1----:R-:W-:-:S05]  /*a670*/  @P1 IMAD.HI.U32 R20, R9, R20, RZ ;  /* 0x0000001409141227 */ /* 0x002fca00078e00ff */
[----:B------:R-:W-:-:S07]  /*a680*/  @P1 SHF.R.U32.HI R4, RZ, R21, R20 ;  /* 0x00000015ff041219 */ /* 0x000fce0000011614 */
.L_x_4435:
[----:B------:R-:W-:Y:S05]  /*a690*/  BSYNC B0 ;  /* 0x0000000000007941 */ /* 0x000fea0003800000 */
.L_x_4433:
[----:B------:R-:W-:-:S04]  /*a6a0*/  IMAD R21, R4, R193, -UR7 ;  /* 0x8000000704157e24 */ /* 0x000fc8000f8e02c1 */
[----:B------:R-:W-:-:S05]  /*a6b0*/  IMAD.IADD R21, R21, 0x1, -R16 ;  /* 0x0000000115157824 */ /* 0x000fca00078e0a10 */
[----:B------:R-:W-:Y:S02]  /*a6c0*/  VIADDMNMX R14, R21, R193, R14, PT ;  /* 0x000000c1150e7246 */ /* 0x000fe4000380010e */
[----:B------:R-:W-:-:S07]  /*a6d0*/  VIMNMX R152, R152, R21, !PT ;  /* 0x0000001598987248 */ /* 0x000fce0007fe0100 */
.L_x_4432:
[----:B------:R-:W-:Y:S01]  /*a6e0*/  FMNMX.FTZ R4, R7, R12, !PT ;  /* 0x0000000c07047209 */ /* 0x000fe20007810000 */
[----:B------:R-:W-:Y:S01]  /*a6f0*/  UMOV UR10, UR20 ;  /* 0x00000014000a7c82 */ /* 0x000fe20008000000 */
[----:B------:R-:W-:Y:S01]  /*a700*/  ISETP.GT.AND P1, PT, R152, 0x1, P0 ;  /* 0x000000019800780c */ /* 0x000fe20000724270 */
[----:B------:R-:W-:Y:S01]  /*a710*/  IMAD.MOV R195, RZ, RZ, -R18 ;  /* 0x000000ffffc37224 */ /* 0x000fe200078e0a12 */
        /* <DEDUP_REMOVED lines=62> */
[----:B------:R-:W-:Y:S02]  /*ab00*/  FSEL R154, R154, RZ, P3 ;  /* 0x000000ff9a9a7208 */ /* 0x000fe40001800000 */
[----:B------:R-:W-:Y:S02]  /*ab10*/  FMNMX.FTZ R193, R163, R20, !PT ;  /* 0x00000014a3c17209 */ /* 0x000fe40007810000 */
[----:B------:R-:W-:Y:S01]  /*ab20*/  ISETP.LT.OR P1, PT, R14, 0x22, P1 ;  /* 0x000000220e00780c */ /* 0x000fe20000f21670 */
[--C-:B------:R-:W-:Y:S01]  /*ab30*/  FFMA.FTZ R153, R153, UR10, -R154.reuse ;  /* 0x0000000a99997c23 */ /* 0x100fe2000801089a */
[----:B------:R-:W-:Y:S01]  /*ab40*/  FMNMX.FTZ R20, R166, R193, !PT ;  /* 0x000000c1a6147209 */ /* 0x000fe20007810000 */
[--C-:B------:R-:W-:Y:S01]  /*ab50*/  FFMA.FTZ R193, R7, UR10, -R154.reuse ;  /* 0x0000000a07c17c23 */ /* 0x100fe2000801089a */
[----:B------:R-:W-:Y:S01]  /*ab60*/  FSEL R171, R171, -INF , !P1 ;  /* 0xff800000abab7808 */ /* 0x000fe20004800000 */
[--C-:B------:R-:W-:Y:S01]  /*ab70*/  FFMA.FTZ R156, R156, UR10, -R154.reuse ;  /* 0x0000000a9c9c7c23 */ /* 0x100fe2000801089a */
[----:B------:R-:W-:Y:S01]  /*ab80*/  FMNMX.FTZ R7, R167, R20, !PT ;  /* 0x00000014a7077209 */ /* 0x000fe20007810000 */
[----:B------:R-:W-:Y:S01]  /*ab90*/  MUFU.EX2 R153, R153 ;  /* 0x0000009900997308 */ /* 0x000fe20000000800 */
[----:B------:R-:W-:Y:S01]  /*aba0*/  ISETP.GT.AND P1, PT, R152, 0x29, P0 ;  /* 0x000000299800780c */ /* 0x000fe20000724270 */
[--C-:B------:R-:W-:Y:S01]  /*abb0*/  FFMA.FTZ R157, R157, UR10, -R154.reuse ;  /* 0x0000000a9d9d7c23 */ /* 0x100fe2000801089a */
[----:B------:R-:W-:Y:S01]  /*abc0*/  FMNMX.FTZ R194, R170, R7, !PT ;  /* 0x00000007aac27209 */ /* 0x000fe20007810000 */
[--C-:B------:R-:W-:Y:S01]  /*abd0*/  FFMA.FTZ R161, R161, UR10, -R154.reuse ;  /* 0x0000000aa1a17c23 */ /* 0x100fe2000801089a */
[----:B------:R-:W-:Y:S01]  /*abe0*/  ISETP.LT.OR P1, PT, R14, 0x2a, P1 ;  /* 0x0000002a0e00780c */ /* 0x000fe20000f21670 */
[--C-:B------:R-:W-:Y:S01]  /*abf0*/  FFMA.FTZ R165, R165, UR10, -R154.reuse ;  /* 0x0000000aa5a57c23 */ /* 0x100fe2000801089a */
[----:B------:R-:W-:Y:S01]  /*ac00*/  FMNMX.FTZ R7, R171, R194, !PT ;  /* 0x000000c2ab077209 */ /* 0x000fe20007810000 */
[----:B------:R1:W-:Y:S01]  /*ac10*/  MUFU.EX2 R20, R193 ;  /* 0x000000c100147308 */ /* 0x0003e20000000800 */
[----:B------:R-:W-:Y:S01]  /*ac20*/  FSEL R175, R175, -INF , !P1 ;  /* 0xff800000afaf7808 */ /* 0x000fe20004800000 */
[--C-:B------:R-:W-:Y:S01]  /*ac30*/  FFMA.FTZ R169, R169, UR10, -R154.reuse ;  /* 0x0000000aa9a97c23 */ /* 0x100fe2000801089a */
[----:B------:R-:W-:Y:S01]  /*ac40*/  ISETP.GT.AND P1, PT, R152, 0x31, P0 ;  /* 0x000000319800780c */ /* 0x000fe20000724270 */
[--C-:B------:R-:W-:Y:S01]  /*ac50*/  FFMA.FTZ R177, R177, UR10, -R154.reuse ;  /* 0x0000000ab1b17c23 */ /* 0x100fe2000801089a */
[----:B------:R-:W-:Y:S01]  /*ac60*/  FMNMX.FTZ R194, R174, R7, !PT ;  /* 0x00000007aec27209 */ /* 0x000fe20007810000 */
[--C-:B------:R-:W-:Y:S01]  /*ac70*/  FFMA.FTZ R181, R181, UR10, -R154.reuse ;  /* 0x0000000ab5b57c23 */ /* 0x100fe2000801089a */
[----:B------:R-:W-:Y:S01]  /*ac80*/  ISETP.LT.OR P1, PT, R14, 0x32, P1 ;  /* 0x000000320e00780c */ /* 0x000fe20000f21670 */
[----:B------:R-:W-:Y:S01]  /*ac90*/  MUFU.EX2 R156, R156 ;  /* 0x0000009c009c7308 */ /* 0x000fe20000000800 */
[----:B------:R-:W-:Y:S01]  /*aca0*/  FMNMX.FTZ R7, R175, R194, !PT ;  /* 0x000000c2af077209 */ /* 0x000fe20007810000 */
[--C-:B-1----:R-:W-:Y:S01]  /*acb0*/  FFMA.FTZ R193, R160, UR10, -R154.reuse ;  /* 0x0000000aa0c17c23 */ /* 0x102fe2000801089a */
[----:B------:R-:W-:Y:S01]  /*acc0*/  ISETP.GT.AND P0, PT, R152, 0x39, P0 ;  /* 0x000000399800780c */ /* 0x000fe20000704270 */
[--C-:B------:R-:W-:Y:S01]  /*acd0*/  FFMA.FTZ R160, R164, UR10, -R154.reuse ;  /* 0x0000000aa4a07c23 */ /* 0x100fe2000801089a */
[----:B------:R-:W-:Y:S01]  /*ace0*/  FSEL R179, R179, -INF , !P1 ;  /* 0xff800000b3b37808 */ /* 0x000fe20004800000 */
        /* <DEDUP_REMOVED lines=8> */
[----:B------:R-:W-:Y:S02]  /*ad70*/  FMNMX.FTZ R14, R182, R7, !PT ;  /* 0x00000007b60e7209 */ /* 0x000fe40007810000 */
[----:B------:R-:W-:Y:S02]  /*ad80*/  ISETP.NE.AND P1, PT, R16, R195, PT ;  /* 0x000000c31000720c */ /* 0x000fe40003f25270 */
[----:B------:R-:W-:Y:S01]  /*ad90*/  FMNMX.FTZ R7, R183, R14, !PT ;  /* 0x0000000eb7077209 */ /* 0x000fe20007810000 */
[----:B------:R-:W-:Y:S04]  /*ada0*/  MUFU.EX2 R161, R161 ;  /* 0x000000a100a17308 */ /* 0x000fe80000000800 */
[----:B------:R-:W1:Y:S04]  /*adb0*/  SHFL.BFLY PT, R152, R7, 0x2, 0x1f ;  /* 0x0c401f0007987f89 */ /* 0x000e6800000e0000 */
[----:B------:R2:W-:Y:S08]  /*adc0*/  MUFU.EX2 R14, R193 ;  /* 0x000000c1000e7308 */ /* 0x0005f00000000800 */
[----:B------:R-:W-:Y:S01]  /*add0*/  MUFU.EX2 R160, R160 ;  /* 0x000000a000a07308 */ /* 0x000fe20000000800 */
[----:B--2---:R-:W-:-:S05]  /*ade0*/  FSEL R193, R4, RZ, P3 ;  /* 0x000000ff04c17208 */ /* 0x004fca0001800000 */
[----:B------:R-:W-:Y:S02]  /*adf0*/  FADD.FTZ R12, -R193, R12 ;  /* 0x0000000cc10c7221 */ /* 0x000fe40000010100 */
[----:B------:R-:W-:Y:S02]  /*ae00*/  MUFU.EX2 R165, R165 ;  /* 0x000000a500a57308 */ /* 0x000fe40000000800 */
[----:B------:R-:W-:Y:S01]  /*ae10*/  FMUL.FTZ R173, R12, UR10 ;  /* 0x0000000a0cad7c20 */ /* 0x000fe20008410000 */
[--C-:B------:R-:W-:Y:S01]  /*ae20*/  FFMA.FTZ R12, R176, UR10, -R154.reuse ;  /* 0x0000000ab00c7c23 */ /* 0x100fe2000801089a */
[----:B-1----:R-:W-:Y:S01]  /*ae30*/  FMNMX.FTZ R152, R7, R152, !PT ;  /* 0x0000009807987209 */ /* 0x002fe20007810000 */
[----:B------:R-:W-:-:S03]  /*ae40*/  FFMA.FTZ R176, R180, UR10, -R154 ;  /* 0x0000000ab4b07c23 */ /* 0x000fc6000801089a */
[----:B------:R-:W1:Y:S01]  /*ae50*/  MUFU.EX2 R173, R173 ;  /* 0x000000ad00ad7308 */ /* 0x000e620000000800 */
[----:B------:R-:W2:Y:S07]  /*ae60*/  SHFL.BFLY PT, R7, R152, 0x1, 0x1f ;  /* 0x0c201f0098077f89 */ /* 0x000eae00000e0000 */
[----:B------:R-:W3:Y:S08]  /*ae70*/  MUFU.EX2 R164, R164 ;  /* 0x000000a400a47308 */ /* 0x000ef00000000800 */
[----:B------:R-:W4:Y:S01]  /*ae80*/  MUFU.EX2 R169, R169 ;  /* 0x000000a900a97308 */ /* 0x000f220000000800 */
[-C--:B-1----:R-:W-:Y:S01]  /*ae90*/  FMUL.FTZ R24, R24, R173.reuse ;  /* 0x000000ad18187220 */ /* 0x082fe20000410000 */
[-C--:B------:R-:W-:Y:S01]  /*aea0*/  FMUL.FTZ R25, R25, R173.reuse ;  /* 0x000000ad19197220 */ /* 0x080fe20000410000 */
[-C--:B------:R-:W-:Y:S01]  /*aeb0*/  FMUL.FTZ R28, R28, R173.reuse ;  /* 0x000000ad1c1c7220 */ /* 0x080fe20000410000 */
[-C--:B------:R-:W-:Y:S01]  /*aec0*/  FMUL.FTZ R29, R29, R173.reuse ;  /* 0x000000ad1d1d7220 */ /* 0x080fe20000410000 */
[-C--:B------:R-:W-:Y:S01]  /*aed0*/  FMUL.FTZ R32, R32, R173.reuse ;  /* 0x000000ad20207220 */ /* 0x080fe20000410000 */
[-C--:B------:R-:W-:Y:S01]  /*aee0*/  FMUL.FTZ R33, R33, R173.reuse ;  /* 0x000000ad21217220 */ /* 0x080fe20000410000 */
[----:B------:R-:W-:Y:S01]  /*aef0*/  FMUL.FTZ R36, R36, R173 ;  /* 0x000000ad24247220 */ /* 0x000fe20000410000 */
[----:B------:R1:W-:Y:S01]  /*af00*/  MUFU.EX2 R193, R172 ;  /* 0x000000ac00c17308 */ /* 0x0003e20000000800 */
[----:B--2---:R-:W-:Y:S01]  /*af10*/  FMNMX.FTZ R7, R152, R7, !PT ;  /* 0x0000000798077209 */ /* 0x004fe20007810000 */
[----:B------:R-:W-:Y:S01]  /*af20*/  FFMA.FTZ R152, R173, R5, R20 ;  /* 0x00000005ad987223 */ /* 0x000fe20000010014 */
[-C--:B------:R-:W-:Y:S01]  /*af30*/  FMUL.FTZ R37, R37, R173.reuse ;  /* 0x000000ad25257220 */ /* 0x080fe20000410000 */
[-C--:B------:R-:W-:Y:S01]  /*af40*/  FMUL.FTZ R40, R40, R173.reuse ;  /* 0x000000ad28287220 */ /* 0x080fe20000410000 */
[----:B------:R-:W-:Y:S01]  /*af50*/  FSETP.NEU.FTZ.AND P0, PT, R7, -INF , PT ;  /* 0xff8000000700780b */ /* 0x000fe20003f1d000 */
[----:B------:R-:W-:Y:S01]  /*af60*/  FADD.FTZ R5, R153, R152 ;  /* 0x0000009899057221 */ /* 0x000fe20000010000 */
[-C--:B------:R-:W-:Y:S01]  /*af70*/  FMUL.FTZ R41, R41, R173.reuse ;  /* 0x000000ad29297220 */ /* 0x080fe20000410000 */
[----:B------:R-:W2:Y:S01]  /*af80*/  MUFU.EX2 R168, R168 ;  /* 0x000000a800a87308 */ /* 0x000ea20000000800 */
[C---:B-1----:R-:W-:Y:S01]  /*af90*/  FMUL.FTZ R172, R7.reuse, UR10 ;  /* 0x0000000a07ac7c20 */ /* 0x042fe20008410000 */
[----:B------:R-:W-:Y:S01]  /*afa0*/  FADD.FTZ R152, R156, R5 ;  /* 0x000000059c987221 */ /* 0x000fe20000010000 */
[----:B------:R-:W-:Y:S01]  /*afb0*/  FSEL R5, R7, RZ, P0 ;  /* 0x000000ff07057208 */ /* 0x000fe20000000000 */
[-C--:B------:R-:W-:Y:S01]  /*afc0*/  FMUL.FTZ R44, R44, R173.reuse ;  /* 0x000000ad2c2c7220 */ /* 0x080fe20000410000 */
[----:B------:R-:W-:Y:S01]  /*afd0*/  FMUL.FTZ R45, R45, R173 ;  /* 0x000000ad2d2d7220 */ /* 0x000fe20000410000 */
[----:B------:R-:W-:Y:S01]  /*afe0*/  FADD.FTZ R195, R157, R152 ;  /* 0x000000989dc37221 */ /* 0x000fe20000010000 */
[----:B------:R-:W-:-:S02]  /*aff0*/  IMAD.U32 R152, RZ, RZ, UR21 ;  /* 0x00000015ff987e24 */ /* 0x000fc4000f8e00ff */
[----:B------:R-:W-:Y:S01]  /*b000*/  FADD.FTZ R5, -R5, R10 ;  /* 0x0000000a05057221 */ /* 0x000fe20000010100 */
[----:B------:R-:W-:Y:S01]  /*b010*/  FSEL R154, R172, RZ, P0 ;  /* 0x000000ffac9a7208 */ /* 0x000fe20000000000 */
[----:B------:R-:W-:Y:S01]  /*b020*/  FADD.FTZ R180, R14, R195 ;  /* 0x000000c30eb47221 */ /* 0x000fe20000010000 */
[----:B------:R-:W-:Y:S01]  /*b030*/  @!P1 IMAD R152, R152, 0x40, R17 ;  /* 0x0000004098989824 */ /* 0x000fe200078e0211 */
[----:B------:R-:W1:Y:S01]  /*b040*/  MUFU.EX2 R12, R12 ;  /* 0x0000000c000c7308 */ /* 0x000e620000000800 */
[----:B------:R-:W-:Y:S01]  /*b050*/  FMUL.FTZ R5, R5, UR10 ;  /* 0x0000000a05057c20 */ /* 0x000fe20008410000 */
[----:B------:R-:W-:Y:S01]  /*b060*/  FADD.FTZ R195, R161, R180 ;  /* 0x000000b4a1c37221 */ /* 0x000fe20000010000 */
[--C-:B------:R-:W-:Y:S01]  /*b070*/  FFMA.FTZ R21, R21, UR10, -R154.reuse ;  /* 0x0000000a15157c23 */ /* 0x100fe2000801089a */
[----:B------:R-:W-:Y:S01]  /*b080*/  @!P1 LEA R180, R152, UR38, 0x2 ;  /* 0x0000002698b49c11 */ /* 0x000fe2000f8e10ff */
[--C-:B------:R-:W-:Y:S01]  /*b090*/  FFMA.FTZ R172, R155, UR10, -R154.reuse ;  /* 0x0000000a9bac7c23 */ /* 0x100fe2000801089a */
[----:B------:R-:W-:Y:S01]  /*b0a0*/  FADD.FTZ R10, R160, R195 ;  /* 0x000000c3a00a7221 */ /* 0x000fe20000010000 */
[--C-:B------:R-:W-:Y:S01]  /*b0b0*/  FFMA.FTZ R155, R158, UR10, -R154.reuse ;  /* 0x0000000a9e9b7c23 */ /* 0x100fe2000801089a */
[----:B------:R-:W5:Y:S01]  /*b0c0*/  MUFU.EX2 R177, R177 ;  /* 0x000000b100b17308 */ /* 0x000f620000000800 */
[----:B------:R-:W-:Y:S01]  /*b0d0*/  FFMA.FTZ R159, R159, UR10, -R154 ;  /* 0x0000000a9f9f7c23 */ /* 0x000fe2000801089a */
[----:B------:R-:W-:Y:S01]  /*b0e0*/  FADD.FTZ R197, R165, R10 ;  /* 0x0000000aa5c57221 */ /* 0x000fe20000010000 */
[--C-:B------:R-:W-:Y:S01]  /*b0f0*/  FFMA.FTZ R196, R170, UR10, -R154.reuse ;  /* 0x0000000aaac47c23 */ /* 0x100fe2000801089a */
[--C-:B------:R-:W-:Y:S01]  /*b100*/  FFMA.FTZ R194, R162, UR10, -R154.reuse ;  /* 0x0000000aa2c27c23 */ /* 0x100fe2000801089a */
[--C-:B------:R-:W-:Y:S01]  /*b110*/  FFMA.FTZ R163, R163, UR10, -R154.reuse ;  /* 0x0000000aa3a37c23 */ /* 0x100fe2000801089a */
[----:B---3--:R-:W-:Y:S01]  /*b120*/  FADD.FTZ R152, R164, R197 ;  /* 0x000000c5a4987221 */ /* 0x008fe20000010000 */
[--C-:B------:R-:W-:Y:S01]  /*b130*/  FFMA.FTZ R195, R166, UR10, -R154.reuse ;  /* 0x0000000aa6c37c23 */ /* 0x100fe2000801089a */
[----:B------:R-:W-:Y:S01]  /*b140*/  MUFU.EX2 R21, R21 ;  /* 0x0000001500157308 */ /* 0x000fe20000000800 */
[----:B------:R-:W-:Y:S01]  /*b150*/  FFMA.FTZ R167, R167, UR10, -R154 ;  /* 0x0000000aa7a77c23 */ /* 0x000fe2000801089a */
[----:B----4-:R-:W-:Y:S01]  /*b160*/  FADD.FTZ R197, R169, R152 ;  /* 0x00000098a9c57221 */ /* 0x010fe20000010000 */
[--C-:B------:R-:W-:Y:S01]  /*b170*/  FFMA.FTZ R171, R171, UR10, -R154.reuse ;  /* 0x0000000aabab7c23 */ /* 0x100fe2000801089a */
[--C-:B------:R-:W-:Y:S01]  /*b180*/  FFMA.FTZ R174, R174, UR10, -R154.reuse ;  /* 0x0000000aaeae7c23 */ /* 0x100fe2000801089a */
[--C-:B------:R-:W-:Y:S01]  /*b190*/  FFMA.FTZ R175, R175, UR10, -R154.reuse ;  /* 0x0000000aafaf7c23 */ /* 0x100fe2000801089a */
[----:B--2---:R-:W-:Y:S01]  /*b1a0*/  FADD.FTZ R152, R168, R197 ;  /* 0x000000c5a8987221 */ /* 0x004fe20000010000 */
[--C-:B------:R-:W-:Y:S01]  /*b1b0*/  FFMA.FTZ R178, R178, UR10, -R154.reuse ;  /* 0x0000000ab2b27c23 */ /* 0x100fe2000801089a */
[----:B------:R2:W3:Y:S01]  /*b1c0*/  MUFU.EX2 R10, R5 ;  /* 0x00000005000a7308 */ /* 0x0004e20000000800 */
[--C-:B------:R-:W-:Y:S01]  /*b1d0*/  FFMA.FTZ R179, R179, UR10, -R154.reuse ;  /* 0x0000000ab3b37c23 */ /* 0x100fe2000801089a */
[--C-:B------:R-:W-:Y:S01]  /*b1e0*/  FFMA.FTZ R182, R182, UR10, -R154.reuse ;  /* 0x0000000ab6b67c23 */ /* 0x100fe2000801089a */
[----:B------:R-:W-:Y:S01]  /*b1f0*/  FFMA.FTZ R183, R183, UR10, -R154 ;  /* 0x0000000ab7b77c23 */ /* 0x000fe2000801089a */
[----:B------:R-:W-:Y:S01]  /*b200*/  F2FP.F16.F32.PACK_AB R154, R157, R156 ;  /* 0x0000009c9d9a723e */ /* 0x000fe200000000ff */
[----:B------:R4:W-:Y:S01]  /*b210*/  @!P1 STS [R180+0x28800], R173 ;  /* 0x028800adb4009388 */ /* 0x0009e20000000800 */
[----:B------:R-:W-:Y:S01]  /*b220*/  F2FP.F16.F32.PACK_AB R156, R161, R14 ;  /* 0x0000000ea19c723e */ /* 0x000fe200000000ff */
[-C--:B------:R-:W-:Y:S01]  /*b230*/  FMUL.FTZ R48, R48, R173.reuse ;  /* 0x000000ad30307220 */ /* 0x080fe20000410000 */
[----:B------:R-:W0:Y:S01]  /*b240*/  MUFU.EX2 R172, R172 ;  /* 0x000000ac00ac7308 */ /* 0x000e220000000800 */
[----:B--2---:R-:W-:Y:S01]  /*b250*/  FADD.FTZ R5, R193, R152 ;  /* 0x00000098c1057221 */ /* 0x004fe20000010000 */
[----:B------:R-:W-:Y:S01]  /*b260*/  F2FP.F16.F32.PACK_AB R152, R153, R20 ;  /* 0x000000149998723e */ /* 0x000fe200000000ff */
[-C--:B------:R-:W-:Y:S01]  /*b270*/  FMUL.FTZ R49, R49, R173.reuse ;  /* 0x000000ad31317220 */ /* 0x080fe20000410000 */
[----:B------:R-:W-:Y:S01]  /*b280*/  F2FP.F16.F32.PACK_AB R162, R193, R168 ;  /* 0x000000a8c1a2723e */ /* 0x000fe200000000ff */
[----:B-1----:R-:W-:Y:S01]  /*b290*/  FADD.FTZ R158, R12, R5 ;  /* 0x000000050c9e7221 */ /* 0x002fe20000010000 */
[-C--:B------:R-:W-:Y:S01]  /*b2a0*/  FMUL.FTZ R52, R52, R173.reuse ;  /* 0x000000ad34347220 */ /* 0x080fe20000410000 */
[-C--:B------:R-:W-:Y:S01]  /*b2b0*/  FMUL.FTZ R53, R53, R173.reuse ;  /* 0x000000ad35357220 */ /* 0x080fe20000410000 */
[----:B------:R-:W1:Y:S01]  /*b2c0*/  MUFU.EX2 R176, R176 ;  /* 0x000000b000b07308 */ /* 0x000e620000000800 */
[----:B-----5:R-:W-:Y:S01]  /*b2d0*/  FADD.FTZ R5, R177, R158 ;  /* 0x0000009eb1057221 */ /* 0x020fe20000010000 */
[----:B------:R-:W-:Y:S01]  /*b2e0*/  F2FP.F16.F32.PACK_AB R158, R165, R160 ;  /* 0x000000a0a59e723e */ /* 0x000fe200000000ff */
[----:B---3--:R-:W-:Y:S01]  /*b2f0*/  FFMA.FTZ R153, R10, R6, R21 ;  /* 0x000000060a997223 */ /* 0x008fe20000010015 */
[----:B------:R-:W-:Y:S01]  /*b300*/  F2FP.F16.F32.PACK_AB R160, R169, R164 ;  /* 0x000000a4a9a0723e */ /* 0x000fe200000000ff */
[----:B------:R4:W-:Y:S01]  /*b310*/  @!P1 STS [R180+0x28820], R10 ;  /* 0x0288200ab4009388 */ /* 0x0009e20000000800 */
[----:B------:R-:W-:Y:S01]  /*b320*/  F2FP.F16.F32.PACK_AB R164, R177, R12 ;  /* 0x0000000cb1a4723e */ /* 0x000fe200000000ff */
        /* <DEDUP_REMOVED lines=28> */
[-C--:B------:R-:W-:Y:S01]  /*b4f0*/  FMUL.FTZ R93, R93, R173.reuse ;  /* 0x000000ad5d5d7220 */ /* 0x080fe20000410000 */
[-C--:B------:R-:W-:Y:S01]  /*b500*/  FMUL.FTZ R96, R96, R173.reuse ;  /* 0x000000ad60607220 */ /* 0x080fe20000410000 */
[-C--:B------:R-:W-:Y:S01]  /*b510*/  FMUL.FTZ R97, R97, R173.reuse ;  /* 0x000000ad61617220 */ /* 0x080fe20000410000 */
[-C--:B------:R-:W-:Y:S01]  /*b520*/  FMUL.FTZ R100, R100, R173.reuse ;  /* 0x000000ad64647220 */ /* 0x080fe20000410000 */
[----:B------:R-:W-:Y:S01]  /*b530*/  FMUL.FTZ R101, R101, R173 ;  /* 0x000000ad65657220 */ /* 0x000fe20000410000 */
[----:B------:R-:W0:Y:S01]  /*b540*/  MUFU.EX2 R12, R163 ;  /* 0x000000a3000c7308 */ /* 0x000e220000000800 */
[C---:B-1----:R-:W-:Y:S01]  /*b550*/  FADD.FTZ R168, R170.reuse, R153 ;  /* 0x00000099aaa87221 */ /* 0x042fe20000010000 */
[----:B------:R-:W-:Y:S01]  /*b560*/  F2FP.F16.F32.PACK_AB R155, R170, R155 ;  /* 0x0000009baa9b723e */ /* 0x000fe200000000ff */
        /* <DEDUP_REMOVED lines=12> */
[----:B------:R-:W-:Y:S01]  /*b630*/  FMUL.FTZ R124, R124, R173 ;  /* 0x000000ad7c7c7220 */ /* 0x000fe20000410000 */
[----:B------:R-:W2:Y:S01]  /*b640*/  MUFU.EX2 R14, R167 ;  /* 0x000000a7000e7308 */ /* 0x000ea20000000800 */
[C---:B0-----:R-:W-:Y:S01]  /*b650*/  FADD.FTZ R168, R12.reuse, R153 ;  /* 0x000000990ca87221 */ /* 0x041fe20000010000 */
[----:B------:R-:W-:Y:S01]  /*b660*/  F2FP.F16.F32.PACK_AB R157, R12, R157 ;  /* 0x0000009d0c9d723e */ /* 0x000fe200000000ff */
        /* <DEDUP_REMOVED lines=14> */
[----:B--2---:R-:W-:Y:S01]  /*b750*/  F2FP.F16.F32.PACK_AB R159, R14, R159 ;  /* 0x0000009f0e9f723e */ /* 0x004fe200000000ff */
[-C--:B------:R-:W-:Y:S01]  /*b760*/  FMUL.FTZ R148, R148, R173.reuse ;  /* 0x000000ad94947220 */ /* 0x080fe20000410000 */
[----:B------:R-:W-:Y:S01]  /*b770*/  FMUL.FTZ R149, R149, R173 ;  /* 0x000000ad95957220 */ /* 0x000fe20000410000 */
[-C--:B------:R-:W-:Y:S01]  /*b780*/  FMUL.FTZ R26, R26, R10.reuse ;  /* 0x0000000a1a1a7220 */ /* 0x080fe20000410000 */
[-C--:B------:R-:W-:Y:S01]  /*b790*/  FMUL.FTZ R27, R27, R10.reuse ;  /* 0x0000000a1b1b7220 */ /* 0x080fe20000410000 */
[-C--:B------:R-:W-:Y:S01]  /*b7a0*/  FMUL.FTZ R30, R30, R10.reuse ;  /* 0x0000000a1e1e7220 */ /* 0x080fe20000410000 */
[-C--:B------:R-:W-:Y:S01]  /*b7b0*/  FMUL.FTZ R31, R31, R10.reuse ;  /* 0x0000000a1f1f7220 */ /* 0x080fe20000410000 */
[----:B------:R2:W3:Y:S01]  /*b7c0*/  MUFU.EX2 R163, R174 ;  /* 0x000000ae00a37308 */ /* 0x0004e20000000800 */
        /* <DEDUP_REMOVED lines=12> */
[----:B0-----:R-:W-:Y:S01]  /*b890*/  FADD.FTZ R153, R161, R174 ;  /* 0x000000aea1997221 */ /* 0x001fe20000010000 */
[----:B-1----:R-:W-:Y:S01]  /*b8a0*/  F2FP.F16.F32.PACK_AB R161, R20, R161 ;  /* 0x000000a114a1723e */ /* 0x002fe200000000ff */
[-C--:B------:R-:W-:Y:S01]  /*b8b0*/  FMUL.FTZ R54, R54, R10.reuse ;  /* 0x0000000a36367220 */ /* 0x080fe20000410000 */
[----:B------:R-:W0:Y:S01]  /*b8c0*/  MUFU.EX2 R165, R178 ;  /* 0x000000b200a57308 */ /* 0x000e220000000800 */
[----:B------:R-:W-:Y:S01]  /*b8d0*/  FADD.FTZ R174, R20, R153 ;  /* 0x0000009914ae7221 */ /* 0x000fe20000010000 */
[-C--:B------:R-:W-:Y:S01]  /*b8e0*/  FMUL.FTZ R55, R55, R10.reuse ;  /* 0x0000000a37377220 */ /* 0x080fe20000410000 */
[-C--:B------:R-:W-:Y:S01]  /*b8f0*/  FMUL.FTZ R58, R58, R10.reuse ;  /* 0x0000000a3a3a7220 */ /* 0x080fe20000410000 */
[-C--:B------:R-:W-:Y:S01]  /*b900*/  FMUL.FTZ R59, R59, R10.reuse ;  /* 0x0000000a3b3b7220 */ /* 0x080fe20000410000 */
[----:B---3--:R-:W-:Y:S01]  /*b910*/  FADD.FTZ R153, R163, R174 ;  /* 0x000000aea3997221 */ /* 0x008fe20000010000 */
[-C--:B------:R-:W-:Y:S01]  /*b920*/  FMUL.FTZ R62, R62, R10.reuse ;  /* 0x0000000a3e3e7220 */ /* 0x080fe20000410000 */
[-C--:B------:R-:W-:Y:S01]  /*b930*/  FMUL.FTZ R63, R63, R10.reuse ;  /* 0x0000000a3f3f7220 */ /* 0x080fe20000410000 */
[----:B------:R-:W1:Y:S01]  /*b940*/  MUFU.EX2 R168, R179 ;  /* 0x000000b300a87308 */ /* 0x000e620000000800 */
[----:B-----5:R-:W-:Y:S01]  /*b950*/  FADD.FTZ R176, R6, R153 ;  /* 0x0000009906b07221 */ /* 0x020fe20000010000 */
[----:B------:R-:W-:Y:S01]  /*b960*/  F2FP.F16.F32.PACK_AB R153, R172, R21 ;  /* 0x00000015ac99723e */ /* 0x000fe200000000ff */
[----:B------:R-:W-:Y:S01]  /*b970*/  BAR.SYNC.DEFER_BLOCKING 0xf, 0x100 ;  /* 0x03c4000000007b1d */ /* 0x000fe20000010000 */
[----:B------:R-:W-:Y:S01]  /*b980*/  F2FP.F16.F32.PACK_AB R163, R6, R163 ;  /* 0x000000a306a3723e */ /* 0x000fe200000000ff */
        /* <DEDUP_REMOVED lines=20> */
[-C--:B------:R-:W-:Y:S01]  /*bad0*/  FMUL.FTZ R95, R95, R10.reuse ;  /* 0x0000000a5f5f7220 */ /* 0x080fe20000410000 */
[----:B--2---:R-:W-:Y:S01]  /*bae0*/  FADD.FTZ R21, R167, R172 ;  /* 0x000000aca7157221 */ /* 0x004fe20000010000 */
[----:B------:R4:W-:Y:S01]  /*baf0*/  STSM.16.M88.4 [R19+0x26800], R152 ;  /* 0x0268009813007844 */ /* 0x0009e20000000200 */
[-C--:B------:R-:W-:Y:S01]  /*bb00*/  FMUL.FTZ R98, R98, R10.reuse ;  /* 0x0000000a62627220 */ /* 0x080fe20000410000 */
[-C--:B------:R-:W-:Y:S01]  /*bb10*/  FMUL.FTZ R99, R99, R10.reuse ;  /* 0x0000000a63637220 */ /* 0x080fe20000410000 */
[-C--:B------:R-:W-:Y:S01]  /*bb20*/  FMUL.FTZ R102, R102, R10.reuse ;  /* 0x0000000a66667220 */ /* 0x080fe20000410000 */
[----:B------:R4:W-:Y:S01]  /*bb30*/  STSM.16.M88.4 [R184], R156 ;  /* 0x0000009cb8007844 */ /* 0x0009e20000000200 */
[-C--:B------:R-:W-:Y:S01]  /*bb40*/  FMUL.FTZ R103, R103, R10.reuse ;  /* 0x0000000a67677220 */ /* 0x080fe20000410000 */
[-C--:B------:R-:W-:Y:S01]  /*bb50*/  FMUL.FTZ R106, R106, R10.reuse ;  /* 0x0000000a6a6a7220 */ /* 0x080fe20000410000 */
[C---:B0-----:R-:W-:Y:S01]  /*bb60*/  F2FP.F16.F32.PACK_AB R167, R174.reuse, R167 ;  /* 0x000000a7aea7723e */ /* 0x041fe200000000ff */
[----:B------:R4:W-:Y:S01]  /*bb70*/  STSM.16.M88.4 [R22], R160 ;  /* 0x000000a016007844 */ /* 0x0009e20000000200 */
[----:B------:R-:W-:Y:S01]  /*bb80*/  FADD.FTZ R6, R174, R21 ;  /* 0x00000015ae067221 */ /* 0x000fe20000010000 */
        /* <DEDUP_REMOVED lines=24> */
[----:B----4-:R-:W-:Y:S06]  /*bd10*/  @!P4 BRA `(.L_x_4436) ;  /* 0x000000000004c947 */ /* 0x010fec0003800000 */
[----:B------:R-:W-:Y:S01]  /*bd20*/  BPT.TRAP 0x1 ;  /* 0x000000040000795c */ /* 0x000fe20000300000 */
.L_x_4436:
[----:B------:R0:W1:Y:S01]  /*bd30*/  SYNCS.PHASECHK.TRANS64.TRYWAIT P0, [UR25+0x28c50], R8 ;  /* 0x028c5008ff0075a7 */ /* 0x0000620008000159 */
[----:B------:R-:W-:Y:S05]  /*bd40*/  @!P4 BRA `(.L_x_4437) ;  /* 0x000000000004c947 */ /* 0x000fea0003800000 */
[----:B------:R-:W-:Y:S01]  /*bd50*/  BPT.TRAP 0x1 ;  /* 0x000000040000795c */ /* 0x000fe20000300000 */
.L_x_4437:
[----:B-1----:R-:W-:Y:S05]  /*bd60*/  @P0 BRA `(.L_x_4438) ;  /* 0x0000000000080947 */ /* 0x002fea0003800000 */
[----:B------:R-:W1:Y:S02]  /*bd70*/  SYNCS.PHASECHK.TRANS64.TRYWAIT P0, [UR25+0x28c50], R8 ;  /* 0x028c5008ff0075a7 */ /* 0x000e640008000159 */
[----:B-1----:R-:W-:Y:S05]  /*bd80*/  @!P0 BRA `(.L_x_4439) ;  /* 0x0000008c00788947 */ /* 0x002fea0003800000 */
.L_x_4438:
[----:B------:R-:W-:Y:S01]  /*bd90*/  ULEA UR11, UR37, UR45, 0xc ;  /* 0x0000002d250b7291 */ /* 0x000fe2000f8e603f */
[----:B------:R-:W-:Y:S01]  /*bda0*/  WARPGROUP.ARRIVE ;  /* 0x00000000000079c5 */ /* 0x000fe20000000000 */
[----:B------:R-:W-:Y:S01]  /*bdb0*/  UMOV UR7, 0x40000040 ;  /* 0x4000004000077882 */ /* 0x000fe20000000000 */
[----:B------:R-:W-:Y:S01]  /*bdc0*/  ISETP.LT.AND P0, PT, R186, UR50, PT ;  /* 0x00000032ba007c0c */ /* 0x000fe2000bf01270 */
[----:B-1----:R-:W-:Y:S01]  /*bdd0*/  @!P5 VIADD R15, R15, 0x28c60 ;  /* 0x00028c600f0fd836 */ /* 0x002fe20000000000 */
[----:B------:R-:W-:Y:S01]  /*bde0*/  UIADD3 UR50, UR50, -0x1, URZ ;  /* 0xffffffff32327890 */ /* 0x000fe2000fffe03f */
[----:B------:R-:W-:Y:S01]  /*bdf0*/  MOV R10, R7 ;  /* 0x00000007000a7202 */ /* 0x000fe20000000f00 */
        /* <DEDUP_REMOVED lines=34> */
.L_x_4423:
[----:B------:R-:W5:Y:S01]  /*c020*/  SHFL.BFLY PT, R0, R5, 0x2, 0x1f ;  /* 0x0c401f0005007f89 */ /* 0x000f6200000e0000 */
[----:B------:R-:W-:Y:S02]  /*c030*/  IMAD.MOV.U32 R10, RZ, RZ, RZ ;  /* 0x000000ffff0a7224 */ /* 0x000fe400078e00ff */
[----:B------:R-:W-:Y:S01]  /*c040*/  IMAD.U32 R14, RZ, RZ, UR10 ;  /* 0x0000000aff0e7e24 */ /* 0x000fe2000f8e00ff */
[----:B01----:R-:W0:Y:S01]  /*c050*/  SHFL.BFLY PT, R9, R6, 0x2, 0x1f ;  /* 0x0c401f0006097f89 */ /* 0x003e2200000e0000 */
[----:B------:R-:W-:Y:S01]  /*c060*/  VIADD R187, R187, 0x1 ;  /* 0x00000001bbbb7836 */ /* 0x000fe20000000000 */
[----:B------:R-:W-:Y:S08]  /*c070*/  BAR.ARV 0x8, 0xa0 ;  /* 0x0202800000007b1d */ /* 0x000ff00000002000 */
[----:B------:R-:W-:Y:S01]  /*c080*/  BAR.SYNC.DEFER_BLOCKING 0xf, 0x100 ;  /* 0x03c4000000007b1d */ /* 0x000fe20000010000 */
[----:B-----5:R-:W-:Y:S01]  /*c090*/  FADD.FTZ R0, R0, R5 ;  /* 0x0000000500007221 */ /* 0x020fe20000010000 */
[----:B------:R-:W-:-:S02]  /*c0a0*/  IMAD.MOV.U32 R5, RZ, RZ, RZ ;  /* 0x000000ffff057224 */ /* 0x000fc400078e00ff */
[----:B0-----:R-:W-:Y:S02]  /*c0b0*/  FADD.FTZ R9, R9, R6 ;  /* 0x0000000609097221 */ /* 0x001fe40000010000 */
[----:B------:R-:W0:Y:S04]  /*c0c0*/  SHFL.BFLY PT, R3, R0, 0x1, 0x1f ;  /* 0x0c201f0000037f89 */ /* 0x000e2800000e0000 */
[----:B------:R-:W1:Y:S01]  /*c0d0*/  SHFL.BFLY PT, R8, R9, 0x1, 0x1f ;  /* 0x0c201f0009087f89 */ /* 0x000e6200000e0000 */
[----:B0-----:R-:W-:Y:S01]  /*c0e0*/  FADD.FTZ R12, R0, R3 ;  /* 0x00000003000c7221 */ /* 0x001fe20000010000 */
[----:B------:R-:W-:Y:S02]  /*c0f0*/  IMAD.MOV R3, RZ, RZ, -R18 ;  /* 0x000000ffff037224 */ /* 0x000fe400078e0a12 */
[----:B------:R-:W-:-:S02]  /*c100*/  IMAD.U32 R0, RZ, RZ, UR37 ;  /* 0x00000025ff007e24 */ /* 0x000fc4000f8e00ff */
[----:B-1----:R-:W-:Y:S01]  /*c110*/  FADD.FTZ R13, R9, R8 ;  /* 0x00000008090d7221 */ /* 0x002fe20000010000 */
[----:B------:R-:W-:Y:S01]  /*c120*/  FSETP.NE.FTZ.AND P1, PT, R12, RZ, PT ;  /* 0x000000ff0c00720b */ /* 0x000fe20003f35000 */
[----:B------:R-:W-:Y:S01]  /*c130*/  UIADD3 UR37, UR37, 0x1, URZ ;  /* 0x0000000125257890 */ /* 0x000fe2000fffe03f */
[----:B------:R-:W-:Y:S01]  /*c140*/  ISETP.NE.AND P0, PT, R16, R3, PT ;  /* 0x000000031000720c */ /* 0x000fe20003f05270 */
[----:B------:R-:W-:Y:S01]  /*c150*/  IMAD.U32 R9, RZ, RZ, UR10 ;  /* 0x0000000aff097e24 */ /* 0x000fe2000f8e00ff */
[----:B------:R-:W-:Y:S01]  /*c160*/  FSETP.NE.FTZ.AND P2, PT, R13, RZ, PT ;  /* 0x000000ff0d00720b */ /* 0x000fe20003f55000 */
[----:B------:R-:W-:Y:S01]  /*c170*/  UISETP.NE.AND UP0, UPT, UR37, 0x2, UPT ;  /* 0x000000022500788c */ /* 0x000fe2000bf05270 */
[----:B------:R-:W-:-:S03]  /*c180*/  IMAD.MOV.U32 R3, RZ, RZ, -0x800000 ;  /* 0xff800000ff037424 */ /* 0x000fc600078e00ff */
[----:B------:R-:W-:Y:S02]  /*c190*/  USEL UR4, URZ, 0x1, UP0 ;  /* 0x000000013f047887 */ /* 0x000fe40008000000 */
[----:B------:R-:W-:Y:S02]  /*c1a0*/  USEL UR37, UR37, URZ, UP0 ;  /* 0x0000003f25257287 */ /* 0x000fe40008000000 */
[----:B------:R-:W0:Y:S01]  /*c1b0*/  @P1 MUFU.RCP R10, R12 ;  /* 0x0000000c000a1308 */ /* 0x000e220000001000 */
[----:B------:R-:W-:Y:S01]  /*c1c0*/  @P1 FMUL.FTZ R9, R9, 0.69314718246459960938 ;  /* 0x3f31721809091820 */ /* 0x000fe20000410000 */
[----:B------:R-:W-:Y:S01]  /*c1d0*/  @!P0 IMAD R0, R0, 0x40, R17 ;  /* 0x0000004000008824 */ /* 0x000fe200078e0211 */
[----:B------:R-:W-:-:S04]  /*c1e0*/  LOP3.LUT R2, R2, UR4, RZ, 0x3c, !PT ;  /* 0x0000000402027c12 */ /* 0x000fc8000f8e3cff */
[----:B------:R-:W-:Y:S01]  /*c1f0*/  @!P0 LEA R11, R0, UR38, 0x2 ;  /* 0x00000026000b8c11 */ /* 0x000fe2000f8e10ff */
[----:B------:R-:W-:Y:S01]  /*c200*/  @P2 MUFU.RCP R5, R13 ;  /* 0x0000000d00052308 */ /* 0x000fe20000001000 */
[----:B------:R-:W-:-:S07]  /*c210*/  IMAD.MOV.U32 R0, RZ, RZ, -0x800000 ;  /* 0xff800000ff007424 */ /* 0x000fce00078e00ff */
[----:B------:R-:W1:Y:S01]  /*c220*/  @P1 MUFU.LG2 R6, R12 ;  /* 0x0000000c00061308 */ /* 0x000e620000000c00 */
[-C--:B0-----:R-:W-:Y:S01]  /*c230*/  FMUL.FTZ R169, R24, R10.reuse ;  /* 0x0000000a18a97220 */ /* 0x081fe20000410000 */
[-C--:B--23--:R-:W-:Y:S01]  /*c240*/  FMUL.FTZ R165, R25, R10.reuse ;  /* 0x0000000a19a57220 */ /* 0x08cfe20000410000 */
        /* <DEDUP_REMOVED lines=64> */
[-C--:B------:R-:W-:Y:S01]  /*c650*/  FMUL.FTZ R26, R26, R5.reuse ;  /* 0x000000051a1a7220 */ /* 0x080fe20000410000 */
[-C--:B------:R-:W-:Y:S01]  /*c660*/  FMUL.FTZ R27, R27, R5.reuse ;  /* 0x000000051b1b7220 */ /* 0x080fe20000410000 */
[----:B------:R1:W-:Y:S01]  /*c670*/  @!P0 STS [R11+0x28820], R5 ;  /* 0x028820050b008388 */ /* 0x0003e20000000800 */
[----:B------:R-:W-:Y:S01]  /*c680*/  PLOP3.LUT P0, PT, PT, PT, PT, 0x8, 0x0 ;  /* 0x000000000000781c */ /* 0x000fe20003f0e170 */
[-C--:B------:R-:W-:Y:S01]  /*c690*/  FMUL.FTZ R30, R30, R5.reuse ;  /* 0x000000051e1e7220 */ /* 0x080fe20000410000 */
        /* <DEDUP_REMOVED lines=47> */
[-C--:B----4-:R-:W-:Y:S01]  /*c990*/  FMUL.FTZ R170, R119, R5.reuse ;  /* 0x0000000577aa7220 */ /* 0x090fe20000410000 */
        /* <DEDUP_REMOVED lines=19> */
.L_x_4356:
[----:B------:R-:W0:Y:S08]  /*cad0*/  S2UR UR4, SR_CgaCtaId ;  /* 0x00000000000479c3 */ /* 0x000e300000008800 */
[----:B------:R-:W-:Y:S06]  /*cae0*/  BAR.SYNC.DEFER_BLOCKING 0x5, 0x120 ;  /* 0x0144800000007b1d */ /* 0x000fec0000010000 */
[----:B------:R-:W-:Y:S01]  /*caf0*/  UMOV UR38, 0x400 ;  /* 0x0000040000267882 */ /* 0x000fe20000000000 */
[----:B------:R-:W-:Y:S01]  /*cb00*/  BSSY B0, `(.L_x_4441) ;  /* 0x0000290000007945 */ /* 0x000fe20003800000 */
[----:B0-----:R-:W-:-:S09]  /*cb10*/  ULEA UR38, UR4, UR38, 0x18 ;  /* 0x0000002604267291 */ /* 0x001fd2000f8ec03f */
[----:B------:R-:W0:Y:S02]  /*cb20*/  LDS.128 R4, [UR38+0x28cd0] ;  /* 0x028cd026ff047984 */ /* 0x000e240008000c00 */
[----:B0-----:R-:W-:Y:S02]  /*cb30*/  R2UR UR47, R5 ;  /* 0x00000000052f72ca */ /* 0x001fe400000e0000 */
[----:B------:R-:W-:Y:S02]  /*cb40*/  R2UR UR6, R6 ;  /* 0x00000000060672ca */ /* 0x000fe400000e0000 */
[----:B------:R-:W-:Y:S01]  /*cb50*/  R2UR UR5, R7 ;  /* 0x00000000070572ca */ /* 0x000fe200000e0000 */
[----:B------:R-:W-:Y:S06]  /*cb60*/  BAR.ARV 0x4, 0x120 ;  /* 0x0104800000007b1d */ /* 0x000fec0000002000 */
[----:B------:R-:W-:Y:S08]  /*cb70*/  @P0 BRA `(.L_x_4442) ;  /* 0x0000001c00580947 */ /* 0x000ff00003800000 */
[----:B------:R-:W0:Y:S08]  /*cb80*/  S2UR UR4, SR_SWINHI ;  /* 0x00000000000479c3 */ /* 0x000e300000002f00 */
[----:B------:R-:W-:Y:S01]  /*cb90*/  BAR.SYNC.DEFER_BLOCKING 0x1, 0x100 ;  /* 0x0044000000007b1d */ /* 0x000fe20000010000 */
[----:B------:R-:W-:Y:S02]  /*cba0*/  F2FP.F16.F32.PACK_AB R40, R41, R40 ;  /* 0x000000282928723e */ /* 0x000fe400000000ff */
[----:B------:R-:W-:-:S02]  /*cbb0*/  F2FP.F16.F32.PACK_AB R41, R43, R42 ;  /* 0x0000002a2b29723e */ /* 0x000fc400000000ff */
[----:B------:R-:W-:Y:S01]  /*cbc0*/  F2FP.F16.F32.PACK_AB R48, R49, R48 ;  /* 0x000000303130723e */ /* 0x000fe200000000ff */
[----:B------:R-:W-:Y:S01]  /*cbd0*/  ULDC.64 UR10, c[0x0][0xbe0] ;  /* 0x0002f800000a7ab9 */ /* 0x000fe20000000a00 */
[----:B------:R-:W-:Y:S01]  /*cbe0*/  F2FP.F16.F32.PACK_AB R42, R45, R44 ;  /* 0x0000002c2d2a723e */ /* 0x000fe200000000ff */
[----:B------:R-:W-:Y:S01]  /*cbf0*/  UISETP.NE.U32.AND UP1, UPT, UR10, URZ, UPT ;  /* 0x0000003f0a00728c */ /* 0x000fe2000bf25070 */
[----:B------:R-:W-:Y:S02]  /*cc00*/  F2FP.F16.F32.PACK_AB R43, R47, R46 ;  /* 0x0000002e2f2b723e */ /* 0x000fe400000000ff */
[----:B------:R-:W-:Y:S01]  /*cc10*/  F2FP.F16.F32.PACK_AB R49, R51, R50 ;  /* 0x000000323331723e */ /* 0x000fe200000000ff */
[----:B------:R-:W-:Y:S01]  /*cc20*/  UISETP.NE.AND.EX UP1, UPT, UR11, URZ, UPT, UP1 ;  /* 0x0000003f0b00728c */ /* 0x000fe2000bf25310 */
[----:B------:R-:W-:Y:S02]  /*cc30*/  F2FP.F16.F32.PACK_AB R56, R57, R56 ;  /* 0x000000383938723e */ /* 0x000fe400000000ff */
[----:B------:R-:W-:Y:S01]  /*cc40*/  F2FP.F16.F32.PACK_AB R50, R53, R52 ;  /* 0x000000343532723e */ /* 0x000fe200000000ff */
[----:B------:R-:W-:Y:S01]  /*cc50*/  ULDC.64 UR10, c[0x0][0xbd8] ;  /* 0x0002f600000a7ab9 */ /* 0x000fe20000000a00 */
[----:B------:R-:W-:Y:S01]  /*cc60*/  F2FP.F16.F32.PACK_AB R51, R55, R54 ;  /* 0x000000363733723e */ /* 0x000fe200000000ff */
[----:B------:R-:W-:Y:S01]  /*cc70*/  UIMAD.WIDE UR10, UR43, 0x4, UR10 ;  /* 0x000000042b0a78a5 */ /* 0x000fe2000f8e020a */
        /* <DEDUP_REMOVED lines=14> */
[----:B------:R-:W-:-:S02]  /*cd60*/  F2FP.F16.F32.PACK_AB R67, R71, R70 ;  /* 0x000000464743723e */ /* 0x000fc400000000ff */
[C---:B------:R-:W-:Y:S01]  /*cd70*/  IADD3 R173, P1, R4.reuse, 0x20, RZ ;  /* 0x0000002004ad7810 */ /* 0x040fe20007f3e0ff */
[----:B------:R-:W-:Y:S01]  /*cd80*/  UISETP.NE.AND.EX UP0, UPT, UR9, URZ, UPT, UP0 ;  /* 0x0000003f0900728c */ /* 0x000fe2000bf05300 */
[C---:B------:R-:W-:Y:S02]  /*cd90*/  LOP3.LUT R7, R4.reuse, 0x380, RZ, 0xc0, !PT ;  /* 0x0000038004077812 */ /* 0x040fe400078ec0ff */
[C---:B------:R-:W-:Y:S01]  /*cda0*/  IADD3 R12, P0, R4.reuse, 0x40, RZ ;  /* 0x00000040040c7810 */ /* 0x040fe20007f1e0ff */
[--C-:B------:R-:W-:Y:S01]  /*cdb0*/  IMAD.X R11, RZ, RZ, R5.reuse, P1 ;  /* 0x000000ffff0b7224 */ /* 0x100fe200008e0605 */
[C---:B------:R-:W-:Y:S01]  /*cdc0*/  IADD3 R177, P3, R4.reuse, 0x2000, RZ ;  /* 0x0000200004b17810 */ /* 0x040fe20007f7e0ff */
[----:B------:R-:W-:Y:S01]  /*cdd0*/  @UP1 ULDC.64 UR8, c[0x0][0xbe0] ;  /* 0x0002f80000081ab9 */ /* 0x000fe20000000a00 */
        /* <DEDUP_REMOVED lines=10> */
[----:B------:R-:W-:Y:S01]  /*ce80*/  SHF.R.U64 R7, R7, 0x3, RZ ;  /* 0x0000000307077819 */ /* 0x000fe200000012ff */
[----:B------:R-:W-:Y:S01]  /*ce90*/  IMAD.X R95, RZ, RZ, R5, P1 ;  /* 0x000000ffff5f7224 */ /* 0x000fe200008e0605 */
[----:B------:R-:W-:Y:S01]  /*cea0*/  IADD3.X R15, RZ, R5, RZ, P4, !PT ;  /* 0x00000005ff0f7210 */ /* 0x000fe200027fe4ff */
[----:B------:R-:W-:Y:S01]  /*ceb0*/  @UP1 UIMAD.WIDE UR8, UR43, 0x4, UR8 ;  /* 0x000000042b0818a5 */ /* 0x000fe2000f8e0208 */
[----:B------:R-:W-:-:S02]  /*cec0*/  IADD3 R193, P0, R4, 0x4020, RZ ;  /* 0x0000402004c17810 */ /* 0x000fc40007f1e0ff */
        /* <DEDUP_REMOVED lines=13> */
[----:B------:R-:W-:Y:S01]  /*cfa0*/  LOP3.LUT R7, R12, 0x380, RZ, 0xc0, !PT ;  /* 0x000003800c077812 */ /* 0x000fe200078ec0ff */
[----:B------:R-:W-:Y:S01]  /*cfb0*/  IMAD.X R9, RZ, RZ, R5, P1 ;  /* 0x000000ffff097224 */ /* 0x000fe200008e0605 */
[----:B------:R-:W-:-:S02]  /*cfc0*/  LOP3.LUT R6, R173, 0x380, RZ, 0xc0, !PT ;  /* 0x00000380ad067812 */ /* 0x000fc400078ec0ff */
[----:B------:R-:W-:Y:S02]  /*cfd0*/  SHF.R.U64 R7, R7, 0x3, RZ ;  /* 0x0000000307077819 */ /* 0x000fe400000012ff */
[----:B------:R-:W-:Y:S02]  /*cfe0*/  SHF.R.U64 R6, R6, 0x3, RZ ;  /* 0x0000000306067819 */ /* 0x000fe400000012ff */
[----:B------:R-:W-:Y:S02]  /*cff0*/  LOP3.LUT R12, R7, R12, RZ, 0x3c, !PT ;  /* 0x0000000c070c7212 */ /* 0x000fe400078e3cff */
[----:B------:R-:W-:Y:S02]  /*d000*/  LOP3.LUT R7, R28, 0x380, RZ, 0xc0, !PT ;  /* 0x000003801c077812 */ /* 0x000fe400078ec0ff */
[----:B------:R-:W-:Y:S02]  /*d010*/  LOP3.LUT R10, R6, R173, RZ, 0x3c, !PT ;  /* 0x000000ad060a7212 */ /* 0x000fe400078e3cff */
        /* <DEDUP_REMOVED lines=10> */
[----:B------:R-:W-:Y:S02]  /*d0c0*/  MOV R173, R4 ;  /* 0x0000000400ad7202 */ /* 0x000fe40000000f00 */
[----:B------:R-:W-:Y:S02]  /*d0d0*/  LOP3.LUT R7, R199, 0x380, RZ, 0xc0, !PT ;  /* 0x00000380c7077812 */ /* 0x000fe400078ec0ff */
[----:B------:R-:W-:-:S02]  /*d0e0*/  LOP3.LUT R14, R175, 0x380, RZ, 0xc0, !PT ;  /* 0x00000380af0e7812 */ /* 0x000fc400078ec0ff */
[----:B------:R-:W-:Y:S02]  /*d0f0*/  F2FP.F16.F32.PACK_AB R5, R27, R26 ;  /* 0x0000001a1b05723e */ /* 0x000fe400000000ff */
[----:B------:R-:W-:Y:S02]  /*d100*/  LOP3.LUT R20, R177, 0x380, RZ, 0xc0, !PT ;  /* 0x00000380b1147812 */ /* 0x000fe400078ec0ff */
[----:B------:R-:W-:Y:S02]  /*d110*/  LOP3.LUT R98, R6, R193, RZ, 0x3c, !PT ;  /* 0x000000c106627212 */ /* 0x000fe400078e3cff */
[----:B------:R-:W-:Y:S02]  /*d120*/  LOP3.LUT R27, R174, 0x380, RZ, 0xc0, !PT ;  /* 0x00000380ae1b7812 */ /* 0x000fe400078ec0ff */
[----:B------:R-:W-:Y:S02]  /*d130*/  LOP3.LUT R26, R201, 0x380, RZ, 0xc0, !PT ;  /* 0x00000380c91a7812 */ /* 0x000fe400078ec0ff */
[----:B------:R-:W-:-:S02]  /*d140*/  F2FP.F16.F32.PACK_AB R6, R8, R167 ;  /* 0x000000a70806723e */ /* 0x000fc400000000ff */
[----:B------:R-:W-:Y:S02]  /*d150*/  SHF.R.U64 R8, R7, 0x3, RZ ;  /* 0x0000000307087819 */ /* 0x000fe400000012ff */
[----:B------:R-:W-:Y:S02]  /*d160*/  SHF.R.U64 R14, R14, 0x3, RZ ;  /* 0x000000030e0e7819 */ /* 0x000fe400000012ff */
[----:B------:R-:W-:Y:S02]  /*d170*/  LOP3.LUT R90, R181, 0x380, RZ, 0xc0, !PT ;  /* 0x00000380b55a7812 */ /* 0x000fe400078ec0ff */
[----:B------:R-:W-:Y:S02]  /*d180*/  F2FP.F16.F32.PACK_AB R4, R165, R169 ;  /* 0x000000a9a504723e */ /* 0x000fe400000000ff */
[----:B------:R-:W-:Y:S02]  /*d190*/  F2FP.F16.F32.PACK_AB R7, R31, R30 ;  /* 0x0000001e1f07723e */ /* 0x000fe400000000ff */
[----:B------:R-:W-:-:S02]  /*d1a0*/  SHF.R.U64 R20, R20, 0x3, RZ ;  /* 0x0000000314147819 */ /* 0x000fc400000012ff */
[----:B------:R-:W-:Y:S01]  /*d1b0*/  LOP3.LUT R94, R183, 0x380, RZ, 0xc0, !PT ;  /* 0x00000380b75e7812 */ /* 0x000fe200078ec0ff */
[----:B------:R0:W-:Y:S01]  /*d1c0*/  STSM.16.M88.4 [R173], R4 ;  /* 0x00000004ad007844 */ /* 0x0001e20000000200 */
[----:B------:R-:W-:Y:S02]  /*d1d0*/  SHF.R.U64 R27, R27, 0x3, RZ ;  /* 0x000000031b1b7819 */ /* 0x000fe400000012ff */
[----:B------:R-:W-:Y:S02]  /*d1e0*/  LOP3.LUT R106, R195, 0x380, RZ, 0xc0, !PT ;  /* 0x00000380c36a7812 */ /* 0x000fe400078ec0ff */
[----:B------:R-:W-:Y:S02]  /*d1f0*/  SHF.R.U64 R26, R26, 0x3, RZ ;  /* 0x000000031a1a7819 */ /* 0x000fe400000012ff */
[----:B------:R-:W-:Y:S02]  /*d200*/  LOP3.LUT R14, R14, R175, RZ, 0x3c, !PT ;  /* 0x000000af0e0e7212 */ /* 0x000fe400078e3cff */
[----:B------:R-:W-:-:S02]  /*d210*/  SHF.R.U64 R90, R90, 0x3, RZ ;  /* 0x000000035a5a7819 */ /* 0x000fc400000012ff */
[----:B------:R-:W-:Y:S02]  /*d220*/  LOP3.LUT R114, R8, R199, RZ, 0x3c, !PT ;  /* 0x000000c708727212 */ /* 0x000fe400078e3cff */
[----:B------:R-:W-:Y:S02]  /*d230*/  LOP3.LUT R20, R20, R177, RZ, 0x3c, !PT ;  /* 0x000000b114147212 */ /* 0x000fe400078e3cff */
[----:B------:R-:W-:Y:S02]  /*d240*/  SHF.R.U64 R94, R94, 0x3, RZ ;  /* 0x000000035e5e7819 */ /* 0x000fe400000012ff */
[----:B------:R-:W-:Y:S02]  /*d250*/  LOP3.LUT R110, R197, 0x380, RZ, 0xc0, !PT ;  /* 0x00000380c56e7812 */ /* 0x000fe400078ec0ff */
[----:B------:R-:W-:Y:S02]  /*d260*/  LOP3.LUT R8, R27, R174, RZ, 0x3c, !PT ;  /* 0x000000ae1b087212 */ /* 0x000fe400078e3cff */
[----:B------:R-:W-:-:S02]  /*d270*/  SHF.R.U64 R106, R106, 0x3, RZ ;  /* 0x000000036a6a7819 */ /* 0x000fc400000012ff */
[----:B------:R-:W-:Y:S02]  /*d280*/  LOP3.LUT R118, R26, R201, RZ, 0x3c, !PT ;  /* 0x000000c91a767212 */ /* 0x000fe400078e3cff */
[----:B------:R-:W-:Y:S02]  /*d290*/  MOV R27, R10 ;  /* 0x0000000a001b7202 */ /* 0x000fe40000000f00 */
[----:B0-----:R-:W-:Y:S02]  /*d2a0*/  F2FP.F16.F32.PACK_AB R4, R33, R159 ;  /* 0x0000009f2104723e */ /* 0x001fe400000000ff */
[----:B------:R-:W-:Y:S02]  /*d2b0*/  F2FP.F16.F32.PACK_AB R5, R35, R34 ;  /* 0x000000222305723e */ /* 0x000fe400000000ff */
[----:B------:R-:W-:Y:S02]  /*d2c0*/  F2FP.F16.F32.PACK_AB R6, R37, R36 ;  /* 0x000000242506723e */ /* 0x000fe400000000ff */
[----:B------:R-:W-:-:S02]  /*d2d0*/  F2FP.F16.F32.PACK_AB R7, R39, R38 ;  /* 0x000000262707723e */ /* 0x000fc400000000ff */
[----:B------:R-:W-:Y:S02]  /*d2e0*/  MOV R26, R12 ;  /* 0x0000000c001a7202 */ /* 0x000fe40000000f00 */
[----:B------:R-:W-:Y:S01]  /*d2f0*/  LOP3.LUT R90, R90, R181, RZ, 0x3c, !PT ;  /* 0x000000b55a5a7212 */ /* 0x000fe200078e3cff */
[----:B------:R0:W-:Y:S01]  /*d300*/  STSM.16.M88.4 [R27], R4 ;  /* 0x000000041b007844 */ /* 0x0001e20000000200 */
[----:B------:R-:W-:Y:S02]  /*d310*/  MOV R15, R14 ;  /* 0x0000000e000f7202 */ /* 0x000fe40000000f00 */
[----:B------:R-:W-:Y:S01]  /*d320*/  LOP3.LUT R94, R94, R183, RZ, 0x3c, !PT ;  /* 0x000000b75e5e7212 */ /* 0x000fe200078e3cff */
[----:B------:R-:W-:Y:S01]  /*d330*/  STSM.16.M88.4 [R26], R40 ;  /* 0x000000281a007844 */ /* 0x000fe20000000200 */
[----:B------:R-:W-:Y:S02]  /*d340*/  SHF.R.U64 R110, R110, 0x3, RZ ;  /* 0x000000036e6e7819 */ /* 0x000fe400000012ff */
[----:B------:R-:W-:Y:S01]  /*d350*/  MOV R20, R20 ;  /* 0x0000001400147202 */ /* 0x000fe20000000f00 */
[----:B------:R-:W-:Y:S01]  /*d360*/  STSM.16.M88.4 [R15], R48 ;  /* 0x000000300f007844 */ /* 0x000fe20000000200 */
[----:B------:R-:W-:-:S02]  /*d370*/  LOP3.LUT R106, R106, R195, RZ, 0x3c, !PT ;  /* 0x000000c36a6a7212 */ /* 0x000fc400078e3cff */
[----:B------:R-:W-:Y:S01]  /*d380*/  MOV R24, R24 ;  /* 0x0000001800187202 */ /* 0x000fe20000000f00 */
[----:B------:R-:W-:Y:S01]  /*d390*/  STSM.16.M88.4 [R20], R56 ;  /* 0x0000003814007844 */ /* 0x000fe20000000200 */
[----:B------:R-:W-:Y:S02]  /*d3a0*/  F2FP.F16.F32.PACK_AB R73, R75, R74 ;  /* 0x0000004a4b49723e */ /* 0x000fe400000000ff */
[----:B------:R-:W-:Y:S01]  /*d3b0*/  F2FP.F16.F32.PACK_AB R80, R81, R80 ;  /* 0x000000505150723e */ /* 0x000fe200000000ff */
[----:B------:R-:W-:Y:S01]  /*d3c0*/  STSM.16.M88.4 [R24], R64 ;  /* 0x0000004018007844 */ /* 0x000fe20000000200 */
[----:B------:R-:W-:Y:S01]  /*d3d0*/  MOV R28, R28 ;  /* 0x0000001c001c7202 */ /* 0x000fe20000000f00 */
[----:B0-----:R-:W-:Y:S01]  /*d3e0*/  IMAD.U32 R6, RZ, RZ, UR10 ;  /* 0x0000000aff067e24 */ /* 0x001fe2000f8e00ff */
        /* <DEDUP_REMOVED lines=8> */
[----:B------:R-:W-:Y:S01]  /*d470*/  LOP3.LUT R110, R110, R197, RZ, 0x3c, !PT ;  /* 0x000000c56e6e7212 */ /* 0x000fe200078e3cff */
[----:B------:R-:W-:Y:S01]  /*d480*/  STSM.16.M88.4 [R14], R80 ;  /* 0x000000500e007844 */ /* 0x000fe20000000200 */
[----:B------:R-:W-:-:S02]  /*d490*/  MOV R94, R94 ;  /* 0x0000005e005e7202 */ /* 0x000fc40000000f00 */
[----:B------:R-:W-:Y:S02]  /*d4a0*/  MOV R13, R98 ;  /* 0x00000062000d7202 */ /* 0x000fe40000000f00 */
        /* <DEDUP_REMOVED lines=29> */
[----:B------:R-:W-:Y:S01]  /*d680*/  F2FP.F16.F32.PACK_AB R136, R137, R136 ;  /* 0x000000888988723e */ /* 0x000fe200000000ff */
[----:B------:R-:W-:Y:S01]  /*d690*/  STSM.16.M88.4 [R110], R120 ;  /* 0x000000786e007844 */ /* 0x000fe20000000200 */
        /* <DEDUP_REMOVED lines=9> */
[----:B------:R-:W-:Y:S01]  /*d730*/  MOV R10, R8 ;  /* 0x00000008000a7202 */ /* 0x000fe20000000f00 */
[----:B------:R2:W-:Y:S01]  /*d740*/  STSM.16.M88.4 [R118], R136 ;  /* 0x0000008876007844 */ /* 0x0005e20000000200 */
[----:B------:R-:W-:Y:S01]  /*d750*/  F2FP.F16.F32.PACK_AB R146, R149, R148 ;  /* 0x000000949592723e */ /* 0x000fe200000000ff */
[----:B------:R-:W-:Y:S01]  /*d760*/  IMAD.U32 R8, RZ, RZ, UR8 ;  /* 0x00000008ff087e24 */ /* 0x000fe2000f8e00ff */
[----:B------:R-:W-:Y:S01]  /*d770*/  F2FP.F16.F32.PACK_AB R147, R151, R150 ;  /* 0x000000969793723e */ /* 0x000fe200000000ff */
[----:B------:R-:W-:Y:S01]  /*d780*/  IMAD.U32 R9, RZ, RZ, UR9 ;  /* 0x00000009ff097e24 */ /* 0x000fe2000f8e00ff */
[----:B------:R-:W-:-:S02]  /*d790*/  PLOP3.LUT P6, PT, PT, PT, UP1, 0x80, 0x0 ;  /* 0x000000000000781c */ /* 0x000fc40003fcf018 */
[----:B------:R-:W-:Y:S01]  /*d7a0*/  PLOP3.LUT P0, PT, PT, PT, UP0, 0x80, 0x0 ;  /* 0x000000000000781c */ /* 0x000fe20003f0f008 */
[----:B------:R2:W-:Y:S01]  /*d7b0*/  STSM.16.M88.4 [R10], R144 ;  /* 0x000000900a007844 */ /* 0x0005e20000000200 */
[----:B------:R-:W-:Y:S01]  /*d7c0*/  MOV R7, UR11 ;  /* 0x0000000b00077c02 */ /* 0x000fe20008000f00 */
[----:B------:R-:W-:Y:S08]  /*d7d0*/  BAR.SYNC.DEFER_BLOCKING 0x1, 0x100 ;  /* 0x0044000000007b1d */ /* 0x000ff00000010000 */
[----:B------:R3:W4:Y:S04]  /*d7e0*/  @P6 LDG.E R8, desc[UR48][R8.64] ;  /* 0x0000003008086981 */ /* 0x000728000c1e1900 */
[----:B------:R-:W5:Y:S01]  /*d7f0*/  @P0 LDG.E R5, desc[UR48][R6.64] ;  /* 0x0000003006050981 */ /* 0x000f62000c1e1900 */
[----:B0-----:R-:W-:Y:S01]  /*d800*/  IMAD R11, R188, 0x40, R185 ;  /* 0x00000040bc0b7824 */ /* 0x001fe200078e02b9 */
[----:B------:R-:W-:Y:S01]  /*d810*/  ULDC UR7, c[0x0][0xa88] ;  /* 0x0002a20000077ab9 */ /* 0x000fe20000000800 */
[----:B------:R-:W-:-:S02]  /*d820*/  UMOV UR4, URZ ;  /* 0x0000003f00047c82 */ /* 0x000fc40008000000 */
[----:B------:R-:W-:-:S03]  /*d830*/  IMAD.WIDE R134, R11, 0x2, R134 ;  /* 0x000000020b867825 */ /* 0x000fc600078e0286 */
[C---:B------:R-:W-:Y:S02]  /*d840*/  IADD3 R11, P2, R134.reuse, 0x1000, RZ ;  /* 0x00001000860b7810 */ /* 0x040fe40007f5e0ff */
[C---:B------:R-:W-:Y:S02]  /*d850*/  IADD3 R29, P1, R134.reuse, 0x2000, RZ ;  /* 0x00002000861d7810 */ /* 0x040fe40007f3e0ff */
[----:B---3--:R-:W-:Y:S02]  /*d860*/  P2R R9, PR, RZ, 0x4 ;  /* 0x00000004ff097803 */ /* 0x008fe40000000000 */
[C---:B------:R-:W-:Y:S02]  /*d870*/  IADD3 R13, P2, R134.reuse, 0x3000, RZ ;  /* 0x00003000860d7810 */ /* 0x040fe40007f5e0ff */
[C---:B------:R-:W-:Y:S02]  /*d880*/  IADD3 R37, P3, R134.reuse, 0x4000, RZ ;  /* 0x0000400086257810 */ /* 0x040fe40007f7e0ff */
[----:B------:R-:W-:-:S02]  /*d890*/  IADD3 R25, P4, R134, 0x5000, RZ ;  /* 0x0000500086197810 */ /* 0x000fc40007f9e0ff */
[----:B------:R-:W-:Y:S02]  /*d8a0*/  IADD3 R41, P5, R134, 0x6000, RZ ;  /* 0x0000600086297810 */ /* 0x000fe40007fbe0ff */
[----:B------:R-:W-:Y:S02]  /*d8b0*/  LOP3.LUT R4, R11, 0x380, RZ, 0xc0, !PT ;  /* 0x000003800b047812 */ /* 0x000fe400078ec0ff */
[----:B------:R-:W-:Y:S02]  /*d8c0*/  LOP3.LUT R28, R29, 0x380, RZ, 0xc0, !PT ;  /* 0x000003801d1c7812 */ /* 0x000fe400078ec0ff */
[----:B-1----:R-:W-:Y:S02]  /*d8d0*/  LOP3.LUT R12, R13, 0x380, RZ, 0xc0, !PT ;  /* 0x000003800d0c7812 */ /* 0x002fe400078ec0ff */
[----:B------:R-:W-:Y:S02]  /*d8e0*/  LOP3.LUT R36, R37, 0x380, RZ, 0xc0, !PT ;  /* 0x0000038025247812 */ /* 0x000fe400078ec0ff */
[----:B------:R-:W-:-:S02]  /*d8f0*/  LOP3.LUT R24, R25, 0x380, RZ, 0xc0, !PT ;  /* 0x0000038019187812 */ /* 0x000fc400078ec0ff */
[----:B------:R-:W-:Y:S02]  /*d900*/  LOP3.LUT R40, R41, 0x380, RZ, 0xc0, !PT ;  /* 0x0000038029287812 */ /* 0x000fe400078ec0ff */
[----:B------:R-:W-:Y:S02]  /*d910*/  SHF.R.U64 R4, R4, 0x3, RZ ;  /* 0x0000000304047819 */ /* 0x000fe400000012ff */
        /* <DEDUP_REMOVED lines=10> */
[----:B------:R-:W-:Y:S02]  /*d9c0*/  LOP3.LUT R40, R40, R41, RZ, 0x3c, !PT ;  /* 0x0000002928287212 */ /* 0x000fe400078e3cff */
[----:B----4-:R-:W-:Y:S02]  /*d9d0*/  @P6 R2UR UR7, R8 ;  /* 0x00000000080762ca */ /* 0x010fe400000e0000 */
[----:B-----5:R-:W-:Y:S01]  /*d9e0*/  @P0 R2UR UR4, R5 ;  /* 0x00000000050402ca */ /* 0x020fe200000e0000 */
[----:B--2---:R-:W-:-:S14]  /*d9f0*/  @P6 BRA `(.L_x_4443) ;  /* 0x0000000000186947 */ /* 0x004fdc0003800000 */
[----:B------:R-:W-:Y:S05]  /*da00*/  @!P0 BRA `(.L_x_4443) ;  /* 0x0000000000148947 */ /* 0x000fea0003800000 */
[----:B------:R-:W2:Y:S04]  /*da10*/  LDG.E R10, desc[UR48][R6.64] ;  /* 0x00000030060a7981 */ /* 0x000ea8000c1e1900 */
[----:B------:R-:W3:Y:S01]  /*da20*/  LDG.E R8, desc[UR48][R6.64+0x4] ;  /* 0x0000043006087981 */ /* 0x000ee2000c1e1900 */
[----:B--2---:R-:W-:Y:S02]  /*da30*/  R2UR UR8, R10 ;  /* 0x000000000a0872ca */ /* 0x004fe400000e0000 */
[----:B---3--:R-:W-:-:S13]  /*da40*/  R2UR UR7, R8 ;  /* 0x00000000080772ca */ /* 0x008fda00000e0000 */
[----:B------:R-:W-:-:S12]  /*da50*/  UIADD3 UR7, -UR8, UR7, URZ ;  /* 0x0000000708077290 */ /* 0x000fd8000fffe13f */
.L_x_4443:
        /* <DEDUP_REMOVED lines=10> */
[--C-:B------:R-:W-:Y:S01]  /*db00*/  IMAD.X R25, RZ, RZ, R135.reuse, P4 ;  /* 0x000000ffff197224 */ /* 0x100fe200020e0687 */
[----:B------:R-:W-:Y:S01]  /*db10*/  LOP3.LUT R48, R49, 0x380, RZ, 0xc0, !PT ;  /* 0x0000038031307812 */ /* 0x000fe200078ec0ff */
[--C-:B------:R-:W-:Y:S01]  /*db20*/  IMAD.X R41, RZ, RZ, R135.reuse, P5 ;  /* 0x000000ffff297224 */ /* 0x100fe200028e0687 */
[----:B------:R-:W-:Y:S01]  /*db30*/  LOP3.LUT R44, R45, 0x380, RZ, 0xc0, !PT ;  /* 0x000003802d2c7812 */ /* 0x000fe200078ec0ff */
[----:B------:R-:W-:Y:S01]  /*db40*/  USHF.R.S32.HI UR8, URZ, 0x1f, UR43 ;  /* 0x0000001f3f087899 */ /* 0x000fe2000801142b */
[----:B------:R-:W-:Y:S01]  /*db50*/  SHF.R.U64 R48, R48, 0x3, RZ ;  /* 0x0000000330307819 */ /* 0x000fe200000012ff */
[----:B------:R-:W-:Y:S01]  /*db60*/  USHF.R.S32.HI UR11, URZ, 0x1f, UR4 ;  /* 0x0000001f3f0b7899 */ /* 0x000fe20008011404 */
[----:B------:R-:W-:Y:S01]  /*db70*/  SHF.R.U64 R32, R32, 0x3, RZ ;  /* 0x0000000320207819 */ /* 0x000fe200000012ff */
[----:B------:R-:W-:Y:S01]  /*db80*/  USHF.R.S32.HI UR14, URZ, 0x1f, UR41 ;  /* 0x0000001f3f0e7899 */ /* 0x000fe20008011429 */
[----:B------:R-:W-:Y:S01]  /*db90*/  SHF.R.U64 R44, R44, 0x3, RZ ;  /* 0x000000032c2c7819 */ /* 0x000fe200000012ff */
[----:B------:R-:W-:Y:S01]  /*dba0*/  USEL UR15, UR43, URZ, !UP0 ;  /* 0x0000003f2b0f7287 */ /* 0x000fe2000c000000 */
[----:B------:R-:W-:Y:S01]  /*dbb0*/  LOP3.LUT R48, R48, R49, RZ, 0x3c, !PT ;  /* 0x0000003130307212 */ /* 0x000fe200078e3cff */
[--C-:B------:R-:W-:Y:S01]  /*dbc0*/  IMAD.X R49, RZ, RZ, R135.reuse, P6 ;  /* 0x000000ffff317224 */ /* 0x100fe200030e0687 */
[----:B------:R-:W-:Y:S01]  /*dbd0*/  LOP3.LUT R32, R32, R33, RZ, 0x3c, !PT ;  /* 0x0000002120207212 */ /* 0x000fe200078e3cff */
[--C-:B------:R-:W-:Y:S01]  /*dbe0*/  IMAD.X R33, RZ, RZ, R135.reuse, P0 ;  /* 0x000000ffff217224 */ /* 0x100fe200000e0687 */
[----:B0-----:R-:W-:Y:S01]  /*dbf0*/  ISETP.NE.AND P6, PT, R6, RZ, PT ;  /* 0x000000ff0600720c */ /* 0x001fe20003fc5270 */
[----:B------:R-:W-:Y:S01]  /*dc00*/  USEL UR16, UR8, URZ, !UP0 ;  /* 0x0000003f08107287 */ /* 0x000fe2000c000000 */
[----:B------:R-:W-:Y:S01]  /*dc10*/  LOP3.LUT R44, R44, R45, RZ, 0x3c, !PT ;  /* 0x0000002d2c2c7212 */ /* 0x000fe200078e3cff */
[----:B------:R-:W-:Y:S01]  /*dc20*/  IMAD.X R45, RZ, RZ, R135, P1 ;  /* 0x000000ffff2d7224 */ /* 0x000fe200008e0687 */
[----:B------:R-:W-:-:S02]  /*dc30*/  IADD3 R57, P2, R134, 0xa000, RZ ;  /* 0x0000a00086397810 */ /* 0x000fc40007f5e0ff */
[C---:B------:R-:W-:Y:S02]  /*dc40*/  IADD3 R53, P3, R134.reuse, 0xb000, RZ ;  /* 0x0000b00086357810 */ /* 0x040fe40007f7e0ff */
[C---:B------:R-:W-:Y:S02]  /*dc50*/  IADD3 R65, P4, R134.reuse, 0xc000, RZ ;  /* 0x0000c00086417810 */ /* 0x040fe40007f9e0ff */
[C---:B------:R-:W-:Y:S02]  /*dc60*/  IADD3 R61, P5, R134.reuse, 0xd000, RZ ;  /* 0x0000d000863d7810 */ /* 0x040fe40007fbe0ff */
[C---:B------:R-:W-:Y:S02]  /*dc70*/  IADD3 R73, P0, R134.reuse, 0xe000, RZ ;  /* 0x0000e00086497810 */ /* 0x040fe40007f1e0ff */
[----:B------:R-:W-:Y:S02]  /*dc80*/  IADD3 R7, P1, R134, 0xf000, RZ ;  /* 0x0000f00086077810 */ /* 0x000fe40007f3e0ff */
[----:B------:R-:W-:-:S02]  /*dc90*/  LOP3.LUT R56, R57, 0x380, RZ, 0xc0, !PT ;  /* 0x0000038039387812 */ /* 0x000fc400078ec0ff */
[----:B------:R-:W-:Y:S02]  /*dca0*/  LOP3.LUT R52, R53, 0x380, RZ, 0xc0, !PT ;  /* 0x0000038035347812 */ /* 0x000fe400078ec0ff */
        /* <DEDUP_REMOVED lines=22> */
[----:B------:R-:W-:-:S02]  /*de10*/  LOP3.LUT R134, R9, R134, RZ, 0x3c, !PT ;  /* 0x0000008609867212 */ /* 0x000fc400078e3cff */
[----:B------:R-:W-:Y:S02]  /*de20*/  IADD3.X R69, RZ, R135, RZ, P1, !PT ;  /* 0x00000087ff457210 */ /* 0x000fe40000ffe4ff */
[----:B------:R-:W-:Y:S01]  /*de30*/  LOP3.LUT R68, R6, R7, RZ, 0x3c, !PT ;  /* 0x0000000706447212 */ /* 0x000fe200078e3cff */
[----:B------:R-:W-:Y:S06]  /*de40*/  @P6 BRA `(.L_x_4444) ;  /* 0x00000000006c6947 */ /* 0x000fec0003800000 */
[----:B------:R-:W-:Y:S01]  /*de50*/  ULDC.64 UR12, c[0x0][0xb70] ;  /* 0x0002dc00000c7ab9 */ /* 0x000fe20000000a00 */
[----:B------:R-:W-:Y:S01]  /*de60*/  UMOV UR8, UR4 ;  /* 0x0000000400087c82 */ /* 0x000fe20008000000 */
[----:B------:R-:W-:Y:S01]  /*de70*/  UIMAD UR10, UR14, UR12, URZ ;  /* 0x0000000c0e0a72a4 */ /* 0x000fe2000f8e023f */
[----:B------:R-:W-:Y:S01]  /*de80*/  IMAD.U32 R8, RZ, RZ, UR42 ;  /* 0x0000002aff087e24 */ /* 0x000fe2000f8e00ff */
[----:B------:R-:W-:Y:S01]  /*de90*/  UMOV UR9, UR11 ;  /* 0x0000000b00097c82 */ /* 0x000fe20008000000 */
[----:B------:R-:W-:Y:S01]  /*dea0*/  IMAD.MOV R7, RZ, RZ, -R18 ;  /* 0x000000ffff077224 */ /* 0x000fe200078e0a12 */
[----:B------:R-:W-:Y:S01]  /*deb0*/  UIMAD.WIDE.U32 UR8, UR41, UR12, UR8 ;  /* 0x0000000c290872a5 */ /* 0x000fe2000f8e0008 */
[----:B------:R-:W-:Y:S01]  /*dec0*/  IMAD R8, R8, 0x40, R17 ;  /* 0x0000004008087824 */ /* 0x000fe200078e0211 */
[----:B------:R-:W-:Y:S02]  /*ded0*/  UIMAD UR10, UR41, UR13, UR10 ;  /* 0x0000000d290a72a4 */ /* 0x000fe4000f8e020a */
[----:B------:R-:W-:Y:S01]  /*dee0*/  ISETP.NE.AND P0, PT, R16, R7, PT ;  /* 0x000000071000720c */ /* 0x000fe20003f05270 */
[----:B------:R-:W-:Y:S01]  /*def0*/  ULDC.64 UR12, c[0x0][0xb78] ;  /* 0x0002de00000c7ab9 */ /* 0x000fe20000000a00 */
[----:B------:R-:W-:Y:S01]  /*df00*/  UIADD3 UR9, UR9, UR10, URZ ;  /* 0x0000000a09097290 */ /* 0x000fe2000fffe03f */
[C---:B------:R-:W-:Y:S01]  /*df10*/  VIADD R10, R8.reuse, 0x8 ;  /* 0x00000008080a7836 */ /* 0x040fe20000000000 */
[----:B------:R-:W-:Y:S01]  /*df20*/  UIMAD UR10, UR16, UR12, URZ ;  /* 0x0000000c100a72a4 */ /* 0x000fe2000f8e023f */
[----:B------:R-:W-:Y:S01]  /*df30*/  SHF.R.S32.HI R6, RZ, 0x1f, R8 ;  /* 0x0000001fff067819 */ /* 0x000fe20000011408 */
[----:B------:R-:W-:Y:S01]  /*df40*/  UIMAD.WIDE.U32 UR8, UR15, UR12, UR8 ;  /* 0x0000000c0f0872a5 */ /* 0x000fe2000f8e0008 */
[----:B------:R-:W-:Y:S01]  /*df50*/  ISETP.GE.OR P1, PT, R8, UR7, P0 ;  /* 0x0000000708007c0c */ /* 0x000fe20008726670 */
[----:B------:R-:W-:Y:S01]  /*df60*/  UIMAD UR10, UR15, UR13, UR10 ;  /* 0x0000000d0f0a72a4 */ /* 0x000fe2000f8e020a */
[----:B------:R-:W-:-:S02]  /*df70*/  ISETP.GE.OR P0, PT, R10, UR7, P0 ;  /* 0x000000070a007c0c */ /* 0x000fc40008706670 */
        /* <DEDUP_REMOVED lines=8> */
.L_x_4444:
[C---:B0-----:R-:W-:Y:S01]  /*e000*/  VIADD R3, R185.reuse, 0x40 ;  /* 0x00000040b9037836 */ /* 0x041fe20000000000 */
[----:B------:R-:W-:Y:S01]  /*e010*/  ULDC UR12, c[0x0][0xa8c] ;  /* 0x0002a300000c7ab9 */ /* 0x000fe20000000800 */
[----:B------:R-:W-:Y:S01]  /*e020*/  VIADD R82, R185, 0x80 ;  /* 0x00000080b9527836 */ /* 0x000fe20000000000 */
[----:B------:R-:W-:Y:S01]  /*e030*/  ULDC.64 UR18, c[0x0][0xaa0] ;  /* 0x0002a80000127ab9 */ /* 0x000fe20000000a00 */
[----:B------:R0:W5:Y:S01]  /*e040*/  LD.E.128 R8, desc[UR48][R134.64] ;  /* 0x0000003086087980 */ /* 0x000162000c101d00 */
[----:B------:R-:W-:Y:S01]  /*e050*/  ISETP.GE.AND P1, PT, R3, UR12, PT ;  /* 0x0000000c03007c0c */ /* 0x000fe2000bf26270 */
[C---:B------:R-:W-:Y:S01]  /*e060*/  VIADD R83, R185.reuse, 0xc0 ;  /* 0x000000c0b9537836 */ /* 0x040fe20000000000 */
[----:B------:R-:W-:Y:S01]  /*e070*/  ISETP.GE.AND P0, PT, R185, UR12, PT ;  /* 0x0000000cb9007c0c */ /* 0x000fe2000bf06270 */
[----:B------:R-:W5:Y:S01]  /*e080*/  LD.E.128 R4, desc[UR48][R4.64] ;  /* 0x0000003004047980 */ /* 0x000f62000c101d00 */
[----:B------:R-:W-:Y:S02]  /*e090*/  SEL R20, RZ, 0xffffffff, P1 ;  /* 0xffffffffff147807 */ /* 0x000fe40000800000 */
[----:B------:R-:W-:Y:S01]  /*e0a0*/  SEL R0, RZ, 0x1, P0 ;  /* 0x00000001ff007807 */ /* 0x000fe20000000000 */
[----:B------:R-:W5:Y:S02]  /*e0b0*/  LD.E.128 R28, desc[UR48][R28.64] ;  /* 0x000000301c1c7980 */ /* 0x000f64000c101d00 */
[----:B------:R-:W-:Y:S01]  /*e0c0*/  IMAD.SHL.U32 R21, R20, 0x2, RZ ;  /* 0x0000000214157824 */ /* 0x000fe200078e00ff */
[----:B------:R-:W-:Y:S01]  /*e0d0*/  ISETP.GE.AND P0, PT, R82, UR12, PT ;  /* 0x0000000c52007c0c */ /* 0x000fe2000bf06270 */
[----:B------:R-:W5:Y:S01]  /*e0e0*/  LD.E.128 R12, desc[UR48][R12.64] ;  /* 0x000000300c0c7980 */ /* 0x000f62000c101d00 */
[----:B------:R-:W-:-:S02]  /*e0f0*/  ISETP.GE.AND P1, PT, R83, UR12, PT ;  /* 0x0000000c53007c0c */ /* 0x000fc4000bf26270 */
[----:B------:R-:W-:Y:S01]  /*e100*/  LOP3.LUT R0, R21, 0x2, R0, 0xe2, !PT ;  /* 0x0000000215007812 */ /* 0x000fe200078ee200 */
[----:B------:R-:W5:Y:S01]  /*e110*/  LD.E.128 R36, desc[UR48][R36.64] ;  /* 0x0000003024247980 */ /* 0x000f62000c101d00 */
[----:B------:R-:W-:Y:S02]  /*e120*/  SEL R21, RZ, 0x4, P0 ;  /* 0x00000004ff157807 */ /* 0x000fe40000000000 */
[----:B------:R-:W-:Y:S01]  /*e130*/  SEL R20, RZ, 0x8, P1 ;  /* 0x00000008ff147807 */ /* 0x000fe20000800000 */
[----:B------:R-:W-:Y:S01]  /*e140*/  UIMAD UR8, UR11, UR18, URZ ;  /* 0x000000120b0872a4 */ /* 0x000fe2000f8e023f */
[----:B------:R-:W5:Y:S02]  /*e150*/  LD.E.128 R24, desc[UR48][R24.64] ;  /* 0x0000003018187980 */ /* 0x000f64000c101d00 */
[----:B------:R-:W-:Y:S01]  /*e160*/  LOP3.LUT R0, R20, R0, R21, 0xfe, !PT ;  /* 0x0000000014007212 */ /* 0x000fe200078efe15 */
[C---:B------:R-:W-:Y:S01]  /*e170*/  VIADD R86, R185.reuse, 0x100 ;  /* 0x00000100b9567836 */ /* 0x040fe20000000000 */
[----:B------:R-:W5:Y:S01]  /*e180*/  LD.E.128 R40, desc[UR48][R40.64] ;  /* 0x0000003028287980 */ /* 0x000f62000c101d00 */
[----:B------:R-:W-:Y:S01]  /*e190*/  SHF.R.S32.HI R21, RZ, 0x1f, R185 ;  /* 0x0000001fff157819 */ /* 0x000fe200000114b9 */
[----:B------:R-:W-:Y:S01]  /*e1a0*/  VIADD R87, R185, 0x140 ;  /* 0x00000140b9577836 */ /* 0x000fe20000000000 */
[----:B------:R-:W-:Y:S01]  /*e1b0*/  ULDC.64 UR10, c[0x0][0xae0] ;  /* 0x0002b800000a7ab9 */ /* 0x000fe20000000a00 */
[----:B------:R-:W5:Y:S01]  /*e1c0*/  LD.E.128 R32, desc[UR48][R32.64] ;  /* 0x0000003020207980 */ /* 0x000f62000c101d00 */
[----:B------:R-:W-:-:S02]  /*e1d0*/  IMAD.U32 R77, RZ, RZ, UR18 ;  /* 0x00000012ff4d7e24 */ /* 0x000fc4000f8e00ff */
[----:B------:R-:W-:Y:S01]  /*e1e0*/  IMAD.MOV.U32 R20, RZ, RZ, R185 ;  /* 0x000000ffff147224 */ /* 0x000fe200078e00b9 */
[----:B------:R-:W5:Y:S01]  /*e1f0*/  LD.E.128 R48, desc[UR48][R48.64] ;  /* 0x0000003030307980 */ /* 0x000f62000c101d00 */
[----:B------:R-:W-:-:S03]  /*e200*/  UIMAD UR8, UR4, UR19, UR8 ;  /* 0x00000013040872a4 */ /* 0x000fc6000f8e0208 */
[----:B------:R-:W5:Y:S04]  /*e210*/  LD.E.128 R44, desc[UR48][R44.64] ;  /* 0x000000302c2c7980 */ /* 0x000f68000c101d00 */
[----:B------:R-:W5:Y:S04]  /*e220*/  LD.E.128 R56, desc[UR48][R56.64] ;  /* 0x0000003038387980 */ /* 0x000f68000c101d00 */
[----:B------:R-:W5:Y:S04]  /*e230*/  LD.E.128 R52, desc[UR48][R52.64] ;  /* 0x0000003034347980 */ /* 0x000f68000c101d00 */
[----:B------:R-:W5:Y:S04]  /*e240*/  LD.E.128 R64, desc[UR48][R64.64] ;  /* 0x0000003040407980 */ /* 0x000f68000c101d00 */
[----:B------:R-:W5:Y:S04]  /*e250*/  LD.E.128 R60, desc[UR48][R60.64] ;  /* 0x000000303c3c7980 */ /* 0x000f68000c101d00 */
[----:B------:R-:W5:Y:S04]  /*e260*/  LD.E.128 R72, desc[UR48][R72.64] ;  /* 0x0000003048487980 */ /* 0x000f68000c101d00 */
[----:B------:R-:W5:Y:S01]  /*e270*/  LD.E.128 R68, desc[UR48][R68.64] ;  /* 0x0000003044447980 */ /* 0x000f62000c101d00 */
[----:B------:R-:W-:Y:S01]  /*e280*/  IMAD.WIDE.U32 R20, R77, UR4, R20 ;  /* 0x000000044d147c25 */ /* 0x000fe2000f8e0014 */
[----:B------:R-:W-:Y:S01]  /*e290*/  ISETP.GE.AND P0, PT, R86, UR12, PT ;  /* 0x0000000c56007c0c */ /* 0x000fe2000bf06270 */
[----:B------:R-:W-:Y:S01]  /*e2a0*/  UIMAD UR4, UR14, UR10, URZ ;  /* 0x0000000a0e0472a4 */ /* 0x000fe2000f8e023f */
[----:B------:R-:W-:Y:S01]  /*e2b0*/  @!PT LDS RZ, [RZ] ;  /* 0x00000000fffff984 */ /* 0x000fe20000000800 */
[----:B------:R-:W-:Y:S01]  /*e2c0*/  @!PT LDS RZ, [RZ] ;  /* 0x00000000fffff984 */ /* 0x000fe20000000800 */
[----:B------:R-:W-:Y:S01]  /*e2d0*/  @!PT LDS RZ, [RZ] ;  /* 0x00000000fffff984 */ /* 0x000fe20000000800 */
[----:B------:R-:W-:Y:S01]  /*e2e0*/  @!PT LDS RZ, [RZ] ;  /* 0x00000000fffff984 */ /* 0x000fe20000000800 */
[----:B------:R1:W-:Y:S06]  /*e2f0*/  MEMBAR.ALL.CTA ;  /* 0x0000000000007992 */ /* 0x0003ec0000008000 */
[----:B-1----:R-:W1:Y:S01]  /*e300*/  FENCE.VIEW.ASYNC.S ;  /* 0x00000000000073c6 */ /* 0x002e620000000000 */
[----:B------:R-:W-:Y:S01]  /*e310*/  ISETP.GE.AND P1, PT, R87, UR12, PT ;  /* 0x0000000c57007c0c */ /* 0x000fe2000bf26270 */
[----:B------:R-:W-:Y:S01]  /*e320*/  UIMAD UR9, UR42, -0x40, UR7 ;  /* 0xffffffc02a0978a4 */ /* 0x000fe2000f8e0207 */
[----:B------:R-:W-:Y:S01]  /*e330*/  MOV R79, UR10 ;  /* 0x0000000a004f7c02 */ /* 0x000fe20008000f00 */
[----:B------:R-:W-:Y:S01]  /*e340*/  VIADD R78, R185, 0x180 ;  /* 0x00000180b94e7836 */ /* 0x000fe20000000000 */
[----:B------:R-:W-:Y:S01]  /*e350*/  SEL R77, RZ, 0x10, P0 ;  /* 0x00000010ff4d7807 */ /* 0x000fe20000000000 */
[----:B------:R-:W-:Y:S01]  /*e360*/  VIADD R21, R21, UR8 ;  /* 0x0000000815157c36 */ /* 0x000fe20008000000 */
[----:B------:R-:W-:Y:S01]  /*e370*/  SEL R76, RZ, 0x20, P1 ;  /* 0x00000020ff4c7807 */ /* 0x000fe20000800000 */
[----:B------:R-:W-:Y:S01]  /*e380*/  UIMAD UR8, UR41, UR11, UR4 ;  /* 0x0000000b290872a4 */ /* 0x000fe2000f8e0204 */
[----:B------:R-:W-:Y:S01]  /*e390*/  ISETP.GE.AND P2, PT, R188, UR9, PT ;  /* 0x00000009bc007c0c */ /* 0x000fe2000bf46270 */
[----:B------:R-:W-:Y:S01]  /*e3a0*/  UIADD3 UR4, UR38, 0x28c20, URZ ;  /* 0x00028c2026047890 */ /* 0x000fe2000fffe03f */
[----:B------:R-:W-:Y:S01]  /*e3b0*/  IMAD.WIDE.U32 R20, R79, UR41, R20 ;  /* 0x000000294f147c25 */ /* 0x000fe2000f8e0014 */
[----:B------:R-:W-:Y:S01]  /*e3c0*/  ULDC.64 UR10, c[0x0][0xae8] ;  /* 0x0002ba00000a7ab9 */ /* 0x000fe20000000a00 */
[----:B------:R-:W-:Y:S01]  /*e3d0*/  ISETP.GE.AND P0, PT, R78, UR12, PT ;  /* 0x0000000c4e007c0c */ /* 0x000fe2000bf06270 */
[----:B------:R-:W-:Y:S01]  /*e3e0*/  UIMAD UR7, UR16, UR10, URZ ;  /* 0x0000000a100772a4 */ /* 0x000fe2000f8e023f */
[----:B------:R-:W-:Y:S01]  /*e3f0*/  LOP3.LUT R77, R76, R0, R77, 0xfe, !PT ;  /* 0x000000004c4d7212 */ /* 0x000fe200078efe4d */
[----:B------:R-:W-:Y:S01]  /*e400*/  VIADD R76, R185, 0x1c0 ;  /* 0x000001c0b94c7836 */ /* 0x000fe20000000000 */
[----:B------:R-:W-:Y:S01]  /*e410*/  UPRMT UR4, URZ, 0x654, UR4 ;  /* 0x000006543f047896 */ /* 0x000fe20008000004 */
[----:B------:R-:W-:Y:S01]  /*e420*/  VIADD R78, R188, 0x20 ;  /* 0x00000020bc4e7836 */ /* 0x000fe20000000000 */
[----:B------:R-:W-:Y:S01]  /*e430*/  SEL R0, RZ, 0x40, P0 ;  /* 0x00000040ff007807 */ /* 0x000fe20000000000 */
[----:B------:R-:W-:Y:S01]  /*e440*/  VIADD R21, R21, UR8 ;  /* 0x0000000815157c36 */ /* 0x000fe20008000000 */
[----:B------:R-:W-:Y:S01]  /*e450*/  UIMAD UR7, UR15, UR11, UR7 ;  /* 0x0000000b0f0772a4 */ /* 0x000fe2000f8e0207 */
[----:B------:R-:W-:Y:S01]  /*e460*/  IMAD.U32 R79, RZ, RZ, UR10 ;  /* 0x0000000aff4f7e24 */ /* 0x000fe2000f8e00ff */
[----:B------:R-:W-:Y:S01]  /*e470*/  ISETP.GE.AND P1, PT, R76, UR12, PT ;  /* 0x0000000c4c007c0c */ /* 0x000fe2000bf26270 */
[----:B------:R-:W-:Y:S01]  /*e480*/  BSSY B1, `(.L_x_4445) ;  /* 0x0000026000017945 */ /* 0x000fe20003800000 */
[----:B------:R-:W-:Y:S01]  /*e490*/  ISETP.GE.AND P0, PT, R78, UR9, PT ;  /* 0x000000094e007c0c */ /* 0x000fe2000bf06270 */
[----:B------:R-:W-:Y:S01]  /*e4a0*/  IMAD.WIDE.U32 R78, R79, UR15, R20 ;  /* 0x0000000f4f4e7c25 */ /* 0x000fe2000f8e0014 */
[----:B------:R-:W-:Y:S01]  /*e4b0*/  LOP3.LUT R0, R77, R0, RZ, 0xfc, !PT ;  /* 0x000000004d007212 */ /* 0x000fe200078efcff */
[----:B-1----:R-:W-:Y:S01]  /*e4c0*/  SYNCS.ARRIVE.TRANS64.RED.A1T0 RZ, [UR4], RZ ;  /* 0x000000ffffff79a7 */ /* 0x002fe20008100404 */
[----:B------:R-:W-:Y:S01]  /*e4d0*/  SHF.R.S32.HI R189, RZ, 0x1f, R188 ;  /* 0x0000001fffbd7819 */ /* 0x000fe200000114bc */
[----:B------:R-:W-:Y:S01]  /*e4e0*/  IMAD.U32 R77, RZ, RZ, UR42 ;  /* 0x0000002aff4d7e24 */ /* 0x000fe2000f8e00ff */
[----:B------:R-:W-:Y:S01]  /*e4f0*/  SEL R21, RZ, 0x80, P1 ;  /* 0x00000080ff157807 */ /* 0x000fe20000800000 */
[----:B------:R-:W-:-:S02]  /*e500*/  VIADD R85, R79, UR7 ;  /* 0x000000074f557c36 */ /* 0x000fc40008000000 */
[----:B------:R-:W-:Y:S01]  /*e510*/  IMAD.WIDE R76, R77, 0x40, R188 ;  /* 0x000000404d4c7825 */ /* 0x000fe200078e02bc */
[----:B------:R-:W-:Y:S01]  /*e520*/  LOP3.LUT R84, R0, R21, RZ, 0xfc, !PT ;  /* 0x0000001500547212 */ /* 0x000fe200078efcff */
[----:B0-----:R-:W-:Y:S06]  /*e530*/  @P2 BRA `(.L_x_4446) ;  /* 0x0000000000682947 */ /* 0x001fec0003800000 */
        /* <DEDUP_REMOVED lines=16> */
[----:B-----5:R0:W-:Y:S01]  /*e640*/  @!P2 STG.E.128 desc[UR48][R80.64], R8 ;  /* 0x000000085000a986 */ /* 0x0201e2000c101d30 */
        /* <DEDUP_REMOVED lines=9> */
.L_x_4446:
[----:B------:R-:W-:Y:S05]  /*e6e0*/  BSYNC B1 ;  /* 0x0000000000017941 */ /* 0x000fea0003800000 */
.L_x_4445:
[----:B------:R-:W-:Y:S05]  /*e6f0*/  @P0 BRA `(.L_x_4447) ;  /* 0x0000000c00400947 */ /* 0x000fea0003800000 */
[----:B0----5:R-:W-:Y:S01]  /*e700*/  IADD3 R11, P0, R76, 0x20, RZ ;  /* 0x000000204c0b7810 */ /* 0x021fe20007f1e0ff */
        /* <DEDUP_REMOVED lines=11> */
[----:B------:R-:W-:-:S03]  /*e7c0*/  ISETP.GE.AND P0, PT, R87, UR12, PT ;  /* 0x0000000c57007c0c */ /* 0x000fc6000bf06270 */
        /* <DEDUP_REMOVED lines=17> */
.L_x_4442:
[----:B------:R-:W-:Y:S01]  /*e8e0*/  ULDC.64 UR8, c[0x0][0xbe0] ;  /* 0x0002f80000087ab9 */ /* 0x000fe20000000a00 */
[----:B------:R-:W-:Y:S01]  /*e8f0*/  MOV R3, RZ ;  /* 0x000000ff00037202 */ /* 0x000fe20000000f00 */
[----:B------:R-:W-:Y:S01]  /*e900*/  UISETP.NE.U32.AND UP0, UPT, UR8, URZ, UPT ;  /* 0x0000003f0800728c */ /* 0x000fe2000bf05070 */
[----:B------:R-:W-:Y:S01]  /*e910*/  VIADD R12, R185, 0x40 ;  /* 0x00000040b90c7836 */ /* 0x000fe20000000000 */
[----:B------:R-:W-:Y:S02]  /*e920*/  ULDC UR14, c[0x0][0xa8c] ;  /* 0x0002a300000e7ab9 */ /* 0x000fe40000000800 */
[----:B------:R-:W-:-:S03]  /*e930*/  UISETP.NE.AND.EX UP1, UPT, UR9, URZ, UPT, UP0 ;  /* 0x0000003f0900728c */ /* 0x000fc6000bf25300 */
[----:B------:R-:W-:Y:S02]  /*e940*/  ULDC.64 UR8, c[0x0][0xbd8] ;  /* 0x0002f60000087ab9 */ /* 0x000fe40000000a00 */
[----:B------:R-:W-:Y:S01]  /*e950*/  UISETP.NE.U32.AND UP0, UPT, UR8, URZ, UPT ;  /* 0x0000003f0800728c */ /* 0x000fe2000bf05070 */
[----:B------:R-:W-:-:S03]  /*e960*/  PLOP3.LUT P3, PT, PT, PT, UP1, 0x80, 0x0 ;  /* 0x000000000000781c */ /* 0x000fc60003f6f018 */
[----:B------:R-:W-:-:S03]  /*e970*/  UISETP.NE.AND.EX UP0, UPT, UR9, URZ, UPT, UP0 ;  /* 0x0000003f0900728c */ /* 0x000fc6000bf05300 */
[----:B------:R-:W-:Y:S02]  /*e980*/  @UP1 ULDC.64 UR8, c[0x0][0xbe0] ;  /* 0x0002f80000081ab9 */ /* 0x000fe40000000a00 */
[----:B------:R-:W-:Y:S01]  /*e990*/  @UP1 UIMAD.WIDE UR10, UR43, 0x4, UR8 ;  /* 0x000000042b0a18a5 */ /* 0x000fe2000f8e0208 */
[----:B------:R-:W-:Y:S02]  /*e9a0*/  PLOP3.LUT P2, PT, PT, PT, UP0, 0x80, 0x0 ;  /* 0x000000000000781c */ /* 0x000fe40003f4f008 */
[----:B------:R-:W-:Y:S02]  /*e9b0*/  ULDC.64 UR8, c[0x0][0xbd8] ;  /* 0x0002f60000087ab9 */ /* 0x000fe40000000a00 */
[----:B------:R-:W-:Y:S01]  /*e9c0*/  UIMAD.WIDE UR8, UR43, 0x4, UR8 ;  /* 0x000000042b0878a5 */ /* 0x000fe2000f8e0208 */
[----:B------:R-:W-:Y:S02]  /*e9d0*/  IMAD.U32 R6, RZ, RZ, UR10 ;  /* 0x0000000aff067e24 */ /* 0x000fe4000f8e00ff */
[----:B------:R-:W-:-:S03]  /*e9e0*/  IMAD.U32 R7, RZ, RZ, UR11 ;  /* 0x0000000bff077e24 */ /* 0x000fc6000f8e00ff */
[----:B------:R-:W-:Y:S02]  /*e9f0*/  IMAD.U32 R4, RZ, RZ, UR8 ;  /* 0x00000008ff047e24 */ /* 0x000fe4000f8e00ff */
[----:B------:R0:W2:Y:S01]  /*ea00*/  @P3 LDG.E R6, desc[UR48][R6.64] ;  /* 0x0000003006063981 */ /* 0x0000a2000c1e1900 */
[----:B------:R-:W-:-:S05]  /*ea10*/  IMAD.U32 R5, RZ, RZ, UR9 ;  /* 0x00000009ff057e24 */ /* 0x000fca000f8e00ff */
[----:B------:R1:W5:Y:S01]  /*ea20*/  @P2 LDG.E R3, desc[UR48][R4.64] ;  /* 0x0000003004032981 */ /* 0x000362000c1e1900 */
[----:B------:R-:W-:Y:S01]  /*ea30*/  ISETP.GE.AND P1, PT, R12, UR14, PT ;  /* 0x0000000e0c007c0c */ /* 0x000fe2000bf26270 */
[C---:B------:R-:W-:Y:S01]  /*ea40*/  VIADD R13, R185.reuse, 0x80 ;  /* 0x00000080b90d7836 */ /* 0x040fe20000000000 */
[C---:B------:R-:W-:Y:S01]  /*ea50*/  ISETP.GE.AND P0, PT, R185.reuse, UR14, PT ;  /* 0x0000000eb9007c0c */ /* 0x040fe2000bf06270 */
[----:B------:R-:W-:Y:S01]  /*ea60*/  VIADD R14, R185, 0xc0 ;  /* 0x000000c0b90e7836 */ /* 0x000fe20000000000 */
[----:B------:R-:W-:Y:S01]  /*ea70*/  SEL R8, RZ, 0xffffffff, P1 ;  /* 0xffffffffff087807 */ /* 0x000fe20000800000 */
[----:B------:R-:W-:Y:S01]  /*ea80*/  ULDC UR4, c[0x0][0xa88] ;  /* 0x0002a20000047ab9 */ /* 0x000fe20000000800 */
[----:B------:R-:W-:Y:S02]  /*ea90*/  SEL R0, RZ, 0x1, P0 ;  /* 0x00000001ff007807 */ /* 0x000fe40000000000 */
[----:B------:R-:W-:Y:S01]  /*eaa0*/  ISETP.GE.AND P0, PT, R13, UR14, PT ;  /* 0x0000000e0d007c0c */ /* 0x000fe2000bf06270 */
[----:B0-----:R-:W-:Y:S01]  /*eab0*/  IMAD.SHL.U32 R7, R8, 0x2, RZ ;  /* 0x0000000208077824 */ /* 0x001fe200078e00ff */
[----:B------:R-:W-:-:S04]  /*eac0*/  ISETP.GE.AND P1, PT, R14, UR14, PT ;  /* 0x0000000e0e007c0c */ /* 0x000fc8000bf26270 */
[----:B------:R-:W-:Y:S02]  /*ead0*/  LOP3.LUT R0, R7, 0x2, R0, 0xe2, !PT ;  /* 0x0000000207007812 */ /* 0x000fe400078ee200 */
[----:B------:R-:W-:Y:S02]  /*eae0*/  SEL R7, RZ, 0x4, P0 ;  /* 0x00000004ff077807 */ /* 0x000fe40000000000 */
[----:B------:R-:W-:-:S04]  /*eaf0*/  SEL R8, RZ, 0x8, P1 ;  /* 0x00000008ff087807 */ /* 0x000fc80000800000 */
[----:B------:R-:W-:Y:S02]  /*eb00*/  LOP3.LUT R9, R8, R0, R7, 0xfe, !PT ;  /* 0x0000000008097212 */ /* 0x000fe400078efe07 */
[----:B--2---:R-:W-:Y:S01]  /*eb10*/  @P3 R2UR UR4, R6 ;  /* 0x00000000060432ca */ /* 0x004fe200000e0000 */
[----:B-1----:R-:W-:-:S14]  /*eb20*/  @P3 BRA `(.L_x_4448) ;  /* 0x0000000000183947 */ /* 0x002fdc0003800000 */
[----:B------:R-:W-:Y:S05]  /*eb30*/  @!P2 BRA `(.L_x_4448) ;  /* 0x000000000014a947 */ /* 0x000fea0003800000 */
[----:B------:R-:W2:Y:S04]  /*eb40*/  LDG.E R6, desc[UR48][R4.64] ;  /* 0x0000003004067981 */ /* 0x000ea8000c1e1900 */
[----:B------:R-:W3:Y:S01]  /*eb50*/  LDG.E R0, desc[UR48][R4.64+0x4] ;  /* 0x0000043004007981 */ /* 0x000ee2000c1e1900 */
[----:B--2---:R-:W-:Y:S02]  /*eb60*/  R2UR UR7, R6 ;  /* 0x00000000060772ca */ /* 0x004fe400000e0000 */
[----:B---3--:R-:W-:-:S13]  /*eb70*/  R2UR UR4, R0 ;  /* 0x00000000000472ca */ /* 0x008fda00000e0000 */
[----:B------:R-:W-:-:S12]  /*eb80*/  UIADD3 UR4, -UR7, UR4, URZ ;  /* 0x0000000407047290 */ /* 0x000fd8000fffe13f */
.L_x_4448:
[----:B------:R-:W-:Y:S01]  /*eb90*/  ISETP.GT.AND P0, PT, R192, 0x3f, PT ;  /* 0x0000003fc000780c */ /* 0x000fe20003f04270 */
[----:B------:R-:W-:Y:S01]  /*eba0*/  USHF.R.S32.HI UR7, URZ, 0x1f, UR43 ;  /* 0x0000001f3f077899 */ /* 0x000fe2000801142b */
[----:B------:R-:W-:Y:S01]  /*ebb0*/  BSSY B1, `(.L_x_4449) ;  /* 0x0000022000017945 */ /* 0x000fe20003800000 */
[----:B------:R-:W-:Y:S01]  /*ebc0*/  USHF.R.S32.HI UR9, URZ, 0x1f, UR41 ;  /* 0x0000001f3f097899 */ /* 0x000fe20008011429 */
[C---:B------:R-:W-:Y:S01]  /*ebd0*/  VIADD R24, R185.reuse, 0x100 ;  /* 0x00000100b9187836 */ /* 0x040fe20000000000 */
[----:B------:R-:W-:Y:S01]  /*ebe0*/  USEL UR10, UR43, URZ, !UP0 ;  /* 0x0000003f2b0a7287 */ /* 0x000fe2000c000000 */
[----:B------:R-:W-:Y:S01]  /*ebf0*/  VIADD R25, R185, 0x140 ;  /* 0x00000140b9197836 */ /* 0x000fe20000000000 */
[----:B------:R-:W-:Y:S01]  /*ec00*/  USEL UR11, UR7, URZ, !UP0 ;  /* 0x0000003f070b7287 */ /* 0x000fe2000c000000 */
[----:B------:R-:W-:Y:S02]  /*ec10*/  SHF.R.S32.HI R10, RZ, 0x1f, R185 ;  /* 0x0000001fff0a7819 */ /* 0x000fe400000114b9 */
[----:B-----5:R-:W-:-:S03]  /*ec20*/  SHF.R.S32.HI R8, RZ, 0x1f, R3 ;  /* 0x0000001fff087819 */ /* 0x020fc60000011403 */
[----:B------:R-:W-:Y:S06]  /*ec30*/  @P0 BRA `(.L_x_4450) ;  /* 0x0000000000640947 */ /* 0x000fec0003800000 */
[----:B------:R-:W0:Y:S01]  /*ec40*/  S2R R0, SR_TID.X ;  /* 0x0000000000007919 */ /* 0x000e220000002100 */
[----:B------:R-:W-:-:S04]  /*ec50*/  IMAD.U32 R5, RZ, RZ, UR42 ;  /* 0x0000002aff057e24 */ /* 0x000fc8000f8e00ff */
[----:B0-----:R-:W-:-:S04]  /*ec60*/  IMAD R0, R5, 0x40, R0 ;  /* 0x0000004005007824 */ /* 0x001fc800078e0200 */
[----:B------:R-:W-:-:S05]  /*ec70*/  VIADD R0, R0, 0xffffff80 ;  /* 0xffffff8000007836 */ /* 0x000fca0000000000 */
[----:B------:R-:W-:-:S13]  /*ec80*/  ISETP.GE.AND P0, PT, R0, UR4, PT ;  /* 0x0000000400007c0c */ /* 0x000fda000bf06270 */
        /* <DEDUP_REMOVED lines=17> */
[----:B------:R-:W-:Y:S02]  /*eda0*/  LEA.HI.X R7, R4, UR13, R5, 0x2, P0 ;  /* 0x0000000d04077c11 */ /* 0x000fe400080f1405 */
[----:B------:R-:W-:-:S05]  /*edb0*/  MOV R5, 0xff800000 ;  /* 0xff80000000057802 */ /* 0x000fca0000000f00 */
[----:B------:R0:W-:Y:S02]  /*edc0*/  STG.E desc[UR48][R6.64], R5 ;  /* 0x0000000506007986 */ /* 0x0001e4000c101930 */
.L_x_4450:
[----:B------:R-:W-:Y:S05]  /*edd0*/  BSYNC B1 ;  /* 0x0000000000017941 */ /* 0x000fea0003800000 */
.L_x_4449:
[----:B------:R-:W-:Y:S01]  /*ede0*/  ULDC.64 UR12, c[0x0][0xaa0] ;  /* 0x0002a800000c7ab9 */ /* 0x000fe20000000a00 */
[----:B------:R-:W-:Y:S01]  /*edf0*/  IMAD.MOV.U32 R4, RZ, RZ, R185 ;  /* 0x000000ffff047224 */ /* 0x000fe200078e00b9 */
[----:B------:R-:W-:Y:S01]  /*ee00*/  ISETP.GE.AND P0, PT, R24, UR14, PT ;  /* 0x0000000e18007c0c */ /* 0x000fe2000bf06270 */
[----:B0-----:R-:W-:Y:S01]  /*ee10*/  IMAD.MOV.U32 R5, RZ, RZ, R10 ;  /* 0x000000ffff057224 */ /* 0x001fe200078e000a */
[----:B------:R-:W-:Y:S01]  /*ee20*/  ISETP.GE.AND P1, PT, R25, UR14, PT ;  /* 0x0000000e19007c0c */ /* 0x000fe2000bf26270 */
[----:B------:R-:W-:Y:S01]  /*ee30*/  IMAD R0, R8, UR12, RZ ;  /* 0x0000000c08007c24 */ /* 0x000fe2000f8e02ff */
[----:B------:R-:W-:Y:S01]  /*ee40*/  UIMAD UR8, UR42, -0x40, UR4 ;  /* 0xffffffc02a0878a4 */ /* 0x000fe2000f8e0204 */
[C---:B------:R-:W-:Y:S01]  /*ee50*/  IMAD.WIDE.U32 R4, R3.reuse, UR12, R4 ;  /* 0x0000000c03047c25 */ /* 0x040fe2000f8e0004 */
[----:B------:R-:W-:Y:S01]  /*ee60*/  SEL R6, RZ, 0x20, P1 ;  /* 0x00000020ff067807 */ /* 0x000fe20000800000 */
[----:B------:R-:W-:Y:S02]  /*ee70*/  BSSY B1, `(.L_x_4451) ;  /* 0x000003b000017945 */ /* 0x000fe40003800000 */
[----:B------:R-:W-:Y:S01]  /*ee80*/  IMAD R3, R3, UR13, R0 ;  /* 0x0000000d03037c24 */ /* 0x000fe2000f8e0200 */
[----:B------:R-:W-:Y:S01]  /*ee90*/  ULDC.64 UR12, c[0x0][0xae0] ;  /* 0x0002b800000c7ab9 */ /* 0x000fe20000000a00 */
[----:B------:R-:W-:Y:S01]  /*eea0*/  VIADD R7, R185, 0x180 ;  /* 0x00000180b9077836 */ /* 0x000fe20000000000 */
[----:B------:R-:W-:Y:S01]  /*eeb0*/  UIMAD UR7, UR9, UR12, URZ ;  /* 0x0000000c090772a4 */ /* 0x000fe2000f8e023f */
[----:B------:R-:W-:Y:S01]  /*eec0*/  IMAD.IADD R5, R5, 0x1, R3 ;  /* 0x0000000105057824 */ /* 0x000fe200078e0203 */
[----:B------:R-:W-:Y:S01]  /*eed0*/  SEL R0, RZ, 0x10, P0 ;  /* 0x00000010ff007807 */ /* 0x000fe20000000000 */
[----:B------:R-:W-:Y:S01]  /*eee0*/  IMAD.U32 R3, RZ, RZ, UR12 ;  /* 0x0000000cff037e24 */ /* 0x000fe2000f8e00ff */
[----:B------:R-:W-:Y:S01]  /*eef0*/  UIMAD UR7, UR41, UR13, UR7 ;  /* 0x0000000d290772a4 */ /* 0x000fe2000f8e0207 */
[----:B------:R-:W-:-:S02]  /*ef00*/  ISETP.GE.AND P1, PT, R188, UR8, PT ;  /* 0x00000008bc007c0c */ /* 0x000fc4000bf26270 */
[----:B------:R-:W-:Y:S01]  /*ef10*/  IMAD.WIDE.U32 R4, R3, UR41, R4 ;  /* 0x0000002903047c25 */ /* 0x000fe2000f8e0004 */
[----:B------:R-:W-:Y:S01]  /*ef20*/  ULDC.64 UR12, c[0x0][0xae8] ;  /* 0x0002ba00000c7ab9 */ /* 0x000fe20000000a00 */
[----:B------:R-:W-:Y:S01]  /*ef30*/  LOP3.LUT R9, R6, R9, R0, 0xfe, !PT ;  /* 0x0000000906097212 */ /* 0x000fe200078efe00 */
[----:B------:R-:W-:Y:S01]  /*ef40*/  UIMAD UR4, UR11, UR12, URZ ;  /* 0x0000000c0b0472a4 */ /* 0x000fe2000f8e023f */
[----:B------:R-:W-:Y:S01]  /*ef50*/  ISETP.GE.AND P0, PT, R7, UR14, PT ;  /* 0x0000000e07007c0c */ /* 0x000fe2000bf06270 */
[----:B------:R-:W-:Y:S02]  /*ef60*/  VIADD R3, R185, 0x1c0 ;  /* 0x000001c0b9037836 */ /* 0x000fe40000000000 */
[----:B------:R-:W-:Y:S01]  /*ef70*/  VIADD R6, R188, 0x20 ;  /* 0x00000020bc067836 */ /* 0x000fe20000000000 */
[----:B------:R-:W-:Y:S01]  /*ef80*/  SEL R0, RZ, 0x40, P0 ;  /* 0x00000040ff007807 */ /* 0x000fe20000000000 */
[----:B------:R-:W-:Y:S01]  /*ef90*/  VIADD R5, R5, UR7 ;  /* 0x0000000705057c36 */ /* 0x000fe20008000000 */
[----:B------:R-:W-:Y:S01]  /*efa0*/  UIMAD UR4, UR10, UR13, UR4 ;  /* 0x0000000d0a0472a4 */ /* 0x000fe2000f8e0204 */
[----:B------:R-:W-:Y:S01]  /*efb0*/  IMAD.U32 R7, RZ, RZ, UR12 ;  /* 0x0000000cff077e24 */ /* 0x000fe2000f8e00ff */
[----:B------:R-:W-:-:S02]  /*efc0*/  ISETP.GE.AND P2, PT, R3, UR14, PT ;  /* 0x0000000e03007c0c */ /* 0x000fc4000bf46270 */
[----:B------:R-:W-:Y:S01]  /*efd0*/  ISETP.GE.AND P0, PT, R6, UR8, PT ;  /* 0x0000000806007c0c */ /* 0x000fe2000bf06270 */
[----:B------:R-:W-:Y:S01]  /*efe0*/  IMAD.WIDE.U32 R6, R7, UR10, R4 ;  /* 0x0000000a07067c25 */ /* 0x000fe2000f8e0004 */
[----:B------:R-:W-:Y:S02]  /*eff0*/  LOP3.LUT R15, R9, R0, RZ, 0xfc, !PT ;  /* 0x00000000090f7212 */ /* 0x000fe400078efcff */
[--C-:B------:R-:W-:Y:S01]  /*f000*/  SHF.R.S32.HI R5, RZ, 0x1f, R188.reuse ;  /* 0x0000001fff057819 */ /* 0x100fe200000114bc */
[----:B------:R-:W-:Y:S01]  /*f010*/  IMAD.U32 R9, RZ, RZ, UR42 ;  /* 0x0000002aff097e24 */ /* 0x000fe2000f8e00ff */
[----:B------:R-:W-:Y:S01]  /*f020*/  SEL R0, RZ, 0x80, P2 ;  /* 0x00000080ff007807 */ /* 0x000fe20001000000 */
[----:B------:R-:W-:Y:S02]  /*f030*/  IMAD.MOV.U32 R4, RZ, RZ, R188 ;  /* 0x000000ffff047224 */ /* 0x000fe400078e00bc */
[----:B------:R-:W-:Y:S01]  /*f040*/  VIADD R11, R7, UR4 ;  /* 0x00000004070b7c36 */ /* 0x000fe20008000000 */
[----:B------:R-:W-:Y:S01]  /*f050*/  LOP3.LUT R0, R15, R0, RZ, 0xfc, !PT ;  /* 0x000000000f007212 */ /* 0x000fe200078efcff */
[----:B------:R-:W-:Y:S01]  /*f060*/  IMAD.WIDE R8, R9, 0x40, R4 ;  /* 0x0000004009087825 */ /* 0x000fe200078e0204 */
        /* <DEDUP_REMOVED lines=27> */
.L_x_4452:
[----:B------:R-:W-:Y:S05]  /*f220*/  BSYNC B1 ;  /* 0x0000000000017941 */ /* 0x000fea0003800000 */
.L_x_4451:
        /* <DEDUP_REMOVED lines=29> */
.L_x_4447:
[----:B------:R-:W-:Y:S05]  /*f400*/  BSYNC B0 ;  /* 0x0000000000007941 */ /* 0x000fea0003800000 */
.L_x_4441:
[----:B------:R-:W-:Y:S02]  /*f410*/  ULDC UR4, c[0x0][0xc14] ;  /* 0x0003050000047ab9 */ /* 0x000fe40000000800 */
[----:B------:R-:W-:-:S06]  /*f420*/  UISETP.GE.AND UP0, UPT, UR5, UR4, UPT ;  /* 0x000000040500728c */ /* 0x000fcc000bf06270 */
[----:B------:R-:W-:-:S13]  /*f430*/  PLOP3.LUT P0, PT, PT, PT, UP0, 0x80, 0x0 ;  /* 0x000000000000781c */ /* 0x000fda0003f0f008 */
[----:B------:R-:W-:Y:S05]  /*f440*/  @!P0 BRA `(.L_x_4453) ;  /* 0xffffff1800b48947 */ /* 0x000fea000383ffff */
[----:B------:R-:W-:Y:S05]  /*f450*/  EXIT ;  /* 0x000000000000794d */ /* 0x000fea0003800000 */
.L_x_4344:
[----:B------:R-:W-:-:S08]  /*f460*/  NOP ;  /* 0x0000000000007918 */ /* 0x000fd00000000000 */
[----:B------:R-:W0:-:S00]  /*f470*/  USETMAXREG.DEALLOC.CTAPOOL 0x18 ;  /* 0x00000018000079c8 */ /* 0x000e0000080e0500 */
[----:B0-----:R-:W-:-:S06]  /*f480*/  LOP3.LUT R0, R0, 0x3, RZ, 0xc0, !PT ;  /* 0x0000000300007812 */ /* 0x001fcc00078ec0ff */
[----:B------:R-:W0:Y:S02]  /*f490*/  SHFL.IDX PT, R0, R0, RZ, 0x1f ;  /* 0x00001fff00007589 */ /* 0x000e2400000e0000 */
[----:B0-----:R-:W-:-:S13]  /*f4a0*/  ISETP.NE.AND P0, PT, R0, RZ, PT ;  /* 0x000000ff0000720c */ /* 0x001fda0003f05270 */
[----:B------:R-:W-:Y:S05]  /*f4b0*/  @P0 EXIT ;  /* 0x000000000000094d */ /* 0x000fea0003800000 */
[----:B------:R-:W-:Y:S01]  /*f4c0*/  LOP3.LUT R7, R4, 0x1f, RZ, 0xc0, !PT ;  /* 0x0000001f04077812 */ /* 0x000fe200078ec0ff */
[----:B------:R-:W-:Y:S01]  /*f4d0*/  ULDC UR5, c[0x0][0xc14] ;  /* 0x0003050000057ab9 */ /* 0x000fe20000000800 */
[----:B------:R-:W-:Y:S01]  /*f4e0*/  LOP3.LUT R0, R0, 0xffffffdf, RZ, 0xc0, !PT ;  /* 0xffffffdf00007812 */ /* 0x000fe200078ec0ff */
[----:B------:R-:W-:Y:S01]  /*f4f0*/  IMAD.MOV.U32 R8, RZ, RZ, RZ ;  /* 0x000000ffff087224 */ /* 0x000fe200078e00ff */
[----:B------:R-:W-:Y:S01]  /*f500*/  ISETP.NE.AND P0, PT, R7, 0x1f, PT ;  /* 0x0000001f0700780c */ /* 0x000fe20003f05270 */
[----:B------:R-:W0:Y:S01]  /*f510*/  S2UR UR6, SR_CTAID.X ;  /* 0x00000000000679c3 */ /* 0x000e220000002500 */
[----:B------:R-:W-:-:S11]  /*f520*/  ULDC UR4, c[0x0][0xc10] ;  /* 0x0003040000047ab9 */ /* 0x000fd60000000800 */
        /* <DEDUP_REMOVED lines=47> */
.L_x_4458:
        /* <DEDUP_REMOVED lines=15> */
.L_x_4457:
[----:B------:R-:W-:Y:S05]  /*f910*/  BSYNC B0 ;  /* 0x0000000000007941 */ /* 0x000fea0003800000 */
.L_x_4456:
        /* <DEDUP_REMOVED lines=25> */
.L_x_4454:
        /* <DEDUP_REMOVED lines=20> */
.L_x_4459:
[----:B-1----:R-:W-:Y:S01]  /*fbf0*/  IADD3 R2, RZ, -R3, RZ ;  /* 0x80000003ff027210 */ /* 0x002fe20007ffe0ff */
[----:B---3--:R-:W-:Y:S01]  /*fc00*/  IMAD R16, R16, UR4, R7 ;  /* 0x0000000410107c24 */ /* 0x008fe2000f8e0207 */
[----:B--2---:R-:W-:-:S03]  /*fc10*/  IABS R4, R6 ;  /* 0x0000000600047213 */ /* 0x004fc60000000000 */
[----:B------:R-:W-:Y:S02]  /*fc20*/  IMAD R5, R2, R11, RZ ;  /* 0x0000000b02057224 */ /* 0x000fe400078e02ff */
[----:B------:R-:W-:Y:S02]  /*fc30*/  IMAD.MOV.U32 R2, RZ, RZ, RZ ;  /* 0x000000ffff027224 */ /* 0x000fe400078e00ff */
[----:B------:R-:W-:Y:S02]  /*fc40*/  IMAD.MOV R4, RZ, RZ, -R4 ;  /* 0x000000ffff047224 */ /* 0x000fe400078e0a04 */
[----:B------:R-:W-:Y:S01]  /*fc50*/  IMAD.HI.U32 R2, R3, R5, R2 ;  /* 0x0000000503027227 */ /* 0x000fe200078e0002 */
[----:B------:R-:W-:-:S04]  /*fc60*/  IADD3 R5, -R16, UR6, RZ ;  /* 0x0000000610057c10 */ /* 0x000fc8000fffe1ff */
        /* <DEDUP_REMOVED lines=17> */
[----:B------:R-:W-:-:S04]  /*fd80*/  VIADDMNMX R10, R3, UR4, R10, PT ;  /* 0x00000004030a7c46 */ /* 0x000fc8000b80010a */
[-C--:B------:R-:W-:Y:S02]  /*fd90*/  IABS R7, R10.reuse ;  /* 0x0000000a00077213 */ /* 0x080fe40000000000 */
[----:B------:R-:W-:Y:S02]  /*fda0*/  IABS R6, R10 ;  /* 0x0000000a00067213 */ /* 0x000fe40000000000 */
[----:B------:R-:W1:Y:S03]  /*fdb0*/  I2F.RP R8, R7 ;  /* 0x0000000700087306 */ /* 0x000e660000209400 */
[----:B------:R-:W-:-:S05]  /*fdc0*/  IMAD.MOV R6, RZ, RZ, -R6 ;  /* 0x000000ffff067224 */ /* 0x000fca00078e0a06 */
[----:B-1----:R-:W1:Y:S02]  /*fdd0*/  MUFU.RCP R8, R8 ;  /* 0x0000000800087308 */ /* 0x002e640000001000 */
[----:B-1----:R-:W-:-:S06]  /*fde0*/  VIADD R3, R8, 0xffffffe ;  /* 0x0ffffffe08037836 */ /* 0x002fcc0000000000 */
[----:B------:R-:W1:Y:S02]  /*fdf0*/  F2I.FTZ.U32.TRUNC.NTZ R3, R3 ;  /* 0x0000000300037305 */ /* 0x000e64000021f000 */
[----:B-1----:R-:W-:-:S04]  /*fe00*/  IMAD.MOV R2, RZ, RZ, -R3 ;  /* 0x000000ffff027224 */ /* 0x002fc800078e0a03 */
[----:B------:R-:W-:Y:S02]  /*fe10*/  IMAD R9, R2, R7, RZ ;  /* 0x0000000702097224 */ /* 0x000fe400078e02ff */
[----:B------:R-:W-:-:S04]  /*fe20*/  IMAD.MOV.U32 R2, RZ, RZ, RZ ;  /* 0x000000ffff027224 */ /* 0x000fc800078e00ff */
[----:B------:R-:W-:Y:S01]  /*fe30*/  IMAD.HI.U32 R2, R3, R9, R2 ;  /* 0x0000000903027227 */ /* 0x000fe200078e0002 */
[----:B------:R-:W-:Y:S02]  /*fe40*/  IABS R9, R5 ;  /* 0x0000000500097213 */ /* 0x000fe40000000000 */
[C---:B------:R-:W-:Y:S01]  /*fe50*/  LOP3.LUT R3, R5.reuse, R10, RZ, 0x3c, !PT ;  /* 0x0000000a05037212 */ /* 0x040fe200078e3cff */
[----:B------:R-:W-:Y:S02]  /*fe60*/  IMAD.IADD R5, R5, 0x1, R4 ;  /* 0x0000000105057824 */ /* 0x000fe400078e0204 */
[----:B------:R-:W-:-:S04]  /*fe70*/  IMAD.HI.U32 R2, R2, R9, RZ ;  /* 0x0000000902027227 */ /* 0x000fc800078e00ff */
[----:B------:R-:W-:-:S05]  /*fe80*/  IMAD R6, R2, R6, R9 ;  /* 0x0000000602067224 */ /* 0x000fca00078e0209 */
[----:B------:R-:W-:-:S13]  /*fe90*/  ISETP.GT.U32.AND P0, PT, R7, R6, PT ;  /* 0x000000060700720c */ /* 0x000fda0003f04070 */
[----:B------:R-:W-:Y:S02]  /*fea0*/  @!P0 IMAD.IADD R6, R6, 0x1, -R7 ;  /* 0x0000000106068824 */ /* 0x000fe400078e0a07 */
[----:B------:R-:W-:-:S03]  /*feb0*/  @!P0 VIADD R2, R2, 0x1 ;  /* 0x0000000102028836 */ /* 0x000fc60000000000 */
[----:B------:R-:W-:-:S13]  /*fec0*/  ISETP.GE.U32.AND P0, PT, R6, R7, PT ;  /* 0x000000070600720c */ /* 0x000fda0003f06070 */
[----:B------:R-:W-:Y:S02]  /*fed0*/  @P0 IADD3 R2, R2, 0x1, RZ ;  /* 0x0000000102020810 */ /* 0x000fe40007ffe0ff */
        /* <DEDUP_REMOVED lines=9> */
.L_x_4455:
[----:B------:R-:W-:Y:S02]  /*ff70*/  IMAD.MOV.U32 R17, RZ, RZ, RZ ;  /* 0x000000ffff117224 */ /* 0x000fe400078e00ff */
[----:B------:R-:W-:Y:S02]  /*ff80*/  IMAD.U32 R16, RZ, RZ, UR6 ;  /* 0x00000006ff107e24 */ /* 0x000fe4000f8e00ff */
[----:B------:R-:W-:-:S07]  /*ff90*/  IMAD.MOV.U32 R18, RZ, RZ, RZ ;  /* 0x000000ffff127224 */ /* 0x000fce00078e00ff */
.L_x_4460:
        /* <DEDUP_REMOVED lines=20> */
.L_x_4534:
        /* <DEDUP_REMOVED lines=40> */
.L_x_4462:
[----:B------:R-:W1:Y:S01]  /*10360*/  LDC.64 R2, c[0x0][0xa08] ;  /* 0x00028200ff027b82 */ /* 0x000e620000000a00 */
[----:B------:R-:W-:Y:S01]  /*10370*/  MOV R7, RZ ;  /* 0x000000ff00077202 */ /* 0x000fe20000000f00 */
        /* <DEDUP_REMOVED lines=12> */
.L_x_4463:
[----:B------:R-:W-:Y:S05]  /*10440*/  @!P0 BRA `(.L_x_4464) ;  /* 0x00000000000c8947 */ /* 0x000fea0003800000 */
[----:B-1----:R-:W2:Y:S04]  /*10450*/  LDG.E R6, desc[UR48][R2.64] ;  /* 0x0000003002067981 */ /* 0x002ea8000c1e1900 */
[----:B------:R-:W2:Y:S02]  /*10460*/  LDG.E R5, desc[UR48][R2.64+0x4] ;  /* 0x0000043002057981 */ /* 0x000ea4000c1e1900 */
[----:B--2---:R-:W-:-:S07]  /*10470*/  IMAD.IADD R5, R5, 0x1, -R6 ;  /* 0x0000000105057824 */ /* 0x004fce00078e0a06 */
.L_x_4464:
        /* <DEDUP_REMOVED lines=18> */
.L_x_4467:
[----:B------:R-:W-:-:S13]  /*105a0*/  ISETP.NE.AND P1, PT, R3, 0x1, PT ;  /* 0x000000010300780c */ /* 0x000fda0003f25270 */
[----:B------:R-:W1:Y:S02]  /*105b0*/  @P1 LDC.64 R4, c[0x0][0x9e8] ;  /* 0x00027a00ff041b82 */ /* 0x000e640000000a00 */
[----:B-1----:R-:W-:-:S05]  /*105c0*/  @P1 IMAD.HI.U32 R4, R6, R4, RZ ;  /* 0x0000000406041227 */ /* 0x002fca00078e00ff */
[----:B------:R-:W-:-:S07]  /*105d0*/  @P1 SHF.R.U32.HI R6, RZ, R5, R4 ;  /* 0x00000005ff061219 */ /* 0x000fce0000011604 */
.L_x_4468:
[----:B------:R-:W-:Y:S05]  /*105e0*/  BSYNC B0 ;  /* 0x0000000000007941 */ /* 0x000fea0003800000 */
.L_x_4466:
[----:B------:R-:W-:-:S05]  /*105f0*/  IMAD R5, R6, R3, R3 ;  /* 0x0000000306057224 */ /* 0x000fca00078e0203 */
[----:B------:R-:W-:-:S07]  /*10600*/  VIMNMX R2, R2, R5, PT ;  /* 0x0000000502027248 */ /* 0x000fce0003fe0100 */
.L_x_4465:
[----:B------:R-:W-:Y:S01]  /*10610*/  VIADD R2, R2, 0x3f ;  /* 0x0000003f02027836 */ /* 0x000fe20000000000 */
[----:B------:R-:W-:Y:S01]  /*10620*/  ULDC UR4, c[0x0][0x9dc] ;  /* 0x0002770000047ab9 */ /* 0x000fe20000000800 */
[----:B------:R-:W-:-:S03]  /*10630*/  IMAD R0, R17, 0x40, -R0 ;  /* 0x0000004011007824 */ /* 0x000fc600078e0a00 */
[----:B------:R-:W-:-:S04]  /*10640*/  SHF.R.S32.HI R5, RZ, 0x1f, R2 ;  /* 0x0000001fff057819 */ /* 0x000fc80000011402 */
[----:B------:R-:W-:Y:S01]  /*10650*/  LEA.HI R4, R5, R2, RZ, 0x6 ;  /* 0x0000000205047211 */ /* 0x000fe200078f30ff */
[C---:B------:R-:W-:Y:S02]  /*10660*/  VIADD R2, R7.reuse, 0x3f ;  /* 0x0000003f07027836 */ /* 0x040fe40000000000 */
[----:B------:R-:W-:Y:S01]  /*10670*/  IMAD.IADD R7, R7, 0x1, R0 ;  /* 0x0000000107077824 */ /* 0x000fe200078e0200 */
[----:B------:R-:W-:Y:S02]  /*10680*/  SHF.R.S32.HI R4, RZ, 0x6, R4 ;  /* 0x00000006ff047819 */ /* 0x000fe40000011404 */
[----:B------:R-:W-:Y:S01]  /*10690*/  SHF.R.S32.HI R5, RZ, 0x1f, R2 ;  /* 0x0000001fff057819 */ /* 0x000fe20000011402 */
[----:B------:R-:W-:-:S03]  /*106a0*/  VIADD R0, R7, -UR4 ;  /* 0x8000000407007c36 */ /* 0x000fc60008000000 */
[----:B------:R-:W-:-:S04]  /*106b0*/  LEA.HI R5, R5, R2, RZ, 0x6 ;  /* 0x0000000205057211 */ /* 0x000fc800078f30ff */
[----:B------:R-:W-:-:S04]  /*106c0*/  SHF.R.S32.HI R5, RZ, 0x6, R5 ;  /* 0x00000006ff057819 */ /* 0x000fc80000011405 */
        /* <DEDUP_REMOVED lines=13> */
.L_x_4471:
[----:B------:R-:W-:-:S13]  /*107a0*/  ISETP.NE.AND P0, PT, R3, 0x1, PT ;  /* 0x000000010300780c */ /* 0x000fda0003f05270 */
[----:B------:R-:W2:Y:S02]  /*107b0*/  @P0 LDC.64 R4, c[0x0][0x9e8] ;  /* 0x00027a00ff040b82 */ /* 0x000ea40000000a00 */
[----:B--2---:R-:W-:-:S05]  /*107c0*/  @P0 IMAD.HI.U32 R4, R7, R4, RZ ;  /* 0x0000000407040227 */ /* 0x004fca00078e00ff */
[----:B------:R-:W-:-:S07]  /*107d0*/  @P0 SHF.R.U32.HI R7, RZ, R5, R4 ;  /* 0x00000005ff070219 */ /* 0x000fce0000011604 */
.L_x_4472:
[----:B------:R-:W-:Y:S05]  /*107e0*/  BSYNC B0 ;  /* 0x0000000000007941 */ /* 0x000fea0003800000 */
.L_x_4470:
[----:B------:R-:W-:-:S05]  /*107f0*/  IMAD R3, R7, R3, RZ ;  /* 0x0000000307037224 */ /* 0x000fca00078e02ff */
[----:B------:R-:W-:-:S07]  /*10800*/  VIMNMX R0, R0, R3, !PT ;  /* 0x0000000300007248 */ /* 0x000fce0007fe0100 */
.L_x_4469:
[----:B------:R-:W-:Y:S01]  /*10810*/  SHF.R.S32.HI R3, RZ, 0x1f, R0 ;  /* 0x0000001fff037819 */ /* 0x000fe20000011400 */
[----:B------:R-:W-:Y:S03]  /*10820*/  BSSY B6, `(.L_x_4473) ;  /* 0x00002fe000067945 */ /* 0x000fe60003800000 */
[----:B------:R-:W-:-:S04]  /*10830*/  LEA.HI R3, R3, R0, RZ, 0x6 ;  /* 0x0000000003037211 */ /* 0x000fc800078f30ff */
[----:B------:R-:W-:-:S04]  /*10840*/  SHF.R.S32.HI R3, RZ, 0x6, R3 ;  /* 0x00000006ff037819 */ /* 0x000fc80000011403 */
        /* <DEDUP_REMOVED lines=21> */
.L_x_4474:
        /* <DEDUP_REMOVED lines=11> */
[----:B------:R-:W-:Y:S01]  /*10a50*/  IMAD.U32 R4, RZ, RZ, UR6 ;  /* 0x00000006ff047e24 */ /* 0x000fe2000f8e00ff */
[----:B-1----:R-:W-:Y:S01]  /*10a60*/  MOV R6, UR8 ;  /* 0x0000000800067c02 */ /* 0x002fe20008000f00 */
[----:B------:R-:W1:Y:S01]  /*10a70*/  LDC.64 R2, c[0x4][R2] ;  /* 0x0100000002027b82 */ /* 0x000e620000000a00 */
        /* <DEDUP_REMOVED lines=9> */
.L_x_4476:
        /* <DEDUP_REMOVED lines=9> */
[----:B------:R-:W-:Y:S01]  /*10ba0*/  IMAD.U32 R4, RZ, RZ, UR6 ;  /* 0x00000006ff047e24 */ /* 0x000fe2000f8e00ff */
[----:B------:R-:W-:Y:S01]  /*10bb0*/  MOV R12, 0x1 ;  /* 0x00000001000c7802 */ /* 0x000fe20000000f00 */
[----:B------:R-:W-:Y:S02]  /*10bc0*/  IMAD.U32 R5, RZ, RZ, UR7 ;  /* 0x00000007ff057e24 */ /* 0x000fe4000f8e00ff */
[----:B-1----:R-:W-:Y:S02]  /*10bd0*/  IMAD.U32 R6, RZ, RZ, UR8 ;  /* 0x00000008ff067e24 */ /* 0x002fe4000f8e00ff */
[----:B------:R-:W-:-:S02]  /*10be0*/  IMAD.U32 R7, RZ, RZ, UR9 ;  /* 0x00000009ff077e24 */ /* 0x000fc4000f8e00ff */
[----:B------:R-:W-:Y:S02]  /*10bf0*/  IMAD.U32 R10, RZ, RZ, UR4 ;  /* 0x00000004ff0a7e24 */ /* 0x000fe4000f8e00ff */
[----:B------:R-:W-:Y:S02]  /*10c00*/  IMAD.U32 R11, RZ, RZ, UR5 ;  /* 0x00000005ff0b7e24 */ /* 0x000fe4000f8e00ff */
[----:B------:R-:W-:Y:S02]  /*10c10*/  IMAD.MOV.U32 R8, RZ, RZ, 0x70 ;  /* 0x00000070ff087424 */ /* 0x000fe400078e00ff */
[----:B0-2---:R-:W-:-:S07]  /*10c20*/  IMAD.MOV.U32 R13, RZ, RZ, RZ ;  /* 0x000000ffff0d7224 */ /* 0x005fce00078e00ff */
[----:B------:R-:W-:-:S07]  /*10c30*/  LEPC R20, `(.L_x_4478) ;  /* 0x000000001014794e */ /* 0x000fce0000000000 */
[----:B---3--:R-:W-:Y:S05]  /*10c40*/  CALL.ABS.NOINC R2 ;  /* 0x0000000002007343 */ /* 0x008fea0003c00000 */
.L_x_4478:
        /* <DEDUP_REMOVED lines=16> */
.L_x_4477:
[----:B------:R-:W2:Y:S01]  /*10d50*/  LDL.LU R7, [R1+0x1c] ;  /* 0x00001c0001077983 */ /* 0x000ea20000300800 */
[----:B------:R-:W3:Y:S01]  /*10d60*/  LDC R0, c[0x0][0x428] ;  /* 0x00010a00ff007b82 */ /* 0x000ee20000000800 */
[----:B------:R-:W-:Y:S01]  /*10d70*/  ULDC.64 UR4, c[0x0][0x9f8] ;  /* 0x00027e0000047ab9 */ /* 0x000fe20000000a00 */
[----:B------:R-:W-:Y:S01]  /*10d80*/  IMAD.MOV.U32 R4, RZ, RZ, R19 ;  /* 0x000000ffff047224 */ /* 0x000fe200078e0013 */
[----:B-1----:R-:W1:Y:S01]  /*10d90*/  S2R R6, SR_TID.X ;  /* 0x0000000000067919 */ /* 0x002e620000002100 */
[----:B---3--:R-:W-:Y:S01]  /*10da0*/  ISETP.NE.AND P0, PT, R0, 0x1, PT ;  /* 0x000000010000780c */ /* 0x008fe20003f05270 */
[----:B------:R-:W-:Y:S01]  /*10db0*/  IMAD.MOV.U32 R0, RZ, RZ, R18 ;  /* 0x000000ffff007224 */ /* 0x000fe200078e0012 */
[----:B-1----:R-:W-:-:S11]  /*10dc0*/  LOP3.LUT R6, R6, 0x1f, RZ, 0xc0, !PT ;  /* 0x0000001f06067812 */ /* 0x002fd600078ec0ff */
[----:B------:R-:W1:Y:S08]  /*10dd0*/  @P0 LDC R3, c[0x0][0x42c] ;  /* 0x00010b00ff030b82 */ /* 0x000e700000000800 */
[----:B------:R-:W3:Y:S01]  /*10de0*/  @P0 LDC R5, c[0x0][0x430] ;  /* 0x00010c00ff050b82 */ /* 0x000ee20000000800 */
[----:B-1----:R-:W-:-:S05]  /*10df0*/  @P0 IMAD.HI.U32 R2, R18, R3, RZ ;  /* 0x0000000312020227 */ /* 0x002fca00078e00ff */
[----:B---3--:R-:W-:Y:S02]  /*10e00*/  @P0 SHF.R.U32.HI R0, RZ, R5, R2 ;  /* 0x00000005ff000219 */ /* 0x008fe40000011602 */
        /* <DEDUP_REMOVED lines=16> */
.L_x_4479:
        /* <DEDUP_REMOVED lines=19> */
.L_x_4551:
[----:B------:R-:W-:Y:S01]  /*11040*/  UMOV UR4, 0xffffffff ;  /* 0xffffffff00047882 */ /* 0x000fe20000000000 */
[----:B------:R-:W-:Y:S02]  /*11050*/  SHF.R.S32.HI R5, RZ, 0x1f, R4 ;  /* 0x0000001fff057819 */ /* 0x000fe40000011404 */
[----:B------:R-:W-:Y:S05]  /*11060*/  BRA.DIV UR4, `(.L_x_4481) ;  /* 0x0000003e04087947 */ /* 0x000fea000b800000 */
[----:B------:R-:W-:-:S13]  /*11070*/  ELECT P6, URZ, PT ;  /* 0x00000000003f782f */ /* 0x000fda00038c0000 */
.L_x_4554:
[----:B------:R-:W-:Y:S05]  /*11080*/  @!P6 BRA `(.L_x_4482) ;  /* 0x0000000000fce947 */ /* 0x000fea0003800000 */
[----:B------:R-:W-:-:S04]  /*11090*/  ISETP.NE.U32.AND P0, PT, R2, RZ, PT ;  /* 0x000000ff0200720c */ /* 0x000fc80003f05070 */
[----:B------:R-:W-:-:S13]  /*110a0*/  ISETP.NE.AND.EX P0, PT, R3, RZ, PT, P0 ;  /* 0x000000ff0300720c */ /* 0x000fda0003f05300 */
[----:B------:R-:W-:Y:S05]  /*110b0*/  @!P0 BRA `(.L_x_4483) ;  /* 0x0000000000488947 */ /* 0x000fea0003800000 */
[----:B------:R-:W1:Y:S01]  /*110c0*/  LDC R12, c[0x0][0x41c] ;  /* 0x00010700ff0c7b82 */ /* 0x000e620000000800 */
[----:B------:R-:W-:Y:S01]  /*110d0*/  MOV R7, R8 ;  /* 0x0000000800077202 */ /* 0x000fe20000000f00 */
        /* <DEDUP_REMOVED lines=14> */
[----:B0-----:R-:W-:-:S05]  /*111c0*/  LEA.HI.X R13, R10, R3, R7, 0x2, P0 ;  /* 0x000000030a0d7211 */ /* 0x001fca00000f1407 */
[----:B------:R1:W5:Y:S02]  /*111d0*/  LDG.E R7, desc[UR48][R12.64] ;  /* 0x000000300c077981 */ /* 0x000364000c1e1900 */
.L_x_4483:
[----:B------:R-:W2:Y:S01]  /*111e0*/  LDL R9, [R1] ;  /* 0x0000000001097983 */ /* 0x000ea20000100800 */
[----:B------:R-:W-:-:S03]  /*111f0*/  MOV R11, 0x400 ;  /* 0x00000400000b7802 */ /* 0x000fc60000000f00 */
[----:B------:R-:W3:Y:S01]  /*11200*/  LDL R10, [R1+0x4] ;  /* 0x00000400010a7983 */ /* 0x000ee20000100800 */
[----:B-1----:R-:W1:Y:S02]  /*11210*/  S2R R12, SR_CgaCtaId ;  /* 0x00000000000c7919 */ /* 0x002e640000008800 */
[----:B-1----:R-:W-:-:S05]  /*11220*/  LEA R11, R12, R11, 0x18 ;  /* 0x0000000b0c0b7211 */ /* 0x002fca00078ec0ff */
[----:B--2---:R-:W-:Y:S01]  /*11230*/  IMAD R9, R9, 0x8, R11 ;  /* 0x0000000809097824 */ /* 0x004fe200078e020b */
[----:B---3--:R-:W-:-:S04]  /*11240*/  SHF.L.U32 R10, R10, 0x1f, RZ ;  /* 0x0000001f0a0a7819 */ /* 0x008fc800000006ff */
[----:B------:R-:W1:Y:S02]  /*11250*/  SYNCS.PHASECHK.TRANS64.TRYWAIT P0, [R9+URZ+0x28c40], R10 ;  /* 0x028c400a090075a7 */ /* 0x000e64000800017f */
[----:B-1----:R-:W-:Y:S05]  /*11260*/  @!P0 BRA `(.L_x_4484) ;  /* 0x0000003800a88947 */ /* 0x002fea0003800000 */
.L_x_4555:
        /* <DEDUP_REMOVED lines=11> */
.L_x_4485:
[----:B------:R-:W2:Y:S01]  /*11320*/  LDL R11, [R1] ;  /* 0x00000000010b7983 */ /* 0x000ea20000100800 */
[----:B------:R-:W-:-:S03]  /*11330*/  MOV R12, 0x400 ;  /* 0x00000400000c7802 */ /* 0x000fc60000000f00 */
[----:B-1----:R-:W3:Y:S01]  /*11340*/  LDL R10, [R1+0x8] ;  /* 0x00000800010a7983 */ /* 0x002ee20000100800 */
[----:B0-----:R-:W0:Y:S01]  /*11350*/  S2R R13, SR_CgaCtaId ;  /* 0x00000000000d7919 */ /* 0x001e220000008800 */
[----:B------:R-:W-:Y:S02]  /*11360*/  R2UR UR9, R9 ;  /* 0x00000000090972ca */ /* 0x000fe400000e0000 */
[----:B------:R-:W-:Y:S01]  /*11370*/  R2UR UR11, R8 ;  /* 0x00000000080b72ca */ /* 0x000fe200000e0000 */
[----:B------:R-:W-:Y:S01]  /*11380*/  UIADD3 UR6, UP0, UR38, 0x370, URZ ;  /* 0x0000037026067890 */ /* 0x000fe2000ff1e03f */
[----:B------:R-:W-:Y:S02]  /*11390*/  R2UR UR12, R0 ;  /* 0x00000000000c72ca */ /* 0x000fe400000e0000 */
[----:B-----5:R-:W-:Y:S01]  /*113a0*/  R2UR UR13, R7 ;  /* 0x00000000070d72ca */ /* 0x020fe200000e0000 */
[----:B------:R-:W-:Y:S01]  /*113b0*/  UIADD3.X UR7, URZ, UR39, URZ, UP0, !UPT ;  /* 0x000000273f077290 */ /* 0x000fe200087fe43f */
[----:B0-----:R-:W-:-:S05]  /*113c0*/  LEA R12, R13, R12, 0x18 ;  /* 0x0000000c0d0c7211 */ /* 0x001fca00078ec0ff */
[----:B------:R-:W-:Y:S01]  /*113d0*/  UIADD3 UR9, UR9, 0x28c30, URZ ;  /* 0x00028c3009097890 */ /* 0x000fe2000fffe03f */
[----:B------:R-:W-:Y:S01]  /*113e0*/  UMOV UR5, 0x14f00000 ;  /* 0x14f0000000057882 */ /* 0x000fe20000000000 */
[----:B------:R-:W-:Y:S01]  /*113f0*/  UMOV UR10, URZ ;  /* 0x0000003f000a7c82 */ /* 0x000fe20008000000 */
[----:B--2---:R-:W-:Y:S01]  /*11400*/  IMAD R9, R11, 0x2000, R12 ;  /* 0x000020000b097824 */ /* 0x004fe200078e020c */
[----:B---3--:R-:W-:-:S04]  /*11410*/  R2UR UR4, R10 ;  /* 0x000000000a0472ca */ /* 0x008fc800000e0000 */
[----:B------:R-:W-:-:S09]  /*11420*/  R2UR UR8, R9 ;  /* 0x00000000090872ca */ /* 0x000fd200000e0000 */
[----:B------:R-:W-:-:S04]  /*11430*/  ULEA UR11, UR11, UR4, 0x6 ;  /* 0x000000040b0b7291 */ /* 0x000fc8000f8e303f */
[----:B------:R-:W-:Y:S01]  /*11440*/  UIADD3 UR8, UR8, 0x22400, URZ ;  /* 0x0002240008087890 */ /* 0x000fe2000fffe03f */
[----:B------:R-:W-:-:S08]  /*11450*/  UMOV UR4, 0x0 ;  /* 0x0000000000047882 */ /* 0x000fd00000000000 */
[----:B------:R1:W-:Y:S02]  /*11460*/  UTMALDG.4D [UR8], [UR6], desc[UR4] ;  /* 0x00000408060075b4 */ /* 0x0003e40008019000 */
[----:B-1----:R-:W-:Y:S01]  /*11470*/  NOP ;  /* 0x0000000000007918 */ /* 0x002fe20000000000 */
.L_x_4482:
[----:B------:R-:W2:Y:S01]  /*11480*/  LDL.LU R12, [R1+0x18] ;  /* 0x00001800010c7983 */ /* 0x000ea20000300800 */
[----:B------:R-:W-:Y:S01]  /*11490*/  MOV R10, 0x400 ;  /* 0x00000400000a7802 */ /* 0x000fe20000000f00 */
[----:B------:R-:W-:Y:S05]  /*114a0*/  WARPSYNC.ALL ;  /* 0x0000000000007948 */ /* 0x000fea0003800000 */
[----:B------:R-:W1:Y:S01]  /*114b0*/  S2R R11, SR_CgaCtaId ;  /* 0x00000000000b7919 */ /* 0x000e620000008800 */
        /* <DEDUP_REMOVED lines=11> */
[----:B-1----:R-:W-:Y:S01]  /*11570*/  LEA R10, R11, R10, 0x18 ;  /* 0x0000000a0b0a7211 */ /* 0x002fe200078ec0ff */
        /* <DEDUP_REMOVED lines=12> */
[----:B------:R-:W2:Y:S02]  /*11640*/  SYNCS.PHASECHK.TRANS64.TRYWAIT P0, [R10+URZ+0x28c20], R6 ;  /* 0x028c20060a0075a7 */ /* 0x000ea4000800017f */
[----:B-12---:R-:W-:Y:S05]  /*11650*/  @!P0 BRA `(.L_x_4487) ;  /* 0x0000003400c08947 */ /* 0x006fea0003800000 */
.L_x_4556:
[----:B------:R-:W-:Y:S05]  /*11660*/  BSYNC B0 ;  /* 0x0000000000007941 */ /* 0x000fea0003800000 */
.L_x_4486:
[----:B------:R-:W-:Y:S04]  /*11670*/  BSSY B0, `(.L_x_4488) ;  /* 0x000004f000007945 */ /* 0x000fe80003800000 */
[----:B------:R-:W-:Y:S05]  /*11680*/  @!P6 BRA `(.L_x_4489) ;  /* 0x000000040034e947 */ /* 0x000fea0003800000 */
[----:B------:R-:W2:Y:S01]  /*11690*/  LDL R10, [R1] ;  /* 0x00000000010a7983 */ /* 0x000ea20000100800 */
[----:B------:R-:W-:-:S03]  /*116a0*/  MOV R11, 0x400 ;  /* 0x00000400000b7802 */ /* 0x000fc60000000f00 */
[----:B-1----:R-:W3:Y:S01]  /*116b0*/  LDL R9, [R1+0x4] ;  /* 0x0000040001097983 */ /* 0x002ee20000100800 */
[----:B------:R-:W1:Y:S02]  /*116c0*/  S2R R12, SR_CgaCtaId ;  /* 0x00000000000c7919 */ /* 0x000e640000008800 */
[----:B-1----:R-:W-:-:S05]  /*116d0*/  LEA R11, R12, R11, 0x18 ;  /* 0x0000000b0c0b7211 */ /* 0x002fca00078ec0ff */
[----:B--2---:R-:W-:Y:S01]  /*116e0*/  IMAD R6, R10, 0x8, R11 ;  /* 0x000000080a067824 */ /* 0x004fe200078e020b */
[----:B---3--:R-:W-:-:S04]  /*116f0*/  SHF.L.U32 R9, R9, 0x1f, RZ ;  /* 0x0000001f09097819 */ /* 0x008fc800000006ff */
[----:B------:R-:W1:Y:S02]  /*11700*/  SYNCS.PHASECHK.TRANS64.TRYWAIT P0, [R6+URZ+0x28c60], R9 ;  /* 0x028c6009060075a7 */ /* 0x000e64000800017f */
[----:B-1----:R-:W-:Y:S05]  /*11710*/  @!P0 BRA `(.L_x_4490) ;  /* 0x0000003400b08947 */ /* 0x002fea0003800000 */
.L_x_4557:
        /* <DEDUP_REMOVED lines=11> */
.L_x_4491:
[----:B------:R-:W2:Y:S01]  /*117d0*/  LDL R10, [R1] ;  /* 0x00000000010a7983 */ /* 0x000ea20000100800 */
[----:B------:R-:W-:-:S03]  /*117e0*/  MOV R11, 0x400 ;  /* 0x00000400000b7802 */ /* 0x000fc60000000f00 */
[----:B-1----:R-:W3:Y:S01]  /*117f0*/  LDL R9, [R1+0x8] ;  /* 0x0000080001097983 */ /* 0x002ee20000100800 */
[----:B------:R-:W1:Y:S01]  /*11800*/  S2R R12, SR_CgaCtaId ;  /* 0x00000000000c7919 */ /* 0x000e620000008800 */
[----:B------:R-:W-:Y:S02]  /*11810*/  R2UR UR9, R6 ;  /* 0x00000000060972ca */ /* 0x000fe400000e0000 */
[----:B------:R-:W-:Y:S01]  /*11820*/  R2UR UR11, R8 ;  /* 0x00000000080b72ca */ /* 0x000fe200000e0000 */
[----:B------:R-:W-:Y:S01]  /*11830*/  UIADD3 UR4, UP0, UR38, 0x470, URZ ;  /* 0x0000047026047890 */ /* 0x000fe2000ff1e03f */
[----:B------:R-:W-:Y:S02]  /*11840*/  R2UR UR12, R0 ;  /* 0x00000000000c72ca */ /* 0x000fe400000e0000 */
[----:B------:R-:W-:Y:S02]  /*11850*/  R2UR UR13, R7 ;  /* 0x00000000070d72ca */ /* 0x000fe400000e0000 */
        /* <DEDUP_REMOVED lines=48> */
.L_x_4489:
[----:B------:R-:W-:Y:S05]  /*11b60*/  BSYNC B0 ;  /* 0x0000000000007941 */ /* 0x000fea0003800000 */
.L_x_4488:
[----:B-1----:R-:W2:Y:S04]  /*11b70*/  LDL R6, [R1+0x14] ;  /* 0x0000140001067983 */ /* 0x002ea80000100800 */
[----:B------:R-:W3:Y:S01]  /*11b80*/  LDL R9, [R1+0xc] ;  /* 0x00000c0001097983 */ /* 0x000ee20000100800 */
[----:B------:R-:W-:Y:S01]  /*11b90*/  BSSY B0, `(.L_x_4492) ;  /* 0x00001ab000007945 */ /* 0x000fe20003800000 */
[----:B--2---:R-:W-:-:S05]  /*11ba0*/  VIADD R8, R6, 0xfffffffe ;  /* 0xfffffffe06087836 */ /* 0x004fca0000000000 */
[----:B---3--:R-:W-:-:S13]  /*11bb0*/  ISETP.GE.AND P0, PT, R8, R9, PT ;  /* 0x000000090800720c */ /* 0x008fda0003f06270 */
[----:B------:R-:W-:Y:S05]  /*11bc0*/  @!P0 BRA `(.L_x_4493) ;  /* 0x00000018009c8947 */ /* 0x000fea0003800000 */
[----:B------:R-:W-:Y:S01]  /*11bd0*/  LOP3.LUT R10, RZ, R9, RZ, 0x33, !PT ;  /* 0x00000009ff0a7212 */ /* 0x000fe200078e33ff */
[----:B------:R-:W-:Y:S01]  /*11be0*/  IMAD.MOV R9, RZ, RZ, -R6 ;  /* 0x000000ffff097224 */ /* 0x000fe200078e0a06 */
[----:B------:R-:W-:Y:S04]  /*11bf0*/  BSSY B1, `(.L_x_4494) ;  /* 0x000008f000017945 */ /* 0x000fe80003800000 */
[----:B------:R-:W-:-:S04]  /*11c00*/  VIADDMNMX R10, R9, 0x1, R10, !PT ;  /* 0x00000001090a7846 */ /* 0x000fc8000780010a */
[----:B------:R-:W-:-:S04]  /*11c10*/  IADD3 R6, R6, R10, RZ ;  /* 0x0000000a06067210 */ /* 0x000fc80007ffe0ff */
[----:B------:R-:W-:-:S04]  /*11c20*/  LOP3.LUT R6, R6, 0x1, RZ, 0xc0, !PT ;  /* 0x0000000106067812 */ /* 0x000fc800078ec0ff */
[----:B------:R-:W-:-:S13]  /*11c30*/  ISETP.NE.U32.AND P0, PT, R6, 0x1, PT ;  /* 0x000000010600780c */ /* 0x000fda0003f05070 */
[----:B------:R-:W-:Y:S05]  /*11c40*/  @P0 BRA `(.L_x_4495) ;  /* 0x0000000800240947 */ /* 0x000fea0003800000 */
[----:B------:R-:W2:Y:S04]  /*11c50*/  LDL.LU R11, [R1] ;  /* 0x00000000010b7983 */ /* 0x000ea80000300800 */
[----:B0-----:R-:W3:Y:S01]  /*11c60*/  LDL.LU R13, [R1+0x4] ;  /* 0x00000400010d7983 */ /* 0x001ee20000300800 */
        /* <DEDUP_REMOVED lines=25> */
[----:B------:R-:W-:Y:S01]  /*11e00*/  LEA R2, P0, R6, R2, 0x2 ;  /* 0x0000000206027211 */ /* 0x000fe200078010ff */
[----:B------:R-:W-:-:S03]  /*11e10*/  IMAD.MOV R7, RZ, RZ, -R9 ;  /* 0x000000ffff077224 */ /* 0x000fc600078e0a09 */
[----:B------:R-:W-:Y:S01]  /*11e20*/  LEA.HI.X R3, R6, R3, R11, 0x2, P0 ;  /* 0x0000000306037211 */ /* 0x000fe200000f140b */
[----:B------:R-:W-:-:S04]  /*11e30*/  IMAD R8, R12, R7, R8 ;  /* 0x000000070c087224 */ /* 0x000fc800078e0208 */
[----:B------:R1:W5:Y:S04]  /*11e40*/  LDG.E R7, desc[UR48][R2.64] ;  /* 0x0000003002077981 */ /* 0x000368000c1e1900 */
.L_x_4498:
[----:B-1----:R-:W1:Y:S01]  /*11e50*/  S2R R3, SR_CgaCtaId ;  /* 0x0000000000037919 */ /* 0x002e620000008800 */
[----:B------:R-:W-:-:S04]  /*11e60*/  MOV R2, 0x400 ;  /* 0x0000040000027802 */ /* 0x000fc80000000f00 */
[----:B-1----:R-:W-:Y:S02]  /*11e70*/  LEA R2, R3, R2, 0x18 ;  /* 0x0000000203027211 */ /* 0x002fe400078ec0ff */
[----:B------:R-:W-:-:S03]  /*11e80*/  SHF.L.U32 R3, R13, 0x1f, RZ ;  /* 0x0000001f0d037819 */ /* 0x000fc600000006ff */
[----:B------:R-:W-:-:S04]  /*11e90*/  IMAD R2, R14, 0x8, R2 ;  /* 0x000000080e027824 */ /* 0x000fc800078e0202 */
[----:B------:R-:W1:Y:S02]  /*11ea0*/  SYNCS.PHASECHK.TRANS64.TRYWAIT P0, [R2+URZ+0x28c40], R3 ;  /* 0x028c4003020075a7 */ /* 0x000e64000800017f */
[----:B-1----:R-:W-:Y:S05]  /*11eb0*/  @!P0 BRA `(.L_x_4499) ;  /* 0x0000002c00dc8947 */ /* 0x002fea0003800000 */
.L_x_4558:
[----:B------:R-:W2:Y:S02]  /*11ec0*/  S2R R6, SR_TID.X ;  /* 0x0000000000067919 */ /* 0x000ea40000002100 */
[----:B--2---:R-:W-:-:S04]  /*11ed0*/  LOP3.LUT R6, R6, 0x7f, RZ, 0xc0, !PT ;  /* 0x0000007f06067812 */ /* 0x004fc800078ec0ff */
[----:B------:R-:W-:-:S13]  /*11ee0*/  ISETP.NE.AND P1, PT, R6, RZ, PT ;  /* 0x000000ff0600720c */ /* 0x000fda0003f25270 */
        /* <DEDUP_REMOVED lines=8> */
.L_x_4500:
[----:B------:R-:W2:Y:S01]  /*11f70*/  LDL R6, [R1] ;  /* 0x0000000001067983 */ /* 0x000ea20000100800 */
        /* <DEDUP_REMOVED lines=21> */
.L_x_4559:
        /* <DEDUP_REMOVED lines=8> */
.L_x_4502:
        /* <DEDUP_REMOVED lines=54> */
.L_x_4497:
[----:B------:R-:W-:Y:S05]  /*124b0*/  BSYNC B2 ;  /* 0x0000000000027941 */ /* 0x000fea0003800000 */
.L_x_4496:
[----:B------:R-:W2:Y:S02]  /*124c0*/  LDL R2, [R1+0x14] ;  /* 0x0000140001027983 */ /* 0x000ea40000100800 */
[----:B--2---:R-:W-:-:S07]  /*124d0*/  VIADD R8, R2, 0xfffffffd ;  /* 0xfffffffd02087836 */ /* 0x004fce0000000000 */
.L_x_4495:
[----:B------:R-:W-:Y:S05]  /*124e0*/  BSYNC B1 ;  /* 0x0000000000017941 */ /* 0x000fea0003800000 */
.L_x_4494:
[----:B------:R-:W2:Y:S01]  /*124f0*/  LDL.LU R2, [R1+0x14] ;  /* 0x0000140001027983 */ /* 0x000ea20000300800 */
[----:B------:R-:W-:Y:S01]  /*12500*/  VIADD R10, R10, 0xfffffffe ;  /* 0xfffffffe0a0a7836 */ /* 0x000fe20000000000 */
[----:B--2---:R-:W-:-:S04]  /*12510*/  LOP3.LUT R3, RZ, R2, RZ, 0x33, !PT ;  /* 0x00000002ff037212 */ /* 0x004fc800078e33ff */
[----:B------:R-:W-:-:S13]  /*12520*/  ISETP.NE.AND P0, PT, R10, R3, PT ;  /* 0x000000030a00720c */ /* 0x000fda0003f05270 */
[----:B------:R-:W-:Y:S05]  /*12530*/  @!P0 BRA `(.L_x_4493) ;  /* 0x0000001000408947 */ /* 0x000fea0003800000 */
.L_x_4517:
        /* <DEDUP_REMOVED lines=11> */
[----:B------:R-:W-:Y:S02]  /*125f0*/  MOV R11, R8 ;  /* 0x00000008000b7202 */ /* 0x000fe40000000f00 */
        /* <DEDUP_REMOVED lines=20> */
.L_x_4505:
[----:B------:R-:W2:Y:S01]  /*12740*/  S2R R3, SR_CgaCtaId ;  /* 0x0000000000037919 */ /* 0x000ea20000008800 */
[----:B------:R-:W-:-:S04]  /*12750*/  MOV R2, 0x400 ;  /* 0x0000040000027802 */ /* 0x000fc80000000f00 */
[----:B--2---:R-:W-:Y:S02]  /*12760*/  LEA R2, R3, R2, 0x18 ;  /* 0x0000000203027211 */ /* 0x004fe400078ec0ff */
[----:B------:R-:W-:-:S03]  /*12770*/  SHF.L.U32 R3, R10, 0x1f, RZ ;  /* 0x0000001f0a037819 */ /* 0x000fc600000006ff */
[----:B------:R-:W-:-:S04]  /*12780*/  IMAD R2, R9, 0x8, R2 ;  /* 0x0000000809027824 */ /* 0x000fc800078e0202 */
[----:B------:R-:W2:Y:S02]  /*12790*/  SYNCS.PHASECHK.TRANS64.TRYWAIT P0, [R2+URZ+0x28c40], R3 ;  /* 0x028c4003020075a7 */ /* 0x000ea4000800017f */
[----:B--2---:R-:W-:Y:S05]  /*127a0*/  @!P0 BRA `(.L_x_4506) ;  /* 0x0000002400c88947 */ /* 0x004fea0003800000 */
.L_x_4560:
[----:B-1----:R-:W1:Y:S02]  /*127b0*/  S2R R6, SR_TID.X ;  /* 0x0000000000067919 */ /* 0x002e640000002100 */
        /* <DEDUP_REMOVED lines=8> */
[----:B---3--:R-:W-:Y:S05]  /*12840*/  @!P1 BRA `(.L_x_4507) ;  /* 0x0000000000049947 */ /* 0x008fea0003800000 */
[----:B------:R-:W-:Y:S01]  /*12850*/  BPT.TRAP 0x1 ;  /* 0x000000040000795c */ /* 0x000fe20000300000 */
.L_x_4507:
[----:B------:R-:W3:Y:S01]  /*12860*/  LDL R12, [R1+0x8] ;  /* 0x00000800010c7983 */ /* 0x000ee20000100800 */
[----:B------:R-:W-:Y:S01]  /*12870*/  MOV R6, 0x400 ;  /* 0x0000040000067802 */ /* 0x000fe20000000f00 */
[----:B0-----:R-:W0:Y:S01]  /*12880*/  S2R R13, SR_CgaCtaId ;  /* 0x00000000000d7919 */ /* 0x001e220000008800 */
[----:B------:R-:W-:Y:S01]  /*12890*/  R2UR UR9, R2 ;  /* 0x00000000020972ca */ /* 0x000fe200000e0000 */
[----:B------:R-:W-:Y:S01]  /*128a0*/  UIADD3 UR4, UP0, UR38, 0x370, URZ ;  /* 0x0000037026047890 */ /* 0x000fe2000ff1e03f */
[----:B------:R-:W-:Y:S02]  /*128b0*/  R2UR UR12, R0 ;  /* 0x00000000000c72ca */ /* 0x000fe400000e0000 */
[----:B-----5:R-:W-:Y:S01]  /*128c0*/  R2UR UR13, R7 ;  /* 0x00000000070d72ca */ /* 0x020fe200000e0000 */
[----:B------:R-:W-:Y:S01]  /*128d0*/  UIADD3.X UR5, URZ, UR39, URZ, UP0, !UPT ;  /* 0x000000273f057290 */ /* 0x000fe200087fe43f */
[----:B0-----:R-:W-:-:S05]  /*128e0*/  LEA R6, R13, R6, 0x18 ;  /* 0x000000060d067211 */ /* 0x001fca00078ec0ff */
        /* <DEDUP_REMOVED lines=10> */
[----:B------:R-:W1:Y:S02]  /*12990*/  SYNCS.PHASECHK.TRANS64.TRYWAIT P1, [R2+URZ+0x28c60], R3 ;  /* 0x028c6003020075a7 */ /* 0x000e64000802017f */
[----:B01----:R-:W-:Y:S05]  /*129a0*/  @!P1 BRA `(.L_x_4508) ;  /* 0x00000024005c9947 */ /* 0x003fea0003800000 */
.L_x_4561:
[----:B------:R-:W-:Y:S05]  /*129b0*/  @P0 BRA `(.L_x_4509) ;  /* 0x00000000001c0947 */ /* 0x000fea0003800000 */
[----:B------:R-:W1:Y:S01]  /*129c0*/  S2R R11, SR_TID.X ;  /* 0x00000000000b7919 */ /* 0x000e620000002100 */
[----:B0-2---:R-:W-:-:S04]  /*129d0*/  IMAD.MOV.U32 R3, RZ, RZ, 0x10000 ;  /* 0x00010000ff037424 */ /* 0x005fc800078e00ff */
[----:B------:R3:W-:Y:S01]  /*129e0*/  SYNCS.ARRIVE.TRANS64 RZ, [R2+URZ+0x28c50], R3 ;  /* 0x028c500302ff79a7 */ /* 0x0007e2000800003f */
[----:B-1----:R-:W-:-:S04]  /*129f0*/  LOP3.LUT R11, R11, 0x1f, RZ, 0xc0, !PT ;  /* 0x0000001f0b0b7812 */ /* 0x002fc800078ec0ff */
[----:B------:R-:W-:-:S13]  /*12a00*/  ISETP.NE.AND P1, PT, R11, RZ, PT ;  /* 0x000000ff0b00720c */ /* 0x000fda0003f25270 */
[----:B---3--:R-:W-:Y:S05]  /*12a10*/  @!P1 BRA `(.L_x_4509) ;  /* 0x0000000000049947 */ /* 0x008fea0003800000 */
[----:B------:R-:W-:Y:S01]  /*12a20*/  BPT.TRAP 0x1 ;  /* 0x000000040000795c */ /* 0x000fe20000300000 */
.L_x_4509:
[----:B------:R-:W1:Y:S01]  /*12a30*/  S2R R11, SR_CgaCtaId ;  /* 0x00000000000b7919 */ /* 0x000e620000008800 */
[----:B0-2---:R-:W-:Y:S01]  /*12a40*/  MOV R3, 0x400 ;  /* 0x0000040000037802 */ /* 0x005fe20000000f00 */
        /* <DEDUP_REMOVED lines=15> */
[----:B-1----:R-:W-:-:S05]  /*12b40*/  LEA R3, R11, R3, 0x18 ;  /* 0x000000030b037211 */ /* 0x002fca00078ec0ff */
        /* <DEDUP_REMOVED lines=34> */
[----:B-1----:R-:W-:Y:S01]  /*12d70*/  NOP ;  /* 0x0000000000007918 */ /* 0x002fe20000000000 */
.L_x_4504:
[----:B------:R-:W-:Y:S05]  /*12d80*/  BSYNC B1 ;  /* 0x0000000000017941 */ /* 0x000fea0003800000 */
.L_x_4503:
[----:B------:R-:W-:Y:S01]  /*12d90*/  VIADD R9, R9, 0x1 ;  /* 0x0000000109097836 */ /* 0x000fe20000000000 */
[----:B------:R-:W-:Y:S04]  /*12da0*/  BSSY B1, `(.L_x_4510) ;  /* 0x0000085000017945 */ /* 0x000fe80003800000 */
[----:B------:R-:W-:-:S04]  /*12db0*/  ISETP.NE.AND P0, PT, R9, 0x2, PT ;  /* 0x000000020900780c */ /* 0x000fc80003f05270 */
[----:B------:R-:W-:Y:S02]  /*12dc0*/  SEL R3, RZ, 0x1, P0 ;  /* 0x00000001ff037807 */ /* 0x000fe40000000000 */
[----:B------:R-:W-:Y:S01]  /*12dd0*/  SEL R12, R9, RZ, P0 ;  /* 0x000000ff090c7207 */ /* 0x000fe20000000000 */
[----:B------:R-:W-:Y:S01]  /*12de0*/  VIADD R9, R8, 0xffffffff ;  /* 0xffffffff08097836 */ /* 0x000fe20000000000 */
        /* <DEDUP_REMOVED lines=24> */
[----:B------:R-:W-:-:S06]  /*12f70*/  LEA.HI.X R7, R2, UR5, R3, 0x2, P0 ;  /* 0x0000000502077c11 */ /* 0x000fcc00080f1403 */
[----:B------:R2:W5:Y:S03]  /*12f80*/  LDG.E R7, desc[UR48][R6.64] ;  /* 0x0000003006077981 */ /* 0x000566000c1e1900 */
.L_x_4512:
[----:B------:R-:W3:Y:S01]  /*12f90*/  S2R R3, SR_CgaCtaId ;  /* 0x0000000000037919 */ /* 0x000ee20000008800 */
[----:B------:R-:W-:-:S04]  /*12fa0*/  MOV R2, 0x400 ;  /* 0x0000040000027802 */ /* 0x000fc80000000f00 */
[----:B---3--:R-:W-:Y:S02]  /*12fb0*/  LEA R2, R3, R2, 0x18 ;  /* 0x0000000203027211 */ /* 0x008fe400078ec0ff */
[----:B------:R-:W-:-:S03]  /*12fc0*/  SHF.L.U32 R3, R11, 0x1f, RZ ;  /* 0x0000001f0b037819 */ /* 0x000fc600000006ff */
[----:B------:R-:W-:-:S04]  /*12fd0*/  IMAD R2, R12, 0x8, R2 ;  /* 0x000000080c027824 */ /* 0x000fc800078e0202 */
[----:B------:R-:W3:Y:S02]  /*12fe0*/  SYNCS.PHASECHK.TRANS64.TRYWAIT P0, [R2+URZ+0x28c40], R3 ;  /* 0x028c4003020075a7 */ /* 0x000ee4000800017f */
[----:B---3--:R-:W-:Y:S05]  /*12ff0*/  @!P0 BRA `(.L_x_4513) ;  /* 0x0000001c00dc8947 */ /* 0x008fea0003800000 */
.L_x_4562:
[----:B--2---:R-:W2:Y:S02]  /*13000*/  S2R R6, SR_TID.X ;  /* 0x0000000000067919 */ /* 0x004ea40000002100 */
        /* <DEDUP_REMOVED lines=8> */
[----:B----4-:R-:W-:Y:S05]  /*13090*/  @!P1 BRA `(.L_x_4514) ;  /* 0x0000000000049947 */ /* 0x010fea0003800000 */
[----:B------:R-:W-:Y:S01]  /*130a0*/  BPT.TRAP 0x1 ;  /* 0x000000040000795c */ /* 0x000fe20000300000 */
.L_x_4514:
[----:B------:R-:W2:Y:S01]  /*130b0*/  LDL R6, [R1] ;  /* 0x0000000001067983 */ /* 0x000ea20000100800 */
[----:B-1----:R-:W-:-:S03]  /*130c0*/  MOV R12, 0x400 ;  /* 0x00000400000c7802 */ /* 0x002fc60000000f00 */
[----:B------:R-:W4:Y:S01]  /*130d0*/  LDL R11, [R1+0x8] ;  /* 0x00000800010b7983 */ /* 0x000f220000100800 */
        /* <DEDUP_REMOVED lines=17> */
[----:B------:R-:W1:Y:S02]  /*131f0*/  SYNCS.PHASECHK.TRANS64.TRYWAIT P1, [R2+URZ+0x28c60], R3 ;  /* 0x028c6003020075a7 */ /* 0x000e64000802017f */
[----:B01----:R-:W-:Y:S05]  /*13200*/  @!P1 BRA `(.L_x_4515) ;  /* 0x0000001c006c9947 */ /* 0x003fea0003800000 */
.L_x_4563:
[----:B------:R-:W-:Y:S05]  /*13210*/  @P0 BRA `(.L_x_4516) ;  /* 0x00000000001c0947 */ /* 0x000fea0003800000 */
[----:B------:R-:W1:Y:S01]  /*13220*/  S2R R10, SR_TID.X ;  /* 0x00000000000a7919 */ /* 0x000e620000002100 */
[----:B0--3--:R-:W-:-:S04]  /*13230*/  IMAD.MOV.U32 R3, RZ, RZ, 0x10000 ;  /* 0x00010000ff037424 */ /* 0x009fc800078e00ff */
[----:B------:R2:W-:Y:S01]  /*13240*/  SYNCS.ARRIVE.TRANS64 RZ, [R2+URZ+0x28c50], R3 ;  /* 0x028c500302ff79a7 */ /* 0x0005e2000800003f */
[----:B-1----:R-:W-:-:S04]  /*13250*/  LOP3.LUT R10, R10, 0x1f, RZ, 0xc0, !PT ;  /* 0x0000001f0a0a7812 */ /* 0x002fc800078ec0ff */
[----:B------:R-:W-:-:S13]  /*13260*/  ISETP.NE.AND P1, PT, R10, RZ, PT ;  /* 0x000000ff0a00720c */ /* 0x000fda0003f25270 */
[----:B--2---:R-:W-:Y:S05]  /*13270*/  @!P1 BRA `(.L_x_4516) ;  /* 0x0000000000049947 */ /* 0x004fea0003800000 */
[----:B------:R-:W-:Y:S01]  /*13280*/  BPT.TRAP 0x1 ;  /* 0x000000040000795c */ /* 0x000fe20000300000 */
.L_x_4516:
[----:B0--3--:R-:W2:Y:S01]  /*13290*/  LDL R3, [R1] ;  /* 0x0000000001037983 */ /* 0x009ea20000100800 */
        /* <DEDUP_REMOVED lines=53> */
.L_x_4511:
[----:B------:R-:W-:Y:S05]  /*135f0*/  BSYNC B1 ;  /* 0x0000000000017941 */ /* 0x000fea0003800000 */
.L_x_4510:
[----:B------:R-:W2:Y:S01]  /*13600*/  LDL R2, [R1+0xc] ;  /* 0x00000c0001027983 */ /* 0x000ea20000100800 */
[----:B------:R-:W-:Y:S01]  /*13610*/  VIADD R8, R8, 0xfffffffe ;  /* 0xfffffffe08087836 */ /* 0x000fe20000000000 */
[----:B--2---:R-:W-:-:S13]  /*13620*/  ISETP.GT.AND P0, PT, R9, R2, PT ;  /* 0x000000020900720c */ /* 0x004fda0003f04270 */
[----:B------:R-:W-:Y:S05]  /*13630*/  @P0 BRA `(.L_x_4517) ;  /* 0xffffffec00c00947 */ /* 0x000fea000383ffff */
.L_x_4493:
[----:B------:R-:W-:Y:S05]  /*13640*/  BSYNC B0 ;  /* 0x0000000000007941 */ /* 0x000fea0003800000 */
.L_x_4492:
        /* <DEDUP_REMOVED lines=23> */
.L_x_4519:
[----:B------:R-:W-:Y:S05]  /*137c0*/  BSYNC B0 ;  /* 0x0000000000007941 */ /* 0x000fea0003800000 */
.L_x_4518:
[----:B--2---:R-:W2:Y:S02]  /*137d0*/  LDL.LU R2, [R1+0x4] ;  /* 0x0000040001027983 */ /* 0x004ea40000300800 */
[----:B--2---:R-:W-:-:S05]  /*137e0*/  LOP3.LUT R2, R2, R0, RZ, 0x3c, !PT ;  /* 0x0000000002027212 */ /* 0x004fca00078e3cff */
[----:B------:R2:W-:Y:S02]  /*137f0*/  STL [R1+0x4], R2 ;  /* 0x0000040201007387 */ /* 0x0005e40000100800 */
.L_x_4475:
[----:B------:R-:W-:Y:S05]  /*13800*/  BSYNC B6 ;  /* 0x0000000000067941 */ /* 0x000fea0003800000 */
.L_x_4473:
[----:B------:R-:W-:-:S03]  /*13810*/  UMOV UR4, 0xffffffff ;  /* 0xffffffff00047882 */ /* 0x000fc60000000000 */
[----:B------:R-:W-:Y:S05]  /*13820*/  BRA.DIV UR4, `(.L_x_4520) ;  /* 0x0000001604f87947 */ /* 0x000fea000b800000 */
[----:B------:R3:W4:Y:S04]  /*13830*/  SHFL.IDX PT, R4, R16, RZ, 0x1f ;  /* 0x00001fff10047589 */ /* 0x00072800000e0000 */
[----:B------:R3:W0:Y:S02]  /*13840*/  SHFL.IDX PT, R7, R16, 0x1, 0x1f ;  /* 0x00201f0010077f89 */ /* 0x00062400000e0000 */
.L_x_4567:
[----:B-1----:R-:W1:Y:S01]  /*13850*/  S2R R6, SR_TID.X ;  /* 0x0000000000067919 */ /* 0x002e620000002100 */
[----:B------:R-:W-:Y:S01]  /*13860*/  ULDC UR4, c[0x0][0xc14] ;  /* 0x0003050000047ab9 */ /* 0x000fe20000000800 */
[----:B------:R-:W-:Y:S01]  /*13870*/  BSSY B0, `(.L_x_4521) ;  /* 0x000000b000007945 */ /* 0x000fe20003800000 */
[----:B------:R-:W-:Y:S02]  /*13880*/  IMAD.U32 R0, RZ, RZ, UR4 ;  /* 0x00000004ff007e24 */ /* 0x000fe4000f8e00ff */
[----:B------:R-:W-:Y:S01]  /*13890*/  IMAD.MOV.U32 R17, RZ, RZ, RZ ;  /* 0x000000ffff117224 */ /* 0x000fe200078e00ff */
[----:B-1----:R-:W-:-:S04]  /*138a0*/  LOP3.LUT R6, R6, 0x1f, RZ, 0xc0, !PT ;  /* 0x0000001f06067812 */ /* 0x002fc800078ec0ff */
[C---:B------:R-:W-:Y:S01]  /*138b0*/  ISETP.NE.AND P0, PT, R6.reuse, 0x1f, PT ;  /* 0x0000001f0600780c */ /* 0x040fe20003f05270 */
[----:B------:R-:W-:-:S05]  /*138c0*/  IMAD.IADD R5, R6, 0x1, R19 ;  /* 0x0000000106057824 */ /* 0x000fca00078e0213 */
[----:B------:R-:W-:-:S13]  /*138d0*/  ISETP.GE.OR P0, PT, R5, R0, !P0 ;  /* 0x000000000500720c */ /* 0x000fda0004706670 */
[----:B------:R-:W-:Y:S05]  /*138e0*/  @P0 BRA `(.L_x_4522) ;  /* 0x00000000000c0947 */ /* 0x000fea0003800000 */
[----:B--2---:R-:W1:Y:S02]  /*138f0*/  LDC.64 R2, c[0x0][0xc58] ;  /* 0x00031600ff027b82 */ /* 0x004e640000000a00 */
[----:B-1----:R-:W-:-:S05]  /*13900*/  IMAD.WIDE R2, R5, 0x4, R2 ;  /* 0x0000000405027825 */ /* 0x002fca00078e0202 */
[----:B------:R1:W5:Y:S02]  /*13910*/  LDG.E R17, desc[UR48][R2.64] ;  /* 0x0000003002117981 */ /* 0x000364000c1e1900 */
.L_x_4522:
[----:B------:R-:W-:Y:S05]  /*13920*/  BSYNC B0 ;  /* 0x0000000000007941 */ /* 0x000fea0003800000 */
.L_x_4521:
        /* <DEDUP_REMOVED lines=9> */
[----:B-12---:R-:W-:Y:S02]  /*139c0*/  SEL R2, R14, RZ, P1 ;  /* 0x000000ff0e027207 */ /* 0x006fe40000800000 */
        /* <DEDUP_REMOVED lines=13> */
.L_x_4575:
[----:B------:R-:W-:Y:S02]  /*13aa0*/  ULDC UR4, c[0x0][0xc10] ;  /* 0x0003040000047ab9 */ /* 0x000fe40000000800 */
[----:B------:R-:W-:-:S04]  /*13ab0*/  IMAD.U32 R5, RZ, RZ, UR4 ;  /* 0x00000004ff057e24 */ /* 0x000fc8000f8e00ff */
[----:B-1----:R-:W-:-:S04]  /*13ac0*/  IMAD R14, R14, R5, RZ ;  /* 0x000000050e0e7224 */ /* 0x002fc800078e02ff */
[----:B------:R-:W-:-:S05]  /*13ad0*/  IMAD.IADD R7, R7, 0x1, R14 ;  /* 0x0000000107077824 */ /* 0x000fca00078e020e */
[----:B----4-:R-:W-:-:S13]  /*13ae0*/  ISETP.GT.AND P0, PT, R7, R4, PT ;  /* 0x000000040700720c */ /* 0x010fda0003f04270 */
[----:B------:R-:W-:Y:S05]  /*13af0*/  @P0 BRA `(.L_x_4524) ;  /* 0x0000000000b40947 */ /* 0x000fea0003800000 */
[----:B------:R-:W1:Y:S02]  /*13b00*/  LDC R0, c[0x0][0xc14] ;  /* 0x00030500ff007b82 */ /* 0x000e640000000800 */
.L_x_4529:
        /* <DEDUP_REMOVED lines=14> */
.L_x_4527:
[----:B------:R-:W-:Y:S05]  /*13bf0*/  BSYNC B0 ;  /* 0x0000000000007941 */ /* 0x000fea0003800000 */
.L_x_4526:
        /* <DEDUP_REMOVED lines=9> */
[----:B01----:R-:W-:Y:S02]  /*13c90*/  SEL R2, R14, RZ, P1 ;  /* 0x000000ff0e027207 */ /* 0x003fe40000800000 */
        /* <DEDUP_REMOVED lines=13> */
.L_x_4583:
[----:B------:R-:W-:Y:S02]  /*13d70*/  ULDC UR4, c[0x0][0xc10] ;  /* 0x0003040000047ab9 */ /* 0x000fe40000000800 */
[----:B------:R-:W-:-:S04]  /*13d80*/  IMAD.U32 R5, RZ, RZ, UR4 ;  /* 0x00000004ff057e24 */ /* 0x000fc8000f8e00ff */
[----:B-1----:R-:W-:-:S04]  /*13d90*/  IMAD R14, R14, R5, RZ ;  /* 0x000000050e0e7224 */ /* 0x002fc800078e02ff */
[----:B------:R-:W-:-:S05]  /*13da0*/  IMAD.IADD R7, R14, 0x1, R7 ;  /* 0x000000010e077824 */ /* 0x000fca00078e0207 */
[----:B------:R-:W-:-:S13]  /*13db0*/  ISETP.GT.AND P0, PT, R7, R4, PT ;  /* 0x000000040700720c */ /* 0x000fda0003f04270 */
[----:B------:R-:W-:Y:S05]  /*13dc0*/  @!P0 BRA `(.L_x_4529) ;  /* 0xfffffffc00508947 */ /* 0x000fea000383ffff */
.L_x_4524:
[----:B---3--:R-:W-:Y:S01]  /*13dd0*/  IMAD.IADD R16, R7, 0x1, -R14 ;  /* 0x0000000107107824 */ /* 0x008fe200078e0a0e */
[----:B------:R-:W-:-:S03]  /*13de0*/  UMOV UR4, 0xffffffff ;  /* 0xffffffff00047882 */ /* 0x000fc60000000000 */
[----:B------:R-:W-:-:S05]  /*13df0*/  IMAD R3, R2, R5, R16 ;  /* 0x0000000502037224 */ /* 0x000fca00078e0210 */
[----:B------:R-:W-:Y:S01]  /*13e00*/  ISETP.GT.AND P6, PT, R3, R4, PT ;  /* 0x000000040300720c */ /* 0x000fe20003fc4270 */
[----:B------:R-:W-:-:S12]  /*13e10*/  BRA.DIV UR4, `(.L_x_4530) ;  /* 0x0000001a04687947 */ /* 0x000fd8000b800000 */
[----:B------:R-:W-:-:S04]  /*13e20*/  VOTE.ANY R3, PT, !P6 ;  /* 0x0000000000037806 */ /* 0x000fc800070e0100 */
[----:B------:R-:W1:Y:S02]  /*13e30*/  POPC R6, R3 ;  /* 0x0000000300067309 */ /* 0x000e640000000000 */
[----:B-1----:R1:W2:Y:S02]  /*13e40*/  SHFL.IDX PT, R17, R17, R6, 0x1f ;  /* 0x00001f0611117589 */ /* 0x0022a400000e0000 */
.L_x_4587:
[----:B------:R-:W-:Y:S02]  /*13e50*/  ISETP.NE.AND P0, PT, R3, RZ, PT ;  /* 0x000000ff0300720c */ /* 0x000fe40003f05270 */
[----:B------:R-:W-:-:S11]  /*13e60*/  MOV R7, RZ ;  /* 0x000000ff00077202 */ /* 0x000fd60000000f00 */
[----:B------:R-:W-:Y:S05]  /*13e70*/  @!P0 BRA `(.L_x_4531) ;  /* 0x0000000000108947 */ /* 0x000fea0003800000 */
[----:B------:R-:W-:Y:S01]  /*13e80*/  UMOV UR4, 0xffffffff ;  /* 0xffffffff00047882 */ /* 0x000fe20000000000 */
[----:B------:R-:W-:Y:S02]  /*13e90*/  VIADD R12, R6, 0xffffffff ;  /* 0xffffffff060c7836 */ /* 0x000fe40000000000 */
[----:B------:R-:W-:Y:S05]  /*13ea0*/  BRA.DIV UR4, `(.L_x_4532) ;  /* 0x0000001a048c7947 */ /* 0x000fea000b800000 */
[----:B------:R3:W4:Y:S02]  /*13eb0*/  SHFL.IDX PT, R7, R2, R12, 0x1f ;  /* 0x00001f0c02077589 */ /* 0x00072400000e0000 */
.L_x_4531:
        /* <DEDUP_REMOVED lines=32> */
[----:B------:R-:W-:Y:S01]  /*140c0*/  IMAD R4, R8, R9, RZ ;  /* 0x0000000908047224 */ /* 0x000fe200078e02ff */
[----:B------:R-:W-:-:S03]  /*140d0*/  IADD3 R9, -R9, RZ, RZ ;  /* 0x000000ff09097210 */ /* 0x000fc60007ffe1ff */
        /* <DEDUP_REMOVED lines=33> */
.L_x_4525:
[----:B------:R-:W-:Y:S01]  /*142f0*/  UMOV UR4, URZ ;  /* 0x0000003f00047c82 */ /* 0x000fe20008000000 */
[----:B------:R-:W-:Y:S01]  /*14300*/  UMOV UR5, URZ ;  /* 0x0000003f00057c82 */ /* 0x000fe20008000000 */
[----:B------:R-:W-:Y:S01]  /*14310*/  ULDC UR6, c[0x0][0xc14] ;  /* 0x0003050000067ab9 */ /* 0x000fe20000000800 */
[----:B---3--:R-:W-:Y:S02]  /*14320*/  IMAD.MOV.U32 R16, RZ, RZ, R4 ;  /* 0x000000ffff107224 */ /* 0x008fe400078e0004 */
[----:B------:R-:W-:Y:S02]  /*14330*/  IMAD.U32 R17, RZ, RZ, UR4 ;  /* 0x00000004ff117e24 */ /* 0x000fe4000f8e00ff */
[----:B------:R-:W-:Y:S02]  /*14340*/  IMAD.U32 R18, RZ, RZ, UR5 ;  /* 0x00000005ff127e24 */ /* 0x000fe4000f8e00ff */
[----:B------:R-:W-:-:S07]  /*14350*/  IMAD.U32 R19, RZ, RZ, UR6 ;  /* 0x00000006ff137e24 */ /* 0x000fce000f8e00ff */
.L_x_4533:
        /* <DEDUP_REMOVED lines=12> */
.L_x_4461:
        /* <DEDUP_REMOVED lines=12> */
.L_x_4590:
[----:B------:R-:W-:Y:S05]  /*144e0*/  BSYNC B0 ;  /* 0x0000000000007941 */ /* 0x000fea0003800000 */
.L_x_4535:
[----:B------:R-:W-:-:S03]  /*144f0*/  UMOV UR4, 0xffffffff ;  /* 0xffffffff00047882 */ /* 0x000fc60000000000 */
[----:B------:R-:W-:Y:S05]  /*14500*/  BRA.DIV UR4, `(.L_x_4537) ;  /* 0x0000001604307947 */ /* 0x000fea000b800000 */
[----:B------:R-:W2:Y:S02]  /*14510*/  S2R R2, SR_TID.X ;  /* 0x0000000000027919 */ /* 0x000ea40000002100 */
[----:B--2---:R-:W-:-:S04]  /*14520*/  SHF.R.U32.HI R2, RZ, 0x5, R2 ;  /* 0x00000005ff027819 */ /* 0x004fc80000011602 */
[----:B------:R-:W-:-:S05]  /*14530*/  LOP3.LUT R2, R2, 0x3, RZ, 0xc0, !PT ;  /* 0x0000000302027812 */ /* 0x000fca00078ec0ff */
[----:B------:R2:W3:Y:S02]  /*14540*/  SHFL.IDX PT, R14, R2, RZ, 0x1f ;  /* 0x00001fff020e7589 */ /* 0x0004e400000e0000 */
.L_x_4593:
[----:B---3--:R-:W-:Y:S01]  /*14550*/  ISETP.NE.AND P0, PT, R14, RZ, PT ;  /* 0x000000ff0e00720c */ /* 0x008fe20003f05270 */
[----:B------:R-:W-:-:S12]  /*14560*/  BSSY B0, `(.L_x_4538) ;  /* 0x0000027000007945 */ /* 0x000fd80003800000 */
[----:B------:R-:W-:Y:S05]  /*14570*/  @P0 BRA `(.L_x_4539) ;  /* 0x0000000000940947 */ /* 0x000fea0003800000 */
[----:B------:R-:W-:-:S03]  /*14580*/  UMOV UR4, 0xffffffff ;  /* 0xffffffff00047882 */ /* 0x000fc60000000000 */
[----:B------:R-:W-:Y:S05]  /*14590*/  BRA.DIV UR4, `(.L_x_4540) ;  /* 0x0000001604407947 */ /* 0x000fea000b800000 */
[----:B------:R-:W-:-:S13]  /*145a0*/  ELECT P6, URZ, PT ;  /* 0x00000000003f782f */ /* 0x000fda00038c0000 */
.L_x_4596:
[----:B------:R-:W-:Y:S05]  /*145b0*/  @!P6 BRA `(.L_x_4539) ;  /* 0x000000000084e947 */ /* 0x000fea0003800000 */
[----:B------:R-:W-:-:S06]  /*145c0*/  ULOP3.LUT UR4, UR36, 0x2, URZ, 0xfc, !UPT ;  /* 0x0000000224047892 */ /* 0x000fcc000f8efc3f */
[----:B--2---:R-:W-:-:S05]  /*145d0*/  IMAD.U32 R2, RZ, RZ, UR4 ;  /* 0x00000004ff027e24 */ /* 0x004fca000f8e00ff */
[----:B------:R-:W-:-:S13]  /*145e0*/  ISETP.NE.AND P2, PT, R2, 0x3, PT ;  /* 0x000000030200780c */ /* 0x000fda0003f45270 */
[----:B------:R-:W-:Y:S05]  /*145f0*/  @!P2 BRA `(.L_x_4541) ;  /* 0x000000000004a947 */ /* 0x000fea0003800000 */
[----:B------:R-:W-:Y:S01]  /*14600*/  BPT.TRAP 0x1 ;  /* 0x000000040000795c */ /* 0x000fe20000300000 */
.L_x_4541:
        /* <DEDUP_REMOVED lines=14> */
.L_x_4597:
[----:B------:R-:W2:Y:S02]  /*146f0*/  SYNCS.PHASECHK.TRANS64.TRYWAIT P0, [R7+URZ], R2 ;  /* 0x00000002070075a7 */ /* 0x000ea4000800017f */
[----:B--2---:R-:W-:Y:S05]  /*14700*/  @!P0 BRA `(.L_x_4543) ;  /* 0x0000001400188947 */ /* 0x004fea0003800000 */
.L_x_4598:
[----:B------:R-:W-:Y:S05]  /*14710*/  @!P2 BRA `(.L_x_4544) ;  /* 0x000000000004a947 */ /* 0x000fea0003800000 */
[----:B------:R-:W-:Y:S01]  /*14720*/  BPT.TRAP 0x1 ;  /* 0x000000040000795c */ /* 0x000fe20000300000 */
.L_x_4544:
[----:B------:R-:W3:Y:S01]  /*14730*/  LDL.LU R4, [R1] ;  /* 0x0000000001047983 */ /* 0x000ee20000300800 */
[----:B------:R-:W-:-:S04]  /*14740*/  VIADD R0, R0, 0x28c60 ;  /* 0x00028c6000007836 */ /* 0x000fc80000000000 */
[----:B---3--:R-:W-:-:S04]  /*14750*/  IMAD R4, R4, 0x8, R0 ;  /* 0x0000000804047824 */ /* 0x008fc800078e0200 */
[----:B------:R-:W3:Y:S02]  /*14760*/  SYNCS.PHASECHK.TRANS64.TRYWAIT P0, [R4+URZ], R5 ;  /* 0x00000005040075a7 */ /* 0x000ee4000800017f */
[----:B---3--:R-:W-:Y:S05]  /*14770*/  @!P0 BRA `(.L_x_4545) ;  /* 0x0000001400108947 */ /* 0x008fea0003800000 */
.L_x_4599:
[----:B------:R-:W-:-:S07]  /*14780*/  IMAD R3, R3, 0x8, R0 ;  /* 0x0000000803037824 */ /* 0x000fce00078e0200 */
.L_x_4546:
[----:B----4-:R4:W0:Y:S02]  /*14790*/  SYNCS.PHASECHK.TRANS64.TRYWAIT P0, [R3+URZ], R2 ;  /* 0x00000002030075a7 */ /* 0x010824000800017f */
[----:B0-----:R-:W-:Y:S05]  /*147a0*/  @!P0 NANOSLEEP.SYNCS 0x989680 ;  /* 0x009896800000895d */ /* 0x001fea0003900000 */
[----:B------:R-:W0:Y:S02]  /*147b0*/  @!P0 SYNCS.PHASECHK.TRANS64 P0, [R3+URZ], R2 ;  /* 0x00000002030085a7 */ /* 0x000e24000800007f */
[----:B0-----:R-:W-:Y:S05]  /*147c0*/  @!P0 BRA `(.L_x_4546) ;  /* 0xfffffffc00f08947 */ /* 0x001fea000383ffff */
.L_x_4539:
[----:B------:R-:W-:Y:S05]  /*147d0*/  BSYNC B0 ;  /* 0x0000000000007941 */ /* 0x000fea0003800000 */
.L_x_4538:
[----:B------:R-:W-:Y:S05]  /*147e0*/  EXIT ;  /* 0x000000000000794d */ /* 0x000fea0003800000 */
.L_x_4358:
[----:B0-----:R-:W-:-:S04]  /*147f0*/  IMAD.U32 R3, RZ, RZ, UR22 ;  /* 0x00000016ff037e24 */ /* 0x001fc8000f8e00ff */
[----:B------:R0:W1:Y:S03]  /*14800*/  SYNCS.PHASECHK.TRANS64.TRYWAIT P1, [R3+URZ+0x28c50], R0 ;  /* 0x028c5000030075a7 */ /* 0x000066000802017f */
[----:B-1----:R-:W-:Y:S05]  /*14810*/  @!P1 NANOSLEEP.SYNCS 0x989680 ;  /* 0x009896800000995d */ /* 0x002fea0003900000 */
[----:B------:R-:W1:Y:S02]  /*14820*/  @!P1 SYNCS.PHASECHK.TRANS64 P1, [R3+URZ+0x28c50], R0 ;  /* 0x028c5000030095a7 */ /* 0x000e64000802007f */
[----:B-1----:R-:W-:Y:S05]  /*14830*/  @!P1 BRA `(.L_x_4358) ;  /* 0xfffffffc00ec9947 */ /* 0x002fea000383ffff */
[----:B------:R-:W-:Y:S05]  /*14840*/  BRA `(.L_x_4547) ;  /* 0xfffffed400307947 */ /* 0x000fea000383ffff */
.L_x_4363:
[----:B-1----:R-:W-:-:S04]  /*14850*/  IMAD.U32 R6, RZ, RZ, UR20 ;  /* 0x00000014ff067e24 */ /* 0x002fc8000f8e00ff */
[----:B------:R1:W2:Y:S03]  /*14860*/  SYNCS.PHASECHK.TRANS64.TRYWAIT P1, [R6+URZ+0x28c50], R3 ;  /* 0x028c5003060075a7 */ /* 0x0002a6000802017f */
[----:B--2---:R-:W-:Y:S05]  /*14870*/  @!P1 NANOSLEEP.SYNCS 0x989680 ;  /* 0x009896800000995d */ /* 0x004fea0003900000 */
[----:B------:R-:W2:Y:S02]  /*14880*/  @!P1 SYNCS.PHASECHK.TRANS64 P1, [R6+URZ+0x28c50], R3 ;  /* 0x028c5003060095a7 */ /* 0x000ea4000802007f */
[----:B--2---:R-:W-:Y:S05]  /*14890*/  @!P1 BRA `(.L_x_4363) ;  /* 0xfffffffc00ec9947 */ /* 0x004fea000383ffff */
[----:B------:R-:W-:Y:S05]  /*148a0*/  BRA `(.L_x_4362) ;  /* 0xfffffee0002c7947 */ /* 0x000fea000383ffff */
.L_x_4372:
[----:B0-----:R-:W-:-:S04]  /*148b0*/  IMAD.U32 R3, RZ, RZ, UR38 ;  /* 0x00000026ff037e24 */ /* 0x001fc8000f8e00ff */
[----:B------:R0:W1:Y:S03]  /*148c0*/  SYNCS.PHASECHK.TRANS64.TRYWAIT P0, [R3+URZ+0x28c00], R0 ;  /* 0x028c0000030075a7 */ /* 0x000066000800017f */
[----:B-1----:R-:W-:Y:S05]  /*148d0*/  @!P0 NANOSLEEP.SYNCS 0x989680 ;  /* 0x009896800000895d */ /* 0x002fea0003900000 */
[----:B------:R-:W1:Y:S02]  /*148e0*/  @!P0 SYNCS.PHASECHK.TRANS64 P0, [R3+URZ+0x28c00], R0 ;  /* 0x028c0000030085a7 */ /* 0x000e64000800007f */
[----:B-1----:R-:W-:Y:S05]  /*148f0*/  @!P0 BRA `(.L_x_4372) ;  /* 0xfffffffc00ec8947 */ /* 0x002fea000383ffff */
[----:B------:R-:W-:Y:S05]  /*14900*/  BRA `(.L_x_4548) ;  /* 0xfffffef4004c7947 */ /* 0x000fea000383ffff */
.L_x_4376:
[----:B--2---:R2:W3:Y:S02]  /*14910*/  SYNCS.PHASECHK.TRANS64.TRYWAIT P0, [R10+URZ+0x28c30], R11 ;  /* 0x028c300b0a0075a7 */ /* 0x0044e4000800017f */
[----:B---3--:R-:W-:Y:S05]  /*14920*/  @!P0 NANOSLEEP.SYNCS 0x989680 ;  /* 0x009896800000895d */ /* 0x008fea0003900000 */
[----:B------:R-:W3:Y:S02]  /*14930*/  @!P0 SYNCS.PHASECHK.TRANS64 P0, [R10+URZ+0x28c30], R11 ;  /* 0x028c300b0a0085a7 */ /* 0x000ee4000800007f */
[----:B---3--:R-:W-:Y:S05]  /*14940*/  @!P0 BRA `(.L_x_4376) ;  /* 0xfffffffc00f08947 */ /* 0x008fea000383ffff */
[----:B------:R-:W-:Y:S05]  /*14950*/  BRA `(.L_x_4375) ;  /* 0xfffffef400647947 */ /* 0x000fea000383ffff */
.L_x_4388:
[----:B----4-:R4:W0:Y:S02]  /*14960*/  SYNCS.PHASECHK.TRANS64.TRYWAIT P0, [R10+URZ+0x28c50], R11 ;  /* 0x028c500b0a0075a7 */ /* 0x010824000800017f */
[----:B0-----:R-:W-:Y:S05]  /*14970*/  @!P0 NANOSLEEP.SYNCS 0x989680 ;  /* 0x009896800000895d */ /* 0x001fea0003900000 */
[----:B------:R-:W0:Y:S02]  /*14980*/  @!P0 SYNCS.PHASECHK.TRANS64 P0, [R10+URZ+0x28c50], R11 ;  /* 0x028c500b0a0085a7 */ /* 0x000e24000800007f */
[----:B0-----:R-:W-:Y:S05]  /*14990*/  @!P0 BRA `(.L_x_4388) ;  /* 0xfffffffc00f08947 */ /* 0x001fea000383ffff */
[----:B------:R-:W-:Y:S05]  /*149a0*/  BRA `(.L_x_4387) ;  /* 0xffffff1000587947 */ /* 0x000fea000383ffff */
.L_x_4396:
[----:B--2---:R-:W-:-:S04]  /*149b0*/  IMAD.U32 R9, RZ, RZ, UR26 ;  /* 0x0000001aff097e24 */ /* 0x004fc8000f8e00ff */
[----:B------:R2:W3:Y:S03]  /*149c0*/  SYNCS.PHASECHK.TRANS64.TRYWAIT P0, [R9+URZ+0x28c30], R12 ;  /* 0x028c300c090075a7 */ /* 0x0004e6000800017f */
[----:B---3--:R-:W-:Y:S05]  /*149d0*/  @!P0 NANOSLEEP.SYNCS 0x989680 ;  /* 0x009896800000895d */ /* 0x008fea0003900000 */
[----:B------:R-:W3:Y:S02]  /*149e0*/  @!P0 SYNCS.PHASECHK.TRANS64 P0, [R9+URZ+0x28c30], R12 ;  /* 0x028c300c090085a7 */ /* 0x000ee4000800007f */
[----:B---3--:R-:W-:Y:S05]  /*149f0*/  @!P0 BRA `(.L_x_4396) ;  /* 0xfffffffc00ec8947 */ /* 0x008fea000383ffff */
[----:B------:R-:W-:Y:S05]  /*14a00*/  BRA `(.L_x_4395) ;  /* 0xffffff1400947947 */ /* 0x000fea000383ffff */
.L_x_4408:
[----:B-1----:R1:W2:Y:S02]  /*14a10*/  SYNCS.PHASECHK.TRANS64.TRYWAIT P0, [R21+URZ+0x28c50], R12 ;  /* 0x028c500c150075a7 */ /* 0x0022a4000800017f */
[----:B--2---:R-:W-:Y:S05]  /*14a20*/  @!P0 NANOSLEEP.SYNCS 0x989680 ;  /* 0x009896800000895d */ /* 0x004fea0003900000 */
[----:B------:R-:W2:Y:S02]  /*14a30*/  @!P0 SYNCS.PHASECHK.TRANS64 P0, [R21+URZ+0x28c50], R12 ;  /* 0x028c500c150085a7 */ /* 0x000ea4000800007f */
[----:B--2---:R-:W-:Y:S05]  /*14a40*/  @!P0 BRA `(.L_x_4408) ;  /* 0xfffffffc00f08947 */ /* 0x004fea000383ffff */
[----:B------:R-:W-:Y:S05]  /*14a50*/  BRA `(.L_x_4407) ;  /* 0xffffff3400407947 */ /* 0x000fea000383ffff */
.L_x_4417:
[----:B--2---:R-:W-:-:S04]  /*14a60*/  IMAD.U32 R4, RZ, RZ, UR22 ;  /* 0x00000016ff047e24 */ /* 0x004fc8000f8e00ff */
[----:B------:R2:W4:Y:S03]  /*14a70*/  SYNCS.PHASECHK.TRANS64.TRYWAIT P1, [R4+URZ+0x28c30], R9 ;  /* 0x028c3009040075a7 */ /* 0x000526000802017f */
[----:B----4-:R-:W-:Y:S05]  /*14a80*/  @!P1 NANOSLEEP.SYNCS 0x989680 ;  /* 0x009896800000995d */ /* 0x010fea0003900000 */
[----:B------:R-:W4:Y:S02]  /*14a90*/  @!P1 SYNCS.PHASECHK.TRANS64 P1, [R4+URZ+0x28c30], R9 ;  /* 0x028c3009040095a7 */ /* 0x000f24000802007f */
[----:B----4-:R-:W-:Y:S05]  /*14aa0*/  @!P1 BRA `(.L_x_4417) ;  /* 0xfffffffc00ec9947 */ /* 0x010fea000383ffff */
[----:B------:R-:W-:Y:S05]  /*14ab0*/  BRA `(.L_x_4416) ;  /* 0xffffff3800a87947 */ /* 0x000fea000383ffff */
.L_x_4421:
[----:B---3--:R3:W4:Y:S02]  /*14ac0*/  SYNCS.PHASECHK.TRANS64.TRYWAIT P1, [R170+URZ+0x28c50], R9 ;  /* 0x028c5009aa0075a7 */ /* 0x008724000802017f */
[----:B----4-:R-:W-:Y:S05]  /*14ad0*/  @!P1 NANOSLEEP.SYNCS 0x989680 ;  /* 0x009896800000995d */ /* 0x010fea0003900000 */
[----:B------:R-:W4:Y:S02]  /*14ae0*/  @!P1 SYNCS.PHASECHK.TRANS64 P1, [R170+URZ+0x28c50], R9 ;  /* 0x028c5009aa0095a7 */ /* 0x000f24000802007f */
[----:B----4-:R-:W-:Y:S05]  /*14af0*/  @!P1 BRA `(.L_x_4421) ;  /* 0xfffffffc00f09947 */ /* 0x010fea000383ffff */
[----:B------:R-:W-:Y:S05]  /*14b00*/  BRA `(.L_x_4420) ;  /* 0xffffff4c00cc7947 */ /* 0x000fea000383ffff */
.L_x_4427:
[----:B-1----:R-:W-:-:S04]  /*14b10*/  MOV R7, UR25 ;  /* 0x0000001900077c02 */ /* 0x002fc80008000f00 */
[----:B------:R1:W0:Y:S03]  /*14b20*/  SYNCS.PHASECHK.TRANS64.TRYWAIT P0, [R7+URZ+0x28c30], R8 ;  /* 0x028c3008070075a7 */ /* 0x000226000800017f */
[----:B0-----:R-:W-:Y:S05]  /*14b30*/  @!P0 NANOSLEEP.SYNCS 0x989680 ;  /* 0x009896800000895d */ /* 0x001fea0003900000 */
[----:B------:R-:W0:Y:S02]  /*14b40*/  @!P0 SYNCS.PHASECHK.TRANS64 P0, [R7+URZ+0x28c30], R8 ;  /* 0x028c3008070085a7 */ /* 0x000e24000800007f */
[----:B0-----:R-:W-:Y:S05]  /*14b50*/  @!P0 BRA `(.L_x_4427) ;  /* 0xfffffffc00ec8947 */ /* 0x001fea000383ffff */
[----:B------:R-:W-:Y:S05]  /*14b60*/  BRA `(.L_x_4426) ;  /* 0xffffff5000c47947 */ /* 0x000fea000383ffff */
.L_x_4439:
[----:B-1----:R1:W2:Y:S02]  /*14b70*/  SYNCS.PHASECHK.TRANS64.TRYWAIT P0, [R15+URZ+0x28c50], R8 ;  /* 0x028c50080f0075a7 */ /* 0x0022a4000800017f */
[----:B--2---:R-:W-:Y:S05]  /*14b80*/  @!P0 NANOSLEEP.SYNCS 0x989680 ;  /* 0x009896800000895d */ /* 0x004fea0003900000 */
[----:B------:R-:W2:Y:S02]  /*14b90*/  @!P0 SYNCS.PHASECHK.TRANS64 P0, [R15+URZ+0x28c50], R8 ;  /* 0x028c50080f0085a7 */ /* 0x000ea4000800007f */
[----:B--2---:R-:W-:Y:S05]  /*14ba0*/  @!P0 BRA `(.L_x_4439) ;  /* 0xfffffffc00f08947 */ /* 0x004fea000383ffff */
[----:B------:R-:W-:Y:S05]  /*14bb0*/  BRA `(.L_x_4438) ;  /* 0xffffff7000747947 */ /* 0x000fea000383ffff */
.L_x_4480:
        /* <DEDUP_REMOVED lines=11> */
.L_x_4550:
[----:B------:R-:W-:Y:S05]  /*14c70*/  BSYNC B0 ;  /* 0x0000000000007941 */ /* 0x000fea0003800000 */
.L_x_4549:
[----:B------:R-:W-:Y:S05]  /*14c80*/  BRA `(.L_x_4551) ;  /* 0xffffffc000ec7947 */ /* 0x000fea000383ffff */
.L_x_4481:
[----:B------:R-:W-:Y:S01]  /*14c90*/  BSSY B0, `(.L_x_4552) ;  /* 0x0000006000007945 */ /* 0x000fe20003800000 */
[----:B------:R-:W-:-:S07]  /*14ca0*/  IMAD.MOV.U32 R15, RZ, RZ, -0x1 ;  /* 0xffffffffff0f7424 */ /* 0x000fce00078e00ff */
[----:B0-----:R-:W-:Y:S05]  /*14cb0*/  WARPSYNC.COLLECTIVE R15, `(.L_x_4553) ;  /* 0x000000000f0c7348 */ /* 0x001fea0003c00000 */
[----:B------:R-:W-:Y:S02]  /*14cc0*/  ELECT P6, UR62, PT ;  /* 0x00000000003e782f */ /* 0x000fe400038c0000 */
[----:B------:R-:W-:Y:S01]  /*14cd0*/  MOV R14, UR62 ;  /* 0x0000003e000e7c02 */ /* 0x000fe20008000f00 */
[----:B0-----:R-:W-:Y:S10]  /*14ce0*/  ENDCOLLECTIVE ;  /* 0x000000000000791b */ /* 0x001ff40003800000 */
.L_x_4553:
[----:B------:R-:W-:Y:S05]  /*14cf0*/  BSYNC B0 ;  /* 0x0000000000007941 */ /* 0x000fea0003800000 */
.L_x_4552:
[----:B------:R-:W-:Y:S05]  /*14d00*/  BRA `(.L_x_4554) ;  /* 0xffffffc000dc7947 */ /* 0x000fea000383ffff */
.L_x_4484:
[----:B-1----:R1:W2:Y:S02]  /*14d10*/  SYNCS.PHASECHK.TRANS64.TRYWAIT P0, [R9+URZ+0x28c40], R10 ;  /* 0x028c400a090075a7 */ /* 0x0022a4000800017f */
[----:B--2---:R-:W-:Y:S05]  /*14d20*/  @!P0 NANOSLEEP.SYNCS 0x989680 ;  /* 0x009896800000895d */ /* 0x004fea0003900000 */
[----:B------:R-:W2:Y:S02]  /*14d30*/  @!P0 SYNCS.PHASECHK.TRANS64 P0, [R9+URZ+0x28c40], R10 ;  /* 0x028c400a090085a7 */ /* 0x000ea4000800007f */
[----:B--2---:R-:W-:Y:S05]  /*14d40*/  @!P0 BRA `(.L_x_4484) ;  /* 0xfffffffc00f08947 */ /* 0x004fea000383ffff */
[----:B------:R-:W-:Y:S05]  /*14d50*/  BRA `(.L_x_4555) ;  /* 0xffffffc400447947 */ /* 0x000fea000383ffff */
.L_x_4487:
        /* <DEDUP_REMOVED lines=8> */
.L_x_4490:
[----:B-1----:R1:W2:Y:S02]  /*14de0*/  SYNCS.PHASECHK.TRANS64.TRYWAIT P0, [R6+URZ+0x28c60], R9 ;  /* 0x028c6009060075a7 */ /* 0x0022a4000800017f */
[----:B--2---:R-:W-:Y:S05]  /*14df0*/  @!P0 NANOSLEEP.SYNCS 0x989680 ;  /* 0x009896800000895d */ /* 0x004fea0003900000 */
[----:B------:R-:W2:Y:S02]  /*14e00*/  @!P0 SYNCS.PHASECHK.TRANS64 P0, [R6+URZ+0x28c60], R9 ;  /* 0x028c6009060085a7 */ /* 0x000ea4000800007f */
[----:B--2---:R-:W-:Y:S05]  /*14e10*/  @!P0 BRA `(.L_x_4490) ;  /* 0xfffffffc00f08947 */ /* 0x004fea000383ffff */
[----:B------:R-:W-:Y:S05]  /*14e20*/  BRA `(.L_x_4557) ;  /* 0xffffffc8003c7947 */ /* 0x000fea000383ffff */
.L_x_4499:
[----:B-1----:R1:W2:Y:S02]  /*14e30*/  SYNCS.PHASECHK.TRANS64.TRYWAIT P0, [R2+URZ+0x28c40], R3 ;  /* 0x028c4003020075a7 */ /* 0x0022a4000800017f */
[----:B--2---:R-:W-:Y:S05]  /*14e40*/  @!P0 NANOSLEEP.SYNCS 0x989680 ;  /* 0x009896800000895d */ /* 0x004fea0003900000 */
[----:B------:R-:W2:Y:S02]  /*14e50*/  @!P0 SYNCS.PHASECHK.TRANS64 P0, [R2+URZ+0x28c40], R3 ;  /* 0x028c4003020085a7 */ /* 0x000ea4000800007f */
[----:B--2---:R-:W-:Y:S05]  /*14e60*/  @!P0 BRA `(.L_x_4499) ;  /* 0xfffffffc00f08947 */ /* 0x004fea000383ffff */
[----:B------:R-:W-:Y:S05]  /*14e70*/  BRA `(.L_x_4558) ;  /* 0xffffffd000107947 */ /* 0x000fea000383ffff */
.L_x_4501:
[----:B--2---:R2:W3:Y:S02]  /*14e80*/  SYNCS.PHASECHK.TRANS64.TRYWAIT P0, [R2+URZ+0x28c60], R3 ;  /* 0x028c6003020075a7 */ /* 0x0044e4000800017f */
[----:B---3--:R-:W-:Y:S05]  /*14e90*/  @!P0 NANOSLEEP.SYNCS 0x989680 ;  /* 0x009896800000895d */ /* 0x008fea0003900000 */
[----:B------:R-:W3:Y:S02]  /*14ea0*/  @!P0 SYNCS.PHASECHK.TRANS64 P0, [R2+URZ+0x28c60], R3 ;  /* 0x028c6003020085a7 */ /* 0x000ee4000800007f */
[----:B---3--:R-:W-:Y:S05]  /*14eb0*/  @!P0 BRA `(.L_x_4501) ;  /* 0xfffffffc00f08947 */ /* 0x008fea000383ffff */
[----:B------:R-:W-:Y:S05]  /*14ec0*/  BRA `(.L_x_4559) ;  /* 0xffffffd000807947 */ /* 0x000fea000383ffff */
.L_x_4506:
[----:B--2---:R2:W3:Y:S02]  /*14ed0*/  SYNCS.PHASECHK.TRANS64.TRYWAIT P0, [R2+URZ+0x28c40], R3 ;  /* 0x028c4003020075a7 */ /* 0x0044e4000800017f */
[----:B---3--:R-:W-:Y:S05]  /*14ee0*/  @!P0 NANOSLEEP.SYNCS 0x989680 ;  /* 0x009896800000895d */ /* 0x008fea0003900000 */
[----:B------:R-:W3:Y:S02]  /*14ef0*/  @!P0 SYNCS.PHASECHK.TRANS64 P0, [R2+URZ+0x28c40], R3 ;  /* 0x028c4003020085a7 */ /* 0x000ee4000800007f */
[----:B---3--:R-:W-:Y:S05]  /*14f00*/  @!P0 BRA `(.L_x_4506) ;  /* 0xfffffffc00f08947 */ /* 0x008fea000383ffff */
[----:B------:R-:W-:Y:S05]  /*14f10*/  BRA `(.L_x_4560) ;  /* 0xffffffd800247947 */ /* 0x000fea000383ffff */
.L_x_4508:
[----:B0-----:R0:W1:Y:S02]  /*14f20*/  SYNCS.PHASECHK.TRANS64.TRYWAIT P1, [R2+URZ+0x28c60], R3 ;  /* 0x028c6003020075a7 */ /* 0x001064000802017f */
[----:B-1----:R-:W-:Y:S05]  /*14f30*/  @!P1 NANOSLEEP.SYNCS 0x989680 ;  /* 0x009896800000995d */ /* 0x002fea0003900000 */
[----:B------:R-:W1:Y:S02]  /*14f40*/  @!P1 SYNCS.PHASECHK.TRANS64 P1, [R2+URZ+0x28c60], R3 ;  /* 0x028c6003020095a7 */ /* 0x000e64000802007f */
[----:B-1----:R-:W-:Y:S05]  /*14f50*/  @!P1 BRA `(.L_x_4508) ;  /* 0xfffffffc00f09947 */ /* 0x002fea000383ffff */
[----:B------:R-:W-:Y:S05]  /*14f60*/  BRA `(.L_x_4561) ;  /* 0xffffffd800907947 */ /* 0x000fea000383ffff */
.L_x_4513:
[----:B---3--:R3:W4:Y:S02]  /*14f70*/  SYNCS.PHASECHK.TRANS64.TRYWAIT P0, [R2+URZ+0x28c40], R3 ;  /* 0x028c4003020075a7 */ /* 0x008724000800017f */
[----:B----4-:R-:W-:Y:S05]  /*14f80*/  @!P0 NANOSLEEP.SYNCS 0x989680 ;  /* 0x009896800000895d */ /* 0x010fea0003900000 */
[----:B------:R-:W4:Y:S02]  /*14f90*/  @!P0 SYNCS.PHASECHK.TRANS64 P0, [R2+URZ+0x28c40], R3 ;  /* 0x028c4003020085a7 */ /* 0x000f24000800007f */
[----:B----4-:R-:W-:Y:S05]  /*14fa0*/  @!P0 BRA `(.L_x_4513) ;  /* 0xfffffffc00f08947 */ /* 0x010fea000383ffff */
[----:B------:R-:W-:Y:S05]  /*14fb0*/  BRA `(.L_x_4562) ;  /* 0xffffffe000107947 */ /* 0x000fea000383ffff */
.L_x_4515:
[----:B0-----:R0:W1:Y:S02]  /*14fc0*/  SYNCS.PHASECHK.TRANS64.TRYWAIT P1, [R2+URZ+0x28c60], R3 ;  /* 0x028c6003020075a7 */ /* 0x001064000802017f */
[----:B-1----:R-:W-:Y:S05]  /*14fd0*/  @!P1 NANOSLEEP.SYNCS 0x989680 ;  /* 0x009896800000995d */ /* 0x002fea0003900000 */
[----:B------:R-:W1:Y:S02]  /*14fe0*/  @!P1 SYNCS.PHASECHK.TRANS64 P1, [R2+URZ+0x28c60], R3 ;  /* 0x028c6003020095a7 */ /* 0x000e64000802007f */
[----:B-1----:R-:W-:Y:S05]  /*14ff0*/  @!P1 BRA `(.L_x_4515) ;  /* 0xfffffffc00f09947 */ /* 0x002fea000383ffff */
[----:B------:R-:W-:Y:S05]  /*15000*/  BRA `(.L_x_4563) ;  /* 0xffffffe000807947 */ /* 0x000fea000383ffff */
.L_x_4520:
[----:B------:R-:W-:Y:S01]  /*15010*/  BSSY B0, `(.L_x_4564) ;  /* 0x0000008000007945 */ /* 0x000fe20003800000 */
[----:B0-----:R-:W-:Y:S02]  /*15020*/  IMAD.MOV.U32 R13, RZ, RZ, R16 ;  /* 0x000000ffff0d7224 */ /* 0x001fe400078e0010 */
[----:B-1----:R-:W-:Y:S02]  /*15030*/  IMAD.MOV.U32 R12, RZ, RZ, RZ ;  /* 0x000000ffff0c7224 */ /* 0x002fe400078e00ff */
[----:B------:R-:W-:Y:S02]  /*15040*/  IMAD.MOV.U32 R11, RZ, RZ, 0x1f ;  /* 0x0000001fff0b7424 */ /* 0x000fe400078e00ff */
[----:B------:R-:W-:-:S07]  /*15050*/  IMAD.MOV.U32 R15, RZ, RZ, -0x1 ;  /* 0xffffffffff0f7424 */ /* 0x000fce00078e00ff */
[----:B--2---:R-:W-:Y:S05]  /*15060*/  WARPSYNC.COLLECTIVE R15, `(.L_x_4565) ;  /* 0x000000000f087348 */ /* 0x004fea0003c00000 */
[----:B------:R0:W1:Y:S02]  /*15070*/  SHFL.IDX P6, R14, R13, R12, R11 ;  /* 0x0000000c0d0e7389 */ /* 0x00006400000c000b */
[----:B012---:R-:W-:Y:S01]  /*15080*/  ENDCOLLECTIVE ;  /* 0x000000000000791b */ /* 0x007fe20003800000 */
.L_x_4565:
[----:B------:R-:W-:Y:S05]  /*15090*/  BSYNC B0 ;  /* 0x0000000000007941 */ /* 0x000fea0003800000 */
.L_x_4564:
        /* <DEDUP_REMOVED lines=8> */
.L_x_4566:
[----:B------:R-:W-:Y:S01]  /*15120*/  MOV R7, R14 ;  /* 0x0000000e00077202 */ /* 0x000fe20000000f00 */
[----:B------:R-:W-:Y:S06]  /*15130*/  BRA `(.L_x_4567) ;  /* 0xffffffe400c47947 */ /* 0x000fec000383ffff */
.L_x_4523:
        /* <DEDUP_REMOVED lines=8> */
.L_x_4569:
[----:B------:R-:W-:Y:S05]  /*151c0*/  BSYNC B0 ;  /* 0x0000000000007941 */ /* 0x000fea0003800000 */
.L_x_4568:
        /* <DEDUP_REMOVED lines=10> */
.L_x_4570:
        /* <DEDUP_REMOVED lines=8> */
.L_x_4571:
        /* <DEDUP_REMOVED lines=8> */
.L_x_4572:
        /* <DEDUP_REMOVED lines=8> */
.L_x_4573:
        /* <DEDUP_REMOVED lines=8> */
.L_x_4574:
[----:B------:R-:W-:Y:S05]  /*15470*/  BRA `(.L_x_4575) ;  /* 0xffffffe400887947 */ /* 0x000fea000383ffff */
.L_x_4528:
[----:B------:R-:W-:Y:S01]  /*15480*/  BSSY B0, `(.L_x_4576) ;  /* 0x0000008000007945 */ /* 0x000fe20003800000 */
[----:B-----5:R-:W-:Y:S02]  /*15490*/  IMAD.MOV.U32 R13, RZ, RZ, R17 ;  /* 0x000000ffff0d7224 */ /* 0x020fe400078e0011 */
[----:B------:R-:W-:Y:S02]  /*154a0*/  IMAD.MOV.U32 R12, RZ, RZ, 0x1 ;  /* 0x00000001ff0c7424 */ /* 0x000fe400078e00ff */
[----:B------:R-:W-:Y:S02]  /*154b0*/  IMAD.MOV.U32 R11, RZ, RZ, RZ ;  /* 0x000000ffff0b7224 */ /* 0x000fe400078e00ff */
[----:B------:R-:W-:-:S07]  /*154c0*/  IMAD.MOV.U32 R15, RZ, RZ, -0x1 ;  /* 0xffffffffff0f7424 */ /* 0x000fce00078e00ff */
[----:B01-3--:R-:W-:Y:S05]  /*154d0*/  WARPSYNC.COLLECTIVE R15, `(.L_x_4577) ;  /* 0x000000000f087348 */ /* 0x00bfea0003c00000 */
[----:B------:R2:W4:Y:S02]  /*154e0*/  SHFL.UP P6, R14, R13, R12, R11 ;  /* 0x0400000c0d0e7389 */ /* 0x00052400000c000b */
[----:B01234-:R-:W-:Y:S01]  /*154f0*/  ENDCOLLECTIVE ;  /* 0x000000000000791b */ /* 0x01ffe20003800000 */
.L_x_4577:
[----:B------:R-:W-:Y:S05]  /*15500*/  BSYNC B0 ;  /* 0x0000000000007941 */ /* 0x000fea0003800000 */
.L_x_4576:
        /* <DEDUP_REMOVED lines=10> */
.L_x_4578:
        /* <DEDUP_REMOVED lines=8> */
.L_x_4579:
        /* <DEDUP_REMOVED lines=8> */
.L_x_4580:
        /* <DEDUP_REMOVED lines=8> */
.L_x_4581:
        /* <DEDUP_REMOVED lines=8> */
.L_x_4582:
[----:B------:R-:W-:Y:S05]  /*157b0*/  BRA `(.L_x_4583) ;  /* 0xffffffe4006c7947 */ /* 0x000fea000383ffff */
.L_x_4530:
[----:B------:R-:W-:Y:S01]  /*157c0*/  BSSY B0, `(.L_x_4584) ;  /* 0x0000006000007945 */ /* 0x000fe20003800000 */
[----:B------:R-:W-:Y:S01]  /*157d0*/  PLOP3.LUT P6, PT, P6, PT, PT, 0x8, 0x0 ;  /* 0x000000000000781c */ /* 0x000fe200037ce170 */
[----:B------:R-:W-:-:S12]  /*157e0*/  IMAD.MOV.U32 R15, RZ, RZ, -0x1 ;  /* 0xffffffffff0f7424 */ /* 0x000fd800078e00ff */
[----:B0-----:R-:W-:Y:S05]  /*157f0*/  WARPSYNC.COLLECTIVE R15, `(.L_x_4585) ;  /* 0x000000000f087348 */ /* 0x001fea0003c00000 */
[----:B------:R-:W-:Y:S01]  /*15800*/  VOTE.ANY R14, PT, P6 ;  /* 0x00000000000e7806 */ /* 0x000fe200030e0100 */
[----:B0-----:R-:W-:Y:S06]  /*15810*/  ENDCOLLECTIVE ;  /* 0x000000000000791b */ /* 0x001fec0003800000 */
.L_x_4585:
[----:B------:R-:W-:Y:S05]  /*15820*/  BSYNC B0 ;  /* 0x0000000000007941 */ /* 0x000fea0003800000 */
.L_x_4584:
        /* <DEDUP_REMOVED lines=9> */
.L_x_4586:
[----:B------:R-:W-:Y:S01]  /*158c0*/  IMAD.MOV.U32 R17, RZ, RZ, R14 ;  /* 0x000000ffff117224 */ /* 0x000fe200078e000e */
[----:B------:R-:W-:Y:S06]  /*158d0*/  BRA `(.L_x_4587) ;  /* 0xffffffe4005c7947 */ /* 0x000fec000383ffff */
.L_x_4532:
[----:B------:R-:W-:Y:S01]  /*158e0*/  BSSY B0, `(.L_x_4588) ;  /* 0x0000007000007945 */ /* 0x000fe20003800000 */
[----:B------:R-:W-:Y:S02]  /*158f0*/  IMAD.MOV.U32 R13, RZ, RZ, R2 ;  /* 0x000000ffff0d7224 */ /* 0x000fe400078e0002 */
[----:B------:R-:W-:Y:S02]  /*15900*/  IMAD.MOV.U32 R11, RZ, RZ, 0x1f ;  /* 0x0000001fff0b7424 */ /* 0x000fe400078e00ff */
[----:B------:R-:W-:-:S07]  /*15910*/  IMAD.MOV.U32 R15, RZ, RZ, -0x1 ;  /* 0xffffffffff0f7424 */ /* 0x000fce00078e00ff */
[----:B012---:R-:W-:Y:S05]  /*15920*/  WARPSYNC.COLLECTIVE R15, `(.L_x_4589) ;  /* 0x000000000f087348 */ /* 0x007fea0003c00000 */
[----:B------:R3:W4:Y:S02]  /*15930*/  SHFL.IDX P6, R14, R13, R12, R11 ;  /* 0x0000000c0d0e7389 */ /* 0x00072400000c000b */
[----:B01234-:R-:W-:Y:S01]  /*15940*/  ENDCOLLECTIVE ;  /* 0x000000000000791b */ /* 0x01ffe20003800000 */
.L_x_4589:
[----:B------:R-:W-:Y:S05]  /*15950*/  BSYNC B0 ;  /* 0x0000000000007941 */ /* 0x000fea0003800000 */
.L_x_4588:
[----:B------:R-:W-:Y:S01]  /*15960*/  IMAD.MOV.U32 R7, RZ, RZ, R14 ;  /* 0x000000ffff077224 */ /* 0x000fe200078e000e */
[----:B------:R-:W-:Y:S06]  /*15970*/  BRA `(.L_x_4531) ;  /* 0xffffffe400507947 */ /* 0x000fec000383ffff */
.L_x_4536:
[----:B-1----:R1:W2:Y:S02]  /*15980*/  SYNCS.PHASECHK.TRANS64.TRYWAIT P0, [R0+URZ+0x28c20], R3 ;  /* 0x028c2003000075a7 */ /* 0x0022a4000800017f */
[----:B--2---:R-:W-:Y:S05]  /*15990*/  @!P0 NANOSLEEP.SYNCS 0x989680 ;  /* 0x009896800000895d */ /* 0x004fea0003900000 */
[----:B------:R-:W2:Y:S02]  /*159a0*/  @!P0 SYNCS.PHASECHK.TRANS64 P0, [R0+URZ+0x28c20], R3 ;  /* 0x028c2003000085a7 */ /* 0x000ea4000800007f */
[----:B--2---:R-:W-:Y:S05]  /*159b0*/  @!P0 BRA `(.L_x_4536) ;  /* 0xfffffffc00f08947 */ /* 0x004fea000383ffff */
[----:B------:R-:W-:Y:S05]  /*159c0*/  BRA `(.L_x_4590) ;  /* 0xffffffe800c47947 */ /* 0x000fea000383ffff */
.L_x_4537:
        /* <DEDUP_REMOVED lines=11> */
.L_x_4592:
[----:B------:R-:W-:Y:S05]  /*15a80*/  BSYNC B0 ;  /* 0x0000000000007941 */ /* 0x000fea0003800000 */
.L_x_4591:
[----:B------:R-:W-:Y:S05]  /*15a90*/  BRA `(.L_x_4593) ;  /* 0xffffffe800ac7947 */ /* 0x000fea000383ffff */
.L_x_4540:
[----:B------:R-:W-:Y:S01]  /*15aa0*/  BSSY B1, `(.L_x_4594) ;  /* 0x0000006000017945 */ /* 0x000fe20003800000 */
[----:B------:R-:W-:-:S07]  /*15ab0*/  IMAD.MOV.U32 R15, RZ, RZ, -0x1 ;  /* 0xffffffffff0f7424 */ /* 0x000fce00078e00ff */
[----:B012---:R-:W-:Y:S05]  /*15ac0*/  WARPSYNC.COLLECTIVE R15, `(.L_x_4595) ;  /* 0x000000000f0c7348 */ /* 0x007fea0003c00000 */
[----:B------:R-:W-:Y:S02]  /*15ad0*/  ELECT P6, UR62, PT ;  /* 0x00000000003e782f */ /* 0x000fe400038c0000 */
[----:B------:R-:W-:Y:S01]  /*15ae0*/  MOV R14, UR62 ;  /* 0x0000003e000e7c02 */ /* 0x000fe20008000f00 */
[----:B012---:R-:W-:Y:S10]  /*15af0*/  ENDCOLLECTIVE ;  /* 0x000000000000791b */ /* 0x007ff40003800000 */
.L_x_4595:
[----:B------:R-:W-:Y:S05]  /*15b00*/  BSYNC B1 ;  /* 0x0000000000017941 */ /* 0x000fea0003800000 */
.L_x_4594:
[----:B------:R-:W-:Y:S05]  /*15b10*/  BRA `(.L_x_4596) ;  /* 0xffffffe800a47947 */ /* 0x000fea000383ffff */
.L_x_4542:
[----:B-1----:R1:W2:Y:S02]  /*15b20*/  SYNCS.PHASECHK.TRANS64.TRYWAIT P0, [R6+URZ], R5 ;  /* 0x00000005060075a7 */ /* 0x0022a4000800017f */
[----:B--2---:R-:W-:Y:S05]  /*15b30*/  @!P0 NANOSLEEP.SYNCS 0x989680 ;  /* 0x009896800000895d */ /* 0x004fea0003900000 */
[----:B------:R-:W2:Y:S02]  /*15b40*/  @!P0 SYNCS.PHASECHK.TRANS64 P0, [R6+URZ], R5 ;  /* 0x00000005060085a7 */ /* 0x000ea4000800007f */
[----:B--2---:R-:W-:Y:S05]  /*15b50*/  @!P0 BRA `(.L_x_4542) ;  /* 0xfffffffc00f08947 */ /* 0x004fea000383ffff */
[----:B------:R-:W-:Y:S05]  /*15b60*/  BRA `(.L_x_4597) ;  /* 0xffffffe800e07947 */ /* 0x000fea000383ffff */
.L_x_4543:
[----:B--2---:R2:W3:Y:S02]  /*15b70*/  SYNCS.PHASECHK.TRANS64.TRYWAIT P0, [R7+URZ], R2 ;  /* 0x00000002070075a7 */ /* 0x0044e4000800017f */
[----:B---3--:R-:W-:Y:S05]  /*15b80*/  @!P0 NANOSLEEP.SYNCS 0x989680 ;  /* 0x009896800000895d */ /* 0x008fea0003900000 */
[----:B------:R-:W3:Y:S02]  /*15b90*/  @!P0 SYNCS.PHASECHK.TRANS64 P0, [R7+URZ], R2 ;  /* 0x00000002070085a7 */ /* 0x000ee4000800007f */
[----:B---3--:R-:W-:Y:S05]  /*15ba0*/  @!P0 BRA `(.L_x_4543) ;  /* 0xfffffffc00f08947 */ /* 0x008fea000383ffff */
[----:B------:R-:W-:Y:S05]  /*15bb0*/  BRA `(.L_x_4598) ;  /* 0xffffffe800d47947 */ /* 0x000fea000383ffff */
.L_x_4545:
[----:B---3--:R3:W4:Y:S02]  /*15bc0*/  SYNCS.PHASECHK.TRANS64.TRYWAIT P0, [R4+URZ], R5 ;  /* 0x00000005040075a7 */ /* 0x008724000800017f */
[----:B----4-:R-:W-:Y:S05]  /*15bd0*/  @!P0 NANOSLEEP.SYNCS 0x989680 ;  /* 0x009896800000895d */ /* 0x010fea0003900000 */
[----:B------:R-:W4:Y:S02]  /*15be0*/  @!P0 SYNCS.PHASECHK.TRANS64 P0, [R4+URZ], R5 ;  /* 0x00000005040085a7 */ /* 0x000f24000800007f */
[----:B----4-:R-:W-:Y:S05]  /*15bf0*/  @!P0 BRA `(.L_x_4545) ;  /* 0xfffffffc00f08947 */ /* 0x010fea000383ffff */
[----:B------:R-:W-:Y:S05]  /*15c00*/  BRA `(.L_x_4599) ;  /* 0xffffffe800dc7947 */ /* 0x000fea000383ffff */
.L_x_4600:
        /* <DEDUP_REMOVED lines=15> */
.L_x_11948:


//--------------------- .text._ZN7cutlass13device_kernelIN5flash11enable_sm90INS1_16FlashAttnFwdSm90INS1_25CollectiveMainloopFwdSm90ILi2EN4cute5tupleIJNS5_1CILi1EEES8_S8_EEENS6_IJNS7_ILi64EEESA_SA_EEELi512ENS_6half_tEfNS_4arch4Sm90ELb0ELb1ELb0ELb1ELb0ELb1ELb0ELb0ELb0ELb0ELb0ELb0EEENS1_21CollectiveEpilogueFwdINS6_IJSA_NS7_ILi512EEESA_EEES9_SC_SE_Li256ELb1ELb0ELb0ELb0EEENS1_36VarlenDynamicPersistentTileSchedulerILi64ELi64ELi256ELi32ELb0ELb0ELb1ELb1ELb0ELb1EEEEEEEEEvNT_6ParamsE --------------------------
	.section	.text._ZN7cutlass13device_kernelIN5flash11enable_sm90INS1_16FlashAttnFwdSm90INS1_25CollectiveMainloopFwdSm90ILi2EN4cute5tupleIJNS5_1CILi1EEES8_S8_EEENS6_IJNS7_ILi64EEESA_SA_EEELi512ENS_6half_tEfNS_4arch4Sm90ELb0ELb1ELb0ELb1ELb0ELb1ELb0ELb0ELb0ELb0ELb0ELb0EEENS1_21CollectiveEpilogueFwdINS6_IJSA_NS7_ILi512EEESA_EEES9_SC_SE_Li256ELb1ELb0ELb0ELb0EEENS1_36VarlenDynamicPersistentTileSchedulerILi64ELi64ELi256ELi32ELb0ELb0ELb1ELb1ELb0ELb1EEEEEEEEEvNT_6ParamsE,"ax",@progbits
	.align	128
.text._ZN7cutlass13device_kernelIN5flash11enable_sm90INS1_16FlashAttnFwdSm90INS1_25CollectiveMainloopFwdSm90ILi2EN4cute5tupleIJNS5_1CILi1EEES8_S8_EEENS6_IJNS7_ILi64EEESA_SA_EEELi512ENS_6half_tEfNS_4arch4Sm90ELb0ELb1ELb0ELb1ELb0ELb1ELb0ELb0ELb0ELb0ELb0ELb0EEENS1_21CollectiveEpilogueFwdINS6_IJSA_NS7_ILi512EEESA_EEES9_SC_SE_Li256ELb1ELb0ELb0ELb0EEENS1_36VarlenDynamicPersistentTileSchedulerILi64ELi64ELi256ELi32ELb0ELb0ELb1ELb1ELb0ELb1EEEEEEEEEvNT_6ParamsE:
        .type           _ZN7cutlass13device_kernelIN5flash11enable_sm90INS1_16FlashAttnFwdSm90INS1_25CollectiveMainloopFwdSm90ILi2EN4cute5tupleIJNS5_1CILi1EEES8_S8_EEENS6_IJNS7_ILi64EEESA_SA_EEELi512ENS_6half_tEfNS_4arch4Sm90ELb0ELb1ELb0ELb1ELb0ELb1ELb0ELb0ELb0ELb0ELb0ELb0EEENS1_21CollectiveEpilogueFwdINS6_IJSA_NS7_ILi512EEESA_EEES9_SC_SE_Li256ELb1ELb0ELb0ELb0EEENS1_36VarlenDynamicPersistentTileSchedulerILi64ELi64ELi256ELi32ELb0ELb0ELb1ELb1ELb0ELb1EEEEEEEEEvNT_6ParamsE,@function
        .size           _ZN7cutlass13device_kernelIN5flash11enable_sm90INS1_16FlashAttnFwdSm90INS1_25CollectiveMainloopFwdSm90ILi2EN4cute5tupleIJNS5_1CILi1EEES8_S8_EEENS6_IJNS7_ILi64EEESA_SA_EEELi512ENS_6half_tEfNS_4arch4Sm90ELb0ELb1ELb0ELb1ELb0ELb1ELb0ELb0ELb0ELb0ELb0ELb0EEENS1_21CollectiveEpilogueFwdINS6_IJSA_NS7_ILi512EEESA_EEES9_SC_SE_Li256ELb1ELb0ELb0ELb0EEENS1_36VarlenDynamicPersistentTileSchedulerILi64ELi64ELi256ELi32ELb0ELb0ELb1ELb1ELb0ELb1EEEEEEEEEvNT_6ParamsE,(.L_x_11949 - _ZN7cutlass13device_kernelIN5flash11enable_sm90INS1_16FlashAttnFwdSm90INS1_25CollectiveMainloopFwdSm90ILi2EN4cute5tupleIJNS5_1CILi1EEES8_S8_EEENS6_IJNS7_ILi64EEESA_SA_EEELi512ENS_6half_tEfNS_4arch4Sm90ELb0ELb1ELb0ELb1ELb0ELb1ELb0ELb0ELb0ELb0ELb0ELb0EEENS1_21CollectiveEpilogueFwdINS6_IJSA_NS7_ILi512EEESA_EEES9_SC_SE_Li256ELb1ELb0ELb0ELb0EEENS1_36VarlenDynamicPersistentTileSchedulerILi64ELi64ELi256ELi32ELb0ELb0ELb1ELb1ELb0ELb1EEEEEEEEEvNT_6ParamsE)
        .other          _ZN7cutlass13device_kernelIN5flash11enable_sm90INS1_16FlashAttnFwdSm90INS1_25CollectiveMainloopFwdSm90ILi2EN4cute5tupleIJNS5_1CILi1EEES8_S8_EEENS6_IJNS7_ILi64EEESA_SA_EEELi512ENS_6half_tEfNS_4arch4Sm90ELb0ELb1ELb0ELb1ELb0ELb1ELb0ELb0ELb0ELb0ELb0ELb0EEENS1_21CollectiveEpilogueFwdINS6_IJSA_NS7_ILi512EEESA_EEES9_SC_SE_Li256ELb1ELb0ELb0ELb0EEENS1_36VarlenDynamicPersistentTileSchedulerILi64ELi64ELi256ELi32ELb0ELb0ELb1ELb1ELb0ELb1EEEEEEEEEvNT_6ParamsE,@"STO_CUDA_ENTRY STV_DEFAULT"
_ZN7cutlass13device_kernelIN5flash11enable_sm90INS1_16FlashAttnFwdSm90INS1_25CollectiveMainloopFwdSm90ILi2EN4cute5tupleIJNS5_1CILi1EEES8_S8_EEENS6_IJNS7_ILi64EEESA_SA_EEELi512ENS_6half_tEfNS_4arch4Sm90ELb0ELb1ELb0ELb1ELb0ELb1ELb0ELb0ELb0ELb0ELb0ELb0EEENS1_21CollectiveEpilogueFwdINS6_IJSA_NS7_ILi512EEESA_EEES9_SC_SE_Li256ELb1ELb0ELb0ELb0EEENS1_36VarlenDynamicPersistentTileSchedulerILi64ELi64ELi256ELi32ELb0ELb0ELb1ELb1ELb0ELb1EEEEEEEEEvNT_6ParamsE:
        /* <DEDUP_REMOVED lines=27> */
.L_x_4602:
[----:B------:R-:W-:Y:S05]  /*01b0*/  BSYNC B0 ;  /* 0x0000000000007941 */ /* 0x000fea0003800000 */
.L_x_4601:
        /* <DEDUP_REMOVED lines=37> */
.L_x_4603:
        /* <DEDUP_REMOVED lines=22> */
.L_x_4604:
        /* <DEDUP_REMOVED lines=18> */
.L_x_4605:
        /* <DEDUP_REMOVED lines=22> */
.L_x_4606:
        /* <DEDUP_REMOVED lines=22> */
.L_x_4607:
[----:B------:R-:W-:Y:S01]  /*0950*/  PLOP3.LUT P0, PT, PT, PT, UP0, 0x80, 0x0 ;  /* 0x000000000000781c */ /* 0x000fe20003f0f008 */
[----:B------:R-:W-:Y:S01]  /*0960*/  UMOV UR36, 0x1 ;  /* 0x0000000100247882 */ /* 0x000fe20000000000 */
[----:B------:R-:W-:Y:S01]  /*0970*/  NOP ;  /* 0x0000000000007918 */ /* 0x000fe20000000000 */
[----:B------:R-:W-:Y:S01]  /*0980*/  USEL UR36, UR36, 0x2, !UP0 ;  /* 0x0000000224247887 */ /* 0x000fe2000c000000 */
[----:B------:R-:W-:Y:S01]  /*0990*/  BSSY B8, `(.L_x_4608) ;  /* 0x0001b5b000087945 */ /* 0x000fe20003800000 */
[----:B------:R-:W-:Y:S01]  /*09a0*/  ULDC.64 UR42, c[0x0][0x208] ;  /* 0x00008200002a7ab9 */ /* 0x000fe20000000a00 */
[----:B012-4-:R-:W-:Y:S07]  /*09b0*/  BAR.SYNC.DEFER_BLOCKING 0x0 ;  /* 0x0000000000007b1d */ /* 0x017fee0000010000 */
[----:B------:R-:W-:Y:S05]  /*09c0*/  @!P0 BRA `(.L_x_4609) ;  /* 0x0000014c004c8947 */ /* 0x000fea0003800000 */
.L_x_4610:
[----:B------:R-:W-:-:S08]  /*09d0*/  NOP ;  /* 0x0000000000007918 */ /* 0x000fd00000000000 */
[----:B------:R-:W0:Y:S02]  /*09e0*/  USETMAXREG.TRY_ALLOC.CTAPOOL UP0, 0xf0 ;  /* 0x000000f0000079c8 */ /* 0x000e240008000600 */
[----:B0-----:R-:W-:-:S13]  /*09f0*/  PLOP3.LUT P0, PT, PT, PT, UP0, 0x80, 0x0 ;  /* 0x000000000000781c */ /* 0x001fda0003f0f008 */
[----:B------:R-:W-:Y:S05]  /*0a00*/  @!P0 BRA `(.L_x_4610) ;  /* 0xfffffffc00f08947 */ /* 0x000fea000383ffff */
[----:B------:R-:W-:Y:S01]  /*0a10*/  ISETP.NE.AND P0, PT, R2, 0x1, PT ;  /* 0x000000010200780c */ /* 0x000fe20003f05270 */
[----:B------:R-:W0:Y:S01]  /*0a20*/  S2UR UR5, SR_CgaCtaId ;  /* 0x00000000000579c3 */ /* 0x000e220000008800 */
[----:B------:R-:W-:-:S11]  /*0a30*/  UMOV UR4, 0x400 ;  /* 0x0000040000047882 */ /* 0x000fd60000000000 */
[----:B------:R-:W-:Y:S06]  /*0a40*/  @!P0 BAR.ARV 0x8, 0xa0 ;  /* 0x0202800000008b1d */ /* 0x000fec0000002000 */
[----:B------:R-:W-:Y:S01]  /*0a50*/  ISETP.GE.U32.AND P0, PT, R4, 0x100, PT ;  /* 0x000001000400780c */ /* 0x000fe20003f06070 */
[----:B0-----:R-:W-:-:S06]  /*0a60*/  ULEA UR4, UR5, UR4, 0x18 ;  /* 0x0000000405047291 */ /* 0x001fcc000f8ec03f */
[----:B------:R-:W-:-:S06]  /*0a70*/  IMAD.U32 R2, RZ, RZ, UR4 ;  /* 0x00000004ff027e24 */ /* 0x000fcc000f8e00ff */
[----:B------:R-:W-:Y:S06]  /*0a80*/  @P0 BAR.ARV 0xf, 0x100 ;  /* 0x03c4000000000b1d */ /* 0x000fec0000002000 */
[----:B------:R-:W-:Y:S02]  /*0a90*/  ULDC UR4, c[0x0][0xc14] ;  /* 0x0003050000047ab9 */ /* 0x000fe40000000800 */
[----:B------:R-:W-:Y:S06]  /*0aa0*/  BAR.SYNC.DEFER_BLOCKING 0x5, 0x120 ;  /* 0x0144800000007b1d */ /* 0x000fec0000010000 */
[----:B------:R-:W0:Y:S02]  /*0ab0*/  LDS.128 R188, [R2+0x28cd0] ;  /* 0x028cd00002bc7984 */ /* 0x000e240000000c00 */
[----:B------:R-:W-:Y:S06]  /*0ac0*/  BAR.ARV 0x4, 0x120 ;  /* 0x0104800000007b1d */ /* 0x000fec0000002000 */
[----:B0-----:R-:W-:-:S13]  /*0ad0*/  ISETP.GE.AND P0, PT, R191, UR4, PT ;  /* 0x00000004bf007c0c */ /* 0x001fda000bf06270 */
[----:B------:R-:W-:Y:S05]  /*0ae0*/  @P0 BRA `(.L_x_4611) ;  /* 0x000001b400140947 */ /* 0x000fea0003800000 */
[----:B------:R-:W-:Y:S01]  /*0af0*/  VIADD R225, R4, 0xffffff80 ;  /* 0xffffff8004e17836 */ /* 0x000fe20000000000 */
[----:B------:R-:W-:Y:S01]  /*0b00*/  MOV R216, RZ ;  /* 0x000000ff00d87202 */ /* 0x000fe20000000f00 */
[----:B------:R-:W-:Y:S01]  /*0b10*/  IMAD.MOV.U32 R197, RZ, RZ, 0x20 ;  /* 0x00000020ffc57424 */ /* 0x000fe200078e00ff */
[----:B------:R-:W-:Y:S01]  /*0b20*/  CS2R R18, SRZ ;  /* 0x0000000000127805 */ /* 0x000fe2000001ff00 */
[----:B------:R-:W-:Y:S01]  /*0b30*/  IMAD.MOV.U32 R23, RZ, RZ, RZ ;  /* 0x000000ffff177224 */ /* 0x000fe200078e00ff */
[----:B------:R-:W-:Y:S01]  /*0b40*/  SHF.R.S32.HI R0, RZ, 0x1f, R225 ;  /* 0x0000001fff007819 */ /* 0x000fe200000114e1 */
[----:B------:R-:W-:Y:S01]  /*0b50*/  IMAD.MOV.U32 R187, RZ, RZ, RZ ;  /* 0x000000ffffbb7224 */ /* 0x000fe200078e00ff */
[----:B------:R-:W-:Y:S02]  /*0b60*/  ULOP3.LUT UR37, UR36, 0x1, URZ, 0xfc, !UPT ;  /* 0x0000000124257892 */ /* 0x000fe4000f8efc3f */
[CC--:B------:R-:W-:Y:S02]  /*0b70*/  LEA.HI R3, R0.reuse, R225.reuse, RZ, 0x4 ;  /* 0x000000e100037211 */ /* 0x0c0fe400078f20ff */
[----:B------:R-:W-:-:S02]  /*0b80*/  LEA.HI R4, R0, R225, RZ, 0x7 ;  /* 0x000000e100047211 */ /* 0x000fc400078f38ff */
[----:B------:R-:W-:Y:S02]  /*0b90*/  LOP3.LUT R6, R3, 0xfffffff0, RZ, 0xc0, !PT ;  /* 0xfffffff003067812 */ /* 0x000fe400078ec0ff */
[----:B------:R-:W-:Y:S02]  /*0ba0*/  LOP3.LUT R8, R4, 0xffffff80, RZ, 0xc0, !PT ;  /* 0xffffff8004087812 */ /* 0x000fe400078ec0ff */
[----:B------:R-:W-:Y:S01]  /*0bb0*/  LEA.HI R5, R0, R225, RZ, 0x5 ;  /* 0x000000e100057211 */ /* 0x000fe200078f28ff */
[C---:B------:R-:W-:Y:S01]  /*0bc0*/  IMAD.IADD R6, R225.reuse, 0x1, -R6 ;  /* 0x00000001e1067824 */ /* 0x040fe200078e0a06 */
[----:B------:R-:W-:Y:S01]  /*0bd0*/  SHF.R.S32.HI R219, RZ, 0x7, R4 ;  /* 0x00000007ffdb7819 */ /* 0x000fe20000011404 */
[----:B------:R-:W-:Y:S01]  /*0be0*/  IMAD.IADD R7, R225, 0x1, -R8 ;  /* 0x00000001e1077824 */ /* 0x000fe200078e0a08 */
[----:B------:R-:W-:Y:S02]  /*0bf0*/  SHF.R.S32.HI R200, RZ, 0x5, R5 ;  /* 0x00000005ffc87819 */ /* 0x000fe40000011405 */
[----:B------:R-:W-:-:S02]  /*0c00*/  SHF.R.S32.HI R9, RZ, 0x1f, R6 ;  /* 0x0000001fff097819 */ /* 0x000fc40000011406 */
[----:B------:R-:W-:Y:S02]  /*0c10*/  SHF.R.S32.HI R5, RZ, 0x1f, R5 ;  /* 0x0000001fff057819 */ /* 0x000fe40000011405 */
[----:B------:R-:W-:Y:S02]  /*0c20*/  SHF.R.S32.HI R8, RZ, 0x4, R3 ;  /* 0x00000004ff087819 */ /* 0x000fe40000011403 */
[----:B------:R-:W-:Y:S02]  /*0c30*/  LEA.HI R13, R9, R6, RZ, 0x3 ;  /* 0x00000006090d7211 */ /* 0x000fe400078f18ff */
[----:B------:R-:W-:Y:S02]  /*0c40*/  LEA.HI R3, R3, R8, RZ, 0x1 ;  /* 0x0000000803037211 */ /* 0x000fe400078f08ff */
[----:B------:R-:W-:Y:S02]  /*0c50*/  LEA.HI R5, R5, R200, RZ, 0x2 ;  /* 0x000000c805057211 */ /* 0x000fe400078f10ff */
[----:B------:R-:W-:-:S02]  /*0c60*/  LOP3.LUT R15, R13, 0xfffffff8, RZ, 0xc0, !PT ;  /* 0xfffffff80d0f7812 */ /* 0x000fc400078ec0ff */
[----:B------:R-:W-:Y:S02]  /*0c70*/  LOP3.LUT R3, R3, 0x1ffffffe, RZ, 0xc0, !PT ;  /* 0x1ffffffe03037812 */ /* 0x000fe400078ec0ff */
[----:B------:R-:W-:Y:S01]  /*0c80*/  LOP3.LUT R5, R5, 0x3ffffc, RZ, 0xc0, !PT ;  /* 0x003ffffc05057812 */ /* 0x000fe200078ec0ff */
[----:B------:R-:W-:Y:S01]  /*0c90*/  IMAD.IADD R15, R6, 0x1, -R15 ;  /* 0x00000001060f7824 */ /* 0x000fe200078e0a0f */
[----:B------:R-:W-:Y:S01]  /*0ca0*/  LEA R14, R219, R6, 0x8 ;  /* 0x00000006db0e7211 */ /* 0x000fe200078e40ff */
[----:B------:R-:W-:Y:S01]  /*0cb0*/  IMAD.IADD R3, R8, 0x1, -R3 ;  /* 0x0000000108037824 */ /* 0x000fe200078e0a03 */
[----:B------:R-:W-:Y:S01]  /*0cc0*/  SHF.L.U32 R13, R13, 0x6, RZ ;  /* 0x000000060d0d7819 */ /* 0x000fe200000006ff */
[----:B------:R-:W-:Y:S01]  /*0cd0*/  IMAD.IADD R5, R200, 0x1, -R5 ;  /* 0x00000001c8057824 */ /* 0x000fe200078e0a05 */
[----:B------:R-:W-:Y:S01]  /*0ce0*/  SHF.R.S32.HI R10, RZ, 0x1f, R7 ;  /* 0x0000001fff0a7819 */ /* 0x000fe20000011407 */
[----:B------:R-:W-:Y:S01]  /*0cf0*/  IMAD.SHL.U32 R6, R15, 0x40, RZ ;  /* 0x000000400f067824 */ /* 0x000fe200078e00ff */
[----:B------:R-:W-:Y:S01]  /*0d00*/  LOP3.LUT R13, R13, 0x7ffffe00, RZ, 0xc0, !PT ;  /* 0x7ffffe000d0d7812 */ /* 0x000fe200078ec0ff */
[----:B------:R-:W-:Y:S01]  /*0d10*/  IMAD R14, R5, 0x10, R14 ;  /* 0x00000010050e7824 */ /* 0x000fe200078e020e */
[----:B------:R-:W-:Y:S01]  /*0d20*/  LEA.HI R5, R0, R225, RZ, 0x2 ;  /* 0x000000e100057211 */ /* 0x000fe200078f10ff */
[----:B------:R-:W-:Y:S01]  /*0d30*/  IMAD.SHL.U32 R3, R3, 0x8, RZ ;  /* 0x0000000803037824 */ /* 0x000fe200078e00ff */
[----:B------:R-:W-:Y:S01]  /*0d40*/  LOP3.LUT R6, R6, 0x1c0, RZ, 0xc0, !PT ;  /* 0x000001c006067812 */ /* 0x000fe200078ec0ff */
[----:B------:R-:W-:Y:S01]  /*0d50*/  IMAD R13, R200, 0x400, R13 ;  /* 0x00000400c80d7824 */ /* 0x000fe200078e020d */
[----:B------:R-:W-:Y:S01]  /*0d60*/  SHF.R.S32.HI R185, RZ, 0x2, R5 ;  /* 0x00000002ffb97819 */ /* 0x000fe20000011405 */
[--C-:B------:R-:W-:Y:S01]  /*0d70*/  IMAD.U32 R224, R14, 0x40, R3.reuse ;  /* 0x000000400ee07824 */ /* 0x100fe200078e0003 */
[----:B------:R-:W-:-:S02]  /*0d80*/  LOP3.LUT R3, R6, 0x8, R3, 0xf8, !PT ;  /* 0x0000000806037812 */ /* 0x000fc400078ef803 */
[----:B------:R-:W-:Y:S01]  /*0d90*/  SHF.R.U32.HI R6, RZ, 0x3, R6 ;  /* 0x00000003ff067819 */ /* 0x000fe20000011606 */
[----:B------:R-:W-:Y:S01]  /*0da0*/  VIADD R227, R185, 0x20 ;  /* 0x00000020b9e37836 */ /* 0x000fe20000000000 */
[----:B------:R-:W-:Y:S02]  /*0db0*/  LOP3.LUT R218, R5, 0xfffffffc, RZ, 0xc0, !PT ;  /* 0xfffffffc05da7812 */ /* 0x000fe400078ec0ff */
[----:B------:R-:W-:Y:S02]  /*0dc0*/  LOP3.LUT R6, R3, R6, RZ, 0x3c, !PT ;  /* 0x0000000603067212 */ /* 0x000fe400078e3cff */
[----:B------:R-:W-:Y:S01]  /*0dd0*/  LEA.HI R3, R0, R225, RZ, 0x3 ;  /* 0x000000e100037211 */ /* 0x000fe200078f18ff */
[----:B------:R-:W-:Y:S01]  /*0de0*/  IMAD.IADD R218, R225, 0x1, -R218 ;  /* 0x00000001e1da7824 */ /* 0x000fe200078e0ada */
[----:B------:R-:W-:Y:S01]  /*0df0*/  LEA.HI R9, R10, R7, RZ, 0x2 ;  /* 0x000000070a097211 */ /* 0x000fe200078f10ff */
[----:B------:R-:W-:Y:S01]  /*0e00*/  IMAD.IADD R13, R13, 0x1, R6 ;  /* 0x000000010d0d7824 */ /* 0x000fe200078e0206 */
[----:B------:R-:W-:Y:S01]  /*0e10*/  LOP3.LUT R0, R3, 0x1ffffff8, RZ, 0xc0, !PT ;  /* 0x1ffffff803007812 */ /* 0x000fe200078ec0ff */
[----:B------:R-:W-:Y:S01]  /*0e20*/  IMAD.SHL.U32 R16, R218, 0x8, RZ ;  /* 0x00000008da107824 */ /* 0x000fe200078e00ff */
[--C-:B------:R-:W-:Y:S01]  /*0e30*/  SHF.R.S32.HI R11, RZ, 0x2, R9.reuse ;  /* 0x00000002ff0b7819 */ /* 0x100fe20000011409 */
[----:B------:R-:W-:Y:S01]  /*0e40*/  IMAD R195, R13, 0x2, R2 ;  /* 0x000000020dc37824 */ /* 0x000fe200078e0202 */
[----:B------:R-:W-:Y:S01]  /*0e50*/  SHF.R.S32.HI R12, RZ, 0x1f, R9 ;  /* 0x0000001fff0c7819 */ /* 0x000fe20000011409 */
[----:B------:R-:W-:Y:S01]  /*0e60*/  IMAD.IADD R0, R225, 0x1, -R0 ;  /* 0x00000001e1007824 */ /* 0x000fe200078e0a00 */
[----:B------:R-:W-:Y:S01]  /*0e70*/  R2P PR, R15, 0x6 ;  /* 0x000000060f007804 */ /* 0x000fe20000000000 */
[----:B------:R-:W-:Y:S01]  /*0e80*/  VIADD R198, R195, 0x26800 ;  /* 0x00026800c3c67836 */ /* 0x000fe20000000000 */
[----:B------:R-:W-:Y:S01]  /*0e90*/  SHF.L.U32 R222, R227, 0x6, RZ ;  /* 0x00000006e3de7819 */ /* 0x000fe200000006ff */
[----:B------:R-:W-:Y:S01]  /*0ea0*/  IMAD.SHL.U32 R199, R0, 0x8, RZ ;  /* 0x0000000800c77824 */ /* 0x000fe200078e00ff */
[----:B------:R-:W-:-:S02]  /*0eb0*/  SHF.R.S32.HI R0, RZ, 0x1f, R227 ;  /* 0x0000001fff007819 */ /* 0x000fc400000114e3 */
[----:B------:R-:W-:Y:S02]  /*0ec0*/  LEA.HI R12, R12, R11, RZ, 0x3 ;  /* 0x0000000b0c0c7211 */ /* 0x000fe400078f18ff */
[----:B------:R-:W-:Y:S02]  /*0ed0*/  LEA.HI R0, R0, R227, RZ, 0x3 ;  /* 0x000000e300007211 */ /* 0x000fe400078f18ff */
[----:B------:R-:W-:Y:S02]  /*0ee0*/  SHF.R.S32.HI R6, RZ, 0x1f, R5 ;  /* 0x0000001fff067819 */ /* 0x000fe40000011405 */
[----:B------:R-:W-:Y:S01]  /*0ef0*/  LEA.HI R4, R4, R219, RZ, 0x1 ;  /* 0x000000db04047211 */ /* 0x000fe200078f08ff */
[----:B------:R-:W-:Y:S01]  /*0f00*/  IMAD.SHL.U32 R223, R0, 0x40, RZ ;  /* 0x0000004000df7824 */ /* 0x000fe200078e00ff */
[----:B------:R-:W-:Y:S02]  /*0f10*/  LOP3.LUT R222, R222, 0x1c0, RZ, 0xc0, !PT ;  /* 0x000001c0dede7812 */ /* 0x000fe400078ec0ff */
[----:B------:R-:W-:-:S02]  /*0f20*/  LOP3.LUT R12, R12, 0xfffffff8, RZ, 0xc0, !PT ;  /* 0xfffffff80c0c7812 */ /* 0x000fc400078ec0ff */
[----:B------:R-:W-:Y:S02]  /*0f30*/  LEA.HI R10, R10, R7, RZ, 0x5 ;  /* 0x000000070a0a7211 */ /* 0x000fe400078f28ff */
[----:B------:R-:W-:Y:S01]  /*0f40*/  LOP3.LUT R8, R9, 0x7ffffffc, RZ, 0xc0, !PT ;  /* 0x7ffffffc09087812 */ /* 0x000fe200078ec0ff */
[----:B------:R-:W-:Y:S01]  /*0f50*/  IMAD.IADD R11, R11, 0x1, -R12 ;  /* 0x000000010b0b7824 */ /* 0x000fe200078e0a0c */
[----:B------:R-:W-:Y:S02]  /*0f60*/  LEA.HI R6, R6, R185, RZ, 0x3 ;  /* 0x000000b906067211 */ /* 0x000fe400078f18ff */
[----:B------:R-:W-:Y:S01]  /*0f70*/  LOP3.LUT R4, R4, 0xfffffe, RZ, 0xc0, !PT ;  /* 0x00fffffe04047812 */ /* 0x000fe200078ec0ff */
[----:B------:R-:W-:Y:S01]  /*0f80*/  IMAD.IADD R8, R7, 0x1, -R8 ;  /* 0x0000000107087824 */ /* 0x000fe200078e0a08 */
[----:B------:R-:W-:Y:S02]  /*0f90*/  LOP3.LUT R0, R222, 0x38, R16, 0xf8, !PT ;  /* 0x00000038de007812 */ /* 0x000fe400078ef810 */
[----:B------:R-:W-:Y:S01]  /*0fa0*/  SHF.R.U32.HI R226, RZ, 0x3, R222 ;  /* 0x00000003ffe27819 */ /* 0x000fe200000116de */
[----:B------:R-:W-:Y:S01]  /*0fb0*/  IMAD.IADD R4, R219, 0x1, -R4 ;  /* 0x00000001db047824 */ /* 0x000fe200078e0a04 */
[----:B------:R-:W-:Y:S01]  /*0fc0*/  LOP3.LUT R223, R223, 0xfffffe00, RZ, 0xc0, !PT ;  /* 0xfffffe00dfdf7812 */ /* 0x000fe200078ec0ff */
[----:B------:R-:W-:Y:S01]  /*0fd0*/  IMAD.SHL.U32 R22, R8, 0x2, RZ ;  /* 0x0000000208167824 */ /* 0x000fe200078e00ff */
[----:B------:R-:W-:Y:S01]  /*0fe0*/  SEL R197, R197, 0xffffffe0, !P1 ;  /* 0xffffffe0c5c57807 */ /* 0x000fe20004800000 */
[----:B------:R-:W-:Y:S01]  /*0ff0*/  IMAD.SHL.U32 R194, R4, 0x100, RZ ;  /* 0x0000010004c27824 */ /* 0x000fe200078e00ff */
[----:B------:R-:W-:-:S02]  /*1000*/  SHF.R.S32.HI R10, RZ, 0x5, R10 ;  /* 0x00000005ff0a7819 */ /* 0x000fc4000001140a */
[----:B------:R-:W-:Y:S02]  /*1010*/  LOP3.LUT R6, R6, 0xfffffff8, RZ, 0xc0, !PT ;  /* 0xfffffff806067812 */ /* 0x000fe400078ec0ff */
[----:B------:R-:W-:Y:S01]  /*1020*/  IADD3 R196, R195, 0x26840, RZ ;  /* 0x00026840c3c47810 */ /* 0x000fe20007ffe0ff */
[C---:B------:R-:W-:Y:S01]  /*1030*/  @P2 VIADD R196, R198.reuse, 0xffffffc0 ;  /* 0xffffffc0c6c42836 */ /* 0x040fe20000000000 */
[----:B------:R-:W-:Y:S01]  /*1040*/  LOP3.LUT R221, R223, R0, R226, 0xf6, !PT ;  /* 0x00000000dfdd7212 */ /* 0x000fe200078ef6e2 */
[----:B------:R-:W-:Y:S01]  /*1050*/  IMAD.IADD R198, R198, 0x1, R197 ;  /* 0x00000001c6c67824 */ /* 0x000fe200078e02c5 */
[----:B------:R-:W-:Y:S01]  /*1060*/  SHF.R.S32.HI R202, RZ, 0x3, R3 ;  /* 0x00000003ffca7819 */ /* 0x000fe20000011403 */
[----:B------:R-:W-:Y:S01]  /*1070*/  IMAD R192, R10, 0x10, R11 ;  /* 0x000000100ac07824 */ /* 0x000fe200078e020b */
[----:B------:R-:W-:Y:S01]  /*1080*/  SHF.R.S32.HI R220, RZ, 0x1f, R185 ;  /* 0x0000001fffdc7819 */ /* 0x000fe200000114b9 */
[----:B------:R-:W-:Y:S02]  /*1090*/  IMAD.IADD R193, R185, 0x1, -R6 ;  /* 0x00000001b9c17824 */ /* 0x000fe400078e0a06 */
[----:B------:R-:W-:-:S02]  /*10a0*/  IMAD R221, R221, 0x2, R2 ;  /* 0x00000002dddd7824 */ /* 0x000fc400078e0202 */
[----:B------:R-:W-:-:S07]  /*10b0*/  IMAD.IADD R197, R197, 0x1, R196 ;  /* 0x00000001c5c57824 */ /* 0x000fce00078e02c4 */
.L_x_4828:
[----:B------:R-:W-:Y:S01]  /*10c0*/  ULDC.64 UR4, c[0x0][0xa28] ;  /* 0x00028a0000047ab9 */ /* 0x000fe20000000a00 */
[----:B01---5:R-:W0:Y:S01]  /*10d0*/  LDC.64 R6, c[0x0][0xa08] ;  /* 0x00028200ff067b82 */ /* 0x023e220000000a00 */
        /* <DEDUP_REMOVED lines=17> */
[----:B--2---:R2:W5:Y:S01]  /*11f0*/  @P3 LDG.E R25, desc[UR42][R10.64] ;  /* 0x0000002a0a193981 */ /* 0x004562000c1e1900 */
[----:B-1----:R-:W-:-:S05]  /*1200*/  @P0 IMAD.WIDE R4, R191, 0x4, R4 ;  /* 0x00000004bf040825 */ /* 0x002fca00078e0204 */
[----:B------:R2:W5:Y:S01]  /*1210*/  @P0 LDG.E R3, desc[UR42][R4.64] ;  /* 0x0000002a04030981 */ /* 0x000562000c1e1900 */
[----:B0-----:R-:W-:-:S05]  /*1220*/  @P1 IMAD.WIDE R6, R191, 0x4, R8 ;  /* 0x00000004bf061825 */ /* 0x001fca00078e0208 */
[----:B------:R2:W5:Y:S01]  /*1230*/  @P1 LDG.E R186, desc[UR42][R6.64] ;  /* 0x0000002a06ba1981 */ /* 0x000562000c1e1900 */
[----:B------:R-:W-:-:S03]  /*1240*/  UISETP.NE.U32.AND UP0, UPT, UR4, URZ, UPT ;  /* 0x0000003f0400728c */ /* 0x000fc6000bf05070 */
[----:B------:R-:W-:Y:S01]  /*1250*/  ULDC UR4, c[0x0][0x404] ;  /* 0x0001010000047ab9 */ /* 0x000fe20000000800 */
[----:B------:R-:W-:Y:S01]  /*1260*/  UISETP.NE.AND.EX UP0, UPT, UR5, URZ, UPT, UP0 ;  /* 0x0000003f0500728c */ /* 0x000fe2000bf05300 */
[----:B------:R-:W-:Y:S02]  /*1270*/  ISETP.NE.U32.AND P2, PT, RZ, UR6, PT ;  /* 0x00000006ff007c0c */ /* 0x000fe4000bf45070 */
[----:B------:R-:W-:Y:S01]  /*1280*/  ULDC UR5, c[0x0][0x2e0] ;  /* 0x0000b80000057ab9 */ /* 0x000fe20000000800 */
[----:B------:R-:W-:Y:S01]  /*1290*/  USEL UR4, UR4, 0x1, UP0 ;  /* 0x0000000104047887 */ /* 0x000fe20008000000 */
[----:B------:R-:W-:-:S03]  /*12a0*/  ISETP.NE.AND.EX P2, PT, RZ, UR7, PT, P2 ;  /* 0x00000007ff007c0c */ /* 0x000fc6000bf45320 */
[----:B------:R-:W-:-:S03]  /*12b0*/  UIMAD UR4, UR4, UR5, URZ ;  /* 0x00000005040472a4 */ /* 0x000fc6000f8e023f */
[----:B------:R-:W-:Y:S01]  /*12c0*/  ULDC UR5, c[0x0][0x338] ;  /* 0x0000ce0000057ab9 */ /* 0x000fe20000000800 */
[----:B------:R-:W-:Y:S02]  /*12d0*/  IMAD.MOV.U32 R217, RZ, RZ, R189 ;  /* 0x000000ffffd97224 */ /* 0x000fe400078e00bd */
[----:B------:R-:W-:Y:S02]  /*12e0*/  IMAD.MOV.U32 R214, RZ, RZ, R190 ;  /* 0x000000ffffd67224 */ /* 0x000fe400078e00be */
[----:B------:R-:W-:Y:S01]  /*12f0*/  IMAD.MOV.U32 R215, RZ, RZ, R191 ;  /* 0x000000ffffd77224 */ /* 0x000fe200078e00bf */
[----:B--23--:R-:W-:Y:S06]  /*1300*/  @P1 BRA `(.L_x_4612) ;  /* 0x0000000000241947 */ /* 0x00cfec0003800000 */
        /* <DEDUP_REMOVED lines=9> */
.L_x_4612:
[----:B------:R-:W-:Y:S01]  /*13a0*/  MOV R32, UR5 ;  /* 0x0000000500207c02 */ /* 0x000fe20008000f00 */
[----:B------:R-:W-:Y:S01]  /*13b0*/  IMAD.U32 R24, RZ, RZ, UR4 ;  /* 0x00000004ff187e24 */ /* 0x000fe2000f8e00ff */
[----:B------:R-:W-:Y:S06]  /*13c0*/  @!P2 BRA `(.L_x_4613) ;  /* 0x000000000010a947 */ /* 0x000fec0003800000 */
[----:B------:R-:W0:Y:S02]  /*13d0*/  LDC.64 R4, c[0x0][0xa20] ;  /* 0x00028800ff047b82 */ /* 0x000e240000000a00 */
[----:B0-----:R-:W-:-:S05]  /*13e0*/  IMAD.WIDE R4, R191, 0x4, R4 ;  /* 0x00000004bf047825 */ /* 0x001fca00078e0204 */
[----:B------:R0:W5:Y:S01]  /*13f0*/  LDG.E R24, desc[UR42][R4.64] ;  /* 0x0000002a04187981 */ /* 0x000162000c1e1900 */
[----:B------:R-:W-:Y:S05]  /*1400*/  BRA `(.L_x_4614) ;  /* 0x0000000000107947 */ /* 0x000fea0003800000 */
.L_x_4613:
[----:B------:R-:W-:Y:S05]  /*1410*/  @!P3 BRA `(.L_x_4614) ;  /* 0x00000000000cb947 */ /* 0x000fea0003800000 */
[----:B------:R-:W2:Y:S04]  /*1420*/  LDG.E R5, desc[UR42][R10.64] ;  /* 0x0000002a0a057981 */ /* 0x000ea8000c1e1900 */
[----:B------:R-:W2:Y:S02]  /*1430*/  LDG.E R24, desc[UR42][R10.64+0x4] ;  /* 0x0000042a0a187981 */ /* 0x000ea4000c1e1900 */
[----:B--2---:R-:W-:-:S07]  /*1440*/  IMAD.IADD R24, R24, 0x1, -R5 ;  /* 0x0000000118187824 */ /* 0x004fce00078e0a05 */
.L_x_4614:
[----:B------:R-:W-:Y:S01]  /*1450*/  ULDC.64 UR4, c[0x0][0xa10] ;  /* 0x0002840000047ab9 */ /* 0x000fe20000000a00 */
[----:B------:R-:W1:Y:S01]  /*1460*/  LDC.64 R10, c[0x0][0x9e0] ;  /* 0x00027800ff0a7b82 */ /* 0x000e620000000a00 */
[----:B------:R-:W-:-:S04]  /*1470*/  ISETP.NE.U32.AND P0, PT, RZ, UR4, PT ;  /* 0x00000004ff007c0c */ /* 0x000fc8000bf05070 */
        /* <DEDUP_REMOVED lines=9> */
[----:B-----5:R-:W-:Y:S02]  /*1510*/  IMAD.MOV.U32 R33, RZ, RZ, R24 ;  /* 0x000000ffff217224 */ /* 0x020fe400078e0018 */
[----:B--2---:R-:W-:-:S05]  /*1520*/  @P1 IMAD.WIDE R6, R191, 0x4, R6 ;  /* 0x00000004bf061825 */ /* 0x004fca00078e0206 */
[----:B------:R0:W5:Y:S01]  /*1530*/  @P1 LDG.E R33, desc[UR42][R6.64] ;  /* 0x0000002a06211981 */ /* 0x000162000c1e1900 */
[----:B-1----:R-:W-:Y:S02]  /*1540*/  ISETP.GE.AND P1, PT, R11, 0x1, PT ;  /* 0x000000010b00780c */ /* 0x002fe40003f26270 */
[----:B------:R-:W-:Y:S01]  /*1550*/  LEA R49, R189, 0x40, 0x6 ;  /* 0x00000040bd317811 */ /* 0x000fe200078e30ff */
[----:B---3--:R-:W-:Y:S02]  /*1560*/  @P0 IMAD.IADD R32, R9, 0x1, -R0 ;  /* 0x0000000109200824 */ /* 0x008fe400078e0a00 */
[----:B------:R-:W-:-:S04]  /*1570*/  IMAD.IADD R9, R24, 0x1, -R3 ;  /* 0x0000000118097824 */ /* 0x000fc800078e0a03 */
[----:B------:R-:W-:-:S05]  /*1580*/  IMAD.IADD R184, R9, 0x1, R32 ;  /* 0x0000000109b87824 */ /* 0x000fca00078e0220 */
[C---:B------:R-:W-:Y:S02]  /*1590*/  IADD3 R0, R184.reuse, 0x3f, RZ ;  /* 0x0000003fb8007810 */ /* 0x040fe40007ffe0ff */
[----:B------:R-:W-:Y:S02]  /*15a0*/  IADD3 R49, R184, R49, -R186 ;  /* 0x00000031b8317210 */ /* 0x000fe40007ffe8ba */
[----:B------:R-:W-:-:S04]  /*15b0*/  SHF.R.S32.HI R3, RZ, 0x1f, R0 ;  /* 0x0000001fff037819 */ /* 0x000fc80000011400 */
[----:B------:R-:W-:Y:S01]  /*15c0*/  LEA.HI R3, R3, R0, RZ, 0x6 ;  /* 0x0000000003037211 */ /* 0x000fe200078f30ff */
[----:B------:R-:W-:-:S03]  /*15d0*/  IMAD.IADD R0, R49, 0x1, R10 ;  /* 0x0000000131007824 */ /* 0x000fc600078e020a */
[----:B------:R-:W-:Y:S01]  /*15e0*/  SHF.R.S32.HI R168, RZ, 0x6, R3 ;  /* 0x00000006ffa87819 */ /* 0x000fe20000011403 */
        /* <DEDUP_REMOVED lines=12> */
.L_x_4617:
[----:B------:R-:W-:-:S13]  /*16b0*/  ISETP.NE.AND P0, PT, R11, 0x1, PT ;  /* 0x000000010b00780c */ /* 0x000fda0003f05270 */
[----:B------:R-:W0:Y:S02]  /*16c0*/  @P0 LDC.64 R4, c[0x0][0x9e8] ;  /* 0x00027a00ff040b82 */ /* 0x000e240000000a00 */
[----:B0-----:R-:W-:-:S05]  /*16d0*/  @P0 IMAD.HI.U32 R4, R3, R4, RZ ;  /* 0x0000000403040227 */ /* 0x001fca00078e00ff */
[----:B------:R-:W-:-:S07]  /*16e0*/  @P0 SHF.R.U32.HI R3, RZ, R5, R4 ;  /* 0x00000005ff030219 */ /* 0x000fce0000011604 */
.L_x_4618:
[----:B------:R-:W-:Y:S05]  /*16f0*/  BSYNC B0 ;  /* 0x0000000000007941 */ /* 0x000fea0003800000 */
.L_x_4616:
[----:B------:R-:W-:-:S05]  /*1700*/  IMAD R3, R3, R11, R11 ;  /* 0x0000000b03037224 */ /* 0x000fca00078e020b */
[----:B------:R-:W-:-:S07]  /*1710*/  VIMNMX R0, R0, R3, PT ;  /* 0x0000000300007248 */ /* 0x000fce0003fe0100 */
.L_x_4615:
        /* <DEDUP_REMOVED lines=15> */
.L_x_4621:
[----:B------:R-:W-:Y:S02]  /*1810*/  ISETP.NE.AND P0, PT, R11, 0x1, PT ;  /* 0x000000010b00780c */ /* 0x000fe40003f05270 */
[----:B------:R-:W-:-:S11]  /*1820*/  MOV R4, R47 ;  /* 0x0000002f00047202 */ /* 0x000fd60000000f00 */
[----:B------:R-:W0:Y:S02]  /*1830*/  @P0 LDC.64 R6, c[0x0][0x9e8] ;  /* 0x00027a00ff060b82 */ /* 0x000e240000000a00 */
[----:B0-----:R-:W-:-:S05]  /*1840*/  @P0 IMAD.HI.U32 R6, R47, R6, RZ ;  /* 0x000000062f060227 */ /* 0x001fca00078e00ff */
[----:B------:R-:W-:-:S07]  /*1850*/  @P0 SHF.R.U32.HI R4, RZ, R7, R6 ;  /* 0x00000007ff040219 */ /* 0x000fce0000011606 */
.L_x_4622:
[----:B------:R-:W-:Y:S05]  /*1860*/  BSYNC B0 ;  /* 0x0000000000007941 */ /* 0x000fea0003800000 */
.L_x_4620:
[----:B------:R-:W-:-:S05]  /*1870*/  IMAD R4, R4, R11, RZ ;  /* 0x0000000b04047224 */ /* 0x000fca00078e02ff */
[----:B------:R-:W-:-:S07]  /*1880*/  VIMNMX R3, R3, R4, !PT ;  /* 0x0000000403037248 */ /* 0x000fce0007fe0100 */
.L_x_4619:
[----:B------:R-:W-:Y:S01]  /*1890*/  VIADD R0, R0, 0x3f ;  /* 0x0000003f00007836 */ /* 0x000fe20000000000 */
[----:B------:R-:W-:-:S04]  /*18a0*/  SHF.R.S32.HI R4, RZ, 0x1f, R3 ;  /* 0x0000001fff047819 */ /* 0x000fc80000011403 */
[----:B------:R-:W-:Y:S02]  /*18b0*/  SHF.R.S32.HI R5, RZ, 0x1f, R0 ;  /* 0x0000001fff057819 */ /* 0x000fe40000011400 */
[----:B------:R-:W-:Y:S02]  /*18c0*/  LEA.HI R4, R4, R3, RZ, 0x6 ;  /* 0x0000000304047211 */ /* 0x000fe400078f30ff */
[----:B------:R-:W-:Y:S02]  /*18d0*/  LEA.HI R5, R5, R0, RZ, 0x6 ;  /* 0x0000000005057211 */ /* 0x000fe400078f30ff */
[----:B------:R-:W-:Y:S02]  /*18e0*/  SHF.R.S32.HI R4, RZ, 0x6, R4 ;  /* 0x00000006ff047819 */ /* 0x000fe40000011404 */
[----:B------:R-:W-:Y:S02]  /*18f0*/  SHF.R.S32.HI R5, RZ, 0x6, R5 ;  /* 0x00000006ff057819 */ /* 0x000fe40000011405 */
[----:B------:R-:W-:-:S02]  /*1900*/  VIMNMX R4, RZ, R4, !PT ;  /* 0x00000004ff047248 */ /* 0x000fc40007fe0100 */
[----:B------:R-:W-:-:S03]  /*1910*/  VIMNMX R5, R168, R5, PT ;  /* 0x00000005a8057248 */ /* 0x000fc60003fe0100 */
[--C-:B------:R-:W-:Y:S02]  /*1920*/  IMAD R4, R4, 0x40, -R9.reuse ;  /* 0x0000004004047824 */ /* 0x100fe400078e0a09 */
[----:B------:R-:W-:-:S03]  /*1930*/  IMAD R5, R5, 0x40, -R9 ;  /* 0x0000004005057824 */ /* 0x000fc600078e0a09 */
[----:B------:R-:W-:Y:S02]  /*1940*/  VIMNMX R4, RZ, R4, !PT ;  /* 0x00000004ff047248 */ /* 0x000fe40007fe0100 */
[----:B------:R-:W-:Y:S02]  /*1950*/  VIMNMX R5, R5, R32, PT ;  /* 0x0000002005057248 */ /* 0x000fe40003fe0100 */
[----:B------:R-:W-:Y:S02]  /*1960*/  SHF.R.U32.HI R46, RZ, 0x6, R4 ;  /* 0x00000006ff2e7819 */ /* 0x000fe40000011604 */
[----:B------:R-:W-:-:S03]  /*1970*/  ISETP.GT.AND P0, PT, R5, R4, PT ;  /* 0x000000040500720c */ /* 0x000fc60003f04270 */
[----:B------:R-:W-:-:S10]  /*1980*/  IMAD.MOV.U32 R51, RZ, RZ, R46 ;  /* 0x000000ffff337224 */ /* 0x000fd400078e002e */
[----:B------:R-:W-:-:S05]  /*1990*/  @P0 VIADD R0, R5, 0x3f ;  /* 0x0000003f05000836 */ /* 0x000fca0000000000 */
[----:B------:R-:W-:-:S04]  /*19a0*/  @P0 SHF.R.S32.HI R3, RZ, 0x1f, R0 ;  /* 0x0000001fff030819 */ /* 0x000fc80000011400 */
[----:B------:R-:W-:-:S04]  /*19b0*/  @P0 LEA.HI R3, R3, R0, RZ, 0x6 ;  /* 0x0000000003030211 */ /* 0x000fc800078f30ff */
[----:B------:R-:W-:Y:S02]  /*19c0*/  @P0 SHF.R.S32.HI R51, RZ, 0x6, R3 ;  /* 0x00000006ff330819 */ /* 0x000fe40000011403 */
[----:B------:R-:W-:Y:S02]  /*19d0*/  PLOP3.LUT P0, PT, PT, PT, PT, 0x80, 0x0 ;  /* 0x000000000000781c */ /* 0x000fe40003f0f070 */
[----:B------:R-:W-:-:S13]  /*19e0*/  ISETP.GT.AND P1, PT, R51, R46, PT ;  /* 0x0000002e3300720c */ /* 0x000fda0003f24270 */
[----:B------:R-:W-:Y:S05]  /*19f0*/  @!P1 BRA `(.L_x_4623) ;  /* 0x00000028006c9947 */ /* 0x000fea0003800000 */
        /* <DEDUP_REMOVED lines=20> */
.L_x_4625:
[----:B------:R-:W-:Y:S05]  /*1b40*/  BSYNC B6 ;  /* 0x0000000000067941 */ /* 0x000fea0003800000 */
.L_x_4624:
        /* <DEDUP_REMOVED lines=20> */
.L_x_4627:
[----:B------:R-:W-:Y:S05]  /*1c90*/  BSYNC B6 ;  /* 0x0000000000067941 */ /* 0x000fea0003800000 */
.L_x_4626:
[----:B------:R-:W-:Y:S01]  /*1ca0*/  ULDC.64 UR4, c[0x0][0x9f8] ;  /* 0x00027e0000047ab9 */ /* 0x000fe20000000a00 */
[----:B------:R-:W0:Y:S01]  /*1cb0*/  LDC R0, c[0x0][0x428] ;  /* 0x00010a00ff007b82 */ /* 0x000e220000000800 */
[----:B------:R-:W-:-:S07]  /*1cc0*/  ISETP.NE.U32.AND P0, PT, RZ, UR4, PT ;  /* 0x00000004ff007c0c */ /* 0x000fce000bf05070 */
[----:B------:R-:W1:Y:S01]  /*1cd0*/  LDC.64 R52, c[0x0][0x2f0] ;  /* 0x0000bc00ff347b82 */ /* 0x000e620000000a00 */
[----:B------:R-:W-:Y:S01]  /*1ce0*/  ISETP.NE.AND.EX P0, PT, RZ, UR5, PT, P0 ;  /* 0x00000005ff007c0c */ /* 0x000fe2000bf05300 */
[----:B------:R-:W-:Y:S01]  /*1cf0*/  IMAD.IADD R20, R25, 0x1, R24 ;  /* 0x0000000119147824 */ /* 0x000fe200078e0218 */
[----:B------:R-:W-:Y:S01]  /*1d00*/  ULDC.64 UR4, c[0x0][0xa08] ;  /* 0x0002820000047ab9 */ /* 0x000fe20000000a00 */
[----:B------:R-:W-:-:S04]  /*1d10*/  ULDC.64 UR6, c[0x0][0x320] ;  /* 0x0000c80000067ab9 */ /* 0x000fc80000000a00 */
[----:B------:R-:W2:Y:S08]  /*1d20*/  LDC.64 R26, c[0x0][0x3d8] ;  /* 0x0000f600ff1a7b82 */ /* 0x000eb00000000a00 */
[----:B------:R-:W3:Y:S08]  /*1d30*/  @P0 LDC.64 R4, c[0x0][0x9f8] ;  /* 0x00027e00ff040b82 */ /* 0x000ef00000000a00 */
[----:B------:R-:W4:Y:S01]  /*1d40*/  LDC R25, c[0x0][0x3d4] ;  /* 0x0000f500ff197b82 */ /* 0x000f220000000800 */
[----:B------:R-:W-:-:S07]  /*1d50*/  SHF.R.S32.HI R17, RZ, 0x1f, R16 ;  /* 0x0000001fff117819 */ /* 0x000fce0000011410 */
[----:B------:R-:W4:Y:S01]  /*1d60*/  LDC.64 R28, c[0x0][0x3e8] ;  /* 0x0000fa00ff1c7b82 */ /* 0x000f220000000a00 */
[----:B---3--:R-:W-:-:S04]  /*1d70*/  @P0 IMAD.WIDE R4, R191, 0x4, R4 ;  /* 0x00000004bf040825 */ /* 0x008fc800078e0204 */
[----:B------:R-:W-:Y:S01]  /*1d80*/  IMAD.SHL.U32 R42, R218, 0x4, RZ ;  /* 0x00000004da2a7824 */ /* 0x000fe200078e00ff */
[----:B------:R3:W3:Y:S01]  /*1d90*/  @P0 LDG.E R191, desc[UR42][R4.64] ;  /* 0x0000002a04bf0981 */ /* 0x0006e2000c1e1900 */
[----:B0-----:R-:W-:Y:S01]  /*1da0*/  ISETP.NE.AND P0, PT, R0, 0x1, PT ;  /* 0x000000010000780c */ /* 0x001fe20003f05270 */
[----:B-1----:R-:W-:Y:S01]  /*1db0*/  IMAD.WIDE.U32 R6, R20, R52, RZ ;  /* 0x0000003414067225 */ /* 0x002fe200078e00ff */
[----:B------:R-:W-:Y:S01]  /*1dc0*/  SHF.R.S32.HI R13, RZ, 0x1f, R20 ;  /* 0x0000001fff0d7819 */ /* 0x000fe20000011414 */
[----:B------:R-:W0:Y:S01]  /*1dd0*/  S2R R60, SR_TID.X ;  /* 0x00000000003c7919 */ /* 0x000e220000002100 */
[----:B------:R-:W-:Y:S01]  /*1de0*/  SHF.R.S32.HI R43, RZ, 0x1f, R42 ;  /* 0x0000001fff2b7819 */ /* 0x000fe2000001142a */
[----:B--2---:R-:W-:Y:S01]  /*1df0*/  IMAD R10, R220, R26, RZ ;  /* 0x0000001adc0a7224 */ /* 0x004fe200078e02ff */
[----:B----4-:R-:W-:Y:S01]  /*1e00*/  ISETP.GE.AND P1, PT, R16, R25, PT ;  /* 0x000000191000720c */ /* 0x010fe20003f26270 */
[-C--:B------:R-:W-:Y:S01]  /*1e10*/  IMAD R0, R13, R52.reuse, RZ ;  /* 0x000000340d007224 */ /* 0x080fe200078e02ff */
[----:B------:R-:W1:Y:S01]  /*1e20*/  LDC R61, c[0x0][0x3d4] ;  /* 0x0000f500ff3d7b82 */ /* 0x000e620000000800 */
[----:B------:R-:W-:Y:S01]  /*1e30*/  IMAD R12, R220, R52, RZ ;  /* 0x00000034dc0c7224 */ /* 0x000fe200078e02ff */
[----:B------:R-:W-:Y:S01]  /*1e40*/  SHF.L.U64.HI R56, R28, 0x6, R29 ;  /* 0x000000061c387819 */ /* 0x000fe2000001021d */
[----:B------:R-:W-:Y:S01]  /*1e50*/  IMAD R3, R20, R53, R0 ;  /* 0x0000003514037224 */ /* 0x000fe200078e0200 */
[----:B------:R-:W-:Y:S01]  /*1e60*/  IADD3 R82, R16, 0x20, RZ ;  /* 0x0000002010527810 */ /* 0x000fe20007ffe0ff */
[----:B------:R-:W-:Y:S01]  /*1e70*/  IMAD R15, R185, R27, R10 ;  /* 0x0000001bb90f7224 */ /* 0x000fe200078e020a */
[----:B------:R-:W-:Y:S01]  /*1e80*/  P2R R72, PR, RZ, 0x2 ;  /* 0x00000002ff487803 */ /* 0x000fe20000000000 */
[----:B------:R-:W-:Y:S01]  /*1e90*/  IMAD.IADD R7, R7, 0x1, R3 ;  /* 0x0000000107077824 */ /* 0x000fe200078e0203 */
[----:B------:R-:W2:Y:S01]  /*1ea0*/  @P0 LDC R9, c[0x0][0x42c] ;  /* 0x00010b00ff090b82 */ /* 0x000ea20000000800 */
[----:B------:R-:W-:Y:S01]  /*1eb0*/  IMAD.SHL.U32 R59, R193, 0x40, RZ ;  /* 0x00000040c13b7824 */ /* 0x000fe200078e00ff */
[----:B------:R-:W-:Y:S01]  /*1ec0*/  SHF.L.U64.HI R50, R26, 0x6, R27 ;  /* 0x000000061a327819 */ /* 0x000fe2000001021b */
[----:B------:R-:W-:-:S02]  /*1ed0*/  IMAD.SHL.U32 R57, R28, 0x40, RZ ;  /* 0x000000401c397824 */ /* 0x000fc400078e00ff */
[----:B------:R-:W-:Y:S01]  /*1ee0*/  IMAD.SHL.U32 R55, R26, 0x40, RZ ;  /* 0x000000401a377824 */ /* 0x000fe200078e00ff */
[----:B------:R-:W-:Y:S01]  /*1ef0*/  LOP3.LUT R59, R59, 0x1c0, RZ, 0xc0, !PT ;  /* 0x000001c03b3b7812 */ /* 0x000fe200078ec0ff */
[----:B------:R-:W-:Y:S01]  /*1f00*/  IMAD.SHL.U32 R62, R25, 0x2, RZ ;  /* 0x00000002193e7824 */ /* 0x000fe200078e00ff */
[----:B------:R-:W4:Y:S02]  /*1f10*/  @P0 LDC R11, c[0x0][0x430] ;  /* 0x00010c00ff0b0b82 */ /* 0x000f240000000800 */
[----:B------:R-:W-:-:S06]  /*1f20*/  SHF.R.U32.HI R58, RZ, 0x3, R59 ;  /* 0x00000003ff3a7819 */ /* 0x000fcc000001163b */
[----:B------:R-:W1:Y:S01]  /*1f30*/  LDC R63, c[0x0][0x2e4] ;  /* 0x0000b900ff3f7b82 */ /* 0x000e620000000800 */
[----:B0-----:R-:W-:Y:S01]  /*1f40*/  LEA.HI R60, R60, 0x8, RZ, 0x19 ;  /* 0x000000083c3c7811 */ /* 0x001fe200078fc8ff */
[----:B--2---:R-:W-:-:S05]  /*1f50*/  @P0 IMAD.HI.U32 R0, R190, R9, RZ ;  /* 0x00000009be000227 */ /* 0x004fca00078e00ff */
[----:B----4-:R-:W-:Y:S02]  /*1f60*/  @P0 SHF.R.U32.HI R190, RZ, R11, R0 ;  /* 0x0000000bffbe0219 */ /* 0x010fe40000011600 */
[----:B------:R-:W-:Y:S02]  /*1f70*/  ISETP.NE.U32.AND P0, PT, RZ, UR4, PT ;  /* 0x00000004ff007c0c */ /* 0x000fe4000bf05070 */
[----:B------:R-:W-:Y:S01]  /*1f80*/  SHF.R.S32.HI R0, RZ, 0x1f, R190 ;  /* 0x0000001fff007819 */ /* 0x000fe200000114be */
[----:B------:R-:W-:Y:S01]  /*1f90*/  IMAD.WIDE.U32 R8, R190, UR6, R16 ;  /* 0x00000006be087c25 */ /* 0x000fe2000f8e0010 */
[----:B------:R-:W-:Y:S01]  /*1fa0*/  ISETP.NE.AND.EX P0, PT, RZ, UR5, PT, P0 ;  /* 0x00000005ff007c0c */ /* 0x000fe2000bf05300 */
[----:B------:R-:W-:Y:S02]  /*1fb0*/  ULDC.64 UR4, c[0x0][0x2f8] ;  /* 0x0000be0000047ab9 */ /* 0x000fe40000000a00 */
[C---:B---3--:R-:W-:Y:S02]  /*1fc0*/  IMAD R5, R0.reuse, UR6, RZ ;  /* 0x0000000600057c24 */ /* 0x048fe4000f8e02ff */
[----:B------:R-:W-:-:S02]  /*1fd0*/  IMAD R3, R0, UR4, RZ ;  /* 0x0000000400037c24 */ /* 0x000fc4000f8e02ff */
[C---:B------:R-:W-:Y:S02]  /*1fe0*/  IMAD R11, R190.reuse, UR7, R5 ;  /* 0x00000007be0b7c24 */ /* 0x040fe4000f8e0205 */
[C---:B------:R-:W-:Y:S02]  /*1ff0*/  IMAD R3, R190.reuse, UR5, R3 ;  /* 0x00000005be037c24 */ /* 0x040fe4000f8e0203 */
[----:B------:R-:W-:Y:S01]  /*2000*/  IMAD.WIDE.U32 R4, R190, UR4, R6 ;  /* 0x00000004be047c25 */ /* 0x000fe2000f8e0006 */
[----:B------:R-:W-:Y:S01]  /*2010*/  ULDC.64 UR4, c[0x0][0x300] ;  /* 0x0000c00000047ab9 */ /* 0x000fe20000000a00 */
[----:B------:R-:W-:Y:S02]  /*2020*/  IADD3 R9, R9, R11, RZ ;  /* 0x0000000b09097210 */ /* 0x000fe40007ffe0ff */
[----:B------:R-:W-:Y:S02]  /*2030*/  IMAD.IADD R5, R5, 0x1, R3 ;  /* 0x0000000105057824 */ /* 0x000fe400078e0203 */
[----:B------:R-:W-:Y:S01]  /*2040*/  IMAD R11, R185, R53, R12 ;  /* 0x00000035b90b7224 */ /* 0x000fe200078e020c */
[----:B------:R-:W-:-:S02]  /*2050*/  SHF.L.U64.HI R53, R52, 0x6, R53 ;  /* 0x0000000634357819 */ /* 0x000fc40000010235 */
        /* <DEDUP_REMOVED lines=8> */
[----:B------:R-:W-:-:S04]  /*20e0*/  IMAD.WIDE.U32 R6, R185, R52, R16 ;  /* 0x00000034b9067225 */ /* 0x000fc800078e0010 */
[----:B------:R-:W-:Y:S02]  /*20f0*/  IMAD R10, R0, UR4, RZ ;  /* 0x00000004000a7c24 */ /* 0x000fe4000f8e02ff */
[----:B------:R-:W-:Y:S01]  /*2100*/  IMAD.IADD R0, R45, 0x1, R3 ;  /* 0x000000012d007824 */ /* 0x000fe200078e0203 */
[----:B------:R-:W-:Y:S01]  /*2110*/  IADD3 R3, P0, R44, R6, RZ ;  /* 0x000000062c037210 */ /* 0x000fe20007f1e0ff */
[----:B------:R-:W-:Y:S02]  /*2120*/  IMAD.IADD R39, R15, 0x1, R5 ;  /* 0x000000010f277824 */ /* 0x000fe400078e0205 */
[----:B------:R-:W-:Y:S01]  /*2130*/  IMAD.MOV.U32 R38, RZ, RZ, R4 ;  /* 0x000000ffff267224 */ /* 0x000fe200078e0004 */
[----:B------:R-:W-:Y:S01]  /*2140*/  IADD3.X R48, R0, R7, R11, P0, !PT ;  /* 0x0000000700307210 */ /* 0x000fe200007fe40b */
[----:B------:R-:W-:Y:S01]  /*2150*/  IMAD.WIDE.U32 R4, R185, R26, R42 ;  /* 0x0000001ab9047225 */ /* 0x000fe200078e002a */
[----:B------:R-:W-:Y:S02]  /*2160*/  SEL R11, R25, RZ, P1 ;  /* 0x000000ff190b7207 */ /* 0x000fe40000800000 */
[----:B------:R-:W-:Y:S01]  /*2170*/  IADD3 R20, P0, R185, R20, RZ ;  /* 0x00000014b9147210 */ /* 0x000fe20007f1e0ff */
[----:B------:R-:W-:Y:S01]  /*2180*/  IMAD.IADD R5, R5, 0x1, R15 ;  /* 0x0000000105057824 */ /* 0x000fe200078e020f */
[----:B-----5:R-:W-:Y:S01]  /*2190*/  SHF.R.S32.HI R15, RZ, 0x1f, R33 ;  /* 0x0000001fff0f7819 */ /* 0x020fe20000011421 */
[----:B------:R-:W-:-:S02]  /*21a0*/  IMAD.IADD R11, R16, 0x1, R11 ;  /* 0x00000001100b7824 */ /* 0x000fc400078e020b */
[-C--:B------:R-:W-:Y:S02]  /*21b0*/  IMAD R6, R220, R28.reuse, RZ ;  /* 0x0000001cdc067224 */ /* 0x080fe400078e02ff */
[C---:B------:R-:W-:Y:S01]  /*21c0*/  IMAD R75, R41.reuse, UR5, R10 ;  /* 0x00000005294b7c24 */ /* 0x040fe2000f8e020a */
[----:B------:R-:W-:Y:S01]  /*21d0*/  SHF.R.S32.HI R54, RZ, 0x1f, R11 ;  /* 0x0000001fff367819 */ /* 0x000fe2000001140b */
[----:B------:R-:W-:Y:S01]  /*21e0*/  IMAD.WIDE.U32 R40, R41, UR4, R8 ;  /* 0x0000000429287c25 */ /* 0x000fe2000f8e0008 */
[----:B------:R-:W-:Y:S02]  /*21f0*/  ULDC UR4, c[0x0][0x2e4] ;  /* 0x0000b90000047ab9 */ /* 0x000fe40000000800 */
[----:B------:R-:W-:Y:S01]  /*2200*/  LEA.HI R54, R54, R11, RZ, 0x3 ;  /* 0x0000000b36367211 */ /* 0x000fe200078f18ff */
[C---:B------:R-:W-:Y:S01]  /*2210*/  IMAD.WIDE.U32 R8, R185.reuse, R28, R16 ;  /* 0x0000001cb9087225 */ /* 0x040fe200078e0010 */
[----:B------:R-:W-:Y:S02]  /*2220*/  ISETP.GE.AND P4, PT, R16, UR4, PT ;  /* 0x0000000410007c0c */ /* 0x000fe4000bf86270 */
[----:B------:R-:W-:Y:S01]  /*2230*/  LOP3.LUT R69, R54, 0xfffffff8, RZ, 0xc0, !PT ;  /* 0xfffffff836457812 */ /* 0x000fe200078ec0ff */
[----:B------:R-:W-:Y:S01]  /*2240*/  IMAD R21, R185, R29, R6 ;  /* 0x0000001db9157224 */ /* 0x000fe200078e0206 */
[----:B------:R-:W-:Y:S01]  /*2250*/  ISETP.GE.AND P3, PT, R82, UR4, PT ;  /* 0x0000000452007c0c */ /* 0x000fe2000bf66270 */
[----:B------:R-:W-:Y:S01]  /*2260*/  IMAD R10, R15, R26, RZ ;  /* 0x0000001a0f0a7224 */ /* 0x000fe200078e02ff */
[----:B------:R-:W-:Y:S01]  /*2270*/  SHF.R.S32.HI R73, RZ, 0x1f, R69 ;  /* 0x0000001fff497819 */ /* 0x000fe20000011445 */
[----:B------:R-:W-:Y:S01]  /*2280*/  IMAD.WIDE.U32 R6, R185, R28, R42 ;  /* 0x0000001cb9067225 */ /* 0x000fe200078e002a */
[----:B------:R-:W-:-:S03]  /*2290*/  IADD3 R9, R21, R9, RZ ;  /* 0x0000000915097210 */ /* 0x000fc60007ffe0ff */
[----:B------:R-:W-:Y:S02]  /*22a0*/  IMAD R11, R33, R27, R10 ;  /* 0x0000001b210b7224 */ /* 0x000fe400078e020a */
        /* <DEDUP_REMOVED lines=9> */
[----:B------:R-:W-:-:S03]  /*2340*/  LOP3.LUT R5, R5, R58, RZ, 0x3c, !PT ;  /* 0x0000003a05057212 */ /* 0x000fc600078e3cff */
[----:B------:R-:W-:Y:S01]  /*2350*/  IMAD.IADD R67, R71, 0x1, R35 ;  /* 0x0000000147437824 */ /* 0x000fe200078e0223 */
[----:B------:R-:W-:Y:S01]  /*2360*/  IADD3 R71, R31, R71, RZ ;  /* 0x000000471f477210 */ /* 0x000fe20007ffe0ff */
[----:B------:R-:W-:Y:S01]  /*2370*/  IMAD R64, R200, 0x200, R5 ;  /* 0x00000200c8407824 */ /* 0x000fe200078e0205 */
[----:B------:R-:W-:Y:S01]  /*2380*/  LOP3.LUT R5, R59, 0x38, R54, 0xf8, !PT ;  /* 0x000000383b057812 */ /* 0x000fe200078ef836 */
[----:B------:R-:W-:Y:S02]  /*2390*/  IMAD.SHL.U32 R52, R52, 0x40, RZ ;  /* 0x0000004034347824 */ /* 0x000fe400078e00ff */
[----:B------:R-:W-:Y:S01]  /*23a0*/  IMAD.X R21, R220, 0x1, R13, P0 ;  /* 0x00000001dc157824 */ /* 0x000fe200000e060d */
[----:B------:R-:W-:Y:S01]  /*23b0*/  LOP3.LUT R5, R5, R58, RZ, 0x3c, !PT ;  /* 0x0000003a05057212 */ /* 0x000fe200078e3cff */
[----:B------:R-:W-:Y:S02]  /*23c0*/  IMAD.IADD R65, R11, 0x1, R39 ;  /* 0x000000010b417824 */ /* 0x000fe400078e0227 */
[----:B------:R-:W-:-:S02]  /*23d0*/  IMAD.IADD R66, R37, 0x1, R11 ;  /* 0x0000000125427824 */ /* 0x000fc400078e020b */
[----:B------:R-:W-:Y:S02]  /*23e0*/  IMAD R68, R200, 0x200, R5 ;  /* 0x00000200c8447824 */ /* 0x000fe400078e0205 */
[----:B-1----:R-:W-:-:S07]  /*23f0*/  IMAD.IADD R75, R41, 0x1, R75 ;  /* 0x00000001294b7824 */ /* 0x002fce00078e024b */
.L_x_4657:
[----:B------:R-:W-:Y:S01]  /*2400*/  VIADD R51, R51, 0xffffffff ;  /* 0xffffffff33337836 */ /* 0x000fe20000000000 */
[----:B------:R-:W-:Y:S05]  /*2410*/  YIELD ;  /* 0x0000000000007946 */ /* 0x000fea0003800000 */
[----:B------:R-:W-:Y:S01]  /*2420*/  SHF.R.S32.HI R74, RZ, 0x1f, R51 ;  /* 0x0000001fff4a7819 */ /* 0x000fe20000011433 */
[-C--:B------:R-:W-:Y:S01]  /*2430*/  IMAD R5, R53, R51.reuse, RZ ;  /* 0x0000003335057224 */ /* 0x080fe200078e02ff */
[----:B------:R-:W-:Y:S01]  /*2440*/  BSSY B0, `(.L_x_4628) ;  /* 0x000017d000007945 */ /* 0x000fe20003800000 */
[----:B----4-:R-:W-:Y:S01]  /*2450*/  IMAD.WIDE.U32 R24, R52, R51, RZ ;  /* 0x0000003334187225 */ /* 0x010fe200078e00ff */
[----:B------:R-:W-:-:S03]  /*2460*/  ISETP.GT.AND P2, PT, R51, R46, PT ;  /* 0x0000002e3300720c */ /* 0x000fc60003f44270 */
[----:B------:R-:W-:Y:S01]  /*2470*/  IMAD R5, R74, R52, R5 ;  /* 0x000000344a057224 */ /* 0x000fe200078e0205 */
[----:B------:R-:W-:Y:S01]  /*2480*/  IADD3 R4, P0, R3, R24, RZ ;  /* 0x0000001803047210 */ /* 0x000fe20007f1e0ff */
[----:B---3--:R-:W-:Y:S02]  /*2490*/  IMAD.SHL.U32 R15, R23, 0x1000, RZ ;  /* 0x00001000170f7824 */ /* 0x008fe400078e00ff */
[----:B------:R-:W-:Y:S01]  /*24a0*/  IMAD.IADD R79, R25, 0x1, R5 ;  /* 0x00000001194f7824 */ /* 0x000fe200078e0205 */
[----:B0-----:R-:W-:Y:S01]  /*24b0*/  LEA R12, P1, R4, R28, 0x1 ;  /* 0x0000001c040c7211 */ /* 0x001fe200078208ff */
[----:B------:R-:W-:-:S03]  /*24c0*/  IMAD.IADD R5, R64, 0x1, R15 ;  /* 0x0000000140057824 */ /* 0x000fc600078e020f */
[----:B------:R-:W-:Y:S01]  /*24d0*/  IADD3.X R6, R79, R48, RZ, P0, !PT ;  /* 0x000000304f067210 */ /* 0x000fe200007fe4ff */
[----:B------:R-:W-:Y:S01]  /*24e0*/  IMAD R14, R5, 0x2, R2 ;  /* 0x00000002050e7824 */ /* 0x000fe200078e0202 */
[----:B------:R-:W-:Y:S02]  /*24f0*/  ISETP.GE.AND P0, PT, R61, 0x1, PT ;  /* 0x000000013d00780c */ /* 0x000fe40003f06270 */
[----:B------:R-:W-:-:S11]  /*2500*/  LEA.HI.X R13, R4, R29, R6, 0x1, P1 ;  /* 0x0000001d040d7211 */ /* 0x000fd600008f0c06 */
[----:B-1----:R-:W-:Y:S05]  /*2510*/  @!P0 BRA `(.L_x_4629) ;  /* 0x0000001400588947 */ /* 0x002fea0003800000 */
        /* <DEDUP_REMOVED lines=25> */
[----:B------:R-:W-:Y:S01]  /*26b0*/  VIADD R8, R42, 0x10 ;  /* 0x000000102a087836 */ /* 0x000fe20000000000 */
[----:B------:R-:W-:Y:S02]  /*26c0*/  IADD3 R5, R5, R9, RZ ;  /* 0x0000000905057210 */ /* 0x000fe40007ffe0ff */
[C---:B------:R-:W-:Y:S02]  /*26d0*/  LEA R76, P5, R4.reuse, UR6, 0x1 ;  /* 0x00000006044c7c11 */ /* 0x040fe4000f8a08ff */
[----:B------:R-:W-:Y:S02]  /*26e0*/  LEA.HI.X R7, R7, UR5, R10, 0x1, P0 ;  /* 0x0000000507077c11 */ /* 0x000fe400080f0c0a */
[----:B------:R-:W-:Y:S02]  /*26f0*/  CS2R R10, SRZ ;  /* 0x00000000000a7805 */ /* 0x000fe4000001ff00 */
[----:B------:R-:W-:-:S02]  /*2700*/  LEA.HI.X R77, R4, UR7, R5, 0x1, P5 ;  /* 0x00000007044d7c11 */ /* 0x000fc4000a8f0c05 */
[-C--:B------:R-:W-:Y:S02]  /*2710*/  ISETP.GE.AND P0, PT, R42, R61.reuse, PT ;  /* 0x0000003d2a00720c */ /* 0x080fe40003f06270 */
[----:B------:R-:W-:Y:S02]  /*2720*/  ISETP.GE.AND P5, PT, R8, R61, PT ;  /* 0x0000003d0800720c */ /* 0x000fe40003fa6270 */
[----:B------:R-:W-:-:S09]  /*2730*/  CS2R R8, SRZ ;  /* 0x0000000000087805 */ /* 0x000fd2000001ff00 */
[----:B------:R0:W5:Y:S04]  /*2740*/  @!P0 LDG.E.64 R26, desc[UR42][R6.64] ;  /* 0x0000002a061a8981 */ /* 0x000168000c1e1b00 */
[----:B------:R0:W5:Y:S04]  /*2750*/  @!P5 LDG.E.64 R8, desc[UR42][R6.64+0x20] ;  /* 0x0000202a0608d981 */ /* 0x000168000c1e1b00 */
[----:B------:R0:W5:Y:S04]  /*2760*/  @!P0 LDG.E.64 R24, desc[UR42][R76.64] ;  /* 0x0000002a4c188981 */ /* 0x000168000c1e1b00 */
[----:B------:R0:W5:Y:S02]  /*2770*/  @!P5 LDG.E.64 R10, desc[UR42][R76.64+0x20] ;  /* 0x0000202a4c0ad981 */ /* 0x000164000c1e1b00 */
.L_x_4632:
[----:B------:R-:W-:Y:S05]  /*2780*/  BSYNC B1 ;  /* 0x0000000000017941 */ /* 0x000fea0003800000 */
.L_x_4631:
[----:B------:R-:W-:Y:S01]  /*2790*/  UISETP.NE.AND UP0, UPT, UR37, 0x3, UPT ;  /* 0x000000032500788c */ /* 0x000fe2000bf05270 */
[----:B-----5:R-:W-:Y:S02]  /*27a0*/  IMAD.MOV.U32 R4, RZ, RZ, R8 ;  /* 0x000000ffff047224 */ /* 0x020fe400078e0008 */
[----:B------:R-:W-:Y:S02]  /*27b0*/  IMAD.MOV.U32 R5, RZ, RZ, R9 ;  /* 0x000000ffff057224 */ /* 0x000fe400078e0009 */
[----:B0-----:R-:W-:Y:S01]  /*27c0*/  IMAD.MOV.U32 R6, RZ, RZ, R26 ;  /* 0x000000ffff067224 */ /* 0x001fe200078e001a */
[----:B------:R-:W-:Y:S01]  /*27d0*/  PLOP3.LUT P0, PT, PT, PT, UP0, 0x80, 0x0 ;  /* 0x000000000000781c */ /* 0x000fe20003f0f008 */
[----:B------:R-:W-:Y:S01]  /*27e0*/  IMAD.MOV.U32 R7, RZ, RZ, R25 ;  /* 0x000000ffff077224 */ /* 0x000fe200078e0019 */
[----:B------:R-:W-:Y:S01]  /*27f0*/  PRMT R80, R4, 0x5410, R5 ;  /* 0x0000541004507816 */ /* 0x000fe20000000005 */
[----:B------:R-:W-:Y:S02]  /*2800*/  IMAD.MOV.U32 R4, RZ, RZ, R27 ;  /* 0x000000ffff047224 */ /* 0x000fe400078e001b */
[----:B------:R-:W-:-:S03]  /*2810*/  IMAD.MOV.U32 R5, RZ, RZ, R11 ;  /* 0x000000ffff057224 */ /* 0x000fc600078e000b */
[----:B------:R-:W-:Y:S01]  /*2820*/  PRMT R83, R6, 0x5410, R4 ;  /* 0x0000541006537816 */ /* 0x000fe20000000004 */
[----:B------:R-:W-:Y:S01]  /*2830*/  IMAD.MOV.U32 R6, RZ, RZ, R24 ;  /* 0x000000ffff067224 */ /* 0x000fe200078e0018 */
[----:B------:R-:W-:-:S04]  /*2840*/  MOV R4, R10 ;  /* 0x0000000a00047202 */ /* 0x000fc80000000f00 */
[----:B------:R-:W-:Y:S02]  /*2850*/  PRMT R84, R4, 0x5410, R5 ;  /* 0x0000541004547816 */ /* 0x000fe40000000005 */
[----:B------:R-:W-:Y:S01]  /*2860*/  PRMT R86, R6, 0x5410, R7 ;  /* 0x0000541006567816 */ /* 0x000fe20000000007 */
[----:B------:R-:W-:Y:S06]  /*2870*/  @!P0 BRA `(.L_x_4633) ;  /* 0x0000000000048947 */ /* 0x000fec0003800000 */
[----:B------:R-:W-:Y:S01]  /*2880*/  BPT.TRAP 0x1 ;  /* 0x000000040000795c */ /* 0x000fe20000300000 */
.L_x_4633:
[----:B------:R-:W-:Y:S01]  /*2890*/  IMAD R70, R23, 0x8, R2 ;  /* 0x0000000817467824 */ /* 0x000fe200078e0202 */
[----:B------:R-:W-:Y:S01]  /*28a0*/  SHF.L.U32 R77, R187, 0x1f, RZ ;  /* 0x0000001fbb4d7819 */ /* 0x000fe200000006ff */
[----:B------:R-:W-:Y:S03]  /*28b0*/  BSSY B1, `(.L_x_4634) ;  /* 0x0000003000017945 */ /* 0x000fe60003800000 */
[----:B------:R-:W0:Y:S02]  /*28c0*/  SYNCS.PHASECHK.TRANS64.TRYWAIT P5, [R70+URZ+0x28c90], R77 ;  /* 0x028c904d460075a7 */ /* 0x000e2400080a017f */
[----:B0-----:R-:W-:Y:S05]  /*28d0*/  @!P5 BRA `(.L_x_4635) ;  /* 0x0000019400a0d947 */ /* 0x001fea0003800000 */
.L_x_4947:
[----:B------:R-:W-:Y:S05]  /*28e0*/  BSYNC B1 ;  /* 0x0000000000017941 */ /* 0x000fea0003800000 */
.L_x_4634:
[----:B------:R-:W-:Y:S05]  /*28f0*/  @P1 BRA `(.L_x_4636) ;  /* 0x0000001000c41947 */ /* 0x000fea0003800000 */
[----:B------:R-:W-:Y:S04]  /*2900*/  BSSY B1, `(.L_x_4637) ;  /* 0x0000031000017945 */ /* 0x000fe80003800000 */
[----:B------:R-:W-:Y:S05]  /*2910*/  @P4 BRA `(.L_x_4638) ;  /* 0x0000000000bc4947 */ /* 0x000fea0003800000 */
[----:B------:R1:W2:Y:S01]  /*2920*/  LDS.128 R4, [R14+0x22400] ;  /* 0x022400000e047984 */ /* 0x0002a20000000c00 */
        /* <DEDUP_REMOVED lines=14> */
[----:B------:R-:W-:Y:S02]  /*2a10*/  HADD2.F32 R25, -RZ, R76.H0_H0 ;  /* 0x2000004cff197230 */ /* 0x000fe40000004100 */
[-C--:B------:R-:W-:Y:S01]  /*2a20*/  FMUL.FTZ R76, R6, R27.reuse ;  /* 0x0000001b064c7220 */ /* 0x080fe20000410000 */
[----:B------:R-:W-:Y:S02]  /*2a30*/  HADD2.F32 R26, -RZ, R26.H0_H0 ;  /* 0x2000001aff1a7230 */ /* 0x000fe40000004100 */
[----:B------:R-:W-:Y:S01]  /*2a40*/  FMUL.FTZ R27, R5, R27 ;  /* 0x0000001b051b7220 */ /* 0x000fe20000410000 */
[-C--:B------:R-:W-:Y:S01]  /*2a50*/  FMUL.FTZ R79, R7, R74.reuse ;  /* 0x0000004a074f7220 */ /* 0x080fe20000410000 */
[----:B------:R-:W-:Y:S01]  /*2a60*/  FMUL.FTZ R78, R24, R74 ;  /* 0x0000004a184e7220 */ /* 0x000fe20000410000 */
[-C--:B------:R-:W-:Y:S01]  /*2a70*/  FFMA.FTZ R76, R5, R25.reuse, -R76 ;  /* 0x00000019054c7223 */ /* 0x080fe2000001084c */
[----:B------:R-:W-:Y:S01]  /*2a80*/  FFMA.FTZ R81, R6, R25, R27 ;  /* 0x0000001906517223 */ /* 0x000fe2000001001b */
[----:B------:R-:W-:Y:S01]  /*2a90*/  FFMA.FTZ R85, R24, R26, R79 ;  /* 0x0000001a18557223 */ /* 0x000fe2000001004f */
[----:B------:R-:W-:-:S02]  /*2aa0*/  HADD2.F32 R24, -RZ, R86.H0_H0 ;  /* 0x20000056ff187230 */ /* 0x000fc40000004100 */
[----:B------:R-:W-:Y:S01]  /*2ab0*/  FFMA.FTZ R78, R7, R26, -R78 ;  /* 0x0000001a074e7223 */ /* 0x000fe2000001084e */
[----:B------:R-:W-:Y:S02]  /*2ac0*/  HADD2.F32 R27, -RZ, R86.H1_H1 ;  /* 0x30000056ff1b7230 */ /* 0x000fe40000004100 */
[----:B------:R-:W-:Y:S02]  /*2ad0*/  HADD2.F32 R5, -RZ, R4.H1_H1 ;  /* 0x30000004ff057230 */ /* 0x000fe40000004100 */
[----:B------:R-:W-:Y:S02]  /*2ae0*/  HADD2.F32 R6, -RZ, R14.H1_H1 ;  /* 0x3000000eff067230 */ /* 0x000fe40000004100 */
[----:B------:R-:W-:Y:S02]  /*2af0*/  HADD2.F32 R4, -RZ, R4.H0_H0 ;  /* 0x20000004ff047230 */ /* 0x000fe40000004100 */
[----:B------:R-:W-:Y:S01]  /*2b00*/  FMUL.FTZ R79, R5, R24 ;  /* 0x00000018054f7220 */ /* 0x000fe20000410000 */
[----:B------:R-:W-:-:S02]  /*2b10*/  HADD2.F32 R14, -RZ, R14.H0_H0 ;  /* 0x2000000eff0e7230 */ /* 0x000fc40000004100 */
[--C-:B------:R-:W-:Y:S02]  /*2b20*/  HADD2.F32 R7, -RZ, R83.reuse.H0_H0 ;  /* 0x20000053ff077230 */ /* 0x100fe40000004100 */
[----:B------:R-:W-:Y:S01]  /*2b30*/  FMUL.FTZ R24, R4, R24 ;  /* 0x0000001804187220 */ /* 0x000fe20000410000 */
[----:B------:R-:W-:Y:S02]  /*2b40*/  HADD2.F32 R25, -RZ, R83.H1_H1 ;  /* 0x30000053ff197230 */ /* 0x000fe40000004100 */
[-C--:B------:R-:W-:Y:S01]  /*2b50*/  FMUL.FTZ R83, R6, R27.reuse ;  /* 0x0000001b06537220 */ /* 0x080fe20000410000 */
        /* <DEDUP_REMOVED lines=9> */
.L_x_4640:
[----:B------:R-:W-:Y:S05]  /*2bf0*/  BSYNC B2 ;  /* 0x0000000000027941 */ /* 0x000fea0003800000 */
.L_x_4639:
[----:B--2---:R1:W-:Y:S02]  /*2c00*/  STG.E.128 desc[UR42][R12.64], R4 ;  /* 0x000000040c007986 */ /* 0x0043e4000c101d2a */
.L_x_4638:
[----:B------:R-:W-:Y:S05]  /*2c10*/  BSYNC B1 ;  /* 0x0000000000017941 */ /* 0x000fea0003800000 */
.L_x_4637:
[----:B------:R-:W-:Y:S05]  /*2c20*/  @P3 BRA `(.L_x_4636) ;  /* 0x0000000c00f83947 */ /* 0x000fea0003800000 */
[----:B------:R-:W-:Y:S01]  /*2c30*/  LOP3.LUT P5, RZ, R193, 0x4, RZ, 0xc0, !PT ;  /* 0x00000004c1ff7812 */ /* 0x000fe200078ac0ff */
[----:B------:R-:W-:Y:S01]  /*2c40*/  VIADD R14, R42, 0x10 ;  /* 0x000000102a0e7836 */ /* 0x000fe20000000000 */
[----:B-1----:R-:W-:Y:S01]  /*2c50*/  MOV R4, 0x20 ;  /* 0x0000002000047802 */ /* 0x002fe20000000f00 */
[----:B------:R-:W-:Y:S03]  /*2c60*/  BSSY B1, `(.L_x_4641) ;  /* 0x0000030000017945 */ /* 0x000fe60003800000 */
[----:B------:R-:W-:Y:S02]  /*2c70*/  SEL R4, R4, 0xffffffe0, !P5 ;  /* 0xffffffe004047807 */ /* 0x000fe40006800000 */
[----:B------:R-:W-:Y:S02]  /*2c80*/  ISETP.GE.AND P5, PT, R14, R61, PT ;  /* 0x0000003d0e00720c */ /* 0x000fe40003fa6270 */
[----:B------:R-:W-:-:S05]  /*2c90*/  IADD3 R15, R4, R64, R15 ;  /* 0x00000040040f7210 */ /* 0x000fca0007ffe00f */
[----:B------:R-:W-:-:S06]  /*2ca0*/  IMAD R4, R15, 0x2, R2 ;  /* 0x000000020f047824 */ /* 0x000fcc00078e0202 */
[----:B------:R-:W1:Y:S01]  /*2cb0*/  LDS.128 R4, [R4+0x22400] ;  /* 0x0224000004047984 */ /* 0x000e620000000c00 */
[----:B------:R-:W-:Y:S05]  /*2cc0*/  @P5 BRA `(.L_x_4642) ;  /* 0x0000000000a45947 */ /* 0x000fea0003800000 */
[--C-:B------:R-:W-:Y:S01]  /*2cd0*/  SHF.R.U64 R15, R8, 0x10, R9.reuse ;  /* 0x00000010080f7819 */ /* 0x100fe20000001209 */
[----:B-1----:R-:W-:Y:S01]  /*2ce0*/  IMAD.MOV.U32 R8, RZ, RZ, R6 ;  /* 0x000000ffff087224 */ /* 0x002fe200078e0006 */
        /* <DEDUP_REMOVED lines=10> */
[----:B------:R-:W-:Y:S02]  /*2d90*/  HADD2.F32 R7, -RZ, R7.H0_H0 ;  /* 0x20000007ff077230 */ /* 0x000fe40000004100 */
[----:B------:R-:W-:Y:S01]  /*2da0*/  FMUL.FTZ R11, R5, R11 ;  /* 0x0000000b050b7220 */ /* 0x000fe20000410000 */
[----:B------:R-:W-:Y:S02]  /*2db0*/  HADD2.F32 R14, -RZ, R14.H0_H0 ;  /* 0x2000000eff0e7230 */ /* 0x000fe40000004100 */
[----:B------:R-:W-:Y:S01]  /*2dc0*/  FMUL.FTZ R74, R9, R24 ;  /* 0x00000018094a7220 */ /* 0x000fe20000410000 */
[-C--:B------:R-:W-:Y:S01]  /*2dd0*/  FFMA.FTZ R26, R5, R10.reuse, -R26 ;  /* 0x0000000a051a7223 */ /* 0x080fe2000001081a */
[----:B------:R-:W-:Y:S01]  /*2de0*/  FFMA.FTZ R25, R6, R10, R11 ;  /* 0x0000000a06197223 */ /* 0x000fe2000001000b */
[----:B------:R-:W-:Y:S01]  /*2df0*/  FMUL.FTZ R24, R7, R24 ;  /* 0x0000001807187220 */ /* 0x000fe20000410000 */
[----:B------:R-:W-:-:S02]  /*2e00*/  HADD2.F32 R10, -RZ, R84.H0_H0 ;  /* 0x20000054ff0a7230 */ /* 0x000fc40000004100 */
[-C--:B------:R-:W-:Y:S01]  /*2e10*/  FFMA.FTZ R74, R7, R14.reuse, -R74 ;  /* 0x0000000e074a7223 */ /* 0x080fe2000001084a */
[----:B------:R-:W-:Y:S02]  /*2e20*/  HADD2.F32 R11, -RZ, R84.H1_H1 ;  /* 0x30000054ff0b7230 */ /* 0x000fe40000004100 */
[----:B------:R-:W-:Y:S01]  /*2e30*/  FFMA.FTZ R79, R9, R14, R24 ;  /* 0x0000000e094f7223 */ /* 0x000fe20000010018 */
[----:B------:R-:W-:Y:S02]  /*2e40*/  HADD2.F32 R5, -RZ, R4.H1_H1 ;  /* 0x30000004ff057230 */ /* 0x000fe40000004100 */
        /* <DEDUP_REMOVED lines=17> */
.L_x_4642:
[----:B------:R-:W-:Y:S05]  /*2f60*/  BSYNC B1 ;  /* 0x0000000000017941 */ /* 0x000fea0003800000 */
.L_x_4641:
[----:B-1----:R2:W-:Y:S01]  /*2f70*/  STG.E.128 desc[UR42][R12.64+0x40], R4 ;  /* 0x000040040c007986 */ /* 0x0025e2000c101d2a */
[----:B------:R-:W-:Y:S05]  /*2f80*/  BRA `(.L_x_4636) ;  /* 0x0000000c00207947 */ /* 0x000fea0003800000 */
.L_x_4630:
[----:B------:R-:W-:-:S05]  /*2f90*/  IMAD R5, R51, -0x40, R32 ;  /* 0xffffffc033057824 */ /* 0x000fca00078e0220 */
[----:B------:R-:W-:-:S04]  /*2fa0*/  VIMNMX R6, R5, 0x40, PT ;  /* 0x0000004005067848 */ /* 0x000fc80003fe0100 */
[----:B------:R-:W-:-:S04]  /*2fb0*/  ISETP.GE.AND P1, PT, R185, R6, PT ;  /* 0x00000006b900720c */ /* 0x000fc80003f26270 */
[----:B------:R-:W-:-:S13]  /*2fc0*/  ISETP.GE.OR P0, PT, R16, R61, P1 ;  /* 0x0000003d1000720c */ /* 0x000fda0000f06670 */
[----:B------:R-:W0:Y:S01]  /*2fd0*/  @!P0 LDC.64 R12, c[0x0][0x3c8] ;  /* 0x0000f200ff0c8b82 */ /* 0x000e220000000a00 */
[----:B------:R-:W-:Y:S01]  /*2fe0*/  @!P0 IADD3 R6, P5, R38, R4, RZ ;  /* 0x0000000426068210 */ /* 0x000fe20007fbe0ff */
[----:B------:R-:W-:Y:S01]  /*2ff0*/  @!P0 IMAD R4, R56, R51, RZ ;  /* 0x0000003338048224 */ /* 0x000fe200078e02ff */
[----:B------:R-:W-:-:S03]  /*3000*/  @!P0 MOV R5, R67 ;  /* 0x0000004300058202 */ /* 0x000fc60000000f00 */
[-C--:B------:R-:W-:Y:S02]  /*3010*/  @!P0 IMAD R9, R74, R57.reuse, R4 ;  /* 0x000000394a098224 */ /* 0x080fe400078e0204 */
[----:B------:R-:W1:Y:S01]  /*3020*/  @!P0 LDC.64 R26, c[0x0][0x3e0] ;  /* 0x0000f800ff1a8b82 */ /* 0x000e620000000a00 */
[----:B------:R-:W-:Y:S02]  /*3030*/  @!P0 IMAD.MOV.U32 R4, RZ, RZ, R34 ;  /* 0x000000ffff048224 */ /* 0x000fe400078e0022 */
[----:B------:R-:W-:Y:S02]  /*3040*/  @!P0 IMAD.X R7, R76, 0x1, R65, P5 ;  /* 0x000000014c078824 */ /* 0x000fe400028e0641 */
        /* <DEDUP_REMOVED lines=12> */
[----:B------:R-:W-:Y:S01]  /*3110*/  UISETP.NE.AND UP0, UPT, UR37, 0x3, UPT ;  /* 0x000000032500788c */ /* 0x000fe2000bf05270 */
[----:B------:R-:W-:-:S05]  /*3120*/  ISETP.GE.AND P5, PT, R16, R61, PT ;  /* 0x0000003d1000720c */ /* 0x000fca0003fa6270 */
[----:B------:R-:W-:Y:S02]  /*3130*/  PLOP3.LUT P0, PT, PT, PT, UP0, 0x80, 0x0 ;  /* 0x000000000000781c */ /* 0x000fe40003f0f008 */
[----:B0-----:R-:W-:Y:S01]  /*3140*/  P2R R27, PR, RZ, 0x20 ;  /* 0x00000020ff1b7803 */ /* 0x001fe20000000000 */
[----:B--2---:R-:W-:Y:S02]  /*3150*/  IMAD.MOV.U32 R14, RZ, RZ, R4 ;  /* 0x000000ffff0e7224 */ /* 0x004fe400078e0004 */
[----:B------:R-:W-:Y:S02]  /*3160*/  IMAD.MOV.U32 R74, RZ, RZ, R6 ;  /* 0x000000ffff4a7224 */ /* 0x000fe400078e0006 */
[----:B------:R-:W-:Y:S02]  /*3170*/  IMAD.MOV.U32 R70, RZ, RZ, R5 ;  /* 0x000000ffff467224 */ /* 0x000fe400078e0005 */
[----:B------:R-:W-:Y:S01]  /*3180*/  IMAD.MOV.U32 R76, RZ, RZ, R7 ;  /* 0x000000ffff4c7224 */ /* 0x000fe200078e0007 */
[----:B------:R-:W-:Y:S01]  /*3190*/  PRMT R95, R14, 0x5410, R74 ;  /* 0x000054100e5f7816 */ /* 0x000fe2000000004a */
[----:B---3--:R-:W-:Y:S01]  /*31a0*/  IMAD.MOV.U32 R13, RZ, RZ, R9 ;  /* 0x000000ffff0d7224 */ /* 0x008fe200078e0009 */
[----:B------:R-:W-:Y:S01]  /*31b0*/  PRMT R83, R83, 0x5410, R70 ;  /* 0x0000541053537816 */ /* 0x000fe20000000046 */
[----:B------:R-:W-:Y:S01]  /*31c0*/  IMAD.MOV.U32 R14, RZ, RZ, R10 ;  /* 0x000000ffff0e7224 */ /* 0x000fe200078e000a */
[----:B------:R-:W-:Y:S01]  /*31d0*/  PRMT R87, R87, 0x5410, R76 ;  /* 0x0000541057577816 */ /* 0x000fe2000000004c */
[----:B------:R-:W-:Y:S01]  /*31e0*/  IMAD.MOV.U32 R26, RZ, RZ, R11 ;  /* 0x000000ffff1a7224 */ /* 0x000fe200078e000b */
[----:B------:R-:W-:-:S02]  /*31f0*/  MOV R12, R8 ;  /* 0x00000008000c7202 */ /* 0x000fc40000000f00 */
[----:B------:R-:W-:Y:S02]  /*3200*/  PRMT R83, R13, 0x7610, R83 ;  /* 0x000076100d537816 */ /* 0x000fe40000000053 */
[----:B------:R-:W-:Y:S02]  /*3210*/  PRMT R94, R12, 0x5410, R14 ;  /* 0x000054100c5e7816 */ /* 0x000fe4000000000e */
[----:B------:R-:W-:Y:S01]  /*3220*/  PRMT R87, R26, 0x7610, R87 ;  /* 0x000076101a577816 */ /* 0x000fe20000000057 */
[----:B------:R-:W-:Y:S06]  /*3230*/  @!P0 BRA `(.L_x_4643) ;  /* 0x0000000000048947 */ /* 0x000fec0003800000 */
[----:B------:R-:W-:Y:S01]  /*3240*/  BPT.TRAP 0x1 ;  /* 0x000000040000795c */ /* 0x000fe20000300000 */
.L_x_4643:
[----:B------:R-:W-:Y:S01]  /*3250*/  IMAD R70, R23, 0x8, R2 ;  /* 0x0000000817467824 */ /* 0x000fe200078e0202 */
[----:B------:R-:W-:Y:S01]  /*3260*/  SHF.L.U32 R77, R187, 0x1f, RZ ;  /* 0x0000001fbb4d7819 */ /* 0x000fe200000006ff */
[----:B------:R-:W-:Y:S03]  /*3270*/  BSSY B1, `(.L_x_4644) ;  /* 0x0000003000017945 */ /* 0x000fe60003800000 */
[----:B------:R-:W0:Y:S02]  /*3280*/  SYNCS.PHASECHK.TRANS64.TRYWAIT P5, [R70+URZ+0x28c90], R77 ;  /* 0x028c904d460075a7 */ /* 0x000e2400080a017f */
[----:B0-----:R-:W-:Y:S05]  /*3290*/  @!P5 BRA `(.L_x_4645) ;  /* 0x0000018c0044d947 */ /* 0x001fea0003800000 */
.L_x_4948:
[----:B------:R-:W-:Y:S05]  /*32a0*/  BSYNC B1 ;  /* 0x0000000000017941 */ /* 0x000fea0003800000 */
.L_x_4644:
[----:B------:R-:W-:Y:S01]  /*32b0*/  ISETP.GE.OR P5, PT, R16, R63, P1 ;  /* 0x0000003f1000720c */ /* 0x000fe20000fa6670 */
[----:B------:R-:W-:Y:S01]  /*32c0*/  ULDC.64 UR4, c[0x0][0x2f0] ;  /* 0x0000bc0000047ab9 */ /* 0x000fe20000000a00 */
[----:B------:R-:W-:Y:S02]  /*32d0*/  IMAD.MOV.U32 R78, RZ, RZ, R24 ;  /* 0x000000ffff4e7224 */ /* 0x000fe400078e0018 */
[----:B------:R-:W-:Y:S02]  /*32e0*/  IMAD R12, R220, UR4, RZ ;  /* 0x00000004dc0c7c24 */ /* 0x000fe4000f8e02ff */
[----:B------:R-:W-:-:S04]  /*32f0*/  IMAD.WIDE.U32 R78, R185, UR4, R78 ;  /* 0x00000004b94e7c25 */ /* 0x000fc8000f8e004e */
[----:B------:R-:W-:-:S03]  /*3300*/  IMAD R93, R185, UR5, R12 ;  /* 0x00000005b95d7c24 */ /* 0x000fc6000f8e020c */
[----:B------:R-:W-:Y:S05]  /*3310*/  @P5 BRA `(.L_x_4636) ;  /* 0x00000008003c5947 */ /* 0x000fea0003800000 */
[----:B------:R-:W-:Y:S01]  /*3320*/  IADD3 R93, R93, R79, RZ ;  /* 0x0000004f5d5d7210 */ /* 0x000fe20007ffe0ff */
[----:B------:R-:W-:Y:S01]  /*3330*/  BSSY B1, `(.L_x_4646) ;  /* 0x000006a000017945 */ /* 0x000fe20003800000 */
[----:B------:R-:W-:-:S04]  /*3340*/  IADD3 R12, P5, P6, R44, R78, R69 ;  /* 0x0000004e2c0c7210 */ /* 0x000fc80007ebe045 */
        /* <DEDUP_REMOVED lines=13> */
[----:B------:R-:W-:-:S05]  /*3420*/  LOP3.LUT R13, R13, R58, RZ, 0x3c, !PT ;  /* 0x0000003a0d0d7212 */ /* 0x000fca00078e3cff */
[----:B------:R-:W-:Y:S02]  /*3430*/  IMAD R12, R200, 0x200, R13 ;  /* 0x00000200c80c7824 */ /* 0x000fe400078e020d */
[----:B------:R-:W-:Y:S02]  /*3440*/  IMAD.IADD R13, R68, 0x1, R15 ;  /* 0x00000001440d7824 */ /* 0x000fe400078e020f */
[----:B------:R-:W-:-:S03]  /*3450*/  IMAD.IADD R15, R15, 0x1, R12 ;  /* 0x000000010f0f7824 */ /* 0x000fc600078e020c */
[----:B------:R-:W-:Y:S01]  /*3460*/  LEA R13, R13, R2, 0x1 ;  /* 0x000000020d0d7211 */ /* 0x000fe200078e08ff */
[----:B------:R-:W-:-:S05]  /*3470*/  IMAD R24, R15, 0x2, R2 ;  /* 0x000000020f187824 */ /* 0x000fca00078e0202 */
[----:B------:R-:W1:Y:S04]  /*3480*/  LDS.128 R12, [R13+0x22400] ;  /* 0x022400000d0c7984 */ /* 0x000e680000000c00 */
        /* <DEDUP_REMOVED lines=81> */
[----:B------:R-:W-:Y:S01]  /*39a0*/  F2FP.F16.F32.PACK_AB R14, R14, R15 ;  /* 0x0000000f0e0e723e */ /* 0x000fe200000000ff */
[----:B------:R-:W-:Y:S01]  /*39b0*/  IMAD.MOV.U32 R15, RZ, RZ, R85 ;  /* 0x000000ffff0f7224 */ /* 0x000fe200078e0055 */
[----:B------:R-:W-:-:S07]  /*39c0*/  F2FP.F16.F32.PACK_AB R26, R9, R8 ;  /* 0x00000008091a723e */ /* 0x000fce00000000ff */
.L_x_4647:
[----:B------:R-:W-:Y:S05]  /*39d0*/  BSYNC B1 ;  /* 0x0000000000017941 */ /* 0x000fea0003800000 */
.L_x_4646:
        /* <DEDUP_REMOVED lines=10> */
.L_x_4629:
[----:B------:R-:W-:-:S06]  /*3a80*/  UISETP.NE.AND UP0, UPT, UR37, 0x3, UPT ;  /* 0x000000032500788c */ /* 0x000fcc000bf05270 */
[----:B------:R-:W-:-:S13]  /*3a90*/  PLOP3.LUT P0, PT, PT, PT, UP0, 0x80, 0x0 ;  /* 0x000000000000781c */ /* 0x000fda0003f0f008 */
[----:B------:R-:W-:Y:S05]  /*3aa0*/  @!P0 BRA `(.L_x_4648) ;  /* 0x0000000000048947 */ /* 0x000fea0003800000 */
[----:B------:R-:W-:Y:S01]  /*3ab0*/  BPT.TRAP 0x1 ;  /* 0x000000040000795c */ /* 0x000fe20000300000 */
.L_x_4648:
        /* <DEDUP_REMOVED lines=8> */
.L_x_4949:
[----:B------:R-:W-:Y:S05]  /*3b40*/  BSYNC B1 ;  /* 0x0000000000017941 */ /* 0x000fea0003800000 */
.L_x_4649:
[----:B------:R-:W-:Y:S05]  /*3b50*/  @P1 BRA `(.L_x_4636) ;  /* 0x00000000002c1947 */ /* 0x000fea0003800000 */
[----:B------:R-:W-:Y:S01]  /*3b60*/  @!P3 LOP3.LUT P5, RZ, R193, 0x4, RZ, 0xc0, !PT ;  /* 0x00000004c1ffb812 */ /* 0x000fe200078ac0ff */
[----:B------:R-:W-:Y:S01]  /*3b70*/  @!P3 VIADD R4, R64, 0x20 ;  /* 0x000000204004b836 */ /* 0x000fe20000000000 */
[----:B------:R-:W-:Y:S02]  /*3b80*/  PLOP3.LUT P6, PT, PT, PT, PT, 0x8, 0x0 ;  /* 0x000000000000781c */ /* 0x000fe40003fce170 */
[----:B------:R-:W-:-:S13]  /*3b90*/  @!P3 PLOP3.LUT P6, PT, P5, PT, PT, 0x80, 0x0 ;  /* 0x000000000000b81c */ /* 0x000fda0002fcf070 */
[----:B------:R-:W-:-:S05]  /*3ba0*/  @P6 IADD3 R4, R64, -0x20, RZ ;  /* 0xffffffe040046810 */ /* 0x000fca0007ffe0ff */
[----:B------:R-:W-:Y:S02]  /*3bb0*/  @!P3 IMAD.IADD R15, R15, 0x1, R4 ;  /* 0x000000010f0fb824 */ /* 0x000fe400078e0204 */
[----:B------:R-:W1:Y:S02]  /*3bc0*/  @!P4 LDS.128 R4, [R14+0x22400] ;  /* 0x022400000e04c984 */ /* 0x000e640000000c00 */
[----:B------:R-:W-:-:S06]  /*3bd0*/  @!P3 IMAD R8, R15, 0x2, R2 ;  /* 0x000000020f08b824 */ /* 0x000fcc00078e0202 */
[----:B------:R-:W2:Y:S04]  /*3be0*/  @!P3 LDS.128 R8, [R8+0x22400] ;  /* 0x022400000808b984 */ /* 0x000ea80000000c00 */
[----:B-1----:R1:W-:Y:S04]  /*3bf0*/  @!P4 STG.E.128 desc[UR42][R12.64], R4 ;  /* 0x000000040c00c986 */ /* 0x0023e8000c101d2a */
[----:B--2---:R1:W-:Y:S02]  /*3c00*/  @!P3 STG.E.128 desc[UR42][R12.64+0x40], R8 ;  /* 0x000040080c00b986 */ /* 0x0043e4000c101d2a */
.L_x_4636:
[----:B------:R-:W-:Y:S05]  /*3c10*/  BSYNC B0 ;  /* 0x0000000000007941 */ /* 0x000fea0003800000 */
.L_x_4628:
[----:B-12-4-:R-:W1:Y:S01]  /*3c20*/  S2R R4, SR_TID.X ;  /* 0x0000000000047919 */ /* 0x016e620000002100 */
        /* <DEDUP_REMOVED lines=16> */
.L_x_4652:
[----:B------:R-:W-:Y:S05]  /*3d30*/  BSYNC B0 ;  /* 0x0000000000007941 */ /* 0x000fea0003800000 */
.L_x_4651:
[----:B------:R-:W2:Y:S01]  /*3d40*/  SYNCS.PHASECHK.TRANS64.TRYWAIT P0, [R70+URZ+0x28cb0], R77 ;  /* 0x028cb04d460075a7 */ /* 0x000ea2000800017f */
[----:B------:R-:W-:Y:S04]  /*3d50*/  BSSY B0, `(.L_x_4653) ;  /* 0x0000002000007945 */ /* 0x000fe80003800000 */
[----:B--2---:R-:W-:Y:S05]  /*3d60*/  @!P0 BRA `(.L_x_4654) ;  /* 0x0000018000b88947 */ /* 0x004fea0003800000 */
.L_x_4950:
[----:B------:R-:W-:Y:S05]  /*3d70*/  BSYNC B0 ;  /* 0x0000000000007941 */ /* 0x000fea0003800000 */
.L_x_4653:
[----:B------:R-:W-:Y:S04]  /*3d80*/  BSSY B0, `(.L_x_4655) ;  /* 0x0000051000007945 */ /* 0x000fe80003800000 */
[----:B------:R-:W-:Y:S05]  /*3d90*/  @P1 BRA `(.L_x_4656) ;  /* 0x00000004003c1947 */ /* 0x000fea0003800000 */
[----:B-1----:R-:W-:Y:S01]  /*3da0*/  IMAD.WIDE R4, R51, 0x40, R20 ;  /* 0x0000004033047825 */ /* 0x002fe200078e0214 */
[----:B------:R-:W-:Y:S01]  /*3db0*/  ULDC.64 UR4, c[0x0][0x318] ;  /* 0x0000c60000047ab9 */ /* 0x000fe20000000a00 */
[----:B------:R-:W-:Y:S02]  /*3dc0*/  LOP3.LUT P0, RZ, R193, 0x4, RZ, 0xc0, !PT ;  /* 0x00000004c1ff7812 */ /* 0x000fe4000780c0ff */
[----:B------:R-:W-:Y:S01]  /*3dd0*/  IMAD R5, R5, UR4, RZ ;  /* 0x0000000405057c24 */ /* 0x000fe2000f8e02ff */
[----:B---3--:R-:W-:Y:S01]  /*3de0*/  IADD3 R13, R16, 0xc0, RZ ;  /* 0x000000c0100d7810 */ /* 0x008fe20007ffe0ff */
[----:B------:R-:W-:Y:S02]  /*3df0*/  IMAD.MOV.U32 R74, RZ, RZ, R40 ;  /* 0x000000ffff4a7224 */ /* 0x000fe400078e0028 */
[C---:B------:R-:W-:Y:S02]  /*3e00*/  IMAD R5, R4.reuse, UR5, R5 ;  /* 0x0000000504057c24 */ /* 0x040fe4000f8e0205 */
[----:B------:R-:W-:Y:S01]  /*3e10*/  IMAD.WIDE.U32 R6, R4, UR4, R74 ;  /* 0x0000000404067c25 */ /* 0x000fe2000f8e004a */
[----:B------:R-:W-:-:S03]  /*3e20*/  ULDC.64 UR4, c[0x0][0x308] ;  /* 0x0000c20000047ab9 */ /* 0x000fc60000000a00 */
[----:B------:R-:W-:Y:S01]  /*3e30*/  IMAD R9, R23, 0x8000, R64 ;  /* 0x0000800017097824 */ /* 0x000fe200078e0240 */
[----:B------:R-:W-:Y:S01]  /*3e40*/  LEA R76, P1, R6, UR4, 0x1 ;  /* 0x00000004064c7c11 */ /* 0x000fe2000f8208ff */
[----:B------:R-:W-:Y:S01]  /*3e50*/  VIADD R4, R16, 0x40 ;  /* 0x0000004010047836 */ /* 0x000fe20000000000 */
[----:B------:R-:W-:Y:S01]  /*3e60*/  IADD3 R5, R7, R5, RZ ;  /* 0x0000000507057210 */ /* 0x000fe20007ffe0ff */
[----:B------:R-:W-:Y:S01]  /*3e70*/  ULDC UR4, c[0x0][0x310] ;  /* 0x0000c40000047ab9 */ /* 0x000fe20000000800 */
[C---:B------:R-:W-:Y:S02]  /*3e80*/  VIADD R79, R9.reuse, 0x20 ;  /* 0x00000020094f7836 */ /* 0x040fe40000000000 */
[----:B0-2---:R-:W-:Y:S01]  /*3e90*/  LEA.HI.X R77, R6, UR5, R5, 0x1, P1 ;  /* 0x00000005064d7c11 */ /* 0x005fe200088f0c05 */
[C---:B------:R-:W-:Y:S01]  /*3ea0*/  @P0 VIADD R79, R9.reuse, 0xffffffe0 ;  /* 0xffffffe0094f0836 */ /* 0x040fe20000000000 */
[----:B------:R-:W-:Y:S01]  /*3eb0*/  ISETP.GE.AND P1, PT, R16, UR4, PT ;  /* 0x0000000410007c0c */ /* 0x000fe2000bf26270 */
[----:B------:R-:W-:Y:S01]  /*3ec0*/  IMAD R80, R9, 0x2, R2 ;  /* 0x0000000209507824 */ /* 0x000fe200078e0202 */
[----:B------:R-:W-:Y:S01]  /*3ed0*/  ISETP.GE.AND P0, PT, R4, UR4, PT ;  /* 0x0000000404007c0c */ /* 0x000fe2000bf06270 */
[C---:B------:R-:W-:Y:S01]  /*3ee0*/  VIADD R12, R16.reuse, 0x80 ;  /* 0x00000080100c7836 */ /* 0x040fe20000000000 */
[----:B------:R-:W-:Y:S01]  /*3ef0*/  LEA R79, R79, R2, 0x1 ;  /* 0x000000024f4f7211 */ /* 0x000fe200078e08ff */
[----:B------:R-:W-:-:S02]  /*3f00*/  VIADD R74, R16, 0x100 ;  /* 0x00000100104a7836 */ /* 0x000fc40000000000 */
[----:B------:R-:W-:-:S06]  /*3f10*/  VIADD R78, R16, 0x140 ;  /* 0x00000140104e7836 */ /* 0x000fcc0000000000 */
        /* <DEDUP_REMOVED lines=43> */
[----:B------:R-:W-:Y:S02]  /*41d0*/  ISETP.GE.AND P0, PT, R78, UR4, PT ;  /* 0x000000044e007c0c */ /* 0x000fe4000bf06270 */
[----:B------:R-:W-:-:S07]  /*41e0*/  IADD3 R78, R16, 0x1e0, RZ ;  /* 0x000001e0104e7810 */ /* 0x000fce0007ffe0ff */
        /* <DEDUP_REMOVED lines=10> */
.L_x_4656:
[----:B------:R-:W-:Y:S05]  /*4290*/  BSYNC B0 ;  /* 0x0000000000007941 */ /* 0x000fea0003800000 */
.L_x_4655:
        /* <DEDUP_REMOVED lines=8> */
[----:B0-2---:R-:W-:-:S03]  /*4320*/  @!P5 VIADD R70, R70, 0x28cc0 ;  /* 0x00028cc04646d836 */ /* 0x005fc60000000000 */
[C---:B------:R-:W-:Y:S02]  /*4330*/  ISETP.NE.AND P1, PT, R23.reuse, 0x2, PT ;  /* 0x000000021700780c */ /* 0x040fe40003f25270 */
[----:B------:R-:W-:Y:S02]  /*4340*/  PLOP3.LUT P0, PT, PT, PT, PT, 0x8, 0x0 ;  /* 0x000000000000781c */ /* 0x000fe40003f0e170 */
[----:B------:R-:W-:Y:S02]  /*4350*/  @!P5 PRMT R70, RZ, 0x654, R70 ;  /* 0x00000654ff46d816 */ /* 0x000fe40000000046 */
[----:B-1----:R-:W-:Y:S02]  /*4360*/  SEL R4, RZ, 0x1, P1 ;  /* 0x00000001ff047807 */ /* 0x002fe40000800000 */
[----:B------:R-:W-:Y:S02]  /*4370*/  SEL R23, R23, RZ, P1 ;  /* 0x000000ff17177207 */ /* 0x000fe40000800000 */
[----:B------:R-:W-:Y:S01]  /*4380*/  LOP3.LUT R187, R187, R4, RZ, 0x3c, !PT ;  /* 0x00000004bbbb7212 */ /* 0x000fe200078e3cff */
[----:B------:R1:W-:Y:S01]  /*4390*/  @!P5 SYNCS.ARRIVE.TRANS64.RED.A1T0 RZ, [R70+URZ], RZ ;  /* 0x000000ff46ffd9a7 */ /* 0x0003e2000810043f */
[----:B------:R-:W-:Y:S05]  /*43a0*/  @P2 BRA `(.L_x_4657) ;  /* 0xffffffe000142947 */ /* 0x000fea000383ffff */
.L_x_4623:
[----:B------:R-:W-:Y:S04]  /*43b0*/  BSSY B0, `(.L_x_4658) ;  /* 0x0000004000007945 */ /* 0x000fe80003800000 */
[----:B------:R-:W-:Y:S05]  /*43c0*/  @P0 BRA `(.L_x_4659) ;  /* 0x0000000000080947 */ /* 0x000fea0003800000 */
[----:B------:R-:W0:Y:S02]  /*43d0*/  FENCE.VIEW.ASYNC.G ;  /* 0x00000000000073c6 */ /* 0x000e240000000100 */
[----:B0-----:R-:W-:Y:S06]  /*43e0*/  BAR.ARV 0xc, 0x120 ;  /* 0x0304800000007b1d */ /* 0x001fec0000002000 */
.L_x_4659:
[----:B------:R-:W-:Y:S05]  /*43f0*/  BSYNC B0 ;  /* 0x0000000000007941 */ /* 0x000fea0003800000 */
.L_x_4658:
[----:B------:R-:W-:Y:S01]  /*4400*/  UISETP.NE.AND UP0, UPT, UR38, 0x1, UPT ;  /* 0x000000012600788c */ /* 0x000fe2000bf05270 */
[----:B------:R-:W-:Y:S01]  /*4410*/  BSSY B7, `(.L_x_4660) ;  /* 0x0000eb9000077945 */ /* 0x000fe20003800000 */
[----:B------:R-:W-:Y:S02]  /*4420*/  ULDC UR4, c[0x0][0x9e0] ;  /* 0x0002780000047ab9 */ /* 0x000fe40000000800 */
[----:B------:R-:W-:Y:S02]  /*4430*/  VIADD R0, R49, UR4 ;  /* 0x0000000431007c36 */ /* 0x000fe40008000000 */
[----:B------:R-:W-:-:S13]  /*4440*/  PLOP3.LUT P0, PT, PT, PT, UP0, 0x80, 0x0 ;  /* 0x000000000000781c */ /* 0x000fda0003f0f008 */
[----:B------:R-:W-:Y:S05]  /*4450*/  @!P0 BRA `(.L_x_4661) ;  /* 0x0000002000748947 */ /* 0x000fea0003800000 */
[----:B------:R-:W0:Y:S02]  /*4460*/  LDC R6, c[0x0][0x9e4] ;  /* 0x00027900ff067b82 */ /* 0x000e240000000800 */
[----:B0-----:R-:W-:-:S13]  /*4470*/  ISETP.GE.AND P0, PT, R6, 0x1, PT ;  /* 0x000000010600780c */ /* 0x001fda0003f06270 */
[----:B------:R-:W-:Y:S05]  /*4480*/  @!P0 BRA `(.L_x_4662) ;  /* 0x0000000000488947 */ /* 0x000fea0003800000 */
        /* <DEDUP_REMOVED lines=11> */
.L_x_4664:
[----:B------:R-:W-:-:S13]  /*4540*/  ISETP.NE.AND P1, PT, R6, 0x1, PT ;  /* 0x000000010600780c */ /* 0x000fda0003f25270 */
[----:B------:R-:W0:Y:S02]  /*4550*/  @P1 LDC.64 R4, c[0x0][0x9e8] ;  /* 0x00027a00ff041b82 */ /* 0x000e240000000a00 */
[----:B0-----:R-:W-:-:S05]  /*4560*/  @P1 IMAD.HI.U32 R4, R3, R4, RZ ;  /* 0x0000000403041227 */ /* 0x001fca00078e00ff */
[----:B------:R-:W-:-:S07]  /*4570*/  @P1 SHF.R.U32.HI R3, RZ, R5, R4 ;  /* 0x00000005ff031219 */ /* 0x000fce0000011604 */
.L_x_4665:
[----:B------:R-:W-:Y:S05]  /*4580*/  BSYNC B0 ;  /* 0x0000000000007941 */ /* 0x000fea0003800000 */
.L_x_4663:
[----:B------:R-:W-:-:S05]  /*4590*/  IMAD R3, R3, R6, R6 ;  /* 0x0000000603037224 */ /* 0x000fca00078e0206 */
[----:B------:R-:W-:-:S07]  /*45a0*/  VIMNMX R0, R0, R3, PT ;  /* 0x0000000300007248 */ /* 0x000fce0003fe0100 */
.L_x_4662:
[----:B------:R-:W-:Y:S01]  /*45b0*/  IADD3 R0, R0, 0x3f, RZ ;  /* 0x0000003f00007810 */ /* 0x000fe20007ffe0ff */
[----:B------:R-:W-:Y:S02]  /*45c0*/  ULDC UR4, c[0x0][0x9dc] ;  /* 0x0002770000047ab9 */ /* 0x000fe40000000800 */
[----:B------:R-:W-:Y:S01]  /*45d0*/  VIADD R4, R47, -UR4 ;  /* 0x800000042f047c36 */ /* 0x000fe20008000000 */
[----:B------:R-:W-:-:S04]  /*45e0*/  SHF.R.S32.HI R3, RZ, 0x1f, R0 ;  /* 0x0000001fff037819 */ /* 0x000fc80000011400 */
[----:B------:R-:W-:-:S04]  /*45f0*/  LEA.HI R3, R3, R0, RZ, 0x6 ;  /* 0x0000000003037211 */ /* 0x000fc800078f30ff */
[----:B------:R-:W-:-:S04]  /*4600*/  SHF.R.S32.HI R3, RZ, 0x6, R3 ;  /* 0x00000006ff037819 */ /* 0x000fc80000011403 */
        /* <DEDUP_REMOVED lines=12> */
.L_x_4668:
[----:B------:R-:W-:-:S13]  /*46d0*/  ISETP.NE.AND P0, PT, R6, 0x1, PT ;  /* 0x000000010600780c */ /* 0x000fda0003f05270 */
[----:B------:R-:W0:Y:S02]  /*46e0*/  @P0 LDC.64 R10, c[0x0][0x9e8] ;  /* 0x00027a00ff0a0b82 */ /* 0x000e240000000a00 */
[----:B0-----:R-:W-:-:S05]  /*46f0*/  @P0 IMAD.HI.U32 R10, R47, R10, RZ ;  /* 0x0000000a2f0a0227 */ /* 0x001fca00078e00ff */
[----:B------:R-:W-:-:S07]  /*4700*/  @P0 SHF.R.U32.HI R47, RZ, R11, R10 ;  /* 0x0000000bff2f0219 */ /* 0x000fce000001160a */
.L_x_4669:
[----:B------:R-:W-:Y:S05]  /*4710*/  BSYNC B0 ;  /* 0x0000000000007941 */ /* 0x000fea0003800000 */
.L_x_4667:
[----:B------:R-:W-:-:S05]  /*4720*/  IMAD R47, R47, R6, RZ ;  /* 0x000000062f2f7224 */ /* 0x000fca00078e02ff */
[----:B------:R-:W-:-:S07]  /*4730*/  VIMNMX R4, R4, R47, !PT ;  /* 0x0000002f04047248 */ /* 0x000fce0007fe0100 */
.L_x_4666:
        /* <DEDUP_REMOVED lines=14> */
[----:B------:R-:W-:Y:S02]  /*4820*/  CS2R R136, SRZ ;  /* 0x0000000000887805 */ /* 0x000fe4000001ff00 */
[----:B------:R-:W-:Y:S02]  /*4830*/  CS2R R134, SRZ ;  /* 0x0000000000867805 */ /* 0x000fe4000001ff00 */
[----:B------:R-:W-:Y:S02]  /*4840*/  ISETP.GT.AND P1, PT, R8, R4, PT ;  /* 0x000000040800720c */ /* 0x000fe40003f24270 */
        /* <DEDUP_REMOVED lines=30> */
[----:B---3--:R-:W-:Y:S02]  /*4a30*/  CS2R R80, SRZ ;  /* 0x0000000000507805 */ /* 0x008fe4000001ff00 */
[----:B------:R-:W-:Y:S02]  /*4a40*/  CS2R R78, SRZ ;  /* 0x00000000004e7805 */ /* 0x000fe4000001ff00 */
[----:B----4-:R-:W-:-:S02]  /*4a50*/  CS2R R76, SRZ ;  /* 0x00000000004c7805 */ /* 0x010fc4000001ff00 */
[----:B------:R-:W-:Y:S02]  /*4a60*/  CS2R R74, SRZ ;  /* 0x00000000004a7805 */ /* 0x000fe4000001ff00 */
[----:B------:R-:W-:Y:S02]  /*4a70*/  CS2R R72, SRZ ;  /* 0x0000000000487805 */ /* 0x000fe4000001ff00 */
[----:B-1----:R-:W-:Y:S02]  /*4a80*/  CS2R R70, SRZ ;  /* 0x0000000000467805 */ /* 0x002fe4000001ff00 */
        /* <DEDUP_REMOVED lines=12> */
[----:B------:R-:W-:Y:S02]  /*4b50*/  CS2R R38, SRZ ;  /* 0x0000000000267805 */ /* 0x000fe4000001ff00 */
[----:B------:R-:W-:Y:S02]  /*4b60*/  CS2R R170, SRZ ;  /* 0x0000000000aa7805 */ /* 0x000fe4000001ff00 */
[----:B------:R-:W-:Y:S02]  /*4b70*/  CS2R R34, SRZ ;  /* 0x0000000000227805 */ /* 0x000fe4000001ff00 */
[----:B------:R-:W-:Y:S01]  /*4b80*/  CS2R R172, SRZ ;  /* 0x0000000000ac7805 */ /* 0x000fe2000001ff00 */
[----:B------:R-:W-:Y:S01]  /*4b90*/  IMAD.MOV.U32 R31, RZ, RZ, RZ ;  /* 0x000000ffff1f7224 */ /* 0x000fe200078e00ff */
[----:B------:R-:W-:-:S02]  /*4ba0*/  CS2R R6, SRZ ;  /* 0x0000000000067805 */ /* 0x000fc4000001ff00 */
[----:B------:R-:W-:Y:S02]  /*4bb0*/  CS2R R174, SRZ ;  /* 0x0000000000ae7805 */ /* 0x000fe4000001ff00 */
[----:B------:R-:W-:Y:S01]  /*4bc0*/  MOV R27, RZ ;  /* 0x000000ff001b7202 */ /* 0x000fe20000000f00 */
[----:B------:R-:W-:Y:S01]  /*4bd0*/  IMAD.MOV.U32 R5, RZ, RZ, RZ ;  /* 0x000000ffff057224 */ /* 0x000fe200078e00ff */
[----:B------:R-:W-:Y:S06]  /*4be0*/  @!P1 BRA `(.L_x_4670) ;  /* 0x000000e000ec9947 */ /* 0x000fec0003800000 */
[----:B------:R-:W0:Y:S02]  /*4bf0*/  SHFL.IDX PT, R0, R219, RZ, 0x1f ;  /* 0x00001fffdb007589 */ /* 0x000e2400000e0000 */
[----:B0-----:R-:W-:-:S04]  /*4c00*/  LEA.HI R3, R0, R0, RZ, 0x1 ;  /* 0x0000000000037211 */ /* 0x001fc800078f08ff */
[----:B------:R-:W-:-:S05]  /*4c10*/  LOP3.LUT R3, R3, 0x1fffe, RZ, 0xc0, !PT ;  /* 0x0001fffe03037812 */ /* 0x000fca00078ec0ff */
[----:B------:R-:W-:Y:S02]  /*4c20*/  IMAD.IADD R3, R0, 0x1, -R3 ;  /* 0x0000000100037824 */ /* 0x000fe400078e0a03 */
[----:B------:R-:W-:Y:S02]  /*4c30*/  IMAD.U32 R0, RZ, RZ, UR37 ;  /* 0x00000025ff007e24 */ /* 0x000fe4000f8e00ff */
[----:B------:R-:W-:-:S03]  /*4c40*/  IMAD R3, R3, 0x8000, R2 ;  /* 0x0000800003037824 */ /* 0x000fc600078e0202 */
[----:B------:R-:W-:Y:S01]  /*4c50*/  ISETP.NE.AND P0, PT, R0, 0x3, PT ;  /* 0x000000030000780c */ /* 0x000fe20003f05270 */
[----:B------:R-:W-:-:S05]  /*4c60*/  VIADD R3, R3, 0x400 ;  /* 0x0000040003037836 */ /* 0x000fca0000000000 */
[----:B------:R-:W-:-:S04]  /*4c70*/  SHF.R.U32.HI R3, RZ, 0x4, R3 ;  /* 0x00000004ff037819 */ /* 0x000fc80000011603 */
[----:B------:R-:W-:-:S04]  /*4c80*/  LOP3.LUT R3, R3, 0x3fff, RZ, 0xc0, !PT ;  /* 0x00003fff03037812 */ /* 0x000fc800078ec0ff */
[----:B------:R-:W-:Y:S01]  /*4c90*/  LOP3.LUT R153, R3, 0x2000000, RZ, 0xfc, !PT ;  /* 0x0200000003997812 */ /* 0x000fe200078efcff */
[----:B------:R-:W-:Y:S06]  /*4ca0*/  @!P0 BRA `(.L_x_4671) ;  /* 0x0000000000048947 */ /* 0x000fec0003800000 */
[----:B------:R-:W-:Y:S01]  /*4cb0*/  BPT.TRAP 0x1 ;  /* 0x000000040000795c */ /* 0x000fe20000300000 */
.L_x_4671:
[----:B------:R-:W-:Y:S01]  /*4cc0*/  LEA R152, R18, R2, 0x3 ;  /* 0x0000000212987211 */ /* 0x000fe200078e18ff */
[----:B------:R-:W-:Y:S01]  /*4cd0*/  VIADD R0, R2, 0x26800 ;  /* 0x0002680002007836 */ /* 0x000fe20000000000 */
[----:B------:R-:W-:Y:S01]  /*4ce0*/  SHF.L.U32 R3, R19, 0x1f, RZ ;  /* 0x0000001f13037819 */ /* 0x000fe200000006ff */
[----:B------:R-:W-:Y:S01]  /*4cf0*/  BSSY B0, `(.L_x_4672) ;  /* 0x0000008000007945 */ /* 0x000fe20003800000 */
[----:B------:R-:W-:Y:S02]  /*4d00*/  IMAD R10, R18, 0x1000, R153 ;  /* 0x00001000120a7824 */ /* 0x000fe400078e0299 */
[----:B------:R-:W0:Y:S01]  /*4d10*/  SYNCS.PHASECHK.TRANS64.TRYWAIT P1, [R152+URZ+0x28c50], R3 ;  /* 0x028c5003980075a7 */ /* 0x000e22000802017f */
[----:B------:R-:W-:Y:S01]  /*4d20*/  SHF.R.U32.HI R0, RZ, 0x4, R0 ;  /* 0x00000004ff007819 */ /* 0x000fe20000011600 */
[----:B------:R-:W-:-:S03]  /*4d30*/  IMAD.MOV.U32 R11, RZ, RZ, 0x40000040 ;  /* 0x40000040ff0b7424 */ /* 0x000fc600078e00ff */
[----:B------:R-:W-:-:S04]  /*4d40*/  LOP3.LUT R0, R0, 0x3fff, RZ, 0xc0, !PT ;  /* 0x00003fff00007812 */ /* 0x000fc800078ec0ff */
[----:B------:R-:W-:Y:S01]  /*4d50*/  LOP3.LUT R6, R0, 0x10000, RZ, 0xfc, !PT ;  /* 0x0001000000067812 */ /* 0x000fe200078efcff */
[----:B0-----:R-:W-:Y:S06]  /*4d60*/  @!P1 BRA `(.L_x_4673) ;  /* 0x0000017000cc9947 */ /* 0x001fec0003800000 */
.L_x_4951:
[----:B------:R-:W-:Y:S05]  /*4d70*/  BSYNC B0 ;  /* 0x0000000000007941 */ /* 0x000fea0003800000 */
.L_x_4672:
[----:B------:R-:W-:Y:S01]  /*4d80*/  BAR.SYNC.DEFER_BLOCKING 0xe, 0x100 ;  /* 0x0384000000007b1d */ /* 0x000fe20000010000 */
[----:B------:R-:W-:Y:S01]  /*4d90*/  IMAD.MOV.U32 R7, RZ, RZ, 0x40000040 ;  /* 0x40000040ff077424 */ /* 0x000fe200078e00ff */
[C---:B------:R-:W-:Y:S01]  /*4da0*/  R2UR UR6, R10.reuse ;  /* 0x000000000a0672ca */ /* 0x040fe200000e0000 */
[----:B------:R-:W-:Y:S01]  /*4db0*/  VIADD R12, R10, 0x80 ;  /* 0x000000800a0c7836 */ /* 0x000fe20000000000 */
[----:B------:R-:W-:Y:S01]  /*4dc0*/  R2UR UR7, R11 ;  /* 0x000000000b0772ca */ /* 0x000fe200000e0000 */
[----:B------:R-:W-:Y:S01]  /*4dd0*/  IMAD.MOV.U32 R13, RZ, RZ, 0x40000040 ;  /* 0x40000040ff0d7424 */ /* 0x000fe200078e00ff */
[----:B------:R-:W-:Y:S01]  /*4de0*/  R2UR UR4, R6 ;  /* 0x00000000060472ca */ /* 0x000fe200000e0000 */
[----:B------:R-:W-:Y:S01]  /*4df0*/  IMAD.MOV.U32 R15, RZ, RZ, 0x40000040 ;  /* 0x40000040ff0f7424 */ /* 0x000fe200078e00ff */
[----:B------:R-:W-:Y:S01]  /*4e00*/  R2UR UR5, R7 ;  /* 0x00000000070572ca */ /* 0x000fe200000e0000 */
[----:B------:R-:W-:Y:S01]  /*4e10*/  VIADD R20, R10, 0x100 ;  /* 0x000001000a147836 */ /* 0x000fe20000000000 */
[----:B------:R-:W-:Y:S01]  /*4e20*/  IADD3 R14, R6, 0x2, RZ ;  /* 0x00000002060e7810 */ /* 0x000fe20007ffe0ff */
[----:B------:R-:W-:Y:S01]  /*4e30*/  IMAD.MOV.U32 R21, RZ, RZ, 0x40000040 ;  /* 0x40000040ff157424 */ /* 0x000fe200078e00ff */
[----:B------:R-:W1:Y:S01]  /*4e40*/  S2R R0, SR_TID.X ;  /* 0x0000000000007919 */ /* 0x000e620000002100 */
[----:B------:R-:W-:Y:S01]  /*4e50*/  VIADD R10, R10, 0x180 ;  /* 0x000001800a0a7836 */ /* 0x000fe20000000000 */
[----:B0-----:R-:W-:Y:S01]  /*4e60*/  IADD3 R3, R8, -0x2, RZ ;  /* 0xfffffffe08037810 */ /* 0x001fe20007ffe0ff */
[----:B------:R-:W-:Y:S01]  /*4e70*/  IMAD.MOV.U32 R11, RZ, RZ, 0x40000040 ;  /* 0x40000040ff0b7424 */ /* 0x000fe200078e00ff */
[----:B------:R-:W-:Y:S02]  /*4e80*/  BSSY B0, `(.L_x_4674) ;  /* 0x00000eb000007945 */ /* 0x000fe40003800000 */
[----:B------:R-:W-:Y:S01]  /*4e90*/  ISETP.GE.AND P2, PT, R3, R4, PT ;  /* 0x000000040300720c */ /* 0x000fe20003f46270 */
[----:B-----5:R-:W-:-:S06]  /*4ea0*/  WARPGROUP.ARRIVE ;  /* 0x00000000000079c5 */ /* 0x020fcc0000000000 */
[----:B------:R-:W-:Y:S01]  /*4eb0*/  HGMMA.64x256x16.F32 R24, gdesc[UR4].tnspB, RZ, !UPT, gsb0 ;  /* 0x43e00000041879f0 */ /* 0x000fe2000c0008ff */
[----:B------:R-:W-:Y:S01]  /*4ec0*/  R2UR UR6, R12 ;  /* 0x000000000c0672ca */ /* 0x000fe200000e0000 */
[----:B------:R-:W-:Y:S01]  /*4ed0*/  VIADD R12, R6, 0x4 ;  /* 0x00000004060c7836 */ /* 0x000fe20000000000 */
[----:B------:R-:W-:Y:S02]  /*4ee0*/  R2UR UR7, R13 ;  /* 0x000000000d0772ca */ /* 0x000fe400000e0000 */
[----:B------:R-:W-:Y:S02]  /*4ef0*/  R2UR UR4, R14 ;  /* 0x000000000e0472ca */ /* 0x000fe400000e0000 */
[----:B------:R-:W-:Y:S02]  /*4f00*/  R2UR UR5, R15 ;  /* 0x000000000f0572ca */ /* 0x000fe400000e0000 */
[----:B------:R-:W-:Y:S02]  /*4f10*/  MOV R13, 0x40000040 ;  /* 0x40000040000d7802 */ /* 0x000fe40000000f00 */
[----:B-1----:R-:W-:-:S04]  /*4f20*/  LOP3.LUT R0, R0, 0x7f, RZ, 0xc0, !PT ;  /* 0x0000007f00007812 */ /* 0x002fc800078ec0ff */
[----:B------:R-:W-:-:S13]  /*4f30*/  ISETP.NE.AND P1, PT, R0, RZ, PT ;  /* 0x000000ff0000720c */ /* 0x000fda0003f25270 */
[----:B------:R-:W-:-:S05]  /*4f40*/  @!P1 VIADD R0, R152, 0x28c60 ;  /* 0x00028c6098009836 */ /* 0x000fca0000000000 */
[----:B------:R-:W-:Y:S01]  /*4f50*/  @!P1 PRMT R0, RZ, 0x654, R0 ;  /* 0x00000654ff009816 */ /* 0x000fe20000000000 */
[----:B------:R-:W-:Y:S02]  /*4f60*/  WARPGROUP.DEPBAR.LE gsb0, 0x0 ;  /* 0x00008000000079c5 */ /* 0x000fe40000010000 */
[----:B------:R-:W-:-:S06]  /*4f70*/  WARPGROUP.ARRIVE ;  /* 0x00000000000079c5 */ /* 0x000fcc0000000000 */
[----:B------:R-:W-:Y:S01]  /*4f80*/  HGMMA.64x256x16.F32 R24, gdesc[UR4].tnspB, R24, gsb0 ;  /* 0x43e00000041879f0 */ /* 0x000fe20008000818 */
[----:B------:R-:W-:Y:S01]  /*4f90*/  R2UR UR6, R20 ;  /* 0x00000000140672ca */ /* 0x000fe200000e0000 */
[----:B------:R-:W-:Y:S01]  /*4fa0*/  VIADD R20, R6, 0x6 ;  /* 0x0000000606147836 */ /* 0x000fe20000000000 */
[----:B------:R-:W-:Y:S01]  /*4fb0*/  R2UR UR7, R21 ;  /* 0x00000000150772ca */ /* 0x000fe200000e0000 */
[----:B------:R-:W-:Y:S01]  /*4fc0*/  IMAD.MOV.U32 R21, RZ, RZ, 0x40000040 ;  /* 0x40000040ff157424 */ /* 0x000fe200078e00ff */
        /* <DEDUP_REMOVED lines=18> */
.L_x_4681:
[----:B------:R-:W-:Y:S01]  /*50f0*/  BAR.SYNC.DEFER_BLOCKING 0xe, 0x100 ;  /* 0x0384000000007b1d */ /* 0x000fe20000010000 */
[C---:B------:R-:W-:Y:S01]  /*5100*/  IMAD R5, R18.reuse, 0x40, R192 ;  /* 0x0000004012057824 */ /* 0x040fe200078e02c0 */
[----:B------:R-:W-:Y:S01]  /*5110*/  ISETP.GT.AND P3, PT, R3, R4, PT ;  /* 0x000000040300720c */ /* 0x000fe20003f64270 */
[----:B------:R-:W-:Y:S02]  /*5120*/  VIADD R18, R18, 0x1 ;  /* 0x0000000112127836 */ /* 0x000fe40000000000 */
[----:B------:R-:W-:Y:S02]  /*5130*/  IMAD R5, R5, 0x4, R2 ;  /* 0x0000000405057824 */ /* 0x000fe400078e0202 */
[----:B------:R-:W-:Y:S01]  /*5140*/  VIADD R3, R3, 0xffffffff ;  /* 0xffffffff03037836 */ /* 0x000fe20000000000 */
[----:B------:R-:W-:-:S04]  /*5150*/  ISETP.NE.AND P2, PT, R18, 0x2, PT ;  /* 0x000000021200780c */ /* 0x000fc80003f45270 */
[----:B------:R-:W-:Y:S02]  /*5160*/  SEL R8, RZ, 0x1, P2 ;  /* 0x00000001ff087807 */ /* 0x000fe40001000000 */
[----:B------:R-:W-:Y:S02]  /*5170*/  SEL R18, R18, RZ, P2 ;  /* 0x000000ff12127207 */ /* 0x000fe40001000000 */
[----:B------:R-:W-:Y:S01]  /*5180*/  LOP3.LUT R19, R19, R8, RZ, 0x3c, !PT ;  /* 0x0000000813137212 */ /* 0x000fe200078e3cff */
[----:B01----:R-:W0:Y:S04]  /*5190*/  LDS R0, [R5+0x28800] ;  /* 0x0288000005007984 */ /* 0x003e280000000800 */
        /* <DEDUP_REMOVED lines=131> */
.L_x_4676:
[----:B------:R-:W-:Y:S01]  /*59d0*/  IMAD R0, R18, 0x8, R2 ;  /* 0x0000000812007824 */ /* 0x000fe200078e0202 */
[----:B------:R-:W-:-:S04]  /*59e0*/  SHF.L.U32 R5, R19, 0x1f, RZ ;  /* 0x0000001f13057819 */ /* 0x000fc800000006ff */
[----:B------:R0:W1:Y:S01]  /*59f0*/  SYNCS.PHASECHK.TRANS64.TRYWAIT P2, [R0+URZ+0x28c50], R5 ;  /* 0x028c5005000075a7 */ /* 0x000062000804017f */
[----:B------:R-:W-:Y:S05]  /*5a00*/  @!P0 BRA `(.L_x_4677) ;  /* 0x0000000000048947 */ /* 0x000fea0003800000 */
[----:B------:R-:W-:Y:S01]  /*5a10*/  BPT.TRAP 0x1 ;  /* 0x000000040000795c */ /* 0x000fe20000300000 */
.L_x_4677:
[----:B------:R-:W-:Y:S04]  /*5a20*/  BSSY B1, `(.L_x_4678) ;  /* 0x0000004000017945 */ /* 0x000fe80003800000 */
[----:B-1----:R-:W-:Y:S05]  /*5a30*/  @P2 BRA `(.L_x_4679) ;  /* 0x0000000000082947 */ /* 0x002fea0003800000 */
[----:B------:R-:W1:Y:S02]  /*5a40*/  SYNCS.PHASECHK.TRANS64.TRYWAIT P2, [R0+URZ+0x28c50], R5 ;  /* 0x028c5005000075a7 */ /* 0x000e64000804017f */
[----:B-1----:R-:W-:Y:S05]  /*5a50*/  @!P2 BRA `(.L_x_4680) ;  /* 0x0000016400a4a947 */ /* 0x002fea0003800000 */
.L_x_4679:
[----:B------:R-:W-:Y:S05]  /*5a60*/  BSYNC B1 ;  /* 0x0000000000017941 */ /* 0x000fea0003800000 */
.L_x_4678:
[----:B------:R-:W-:Y:S01]  /*5a70*/  IMAD.MOV.U32 R9, RZ, RZ, 0x40000040 ;  /* 0x40000040ff097424 */ /* 0x000fe200078e00ff */
[----:B------:R-:W-:Y:S01]  /*5a80*/  LEA R8, R18, R153, 0xc ;  /* 0x0000009912087211 */ /* 0x000fe200078e60ff */
[----:B------:R-:W-:Y:S01]  /*5a90*/  WARPGROUP.ARRIVE ;  /* 0x00000000000079c5 */ /* 0x000fe20000000000 */
[----:B------:R-:W-:Y:S01]  /*5aa0*/  R2UR UR4, R6 ;  /* 0x00000000060472ca */ /* 0x000fe200000e0000 */
[----:B------:R-:W-:Y:S01]  /*5ab0*/  IMAD.MOV.U32 R11, RZ, RZ, 0x40000040 ;  /* 0x40000040ff0b7424 */ /* 0x000fe200078e00ff */
[----:B------:R-:W-:Y:S01]  /*5ac0*/  R2UR UR5, R7 ;  /* 0x00000000070572ca */ /* 0x000fe200000e0000 */
[C---:B------:R-:W-:Y:S01]  /*5ad0*/  VIADD R10, R8.reuse, 0x80 ;  /* 0x00000080080a7836 */ /* 0x040fe20000000000 */
[----:B------:R-:W-:Y:S01]  /*5ae0*/  R2UR UR6, R8 ;  /* 0x00000000080672ca */ /* 0x000fe200000e0000 */
[----:B01----:R-:W-:Y:S01]  /*5af0*/  @!P1 VIADD R0, R0, 0x28c60 ;  /* 0x00028c6000009836 */ /* 0x003fe20000000000 */
[----:B------:R-:W-:Y:S01]  /*5b00*/  R2UR UR7, R9 ;  /* 0x00000000090772ca */ /* 0x000fe200000e0000 */
[----:B------:R-:W-:-:S03]  /*5b10*/  IMAD.MOV.U32 R9, RZ, RZ, 0x40000040 ;  /* 0x40000040ff097424 */ /* 0x000fc600078e00ff */
[----:B------:R-:W-:-:S09]  /*5b20*/  @!P1 PRMT R0, RZ, 0x654, R0 ;  /* 0x00000654ff009816 */ /* 0x000fd20000000000 */
[----:B------:R-:W-:Y:S01]  /*5b30*/  HGMMA.64x256x16.F32 R24, gdesc[UR4].tnspB, R24, gsb0 ;  /* 0x43e00000041879f0 */ /* 0x000fe20008000818 */
[----:B------:R-:W-:Y:S02]  /*5b40*/  R2UR UR4, R14 ;  /* 0x000000000e0472ca */ /* 0x000fe400000e0000 */
[----:B------:R-:W-:Y:S02]  /*5b50*/  R2UR UR5, R15 ;  /* 0x000000000f0572ca */ /* 0x000fe400000e0000 */
[----:B------:R-:W-:Y:S01]  /*5b60*/  R2UR UR6, R10 ;  /* 0x000000000a0672ca */ /* 0x000fe200000e0000 */
[C---:B------:R-:W-:Y:S01]  /*5b70*/  VIADD R10, R8.reuse, 0x100 ;  /* 0x00000100080a7836 */ /* 0x040fe20000000000 */
[----:B------:R-:W-:Y:S01]  /*5b80*/  R2UR UR7, R11 ;  /* 0x000000000b0772ca */ /* 0x000fe200000e0000 */
[----:B------:R-:W-:Y:S01]  /*5b90*/  IMAD.MOV.U32 R11, RZ, RZ, 0x40000040 ;  /* 0x40000040ff0b7424 */ /* 0x000fe200078e00ff */
[----:B------:R-:W-:Y:S01]  /*5ba0*/  IADD3 R8, R8, 0x180, RZ ;  /* 0x0000018008087810 */ /* 0x000fe20007ffe0ff */
        /* <DEDUP_REMOVED lines=24> */
.L_x_4675:
[----:B------:R-:W-:Y:S05]  /*5d30*/  BSYNC B0 ;  /* 0x0000000000007941 */ /* 0x000fea0003800000 */
.L_x_4674:
[----:B------:R-:W-:Y:S01]  /*5d40*/  BAR.SYNC.DEFER_BLOCKING 0xe, 0x100 ;  /* 0x0384000000007b1d */ /* 0x000fe20000010000 */
[C---:B------:R-:W-:Y:S01]  /*5d50*/  IMAD R3, R18.reuse, 0x40, R192 ;  /* 0x0000004012037824 */ /* 0x040fe200078e02c0 */
[----:B------:R-:W-:Y:S01]  /*5d60*/  PLOP3.LUT P0, PT, PT, PT, PT, 0x8, 0x0 ;  /* 0x000000000000781c */ /* 0x000fe20003f0e170 */
[----:B------:R-:W-:Y:S02]  /*5d70*/  VIADD R18, R18, 0x1 ;  /* 0x0000000112127836 */ /* 0x000fe40000000000 */
[----:B------:R-:W-:-:S03]  /*5d80*/  IMAD R3, R3, 0x4, R2 ;  /* 0x0000000403037824 */ /* 0x000fc600078e0202 */
[----:B------:R-:W-:-:S04]  /*5d90*/  ISETP.NE.AND P1, PT, R18, 0x2, PT ;  /* 0x000000021200780c */ /* 0x000fc80003f25270 */
[----:B------:R-:W-:Y:S02]  /*5da0*/  SEL R4, RZ, 0x1, P1 ;  /* 0x00000001ff047807 */ /* 0x000fe40000800000 */
[----:B------:R-:W-:Y:S02]  /*5db0*/  SEL R18, R18, RZ, P1 ;  /* 0x000000ff12127207 */ /* 0x000fe40000800000 */
[----:B------:R-:W-:Y:S01]  /*5dc0*/  LOP3.LUT R19, R19, R4, RZ, 0x3c, !PT ;  /* 0x0000000413137212 */ /* 0x000fe200078e3cff */
[----:B------:R-:W2:Y:S04]  /*5dd0*/  LDS R2, [R3+0x28800] ;  /* 0x0288000003027984 */ /* 0x000ea80000000800 */
[----:B01----:R0:W1:Y:S02]  /*5de0*/  LDS R0, [R3+0x28820] ;  /* 0x0288200003007984 */ /* 0x0030640000000800 */
[----:B0-----:R-:W-:-:S02]  /*5df0*/  IMAD.MOV.U32 R3, RZ, RZ, RZ ;  /* 0x000000ffff037224 */ /* 0x001fc400078e00ff */
[-C--:B--2---:R-:W-:Y:S01]  /*5e00*/  FMUL.FTZ R173, R25, R2.reuse ;  /* 0x0000000219ad7220 */ /* 0x084fe20000410000 */
[-C--:B------:R-:W-:Y:S01]  /*5e10*/  FMUL.FTZ R6, R29, R2.reuse ;  /* 0x000000021d067220 */ /* 0x080fe20000410000 */
[-C--:B------:R-:W-:Y:S01]  /*5e20*/  FMUL.FTZ R156, R68, R2.reuse ;  /* 0x00000002449c7220 */ /* 0x080fe20000410000 */
[----:B------:R-:W-:Y:S01]  /*5e30*/  FMUL.FTZ R175, R24, R2 ;  /* 0x0000000218af7220 */ /* 0x000fe20000410000 */
[-C--:B-1----:R-:W-:Y:S01]  /*5e40*/  FMUL.FTZ R11, R46, R0.reuse ;  /* 0x000000002e0b7220 */ /* 0x082fe20000410000 */
[-C--:B------:R-:W-:Y:S01]  /*5e50*/  FMUL.FTZ R13, R50, R0.reuse ;  /* 0x00000000320d7220 */ /* 0x080fe20000410000 */
[-C--:B------:R-:W-:Y:S01]  /*5e60*/  FMUL.FTZ R15, R54, R0.reuse ;  /* 0x00000000360f7220 */ /* 0x080fe20000410000 */
[-C--:B------:R-:W-:Y:S01]  /*5e70*/  FMUL.FTZ R25, R58, R0.reuse ;  /* 0x000000003a197220 */ /* 0x080fe20000410000 */
[----:B------:R-:W-:Y:S01]  /*5e80*/  FMUL.FTZ R29, R66, R0 ;  /* 0x00000000421d7220 */ /* 0x000fe20000410000 */
        /* <DEDUP_REMOVED lines=120> */
[----:B------:R-:W-:Y:S06]  /*6610*/  BAR.ARV 0xf, 0x100 ;  /* 0x03c4000000007b1d */ /* 0x000fec0000002000 */
[----:B------:R-:W-:Y:S05]  /*6620*/  BRA `(.L_x_4670) ;  /* 0x000000c8005c7947 */ /* 0x000fea0003800000 */
.L_x_4661:
        /* <DEDUP_REMOVED lines=14> */
.L_x_4684:
[----:B------:R-:W-:-:S13]  /*6710*/  ISETP.NE.AND P1, PT, R6, 0x1, PT ;  /* 0x000000010600780c */ /* 0x000fda0003f25270 */
[----:B------:R-:W0:Y:S02]  /*6720*/  @P1 LDC.64 R4, c[0x0][0x9e8] ;  /* 0x00027a00ff041b82 */ /* 0x000e240000000a00 */
[----:B0-----:R-:W-:-:S05]  /*6730*/  @P1 IMAD.HI.U32 R4, R3, R4, RZ ;  /* 0x0000000403041227 */ /* 0x001fca00078e00ff */
[----:B------:R-:W-:-:S07]  /*6740*/  @P1 SHF.R.U32.HI R3, RZ, R5, R4 ;  /* 0x00000005ff031219 */ /* 0x000fce0000011604 */
.L_x_4685:
[----:B------:R-:W-:Y:S05]  /*6750*/  BSYNC B0 ;  /* 0x0000000000007941 */ /* 0x000fea0003800000 */
.L_x_4683:
[----:B------:R-:W-:-:S05]  /*6760*/  IMAD R3, R3, R6, R6 ;  /* 0x0000000603037224 */ /* 0x000fca00078e0206 */
[----:B------:R-:W-:-:S07]  /*6770*/  VIMNMX R0, R0, R3, PT ;  /* 0x0000000300007248 */ /* 0x000fce0003fe0100 */
.L_x_4682:
[----:B------:R-:W-:Y:S01]  /*6780*/  VIADD R0, R0, 0x3f ;  /* 0x0000003f00007836 */ /* 0x000fe20000000000 */
[----:B------:R-:W-:-:S04]  /*6790*/  ULDC UR4, c[0x0][0x9dc] ;  /* 0x0002770000047ab9 */ /* 0x000fc80000000800 */
[----:B------:R-:W-:-:S04]  /*67a0*/  SHF.R.S32.HI R3, RZ, 0x1f, R0 ;  /* 0x0000001fff037819 */ /* 0x000fc80000011400 */
[----:B------:R-:W-:-:S04]  /*67b0*/  LEA.HI R3, R3, R0, RZ, 0x6 ;  /* 0x0000000003037211 */ /* 0x000fc800078f30ff */
[----:B------:R-:W-:Y:S01]  /*67c0*/  SHF.R.S32.HI R5, RZ, 0x6, R3 ;  /* 0x00000006ff057819 */ /* 0x000fe20000011403 */
        /* <DEDUP_REMOVED lines=13> */
.L_x_4688:
[----:B------:R-:W-:-:S13]  /*68a0*/  ISETP.NE.AND P0, PT, R6, 0x1, PT ;  /* 0x000000010600780c */ /* 0x000fda0003f05270 */
[----:B------:R-:W0:Y:S02]  /*68b0*/  @P0 LDC.64 R4, c[0x0][0x9e8] ;  /* 0x00027a00ff040b82 */ /* 0x000e240000000a00 */
[----:B0-----:R-:W-:-:S05]  /*68c0*/  @P0 IMAD.HI.U32 R4, R47, R4, RZ ;  /* 0x000000042f040227 */ /* 0x001fca00078e00ff */
[----:B------:R-:W-:-:S07]  /*68d0*/  @P0 SHF.R.U32.HI R47, RZ, R5, R4 ;  /* 0x00000005ff2f0219 */ /* 0x000fce0000011604 */
.L_x_4689:
[----:B------:R-:W-:Y:S05]  /*68e0*/  BSYNC B0 ;  /* 0x0000000000007941 */ /* 0x000fea0003800000 */
.L_x_4687:
[----:B------:R-:W-:-:S05]  /*68f0*/  IMAD R6, R47, R6, RZ ;  /* 0x000000062f067224 */ /* 0x000fca00078e02ff */
[----:B------:R-:W-:-:S07]  /*6900*/  VIMNMX R3, R3, R6, !PT ;  /* 0x0000000603037248 */ /* 0x000fce0007fe0100 */
.L_x_4686:
[----:B------:R-:W-:Y:S02]  /*6910*/  SHF.R.S32.HI R4, RZ, 0x1f, R3 ;  /* 0x0000001fff047819 */ /* 0x000fe40000011403 */
[----:B------:R-:W-:Y:S02]  /*6920*/  CS2R R150, SRZ ;  /* 0x0000000000967805 */ /* 0x000fe4000001ff00 */
[----:B------:R-:W-:Y:S02]  /*6930*/  PLOP3.LUT P0, PT, PT, PT, PT, 0x80, 0x0 ;  /* 0x000000000000781c */ /* 0x000fe40003f0f070 */
[----:B------:R-:W-:Y:S02]  /*6940*/  CS2R R148, SRZ ;  /* 0x0000000000947805 */ /* 0x000fe4000001ff00 */
[----:B------:R-:W-:Y:S01]  /*6950*/  LEA.HI R4, R4, R3, RZ, 0x6 ;  /* 0x0000000304047211 */ /* 0x000fe200078f30ff */
[----:B------:R-:W-:Y:S01]  /*6960*/  IMAD.MOV.U32 R3, RZ, RZ, RZ ;  /* 0x000000ffff037224 */ /* 0x000fe200078e00ff */
[----:B------:R-:W-:-:S02]  /*6970*/  MOV R0, RZ ;  /* 0x000000ff00007202 */ /* 0x000fc40000000f00 */
        /* <DEDUP_REMOVED lines=40> */
[----:B---3--:R-:W-:Y:S02]  /*6c00*/  CS2R R80, SRZ ;  /* 0x0000000000507805 */ /* 0x008fe4000001ff00 */
[----:B------:R-:W-:-:S02]  /*6c10*/  CS2R R78, SRZ ;  /* 0x00000000004e7805 */ /* 0x000fc4000001ff00 */
[----:B----4-:R-:W-:Y:S02]  /*6c20*/  CS2R R76, SRZ ;  /* 0x00000000004c7805 */ /* 0x010fe4000001ff00 */
[----:B------:R-:W-:Y:S02]  /*6c30*/  CS2R R74, SRZ ;  /* 0x00000000004a7805 */ /* 0x000fe4000001ff00 */
[----:B------:R-:W-:Y:S02]  /*6c40*/  CS2R R72, SRZ ;  /* 0x0000000000487805 */ /* 0x000fe4000001ff00 */
[----:B-1----:R-:W-:Y:S02]  /*6c50*/  CS2R R70, SRZ ;  /* 0x0000000000467805 */ /* 0x002fe4000001ff00 */
        /* <DEDUP_REMOVED lines=11> */
[----:B------:R-:W-:Y:S01]  /*6d10*/  IMAD.MOV.U32 R169, RZ, RZ, RZ ;  /* 0x000000ffffa97224 */ /* 0x000fe200078e00ff */
[----:B------:R-:W-:Y:S02]  /*6d20*/  CS2R R38, SRZ ;  /* 0x0000000000267805 */ /* 0x000fe4000001ff00 */
[----:B------:R-:W-:Y:S02]  /*6d30*/  CS2R R170, SRZ ;  /* 0x0000000000aa7805 */ /* 0x000fe4000001ff00 */
[----:B------:R-:W-:-:S02]  /*6d40*/  CS2R R34, SRZ ;  /* 0x0000000000227805 */ /* 0x000fc4000001ff00 */
[----:B------:R-:W-:Y:S01]  /*6d50*/  CS2R R172, SRZ ;  /* 0x0000000000ac7805 */ /* 0x000fe2000001ff00 */
[----:B------:R-:W-:Y:S01]  /*6d60*/  IMAD.MOV.U32 R31, RZ, RZ, RZ ;  /* 0x000000ffff1f7224 */ /* 0x000fe200078e00ff */
[----:B------:R-:W-:Y:S02]  /*6d70*/  CS2R R6, SRZ ;  /* 0x0000000000067805 */ /* 0x000fe4000001ff00 */
[----:B------:R-:W-:Y:S01]  /*6d80*/  CS2R R174, SRZ ;  /* 0x0000000000ae7805 */ /* 0x000fe2000001ff00 */
[----:B------:R-:W-:Y:S02]  /*6d90*/  IMAD.MOV.U32 R27, RZ, RZ, RZ ;  /* 0x000000ffff1b7224 */ /* 0x000fe400078e00ff */
[----:B------:R-:W-:Y:S01]  /*6da0*/  IMAD.MOV.U32 R5, RZ, RZ, RZ ;  /* 0x000000ffff057224 */ /* 0x000fe200078e00ff */
[----:B------:R-:W-:Y:S06]  /*6db0*/  @!P1 BRA `(.L_x_4670) ;  /* 0x000000c000789947 */ /* 0x000fec0003800000 */
[----:B------:R-:W0:Y:S01]  /*6dc0*/  SHFL.IDX PT, R0, R219, RZ, 0x1f ;  /* 0x00001fffdb007589 */ /* 0x000e2200000e0000 */
[----:B------:R-:W-:Y:S01]  /*6dd0*/  BSSY B6, `(.L_x_4690) ;  /* 0x000001c000067945 */ /* 0x000fe20003800000 */
[----:B0-----:R-:W-:-:S04]  /*6de0*/  LEA.HI R3, R0, R0, RZ, 0x1 ;  /* 0x0000000000037211 */ /* 0x001fc800078f08ff */
[----:B------:R-:W-:-:S04]  /*6df0*/  LOP3.LUT R3, R3, 0x1fffe, RZ, 0xc0, !PT ;  /* 0x0001fffe03037812 */ /* 0x000fc800078ec0ff */
[----:B------:R-:W-:Y:S01]  /*6e00*/  IADD3 R3, R0, -R3, RZ ;  /* 0x8000000300037210 */ /* 0x000fe20007ffe0ff */
[----:B------:R-:W-:-:S04]  /*6e10*/  VIADD R0, R2, 0x26800 ;  /* 0x0002680002007836 */ /* 0x000fc80000000000 */
[----:B------:R-:W-:Y:S01]  /*6e20*/  IMAD R3, R3, 0x8000, R2 ;  /* 0x0000800003037824 */ /* 0x000fe200078e0202 */
[----:B------:R-:W-:-:S03]  /*6e30*/  LOP3.LUT P0, RZ, R0, 0x3ff, RZ, 0xc0, !PT ;  /* 0x000003ff00ff7812 */ /* 0x000fc6000780c0ff */
        /* <DEDUP_REMOVED lines=21> */
.L_x_4691:
[----:B------:R-:W-:Y:S05]  /*6f90*/  BSYNC B6 ;  /* 0x0000000000067941 */ /* 0x000fea0003800000 */
.L_x_4690:
        /* <DEDUP_REMOVED lines=12> */
.L_x_4695:
[----:B-1----:R1:W2:Y:S02]  /*7060*/  SYNCS.PHASECHK.TRANS64.TRYWAIT P0, [R2+URZ+0x28c00], R3 ;  /* 0x028c0003020075a7 */ /* 0x0022a4000800017f */
[----:B--2---:R-:W-:Y:S05]  /*7070*/  @!P0 NANOSLEEP.SYNCS 0x989680 ;  /* 0x009896800000895d */ /* 0x004fea0003900000 */
[----:B------:R-:W2:Y:S02]  /*7080*/  @!P0 SYNCS.PHASECHK.TRANS64 P0, [R2+URZ+0x28c00], R3 ;  /* 0x028c0003020085a7 */ /* 0x000ea4000800007f */
[----:B--2---:R-:W-:Y:S05]  /*7090*/  @!P0 BRA `(.L_x_4695) ;  /* 0xfffffffc00f08947 */ /* 0x004fea000383ffff */
.L_x_4694:
[----:B------:R-:W-:Y:S05]  /*70a0*/  BSYNC B0 ;  /* 0x0000000000007941 */ /* 0x000fea0003800000 */
.L_x_4693:
[----:B------:R-:W-:Y:S05]  /*70b0*/  BRA `(.L_x_4696) ;  /* 0x0000002c004c7947 */ /* 0x000fea0003800000 */
.L_x_4692:
[----:B------:R-:W0:Y:S01]  /*70c0*/  LDC.64 R46, c[0x0][0x3d8] ;  /* 0x0000f600ff2e7b82 */ /* 0x000e220000000a00 */
[----:B------:R-:W-:Y:S01]  /*70d0*/  VIADD R0, R2, 0x20400 ;  /* 0x0002040002007836 */ /* 0x000fe20000000000 */
[----:B-----5:R-:W-:Y:S01]  /*70e0*/  SHF.R.S32.HI R3, RZ, 0x1f, R33 ;  /* 0x0000001fff037819 */ /* 0x020fe20000011421 */
[----:B------:R-:W-:Y:S01]  /*70f0*/  IMAD.SHL.U32 R24, R218, 0x4, RZ ;  /* 0x00000004da187824 */ /* 0x000fe200078e00ff */
[--C-:B------:R-:W-:Y:S01]  /*7100*/  SHF.R.S32.HI R5, RZ, 0x1f, R16.reuse ;  /* 0x0000001fff057819 */ /* 0x100fe20000011410 */
[----:B------:R-:W-:Y:S01]  /*7110*/  IMAD.MOV.U32 R4, RZ, RZ, R16 ;  /* 0x000000ffff047224 */ /* 0x000fe200078e0010 */
[----:B------:R-:W-:Y:S01]  /*7120*/  LOP3.LUT P0, RZ, R0, 0x3ff, RZ, 0xc0, !PT ;  /* 0x000003ff00ff7812 */ /* 0x000fe2000780c0ff */
[----:B------:R-:W-:Y:S01]  /*7130*/  BSSY B6, `(.L_x_4697) ;  /* 0x0000030000067945 */ /* 0x000fe20003800000 */
[----:B------:R-:W1:Y:S01]  /*7140*/  LDC.64 R44, c[0x0][0x3e8] ;  /* 0x0000fa00ff2c7b82 */ /* 0x000e620000000a00 */
[----:B------:R-:W-:Y:S01]  /*7150*/  SHF.R.S32.HI R25, RZ, 0x1f, R24 ;  /* 0x0000001fff197819 */ /* 0x000fe20000011418 */
[----:B0-----:R-:W-:-:S02]  /*7160*/  IMAD R8, R220, R46, RZ ;  /* 0x0000002edc087224 */ /* 0x001fc400078e02ff */
[-C--:B------:R-:W-:Y:S02]  /*7170*/  IMAD R0, R3, R46.reuse, RZ ;  /* 0x0000002e03007224 */ /* 0x080fe400078e02ff */
[----:B------:R-:W-:Y:S02]  /*7180*/  IMAD R48, R185, R47, R8 ;  /* 0x0000002fb9307224 */ /* 0x000fe400078e0208 */
[----:B------:R-:W-:-:S04]  /*7190*/  IMAD.WIDE.U32 R42, R33, R46, RZ ;  /* 0x0000002e212a7225 */ /* 0x000fc800078e00ff */
[-C--:B-1----:R-:W-:Y:S02]  /*71a0*/  IMAD R10, R220, R44.reuse, RZ ;  /* 0x0000002cdc0a7224 */ /* 0x082fe400078e02ff */
[-C--:B------:R-:W-:Y:S02]  /*71b0*/  IMAD R6, R3, R44.reuse, RZ ;  /* 0x0000002c03067224 */ /* 0x080fe400078e02ff */
[----:B------:R-:W-:Y:S02]  /*71c0*/  IMAD R50, R185, R45, R10 ;  /* 0x0000002db9327224 */ /* 0x000fe400078e020a */
[C---:B------:R-:W-:Y:S01]  /*71d0*/  IMAD R49, R33.reuse, R47, R0 ;  /* 0x0000002f21317224 */ /* 0x040fe200078e0200 */
[----:B------:R-:W-:Y:S01]  /*71e0*/  SHF.L.U64.HI R47, R46, 0x5, R47 ;  /* 0x000000052e2f7819 */ /* 0x000fe2000001022f */
[C---:B------:R-:W-:Y:S01]  /*71f0*/  IMAD R51, R33.reuse, R45, R6 ;  /* 0x0000002d21337224 */ /* 0x040fe200078e0206 */
[----:B------:R-:W-:Y:S01]  /*7200*/  SHF.L.U64.HI R45, R44, 0x5, R45 ;  /* 0x000000052c2d7819 */ /* 0x000fe2000001022d */
[----:B------:R-:W-:-:S04]  /*7210*/  IMAD.WIDE.U32 R40, R33, R44, RZ ;  /* 0x0000002c21287225 */ /* 0x000fc800078e00ff */
[----:B------:R-:W-:Y:S01]  /*7220*/  IMAD.WIDE.U32 R8, R185, R46, R4 ;  /* 0x0000002eb9087225 */ /* 0x000fe200078e0004 */
[----:B------:R-:W-:-:S03]  /*7230*/  IADD3 R51, R51, R41, RZ ;  /* 0x0000002933337210 */ /* 0x000fc60007ffe0ff */
[----:B------:R-:W-:Y:S01]  /*7240*/  IMAD.WIDE.U32 R10, R185, R44, R4 ;  /* 0x0000002cb90a7225 */ /* 0x000fe200078e0004 */
[----:B------:R-:W-:-:S03]  /*7250*/  IADD3 R27, P3, R8, R42, RZ ;  /* 0x0000002a081b7210 */ /* 0x000fc60007f7e0ff */
[----:B------:R-:W-:Y:S01]  /*7260*/  IMAD.WIDE.U32 R4, R185, R46, R24 ;  /* 0x0000002eb9047225 */ /* 0x000fe200078e0018 */
[----:B------:R-:W-:-:S03]  /*7270*/  IADD3 R29, P4, R10, R40, RZ ;  /* 0x000000280a1d7210 */ /* 0x000fc60007f9e0ff */
[----:B------:R-:W-:Y:S01]  /*7280*/  IMAD.WIDE.U32 R6, R185, R44, R24 ;  /* 0x0000002cb9067225 */ /* 0x000fe200078e0018 */
[----:B------:R-:W-:Y:S02]  /*7290*/  IADD3 R53, P1, R4, R42, RZ ;  /* 0x0000002a04357210 */ /* 0x000fe40007f3e0ff */
[----:B------:R-:W-:Y:S01]  /*72a0*/  IADD3.X R28, R51, R50, R11, P4, !PT ;  /* 0x00000032331c7210 */ /* 0x000fe200027fe40b */
[----:B------:R-:W-:Y:S01]  /*72b0*/  IMAD.IADD R49, R49, 0x1, R43 ;  /* 0x0000000131317824 */ /* 0x000fe200078e022b */
[----:B------:R-:W-:Y:S01]  /*72c0*/  IADD3 R55, P2, R6, R40, RZ ;  /* 0x0000002806377210 */ /* 0x000fe20007f5e0ff */
[----:B------:R-:W-:Y:S02]  /*72d0*/  IMAD.SHL.U32 R46, R46, 0x20, RZ ;  /* 0x000000202e2e7824 */ /* 0x000fe400078e00ff */
[----:B------:R-:W-:Y:S01]  /*72e0*/  IMAD.SHL.U32 R44, R44, 0x20, RZ ;  /* 0x000000202c2c7824 */ /* 0x000fe200078e00ff */
[C---:B------:R-:W-:Y:S02]  /*72f0*/  IADD3.X R26, R49.reuse, R48, R9, P3, !PT ;  /* 0x00000030311a7210 */ /* 0x040fe40001ffe409 */
[----:B------:R-:W-:-:S02]  /*7300*/  IADD3.X R48, R49, R5, R48, P1, !PT ;  /* 0x0000000531307210 */ /* 0x000fc40000ffe430 */
        /* <DEDUP_REMOVED lines=18> */
.L_x_4698:
[----:B------:R-:W-:Y:S05]  /*7430*/  BSYNC B6 ;  /* 0x0000000000067941 */ /* 0x000fea0003800000 */
.L_x_4697:
        /* <DEDUP_REMOVED lines=11> */
[----:B------:R-:W-:-:S03]  /*74f0*/  IMAD.WIDE.U32 R10, R189, R4, RZ ;  /* 0x00000004bd0a7225 */ /* 0x000fc600078e00ff */
[----:B------:R-:W-:Y:S01]  /*7500*/  IADD3 R9, R9, R3, RZ ;  /* 0x0000000309097210 */ /* 0x000fe20007ffe0ff */
[C---:B------:R-:W-:Y:S02]  /*7510*/  IMAD R13, R189.reuse, R5, R12 ;  /* 0x00000005bd0d7224 */ /* 0x040fe400078e020c */
[----:B------:R-:W-:Y:S01]  /*7520*/  IMAD R0, R189, -0x40, R186 ;  /* 0xffffffc0bd007824 */ /* 0x000fe200078e02ba */
[----:B------:R-:W-:Y:S01]  /*7530*/  SHF.L.U64.HI R57, R8, 0x6, R9 ;  /* 0x0000000608397819 */ /* 0x000fe20000010209 */
[----:B------:R-:W-:Y:S02]  /*7540*/  IMAD.IADD R3, R11, 0x1, R13 ;  /* 0x000000010b037824 */ /* 0x000fe400078e020d */
[----:B------:R-:W-:Y:S01]  /*7550*/  IMAD.SHL.U32 R54, R10, 0x40, RZ ;  /* 0x000000400a367824 */ /* 0x000fe200078e00ff */
[----:B------:R-:W-:Y:S02]  /*7560*/  VIMNMX R8, R0, 0x40, PT ;  /* 0x0000004000087848 */ /* 0x000fe40003fe0100 */
[----:B------:R-:W-:Y:S01]  /*7570*/  SHF.L.U64.HI R59, R10, 0x6, R3 ;  /* 0x000000060a3b7819 */ /* 0x000fe20000010203 */
[----:B------:R-:W-:Y:S06]  /*7580*/  @!P0 BRA `(.L_x_4700) ;  /* 0x0000001400488947 */ /* 0x000fec0003800000 */
[----:B------:R-:W0:Y:S01]  /*7590*/  LDC R0, c[0x0][0x428] ;  /* 0x00010a00ff007b82 */ /* 0x000e220000000800 */
[----:B------:R-:W-:Y:S01]  /*75a0*/  IMAD R3, R189, 0x40, R185 ;  /* 0x00000040bd037824 */ /* 0x000fe200078e02b9 */
[-C--:B------:R-:W-:Y:S01]  /*75b0*/  ISETP.GE.AND P0, PT, R185, R8.reuse, PT ;  /* 0x00000008b900720c */ /* 0x080fe20003f06270 */
[----:B------:R-:W-:Y:S01]  /*75c0*/  BSSY B1, `(.L_x_4701) ;  /* 0x000002c000017945 */ /* 0x000fe20003800000 */
[----:B------:R-:W-:Y:S01]  /*75d0*/  ISETP.GE.AND P1, PT, R227, R8, PT ;  /* 0x00000008e300720c */ /* 0x000fe20003f26270 */
[----:B------:R-:W-:Y:S01]  /*75e0*/  IMAD R3, R218, 0x20, R3 ;  /* 0x00000020da037824 */ /* 0x000fe200078e0203 */
[----:B------:R-:W-:Y:S01]  /*75f0*/  MOV R10, R42 ;  /* 0x0000002a000a7202 */ /* 0x000fe20000000f00 */
        /* <DEDUP_REMOVED lines=10> */
[----:B0-----:R-:W-:-:S13]  /*76a0*/  ISETP.NE.AND P2, PT, R0, 0x1, PT ;  /* 0x000000010000780c */ /* 0x001fda0003f45270 */
[----:B------:R-:W0:Y:S08]  /*76b0*/  @P2 LDC R0, c[0x0][0x42c] ;  /* 0x00010b00ff002b82 */ /* 0x000e300000000800 */
[----:B------:R-:W1:Y:S01]  /*76c0*/  @P2 LDC R9, c[0x0][0x430] ;  /* 0x00010c00ff092b82 */ /* 0x000e620000000800 */
[----:B0-----:R-:W-:-:S05]  /*76d0*/  @P2 IMAD.HI.U32 R0, R3, R0, RZ ;  /* 0x0000000003002227 */ /* 0x001fca00078e00ff */
[----:B-1----:R-:W-:Y:S02]  /*76e0*/  @P2 SHF.R.U32.HI R3, RZ, R9, R0 ;  /* 0x00000009ff032219 */ /* 0x002fe40000011600 */
[----:B------:R-:W-:Y:S02]  /*76f0*/  CS2R R8, SRZ ;  /* 0x0000000000087805 */ /* 0x000fe4000001ff00 */
[----:B------:R-:W-:Y:S01]  /*7700*/  SHF.R.S32.HI R41, RZ, 0x1f, R3 ;  /* 0x0000001fff297819 */ /* 0x000fe20000011403 */
[----:B------:R-:W-:Y:S06]  /*7710*/  @P0 BRA `(.L_x_4702) ;  /* 0x0000000000580947 */ /* 0x000fec0003800000 */
[----:B------:R-:W-:Y:S01]  /*7720*/  VIADD R14, R24, 0x10 ;  /* 0x00000010180e7836 */ /* 0x000fe20000000000 */
[----:B------:R-:W-:Y:S01]  /*7730*/  IADD3 R15, P4, R52, R53, RZ ;  /* 0x00000035340f7210 */ /* 0x000fe20007f9e0ff */
[----:B------:R-:W-:Y:S01]  /*7740*/  ULDC UR4, c[0x0][0x3d4] ;  /* 0x0000f50000047ab9 */ /* 0x000fe20000000800 */
[----:B------:R-:W-:Y:S01]  /*7750*/  IADD3 R0, P5, R54, R55, RZ ;  /* 0x0000003736007210 */ /* 0x000fe20007fbe0ff */
[----:B------:R-:W-:Y:S01]  /*7760*/  ULDC.64 UR6, c[0x0][0x3c8] ;  /* 0x0000f20000067ab9 */ /* 0x000fe20000000a00 */
[----:B------:R-:W-:Y:S01]  /*7770*/  ISETP.GE.AND P2, PT, R14, UR4, PT ;  /* 0x000000040e007c0c */ /* 0x000fe2000bf46270 */
[----:B------:R-:W-:Y:S01]  /*7780*/  ULDC.64 UR8, c[0x0][0x3e0] ;  /* 0x0000f80000087ab9 */ /* 0x000fe20000000a00 */
[----:B------:R-:W-:Y:S01]  /*7790*/  ISETP.GE.AND P3, PT, R24, UR4, PT ;  /* 0x0000000418007c0c */ /* 0x000fe2000bf66270 */
[----:B------:R-:W-:Y:S01]  /*77a0*/  IMAD.X R30, R57, 0x1, R48, P4 ;  /* 0x00000001391e7824 */ /* 0x000fe200020e0630 */
[----:B------:R-:W-:Y:S02]  /*77b0*/  IADD3.X R31, R59, R50, RZ, P5, !PT ;  /* 0x000000323b1f7210 */ /* 0x000fe40002ffe4ff */
[----:B------:R-:W-:-:S02]  /*77c0*/  CS2R R36, SRZ ;  /* 0x0000000000247805 */ /* 0x000fc4000001ff00 */
[C---:B------:R-:W-:Y:S02]  /*77d0*/  LEA R14, P4, R15.reuse, UR6, 0x1 ;  /* 0x000000060f0e7c11 */ /* 0x040fe4000f8808ff */
[----:B------:R-:W-:Y:S02]  /*77e0*/  CS2R R32, SRZ ;  /* 0x0000000000207805 */ /* 0x000fe4000001ff00 */
[C---:B------:R-:W-:Y:S02]  /*77f0*/  LEA R38, P5, R0.reuse, UR8, 0x1 ;  /* 0x0000000800267c11 */ /* 0x040fe4000f8a08ff */
[----:B------:R-:W-:Y:S02]  /*7800*/  CS2R R34, SRZ ;  /* 0x0000000000227805 */ /* 0x000fe4000001ff00 */
[----:B------:R-:W-:Y:S02]  /*7810*/  LEA.HI.X R15, R15, UR7, R30, 0x1, P4 ;  /* 0x000000070f0f7c11 */ /* 0x000fe4000a0f0c1e */
[----:B------:R-:W-:-:S02]  /*7820*/  LEA.HI.X R39, R0, UR9, R31, 0x1, P5 ;  /* 0x0000000900277c11 */ /* 0x000fc4000a8f0c1f */
[----:B------:R-:W-:Y:S01]  /*7830*/  CS2R R30, SRZ ;  /* 0x00000000001e7805 */ /* 0x000fe2000001ff00 */
[----:B------:R0:W5:Y:S04]  /*7840*/  @!P3 LDG.E.64 R36, desc[UR42][R14.64] ;  /* 0x0000002a0e24b981 */ /* 0x000168000c1e1b00 */
[----:B------:R0:W5:Y:S04]  /*7850*/  @!P2 LDG.E.64 R32, desc[UR42][R14.64+0x20] ;  /* 0x0000202a0e20a981 */ /* 0x000168000c1e1b00 */
[----:B------:R0:W5:Y:S04]  /*7860*/  @!P3 LDG.E.64 R34, desc[UR42][R38.64] ;  /* 0x0000002a2622b981 */ /* 0x000168000c1e1b00 */
[----:B------:R0:W5:Y:S02]  /*7870*/  @!P2 LDG.E.64 R30, desc[UR42][R38.64+0x20] ;  /* 0x0000202a261ea981 */ /* 0x000164000c1e1b00 */
.L_x_4702:
[----:B------:R-:W-:Y:S05]  /*7880*/  BSYNC B1 ;  /* 0x0000000000017941 */ /* 0x000fea0003800000 */
.L_x_4701:
[----:B------:R-:W-:Y:S04]  /*7890*/  BSSY B1, `(.L_x_4703) ;  /* 0x0000018000017945 */ /* 0x000fe80003800000 */
[----:B------:R-:W-:Y:S05]  /*78a0*/  @P1 BRA `(.L_x_4704) ;  /* 0x0000000000581947 */ /* 0x000fea0003800000 */
[----:B------:R-:W-:Y:S01]  /*78b0*/  IADD3 R0, P4, P5, R55, R44, R54 ;  /* 0x0000002c37007210 */ /* 0x000fe20007d9e036 */
[----:B0-----:R-:W-:Y:S01]  /*78c0*/  VIADD R14, R24, 0x10 ;  /* 0x00000010180e7836 */ /* 0x001fe20000000000 */
[----:B------:R-:W-:Y:S01]  /*78d0*/  IADD3 R8, P2, P3, R53, R46, R52 ;  /* 0x0000002e35087210 */ /* 0x000fe20007b5e034 */
[----:B------:R-:W-:Y:S01]  /*78e0*/  ULDC UR4, c[0x0][0x3d4] ;  /* 0x0000f50000047ab9 */ /* 0x000fe20000000800 */
[----:B------:R-:W-:Y:S01]  /*78f0*/  IADD3.X R9, R50, R45, R59, P4, P5 ;  /* 0x0000002d32097210 */ /* 0x000fe200027ea43b */
[----:B------:R-:W-:Y:S01]  /*7900*/  ULDC.64 UR6, c[0x0][0x3c8] ;  /* 0x0000f20000067ab9 */ /* 0x000fe20000000a00 */
[----:B------:R-:W-:Y:S02]  /*7910*/  ISETP.GE.AND P5, PT, R14, UR4, PT ;  /* 0x000000040e007c0c */ /* 0x000fe4000bfa6270 */
[----:B------:R-:W-:Y:S02]  /*7920*/  CS2R R26, SRZ ;  /* 0x00000000001a7805 */ /* 0x000fe4000001ff00 */
[----:B------:R-:W-:Y:S01]  /*7930*/  ISETP.GE.AND P4, PT, R24, UR4, PT ;  /* 0x0000000418007c0c */ /* 0x000fe2000bf86270 */
[----:B------:R-:W-:Y:S01]  /*7940*/  ULDC.64 UR4, c[0x0][0x3e0] ;  /* 0x0000f80000047ab9 */ /* 0x000fe20000000a00 */
[----:B------:R-:W-:-:S02]  /*7950*/  IADD3.X R15, R48, R47, R57, P2, P3 ;  /* 0x0000002f300f7210 */ /* 0x000fc400017e6439 */
[----:B------:R-:W-:Y:S02]  /*7960*/  CS2R R28, SRZ ;  /* 0x00000000001c7805 */ /* 0x000fe4000001ff00 */
[----:B------:R-:W-:Y:S02]  /*7970*/  LEA R14, P2, R8, UR6, 0x1 ;  /* 0x00000006080e7c11 */ /* 0x000fe4000f8408ff */
[----:B------:R-:W-:Y:S02]  /*7980*/  CS2R R20, SRZ ;  /* 0x0000000000147805 */ /* 0x000fe4000001ff00 */
[----:B------:R-:W-:Y:S02]  /*7990*/  LEA R38, P3, R0, UR4, 0x1 ;  /* 0x0000000400267c11 */ /* 0x000fe4000f8608ff */
[----:B------:R-:W-:Y:S02]  /*79a0*/  LEA.HI.X R15, R8, UR7, R15, 0x1, P2 ;  /* 0x00000007080f7c11 */ /* 0x000fe400090f0c0f */
[----:B------:R-:W-:-:S02]  /*79b0*/  LEA.HI.X R39, R0, UR5, R9, 0x1, P3 ;  /* 0x0000000500277c11 */ /* 0x000fc400098f0c09 */
[----:B------:R-:W-:Y:S01]  /*79c0*/  CS2R R8, SRZ ;  /* 0x0000000000087805 */ /* 0x000fe2000001ff00 */
[----:B------:R1:W5:Y:S05]  /*79d0*/  @!P4 LDG.E.64 R26, desc[UR42][R14.64] ;  /* 0x0000002a0e1ac981 */ /* 0x00036a000c1e1b00 */
[----:B------:R1:W5:Y:S04]  /*79e0*/  @!P5 LDG.E.64 R8, desc[UR42][R14.64+0x20] ;  /* 0x0000202a0e08d981 */ /* 0x000368000c1e1b00 */
[----:B------:R1:W5:Y:S04]  /*79f0*/  @!P4 LDG.E.64 R28, desc[UR42][R38.64] ;  /* 0x0000002a261cc981 */ /* 0x000368000c1e1b00 */
[----:B------:R1:W5:Y:S02]  /*7a00*/  @!P5 LDG.E.64 R20, desc[UR42][R38.64+0x20] ;  /* 0x0000202a2614d981 */ /* 0x000364000c1e1b00 */
.L_x_4704:
[----:B------:R-:W-:Y:S05]  /*7a10*/  BSYNC B1 ;  /* 0x0000000000017941 */ /* 0x000fea0003800000 */
.L_x_4703:
[C---:B------:R-:W-:Y:S01]  /*7a20*/  IMAD.WIDE.U32 R10, R3.reuse, R6, R10 ;  /* 0x00000006030a7225 */ /* 0x040fe200078e000a */
[----:B------:R-:W-:Y:S01]  /*7a30*/  LEA.HI R0, R216, R216, RZ, 0x1 ;  /* 0x000000d8d8007211 */ /* 0x000fe200078f08ff */
[----:B------:R-:W-:Y:S01]  /*7a40*/  ULDC.64 UR4, c[0x0][0x3c8] ;  /* 0x0000f20000047ab9 */ /* 0x000fe20000000a00 */
[----:B------:R-:W-:Y:S01]  /*7a50*/  ULDC.64 UR6, c[0x0][0x3e0] ;  /* 0x0000f80000067ab9 */ /* 0x000fe20000000a00 */
[----:B------:R-:W-:Y:S01]  /*7a60*/  IMAD.WIDE.U32 R12, R3, R4, R12 ;  /* 0x00000004030c7225 */ /* 0x000fe200078e000c */
[----:B01----:R-:W-:-:S03]  /*7a70*/  LOP3.LUT R15, R0, 0xfffffffe, RZ, 0xc0, !PT ;  /* 0xfffffffe000f7812 */ /* 0x003fc600078ec0ff */
[C---:B------:R-:W-:Y:S01]  /*7a80*/  IMAD R6, R41.reuse, R6, RZ ;  /* 0x0000000629067224 */ /* 0x040fe200078e02ff */
[----:B------:R-:W-:Y:S01]  /*7a90*/  LEA R0, P3, R12, UR6, 0x1 ;  /* 0x000000060c007c11 */ /* 0x000fe2000f8608ff */
[----:B------:R-:W-:Y:S02]  /*7aa0*/  IMAD R4, R41, R4, RZ ;  /* 0x0000000429047224 */ /* 0x000fe400078e02ff */
[----:B------:R-:W-:Y:S02]  /*7ab0*/  IMAD.SHL.U32 R14, R193, 0x40, RZ ;  /* 0x00000040c10e7824 */ /* 0x000fe400078e00ff */
[C---:B------:R-:W-:Y:S02]  /*7ac0*/  IMAD R7, R3.reuse, R7, R6 ;  /* 0x0000000703077224 */ /* 0x040fe400078e0206 */
[----:B------:R-:W-:Y:S01]  /*7ad0*/  IMAD R3, R3, R5, R4 ;  /* 0x0000000503037224 */ /* 0x000fe200078e0204 */
[----:B------:R-:W-:Y:S01]  /*7ae0*/  LOP3.LUT R39, R14, 0x1c0, RZ, 0xc0, !PT ;  /* 0x000001c00e277812 */ /* 0x000fe200078ec0ff */
[----:B------:R-:W-:Y:S01]  /*7af0*/  IMAD.IADD R5, R11, 0x1, R7 ;  /* 0x000000010b057824 */ /* 0x000fe200078e0207 */
[----:B------:R-:W-:Y:S01]  /*7b00*/  LEA R4, P2, R10, UR4, 0x1 ;  /* 0x000000040a047c11 */ /* 0x000fe2000f8408ff */
[----:B------:R-:W-:Y:S01]  /*7b10*/  IMAD.IADD R3, R13, 0x1, R3 ;  /* 0x000000010d037824 */ /* 0x000fe200078e0203 */
[----:B------:R-:W-:Y:S01]  /*7b20*/  LOP3.LUT R6, R39, 0x18, R16, 0xf8, !PT ;  /* 0x0000001827067812 */ /* 0x000fe200078ef810 */
[----:B------:R-:W-:Y:S01]  /*7b30*/  IMAD.IADD R7, R216, 0x1, -R15 ;  /* 0x00000001d8077824 */ /* 0x000fe200078e0a0f */
[----:B------:R-:W-:Y:S01]  /*7b40*/  UMOV UR4, 0xffffffff ;  /* 0xffffffff00047882 */ /* 0x000fe20000000000 */
[----:B------:R-:W-:-:S02]  /*7b50*/  SHF.R.U32.HI R39, RZ, 0x3, R39 ;  /* 0x00000003ff277819 */ /* 0x000fc40000011627 */
[----:B------:R-:W-:Y:S02]  /*7b60*/  LEA.HI.X R5, R10, UR5, R5, 0x1, P2 ;  /* 0x000000050a057c11 */ /* 0x000fe400090f0c05 */
[----:B------:R-:W-:Y:S02]  /*7b70*/  LEA.HI.X R3, R12, UR7, R3, 0x1, P3 ;  /* 0x000000070c037c11 */ /* 0x000fe400098f0c03 */
[----:B------:R-:W-:Y:S02]  /*7b80*/  LOP3.LUT R39, R6, R39, RZ, 0x3c, !PT ;  /* 0x0000002706277212 */ /* 0x000fe400078e3cff */
[----:B------:R-:W-:Y:S01]  /*7b90*/  SHF.L.U32 R7, R7, 0x1f, RZ ;  /* 0x0000001f07077819 */ /* 0x000fe200000006ff */
[----:B------:R-:W-:Y:S06]  /*7ba0*/  BRA.DIV UR4, `(.L_x_4705) ;  /* 0x0000014604647947 */ /* 0x000fec000b800000 */
.L_x_4954:
[----:B------:R-:W-:-:S03]  /*7bb0*/  UMOV UR4, 0xffffffff ;  /* 0xffffffff00047882 */ /* 0x000fc60000000000 */
[----:B------:R-:W-:Y:S05]  /*7bc0*/  BRA.DIV UR4, `(.L_x_4706) ;  /* 0x0000014604847947 */ /* 0x000fea000b800000 */
.L_x_4957:
[----:B------:R-:W-:-:S03]  /*7bd0*/  UMOV UR4, 0xffffffff ;  /* 0xffffffff00047882 */ /* 0x000fc60000000000 */
[----:B------:R-:W-:Y:S05]  /*7be0*/  BRA.DIV UR4, `(.L_x_4707) ;  /* 0x0000014604a47947 */ /* 0x000fea000b800000 */
.L_x_4960:
[----:B------:R-:W-:-:S03]  /*7bf0*/  UMOV UR4, 0xffffffff ;  /* 0xffffffff00047882 */ /* 0x000fc60000000000 */
[----:B------:R-:W-:Y:S05]  /*7c00*/  BRA.DIV UR4, `(.L_x_4708) ;  /* 0x0000014604c47947 */ /* 0x000fea000b800000 */
.L_x_4963:
[----:B------:R-:W-:-:S03]  /*7c10*/  UMOV UR4, 0xffffffff ;  /* 0xffffffff00047882 */ /* 0x000fc60000000000 */
[----:B------:R-:W-:Y:S05]  /*7c20*/  BRA.DIV UR4, `(.L_x_4709) ;  /* 0x0000014604e47947 */ /* 0x000fea000b800000 */
.L_x_4966:
[----:B------:R-:W-:-:S03]  /*7c30*/  UMOV UR4, 0xffffffff ;  /* 0xffffffff00047882 */ /* 0x000fc60000000000 */
[----:B------:R-:W-:Y:S05]  /*7c40*/  BRA.DIV UR4, `(.L_x_4710) ;  /* 0x0000014a04047947 */ /* 0x000fea000b800000 */
.L_x_4969:
[----:B------:R-:W-:-:S03]  /*7c50*/  UMOV UR4, 0xffffffff ;  /* 0xffffffff00047882 */ /* 0x000fc60000000000 */
[----:B------:R-:W-:Y:S05]  /*7c60*/  BRA.DIV UR4, `(.L_x_4711) ;  /* 0x0000014a04247947 */ /* 0x000fea000b800000 */
.L_x_4972:
[----:B------:R-:W-:-:S03]  /*7c70*/  UMOV UR4, 0xffffffff ;  /* 0xffffffff00047882 */ /* 0x000fc60000000000 */
[----:B------:R-:W-:Y:S05]  /*7c80*/  BRA.DIV UR4, `(.L_x_4712) ;  /* 0x0000014a04447947 */ /* 0x000fea000b800000 */
.L_x_4975:
[----:B------:R-:W0:Y:S01]  /*7c90*/  SYNCS.PHASECHK.TRANS64.TRYWAIT P2, [R2+URZ+0x28c00], R7 ;  /* 0x028c0007020075a7 */ /* 0x000e22000804017f */
[----:B-----5:R-:W-:Y:S01]  /*7ca0*/  IMAD.MOV.U32 R3, RZ, RZ, R33 ;  /* 0x000000ffff037224 */ /* 0x020fe200078e0021 */
[----:B------:R-:W-:Y:S01]  /*7cb0*/  MOV R0, R32 ;  /* 0x0000002000007202 */ /* 0x000fe20000000f00 */
[----:B------:R-:W-:Y:S01]  /*7cc0*/  IMAD.MOV.U32 R5, RZ, RZ, R37 ;  /* 0x000000ffff057224 */ /* 0x000fe200078e0025 */
[----:B------:R-:W-:Y:S01]  /*7cd0*/  LOP3.LUT P3, RZ, R193, 0x4, RZ, 0xc0, !PT ;  /* 0x00000004c1ff7812 */ /* 0x000fe2000786c0ff */
[----:B------:R-:W-:Y:S01]  /*7ce0*/  IMAD.MOV.U32 R4, RZ, RZ, R36 ;  /* 0x000000ffff047224 */ /* 0x000fe200078e0024 */
[----:B------:R-:W-:Y:S01]  /*7cf0*/  PRMT R42, R0, 0x5410, R3 ;  /* 0x00005410002a7816 */ /* 0x000fe20000000003 */
[----:B------:R-:W-:Y:S01]  /*7d00*/  IMAD R3, R200, 0x200, R39 ;  /* 0x00000200c8037824 */ /* 0x000fe200078e0227 */
[----:B------:R-:W-:Y:S01]  /*7d10*/  PRMT R43, R5, 0x7610, R43 ;  /* 0x00007610052b7816 */ /* 0x000fe2000000002b */
[----:B------:R-:W-:Y:S01]  /*7d20*/  IMAD.MOV.U32 R5, RZ, RZ, R34 ;  /* 0x000000ffff057224 */ /* 0x000fe200078e0022 */
[----:B------:R-:W-:Y:S01]  /*7d30*/  PRMT R14, R4, 0x7610, R14 ;  /* 0x00007610040e7816 */ /* 0x000fe2000000000e */
[----:B------:R-:W-:Y:S01]  /*7d40*/  IMAD R3, R3, 0x2, R2 ;  /* 0x0000000203037824 */ /* 0x000fe200078e0202 */
[----:B------:R-:W-:Y:S01]  /*7d50*/  MOV R4, R31 ;  /* 0x0000001f00047202 */ /* 0x000fe20000000f00 */
[----:B------:R-:W-:Y:S01]  /*7d60*/  IMAD.MOV.U32 R0, RZ, RZ, R30 ;  /* 0x000000ffff007224 */ /* 0x000fe200078e001e */
[----:B------:R-:W-:Y:S01]  /*7d70*/  PRMT R10, R5, 0x7610, R10 ;  /* 0x00007610050a7816 */ /* 0x000fe2000000000a */
[----:B------:R-:W-:Y:S01]  /*7d80*/  IMAD.MOV.U32 R5, RZ, RZ, R35 ;  /* 0x000000ffff057224 */ /* 0x000fe200078e0023 */
[----:B------:R-:W-:Y:S01]  /*7d90*/  PRMT R44, R4, 0x7610, R44 ;  /* 0x00007610042c7816 */ /* 0x000fe2000000002c */
[----:B------:R-:W-:Y:S01]  /*7da0*/  VIADD R4, R3, 0x20400 ;  /* 0x0002040003047836 */ /* 0x000fe20000000000 */
[----:B------:R-:W-:Y:S01]  /*7db0*/  MOV R6, R8 ;  /* 0x0000000800067202 */ /* 0x000fe20000000f00 */
[----:B------:R-:W-:Y:S01]  /*7dc0*/  IMAD.MOV.U32 R11, RZ, RZ, R9 ;  /* 0x000000ffff0b7224 */ /* 0x000fe200078e0009 */
[----:B------:R-:W-:Y:S01]  /*7dd0*/  PRMT R43, R43, 0x5410, R0 ;  /* 0x000054102b2b7816 */ /* 0x000fe20000000000 */
[----:B------:R-:W-:Y:S01]  /*7de0*/  VIADD R0, R3, 0x20440 ;  /* 0x0002044003007836 */ /* 0x000fe20000000000 */
[----:B------:R-:W-:Y:S01]  /*7df0*/  PRMT R44, R44, 0x5410, R5 ;  /* 0x000054102c2c7816 */ /* 0x000fe20000000005 */
[----:B------:R-:W-:Y:S01]  /*7e00*/  @P3 VIADD R0, R4, 0xffffffc0 ;  /* 0xffffffc004003836 */ /* 0x000fe20000000000 */
[----:B------:R-:W-:Y:S01]  /*7e10*/  PRMT R45, R6, 0x5410, R11 ;  /* 0x00005410062d7816 */ /* 0x000fe2000000000b */
[----:B------:R-:W-:Y:S01]  /*7e20*/  IMAD.MOV.U32 R4, RZ, RZ, R26 ;  /* 0x000000ffff047224 */ /* 0x000fe200078e001a */
[----:B------:R-:W-:Y:S01]  /*7e30*/  MOV R11, R21 ;  /* 0x00000015000b7202 */ /* 0x000fe20000000f00 */
[----:B------:R-:W-:Y:S01]  /*7e40*/  IMAD.MOV.U32 R5, RZ, RZ, R27 ;  /* 0x000000ffff057224 */ /* 0x000fe200078e001b */
[----:B------:R-:W-:Y:S01]  /*7e50*/  BSSY B1, `(.L_x_4713) ;  /* 0x0000007000017945 */ /* 0x000fe20003800000 */
[----:B------:R-:W-:-:S03]  /*7e60*/  IMAD.MOV.U32 R6, RZ, RZ, R20 ;  /* 0x000000ffff067224 */ /* 0x000fc600078e0014 */
[----:B------:R-:W-:Y:S01]  /*7e70*/  PRMT R46, R4, 0x5410, R5 ;  /* 0x00005410042e7816 */ /* 0x000fe20000000005 */
[----:B------:R-:W-:Y:S01]  /*7e80*/  IMAD.MOV.U32 R4, RZ, RZ, R28 ;  /* 0x000000ffff047224 */ /* 0x000fe200078e001c */
[----:B------:R-:W-:Y:S01]  /*7e90*/  PRMT R47, R6, 0x5410, R11 ;  /* 0x00005410062f7816 */ /* 0x000fe2000000000b */
[----:B------:R-:W-:Y:S01]  /*7ea0*/  IMAD.MOV.U32 R5, RZ, RZ, R29 ;  /* 0x000000ffff057224 */ /* 0x000fe200078e001d */
[----:B0-----:R-:W-:Y:S06]  /*7eb0*/  @!P2 BRA `(.L_x_4714) ;  /* 0x0000014400e0a947 */ /* 0x001fec0003800000 */
.L_x_4976:
[----:B------:R-:W-:Y:S05]  /*7ec0*/  BSYNC B1 ;  /* 0x0000000000017941 */ /* 0x000fea0003800000 */
.L_x_4713:
        /* <DEDUP_REMOVED lines=9> */
[----:B0-----:R-:W0:Y:S01]  /*7f60*/  LDS.128 R4, [R3+0x20400] ;  /* 0x0204000003047984 */ /* 0x001e220000000c00 */
[----:B------:R-:W-:Y:S01]  /*7f70*/  SHF.R.U32.HI R15, RZ, 0x10, R37 ;  /* 0x00000010ff0f7819 */ /* 0x000fe20000011625 */
[----:B------:R-:W-:Y:S01]  /*7f80*/  HADD2.F32 R14, -RZ, R14.H0_H0 ;  /* 0x2000000eff0e7230 */ /* 0x000fe20000004100 */
[--C-:B------:R-:W-:Y:S01]  /*7f90*/  SHF.R.U64 R39, R34, 0x10, R35.reuse ;  /* 0x0000001022277819 */ /* 0x100fe20000001223 */
[----:B------:R-:W-:Y:S01]  /*7fa0*/  HADD2.F32 R34, -RZ, R10.H0_H0 ;  /* 0x2000000aff227230 */ /* 0x000fe20000004100 */
[----:B------:R-:W-:Y:S01]  /*7fb0*/  SHF.R.U32.HI R35, RZ, 0x10, R35 ;  /* 0x00000010ff237819 */ /* 0x000fe20000011623 */
[----:B------:R-:W-:Y:S01]  /*7fc0*/  HADD2.F32 R15, -RZ, R15.H0_H0 ;  /* 0x2000000fff0f7230 */ /* 0x000fe20000004100 */
[----:B------:R-:W-:-:S03]  /*7fd0*/  SHF.R.U64 R41, R36, 0x10, R37 ;  /* 0x0000001024297819 */ /* 0x000fc60000001225 */
[----:B------:R-:W-:Y:S02]  /*7fe0*/  HADD2.F32 R35, -RZ, R35.H0_H0 ;  /* 0x20000023ff237230 */ /* 0x000fe40000004100 */
[--C-:B0-----:R-:W-:Y:S02]  /*7ff0*/  HADD2.F32 R12, -RZ, R7.reuse.H0_H0 ;  /* 0x20000007ff0c7230 */ /* 0x101fe40000004100 */
[----:B------:R-:W-:Y:S02]  /*8000*/  HADD2.F32 R13, -RZ, R7.H1_H1 ;  /* 0x30000007ff0d7230 */ /* 0x000fe40000004100 */
[--C-:B------:R-:W-:Y:S02]  /*8010*/  HADD2.F32 R7, -RZ, R4.reuse.H0_H0 ;  /* 0x20000004ff077230 */ /* 0x100fe40000004100 */
[----:B------:R-:W-:Y:S02]  /*8020*/  HADD2.F32 R4, -RZ, R4.H1_H1 ;  /* 0x30000004ff047230 */ /* 0x000fe40000004100 */
[C---:B------:R-:W-:Y:S01]  /*8030*/  FMUL.FTZ R38, R13.reuse, R15 ;  /* 0x0000000f0d267220 */ /* 0x040fe20000410000 */
[----:B------:R-:W-:Y:S01]  /*8040*/  FMUL.FTZ R37, R13, R35 ;  /* 0x000000230d257220 */ /* 0x000fe20000410000 */
[----:B------:R-:W-:-:S02]  /*8050*/  HADD2.F32 R10, -RZ, R6.H0_H0 ;  /* 0x20000006ff0a7230 */ /* 0x000fc40000004100 */
[----:B------:R-:W-:Y:S01]  /*8060*/  FMUL.FTZ R36, R4, R34 ;  /* 0x0000002204247220 */ /* 0x000fe20000410000 */
[----:B------:R-:W-:Y:S01]  /*8070*/  FFMA.FTZ R40, R12, R35, R38 ;  /* 0x000000230c287223 */ /* 0x000fe20000010026 */
[----:B------:R-:W-:Y:S02]  /*8080*/  HADD2.F32 R11, -RZ, R6.H1_H1 ;  /* 0x30000006ff0b7230 */ /* 0x000fe40000004100 */
[-C--:B------:R-:W-:Y:S01]  /*8090*/  FMUL.FTZ R38, R4, R14.reuse ;  /* 0x0000000e04267220 */ /* 0x080fe20000410000 */
[C---:B------:R-:W-:Y:S01]  /*80a0*/  FFMA.FTZ R36, R7.reuse, R14, -R36 ;  /* 0x0000000e07247223 */ /* 0x040fe20000010824 */
[--C-:B------:R-:W-:Y:S02]  /*80b0*/  HADD2.F32 R6, -RZ, R5.reuse.H0_H0 ;  /* 0x20000005ff067230 */ /* 0x100fe40000004100 */
[----:B------:R-:W-:Y:S01]  /*80c0*/  FFMA.FTZ R37, R12, R15, -R37 ;  /* 0x0000000f0c257223 */ /* 0x000fe20000010825 */
[----:B------:R-:W-:Y:S02]  /*80d0*/  HADD2.F32 R14, -RZ, R44.H1_H1 ;  /* 0x3000002cff0e7230 */ /* 0x000fe40000004100 */
[----:B------:R-:W-:Y:S01]  /*80e0*/  FFMA.FTZ R15, R7, R34, R38 ;  /* 0x00000022070f7223 */ /* 0x000fe20000010026 */
[----:B------:R-:W-:-:S02]  /*80f0*/  HADD2.F32 R5, -RZ, R5.H1_H1 ;  /* 0x30000005ff057230 */ /* 0x000fc40000004100 */
[----:B------:R-:W-:Y:S02]  /*8100*/  HADD2.F32 R12, -RZ, R43.H0_H0 ;  /* 0x2000002bff0c7230 */ /* 0x000fe40000004100 */
[C---:B------:R-:W-:Y:S01]  /*8110*/  FMUL.FTZ R35, R11.reuse, R14 ;  /* 0x0000000e0b237220 */ /* 0x040fe20000410000 */
[----:B------:R-:W-:Y:S02]  /*8120*/  HADD2.F32 R13, -RZ, R39.H0_H0 ;  /* 0x20000027ff0d7230 */ /* 0x000fe40000004100 */
[----:B------:R-:W-:Y:S02]  /*8130*/  HADD2.F32 R4, -RZ, R41.H0_H0 ;  /* 0x20000029ff047230 */ /* 0x000fe40000004100 */
[-C--:B------:R-:W-:Y:S01]  /*8140*/  FMUL.FTZ R11, R11, R12.reuse ;  /* 0x0000000c0b0b7220 */ /* 0x080fe20000410000 */
[C---:B------:R-:W-:Y:S01]  /*8150*/  FFMA.FTZ R35, R10.reuse, R12, -R35 ;  /* 0x0000000c0a237223 */ /* 0x040fe20000010823 */
[C---:B------:R-:W-:Y:S01]  /*8160*/  FMUL.FTZ R7, R5.reuse, R13 ;  /* 0x0000000d05077220 */ /* 0x040fe20000410000 */
[----:B------:R-:W-:Y:S01]  /*8170*/  FMUL.FTZ R34, R5, R4 ;  /* 0x0000000405227220 */ /* 0x000fe20000410000 */
[----:B------:R-:W-:-:S02]  /*8180*/  FFMA.FTZ R10, R10, R14, R11 ;  /* 0x0000000e0a0a7223 */ /* 0x000fc4000001000b */
[----:B------:R-:W-:Y:S01]  /*8190*/  FFMA.FTZ R5, R6, R4, -R7 ;  /* 0x0000000406057223 */ /* 0x000fe20000010807 */
[----:B------:R-:W-:Y:S01]  /*81a0*/  F2FP.F16.F32.PACK_AB R7, R40, R37 ;  /* 0x000000252807723e */ /* 0x000fe200000000ff */
[----:B------:R-:W-:Y:S01]  /*81b0*/  FFMA.FTZ R34, R6, R13, R34 ;  /* 0x0000000d06227223 */ /* 0x000fe20000010022 */
[----:B------:R-:W-:Y:S02]  /*81c0*/  F2FP.F16.F32.PACK_AB R4, R15, R36 ;  /* 0x000000240f04723e */ /* 0x000fe400000000ff */
[----:B------:R-:W-:Y:S02]  /*81d0*/  F2FP.F16.F32.PACK_AB R6, R10, R35 ;  /* 0x000000230a06723e */ /* 0x000fe400000000ff */
[----:B------:R-:W-:-:S05]  /*81e0*/  F2FP.F16.F32.PACK_AB R5, R34, R5 ;  /* 0x000000052205723e */ /* 0x000fca00000000ff */
[----:B------:R1:W-:Y:S02]  /*81f0*/  STS.128 [R3+0x20400], R4 ;  /* 0x0204000403007388 */ /* 0x0003e40000000c00 */
.L_x_4718:
[----:B------:R-:W-:Y:S05]  /*8200*/  BSYNC B2 ;  /* 0x0000000000027941 */ /* 0x000fea0003800000 */
.L_x_4717:
[----:B------:R-:W-:Y:S05]  /*8210*/  @P2 BRA `(.L_x_4716) ;  /* 0x0000000000a82947 */ /* 0x000fea0003800000 */
[----:B01----:R-:W0:Y:S01]  /*8220*/  LDS.128 R4, [R0] ;  /* 0x0000000000047984 */ /* 0x003e220000000c00 */
[----:B------:R-:W-:Y:S01]  /*8230*/  SHF.R.U32.HI R15, RZ, 0x10, R33 ;  /* 0x00000010ff0f7819 */ /* 0x000fe20000011621 */
[----:B------:R-:W-:Y:S01]  /*8240*/  HADD2.F32 R14, -RZ, R42.H0_H0 ;  /* 0x2000002aff0e7230 */ /* 0x000fe20000004100 */
[--C-:B------:R-:W-:Y:S01]  /*8250*/  SHF.R.U64 R35, R30, 0x10, R31.reuse ;  /* 0x000000101e237819 */ /* 0x100fe2000000121f */
[----:B------:R-:W-:Y:S01]  /*8260*/  HADD2.F32 R30, -RZ, R43.H1_H1 ;  /* 0x3000002bff1e7230 */ /* 0x000fe20000004100 */
        /* <DEDUP_REMOVED lines=18> */
[----:B------:R-:W-:Y:S02]  /*8390*/  HADD2.F32 R14, -RZ, R44.H0_H0 ;  /* 0x2000002cff0e7230 */ /* 0x000fe40000004100 */
[----:B------:R-:W-:Y:S01]  /*83a0*/  FFMA.FTZ R15, R7, R30, R34 ;  /* 0x0000001e070f7223 */ /* 0x000fe20000010022 */
[----:B------:R-:W-:-:S02]  /*83b0*/  HADD2.F32 R5, -RZ, R5.H1_H1 ;  /* 0x30000005ff057230 */ /* 0x000fc40000004100 */
[----:B------:R-:W-:Y:S02]  /*83c0*/  HADD2.F32 R12, -RZ, R42.H1_H1 ;  /* 0x3000002aff0c7230 */ /* 0x000fe40000004100 */
        /* <DEDUP_REMOVED lines=14> */
[----:B------:R2:W-:Y:S02]  /*84b0*/  STS.128 [R0], R4 ;  /* 0x0000000400007388 */ /* 0x0005e40000000c00 */
.L_x_4716:
[----:B------:R-:W-:Y:S05]  /*84c0*/  BSYNC B1 ;  /* 0x0000000000017941 */ /* 0x000fea0003800000 */
.L_x_4715:
[----:B------:R-:W-:Y:S05]  /*84d0*/  @P1 BRA `(.L_x_4719) ;  /* 0x0000001800201947 */ /* 0x000fea0003800000 */
[----:B-12---:R-:W1:Y:S01]  /*84e0*/  LDC R5, c[0x0][0x3d4] ;  /* 0x0000f500ff057b82 */ /* 0x006e620000000800 */
        /* <DEDUP_REMOVED lines=14> */
[----:B0-----:R-:W-:-:S02]  /*85d0*/  HADD2.F32 R12, -RZ, R7.H0_H0 ;  /* 0x20000007ff0c7230 */ /* 0x001fc40000004100 */
[----:B------:R-:W-:Y:S02]  /*85e0*/  HADD2.F32 R13, -RZ, R7.H1_H1 ;  /* 0x30000007ff0d7230 */ /* 0x000fe40000004100 */
[--C-:B------:R-:W-:Y:S02]  /*85f0*/  HADD2.F32 R7, -RZ, R4.reuse.H0_H0 ;  /* 0x20000004ff077230 */ /* 0x100fe40000004100 */
[----:B------:R-:W-:Y:S02]  /*8600*/  HADD2.F32 R4, -RZ, R4.H1_H1 ;  /* 0x30000004ff047230 */ /* 0x000fe40000004100 */
[C---:B------:R-:W-:Y:S01]  /*8610*/  FMUL.FTZ R28, R13.reuse, R15 ;  /* 0x0000000f0d1c7220 */ /* 0x040fe20000410000 */
[-C--:B------:R-:W-:Y:S01]  /*8620*/  FMUL.FTZ R27, R13, R25.reuse ;  /* 0x000000190d1b7220 */ /* 0x080fe20000410000 */
[--C-:B------:R-:W-:Y:S02]  /*8630*/  HADD2.F32 R10, -RZ, R6.reuse.H0_H0 ;  /* 0x20000006ff0a7230 */ /* 0x100fe40000004100 */
[----:B------:R-:W-:Y:S01]  /*8640*/  FMUL.FTZ R26, R4, R24 ;  /* 0x00000018041a7220 */ /* 0x000fe20000410000 */
[----:B------:R-:W-:Y:S01]  /*8650*/  FFMA.FTZ R30, R12, R25, R28 ;  /* 0x000000190c1e7223 */ /* 0x000fe2000001001c */
[----:B------:R-:W-:-:S02]  /*8660*/  HADD2.F32 R11, -RZ, R6.H1_H1 ;  /* 0x30000006ff0b7230 */ /* 0x000fc40000004100 */
[----:B------:R-:W-:Y:S01]  /*8670*/  FFMA.FTZ R27, R12, R15, -R27 ;  /* 0x0000000f0c1b7223 */ /* 0x000fe2000001081b */
[-C--:B------:R-:W-:Y:S01]  /*8680*/  FMUL.FTZ R28, R4, R14.reuse ;  /* 0x0000000e041c7220 */ /* 0x080fe20000410000 */
[C---:B------:R-:W-:Y:S01]  /*8690*/  FFMA.FTZ R26, R7.reuse, R14, -R26 ;  /* 0x0000000e071a7223 */ /* 0x040fe2000001081a */
[--C-:B------:R-:W-:Y:S02]  /*86a0*/  HADD2.F32 R6, -RZ, R5.reuse.H0_H0 ;  /* 0x20000005ff067230 */ /* 0x100fe40000004100 */
[----:B------:R-:W-:Y:S02]  /*86b0*/  HADD2.F32 R14, -RZ, R48.H1_H1 ;  /* 0x30000030ff0e7230 */ /* 0x000fe40000004100 */
[----:B------:R-:W-:Y:S01]  /*86c0*/  FFMA.FTZ R7, R7, R24, R28 ;  /* 0x0000001807077223 */ /* 0x000fe2000001001c */
[----:B------:R-:W-:Y:S02]  /*86d0*/  HADD2.F32 R12, -RZ, R46.H1_H1 ;  /* 0x3000002eff0c7230 */ /* 0x000fe40000004100 */
[----:B------:R-:W-:-:S02]  /*86e0*/  HADD2.F32 R5, -RZ, R5.H1_H1 ;  /* 0x30000005ff057230 */ /* 0x000fc40000004100 */
[C---:B------:R-:W-:Y:S01]  /*86f0*/  FMUL.FTZ R15, R11.reuse, R14 ;  /* 0x0000000e0b0f7220 */ /* 0x040fe20000410000 */
[----:B------:R-:W-:Y:S02]  /*8700*/  HADD2.F32 R13, -RZ, R31.H0_H0 ;  /* 0x2000001fff0d7230 */ /* 0x000fe40000004100 */
[-C--:B------:R-:W-:Y:S01]  /*8710*/  FMUL.FTZ R25, R11, R12.reuse ;  /* 0x0000000c0b197220 */ /* 0x080fe20000410000 */
[----:B------:R-:W-:Y:S02]  /*8720*/  HADD2.F32 R4, -RZ, R32.H0_H0 ;  /* 0x20000020ff047230 */ /* 0x000fe40000004100 */
[----:B------:R-:W-:Y:S01]  /*8730*/  FFMA.FTZ R15, R10, R12, -R15 ;  /* 0x0000000c0a0f7223 */ /* 0x000fe2000001080f */
[----:B------:R-:W-:Y:S01]  /*8740*/  F2FP.F16.F32.PACK_AB R31, R30, R27 ;  /* 0x0000001b1e1f723e */ /* 0x000fe200000000ff */
[C---:B------:R-:W-:Y:S01]  /*8750*/  FMUL.FTZ R11, R5.reuse, R13 ;  /* 0x0000000d050b7220 */ /* 0x040fe20000410000 */
[----:B------:R-:W-:Y:S01]  /*8760*/  FFMA.FTZ R10, R10, R14, R25 ;  /* 0x0000000e0a0a7223 */ /* 0x000fe20000010019 */
[----:B------:R-:W-:Y:S01]  /*8770*/  FMUL.FTZ R24, R5, R4 ;  /* 0x0000000405187220 */ /* 0x000fe20000410000 */
[----:B------:R-:W-:Y:S01]  /*8780*/  F2FP.F16.F32.PACK_AB R28, R7, R26 ;  /* 0x0000001a071c723e */ /* 0x000fe200000000ff */
[----:B------:R-:W-:-:S02]  /*8790*/  FFMA.FTZ R11, R6, R4, -R11 ;  /* 0x00000004060b7223 */ /* 0x000fc4000001080b */
[----:B------:R-:W-:Y:S01]  /*87a0*/  FFMA.FTZ R24, R6, R13, R24 ;  /* 0x0000000d06187223 */ /* 0x000fe20000010018 */
[----:B------:R-:W-:-:S04]  /*87b0*/  F2FP.F16.F32.PACK_AB R30, R10, R15 ;  /* 0x0000000f0a1e723e */ /* 0x000fc800000000ff */
[----:B------:R-:W-:-:S05]  /*87c0*/  F2FP.F16.F32.PACK_AB R29, R24, R11 ;  /* 0x0000000b181d723e */ /* 0x000fca00000000ff */
[----:B------:R1:W-:Y:S02]  /*87d0*/  STS.128 [R3+0x21400], R28 ;  /* 0x0214001c03007388 */ /* 0x0003e40000000c00 */
.L_x_4721:
[----:B------:R-:W-:Y:S05]  /*87e0*/  BSYNC B1 ;  /* 0x0000000000017941 */ /* 0x000fea0003800000 */
.L_x_4720:
        /* <DEDUP_REMOVED lines=10> */
[----:B0-----:R-:W-:-:S02]  /*8890*/  HADD2.F32 R10, -RZ, R7.H1_H1 ;  /* 0x30000007ff0a7230 */ /* 0x001fc40000004100 */
[--C-:B-1----:R-:W-:Y:S02]  /*88a0*/  HADD2.F32 R3, -RZ, R4.reuse.H0_H0 ;  /* 0x20000004ff037230 */ /* 0x102fe40000004100 */
[----:B------:R-:W-:Y:S02]  /*88b0*/  HADD2.F32 R4, -RZ, R4.H1_H1 ;  /* 0x30000004ff047230 */ /* 0x000fe40000004100 */
[C---:B------:R-:W-:Y:S01]  /*88c0*/  FMUL.FTZ R20, R10.reuse, R14 ;  /* 0x0000000e0a147220 */ /* 0x040fe20000410000 */
[----:B------:R-:W-:Y:S02]  /*88d0*/  HADD2.F32 R9, -RZ, R7.H0_H0 ;  /* 0x20000007ff097230 */ /* 0x000fe40000004100 */
[----:B------:R-:W-:Y:S01]  /*88e0*/  FMUL.FTZ R15, R10, R12 ;  /* 0x0000000c0a0f7220 */ /* 0x000fe20000410000 */
[--C-:B------:R-:W-:Y:S02]  /*88f0*/  HADD2.F32 R7, -RZ, R6.reuse.H0_H0 ;  /* 0x20000006ff077230 */ /* 0x100fe40000004100 */
[----:B------:R-:W-:Y:S01]  /*8900*/  FMUL.FTZ R10, R4, R13 ;  /* 0x0000000d040a7220 */ /* 0x000fe20000410000 */
[----:B------:R-:W-:-:S02]  /*8910*/  HADD2.F32 R8, -RZ, R6.H1_H1 ;  /* 0x30000006ff087230 */ /* 0x000fc40000004100 */
[C---:B------:R-:W-:Y:S01]  /*8920*/  FFMA.FTZ R20, R9.reuse, R12, -R20 ;  /* 0x0000000c09147223 */ /* 0x040fe20000010814 */
[----:B------:R-:W-:Y:S01]  /*8930*/  FFMA.FTZ R15, R9, R14, R15 ;  /* 0x0000000e090f7223 */ /* 0x000fe2000001000f */
[--C-:B------:R-:W-:Y:S02]  /*8940*/  HADD2.F32 R6, -RZ, R5.reuse.H0_H0 ;  /* 0x20000005ff067230 */ /* 0x100fe40000004100 */
[-C--:B------:R-:W-:Y:S01]  /*8950*/  FMUL.FTZ R14, R4, R11.reuse ;  /* 0x0000000b040e7220 */ /* 0x080fe20000410000 */
[----:B------:R-:W-:Y:S01]  /*8960*/  FFMA.FTZ R12, R3, R11, -R10 ;  /* 0x0000000b030c7223 */ /* 0x000fe2000001080a */
[----:B------:R-:W-:Y:S01]  /*8970*/  HADD2.F32 R5, -RZ, R5.H1_H1 ;  /* 0x30000005ff057230 */ /* 0x000fe20000004100 */
[----:B------:R-:W-:Y:S01]  /*8980*/  F2FP.F16.F32.PACK_AB R15, R15, R20 ;  /* 0x000000140f0f723e */ /* 0x000fe200000000ff */
[----:B------:R-:W-:Y:S02]  /*8990*/  HADD2.F32 R11, -RZ, R47.H1_H1 ;  /* 0x3000002fff0b7230 */ /* 0x000fe40000004100 */
[----:B------:R-:W-:Y:S01]  /*89a0*/  FFMA.FTZ R3, R3, R13, R14 ;  /* 0x0000000d03037223 */ /* 0x000fe2000001000e */
[----:B------:R-:W-:-:S02]  /*89b0*/  HADD2.F32 R10, -RZ, R24.H0_H0 ;  /* 0x20000018ff0a7230 */ /* 0x000fc40000004100 */
[----:B------:R-:W-:Y:S02]  /*89c0*/  HADD2.F32 R9, -RZ, R45.H1_H1 ;  /* 0x3000002dff097230 */ /* 0x000fe40000004100 */
[C---:B------:R-:W-:Y:S01]  /*89d0*/  FMUL.FTZ R14, R8.reuse, R11 ;  /* 0x0000000b080e7220 */ /* 0x040fe20000410000 */
[----:B------:R-:W-:Y:S02]  /*89e0*/  HADD2.F32 R4, -RZ, R25.H0_H0 ;  /* 0x20000019ff047230 */ /* 0x000fe40000004100 */
[----:B------:R-:W-:Y:S01]  /*89f0*/  FMUL.FTZ R13, R5, R10 ;  /* 0x0000000a050d7220 */ /* 0x000fe20000410000 */
[----:B------:R-:W-:Y:S01]  /*8a00*/  F2FP.F16.F32.PACK_AB R12, R3, R12 ;  /* 0x0000000c030c723e */ /* 0x000fe200000000ff */
[-C--:B------:R-:W-:Y:S01]  /*8a10*/  FMUL.FTZ R8, R8, R9.reuse ;  /* 0x0000000908087220 */ /* 0x080fe20000410000 */
[----:B------:R-:W-:Y:S01]  /*8a20*/  FFMA.FTZ R14, R7, R9, -R14 ;  /* 0x00000009070e7223 */ /* 0x000fe2000001080e */
[-C--:B------:R-:W-:Y:S01]  /*8a30*/  FMUL.FTZ R5, R5, R4.reuse ;  /* 0x0000000405057220 */ /* 0x080fe20000410000 */
[----:B------:R-:W-:Y:S01]  /*8a40*/  FFMA.FTZ R13, R6, R4, -R13 ;  /* 0x00000004060d7223 */ /* 0x000fe2000001080d */
[----:B------:R-:W-:-:S02]  /*8a50*/  FFMA.FTZ R7, R7, R11, R8 ;  /* 0x0000000b07077223 */ /* 0x000fc40000010008 */
[----:B------:R-:W-:-:S03]  /*8a60*/  FFMA.FTZ R6, R6, R10, R5 ;  /* 0x0000000a06067223 */ /* 0x000fc60000010005 */
[----:B------:R-:W-:Y:S02]  /*8a70*/  F2FP.F16.F32.PACK_AB R14, R7, R14 ;  /* 0x0000000e070e723e */ /* 0x000fe400000000ff */
[----:B------:R-:W-:-:S05]  /*8a80*/  F2FP.F16.F32.PACK_AB R13, R6, R13 ;  /* 0x0000000d060d723e */ /* 0x000fca00000000ff */
[----:B------:R3:W-:Y:S01]  /*8a90*/  STS.128 [R0+0x1000], R12 ;  /* 0x0010000c00007388 */ /* 0x0007e20000000c00 */
[----:B------:R-:W-:Y:S05]  /*8aa0*/  BRA `(.L_x_4719) ;  /* 0x0000001000ac7947 */ /* 0x000fea0003800000 */
.L_x_4700:
[----:B------:R-:W0:Y:S01]  /*8ab0*/  LDC R41, c[0x0][0x3d4] ;  /* 0x0000f500ff297b82 */ /* 0x000e220000000800 */
[----:B------:R-:W-:Y:S01]  /*8ac0*/  ULDC.64 UR4, c[0x0][0x3c8] ;  /* 0x0000f20000047ab9 */ /* 0x000fe20000000a00 */
[----:B------:R-:W-:Y:S01]  /*8ad0*/  ULDC.64 UR6, c[0x0][0x3e0] ;  /* 0x0000f80000067ab9 */ /* 0x000fe20000000a00 */
[----:B------:R-:W-:Y:S02]  /*8ae0*/  CS2R R32, SRZ ;  /* 0x0000000000207805 */ /* 0x000fe4000001ff00 */
[----:B------:R-:W-:Y:S02]  /*8af0*/  CS2R R34, SRZ ;  /* 0x0000000000227805 */ /* 0x000fe4000001ff00 */
[----:B0-----:R-:W-:-:S04]  /*8b00*/  ISETP.GE.AND P0, PT, R16, R41, PT ;  /* 0x000000291000720c */ /* 0x001fc80003f06270 */
[-C--:B------:R-:W-:Y:S02]  /*8b10*/  ISETP.GE.OR P1, PT, R227, R8.reuse, P0 ;  /* 0x00000008e300720c */ /* 0x080fe40000726670 */
[----:B------:R-:W-:-:S11]  /*8b20*/  ISETP.GE.OR P0, PT, R185, R8, P0 ;  /* 0x00000008b900720c */ /* 0x000fd60000706670 */
[----:B------:R-:W0:Y:S01]  /*8b30*/  @!P1 LDC.64 R14, c[0x0][0x3c8] ;  /* 0x0000f200ff0e9b82 */ /* 0x000e220000000a00 */
[----:B------:R-:W-:Y:S02]  /*8b40*/  @!P1 IADD3 R0, P2, P3, R29, R44, R54 ;  /* 0x0000002c1d009210 */ /* 0x000fe40007b5e036 */
[----:B------:R-:W-:Y:S02]  /*8b50*/  @!P0 IADD3 R9, P4, R52, R27, RZ ;  /* 0x0000001b34098210 */ /* 0x000fe40007f9e0ff */
[----:B------:R-:W-:Y:S02]  /*8b60*/  @!P1 IADD3 R13, P5, P6, R27, R46, R52 ;  /* 0x0000002e1b0d9210 */ /* 0x000fe40007ebe034 */
[----:B------:R-:W-:Y:S01]  /*8b70*/  @!P1 IADD3.X R3, R28, R45, R59, P2, P3 ;  /* 0x0000002d1c039210 */ /* 0x000fe200017e643b */
[----:B------:R-:W1:Y:S01]  /*8b80*/  @!P1 LDC.64 R30, c[0x0][0x3e0] ;  /* 0x0000f800ff1e9b82 */ /* 0x000e620000000a00 */
[----:B------:R-:W-:Y:S01]  /*8b90*/  @!P0 IMAD.X R10, R57, 0x1, R26, P4 ;  /* 0x00000001390a8824 */ /* 0x000fe200020e061a */
[----:B------:R-:W-:-:S02]  /*8ba0*/  @!P0 LEA R8, P4, R9, UR4, 0x1 ;  /* 0x0000000409088c11 */ /* 0x000fc4000f8808ff */
[----:B------:R-:W-:Y:S02]  /*8bb0*/  @!P1 IADD3.X R20, R26, R47, R57, P5, P6 ;  /* 0x0000002f1a149210 */ /* 0x000fe40002fec439 */
[----:B------:R-:W-:Y:S02]  /*8bc0*/  @!P0 LEA.HI.X R9, R9, UR5, R10, 0x1, P4 ;  /* 0x0000000509098c11 */ /* 0x000fe4000a0f0c0a */
[----:B------:R-:W-:-:S03]  /*8bd0*/  @!P0 IADD3 R11, P5, R54, R29, RZ ;  /* 0x0000001d360b8210 */ /* 0x000fc60007fbe0ff */
[----:B------:R2:W5:Y:S01]  /*8be0*/  @!P0 LDG.E.128 R32, desc[UR42][R8.64] ;  /* 0x0000002a08208981 */ /* 0x000562000c1e1d00 */
[----:B------:R-:W-:Y:S02]  /*8bf0*/  @!P0 IADD3.X R24, R59, R28, RZ, P5, !PT ;  /* 0x0000001c3b188210 */ /* 0x000fe40002ffe4ff */
[----:B0-----:R-:W-:Y:S02]  /*8c00*/  @!P1 LEA R12, P3, R13, R14, 0x1 ;  /* 0x0000000e0d0c9211 */ /* 0x001fe400078608ff */
[----:B------:R-:W-:Y:S02]  /*8c10*/  CS2R R28, SRZ ;  /* 0x00000000001c7805 */ /* 0x000fe4000001ff00 */
[----:B------:R-:W-:Y:S02]  /*8c20*/  @!P0 LEA R10, P2, R11, UR6, 0x1 ;  /* 0x000000060b0a8c11 */ /* 0x000fe4000f8408ff */
[----:B------:R-:W-:Y:S02]  /*8c30*/  @!P1 LEA.HI.X R13, R13, R15, R20, 0x1, P3 ;  /* 0x0000000f0d0d9211 */ /* 0x000fe400018f0c14 */
[----:B------:R-:W-:-:S02]  /*8c40*/  @!P0 LEA.HI.X R11, R11, UR7, R24, 0x1, P2 ;  /* 0x000000070b0b8c11 */ /* 0x000fc400090f0c18 */
[----:B-1----:R-:W-:-:S04]  /*8c50*/  @!P1 LEA R14, P4, R0, R30, 0x1 ;  /* 0x0000001e000e9211 */ /* 0x002fc800078808ff */
[----:B------:R-:W-:Y:S02]  /*8c60*/  @!P1 LEA.HI.X R15, R0, R31, R3, 0x1, P4 ;  /* 0x0000001f000f9211 */ /* 0x000fe400020f0c03 */
[----:B------:R-:W-:Y:S01]  /*8c70*/  CS2R R30, SRZ ;  /* 0x00000000001e7805 */ /* 0x000fe2000001ff00 */
[----:B------:R-:W0:Y:S05]  /*8c80*/  LDC R0, c[0x0][0x428] ;  /* 0x00010a00ff007b82 */ /* 0x000e2a0000000800 */
[----:B------:R-:W5:Y:S01]  /*8c90*/  @!P1 LDG.E.128 R28, desc[UR42][R14.64] ;  /* 0x0000002a0e1c9981 */ /* 0x000f62000c1e1d00 */
[----:B0-----:R-:W-:-:S13]  /*8ca0*/  ISETP.NE.AND P2, PT, R0, 0x1, PT ;  /* 0x000000010000780c */ /* 0x001fda0003f45270 */
[----:B------:R-:W0:Y:S08]  /*8cb0*/  @P2 LDC R0, c[0x0][0x42c] ;  /* 0x00010b00ff002b82 */ /* 0x000e300000000800 */
[----:B--2---:R-:W1:Y:S01]  /*8cc0*/  @P2 LDC R9, c[0x0][0x430] ;  /* 0x00010c00ff092b82 */ /* 0x004e620000000800 */
[----:B------:R-:W-:-:S04]  /*8cd0*/  IMAD R3, R189, 0x40, R185 ;  /* 0x00000040bd037824 */ /* 0x000fc800078e02b9 */
[----:B------:R-:W-:Y:S01]  /*8ce0*/  IMAD R3, R218, 0x20, R3 ;  /* 0x00000020da037824 */ /* 0x000fe200078e0203 */
[----:B------:R-:W-:Y:S02]  /*8cf0*/  CS2R R36, SRZ ;  /* 0x0000000000247805 */ /* 0x000fe4000001ff00 */
[----:B------:R-:W-:Y:S02]  /*8d00*/  CS2R R38, SRZ ;  /* 0x0000000000267805 */ /* 0x000fe4000001ff00 */
[----:B------:R-:W-:Y:S02]  /*8d10*/  CS2R R24, SRZ ;  /* 0x0000000000187805 */ /* 0x000fe4000001ff00 */
[----:B------:R-:W-:Y:S01]  /*8d20*/  CS2R R26, SRZ ;  /* 0x00000000001a7805 */ /* 0x000fe2000001ff00 */
[----:B------:R-:W-:Y:S01]  /*8d30*/  IMAD.MOV.U32 R8, RZ, RZ, R42 ;  /* 0x000000ffff087224 */ /* 0x000fe200078e002a */
[----:B------:R2:W5:Y:S01]  /*8d40*/  @!P0 LDG.E.128 R36, desc[UR42][R10.64] ;  /* 0x0000002a0a248981 */ /* 0x000562000c1e1d00 */
[----:B0-----:R-:W-:-:S03]  /*8d50*/  @P2 IMAD.HI.U32 R0, R3, R0, RZ ;  /* 0x0000000003002227 */ /* 0x001fc600078e00ff */
[----:B------:R0:W5:Y:S02]  /*8d60*/  @!P1 LDG.E.128 R24, desc[UR42][R12.64] ;  /* 0x0000002a0c189981 */ /* 0x000164000c1e1d00 */
[----:B-1----:R-:W-:-:S04]  /*8d70*/  @P2 SHF.R.U32.HI R3, RZ, R9, R0 ;  /* 0x00000009ff032219 */ /* 0x002fc80000011600 */
[----:B------:R-:W-:Y:S01]  /*8d80*/  SHF.R.S32.HI R21, RZ, 0x1f, R3 ;  /* 0x0000001fff157819 */ /* 0x000fe20000011403 */
[----:B------:R-:W-:Y:S01]  /*8d90*/  IMAD.MOV.U32 R9, RZ, RZ, R49 ;  /* 0x000000ffff097224 */ /* 0x000fe200078e0031 */
[----:B--2---:R-:W-:Y:S01]  /*8da0*/  MOV R11, R51 ;  /* 0x00000033000b7202 */ /* 0x004fe20000000f00 */
[----:B------:R-:W-:Y:S02]  /*8db0*/  IMAD.MOV.U32 R10, RZ, RZ, R40 ;  /* 0x000000ffff0a7224 */ /* 0x000fe400078e0028 */
[C---:B------:R-:W-:Y:S02]  /*8dc0*/  IMAD R0, R21.reuse, R6, RZ ;  /* 0x0000000615007224 */ /* 0x040fe400078e02ff */
[----:B0-----:R-:W-:Y:S02]  /*8dd0*/  IMAD R12, R21, R4, RZ ;  /* 0x00000004150c7224 */ /* 0x001fe400078e02ff */
[----:B------:R-:W-:-:S04]  /*8de0*/  IMAD.WIDE.U32 R8, R3, R6, R8 ;  /* 0x0000000603087225 */ /* 0x000fc800078e0008 */
[----:B------:R-:W-:-:S04]  /*8df0*/  IMAD.WIDE.U32 R10, R3, R4, R10 ;  /* 0x00000004030a7225 */ /* 0x000fc800078e000a */
[C---:B------:R-:W-:Y:S02]  /*8e00*/  IMAD R7, R3.reuse, R7, R0 ;  /* 0x0000000703077224 */ /* 0x040fe400078e0200 */
[----:B------:R-:W-:Y:S01]  /*8e10*/  IMAD R3, R3, R5, R12 ;  /* 0x0000000503037224 */ /* 0x000fe200078e020c */
[----:B------:R-:W-:Y:S01]  /*8e20*/  LEA R4, P2, R8, UR4, 0x1 ;  /* 0x0000000408047c11 */ /* 0x000fe2000f8408ff */
[----:B------:R-:W-:Y:S01]  /*8e30*/  IMAD.IADD R5, R9, 0x1, R7 ;  /* 0x0000000109057824 */ /* 0x000fe200078e0207 */
[----:B------:R-:W-:Y:S01]  /*8e40*/  LEA R0, P3, R10, UR6, 0x1 ;  /* 0x000000060a007c11 */ /* 0x000fe2000f8608ff */
[----:B------:R-:W-:Y:S01]  /*8e50*/  IMAD.IADD R3, R11, 0x1, R3 ;  /* 0x000000010b037824 */ /* 0x000fe200078e0203 */
[----:B------:R-:W-:Y:S02]  /*8e60*/  UMOV UR4, 0xffffffff ;  /* 0xffffffff00047882 */ /* 0x000fe40000000000 */
[----:B------:R-:W-:Y:S02]  /*8e70*/  LEA.HI.X R5, R8, UR5, R5, 0x1, P2 ;  /* 0x0000000508057c11 */ /* 0x000fe400090f0c05 */
[----:B------:R-:W-:-:S02]  /*8e80*/  LEA.HI.X R3, R10, UR7, R3, 0x1, P3 ;  /* 0x000000070a037c11 */ /* 0x000fc400098f0c03 */
[----:B------:R-:W-:Y:S01]  /*8e90*/  LEA.HI R6, R216, R216, RZ, 0x1 ;  /* 0x000000d8d8067211 */ /* 0x000fe200078f08ff */
[----:B------:R-:W-:Y:S06]  /*8ea0*/  BRA.DIV UR4, `(.L_x_4722) ;  /* 0x0000013604f87947 */ /* 0x000fec000b800000 */
.L_x_4979:
[----:B------:R-:W-:-:S03]  /*8eb0*/  UMOV UR4, 0xffffffff ;  /* 0xffffffff00047882 */ /* 0x000fc60000000000 */
[----:B------:R-:W-:Y:S05]  /*8ec0*/  BRA.DIV UR4, `(.L_x_4723) ;  /* 0x0000013a04187947 */ /* 0x000fea000b800000 */
.L_x_4982:
[----:B------:R-:W-:-:S03]  /*8ed0*/  UMOV UR4, 0xffffffff ;  /* 0xffffffff00047882 */ /* 0x000fc60000000000 */
[----:B------:R-:W-:Y:S05]  /*8ee0*/  BRA.DIV UR4, `(.L_x_4724) ;  /* 0x0000013a04387947 */ /* 0x000fea000b800000 */
.L_x_4985:
[----:B------:R-:W-:-:S03]  /*8ef0*/  UMOV UR4, 0xffffffff ;  /* 0xffffffff00047882 */ /* 0x000fc60000000000 */
[----:B------:R-:W-:Y:S05]  /*8f00*/  BRA.DIV UR4, `(.L_x_4725) ;  /* 0x0000013a04587947 */ /* 0x000fea000b800000 */
.L_x_4988:
[----:B------:R-:W-:-:S03]  /*8f10*/  UMOV UR4, 0xffffffff ;  /* 0xffffffff00047882 */ /* 0x000fc60000000000 */
[----:B------:R-:W-:Y:S05]  /*8f20*/  BRA.DIV UR4, `(.L_x_4726) ;  /* 0x0000013a04787947 */ /* 0x000fea000b800000 */
.L_x_4991:
[----:B------:R-:W-:Y:S01]  /*8f30*/  UMOV UR4, 0xffffffff ;  /* 0xffffffff00047882 */ /* 0x000fe20000000000 */
[----:B------:R-:W-:Y:S02]  /*8f40*/  LOP3.LUT R5, R6, 0xfffffffe, RZ, 0xc0, !PT ;  /* 0xfffffffe06057812 */ /* 0x000fe400078ec0ff */
[----:B------:R-:W-:Y:S05]  /*8f50*/  BRA.DIV UR4, `(.L_x_4727) ;  /* 0x0000013a04947947 */ /* 0x000fea000b800000 */
.L_x_4994:
[----:B------:R-:W-:Y:S01]  /*8f60*/  UMOV UR4, 0xffffffff ;  /* 0xffffffff00047882 */ /* 0x000fe20000000000 */
[----:B------:R-:W-:Y:S02]  /*8f70*/  IMAD.IADD R5, R216, 0x1, -R5 ;  /* 0x00000001d8057824 */ /* 0x000fe400078e0a05 */
[----:B------:R-:W-:Y:S05]  /*8f80*/  BRA.DIV UR4, `(.L_x_4728) ;  /* 0x0000013a04b07947 */ /* 0x000fea000b800000 */
.L_x_4997:
[----:B------:R-:W-:Y:S01]  /*8f90*/  UMOV UR4, 0xffffffff ;  /* 0xffffffff00047882 */ /* 0x000fe20000000000 */
[----:B------:R-:W-:Y:S02]  /*8fa0*/  SHF.L.U32 R3, R5, 0x1f, RZ ;  /* 0x0000001f05037819 */ /* 0x000fe400000006ff */
[----:B------:R-:W-:Y:S05]  /*8fb0*/  BRA.DIV UR4, `(.L_x_4729) ;  /* 0x0000013a04cc7947 */ /* 0x000fea000b800000 */
.L_x_5000:
[----:B------:R-:W0:Y:S01]  /*8fc0*/  SYNCS.PHASECHK.TRANS64.TRYWAIT P2, [R2+URZ+0x28c00], R3 ;  /* 0x028c0003020075a7 */ /* 0x000e22000804017f */
[----:B-----5:R-:W-:Y:S01]  /*8fd0*/  IMAD.MOV.U32 R0, RZ, RZ, R32 ;  /* 0x000000ffff007224 */ /* 0x020fe200078e0020 */
        /* <DEDUP_REMOVED lines=22> */
[----:B------:R-:W-:Y:S02]  /*9140*/  PRMT R52, R0, 0x5410, R4 ;  /* 0x0000541000347816 */ /* 0x000fe40000000004 */
[----:B------:R-:W-:-:S02]  /*9150*/  IADD3 R0, R16, R41, RZ ;  /* 0x0000002910007210 */ /* 0x000fc40007ffe0ff */
[----:B------:R-:W-:Y:S01]  /*9160*/  PRMT R54, R5, 0x5410, R6 ;  /* 0x0000541005367816 */ /* 0x000fe20000000006 */
[----:B0-----:R-:W-:Y:S06]  /*9170*/  @!P2 BRA `(.L_x_4731) ;  /* 0x000001380084a947 */ /* 0x001fec0003800000 */
.L_x_5001:
[----:B------:R-:W-:Y:S05]  /*9180*/  BSYNC B1 ;  /* 0x0000000000017941 */ /* 0x000fea0003800000 */
.L_x_4730:
[----:B------:R-:W-:Y:S01]  /*9190*/  BSSY B1, `(.L_x_4732) ;  /* 0x0000063000017945 */ /* 0x000fe20003800000 */
[----:B------:R-:W-:Y:S01]  /*91a0*/  IMAD.MOV.U32 R55, RZ, RZ, R30 ;  /* 0x000000ffff377224 */ /* 0x000fe200078e001e */
[----:B0-----:R-:W-:Y:S01]  /*91b0*/  LOP3.LUT R3, R0, 0x38, RZ, 0xc0, !PT ;  /* 0x0000003800037812 */ /* 0x001fe200078ec0ff */
[----:B------:R-:W-:Y:S01]  /*91c0*/  IMAD.MOV.U32 R56, RZ, RZ, R31 ;  /* 0x000000ffff387224 */ /* 0x000fe200078e001f */
[----:B------:R-:W-:Y:S06]  /*91d0*/  @P0 BRA `(.L_x_4733) ;  /* 0x0000000400780947 */ /* 0x000fec0003800000 */
[----:B------:R-:W-:Y:S01]  /*91e0*/  IMAD.SHL.U32 R0, R193, 0x40, RZ ;  /* 0x00000040c1007824 */ /* 0x000fe200078e00ff */
[--C-:B------:R-:W-:Y:S02]  /*91f0*/  SHF.R.U64 R48, R32, 0x10, R33.reuse ;  /* 0x0000001020307819 */ /* 0x100fe40000001221 */
[----:B------:R-:W-:Y:S01]  /*9200*/  SHF.R.U32.HI R40, RZ, 0x10, R33 ;  /* 0x00000010ff287819 */ /* 0x000fe20000011621 */
[--C-:B------:R-:W-:Y:S01]  /*9210*/  HADD2.F32 R33, -RZ, R15.reuse.H1_H1 ;  /* 0x3000000fff217230 */ /* 0x100fe20000004100 */
[----:B------:R-:W-:Y:S02]  /*9220*/  LOP3.LUT R4, R0, 0x1c0, RZ, 0xc0, !PT ;  /* 0x000001c000047812 */ /* 0x000fe400078ec0ff */
[----:B------:R-:W-:Y:S01]  /*9230*/  SHF.R.U64 R47, R34, 0x10, R35 ;  /* 0x00000010222f7819 */ /* 0x000fe20000001223 */
[----:B------:R-:W-:Y:S01]  /*9240*/  HADD2.F32 R34, -RZ, R15.H0_H0 ;  /* 0x2000000fff227230 */ /* 0x000fe20000004100 */
[----:B------:R-:W-:Y:S02]  /*9250*/  LOP3.LUT R0, R4, 0x38, R16, 0xf8, !PT ;  /* 0x0000003804007812 */ /* 0x000fe400078ef810 */
[----:B------:R-:W-:-:S02]  /*9260*/  SHF.R.U32.HI R7, RZ, 0x3, R4 ;  /* 0x00000003ff077819 */ /* 0x000fc40000011604 */
[--C-:B------:R-:W-:Y:S02]  /*9270*/  SHF.R.U64 R45, R36, 0x10, R37.reuse ;  /* 0x00000010242d7819 */ /* 0x100fe40000001225 */
[----:B------:R-:W-:Y:S02]  /*9280*/  LOP3.LUT R5, R0, R7, RZ, 0x3c, !PT ;  /* 0x0000000700057212 */ /* 0x000fe400078e3cff */
[----:B------:R-:W-:Y:S02]  /*9290*/  SHF.R.U32.HI R36, RZ, 0x10, R37 ;  /* 0x00000010ff247819 */ /* 0x000fe40000011625 */
[----:B------:R-:W-:Y:S01]  /*92a0*/  SHF.R.U64 R44, R38, 0x10, R39 ;  /* 0x00000010262c7819 */ /* 0x000fe20000001227 */
[----:B------:R-:W-:Y:S01]  /*92b0*/  IMAD R5, R200, 0x200, R5 ;  /* 0x00000200c8057824 */ /* 0x000fe200078e0205 */
[----:B------:R-:W-:Y:S02]  /*92c0*/  SHF.R.U32.HI R41, RZ, 0x10, R39 ;  /* 0x00000010ff297819 */ /* 0x000fe40000011627 */
[----:B------:R-:W-:Y:S01]  /*92d0*/  SHF.R.U32.HI R46, RZ, 0x10, R35 ;  /* 0x00000010ff2e7819 */ /* 0x000fe20000011623 */
[----:B------:R-:W-:Y:S01]  /*92e0*/  IMAD R42, R5, 0x2, R2 ;  /* 0x00000002052a7824 */ /* 0x000fe200078e0202 */
[----:B------:R-:W-:Y:S01]  /*92f0*/  LOP3.LUT R5, R7, R3, R4, 0x1e, !PT ;  /* 0x0000000307057212 */ /* 0x000fe200078e1e04 */
[----:B------:R-:W-:-:S02]  /*9300*/  HADD2.F32 R35, -RZ, R36.H0_H0 ;  /* 0x20000024ff237230 */ /* 0x000fc40000004100 */
[----:B------:R-:W-:Y:S01]  /*9310*/  HADD2.F32 R36, -RZ, R50.H0_H0 ;  /* 0x20000032ff247230 */ /* 0x000fe20000004100 */
[----:B------:R-:W-:Y:S01]  /*9320*/  LEA R5, R200, R5, 0x9 ;  /* 0x00000005c8057211 */ /* 0x000fe200078e48ff */
[----:B------:R-:W0:Y:S04]  /*9330*/  LDS.128 R8, [R42+0x20400] ;  /* 0x020400002a087984 */ /* 0x000e280000000c00 */
[----:B------:R-:W-:-:S05]  /*9340*/  IMAD R43, R5, 0x2, R2 ;  /* 0x00000002052b7824 */ /* 0x000fca00078e0202 */
[----:B------:R-:W1:Y:S01]  /*9350*/  LDS.128 R4, [R43+0x20400] ;  /* 0x020400002b047984 */ /* 0x000e620000000c00 */
[--C-:B0-----:R-:W-:Y:S02]  /*9360*/  HADD2.F32 R12, -RZ, R9.reuse.H0_H0 ;  /* 0x20000009ff0c7230 */ /* 0x101fe40000004100 */
[----:B------:R-:W-:Y:S02]  /*9370*/  HADD2.F32 R9, -RZ, R9.H1_H1 ;  /* 0x30000009ff097230 */ /* 0x000fe40000004100 */
[--C-:B------:R-:W-:Y:S02]  /*9380*/  HADD2.F32 R13, -RZ, R11.reuse.H0_H0 ;  /* 0x2000000bff0d7230 */ /* 0x100fe40000004100 */
[----:B------:R-:W-:Y:S02]  /*9390*/  HADD2.F32 R14, -RZ, R11.H1_H1 ;  /* 0x3000000bff0e7230 */ /* 0x000fe40000004100 */
[----:B------:R-:W-:Y:S02]  /*93a0*/  HADD2.F32 R0, -RZ, R8.H0_H0 ;  /* 0x20000008ff007230 */ /* 0x000fe40000004100 */
[----:B-1----:R-:W-:-:S02]  /*93b0*/  HADD2.F32 R15, -RZ, R5.H0_H0 ;  /* 0x20000005ff0f7230 */ /* 0x002fc40000004100 */
[----:B------:R-:W-:Y:S02]  /*93c0*/  HADD2.F32 R20, -RZ, R5.H1_H1 ;  /* 0x30000005ff147230 */ /* 0x000fe40000004100 */
[----:B------:R-:W-:Y:S02]  /*93d0*/  HADD2.F32 R21, -RZ, R7.H0_H0 ;  /* 0x20000007ff157230 */ /* 0x000fe40000004100 */
[CC--:B------:R-:W-:Y:S01]  /*93e0*/  FMUL.FTZ R37, R15.reuse, R34.reuse ;  /* 0x000000220f257220 */ /* 0x0c0fe20000410000 */
[----:B------:R-:W-:Y:S01]  /*93f0*/  FMUL.FTZ R39, R15, R33 ;  /* 0x000000210f277220 */ /* 0x000fe20000410000 */
[----:B------:R-:W-:Y:S02]  /*9400*/  HADD2.F32 R15, -RZ, R40.H0_H0 ;  /* 0x20000028ff0f7230 */ /* 0x000fe40000004100 */
[----:B------:R-:W-:Y:S01]  /*9410*/  FMUL.FTZ R38, R20, R35 ;  /* 0x0000002314267220 */ /* 0x000fe20000410000 */
[C---:B------:R-:W-:Y:S01]  /*9420*/  FFMA.FTZ R37, R12.reuse, R33, -R37 ;  /* 0x000000210c257223 */ /* 0x040fe20000010825 */
[----:B------:R-:W-:Y:S01]  /*9430*/  FFMA.FTZ R39, R12, R34, R39 ;  /* 0x000000220c277223 */ /* 0x000fe20000010027 */
[----:B------:R-:W-:-:S02]  /*9440*/  HADD2.F32 R12, -RZ, R51.H1_H1 ;  /* 0x30000033ff0c7230 */ /* 0x000fc40000004100 */
[C---:B------:R-:W-:Y:S01]  /*9450*/  FMUL.FTZ R40, R21.reuse, R36 ;  /* 0x0000002415287220 */ /* 0x040fe20000410000 */
[----:B------:R-:W-:Y:S02]  /*9460*/  HADD2.F32 R32, -RZ, R7.H1_H1 ;  /* 0x30000007ff207230 */ /* 0x000fe40000004100 */
[-C--:B------:R-:W-:Y:S01]  /*9470*/  FMUL.FTZ R20, R20, R15.reuse ;  /* 0x0000000f14147220 */ /* 0x080fe20000410000 */
[----:B------:R-:W-:Y:S02]  /*9480*/  HADD2.F32 R33, -RZ, R41.H0_H0 ;  /* 0x20000029ff217230 */ /* 0x000fe40000004100 */
[-C--:B------:R-:W-:Y:S01]  /*9490*/  FMUL.FTZ R21, R21, R12.reuse ;  /* 0x0000000c15157220 */ /* 0x080fe20000410000 */
[C---:B------:R-:W-:Y:S01]  /*94a0*/  FFMA.FTZ R38, R9.reuse, R15, -R38 ;  /* 0x0000000f09267223 */ /* 0x040fe20000010826 */
[----:B------:R-:W-:Y:S01]  /*94b0*/  FFMA.FTZ R34, R9, R35, R20 ;  /* 0x0000002309227223 */ /* 0x000fe20000010014 */
[----:B------:R-:W-:Y:S01]  /*94c0*/  FFMA.FTZ R40, R13, R12, -R40 ;  /* 0x0000000c0d287223 */ /* 0x000fe20000010828 */
[----:B------:R-:W-:-:S02]  /*94d0*/  HADD2.F32 R15, -RZ, R46.H0_H0 ;  /* 0x2000002eff0f7230 */ /* 0x000fc40000004100 */
[----:B------:R-:W-:Y:S01]  /*94e0*/  FFMA.FTZ R36, R13, R36, R21 ;  /* 0x000000240d247223 */ /* 0x000fe20000010015 */
[----:B------:R-:W-:Y:S02]  /*94f0*/  HADD2.F32 R5, -RZ, R4.H0_H0 ;  /* 0x20000004ff057230 */ /* 0x000fe40000004100 */
[C---:B------:R-:W-:Y:S01]  /*9500*/  FMUL.FTZ R21, R32.reuse, R33 ;  /* 0x0000002120157220 */ /* 0x040fe20000410000 */
[----:B------:R-:W-:Y:S02]  /*9510*/  HADD2.F32 R9, -RZ, R50.H1_H1 ;  /* 0x30000032ff097230 */ /* 0x000fe40000004100 */
[-C--:B------:R-:W-:Y:S01]  /*9520*/  FMUL.FTZ R41, R32, R15.reuse ;  /* 0x0000000f20297220 */ /* 0x080fe20000410000 */
[----:B------:R-:W-:Y:S02]  /*9530*/  HADD2.F32 R13, -RZ, R49.H0_H0 ;  /* 0x20000031ff0d7230 */ /* 0x000fe40000004100 */
[----:B------:R-:W-:Y:S01]  /*9540*/  FFMA.FTZ R35, R14, R15, -R21 ;  /* 0x0000000f0e237223 */ /* 0x000fe20000010815 */
[----:B------:R-:W-:-:S02]  /*9550*/  HADD2.F32 R7, -RZ, R6.H0_H0 ;  /* 0x20000006ff077230 */ /* 0x000fc40000004100 */
[C---:B------:R-:W-:Y:S01]  /*9560*/  FMUL.FTZ R32, R5.reuse, R9 ;  /* 0x0000000905207220 */ /* 0x040fe20000410000 */
[----:B------:R-:W-:Y:S02]  /*9570*/  HADD2.F32 R20, -RZ, R49.H1_H1 ;  /* 0x30000031ff147230 */ /* 0x000fe40000004100 */
[----:B------:R-:W-:Y:S01]  /*9580*/  FMUL.FTZ R15, R5, R13 ;  /* 0x0000000d050f7220 */ /* 0x000fe20000410000 */
[----:B------:R-:W-:Y:S02]  /*9590*/  HADD2.F32 R12, -RZ, R51.H0_H0 ;  /* 0x20000033ff0c7230 */ /* 0x000fe40000004100 */
[----:B------:R-:W-:Y:S01]  /*95a0*/  FFMA.FTZ R41, R14, R33, R41 ;  /* 0x000000210e297223 */ /* 0x000fe20000010029 */
[----:B------:R-:W-:Y:S02]  /*95b0*/  HADD2.F32 R11, -RZ, R10.H0_H0 ;  /* 0x2000000aff0b7230 */ /* 0x000fe40000004100 */
[C---:B------:R-:W-:Y:S01]  /*95c0*/  FFMA.FTZ R15, R0.reuse, R9, -R15 ;  /* 0x00000009000f7223 */ /* 0x040fe2000001080f */
[----:B------:R-:W-:Y:S01]  /*95d0*/  FFMA.FTZ R32, R0, R13, R32 ;  /* 0x0000000d00207223 */ /* 0x000fe20000010020 */
[----:B------:R-:W-:-:S02]  /*95e0*/  HADD2.F32 R4, -RZ, R4.H1_H1 ;  /* 0x30000004ff047230 */ /* 0x000fc40000004100 */
[C---:B------:R-:W-:Y:S01]  /*95f0*/  FMUL.FTZ R14, R7.reuse, R20 ;  /* 0x00000014070e7220 */ /* 0x040fe20000410000 */
[----:B------:R-:W-:Y:S02]  /*9600*/  HADD2.F32 R6, -RZ, R6.H1_H1 ;  /* 0x30000006ff067230 */ /* 0x000fe40000004100 */
[-C--:B------:R-:W-:Y:S01]  /*9610*/  FMUL.FTZ R0, R7, R12.reuse ;  /* 0x0000000c07007220 */ /* 0x080fe20000410000 */
[----:B------:R-:W-:Y:S02]  /*9620*/  HADD2.F32 R9, -RZ, R45.H0_H0 ;  /* 0x2000002dff097230 */ /* 0x000fe40000004100 */
[C---:B------:R-:W-:Y:S01]  /*9630*/  FFMA.FTZ R14, R11.reuse, R12, -R14 ;  /* 0x0000000c0b0e7223 */ /* 0x040fe2000001080e */
[----:B------:R-:W-:Y:S02]  /*9640*/  HADD2.F32 R13, -RZ, R44.H0_H0 ;  /* 0x2000002cff0d7230 */ /* 0x000fe40000004100 */
[----:B------:R-:W-:Y:S01]  /*9650*/  FFMA.FTZ R20, R11, R20, R0 ;  /* 0x000000140b147223 */ /* 0x000fe20000010000 */
[----:B------:R-:W-:-:S02]  /*9660*/  HADD2.F32 R5, -RZ, R48.H0_H0 ;  /* 0x20000030ff057230 */ /* 0x000fc40000004100 */
[----:B------:R-:W-:Y:S01]  /*9670*/  FMUL.FTZ R11, R4, R9 ;  /* 0x00000009040b7220 */ /* 0x000fe20000410000 */
[----:B------:R-:W-:Y:S02]  /*9680*/  HADD2.F32 R7, -RZ, R47.H0_H0 ;  /* 0x2000002fff077230 */ /* 0x000fe40000004100 */
        /* <DEDUP_REMOVED lines=19> */
.L_x_4733:
[----:B------:R-:W-:Y:S05]  /*97c0*/  BSYNC B1 ;  /* 0x0000000000017941 */ /* 0x000fea0003800000 */
.L_x_4732:
[----:B------:R-:W-:Y:S01]  /*97d0*/  PRMT R39, R55, 0x5410, R56 ;  /* 0x0000541037277816 */ /* 0x000fe20000000038 */
[----:B------:R-:W-:Y:S06]  /*97e0*/  @P1 BRA `(.L_x_4719) ;  /* 0x00000004005c1947 */ /* 0x000fec0003800000 */
[----:B------:R-:W-:Y:S01]  /*97f0*/  LOP3.LUT R0, R226, R3, R222, 0x1e, !PT ;  /* 0x00000003e2007212 */ /* 0x000fe200078e1ede */
[----:B0-----:R-:W0:Y:S01]  /*9800*/  LDS.128 R8, [R221+0x20400] ;  /* 0x02040000dd087984 */ /* 0x001e220000000c00 */
[----:B------:R-:W-:Y:S02]  /*9810*/  SHF.R.U64 R36, R28, 0x10, R29 ;  /* 0x000000101c247819 */ /* 0x000fe4000000121d */
[----:B------:R-:W-:Y:S01]  /*9820*/  SHF.R.U64 R37, R26, 0x10, R27 ;  /* 0x000000101a257819 */ /* 0x000fe2000000121b */
[----:B------:R-:W-:Y:S01]  /*9830*/  IMAD.IADD R3, R223, 0x1, R0 ;  /* 0x00000001df037824 */ /* 0x000fe200078e0200 */
[----:B------:R-:W-:Y:S01]  /*9840*/  SHF.R.U32.HI R28, RZ, 0x10, R29 ;  /* 0x00000010ff1c7819 */ /* 0x000fe2000001161d */
[----:B------:R-:W-:Y:S01]  /*9850*/  HADD2.F32 R26, -RZ, R52.H1_H1 ;  /* 0x30000034ff1a7230 */ /* 0x000fe20000004100 */
[--C-:B------:R-:W-:Y:S01]  /*9860*/  SHF.R.U64 R38, R24, 0x10, R25.reuse ;  /* 0x0000001018267819 */ /* 0x100fe20000001219 */
[----:B------:R-:W-:Y:S01]  /*9870*/  IMAD R3, R3, 0x2, R2 ;  /* 0x0000000203037824 */ /* 0x000fe200078e0202 */
[----:B------:R-:W-:Y:S01]  /*9880*/  SHF.R.U32.HI R32, RZ, 0x10, R25 ;  /* 0x00000010ff207819 */ /* 0x000fe20000011619 */
[----:B------:R-:W-:Y:S01]  /*9890*/  HADD2.F32 R25, -RZ, R53.H1_H1 ;  /* 0x30000035ff197230 */ /* 0x000fe20000004100 */
[----:B------:R-:W-:Y:S01]  /*98a0*/  SHF.R.U32.HI R34, RZ, 0x10, R27 ;  /* 0x00000010ff227819 */ /* 0x000fe2000001161b */
[----:B------:R-:W-:Y:S01]  /*98b0*/  HADD2.F32 R27, -RZ, R28.H0_H0 ;  /* 0x2000001cff1b7230 */ /* 0x000fe20000004100 */
[----:B------:R-:W1:Y:S01]  /*98c0*/  LDS.128 R4, [R3+0x20400] ;  /* 0x0204000003047984 */ /* 0x000e620000000c00 */
[----:B------:R-:W-:-:S02]  /*98d0*/  SHF.R.U64 R35, R30, 0x10, R31 ;  /* 0x000000101e237819 */ /* 0x000fc4000000121f */
[----:B------:R-:W-:Y:S01]  /*98e0*/  SHF.R.U32.HI R33, RZ, 0x10, R31 ;  /* 0x00000010ff217819 */ /* 0x000fe2000001161f */
        /* <DEDUP_REMOVED lines=13> */
[----:B------:R-:W-:Y:S01]  /*99c0*/  FMUL.FTZ R28, R20, R27 ;  /* 0x0000001b141c7220 */ /* 0x000fe20000410000 */
[C---:B------:R-:W-:Y:S01]  /*99d0*/  FFMA.FTZ R29, R12.reuse, R25, -R29 ;  /* 0x000000190c1d7223 */ /* 0x040fe2000001081d */
[----:B------:R-:W-:Y:S02]  /*99e0*/  HADD2.F32 R25, -RZ, R52.H0_H0 ;  /* 0x20000034ff197230 */ /* 0x000fe40000004100 */
[----:B------:R-:W-:Y:S01]  /*99f0*/  FFMA.FTZ R31, R12, R26, R31 ;  /* 0x0000001a0c1f7223 */ /* 0x000fe2000001001f */
[----:B------:R-:W-:Y:S02]  /*9a00*/  HADD2.F32 R12, -RZ, R53.H0_H0 ;  /* 0x20000035ff0c7230 */ /* 0x000fe40000004100 */
[-C--:B------:R-:W-:Y:S01]  /*9a10*/  FMUL.FTZ R30, R20, R15.reuse ;  /* 0x0000000f141e7220 */ /* 0x080fe20000410000 */
[----:B------:R-:W-:Y:S01]  /*9a20*/  FFMA.FTZ R28, R9, R15, -R28 ;  /* 0x0000000f091c7223 */ /* 0x000fe2000001081c */
[----:B------:R-:W-:Y:S01]  /*9a30*/  FMUL.FTZ R15, R5, R25 ;  /* 0x00000019050f7220 */ /* 0x000fe20000410000 */
[----:B------:R-:W-:-:S02]  /*9a40*/  HADD2.F32 R21, -RZ, R6.H0_H0 ;  /* 0x20000006ff157230 */ /* 0x000fc40000004100 */
[-C--:B------:R-:W-:Y:S01]  /*9a50*/  FMUL.FTZ R26, R5, R12.reuse ;  /* 0x0000000c051a7220 */ /* 0x080fe20000410000 */
[----:B------:R-:W-:Y:S02]  /*9a60*/  HADD2.F32 R20, -RZ, R39.H0_H0 ;  /* 0x20000027ff147230 */ /* 0x000fe40000004100 */
[C---:B------:R-:W-:Y:S01]  /*9a70*/  FFMA.FTZ R15, R0.reuse, R12, -R15 ;  /* 0x0000000c000f7223 */ /* 0x040fe2000001080f */
[----:B------:R-:W-:Y:S01]  /*9a80*/  FFMA.FTZ R30, R9, R27, R30 ;  /* 0x0000001b091e7223 */ /* 0x000fe2000001001e */
[----:B------:R-:W-:Y:S02]  /*9a90*/  HADD2.F32 R12, -RZ, R54.H0_H0 ;  /* 0x20000036ff0c7230 */ /* 0x000fe40000004100 */
[----:B------:R-:W-:Y:S01]  /*9aa0*/  FFMA.FTZ R26, R0, R25, R26 ;  /* 0x00000019001a7223 */ /* 0x000fe2000001001a */
[----:B------:R-:W-:Y:S02]  /*9ab0*/  HADD2.F32 R24, -RZ, R7.H0_H0 ;  /* 0x20000007ff187230 */ /* 0x000fe40000004100 */
[----:B------:R-:W-:Y:S01]  /*9ac0*/  FMUL.FTZ R0, R21, R20 ;  /* 0x0000001415007220 */ /* 0x000fe20000410000 */
[----:B------:R-:W-:-:S02]  /*9ad0*/  HADD2.F32 R9, -RZ, R39.H1_H1 ;  /* 0x30000027ff097230 */ /* 0x000fc40000004100 */
[-C--:B------:R-:W-:Y:S01]  /*9ae0*/  FMUL.FTZ R32, R21, R12.reuse ;  /* 0x0000000c15207220 */ /* 0x080fe20000410000 */
[----:B------:R-:W-:Y:S02]  /*9af0*/  HADD2.F32 R5, -RZ, R54.H1_H1 ;  /* 0x30000036ff057230 */ /* 0x000fe40000004100 */
[----:B------:R-:W-:Y:S01]  /*9b00*/  FFMA.FTZ R21, R13, R12, -R0 ;  /* 0x0000000c0d157223 */ /* 0x000fe20000010800 */
[----:B------:R-:W-:Y:S02]  /*9b10*/  HADD2.F32 R7, -RZ, R7.H1_H1 ;  /* 0x30000007ff077230 */ /* 0x000fe40000004100 */
[C---:B------:R-:W-:Y:S01]  /*9b20*/  FMUL.FTZ R25, R24.reuse, R9 ;  /* 0x0000000918197220 */ /* 0x040fe20000410000 */
[----:B------:R-:W-:Y:S02]  /*9b30*/  HADD2.F32 R12, -RZ, R33.H0_H0 ;  /* 0x20000021ff0c7230 */ /* 0x000fe40000004100 */
[----:B------:R-:W-:Y:S01]  /*9b40*/  FMUL.FTZ R24, R24, R5 ;  /* 0x0000000518187220 */ /* 0x000fe20000410000 */
[----:B------:R-:W-:-:S02]  /*9b50*/  HADD2.F32 R0, -RZ, R34.H0_H0 ;  /* 0x20000022ff007230 */ /* 0x000fc40000004100 */
[----:B------:R-:W-:Y:S01]  /*9b60*/  FFMA.FTZ R32, R13, R20, R32 ;  /* 0x000000140d207223 */ /* 0x000fe20000010020 */
[C---:B------:R-:W-:Y:S01]  /*9b70*/  FFMA.FTZ R20, R14.reuse, R5, -R25 ;  /* 0x000000050e147223 */ /* 0x040fe20000010819 */
[----:B------:R-:W-:Y:S01]  /*9b80*/  FFMA.FTZ R24, R14, R9, R24 ;  /* 0x000000090e187223 */ /* 0x000fe20000010018 */
[----:B------:R-:W-:Y:S02]  /*9b90*/  HADD2.F32 R4, -RZ, R4.H1_H1 ;  /* 0x30000004ff047230 */ /* 0x000fe40000004100 */
[C---:B------:R-:W-:Y:S01]  /*9ba0*/  FMUL.FTZ R34, R7.reuse, R12 ;  /* 0x0000000c07227220 */ /* 0x040fe20000410000 */
[-C--:B------:R-:W-:Y:S01]  /*9bb0*/  FMUL.FTZ R14, R7, R0.reuse ;  /* 0x00000000070e7220 */ /* 0x080fe20000410000 */
[----:B------:R-:W-:Y:S02]  /*9bc0*/  HADD2.F32 R9, -RZ, R36.H0_H0 ;  /* 0x20000024ff097230 */ /* 0x000fe40000004100 */
[----:B------:R-:W-:Y:S02]  /*9bd0*/  HADD2.F32 R5, -RZ, R38.H0_H0 ;  /* 0x20000026ff057230 */ /* 0x000fe40000004100 */
[----:B------:R-:W-:Y:S01]  /*9be0*/  FFMA.FTZ R27, R11, R0, -R34 ;  /* 0x000000000b1b7223 */ /* 0x000fe20000010822 */
[----:B------:R-:W-:-:S02]  /*9bf0*/  HADD2.F32 R6, -RZ, R6.H1_H1 ;  /* 0x30000006ff067230 */ /* 0x000fc40000004100 */
[----:B------:R-:W-:Y:S01]  /*9c00*/  FFMA.FTZ R33, R11, R12, R14 ;  /* 0x0000000c0b217223 */ /* 0x000fe2000001000e */
[----:B------:R-:W-:Y:S02]  /*9c10*/  HADD2.F32 R13, -RZ, R35.H0_H0 ;  /* 0x20000023ff0d7230 */ /* 0x000fe40000004100 */
[C---:B------:R-:W-:Y:S01]  /*9c20*/  FMUL.FTZ R11, R4.reuse, R9 ;  /* 0x00000009040b7220 */ /* 0x040fe20000410000 */
[----:B------:R-:W-:Y:S02]  /*9c30*/  HADD2.F32 R7, -RZ, R37.H0_H0 ;  /* 0x20000025ff077230 */ /* 0x000fe40000004100 */
[----:B------:R-:W-:Y:S01]  /*9c40*/  FMUL.FTZ R4, R4, R5 ;  /* 0x0000000504047220 */ /* 0x000fe20000410000 */
[----:B------:R-:W-:Y:S02]  /*9c50*/  HADD2.F32 R10, -RZ, R10.H1_H1 ;  /* 0x3000000aff0a7230 */ /* 0x000fe40000004100 */
[----:B------:R-:W-:Y:S01]  /*9c60*/  FMUL.FTZ R25, R6, R13 ;  /* 0x0000000d06197220 */ /* 0x000fe20000410000 */
[----:B------:R-:W-:Y:S01]  /*9c70*/  FFMA.FTZ R0, R8, R5, -R11 ;  /* 0x0000000508007223 */ /* 0x000fe2000001080b */
[----:B------:R-:W-:Y:S01]  /*9c80*/  FMUL.FTZ R6, R6, R7 ;  /* 0x0000000706067220 */ /* 0x000fe20000410000 */
[----:B------:R-:W-:Y:S01]  /*9c90*/  FFMA.FTZ R9, R8, R9, R4 ;  /* 0x0000000908097223 */ /* 0x000fe20000010004 */
[C---:B------:R-:W-:Y:S01]  /*9ca0*/  FFMA.FTZ R4, R10.reuse, R7, -R25 ;  /* 0x000000070a047223 */ /* 0x040fe20000010819 */
[----:B------:R-:W-:Y:S01]  /*9cb0*/  F2FP.F16.F32.PACK_AB R39, R33, R24 ;  /* 0x000000182127723e */ /* 0x000fe200000000ff */
[----:B------:R-:W-:Y:S01]  /*9cc0*/  FFMA.FTZ R13, R10, R13, R6 ;  /* 0x0000000d0a0d7223 */ /* 0x000fe20000010006 */
[----:B------:R-:W-:-:S02]  /*9cd0*/  F2FP.F16.F32.PACK_AB R27, R27, R20 ;  /* 0x000000141b1b723e */ /* 0x000fc400000000ff */
[----:B------:R-:W-:Y:S02]  /*9ce0*/  F2FP.F16.F32.PACK_AB R36, R9, R26 ;  /* 0x0000001a0924723e */ /* 0x000fe400000000ff */
[----:B------:R-:W-:Y:S02]  /*9cf0*/  F2FP.F16.F32.PACK_AB R25, R28, R29 ;  /* 0x0000001d1c19723e */ /* 0x000fe400000000ff */
[----:B------:R-:W-:Y:S02]  /*9d00*/  F2FP.F16.F32.PACK_AB R24, R0, R15 ;  /* 0x0000000f0018723e */ /* 0x000fe400000000ff */
[----:B------:R-:W-:Y:S02]  /*9d10*/  F2FP.F16.F32.PACK_AB R26, R4, R21 ;  /* 0x00000015041a723e */ /* 0x000fe400000000ff */
[----:B------:R-:W-:Y:S02]  /*9d20*/  F2FP.F16.F32.PACK_AB R37, R30, R31 ;  /* 0x0000001f1e25723e */ /* 0x000fe400000000ff */
[----:B------:R-:W-:Y:S01]  /*9d30*/  F2FP.F16.F32.PACK_AB R38, R13, R32 ;  /* 0x000000200d26723e */ /* 0x000fe200000000ff */
[----:B------:R1:W-:Y:S04]  /*9d40*/  STS.128 [R221+0x20400], R24 ;  /* 0x02040018dd007388 */ /* 0x0003e80000000c00 */
[----:B------:R1:W-:Y:S02]  /*9d50*/  STS.128 [R3+0x20400], R36 ;  /* 0x0204002403007388 */ /* 0x0003e40000000c00 */
.L_x_4719:
[----:B------:R-:W-:Y:S05]  /*9d60*/  BSYNC B0 ;  /* 0x0000000000007941 */ /* 0x000fea0003800000 */
.L_x_4699:
[----:B------:R-:W-:Y:S01]  /*9d70*/  @!PT LDS RZ, [RZ] ;  /* 0x00000000fffff984 */ /* 0x000fe20000000800 */
[----:B------:R-:W-:Y:S01]  /*9d80*/  @!PT LDS RZ, [RZ] ;  /* 0x00000000fffff984 */ /* 0x000fe20000000800 */
[----:B------:R-:W-:Y:S01]  /*9d90*/  @!PT LDS RZ, [RZ] ;  /* 0x00000000fffff984 */ /* 0x000fe20000000800 */
[----:B------:R-:W-:Y:S01]  /*9da0*/  @!PT LDS RZ, [RZ] ;  /* 0x00000000fffff984 */ /* 0x000fe20000000800 */
[----:B------:R4:W-:Y:S06]  /*9db0*/  MEMBAR.ALL.CTA ;  /* 0x0000000000007992 */ /* 0x0009ec0000008000 */
[----:B----4-:R-:W4:Y:S01]  /*9dc0*/  FENCE.VIEW.ASYNC.S ;  /* 0x00000000000073c6 */ /* 0x010f220000000000 */
[----:B------:R-:W-:Y:S05]  /*9dd0*/  WARPSYNC.ALL ;  /* 0x0000000000007948 */ /* 0x000fea0003800000 */
[----:B----4-:R-:W-:Y:S06]  /*9de0*/  BAR.SYNC.DEFER_BLOCKING 0xd, 0x80 ;  /* 0x0342000000007b1d */ /* 0x010fec0000010000 */
.L_x_4696:
[----:B--23--:R-:W-:-:S05]  /*9df0*/  IMAD.U32 R0, RZ, RZ, UR37 ;  /* 0x00000025ff007e24 */ /* 0x00cfca000f8e00ff */
[----:B------:R-:W-:-:S13]  /*9e00*/  ISETP.NE.AND P0, PT, R0, 0x3, PT ;  /* 0x000000030000780c */ /* 0x000fda0003f05270 */
[----:B------:R-:W-:Y:S05]  /*9e10*/  @!P0 BRA `(.L_x_4734) ;  /* 0x0000000000048947 */ /* 0x000fea0003800000 */
[----:B------:R-:W-:Y:S01]  /*9e20*/  BPT.TRAP 0x1 ;  /* 0x000000040000795c */ /* 0x000fe20000300000 */
.L_x_4734:
[----:B------:R-:W-:Y:S01]  /*9e30*/  IMAD R14, R18, 0x8, R2 ;  /* 0x00000008120e7824 */ /* 0x000fe200078e0202 */
[----:B------:R-:W-:-:S04]  /*9e40*/  SHF.L.U32 R57, R19, 0x1f, RZ ;  /* 0x0000001f13397819 */ /* 0x000fc800000006ff */
[----:B------:R2:W3:Y:S01]  /*9e50*/  SYNCS.PHASECHK.TRANS64.TRYWAIT P2, [R14+URZ+0x28c30], R57 ;  /* 0x028c30390e0075a7 */ /* 0x0004e2000804017f */
[----:B------:R-:W-:Y:S05]  /*9e60*/  @!P0 BRA `(.L_x_4735) ;  /* 0x0000000000048947 */ /* 0x000fea0003800000 */
[----:B------:R-:W-:Y:S01]  /*9e70*/  BPT.TRAP 0x1 ;  /* 0x000000040000795c */ /* 0x000fe20000300000 */
.L_x_4735:
[----:B------:R-:W4:Y:S02]  /*9e80*/  S2R R0, SR_TID.X ;  /* 0x0000000000007919 */ /* 0x000f240000002100 */
[----:B----4-:R-:W-:-:S04]  /*9e90*/  LOP3.LUT R0, R0, 0x7f, RZ, 0xc0, !PT ;  /* 0x0000007f00007812 */ /* 0x010fc800078ec0ff */
[----:B------:R-:W-:Y:S02]  /*9ea0*/  ISETP.NE.AND P1, PT, R0, RZ, PT ;  /* 0x000000ff0000720c */ /* 0x000fe40003f25270 */
[----:B------:R-:W-:-:S04]  /*9eb0*/  IADD3 R0, R2, 0x22400, RZ ;  /* 0x0002240002007810 */ /* 0x000fc80007ffe0ff */
[----:B------:R-:W-:Y:S01]  /*9ec0*/  SHF.R.U32.HI R0, RZ, 0x4, R0 ;  /* 0x00000004ff007819 */ /* 0x000fe20000011600 */
[----:B---3--:R-:W-:Y:S06]  /*9ed0*/  @P2 BRA `(.L_x_4736) ;  /* 0x0000000000082947 */ /* 0x008fec0003800000 */
[----:B------:R-:W3:Y:S02]  /*9ee0*/  SYNCS.PHASECHK.TRANS64.TRYWAIT P2, [R14+URZ+0x28c30], R57 ;  /* 0x028c30390e0075a7 */ /* 0x000ee4000804017f */
[----:B---3--:R-:W-:Y:S05]  /*9ef0*/  @!P2 BRA `(.L_x_4737) ;  /* 0x0000012c0038a947 */ /* 0x008fea0003800000 */
.L_x_4736:
[----:B------:R-:W-:Y:S01]  /*9f00*/  LOP3.LUT R0, R0, 0x3fff, RZ, 0xc0, !PT ;  /* 0x00003fff00007812 */ /* 0x000fe200078ec0ff */
[----:B------:R-:W-:Y:S05]  /*9f10*/  WARPSYNC.ALL ;  /* 0x0000000000007948 */ /* 0x000fea0003800000 */
[----:B------:R-:W-:Y:S01]  /*9f20*/  LOP3.LUT R21, R0, 0x10000, RZ, 0xfc, !PT ;  /* 0x0001000000157812 */ /* 0x000fe200078efcff */
[----:B------:R-:W-:Y:S01]  /*9f30*/  VIADD R0, R2, 0x20400 ;  /* 0x0002040002007836 */ /* 0x000fe20000000000 */
[----:B01---5:R-:W-:-:S03]  /*9f40*/  WARPGROUP.ARRIVE ;  /* 0x00000000000079c5 */ /* 0x023fc60000000000 */
[----:B------:R-:W-:Y:S01]  /*9f50*/  IMAD R6, R18, 0x200, R21 ;  /* 0x0000020012067824 */ /* 0x000fe200078e0215 */
[----:B------:R-:W-:Y:S01]  /*9f60*/  MOV R11, 0x40000040 ;  /* 0x40000040000b7802 */ /* 0x000fe20000000f00 */
[----:B------:R-:W-:Y:S01]  /*9f70*/  IMAD.MOV.U32 R7, RZ, RZ, 0x40000040 ;  /* 0x40000040ff077424 */ /* 0x000fe200078e00ff */
[----:B------:R-:W-:Y:S01]  /*9f80*/  SHF.R.U32.HI R0, RZ, 0x4, R0 ;  /* 0x00000004ff007819 */ /* 0x000fe20000011600 */
[----:B------:R-:W-:Y:S01]  /*9f90*/  IMAD.MOV.U32 R5, RZ, RZ, 0x40000040 ;  /* 0x40000040ff057424 */ /* 0x000fe200078e00ff */
[C---:B------:R-:W-:Y:S01]  /*9fa0*/  R2UR UR6, R6.reuse ;  /* 0x00000000060672ca */ /* 0x040fe200000e0000 */
[----:B------:R-:W-:Y:S01]  /*9fb0*/  VIADD R8, R6, 0x2 ;  /* 0x0000000206087836 */ /* 0x000fe20000000000 */
[----:B------:R-:W-:Y:S01]  /*9fc0*/  LOP3.LUT R0, R0, 0x3fff, RZ, 0xc0, !PT ;  /* 0x00003fff00007812 */ /* 0x000fe200078ec0ff */
[----:B------:R-:W-:Y:S01]  /*9fd0*/  IMAD.MOV.U32 R9, RZ, RZ, 0x40000040 ;  /* 0x40000040ff097424 */ /* 0x000fe200078e00ff */
[----:B------:R-:W-:Y:S01]  /*9fe0*/  R2UR UR7, R7 ;  /* 0x00000000070772ca */ /* 0x000fe200000e0000 */
[----:B------:R-:W-:Y:S01]  /*9ff0*/  IMAD.MOV.U32 R13, RZ, RZ, 0x40000040 ;  /* 0x40000040ff0d7424 */ /* 0x000fe200078e00ff */
[----:B------:R-:W-:Y:S01]  /*a000*/  LOP3.LUT R4, R0, 0x10000, RZ, 0xfc, !PT ;  /* 0x0001000000047812 */ /* 0x000fe200078efcff */
[----:B------:R-:W-:Y:S01]  /*a010*/  IMAD.MOV.U32 R7, RZ, RZ, 0x40000040 ;  /* 0x40000040ff077424 */ /* 0x000fe200078e00ff */
[----:B------:R-:W-:Y:S01]  /*a020*/  R2UR UR5, R5 ;  /* 0x00000000050572ca */ /* 0x000fe200000e0000 */
[----:B------:R-:W-:Y:S01]  /*a030*/  ULDC.64 UR40, c[0x0][0x9e0] ;  /* 0x0002780000287ab9 */ /* 0x000fe20000000a00 */
[C---:B------:R-:W-:Y:S01]  /*a040*/  R2UR UR4, R4.reuse ;  /* 0x00000000040472ca */ /* 0x040fe200000e0000 */
[C---:B------:R-:W-:Y:S01]  /*a050*/  VIADD R10, R4.reuse, 0x4 ;  /* 0x00000004040a7836 */ /* 0x040fe20000000000 */
[----:B------:R-:W-:Y:S01]  /*a060*/  IADD3 R12, R4, 0x2, RZ ;  /* 0x00000002040c7810 */ /* 0x000fe20007ffe0ff */
[----:B------:R-:W-:Y:S01]  /*a070*/  UISETP.GE.AND UP0, UPT, UR41, 0x1, UPT ;  /* 0x000000012900788c */ /* 0x000fe2000bf06270 */
[----:B------:R-:W-:Y:S01]  /*a080*/  MOV R3, 0xffffffc0 ;  /* 0xffffffc000037802 */ /* 0x000fe20000000f00 */
[----:B------:R-:W-:Y:S01]  /*a090*/  @!P1 VIADD R0, R14, 0x28c40 ;  /* 0x00028c400e009836 */ /* 0x000fe20000000000 */
[----:B------:R-:W-:Y:S01]  /*a0a0*/  LEA R15, R168, 0xffffffc0, 0x6 ;  /* 0xffffffc0a80f7811 */ /* 0x000fe200078e30ff */
[----:B------:R-:W-:-:S02]  /*a0b0*/  UP2UR UR47, UPR, URZ, 0x1 ;  /* 0x000000013f2f7883 */ /* 0x000fc40008000000 */
[----:B------:R-:W-:Y:S01]  /*a0c0*/  IMAD R3, R168, R3, 0x41 ;  /* 0x00000041a8037424 */ /* 0x000fe200078e0203 */
[----:B------:R-:W-:Y:S02]  /*a0d0*/  PLOP3.LUT P2, PT, PT, PT, UP0, 0x40, 0x0 ;  /* 0x000000000000781c */ /* 0x000fe40003f4e808 */
[----:B------:R-:W-:Y:S01]  /*a0e0*/  @!P1 PRMT R0, RZ, 0x654, R0 ;  /* 0x00000654ff009816 */ /* 0x000fe20000000000 */
[----:B------:R-:W-:Y:S01]  /*a0f0*/  HGMMA.64x64x16.F32 R24, gdesc[UR4], RZ, !UPT, gsb0 ;  /* 0x00e00000041879f0 */ /* 0x000fe2000c0008ff */
[----:B------:R-:W-:Y:S01]  /*a100*/  R2UR UR6, R8 ;  /* 0x00000000080672ca */ /* 0x000fe200000e0000 */
[----:B------:R-:W-:Y:S01]  /*a110*/  VIADD R8, R6, 0x4 ;  /* 0x0000000406087836 */ /* 0x000fe20000000000 */
[----:B------:R-:W-:Y:S01]  /*a120*/  R2UR UR7, R9 ;  /* 0x00000000090772ca */ /* 0x000fe200000e0000 */
[----:B------:R-:W-:Y:S01]  /*a130*/  IMAD.MOV.U32 R9, RZ, RZ, 0x40000040 ;  /* 0x40000040ff097424 */ /* 0x000fe200078e00ff */
[----:B------:R-:W-:Y:S02]  /*a140*/  R2UR UR4, R12 ;  /* 0x000000000c0472ca */ /* 0x000fe400000e0000 */
[----:B------:R-:W-:-:S02]  /*a150*/  R2UR UR5, R13 ;  /* 0x000000000d0572ca */ /* 0x000fc400000e0000 */
[----:B------:R-:W-:Y:S02]  /*a160*/  IADD3 R20, -R22, R184, -R15 ;  /* 0x000000b816147210 */ /* 0x000fe40007ffe90f */
[----:B------:R-:W-:Y:S01]  /*a170*/  IADD3 R56, R3, -0x1, RZ ;  /* 0xffffffff03387810 */ /* 0x000fe20007ffe0ff */
[----:B------:R-:W-:Y:S02]  /*a180*/  WARPGROUP.DEPBAR.LE gsb0, 0x0 ;  /* 0x00008000000079c5 */ /* 0x000fe40000010000 */
[----:B------:R-:W-:-:S06]  /*a190*/  WARPGROUP.ARRIVE ;  /* 0x00000000000079c5 */ /* 0x000fcc0000000000 */
[----:B------:R-:W-:Y:S01]  /*a1a0*/  HGMMA.64x64x16.F32 R24, gdesc[UR4], R24, gsb0 ;  /* 0x00e00000041879f0 */ /* 0x000fe20008000818 */
[----:B------:R-:W-:Y:S01]  /*a1b0*/  R2UR UR6, R8 ;  /* 0x00000000080672ca */ /* 0x000fe200000e0000 */
[----:B------:R-:W-:Y:S01]  /*a1c0*/  VIADD R8, R6, 0x6 ;  /* 0x0000000606087836 */ /* 0x000fe20000000000 */
[----:B------:R-:W-:Y:S01]  /*a1d0*/  R2UR UR7, R9 ;  /* 0x00000000090772ca */ /* 0x000fe200000e0000 */
[----:B------:R-:W-:Y:S01]  /*a1e0*/  VIADD R6, R4, 0x6 ;  /* 0x0000000604067836 */ /* 0x000fe20000000000 */
[----:B------:R-:W-:Y:S01]  /*a1f0*/  R2UR UR4, R10 ;  /* 0x000000000a0472ca */ /* 0x000fe200000e0000 */
[----:B------:R-:W-:Y:S01]  /*a200*/  IMAD.MOV.U32 R9, RZ, RZ, 0x40000040 ;  /* 0x40000040ff097424 */ /* 0x000fe200078e00ff */
[----:B------:R-:W-:Y:S01]  /*a210*/  R2UR UR5, R11 ;  /* 0x000000000b0572ca */ /* 0x000fe200000e0000 */
[----:B------:R-:W-:Y:S02]  /*a220*/  WARPGROUP.DEPBAR.LE gsb0, 0x0 ;  /* 0x00008000000079c5 */ /* 0x000fe40000010000 */
[----:B------:R-:W-:-:S10]  /*a230*/  WARPGROUP.ARRIVE ;  /* 0x00000000000079c5 */ /* 0x000fd40000000000 */
[----:B------:R-:W-:Y:S01]  /*a240*/  HGMMA.64x64x16.F32 R24, gdesc[UR4], R24, gsb0 ;  /* 0x00e00000041879f0 */ /* 0x000fe20008000818 */
[----:B------:R-:W-:Y:S02]  /*a250*/  R2UR UR6, R8 ;  /* 0x00000000080672ca */ /* 0x000fe400000e0000 */
[----:B------:R-:W-:Y:S02]  /*a260*/  R2UR UR7, R9 ;  /* 0x00000000090772ca */ /* 0x000fe400000e0000 */
[----:B------:R-:W-:Y:S02]  /*a270*/  R2UR UR4, R6 ;  /* 0x00000000060472ca */ /* 0x000fe400000e0000 */
[----:B------:R-:W-:Y:S02]  /*a280*/  R2UR UR5, R7 ;  /* 0x00000000070572ca */ /* 0x000fe400000e0000 */
[----:B------:R-:W-:-:S05]  /*a290*/  IADD3 R9, -R186, R3, R184 ;  /* 0x00000003ba097210 */ /* 0x000fca0007ffe1b8 */
[----:B------:R-:W-:-:S04]  /*a2a0*/  IMAD.IADD R9, R9, 0x1, -R22 ;  /* 0x0000000109097824 */ /* 0x000fc800078e0a16 */
[----:B------:R-:W-:Y:S01]  /*a2b0*/  VIADD R59, R9, UR40 ;  /* 0x00000028093b7c36 */ /* 0x000fe20008000000 */
[----:B------:R-:W-:Y:S02]  /*a2c0*/  WARPGROUP.DEPBAR.LE gsb0, 0x0 ;  /* 0x00008000000079c5 */ /* 0x000fe40000010000 */
[----:B------:R-:W-:-:S06]  /*a2d0*/  WARPGROUP.ARRIVE ;  /* 0x00000000000079c5 */ /* 0x000fcc0000000000 */
[----:B------:R-:W-:Y:S01]  /*a2e0*/  HGMMA.64x64x16.F32 R24, gdesc[UR4], R24, gsb0 ;  /* 0x00e00000041879f0 */ /* 0x000fe20008000818 */
[----:B------:R-:W-:Y:S02]  /*a2f0*/  ULDC UR4, c[0x0][0x9dc] ;  /* 0x0002770000047ab9 */ /* 0x000fe40000000800 */
[----:B------:R-:W-:-:S05]  /*a300*/  IMAD.U32 R188, RZ, RZ, UR4 ;  /* 0x00000004ffbc7e24 */ /* 0x000fca000f8e00ff */
[----:B------:R-:W-:-:S05]  /*a310*/  LOP3.LUT R8, RZ, R188, RZ, 0x33, !PT ;  /* 0x000000bcff087212 */ /* 0x000fca00078e33ff */
[----:B------:R-:W-:Y:S01]  /*a320*/  IMAD.IADD R61, R9, 0x1, R8 ;  /* 0x00000001093d7824 */ /* 0x000fe200078e0208 */
[----:B------:R-:W-:Y:S02]  /*a330*/  WARPGROUP.DEPBAR.LE gsb0, 0x0 ;  /* 0x00008000000079c5 */ /* 0x000fe40000010000 */
[----:B------:R0:W-:Y:S02]  /*a340*/  @!P1 SYNCS.ARRIVE.TRANS64.RED.A1T0 RZ, [R0+URZ], RZ ;  /* 0x000000ff00ff99a7 */ /* 0x0001e4000810043f */
[----:B0-----:R-:W-:-:S04]  /*a350*/  IMAD R0, R189, 0x40, R192 ;  /* 0x00000040bd007824 */ /* 0x001fc800078e02c0 */
[----:B------:R-:W-:Y:S01]  /*a360*/  IMAD.IADD R8, R61, 0x1, R0 ;  /* 0x000000013d087824 */ /* 0x000fe200078e0200 */
[----:B------:R-:W-:Y:S01]  /*a370*/  VIADDMNMX R3, R0, R59, R20, PT ;  /* 0x0000003b00037246 */ /* 0x000fe20003800114 */
[----:B------:R-:W-:Y:S06]  /*a380*/  @P2 BRA `(.L_x_4738) ;  /* 0x0000000000582947 */ /* 0x000fec0003800000 */
[----:B------:R-:W-:Y:S01]  /*a390*/  IADD3 R9, R0, R184, -R186 ;  /* 0x000000b800097210 */ /* 0x000fe20007ffe8ba */
[----:B------:R-:W-:Y:S03]  /*a3a0*/  BSSY B0, `(.L_x_4739) ;  /* 0x0000010000007945 */ /* 0x000fe60003800000 */
[----:B------:R-:W-:-:S13]  /*a3b0*/  ISETP.GT.AND P2, PT, R9, -0x1, PT ;  /* 0xffffffff0900780c */ /* 0x000fda0003f44270 */
[----:B------:R-:W-:Y:S05]  /*a3c0*/  @P2 BRA `(.L_x_4740) ;  /* 0x0000000000202947 */ /* 0x000fea0003800000 */
[----:B------:R-:W-:Y:S01]  /*a3d0*/  UISETP.NE.AND UP0, UPT, UR41, 0x1, UPT ;  /* 0x000000012900788c */ /* 0x000fe2000bf05270 */
[----:B------:R-:W-:-:S05]  /*a3e0*/  LOP3.LUT R9, RZ, R9, RZ, 0x33, !PT ;  /* 0x00000009ff097212 */ /* 0x000fca00078e33ff */
[----:B------:R-:W-:-:S05]  /*a3f0*/  PLOP3.LUT P2, PT, PT, PT, UP0, 0x80, 0x0 ;  /* 0x000000000000781c */ /* 0x000fca0003f4f008 */
[----:B------:R-:W-:-:S08]  /*a400*/  @UP0 ULDC.64 UR4, c[0x0][0x9e8] ;  /* 0x00027a0000040ab9 */ /* 0x000fd00000000a00 */
[----:B------:R-:W-:-:S05]  /*a410*/  @P2 IMAD.HI.U32 R58, R9, UR4, RZ ;  /* 0x00000004093a2c27 */ /* 0x000fca000f8e00ff */
[----:B------:R-:W-:-:S04]  /*a420*/  @P2 SHF.R.U32.HI R9, RZ, UR5, R58 ;  /* 0x00000005ff092c19 */ /* 0x000fc8000801163a */
[----:B------:R-:W-:Y:S01]  /*a430*/  LOP3.LUT R9, RZ, R9, RZ, 0x33, !PT ;  /* 0x00000009ff097212 */ /* 0x000fe200078e33ff */
[----:B------:R-:W-:Y:S06]  /*a440*/  BRA `(.L_x_4741) ;  /* 0x0000000000147947 */ /* 0x000fec0003800000 */
.L_x_4740:
[----:B------:R-:W-:-:S06]  /*a450*/  UISETP.NE.AND UP0, UPT, UR41, 0x1, UPT ;  /* 0x000000012900788c */ /* 0x000fcc000bf05270 */
[----:B------:R-:W-:-:S05]  /*a460*/  PLOP3.LUT P2, PT, PT, PT, UP0, 0x80, 0x0 ;  /* 0x000000000000781c */ /* 0x000fca0003f4f008 */
[----:B------:R-:W-:-:S08]  /*a470*/  @UP0 ULDC.64 UR4, c[0x0][0x9e8] ;  /* 0x00027a0000040ab9 */ /* 0x000fd00000000a00 */
[----:B------:R-:W-:-:S05]  /*a480*/  @P2 IMAD.HI.U32 R58, R9, UR4, RZ ;  /* 0x00000004093a2c27 */ /* 0x000fca000f8e00ff */
[----:B------:R-:W-:-:S07]  /*a490*/  @P2 SHF.R.U32.HI R9, RZ, UR5, R58 ;  /* 0x00000005ff092c19 */ /* 0x000fce000801163a */
.L_x_4741:
[----:B------:R-:W-:Y:S05]  /*a4a0*/  BSYNC B0 ;  /* 0x0000000000007941 */ /* 0x000fea0003800000 */
.L_x_4739:
[----:B------:R-:W-:-:S04]  /*a4b0*/  IMAD R9, R9, UR41, -R15 ;  /* 0x0000002909097c24 */ /* 0x000fc8000f8e0a0f */
[----:B------:R-:W-:-:S05]  /*a4c0*/  IMAD.IADD R9, R9, 0x1, -R22 ;  /* 0x0000000109097824 */ /* 0x000fca00078e0a16 */
[----:B------:R-:W-:Y:S02]  /*a4d0*/  VIMNMX R8, R8, R9, !PT ;  /* 0x0000000908087248 */ /* 0x000fe40007fe0100 */
[----:B------:R-:W-:-:S07]  /*a4e0*/  VIADDMNMX R3, R9, UR41, R3, PT ;  /* 0x0000002909037c46 */ /* 0x000fce000b800103 */
.L_x_4738:
[C---:B------:R-:W-:Y:S01]  /*a4f0*/  ISETP.GE.AND P2, PT, R56.reuse, 0x2, PT ;  /* 0x000000023800780c */ /* 0x040fe20003f46270 */
[----:B------:R-:W-:Y:S01]  /*a500*/  UISETP.NE.AND UP0, UPT, UR47, URZ, UPT ;  /* 0x0000003f2f00728c */ /* 0x000fe2000bf05270 */
[----:B------:R-:W-:Y:S02]  /*a510*/  ISETP.GE.AND P6, PT, R56, 0xa, PT ;  /* 0x0000000a3800780c */ /* 0x000fe40003fc6270 */
[----:B------:R-:W-:Y:S02]  /*a520*/  ISETP.GT.AND P4, PT, R8, 0x1, !P2 ;  /* 0x000000010800780c */ /* 0x000fe40005784270 */
[----:B------:R-:W-:Y:S02]  /*a530*/  ISETP.GE.AND P3, PT, R56, 0x9, PT ;  /* 0x000000093800780c */ /* 0x000fe40003f66270 */
[----:B------:R-:W-:Y:S02]  /*a540*/  ISETP.LT.OR P4, PT, R3, 0x2, P4 ;  /* 0x000000020300780c */ /* 0x000fe40002781670 */
[----:B------:R-:W-:-:S02]  /*a550*/  P2R R58, PR, RZ, 0x40 ;  /* 0x00000040ff3a7803 */ /* 0x000fc40000000000 */
[----:B------:R-:W-:Y:S02]  /*a560*/  FSEL R63, R25, -INF , !P4 ;  /* 0xff800000193f7808 */ /* 0x000fe40006000000 */
[C---:B------:R-:W-:Y:S02]  /*a570*/  ISETP.GT.AND P4, PT, R8.reuse, 0x9, !P6 ;  /* 0x000000090800780c */ /* 0x040fe40007784270 */
[----:B------:R-:W-:Y:S02]  /*a580*/  ISETP.GT.AND P5, PT, R8, 0x8, !P3 ;  /* 0x000000080800780c */ /* 0x000fe40005fa4270 */
[----:B------:R-:W-:Y:S02]  /*a590*/  ISETP.LT.OR P4, PT, R3, 0xa, P4 ;  /* 0x0000000a0300780c */ /* 0x000fe40002781670 */
[----:B------:R-:W-:Y:S02]  /*a5a0*/  ISETP.GE.AND P6, PT, R56, 0x11, PT ;  /* 0x000000113800780c */ /* 0x000fe40003fc6270 */
[----:B------:R-:W-:-:S02]  /*a5b0*/  FSEL R67, R29, -INF , !P4 ;  /* 0xff8000001d437808 */ /* 0x000fc40006000000 */
[C---:B------:R-:W-:Y:S02]  /*a5c0*/  ISETP.LT.OR P5, PT, R3.reuse, 0x9, P5 ;  /* 0x000000090300780c */ /* 0x040fe40002fa1670 */
[----:B------:R-:W-:Y:S02]  /*a5d0*/  ISETP.GT.AND P4, PT, R8, 0x10, !P6 ;  /* 0x000000100800780c */ /* 0x000fe40007784270 */
[----:B------:R-:W-:Y:S02]  /*a5e0*/  FSEL R65, R28, -INF , !P5 ;  /* 0xff8000001c417808 */ /* 0x000fe40006800000 */
        /* <DEDUP_REMOVED lines=63> */
[----:B------:R-:W-:Y:S02]  /*a9e0*/  PLOP3.LUT P6, PT, PT, PT, UP0, 0x40, 0x0 ;  /* 0x000000000000781c */ /* 0x000fe40003fce808 */
[----:B------:R-:W-:-:S11]  /*a9f0*/  VIADDMNMX R3, R3, R59, R20, PT ;  /* 0x0000003b03037246 */ /* 0x000fd60003800114 */
[----:B------:R-:W-:Y:S05]  /*aa00*/  @P6 BRA `(.L_x_4742) ;  /* 0x0000000000646947 */ /* 0x000fea0003800000 */
[----:B------:R-:W-:Y:S01]  /*aa10*/  IADD3 R9, R0, R184, -R186 ;  /* 0x000000b800097210 */ /* 0x000fe20007ffe8ba */
[----:B------:R-:W-:Y:S04]  /*aa20*/  BSSY B0, `(.L_x_4743) ;  /* 0x0000013000007945 */ /* 0x000fe80003800000 */
[----:B------:R-:W-:-:S05]  /*aa30*/  VIADD R9, R9, 0x8 ;  /* 0x0000000809097836 */ /* 0x000fca0000000000 */
[----:B------:R-:W-:-:S13]  /*aa40*/  ISETP.GT.AND P6, PT, R9, -0x1, PT ;  /* 0xffffffff0900780c */ /* 0x000fda0003fc4270 */
[----:B------:R-:W-:Y:S05]  /*aa50*/  @P6 BRA `(.L_x_4744) ;  /* 0x0000000000246947 */ /* 0x000fea0003800000 */
[----:B------:R-:W-:Y:S01]  /*aa60*/  UISETP.NE.AND UP0, UPT, UR41, 0x1, UPT ;  /* 0x000000012900788c */ /* 0x000fe2000bf05270 */
[----:B------:R-:W-:-:S05]  /*aa70*/  LOP3.LUT R9, RZ, R9, RZ, 0x33, !PT ;  /* 0x00000009ff097212 */ /* 0x000fca00078e33ff */
[----:B------:R-:W-:-:S05]  /*aa80*/  PLOP3.LUT P6, PT, PT, PT, UP0, 0x80, 0x0 ;  /* 0x000000000000781c */ /* 0x000fca0003fcf008 */
[----:B------:R-:W-:-:S08]  /*aa90*/  @UP0 ULDC.64 UR4, c[0x0][0x9e8] ;  /* 0x00027a0000040ab9 */ /* 0x000fd00000000a00 */
[----:B------:R-:W-:Y:S01]  /*aaa0*/  @P6 IMAD.HI.U32 R20, R9, UR4, RZ ;  /* 0x0000000409146c27 */ /* 0x000fe2000f8e00ff */
[----:B------:R-:W-:-:S13]  /*aab0*/  PLOP3.LUT P6, PT, PT, PT, UP0, 0x80, 0x0 ;  /* 0x000000000000781c */ /* 0x000fda0003fcf008 */
[----:B------:R-:W-:-:S04]  /*aac0*/  @P6 SHF.R.U32.HI R9, RZ, UR5, R20 ;  /* 0x00000005ff096c19 */ /* 0x000fc80008011614 */
[----:B------:R-:W-:Y:S01]  /*aad0*/  LOP3.LUT R9, RZ, R9, RZ, 0x33, !PT ;  /* 0x00000009ff097212 */ /* 0x000fe200078e33ff */
[----:B------:R-:W-:Y:S06]  /*aae0*/  BRA `(.L_x_4745) ;  /* 0x0000000000187947 */ /* 0x000fec0003800000 */
.L_x_4744:
[----:B------:R-:W-:-:S06]  /*aaf0*/  UISETP.NE.AND UP0, UPT, UR41, 0x1, UPT ;  /* 0x000000012900788c */ /* 0x000fcc000bf05270 */
[----:B------:R-:W-:-:S05]  /*ab00*/  PLOP3.LUT P6, PT, PT, PT, UP0, 0x80, 0x0 ;  /* 0x000000000000781c */ /* 0x000fca0003fcf008 */
[----:B------:R-:W-:-:S08]  /*ab10*/  @UP0 ULDC.64 UR4, c[0x0][0x9e8] ;  /* 0x00027a0000040ab9 */ /* 0x000fd00000000a00 */
[----:B------:R-:W-:Y:S01]  /*ab20*/  @P6 IMAD.HI.U32 R20, R9, UR4, RZ ;  /* 0x0000000409146c27 */ /* 0x000fe2000f8e00ff */
[----:B------:R-:W-:-:S13]  /*ab30*/  PLOP3.LUT P6, PT, PT, PT, UP0, 0x80, 0x0 ;  /* 0x000000000000781c */ /* 0x000fda0003fcf008 */
[----:B------:R-:W-:-:S07]  /*ab40*/  @P6 SHF.R.U32.HI R9, RZ, UR5, R20 ;  /* 0x00000005ff096c19 */ /* 0x000fce0008011614 */
.L_x_4745:
[----:B------:R-:W-:Y:S05]  /*ab50*/  BSYNC B0 ;  /* 0x0000000000007941 */ /* 0x000fea0003800000 */
.L_x_4743:
[----:B------:R-:W-:-:S04]  /*ab60*/  IMAD R9, R9, UR41, -R15 ;  /* 0x0000002909097c24 */ /* 0x000fc8000f8e0a0f */
[----:B------:R-:W-:-:S05]  /*ab70*/  IMAD.IADD R9, R9, 0x1, -R22 ;  /* 0x0000000109097824 */ /* 0x000fca00078e0a16 */
[----:B------:R-:W-:Y:S02]  /*ab80*/  VIMNMX R8, R8, R9, !PT ;  /* 0x0000000908087248 */ /* 0x000fe40007fe0100 */
[----:B------:R-:W-:-:S07]  /*ab90*/  VIADDMNMX R3, R9, UR41, R3, PT ;  /* 0x0000002909037c46 */ /* 0x000fce000b800103 */
.L_x_4742:
        /* <DEDUP_REMOVED lines=33> */
[----:B------:R-:W-:Y:S02]  /*adb0*/  ISETP.GT.AND P3, PT, R8, 0x8, !P3 ;  /* 0x000000080800780c */ /* 0x000fe40005f64270 */
[----:B------:R-:W-:Y:S02]  /*adc0*/  FSEL R38, R38, -INF , !P2 ;  /* 0xff80000026267808 */ /* 0x000fe40005000000 */
[----:B------:R-:W-:Y:S02]  /*add0*/  ISETP.NE.AND P2, PT, R36, RZ, PT ;  /* 0x000000ff2400720c */ /* 0x000fe40003f45270 */
[----:B------:R-:W-:Y:S02]  /*ade0*/  FMNMX.FTZ R9, R85, R9, !PT ;  /* 0x0000000955097209 */ /* 0x000fe40007810000 */
[----:B------:R-:W-:-:S02]  /*adf0*/  ISETP.GT.AND P2, PT, R8, 0x19, !P2 ;  /* 0x000000190800780c */ /* 0x000fc40005744270 */
[C---:B------:R-:W-:Y:S02]  /*ae00*/  ISETP.LT.OR P3, PT, R3.reuse, 0x9, P3 ;  /* 0x000000090300780c */ /* 0x040fe40001f61670 */
[----:B------:R-:W-:Y:S02]  /*ae10*/  ISETP.LT.OR P2, PT, R3, 0x1a, P2 ;  /* 0x0000001a0300780c */ /* 0x000fe40001741670 */
[----:B------:R-:W-:Y:S02]  /*ae20*/  FMNMX.FTZ R20, R53, R9, !PT ;  /* 0x0000000935147209 */ /* 0x000fe40007810000 */
[----:B------:R-:W-:Y:S02]  /*ae30*/  FSEL R32, R39, -INF , !P2 ;  /* 0xff80000027207808 */ /* 0x000fe40005000000 */
[----:B------:R-:W-:Y:S01]  /*ae40*/  ISETP.NE.AND P2, PT, R37, RZ, PT ;  /* 0x000000ff2500720c */ /* 0x000fe20003f45270 */
[----:B------:R-:W0:Y:S01]  /*ae50*/  SHFL.BFLY PT, R9, R20, 0x2, 0x1f ;  /* 0x0c401f0014097f89 */ /* 0x000e2200000e0000 */
        /* <DEDUP_REMOVED lines=8> */
[C---:B------:R-:W-:Y:S02]  /*aee0*/  ISETP.GT.AND P2, PT, R8.reuse, 0x21, !P2 ;  /* 0x000000210800780c */ /* 0x040fe40005744270 */
[----:B------:R-:W-:Y:S02]  /*aef0*/  ISETP.GT.AND P5, PT, R8, 0x38, !P5 ;  /* 0x000000380800780c */ /* 0x000fe40006fa4270 */
[C---:B------:R-:W-:Y:S02]  /*af00*/  ISETP.LT.OR P2, PT, R3.reuse, 0x22, P2 ;  /* 0x000000220300780c */ /* 0x040fe40001741670 */
[----:B------:R-:W-:Y:S02]  /*af10*/  ISETP.LT.OR P4, PT, R3, 0x32, P4 ;  /* 0x000000320300780c */ /* 0x000fe40002781670 */
[----:B------:R-:W-:-:S02]  /*af20*/  FSEL R36, R43, -INF , !P2 ;  /* 0xff8000002b247808 */ /* 0x000fc40005000000 */
[----:B------:R-:W-:Y:S02]  /*af30*/  ISETP.GT.AND P2, PT, R8, 0x28, !P3 ;  /* 0x000000280800780c */ /* 0x000fe40005f44270 */
[----:B0-----:R-:W-:Y:S02]  /*af40*/  FMNMX.FTZ R29, R20, R9, !PT ;  /* 0x00000009141d7209 */ /* 0x001fe40007810000 */
[----:B------:R-:W-:Y:S02]  /*af50*/  ISETP.LT.OR P2, PT, R3, 0x29, P2 ;  /* 0x000000290300780c */ /* 0x000fe40001741670 */
[----:B------:R-:W-:Y:S01]  /*af60*/  ISETP.NE.AND P3, PT, R60, RZ, PT ;  /* 0x000000ff3c00720c */ /* 0x000fe20003f65270 */
[----:B------:R-:W0:Y:S01]  /*af70*/  SHFL.BFLY PT, R40, R29, 0x1, 0x1f ;  /* 0x0c201f001d287f89 */ /* 0x000e2200000e0000 */
[----:B------:R-:W-:Y:S02]  /*af80*/  FSEL R46, R46, -INF , !P2 ;  /* 0xff8000002e2e7808 */ /* 0x000fe40005000000 */
[----:B------:R-:W-:-:S02]  /*af90*/  ISETP.GT.AND P2, PT, R8, RZ, !P6 ;  /* 0x000000ff0800720c */ /* 0x000fc40007744270 */
[----:B------:R-:W-:Y:S02]  /*afa0*/  ISETP.GT.AND P3, PT, R8, 0x30, !P3 ;  /* 0x000000300800780c */ /* 0x000fe40005f64270 */
[C---:B------:R-:W-:Y:S02]  /*afb0*/  ISETP.LT.OR P2, PT, R3.reuse, 0x1, P2 ;  /* 0x000000010300780c */ /* 0x040fe40001741670 */
[----:B------:R-:W-:Y:S02]  /*afc0*/  ISETP.LT.OR P3, PT, R3, 0x31, P3 ;  /* 0x000000310300780c */ /* 0x000fe40001f61670 */
[----:B------:R-:W-:Y:S02]  /*afd0*/  FSEL R26, R26, -INF , !P2 ;  /* 0xff8000001a1a7808 */ /* 0x000fe40005000000 */
[----:B------:R-:W-:Y:S02]  /*afe0*/  ISETP.NE.AND P2, PT, R44, RZ, PT ;  /* 0x000000ff2c00720c */ /* 0x000fe40003f45270 */
[----:B------:R-:W-:-:S02]  /*aff0*/  FMNMX.FTZ R9, R26, R27, !PT ;  /* 0x0000001b1a097209 */ /* 0x000fc40007810000 */
[----:B------:R-:W-:Y:S02]  /*b000*/  ISETP.GT.AND P2, PT, R8, 0x29, !P2 ;  /* 0x000000290800780c */ /* 0x000fe40005744270 */
[----:B------:R-:W-:Y:S02]  /*b010*/  FMNMX.FTZ R9, R30, R9, !PT ;  /* 0x000000091e097209 */ /* 0x000fe40007810000 */
[----:B------:R-:W-:Y:S02]  /*b020*/  ISETP.LT.OR P2, PT, R3, 0x2a, P2 ;  /* 0x0000002a0300780c */ /* 0x000fe40001741670 */
[----:B------:R-:W-:Y:S02]  /*b030*/  FMNMX.FTZ R9, R24, R9, !PT ;  /* 0x0000000918097209 */ /* 0x000fe40007810000 */
[----:B------:R-:W-:Y:S02]  /*b040*/  ISETP.NE.AND P6, PT, R48, RZ, PT ;  /* 0x000000ff3000720c */ /* 0x000fe40003fc5270 */
[----:B------:R-:W-:-:S02]  /*b050*/  FMNMX.FTZ R15, R34, R9, !PT ;  /* 0x00000009220f7209 */ /* 0x000fc40007810000 */
[----:B0-----:R-:W-:Y:S02]  /*b060*/  FMNMX.FTZ R9, R29, R40, !PT ;  /* 0x000000281d097209 */ /* 0x001fe40007810000 */
[----:B------:R-:W-:Y:S02]  /*b070*/  FMNMX.FTZ R25, R28, R15, !PT ;  /* 0x0000000f1c197209 */ /* 0x000fe40007810000 */
[----:B------:R-:W-:Y:S02]  /*b080*/  MOV R15, UR4 ;  /* 0x00000004000f7c02 */ /* 0x000fe40008000f00 */
[----:B------:R-:W-:Y:S02]  /*b090*/  FMNMX.FTZ R25, R38, R25, !PT ;  /* 0x0000001926197209 */ /* 0x000fe40007810000 */
[----:B------:R-:W-:Y:S01]  /*b0a0*/  FSEL R40, R47, -INF , !P2 ;  /* 0xff8000002f287808 */ /* 0x000fe20005000000 */
[----:B------:R-:W-:Y:S01]  /*b0b0*/  FMUL.FTZ R20, R9, R15 ;  /* 0x0000000f09147220 */ /* 0x000fe20000410000 */
[----:B------:R-:W-:-:S02]  /*b0c0*/  FMNMX.FTZ R25, R32, R25, !PT ;  /* 0x0000001920197209 */ /* 0x000fc40007810000 */
[----:B------:R-:W-:Y:S02]  /*b0d0*/  FSETP.NEU.FTZ.AND P2, PT, R9, -INF , PT ;  /* 0xff8000000900780b */ /* 0x000fe40003f5d000 */
[----:B------:R-:W-:Y:S02]  /*b0e0*/  FMNMX.FTZ R25, R42, R25, !PT ;  /* 0x000000192a197209 */ /* 0x000fe40007810000 */
[----:B------:R-:W-:Y:S02]  /*b0f0*/  FSEL R50, R50, -INF , !P3 ;  /* 0xff80000032327808 */ /* 0x000fe40005800000 */
[----:B------:R-:W-:Y:S02]  /*b100*/  FMNMX.FTZ R25, R36, R25, !PT ;  /* 0x0000001924197209 */ /* 0x000fe40007810000 */
[----:B------:R-:W-:Y:S02]  /*b110*/  FSEL R48, R20, RZ, P2 ;  /* 0x000000ff14307208 */ /* 0x000fe40001000000 */
[----:B------:R-:W-:-:S02]  /*b120*/  FMNMX.FTZ R25, R46, R25, !PT ;  /* 0x000000192e197209 */ /* 0x000fc40007810000 */
[----:B------:R-:W-:Y:S01]  /*b130*/  ISETP.GT.AND P2, PT, R8, 0x39, !P6 ;  /* 0x000000390800780c */ /* 0x000fe20007744270 */
[--C-:B------:R-:W-:Y:S01]  /*b140*/  FFMA.FTZ R20, R33, R15, -R48.reuse ;  /* 0x0000000f21147223 */ /* 0x100fe20000010830 */
[----:B------:R-:W-:Y:S01]  /*b150*/  FMNMX.FTZ R25, R40, R25, !PT ;  /* 0x0000001928197209 */ /* 0x000fe20007810000 */
[-CC-:B------:R-:W-:Y:S01]  /*b160*/  FFMA.FTZ R29, R63, R15.reuse, -R48.reuse ;  /* 0x0000000f3f1d7223 */ /* 0x180fe20000010830 */
[----:B------:R-:W-:Y:S01]  /*b170*/  ISETP.LT.OR P5, PT, R3, 0x39, P5 ;  /* 0x000000390300780c */ /* 0x000fe20002fa1670 */
[----:B------:R0:W-:Y:S01]  /*b180*/  MUFU.EX2 R164, R20 ;  /* 0x0000001400a47308 */ /* 0x0001e20000000800 */
[----:B------:R-:W-:Y:S01]  /*b190*/  FSEL R8, R51, -INF , !P4 ;  /* 0xff80000033087808 */ /* 0x000fe20006000000 */
[--C-:B------:R-:W-:Y:S01]  /*b1a0*/  FFMA.FTZ R31, R67, R15, -R48.reuse ;  /* 0x0000000f431f7223 */ /* 0x100fe20000010830 */
[----:B------:R-:W-:Y:S01]  /*b1b0*/  FMNMX.FTZ R25, R50, R25, !PT ;  /* 0x0000001932197209 */ /* 0x000fe20007810000 */
[-CC-:B------:R-:W-:Y:S01]  /*b1c0*/  FFMA.FTZ R33, R69, R15.reuse, -R48.reuse ;  /* 0x0000000f45217223 */ /* 0x180fe20000010830 */
[----:B------:R-:W-:Y:S01]  /*b1d0*/  ISETP.LT.OR P2, PT, R3, 0x3a, P2 ;  /* 0x0000003a0300780c */ /* 0x000fe20001741670 */
[--C-:B------:R-:W-:Y:S01]  /*b1e0*/  FFMA.FTZ R3, R65, R15, -R48.reuse ;  /* 0x0000000f41037223 */ /* 0x100fe20000010830 */
[----:B------:R-:W-:Y:S01]  /*b1f0*/  FSEL R54, R54, -INF , !P5 ;  /* 0xff80000036367808 */ /* 0x000fe20006800000 */
[----:B------:R-:W1:Y:S01]  /*b200*/  MUFU.EX2 R29, R29 ;  /* 0x0000001d001d7308 */ /* 0x000e620000000800 */
[----:B------:R-:W-:Y:S01]  /*b210*/  FMNMX.FTZ R25, R8, R25, !PT ;  /* 0x0000001908197209 */ /* 0x000fe20007810000 */
[-CC-:B------:R-:W-:Y:S01]  /*b220*/  FFMA.FTZ R43, R45, R15.reuse, -R48.reuse ;  /* 0x0000000f2d2b7223 */ /* 0x180fe20000010830 */
[----:B------:R-:W-:Y:S01]  /*b230*/  FSEL R44, R55, -INF , !P2 ;  /* 0xff800000372c7808 */ /* 0x000fe20005000000 */
[--C-:B------:R-:W-:Y:S01]  /*b240*/  FFMA.FTZ R45, R49, R15, -R48.reuse ;  /* 0x0000000f312d7223 */ /* 0x100fe20000010830 */
[----:B------:R-:W-:Y:S01]  /*b250*/  FMNMX.FTZ R25, R54, R25, !PT ;  /* 0x0000001936197209 */ /* 0x000fe20007810000 */
[-CC-:B------:R-:W-:Y:S01]  /*b260*/  FFMA.FTZ R35, R71, R15.reuse, -R48.reuse ;  /* 0x0000000f47237223 */ /* 0x180fe20000010830 */
[--C-:B------:R-:W-:Y:S01]  /*b270*/  FFMA.FTZ R37, R73, R15, -R48.reuse ;  /* 0x0000000f49257223 */ /* 0x100fe20000010830 */
[----:B------:R-:W-:Y:S01]  /*b280*/  MUFU.EX2 R166, R3 ;  /* 0x0000000300a67308 */ /* 0x000fe20000000800 */
[----:B------:R-:W-:Y:S01]  /*b290*/  FMNMX.FTZ R25, R44, R25, !PT ;  /* 0x000000192c197209 */ /* 0x000fe20007810000 */
[-CC-:B------:R-:W-:Y:S01]  /*b2a0*/  FFMA.FTZ R39, R75, R15.reuse, -R48.reuse ;  /* 0x0000000f4b277223 */ /* 0x180fe20000010830 */
[----:B------:R-:W-:-:S03]  /*b2b0*/  FFMA.FTZ R41, R77, R15, -R48 ;  /* 0x0000000f4d297223 */ /* 0x000fc60000010830 */
[----:B0-----:R-:W0:Y:S02]  /*b2c0*/  SHFL.BFLY PT, R20, R25, 0x2, 0x1f ;  /* 0x0c401f0019147f89 */ /* 0x001e2400000e0000 */
[----:B------:R-:W-:Y:S08]  /*b2d0*/  MUFU.EX2 R31, R31 ;  /* 0x0000001f001f7308 */ /* 0x000ff00000000800 */
[----:B------:R1:W-:Y:S08]  /*b2e0*/  MUFU.EX2 R56, R45 ;  /* 0x0000002d00387308 */ /* 0x0003f00000000800 */
[----:B------:R-:W-:Y:S01]  /*b2f0*/  MUFU.EX2 R33, R33 ;  /* 0x0000002100217308 */ /* 0x000fe20000000800 */
[----:B-1----:R-:W-:Y:S01]  /*b300*/  FADD.FTZ R45, R164, R29 ;  /* 0x0000001da42d7221 */ /* 0x002fe20000010000 */
[----:B------:R-:W-:-:S02]  /*b310*/  F2FP.F16.F32.PACK_AB R164, R29, R164 ;  /* 0x000000a41da4723e */ /* 0x000fc400000000ff */
[----:B0-----:R-:W-:Y:S01]  /*b320*/  FMNMX.FTZ R3, R25, R20, !PT ;  /* 0x0000001419037209 */ /* 0x001fe20007810000 */
[----:B------:R-:W-:-:S03]  /*b330*/  FFMA.FTZ R25, R79, R15, -R48 ;  /* 0x0000000f4f197223 */ /* 0x000fc60000010830 */
[----:B------:R0:W-:Y:S01]  /*b340*/  MUFU.EX2 R160, R35 ;  /* 0x0000002300a07308 */ /* 0x0001e20000000800 */
[----:B------:R-:W1:Y:S07]  /*b350*/  SHFL.BFLY PT, R20, R3, 0x1, 0x1f ;  /* 0x0c201f0003147f89 */ /* 0x000e6e00000e0000 */
[----:B------:R4:W-:Y:S01]  /*b360*/  MUFU.EX2 R156, R25 ;  /* 0x00000019009c7308 */ /* 0x0009e20000000800 */
[----:B0-----:R-:W-:-:S07]  /*b370*/  FFMA.FTZ R35, R81, R15, -R48 ;  /* 0x0000000f51237223 */ /* 0x001fce0000010830 */
[----:B------:R-:W-:Y:S08]  /*b380*/  MUFU.EX2 R37, R37 ;  /* 0x0000002500257308 */ /* 0x000ff00000000800 */
[----:B------:R0:W-:Y:S01]  /*b390*/  MUFU.EX2 R162, R39 ;  /* 0x0000002700a27308 */ /* 0x0001e20000000800 */
[----:B-1----:R-:W-:Y:S01]  /*b3a0*/  FMNMX.FTZ R20, R3, R20, !PT ;  /* 0x0000001403147209 */ /* 0x002fe20007810000 */
[----:B------:R-:W-:-:S03]  /*b3b0*/  FFMA.FTZ R3, R85, R15, -R48 ;  /* 0x0000000f55037223 */ /* 0x000fc60000010830 */
[C---:B------:R-:W-:Y:S01]  /*b3c0*/  FSETP.NEU.FTZ.AND P2, PT, R20.reuse, -INF , PT ;  /* 0xff8000001400780b */ /* 0x040fe20003f5d000 */
[-C--:B----4-:R-:W-:Y:S02]  /*b3d0*/  FMUL.FTZ R25, R20, R15.reuse ;  /* 0x0000000f14197220 */ /* 0x090fe40000410000 */
[----:B------:R-:W-:Y:S01]  /*b3e0*/  MUFU.EX2 R41, R41 ;  /* 0x0000002900297308 */ /* 0x000fe20000000800 */
[-CC-:B0-----:R-:W-:Y:S01]  /*b3f0*/  FFMA.FTZ R39, R83, R15.reuse, -R48.reuse ;  /* 0x0000000f53277223 */ /* 0x181fe20000010830 */
[----:B------:R-:W-:Y:S01]  /*b400*/  FFMA.FTZ R48, R53, R15, -R48 ;  /* 0x0000000f35307223 */ /* 0x000fe20000010830 */
[----:B------:R-:W-:-:S05]  /*b410*/  FSEL R25, R25, RZ, P2 ;  /* 0x000000ff19197208 */ /* 0x000fca0001000000 */
        /* <DEDUP_REMOVED lines=16> */
[----:B------:R-:W0:Y:S01]  /*b520*/  MUFU.EX2 R27, R27 ;  /* 0x0000001b001b7308 */ /* 0x000e220000000800 */
[-CC-:B------:R-:W-:Y:S01]  /*b530*/  FFMA.FTZ R54, R54, R15.reuse, -R25.reuse ;  /* 0x0000000f36367223 */ /* 0x180fe20000010819 */
[----:B------:R-:W-:-:S06]  /*b540*/  FFMA.FTZ R25, R44, R15, -R25 ;  /* 0x0000000f2c197223 */ /* 0x000fcc0000010819 */
[----:B------:R-:W1:Y:S08]  /*b550*/  MUFU.EX2 R30, R30 ;  /* 0x0000001e001e7308 */ /* 0x000e700000000800 */
[----:B------:R4:W5:Y:S01]  /*b560*/  MUFU.EX2 R167, R24 ;  /* 0x0000001800a77308 */ /* 0x0009620000000800 */
[----:B0-----:R-:W-:-:S07]  /*b570*/  F2FP.F16.F32.PACK_AB R165, R27, R26 ;  /* 0x0000001a1ba5723e */ /* 0x001fce00000000ff */
[----:B------:R-:W0:Y:S01]  /*b580*/  MUFU.EX2 R34, R34 ;  /* 0x0000002200227308 */ /* 0x000e220000000800 */
[----:B----4-:R-:W-:Y:S01]  /*b590*/  FADD.FTZ R24, R166, R45 ;  /* 0x0000002da6187221 */ /* 0x010fe20000010000 */
[----:B------:R-:W-:Y:S01]  /*b5a0*/  FADD.FTZ R45, R26, R27 ;  /* 0x0000001b1a2d7221 */ /* 0x000fe20000010000 */
[----:B------:R-:W-:-:S05]  /*b5b0*/  F2FP.F16.F32.PACK_AB R166, R31, R166 ;  /* 0x000000a61fa6723e */ /* 0x000fca00000000ff */
[----:B------:R4:W2:Y:S08]  /*b5c0*/  MUFU.EX2 R161, R28 ;  /* 0x0000001c00a17308 */ /* 0x0008b00000000800 */
[----:B------:R-:W3:Y:S01]  /*b5d0*/  MUFU.EX2 R38, R38 ;  /* 0x0000002600267308 */ /* 0x000ee20000000800 */
[----:B----4-:R-:W-:Y:S01]  /*b5e0*/  FADD.FTZ R28, R31, R24 ;  /* 0x000000181f1c7221 */ /* 0x010fe20000010000 */
[----:B-1----:R-:W-:-:S03]  /*b5f0*/  FADD.FTZ R24, R30, R45 ;  /* 0x0000002d1e187221 */ /* 0x002fc60000010000 */
[----:B------:R-:W-:Y:S01]  /*b600*/  FADD.FTZ R49, R33, R28 ;  /* 0x0000001c21317221 */ /* 0x000fe20000010000 */
[C---:B-----5:R-:W-:Y:S01]  /*b610*/  FADD.FTZ R47, R167.reuse, R24 ;  /* 0x00000018a72f7221 */ /* 0x060fe20000010000 */
[----:B------:R-:W-:Y:S01]  /*b620*/  F2FP.F16.F32.PACK_AB R167, R167, R30 ;  /* 0x0000001ea7a7723e */ /* 0x000fe200000000ff */
[----:B------:R-:W1:Y:S01]  /*b630*/  MUFU.EX2 R163, R32 ;  /* 0x0000002000a37308 */ /* 0x000e620000000800 */
[----:B------:R-:W-:Y:S01]  /*b640*/  FADD.FTZ R28, R160, R49 ;  /* 0x00000031a01c7221 */ /* 0x000fe20000010000 */
[----:B0-----:R-:W-:Y:S01]  /*b650*/  FADD.FTZ R24, R34, R47 ;  /* 0x0000002f22187221 */ /* 0x001fe20000010000 */
[----:B------:R-:W-:Y:S01]  /*b660*/  F2FP.F16.F32.PACK_AB R160, R160, R33 ;  /* 0x00000021a0a0723e */ /* 0x000fe200000000ff */
[----:B------:R0:W-:Y:S01]  /*b670*/  STSM.16.M88.4 [R195+0x26800], R164 ;  /* 0x026800a4c3007844 */ /* 0x0001e20000000200 */
[----:B------:R-:W-:Y:S01]  /*b680*/  FADD.FTZ R47, R37, R28 ;  /* 0x0000001c252f7221 */ /* 0x000fe20000010000 */
[C---:B--2---:R-:W-:Y:S01]  /*b690*/  FADD.FTZ R29, R161.reuse, R24 ;  /* 0x00000018a11d7221 */ /* 0x044fe20000010000 */
[----:B------:R-:W-:Y:S01]  /*b6a0*/  F2FP.F16.F32.PACK_AB R161, R161, R34 ;  /* 0x00000022a1a1723e */ /* 0x000fe200000000ff */
[----:B------:R-:W2:Y:S01]  /*b6b0*/  MUFU.EX2 R42, R42 ;  /* 0x0000002a002a7308 */ /* 0x000ea20000000800 */
[C---:B------:R-:W-:Y:S01]  /*b6c0*/  FADD.FTZ R24, R162.reuse, R47 ;  /* 0x0000002fa2187221 */ /* 0x040fe20000010000 */
[----:B------:R-:W-:-:S03]  /*b6d0*/  F2FP.F16.F32.PACK_AB R162, R162, R37 ;  /* 0x00000025a2a2723e */ /* 0x000fc600000000ff */
[----:B------:R-:W-:-:S03]  /*b6e0*/  FADD.FTZ R31, R41, R24 ;  /* 0x00000018291f7221 */ /* 0x000fc60000010000 */
[----:B------:R-:W4:Y:S01]  /*b6f0*/  MUFU.EX2 R157, R36 ;  /* 0x00000024009d7308 */ /* 0x000f220000000800 */
[C---:B------:R-:W-:Y:S01]  /*b700*/  FADD.FTZ R24, R156.reuse, R31 ;  /* 0x0000001f9c187221 */ /* 0x040fe20000010000 */
[----:B------:R-:W-:-:S06]  /*b710*/  F2FP.F16.F32.PACK_AB R156, R156, R41 ;  /* 0x000000299c9c723e */ /* 0x000fcc00000000ff */
[----:B------:R-:W5:Y:S08]  /*b720*/  MUFU.EX2 R46, R46 ;  /* 0x0000002e002e7308 */ /* 0x000f700000000800 */
[----:B------:R3:W-:Y:S08]  /*b730*/  MUFU.EX2 R45, R8 ;  /* 0x00000008002d7308 */ /* 0x0007f00000000800 */
[----:B------:R-:W0:Y:S01]  /*b740*/  MUFU.EX2 R52, R43 ;  /* 0x0000002b00347308 */ /* 0x000e220000000800 */
[----:B---3--:R-:W-:-:S04]  /*b750*/  FADD.FTZ R8, R38, R29 ;  /* 0x0000001d26087221 */ /* 0x008fc80000010000 */
[C---:B-1----:R-:W-:Y:S01]  /*b760*/  FADD.FTZ R29, R163.reuse, R8 ;  /* 0x00000008a31d7221 */ /* 0x042fe20000010000 */
[----:B------:R-:W-:Y:S02]  /*b770*/  F2FP.F16.F32.PACK_AB R163, R163, R38 ;  /* 0x00000026a3a3723e */ /* 0x000fe400000000ff */
[----:B------:R-:W1:Y:S01]  /*b780*/  MUFU.EX2 R43, R40 ;  /* 0x00000028002b7308 */ /* 0x000e620000000800 */
[----:B--2---:R-:W-:Y:S01]  /*b790*/  FADD.FTZ R8, R42, R29 ;  /* 0x0000001d2a087221 */ /* 0x004fe20000010000 */
[----:B------:R-:W-:Y:S01]  /*b7a0*/  FADD.FTZ R29, R35, R24 ;  /* 0x00000018231d7221 */ /* 0x000fe20000010000 */
[----:B------:R2:W-:Y:S02]  /*b7b0*/  STSM.16.M88.4 [R198], R160 ;  /* 0x000000a0c6007844 */ /* 0x0005e40000000200 */
[C---:B----4-:R-:W-:Y:S01]  /*b7c0*/  FADD.FTZ R27, R157.reuse, R8 ;  /* 0x000000089d1b7221 */ /* 0x050fe20000010000 */
[----:B------:R-:W-:Y:S02]  /*b7d0*/  F2FP.F16.F32.PACK_AB R157, R157, R42 ;  /* 0x0000002a9d9d723e */ /* 0x000fe400000000ff */
[----:B------:R-:W3:Y:S01]  /*b7e0*/  MUFU.EX2 R39, R39 ;  /* 0x0000002700277308 */ /* 0x000ee20000000800 */
[----:B-----5:R-:W-:Y:S01]  /*b7f0*/  FADD.FTZ R8, R46, R27 ;  /* 0x0000001b2e087221 */ /* 0x020fe20000010000 */
[C---:B0-----:R-:W-:Y:S01]  /*b800*/  F2FP.F16.F32.PACK_AB R158, R52.reuse, R35 ;  /* 0x00000023349e723e */ /* 0x041fe200000000ff */
[----:B------:R-:W-:-:S05]  /*b810*/  FADD.FTZ R52, R52, R29 ;  /* 0x0000001d34347221 */ /* 0x000fca0000010000 */
[----:B------:R-:W0:Y:S01]  /*b820*/  MUFU.EX2 R50, R50 ;  /* 0x0000003200327308 */ /* 0x000e220000000800 */
[C---:B-1----:R-:W-:Y:S01]  /*b830*/  F2FP.F16.F32.PACK_AB R159, R43.reuse, R46 ;  /* 0x0000002e2b9f723e */ /* 0x042fe200000000ff */
[----:B------:R-:W-:-:S04]  /*b840*/  FADD.FTZ R43, R43, R8 ;  /* 0x000000082b2b7221 */ /* 0x000fc80000010000 */
[----:B------:R2:W-:Y:S02]  /*b850*/  STSM.16.M88.4 [R196], R156 ;  /* 0x0000009cc4007844 */ /* 0x0005e40000000200 */
[----:B------:R-:W-:Y:S01]  /*b860*/  MUFU.EX2 R3, R3 ;  /* 0x0000000300037308 */ /* 0x000fe20000000800 */
[----:B---3--:R-:W-:Y:S01]  /*b870*/  F2FP.F16.F32.PACK_AB R152, R56, R39 ;  /* 0x000000273898723e */ /* 0x008fe200000000ff */
[----:B------:R-:W-:-:S04]  /*b880*/  FADD.FTZ R39, R39, R52 ;  /* 0x0000003427277221 */ /* 0x000fc80000010000 */
[----:B------:R-:W-:Y:S02]  /*b890*/  FADD.FTZ R56, R56, R39 ;  /* 0x0000002738387221 */ /* 0x000fe40000010000 */
[----:B------:R-:W1:Y:S01]  /*b8a0*/  MUFU.EX2 R48, R48 ;  /* 0x0000003000307308 */ /* 0x000e620000000800 */
[----:B0-----:R-:W-:Y:S01]  /*b8b0*/  F2FP.F16.F32.PACK_AB R153, R45, R50 ;  /* 0x000000322d99723e */ /* 0x001fe200000000ff */
[----:B------:R-:W-:-:S04]  /*b8c0*/  FADD.FTZ R50, R50, R43 ;  /* 0x0000002b32327221 */ /* 0x000fc80000010000 */
[----:B------:R-:W-:Y:S02]  /*b8d0*/  FADD.FTZ R45, R45, R50 ;  /* 0x000000322d2d7221 */ /* 0x000fe40000010000 */
[----:B------:R-:W0:Y:S08]  /*b8e0*/  MUFU.EX2 R54, R54 ;  /* 0x0000003600367308 */ /* 0x000e300000000800 */
[----:B------:R-:W3:Y:S01]  /*b8f0*/  MUFU.EX2 R25, R25 ;  /* 0x0000001900197308 */ /* 0x000ee20000000800 */
[----:B-1----:R-:W-:Y:S01]  /*b900*/  F2FP.F16.F32.PACK_AB R154, R48, R3 ;  /* 0x00000003309a723e */ /* 0x002fe200000000ff */
[----:B------:R-:W-:-:S04]  /*b910*/  FADD.FTZ R3, R3, R56 ;  /* 0x0000003803037221 */ /* 0x000fc80000010000 */
[----:B------:R-:W-:Y:S01]  /*b920*/  FADD.FTZ R3, R48, R3 ;  /* 0x0000000330037221 */ /* 0x000fe20000010000 */
[----:B0-----:R-:W-:Y:S01]  /*b930*/  FADD.FTZ R8, R54, R45 ;  /* 0x0000002d36087221 */ /* 0x001fe20000010000 */
[----:B---3--:R-:W-:-:S03]  /*b940*/  F2FP.F16.F32.PACK_AB R155, R25, R54 ;  /* 0x00000036199b723e */ /* 0x008fc600000000ff */
[----:B------:R-:W-:Y:S02]  /*b950*/  FADD.FTZ R8, R25, R8 ;  /* 0x0000000819087221 */ /* 0x000fe40000010000 */
[----:B------:R2:W-:Y:S01]  /*b960*/  STSM.16.M88.4 [R197], R152 ;  /* 0x00000098c5007844 */ /* 0x0005e20000000200 */
[----:B------:R-:W-:Y:S05]  /*b970*/  @!P0 BRA `(.L_x_4746) ;  /* 0x0000000000048947 */ /* 0x000fea0003800000 */
[----:B------:R-:W-:Y:S01]  /*b980*/  BPT.TRAP 0x1 ;  /* 0x000000040000795c */ /* 0x000fe20000300000 */
.L_x_4746:
[----:B------:R0:W1:Y:S01]  /*b990*/  SYNCS.PHASECHK.TRANS64.TRYWAIT P2, [R14+URZ+0x28c50], R57 ;  /* 0x028c50390e0075a7 */ /* 0x000062000804017f */
[----:B------:R-:W-:Y:S05]  /*b9a0*/  @!P0 BRA `(.L_x_4747) ;  /* 0x0000000000048947 */ /* 0x000fea0003800000 */
[----:B------:R-:W-:Y:S01]  /*b9b0*/  BPT.TRAP 0x1 ;  /* 0x000000040000795c */ /* 0x000fe20000300000 */
.L_x_4747:
[----:B------:R-:W-:Y:S01]  /*b9c0*/  ULDC UR44, c[0x0][0x9e4] ;  /* 0x00027900002c7ab9 */ /* 0x000fe20000000800 */
[----:B------:R-:W-:Y:S01]  /*b9d0*/  ULDC UR45, c[0x0][0x9dc] ;  /* 0x00027700002d7ab9 */ /* 0x000fe20000000800 */
[----:B------:R-:W-:Y:S01]  /*b9e0*/  ULDC UR39, c[0x0][0x988] ;  /* 0x0002620000277ab9 */ /* 0x000fe20000000800 */
[----:B------:R-:W-:Y:S01]  /*b9f0*/  ULDC UR46, c[0x0][0x9e0] ;  /* 0x00027800002e7ab9 */ /* 0x000fe20000000800 */
[----:B------:R-:W-:Y:S01]  /*ba00*/  BSSY B0, `(.L_x_4748) ;  /* 0x0000006000007945 */ /* 0x000fe20003800000 */
[----:B------:R-:W-:Y:S02]  /*ba10*/  IMAD R170, R18, 0x1000, R190 ;  /* 0x0000100012aa7824 */ /* 0x000fe400078e02be */
[----:B------:R-:W-:Y:S01]  /*ba20*/  IMAD.MOV.U32 R171, RZ, RZ, 0x40000040 ;  /* 0x40000040ffab7424 */ /* 0x000fe200078e00ff */
[----:B-1----:R-:W-:Y:S06]  /*ba30*/  @P2 BRA `(.L_x_4749) ;  /* 0x0000000000082947 */ /* 0x002fec0003800000 */
[----:B------:R-:W1:Y:S02]  /*ba40*/  SYNCS.PHASECHK.TRANS64.TRYWAIT P2, [R14+URZ+0x28c50], R57 ;  /* 0x028c50390e0075a7 */ /* 0x000e64000804017f */
[----:B-1----:R-:W-:Y:S05]  /*ba50*/  @!P2 BRA `(.L_x_4750) ;  /* 0x000001100074a947 */ /* 0x002fea0003800000 */
.L_x_4749:
[----:B------:R-:W-:Y:S05]  /*ba60*/  BSYNC B0 ;  /* 0x0000000000007941 */ /* 0x000fea0003800000 */
.L_x_4748:
[----:B------:R-:W-:Y:S01]  /*ba70*/  R2UR UR6, R170 ;  /* 0x00000000aa0672ca */ /* 0x000fe200000e0000 */
[----:B01----:R-:W-:Y:S01]  /*ba80*/  WARPGROUP.ARRIVE ;  /* 0x00000000000079c5 */ /* 0x003fe20000000000 */
[----:B------:R-:W-:Y:S01]  /*ba90*/  R2UR UR7, R171 ;  /* 0x00000000ab0772ca */ /* 0x000fe200000e0000 */
[----:B------:R-:W-:Y:S01]  /*baa0*/  IMAD.MOV.U32 R171, RZ, RZ, 0x40000040 ;  /* 0x40000040ffab7424 */ /* 0x000fe200078e00ff */
[----:B------:R-:W-:Y:S01]  /*bab0*/  UISETP.NE.AND UP0, UPT, UR47, URZ, UPT ;  /* 0x0000003f2f00728c */ /* 0x000fe2000bf05270 */
[----:B------:R-:W-:Y:S02]  /*bac0*/  @!P1 VIADD R14, R14, 0x28c60 ;  /* 0x00028c600e0e9836 */ /* 0x000fe40000000000 */
[----:B------:R-:W-:-:S03]  /*bad0*/  IMAD.IADD R201, R184, 0x1, -R186 ;  /* 0x00000001b8c97824 */ /* 0x000fc600078e0aba */
[----:B------:R-:W-:Y:S02]  /*bae0*/  PLOP3.LUT P2, PT, PT, PT, UP0, 0x40, 0x0 ;  /* 0x000000000000781c */ /* 0x000fe40003f4e808 */
[----:B------:R-:W-:-:S03]  /*baf0*/  @!P1 PRMT R14, RZ, 0x654, R14 ;  /* 0x00000654ff0e9816 */ /* 0x000fc6000000000e */
[----:B------:R-:W-:Y:S03]  /*bb00*/  HGMMA.64x256x16.F32 R24, R164, gdesc[UR4].tnspB, RZ, !UPT, gsb0 ;  /* 0x43e00004a4187df0 */ /* 0x000fe6000c0008ff */
[----:B------:R-:W-:Y:S02]  /*bb10*/  WARPGROUP.DEPBAR.LE gsb0, 0x0 ;  /* 0x00008000000079c5 */ /* 0x000fe40000010000 */
[----:B------:R-:W-:Y:S01]  /*bb20*/  VIADD R164, R170, 0x80 ;  /* 0x00000080aaa47836 */ /* 0x000fe20000000000 */
[----:B------:R-:W-:Y:S01]  /*bb30*/  WARPGROUP.ARRIVE ;  /* 0x00000000000079c5 */ /* 0x000fe20000000000 */
[----:B------:R-:W-:-:S03]  /*bb40*/  IMAD.MOV.U32 R165, RZ, RZ, 0x40000040 ;  /* 0x40000040ffa57424 */ /* 0x000fc600078e00ff */
[----:B------:R-:W-:Y:S02]  /*bb50*/  R2UR UR6, R164 ;  /* 0x00000000a40672ca */ /* 0x000fe400000e0000 */
[----:B------:R-:W-:-:S15]  /*bb60*/  R2UR UR7, R165 ;  /* 0x00000000a50772ca */ /* 0x000fde00000e0000 */
[----:B------:R-:W-:-:S01]  /*bb70*/  NOP ;  /* 0x0000000000007918 */ /* 0x000fc20000000000 */
[----:B------:R-:W-:Y:S03]  /*bb80*/  HGMMA.64x256x16.F32 R24, R160, gdesc[UR4].tnspB, R24, gsb0 ;  /* 0x43e00004a0187df0 */ /* 0x000fe60008000818 */
[----:B------:R-:W-:Y:S02]  /*bb90*/  WARPGROUP.DEPBAR.LE gsb0, 0x0 ;  /* 0x00008000000079c5 */ /* 0x000fe40000010000 */
[C---:B--2---:R-:W-:Y:S01]  /*bba0*/  VIADD R160, R170.reuse, 0x100 ;  /* 0x00000100aaa07836 */ /* 0x044fe20000000000 */
[----:B------:R-:W-:Y:S01]  /*bbb0*/  MOV R161, 0x40000040 ;  /* 0x4000004000a17802 */ /* 0x000fe20000000f00 */
[----:B------:R-:W-:Y:S01]  /*bbc0*/  WARPGROUP.ARRIVE ;  /* 0x00000000000079c5 */ /* 0x000fe20000000000 */
[----:B------:R-:W-:Y:S02]  /*bbd0*/  VIADD R170, R170, 0x180 ;  /* 0x00000180aaaa7836 */ /* 0x000fe40000000000 */
[----:B------:R-:W-:-:S02]  /*bbe0*/  R2UR UR6, R160 ;  /* 0x00000000a00672ca */ /* 0x000fc400000e0000 */
[----:B------:R-:W-:-:S15]  /*bbf0*/  R2UR UR7, R161 ;  /* 0x00000000a10772ca */ /* 0x000fde00000e0000 */
[----:B------:R-:W-:-:S01]  /*bc00*/  NOP ;  /* 0x0000000000007918 */ /* 0x000fc20000000000 */
        /* <DEDUP_REMOVED lines=13> */
[----:B0-----:R-:W0:Y:S01]  /*bce0*/  FENCE.VIEW.ASYNC.S ;  /* 0x00000000000073c6 */ /* 0x001e220000000000 */
[----:B------:R-:W-:-:S04]  /*bcf0*/  IMAD R154, R189, 0x40, R201 ;  /* 0x00000040bd9a7824 */ /* 0x000fc800078e02c9 */
[----:B------:R-:W-:Y:S01]  /*bd00*/  VIADD R152, R154, UR40 ;  /* 0x000000289a987c36 */ /* 0x000fe20008000000 */
[----:B0-----:R-:W-:Y:S01]  /*bd10*/  NOP ;  /* 0x0000000000007918 */ /* 0x001fe20000000000 */
[----:B------:R-:W-:Y:S06]  /*bd20*/  BAR.ARV 0xe, 0x100 ;  /* 0x0384000000007b1d */ /* 0x000fec0000002000 */
[----:B------:R0:W-:Y:S02]  /*bd30*/  @!P1 SYNCS.ARRIVE.TRANS64.RED.A1T0 RZ, [R14+URZ], RZ ;  /* 0x000000ff0eff99a7 */ /* 0x0001e4000810043f */
[----:B0-----:R-:W-:Y:S01]  /*bd40*/  IADD3 R14, R168, -0x2, RZ ;  /* 0xfffffffea80e7810 */ /* 0x001fe20007ffe0ff */
[----:B------:R-:W-:Y:S06]  /*bd50*/  @P2 BRA `(.L_x_4751) ;  /* 0x0000000000542947 */ /* 0x000fec0003800000 */
[C---:B------:R-:W-:Y:S01]  /*bd60*/  ISETP.GT.AND P2, PT, R154.reuse, RZ, PT ;  /* 0x000000ff9a00720c */ /* 0x040fe20003f44270 */
[----:B------:R-:W-:Y:S01]  /*bd70*/  BSSY B0, `(.L_x_4752) ;  /* 0x0000010000007945 */ /* 0x000fe20003800000 */
[----:B------:R-:W-:-:S11]  /*bd80*/  VIADD R153, R154, 0xffffffff ;  /* 0xffffffff9a997836 */ /* 0x000fd60000000000 */
[----:B------:R-:W-:Y:S05]  /*bd90*/  @P2 BRA `(.L_x_4753) ;  /* 0x0000000000202947 */ /* 0x000fea0003800000 */
[----:B------:R-:W-:Y:S01]  /*bda0*/  UISETP.NE.AND UP0, UPT, UR41, 0x1, UPT ;  /* 0x000000012900788c */ /* 0x000fe2000bf05270 */
[----:B------:R-:W-:-:S05]  /*bdb0*/  IMAD.MOV R153, RZ, RZ, -R154 ;  /* 0x000000ffff997224 */ /* 0x000fca00078e0a9a */
[----:B------:R-:W-:-:S05]  /*bdc0*/  PLOP3.LUT P2, PT, PT, PT, UP0, 0x80, 0x0 ;  /* 0x000000000000781c */ /* 0x000fca0003f4f008 */
[----:B------:R-:W-:-:S08]  /*bdd0*/  @UP0 ULDC.64 UR4, c[0x0][0x9e8] ;  /* 0x00027a0000040ab9 */ /* 0x000fd00000000a00 */
[----:B------:R-:W-:-:S05]  /*bde0*/  @P2 IMAD.HI.U32 R154, R153, UR4, RZ ;  /* 0x00000004999a2c27 */ /* 0x000fca000f8e00ff */
[----:B------:R-:W-:-:S04]  /*bdf0*/  @P2 SHF.R.U32.HI R153, RZ, UR5, R154 ;  /* 0x00000005ff992c19 */ /* 0x000fc8000801169a */
[----:B------:R-:W-:Y:S01]  /*be00*/  LOP3.LUT R153, RZ, R153, RZ, 0x33, !PT ;  /* 0x00000099ff997212 */ /* 0x000fe200078e33ff */
[----:B------:R-:W-:Y:S06]  /*be10*/  BRA `(.L_x_4754) ;  /* 0x0000000000147947 */ /* 0x000fec0003800000 */
.L_x_4753:
[----:B------:R-:W-:-:S06]  /*be20*/  UISETP.NE.AND UP0, UPT, UR41, 0x1, UPT ;  /* 0x000000012900788c */ /* 0x000fcc000bf05270 */
[----:B------:R-:W-:-:S05]  /*be30*/  PLOP3.LUT P2, PT, PT, PT, UP0, 0x80, 0x0 ;  /* 0x000000000000781c */ /* 0x000fca0003f4f008 */
[----:B------:R-:W-:-:S08]  /*be40*/  @UP0 ULDC.64 UR4, c[0x0][0x9e8] ;  /* 0x00027a0000040ab9 */ /* 0x000fd00000000a00 */
[----:B------:R-:W-:-:S05]  /*be50*/  @P2 IMAD.HI.U32 R154, R153, UR4, RZ ;  /* 0x00000004999a2c27 */ /* 0x000fca000f8e00ff */
[----:B------:R-:W-:-:S07]  /*be60*/  @P2 SHF.R.U32.HI R153, RZ, UR5, R154 ;  /* 0x00000005ff992c19 */ /* 0x000fce000801169a */
.L_x_4754:
[----:B------:R-:W-:Y:S05]  /*be70*/  BSYNC B0 ;  /* 0x0000000000007941 */ /* 0x000fea0003800000 */
.L_x_4752:
[----:B------:R-:W-:-:S04]  /*be80*/  IMAD.U32 R154, RZ, RZ, UR41 ;  /* 0x00000029ff9a7e24 */ /* 0x000fc8000f8e00ff */
[----:B------:R-:W-:-:S05]  /*be90*/  IMAD R153, R153, R154, UR41 ;  /* 0x0000002999997e24 */ /* 0x000fca000f8e029a */
[----:B------:R-:W-:-:S07]  /*bea0*/  VIMNMX R152, R152, R153, PT ;  /* 0x0000009998987248 */ /* 0x000fce0003fe0100 */
.L_x_4751:
[----:B------:R-:W-:Y:S01]  /*beb0*/  SHF.R.S32.HI R153, RZ, 0x1f, R152 ;  /* 0x0000001fff997819 */ /* 0x000fe20000011498 */
[----:B------:R-:W-:Y:S03]  /*bec0*/  BSSY B1, `(.L_x_4755) ;  /* 0x0000250000017945 */ /* 0x000fe60003800000 */
[----:B------:R-:W-:-:S04]  /*bed0*/  LEA.HI R153, R153, R152, RZ, 0x6 ;  /* 0x0000009899997211 */ /* 0x000fc800078f30ff */
[----:B------:R-:W-:-:S04]  /*bee0*/  SHF.R.S32.HI R204, RZ, 0x6, R153 ;  /* 0x00000006ffcc7819 */ /* 0x000fc80000011499 */
[----:B------:R-:W-:-:S04]  /*bef0*/  VIMNMX R204, R191, R204, !PT ;  /* 0x000000ccbfcc7248 */ /* 0x000fc80007fe0100 */
[----:B------:R-:W-:-:S13]  /*bf00*/  ISETP.GE.AND P2, PT, R14, R204, PT ;  /* 0x000000cc0e00720c */ /* 0x000fda0003f46270 */
[----:B------:R-:W-:Y:S05]  /*bf10*/  @!P2 BRA `(.L_x_4756) ;  /* 0x000000240028a947 */ /* 0x000fea0003800000 */
[----:B------:R-:W-:Y:S01]  /*bf20*/  IMAD.IADD R205, R0, 0x1, R201 ;  /* 0x0000000100cd7824 */ /* 0x000fe200078e02c9 */
[----:B------:R-:W-:Y:S04]  /*bf30*/  BSSY B0, `(.L_x_4757) ;  /* 0x0000245000007945 */ /* 0x000fe80003800000 */
[----:B------:R-:W-:-:S07]  /*bf40*/  IADD3 R210, R205, 0x8, RZ ;  /* 0x00000008cdd27810 */ /* 0x000fce0007ffe0ff */
.L_x_4776:
[----:B------:R-:W-:-:S05]  /*bf50*/  VIADD R211, R18, 0x1 ;  /* 0x0000000112d37836 */ /* 0x000fca0000000000 */
[----:B------:R-:W-:-:S04]  /*bf60*/  ISETP.NE.AND P2, PT, R211, 0x2, PT ;  /* 0x00000002d300780c */ /* 0x000fc80003f45270 */
[----:B------:R-:W-:Y:S02]  /*bf70*/  SEL R152, RZ, 0x1, P2 ;  /* 0x00000001ff987807 */ /* 0x000fe40001000000 */
[----:B------:R-:W-:Y:S02]  /*bf80*/  SEL R211, R211, RZ, P2 ;  /* 0x000000ffd3d37207 */ /* 0x000fe40001000000 */
[----:B------:R-:W-:Y:S01]  /*bf90*/  LOP3.LUT R19, R19, R152, RZ, 0x3c, !PT ;  /* 0x0000009813137212 */ /* 0x000fe200078e3cff */
[----:B0-----:R-:W-:Y:S06]  /*bfa0*/  @!P0 BRA `(.L_x_4758) ;  /* 0x0000000000048947 */ /* 0x001fec0003800000 */
[----:B------:R-:W-:Y:S01]  /*bfb0*/  BPT.TRAP 0x1 ;  /* 0x000000040000795c */ /* 0x000fe20000300000 */
.L_x_4758:
[----:B------:R-:W-:Y:S01]  /*bfc0*/  IMAD R212, R211, 0x8, R2 ;  /* 0x00000008d3d47824 */ /* 0x000fe200078e0202 */
[----:B------:R-:W-:-:S04]  /*bfd0*/  SHF.L.U32 R213, R19, 0x1f, RZ ;  /* 0x0000001f13d57819 */ /* 0x000fc800000006ff */
[----:B------:R0:W1:Y:S01]  /*bfe0*/  SYNCS.PHASECHK.TRANS64.TRYWAIT P2, [R212+URZ+0x28c30], R213 ;  /* 0x028c30d5d40075a7 */ /* 0x000062000804017f */
[----:B------:R-:W-:Y:S05]  /*bff0*/  @!P0 BRA `(.L_x_4759) ;  /* 0x0000000000048947 */ /* 0x000fea0003800000 */
[----:B------:R-:W-:Y:S01]  /*c000*/  BPT.TRAP 0x1 ;  /* 0x000000040000795c */ /* 0x000fe20000300000 */
.L_x_4759:
[----:B------:R-:W-:Y:S01]  /*c010*/  BSSY B2, `(.L_x_4760) ;  /* 0x0000006000027945 */ /* 0x000fe20003800000 */
[----:B------:R-:W-:Y:S02]  /*c020*/  IMAD R206, R211, 0x200, R21 ;  /* 0x00000200d3ce7824 */ /* 0x000fe400078e0215 */
[----:B------:R-:W-:Y:S01]  /*c030*/  IMAD.MOV.U32 R207, RZ, RZ, 0x40000040 ;  /* 0x40000040ffcf7424 */ /* 0x000fe200078e00ff */
[----:B-1----:R-:W-:Y:S06]  /*c040*/  @P2 BRA `(.L_x_4761) ;  /* 0x0000000000082947 */ /* 0x002fec0003800000 */
[----:B------:R-:W1:Y:S02]  /*c050*/  SYNCS.PHASECHK.TRANS64.TRYWAIT P2, [R212+URZ+0x28c30], R213 ;  /* 0x028c30d5d40075a7 */ /* 0x000e64000804017f */
[----:B-1----:R-:W-:Y:S05]  /*c060*/  @!P2 BRA `(.L_x_4762) ;  /* 0x0000010c0004a947 */ /* 0x002fea0003800000 */
.L_x_4761:
[----:B------:R-:W-:Y:S05]  /*c070*/  BSYNC B2 ;  /* 0x0000000000027941 */ /* 0x000fea0003800000 */
.L_x_4760:
[C---:B------:R-:W-:Y:S01]  /*c080*/  R2UR UR6, R206.reuse ;  /* 0x00000000ce0672ca */ /* 0x040fe200000e0000 */
[----:B------:R-:W-:Y:S01]  /*c090*/  WARPGROUP.ARRIVE ;  /* 0x00000000000079c5 */ /* 0x000fe20000000000 */
[----:B------:R-:W-:Y:S01]  /*c0a0*/  R2UR UR7, R207 ;  /* 0x00000000cf0772ca */ /* 0x000fe200000e0000 */
[----:B------:R-:W-:Y:S01]  /*c0b0*/  VIADD R208, R206, 0x2 ;  /* 0x00000002ced07836 */ /* 0x000fe20000000000 */
[----:B------:R-:W-:Y:S01]  /*c0c0*/  R2UR UR4, R4 ;  /* 0x00000000040472ca */ /* 0x000fe200000e0000 */
[----:B------:R-:W-:Y:S01]  /*c0d0*/  IMAD.MOV.U32 R207, RZ, RZ, 0x40000040 ;  /* 0x40000040ffcf7424 */ /* 0x000fe200078e00ff */
[----:B------:R-:W-:Y:S01]  /*c0e0*/  R2UR UR5, R5 ;  /* 0x00000000050572ca */ /* 0x000fe200000e0000 */
[----:B------:R-:W-:Y:S01]  /*c0f0*/  @!P1 VIADD R15, R212, 0x28c40 ;  /* 0x00028c40d40f9836 */ /* 0x000fe20000000000 */
[----:B------:R-:W-:Y:S01]  /*c100*/  MOV R209, 0x40000040 ;  /* 0x4000004000d17802 */ /* 0x000fe20000000f00 */
[----:B------:R-:W-:Y:S01]  /*c110*/  UISETP.NE.AND UP0, UPT, UR47, URZ, UPT ;  /* 0x0000003f2f00728c */ /* 0x000fe2000bf05270 */
[----:B------:R-:W-:-:S02]  /*c120*/  IMAD.U32 R188, RZ, RZ, UR45 ;  /* 0x0000002dffbc7e24 */ /* 0x000fc4000f8e00ff */
[----:B------:R-:W-:-:S03]  /*c130*/  @!P1 PRMT R15, RZ, 0x654, R15 ;  /* 0x00000654ff0f9816 */ /* 0x000fc6000000000f */
[----:B------:R-:W-:-:S04]  /*c140*/  PLOP3.LUT P2, PT, PT, PT, UP0, 0x40, 0x0 ;  /* 0x000000000000781c */ /* 0x000fc80003f4e808 */
[----:B------:R-:W-:Y:S01]  /*c150*/  HGMMA.64x64x16.F32 R152, gdesc[UR4], RZ, !UPT, gsb0 ;  /* 0x00e00000049879f0 */ /* 0x000fe2000c0008ff */
[----:B------:R-:W-:Y:S01]  /*c160*/  R2UR UR6, R208 ;  /* 0x00000000d00672ca */ /* 0x000fe200000e0000 */
[----:B------:R-:W-:Y:S01]  /*c170*/  VIADD R208, R206, 0x4 ;  /* 0x00000004ced07836 */ /* 0x000fe20000000000 */
[----:B------:R-:W-:Y:S01]  /*c180*/  R2UR UR7, R209 ;  /* 0x00000000d10772ca */ /* 0x000fe200000e0000 */
[----:B------:R-:W-:Y:S01]  /*c190*/  IMAD.MOV.U32 R209, RZ, RZ, 0x40000040 ;  /* 0x40000040ffd17424 */ /* 0x000fe200078e00ff */
[----:B------:R-:W-:Y:S01]  /*c1a0*/  R2UR UR4, R12 ;  /* 0x000000000c0472ca */ /* 0x000fe200000e0000 */
[----:B------:R-:W-:Y:S01]  /*c1b0*/  VIADD R206, R206, 0x6 ;  /* 0x00000006cece7836 */ /* 0x000fe20000000000 */
        /* <DEDUP_REMOVED lines=15> */
[----:B------:R-:W-:Y:S01]  /*c2b0*/  LOP3.LUT R206, RZ, R188, RZ, 0x33, !PT ;  /* 0x000000bcffce7212 */ /* 0x000fe200078e33ff */
[----:B------:R-:W-:-:S02]  /*c2c0*/  WARPGROUP.DEPBAR.LE gsb0, 0x0 ;  /* 0x00008000000079c5 */ /* 0x000fc40000010000 */
[----:B------:R-:W-:-:S08]  /*c2d0*/  WARPGROUP.ARRIVE ;  /* 0x00000000000079c5 */ /* 0x000fd00000000000 */
[----:B------:R-:W-:Y:S03]  /*c2e0*/  HGMMA.64x64x16.F32 R152, gdesc[UR4], R152, gsb0 ;  /* 0x00e00000049879f0 */ /* 0x000fe60008000898 */
[----:B------:R-:W-:Y:S02]  /*c2f0*/  WARPGROUP.DEPBAR.LE gsb0, 0x0 ;  /* 0x00008000000079c5 */ /* 0x000fe40000010000 */
[----:B------:R2:W-:Y:S02]  /*c300*/  @!P1 SYNCS.ARRIVE.TRANS64.RED.A1T0 RZ, [R15+URZ], RZ ;  /* 0x000000ff0fff99a7 */ /* 0x0005e4000810043f */
[----:B--2---:R-:W-:-:S04]  /*c310*/  SHF.L.U32 R15, R14, 0x6, RZ ;  /* 0x000000060e0f7819 */ /* 0x004fc800000006ff */
[----:B------:R-:W-:-:S04]  /*c320*/  IADD3 R207, R184, 0x1, -R15 ;  /* 0x00000001b8cf7810 */ /* 0x000fc80007ffe80f */
[----:B------:R-:W-:-:S05]  /*c330*/  IADD3 R207, -R22, R207, -R186 ;  /* 0x000000cf16cf7210 */ /* 0x000fca0007ffe9ba */
[----:B------:R-:W-:Y:S02]  /*c340*/  IMAD.IADD R231, R206, 0x1, R207 ;  /* 0x00000001cee77824 */ /* 0x000fe400078e02cf */
[----:B------:R-:W-:Y:S02]  /*c350*/  VIADD R229, R207, UR46 ;  /* 0x0000002ecfe57c36 */ /* 0x000fe40008000000 */
[C---:B------:R-:W-:Y:S02]  /*c360*/  IMAD.IADD R208, R0.reuse, 0x1, R231 ;  /* 0x0000000100d07824 */ /* 0x040fe400078e02e7 */
[----:B------:R-:W-:Y:S01]  /*c370*/  IMAD.IADD R209, R0, 0x1, R229 ;  /* 0x0000000100d17824 */ /* 0x000fe200078e02e5 */
[----:B------:R-:W-:Y:S06]  /*c380*/  @P2 BRA `(.L_x_4763) ;  /* 0x00000000005c2947 */ /* 0x000fec0003800000 */
[----:B------:R-:W-:Y:S01]  /*c390*/  IADD3 R233, R0, R201, RZ ;  /* 0x000000c900e97210 */ /* 0x000fe20007ffe0ff */
[----:B------:R-:W-:Y:S03]  /*c3a0*/  BSSY B2, `(.L_x_4764) ;  /* 0x0000011000027945 */ /* 0x000fe60003800000 */
[----:B------:R-:W-:-:S13]  /*c3b0*/  ISETP.GT.AND P2, PT, R233, -0x1, PT ;  /* 0xffffffffe900780c */ /* 0x000fda0003f44270 */
[----:B------:R-:W-:Y:S05]  /*c3c0*/  @P2 BRA `(.L_x_4765) ;  /* 0x0000000000202947 */ /* 0x000fea0003800000 */
[----:B------:R-:W-:Y:S01]  /*c3d0*/  IMAD.U32 R228, RZ, RZ, UR44 ;  /* 0x0000002cffe47e24 */ /* 0x000fe2000f8e00ff */
[----:B------:R-:W-:-:S04]  /*c3e0*/  LOP3.LUT R233, RZ, R233, RZ, 0x33, !PT ;  /* 0x000000e9ffe97212 */ /* 0x000fc800078e33ff */
[----:B------:R-:W-:-:S13]  /*c3f0*/  ISETP.NE.AND P2, PT, R228, 0x1, PT ;  /* 0x00000001e400780c */ /* 0x000fda0003f45270 */
[----:B------:R-:W2:Y:S02]  /*c400*/  @P2 LDC.64 R206, c[0x0][0x9e8] ;  /* 0x00027a00ffce2b82 */ /* 0x000ea40000000a00 */
[----:B--2---:R-:W-:-:S05]  /*c410*/  @P2 IMAD.HI.U32 R206, R233, R206, RZ ;  /* 0x000000cee9ce2227 */ /* 0x004fca00078e00ff */
[----:B------:R-:W-:-:S04]  /*c420*/  @P2 SHF.R.U32.HI R233, RZ, R207, R206 ;  /* 0x000000cfffe92219 */ /* 0x000fc800000116ce */
[----:B------:R-:W-:Y:S01]  /*c430*/  LOP3.LUT R206, RZ, R233, RZ, 0x33, !PT ;  /* 0x000000e9ffce7212 */ /* 0x000fe200078e33ff */
[----:B------:R-:W-:Y:S06]  /*c440*/  BRA `(.L_x_4766) ;  /* 0x0000000000187947 */ /* 0x000fec0003800000 */
.L_x_4765:
[----:B------:R-:W-:-:S05]  /*c450*/  IMAD.U32 R228, RZ, RZ, UR44 ;  /* 0x0000002cffe47e24 */ /* 0x000fca000f8e00ff */
[----:B------:R-:W-:-:S13]  /*c460*/  ISETP.NE.AND P2, PT, R228, 0x1, PT ;  /* 0x00000001e400780c */ /* 0x000fda0003f45270 */
[----:B------:R-:W2:Y:S02]  /*c470*/  @P2 LDC.64 R206, c[0x0][0x9e8] ;  /* 0x00027a00ffce2b82 */ /* 0x000ea40000000a00 */
[----:B--2---:R-:W-:-:S04]  /*c480*/  @P2 IMAD.HI.U32 R230, R233, R206, RZ ;  /* 0x000000cee9e62227 */ /* 0x004fc800078e00ff */
[----:B------:R-:W-:Y:S01]  /*c490*/  IMAD.MOV.U32 R206, RZ, RZ, R233 ;  /* 0x000000ffffce7224 */ /* 0x000fe200078e00e9 */
[----:B------:R-:W-:-:S07]  /*c4a0*/  @P2 SHF.R.U32.HI R206, RZ, R207, R230 ;  /* 0x000000cfffce2219 */ /* 0x000fce00000116e6 */
.L_x_4766:
[----:B------:R-:W-:Y:S05]  /*c4b0*/  BSYNC B2 ;  /* 0x0000000000027941 */ /* 0x000fea0003800000 */
.L_x_4764:
[----:B------:R-:W-:-:S04]  /*c4c0*/  IMAD R207, R206, R228, -R15 ;  /* 0x000000e4cecf7224 */ /* 0x000fc800078e0a0f */
[----:B------:R-:W-:-:S05]  /*c4d0*/  IMAD.IADD R207, R207, 0x1, -R22 ;  /* 0x00000001cfcf7824 */ /* 0x000fca00078e0a16 */
[----:B------:R-:W-:Y:S02]  /*c4e0*/  VIADDMNMX R209, R207, R228, R209, PT ;  /* 0x000000e4cfd17246 */ /* 0x000fe400038001d1 */
[----:B------:R-:W-:-:S07]  /*c4f0*/  VIMNMX R208, R208, R207, !PT ;  /* 0x000000cfd0d07248 */ /* 0x000fce0007fe0100 */
.L_x_4763:
[----:B------:R-:W-:Y:S01]  /*c500*/  ISETP.GT.AND P2, PT, R14, -0x1, PT ;  /* 0xffffffff0e00780c */ /* 0x000fe20003f44270 */
[----:B------:R-:W-:Y:S01]  /*c510*/  UISETP.NE.AND UP0, UPT, UR47, URZ, UPT ;  /* 0x0000003f2f00728c */ /* 0x000fe2000bf05270 */
[----:B------:R-:W-:Y:S02]  /*c520*/  IADD3 R229, R229, 0x8, R0 ;  /* 0x00000008e5e57810 */ /* 0x000fe40007ffe000 */
[C---:B------:R-:W-:Y:S02]  /*c530*/  ISETP.GT.AND P5, PT, R208.reuse, RZ, P2 ;  /* 0x000000ffd000720c */ /* 0x040fe400017a4270 */
[C---:B------:R-:W-:Y:S02]  /*c540*/  ISETP.GT.AND P4, PT, R208.reuse, 0x1, P2 ;  /* 0x00000001d000780c */ /* 0x040fe40001784270 */
[----:B------:R-:W-:Y:S02]  /*c550*/  ISETP.LT.OR P5, PT, R209, 0x1, P5 ;  /* 0x00000001d100780c */ /* 0x000fe40002fa1670 */
[----:B------:R-:W-:-:S02]  /*c560*/  ISETP.GT.AND P6, PT, R208, 0x8, P2 ;  /* 0x00000008d000780c */ /* 0x000fc400017c4270 */
[----:B------:R-:W-:Y:S02]  /*c570*/  FSEL R206, R152, -INF , !P5 ;  /* 0xff80000098ce7808 */ /* 0x000fe40006800000 */
[C---:B------:R-:W-:Y:S02]  /*c580*/  ISETP.GT.AND P5, PT, R208.reuse, 0x10, P2 ;  /* 0x00000010d000780c */ /* 0x040fe400017a4270 */
[----:B------:R-:W-:Y:S02]  /*c590*/  ISETP.GT.AND P3, PT, R208, 0x9, P2 ;  /* 0x00000009d000780c */ /* 0x000fe40001764270 */
[C---:B------:R-:W-:Y:S02]  /*c5a0*/  ISETP.LT.OR P5, PT, R209.reuse, 0x11, P5 ;  /* 0x00000011d100780c */ /* 0x040fe40002fa1670 */
[----:B------:R-:W-:Y:S02]  /*c5b0*/  ISETP.LT.OR P4, PT, R209, 0x2, P4 ;  /* 0x00000002d100780c */ /* 0x000fe40002781670 */
[----:B------:R-:W-:-:S02]  /*c5c0*/  FSEL R160, R160, -INF , !P5 ;  /* 0xff800000a0a07808 */ /* 0x000fc40006800000 */
[----:B------:R-:W-:Y:S02]  /*c5d0*/  ISETP.GT.AND P5, PT, R208, 0x20, P2 ;  /* 0x00000020d000780c */ /* 0x000fe400017a4270 */
[C---:B------:R-:W-:Y:S02]  /*c5e0*/  ISETP.LT.OR P6, PT, R209.reuse, 0x9, P6 ;  /* 0x00000009d100780c */ /* 0x040fe400037c1670 */
[C---:B------:R-:W-:Y:S02]  /*c5f0*/  ISETP.LT.OR P3, PT, R209.reuse, 0xa, P3 ;  /* 0x0000000ad100780c */ /* 0x040fe40001f61670 */
[----:B------:R-:W-:Y:S02]  /*c600*/  ISETP.LT.OR P5, PT, R209, 0x21, P5 ;  /* 0x00000021d100780c */ /* 0x000fe40002fa1670 */
[----:B------:R-:W-:Y:S02]  /*c610*/  FSEL R228, R153, -INF , !P4 ;  /* 0xff80000099e47808 */ /* 0x000fe40006000000 */
[----:B------:R-:W-:-:S02]  /*c620*/  FSEL R156, R156, -INF , !P6 ;  /* 0xff8000009c9c7808 */ /* 0x000fc40007000000 */
[----:B------:R-:W-:Y:S02]  /*c630*/  FSEL R230, R157, -INF , !P3 ;  /* 0xff8000009de67808 */ /* 0x000fe40005800000 */
[C---:B------:R-:W-:Y:S02]  /*c640*/  ISETP.GT.AND P4, PT, R208.reuse, 0x11, P2 ;  /* 0x00000011d000780c */ /* 0x040fe40001784270 */
[C---:B------:R-:W-:Y:S02]  /*c650*/  ISETP.GT.AND P6, PT, R208.reuse, 0x18, P2 ;  /* 0x00000018d000780c */ /* 0x040fe400017c4270 */
[----:B------:R-:W-:Y:S02]  /*c660*/  ISETP.GT.AND P3, PT, R208, 0x19, P2 ;  /* 0x00000019d000780c */ /* 0x000fe40001764270 */
[----:B------:R-:W-:Y:S02]  /*c670*/  FSEL R168, R168, -INF , !P5 ;  /* 0xff800000a8a87808 */ /* 0x000fe40006800000 */
[----:B------:R-:W-:-:S02]  /*c680*/  ISETP.GT.AND P5, PT, R208, 0x30, P2 ;  /* 0x00000030d000780c */ /* 0x000fc400017a4270 */
[C---:B------:R-:W-:Y:S02]  /*c690*/  ISETP.LT.OR P4, PT, R209.reuse, 0x12, P4 ;  /* 0x00000012d100780c */ /* 0x040fe40002781670 */
        /* <DEDUP_REMOVED lines=10> */
[----:B------:R-:W-:-:S02]  /*c740*/  PLOP3.LUT P5, PT, PT, PT, UP0, 0x40, 0x0 ;  /* 0x000000000000781c */ /* 0x000fc40003fae808 */
        /* <DEDUP_REMOVED lines=12> */
[----:B------:R-:W-:Y:S02]  /*c810*/  IADD3 R231, R231, 0x8, R0 ;  /* 0x00000008e7e77810 */ /* 0x000fe40007ffe000 */
[----:B------:R-:W-:Y:S02]  /*c820*/  FSEL R208, R177, -INF , !P4 ;  /* 0xff800000b1d07808 */ /* 0x000fe40006000000 */
[----:B------:R-:W-:Y:S02]  /*c830*/  FSEL R180, R180, -INF , !P6 ;  /* 0xff800000b4b47808 */ /* 0x000fe40007000000 */
[----:B------:R-:W-:Y:S01]  /*c840*/  FSEL R181, R181, -INF , !P3 ;  /* 0xff800000b5b57808 */ /* 0x000fe20005800000 */
[----:B------:R-:W-:Y:S06]  /*c850*/  @P5 BRA `(.L_x_4767) ;  /* 0x00000000005c5947 */ /* 0x000fec0003800000 */
[----:B------:R-:W-:Y:S01]  /*c860*/  ISETP.GT.AND P3, PT, R210, -0x1, PT ;  /* 0xffffffffd200780c */ /* 0x000fe20003f64270 */
[----:B------:R-:W-:-:S12]  /*c870*/  BSSY B2, `(.L_x_4768) ;  /* 0x0000011000027945 */ /* 0x000fd80003800000 */
[----:B------:R-:W-:Y:S05]  /*c880*/  @P3 BRA `(.L_x_4769) ;  /* 0x0000000000243947 */ /* 0x000fea0003800000 */
[----:B------:R-:W-:Y:S01]  /*c890*/  IMAD.U32 R157, RZ, RZ, UR44 ;  /* 0x0000002cff9d7e24 */ /* 0x000fe2000f8e00ff */
[----:B------:R-:W-:-:S04]  /*c8a0*/  IADD3 R161, R205, 0x8, RZ ;  /* 0x00000008cda17810 */ /* 0x000fc80007ffe0ff */
[----:B------:R-:W-:Y:S02]  /*c8b0*/  ISETP.NE.AND P3, PT, R157, 0x1, PT ;  /* 0x000000019d00780c */ /* 0x000fe40003f65270 */
[----:B------:R-:W-:-:S11]  /*c8c0*/  LOP3.LUT R161, RZ, R161, RZ, 0x33, !PT ;  /* 0x000000a1ffa17212 */ /* 0x000fd600078e33ff */
[----:B------:R-:W2:Y:S02]  /*c8d0*/  @P3 LDC.64 R152, c[0x0][0x9e8] ;  /* 0x00027a00ff983b82 */ /* 0x000ea40000000a00 */
[----:B--2---:R-:W-:-:S05]  /*c8e0*/  @P3 IMAD.HI.U32 R152, R161, R152, RZ ;  /* 0x00000098a1983227 */ /* 0x004fca00078e00ff */
[----:B------:R-:W-:-:S04]  /*c8f0*/  @P3 SHF.R.U32.HI R161, RZ, R153, R152 ;  /* 0x00000099ffa13219 */ /* 0x000fc80000011698 */
[----:B------:R-:W-:Y:S01]  /*c900*/  LOP3.LUT R152, RZ, R161, RZ, 0x33, !PT ;  /* 0x000000a1ff987212 */ /* 0x000fe200078e33ff */
[----:B------:R-:W-:Y:S06]  /*c910*/  BRA `(.L_x_4770) ;  /* 0x0000000000187947 */ /* 0x000fec0003800000 */
.L_x_4769:
[----:B------:R-:W-:-:S05]  /*c920*/  IMAD.U32 R157, RZ, RZ, UR44 ;  /* 0x0000002cff9d7e24 */ /* 0x000fca000f8e00ff */
[----:B------:R-:W-:-:S13]  /*c930*/  ISETP.NE.AND P3, PT, R157, 0x1, PT ;  /* 0x000000019d00780c */ /* 0x000fda0003f65270 */
[----:B------:R-:W2:Y:S02]  /*c940*/  @P3 LDC.64 R152, c[0x0][0x9e8] ;  /* 0x00027a00ff983b82 */ /* 0x000ea40000000a00 */
[----:B--2---:R-:W-:-:S04]  /*c950*/  @P3 IMAD.HI.U32 R161, R210, R152, RZ ;  /* 0x00000098d2a13227 */ /* 0x004fc800078e00ff */
[----:B------:R-:W-:Y:S01]  /*c960*/  IMAD.MOV.U32 R152, RZ, RZ, R210 ;  /* 0x000000ffff987224 */ /* 0x000fe200078e00d2 */
[----:B------:R-:W-:-:S07]  /*c970*/  @P3 SHF.R.U32.HI R152, RZ, R153, R161 ;  /* 0x00000099ff983219 */ /* 0x000fce00000116a1 */
.L_x_4770:
[----:B------:R-:W-:Y:S05]  /*c980*/  BSYNC B2 ;  /* 0x0000000000027941 */ /* 0x000fea0003800000 */
.L_x_4768:
[----:B------:R-:W-:-:S04]  /*c990*/  IMAD R15, R152, R157, -R15 ;  /* 0x0000009d980f7224 */ /* 0x000fc800078e0a0f */
[----:B------:R-:W-:-:S05]  /*c9a0*/  IMAD.IADD R152, R15, 0x1, -R22 ;  /* 0x000000010f987824 */ /* 0x000fca00078e0a16 */
[----:B------:R-:W-:Y:S02]  /*c9b0*/  VIADDMNMX R229, R152, R157, R229, PT ;  /* 0x0000009d98e57246 */ /* 0x000fe400038001e5 */
[----:B------:R-:W-:-:S07]  /*c9c0*/  VIMNMX R231, R231, R152, !PT ;  /* 0x00000098e7e77248 */ /* 0x000fce0007fe0100 */
.L_x_4767:
[----:B------:R-:W-:Y:S02]  /*c9d0*/  FMNMX.FTZ R15, R206, R9, !PT ;  /* 0x00000009ce0f7209 */ /* 0x000fe40007810000 */
[----:B------:R-:W-:Y:S02]  /*c9e0*/  ISETP.GT.AND P4, PT, R231, 0x9, P2 ;  /* 0x00000009e700780c */ /* 0x000fe40001784270 */
[----:B------:R-:W-:Y:S02]  /*c9f0*/  FMNMX.FTZ R15, R228, R15, !PT ;  /* 0x0000000fe40f7209 */ /* 0x000fe40007810000 */
[----:B------:R-:W-:Y:S02]  /*ca00*/  ISETP.LT.OR P4, PT, R229, 0xa, P4 ;  /* 0x0000000ae500780c */ /* 0x000fe40002781670 */
[----:B------:R-:W-:Y:S02]  /*ca10*/  FMNMX.FTZ R15, R156, R15, !PT ;  /* 0x0000000f9c0f7209 */ /* 0x000fe40007810000 */
[----:B------:R-:W-:-:S02]  /*ca20*/  FSEL R159, R159, -INF , !P4 ;  /* 0xff8000009f9f7808 */ /* 0x000fc40006000000 */
[----:B------:R-:W-:Y:S02]  /*ca30*/  FMNMX.FTZ R15, R230, R15, !PT ;  /* 0x0000000fe60f7209 */ /* 0x000fe40007810000 */
        /* <DEDUP_REMOVED lines=8> */
[C---:B------:R-:W-:Y:S02]  /*cac0*/  ISETP.GT.AND P5, PT, R231.reuse, 0x10, P2 ;  /* 0x00000010e700780c */ /* 0x040fe400017a4270 */
[----:B------:R-:W-:Y:S02]  /*cad0*/  FMNMX.FTZ R15, R168, R15, !PT ;  /* 0x0000000fa80f7209 */ /* 0x000fe40007810000 */
[----:B------:R-:W-:-:S02]  /*cae0*/  ISETP.GT.AND P3, PT, R231, 0x1, P2 ;  /* 0x00000001e700780c */ /* 0x000fc40001764270 */
[----:B------:R-:W-:Y:S02]  /*caf0*/  FMNMX.FTZ R15, R236, R15, !PT ;  /* 0x0000000fec0f7209 */ /* 0x000fe40007810000 */
[C---:B------:R-:W-:Y:S02]  /*cb00*/  ISETP.LT.OR P4, PT, R229.reuse, 0x1, P4 ;  /* 0x00000001e500780c */ /* 0x040fe40002781670 */
[----:B------:R-:W-:Y:S02]  /*cb10*/  FMNMX.FTZ R152, R172, R15, !PT ;  /* 0x0000000fac987209 */ /* 0x000fe40007810000 */
[----:B------:R-:W-:Y:S02]  /*cb20*/  ISETP.LT.OR P5, PT, R229, 0x11, P5 ;  /* 0x00000011e500780c */ /* 0x000fe40002fa1670 */
[----:B------:R-:W-:Y:S02]  /*cb30*/  FMNMX.FTZ R15, R173, R152, !PT ;  /* 0x00000098ad0f7209 */ /* 0x000fe40007810000 */
[----:B------:R-:W-:-:S02]  /*cb40*/  ISETP.LT.OR P3, PT, R229, 0x2, P3 ;  /* 0x00000002e500780c */ /* 0x000fc40001f61670 */
[----:B------:R-:W-:Y:S02]  /*cb50*/  FMNMX.FTZ R15, R176, R15, !PT ;  /* 0x0000000fb00f7209 */ /* 0x000fe40007810000 */
[----:B------:R-:W-:Y:S02]  /*cb60*/  ISETP.GT.AND P6, PT, R231, 0x8, P2 ;  /* 0x00000008e700780c */ /* 0x000fe400017c4270 */
[----:B------:R-:W-:Y:S02]  /*cb70*/  FMNMX.FTZ R15, R208, R15, !PT ;  /* 0x0000000fd00f7209 */ /* 0x000fe40007810000 */
[----:B------:R-:W-:Y:S02]  /*cb80*/  FSEL R154, R154, -INF , !P4 ;  /* 0xff8000009a9a7808 */ /* 0x000fe40006000000 */
[----:B------:R-:W-:Y:S02]  /*cb90*/  FMNMX.FTZ R152, R180, R15, !PT ;  /* 0x0000000fb4987209 */ /* 0x000fe40007810000 */
[----:B------:R-:W-:-:S02]  /*cba0*/  FSEL R162, R162, -INF , !P5 ;  /* 0xff800000a2a27808 */ /* 0x000fc40006800000 */
[----:B------:R-:W-:Y:S02]  /*cbb0*/  FMNMX.FTZ R153, R181, R152, !PT ;  /* 0x00000098b5997209 */ /* 0x000fe40007810000 */
[----:B------:R-:W-:Y:S02]  /*cbc0*/  ISETP.GT.AND P5, PT, R231, 0x20, P2 ;  /* 0x00000020e700780c */ /* 0x000fe400017a4270 */
[C---:B------:R-:W-:Y:S01]  /*cbd0*/  ISETP.LT.OR P6, PT, R229.reuse, 0x9, P6 ;  /* 0x00000009e500780c */ /* 0x040fe200037c1670 */
[----:B------:R-:W2:Y:S01]  /*cbe0*/  SHFL.BFLY PT, R152, R153, 0x2, 0x1f ;  /* 0x0c401f0099987f89 */ /* 0x000ea200000e0000 */
[----:B------:R-:W-:Y:S02]  /*cbf0*/  ISETP.LT.OR P5, PT, R229, 0x21, P5 ;  /* 0x00000021e500780c */ /* 0x000fe40002fa1670 */
[----:B------:R-:W-:Y:S02]  /*cc00*/  FSEL R158, R158, -INF , !P6 ;  /* 0xff8000009e9e7808 */ /* 0x000fe40007000000 */
[----:B------:R-:W-:-:S02]  /*cc10*/  ISETP.GT.AND P6, PT, R231, 0x18, P2 ;  /* 0x00000018e700780c */ /* 0x000fc400017c4270 */
[----:B------:R-:W-:Y:S02]  /*cc20*/  ISETP.GT.AND P4, PT, R231, 0x31, P2 ;  /* 0x00000031e700780c */ /* 0x000fe40001784270 */
[C---:B------:R-:W-:Y:S02]  /*cc30*/  ISETP.LT.OR P6, PT, R229.reuse, 0x19, P6 ;  /* 0x00000019e500780c */ /* 0x040fe400037c1670 */
[----:B------:R-:W-:Y:S02]  /*cc40*/  ISETP.LT.OR P4, PT, R229, 0x32, P4 ;  /* 0x00000032e500780c */ /* 0x000fe40002781670 */
[----:B------:R-:W-:Y:S02]  /*cc50*/  FSEL R166, R166, -INF , !P6 ;  /* 0xff800000a6a67808 */ /* 0x000fe40007000000 */
[----:B------:R-:W-:-:S04]  /*cc60*/  ISETP.GT.AND P6, PT, R231, 0x28, P2 ;  /* 0x00000028e700780c */ /* 0x000fc800017c4270 */
[----:B------:R-:W-:-:S04]  /*cc70*/  ISETP.LT.OR P6, PT, R229, 0x29, P6 ;  /* 0x00000029e500780c */ /* 0x000fc800037c1670 */
[----:B------:R-:W-:Y:S02]  /*cc80*/  FSEL R174, R174, -INF , !P6 ;  /* 0xff800000aeae7808 */ /* 0x000fe40007000000 */
[----:B--2---:R-:W-:Y:S02]  /*cc90*/  FMNMX.FTZ R15, R153, R152, !PT ;  /* 0x00000098990f7209 */ /* 0x004fe40007810000 */
[----:B------:R-:W-:Y:S02]  /*cca0*/  FSEL R152, R155, -INF , !P3 ;  /* 0xff8000009b987808 */ /* 0x000fe40005800000 */
[----:B------:R-:W-:Y:S01]  /*ccb0*/  FMNMX.FTZ R155, R154, R20, !PT ;  /* 0x000000149a9b7209 */ /* 0x000fe20007810000 */
[----:B------:R-:W2:Y:S01]  /*ccc0*/  SHFL.BFLY PT, R157, R15, 0x1, 0x1f ;  /* 0x0c201f000f9d7f89 */ /* 0x000ea200000e0000 */
[----:B------:R-:W-:Y:S02]  /*ccd0*/  FSEL R153, R170, -INF , !P5 ;  /* 0xff800000aa997808 */ /* 0x000fe40006800000 */
[----:B------:R-:W-:-:S02]  /*cce0*/  FMNMX.FTZ R155, R152, R155, !PT ;  /* 0x0000009b989b7209 */ /* 0x000fc40007810000 */
[----:B------:R-:W-:Y:S02]  /*ccf0*/  ISETP.GT.AND P3, PT, R231, 0x11, P2 ;  /* 0x00000011e700780c */ /* 0x000fe40001764270 */
[----:B------:R-:W-:Y:S02]  /*cd00*/  FMNMX.FTZ R170, R158, R155, !PT ;  /* 0x0000009b9eaa7209 */ /* 0x000fe40007810000 */
[----:B------:R-:W-:Y:S02]  /*cd10*/  ISETP.LT.OR P3, PT, R229, 0x12, P3 ;  /* 0x00000012e500780c */ /* 0x000fe40001f61670 */
[----:B------:R-:W-:Y:S02]  /*cd20*/  FMNMX.FTZ R155, R159, R170, !PT ;  /* 0x000000aa9f9b7209 */ /* 0x000fe40007810000 */
[----:B------:R-:W-:Y:S02]  /*cd30*/  FSEL R163, R163, -INF , !P3 ;  /* 0xff800000a3a37808 */ /* 0x000fe40005800000 */
[----:B------:R-:W-:-:S02]  /*cd40*/  FMNMX.FTZ R155, R162, R155, !PT ;  /* 0x0000009ba29b7209 */ /* 0x000fc40007810000 */
[----:B------:R-:W-:Y:S02]  /*cd50*/  ISETP.GT.AND P5, PT, R231, 0x29, P2 ;  /* 0x00000029e700780c */ /* 0x000fe400017a4270 */
[----:B------:R-:W-:Y:S02]  /*cd60*/  FMNMX.FTZ R155, R163, R155, !PT ;  /* 0x0000009ba39b7209 */ /* 0x000fe40007810000 */
[----:B------:R-:W-:Y:S02]  /*cd70*/  ISETP.GT.AND P3, PT, R231, 0x21, P2 ;  /* 0x00000021e700780c */ /* 0x000fe40001764270 */
[----:B------:R-:W-:Y:S02]  /*cd80*/  ISETP.LT.OR P5, PT, R229, 0x2a, P5 ;  /* 0x0000002ae500780c */ /* 0x000fe40002fa1670 */
[----:B--2---:R-:W-:Y:S01]  /*cd90*/  FMNMX.FTZ R170, R15, R157, !PT ;  /* 0x0000009d0faa7209 */ /* 0x004fe20007810000 */
[----:B------:R-:W-:Y:S01]  /*cda0*/  IMAD.U32 R15, RZ, RZ, UR39 ;  /* 0x00000027ff0f7e24 */ /* 0x000fe2000f8e00ff */
[----:B------:R-:W-:-:S02]  /*cdb0*/  FMNMX.FTZ R157, R166, R155, !PT ;  /* 0x0000009ba69d7209 */ /* 0x000fc40007810000 */
[----:B------:R-:W-:Y:S01]  /*cdc0*/  ISETP.LT.OR P3, PT, R229, 0x22, P3 ;  /* 0x00000022e500780c */ /* 0x000fe20001f61670 */
[C---:B------:R-:W-:Y:S01]  /*cdd0*/  FMUL.FTZ R161, R170.reuse, R15 ;  /* 0x0000000faaa17220 */ /* 0x040fe20000410000 */
[----:B------:R-:W-:Y:S02]  /*cde0*/  FMNMX.FTZ R157, R167, R157, !PT ;  /* 0x0000009da79d7209 */ /* 0x000fe40007810000 */
[----:B------:R-:W-:Y:S02]  /*cdf0*/  FSEL R175, R175, -INF , !P5 ;  /* 0xff800000afaf7808 */ /* 0x000fe40006800000 */
[----:B------:R-:W-:Y:S02]  /*ce00*/  FSETP.NEU.FTZ.AND P5, PT, R170, -INF , PT ;  /* 0xff800000aa00780b */ /* 0x000fe40003fbd000 */
[----:B------:R-:W-:Y:S02]  /*ce10*/  FSEL R171, R171, -INF , !P3 ;  /* 0xff800000abab7808 */ /* 0x000fe40005800000 */
[----:B------:R-:W-:-:S02]  /*ce20*/  FMNMX.FTZ R157, R153, R157, !PT ;  /* 0x0000009d999d7209 */ /* 0x000fc40007810000 */
[----:B------:R-:W-:Y:S02]  /*ce30*/  FSEL R155, R161, RZ, P5 ;  /* 0x000000ffa19b7208 */ /* 0x000fe40002800000 */
[----:B------:R-:W-:Y:S02]  /*ce40*/  ISETP.GT.AND P3, PT, R231, 0x30, P2 ;  /* 0x00000030e700780c */ /* 0x000fe40001764270 */
[----:B------:R-:W-:Y:S01]  /*ce50*/  FMNMX.FTZ R157, R171, R157, !PT ;  /* 0x0000009dab9d7209 */ /* 0x000fe20007810000 */
[-CC-:B------:R-:W-:Y:S01]  /*ce60*/  FFMA.FTZ R165, R228, R15.reuse, -R155.reuse ;  /* 0x0000000fe4a57223 */ /* 0x180fe2000001089b */
[----:B------:R-:W-:Y:S01]  /*ce70*/  ISETP.LT.OR P3, PT, R229, 0x31, P3 ;  /* 0x00000031e500780c */ /* 0x000fe20001f61670 */
[--C-:B------:R-:W-:Y:S01]  /*ce80*/  FFMA.FTZ R169, R234, R15, -R155.reuse ;  /* 0x0000000feaa97223 */ /* 0x100fe2000001089b */
[----:B------:R-:W-:Y:S01]  /*ce90*/  FMNMX.FTZ R228, R174, R157, !PT ;  /* 0x0000009daee47209 */ /* 0x000fe20007810000 */
[-CC-:B------:R-:W-:Y:S01]  /*cea0*/  FFMA.FTZ R206, R206, R15.reuse, -R155.reuse ;  /* 0x0000000fcece7223 */ /* 0x180fe2000001089b */
[----:B------:R-:W-:Y:S01]  /*ceb0*/  ISETP.GT.AND P6, PT, R231, 0x38, P2 ;  /* 0x00000038e700780c */ /* 0x000fe200017c4270 */
[----:B------:R2:W-:Y:S01]  /*cec0*/  MUFU.EX2 R157, R165 ;  /* 0x000000a5009d7308 */ /* 0x0005e20000000800 */
[----:B------:R-:W-:Y:S01]  /*ced0*/  FSEL R178, R178, -INF , !P3 ;  /* 0xff800000b2b27808 */ /* 0x000fe20005800000 */
[-CC-:B------:R-:W-:Y:S01]  /*cee0*/  FFMA.FTZ R156, R156, R15.reuse, -R155.reuse ;  /* 0x0000000f9c9c7223 */ /* 0x180fe2000001089b */
[----:B------:R-:W-:Y:S01]  /*cef0*/  FMNMX.FTZ R161, R175, R228, !PT ;  /* 0x000000e4afa17209 */ /* 0x000fe20007810000 */
[-CC-:B------:R-:W-:Y:S01]  /*cf00*/  FFMA.FTZ R233, R180, R15.reuse, -R155.reuse ;  /* 0x0000000fb4e97223 */ /* 0x180fe2000001089b */
[----:B------:R-:W-:Y:S01]  /*cf10*/  ISETP.GT.AND P2, PT, R231, 0x39, P2 ;  /* 0x00000039e700780c */ /* 0x000fe20001744270 */
[-CC-:B------:R-:W-:Y:S01]  /*cf20*/  FFMA.FTZ R160, R160, R15.reuse, -R155.reuse ;  /* 0x0000000fa0a07223 */ /* 0x180fe2000001089b */
[----:B------:R-:W-:Y:S01]  /*cf30*/  ISETP.LT.OR P6, PT, R229, 0x39, P6 ;  /* 0x00000039e500780c */ /* 0x000fe200037c1670 */
[----:B------:R-:W-:Y:S01]  /*cf40*/  MUFU.EX2 R206, R206 ;  /* 0x000000ce00ce7308 */ /* 0x000fe20000000800 */
[----:B------:R-:W-:Y:S01]  /*cf50*/  FSEL R228, R179, -INF , !P4 ;  /* 0xff800000b3e47808 */ /* 0x000fe20006000000 */
[--C-:B------:R-:W-:Y:S01]  /*cf60*/  FFMA.FTZ R179, R230, R15, -R155.reuse ;  /* 0x0000000fe6b37223 */ /* 0x100fe2000001089b */
[----:B------:R-:W-:Y:S01]  /*cf70*/  FMNMX.FTZ R161, R178, R161, !PT ;  /* 0x000000a1b2a17209 */ /* 0x000fe20007810000 */
[-CC-:B--2---:R-:W-:Y:S01]  /*cf80*/  FFMA.FTZ R165, R232, R15.reuse, -R155.reuse ;  /* 0x0000000fe8a57223 */ /* 0x184fe2000001089b */
[----:B------:R-:W-:Y:S01]  /*cf90*/  ISETP.LT.OR P2, PT, R229, 0x3a, P2 ;  /* 0x0000003ae500780c */ /* 0x000fe20001741670 */
[--C-:B------:R-:W-:Y:S01]  /*cfa0*/  FFMA.FTZ R164, R164, R15, -R155.reuse ;  /* 0x0000000fa4a47223 */ /* 0x100fe2000001089b */
[----:B------:R-:W-:Y:S01]  /*cfb0*/  FSEL R182, R182, -INF , !P6 ;  /* 0xff800000b6b67808 */ /* 0x000fe20007000000 */
[----:B------:R-:W-:Y:S01]  /*cfc0*/  MUFU.EX2 R156, R156 ;  /* 0x0000009c009c7308 */ /* 0x000fe20000000800 */
[----:B------:R-:W-:Y:S01]  /*cfd0*/  FMNMX.FTZ R161, R228, R161, !PT ;  /* 0x000000a1e4a17209 */ /* 0x000fe20007810000 */
[-CC-:B------:R-:W-:Y:S01]  /*cfe0*/  FFMA.FTZ R168, R168, R15.reuse, -R155.reuse ;  /* 0x0000000fa8a87223 */ /* 0x180fe2000001089b */
[----:B------:R-:W-:Y:S01]  /*cff0*/  FSEL R183, R183, -INF , !P2 ;  /* 0xff800000b7b77808 */ /* 0x000fe20005000000 */
[----:B------:R-:W-:Y:S01]  /*d000*/  FFMA.FTZ R236, R236, R15, -R155 ;  /* 0x0000000fecec7223 */ /* 0x000fe2000001089b */
[----:B------:R-:W-:-:S03]  /*d010*/  FMNMX.FTZ R230, R182, R161, !PT ;  /* 0x000000a1b6e67209 */ /* 0x000fc60007810000 */
[----:B------:R2:W-:Y:S01]  /*d020*/  MUFU.EX2 R161, R179 ;  /* 0x000000b300a17308 */ /* 0x0005e20000000800 */
[----:B------:R-:W-:-:S05]  /*d030*/  FMNMX.FTZ R177, R183, R230, !PT ;  /* 0x000000e6b7b17209 */ /* 0x000fca0007810000 */
[----:B------:R-:W3:Y:S02]  /*d040*/  SHFL.BFLY PT, R230, R177, 0x2, 0x1f ;  /* 0x0c401f00b1e67f89 */ /* 0x000ee400000e0000 */
[----:B------:R-:W-:Y:S01]  /*d050*/  MUFU.EX2 R160, R160 ;  /* 0x000000a000a07308 */ /* 0x000fe20000000800 */
[----:B--2---:R-:W-:Y:S01]  /*d060*/  FFMA.FTZ R179, R172, R15, -R155 ;  /* 0x0000000facb37223 */ /* 0x004fe2000001089b */
[----:B------:R-:W-:-:S05]  /*d070*/  FSEL R172, R170, RZ, P5 ;  /* 0x000000ffaaac7208 */ /* 0x000fca0002800000 */
[----:B------:R-:W-:Y:S01]  /*d080*/  FADD.FTZ R234, -R172, R9 ;  /* 0x00000009acea7221 */ /* 0x000fe20000010100 */
[----:B------:R-:W-:Y:S03]  /*d090*/  MUFU.EX2 R165, R165 ;  /* 0x000000a500a57308 */ /* 0x000fe60000000800 */
[----:B------:R-:W-:-:S05]  /*d0a0*/  FMUL.FTZ R9, R234, R15 ;  /* 0x0000000fea097220 */ /* 0x000fca0000410000 */
[----:B------:R-:W-:Y:S01]  /*d0b0*/  MUFU.EX2 R164, R164 ;  /* 0x000000a400a47308 */ /* 0x000fe20000000800 */
[----:B---3--:R-:W-:Y:S01]  /*d0c0*/  FMNMX.FTZ R207, R177, R230, !PT ;  /* 0x000000e6b1cf7209 */ /* 0x008fe20007810000 */
[----:B------:R-:W-:-:S06]  /*d0d0*/  FFMA.FTZ R230, R173, R15, -R155 ;  /* 0x0000000fade67223 */ /* 0x000fcc000001089b */
[----:B------:R-:W2:Y:S01]  /*d0e0*/  MUFU.EX2 R9, R9 ;  /* 0x0000000900097308 */ /* 0x000ea20000000800 */
[-CC-:B------:R-:W-:Y:S01]  /*d0f0*/  FFMA.FTZ R173, R176, R15.reuse, -R155.reuse ;  /* 0x0000000fb0ad7223 */ /* 0x180fe2000001089b */
[-CC-:B------:R-:W-:Y:S01]  /*d100*/  FFMA.FTZ R176, R208, R15.reuse, -R155.reuse ;  /* 0x0000000fd0b07223 */ /* 0x180fe2000001089b */
[----:B------:R-:W3:Y:S01]  /*d110*/  SHFL.BFLY PT, R232, R207, 0x1, 0x1f ;  /* 0x0c201f00cfe87f89 */ /* 0x000ee200000e0000 */
[----:B------:R-:W-:-:S04]  /*d120*/  FFMA.FTZ R155, R181, R15, -R155 ;  /* 0x0000000fb59b7223 */ /* 0x000fc8000001089b */
        /* <DEDUP_REMOVED lines=11> */
[----:B------:R-:W-:Y:S01]  /*d1e0*/  FMUL.FTZ R40, R40, R9 ;  /* 0x0000000928287220 */ /* 0x000fe20000410000 */
[----:B---3--:R-:W-:Y:S01]  /*d1f0*/  FMNMX.FTZ R172, R207, R232, !PT ;  /* 0x000000e8cfac7209 */ /* 0x008fe20007810000 */
[----:B------:R-:W-:-:S02]  /*d200*/  IMAD.MOV R207, RZ, RZ, -R194 ;  /* 0x000000ffffcf7224 */ /* 0x000fc400078e0ac2 */
[-C--:B------:R-:W-:Y:S01]  /*d210*/  FMUL.FTZ R41, R41, R9.reuse ;  /* 0x0000000929297220 */ /* 0x080fe20000410000 */
[----:B------:R-:W-:Y:S01]  /*d220*/  FMUL.FTZ R44, R44, R9 ;  /* 0x000000092c2c7220 */ /* 0x000fe20000410000 */
[C---:B------:R-:W-:Y:S01]  /*d230*/  FSETP.NEU.FTZ.AND P2, PT, R172.reuse, -INF , PT ;  /* 0xff800000ac00780b */ /* 0x040fe20003f5d000 */
[C---:B------:R-:W-:Y:S01]  /*d240*/  FMUL.FTZ R180, R172.reuse, R15 ;  /* 0x0000000facb47220 */ /* 0x040fe20000410000 */
[----:B------:R-:W3:Y:S01]  /*d250*/  MUFU.EX2 R179, R179 ;  /* 0x000000b300b37308 */ /* 0x000ee20000000800 */
[-C--:B------:R-:W-:Y:S01]  /*d260*/  FMUL.FTZ R45, R45, R9.reuse ;  /* 0x000000092d2d7220 */ /* 0x080fe20000410000 */
[----:B------:R-:W-:Y:S01]  /*d270*/  FSEL R181, R172, RZ, P2 ;  /* 0x000000ffacb57208 */ /* 0x000fe20001000000 */
[-C--:B------:R-:W-:Y:S01]  /*d280*/  FMUL.FTZ R48, R48, R9.reuse ;  /* 0x0000000930307220 */ /* 0x080fe20000410000 */
[----:B------:R-:W-:Y:S01]  /*d290*/  FSEL R180, R180, RZ, P2 ;  /* 0x000000ffb4b47208 */ /* 0x000fe20001000000 */
[----:B------:R-:W-:Y:S01]  /*d2a0*/  FMUL.FTZ R49, R49, R9 ;  /* 0x0000000931317220 */ /* 0x000fe20000410000 */
[----:B------:R-:W-:Y:S01]  /*d2b0*/  ISETP.NE.AND P2, PT, R22, R207, PT ;  /* 0x000000cf1600720c */ /* 0x000fe20003f45270 */
[----:B------:R-:W-:Y:S01]  /*d2c0*/  FADD.FTZ R208, -R181, R20 ;  /* 0x00000014b5d07221 */ /* 0x000fe20000010100 */
[----:B------:R-:W0:Y:S01]  /*d2d0*/  MUFU.EX2 R230, R230 ;  /* 0x000000e600e67308 */ /* 0x000e220000000800 */
[----:B------:R-:W-:Y:S01]  /*d2e0*/  FFMA.FTZ R209, R152, R15, -R180 ;  /* 0x0000000f98d17223 */ /* 0x000fe200000108b4 */
[----:B------:R-:W-:Y:S01]  /*d2f0*/  FFMA.FTZ R152, R9, R3, R206 ;  /* 0x0000000309987223 */ /* 0x000fe200000100ce */
[-CC-:B------:R-:W-:Y:S01]  /*d300*/  FFMA.FTZ R229, R159, R15.reuse, -R180.reuse ;  /* 0x0000000f9fe57223 */ /* 0x180fe200000108b4 */
[-CC-:B------:R-:W-:Y:S01]  /*d310*/  FFMA.FTZ R154, R154, R15.reuse, -R180.reuse ;  /* 0x0000000f9a9a7223 */ /* 0x180fe200000108b4 */
[-C--:B------:R-:W-:Y:S01]  /*d320*/  FFMA.FTZ R231, R158, R15.reuse, -R180 ;  /* 0x0000000f9ee77223 */ /* 0x080fe200000108b4 */
[----:B------:R-:W-:Y:S01]  /*d330*/  FADD.FTZ R3, R157, R152 ;  /* 0x000000989d037221 */ /* 0x000fe20000010000 */
[-CC-:B------:R-:W-:Y:S01]  /*d340*/  FFMA.FTZ R181, R162, R15.reuse, -R180.reuse ;  /* 0x0000000fa2b57223 */ /* 0x180fe200000108b4 */
[-CC-:B------:R-:W-:Y:S01]  /*d350*/  FFMA.FTZ R163, R163, R15.reuse, -R180.reuse ;  /* 0x0000000fa3a37223 */ /* 0x180fe200000108b4 */
[-CC-:B------:R-:W-:Y:S01]  /*d360*/  FFMA.FTZ R159, R166, R15.reuse, -R180.reuse ;  /* 0x0000000fa69f7223 */ /* 0x180fe200000108b4 */
[----:B------:R-:W-:Y:S01]  /*d370*/  FADD.FTZ R152, R156, R3 ;  /* 0x000000039c987221 */ /* 0x000fe20000010000 */
        /* <DEDUP_REMOVED lines=12> */
[----:B------:R-:W-:Y:S01]  /*d440*/  @!P2 LEA R3, R18, R192, 0x6 ;  /* 0x000000c01203a211 */ /* 0x000fe200078e30ff */
[----:B------:R-:W-:Y:S01]  /*d450*/  MUFU.EX2 R173, R173 ;  /* 0x000000ad00ad7308 */ /* 0x000fe20000000800 */
[----:B------:R-:W-:Y:S01]  /*d460*/  FMUL.FTZ R171, R208, R15 ;  /* 0x0000000fd0ab7220 */ /* 0x000fe20000410000 */
[----:B------:R-:W-:Y:S01]  /*d470*/  FADD.FTZ R152, R164, R183 ;  /* 0x000000b7a4987221 */ /* 0x000fe20000010000 */
[----:B------:R-:W-:Y:S01]  /*d480*/  FMUL.FTZ R52, R52, R9 ;  /* 0x0000000934347220 */ /* 0x000fe20000410000 */
[----:B------:R-:W-:-:S02]  /*d490*/  @!P2 IMAD R158, R3, 0x4, R2 ;  /* 0x00000004039ea824 */ /* 0x000fc400078e0202 */
[-C--:B------:R-:W-:Y:S01]  /*d4a0*/  FMUL.FTZ R53, R53, R9.reuse ;  /* 0x0000000935357220 */ /* 0x080fe20000410000 */
[----:B----4-:R-:W-:Y:S01]  /*d4b0*/  FADD.FTZ R3, R169, R152 ;  /* 0x00000098a9037221 */ /* 0x010fe20000010000 */
[----:B------:R-:W-:Y:S01]  /*d4c0*/  F2FP.F16.F32.PACK_AB R152, R157, R206 ;  /* 0x000000ce9d98723e */ /* 0x000fe200000000ff */
[----:B------:R-:W-:Y:S01]  /*d4d0*/  MUFU.EX2 R176, R176 ;  /* 0x000000b000b07308 */ /* 0x000fe20000000800 */
[----:B------:R-:W-:Y:S01]  /*d4e0*/  @!P2 STS [R158+0x28800], R9 ;  /* 0x028800099e00a388 */ /* 0x000fe20000000800 */
[----:B-----5:R-:W-:Y:S01]  /*d4f0*/  FADD.FTZ R162, R168, R3 ;  /* 0x00000003a8a27221 */ /* 0x020fe20000010000 */
[-C--:B------:R-:W-:Y:S01]  /*d500*/  FMUL.FTZ R56, R56, R9.reuse ;  /* 0x0000000938387220 */ /* 0x080fe20000410000 */
[-C--:B------:R-:W-:Y:S01]  /*d510*/  FMUL.FTZ R57, R57, R9.reuse ;  /* 0x0000000939397220 */ /* 0x080fe20000410000 */
[-C--:B------:R-:W-:Y:S01]  /*d520*/  FMUL.FTZ R60, R60, R9.reuse ;  /* 0x000000093c3c7220 */ /* 0x080fe20000410000 */
[----:B--2---:R-:W-:Y:S01]  /*d530*/  FADD.FTZ R162, R177, R162 ;  /* 0x000000a2b1a27221 */ /* 0x004fe20000010000 */
[-C--:B------:R-:W-:Y:S01]  /*d540*/  FMUL.FTZ R61, R61, R9.reuse ;  /* 0x000000093d3d7220 */ /* 0x080fe20000410000 */
[----:B------:R-:W-:Y:S01]  /*d550*/  MUFU.EX2 R20, R233 ;  /* 0x000000e900147308 */ /* 0x000fe20000000800 */
[-C--:B------:R-:W-:Y:S01]  /*d560*/  FMUL.FTZ R64, R64, R9.reuse ;  /* 0x0000000940407220 */ /* 0x080fe20000410000 */
[----:B---3--:R-:W-:Y:S01]  /*d570*/  FADD.FTZ R3, R179, R162 ;  /* 0x000000a2b3037221 */ /* 0x008fe20000010000 */
        /* <DEDUP_REMOVED lines=22> */
[----:B---3--:R-:W-:Y:S01]  /*d6e0*/  F2FP.F16.F32.PACK_AB R154, R161, R156 ;  /* 0x0000009ca19a723e */ /* 0x008fe200000000ff */
[----:B0-----:R-:W-:Y:S01]  /*d6f0*/  FADD.FTZ R156, R230, R3 ;  /* 0x00000003e69c7221 */ /* 0x001fe20000010000 */
[----:B--2---:R0:W-:Y:S01]  /*d700*/  @!P2 STS [R158+0x28820], R171 ;  /* 0x028820ab9e00a388 */ /* 0x0041e20000000800 */
[-C--:B------:R-:W-:Y:S01]  /*d710*/  FMUL.FTZ R104, R104, R9.reuse ;  /* 0x0000000968687220 */ /* 0x080fe20000410000 */
[-C--:B------:R-:W-:Y:S01]  /*d720*/  FMUL.FTZ R105, R105, R9.reuse ;  /* 0x0000000969697220 */ /* 0x080fe20000410000 */
[----:B------:R-:W-:Y:S01]  /*d730*/  FADD.FTZ R3, R173, R156 ;  /* 0x0000009cad037221 */ /* 0x000fe20000010000 */
[----:B------:R-:W-:Y:S01]  /*d740*/  F2FP.F16.F32.PACK_AB R156, R165, R160 ;  /* 0x000000a0a59c723e */ /* 0x000fe200000000ff */
[----:B------:R-:W2:Y:S01]  /*d750*/  MUFU.EX2 R209, R209 ;  /* 0x000000d100d17308 */ /* 0x000ea20000000800 */
[----:B----4-:R-:W-:Y:S01]  /*d760*/  FFMA.FTZ R8, R171, R8, R18 ;  /* 0x00000008ab087223 */ /* 0x010fe20000010012 */
[----:B------:R-:W-:Y:S01]  /*d770*/  FADD.FTZ R3, R176, R3 ;  /* 0x00000003b0037221 */ /* 0x000fe20000010000 */
[----:B------:R-:W-:Y:S01]  /*d780*/  F2FP.F16.F32.PACK_AB R160, R177, R168 ;  /* 0x000000a8b1a0723e */ /* 0x000fe200000000ff */
[----:B------:R-:W-:Y:S01]  /*d790*/  FMUL.FTZ R108, R108, R9 ;  /* 0x000000096c6c7220 */ /* 0x000fe20000410000 */
[----:B0-----:R-:W-:Y:S01]  /*d7a0*/  F2FP.F16.F32.PACK_AB R158, R169, R164 ;  /* 0x000000a4a99e723e */ /* 0x001fe200000000ff */
[----:B------:R-:W-:Y:S01]  /*d7b0*/  FADD.FTZ R166, R20, R3 ;  /* 0x0000000314a67221 */ /* 0x000fe20000010000 */
[----:B------:R-:W-:Y:S01]  /*d7c0*/  F2FP.F16.F32.PACK_AB R164, R176, R173 ;  /* 0x000000adb0a4723e */ /* 0x000fe200000000ff */
[----:B------:R-:W0:Y:S01]  /*d7d0*/  MUFU.EX2 R231, R231 ;  /* 0x000000e700e77308 */ /* 0x000e220000000800 */
[-C--:B------:R-:W-:Y:S01]  /*d7e0*/  FMUL.FTZ R109, R109, R9.reuse ;  /* 0x000000096d6d7220 */ /* 0x080fe20000410000 */
[C---:B-----5:R-:W-:Y:S01]  /*d7f0*/  FADD.FTZ R3, R155.reuse, R166 ;  /* 0x000000a69b037221 */ /* 0x060fe20000010000 */
[----:B------:R-:W-:Y:S01]  /*d800*/  F2FP.F16.F32.PACK_AB R166, R155, R20 ;  /* 0x000000149ba6723e */ /* 0x000fe200000000ff */
        /* <DEDUP_REMOVED lines=23> */
[----:B------:R-:W-:Y:S01]  /*d980*/  FMUL.FTZ R149, R149, R9 ;  /* 0x0000000995957220 */ /* 0x000fe20000410000 */
[----:B------:R-:W-:Y:S01]  /*d990*/  F2FP.F16.F32.PACK_AB R162, R230, R179 ;  /* 0x000000b3e6a2723e */ /* 0x000fe200000000ff */
        /* <DEDUP_REMOVED lines=20> */
[----:B0-----:R-:W-:Y:S01]  /*dae0*/  FADD.FTZ R153, R231, R8 ;  /* 0x00000008e7997221 */ /* 0x001fe20000010000 */
[-C--:B------:R-:W-:Y:S01]  /*daf0*/  FMUL.FTZ R59, R59, R171.reuse ;  /* 0x000000ab3b3b7220 */ /* 0x080fe20000410000 */
[-C--:B------:R-:W-:Y:S01]  /*db00*/  FMUL.FTZ R62, R62, R171.reuse ;  /* 0x000000ab3e3e7220 */ /* 0x080fe20000410000 */
[-C--:B------:R-:W-:Y:S01]  /*db10*/  FMUL.FTZ R63, R63, R171.reuse ;  /* 0x000000ab3f3f7220 */ /* 0x080fe20000410000 */
[----:B---3--:R-:W-:Y:S01]  /*db20*/  FADD.FTZ R208, R206, R153 ;  /* 0x00000099ced07221 */ /* 0x008fe20000010000 */
[-C--:B------:R-:W-:Y:S01]  /*db30*/  FMUL.FTZ R66, R66, R171.reuse ;  /* 0x000000ab42427220 */ /* 0x080fe20000410000 */
[----:B------:R-:W-:Y:S01]  /*db40*/  FMUL.FTZ R67, R67, R171 ;  /* 0x000000ab43437220 */ /* 0x000fe20000410000 */
[----:B------:R-:W0:Y:S01]  /*db50*/  MUFU.EX2 R176, R207 ;  /* 0x000000cf00b07308 */ /* 0x000e220000000800 */
[----:B--2---:R-:W-:Y:S01]  /*db60*/  FADD.FTZ R153, R157, R208 ;  /* 0x000000d09d997221 */ /* 0x004fe20000010000 */
[----:B----4-:R-:W-:Y:S01]  /*db70*/  F2FP.F16.F32.PACK_AB R157, R20, R157 ;  /* 0x0000009d149d723e */ /* 0x010fe200000000ff */
[-C--:B------:R-:W-:Y:S01]  /*db80*/  FMUL.FTZ R70, R70, R171.reuse ;  /* 0x000000ab46467220 */ /* 0x080fe20000410000 */
        /* <DEDUP_REMOVED lines=16> */
[----:B------:R-:W-:Y:S01]  /*dc90*/  FMUL.FTZ R98, R98, R171 ;  /* 0x000000ab62627220 */ /* 0x000fe20000410000 */
[----:B-----5:R-:W-:Y:S01]  /*dca0*/  FADD.FTZ R153, R159, R174 ;  /* 0x000000ae9f997221 */ /* 0x020fe20000010000 */
[C---:B-1----:R-:W-:Y:S01]  /*dcb0*/  F2FP.F16.F32.PACK_AB R159, R168.reuse, R159 ;  /* 0x0000009fa89f723e */ /* 0x042fe200000000ff */
[-C--:B------:R-:W-:Y:S01]  /*dcc0*/  FMUL.FTZ R99, R99, R171.reuse ;  /* 0x000000ab63637220 */ /* 0x080fe20000410000 */
[----:B------:R-:W1:Y:S01]  /*dcd0*/  MUFU.EX2 R165, R178 ;  /* 0x000000b200a57308 */ /* 0x000e620000000800 */
[----:B------:R-:W-:Y:S01]  /*dce0*/  FADD.FTZ R174, R168, R153 ;  /* 0x00000099a8ae7221 */ /* 0x000fe20000010000 */
[-C--:B------:R-:W-:Y:S01]  /*dcf0*/  FMUL.FTZ R102, R102, R171.reuse ;  /* 0x000000ab66667220 */ /* 0x080fe20000410000 */
[-C--:B------:R-:W-:Y:S01]  /*dd00*/  FMUL.FTZ R103, R103, R171.reuse ;  /* 0x000000ab67677220 */ /* 0x080fe20000410000 */
[----:B------:R-:W-:Y:S01]  /*dd10*/  FMUL.FTZ R106, R106, R171 ;  /* 0x000000ab6a6a7220 */ /* 0x000fe20000410000 */
[----:B------:R-:W-:Y:S01]  /*dd20*/  FADD.FTZ R153, R161, R174 ;  /* 0x000000aea1997221 */ /* 0x000fe20000010000 */
[C---:B0-----:R-:W-:Y:S01]  /*dd30*/  F2FP.F16.F32.PACK_AB R161, R176.reuse, R161 ;  /* 0x000000a1b0a1723e */ /* 0x041fe200000000ff */
[-C--:B------:R-:W-:Y:S01]  /*dd40*/  FMUL.FTZ R107, R107, R171.reuse ;  /* 0x000000ab6b6b7220 */ /* 0x080fe20000410000 */
[----:B------:R-:W0:Y:S01]  /*dd50*/  MUFU.EX2 R228, R228 ;  /* 0x000000e400e47308 */ /* 0x000e220000000800 */
[----:B------:R-:W-:Y:S01]  /*dd60*/  FADD.FTZ R174, R176, R153 ;  /* 0x00000099b0ae7221 */ /* 0x000fe20000010000 */
[-C--:B------:R-:W-:Y:S01]  /*dd70*/  FMUL.FTZ R110, R110, R171.reuse ;  /* 0x000000ab6e6e7220 */ /* 0x080fe20000410000 */
[-C--:B------:R-:W-:Y:S01]  /*dd80*/  FMUL.FTZ R111, R111, R171.reuse ;  /* 0x000000ab6f6f7220 */ /* 0x080fe20000410000 */
[----:B------:R-:W-:Y:S01]  /*dd90*/  FMUL.FTZ R114, R114, R171 ;  /* 0x000000ab72727220 */ /* 0x000fe20000410000 */
[----:B---3--:R-:W-:Y:S01]  /*dda0*/  FADD.FTZ R153, R163, R174 ;  /* 0x000000aea3997221 */ /* 0x008fe20000010000 */
[C---:B----4-:R-:W-:Y:S01]  /*ddb0*/  F2FP.F16.F32.PACK_AB R163, R8.reuse, R163 ;  /* 0x000000a308a3723e */ /* 0x050fe200000000ff */
[-C--:B------:R-:W-:Y:S01]  /*ddc0*/  FMUL.FTZ R115, R115, R171.reuse ;  /* 0x000000ab73737220 */ /* 0x080fe20000410000 */
[----:B------:R-:W2:Y:S01]  /*ddd0*/  MUFU.EX2 R167, R182 ;  /* 0x000000b600a77308 */ /* 0x000ea20000000800 */
[----:B------:R-:W-:Y:S01]  /*dde0*/  FADD.FTZ R174, R8, R153 ;  /* 0x0000009908ae7221 */ /* 0x000fe20000010000 */
[----:B------:R-:W-:Y:S01]  /*ddf0*/  F2FP.F16.F32.PACK_AB R153, R209, R18 ;  /* 0x00000012d199723e */ /* 0x000fe200000000ff */
[-C--:B------:R-:W-:Y:S01]  /*de00*/  FMUL.FTZ R118, R118, R171.reuse ;  /* 0x000000ab76767220 */ /* 0x080fe20000410000 */
[-C--:B------:R-:W-:Y:S01]  /*de10*/  FMUL.FTZ R119, R119, R171.reuse ;  /* 0x000000ab77777220 */ /* 0x080fe20000410000 */
[----:B-1----:R-:W-:Y:S01]  /*de20*/  FADD.FTZ R155, R165, R174 ;  /* 0x000000aea59b7221 */ /* 0x002fe20000010000 */
[-C--:B------:R-:W-:Y:S01]  /*de30*/  FMUL.FTZ R122, R122, R171.reuse ;  /* 0x000000ab7a7a7220 */ /* 0x080fe20000410000 */
[----:B------:R-:W-:Y:S01]  /*de40*/  FMUL.FTZ R123, R123, R171 ;  /* 0x000000ab7b7b7220 */ /* 0x000fe20000410000 */
[----:B------:R-:W1:Y:S01]  /*de50*/  MUFU.EX2 R180, R180 ;  /* 0x000000b400b47308 */ /* 0x000e620000000800 */
[----:B0-----:R-:W-:Y:S01]  /*de60*/  FADD.FTZ R18, R228, R155 ;  /* 0x0000009be4127221 */ /* 0x001fe20000010000 */
[----:B------:R-:W-:Y:S01]  /*de70*/  F2FP.F16.F32.PACK_AB R155, R206, R231 ;  /* 0x000000e7ce9b723e */ /* 0x000fe200000000ff */
[----:B------:R-:W-:Y:S01]  /*de80*/  BAR.SYNC.DEFER_BLOCKING 0xf, 0x100 ;  /* 0x03c4000000007b1d */ /* 0x000fe20000010000 */
[----:B------:R-:W-:Y:S01]  /*de90*/  F2FP.F16.F32.PACK_AB R165, R228, R165 ;  /* 0x000000a5e4a5723e */ /* 0x000fe200000000ff */
[-C--:B------:R-:W-:Y:S01]  /*dea0*/  FMUL.FTZ R126, R126, R171.reuse ;  /* 0x000000ab7e7e7220 */ /* 0x080fe20000410000 */
[-C--:B------:R-:W-:Y:S01]  /*deb0*/  FMUL.FTZ R127, R127, R171.reuse ;  /* 0x000000ab7f7f7220 */ /* 0x080fe20000410000 */
[-C--:B------:R-:W-:Y:S01]  /*dec0*/  FMUL.FTZ R130, R130, R171.reuse ;  /* 0x000000ab82827220 */ /* 0x080fe20000410000 */
[-C--:B------:R-:W-:Y:S01]  /*ded0*/  FMUL.FTZ R131, R131, R171.reuse ;  /* 0x000000ab83837220 */ /* 0x080fe20000410000 */
[----:B--2---:R-:W-:Y:S01]  /*dee0*/  FADD.FTZ R9, R167, R18 ;  /* 0x00000012a7097221 */ /* 0x004fe20000010000 */
[-C--:B------:R-:W-:Y:S01]  /*def0*/  FMUL.FTZ R134, R134, R171.reuse ;  /* 0x000000ab86867220 */ /* 0x080fe20000410000 */
[-C--:B------:R-:W-:Y:S01]  /*df00*/  FMUL.FTZ R135, R135, R171.reuse ;  /* 0x000000ab87877220 */ /* 0x080fe20000410000 */
[-C--:B------:R-:W-:Y:S01]  /*df10*/  FMUL.FTZ R138, R138, R171.reuse ;  /* 0x000000ab8a8a7220 */ /* 0x080fe20000410000 */
[-C--:B------:R-:W-:Y:S01]  /*df20*/  FMUL.FTZ R139, R139, R171.reuse ;  /* 0x000000ab8b8b7220 */ /* 0x080fe20000410000 */
[-C--:B------:R-:W-:Y:S01]  /*df30*/  FMUL.FTZ R142, R142, R171.reuse ;  /* 0x000000ab8e8e7220 */ /* 0x080fe20000410000 */
[-C--:B------:R-:W-:Y:S01]  /*df40*/  FMUL.FTZ R143, R143, R171.reuse ;  /* 0x000000ab8f8f7220 */ /* 0x080fe20000410000 */
[----:B------:R-:W-:Y:S01]  /*df50*/  FMUL.FTZ R146, R146, R171 ;  /* 0x000000ab92927220 */ /* 0x000fe20000410000 */
[C---:B-1----:R-:W-:Y:S01]  /*df60*/  F2FP.F16.F32.PACK_AB R167, R180.reuse, R167 ;  /* 0x000000a7b4a7723e */ /* 0x042fe200000000ff */
[----:B------:R-:W-:Y:S01]  /*df70*/  FADD.FTZ R8, R180, R9 ;  /* 0x00000009b4087221 */ /* 0x000fe20000010000 */
[-C--:B------:R-:W-:Y:S01]  /*df80*/  FMUL.FTZ R147, R147, R171.reuse ;  /* 0x000000ab93937220 */ /* 0x080fe20000410000 */
[-C--:B------:R-:W-:Y:S01]  /*df90*/  FMUL.FTZ R150, R150, R171.reuse ;  /* 0x000000ab96967220 */ /* 0x080fe20000410000 */
[----:B------:R-:W-:Y:S01]  /*dfa0*/  FMUL.FTZ R151, R151, R171 ;  /* 0x000000ab97977220 */ /* 0x000fe20000410000 */
[----:B------:R0:W-:Y:S04]  /*dfb0*/  STSM.16.M88.4 [R195+0x26800], R152 ;  /* 0x02680098c3007844 */ /* 0x0001e80000000200 */
[----:B------:R0:W-:Y:S04]  /*dfc0*/  STSM.16.M88.4 [R198], R156 ;  /* 0x0000009cc6007844 */ /* 0x0001e80000000200 */
[----:B------:R0:W-:Y:S04]  /*dfd0*/  STSM.16.M88.4 [R196], R160 ;  /* 0x000000a0c4007844 */ /* 0x0001e80000000200 */
[----:B------:R0:W-:Y:S01]  /*dfe0*/  STSM.16.M88.4 [R197], R164 ;  /* 0x000000a4c5007844 */ /* 0x0001e20000000200 */
[----:B------:R-:W-:Y:S05]  /*dff0*/  @!P0 BRA `(.L_x_4771) ;  /* 0x0000000000048947 */ /* 0x000fea0003800000 */
[----:B------:R-:W-:Y:S01]  /*e000*/  BPT.TRAP 0x1 ;  /* 0x000000040000795c */ /* 0x000fe20000300000 */
.L_x_4771:
[----:B------:R1:W2:Y:S01]  /*e010*/  SYNCS.PHASECHK.TRANS64.TRYWAIT P2, [R212+URZ+0x28c50], R213 ;  /* 0x028c50d5d40075a7 */ /* 0x0002a2000804017f */
[----:B------:R-:W-:Y:S05]  /*e020*/  @!P0 BRA `(.L_x_4772) ;  /* 0x0000000000048947 */ /* 0x000fea0003800000 */
[----:B------:R-:W-:Y:S01]  /*e030*/  BPT.TRAP 0x1 ;  /* 0x000000040000795c */ /* 0x000fe20000300000 */
.L_x_4772:
[----:B------:R-:W-:Y:S04]  /*e040*/  BSSY B2, `(.L_x_4773) ;  /* 0x0000004000027945 */ /* 0x000fe80003800000 */
[----:B--2---:R-:W-:Y:S05]  /*e050*/  @P2 BRA `(.L_x_4774) ;  /* 0x0000000000082947 */ /* 0x004fea0003800000 */
[----:B------:R-:W2:Y:S02]  /*e060*/  SYNCS.PHASECHK.TRANS64.TRYWAIT P2, [R212+URZ+0x28c50], R213 ;  /* 0x028c50d5d40075a7 */ /* 0x000ea4000804017f */
[----:B--2---:R-:W-:Y:S05]  /*e070*/  @!P2 BRA `(.L_x_4775) ;  /* 0x000000ec0014a947 */ /* 0x004fea0003800000 */
.L_x_4774:
[----:B------:R-:W-:Y:S05]  /*e080*/  BSYNC B2 ;  /* 0x0000000000027941 */ /* 0x000fea0003800000 */
.L_x_4773:
[----:B------:R-:W-:Y:S01]  /*e090*/  IMAD R168, R211, 0x1000, R190 ;  /* 0x00001000d3a87824 */ /* 0x000fe200078e02be */
[----:B------:R-:W-:Y:S01]  /*e0a0*/  WARPGROUP.ARRIVE ;  /* 0x00000000000079c5 */ /* 0x000fe20000000000 */
[----:B------:R-:W-:Y:S01]  /*e0b0*/  IMAD.MOV.U32 R169, RZ, RZ, 0x40000040 ;  /* 0x40000040ffa97424 */ /* 0x000fe200078e00ff */
[----:B------:R-:W-:Y:S01]  /*e0c0*/  ISETP.GT.AND P2, PT, R14, R204, PT ;  /* 0x000000cc0e00720c */ /* 0x000fe20003f44270 */
[----:B-12---:R-:W-:Y:S01]  /*e0d0*/  @!P1 VIADD R212, R212, 0x28c60 ;  /* 0x00028c60d4d49836 */ /* 0x006fe20000000000 */
[----:B------:R-:W-:Y:S01]  /*e0e0*/  R2UR UR6, R168 ;  /* 0x00000000a80672ca */ /* 0x000fe200000e0000 */
[----:B------:R-:W-:Y:S01]  /*e0f0*/  VIADD R14, R14, 0xffffffff ;  /* 0xffffffff0e0e7836 */ /* 0x000fe20000000000 */
[----:B------:R-:W-:Y:S01]  /*e100*/  R2UR UR7, R169 ;  /* 0x00000000a90772ca */ /* 0x000fe200000e0000 */
[----:B------:R-:W-:Y:S01]  /*e110*/  IMAD.MOV.U32 R169, RZ, RZ, 0x40000040 ;  /* 0x40000040ffa97424 */ /* 0x000fe200078e00ff */
[----:B------:R-:W-:Y:S01]  /*e120*/  @!P1 PRMT R212, RZ, 0x654, R212 ;  /* 0x00000654ffd49816 */ /* 0x000fe200000000d4 */
[----:B------:R-:W-:Y:S01]  /*e130*/  IMAD.MOV.U32 R9, RZ, RZ, R170 ;  /* 0x000000ffff097224 */ /* 0x000fe200078e00aa */
[----:B------:R-:W-:Y:S01]  /*e140*/  MOV R20, R172 ;  /* 0x000000ac00147202 */ /* 0x000fe20000000f00 */
[----:B------:R-:W-:-:S08]  /*e150*/  IMAD.MOV.U32 R18, RZ, RZ, R211 ;  /* 0x000000ffff127224 */ /* 0x000fd000078e00d3 */
[----:B------:R-:W-:Y:S03]  /*e160*/  HGMMA.64x256x16.F32 R24, R152, gdesc[UR4].tnspB, R24, gsb0 ;  /* 0x43e0000498187df0 */ /* 0x000fe60008000818 */
[----:B------:R-:W-:Y:S02]  /*e170*/  WARPGROUP.DEPBAR.LE gsb0, 0x0 ;  /* 0x00008000000079c5 */ /* 0x000fe40000010000 */
[----:B0-----:R-:W-:Y:S01]  /*e180*/  VIADD R152, R168, 0x80 ;  /* 0x00000080a8987836 */ /* 0x001fe20000000000 */
        /* <DEDUP_REMOVED lines=31> */
[----:B------:R-:W-:Y:S05]  /*e380*/  BSYNC B0 ;  /* 0x0000000000007941 */ /* 0x000fea0003800000 */
.L_x_4757:
[----:B------:R-:W-:Y:S02]  /*e390*/  IMAD.MOV.U32 R20, RZ, RZ, R172 ;  /* 0x000000ffff147224 */ /* 0x000fe400078e00ac */
[----:B------:R-:W-:Y:S02]  /*e3a0*/  IMAD.MOV.U32 R9, RZ, RZ, R170 ;  /* 0x000000ffff097224 */ /* 0x000fe400078e00aa */
[----:B------:R-:W-:-:S07]  /*e3b0*/  IMAD.MOV.U32 R18, RZ, RZ, R211 ;  /* 0x000000ffff127224 */ /* 0x000fce00078e00d3 */
.L_x_4756:
[----:B------:R-:W-:Y:S05]  /*e3c0*/  BSYNC B1 ;  /* 0x0000000000017941 */ /* 0x000fea0003800000 */
.L_x_4755:
[----:B------:R-:W1:Y:S01]  /*e3d0*/  LDC R154, c[0x0][0x9e4] ;  /* 0x00027900ff9a7b82 */ /* 0x000e620000000800 */
[----:B------:R-:W-:-:S04]  /*e3e0*/  IADD3 R152, R184, 0x40, -R186 ;  /* 0x00000040b8987810 */ /* 0x000fc80007ffe8ba */
[----:B------:R-:W-:-:S05]  /*e3f0*/  LEA R153, R189, R152, 0x6 ;  /* 0x00000098bd997211 */ /* 0x000fca00078e30ff */
[----:B------:R-:W-:Y:S01]  /*e400*/  IMAD.IADD R188, R153, 0x1, -R188 ;  /* 0x0000000199bc7824 */ /* 0x000fe200078e0abc */
[----:B-1----:R-:W-:-:S13]  /*e410*/  ISETP.GE.AND P5, PT, R154, 0x1, PT ;  /* 0x000000019a00780c */ /* 0x002fda0003fa6270 */
[----:B------:R-:W-:Y:S05]  /*e420*/  @!P5 BRA `(.L_x_4777) ;  /* 0x000000000048d947 */ /* 0x000fea0003800000 */
[----:B------:R-:W-:Y:S01]  /*e430*/  IMAD.MOV.U32 R155, RZ, RZ, R153 ;  /* 0x000000ffff9b7224 */ /* 0x000fe200078e0099 */
[----:B------:R-:W-:Y:S04]  /*e440*/  BSSY B0, `(.L_x_4778) ;  /* 0x000000e000007945 */ /* 0x000fe80003800000 */
        /* <DEDUP_REMOVED lines=9> */
.L_x_4779:
[----:B------:R-:W-:-:S13]  /*e4e0*/  ISETP.NE.AND P2, PT, R154, 0x1, PT ;  /* 0x000000019a00780c */ /* 0x000fda0003f45270 */
[----:B------:R-:W1:Y:S02]  /*e4f0*/  @P2 LDC.64 R152, c[0x0][0x9e8] ;  /* 0x00027a00ff982b82 */ /* 0x000e640000000a00 */
[----:B-1----:R-:W-:-:S05]  /*e500*/  @P2 IMAD.HI.U32 R152, R155, R152, RZ ;  /* 0x000000989b982227 */ /* 0x002fca00078e00ff */
[----:B------:R-:W-:-:S07]  /*e510*/  @P2 SHF.R.U32.HI R155, RZ, R153, R152 ;  /* 0x00000099ff9b2219 */ /* 0x000fce0000011698 */
.L_x_4780:
[----:B------:R-:W-:Y:S05]  /*e520*/  BSYNC B0 ;  /* 0x0000000000007941 */ /* 0x000fea0003800000 */
.L_x_4778:
[----:B------:R-:W-:-:S05]  /*e530*/  IMAD R155, R155, R154, RZ ;  /* 0x0000009a9b9b7224 */ /* 0x000fca00078e02ff */
[----:B------:R-:W-:-:S07]  /*e540*/  VIMNMX R188, R188, R155, !PT ;  /* 0x0000009bbcbc7248 */ /* 0x000fce0007fe0100 */
.L_x_4777:
[----:B------:R-:W-:Y:S01]  /*e550*/  VIADD R188, R188, 0x3f ;  /* 0x0000003fbcbc7836 */ /* 0x000fe20000000000 */
[----:B------:R-:W-:Y:S04]  /*e560*/  BSSY B1, `(.L_x_4781) ;  /* 0x00001ad000017945 */ /* 0x000fe80003800000 */
[----:B------:R-:W-:-:S04]  /*e570*/  SHF.R.S32.HI R153, RZ, 0x1f, R188 ;  /* 0x0000001fff997819 */ /* 0x000fc800000114bc */
[----:B------:R-:W-:-:S04]  /*e580*/  LEA.HI R153, R153, R188, RZ, 0x6 ;  /* 0x000000bc99997211 */ /* 0x000fc800078f30ff */
[----:B------:R-:W-:-:S04]  /*e590*/  SHF.R.S32.HI R152, RZ, 0x6, R153 ;  /* 0x00000006ff987819 */ /* 0x000fc80000011499 */
[----:B------:R-:W-:-:S04]  /*e5a0*/  VIMNMX R201, R191, R152, !PT ;  /* 0x00000098bfc97248 */ /* 0x000fc80007fe0100 */
[----:B------:R-:W-:-:S13]  /*e5b0*/  ISETP.GE.AND P2, PT, R14, R201, PT ;  /* 0x000000c90e00720c */ /* 0x000fda0003f46270 */
[----:B------:R-:W-:Y:S05]  /*e5c0*/  @!P2 BRA `(.L_x_4782) ;  /* 0x000000180098a947 */ /* 0x000fea0003800000 */
[----:B------:R-:W-:Y:S01]  /*e5d0*/  BSSY B0, `(.L_x_4783) ;  /* 0x00001a4000007945 */ /* 0x000fe20003800000 */
[----:B------:R-:W-:Y:S01]  /*e5e0*/  IMAD.MOV.U32 R207, RZ, RZ, R20 ;  /* 0x000000ffffcf7224 */ /* 0x000fe200078e0014 */
[----:B------:R-:W-:Y:S01]  /*e5f0*/  MOV R205, R14 ;  /* 0x0000000e00cd7202 */ /* 0x000fe20000000f00 */
[----:B------:R-:W-:Y:S02]  /*e600*/  IMAD.MOV.U32 R208, RZ, RZ, R9 ;  /* 0x000000ffffd07224 */ /* 0x000fe400078e0009 */
[----:B------:R-:W-:-:S07]  /*e610*/  IMAD.MOV.U32 R209, RZ, RZ, R18 ;  /* 0x000000ffffd17224 */ /* 0x000fce00078e0012 */
.L_x_4794:
[----:B------:R-:W-:Y:S02]  /*e620*/  VIADD R18, R209, 0x1 ;  /* 0x00000001d1127836 */ /* 0x000fe40000000000 */
[----:B------:R-:W-:Y:S02]  /*e630*/  IMAD.MOV.U32 R14, RZ, RZ, R205 ;  /* 0x000000ffff0e7224 */ /* 0x000fe400078e00cd */
[----:B------:R-:W-:Y:S01]  /*e640*/  VIADD R205, R205, 0xffffffff ;  /* 0xffffffffcdcd7836 */ /* 0x000fe20000000000 */
[----:B------:R-:W-:Y:S02]  /*e650*/  ISETP.NE.AND P3, PT, R18, 0x2, PT ;  /* 0x000000021200780c */ /* 0x000fe40003f65270 */
[----:B------:R-:W-:Y:S02]  /*e660*/  ISETP.GT.AND P2, PT, R14, R201, PT ;  /* 0x000000c90e00720c */ /* 0x000fe40003f44270 */
[----:B------:R-:W-:Y:S02]  /*e670*/  SEL R14, RZ, 0x1, P3 ;  /* 0x00000001ff0e7807 */ /* 0x000fe40001800000 */
[----:B------:R-:W-:-:S02]  /*e680*/  SEL R18, R18, RZ, P3 ;  /* 0x000000ff12127207 */ /* 0x000fc40001800000 */
[----:B------:R-:W-:Y:S01]  /*e690*/  LOP3.LUT R19, R19, R14, RZ, 0x3c, !PT ;  /* 0x0000000e13137212 */ /* 0x000fe200078e3cff */
[----:B-1----:R-:W-:Y:S06]  /*e6a0*/  @!P0 BRA `(.L_x_4784) ;  /* 0x0000000000048947 */ /* 0x002fec0003800000 */
[----:B------:R-:W-:Y:S01]  /*e6b0*/  BPT.TRAP 0x1 ;  /* 0x000000040000795c */ /* 0x000fe20000300000 */
.L_x_4784:
[----:B------:R-:W-:Y:S01]  /*e6c0*/  IMAD R204, R18, 0x8, R2 ;  /* 0x0000000812cc7824 */ /* 0x000fe200078e0202 */
[----:B------:R-:W-:-:S04]  /*e6d0*/  SHF.L.U32 R206, R19, 0x1f, RZ ;  /* 0x0000001f13ce7819 */ /* 0x000fc800000006ff */
[----:B------:R1:W2:Y:S01]  /*e6e0*/  SYNCS.PHASECHK.TRANS64.TRYWAIT P3, [R204+URZ+0x28c30], R206 ;  /* 0x028c30cecc0075a7 */ /* 0x0002a2000806017f */
[----:B------:R-:W-:Y:S05]  /*e6f0*/  @!P0 BRA `(.L_x_4785) ;  /* 0x0000000000048947 */ /* 0x000fea0003800000 */
[----:B------:R-:W-:Y:S01]  /*e700*/  BPT.TRAP 0x1 ;  /* 0x000000040000795c */ /* 0x000fe20000300000 */
.L_x_4785:
[----:B------:R-:W-:Y:S01]  /*e710*/  BSSY B2, `(.L_x_4786) ;  /* 0x0000006000027945 */ /* 0x000fe20003800000 */
[----:B------:R-:W-:Y:S01]  /*e720*/  LEA R14, R18, R21, 0x9 ;  /* 0x00000015120e7211 */ /* 0x000fe200078e48ff */
[----:B------:R-:W-:Y:S02]  /*e730*/  IMAD.MOV.U32 R15, RZ, RZ, 0x40000040 ;  /* 0x40000040ff0f7424 */ /* 0x000fe400078e00ff */
[----:B--2---:R-:W-:Y:S05]  /*e740*/  @P3 BRA `(.L_x_4787) ;  /* 0x0000000000083947 */ /* 0x004fea0003800000 */
[----:B------:R-:W2:Y:S02]  /*e750*/  SYNCS.PHASECHK.TRANS64.TRYWAIT P3, [R204+URZ+0x28c30], R206 ;  /* 0x028c30cecc0075a7 */ /* 0x000ea4000806017f */
[----:B--2---:R-:W-:Y:S05]  /*e760*/  @!P3 BRA `(.L_x_4788) ;  /* 0x000000e4006cb947 */ /* 0x004fea0003800000 */
.L_x_4787:
[----:B------:R-:W-:Y:S05]  /*e770*/  BSYNC B2 ;  /* 0x0000000000027941 */ /* 0x000fea0003800000 */
.L_x_4786:
[C---:B------:R-:W-:Y:S01]  /*e780*/  R2UR UR6, R14.reuse ;  /* 0x000000000e0672ca */ /* 0x040fe200000e0000 */
[----:B------:R-:W-:Y:S01]  /*e790*/  WARPGROUP.ARRIVE ;  /* 0x00000000000079c5 */ /* 0x000fe20000000000 */
[----:B------:R-:W-:Y:S01]  /*e7a0*/  R2UR UR7, R15 ;  /* 0x000000000f0772ca */ /* 0x000fe200000e0000 */
[----:B------:R-:W-:Y:S01]  /*e7b0*/  VIADD R188, R14, 0x2 ;  /* 0x000000020ebc7836 */ /* 0x000fe20000000000 */
[----:B------:R-:W-:Y:S01]  /*e7c0*/  R2UR UR4, R4 ;  /* 0x00000000040472ca */ /* 0x000fe200000e0000 */
[----:B------:R-:W-:Y:S01]  /*e7d0*/  IMAD.MOV.U32 R189, RZ, RZ, 0x40000040 ;  /* 0x40000040ffbd7424 */ /* 0x000fe200078e00ff */
[----:B------:R-:W-:Y:S01]  /*e7e0*/  R2UR UR5, R5 ;  /* 0x00000000050572ca */ /* 0x000fe200000e0000 */
[----:B------:R-:W-:-:S12]  /*e7f0*/  IMAD.MOV.U32 R15, RZ, RZ, 0x40000040 ;  /* 0x40000040ff0f7424 */ /* 0x000fd800078e00ff */
        /* <DEDUP_REMOVED lines=43> */
[----:B------:R-:W3:Y:S02]  /*eab0*/  SHFL.BFLY PT, R14, R15, 0x2, 0x1f ;  /* 0x0c401f000f0e7f89 */ /* 0x000ee400000e0000 */
[----:B---3--:R-:W-:Y:S01]  /*eac0*/  FMNMX.FTZ R20, R15, R14, !PT ;  /* 0x0000000e0f147209 */ /* 0x008fe20007810000 */
[----:B------:R-:W-:Y:S01]  /*ead0*/  IMAD.U32 R15, RZ, RZ, UR4 ;  /* 0x00000004ff0f7e24 */ /* 0x000fe2000f8e00ff */
[----:B------:R-:W-:-:S03]  /*eae0*/  FMNMX.FTZ R14, R154, R207, !PT ;  /* 0x000000cf9a0e7209 */ /* 0x000fc60007810000 */
[----:B------:R-:W3:Y:S01]  /*eaf0*/  SHFL.BFLY PT, R189, R20, 0x1, 0x1f ;  /* 0x0c201f0014bd7f89 */ /* 0x000ee200000e0000 */
[----:B------:R-:W-:-:S04]  /*eb00*/  FMNMX.FTZ R9, R155, R14, !PT ;  /* 0x0000000e9b097209 */ /* 0x000fc80007810000 */
[----:B------:R-:W-:-:S04]  /*eb10*/  FMNMX.FTZ R14, R158, R9, !PT ;  /* 0x000000099e0e7209 */ /* 0x000fc80007810000 */
[----:B------:R-:W-:-:S04]  /*eb20*/  FMNMX.FTZ R9, R159, R14, !PT ;  /* 0x0000000e9f097209 */ /* 0x000fc80007810000 */
[----:B------:R-:W-:Y:S02]  /*eb30*/  FMNMX.FTZ R14, R162, R9, !PT ;  /* 0x00000009a20e7209 */ /* 0x000fe40007810000 */
[----:B---3--:R-:W-:Y:S02]  /*eb40*/  FMNMX.FTZ R9, R20, R189, !PT ;  /* 0x000000bd14097209 */ /* 0x008fe40007810000 */
[----:B------:R-:W-:-:S03]  /*eb50*/  FMNMX.FTZ R189, R163, R14, !PT ;  /* 0x0000000ea3bd7209 */ /* 0x000fc60007810000 */
[----:B------:R-:W-:Y:S01]  /*eb60*/  FADD.FTZ R188, -R9, R208 ;  /* 0x000000d009bc7221 */ /* 0x000fe20000010100 */
[----:B------:R-:W-:-:S03]  /*eb70*/  FMNMX.FTZ R14, R166, R189, !PT ;  /* 0x000000bda60e7209 */ /* 0x000fc60007810000 */
[-C--:B------:R-:W-:Y:S01]  /*eb80*/  FMUL.FTZ R208, R188, R15.reuse ;  /* 0x0000000fbcd07220 */ /* 0x080fe20000410000 */
[----:B------:R-:W-:Y:S01]  /*eb90*/  FMNMX.FTZ R189, R167, R14, !PT ;  /* 0x0000000ea7bd7209 */ /* 0x000fe20007810000 */
[----:B------:R-:W-:Y:S02]  /*eba0*/  FMUL.FTZ R188, R9, R15 ;  /* 0x0000000f09bc7220 */ /* 0x000fe40000410000 */
[----:B------:R-:W3:Y:S01]  /*ebb0*/  MUFU.EX2 R14, R208 ;  /* 0x000000d0000e7308 */ /* 0x000ee20000000800 */
[----:B------:R-:W-:Y:S01]  /*ebc0*/  FMNMX.FTZ R20, R170, R189, !PT ;  /* 0x000000bdaa147209 */ /* 0x000fe20007810000 */
[-CC-:B------:R-:W-:Y:S01]  /*ebd0*/  FFMA.FTZ R210, R152, R15.reuse, -R188.reuse ;  /* 0x0000000f98d27223 */ /* 0x180fe200000108bc */
[-CC-:B------:R-:W-:Y:S01]  /*ebe0*/  FFMA.FTZ R152, R153, R15.reuse, -R188.reuse ;  /* 0x0000000f99987223 */ /* 0x180fe200000108bc */
[-CC-:B0-----:R-:W-:Y:S01]  /*ebf0*/  FFMA.FTZ R212, R156, R15.reuse, -R188.reuse ;  /* 0x0000000f9cd47223 */ /* 0x181fe200000108bc */
        /* <DEDUP_REMOVED lines=17> */
[----:B------:R-:W-:Y:S01]  /*ed10*/  FFMA.FTZ R181, R181, R15, -R188 ;  /* 0x0000000fb5b57223 */ /* 0x000fe200000108bc */
[----:B------:R-:W0:Y:S01]  /*ed20*/  MUFU.EX2 R189, R210 ;  /* 0x000000d200bd7308 */ /* 0x000e220000000800 */
[-C--:B---3--:R-:W-:Y:S01]  /*ed30*/  FMUL.FTZ R24, R24, R14.reuse ;  /* 0x0000000e18187220 */ /* 0x088fe20000410000 */
[----:B------:R-:W-:Y:S01]  /*ed40*/  FMNMX.FTZ R20, R182, R211, !PT ;  /* 0x000000d3b6147209 */ /* 0x000fe20007810000 */
[-C--:B------:R-:W-:Y:S01]  /*ed50*/  FMUL.FTZ R25, R25, R14.reuse ;  /* 0x0000000e19197220 */ /* 0x080fe20000410000 */
[-C--:B------:R-:W-:Y:S01]  /*ed60*/  FMUL.FTZ R28, R28, R14.reuse ;  /* 0x0000000e1c1c7220 */ /* 0x080fe20000410000 */
[----:B------:R-:W-:Y:S01]  /*ed70*/  FMUL.FTZ R29, R29, R14 ;  /* 0x0000000e1d1d7220 */ /* 0x000fe20000410000 */
[----:B------:R-:W-:Y:S01]  /*ed80*/  FMNMX.FTZ R20, R183, R20, !PT ;  /* 0x00000014b7147209 */ /* 0x000fe20007810000 */
[-C--:B------:R-:W-:Y:S01]  /*ed90*/  FMUL.FTZ R32, R32, R14.reuse ;  /* 0x0000000e20207220 */ /* 0x080fe20000410000 */
[----:B------:R-:W3:Y:S01]  /*eda0*/  MUFU.EX2 R152, R152 ;  /* 0x0000009800987308 */ /* 0x000ee20000000800 */
[-C--:B------:R-:W-:Y:S01]  /*edb0*/  FMUL.FTZ R33, R33, R14.reuse ;  /* 0x0000000e21217220 */ /* 0x080fe20000410000 */
[-C--:B------:R-:W-:Y:S01]  /*edc0*/  FMUL.FTZ R36, R36, R14.reuse ;  /* 0x0000000e24247220 */ /* 0x080fe20000410000 */
[----:B------:R-:W4:Y:S01]  /*edd0*/  SHFL.BFLY PT, R211, R20, 0x2, 0x1f ;  /* 0x0c401f0014d37f89 */ /* 0x000f2200000e0000 */
[-C--:B------:R-:W-:Y:S01]  /*ede0*/  FMUL.FTZ R37, R37, R14.reuse ;  /* 0x0000000e25257220 */ /* 0x080fe20000410000 */
[-C--:B------:R-:W-:Y:S01]  /*edf0*/  FMUL.FTZ R40, R40, R14.reuse ;  /* 0x0000000e28287220 */ /* 0x080fe20000410000 */
[-C--:B------:R-:W-:Y:S01]  /*ee00*/  FMUL.FTZ R41, R41, R14.reuse ;  /* 0x0000000e29297220 */ /* 0x080fe20000410000 */
[-C--:B------:R-:W-:Y:S01]  /*ee10*/  FMUL.FTZ R44, R44, R14.reuse ;  /* 0x0000000e2c2c7220 */ /* 0x080fe20000410000 */
[----:B------:R5:W1:Y:S01]  /*ee20*/  MUFU.EX2 R153, R212 ;  /* 0x000000d400997308 */ /* 0x000a620000000800 */
[----:B0-----:R-:W-:Y:S01]  /*ee30*/  FFMA.FTZ R3, R14, R3, R189 ;  /* 0x000000030e037223 */ /* 0x001fe200000100bd */
        /* <DEDUP_REMOVED lines=17> */
[----:B----4-:R-:W-:Y:S01]  /*ef50*/  FMNMX.FTZ R211, R20, R211, !PT ;  /* 0x000000d314d37209 */ /* 0x010fe20007810000 */
        /* <DEDUP_REMOVED lines=29> */
[----:B------:R-:W-:Y:S01]  /*f130*/  IMAD.MOV R211, RZ, RZ, -R194 ;  /* 0x000000ffffd37224 */ /* 0x000fe200078e0ac2 */
[----:B------:R-:W-:Y:S01]  /*f140*/  MUFU.EX2 R165, R165 ;  /* 0x000000a500a57308 */ /* 0x000fe20000000800 */
[-C--:B------:R-:W-:Y:S01]  /*f150*/  FMUL.FTZ R124, R124, R14.reuse ;  /* 0x0000000e7c7c7220 */ /* 0x080fe20000410000 */
[-C--:B------:R-:W-:Y:S01]  /*f160*/  FMUL.FTZ R125, R125, R14.reuse ;  /* 0x0000000e7d7d7220 */ /* 0x080fe20000410000 */
[C---:B------:R-:W-:Y:S01]  /*f170*/  FADD.FTZ R188, -R20.reuse, R207 ;  /* 0x000000cf14bc7221 */ /* 0x040fe20000010100 */
[----:B------:R-:W-:Y:S01]  /*f180*/  FMUL.FTZ R228, R20, R15 ;  /* 0x0000000f14e47220 */ /* 0x000fe20000410000 */
[----:B------:R-:W-:Y:S01]  /*f190*/  ISETP.NE.AND P3, PT, R22, R211, PT ;  /* 0x000000d31600720c */ /* 0x000fe20003f65270 */
[----:B------:R-:W-:Y:S01]  /*f1a0*/  FMUL.FTZ R128, R128, R14 ;  /* 0x0000000e80807220 */ /* 0x000fe20000410000 */
[-C--:B------:R-:W-:Y:S01]  /*f1b0*/  FMUL.FTZ R169, R188, R15.reuse ;  /* 0x0000000fbca97220 */ /* 0x080fe20000410000 */
[-CC-:B------:R-:W-:Y:S01]  /*f1c0*/  FFMA.FTZ R188, R154, R15.reuse, -R228.reuse ;  /* 0x0000000f9abc7223 */ /* 0x180fe200000108e4 */
        /* <DEDUP_REMOVED lines=9> */
[-CC-:B-----5:R-:W-:Y:S01]  /*f260*/  FFMA.FTZ R212, R167, R15.reuse, -R228.reuse ;  /* 0x0000000fa7d47223 */ /* 0x1a0fe200000108e4 */
[-CC-:B------:R-:W-:Y:S01]  /*f270*/  FFMA.FTZ R167, R170, R15.reuse, -R228.reuse ;  /* 0x0000000faaa77223 */ /* 0x180fe200000108e4 */
[-CC-:B------:R-:W-:Y:S01]  /*f280*/  FFMA.FTZ R170, R171, R15.reuse, -R228.reuse ;  /* 0x0000000fabaa7223 */ /* 0x180fe200000108e4 */
[----:B------:R-:W0:Y:S01]  /*f290*/  MUFU.EX2 R188, R188 ;  /* 0x000000bc00bc7308 */ /* 0x000e220000000800 */
[----:B------:R3:W-:Y:S01]  /*f2a0*/  @!P1 SYNCS.ARRIVE.TRANS64.RED.A1T0 RZ, [R154+URZ], RZ ;  /* 0x000000ff9aff99a7 */ /* 0x0007e2000810043f */
[-CC-:B------:R-:W-:Y:S01]  /*f2b0*/  FFMA.FTZ R171, R174, R15.reuse, -R228.reuse ;  /* 0x0000000faeab7223 */ /* 0x180fe200000108e4 */
[-CC-:B------:R-:W-:Y:S01]  /*f2c0*/  FFMA.FTZ R174, R175, R15.reuse, -R228.reuse ;  /* 0x0000000fafae7223 */ /* 0x180fe200000108e4 */
[-CC-:B------:R-:W-:Y:S01]  /*f2d0*/  FFMA.FTZ R175, R178, R15.reuse, -R228.reuse ;  /* 0x0000000fb2af7223 */ /* 0x180fe200000108e4 */
[----:B------:R-:W-:Y:S01]  /*f2e0*/  FFMA.FTZ R178, R179, R15, -R228 ;  /* 0x0000000fb3b27223 */ /* 0x000fe200000108e4 */
[----:B------:R-:W-:-:S02]  /*f2f0*/  @!P3 IMAD R209, R209, 0x40, R192 ;  /* 0x00000040d1d1b824 */ /* 0x000fc400078e02c0 */
[-CC-:B------:R-:W-:Y:S01]  /*f300*/  FFMA.FTZ R182, R182, R15.reuse, -R228.reuse ;  /* 0x0000000fb6b67223 */ /* 0x180fe200000108e4 */
[----:B------:R-:W4:Y:S01]  /*f310*/  MUFU.EX2 R155, R155 ;  /* 0x0000009b009b7308 */ /* 0x000f220000000800 */
[----:B---3--:R-:W-:Y:S01]  /*f320*/  FADD.FTZ R154, R152, R3 ;  /* 0x00000003989a7221 */ /* 0x008fe20000010000 */
[----:B------:R-:W-:Y:S01]  /*f330*/  FFMA.FTZ R183, R183, R15, -R228 ;  /* 0x0000000fb7b77223 */ /* 0x000fe200000108e4 */
[----:B------:R-:W-:Y:S01]  /*f340*/  @!P3 LEA R209, R209, R2, 0x2 ;  /* 0x00000002d1d1b211 */ /* 0x000fe200078e10ff */
[-C--:B------:R-:W-:Y:S01]  /*f350*/  FMUL.FTZ R129, R129, R14.reuse ;  /* 0x0000000e81817220 */ /* 0x080fe20000410000 */
[----:B-1----:R-:W-:Y:S01]  /*f360*/  FADD.FTZ R3, R153, R154 ;  /* 0x0000009a99037221 */ /* 0x002fe20000010000 */
[-C--:B------:R-:W-:Y:S01]  /*f370*/  FMUL.FTZ R132, R132, R14.reuse ;  /* 0x0000000e84847220 */ /* 0x080fe20000410000 */
[----:B------:R-:W-:Y:S01]  /*f380*/  FMUL.FTZ R133, R133, R14 ;  /* 0x0000000e85857220 */ /* 0x000fe20000410000 */
[----:B------:R-:W1:Y:S01]  /*f390*/  MUFU.EX2 R207, R207 ;  /* 0x000000cf00cf7308 */ /* 0x000e620000000800 */
[----:B0-----:R-:W-:Y:S01]  /*f3a0*/  FFMA.FTZ R8, R169, R8, R188 ;  /* 0x00000008a9087223 */ /* 0x001fe200000100bc */
[----:B------:R-:W-:Y:S01]  /*f3b0*/  FADD.FTZ R154, R156, R3 ;  /* 0x000000039c9a7221 */ /* 0x000fe20000010000 */
[----:B------:R0:W-:Y:S01]  /*f3c0*/  @!P3 STS [R209+0x28800], R14 ;  /* 0x0288000ed100b388 */ /* 0x0001e20000000800 */
[-C--:B------:R-:W-:Y:S01]  /*f3d0*/  FMUL.FTZ R136, R136, R14.reuse ;  /* 0x0000000e88887220 */ /* 0x080fe20000410000 */
[-C--:B------:R-:W-:Y:S01]  /*f3e0*/  FMUL.FTZ R137, R137, R14.reuse ;  /* 0x0000000e89897220 */ /* 0x080fe20000410000 */
[----:B------:R-:W-:Y:S01]  /*f3f0*/  FADD.FTZ R179, R157, R154 ;  /* 0x0000009a9db37221 */ /* 0x000fe20000010000 */
[----:B------:R3:W-:Y:S01]  /*f400*/  @!P3 STS [R209+0x28820], R169 ;  /* 0x028820a9d100b388 */ /* 0x0007e20000000800 */
[----:B------:R-:W5:Y:S01]  /*f410*/  MUFU.EX2 R208, R208 ;  /* 0x000000d000d07308 */ /* 0x000f620000000800 */
[----:B----4-:R-:W-:Y:S01]  /*f420*/  FADD.FTZ R8, R155, R8 ;  /* 0x000000089b087221 */ /* 0x010fe20000010000 */
[----:B------:R-:W-:Y:S01]  /*f430*/  FADD.FTZ R154, R160, R179 ;  /* 0x000000b3a09a7221 */ /* 0x000fe20000010000 */
[-C--:B------:R-:W-:Y:S01]  /*f440*/  FMUL.FTZ R140, R140, R14.reuse ;  /* 0x0000000e8c8c7220 */ /* 0x080fe20000410000 */
[-C--:B------:R-:W-:Y:S01]  /*f450*/  FMUL.FTZ R141, R141, R14.reuse ;  /* 0x0000000e8d8d7220 */ /* 0x080fe20000410000 */
[-C--:B------:R-:W-:Y:S01]  /*f460*/  FMUL.FTZ R144, R144, R14.reuse ;  /* 0x0000000e90907220 */ /* 0x080fe20000410000 */
[----:B------:R-:W-:Y:S01]  /*f470*/  FADD.FTZ R179, R161, R154 ;  /* 0x0000009aa1b37221 */ /* 0x000fe20000010000 */
[-C--:B------:R-:W-:Y:S01]  /*f480*/  FMUL.FTZ R145, R145, R14.reuse ;  /* 0x0000000e91917220 */ /* 0x080fe20000410000 */
[----:B------:R-:W4:Y:S01]  /*f490*/  MUFU.EX2 R159, R159 ;  /* 0x0000009f009f7308 */ /* 0x000f220000000800 */
[----:B-1----:R-:W-:Y:S01]  /*f4a0*/  FADD.FTZ R3, R207, R8 ;  /* 0x00000008cf037221 */ /* 0x002fe20000010000 */
[----:B------:R-:W-:Y:S01]  /*f4b0*/  FADD.FTZ R154, R164, R179 ;  /* 0x000000b3a49a7221 */ /* 0x000fe20000010000 */
[-C--:B------:R-:W-:Y:S01]  /*f4c0*/  FMUL.FTZ R148, R148, R14.reuse ;  /* 0x0000000e94947220 */ /* 0x080fe20000410000 */
[----:B------:R-:W-:Y:S01]  /*f4d0*/  FMUL.FTZ R149, R149, R14 ;  /* 0x0000000e95957220 */ /* 0x000fe20000410000 */
[----:B------:R-:W-:Y:S01]  /*f4e0*/  F2FP.F16.F32.PACK_AB R158, R164, R161 ;  /* 0x000000a1a49e723e */ /* 0x000fe200000000ff */
[----:B------:R-:W-:Y:S01]  /*f4f0*/  FADD.FTZ R179, R165, R154 ;  /* 0x0000009aa5b37221 */ /* 0x000fe20000010000 */
[----:B------:R-:W-:Y:S01]  /*f500*/  F2FP.F16.F32.PACK_AB R152, R152, R189 ;  /* 0x000000bd9898723e */ /* 0x000fe200000000ff */
        /* <DEDUP_REMOVED lines=79> */
[----:B------:R-:W-:Y:S01]  /*fa00*/  FMUL.FTZ R143, R143, R169 ;  /* 0x000000a98f8f7220 */ /* 0x000fe20000410000 */
[----:B------:R-:W0:Y:S01]  /*fa10*/  MUFU.EX2 R176, R176 ;  /* 0x000000b000b07308 */ /* 0x000e220000000800 */
[----:B----4-:R-:W-:Y:S01]  /*fa20*/  FADD.FTZ R179, R173, R154 ;  /* 0x0000009aadb37221 */ /* 0x010fe20000010000 */
[----:B------:R-:W-:Y:S01]  /*fa30*/  F2FP.F16.F32.PACK_AB R154, R156, R153 ;  /* 0x000000999c9a723e */ /* 0x000fe200000000ff */
[----:B------:R-:W-:Y:S01]  /*fa40*/  FMUL.FTZ R146, R146, R169 ;  /* 0x000000a992927220 */ /* 0x000fe20000410000 */
[----:B------:R-:W-:Y:S01]  /*fa50*/  F2FP.F16.F32.PACK_AB R156, R160, R157 ;  /* 0x0000009da09c723e */ /* 0x000fe200000000ff */
[----:B------:R-:W-:Y:S01]  /*fa60*/  FMUL.FTZ R147, R147, R169 ;  /* 0x000000a993937220 */ /* 0x000fe20000410000 */
[----:B------:R-:W-:Y:S01]  /*fa70*/  F2FP.F16.F32.PACK_AB R160, R168, R165 ;  /* 0x000000a5a8a0723e */ /* 0x000fe200000000ff */
[-C--:B------:R-:W-:Y:S01]  /*fa80*/  FMUL.FTZ R150, R150, R169.reuse ;  /* 0x000000a996967220 */ /* 0x080fe20000410000 */
[----:B------:R-:W4:Y:S01]  /*fa90*/  MUFU.EX2 R175, R175 ;  /* 0x000000af00af7308 */ /* 0x000f220000000800 */
[----:B-1----:R-:W-:Y:S01]  /*faa0*/  FADD.FTZ R8, R174, R3 ;  /* 0x00000003ae087221 */ /* 0x002fe20000010000 */
[----:B------:R-:W-:Y:S01]  /*fab0*/  F2FP.F16.F32.PACK_AB R162, R173, R172 ;  /* 0x000000acada2723e */ /* 0x000fe200000000ff */
[----:B------:R-:W-:-:S05]  /*fac0*/  FMUL.FTZ R151, R151, R169 ;  /* 0x000000a997977220 */ /* 0x000fca0000410000 */
[----:B------:R-:W1:Y:S01]  /*fad0*/  MUFU.EX2 R177, R177 ;  /* 0x000000b100b17308 */ /* 0x000e620000000800 */
[----:B0-----:R-:W-:-:S07]  /*fae0*/  FADD.FTZ R14, R176, R179 ;  /* 0x000000b3b00e7221 */ /* 0x001fce0000010000 */
[----:B------:R-:W0:Y:S01]  /*faf0*/  MUFU.EX2 R178, R178 ;  /* 0x000000b200b27308 */ /* 0x000e220000000800 */
[----:B----4-:R-:W-:-:S07]  /*fb00*/  FADD.FTZ R157, R175, R8 ;  /* 0x00000008af9d7221 */ /* 0x010fce0000010000 */
[----:B------:R-:W4:Y:S01]  /*fb10*/  MUFU.EX2 R180, R180 ;  /* 0x000000b400b47308 */ /* 0x000f220000000800 */
[C---:B-1----:R-:W-:Y:S01]  /*fb20*/  FADD.FTZ R153, R177.reuse, R14 ;  /* 0x0000000eb1997221 */ /* 0x042fe20000010000 */
[----:B------:R-:W-:-:S06]  /*fb30*/  F2FP.F16.F32.PACK_AB R164, R177, R176 ;  /* 0x000000b0b1a4723e */ /* 0x000fcc00000000ff */
[----:B------:R-:W1:Y:S01]  /*fb40*/  MUFU.EX2 R182, R182 ;  /* 0x000000b600b67308 */ /* 0x000e620000000800 */
[----:B0-----:R-:W-:Y:S01]  /*fb50*/  FADD.FTZ R161, R178, R157 ;  /* 0x0000009db2a17221 */ /* 0x001fe20000010000 */
[----:B------:R-:W-:Y:S02]  /*fb60*/  F2FP.F16.F32.PACK_AB R157, R210, R159 ;  /* 0x0000009fd29d723e */ /* 0x000fe400000000ff */
[----:B------:R-:W-:Y:S02]  /*fb70*/  F2FP.F16.F32.PACK_AB R159, R212, R163 ;  /* 0x000000a3d49f723e */ /* 0x000fe400000000ff */
[----:B------:R-:W-:Y:S02]  /*fb80*/  F2FP.F16.F32.PACK_AB R163, R174, R171 ;  /* 0x000000abaea3723e */ /* 0x000fe400000000ff */
[----:B------:R-:W0:Y:S01]  /*fb90*/  MUFU.EX2 R181, R181 ;  /* 0x000000b500b57308 */ /* 0x000e220000000800 */
[----:B----4-:R-:W-:Y:S01]  /*fba0*/  FADD.FTZ R14, R180, R153 ;  /* 0x00000099b40e7221 */ /* 0x010fe20000010000 */
[----:B------:R-:W-:-:S02]  /*fbb0*/  F2FP.F16.F32.PACK_AB R153, R155, R188 ;  /* 0x000000bc9b99723e */ /* 0x000fc400000000ff */
[----:B------:R-:W-:Y:S01]  /*fbc0*/  F2FP.F16.F32.PACK_AB R155, R208, R207 ;  /* 0x000000cfd09b723e */ /* 0x000fe200000000ff */
[----:B------:R-:W-:Y:S01]  /*fbd0*/  BAR.SYNC.DEFER_BLOCKING 0xf, 0x100 ;  /* 0x03c4000000007b1d */ /* 0x000fe20000010000 */
[----:B------:R-:W-:Y:S01]  /*fbe0*/  F2FP.F16.F32.PACK_AB R165, R178, R175 ;  /* 0x000000afb2a5723e */ /* 0x000fe200000000ff */
[----:B-1----:R-:W-:Y:S01]  /*fbf0*/  FADD.FTZ R8, R182, R161 ;  /* 0x000000a1b6087221 */ /* 0x002fe20000010000 */
[----:B------:R-:W-:-:S03]  /*fc00*/  F2FP.F16.F32.PACK_AB R161, R170, R167 ;  /* 0x000000a7aaa1723e */ /* 0x000fc600000000ff */
[----:B------:R-:W1:Y:S01]  /*fc10*/  MUFU.EX2 R183, R183 ;  /* 0x000000b700b77308 */ /* 0x000e620000000800 */
[C---:B0-----:R-:W-:Y:S01]  /*fc20*/  F2FP.F16.F32.PACK_AB R166, R181.reuse, R180 ;  /* 0x000000b4b5a6723e */ /* 0x041fe200000000ff */
[----:B------:R-:W-:Y:S01]  /*fc30*/  FADD.FTZ R3, R181, R14 ;  /* 0x0000000eb5037221 */ /* 0x000fe20000010000 */
[C---:B-1----:R-:W-:Y:S01]  /*fc40*/  F2FP.F16.F32.PACK_AB R167, R183.reuse, R182 ;  /* 0x000000b6b7a7723e */ /* 0x042fe200000000ff */
[----:B------:R3:W-:Y:S01]  /*fc50*/  STSM.16.M88.4 [R195+0x26800], R152 ;  /* 0x02680098c3007844 */ /* 0x0007e20000000200 */
[----:B------:R-:W-:-:S03]  /*fc60*/  FADD.FTZ R8, R183, R8 ;  /* 0x00000008b7087221 */ /* 0x000fc60000010000 */
[----:B------:R3:W-:Y:S04]  /*fc70*/  STSM.16.M88.4 [R198], R156 ;  /* 0x0000009cc6007844 */ /* 0x0007e80000000200 */
[----:B------:R3:W-:Y:S04]  /*fc80*/  STSM.16.M88.4 [R196], R160 ;  /* 0x000000a0c4007844 */ /* 0x0007e80000000200 */
[----:B------:R3:W-:Y:S01]  /*fc90*/  STSM.16.M88.4 [R197], R164 ;  /* 0x000000a4c5007844 */ /* 0x0007e20000000200 */
[----:B------:R-:W-:Y:S05]  /*fca0*/  @!P0 BRA `(.L_x_4789) ;  /* 0x0000000000048947 */ /* 0x000fea0003800000 */
[----:B------:R-:W-:Y:S01]  /*fcb0*/  BPT.TRAP 0x1 ;  /* 0x000000040000795c */ /* 0x000fe20000300000 */
.L_x_4789:
[----:B------:R0:W1:Y:S01]  /*fcc0*/  SYNCS.PHASECHK.TRANS64.TRYWAIT P3, [R204+URZ+0x28c50], R206 ;  /* 0x028c50cecc0075a7 */ /* 0x000062000806017f */
[----:B------:R-:W-:Y:S05]  /*fcd0*/  @!P0 BRA `(.L_x_4790) ;  /* 0x0000000000048947 */ /* 0x000fea0003800000 */
[----:B------:R-:W-:Y:S01]  /*fce0*/  BPT.TRAP 0x1 ;  /* 0x000000040000795c */ /* 0x000fe20000300000 */
.L_x_4790:
[----:B------:R-:W-:Y:S04]  /*fcf0*/  BSSY B2, `(.L_x_4791) ;  /* 0x0000004000027945 */ /* 0x000fe80003800000 */
[----:B-1----:R-:W-:Y:S05]  /*fd00*/  @P3 BRA `(.L_x_4792) ;  /* 0x0000000000083947 */ /* 0x002fea0003800000 */
[----:B------:R-:W1:Y:S02]  /*fd10*/  SYNCS.PHASECHK.TRANS64.TRYWAIT P3, [R204+URZ+0x28c50], R206 ;  /* 0x028c50cecc0075a7 */ /* 0x000e64000806017f */
[----:B-1----:R-:W-:Y:S05]  /*fd20*/  @!P3 BRA `(.L_x_4793) ;  /* 0x000000d00010b947 */ /* 0x002fea0003800000 */
.L_x_4792:
[----:B------:R-:W-:Y:S05]  /*fd30*/  BSYNC B2 ;  /* 0x0000000000027941 */ /* 0x000fea0003800000 */
.L_x_4791:
[----:B------:R-:W-:Y:S01]  /*fd40*/  IMAD R168, R18, 0x1000, R190 ;  /* 0x0000100012a87824 */ /* 0x000fe200078e02be */
[----:B------:R-:W-:Y:S01]  /*fd50*/  WARPGROUP.ARRIVE ;  /* 0x00000000000079c5 */ /* 0x000fe20000000000 */
[----:B---3--:R-:W-:Y:S01]  /*fd60*/  IMAD.MOV.U32 R169, RZ, RZ, 0x40000040 ;  /* 0x40000040ffa97424 */ /* 0x008fe200078e00ff */
[----:B------:R-:W-:Y:S01]  /*fd70*/  MOV R209, R18 ;  /* 0x0000001200d17202 */ /* 0x000fe20000000f00 */
[----:B012---:R-:W-:Y:S01]  /*fd80*/  @!P1 VIADD R204, R204, 0x28c60 ;  /* 0x00028c60cccc9836 */ /* 0x007fe20000000000 */
        /* <DEDUP_REMOVED lines=11> */
[----:B------:R-:W-:Y:S01]  /*fe40*/  R2UR UR6, R152 ;  /* 0x00000000980672ca */ /* 0x000fe200000e0000 */
[C---:B------:R-:W-:Y:S01]  /*fe50*/  VIADD R152, R168.reuse, 0x100 ;  /* 0x00000100a8987836 */ /* 0x040fe20000000000 */
[----:B------:R-:W-:Y:S01]  /*fe60*/  R2UR UR7, R153 ;  /* 0x00000000990772ca */ /* 0x000fe200000e0000 */
[----:B------:R-:W-:Y:S01]  /*fe70*/  VIADD R168, R168, 0x180 ;  /* 0x00000180a8a87836 */ /* 0x000fe20000000000 */
[----:B------:R-:W-:-:S14]  /*fe80*/  MOV R153, 0x40000040 ;  /* 0x4000004000997802 */ /* 0x000fdc0000000f00 */
        /* <DEDUP_REMOVED lines=25> */
.L_x_4783:
[----:B------:R-:W-:-:S07]  /*10020*/  IMAD.MOV.U32 R14, RZ, RZ, R205 ;  /* 0x000000ffff0e7224 */ /* 0x000fce00078e00cd */
.L_x_4782:
[----:B------:R-:W-:Y:S05]  /*10030*/  BSYNC B1 ;  /* 0x0000000000017941 */ /* 0x000fea0003800000 */
.L_x_4781:
[----:B------:R-:W-:Y:S01]  /*10040*/  ISETP.GE.AND P2, PT, R14, R191, PT ;  /* 0x000000bf0e00720c */ /* 0x000fe20003f46270 */
[----:B------:R-:W-:-:S12]  /*10050*/  BSSY B0, `(.L_x_4795) ;  /* 0x000024c000007945 */ /* 0x000fd80003800000 */
[----:B------:R-:W-:Y:S05]  /*10060*/  @!P2 BRA `(.L_x_4796) ;  /* 0x000000240028a947 */ /* 0x000fea0003800000 */
[----:B------:R-:W-:Y:S02]  /*10070*/  VIADD R201, R0, 0x8 ;  /* 0x0000000800c97836 */ /* 0x000fe40000000000 */
[----:B------:R-:W-:Y:S02]  /*10080*/  IMAD.MOV.U32 R210, RZ, RZ, R20 ;  /* 0x000000ffffd27224 */ /* 0x000fe400078e0014 */
[----:B------:R-:W-:Y:S01]  /*10090*/  IMAD.MOV.U32 R208, RZ, RZ, R9 ;  /* 0x000000ffffd07224 */ /* 0x000fe200078e0009 */
[----:B------:R-:W-:Y:S01]  /*100a0*/  IADD3 R201, R201, R184, -R186 ;  /* 0x000000b8c9c97210 */ /* 0x000fe20007ffe8ba */
[----:B------:R-:W-:-:S07]  /*100b0*/  IMAD.MOV.U32 R209, RZ, RZ, R18 ;  /* 0x000000ffffd17224 */ /* 0x000fce00078e0012 */
.L_x_4815:
[----:B------:R-:W-:-:S04]  /*100c0*/  IADD3 R18, R209, 0x1, RZ ;  /* 0x00000001d1127810 */ /* 0x000fc80007ffe0ff */
[----:B------:R-:W-:-:S04]  /*100d0*/  ISETP.NE.AND P2, PT, R18, 0x2, PT ;  /* 0x000000021200780c */ /* 0x000fc80003f45270 */
[----:B------:R-:W-:Y:S02]  /*100e0*/  SEL R20, RZ, 0x1, P2 ;  /* 0x00000001ff147807 */ /* 0x000fe40001000000 */
[----:B------:R-:W-:Y:S02]  /*100f0*/  SEL R18, R18, RZ, P2 ;  /* 0x000000ff12127207 */ /* 0x000fe40001000000 */
[----:B------:R-:W-:Y:S01]  /*10100*/  LOP3.LUT R19, R19, R20, RZ, 0x3c, !PT ;  /* 0x0000001413137212 */ /* 0x000fe200078e3cff */
[----:B--2---:R-:W-:Y:S06]  /*10110*/  @!P0 BRA `(.L_x_4797) ;  /* 0x0000000000048947 */ /* 0x004fec0003800000 */
[----:B------:R-:W-:Y:S01]  /*10120*/  BPT.TRAP 0x1 ;  /* 0x000000040000795c */ /* 0x000fe20000300000 */
.L_x_4797:
[----:B------:R-:W-:Y:S01]  /*10130*/  IMAD R206, R18, 0x8, R2 ;  /* 0x0000000812ce7824 */ /* 0x000fe200078e0202 */
[----:B------:R-:W-:-:S04]  /*10140*/  SHF.L.U32 R207, R19, 0x1f, RZ ;  /* 0x0000001f13cf7819 */ /* 0x000fc800000006ff */
[----:B------:R2:W3:Y:S01]  /*10150*/  SYNCS.PHASECHK.TRANS64.TRYWAIT P2, [R206+URZ+0x28c30], R207 ;  /* 0x028c30cfce0075a7 */ /* 0x0004e2000804017f */
[----:B------:R-:W-:Y:S05]  /*10160*/  @!P0 BRA `(.L_x_4798) ;  /* 0x0000000000048947 */ /* 0x000fea0003800000 */
[----:B------:R-:W-:Y:S01]  /*10170*/  BPT.TRAP 0x1 ;  /* 0x000000040000795c */ /* 0x000fe20000300000 */
.L_x_4798:
[----:B------:R-:W-:Y:S01]  /*10180*/  BSSY B1, `(.L_x_4799) ;  /* 0x0000006000017945 */ /* 0x000fe20003800000 */
[----:B------:R-:W-:Y:S02]  /*10190*/  IMAD R188, R18, 0x200, R21 ;  /* 0x0000020012bc7824 */ /* 0x000fe400078e0215 */
[----:B------:R-:W-:Y:S01]  /*101a0*/  IMAD.MOV.U32 R189, RZ, RZ, 0x40000040 ;  /* 0x40000040ffbd7424 */ /* 0x000fe200078e00ff */
[----:B---3--:R-:W-:Y:S06]  /*101b0*/  @P2 BRA `(.L_x_4800) ;  /* 0x0000000000082947 */ /* 0x008fec0003800000 */
[----:B------:R-:W3:Y:S02]  /*101c0*/  SYNCS.PHASECHK.TRANS64.TRYWAIT P2, [R206+URZ+0x28c30], R207 ;  /* 0x028c30cfce0075a7 */ /* 0x000ee4000804017f */
[----:B---3--:R-:W-:Y:S05]  /*101d0*/  @!P2 BRA `(.L_x_4801) ;  /* 0x000000c800f8a947 */ /* 0x008fea0003800000 */
.L_x_4800:
[----:B------:R-:W-:Y:S05]  /*101e0*/  BSYNC B1 ;  /* 0x0000000000017941 */ /* 0x000fea0003800000 */
.L_x_4799:
[C---:B------:R-:W-:Y:S01]  /*101f0*/  R2UR UR6, R188.reuse ;  /* 0x00000000bc0672ca */ /* 0x040fe200000e0000 */
[----:B------:R-:W-:Y:S01]  /*10200*/  WARPGROUP.ARRIVE ;  /* 0x00000000000079c5 */ /* 0x000fe20000000000 */
[----:B------:R-:W-:Y:S01]  /*10210*/  R2UR UR7, R189 ;  /* 0x00000000bd0772ca */ /* 0x000fe200000e0000 */
[----:B-1----:R-:W-:Y:S01]  /*10220*/  VIADD R204, R188, 0x2 ;  /* 0x00000002bccc7836 */ /* 0x002fe20000000000 */
[----:B------:R-:W-:Y:S01]  /*10230*/  R2UR UR4, R4 ;  /* 0x00000000040472ca */ /* 0x000fe200000e0000 */
[----:B------:R-:W-:Y:S01]  /*10240*/  IMAD.MOV.U32 R205, RZ, RZ, 0x40000040 ;  /* 0x40000040ffcd7424 */ /* 0x000fe200078e00ff */
[----:B------:R-:W-:Y:S01]  /*10250*/  R2UR UR5, R5 ;  /* 0x00000000050572ca */ /* 0x000fe200000e0000 */
[----:B------:R-:W-:Y:S02]  /*10260*/  IMAD.MOV.U32 R189, RZ, RZ, 0x40000040 ;  /* 0x40000040ffbd7424 */ /* 0x000fe400078e00ff */
[----:B------:R-:W-:-:S05]  /*10270*/  @!P1 VIADD R9, R206, 0x28c40 ;  /* 0x00028c40ce099836 */ /* 0x000fca0000000000 */
[----:B------:R-:W-:Y:S01]  /*10280*/  @!P1 PRMT R15, RZ, 0x654, R9 ;  /* 0x00000654ff0f9816 */ /* 0x000fe20000000009 */
[----:B------:R-:W-:-:S04]  /*10290*/  IMAD.SHL.U32 R9, R14, 0x40, RZ ;  /* 0x000000400e097824 */ /* 0x000fc800078e00ff */
[----:B------:R-:W-:Y:S01]  /*102a0*/  HGMMA.64x64x16.F32 R152, gdesc[UR4], RZ, !UPT, gsb0 ;  /* 0x00e00000049879f0 */ /* 0x000fe2000c0008ff */
[----:B------:R-:W-:Y:S02]  /*102b0*/  R2UR UR6, R204 ;  /* 0x00000000cc0672ca */ /* 0x000fe400000e0000 */
[----:B------:R-:W-:Y:S01]  /*102c0*/  R2UR UR7, R205 ;  /* 0x00000000cd0772ca */ /* 0x000fe200000e0000 */
[----:B------:R-:W-:Y:S01]  /*102d0*/  IMAD.MOV.U32 R205, RZ, RZ, 0x40000040 ;  /* 0x40000040ffcd7424 */ /* 0x000fe200078e00ff */
[----:B------:R-:W-:Y:S02]  /*102e0*/  R2UR UR4, R12 ;  /* 0x000000000c0472ca */ /* 0x000fe400000e0000 */
[----:B------:R-:W-:Y:S02]  /*102f0*/  R2UR UR5, R13 ;  /* 0x000000000d0572ca */ /* 0x000fe400000e0000 */
[C---:B------:R-:W-:Y:S01]  /*10300*/  IADD3 R204, R188.reuse, 0x4, RZ ;  /* 0x00000004bccc7810 */ /* 0x040fe20007ffe0ff */
        /* <DEDUP_REMOVED lines=18> */
[----:B------:R-:W-:Y:S01]  /*10430*/  ULDC UR4, c[0x0][0x9dc] ;  /* 0x0002770000047ab9 */ /* 0x000fe20000000800 */
[----:B------:R-:W-:Y:S01]  /*10440*/  ULDC UR5, c[0x0][0x9e0] ;  /* 0x0002780000057ab9 */ /* 0x000fe20000000800 */
[----:B------:R-:W-:Y:S01]  /*10450*/  ULOP3.LUT UR4, URZ, UR4, URZ, 0x33, !UPT ;  /* 0x000000043f047292 */ /* 0x000fe2000f8e333f */
[----:B------:R-:W-:Y:S02]  /*10460*/  WARPGROUP.DEPBAR.LE gsb0, 0x0 ;  /* 0x00008000000079c5 */ /* 0x000fe40000010000 */
[----:B------:R1:W-:Y:S02]  /*10470*/  @!P1 SYNCS.ARRIVE.TRANS64.RED.A1T0 RZ, [R15+URZ], RZ ;  /* 0x000000ff0fff99a7 */ /* 0x0003e4000810043f */
[----:B-1----:R-:W-:-:S04]  /*10480*/  IADD3 R15, R184, 0x1, -R9 ;  /* 0x00000001b80f7810 */ /* 0x002fc80007ffe809 */
[----:B------:R-:W-:-:S04]  /*10490*/  IADD3 R15, -R22, R15, -R186 ;  /* 0x0000000f160f7210 */ /* 0x000fc80007ffe9ba */
[C---:B------:R-:W-:Y:S01]  /*104a0*/  IADD3 R211, R15.reuse, UR5, RZ ;  /* 0x000000050fd37c10 */ /* 0x040fe2000fffe0ff */
[----:B------:R-:W-:-:S04]  /*104b0*/  VIADD R205, R15, UR4 ;  /* 0x000000040fcd7c36 */ /* 0x000fc80008000000 */
[C---:B------:R-:W-:Y:S02]  /*104c0*/  IMAD.IADD R204, R0.reuse, 0x1, R211 ;  /* 0x0000000100cc7824 */ /* 0x040fe400078e02d3 */
[----:B------:R-:W-:Y:S01]  /*104d0*/  IMAD.IADD R15, R0, 0x1, R205 ;  /* 0x00000001000f7824 */ /* 0x000fe200078e02cd */
[----:B------:R-:W-:Y:S06]  /*104e0*/  @!P5 BRA `(.L_x_4802) ;  /* 0x000000000060d947 */ /* 0x000fec0003800000 */
[----:B------:R-:W-:Y:S01]  /*104f0*/  IADD3 R20, R0, R184, -R186 ;  /* 0x000000b800147210 */ /* 0x000fe20007ffe8ba */
[----:B------:R-:W-:Y:S03]  /*10500*/  BSSY B1, `(.L_x_4803) ;  /* 0x0000012000017945 */ /* 0x000fe60003800000 */
[----:B------:R-:W-:-:S13]  /*10510*/  ISETP.GT.AND P2, PT, R20, -0x1, PT ;  /* 0xffffffff1400780c */ /* 0x000fda0003f44270 */
[----:B------:R-:W-:Y:S05]  /*10520*/  @P2 BRA `(.L_x_4804) ;  /* 0x0000000000242947 */ /* 0x000fea0003800000 */
[----:B------:R-:W-:Y:S01]  /*10530*/  ULDC UR4, c[0x0][0x9e4] ;  /* 0x0002790000047ab9 */ /* 0x000fe20000000800 */
[----:B------:R-:W-:Y:S01]  /*10540*/  LOP3.LUT R213, RZ, R20, RZ, 0x33, !PT ;  /* 0x00000014ffd57212 */ /* 0x000fe200078e33ff */
[----:B0-----:R-:W-:-:S05]  /*10550*/  IMAD.U32 R212, RZ, RZ, UR4 ;  /* 0x00000004ffd47e24 */ /* 0x001fca000f8e00ff */
[----:B------:R-:W-:-:S13]  /*10560*/  ISETP.NE.AND P2, PT, R212, 0x1, PT ;  /* 0x00000001d400780c */ /* 0x000fda0003f45270 */
[----:B------:R-:W0:Y:S02]  /*10570*/  @P2 LDC.64 R188, c[0x0][0x9e8] ;  /* 0x00027a00ffbc2b82 */ /* 0x000e240000000a00 */
[----:B0-----:R-:W-:-:S05]  /*10580*/  @P2 IMAD.HI.U32 R188, R213, R188, RZ ;  /* 0x000000bcd5bc2227 */ /* 0x001fca00078e00ff */
[----:B------:R-:W-:-:S04]  /*10590*/  @P2 SHF.R.U32.HI R213, RZ, R189, R188 ;  /* 0x000000bdffd52219 */ /* 0x000fc800000116bc */
[----:B------:R-:W-:Y:S01]  /*105a0*/  LOP3.LUT R20, RZ, R213, RZ, 0x33, !PT ;  /* 0x000000d5ff147212 */ /* 0x000fe200078e33ff */
[----:B------:R-:W-:Y:S06]  /*105b0*/  BRA `(.L_x_4805) ;  /* 0x0000000000187947 */ /* 0x000fec0003800000 */
.L_x_4804:
[----:B------:R-:W-:Y:S02]  /*105c0*/  ULDC UR4, c[0x0][0x9e4] ;  /* 0x0002790000047ab9 */ /* 0x000fe40000000800 */
[----:B0-----:R-:W-:-:S05]  /*105d0*/  IMAD.U32 R212, RZ, RZ, UR4 ;  /* 0x00000004ffd47e24 */ /* 0x001fca000f8e00ff */
[----:B------:R-:W-:-:S13]  /*105e0*/  ISETP.NE.AND P2, PT, R212, 0x1, PT ;  /* 0x00000001d400780c */ /* 0x000fda0003f45270 */
[----:B------:R-:W0:Y:S02]  /*105f0*/  @P2 LDC.64 R188, c[0x0][0x9e8] ;  /* 0x00027a00ffbc2b82 */ /* 0x000e240000000a00 */
[----:B0-----:R-:W-:-:S05]  /*10600*/  @P2 IMAD.HI.U32 R188, R20, R188, RZ ;  /* 0x000000bc14bc2227 */ /* 0x001fca00078e00ff */
[----:B------:R-:W-:-:S07]  /*10610*/  @P2 SHF.R.U32.HI R20, RZ, R189, R188 ;  /* 0x000000bdff142219 */ /* 0x000fce00000116bc */
.L_x_4805:
[----:B------:R-:W-:Y:S05]  /*10620*/  BSYNC B1 ;  /* 0x0000000000017941 */ /* 0x000fea0003800000 */
.L_x_4803:
[----:B------:R-:W-:-:S05]  /*10630*/  IMAD R189, R20, R212, -R9 ;  /* 0x000000d414bd7224 */ /* 0x000fca00078e0a09 */
[----:B------:R-:W-:-:S04]  /*10640*/  IADD3 R189, -R22, R189, RZ ;  /* 0x000000bd16bd7210 */ /* 0x000fc80007ffe1ff */
[----:B------:R-:W-:Y:S02]  /*10650*/  VIADDMNMX R204, R189, R212, R204, PT ;  /* 0x000000d4bdcc7246 */ /* 0x000fe400038001cc */
[----:B------:R-:W-:-:S07]  /*10660*/  VIMNMX R15, R15, R189, !PT ;  /* 0x000000bd0f0f7248 */ /* 0x000fce0007fe0100 */
.L_x_4802:
[----:B------:R-:W-:Y:S02]  /*10670*/  ISETP.GT.AND P2, PT, R14, -0x1, PT ;  /* 0xffffffff0e00780c */ /* 0x000fe40003f44270 */
[----:B------:R-:W-:Y:S02]  /*10680*/  IADD3 R211, R211, 0x8, R0 ;  /* 0x00000008d3d37810 */ /* 0x000fe40007ffe000 */
[C---:B------:R-:W-:Y:S02]  /*10690*/  ISETP.GT.AND P3, PT, R15.reuse, RZ, P2 ;  /* 0x000000ff0f00720c */ /* 0x040fe40001764270 */
[C---:B------:R-:W-:Y:S02]  /*106a0*/  ISETP.GT.AND P6, PT, R15.reuse, 0x1, P2 ;  /* 0x000000010f00780c */ /* 0x040fe400017c4270 */
        /* <DEDUP_REMOVED lines=9> */
[----:B0-----:R-:W-:Y:S02]  /*10740*/  FSEL R212, R157, -INF , !P4 ;  /* 0xff8000009dd47808 */ /* 0x001fe40006000000 */
        /* <DEDUP_REMOVED lines=34> */
[----:B------:R-:W-:Y:S02]  /*10970*/  FSEL R204, R177, -INF , !P6 ;  /* 0xff800000b1cc7808 */ /* 0x000fe40007000000 */
[----:B------:R-:W-:Y:S02]  /*10980*/  FSEL R180, R180, -INF , !P3 ;  /* 0xff800000b4b47808 */ /* 0x000fe40005800000 */
[----:B------:R-:W-:Y:S01]  /*10990*/  FSEL R236, R181, -INF , !P4 ;  /* 0xff800000b5ec7808 */ /* 0x000fe20006000000 */
[----:B------:R-:W-:Y:S06]  /*109a0*/  @!P5 BRA `(.L_x_4806) ;  /* 0x000000000068d947 */ /* 0x000fec0003800000 */
[----:B------:R-:W-:Y:S01]  /*109b0*/  ISETP.GT.AND P3, PT, R201, -0x1, PT ;  /* 0xffffffffc900780c */ /* 0x000fe20003f64270 */
[----:B------:R-:W-:-:S12]  /*109c0*/  BSSY B1, `(.L_x_4807) ;  /* 0x0000014000017945 */ /* 0x000fd80003800000 */
[----:B------:R-:W-:Y:S05]  /*109d0*/  @P3 BRA `(.L_x_4808) ;  /* 0x00000000002c3947 */ /* 0x000fea0003800000 */
[----:B------:R-:W-:Y:S01]  /*109e0*/  ULDC UR4, c[0x0][0x9e4] ;  /* 0x0002790000047ab9 */ /* 0x000fe20000000800 */
[----:B------:R-:W-:Y:S02]  /*109f0*/  VIADD R15, R0, 0x8 ;  /* 0x00000008000f7836 */ /* 0x000fe40000000000 */
[----:B------:R-:W-:-:S03]  /*10a00*/  IMAD.U32 R157, RZ, RZ, UR4 ;  /* 0x00000004ff9d7e24 */ /* 0x000fc6000f8e00ff */
[----:B------:R-:W-:Y:S02]  /*10a10*/  IADD3 R15, R15, R184, -R186 ;  /* 0x000000b80f0f7210 */ /* 0x000fe40007ffe8ba */
[----:B------:R-:W-:Y:S02]  /*10a20*/  ISETP.NE.AND P3, PT, R157, 0x1, PT ;  /* 0x000000019d00780c */ /* 0x000fe40003f65270 */
[----:B------:R-:W-:-:S11]  /*10a30*/  LOP3.LUT R15, RZ, R15, RZ, 0x33, !PT ;  /* 0x0000000fff0f7212 */ /* 0x000fd600078e33ff */
[----:B------:R-:W0:Y:S02]  /*10a40*/  @P3 LDC.64 R152, c[0x0][0x9e8] ;  /* 0x00027a00ff983b82 */ /* 0x000e240000000a00 */
[----:B0-----:R-:W-:-:S05]  /*10a50*/  @P3 IMAD.HI.U32 R152, R15, R152, RZ ;  /* 0x000000980f983227 */ /* 0x001fca00078e00ff */
[----:B------:R-:W-:-:S04]  /*10a60*/  @P3 SHF.R.U32.HI R15, RZ, R153, R152 ;  /* 0x00000099ff0f3219 */ /* 0x000fc80000011698 */
[----:B------:R-:W-:Y:S01]  /*10a70*/  LOP3.LUT R152, RZ, R15, RZ, 0x33, !PT ;  /* 0x0000000fff987212 */ /* 0x000fe200078e33ff */
[----:B------:R-:W-:Y:S06]  /*10a80*/  BRA `(.L_x_4809) ;  /* 0x00000000001c7947 */ /* 0x000fec0003800000 */
.L_x_4808:
[----:B------:R-:W-:Y:S02]  /*10a90*/  ULDC UR4, c[0x0][0x9e4] ;  /* 0x0002790000047ab9 */ /* 0x000fe40000000800 */
[----:B------:R-:W-:-:S05]  /*10aa0*/  IMAD.U32 R157, RZ, RZ, UR4 ;  /* 0x00000004ff9d7e24 */ /* 0x000fca000f8e00ff */
[----:B------:R-:W-:-:S13]  /*10ab0*/  ISETP.NE.AND P3, PT, R157, 0x1, PT ;  /* 0x000000019d00780c */ /* 0x000fda0003f65270 */
[----:B------:R-:W0:Y:S02]  /*10ac0*/  @P3 LDC.64 R152, c[0x0][0x9e8] ;  /* 0x00027a00ff983b82 */ /* 0x000e240000000a00 */
[----:B0-----:R-:W-:-:S04]  /*10ad0*/  @P3 IMAD.HI.U32 R15, R201, R152, RZ ;  /* 0x00000098c90f3227 */ /* 0x001fc800078e00ff */
[----:B------:R-:W-:Y:S01]  /*10ae0*/  IMAD.MOV.U32 R152, RZ, RZ, R201 ;  /* 0x000000ffff987224 */ /* 0x000fe200078e00c9 */
[----:B------:R-:W-:-:S07]  /*10af0*/  @P3 SHF.R.U32.HI R152, RZ, R153, R15 ;  /* 0x00000099ff983219 */ /* 0x000fce000001160f */
.L_x_4809:
[----:B------:R-:W-:Y:S05]  /*10b00*/  BSYNC B1 ;  /* 0x0000000000017941 */ /* 0x000fea0003800000 */
.L_x_4807:
[----:B------:R-:W-:-:S04]  /*10b10*/  IMAD R9, R152, R157, -R9 ;  /* 0x0000009d98097224 */ /* 0x000fc800078e0a09 */
[----:B------:R-:W-:-:S05]  /*10b20*/  IMAD.IADD R152, R9, 0x1, -R22 ;  /* 0x0000000109987824 */ /* 0x000fca00078e0a16 */
[----:B------:R-:W-:Y:S02]  /*10b30*/  VIADDMNMX R211, R152, R157, R211, PT ;  /* 0x0000009d98d37246 */ /* 0x000fe400038001d3 */
[----:B------:R-:W-:-:S07]  /*10b40*/  VIMNMX R205, R205, R152, !PT ;  /* 0x00000098cdcd7248 */ /* 0x000fce0007fe0100 */
.L_x_4806:
[----:B------:R-:W-:Y:S01]  /*10b50*/  FMNMX.FTZ R9, R20, R208, !PT ;  /* 0x000000d014097209 */ /* 0x000fe20007810000 */
[----:B------:R-:W-:Y:S01]  /*10b60*/  ULDC UR4, c[0x0][0x988] ;  /* 0x0002620000047ab9 */ /* 0x000fe20000000800 */
[----:B------:R-:W-:Y:S02]  /*10b70*/  ISETP.GT.AND P6, PT, R205, 0x9, P2 ;  /* 0x00000009cd00780c */ /* 0x000fe400017c4270 */
[----:B------:R-:W-:Y:S02]  /*10b80*/  FMNMX.FTZ R9, R188, R9, !PT ;  /* 0x00000009bc097209 */ /* 0x000fe40007810000 */
[----:B------:R-:W-:Y:S02]  /*10b90*/  ISETP.LT.OR P6, PT, R211, 0xa, P6 ;  /* 0x0000000ad300780c */ /* 0x000fe400037c1670 */
[----:B------:R-:W-:Y:S02]  /*10ba0*/  FMNMX.FTZ R9, R156, R9, !PT ;  /* 0x000000099c097209 */ /* 0x000fe40007810000 */
[----:B------:R-:W-:-:S02]  /*10bb0*/  FSEL R159, R159, -INF , !P6 ;  /* 0xff8000009f9f7808 */ /* 0x000fc40007000000 */
[----:B------:R-:W-:Y:S02]  /*10bc0*/  FMNMX.FTZ R9, R212, R9, !PT ;  /* 0x00000009d4097209 */ /* 0x000fe40007810000 */
[C---:B------:R-:W-:Y:S02]  /*10bd0*/  ISETP.GT.AND P4, PT, R205.reuse, 0x1, P2 ;  /* 0x00000001cd00780c */ /* 0x040fe40001784270 */
[----:B------:R-:W-:Y:S02]  /*10be0*/  FMNMX.FTZ R9, R160, R9, !PT ;  /* 0x00000009a0097209 */ /* 0x000fe40007810000 */
[----:B------:R-:W-:Y:S02]  /*10bf0*/  ISETP.GT.AND P6, PT, R205, 0x18, P2 ;  /* 0x00000018cd00780c */ /* 0x000fe400017c4270 */
[----:B------:R-:W-:Y:S02]  /*10c00*/  FMNMX.FTZ R9, R228, R9, !PT ;  /* 0x00000009e4097209 */ /* 0x000fe40007810000 */
[----:B------:R-:W-:-:S02]  /*10c10*/  ISETP.LT.OR P4, PT, R211, 0x2, P4 ;  /* 0x00000002d300780c */ /* 0x000fc40002781670 */
[----:B------:R-:W-:Y:S02]  /*10c20*/  FMNMX.FTZ R9, R164, R9, !PT ;  /* 0x00000009a4097209 */ /* 0x000fe40007810000 */
[----:B------:R-:W-:Y:S02]  /*10c30*/  ISETP.LT.OR P6, PT, R211, 0x19, P6 ;  /* 0x00000019d300780c */ /* 0x000fe400037c1670 */
[----:B------:R-:W-:Y:S02]  /*10c40*/  FMNMX.FTZ R9, R230, R9, !PT ;  /* 0x00000009e6097209 */ /* 0x000fe40007810000 */
[----:B------:R-:W-:Y:S02]  /*10c50*/  FSEL R152, R155, -INF , !P4 ;  /* 0xff8000009b987808 */ /* 0x000fe40006000000 */
        /* <DEDUP_REMOVED lines=16> */
[----:B------:R-:W-:Y:S01]  /*10d60*/  ISETP.GT.AND P6, PT, R205, RZ, P2 ;  /* 0x000000ffcd00720c */ /* 0x000fe200017c4270 */
[----:B------:R-:W0:Y:S01]  /*10d70*/  SHFL.BFLY PT, R15, R9, 0x2, 0x1f ;  /* 0x0c401f00090f7f89 */ /* 0x000e2200000e0000 */
[C---:B------:R-:W-:Y:S02]  /*10d80*/  ISETP.LT.OR P4, PT, R211.reuse, 0x1a, P4 ;  /* 0x0000001ad300780c */ /* 0x040fe40002781670 */
[----:B------:R-:W-:Y:S02]  /*10d90*/  ISETP.LT.OR P6, PT, R211, 0x1, P6 ;  /* 0x00000001d300780c */ /* 0x000fe400037c1670 */
[----:B------:R-:W-:-:S02]  /*10da0*/  ISETP.GT.AND P3, PT, R205, 0x8, P2 ;  /* 0x00000008cd00780c */ /* 0x000fc40001764270 */
[----:B------:R-:W-:Y:S02]  /*10db0*/  FSEL R167, R167, -INF , !P4 ;  /* 0xff800000a7a77808 */ /* 0x000fe40006000000 */
[----:B------:R-:W-:Y:S02]  /*10dc0*/  FSEL R154, R154, -INF , !P6 ;  /* 0xff8000009a9a7808 */ /* 0x000fe40007000000 */
[----:B------:R-:W-:Y:S02]  /*10dd0*/  ISETP.GT.AND P4, PT, R205, 0x28, P2 ;  /* 0x00000028cd00780c */ /* 0x000fe40001784270 */
[C---:B------:R-:W-:Y:S02]  /*10de0*/  ISETP.LT.OR P3, PT, R211.reuse, 0x9, P3 ;  /* 0x00000009d300780c */ /* 0x040fe40001f61670 */
[----:B------:R-:W-:Y:S02]  /*10df0*/  ISETP.LT.OR P4, PT, R211, 0x29, P4 ;  /* 0x00000029d300780c */ /* 0x000fe40002781670 */
[----:B------:R-:W-:-:S02]  /*10e00*/  FSEL R158, R158, -INF , !P3 ;  /* 0xff8000009e9e7808 */ /* 0x000fc40005800000 */
[----:B------:R-:W-:Y:S02]  /*10e10*/  FSEL R174, R174, -INF , !P4 ;  /* 0xff800000aeae7808 */ /* 0x000fe40006000000 */
[C---:B------:R-:W-:Y:S02]  /*10e20*/  ISETP.GT.AND P4, PT, R205.reuse, 0x30, P2 ;  /* 0x00000030cd00780c */ /* 0x040fe40001784270 */
[----:B------:R-:W-:Y:S02]  /*10e30*/  ISETP.GT.AND P3, PT, R205, 0x11, P2 ;  /* 0x00000011cd00780c */ /* 0x000fe40001764270 */
[----:B0-----:R-:W-:Y:S02]  /*10e40*/  FMNMX.FTZ R9, R9, R15, !PT ;  /* 0x0000000f09097209 */ /* 0x001fe40007810000 */
[----:B------:R-:W-:Y:S02]  /*10e50*/  FMNMX.FTZ R15, R154, R210, !PT ;  /* 0x000000d29a0f7209 */ /* 0x000fe40007810000 */
[----:B------:R-:W-:Y:S01]  /*10e60*/  ISETP.LT.OR P4, PT, R211, 0x31, P4 ;  /* 0x00000031d300780c */ /* 0x000fe20002781670 */
[----:B------:R-:W0:Y:S01]  /*10e70*/  SHFL.BFLY PT, R153, R9, 0x1, 0x1f ;  /* 0x0c201f0009997f89 */ /* 0x000e2200000e0000 */
[----:B------:R-:W-:-:S02]  /*10e80*/  FMNMX.FTZ R15, R152, R15, !PT ;  /* 0x0000000f980f7209 */ /* 0x000fc40007810000 */
[----:B------:R-:W-:Y:S02]  /*10e90*/  ISETP.LT.OR P3, PT, R211, 0x12, P3 ;  /* 0x00000012d300780c */ /* 0x000fe40001f61670 */
[----:B------:R-:W-:Y:S02]  /*10ea0*/  FSEL R178, R178, -INF , !P4 ;  /* 0xff800000b2b27808 */ /* 0x000fe40006000000 */
[----:B------:R-:W-:Y:S02]  /*10eb0*/  FSEL R163, R163, -INF , !P3 ;  /* 0xff800000a3a37808 */ /* 0x000fe40005800000 */
[C---:B------:R-:W-:Y:S02]  /*10ec0*/  ISETP.GT.AND P3, PT, R205.reuse, 0x20, P2 ;  /* 0x00000020cd00780c */ /* 0x040fe40001764270 */
[----:B------:R-:W-:Y:S02]  /*10ed0*/  ISETP.GT.AND P6, PT, R205, 0x31, P2 ;  /* 0x00000031cd00780c */ /* 0x000fe400017c4270 */
[----:B------:R-:W-:-:S02]  /*10ee0*/  ISETP.LT.OR P3, PT, R211, 0x21, P3 ;  /* 0x00000021d300780c */ /* 0x000fc40001f61670 */
[----:B------:R-:W-:Y:S02]  /*10ef0*/  ISETP.LT.OR P6, PT, R211, 0x32, P6 ;  /* 0x00000032d300780c */ /* 0x000fe400037c1670 */
[----:B------:R-:W-:Y:S02]  /*10f00*/  FSEL R170, R170, -INF , !P3 ;  /* 0xff800000aaaa7808 */ /* 0x000fe40005800000 */
[----:B------:R-:W-:Y:S02]  /*10f10*/  ISETP.GT.AND P3, PT, R205, 0x29, P2 ;  /* 0x00000029cd00780c */ /* 0x000fe40001764270 */
[----:B------:R-:W-:Y:S02]  /*10f20*/  FSEL R179, R179, -INF , !P6 ;  /* 0xff800000b3b37808 */ /* 0x000fe40007000000 */
[----:B------:R-:W-:Y:S02]  /*10f30*/  ISETP.LT.OR P3, PT, R211, 0x2a, P3 ;  /* 0x0000002ad300780c */ /* 0x000fe40001f61670 */
[----:B0-----:R-:W-:-:S02]  /*10f40*/  FMNMX.FTZ R9, R9, R153, !PT ;  /* 0x0000009909097209 */ /* 0x001fc40007810000 */
[----:B------:R-:W-:Y:S02]  /*10f50*/  FMNMX.FTZ R153, R158, R15, !PT ;  /* 0x0000000f9e997209 */ /* 0x000fe40007810000 */
[----:B------:R-:W-:Y:S02]  /*10f60*/  MOV R15, UR4 ;  /* 0x00000004000f7c02 */ /* 0x000fe40008000f00 */
[----:B------:R-:W-:Y:S02]  /*10f70*/  FMNMX.FTZ R153, R159, R153, !PT ;  /* 0x000000999f997209 */ /* 0x000fe40007810000 */
[C---:B------:R-:W-:Y:S01]  /*10f80*/  FSETP.NEU.FTZ.AND P4, PT, R9.reuse, -INF , PT ;  /* 0xff8000000900780b */ /* 0x040fe20003f9d000 */
[----:B------:R-:W-:Y:S01]  /*10f90*/  FMUL.FTZ R157, R9, R15 ;  /* 0x0000000f099d7220 */ /* 0x000fe20000410000 */
[----:B------:R-:W-:Y:S02]  /*10fa0*/  FMNMX.FTZ R155, R162, R153, !PT ;  /* 0x00000099a29b7209 */ /* 0x000fe40007810000 */
[----:B------:R-:W-:-:S02]  /*10fb0*/  FSEL R175, R175, -INF , !P3 ;  /* 0xff800000afaf7808 */ /* 0x000fc40005800000 */
[----:B------:R-:W-:Y:S02]  /*10fc0*/  FSEL R153, R157, RZ, P4 ;  /* 0x000000ff9d997208 */ /* 0x000fe40002000000 */
[----:B------:R-:W-:Y:S02]  /*10fd0*/  FMNMX.FTZ R155, R163, R155, !PT ;  /* 0x0000009ba39b7209 */ /* 0x000fe40007810000 */
[C---:B------:R-:W-:Y:S01]  /*10fe0*/  ISETP.GT.AND P3, PT, R205.reuse, 0x38, P2 ;  /* 0x00000038cd00780c */ /* 0x040fe20001764270 */
[--C-:B------:R-:W-:Y:S01]  /*10ff0*/  FFMA.FTZ R161, R20, R15, -R153.reuse ;  /* 0x0000000f14a17223 */ /* 0x100fe20000010899 */
[----:B------:R-:W-:Y:S01]  /*11000*/  FMNMX.FTZ R20, R166, R155, !PT ;  /* 0x0000009ba6147209 */ /* 0x000fe20007810000 */
[-CC-:B------:R-:W-:Y:S01]  /*11010*/  FFMA.FTZ R165, R212, R15.reuse, -R153.reuse ;  /* 0x0000000fd4a57223 */ /* 0x180fe20000010899 */
[----:B------:R-:W-:Y:S01]  /*11020*/  ISETP.GT.AND P2, PT, R205, 0x39, P2 ;  /* 0x00000039cd00780c */ /* 0x000fe20001744270 */
[----:B------:R0:W-:Y:S01]  /*11030*/  MUFU.EX2 R155, R161 ;  /* 0x000000a1009b7308 */ /* 0x0001e20000000800 */
[----:B------:R-:W-:Y:S01]  /*11040*/  FMNMX.FTZ R157, R167, R20, !PT ;  /* 0x00000014a79d7209 */ /* 0x000fe20007810000 */
[-CC-:B------:R-:W-:Y:S01]  /*11050*/  FFMA.FTZ R188, R188, R15.reuse, -R153.reuse ;  /* 0x0000000fbcbc7223 */ /* 0x180fe20000010899 */
[C---:B------:R-:W-:Y:S01]  /*11060*/  ISETP.LT.OR P3, PT, R211.reuse, 0x39, P3 ;  /* 0x00000039d300780c */ /* 0x040fe20001f61670 */
[--C-:B------:R-:W-:Y:S01]  /*11070*/  FFMA.FTZ R156, R156, R15, -R153.reuse ;  /* 0x0000000f9c9c7223 */ /* 0x100fe20000010899 */
[----:B------:R-:W-:Y:S01]  /*11080*/  FMNMX.FTZ R20, R170, R157, !PT ;  /* 0x0000009daa147209 */ /* 0x000fe20007810000 */
[-CC-:B------:R-:W-:Y:S01]  /*11090*/  FFMA.FTZ R160, R160, R15.reuse, -R153.reuse ;  /* 0x0000000fa0a07223 */ /* 0x180fe20000010899 */
[----:B------:R-:W-:Y:S01]  /*110a0*/  ISETP.LT.OR P2, PT, R211, 0x3a, P2 ;  /* 0x0000003ad300780c */ /* 0x000fe20001741670 */
[----:B------:R-:W-:Y:S01]  /*110b0*/  MUFU.EX2 R188, R188 ;  /* 0x000000bc00bc7308 */ /* 0x000fe20000000800 */
[----:B------:R-:W-:Y:S01]  /*110c0*/  FMNMX.FTZ R157, R171, R20, !PT ;  /* 0x00000014ab9d7209 */ /* 0x000fe20007810000 */
[-CC-:B------:R-:W-:Y:S01]  /*110d0*/  FFMA.FTZ R164, R164, R15.reuse, -R153.reuse ;  /* 0x0000000fa4a47223 */ /* 0x180fe20000010899 */
[----:B------:R-:W-:Y:S01]  /*110e0*/  FSEL R182, R182, -INF , !P3 ;  /* 0xff800000b6b67808 */ /* 0x000fe20005800000 */
[--C-:B------:R-:W-:Y:S01]  /*110f0*/  FFMA.FTZ R168, R168, R15, -R153.reuse ;  /* 0x0000000fa8a87223 */ /* 0x100fe20000010899 */
[----:B------:R-:W-:Y:S01]  /*11100*/  FMNMX.FTZ R20, R174, R157, !PT ;  /* 0x0000009dae147209 */ /* 0x000fe20007810000 */
[-CC-:B------:R-:W-:Y:S01]  /*11110*/  FFMA.FTZ R204, R204, R15.reuse, -R153.reuse ;  /* 0x0000000fcccc7223 */ /* 0x180fe20000010899 */
[----:B------:R-:W-:Y:S01]  /*11120*/  FSEL R212, R183, -INF , !P2 ;  /* 0xff800000b7d47808 */ /* 0x000fe20005000000 */
[----:B------:R-:W-:Y:S01]  /*11130*/  MUFU.EX2 R156, R156 ;  /* 0x0000009c009c7308 */ /* 0x000fe20000000800 */
[----:B------:R-:W-:Y:S01]  /*11140*/  FMNMX.FTZ R157, R175, R20, !PT ;  /* 0x00000014af9d7209 */ /* 0x000fe20007810000 */
[-CC-:B------:R-:W-:Y:S01]  /*11150*/  FFMA.FTZ R169, R232, R15.reuse, -R153.reuse ;  /* 0x0000000fe8a97223 */ /* 0x180fe20000010899 */
[----:B------:R-:W-:Y:S01]  /*11160*/  FSEL R181, R9, RZ, P4 ;  /* 0x000000ff09b57208 */ /* 0x000fe20002000000 */
[--C-:B------:R-:W-:Y:S01]  /*11170*/  FFMA.FTZ R183, R180, R15, -R153.reuse ;  /* 0x0000000fb4b77223 */ /* 0x100fe20000010899 */
[----:B------:R-:W-:Y:S01]  /*11180*/  FMNMX.FTZ R20, R178, R157, !PT ;  /* 0x0000009db2147209 */ /* 0x000fe20007810000 */
[-CC-:B------:R-:W-:Y:S01]  /*11190*/  FFMA.FTZ R176, R176, R15.reuse, -R153.reuse ;  /* 0x0000000fb0b07223 */ /* 0x180fe20000010899 */
[----:B------:R-:W-:Y:S01]  /*111a0*/  FFMA.FTZ R180, R236, R15, -R153 ;  /* 0x0000000fecb47223 */ /* 0x000fe20000010899 */
[----:B------:R1:W-:Y:S01]  /*111b0*/  MUFU.EX2 R157, R165 ;  /* 0x000000a5009d7308 */ /* 0x0003e20000000800 */
[----:B0-----:R-:W-:-:S04]  /*111c0*/  FMNMX.FTZ R161, R179, R20, !PT ;  /* 0x00000014b3a17209 */ /* 0x001fc80007810000 */
[----:B------:R-:W-:-:S03]  /*111d0*/  FMNMX.FTZ R161, R182, R161, !PT ;  /* 0x000000a1b6a17209 */ /* 0x000fc60007810000 */
[----:B------:R-:W-:Y:S01]  /*111e0*/  MUFU.EX2 R160, R160 ;  /* 0x000000a000a07308 */ /* 0x000fe20000000800 */
[----:B------:R-:W-:Y:S01]  /*111f0*/  FMNMX.FTZ R20, R212, R161, !PT ;  /* 0x000000a1d4147209 */ /* 0x000fe20007810000 */
[-CC-:B------:R-:W-:Y:S01]  /*11200*/  FFMA.FTZ R161, R228, R15.reuse, -R153.reuse ;  /* 0x0000000fe4a17223 */ /* 0x180fe20000010899 */
[-CC-:B-1----:R-:W-:Y:S01]  /*11210*/  FFMA.FTZ R165, R230, R15.reuse, -R153.reuse ;  /* 0x0000000fe6a57223 */ /* 0x182fe20000010899 */
[--C-:B------:R-:W-:Y:S02]  /*11220*/  FFMA.FTZ R228, R234, R15, -R153.reuse ;  /* 0x0000000feae47223 */ /* 0x100fe40000010899 */
[----:B------:R-:W0:Y:S02]  /*11230*/  SHFL.BFLY PT, R173, R20, 0x2, 0x1f ;  /* 0x0c401f0014ad7f89 */ /* 0x000e2400000e0000 */
[----:B------:R-:W-:Y:S08]  /*11240*/  MUFU.EX2 R161, R161 ;  /* 0x000000a100a17308 */ /* 0x000ff00000000800 */
[----:B------:R-:W-:Y:S08]  /*11250*/  MUFU.EX2 R164, R164 ;  /* 0x000000a400a47308 */ /* 0x000ff00000000800 */
[----:B------:R-:W-:Y:S01]  /*11260*/  MUFU.EX2 R165, R165 ;  /* 0x000000a500a57308 */ /* 0x000fe20000000800 */
[----:B0-----:R-:W-:Y:S01]  /*11270*/  FMNMX.FTZ R177, R20, R173, !PT ;  /* 0x000000ad14b17209 */ /* 0x001fe20007810000 */
[----:B------:R-:W-:Y:S01]  /*11280*/  FFMA.FTZ R173, R172, R15, -R153 ;  /* 0x0000000facad7223 */ /* 0x000fe20000010899 */
[----:B------:R-:W-:-:S05]  /*11290*/  FADD.FTZ R172, -R181, R208 ;  /* 0x000000d0b5ac7221 */ /* 0x000fca0000010100 */
[----:B------:R-:W-:Y:S01]  /*112a0*/  MUFU.EX2 R168, R168 ;  /* 0x000000a800a87308 */ /* 0x000fe20000000800 */
[----:B------:R-:W-:Y:S01]  /*112b0*/  IMAD.MOV R153, RZ, RZ, -R194 ;  /* 0x000000ffff997224 */ /* 0x000fe200078e0ac2 */
[----:B------:R-:W0:Y:S01]  /*112c0*/  SHFL.BFLY PT, R20, R177, 0x1, 0x1f ;  /* 0x0c201f00b1147f89 */ /* 0x000e2200000e0000 */
[----:B------:R-:W-:-:S03]  /*112d0*/  FMUL.FTZ R172, R172, R15 ;  /* 0x0000000facac7220 */ /* 0x000fc60000410000 */
[----:B------:R-:W-:Y:S02]  /*112e0*/  ISETP.NE.AND P3, PT, R22, R153, PT ;  /* 0x000000991600720c */ /* 0x000fe40003f65270 */
[----:B------:R-:W-:Y:S08]  /*112f0*/  MUFU.EX2 R169, R169 ;  /* 0x000000a900a97308 */ /* 0x000ff00000000800 */
[----:B------:R-:W1:Y:S03]  /*11300*/  MUFU.EX2 R172, R172 ;  /* 0x000000ac00ac7308 */ /* 0x000e660000000800 */
[----:B------:R-:W-:-:S04]  /*11310*/  @!P3 IMAD R209, R209, 0x40, R192 ;  /* 0x00000040d1d1b824 */ /* 0x000fc800078e02c0 */
[----:B------:R-:W-:Y:S01]  /*11320*/  @!P3 IMAD R209, R209, 0x4, R2 ;  /* 0x00000004d1d1b824 */ /* 0x000fe200078e0202 */
[----:B------:R-:W4:Y:S01]  /*11330*/  MUFU.EX2 R173, R173 ;  /* 0x000000ad00ad7308 */ /* 0x000f220000000800 */
[----:B0-----:R-:W-:-:S04]  /*11340*/  FMNMX.FTZ R20, R177, R20, !PT ;  /* 0x00000014b1147209 */ /* 0x001fc80007810000 */
[C---:B------:R-:W-:Y:S01]  /*11350*/  FSETP.NEU.FTZ.AND P2, PT, R20.reuse, -INF , PT ;  /* 0xff8000001400780b */ /* 0x040fe20003f5d000 */
[----:B------:R-:W-:Y:S02]  /*11360*/  FMUL.FTZ R208, R20, R15 ;  /* 0x0000000f14d07220 */ /* 0x000fe40000410000 */
[----:B------:R0:W-:Y:S01]  /*11370*/  MUFU.EX2 R177, R204 ;  /* 0x000000cc00b17308 */ /* 0x0001e20000000800 */
[----:B-1----:R-:W-:Y:S01]  /*11380*/  FFMA.FTZ R3, R172, R3, R155 ;  /* 0x00000003ac037223 */ /* 0x002fe2000001009b */
[----:B------:R-:W-:Y:S01]  /*11390*/  FSEL R181, R20, RZ, P2 ;  /* 0x000000ff14b57208 */ /* 0x000fe20001000000 */
[----:B------:R1:W-:Y:S01]  /*113a0*/  @!P3 STS [R209+0x28800], R172 ;  /* 0x028800acd100b388 */ /* 0x0003e20000000800 */
[----:B------:R-:W-:Y:S01]  /*113b0*/  FSEL R208, R208, RZ, P2 ;  /* 0x000000ffd0d07208 */ /* 0x000fe20001000000 */
[----:B------:R-:W-:Y:S01]  /*113c0*/  FADD.FTZ R3, R188, R3 ;  /* 0x00000003bc037221 */ /* 0x000fe20000010000 */
[-C--:B------:R-:W-:Y:S01]  /*113d0*/  FMUL.FTZ R24, R24, R172.reuse ;  /* 0x000000ac18187220 */ /* 0x080fe20000410000 */
[----:B------:R-:W-:Y:S01]  /*113e0*/  FADD.FTZ R210, -R181, R210 ;  /* 0x000000d2b5d27221 */ /* 0x000fe20000010100 */
[----:B------:R-:W5:Y:S01]  /*113f0*/  MUFU.EX2 R228, R228 ;  /* 0x000000e400e47308 */ /* 0x000f620000000800 */
[----:B------:R-:W-:Y:S01]  /*11400*/  FADD.FTZ R230, R156, R3 ;  /* 0x000000039ce67221 */ /* 0x000fe20000010000 */
[-CC-:B0-----:R-:W-:Y:S01]  /*11410*/  FFMA.FTZ R204, R152, R15.reuse, -R208.reuse ;  /* 0x0000000f98cc7223 */ /* 0x181fe200000108d0 */
        /* <DEDUP_REMOVED lines=13> */
[----:B------:R2:W-:Y:S01]  /*114f0*/  MUFU.EX2 R153, R183 ;  /* 0x000000b700997308 */ /* 0x0005e20000000800 */
[----:B------:R-:W-:Y:S01]  /*11500*/  FADD.FTZ R152, R164, R205 ;  /* 0x000000cda4987221 */ /* 0x000fe20000010000 */
[-CC-:B------:R-:W-:Y:S01]  /*11510*/  FFMA.FTZ R175, R175, R15.reuse, -R208.reuse ;  /* 0x0000000fafaf7223 */ /* 0x180fe200000108d0 */
[-CC-:B------:R-:W-:Y:S01]  /*11520*/  FFMA.FTZ R178, R178, R15.reuse, -R208.reuse ;  /* 0x0000000fb2b27223 */ /* 0x180fe200000108d0 */
[-C--:B------:R-:W-:Y:S01]  /*11530*/  FFMA.FTZ R179, R179, R15.reuse, -R208 ;  /* 0x0000000fb3b37223 */ /* 0x080fe200000108d0 */
[----:B------:R-:W-:Y:S01]  /*11540*/  FADD.FTZ R205, R165, R152 ;  /* 0x00000098a5cd7221 */ /* 0x000fe20000010000 */
[-CC-:B------:R-:W-:Y:S01]  /*11550*/  FFMA.FTZ R182, R182, R15.reuse, -R208.reuse ;  /* 0x0000000fb6b67223 */ /* 0x180fe200000108d0 */
[-C--:B------:R-:W-:Y:S01]  /*11560*/  FMUL.FTZ R25, R25, R172.reuse ;  /* 0x000000ac19197220 */ /* 0x080fe20000410000 */
[----:B------:R-:W3:Y:S01]  /*11570*/  MUFU.EX2 R180, R180 ;  /* 0x000000b400b47308 */ /* 0x000ee20000000800 */
[----:B------:R-:W-:Y:S01]  /*11580*/  FADD.FTZ R152, R168, R205 ;  /* 0x000000cda8987221 */ /* 0x000fe20000010000 */
[-CC-:B--2---:R-:W-:Y:S01]  /*11590*/  FFMA.FTZ R183, R170, R15.reuse, -R208.reuse ;  /* 0x0000000faab77223 */ /* 0x184fe200000108d0 */
[-C--:B------:R-:W-:Y:S01]  /*115a0*/  FMUL.FTZ R170, R210, R15.reuse ;  /* 0x0000000fd2aa7220 */ /* 0x080fe20000410000 */
[----:B------:R-:W-:Y:S01]  /*115b0*/  FFMA.FTZ R208, R212, R15, -R208 ;  /* 0x0000000fd4d07223 */ /* 0x000fe200000108d0 */
[----:B------:R-:W-:Y:S01]  /*115c0*/  FADD.FTZ R152, R169, R152 ;  /* 0x00000098a9987221 */ /* 0x000fe20000010000 */
[-C--:B------:R-:W-:Y:S01]  /*115d0*/  FMUL.FTZ R28, R28, R172.reuse ;  /* 0x000000ac1c1c7220 */ /* 0x080fe20000410000 */
[-C--:B------:R-:W-:Y:S01]  /*115e0*/  FMUL.FTZ R29, R29, R172.reuse ;  /* 0x000000ac1d1d7220 */ /* 0x080fe20000410000 */
[----:B------:R2:W-:Y:S01]  /*115f0*/  MUFU.EX2 R159, R154 ;  /* 0x0000009a009f7308 */ /* 0x0005e20000000800 */
[----:B----4-:R-:W-:Y:S01]  /*11600*/  FADD.FTZ R211, R173, R152 ;  /* 0x00000098add37221 */ /* 0x010fe20000010000 */
[----:B------:R-:W-:Y:S01]  /*11610*/  F2FP.F16.F32.PACK_AB R152, R188, R155 ;  /* 0x0000009bbc98723e */ /* 0x000fe200000000ff */
[-C--:B------:R-:W-:Y:S01]  /*11620*/  FMUL.FTZ R32, R32, R172.reuse ;  /* 0x000000ac20207220 */ /* 0x080fe20000410000 */
[-C--:B------:R-:W-:Y:S01]  /*11630*/  FMUL.FTZ R33, R33, R172.reuse ;  /* 0x000000ac21217220 */ /* 0x080fe20000410000 */
[----:B-----5:R-:W-:Y:S01]  /*11640*/  FADD.FTZ R211, R228, R211 ;  /* 0x000000d3e4d37221 */ /* 0x020fe20000010000 */
[-C--:B------:R-:W-:Y:S01]  /*11650*/  FMUL.FTZ R36, R36, R172.reuse ;  /* 0x000000ac24247220 */ /* 0x080fe20000410000 */
[----:B------:R-:W-:Y:S01]  /*11660*/  FMUL.FTZ R37, R37, R172 ;  /* 0x000000ac25257220 */ /* 0x000fe20000410000 */
[----:B------:R-:W4:Y:S01]  /*11670*/  MUFU.EX2 R170, R170 ;  /* 0x000000aa00aa7308 */ /* 0x000f220000000800 */
[----:B0-----:R-:W-:Y:S01]  /*11680*/  FADD.FTZ R162, R176, R211 ;  /* 0x000000d3b0a27221 */ /* 0x001fe20000010000 */
[----:B--2---:R-:W-:Y:S01]  /*11690*/  F2FP.F16.F32.PACK_AB R154, R157, R156 ;  /* 0x0000009c9d9a723e */ /* 0x004fe200000000ff */
[----:B------:R-:W-:Y:S01]  /*116a0*/  FMUL.FTZ R40, R40, R172 ;  /* 0x000000ac28287220 */ /* 0x000fe20000410000 */
[----:B---3--:R-:W-:Y:S01]  /*116b0*/  F2FP.F16.F32.PACK_AB R166, R180, R153 ;  /* 0x00000099b4a6723e */ /* 0x008fe200000000ff */
[----:B------:R-:W-:Y:S01]  /*116c0*/  FADD.FTZ R162, R177, R162 ;  /* 0x000000a2b1a27221 */ /* 0x000fe20000010000 */
[----:B------:R-:W-:Y:S01]  /*116d0*/  F2FP.F16.F32.PACK_AB R156, R161, R160 ;  /* 0x000000a0a19c723e */ /* 0x000fe200000000ff */
[----:B------:R-:W-:Y:S01]  /*116e0*/  FMUL.FTZ R41, R41, R172 ;  /* 0x000000ac29297220 */ /* 0x000fe20000410000 */
[----:B------:R-:W0:Y:S01]  /*116f0*/  MUFU.EX2 R204, R204 ;  /* 0x000000cc00cc7308 */ /* 0x000e220000000800 */
[----:B------:R-:W-:Y:S01]  /*11700*/  FADD.FTZ R155, R153, R162 ;  /* 0x000000a2999b7221 */ /* 0x000fe20000010000 */
[----:B------:R-:W-:Y:S01]  /*11710*/  F2FP.F16.F32.PACK_AB R160, R169, R168 ;  /* 0x000000a8a9a0723e */ /* 0x000fe200000000ff */
[-C--:B------:R-:W-:Y:S01]  /*11720*/  FMUL.FTZ R44, R44, R172.reuse ;  /* 0x000000ac2c2c7220 */ /* 0x080fe20000410000 */
[-C--:B------:R-:W-:Y:S01]  /*11730*/  FMUL.FTZ R45, R45, R172.reuse ;  /* 0x000000ac2d2d7220 */ /* 0x080fe20000410000 */
[-C--:B------:R-:W-:Y:S01]  /*11740*/  FMUL.FTZ R48, R48, R172.reuse ;  /* 0x000000ac30307220 */ /* 0x080fe20000410000 */
[-C--:B------:R-:W-:Y:S01]  /*11750*/  FMUL.FTZ R49, R49, R172.reuse ;  /* 0x000000ac31317220 */ /* 0x080fe20000410000 */
[----:B------:R-:W-:Y:S01]  /*11760*/  FMUL.FTZ R52, R52, R172 ;  /* 0x000000ac34347220 */ /* 0x000fe20000410000 */
[----:B------:R2:W3:Y:S01]  /*11770*/  MUFU.EX2 R205, R158 ;  /* 0x0000009e00cd7308 */ /* 0x0004e20000000800 */
[----:B----4-:R-:W-:Y:S01]  /*11780*/  FFMA.FTZ R153, R170, R8, R159 ;  /* 0x00000008aa997223 */ /* 0x010fe2000001009f */
[----:B------:R4:W-:Y:S01]  /*11790*/  @!P3 STS [R209+0x28820], R170 ;  /* 0x028820aad100b388 */ /* 0x0009e20000000800 */
[-C--:B------:R-:W-:Y:S01]  /*117a0*/  FMUL.FTZ R53, R53, R172.reuse ;  /* 0x000000ac35357220 */ /* 0x080fe20000410000 */
[-C--:B------:R-:W-:Y:S01]  /*117b0*/  FMUL.FTZ R56, R56, R172.reuse ;  /* 0x000000ac38387220 */ /* 0x080fe20000410000 */
[-C--:B------:R-:W-:Y:S01]  /*117c0*/  FMUL.FTZ R57, R57, R172.reuse ;  /* 0x000000ac39397220 */ /* 0x080fe20000410000 */
[-C--:B------:R-:W-:Y:S01]  /*117d0*/  FMUL.FTZ R60, R60, R172.reuse ;  /* 0x000000ac3c3c7220 */ /* 0x080fe20000410000 */
[----:B------:R-:W-:Y:S01]  /*117e0*/  FMUL.FTZ R61, R61, R172 ;  /* 0x000000ac3d3d7220 */ /* 0x000fe20000410000 */
[----:B------:R5:W1:Y:S01]  /*117f0*/  MUFU.EX2 R210, R3 ;  /* 0x0000000300d27308 */ /* 0x000a620000000800 */
[----:B0-----:R-:W-:Y:S01]  /*11800*/  FADD.FTZ R8, R204, R153 ;  /* 0x00000099cc087221 */ /* 0x001fe20000010000 */
[----:B--2---:R-:W-:Y:S01]  /*11810*/  F2FP.F16.F32.PACK_AB R158, R165, R164 ;  /* 0x000000a4a59e723e */ /* 0x004fe200000000ff */
[----:B------:R-:W-:Y:S01]  /*11820*/  FMUL.FTZ R64, R64, R172 ;  /* 0x000000ac40407220 */ /* 0x000fe20000410000 */
[----:B------:R-:W-:Y:S01]  /*11830*/  F2FP.F16.F32.PACK_AB R164, R177, R176 ;  /* 0x000000b0b1a4723e */ /* 0x000fe200000000ff */
[-C--:B------:R-:W-:Y:S01]  /*11840*/  FMUL.FTZ R65, R65, R172.reuse ;  /* 0x000000ac41417220 */ /* 0x080fe20000410000 */
[-C--:B------:R-:W-:Y:S01]  /*11850*/  FMUL.FTZ R68, R68, R172.reuse ;  /* 0x000000ac44447220 */ /* 0x080fe20000410000 */
[-C--:B------:R-:W-:Y:S01]  /*11860*/  FMUL.FTZ R69, R69, R172.reuse ;  /* 0x000000ac45457220 */ /* 0x080fe20000410000 */
[----:B------:R-:W0:Y:S01]  /*11870*/  MUFU.EX2 R157, R189 ;  /* 0x000000bd009d7308 */ /* 0x000e220000000800 */
[----:B---3--:R-:W-:Y:S01]  /*11880*/  FADD.FTZ R153, R205, R8 ;  /* 0x00000008cd997221 */ /* 0x008fe20000010000 */
[----:B-----5:R-:W-:Y:S01]  /*11890*/  FADD.FTZ R3, R180, R155 ;  /* 0x0000009bb4037221 */ /* 0x020fe20000010000 */
        /* <DEDUP_REMOVED lines=47> */
[----:B------:R-:W-:Y:S01]  /*11b90*/  FMUL.FTZ R149, R149, R172 ;  /* 0x000000ac95957220 */ /* 0x000fe20000410000 */
[----:B--2---:R-:W-:Y:S01]  /*11ba0*/  F2FP.F16.F32.PACK_AB R157, R168, R157 ;  /* 0x0000009da89d723e */ /* 0x004fe200000000ff */
[-C--:B------:R-:W-:Y:S01]  /*11bb0*/  FMUL.FTZ R26, R26, R170.reuse ;  /* 0x000000aa1a1a7220 */ /* 0x080fe20000410000 */
[----:B------:R-:W-:Y:S01]  /*11bc0*/  F2FP.F16.F32.PACK_AB R162, R228, R173 ;  /* 0x000000ade4a2723e */ /* 0x000fe200000000ff */
[-C--:B------:R-:W-:Y:S01]  /*11bd0*/  FMUL.FTZ R27, R27, R170.reuse ;  /* 0x000000aa1b1b7220 */ /* 0x080fe20000410000 */
[-C--:B------:R-:W-:Y:S01]  /*11be0*/  FMUL.FTZ R30, R30, R170.reuse ;  /* 0x000000aa1e1e7220 */ /* 0x080fe20000410000 */
[----:B------:R-:W2:Y:S01]  /*11bf0*/  MUFU.EX2 R8, R175 ;  /* 0x000000af00087308 */ /* 0x000ea20000000800 */
[----:B----4-:R-:W-:Y:S01]  /*11c00*/  FADD.FTZ R174, R168, R153 ;  /* 0x00000099a8ae7221 */ /* 0x010fe20000010000 */
[-C--:B------:R-:W-:Y:S01]  /*11c10*/  FMUL.FTZ R31, R31, R170.reuse ;  /* 0x000000aa1f1f7220 */ /* 0x080fe20000410000 */
[-C--:B------:R-:W-:Y:S01]  /*11c20*/  FMUL.FTZ R34, R34, R170.reuse ;  /* 0x000000aa22227220 */ /* 0x080fe20000410000 */
[-C--:B------:R-:W-:Y:S01]  /*11c30*/  FMUL.FTZ R35, R35, R170.reuse ;  /* 0x000000aa23237220 */ /* 0x080fe20000410000 */
[----:B-1----:R-:W-:Y:S01]  /*11c40*/  FADD.FTZ R153, R181, R174 ;  /* 0x000000aeb5997221 */ /* 0x002fe20000010000 */
[-C--:B------:R-:W-:Y:S01]  /*11c50*/  FMUL.FTZ R38, R38, R170.reuse ;  /* 0x000000aa26267220 */ /* 0x080fe20000410000 */
[-C--:B------:R-:W-:Y:S01]  /*11c60*/  FMUL.FTZ R39, R39, R170.reuse ;  /* 0x000000aa27277220 */ /* 0x080fe20000410000 */
[----:B------:R1:W4:Y:S01]  /*11c70*/  MUFU.EX2 R165, R178 ;  /* 0x000000b200a57308 */ /* 0x0003220000000800 */
[----:B0-----:R-:W-:Y:S01]  /*11c80*/  FADD.FTZ R188, R176, R153 ;  /* 0x00000099b0bc7221 */ /* 0x001fe20000010000 */
[-C--:B------:R-:W-:Y:S01]  /*11c90*/  FMUL.FTZ R42, R42, R170.reuse ;  /* 0x000000aa2a2a7220 */ /* 0x080fe20000410000 */
[-C--:B------:R-:W-:Y:S01]  /*11ca0*/  FMUL.FTZ R43, R43, R170.reuse ;  /* 0x000000aa2b2b7220 */ /* 0x080fe20000410000 */
[-C--:B------:R-:W-:Y:S01]  /*11cb0*/  FMUL.FTZ R46, R46, R170.reuse ;  /* 0x000000aa2e2e7220 */ /* 0x080fe20000410000 */
[----:B---3--:R-:W-:Y:S01]  /*11cc0*/  FADD.FTZ R153, R161, R188 ;  /* 0x000000bca1997221 */ /* 0x008fe20000010000 */
[C---:B-----5:R-:W-:Y:S01]  /*11cd0*/  F2FP.F16.F32.PACK_AB R161, R180.reuse, R161 ;  /* 0x000000a1b4a1723e */ /* 0x060fe200000000ff */
[-C--:B------:R-:W-:Y:S01]  /*11ce0*/  FMUL.FTZ R47, R47, R170.reuse ;  /* 0x000000aa2f2f7220 */ /* 0x080fe20000410000 */
[----:B------:R-:W0:Y:S01]  /*11cf0*/  MUFU.EX2 R174, R179 ;  /* 0x000000b300ae7308 */ /* 0x000e220000000800 */
[----:B-1----:R-:W-:Y:S01]  /*11d00*/  FADD.FTZ R178, R180, R153 ;  /* 0x00000099b4b27221 */ /* 0x002fe20000010000 */
[-C--:B------:R-:W-:Y:S01]  /*11d10*/  FMUL.FTZ R50, R50, R170.reuse ;  /* 0x000000aa32327220 */ /* 0x080fe20000410000 */
[-C--:B------:R-:W-:Y:S01]  /*11d20*/  FMUL.FTZ R51, R51, R170.reuse ;  /* 0x000000aa33337220 */ /* 0x080fe20000410000 */
[-C--:B------:R-:W-:Y:S01]  /*11d30*/  FMUL.FTZ R54, R54, R170.reuse ;  /* 0x000000aa36367220 */ /* 0x080fe20000410000 */
[----:B------:R-:W-:Y:S01]  /*11d40*/  FADD.FTZ R153, R163, R178 ;  /* 0x000000b2a3997221 */ /* 0x000fe20000010000 */
[C---:B--2---:R-:W-:Y:S01]  /*11d50*/  F2FP.F16.F32.PACK_AB R163, R8.reuse, R163 ;  /* 0x000000a308a3723e */ /* 0x044fe200000000ff */
[-C--:B------:R-:W-:Y:S01]  /*11d60*/  FMUL.FTZ R55, R55, R170.reuse ;  /* 0x000000aa37377220 */ /* 0x080fe20000410000 */
[----:B------:R-:W1:Y:S01]  /*11d70*/  MUFU.EX2 R167, R182 ;  /* 0x000000b600a77308 */ /* 0x000e620000000800 */
[----:B------:R-:W-:Y:S01]  /*11d80*/  FADD.FTZ R178, R8, R153 ;  /* 0x0000009908b27221 */ /* 0x000fe20000010000 */
[----:B------:R-:W-:Y:S01]  /*11d90*/  F2FP.F16.F32.PACK_AB R153, R204, R159 ;  /* 0x0000009fcc99723e */ /* 0x000fe200000000ff */
[-C--:B------:R-:W-:Y:S01]  /*11da0*/  FMUL.FTZ R58, R58, R170.reuse ;  /* 0x000000aa3a3a7220 */ /* 0x080fe20000410000 */
[----:B------:R-:W-:Y:S01]  /*11db0*/  F2FP.F16.F32.PACK_AB R159, R176, R181 ;  /* 0x000000b5b09f723e */ /* 0x000fe200000000ff */
[----:B----4-:R-:W-:Y:S01]  /*11dc0*/  FADD.FTZ R155, R165, R178 ;  /* 0x000000b2a59b7221 */ /* 0x010fe20000010000 */
[-C--:B------:R-:W-:Y:S01]  /*11dd0*/  FMUL.FTZ R59, R59, R170.reuse ;  /* 0x000000aa3b3b7220 */ /* 0x080fe20000410000 */
[-C--:B------:R-:W-:Y:S01]  /*11de0*/  FMUL.FTZ R62, R62, R170.reuse ;  /* 0x000000aa3e3e7220 */ /* 0x080fe20000410000 */
[----:B------:R-:W2:Y:S01]  /*11df0*/  MUFU.EX2 R208, R208 ;  /* 0x000000d000d07308 */ /* 0x000ea20000000800 */
        /* <DEDUP_REMOVED lines=16> */
[C---:B--2---:R-:W-:Y:S01]  /*11f00*/  F2FP.F16.F32.PACK_AB R167, R208.reuse, R167 ;  /* 0x000000a7d0a7723e */ /* 0x044fe200000000ff */
[----:B------:R-:W-:Y:S01]  /*11f10*/  FADD.FTZ R8, R208, R169 ;  /* 0x000000a9d0087221 */ /* 0x000fe20000010000 */
        /* <DEDUP_REMOVED lines=8> */
[----:B------:R0:W-:Y:S01]  /*11fa0*/  STSM.16.M88.4 [R195+0x26800], R152 ;  /* 0x02680098c3007844 */ /* 0x0001e20000000200 */
[-C--:B------:R-:W-:Y:S01]  /*11fb0*/  FMUL.FTZ R102, R102, R170.reuse ;  /* 0x000000aa66667220 */ /* 0x080fe20000410000 */
[-C--:B------:R-:W-:Y:S01]  /*11fc0*/  FMUL.FTZ R103, R103, R170.reuse ;  /* 0x000000aa67677220 */ /* 0x080fe20000410000 */
[-C--:B------:R-:W-:Y:S01]  /*11fd0*/  FMUL.FTZ R106, R106, R170.reuse ;  /* 0x000000aa6a6a7220 */ /* 0x080fe20000410000 */
[----:B------:R0:W-:Y:S01]  /*11fe0*/  STSM.16.M88.4 [R198], R156 ;  /* 0x0000009cc6007844 */ /* 0x0001e20000000200 */
        /* <DEDUP_REMOVED lines=25> */
[----:B0-----:R-:W-:Y:S06]  /*12180*/  @!P0 BRA `(.L_x_4810) ;  /* 0x0000000000048947 */ /* 0x001fec0003800000 */
[----:B------:R-:W-:Y:S01]  /*12190*/  BPT.TRAP 0x1 ;  /* 0x000000040000795c */ /* 0x000fe20000300000 */
.L_x_4810:
[----:B------:R0:W1:Y:S01]  /*121a0*/  SYNCS.PHASECHK.TRANS64.TRYWAIT P2, [R206+URZ+0x28c50], R207 ;  /* 0x028c50cfce0075a7 */ /* 0x000062000804017f */
[----:B------:R-:W-:Y:S05]  /*121b0*/  @!P0 BRA `(.L_x_4811) ;  /* 0x0000000000048947 */ /* 0x000fea0003800000 */
[----:B------:R-:W-:Y:S01]  /*121c0*/  BPT.TRAP 0x1 ;  /* 0x000000040000795c */ /* 0x000fe20000300000 */
.L_x_4811:
[----:B------:R-:W-:Y:S04]  /*121d0*/  BSSY B1, `(.L_x_4812) ;  /* 0x0000004000017945 */ /* 0x000fe80003800000 */
[----:B-1----:R-:W-:Y:S05]  /*121e0*/  @P2 BRA `(.L_x_4813) ;  /* 0x0000000000082947 */ /* 0x002fea0003800000 */
[----:B------:R-:W1:Y:S02]  /*121f0*/  SYNCS.PHASECHK.TRANS64.TRYWAIT P2, [R206+URZ+0x28c50], R207 ;  /* 0x028c50cfce0075a7 */ /* 0x000e64000804017f */
[----:B-1----:R-:W-:Y:S05]  /*12200*/  @!P2 BRA `(.L_x_4814) ;  /* 0x000000ac0000a947 */ /* 0x002fea0003800000 */
.L_x_4813:
[----:B------:R-:W-:Y:S05]  /*12210*/  BSYNC B1 ;  /* 0x0000000000017941 */ /* 0x000fea0003800000 */
.L_x_4812:
[----:B------:R-:W-:Y:S01]  /*12220*/  IMAD R168, R18, 0x1000, R190 ;  /* 0x0000100012a87824 */ /* 0x000fe200078e02be */
[----:B------:R-:W-:Y:S01]  /*12230*/  WARPGROUP.ARRIVE ;  /* 0x00000000000079c5 */ /* 0x000fe20000000000 */
[----:B------:R-:W-:Y:S01]  /*12240*/  IMAD.MOV.U32 R169, RZ, RZ, 0x40000040 ;  /* 0x40000040ffa97424 */ /* 0x000fe200078e00ff */
[C---:B------:R-:W-:Y:S01]  /*12250*/  ISETP.GT.AND P2, PT, R14.reuse, R191, PT ;  /* 0x000000bf0e00720c */ /* 0x040fe20003f44270 */
[----:B------:R-:W-:Y:S01]  /*12260*/  VIADD R14, R14, 0xffffffff ;  /* 0xffffffff0e0e7836 */ /* 0x000fe20000000000 */
[----:B------:R-:W-:Y:S01]  /*12270*/  R2UR UR6, R168 ;  /* 0x00000000a80672ca */ /* 0x000fe200000e0000 */
[----:B------:R-:W-:Y:S01]  /*12280*/  IMAD.MOV.U32 R210, RZ, RZ, R20 ;  /* 0x000000ffffd27224 */ /* 0x000fe200078e0014 */
[----:B------:R-:W-:Y:S01]  /*12290*/  R2UR UR7, R169 ;  /* 0x00000000a90772ca */ /* 0x000fe200000e0000 */
[----:B------:R-:W-:Y:S01]  /*122a0*/  IMAD.MOV.U32 R169, RZ, RZ, 0x40000040 ;  /* 0x40000040ffa97424 */ /* 0x000fe200078e00ff */
[----:B01----:R-:W-:Y:S01]  /*122b0*/  @!P1 IADD3 R206, R206, 0x28c60, RZ ;  /* 0x00028c60cece9810 */ /* 0x003fe20007ffe0ff */
[----:B------:R-:W-:-:S02]  /*122c0*/  IMAD.MOV.U32 R208, RZ, RZ, R9 ;  /* 0x000000ffffd07224 */ /* 0x000fc400078e0009 */
[----:B------:R-:W-:Y:S01]  /*122d0*/  IMAD.MOV.U32 R209, RZ, RZ, R18 ;  /* 0x000000ffffd17224 */ /* 0x000fe200078e0012 */
[----:B------:R-:W-:-:S07]  /*122e0*/  @!P1 PRMT R206, RZ, 0x654, R206 ;  /* 0x00000654ffce9816 */ /* 0x000fce00000000ce */
[----:B------:R-:W-:Y:S03]  /*122f0*/  HGMMA.64x256x16.F32 R24, R152, gdesc[UR4].tnspB, R24, gsb0 ;  /* 0x43e0000498187df0 */ /* 0x000fe60008000818 */
[----:B------:R-:W-:Y:S02]  /*12300*/  WARPGROUP.DEPBAR.LE gsb0, 0x0 ;  /* 0x00008000000079c5 */ /* 0x000fe40000010000 */
[----:B------:R-:W-:Y:S01]  /*12310*/  IMAD.MOV.U32 R153, RZ, RZ, 0x40000040 ;  /* 0x40000040ff997424 */ /* 0x000fe200078e00ff */
[----:B------:R-:W-:Y:S01]  /*12320*/  IADD3 R152, R168, 0x80, RZ ;  /* 0x00000080a8987810 */ /* 0x000fe20007ffe0ff */
        /* <DEDUP_REMOVED lines=30> */
.L_x_4796:
[----:B------:R-:W-:Y:S05]  /*12510*/  BSYNC B0 ;  /* 0x0000000000007941 */ /* 0x000fea0003800000 */
.L_x_4795:
[----:B------:R-:W3:Y:S01]  /*12520*/  SHFL.BFLY PT, R0, R3, 0x2, 0x1f ;  /* 0x0c401f0003007f89 */ /* 0x000ee200000e0000 */
[----:B------:R-:W-:Y:S02]  /*12530*/  IMAD.MOV R13, RZ, RZ, -R194 ;  /* 0x000000ffff0d7224 */ /* 0x000fe400078e0ac2 */
[----:B------:R-:W-:Y:S01]  /*12540*/  VIADD R216, R216, 0x1 ;  /* 0x00000001d8d87836 */ /* 0x000fe20000000000 */
[----:B------:R-:W4:Y:S01]  /*12550*/  SHFL.BFLY PT, R7, R8, 0x2, 0x1f ;  /* 0x0c401f0008077f89 */ /* 0x000f2200000e0000 */
[----:B------:R-:W-:Y:S08]  /*12560*/  BAR.ARV 0x8, 0xa0 ;  /* 0x0202800000007b1d */ /* 0x000ff00000002000 */
[----:B------:R-:W-:Y:S01]  /*12570*/  BAR.SYNC.DEFER_BLOCKING 0xf, 0x100 ;  /* 0x03c4000000007b1d */ /* 0x000fe20000010000 */
[----:B------:R-:W-:Y:S01]  /*12580*/  ISETP.NE.AND P0, PT, R22, R13, PT ;  /* 0x0000000d1600720c */ /* 0x000fe20003f05270 */
[----:B---3--:R-:W-:Y:S01]  /*12590*/  FADD.FTZ R4, R0, R3 ;  /* 0x0000000300047221 */ /* 0x008fe20000010000 */
[----:B----4-:R-:W-:-:S04]  /*125a0*/  FADD.FTZ R7, R7, R8 ;  /* 0x0000000807077221 */ /* 0x010fc80000010000 */
[----:B------:R-:W3:Y:S07]  /*125b0*/  SHFL.BFLY PT, R5, R4, 0x1, 0x1f ;  /* 0x0c201f0004057f89 */ /* 0x000eee00000e0000 */
[C---:B------:R-:W-:Y:S02]  /*125c0*/  @!P0 IMAD R3, R18.reuse, 0x40, R192 ;  /* 0x0000004012038824 */ /* 0x040fe400078e02c0 */
[----:B------:R-:W-:Y:S01]  /*125d0*/  VIADD R8, R18, 0x1 ;  /* 0x0000000112087836 */ /* 0x000fe20000000000 */
[----:B------:R-:W4:Y:S01]  /*125e0*/  SHFL.BFLY PT, R0, R7, 0x1, 0x1f ;  /* 0x0c201f0007007f89 */ /* 0x000f2200000e0000 */
[----:B------:R-:W-:-:S03]  /*125f0*/  @!P0 IMAD R3, R3, 0x4, R2 ;  /* 0x0000000403038824 */ /* 0x000fc600078e0202 */
[----:B------:R-:W-:-:S04]  /*12600*/  ISETP.NE.AND P1, PT, R8, 0x2, PT ;  /* 0x000000020800780c */ /* 0x000fc80003f25270 */
[----:B------:R-:W-:-:S04]  /*12610*/  SEL R6, RZ, 0x1, P1 ;  /* 0x00000001ff067807 */ /* 0x000fc80000800000 */
[----:B------:R-:W-:Y:S01]  /*12620*/  LOP3.LUT R19, R19, R6, RZ, 0x3c, !PT ;  /* 0x0000000613137212 */ /* 0x000fe200078e3cff */
[----:B---3--:R-:W-:Y:S01]  /*12630*/  FADD.FTZ R5, R4, R5 ;  /* 0x0000000504057221 */ /* 0x008fe20000010000 */
[----:B------:R-:W-:Y:S02]  /*12640*/  IMAD.MOV.U32 R4, RZ, RZ, RZ ;  /* 0x000000ffff047224 */ /* 0x000fe400078e00ff */
[----:B----4-:R-:W-:Y:S02]  /*12650*/  FADD.FTZ R11, R7, R0 ;  /* 0x00000000070b7221 */ /* 0x010fe40000010000 */
[----:B------:R-:W-:Y:S02]  /*12660*/  FSETP.NE.FTZ.AND P2, PT, R5, RZ, PT ;  /* 0x000000ff0500720b */ /* 0x000fe40003f55000 */
[----:B------:R-:W-:Y:S02]  /*12670*/  MOV R0, RZ ;  /* 0x000000ff00007202 */ /* 0x000fe40000000f00 */
[----:B------:R-:W-:-:S09]  /*12680*/  FSETP.NE.FTZ.AND P3, PT, R11, RZ, PT ;  /* 0x000000ff0b00720b */ /* 0x000fd20003f75000 */
[----:B------:R-:W3:Y:S01]  /*12690*/  @P2 MUFU.RCP R0, R5 ;  /* 0x0000000500002308 */ /* 0x000ee20000001000 */
[----:B------:R-:W-:-:S03]  /*126a0*/  @P2 FMUL.FTZ R18, R15, 0.69314718246459960938 ;  /* 0x3f3172180f122820 */ /* 0x000fc60000410000 */
[----:B------:R-:W-:-:S04]  /*126b0*/  @P3 FMUL.FTZ R21, R15, 0.69314718246459960938 ;  /* 0x3f3172180f153820 */ /* 0x000fc80000410000 */
[----:B------:R-:W4:Y:S08]  /*126c0*/  @P3 MUFU.RCP R4, R11 ;  /* 0x0000000b00043308 */ /* 0x000f300000001000 */
[----:B------:R-:W5:Y:S01]  /*126d0*/  @P2 MUFU.LG2 R2, R5 ;  /* 0x0000000500022308 */ /* 0x000f620000000c00 */
[-C--:B---3--:R-:W-:Y:S01]  /*126e0*/  FMUL.FTZ R172, R32, R0.reuse ;  /* 0x0000000020ac7220 */ /* 0x088fe20000410000 */
[----:B------:R-:W-:Y:S01]  /*126f0*/  @!P0 STS [R3+0x28800], R0 ;  /* 0x0288000003008388 */ /* 0x000fe20000000800 */
[-C--:B------:R-:W-:Y:S01]  /*12700*/  FMUL.FTZ R170, R33, R0.reuse ;  /* 0x0000000021aa7220 */ /* 0x080fe20000410000 */
[-C--:B------:R-:W-:Y:S01]  /*12710*/  FMUL.FTZ R175, R24, R0.reuse ;  /* 0x0000000018af7220 */ /* 0x080fe20000410000 */
[-C--:B------:R-:W-:Y:S01]  /*12720*/  FMUL.FTZ R174, R28, R0.reuse ;  /* 0x000000001cae7220 */ /* 0x080fe20000410000 */
[-C--:B------:R-:W-:Y:S01]  /*12730*/  FMUL.FTZ R173, R25, R0.reuse ;  /* 0x0000000019ad7220 */ /* 0x080fe20000410000 */
[-C--:B------:R-:W-:Y:S01]  /*12740*/  FMUL.FTZ R6, R29, R0.reuse ;  /* 0x000000001d067220 */ /* 0x080fe20000410000 */
[----:B------:R-:W3:Y:S01]  /*12750*/  @P3 MUFU.LG2 R32, R11 ;  /* 0x0000000b00203308 */ /* 0x000ee20000000c00 */
[----:B----4-:R4:W-:Y:S01]  /*12760*/  @!P0 STS [R3+0x28820], R4 ;  /* 0x0288200403008388 */ /* 0x0109e20000000800 */
[-C--:B------:R-:W-:Y:S01]  /*12770*/  FMUL.FTZ R171, R36, R0.reuse ;  /* 0x0000000024ab7220 */ /* 0x080fe20000410000 */
[-C--:B------:R-:W-:Y:S01]  /*12780*/  FMUL.FTZ R167, R37, R0.reuse ;  /* 0x0000000025a77220 */ /* 0x080fe20000410000 */
[-C--:B------:R-:W-:Y:S01]  /*12790*/  FMUL.FTZ R169, R40, R0.reuse ;  /* 0x0000000028a97220 */ /* 0x080fe20000410000 */
[-C--:B------:R-:W-:Y:S01]  /*127a0*/  FMUL.FTZ R165, R41, R0.reuse ;  /* 0x0000000029a57220 */ /* 0x080fe20000410000 */
[-C--:B------:R-:W-:Y:S01]  /*127b0*/  FMUL.FTZ R166, R44, R0.reuse ;  /* 0x000000002ca67220 */ /* 0x080fe20000410000 */
[-C--:B------:R-:W-:Y:S01]  /*127c0*/  FMUL.FTZ R10, R45, R0.reuse ;  /* 0x000000002d0a7220 */ /* 0x080fe20000410000 */
[-C--:B------:R-:W-:Y:S01]  /*127d0*/  FMUL.FTZ R164, R48, R0.reuse ;  /* 0x0000000030a47220 */ /* 0x080fe20000410000 */
[----:B-----5:R-:W-:Y:S01]  /*127e0*/  @P2 FMUL.FTZ R33, R2, 0.69314718246459960938 ;  /* 0x3f31721802212820 */ /* 0x020fe20000410000 */
        /* <DEDUP_REMOVED lines=52> */
[----:B----4-:R-:W-:Y:S01]  /*12b30*/  IMAD.MOV.U32 R3, RZ, RZ, -0x800000 ;  /* 0xff800000ff037424 */ /* 0x010fe200078e00ff */
[----:B------:R-:W-:Y:S01]  /*12b40*/  MOV R0, 0xff800000 ;  /* 0xff80000000007802 */ /* 0x000fe20000000f00 */
[-C--:B------:R-:W-:Y:S01]  /*12b50*/  FMUL.FTZ R11, R46, R4.reuse ;  /* 0x000000042e0b7220 */ /* 0x080fe20000410000 */
[-C--:B------:R-:W-:Y:S01]  /*12b60*/  FMUL.FTZ R13, R50, R4.reuse ;  /* 0x00000004320d7220 */ /* 0x080fe20000410000 */
[-C--:B------:R-:W-:Y:S01]  /*12b70*/  FMUL.FTZ R15, R54, R4.reuse ;  /* 0x00000004360f7220 */ /* 0x080fe20000410000 */
[-C--:B------:R-:W-:Y:S01]  /*12b80*/  FMUL.FTZ R25, R58, R4.reuse ;  /* 0x000000043a197220 */ /* 0x080fe20000410000 */
[-C--:B------:R-:W-:Y:S01]  /*12b90*/  FMUL.FTZ R29, R66, R4.reuse ;  /* 0x00000004421d7220 */ /* 0x080fe20000410000 */
[----:B------:R-:W-:Y:S01]  /*12ba0*/  @P2 FFMA.FTZ R3, R18, R9, R33 ;  /* 0x0000000912032223 */ /* 0x000fe20000010021 */
        /* <DEDUP_REMOVED lines=63> */
.L_x_4670:
[----:B------:R-:W-:Y:S05]  /*12fa0*/  BSYNC B7 ;  /* 0x0000000000077941 */ /* 0x000fea0003800000 */
.L_x_4660:
[----:B------:R-:W3:Y:S08]  /*12fb0*/  S2UR UR5, SR_CgaCtaId ;  /* 0x00000000000579c3 */ /* 0x000ef00000008800 */
[----:B------:R-:W-:Y:S06]  /*12fc0*/  BAR.SYNC.DEFER_BLOCKING 0x5, 0x120 ;  /* 0x0144800000007b1d */ /* 0x000fec0000010000 */
[----:B------:R-:W-:Y:S01]  /*12fd0*/  UMOV UR4, 0x400 ;  /* 0x0000040000047882 */ /* 0x000fe20000000000 */
[----:B------:R-:W-:Y:S01]  /*12fe0*/  BSSY B0, `(.L_x_4816) ;  /* 0x000026d000007945 */ /* 0x000fe20003800000 */
[----:B---3--:R-:W-:-:S06]  /*12ff0*/  ULEA UR4, UR5, UR4, 0x18 ;  /* 0x0000000405047291 */ /* 0x008fcc000f8ec03f */
[----:B------:R-:W-:-:S05]  /*13000*/  IMAD.U32 R2, RZ, RZ, UR4 ;  /* 0x00000004ff027e24 */ /* 0x000fca000f8e00ff */
[----:B------:R3:W4:Y:S01]  /*13010*/  LDS.128 R188, [R2+0x28cd0] ;  /* 0x028cd00002bc7984 */ /* 0x0007220000000c00 */
[----:B------:R-:W-:Y:S06]  /*13020*/  BAR.ARV 0x4, 0x120 ;  /* 0x0104800000007b1d */ /* 0x000fec0000002000 */
[----:B------:R-:W-:Y:S05]  /*13030*/  @P0 BRA `(.L_x_4817) ;  /* 0x0000001c000c0947 */ /* 0x000fea0003800000 */
[----:B------:R-:W0:Y:S01]  /*13040*/  S2R R9, SR_SWINHI ;  /* 0x0000000000097919 */ /* 0x000e220000002f00 */
        /* <DEDUP_REMOVED lines=18> */
[----:B0-----:R-:W-:-:S02]  /*13170*/  MOV R21, R9 ;  /* 0x0000000900157202 */ /* 0x001fc40000000f00 */
        /* <DEDUP_REMOVED lines=9> */
[C---:B-----5:R-:W-:Y:S01]  /*13210*/  LOP3.LUT R33, R118.reuse, 0x380, RZ, 0xc0, !PT ;  /* 0x0000038076217812 */ /* 0x060fe200078ec0ff */
[--C-:B------:R-:W-:Y:S01]  /*13220*/  IMAD.X R37, RZ, RZ, R119.reuse, P0 ;  /* 0x000000ffff257224 */ /* 0x100fe200000e0677 */
        /* <DEDUP_REMOVED lines=12> */
[----:B------:R-:W-:-:S02]  /*132f0*/  IADD3 R4, P0, R118, 0x4020, RZ ;  /* 0x0000402076047810 */ /* 0x000fc40007f1e0ff */
[----:B------:R-:W-:Y:S02]  /*13300*/  SHF.R.U64 R33, R33, 0x3, RZ ;  /* 0x0000000321217819 */ /* 0x000fe400000012ff */
[----:B------:R-:W-:Y:S01]  /*13310*/  IADD3.X R45, RZ, R119, RZ, P3, !PT ;  /* 0x00000077ff2d7210 */ /* 0x000fe20001ffe4ff */
[----:B------:R-:W-:Y:S01]  /*13320*/  IMAD.X R65, RZ, RZ, R119, P0 ;  /* 0x000000ffff417224 */ /* 0x000fe200000e0677 */
[----:B------:R-:W-:Y:S02]  /*13330*/  LOP3.LUT R8, R8, R177, RZ, 0x3c, !PT ;  /* 0x000000b108087212 */ /* 0x000fe400078e3cff */
[C---:B------:R-:W-:Y:S02]  /*13340*/  IADD3 R98, P4, R118.reuse, 0x4040, RZ ;  /* 0x0000404076627810 */ /* 0x040fe40007f9e0ff */
[C---:B------:R-:W-:Y:S02]  /*13350*/  IADD3 R102, P3, R118.reuse, 0x4060, RZ ;  /* 0x0000406076667810 */ /* 0x040fe40007f7e0ff */
[----:B------:R-:W-:-:S02]  /*13360*/  IADD3 R106, P6, R118, 0x6000, RZ ;  /* 0x00006000766a7810 */ /* 0x000fc40007fde0ff */
        /* <DEDUP_REMOVED lines=8> */
[----:B------:R-:W-:Y:S01]  /*133f0*/  LOP3.LUT R118, R33, R118, RZ, 0x3c, !PT ;  /* 0x0000007621767212 */ /* 0x000fe200078e3cff */
[----:B------:R-:W-:Y:S01]  /*13400*/  IMAD.X R33, RZ, RZ, R119, P1 ;  /* 0x000000ffff217224 */ /* 0x000fe200008e0677 */
[----:B------:R-:W-:-:S02]  /*13410*/  SHF.R.U64 R177, R177, 0x3, RZ ;  /* 0x00000003b1b17819 */ /* 0x000fc400000012ff */
[-C--:B------:R-:W-:Y:S02]  /*13420*/  IADD3.X R99, RZ, R119.reuse, RZ, P4, !PT ;  /* 0x00000077ff637210 */ /* 0x080fe400027fe4ff */
[----:B------:R-:W-:Y:S02]  /*13430*/  MOV R168, R118 ;  /* 0x0000007600a87202 */ /* 0x000fe40000000f00 */
[----:B------:R-:W-:Y:S02]  /*13440*/  LOP3.LUT R119, R32, 0x380, RZ, 0xc0, !PT ;  /* 0x0000038020777812 */ /* 0x000fe400078ec0ff */
[----:B------:R-:W-:Y:S02]  /*13450*/  LOP3.LUT R64, R177, R4, RZ, 0x3c, !PT ;  /* 0x00000004b1407212 */ /* 0x000fe400078e3cff */
[----:B------:R-:W-:Y:S01]  /*13460*/  F2FP.F16.F32.PACK_AB R4, R173, R175 ;  /* 0x000000afad04723e */ /* 0x000fe200000000ff */
[----:B------:R-:W-:Y:S01]  /*13470*/  BAR.SYNC.DEFER_BLOCKING 0x1, 0x100 ;  /* 0x0044000000007b1d */ /* 0x000fe20000010000 */
[----:B------:R-:W-:-:S02]  /*13480*/  SHF.R.U64 R119, R119, 0x3, RZ ;  /* 0x0000000377777819 */ /* 0x000fc400000012ff */
[----:B------:R-:W-:Y:S02]  /*13490*/  LOP3.LUT R36, R179, 0x380, RZ, 0xc0, !PT ;  /* 0x00000380b3247812 */ /* 0x000fe400078ec0ff */
[----:B------:R-:W-:Y:S02]  /*134a0*/  LOP3.LUT R114, R119, R32, RZ, 0x3c, !PT ;  /* 0x0000002077727212 */ /* 0x000fe400078e3cff */
[----:B------:R-:W-:Y:S02]  /*134b0*/  MOV R119, R8 ;  /* 0x0000000800777202 */ /* 0x000fe40000000f00 */
[----:B------:R-:W-:Y:S02]  /*134c0*/  LOP3.LUT R44, R183, 0x380, RZ, 0xc0, !PT ;  /* 0x00000380b72c7812 */ /* 0x000fe400078ec0ff */
[----:B------:R-:W-:Y:S02]  /*134d0*/  LOP3.LUT R40, R181, 0x380, RZ, 0xc0, !PT ;  /* 0x00000380b5287812 */ /* 0x000fe400078ec0ff */
[----:B------:R-:W-:-:S02]  /*134e0*/  SHF.R.U64 R36, R36, 0x3, RZ ;  /* 0x0000000324247819 */ /* 0x000fc400000012ff */
[----:B------:R-:W-:Y:S02]  /*134f0*/  SHF.R.U64 R44, R44, 0x3, RZ ;  /* 0x000000032c2c7819 */ /* 0x000fe400000012ff */
[----:B------:R-:W-:Y:S02]  /*13500*/  ISETP.NE.U32.AND P0, PT, RZ, UR4, PT ;  /* 0x00000004ff007c0c */ /* 0x000fe4000bf05070 */
[----:B------:R-:W-:Y:S02]  /*13510*/  LOP3.LUT R48, R201, 0x380, RZ, 0xc0, !PT ;  /* 0x00000380c9307812 */ /* 0x000fe400078ec0ff */
[----:B------:R-:W-:Y:S02]  /*13520*/  SHF.R.U64 R40, R40, 0x3, RZ ;  /* 0x0000000328287819 */ /* 0x000fe400000012ff */
[----:B------:R-:W-:Y:S01]  /*13530*/  LOP3.LUT R52, R205, 0x380, RZ, 0xc0, !PT ;  /* 0x00000380cd347812 */ /* 0x000fe200078ec0ff */
[----:B------:R0:W-:Y:S01]  /*13540*/  STSM.16.M88.4 [R168], R4 ;  /* 0x00000004a8007844 */ /* 0x0001e20000000200 */
[----:B------:R-:W-:-:S02]  /*13550*/  LOP3.LUT R36, R36, R179, RZ, 0x3c, !PT ;  /* 0x000000b324247212 */ /* 0x000fc400078e3cff */
[----:B------:R-:W-:Y:S02]  /*13560*/  LOP3.LUT R56, R207, 0x380, RZ, 0xc0, !PT ;  /* 0x00000380cf387812 */ /* 0x000fe400078ec0ff */
[----:B------:R-:W-:Y:S02]  /*13570*/  LOP3.LUT R27, R26, 0x380, RZ, 0xc0, !PT ;  /* 0x000003801a1b7812 */ /* 0x000fe400078ec0ff */
[----:B------:R-:W-:Y:S02]  /*13580*/  LOP3.LUT R44, R44, R183, RZ, 0x3c, !PT ;  /* 0x000000b72c2c7212 */ /* 0x000fe400078e3cff */
[----:B------:R-:W-:Y:S02]  /*13590*/  LOP3.LUT R60, R209, 0x380, RZ, 0xc0, !PT ;  /* 0x00000380d13c7812 */ /* 0x000fe400078ec0ff */
[----:B------:R-:W-:Y:S02]  /*135a0*/  LOP3.LUT R179, R98, 0x380, RZ, 0xc0, !PT ;  /* 0x0000038062b37812 */ /* 0x000fe400078ec0ff */
[----:B------:R-:W-:-:S02]  /*135b0*/  LOP3.LUT R173, R30, 0x380, RZ, 0xc0, !PT ;  /* 0x000003801ead7812 */ /* 0x000fc400078ec0ff */
[----:B------:R-:W-:Y:S01]  /*135c0*/  ISETP.NE.AND.EX P0, PT, RZ, UR5, PT, P0 ;  /* 0x00000005ff007c0c */ /* 0x000fe2000bf05300 */
[----:B------:R-:W-:Y:S01]  /*135d0*/  ULDC.64 UR4, c[0x0][0xbe0] ;  /* 0x0002f80000047ab9 */ /* 0x000fe20000000a00 */
[----:B0-----:R-:W-:Y:S02]  /*135e0*/  F2FP.F16.F32.PACK_AB R4, R170, R172 ;  /* 0x000000acaa04723e */ /* 0x001fe400000000ff */
[----:B------:R-:W-:Y:S02]  /*135f0*/  F2FP.F16.F32.PACK_AB R5, R35, R34 ;  /* 0x000000222305723e */ /* 0x000fe400000000ff */
[----:B------:R-:W-:Y:S02]  /*13600*/  F2FP.F16.F32.PACK_AB R6, R167, R171 ;  /* 0x000000aba706723e */ /* 0x000fe400000000ff */
[----:B------:R-:W-:Y:S02]  /*13610*/  F2FP.F16.F32.PACK_AB R7, R39, R38 ;  /* 0x000000262707723e */ /* 0x000fe400000000ff */
[----:B------:R-:W-:-:S02]  /*13620*/  SHF.R.U64 R48, R48, 0x3, RZ ;  /* 0x0000000330307819 */ /* 0x000fc400000012ff */
[----:B------:R-:W-:Y:S01]  /*13630*/  LOP3.LUT R183, R106, 0x380, RZ, 0xc0, !PT ;  /* 0x000003806ab77812 */ /* 0x000fe200078ec0ff */
[----:B------:R0:W-:Y:S01]  /*13640*/  STSM.16.M88.4 [R119], R4 ;  /* 0x0000000477007844 */ /* 0x0001e20000000200 */
[----:B------:R-:W-:Y:S02]  /*13650*/  LOP3.LUT R40, R40, R181, RZ, 0x3c, !PT ;  /* 0x000000b528287212 */ /* 0x000fe400078e3cff */
[----:B------:R-:W-:Y:S02]  /*13660*/  SHF.R.U64 R52, R52, 0x3, RZ ;  /* 0x0000000334347819 */ /* 0x000fe400000012ff */
[----:B------:R-:W-:Y:S02]  /*13670*/  SHF.R.U64 R56, R56, 0x3, RZ ;  /* 0x0000000338387819 */ /* 0x000fe400000012ff */
[----:B------:R-:W-:Y:S02]  /*13680*/  LOP3.LUT R181, R102, 0x380, RZ, 0xc0, !PT ;  /* 0x0000038066b57812 */ /* 0x000fe400078ec0ff */
[----:B------:R-:W-:-:S02]  /*13690*/  SHF.R.U64 R27, R27, 0x3, RZ ;  /* 0x000000031b1b7819 */ /* 0x000fc400000012ff */
[----:B------:R-:W-:Y:S02]  /*136a0*/  ISETP.NE.U32.AND P6, PT, RZ, UR4, PT ;  /* 0x00000004ff007c0c */ /* 0x000fe4000bfc5070 */
[----:B------:R-:W-:Y:S02]  /*136b0*/  SHF.R.U64 R60, R60, 0x3, RZ ;  /* 0x000000033c3c7819 */ /* 0x000fe400000012ff */
[----:B------:R-:W-:Y:S01]  /*136c0*/  SHF.R.U64 R179, R179, 0x3, RZ ;  /* 0x00000003b3b37819 */ /* 0x000fe200000012ff */
[----:B0-----:R-:W0:Y:S01]  /*136d0*/  LDC.64 R4, c[0x0][0xbd8] ;  /* 0x0002f600ff047b82 */ /* 0x001e220000000a00 */
[----:B------:R-:W-:Y:S02]  /*136e0*/  SHF.R.U64 R173, R173, 0x3, RZ ;  /* 0x00000003adad7819 */ /* 0x000fe400000012ff */
[----:B------:R-:W-:Y:S02]  /*136f0*/  LOP3.LUT R48, R48, R201, RZ, 0x3c, !PT ;  /* 0x000000c930307212 */ /* 0x000fe400078e3cff */
[----:B------:R-:W-:-:S02]  /*13700*/  SHF.R.U64 R183, R183, 0x3, RZ ;  /* 0x00000003b7b77819 */ /* 0x000fc400000012ff */
[----:B------:R-:W-:Y:S02]  /*13710*/  LOP3.LUT R52, R52, R205, RZ, 0x3c, !PT ;  /* 0x000000cd34347212 */ /* 0x000fe400078e3cff */
[----:B------:R-:W-:Y:S02]  /*13720*/  MOV R118, R36 ;  /* 0x0000002400767202 */ /* 0x000fe40000000f00 */
[----:B------:R-:W-:Y:S02]  /*13730*/  F2FP.F16.F32.PACK_AB R8, R165, R169 ;  /* 0x000000a9a508723e */ /* 0x000fe400000000ff */
[----:B------:R-:W-:Y:S02]  /*13740*/  F2FP.F16.F32.PACK_AB R9, R43, R42 ;  /* 0x0000002a2b09723e */ /* 0x000fe400000000ff */
[----:B------:R-:W-:Y:S02]  /*13750*/  LOP3.LUT R56, R56, R207, RZ, 0x3c, !PT ;  /* 0x000000cf38387212 */ /* 0x000fe400078e3cff */
[----:B------:R-:W-:Y:S01]  /*13760*/  SHF.R.U64 R181, R181, 0x3, RZ ;  /* 0x00000003b5b57819 */ /* 0x000fe200000012ff */
[----:B------:R1:W-:Y:S01]  /*13770*/  STSM.16.M88.4 [R118], R8 ;  /* 0x0000000876007844 */ /* 0x0003e20000000200 */
[----:B------:R-:W-:-:S02]  /*13780*/  LOP3.LUT R110, R27, R26, RZ, 0x3c, !PT ;  /* 0x0000001a1b6e7212 */ /* 0x000fc400078e3cff */
[----:B------:R-:W-:Y:S02]  /*13790*/  MOV R41, R40 ;  /* 0x0000002800297202 */ /* 0x000fe40000000f00 */
[----:B------:R-:W-:Y:S01]  /*137a0*/  ISETP.NE.AND.EX P6, PT, RZ, UR5, PT, P6 ;  /* 0x00000005ff007c0c */ /* 0x000fe2000bfc5360 */
[----:B0-----:R-:W-:Y:S01]  /*137b0*/  IMAD.WIDE R6, R215, 0x4, R4 ;  /* 0x00000004d7067825 */ /* 0x001fe200078e0204 */
[----:B------:R-:W-:Y:S01]  /*137c0*/  LOP3.LUT R60, R60, R209, RZ, 0x3c, !PT ;  /* 0x000000d13c3c7212 */ /* 0x000fe200078e3cff */
[----:B------:R0:W-:Y:S01]  /*137d0*/  STSM.16.M88.4 [R41], R12 ;  /* 0x0000000c29007844 */ /* 0x0001e20000000200 */
[----:B------:R-:W-:Y:S02]  /*137e0*/  LOP3.LUT R98, R179, R98, RZ, 0x3c, !PT ;  /* 0x00000062b3627212 */ /* 0x000fe400078e3cff */
[----:B------:R-:W-:Y:S02]  /*137f0*/  LOP3.LUT R32, R173, R30, RZ, 0x3c, !PT ;  /* 0x0000001ead207212 */ /* 0x000fe400078e3cff */
[----:B------:R-:W-:-:S02]  /*13800*/  MOV R44, R44 ;  /* 0x0000002c002c7202 */ /* 0x000fc40000000f00 */
[----:B------:R-:W-:Y:S02]  /*13810*/  F2FP.F16.F32.PACK_AB R26, R159, R161 ;  /* 0x000000a19f1a723e */ /* 0x000fe400000000ff */
[----:B------:R-:W-:Y:S02]  /*13820*/  F2FP.F16.F32.PACK_AB R27, R63, R62 ;  /* 0x0000003e3f1b723e */ /* 0x000fe400000000ff */
[----:B------:R-:W-:Y:S02]  /*13830*/  LOP3.LUT R106, R183, R106, RZ, 0x3c, !PT ;  /* 0x0000006ab76a7212 */ /* 0x000fe400078e3cff */
[----:B------:R-:W-:Y:S01]  /*13840*/  MOV R48, R48 ;  /* 0x0000003000307202 */ /* 0x000fe20000000f00 */
[----:B------:R2:W-:Y:S01]  /*13850*/  STSM.16.M88.4 [R44], R24 ;  /* 0x000000182c007844 */ /* 0x0005e20000000200 */
[----:B------:R-:W-:Y:S02]  /*13860*/  F2FP.F16.F32.PACK_AB R30, R69, R156 ;  /* 0x0000009c451e723e */ /* 0x000fe400000000ff */
[----:B------:R-:W-:-:S02]  /*13870*/  MOV R52, R52 ;  /* 0x0000003400347202 */ /* 0x000fc40000000f00 */
[----:B------:R-:W-:Y:S01]  /*13880*/  F2FP.F16.F32.PACK_AB R88, R89, R88 ;  /* 0x000000585958723e */ /* 0x000fe200000000ff */
[----:B------:R3:W-:Y:S01]  /*13890*/  STSM.16.M88.4 [R48], R28 ;  /* 0x0000001c30007844 */ /* 0x0007e20000000200 */
[----:B------:R-:W-:Y:S02]  /*138a0*/  LOP3.LUT R102, R181, R102, RZ, 0x3c, !PT ;  /* 0x00000066b5667212 */ /* 0x000fe400078e3cff */
[----:B------:R-:W-:Y:S02]  /*138b0*/  MOV R56, R56 ;  /* 0x0000003800387202 */ /* 0x000fe40000000f00 */
[----:B------:R-:W-:Y:S02]  /*138c0*/  F2FP.F16.F32.PACK_AB R82, R85, R84 ;  /* 0x000000545552723e */ /* 0x000fe400000000ff */
[----:B------:R-:W-:Y:S02]  /*138d0*/  F2FP.F16.F32.PACK_AB R83, R87, R86 ;  /* 0x000000565753723e */ /* 0x000fe400000000ff */
[----:B------:R-:W-:Y:S01]  /*138e0*/  F2FP.F16.F32.PACK_AB R96, R97, R96 ;  /* 0x000000606160723e */ /* 0x000fe200000000ff */
[----:B------:R-:W-:Y:S01]  /*138f0*/  IMAD R5, R202, 0x40, R199 ;  /* 0x00000040ca057824 */ /* 0x000fe200078e02c7 */
[----:B------:R-:W-:Y:S01]  /*13900*/  F2FP.F16.F32.PACK_AB R89, R91, R90 ;  /* 0x0000005a5b59723e */ /* 0x000fe200000000ff */
[----:B------:R-:W-:Y:S01]  /*13910*/  STSM.16.M88.4 [R52], R72 ;  /* 0x0000004834007844 */ /* 0x000fe20000000200 */
[----:B------:R-:W-:-:S02]  /*13920*/  MOV R60, R60 ;  /* 0x0000003c003c7202 */ /* 0x000fc40000000f00 */
[----:B------:R-:W-:Y:S01]  /*13930*/  MOV R40, R98 ;  /* 0x0000006200287202 */ /* 0x000fe20000000f00 */
[----:B------:R-:W-:Y:S01]  /*13940*/  STSM.16.M88.4 [R56], R80 ;  /* 0x0000005038007844 */ /* 0x000fe20000000200 */
[----:B------:R-:W-:Y:S02]  /*13950*/  F2FP.F16.F32.PACK_AB R90, R93, R92 ;  /* 0x0000005c5d5a723e */ /* 0x000fe400000000ff */
[----:B------:R-:W-:Y:S02]  /*13960*/  F2FP.F16.F32.PACK_AB R91, R95, R94 ;  /* 0x0000005e5f5b723e */ /* 0x000fe400000000ff */
[----:B------:R-:W-:Y:S02]  /*13970*/  MOV R64, R64 ;  /* 0x0000004000407202 */ /* 0x000fe40000000f00 */
        /* <DEDUP_REMOVED lines=18> */
[----:B------:R-:W-:Y:S02]  /*13aa0*/  F2FP.F16.F32.PACK_AB R121, R123, R122 ;  /* 0x0000007a7b79723e */ /* 0x000fe400000000ff */
[----:B------:R-:W-:Y:S02]  /*13ab0*/  F2FP.F16.F32.PACK_AB R128, R129, R128 ;  /* 0x000000808180723e */ /* 0x000fe400000000ff */
[----:B------:R-:W-:Y:S02]  /*13ac0*/  F2FP.F16.F32.PACK_AB R136, R137, R136 ;  /* 0x000000888988723e */ /* 0x000fe400000000ff */
[----:B------:R-:W-:Y:S02]  /*13ad0*/  MOV R110, R110 ;  /* 0x0000006e006e7202 */ /* 0x000fe40000000f00 */
[----:B------:R-:W-:Y:S01]  /*13ae0*/  F2FP.F16.F32.PACK_AB R144, R145, R144 ;  /* 0x000000909190723e */ /* 0x000fe200000000ff */
[----:B------:R-:W-:Y:S01]  /*13af0*/  IMAD.WIDE R20, R5, 0x2, R20 ;  /* 0x0000000205147825 */ /* 0x000fe200078e0214 */
[----:B------:R-:W-:Y:S01]  /*13b00*/  F2FP.F16.F32.PACK_AB R122, R125, R124 ;  /* 0x0000007c7d7a723e */ /* 0x000fe200000000ff */
[----:B------:R-:W-:Y:S01]  /*13b10*/  STSM.16.M88.4 [R102], R112 ;  /* 0x0000007066007844 */ /* 0x000fe20000000200 */
[----:B------:R-:W-:Y:S01]  /*13b20*/  F2FP.F16.F32.PACK_AB R123, R127, R126 ;  /* 0x0000007e7f7b723e */ /* 0x000fe200000000ff */
[----:B------:R-:W4:Y:S01]  /*13b30*/  @P6 LDC.64 R4, c[0x0][0xbe0] ;  /* 0x0002f800ff046b82 */ /* 0x000f220000000a00 */
[----:B------:R-:W-:-:S02]  /*13b40*/  F2FP.F16.F32.PACK_AB R129, R131, R130 ;  /* 0x000000828381723e */ /* 0x000fc400000000ff */
[----:B------:R-:W-:Y:S01]  /*13b50*/  F2FP.F16.F32.PACK_AB R130, R133, R132 ;  /* 0x000000848582723e */ /* 0x000fe200000000ff */
[----:B------:R3:W-:Y:S01]  /*13b60*/  STSM.16.M88.4 [R37], R120 ;  /* 0x0000007825007844 */ /* 0x0007e20000000200 */
[----:B------:R-:W-:Y:S02]  /*13b70*/  F2FP.F16.F32.PACK_AB R131, R135, R134 ;  /* 0x000000868783723e */ /* 0x000fe400000000ff */
[----:B------:R-:W-:Y:S02]  /*13b80*/  F2FP.F16.F32.PACK_AB R137, R139, R138 ;  /* 0x0000008a8b89723e */ /* 0x000fe400000000ff */
[----:B------:R-:W-:Y:S01]  /*13b90*/  F2FP.F16.F32.PACK_AB R138, R141, R140 ;  /* 0x0000008c8d8a723e */ /* 0x000fe200000000ff */
[----:B------:R-:W-:Y:S01]  /*13ba0*/  STSM.16.M88.4 [R110], R128 ;  /* 0x000000806e007844 */ /* 0x000fe20000000200 */
[----:B------:R-:W-:Y:S02]  /*13bb0*/  F2FP.F16.F32.PACK_AB R139, R143, R142 ;  /* 0x0000008e8f8b723e */ /* 0x000fe400000000ff */
[----:B------:R-:W-:-:S02]  /*13bc0*/  F2FP.F16.F32.PACK_AB R145, R147, R146 ;  /* 0x000000929391723e */ /* 0x000fc400000000ff */
[----:B------:R-:W-:Y:S01]  /*13bd0*/  MOV R32, R32 ;  /* 0x0000002000207202 */ /* 0x000fe20000000f00 */
[----:B------:R-:W-:Y:S01]  /*13be0*/  STSM.16.M88.4 [R36], R136 ;  /* 0x0000008824007844 */ /* 0x000fe20000000200 */
[----:B------:R-:W-:Y:S02]  /*13bf0*/  F2FP.F16.F32.PACK_AB R146, R149, R148 ;  /* 0x000000949592723e */ /* 0x000fe400000000ff */
[----:B------:R-:W-:Y:S02]  /*13c00*/  F2FP.F16.F32.PACK_AB R147, R151, R150 ;  /* 0x000000969793723e */ /* 0x000fe400000000ff */
[----:B------:R-:W-:-:S03]  /*13c10*/  MOV R76, RZ ;  /* 0x000000ff004c7202 */ /* 0x000fc60000000f00 */
[----:B------:R3:W-:Y:S01]  /*13c20*/  STSM.16.M88.4 [R32], R144 ;  /* 0x0000009020007844 */ /* 0x0007e20000000200 */
[----:B------:R-:W-:Y:S01]  /*13c30*/  BAR.SYNC.DEFER_BLOCKING 0x1, 0x100 ;  /* 0x0044000000007b1d */ /* 0x000fe20000010000 */
[----:B----4-:R-:W-:-:S05]  /*13c40*/  @P6 IMAD.WIDE R4, R215, 0x4, R4 ;  /* 0x00000004d7046825 */ /* 0x010fca00078e0204 */
[----:B------:R-:W-:Y:S02]  /*13c50*/  ULDC UR4, c[0x0][0xa88] ;  /* 0x0002a20000047ab9 */ /* 0x000fe40000000800 */
[----:B------:R-:W-:Y:S01]  /*13c60*/  MOV R78, UR4 ;  /* 0x00000004004e7c02 */ /* 0x000fe20008000f00 */
[----:B------:R4:W5:Y:S01]  /*13c70*/  @P0 LDG.E R76, desc[UR42][R6.64] ;  /* 0x0000002a064c0981 */ /* 0x000962000c1e1900 */
[C---:B-1----:R-:W-:Y:S02]  /*13c80*/  IADD3 R9, P1, R20.reuse, 0x1000, RZ ;  /* 0x0000100014097810 */ /* 0x042fe40007f3e0ff */
[C---:B0-----:R-:W-:Y:S02]  /*13c90*/  IADD3 R13, P2, R20.reuse, 0x2000, RZ ;  /* 0x00002000140d7810 */ /* 0x041fe40007f5e0ff */
[----:B------:R4:W5:Y:S01]  /*13ca0*/  @P6 LDG.E R78, desc[UR42][R4.64] ;  /* 0x0000002a044e6981 */ /* 0x000962000c1e1900 */
[C---:B--2---:R-:W-:Y:S02]  /*13cb0*/  IADD3 R25, P3, R20.reuse, 0x3000, RZ ;  /* 0x0000300014197810 */ /* 0x044fe40007f7e0ff */
[----:B---3--:R-:W-:-:S02]  /*13cc0*/  IADD3 R29, P4, R20, 0x4000, RZ ;  /* 0x00004000141d7810 */ /* 0x008fc40007f9e0ff */
[----:B------:R-:W-:Y:S02]  /*13cd0*/  LOP3.LUT R8, R9, 0x380, RZ, 0xc0, !PT ;  /* 0x0000038009087812 */ /* 0x000fe400078ec0ff */
[----:B------:R-:W-:Y:S02]  /*13ce0*/  LOP3.LUT R12, R13, 0x380, RZ, 0xc0, !PT ;  /* 0x000003800d0c7812 */ /* 0x000fe400078ec0ff */
[----:B------:R-:W-:Y:S02]  /*13cf0*/  LOP3.LUT R24, R25, 0x380, RZ, 0xc0, !PT ;  /* 0x0000038019187812 */ /* 0x000fe400078ec0ff */
[----:B------:R-:W-:Y:S02]  /*13d00*/  LOP3.LUT R28, R29, 0x380, RZ, 0xc0, !PT ;  /* 0x000003801d1c7812 */ /* 0x000fe400078ec0ff */
        /* <DEDUP_REMOVED lines=12> */
[----:B------:R-:W-:-:S02]  /*13dd0*/  IADD3 R33, P5, R20, 0x5000, RZ ;  /* 0x0000500014217810 */ /* 0x000fc40007fbe0ff */
[C---:B------:R-:W-:Y:S02]  /*13de0*/  IADD3 R37, P1, R20.reuse, 0x6000, RZ ;  /* 0x0000600014257810 */ /* 0x040fe40007f3e0ff */
[C---:B------:R-:W-:Y:S02]  /*13df0*/  IADD3 R41, P2, R20.reuse, 0x7000, RZ ;  /* 0x0000700014297810 */ /* 0x040fe40007f5e0ff */
[C---:B------:R-:W-:Y:S02]  /*13e00*/  IADD3 R45, P3, R20.reuse, 0x8000, RZ ;  /* 0x00008000142d7810 */ /* 0x040fe40007f7e0ff */
[----:B------:R-:W-:Y:S02]  /*13e10*/  IADD3 R49, P4, R20, 0x9000, RZ ;  /* 0x0000900014317810 */ /* 0x000fe40007f9e0ff */
[----:B------:R-:W-:Y:S02]  /*13e20*/  P2R R10, PR, RZ, 0x20 ;  /* 0x00000020ff0a7803 */ /* 0x000fe40000000000 */
[----:B------:R-:W-:-:S02]  /*13e30*/  LOP3.LUT R32, R33, 0x380, RZ, 0xc0, !PT ;  /* 0x0000038021207812 */ /* 0x000fc400078ec0ff */
[----:B------:R-:W-:Y:S02]  /*13e40*/  LOP3.LUT R36, R37, 0x380, RZ, 0xc0, !PT ;  /* 0x0000038025247812 */ /* 0x000fe400078ec0ff */
[----:B------:R-:W-:Y:S02]  /*13e50*/  LOP3.LUT R40, R41, 0x380, RZ, 0xc0, !PT ;  /* 0x0000038029287812 */ /* 0x000fe400078ec0ff */
[----:B------:R-:W-:Y:S02]  /*13e60*/  LOP3.LUT R44, R45, 0x380, RZ, 0xc0, !PT ;  /* 0x000003802d2c7812 */ /* 0x000fe400078ec0ff */
[----:B------:R-:W-:Y:S02]  /*13e70*/  LOP3.LUT R48, R49, 0x380, RZ, 0xc0, !PT ;  /* 0x0000038031307812 */ /* 0x000fe400078ec0ff */
[----:B------:R-:W-:Y:S02]  /*13e80*/  IADD3 R53, P5, R20, 0xa000, RZ ;  /* 0x0000a00014357810 */ /* 0x000fe40007fbe0ff */
[----:B------:R-:W-:-:S02]  /*13e90*/  SHF.R.U64 R32, R32, 0x3, RZ ;  /* 0x0000000320207819 */ /* 0x000fc400000012ff */
[----:B------:R-:W-:Y:S02]  /*13ea0*/  SHF.R.U64 R36, R36, 0x3, RZ ;  /* 0x0000000324247819 */ /* 0x000fe400000012ff */
[----:B------:R-:W-:Y:S02]  /*13eb0*/  LOP3.LUT R52, R53, 0x380, RZ, 0xc0, !PT ;  /* 0x0000038035347812 */ /* 0x000fe400078ec0ff */
[----:B------:R-:W-:Y:S02]  /*13ec0*/  SHF.R.U64 R40, R40, 0x3, RZ ;  /* 0x0000000328287819 */ /* 0x000fe400000012ff */
[----:B------:R-:W-:Y:S02]  /*13ed0*/  SHF.R.U64 R44, R44, 0x3, RZ ;  /* 0x000000032c2c7819 */ /* 0x000fe400000012ff */
[----:B------:R-:W-:Y:S02]  /*13ee0*/  SHF.R.U64 R48, R48, 0x3, RZ ;  /* 0x0000000330307819 */ /* 0x000fe400000012ff */
[----:B------:R-:W-:-:S02]  /*13ef0*/  LOP3.LUT R32, R32, R33, RZ, 0x3c, !PT ;  /* 0x0000002120207212 */ /* 0x000fc400078e3cff */
[----:B------:R-:W-:Y:S02]  /*13f00*/  LOP3.LUT R36, R36, R37, RZ, 0x3c, !PT ;  /* 0x0000002524247212 */ /* 0x000fe400078e3cff */
[----:B------:R-:W-:Y:S02]  /*13f10*/  LOP3.LUT R40, R40, R41, RZ, 0x3c, !PT ;  /* 0x0000002928287212 */ /* 0x000fe400078e3cff */
[----:B------:R-:W-:Y:S02]  /*13f20*/  LOP3.LUT R44, R44, R45, RZ, 0x3c, !PT ;  /* 0x0000002d2c2c7212 */ /* 0x000fe400078e3cff */
[----:B------:R-:W-:Y:S02]  /*13f30*/  LOP3.LUT R48, R48, R49, RZ, 0x3c, !PT ;  /* 0x0000003130307212 */ /* 0x000fe400078e3cff */
[----:B------:R-:W-:Y:S01]  /*13f40*/  SHF.R.U64 R52, R52, 0x3, RZ ;  /* 0x0000000334347819 */ /* 0x000fe200000012ff */
[----:B----4-:R-:W-:Y:S06]  /*13f50*/  @P6 BRA `(.L_x_4818) ;  /* 0x0000000000106947 */ /* 0x010fec0003800000 */
[----:B------:R-:W-:Y:S05]  /*13f60*/  @!P0 BRA `(.L_x_4818) ;  /* 0x00000000000c8947 */ /* 0x000fea0003800000 */
[----:B------:R-:W2:Y:S04]  /*13f70*/  LDG.E R5, desc[UR42][R6.64] ;  /* 0x0000002a06057981 */ /* 0x000ea8000c1e1900 */
[----:B-----5:R-:W2:Y:S02]  /*13f80*/  LDG.E R78, desc[UR42][R6.64+0x4] ;  /* 0x0000042a064e7981 */ /* 0x020ea4000c1e1900 */
[----:B--2---:R-:W-:-:S07]  /*13f90*/  IMAD.IADD R78, R78, 0x1, -R5 ;  /* 0x000000014e4e7824 */ /* 0x004fce00078e0a05 */
.L_x_4818:
[----:B------:R-:W0:Y:S01]  /*13fa0*/  SHFL.IDX PT, R4, R219, RZ, 0x1f ;  /* 0x00001fffdb047589 */ /* 0x000e2200000e0000 */
[----:B------:R-:W-:Y:S01]  /*13fb0*/  ISETP.NE.AND P6, PT, R10, RZ, PT ;  /* 0x000000ff0a00720c */ /* 0x000fe20003fc5270 */
[--C-:B------:R-:W-:Y:S01]  /*13fc0*/  IMAD.X R37, RZ, RZ, R21.reuse, P1 ;  /* 0x000000ffff257224 */ /* 0x100fe200008e0615 */
[----:B------:R-:W-:Y:S01]  /*13fd0*/  IADD3.X R49, RZ, R21, RZ, P4, !PT ;  /* 0x00000015ff317210 */ /* 0x000fe200027fe4ff */
[--C-:B------:R-:W-:Y:S01]  /*13fe0*/  IMAD.X R41, RZ, RZ, R21.reuse, P2 ;  /* 0x000000ffff297224 */ /* 0x100fe200010e0615 */
[----:B------:R-:W-:Y:S01]  /*13ff0*/  LOP3.LUT R52, R52, R53, RZ, 0x3c, !PT ;  /* 0x0000003534347212 */ /* 0x000fe200078e3cff */
[--C-:B------:R-:W-:Y:S01]  /*14000*/  IMAD.X R33, RZ, RZ, R21.reuse, P6 ;  /* 0x000000ffff217224 */ /* 0x100fe200030e0615 */
[C---:B------:R-:W-:Y:S01]  /*14010*/  IADD3 R57, P6, R20.reuse, 0xb000, RZ ;  /* 0x0000b00014397810 */ /* 0x040fe20007fde0ff */
[--C-:B------:R-:W-:Y:S01]  /*14020*/  IMAD.X R45, RZ, RZ, R21.reuse, P3 ;  /* 0x000000ffff2d7224 */ /* 0x100fe200018e0615 */
[C---:B------:R-:W-:Y:S01]  /*14030*/  IADD3 R61, P1, R20.reuse, 0xc000, RZ ;  /* 0x0000c000143d7810 */ /* 0x040fe20007f3e0ff */
[----:B------:R-:W-:Y:S01]  /*14040*/  IMAD.X R53, RZ, RZ, R21, P5 ;  /* 0x000000ffff357224 */ /* 0x000fe200028e0615 */
[----:B------:R-:W-:-:S02]  /*14050*/  IADD3 R65, P2, R20, 0xd000, RZ ;  /* 0x0000d00014417810 */ /* 0x000fc40007f5e0ff */
[C---:B------:R-:W-:Y:S02]  /*14060*/  IADD3 R73, P3, R20.reuse, 0xe000, RZ ;  /* 0x0000e00014497810 */ /* 0x040fe40007f7e0ff */
[----:B------:R-:W-:Y:S02]  /*14070*/  IADD3 R6, P5, R20, 0xf000, RZ ;  /* 0x0000f00014067810 */ /* 0x000fe40007fbe0ff */
[----:B------:R-:W-:Y:S02]  /*14080*/  LOP3.LUT R56, R57, 0x380, RZ, 0xc0, !PT ;  /* 0x0000038039387812 */ /* 0x000fe400078ec0ff */
[----:B------:R-:W-:Y:S02]  /*14090*/  LOP3.LUT R60, R61, 0x380, RZ, 0xc0, !PT ;  /* 0x000003803d3c7812 */ /* 0x000fe400078ec0ff */
[----:B------:R-:W-:Y:S02]  /*140a0*/  LOP3.LUT R64, R65, 0x380, RZ, 0xc0, !PT ;  /* 0x0000038041407812 */ /* 0x000fe400078ec0ff */
[----:B------:R-:W-:-:S02]  /*140b0*/  LOP3.LUT R72, R73, 0x380, RZ, 0xc0, !PT ;  /* 0x0000038049487812 */ /* 0x000fc400078ec0ff */
[----:B0-----:R-:W-:Y:S02]  /*140c0*/  ISETP.NE.AND P4, PT, R4, RZ, PT ;  /* 0x000000ff0400720c */ /* 0x001fe40003f85270 */
[----:B------:R-:W-:Y:S02]  /*140d0*/  LOP3.LUT R7, R20, 0x380, RZ, 0xc0, !PT ;  /* 0x0000038014077812 */ /* 0x000fe400078ec0ff */
[----:B------:R-:W-:Y:S02]  /*140e0*/  LOP3.LUT R5, R6, 0x380, RZ, 0xc0, !PT ;  /* 0x0000038006057812 */ /* 0x000fe400078ec0ff */
[----:B------:R-:W-:Y:S02]  /*140f0*/  SHF.R.U64 R56, R56, 0x3, RZ ;  /* 0x0000000338387819 */ /* 0x000fe400000012ff */
[----:B------:R-:W-:Y:S02]  /*14100*/  SHF.R.U64 R60, R60, 0x3, RZ ;  /* 0x000000033c3c7819 */ /* 0x000fe400000012ff */
[----:B------:R-:W-:-:S02]  /*14110*/  SHF.R.U64 R64, R64, 0x3, RZ ;  /* 0x0000000340407819 */ /* 0x000fc400000012ff */
[----:B------:R-:W-:Y:S02]  /*14120*/  SHF.R.U64 R72, R72, 0x3, RZ ;  /* 0x0000000348487819 */ /* 0x000fe400000012ff */
[----:B------:R-:W-:Y:S02]  /*14130*/  SHF.R.U64 R7, R7, 0x3, RZ ;  /* 0x0000000307077819 */ /* 0x000fe400000012ff */
[----:B------:R-:W-:Y:S02]  /*14140*/  SHF.R.U64 R5, R5, 0x3, RZ ;  /* 0x0000000305057819 */ /* 0x000fe400000012ff */
[----:B------:R-:W-:Y:S02]  /*14150*/  SHF.R.S32.HI R4, RZ, 0x1f, R215 ;  /* 0x0000001fff047819 */ /* 0x000fe400000114d7 */
        /* <DEDUP_REMOVED lines=17> */
[----:B------:R-:W-:Y:S02]  /*14270*/  IMAD R15, R217, 0x40, R192 ;  /* 0x00000040d90f7824 */ /* 0x000fe400078e02c0 */
[----:B------:R-:W-:Y:S02]  /*14280*/  IMAD R7, R79, UR4, RZ ;  /* 0x000000044f077c24 */ /* 0x000fe4000f8e02ff */
[----:B------:R-:W-:Y:S01]  /*14290*/  IMAD.WIDE.U32 R4, R214, UR4, R76 ;  /* 0x00000004d6047c25 */ /* 0x000fe2000f8e004c */
[----:B------:R-:W-:-:S03]  /*142a0*/  SHF.R.S32.HI R11, RZ, 0x1f, R15 ;  /* 0x0000001fff0b7819 */ /* 0x000fc6000001140f */
[----:B------:R-:W-:Y:S01]  /*142b0*/  IMAD R7, R214, UR5, R7 ;  /* 0x00000005d6077c24 */ /* 0x000fe2000f8e0207 */
[----:B------:R-:W-:Y:S02]  /*142c0*/  ULDC.64 UR4, c[0x0][0xb78] ;  /* 0x0002de0000047ab9 */ /* 0x000fe40000000a00 */
[----:B------:R-:W-:Y:S02]  /*142d0*/  IMAD R6, R80, UR4, RZ ;  /* 0x0000000450067c24 */ /* 0x000fe4000f8e02ff */
[----:B------:R-:W-:Y:S02]  /*142e0*/  IMAD.IADD R5, R5, 0x1, R7 ;  /* 0x0000000105057824 */ /* 0x000fe400078e0207 */
[----:B------:R-:W-:Y:S02]  /*142f0*/  IMAD.MOV R7, RZ, RZ, -R194 ;  /* 0x000000ffff077224 */ /* 0x000fe400078e0ac2 */
[----:B------:R-:W-:-:S03]  /*14300*/  IMAD.WIDE.U32 R4, R87, UR4, R4 ;  /* 0x0000000457047c25 */ /* 0x000fc6000f8e0004 */
[----:B------:R-:W-:Y:S01]  /*14310*/  ISETP.NE.AND P0, PT, R22, R7, PT ;  /* 0x000000071600720c */ /* 0x000fe20003f05270 */
[----:B------:R-:W-:Y:S02]  /*14320*/  VIADD R7, R15, 0x8 ;  /* 0x000000080f077836 */ /* 0x000fe40000000000 */
[----:B------:R-:W-:Y:S01]  /*14330*/  IMAD R10, R87, UR5, R6 ;  /* 0x00000005570a7c24 */ /* 0x000fe2000f8e0206 */
[C---:B------:R-:W-:Y:S01]  /*14340*/  IADD3 R6, P2, R15.reuse, R4, RZ ;  /* 0x000000040f067210 */ /* 0x040fe20007f5e0ff */
[----:B------:R-:W-:Y:S01]  /*14350*/  ULDC.64 UR4, c[0x0][0xb40] ;  /* 0x0002d00000047ab9 */ /* 0x000fe20000000a00 */
[-C--:B------:R-:W-:Y:S02]  /*14360*/  ISETP.GE.OR P1, PT, R15, R78.reuse, P0 ;  /* 0x0000004e0f00720c */ /* 0x080fe40000726670 */
[----:B------:R-:W-:Y:S02]  /*14370*/  ISETP.GE.OR P0, PT, R7, R78, P0 ;  /* 0x0000004e0700720c */ /* 0x000fe40000706670 */
[----:B------:R-:W-:-:S02]  /*14380*/  IADD3.X R11, R11, R5, R10, P2, !PT ;  /* 0x000000050b0b7210 */ /* 0x000fc400017fe40a */
[----:B------:R-:W-:-:S04]  /*14390*/  LEA R4, P2, R6, UR4, 0x2 ;  /* 0x0000000406047c11 */ /* 0x000fc8000f8410ff */
[----:B------:R-:W-:-:S05]  /*143a0*/  LEA.HI.X R5, R6, UR5, R11, 0x2, P2 ;  /* 0x0000000506057c11 */ /* 0x000fca00090f140b */
[----:B------:R0:W-:Y:S04]  /*143b0*/  @!P1 STG.E desc[UR42][R4.64], R3 ;  /* 0x0000000304009986 */ /* 0x0001e8000c10192a */
[----:B------:R0:W-:Y:S02]  /*143c0*/  @!P0 STG.E desc[UR42][R4.64+0x20], R0 ;  /* 0x0000200004008986 */ /* 0x0001e4000c10192a */
.L_x_4819:
[----:B------:R-:W1:Y:S01]  /*143d0*/  LDC R88, c[0x0][0xa8c] ;  /* 0x0002a300ff587b82 */ /* 0x000e620000000800 */
[----:B0-----:R0:W5:Y:S01]  /*143e0*/  LD.E.128 R4, desc[UR42][R20.64] ;  /* 0x0000002a14047980 */ /* 0x001162000c101d00 */
[----:B------:R-:W-:Y:S02]  /*143f0*/  ULDC.64 UR4, c[0x0][0xaa0] ;  /* 0x0002a80000047ab9 */ /* 0x000fe40000000a00 */
[----:B------:R-:W-:Y:S01]  /*14400*/  IMAD R3, R77, UR4, RZ ;  /* 0x000000044d037c24 */ /* 0x000fe2000f8e02ff */
[----:B------:R-:W5:Y:S04]  /*14410*/  LD.E.128 R8, desc[UR42][R8.64] ;  /* 0x0000002a08087980 */ /* 0x000f68000c101d00 */
[----:B------:R-:W5:Y:S01]  /*14420*/  LD.E.128 R12, desc[UR42][R12.64] ;  /* 0x0000002a0c0c7980 */ /* 0x000f62000c101d00 */
[--C-:B0-----:R-:W-:Y:S01]  /*14430*/  SHF.R.S32.HI R21, RZ, 0x1f, R199.reuse ;  /* 0x0000001fff157819 */ /* 0x101fe200000114c7 */
[----:B------:R-:W-:-:S02]  /*14440*/  IMAD.MOV.U32 R20, RZ, RZ, R199 ;  /* 0x000000ffff147224 */ /* 0x000fc400078e00c7 */
[----:B------:R-:W5:Y:S01]  /*14450*/  LD.E.128 R24, desc[UR42][R24.64] ;  /* 0x0000002a18187980 */ /* 0x000f62000c101d00 */
[C---:B------:R-:W-:Y:S02]  /*14460*/  IMAD R3, R76.reuse, UR5, R3 ;  /* 0x000000054c037c24 */ /* 0x040fe4000f8e0203 */
[----:B------:R-:W-:Y:S01]  /*14470*/  IMAD.WIDE.U32 R20, R76, UR4, R20 ;  /* 0x000000044c147c25 */ /* 0x000fe2000f8e0014 */
[----:B------:R-:W-:Y:S01]  /*14480*/  ULDC.64 UR4, c[0x0][0xae0] ;  /* 0x0002b80000047ab9 */ /* 0x000fe20000000a00 */
[----:B------:R-:W5:Y:S03]  /*14490*/  LD.E.128 R28, desc[UR42][R28.64] ;  /* 0x0000002a1c1c7980 */ /* 0x000f66000c101d00 */
[----:B------:R-:W-:Y:S01]  /*144a0*/  IADD3 R21, R21, R3, RZ ;  /* 0x0000000315157210 */ /* 0x000fe20007ffe0ff */
[----:B------:R-:W-:Y:S01]  /*144b0*/  VIADD R3, R199, 0x40 ;  /* 0x00000040c7037836 */ /* 0x000fe20000000000 */
[----:B------:R-:W5:Y:S01]  /*144c0*/  LD.E.128 R32, desc[UR42][R32.64] ;  /* 0x0000002a20207980 */ /* 0x000f62000c101d00 */
[----:B------:R-:W-:-:S03]  /*144d0*/  IMAD R77, R79, UR4, RZ ;  /* 0x000000044f4d7c24 */ /* 0x000fc6000f8e02ff */
[-C--:B-1----:R-:W-:Y:S01]  /*144e0*/  ISETP.GE.AND P3, PT, R3, R88.reuse, PT ;  /* 0x000000580300720c */ /* 0x082fe20003f66270 */
[----:B------:R-:W5:Y:S01]  /*144f0*/  LD.E.128 R36, desc[UR42][R36.64] ;  /* 0x0000002a24247980 */ /* 0x000f62000c101d00 */
[----:B------:R-:W-:Y:S02]  /*14500*/  IMAD R79, R217, -0x40, R78 ;  /* 0xffffffc0d94f7824 */ /* 0x000fe400078e024e */
[----:B------:R-:W-:Y:S01]  /*14510*/  VIADD R0, R202, 0x20 ;  /* 0x00000020ca007836 */ /* 0x000fe20000000000 */
[----:B------:R-:W5:Y:S01]  /*14520*/  LD.E.128 R40, desc[UR42][R40.64] ;  /* 0x0000002a28287980 */ /* 0x000f62000c101d00 */
[C---:B------:R-:W-:Y:S01]  /*14530*/  IMAD R77, R214.reuse, UR5, R77 ;  /* 0x00000005d64d7c24 */ /* 0x040fe2000f8e024d */
[----:B------:R-:W-:Y:S01]  /*14540*/  ISETP.GE.AND P2, PT, R199, R88, PT ;  /* 0x00000058c700720c */ /* 0x000fe20003f46270 */
[----:B------:R-:W-:Y:S01]  /*14550*/  IMAD.WIDE.U32 R20, R214, UR4, R20 ;  /* 0x00000004d6147c25 */ /* 0x000fe2000f8e0014 */
[----:B------:R-:W5:Y:S01]  /*14560*/  LD.E.128 R44, desc[UR42][R44.64] ;  /* 0x0000002a2c2c7980 */ /* 0x000f62000c101d00 */
[----:B------:R-:W-:Y:S01]  /*14570*/  SEL R76, RZ, 0xffffffff, P3 ;  /* 0xffffffffff4c7807 */ /* 0x000fe20001800000 */
[----:B------:R-:W-:-:S02]  /*14580*/  ULDC.64 UR4, c[0x0][0xae8] ;  /* 0x0002ba0000047ab9 */ /* 0x000fc40000000a00 */
[----:B------:R-:W5:Y:S01]  /*14590*/  LD.E.128 R48, desc[UR42][R48.64] ;  /* 0x0000002a30307980 */ /* 0x000f62000c101d00 */
[----:B------:R-:W-:-:S03]  /*145a0*/  VIADD R82, R199, 0x80 ;  /* 0x00000080c7527836 */ /* 0x000fc60000000000 */
[----:B------:R-:W5:Y:S01]  /*145b0*/  LD.E.128 R52, desc[UR42][R52.64] ;  /* 0x0000002a34347980 */ /* 0x000f62000c101d00 */
[----:B------:R-:W-:-:S03]  /*145c0*/  VIADD R83, R199, 0xc0 ;  /* 0x000000c0c7537836 */ /* 0x000fc60000000000 */
[----:B------:R-:W5:Y:S04]  /*145d0*/  LD.E.128 R56, desc[UR42][R56.64] ;  /* 0x0000002a38387980 */ /* 0x000f68000c101d00 */
[----:B------:R-:W5:Y:S04]  /*145e0*/  LD.E.128 R60, desc[UR42][R60.64] ;  /* 0x0000002a3c3c7980 */ /* 0x000f68000c101d00 */
[----:B------:R-:W5:Y:S04]  /*145f0*/  LD.E.128 R64, desc[UR42][R64.64] ;  /* 0x0000002a40407980 */ /* 0x000f68000c101d00 */
[----:B------:R-:W5:Y:S04]  /*14600*/  LD.E.128 R72, desc[UR42][R72.64] ;  /* 0x0000002a48487980 */ /* 0x000f68000c101d00 */
[----:B------:R-:W5:Y:S01]  /*14610*/  LD.E.128 R68, desc[UR42][R68.64] ;  /* 0x0000002a44447980 */ /* 0x000f62000c101d00 */
[----:B------:R-:W-:Y:S01]  /*14620*/  ISETP.GE.AND P0, PT, R0, R79, PT ;  /* 0x0000004f0000720c */ /* 0x000fe20003f06270 */
[----:B------:R-:W-:Y:S01]  /*14630*/  IMAD.IADD R21, R21, 0x1, R77 ;  /* 0x0000000115157824 */ /* 0x000fe200078e024d */
[----:B------:R-:W-:Y:S01]  /*14640*/  SEL R0, RZ, 0x1, P2 ;  /* 0x00000001ff007807 */ /* 0x000fe20001000000 */
[----:B------:R-:W-:Y:S01]  /*14650*/  @!PT LDS RZ, [RZ] ;  /* 0x00000000fffff984 */ /* 0x000fe20000000800 */
[----:B------:R-:W-:Y:S01]  /*14660*/  @!PT LDS RZ, [RZ] ;  /* 0x00000000fffff984 */ /* 0x000fe20000000800 */
[----:B------:R-:W-:Y:S01]  /*14670*/  @!PT LDS RZ, [RZ] ;  /* 0x00000000fffff984 */ /* 0x000fe20000000800 */
[----:B------:R-:W-:Y:S01]  /*14680*/  @!PT LDS RZ, [RZ] ;  /* 0x00000000fffff984 */ /* 0x000fe20000000800 */
[----:B------:R0:W-:Y:S06]  /*14690*/  MEMBAR.ALL.CTA ;  /* 0x0000000000007992 */ /* 0x0001ec0000008000 */
[----:B0-----:R-:W0:Y:S01]  /*146a0*/  FENCE.VIEW.ASYNC.S ;  /* 0x00000000000073c6 */ /* 0x001e220000000000 */
[----:B------:R-:W-:Y:S01]  /*146b0*/  SHF.L.U32 R77, R76, 0x1, RZ ;  /* 0x000000014c4d7819 */ /* 0x000fe200000006ff */
        /* <DEDUP_REMOVED lines=9> */
[----:B------:R-:W-:Y:S02]  /*14750*/  ISETP.GE.AND P2, PT, R84, R88, PT ;  /* 0x000000585400720c */ /* 0x000fe40003f46270 */
[----:B------:R-:W-:Y:S01]  /*14760*/  LOP3.LUT R76, R76, R0, R77, 0xfe, !PT ;  /* 0x000000004c4c7212 */ /* 0x000fe200078efe4d */
[----:B------:R-:W-:Y:S01]  /*14770*/  VIADD R0, R2, 0x28c20 ;  /* 0x00028c2002007836 */ /* 0x000fe20000000000 */
[-C--:B------:R-:W-:Y:S02]  /*14780*/  ISETP.GE.AND P3, PT, R85, R88.reuse, PT ;  /* 0x000000585500720c */ /* 0x080fe40003f66270 */
[----:B------:R-:W-:Y:S01]  /*14790*/  ISETP.GE.AND P1, PT, R202, R79, PT ;  /* 0x0000004fca00720c */ /* 0x000fe20003f26270 */
[----:B------:R-:W-:Y:S01]  /*147a0*/  VIADD R79, R199, 0x1c0 ;  /* 0x000001c0c74f7836 */ /* 0x000fe20000000000 */
[----:B------:R-:W-:-:S02]  /*147b0*/  ISETP.GE.AND P4, PT, R78, R88, PT ;  /* 0x000000584e00720c */ /* 0x000fc40003f86270 */
[----:B------:R-:W-:Y:S02]  /*147c0*/  SEL R77, RZ, 0x10, P2 ;  /* 0x00000010ff4d7807 */ /* 0x000fe40001000000 */
[----:B------:R-:W-:Y:S02]  /*147d0*/  SEL R78, RZ, 0x20, P3 ;  /* 0x00000020ff4e7807 */ /* 0x000fe40001800000 */
[----:B------:R-:W-:Y:S02]  /*147e0*/  PRMT R0, RZ, 0x654, R0 ;  /* 0x00000654ff007816 */ /* 0x000fe40000000000 */
[----:B------:R-:W-:Y:S01]  /*147f0*/  LOP3.LUT R77, R78, R76, R77, 0xfe, !PT ;  /* 0x0000004c4e4d7212 */ /* 0x000fe200078efe4d */
[----:B------:R-:W-:Y:S01]  /*14800*/  IMAD R76, R80, UR4, RZ ;  /* 0x00000004504c7c24 */ /* 0x000fe2000f8e02ff */
[----:B0-----:R0:W-:Y:S01]  /*14810*/  SYNCS.ARRIVE.TRANS64.RED.A1T0 RZ, [R0+URZ], RZ ;  /* 0x000000ff00ff79a7 */ /* 0x0011e2000810043f */
[----:B------:R-:W-:Y:S01]  /*14820*/  ISETP.GE.AND P2, PT, R79, R88, PT ;  /* 0x000000584f00720c */ /* 0x000fe20003f46270 */
[----:B------:R-:W-:Y:S01]  /*14830*/  IMAD.WIDE.U32 R78, R87, UR4, R20 ;  /* 0x00000004574e7c25 */ /* 0x000fe2000f8e0014 */
[----:B------:R-:W-:-:S02]  /*14840*/  SHF.R.S32.HI R203, RZ, 0x1f, R202 ;  /* 0x0000001fffcb7819 */ /* 0x000fc400000114ca */
[----:B------:R-:W-:Y:S01]  /*14850*/  SEL R21, RZ, 0x80, P2 ;  /* 0x00000080ff157807 */ /* 0x000fe20001000000 */
[----:B------:R-:W-:Y:S01]  /*14860*/  IMAD R81, R87, UR5, R76 ;  /* 0x0000000557517c24 */ /* 0x000fe2000f8e024c */
[----:B0-----:R-:W-:-:S04]  /*14870*/  SEL R0, RZ, 0x40, P4 ;  /* 0x00000040ff007807 */ /* 0x001fc80002000000 */
        /* <DEDUP_REMOVED lines=31> */
.L_x_4821:
[----:B------:R-:W-:Y:S05]  /*14a70*/  BSYNC B1 ;  /* 0x0000000000017941 */ /* 0x000fea0003800000 */
.L_x_4820:
[----:B------:R-:W-:Y:S05]  /*14a80*/  @P0 BRA `(.L_x_4822) ;  /* 0x0000000c00080947 */ /* 0x000fea0003800000 */
[----:B0----5:R-:W-:Y:S01]  /*14a90*/  IADD3 R7, P0, R76, 0x20, RZ ;  /* 0x000000204c077810 */ /* 0x021fe20007f1e0ff */
        /* <DEDUP_REMOVED lines=29> */
.L_x_4817:
[----:B------:R-:W-:Y:S01]  /*14c70*/  ULDC.64 UR4, c[0x0][0xbd8] ;  /* 0x0002f60000047ab9 */ /* 0x000fe20000000a00 */
[----:B------:R-:W0:Y:S01]  /*14c80*/  LDC.64 R4, c[0x0][0xbd8] ;  /* 0x0002f600ff047b82 */ /* 0x000e220000000a00 */
[----:B------:R-:W-:Y:S01]  /*14c90*/  ISETP.NE.U32.AND P0, PT, RZ, UR4, PT ;  /* 0x00000004ff007c0c */ /* 0x000fe2000bf05070 */
[----:B------:R-:W-:-:S03]  /*14ca0*/  IMAD.MOV.U32 R3, RZ, RZ, RZ ;  /* 0x000000ffff037224 */ /* 0x000fc600078e00ff */
[----:B------:R-:W-:Y:S01]  /*14cb0*/  ISETP.NE.AND.EX P0, PT, RZ, UR5, PT, P0 ;  /* 0x00000005ff007c0c */ /* 0x000fe2000bf05300 */
[----:B------:R-:W-:Y:S02]  /*14cc0*/  ULDC.64 UR4, c[0x0][0xbe0] ;  /* 0x0002f80000047ab9 */ /* 0x000fe40000000a00 */
[----:B------:R-:W-:Y:S01]  /*14cd0*/  ISETP.NE.U32.AND P1, PT, RZ, UR4, PT ;  /* 0x00000004ff007c0c */ /* 0x000fe2000bf25070 */
[----:B------:R-:W1:Y:S03]  /*14ce0*/  LDC R14, c[0x0][0xa8c] ;  /* 0x0002a300ff0e7b82 */ /* 0x000e660000000800 */
[----:B------:R-:W-:Y:S01]  /*14cf0*/  ISETP.NE.AND.EX P1, PT, RZ, UR5, PT, P1 ;  /* 0x00000005ff007c0c */ /* 0x000fe2000bf25310 */
[----:B0-----:R-:W-:-:S12]  /*14d00*/  IMAD.WIDE R4, R215, 0x4, R4 ;  /* 0x00000004d7047825 */ /* 0x001fd800078e0204 */
[----:B------:R-:W0:Y:S01]  /*14d10*/  @P1 LDC.64 R6, c[0x0][0xbe0] ;  /* 0x0002f800ff061b82 */ /* 0x000e220000000a00 */
[----:B------:R-:W-:Y:S02]  /*14d20*/  ULDC UR4, c[0x0][0xa88] ;  /* 0x0002a20000047ab9 */ /* 0x000fe40000000800 */
[----:B------:R-:W-:Y:S01]  /*14d30*/  IMAD.U32 R0, RZ, RZ, UR4 ;  /* 0x00000004ff007e24 */ /* 0x000fe2000f8e00ff */
[----:B------:R0:W5:Y:S02]  /*14d40*/  @P0 LDG.E R3, desc[UR42][R4.64] ;  /* 0x0000002a04030981 */ /* 0x000164000c1e1900 */
[----:B0-----:R-:W-:-:S05]  /*14d50*/  @P1 IMAD.WIDE R6, R215, 0x4, R6 ;  /* 0x00000004d7061825 */ /* 0x001fca00078e0206 */
[----:B------:R0:W5:Y:S01]  /*14d60*/  @P1 LDG.E R0, desc[UR42][R6.64] ;  /* 0x0000002a06001981 */ /* 0x000162000c1e1900 */
[----:B------:R-:W-:Y:S01]  /*14d70*/  ISETP.GT.AND P2, PT, R225, 0x3f, PT ;  /* 0x0000003fe100780c */ /* 0x000fe20003f44270 */
[----:B-1----:R-:W-:-:S12]  /*14d80*/  @P1 BRA `(.L_x_4823) ;  /* 0x0000000000101947 */ /* 0x002fd80003800000 */
[----:B------:R-:W-:Y:S05]  /*14d90*/  @!P0 BRA `(.L_x_4823) ;  /* 0x00000000000c8947 */ /* 0x000fea0003800000 */
[----:B0-----:R-:W2:Y:S04]  /*14da0*/  LDG.E R7, desc[UR42][R4.64] ;  /* 0x0000002a04077981 */ /* 0x001ea8000c1e1900 */
[----:B-----5:R-:W2:Y:S02]  /*14db0*/  LDG.E R0, desc[UR42][R4.64+0x4] ;  /* 0x0000042a04007981 */ /* 0x020ea4000c1e1900 */
[----:B--2---:R-:W-:-:S07]  /*14dc0*/  IMAD.IADD R0, R0, 0x1, -R7 ;  /* 0x0000000100007824 */ /* 0x004fce00078e0a07 */
.L_x_4823:
        /* <DEDUP_REMOVED lines=8> */
[----:B------:R-:W1:Y:S02]  /*14e50*/  S2R R4, SR_TID.X ;  /* 0x0000000000047919 */ /* 0x000e640000002100 */
[----:B-1----:R-:W-:-:S05]  /*14e60*/  IMAD R4, R217, 0x40, R4 ;  /* 0x00000040d9047824 */ /* 0x002fca00078e0204 */
[----:B------:R-:W-:-:S04]  /*14e70*/  IADD3 R5, R4, -0x80, RZ ;  /* 0xffffff8004057810 */ /* 0x000fc80007ffe0ff */
[----:B------:R-:W-:-:S13]  /*14e80*/  ISETP.GE.AND P0, PT, R5, R0, PT ;  /* 0x000000000500720c */ /* 0x000fda0003f06270 */
[----:B------:R-:W-:Y:S05]  /*14e90*/  @P0 BRA `(.L_x_4825) ;  /* 0x0000000000440947 */ /* 0x000fea0003800000 */
[----:B------:R-:W-:Y:S01]  /*14ea0*/  IADD3 R4, P0, R5, R3, RZ ;  /* 0x0000000305047210 */ /* 0x000fe20007f1e0ff */
[----:B------:R-:W-:Y:S02]  /*14eb0*/  ULDC.64 UR4, c[0x0][0xb70] ;  /* 0x0002dc0000047ab9 */ /* 0x000fe40000000a00 */
[----:B0-----:R-:W-:Y:S01]  /*14ec0*/  IMAD R7, R9, UR4, RZ ;  /* 0x0000000409077c24 */ /* 0x001fe2000f8e02ff */
        /* <DEDUP_REMOVED lines=14> */
.L_x_4825:
[----:B------:R-:W-:Y:S05]  /*14fb0*/  BSYNC B1 ;  /* 0x0000000000017941 */ /* 0x000fea0003800000 */
.L_x_4824:
[----:B------:R-:W-:Y:S01]  /*14fc0*/  ULDC.64 UR4, c[0x0][0xaa0] ;  /* 0x0002a80000047ab9 */ /* 0x000fe20000000a00 */
[----:B------:R-:W-:Y:S01]  /*14fd0*/  IMAD.MOV.U32 R4, RZ, RZ, R199 ;  /* 0x000000ffff047224 */ /* 0x000fe200078e00c7 */
[C---:B------:R-:W-:Y:S01]  /*14fe0*/  IADD3 R13, R199.reuse, 0x40, RZ ;  /* 0x00000040c70d7810 */ /* 0x040fe20007ffe0ff */
[----:B-1----:R-:W-:Y:S01]  /*14ff0*/  IMAD.MOV.U32 R5, RZ, RZ, R12 ;  /* 0x000000ffff057224 */ /* 0x002fe200078e000c */
[-C--:B------:R-:W-:Y:S01]  /*15000*/  ISETP.GE.AND P2, PT, R199, R14.reuse, PT ;  /* 0x0000000ec700720c */ /* 0x080fe20003f46270 */
[----:B0-----:R-:W-:Y:S01]  /*15010*/  IMAD R6, R8, UR4, RZ ;  /* 0x0000000408067c24 */ /* 0x001fe2000f8e02ff */
[-C--:B------:R-:W-:Y:S01]  /*15020*/  ISETP.GE.AND P0, PT, R13, R14.reuse, PT ;  /* 0x0000000e0d00720c */ /* 0x080fe20003f06270 */
[----:B------:R-:W-:Y:S01]  /*15030*/  IMAD.WIDE.U32 R4, R3, UR4, R4 ;  /* 0x0000000403047c25 */ /* 0x000fe2000f8e0004 */
[----:B------:R-:W-:Y:S01]  /*15040*/  IADD3 R21, R199, 0xc0, RZ ;  /* 0x000000c0c7157810 */ /* 0x000fe20007ffe0ff */
[----:B------:R-:W-:Y:S02]  /*15050*/  BSSY B1, `(.L_x_4826) ;  /* 0x0000048000017945 */ /* 0x000fe40003800000 */
[----:B------:R-:W-:Y:S01]  /*15060*/  IMAD R3, R3, UR5, R6 ;  /* 0x0000000503037c24 */ /* 0x000fe2000f8e0206 */
[----:B------:R-:W-:Y:S01]  /*15070*/  ULDC.64 UR4, c[0x0][0xae0] ;  /* 0x0002b80000047ab9 */ /* 0x000fe20000000a00 */
[----:B------:R-:W-:Y:S01]  /*15080*/  SEL R6, RZ, 0xffffffff, P0 ;  /* 0xffffffffff067807 */ /* 0x000fe20000000000 */
[----:B------:R-:W-:Y:S01]  /*15090*/  IMAD R7, R9, UR4, RZ ;  /* 0x0000000409077c24 */ /* 0x000fe2000f8e02ff */
[----:B------:R-:W-:Y:S01]  /*150a0*/  ISETP.GE.AND P3, PT, R21, R14, PT ;  /* 0x0000000e1500720c */ /* 0x000fe20003f66270 */
[----:B------:R-:W-:-:S02]  /*150b0*/  IMAD.IADD R5, R5, 0x1, R3 ;  /* 0x0000000105057824 */ /* 0x000fc400078e0203 */
[----:B------:R-:W-:Y:S02]  /*150c0*/  IMAD R3, R217, -0x40, R0 ;  /* 0xffffffc0d9037824 */ /* 0x000fe400078e0200 */
[C---:B------:R-:W-:Y:S02]  /*150d0*/  VIADD R0, R202.reuse, 0x20 ;  /* 0x00000020ca007836 */ /* 0x040fe40000000000 */
[----:B------:R-:W-:Y:S01]  /*150e0*/  VIADD R15, R199, 0x80 ;  /* 0x00000080c70f7836 */ /* 0x000fe20000000000 */
[-C--:B------:R-:W-:Y:S01]  /*150f0*/  ISETP.GE.AND P1, PT, R202, R3.reuse, PT ;  /* 0x00000003ca00720c */ /* 0x080fe20003f26270 */
[----:B------:R-:W-:Y:S01]  /*15100*/  IMAD R7, R214, UR5, R7 ;  /* 0x00000005d6077c24 */ /* 0x000fe2000f8e0207 */
[----:B------:R-:W-:Y:S01]  /*15110*/  ISETP.GE.AND P0, PT, R0, R3, PT ;  /* 0x000000030000720c */ /* 0x000fe20003f06270 */
[----:B------:R-:W-:Y:S01]  /*15120*/  IMAD.WIDE.U32 R4, R214, UR4, R4 ;  /* 0x00000004d6047c25 */ /* 0x000fe2000f8e0004 */
[----:B------:R-:W-:Y:S01]  /*15130*/  SEL R0, RZ, 0x1, P2 ;  /* 0x00000001ff007807 */ /* 0x000fe20001000000 */
[----:B------:R-:W-:Y:S01]  /*15140*/  ULDC.64 UR4, c[0x0][0xae8] ;  /* 0x0002ba0000047ab9 */ /* 0x000fe20000000a00 */
[----:B------:R-:W-:Y:S01]  /*15150*/  ISETP.GE.AND P2, PT, R15, R14, PT ;  /* 0x0000000e0f00720c */ /* 0x000fe20003f46270 */
[----:B------:R-:W-:Y:S01]  /*15160*/  IMAD.SHL.U32 R3, R6, 0x2, RZ ;  /* 0x0000000206037824 */ /* 0x000fe200078e00ff */
[----:B------:R-:W-:Y:S01]  /*15170*/  SEL R6, RZ, 0x8, P3 ;  /* 0x00000008ff067807 */ /* 0x000fe20001800000 */
[----:B------:R-:W-:-:S02]  /*15180*/  VIADD R25, R199, 0x100 ;  /* 0x00000100c7197836 */ /* 0x000fc40000000000 */
[----:B------:R-:W-:Y:S01]  /*15190*/  VIADD R27, R199, 0x140 ;  /* 0x00000140c71b7836 */ /* 0x000fe20000000000 */
[----:B------:R-:W-:Y:S01]  /*151a0*/  LOP3.LUT R0, R3, 0x2, R0, 0xe2, !PT ;  /* 0x0000000203007812 */ /* 0x000fe200078ee200 */
[----:B------:R-:W-:Y:S01]  /*151b0*/  IMAD.IADD R5, R5, 0x1, R7 ;  /* 0x0000000105057824 */ /* 0x000fe200078e0207 */
[----:B------:R-:W-:Y:S01]  /*151c0*/  SEL R3, RZ, 0x4, P2 ;  /* 0x00000004ff037807 */ /* 0x000fe20001000000 */
[----:B------:R-:W-:Y:S01]  /*151d0*/  VIADD R7, R199, 0x180 ;  /* 0x00000180c7077836 */ /* 0x000fe20000000000 */
[-C--:B------:R-:W-:Y:S01]  /*151e0*/  ISETP.GE.AND P2, PT, R25, R14.reuse, PT ;  /* 0x0000000e1900720c */ /* 0x080fe20003f46270 */
[----:B------:R-:W-:Y:S01]  /*151f0*/  VIADD R9, R199, 0x1c0 ;  /* 0x000001c0c7097836 */ /* 0x000fe20000000000 */
[-C--:B------:R-:W-:Y:S02]  /*15200*/  ISETP.GE.AND P3, PT, R27, R14.reuse, PT ;  /* 0x0000000e1b00720c */ /* 0x080fe40003f66270 */
[----:B------:R-:W-:Y:S02]  /*15210*/  ISETP.GE.AND P4, PT, R7, R14, PT ;  /* 0x0000000e0700720c */ /* 0x000fe40003f86270 */
[----:B------:R-:W-:Y:S01]  /*15220*/  LOP3.LUT R3, R6, R0, R3, 0xfe, !PT ;  /* 0x0000000006037212 */ /* 0x000fe200078efe03 */
[----:B------:R-:W-:Y:S01]  /*15230*/  IMAD R0, R10, UR4, RZ ;  /* 0x000000040a007c24 */ /* 0x000fe2000f8e02ff */
[----:B------:R-:W-:-:S02]  /*15240*/  SEL R6, RZ, 0x10, P2 ;  /* 0x00000010ff067807 */ /* 0x000fc40001000000 */
[----:B------:R-:W-:Y:S02]  /*15250*/  SEL R7, RZ, 0x20, P3 ;  /* 0x00000020ff077807 */ /* 0x000fe40001800000 */
        /* <DEDUP_REMOVED lines=8> */
[----:B------:R-:W-:-:S02]  /*152e0*/  SEL R0, RZ, 0x80, P2 ;  /* 0x00000080ff007807 */ /* 0x000fc40001000000 */
[----:B------:R-:W-:Y:S01]  /*152f0*/  IADD3 R11, R7, R3, RZ ;  /* 0x00000003070b7210 */ /* 0x000fe20007ffe0ff */
[----:B------:R-:W-:Y:S01]  /*15300*/  IMAD.WIDE R8, R217, 0x40, R8 ;  /* 0x00000040d9087825 */ /* 0x000fe200078e0208 */
        /* <DEDUP_REMOVED lines=15> */
[----:B------:R-:W-:-:S04]  /*15400*/  LEA R30, P1, R4, UR4, 0x1 ;  /* 0x00000004041e7c11 */ /* 0x000fc8000f8208ff */
        /* <DEDUP_REMOVED lines=12> */
.L_x_4827:
[----:B------:R-:W-:Y:S05]  /*154d0*/  BSYNC B1 ;  /* 0x0000000000017941 */ /* 0x000fea0003800000 */
.L_x_4826:
        /* <DEDUP_REMOVED lines=29> */
.L_x_4822:
[----:B------:R-:W-:Y:S05]  /*156b0*/  BSYNC B0 ;  /* 0x0000000000007941 */ /* 0x000fea0003800000 */
.L_x_4816:
[----:B------:R-:W-:Y:S02]  /*156c0*/  ULDC UR4, c[0x0][0xc14] ;  /* 0x0003050000047ab9 */ /* 0x000fe40000000800 */
[----:B----4-:R-:W-:-:S13]  /*156d0*/  ISETP.GE.AND P0, PT, R191, UR4, PT ;  /* 0x00000004bf007c0c */ /* 0x010fda000bf06270 */
[----:B------:R-:W-:Y:S05]  /*156e0*/  @!P0 BRA `(.L_x_4828) ;  /* 0xfffffeb800748947 */ /* 0x000fea000383ffff */
[----:B------:R-:W-:Y:S05]  /*156f0*/  BRA `(.L_x_4611) ;  /* 0x0000006800107947 */ /* 0x000fea0003800000 */
.L_x_4609:
[----:B------:R-:W-:-:S08]  /*15700*/  NOP ;  /* 0x0000000000007918 */ /* 0x000fd00000000000 */
[----:B------:R-:W0:-:S00]  /*15710*/  USETMAXREG.DEALLOC.CTAPOOL 0x18 ;  /* 0x00000018000079c8 */ /* 0x000e0000080e0500 */
[----:B0-----:R-:W-:-:S06]  /*15720*/  LOP3.LUT R0, R0, 0x3, RZ, 0xc0, !PT ;  /* 0x0000000300007812 */ /* 0x001fcc00078ec0ff */
[----:B------:R-:W0:Y:S02]  /*15730*/  SHFL.IDX PT, R0, R0, RZ, 0x1f ;  /* 0x00001fff00007589 */ /* 0x000e2400000e0000 */
[----:B0-----:R-:W-:-:S13]  /*15740*/  ISETP.NE.AND P0, PT, R0, RZ, PT ;  /* 0x000000ff0000720c */ /* 0x001fda0003f05270 */
[----:B------:R-:W-:Y:S05]  /*15750*/  @P0 BRA `(.L_x_4611) ;  /* 0x0000006400f80947 */ /* 0x000fea0003800000 */
        /* <DEDUP_REMOVED lines=54> */
.L_x_4833:
        /* <DEDUP_REMOVED lines=15> */
.L_x_4832:
[----:B------:R-:W-:Y:S05]  /*15bb0*/  BSYNC B0 ;  /* 0x0000000000007941 */ /* 0x000fea0003800000 */
.L_x_4831:
        /* <DEDUP_REMOVED lines=25> */
.L_x_4829:
[----:B------:R-:W-:-:S04]  /*15d50*/  IMAD.IADD R7, R5, 0x1, -R2 ;  /* 0x0000000105077824 */ /* 0x000fc800078e0a02 */
[----:B------:R-:W-:-:S05]  /*15d60*/  IMAD R2, R4, UR4, R7 ;  /* 0x0000000404027c24 */ /* 0x000fca000f8e0207 */
[----:B------:R-:W-:Y:S02]  /*15d70*/  ISETP.GT.AND P0, PT, R2, UR6, PT ;  /* 0x0000000602007c0c */ /* 0x000fe4000bf04270 */
[----:B------:R-:W0:Y:S11]  /*15d80*/  LDC.64 R2, c[0x0][0xc68] ;  /* 0x00031a00ff027b82 */ /* 0x000e360000000a00 */
[----:B------:R-:W-:-:S04]  /*15d90*/  VOTE.ANY R9, PT, !P0 ;  /* 0x0000000000097806 */ /* 0x000fc800040e0100 */
[----:B------:R-:W1:Y:S02]  /*15da0*/  POPC R5, R9 ;  /* 0x0000000900057309 */ /* 0x000e640000000000 */
[----:B-1----:R-:W-:-:S05]  /*15db0*/  IADD3 R19, R5, R6, RZ ;  /* 0x0000000605137210 */ /* 0x002fca0007ffe0ff */
        /* <DEDUP_REMOVED lines=13> */
.L_x_4834:
        /* <DEDUP_REMOVED lines=13> */
[----:B------:R-:W-:Y:S01]  /*15f60*/  @!P0 IMAD.IADD R4, R4, 0x1, -R11 ;  /* 0x0000000104048824 */ /* 0x000fe200078e0a0b */
[----:B------:R-:W-:-:S04]  /*15f70*/  @!P0 IADD3 R2, R2, 0x1, RZ ;  /* 0x0000000102028810 */ /* 0x000fc80007ffe0ff */
[----:B------:R-:W-:-:S13]  /*15f80*/  ISETP.GE.U32.AND P0, PT, R4, R11, PT ;  /* 0x0000000b0400720c */ /* 0x000fda0003f06070 */
[----:B------:R-:W-:Y:S01]  /*15f90*/  @P0 VIADD R2, R2, 0x1 ;  /* 0x0000000102020836 */ /* 0x000fe20000000000 */
[----:B------:R-:W-:-:S13]  /*15fa0*/  ISETP.GE.AND P0, PT, R3, RZ, PT ;  /* 0x000000ff0300720c */ /* 0x000fda0003f06270 */
[----:B------:R-:W-:Y:S01]  /*15fb0*/  @!P0 IMAD.MOV R2, RZ, RZ, -R2 ;  /* 0x000000ffff028224 */ /* 0x000fe200078e0a02 */
[----:B------:R-:W-:-:S13]  /*15fc0*/  ISETP.NE.AND P0, PT, R6, RZ, PT ;  /* 0x000000ff0600720c */ /* 0x000fda0003f05270 */
[----:B------:R-:W-:-:S05]  /*15fd0*/  @!P0 LOP3.LUT R2, RZ, R6, RZ, 0x33, !PT ;  /* 0x00000006ff028212 */ /* 0x000fca00078e33ff */
[----:B------:R-:W-:Y:S01]  /*15fe0*/  IMAD R4, R10, R2, RZ ;  /* 0x000000020a047224 */ /* 0x000fe200078e02ff */
[----:B------:R-:W-:-:S03]  /*15ff0*/  IADD3 R2, -R2, RZ, RZ ;  /* 0x000000ff02027210 */ /* 0x000fc60007ffe1ff */
        /* <DEDUP_REMOVED lines=33> */
.L_x_4830:
[----:B------:R-:W-:Y:S01]  /*16210*/  IMAD.MOV.U32 R17, RZ, RZ, RZ ;  /* 0x000000ffff117224 */ /* 0x000fe200078e00ff */
[----:B------:R-:W-:Y:S01]  /*16220*/  MOV R16, UR6 ;  /* 0x0000000600107c02 */ /* 0x000fe20008000f00 */
[----:B------:R-:W-:-:S07]  /*16230*/  IMAD.MOV.U32 R18, RZ, RZ, RZ ;  /* 0x000000ffff127224 */ /* 0x000fce00078e00ff */
.L_x_4835:
        /* <DEDUP_REMOVED lines=16> */
[----:B------:R-:W-:Y:S01]  /*16340*/  ULDC.64 UR40, c[0x0][0x198] ;  /* 0x0000660000287ab9 */ /* 0x000fe20000000a00 */
[----:B------:R-:W-:Y:S02]  /*16350*/  ULDC UR37, c[0x0][0xc] ;  /* 0x0000030000257ab9 */ /* 0x000fe40000000800 */
[----:B------:R1:W-:Y:S04]  /*16360*/  STL [R1+0xc], R0 ;  /* 0x00000c0001007387 */ /* 0x0003e80000100800 */
[----:B------:R1:W-:Y:S04]  /*16370*/  STL [R1+0x4], RZ ;  /* 0x000004ff01007387 */ /* 0x0003e80000100800 */
[----:B------:R1:W-:Y:S04]  /*16380*/  STL [R1], RZ ;  /* 0x000000ff01007387 */ /* 0x0003e80000100800 */
[----:B------:R1:W-:Y:S02]  /*16390*/  STL [R1+0x8], R0 ;  /* 0x0000080001007387 */ /* 0x0003e40000100800 */
.L_x_4936:
[----:B------:R-:W-:Y:S05]  /*163a0*/  YIELD ;  /* 0x0000000000007946 */ /* 0x000fea0003800000 */
[----:B------:R-:W-:Y:S01]  /*163b0*/  ULDC.64 UR4, c[0x0][0xa28] ;  /* 0x00028a0000047ab9 */ /* 0x000fe20000000a00 */
[----:B------:R-:W-:Y:S01]  /*163c0*/  IMAD.MOV.U32 R6, RZ, RZ, RZ ;  /* 0x000000ffff067224 */ /* 0x000fe200078e00ff */
[----:B------:R-:W-:Y:S01]  /*163d0*/  ISETP.NE.U32.AND P0, PT, RZ, UR4, PT ;  /* 0x00000004ff007c0c */ /* 0x000fe2000bf05070 */
[----:B-1----:R-:W-:Y:S01]  /*163e0*/  IMAD.MOV.U32 R0, RZ, RZ, RZ ;  /* 0x000000ffff007224 */ /* 0x002fe200078e00ff */
[----:B------:R-:W-:Y:S01]  /*163f0*/  ULDC.64 UR8, c[0x0][0xa08] ;  /* 0x0002820000087ab9 */ /* 0x000fe20000000a00 */
[----:B------:R-:W-:Y:S01]  /*16400*/  ULDC.64 UR10, c[0x0][0xa10] ;  /* 0x00028400000a7ab9 */ /* 0x000fe20000000a00 */
        /* <DEDUP_REMOVED lines=16> */
[----:B--2---:R1:W-:Y:S02]  /*16510*/  STL [R1+0x24], R0 ;  /* 0x0000240001007387 */ /* 0x0043e40000100800 */
[----:B-1----:R-:W-:Y:S01]  /*16520*/  MOV R0, UR4 ;  /* 0x0000000400007c02 */ /* 0x002fe20008000f00 */
[----:B------:R-:W-:-:S05]  /*16530*/  ULDC.64 UR4, c[0x0][0x3f8] ;  /* 0x0000fe0000047ab9 */ /* 0x000fca0000000a00 */
[----:B------:R1:W5:Y:S01]  /*16540*/  @P0 LDG.E R0, desc[UR42][R4.64] ;  /* 0x0000002a04000981 */ /* 0x000362000c1e1900 */
[----:B------:R-:W-:Y:S01]  /*16550*/  UISETP.NE.U32.AND UP0, UPT, UR4, URZ, UPT ;  /* 0x0000003f0400728c */ /* 0x000fe2000bf05070 */
[----:B------:R-:W-:Y:S01]  /*16560*/  ISETP.NE.U32.AND P1, PT, RZ, UR8, PT ;  /* 0x00000008ff007c0c */ /* 0x000fe2000bf25070 */
[----:B------:R-:W-:Y:S01]  /*16570*/  ULDC UR6, c[0x0][0x338] ;  /* 0x0000ce0000067ab9 */ /* 0x000fe20000000800 */
[----:B------:R-:W-:Y:S01]  /*16580*/  ULDC UR4, c[0x0][0x404] ;  /* 0x0001010000047ab9 */ /* 0x000fe20000000800 */
[----:B------:R-:W-:Y:S01]  /*16590*/  UISETP.NE.AND.EX UP0, UPT, UR5, URZ, UPT, UP0 ;  /* 0x0000003f0500728c */ /* 0x000fe2000bf05300 */
[----:B------:R-:W-:Y:S01]  /*165a0*/  ISETP.NE.AND.EX P3, PT, RZ, UR9, PT, P1 ;  /* 0x00000009ff007c0c */ /* 0x000fe2000bf65310 */
[----:B------:R-:W-:Y:S01]  /*165b0*/  IMAD.U32 R9, RZ, RZ, UR6 ;  /* 0x00000006ff097e24 */ /* 0x000fe2000f8e00ff */
[----:B------:R-:W-:Y:S01]  /*165c0*/  ULDC UR5, c[0x0][0x2e0] ;  /* 0x0000b80000057ab9 */ /* 0x000fe20000000800 */
[----:B------:R-:W-:Y:S01]  /*165d0*/  USEL UR4, UR4, 0x1, UP0 ;  /* 0x0000000104047887 */ /* 0x000fe20008000000 */
[----:B------:R-:W-:-:S03]  /*165e0*/  ISETP.NE.U32.AND P1, PT, RZ, UR10, PT ;  /* 0x0000000aff007c0c */ /* 0x000fc6000bf25070 */
[----:B------:R-:W-:Y:S01]  /*165f0*/  UIMAD UR4, UR4, UR5, URZ ;  /* 0x00000005040472a4 */ /* 0x000fe2000f8e023f */
[----:B------:R-:W-:-:S05]  /*16600*/  ISETP.NE.AND.EX P1, PT, RZ, UR11, PT, P1 ;  /* 0x0000000bff007c0c */ /* 0x000fca000bf25310 */
[----:B------:R-:W-:Y:S01]  /*16610*/  IMAD.U32 R7, RZ, RZ, UR4 ;  /* 0x00000004ff077e24 */ /* 0x000fe2000f8e00ff */
[----:B-1----:R-:W-:Y:S07]  /*16620*/  @P0 BRA `(.L_x_4837) ;  /* 0x0000000000100947 */ /* 0x002fee0003800000 */
[----:B------:R-:W-:Y:S05]  /*16630*/  @!P2 BRA `(.L_x_4837) ;  /* 0x00000000000ca947 */ /* 0x000fea0003800000 */
[----:B------:R-:W2:Y:S04]  /*16640*/  LDG.E R5, desc[UR42][R2.64] ;  /* 0x0000002a02057981 */ /* 0x000ea8000c1e1900 */
[----:B-----5:R-:W2:Y:S02]  /*16650*/  LDG.E R0, desc[UR42][R2.64+0x4] ;  /* 0x0000042a02007981 */ /* 0x020ea4000c1e1900 */
[----:B--2---:R-:W-:-:S07]  /*16660*/  IMAD.IADD R0, R0, 0x1, -R5 ;  /* 0x0000000100007824 */ /* 0x004fce00078e0a05 */
.L_x_4837:
[----:B------:R-:W1:Y:S01]  /*16670*/  LDC.64 R4, c[0x0][0xa08] ;  /* 0x00028200ff047b82 */ /* 0x000e620000000a00 */
[----:B------:R-:W-:Y:S01]  /*16680*/  IMAD.MOV.U32 R8, RZ, RZ, RZ ;  /* 0x000000ffff087224 */ /* 0x000fe200078e00ff */
[----:B------:R-:W-:-:S06]  /*16690*/  ULDC.64 UR4, c[0x0][0xa20] ;  /* 0x0002880000047ab9 */ /* 0x000fcc0000000a00 */
[----:B------:R-:W2:Y:S01]  /*166a0*/  LDC.64 R2, c[0x0][0xa10] ;  /* 0x00028400ff027b82 */ /* 0x000ea20000000a00 */
[----:B-1----:R-:W-:-:S05]  /*166b0*/  IMAD.WIDE R4, R19, 0x4, R4 ;  /* 0x0000000413047825 */ /* 0x002fca00078e0204 */
[----:B------:R-:W3:Y:S01]  /*166c0*/  @P3 LDG.E R8, desc[UR42][R4.64] ;  /* 0x0000002a04083981 */ /* 0x000ee2000c1e1900 */
[----:B------:R-:W-:Y:S02]  /*166d0*/  IMAD.MOV.U32 R10, RZ, RZ, RZ ;  /* 0x000000ffff0a7224 */ /* 0x000fe400078e00ff */
[----:B--2---:R-:W-:-:S05]  /*166e0*/  IMAD.WIDE R2, R19, 0x4, R2 ;  /* 0x0000000413027825 */ /* 0x004fca00078e0202 */
[----:B------:R1:W5:Y:S01]  /*166f0*/  @P1 LDG.E R10, desc[UR42][R2.64] ;  /* 0x0000002a020a1981 */ /* 0x000362000c1e1900 */
[----:B------:R-:W-:-:S04]  /*16700*/  ISETP.NE.U32.AND P0, PT, RZ, UR4, PT ;  /* 0x00000004ff007c0c */ /* 0x000fc8000bf05070 */
[----:B------:R-:W-:Y:S02]  /*16710*/  ISETP.NE.AND.EX P0, PT, RZ, UR5, PT, P0 ;  /* 0x00000005ff007c0c */ /* 0x000fe4000bf05300 */
[----:B---3-5:R-:W-:-:S05]  /*16720*/  IADD3 R8, R8, R6, RZ ;  /* 0x0000000608087210 */ /* 0x028fca0007ffe0ff */
[----:B------:R1:W-:Y:S06]  /*16730*/  STL [R1+0x10], R8 ;  /* 0x0000100801007387 */ /* 0x0003ec0000100800 */
[----:B------:R-:W-:Y:S05]  /*16740*/  @!P0 BRA `(.L_x_4838) ;  /* 0x0000000000108947 */ /* 0x000fea0003800000 */
[----:B------:R-:W2:Y:S02]  /*16750*/  LDC.64 R4, c[0x0][0xa20] ;  /* 0x00028800ff047b82 */ /* 0x000ea40000000a00 */
[----:B--2---:R-:W-:-:S05]  /*16760*/  IMAD.WIDE R4, R19, 0x4, R4 ;  /* 0x0000000413047825 */ /* 0x004fca00078e0204 */
[----:B------:R2:W5:Y:S01]  /*16770*/  LDG.E R7, desc[UR42][R4.64] ;  /* 0x0000002a04077981 */ /* 0x000562000c1e1900 */
[----:B------:R-:W-:Y:S05]  /*16780*/  BRA `(.L_x_4839) ;  /* 0x0000000000107947 */ /* 0x000fea0003800000 */
.L_x_4838:
[----:B------:R-:W-:Y:S05]  /*16790*/  @!P3 BRA `(.L_x_4839) ;  /* 0x00000000000cb947 */ /* 0x000fea0003800000 */
[----:B------:R-:W2:Y:S04]  /*167a0*/  LDG.E R7, desc[UR42][R4.64] ;  /* 0x0000002a04077981 */ /* 0x000ea8000c1e1900 */
[----:B------:R-:W2:Y:S02]  /*167b0*/  LDG.E R4, desc[UR42][R4.64+0x4] ;  /* 0x0000042a04047981 */ /* 0x000ea4000c1e1900 */
[----:B--2---:R-:W-:-:S07]  /*167c0*/  IMAD.IADD R7, R4, 0x1, -R7 ;  /* 0x0000000104077824 */ /* 0x004fce00078e0a07 */
.L_x_4839:
[----:B--2---:R-:W2:Y:S04]  /*167d0*/  @P1 LDG.E R4, desc[UR42][R2.64] ;  /* 0x0000002a02041981 */ /* 0x004ea8000c1e1900 */
[----:B------:R1:W2:Y:S02]  /*167e0*/  @P1 LDG.E R5, desc[UR42][R2.64+0x4] ;  /* 0x0000042a02051981 */ /* 0x0002a4000c1e1900 */
[----:B-1----:R-:W1:Y:S02]  /*167f0*/  LDC.64 R2, c[0x0][0x9e0] ;  /* 0x00027800ff027b82 */ /* 0x002e640000000a00 */
[----:B-1----:R-:W-:Y:S01]  /*16800*/  ISETP.GE.AND P2, PT, R3, 0x1, PT ;  /* 0x000000010300780c */ /* 0x002fe20003f46270 */
[----:B--2---:R-:W-:Y:S01]  /*16810*/  @P1 IMAD.IADD R9, R5, 0x1, -R4 ;  /* 0x0000000105091824 */ /* 0x004fe200078e0a04 */
[----:B------:R-:W-:Y:S01]  /*16820*/  LEA R4, R17, 0x40, 0x6 ;  /* 0x0000004011047811 */ /* 0x000fe200078e30ff */
[----:B-----5:R-:W-:-:S04]  /*16830*/  IMAD.IADD R5, R7, 0x1, -R6 ;  /* 0x0000000107057824 */ /* 0x020fc800078e0a06 */
[----:B------:R-:W-:-:S04]  /*16840*/  IMAD.IADD R8, R5, 0x1, R9 ;  /* 0x0000000105087824 */ /* 0x000fc800078e0209 */
[C---:B------:R-:W-:Y:S01]  /*16850*/  VIADD R20, R8.reuse, 0x3f ;  /* 0x0000003f08147836 */ /* 0x040fe20000000000 */
[----:B------:R-:W-:-:S04]  /*16860*/  IADD3 R4, R8, R4, -R0 ;  /* 0x0000000408047210 */ /* 0x000fc80007ffe800 */
[----:B------:R-:W-:Y:S02]  /*16870*/  SHF.R.S32.HI R7, RZ, 0x1f, R20 ;  /* 0x0000001fff077819 */ /* 0x000fe40000011414 */
[----:B------:R-:W-:Y:S02]  /*16880*/  IADD3 R2, R4, R2, RZ ;  /* 0x0000000204027210 */ /* 0x000fe40007ffe0ff */
[----:B------:R-:W-:-:S04]  /*16890*/  LEA.HI R20, R7, R20, RZ, 0x6 ;  /* 0x0000001407147211 */ /* 0x000fc800078f30ff */
[----:B------:R-:W-:Y:S01]  /*168a0*/  SHF.R.S32.HI R20, RZ, 0x6, R20 ;  /* 0x00000006ff147819 */ /* 0x000fe20000011414 */
[----:B------:R-:W-:Y:S06]  /*168b0*/  @!P2 BRA `(.L_x_4840) ;  /* 0x000000000048a947 */ /* 0x000fec0003800000 */
[C---:B------:R-:W-:Y:S01]  /*168c0*/  ISETP.GT.AND P0, PT, R4.reuse, RZ, PT ;  /* 0x000000ff0400720c */ /* 0x040fe20003f04270 */
[----:B------:R-:W-:Y:S01]  /*168d0*/  BSSY B0, `(.L_x_4841) ;  /* 0x000000e000007945 */ /* 0x000fe20003800000 */
[----:B------:R-:W-:-:S11]  /*168e0*/  VIADD R11, R4, 0xffffffff ;  /* 0xffffffff040b7836 */ /* 0x000fd60000000000 */
        /* <DEDUP_REMOVED lines=8> */
.L_x_4842:
[----:B------:R-:W-:-:S13]  /*16970*/  ISETP.NE.AND P0, PT, R3, 0x1, PT ;  /* 0x000000010300780c */ /* 0x000fda0003f05270 */
[----:B------:R-:W1:Y:S02]  /*16980*/  @P0 LDC.64 R6, c[0x0][0x9e8] ;  /* 0x00027a00ff060b82 */ /* 0x000e640000000a00 */
[----:B-1----:R-:W-:-:S05]  /*16990*/  @P0 IMAD.HI.U32 R6, R11, R6, RZ ;  /* 0x000000060b060227 */ /* 0x002fca00078e00ff */
[----:B------:R-:W-:-:S07]  /*169a0*/  @P0 SHF.R.U32.HI R11, RZ, R7, R6 ;  /* 0x00000007ff0b0219 */ /* 0x000fce0000011606 */
.L_x_4843:
[----:B------:R-:W-:Y:S05]  /*169b0*/  BSYNC B0 ;  /* 0x0000000000007941 */ /* 0x000fea0003800000 */
.L_x_4841:
[----:B------:R-:W-:-:S05]  /*169c0*/  IMAD R11, R11, R3, R3 ;  /* 0x000000030b0b7224 */ /* 0x000fca00078e0203 */
[----:B------:R-:W-:-:S07]  /*169d0*/  VIMNMX R2, R2, R11, PT ;  /* 0x0000000b02027248 */ /* 0x000fce0003fe0100 */
.L_x_4840:
        /* <DEDUP_REMOVED lines=15> */
.L_x_4846:
[----:B------:R-:W-:Y:S02]  /*16ad0*/  ISETP.NE.AND P0, PT, R3, 0x1, PT ;  /* 0x000000010300780c */ /* 0x000fe40003f05270 */
[----:B------:R-:W-:-:S11]  /*16ae0*/  MOV R11, R0 ;  /* 0x00000000000b7202 */ /* 0x000fd60000000f00 */
[----:B------:R-:W1:Y:S02]  /*16af0*/  @P0 LDC.64 R6, c[0x0][0x9e8] ;  /* 0x00027a00ff060b82 */ /* 0x000e640000000a00 */
[----:B-1----:R-:W-:-:S05]  /*16b00*/  @P0 IMAD.HI.U32 R6, R0, R6, RZ ;  /* 0x0000000600060227 */ /* 0x002fca00078e00ff */
[----:B------:R-:W-:-:S07]  /*16b10*/  @P0 SHF.R.U32.HI R11, RZ, R7, R6 ;  /* 0x00000007ff0b0219 */ /* 0x000fce0000011606 */
.L_x_4847:
[----:B------:R-:W-:Y:S05]  /*16b20*/  BSYNC B0 ;  /* 0x0000000000007941 */ /* 0x000fea0003800000 */
.L_x_4845:
[----:B------:R-:W-:-:S05]  /*16b30*/  IMAD R3, R11, R3, RZ ;  /* 0x000000030b037224 */ /* 0x000fca00078e02ff */
[----:B------:R-:W-:-:S07]  /*16b40*/  VIMNMX R8, R8, R3, !PT ;  /* 0x0000000308087248 */ /* 0x000fce0007fe0100 */
.L_x_4844:
[----:B------:R-:W-:Y:S01]  /*16b50*/  VIADD R2, R2, 0x3f ;  /* 0x0000003f02027836 */ /* 0x000fe20000000000 */
[----:B------:R-:W-:Y:S01]  /*16b60*/  BSSY B0, `(.L_x_4848) ;  /* 0x0000111000007945 */ /* 0x000fe20003800000 */
[----:B------:R-:W-:-:S03]  /*16b70*/  PLOP3.LUT P2, PT, PT, PT, PT, 0x80, 0x0 ;  /* 0x000000000000781c */ /* 0x000fc60003f4f070 */
[----:B------:R-:W-:-:S04]  /*16b80*/  SHF.R.S32.HI R3, RZ, 0x1f, R2 ;  /* 0x0000001fff037819 */ /* 0x000fc80000011402 */
[----:B------:R-:W-:Y:S02]  /*16b90*/  LEA.HI R3, R3, R2, RZ, 0x6 ;  /* 0x0000000203037211 */ /* 0x000fe400078f30ff */
[----:B------:R-:W-:Y:S02]  /*16ba0*/  SHF.R.S32.HI R2, RZ, 0x1f, R8 ;  /* 0x0000001fff027819 */ /* 0x000fe40000011408 */
[----:B------:R-:W-:Y:S02]  /*16bb0*/  SHF.R.S32.HI R3, RZ, 0x6, R3 ;  /* 0x00000006ff037819 */ /* 0x000fe40000011403 */
[----:B------:R-:W-:Y:S02]  /*16bc0*/  LEA.HI R2, R2, R8, RZ, 0x6 ;  /* 0x0000000802027211 */ /* 0x000fe400078f30ff */
[----:B------:R-:W-:Y:S02]  /*16bd0*/  VIMNMX R3, R20, R3, PT ;  /* 0x0000000314037248 */ /* 0x000fe40003fe0100 */
[----:B------:R-:W-:-:S03]  /*16be0*/  SHF.R.S32.HI R2, RZ, 0x6, R2 ;  /* 0x00000006ff027819 */ /* 0x000fc60000011402 */
[----:B------:R-:W-:Y:S01]  /*16bf0*/  IMAD R6, R3, 0x40, -R5 ;  /* 0x0000004003067824 */ /* 0x000fe200078e0a05 */
[----:B------:R-:W-:-:S04]  /*16c00*/  VIMNMX R2, RZ, R2, !PT ;  /* 0x00000002ff027248 */ /* 0x000fc80007fe0100 */
[----:B------:R-:W-:Y:S01]  /*16c10*/  VIMNMX R3, R6, R9, PT ;  /* 0x0000000906037248 */ /* 0x000fe20003fe0100 */
[----:B------:R-:W-:-:S05]  /*16c20*/  IMAD R2, R2, 0x40, -R5 ;  /* 0x0000004002027824 */ /* 0x000fca00078e0a05 */
[----:B------:R-:W-:-:S04]  /*16c30*/  VIMNMX R2, RZ, R2, !PT ;  /* 0x00000002ff027248 */ /* 0x000fc80007fe0100 */
[----:B------:R-:W-:Y:S02]  /*16c40*/  ISETP.GT.AND P0, PT, R3, R2, PT ;  /* 0x000000020300720c */ /* 0x000fe40003f04270 */
[----:B------:R-:W-:-:S11]  /*16c50*/  SHF.R.U32.HI R2, RZ, 0x6, R2 ;  /* 0x00000006ff027819 */ /* 0x000fd60000011602 */
[----:B------:R-:W-:-:S05]  /*16c60*/  @P0 VIADD R3, R3, 0x3f ;  /* 0x0000003f03030836 */ /* 0x000fca0000000000 */
[----:B------:R-:W-:-:S04]  /*16c70*/  @P0 SHF.R.S32.HI R6, RZ, 0x1f, R3 ;  /* 0x0000001fff060819 */ /* 0x000fc80000011403 */
[----:B------:R-:W-:Y:S01]  /*16c80*/  @P0 LEA.HI R6, R6, R3, RZ, 0x6 ;  /* 0x0000000306060211 */ /* 0x000fe200078f30ff */
[----:B------:R-:W-:-:S03]  /*16c90*/  IMAD.MOV.U32 R3, RZ, RZ, R2 ;  /* 0x000000ffff037224 */ /* 0x000fc600078e0002 */
[----:B------:R-:W-:-:S04]  /*16ca0*/  @P0 SHF.R.S32.HI R3, RZ, 0x6, R6 ;  /* 0x00000006ff030819 */ /* 0x000fc80000011406 */
[----:B------:R-:W-:-:S13]  /*16cb0*/  ISETP.GT.AND P0, PT, R3, R2, PT ;  /* 0x000000020300720c */ /* 0x000fda0003f04270 */
[----:B------:R-:W-:Y:S05]  /*16cc0*/  @!P0 BRA `(.L_x_4849) ;  /* 0x0000000c00e88947 */ /* 0x000fea0003800000 */
[----:B------:R-:W1:Y:S01]  /*16cd0*/  LDC R5, c[0x0][0x428] ;  /* 0x00010a00ff057b82 */ /* 0x000e620000000800 */
[----:B------:R-:W-:Y:S01]  /*16ce0*/  UMOV UR4, 0xffffffff ;  /* 0xffffffff00047882 */ /* 0x000fe20000000000 */
[----:B-1----:R-:W-:Y:S02]  /*16cf0*/  ISETP.NE.AND P0, PT, R5, 0x1, PT ;  /* 0x000000010500780c */ /* 0x002fe40003f05270 */
[----:B------:R-:W-:-:S11]  /*16d00*/  MOV R5, R18 ;  /* 0x0000001200057202 */ /* 0x000fd60000000f00 */
[----:B------:R-:W1:Y:S08]  /*16d10*/  @P0 LDC R7, c[0x0][0x42c] ;  /* 0x00010b00ff070b82 */ /* 0x000e700000000800 */
[----:B------:R-:W2:Y:S01]  /*16d20*/  @P0 LDC R6, c[0x0][0x430] ;  /* 0x00010c00ff060b82 */ /* 0x000ea20000000800 */
[----:B-1----:R-:W-:-:S05]  /*16d30*/  @P0 IMAD.HI.U32 R7, R18, R7, RZ ;  /* 0x0000000712070227 */ /* 0x002fca00078e00ff */
[----:B--2---:R-:W-:Y:S02]  /*16d40*/  @P0 SHF.R.U32.HI R5, RZ, R6, R7 ;  /* 0x00000006ff050219 */ /* 0x004fe40000011607 */
[----:B------:R-:W-:Y:S01]  /*16d50*/  SEL R6, R19, RZ, !P1 ;  /* 0x000000ff13067207 */ /* 0x000fe20004800000 */
[----:B------:R-:W-:Y:S06]  /*16d60*/  BRA.DIV UR4, `(.L_x_4850) ;  /* 0x00000062043c7947 */ /* 0x000fec000b800000 */
.L_x_5004:
[----:B------:R-:W-:-:S03]  /*16d70*/  UMOV UR4, 0xffffffff ;  /* 0xffffffff00047882 */ /* 0x000fc60000000000 */
[----:B------:R-:W-:Y:S05]  /*16d80*/  BRA.DIV UR4, `(.L_x_4851) ;  /* 0x0000006204687947 */ /* 0x000fea000b800000 */
[----:B------:R-:W-:-:S13]  /*16d90*/  ELECT P6, URZ, PT ;  /* 0x00000000003f782f */ /* 0x000fda00038c0000 */
.L_x_5007:
[----:B------:R-:W2:Y:S01]  /*16da0*/  LDL R7, [R1+0x20] ;  /* 0x0000200001077983 */ /* 0x000ea20000100800 */
[----:B------:R-:W-:Y:S01]  /*16db0*/  MOV R9, 0x400 ;  /* 0x0000040000097802 */ /* 0x000fe20000000f00 */
[----:B------:R-:W-:Y:S01]  /*16dc0*/  BSSY B1, `(.L_x_4852) ;  /* 0x000000a000017945 */ /* 0x000fe20003800000 */
[----:B--2---:R-:W-:-:S05]  /*16dd0*/  VIADD R8, R7, 0x1 ;  /* 0x0000000107087836 */ /* 0x004fca0000000000 */
[----:B------:R-:W-:-:S04]  /*16de0*/  LEA.HI R7, R8, R8, RZ, 0x1 ;  /* 0x0000000808077211 */ /* 0x000fc800078f08ff */
[----:B------:R-:W-:-:S05]  /*16df0*/  LOP3.LUT R7, R7, 0xfffffffe, RZ, 0xc0, !PT ;  /* 0xfffffffe07077812 */ /* 0x000fca00078ec0ff */
[----:B------:R-:W-:Y:S02]  /*16e00*/  IMAD.IADD R8, R8, 0x1, -R7 ;  /* 0x0000000108087824 */ /* 0x000fe400078e0a07 */
[----:B------:R-:W1:Y:S03]  /*16e10*/  S2R R7, SR_CgaCtaId ;  /* 0x0000000000077919 */ /* 0x000e660000008800 */
[----:B------:R-:W-:Y:S02]  /*16e20*/  SHF.L.U32 R8, R8, 0x1f, RZ ;  /* 0x0000001f08087819 */ /* 0x000fe400000006ff */
[----:B-1----:R-:W-:-:S04]  /*16e30*/  LEA R7, R7, R9, 0x18 ;  /* 0x0000000907077211 */ /* 0x002fc800078ec0ff */
[----:B------:R-:W1:Y:S02]  /*16e40*/  SYNCS.PHASECHK.TRANS64.TRYWAIT P0, [R7+URZ+0x28c20], R8 ;  /* 0x028c2008070075a7 */ /* 0x000e64000800017f */
[----:B-1----:R-:W-:Y:S05]  /*16e50*/  @!P0 BRA `(.L_x_4853) ;  /* 0x0000006000548947 */ /* 0x002fea0003800000 */
.L_x_5008:
[----:B------:R-:W-:Y:S05]  /*16e60*/  BSYNC B1 ;  /* 0x0000000000017941 */ /* 0x000fea0003800000 */
.L_x_4852:
[----:B------:R-:W-:Y:S04]  /*16e70*/  BSSY B1, `(.L_x_4854) ;  /* 0x0000061000017945 */ /* 0x000fe80003800000 */
[----:B------:R-:W-:Y:S05]  /*16e80*/  @!P6 BRA `(.L_x_4855) ;  /* 0x00000004007ce947 */ /* 0x000fea0003800000 */
[----:B------:R-:W1:Y:S04]  /*16e90*/  LDL R11, [R1+0x4] ;  /* 0x00000400010b7983 */ /* 0x000e680000100800 */
[----:B------:R-:W2:Y:S01]  /*16ea0*/  LDL R9, [R1+0xc] ;  /* 0x00000c0001097983 */ /* 0x000ea20000100800 */
[----:B-1----:R-:W-:Y:S01]  /*16eb0*/  IMAD R8, R11, 0x8, R7 ;  /* 0x000000080b087824 */ /* 0x002fe200078e0207 */
[----:B--2---:R-:W-:-:S04]  /*16ec0*/  SHF.L.U32 R11, R9, 0x1f, RZ ;  /* 0x0000001f090b7819 */ /* 0x004fc800000006ff */
[----:B------:R-:W1:Y:S02]  /*16ed0*/  SYNCS.PHASECHK.TRANS64.TRYWAIT P0, [R8+URZ+0x28ca0], R11 ;  /* 0x028ca00b080075a7 */ /* 0x000e64000800017f */
[----:B-1----:R-:W-:Y:S05]  /*16ee0*/  @!P0 BRA `(.L_x_4856) ;  /* 0x0000006000448947 */ /* 0x002fea0003800000 */
.L_x_5009:
        /* <DEDUP_REMOVED lines=11> */
.L_x_4857:
[----:B--2---:R-:W2:Y:S01]  /*16fa0*/  LDL R9, [R1+0x4] ;  /* 0x0000040001097983 */ /* 0x004ea20000100800 */
        /* <DEDUP_REMOVED lines=9> */
[----:B--2---:R-:W-:-:S05]  /*17040*/  IMAD R9, R9, 0x2000, R7 ;  /* 0x0000200009097824 */ /* 0x004fca00078e0207 */
[----:B------:R-:W-:Y:S02]  /*17050*/  R2UR UR8, R9 ;  /* 0x00000000090872ca */ /* 0x000fe400000e0000 */
[----:B------:R-:W-:-:S05]  /*17060*/  LEA R9, R3, R10, 0x6 ;  /* 0x0000000a03097211 */ /* 0x000fca00078e30ff */
[----:B------:R-:W-:-:S05]  /*17070*/  VIADD R9, R9, 0xffffffc0 ;  /* 0xffffffc009097836 */ /* 0x000fca0000000000 */
[----:B------:R-:W-:Y:S01]  /*17080*/  R2UR UR11, R9 ;  /* 0x00000000090b72ca */ /* 0x000fe200000e0000 */
[----:B------:R-:W-:-:S12]  /*17090*/  UIADD3 UR8, UR8, 0x22400, URZ ;  /* 0x0002240008087890 */ /* 0x000fd8000fffe03f */
[----:B------:R2:W-:Y:S01]  /*170a0*/  UTMALDG.4D [UR8], [UR4], desc[UR6] ;  /* 0x00000608040075b4 */ /* 0x0005e20008019000 */
[----:B------:R-:W3:Y:S02]  /*170b0*/  SYNCS.PHASECHK.TRANS64.TRYWAIT P0, [R8+URZ+0x28cc0], R11 ;  /* 0x028cc00b080075a7 */ /* 0x000ee4000800017f */
[----:B--23--:R-:W-:Y:S05]  /*170c0*/  @!P0 BRA `(.L_x_4858) ;  /* 0x0000005c00e08947 */ /* 0x00cfea0003800000 */
.L_x_5010:
        /* <DEDUP_REMOVED lines=8> */
.L_x_4859:
[----:B-12---:R-:W2:Y:S01]  /*17150*/  LDL R11, [R1+0x4] ;  /* 0x00000400010b7983 */ /* 0x006ea20000100800 */
        /* <DEDUP_REMOVED lines=50> */
.L_x_4855:
[----:B------:R-:W-:Y:S05]  /*17480*/  BSYNC B1 ;  /* 0x0000000000017941 */ /* 0x000fea0003800000 */
.L_x_4854:
[----:B-1----:R-:W2:Y:S04]  /*17490*/  LDL.LU R8, [R1+0x4] ;  /* 0x0000040001087983 */ /* 0x002ea80000300800 */
        /* <DEDUP_REMOVED lines=12> */
[C---:B------:R-:W-:Y:S01]  /*17560*/  LEA R8, R3.reuse, R10, 0x6 ;  /* 0x0000000a03087211 */ /* 0x040fe200078e30ff */
[----:B------:R-:W-:-:S04]  /*17570*/  VIADD R3, R3, 0xffffffff ;  /* 0xffffffff03037836 */ /* 0x000fc80000000000 */
[----:B------:R-:W-:-:S07]  /*17580*/  VIADD R8, R8, 0xffffff80 ;  /* 0xffffff8008087836 */ /* 0x000fce0000000000 */
.L_x_4866:
[----:B------:R-:W-:Y:S05]  /*17590*/  YIELD ;  /* 0x0000000000007946 */ /* 0x000fea0003800000 */
[----:B------:R-:W-:Y:S04]  /*175a0*/  BSSY B1, `(.L_x_4860) ;  /* 0x000005f000017945 */ /* 0x000fe80003800000 */
[----:B-1----:R-:W-:Y:S05]  /*175b0*/  @!P6 BRA `(.L_x_4861) ;  /* 0x000000040074e947 */ /* 0x002fea0003800000 */
[----:B------:R-:W2:Y:S04]  /*175c0*/  LDL R9, [R1+0x4] ;  /* 0x0000040001097983 */ /* 0x000ea80000100800 */
[----:B------:R-:W3:Y:S01]  /*175d0*/  LDL R10, [R1+0xc] ;  /* 0x00000c00010a7983 */ /* 0x000ee20000100800 */
[----:B--2---:R-:W-:Y:S01]  /*175e0*/  IMAD R9, R9, 0x8, R7 ;  /* 0x0000000809097824 */ /* 0x004fe200078e0207 */
[----:B---3--:R-:W-:-:S04]  /*175f0*/  SHF.L.U32 R10, R10, 0x1f, RZ ;  /* 0x0000001f0a0a7819 */ /* 0x008fc800000006ff */
[----:B------:R-:W1:Y:S02]  /*17600*/  SYNCS.PHASECHK.TRANS64.TRYWAIT P0, [R9+URZ+0x28ca0], R10 ;  /* 0x028ca00a090075a7 */ /* 0x000e64000800017f */
[----:B-1----:R-:W-:Y:S05]  /*17610*/  @!P0 BRA `(.L_x_4862) ;  /* 0x0000005800a08947 */ /* 0x002fea0003800000 */
.L_x_5011:
        /* <DEDUP_REMOVED lines=11> */
.L_x_4863:
[----:B--2---:R-:W2:Y:S01]  /*176d0*/  LDL R11, [R1+0x4] ;  /* 0x00000400010b7983 */ /* 0x004ea20000100800 */
        /* <DEDUP_REMOVED lines=10> */
[----:B--2---:R-:W-:-:S05]  /*17780*/  IMAD R11, R11, 0x2000, R7 ;  /* 0x000020000b0b7824 */ /* 0x004fca00078e0207 */
[----:B------:R-:W-:-:S13]  /*17790*/  R2UR UR8, R11 ;  /* 0x000000000b0872ca */ /* 0x000fda00000e0000 */
[----:B------:R-:W-:-:S09]  /*177a0*/  UIADD3 UR8, UR8, 0x22400, URZ ;  /* 0x0002240008087890 */ /* 0x000fd2000fffe03f */
[----:B------:R2:W-:Y:S01]  /*177b0*/  UTMALDG.4D [UR8], [UR4], desc[UR6] ;  /* 0x00000608040075b4 */ /* 0x0005e20008019000 */
[----:B------:R-:W3:Y:S02]  /*177c0*/  SYNCS.PHASECHK.TRANS64.TRYWAIT P1, [R9+URZ+0x28cc0], R10 ;  /* 0x028cc00a090075a7 */ /* 0x000ee4000802017f */
[----:B--23--:R-:W-:Y:S05]  /*177d0*/  @!P1 BRA `(.L_x_4864) ;  /* 0x0000005800449947 */ /* 0x00cfea0003800000 */
.L_x_5012:
        /* <DEDUP_REMOVED lines=8> */
.L_x_4865:
        /* <DEDUP_REMOVED lines=51> */
.L_x_4861:
[----:B------:R-:W-:Y:S05]  /*17b90*/  BSYNC B1 ;  /* 0x0000000000017941 */ /* 0x000fea0003800000 */
.L_x_4860:
        /* <DEDUP_REMOVED lines=13> */
.L_x_4849:
[----:B------:R-:W-:Y:S05]  /*17c70*/  BSYNC B0 ;  /* 0x0000000000007941 */ /* 0x000fea0003800000 */
.L_x_4848:
        /* <DEDUP_REMOVED lines=17> */
.L_x_4869:
[----:B------:R-:W-:-:S13]  /*17d90*/  ISETP.NE.AND P1, PT, R3, 0x1, PT ;  /* 0x000000010300780c */ /* 0x000fda0003f25270 */
[----:B------:R-:W2:Y:S02]  /*17da0*/  @P1 LDC.64 R4, c[0x0][0x9e8] ;  /* 0x00027a00ff041b82 */ /* 0x000ea40000000a00 */
[----:B--2---:R-:W-:-:S05]  /*17db0*/  @P1 IMAD.HI.U32 R4, R6, R4, RZ ;  /* 0x0000000406041227 */ /* 0x004fca00078e00ff */
[----:B------:R-:W-:-:S07]  /*17dc0*/  @P1 SHF.R.U32.HI R6, RZ, R5, R4 ;  /* 0x00000005ff061219 */ /* 0x000fce0000011604 */
.L_x_4870:
[----:B------:R-:W-:Y:S05]  /*17dd0*/  BSYNC B0 ;  /* 0x0000000000007941 */ /* 0x000fea0003800000 */
.L_x_4868:
[----:B------:R-:W-:-:S05]  /*17de0*/  IMAD R5, R6, R3, R3 ;  /* 0x0000000306057224 */ /* 0x000fca00078e0203 */
[----:B------:R-:W-:-:S07]  /*17df0*/  VIMNMX R2, R2, R5, PT ;  /* 0x0000000502027248 */ /* 0x000fce0003fe0100 */
.L_x_4867:
[----:B------:R-:W-:Y:S01]  /*17e00*/  VIADD R2, R2, 0x3f ;  /* 0x0000003f02027836 */ /* 0x000fe20000000000 */
[----:B------:R-:W-:-:S04]  /*17e10*/  ULDC UR4, c[0x0][0x9dc] ;  /* 0x0002770000047ab9 */ /* 0x000fc80000000800 */
[----:B------:R-:W-:-:S04]  /*17e20*/  SHF.R.S32.HI R5, RZ, 0x1f, R2 ;  /* 0x0000001fff057819 */ /* 0x000fc80000011402 */
[----:B------:R-:W-:Y:S01]  /*17e30*/  LEA.HI R5, R5, R2, RZ, 0x6 ;  /* 0x0000000205057211 */ /* 0x000fe200078f30ff */
[----:B------:R-:W-:-:S03]  /*17e40*/  VIADD R2, R0, -UR4 ;  /* 0x8000000400027c36 */ /* 0x000fc60008000000 */
[----:B------:R-:W-:-:S04]  /*17e50*/  SHF.R.S32.HI R5, RZ, 0x6, R5 ;  /* 0x00000006ff057819 */ /* 0x000fc80000011405 */
        /* <DEDUP_REMOVED lines=13> */
.L_x_4873:
[----:B------:R-:W-:-:S13]  /*17f30*/  ISETP.NE.AND P0, PT, R3, 0x1, PT ;  /* 0x000000010300780c */ /* 0x000fda0003f05270 */
[----:B------:R-:W3:Y:S02]  /*17f40*/  @P0 LDC.64 R4, c[0x0][0x9e8] ;  /* 0x00027a00ff040b82 */ /* 0x000ee40000000a00 */
[----:B---3--:R-:W-:-:S05]  /*17f50*/  @P0 IMAD.HI.U32 R4, R0, R4, RZ ;  /* 0x0000000400040227 */ /* 0x008fca00078e00ff */
[----:B------:R-:W-:-:S07]  /*17f60*/  @P0 SHF.R.U32.HI R0, RZ, R5, R4 ;  /* 0x00000005ff000219 */ /* 0x000fce0000011604 */
.L_x_4874:
[----:B------:R-:W-:Y:S05]  /*17f70*/  BSYNC B0 ;  /* 0x0000000000007941 */ /* 0x000fea0003800000 */
.L_x_4872:
[----:B------:R-:W-:-:S05]  /*17f80*/  IMAD R3, R0, R3, RZ ;  /* 0x0000000300037224 */ /* 0x000fca00078e02ff */
[----:B------:R-:W-:-:S07]  /*17f90*/  VIMNMX R2, R2, R3, !PT ;  /* 0x0000000302027248 */ /* 0x000fce0007fe0100 */
.L_x_4871:
[----:B------:R-:W-:Y:S01]  /*17fa0*/  SHF.R.S32.HI R3, RZ, 0x1f, R2 ;  /* 0x0000001fff037819 */ /* 0x000fe20000011402 */
[----:B------:R-:W-:Y:S03]  /*17fb0*/  BSSY B6, `(.L_x_4875) ;  /* 0x00002fd000067945 */ /* 0x000fe60003800000 */
[----:B------:R-:W-:-:S04]  /*17fc0*/  LEA.HI R3, R3, R2, RZ, 0x6 ;  /* 0x0000000203037211 */ /* 0x000fc800078f30ff */
[----:B------:R-:W-:-:S04]  /*17fd0*/  SHF.R.S32.HI R3, RZ, 0x6, R3 ;  /* 0x00000006ff037819 */ /* 0x000fc80000011403 */
        /* <DEDUP_REMOVED lines=11> */
[----:B------:R-:W3:Y:S08]  /*18090*/  FLO.U32 R0, UR4 ;  /* 0x0000000400007d00 */ /* 0x000ef000080e0000 */
        /* <DEDUP_REMOVED lines=9> */
.L_x_4876:
        /* <DEDUP_REMOVED lines=17> */
[----:B------:R-:W-:-:S02]  /*18240*/  IMAD.U32 R10, RZ, RZ, UR4 ;  /* 0x00000004ff0a7e24 */ /* 0x000fc4000f8e00ff */
[----:B-1----:R-:W-:Y:S02]  /*18250*/  IMAD.U32 R11, RZ, RZ, UR5 ;  /* 0x00000005ff0b7e24 */ /* 0x002fe4000f8e00ff */
[----:B------:R-:W-:Y:S02]  /*18260*/  IMAD.MOV.U32 R8, RZ, RZ, 0x70 ;  /* 0x00000070ff087424 */ /* 0x000fe400078e00ff */
[----:B0-----:R-:W-:-:S07]  /*18270*/  IMAD.MOV.U32 R13, RZ, RZ, RZ ;  /* 0x000000ffff0d7224 */ /* 0x001fce00078e00ff */
[----:B------:R-:W-:-:S07]  /*18280*/  LEPC R20, `(.L_x_4878) ;  /* 0x000000001014794e */ /* 0x000fce0000000000 */
[----:B---3--:R-:W-:Y:S05]  /*18290*/  CALL.ABS.NOINC R2 ;  /* 0x0000000002007343 */ /* 0x008fea0003c00000 */
.L_x_4878:
        /* <DEDUP_REMOVED lines=13> */
[----:B------:R-:W-:-:S02]  /*18370*/  IMAD.U32 R10, RZ, RZ, UR4 ;  /* 0x00000004ff0a7e24 */ /* 0x000fc4000f8e00ff */
[----:B-1----:R-:W-:Y:S02]  /*18380*/  IMAD.U32 R11, RZ, RZ, UR5 ;  /* 0x00000005ff0b7e24 */ /* 0x002fe4000f8e00ff */
[----:B------:R-:W-:Y:S02]  /*18390*/  IMAD.MOV.U32 R8, RZ, RZ, 0x70 ;  /* 0x00000070ff087424 */ /* 0x000fe400078e00ff */
[----:B------:R-:W-:Y:S02]  /*183a0*/  IMAD.MOV.U32 R12, RZ, RZ, 0x1 ;  /* 0x00000001ff0c7424 */ /* 0x000fe400078e00ff */
[----:B0--3--:R-:W-:-:S07]  /*183b0*/  IMAD.MOV.U32 R13, RZ, RZ, RZ ;  /* 0x000000ffff0d7224 */ /* 0x009fce00078e00ff */
[----:B------:R-:W-:-:S07]  /*183c0*/  LEPC R20, `(.L_x_4880) ;  /* 0x000000001014794e */ /* 0x000fce0000000000 */
[----:B----4-:R-:W-:Y:S05]  /*183d0*/  CALL.ABS.NOINC R2 ;  /* 0x0000000002007343 */ /* 0x010fea0003c00000 */
.L_x_4880:
        /* <DEDUP_REMOVED lines=16> */
.L_x_4879:
[----:B------:R-:W3:Y:S01]  /*184e0*/  LDL.LU R4, [R1+0x24] ;  /* 0x0000240001047983 */ /* 0x000ee20000300800 */
[----:B------:R-:W4:Y:S01]  /*184f0*/  LDC R0, c[0x0][0x428] ;  /* 0x00010a00ff007b82 */ /* 0x000f220000000800 */
        /* <DEDUP_REMOVED lines=12> */
[----:B------:R-:W0:Y:S01]  /*185c0*/  @P0 LDC.64 R2, c[0x0][0x9f8] ;  /* 0x00027e00ff020b82 */ /* 0x000e220000000a00 */
        /* <DEDUP_REMOVED lines=12> */
[----:B0-----:R-:W-:-:S09]  /*18690*/  SEL R2, R19, RZ, !P0 ;  /* 0x000000ff13027207 */ /* 0x001fd20004000000 */
.L_x_4881:
        /* <DEDUP_REMOVED lines=10> */
[----:B------:R-:W3:Y:S01]  /*18740*/  LDL R3, [R1+0x1c] ;  /* 0x00001c0001037983 */ /* 0x000ee20000100800 */
[----:B------:R-:W0:Y:S01]  /*18750*/  LDC.64 R20, c[0x0][0x3f8] ;  /* 0x0000fe00ff147b82 */ /* 0x000e220000000a00 */
[----:B------:R-:W-:Y:S02]  /*18760*/  ULDC.64 UR4, c[0x0][0xa08] ;  /* 0x0002820000047ab9 */ /* 0x000fe40000000a00 */
[----:B0-----:R-:W-:Y:S01]  /*18770*/  LOP3.LUT P0, RZ, R20, UR4, RZ, 0xfc, !PT ;  /* 0x0000000414ff7c12 */ /* 0x001fe2000f80fcff */
[----:B------:R-:W-:-:S03]  /*18780*/  UMOV UR4, 0xffffffff ;  /* 0xffffffff00047882 */ /* 0x000fc60000000000 */
[----:B------:R-:W-:-:S04]  /*18790*/  LOP3.LUT P0, RZ, R21, UR5, RZ, 0xfc, P0 ;  /* 0x0000000515ff7c12 */ /* 0x000fc8000800fcff */
[----:B--2--5:R-:W-:Y:S02]  /*187a0*/  SEL R6, R4, RZ, !P0 ;  /* 0x000000ff04067207 */ /* 0x024fe40004000000 */
[----:B---3--:R-:W-:Y:S01]  /*187b0*/  IADD3 R3, R3, -0x1, RZ ;  /* 0xffffffff03037810 */ /* 0x008fe20007ffe0ff */
[----:B------:R-:W-:Y:S06]  /*187c0*/  BRA.DIV UR4, `(.L_x_4882) ;  /* 0x0000004a045c7947 */ /* 0x000fec000b800000 */
.L_x_5015:
[----:B------:R-:W-:Y:S01]  /*187d0*/  UMOV UR4, 0xffffffff ;  /* 0xffffffff00047882 */ /* 0x000fe20000000000 */
[----:B------:R-:W-:Y:S02]  /*187e0*/  SHF.R.S32.HI R8, RZ, 0x1f, R4 ;  /* 0x0000001fff087819 */ /* 0x000fe40000011404 */
[----:B------:R-:W-:Y:S05]  /*187f0*/  BRA.DIV UR4, `(.L_x_4883) ;  /* 0x0000004a04847947 */ /* 0x000fea000b800000 */
[----:B------:R-:W-:-:S13]  /*18800*/  ELECT P6, URZ, PT ;  /* 0x00000000003f782f */ /* 0x000fda00038c0000 */
.L_x_5018:
[----:B------:R-:W-:Y:S05]  /*18810*/  @!P6 BRA `(.L_x_4884) ;  /* 0x0000000000fce947 */ /* 0x000fea0003800000 */
[----:B------:R-:W-:-:S04]  /*18820*/  ISETP.NE.U32.AND P0, PT, R20, RZ, PT ;  /* 0x000000ff1400720c */ /* 0x000fc80003f05070 */
[----:B------:R-:W-:-:S13]  /*18830*/  ISETP.NE.AND.EX P0, PT, R21, RZ, PT, P0 ;  /* 0x000000ff1500720c */ /* 0x000fda0003f05300 */
[----:B------:R-:W-:Y:S05]  /*18840*/  @!P0 BRA `(.L_x_4885) ;  /* 0x0000000000488947 */ /* 0x000fea0003800000 */
[----:B-1----:R-:W0:Y:S01]  /*18850*/  LDC R9, c[0x0][0x41c] ;  /* 0x00010700ff097b82 */ /* 0x002e220000000800 */
[----:B------:R-:W-:Y:S01]  /*18860*/  IMAD.MOV.U32 R5, RZ, RZ, R3 ;  /* 0x000000ffff057224 */ /* 0x000fe200078e0003 */
        /* <DEDUP_REMOVED lines=16> */
.L_x_4885:
[----:B------:R-:W2:Y:S01]  /*18970*/  LDL R5, [R1] ;  /* 0x0000000001057983 */ /* 0x000ea20000100800 */
[----:B-1----:R-:W-:-:S03]  /*18980*/  MOV R9, 0x400 ;  /* 0x0000040000097802 */ /* 0x002fc60000000f00 */
[----:B------:R-:W3:Y:S01]  /*18990*/  LDL R7, [R1+0x8] ;  /* 0x0000080001077983 */ /* 0x000ee20000100800 */
[----:B0-----:R-:W0:Y:S02]  /*189a0*/  S2R R10, SR_CgaCtaId ;  /* 0x00000000000a7919 */ /* 0x001e240000008800 */
[----:B0-----:R-:W-:-:S05]  /*189b0*/  LEA R9, R10, R9, 0x18 ;  /* 0x000000090a097211 */ /* 0x001fca00078ec0ff */
[----:B--2---:R-:W-:Y:S01]  /*189c0*/  IMAD R5, R5, 0x8, R9 ;  /* 0x0000000805057824 */ /* 0x004fe200078e0209 */
[----:B---3--:R-:W-:-:S04]  /*189d0*/  SHF.L.U32 R7, R7, 0x1f, RZ ;  /* 0x0000001f07077819 */ /* 0x008fc800000006ff */
[----:B------:R-:W0:Y:S02]  /*189e0*/  SYNCS.PHASECHK.TRANS64.TRYWAIT P0, [R5+URZ+0x28c40], R7 ;  /* 0x028c4007050075a7 */ /* 0x000e24000800017f */
[----:B0-----:R-:W-:Y:S05]  /*189f0*/  @!P0 BRA `(.L_x_4886) ;  /* 0x0000004800248947 */ /* 0x001fea0003800000 */
.L_x_5019:
        /* <DEDUP_REMOVED lines=11> */
.L_x_4887:
        /* <DEDUP_REMOVED lines=21> */
[----:B0-----:R-:W-:Y:S01]  /*18c00*/  NOP ;  /* 0x0000000000007918 */ /* 0x001fe20000000000 */
.L_x_4884:
[----:B------:R-:W2:Y:S01]  /*18c10*/  LDL.LU R10, [R1+0x20] ;  /* 0x00002000010a7983 */ /* 0x000ea20000300800 */
[----:B------:R-:W-:Y:S01]  /*18c20*/  MOV R7, 0x400 ;  /* 0x0000040000077802 */ /* 0x000fe20000000f00 */
[----:B------:R-:W-:Y:S05]  /*18c30*/  WARPSYNC.ALL ;  /* 0x0000000000007948 */ /* 0x000fea0003800000 */
[----:B-1----:R-:W0:Y:S01]  /*18c40*/  S2R R9, SR_CgaCtaId ;  /* 0x0000000000097919 */ /* 0x002e220000008800 */
        /* <DEDUP_REMOVED lines=26> */
.L_x_5020:
[----:B------:R-:W-:Y:S05]  /*18df0*/  BSYNC B0 ;  /* 0x0000000000007941 */ /* 0x000fea0003800000 */
.L_x_4888:
        /* <DEDUP_REMOVED lines=11> */
.L_x_5021:
        /* <DEDUP_REMOVED lines=11> */
.L_x_4893:
        /* <DEDUP_REMOVED lines=8> */
[----:B------:R-:W-:Y:S02]  /*18fe0*/  R2UR UR13, R6 ;  /* 0x00000000060d72ca */ /* 0x000fe400000e0000 */
        /* <DEDUP_REMOVED lines=48> */
.L_x_4891:
[----:B------:R-:W-:Y:S05]  /*192f0*/  BSYNC B0 ;  /* 0x0000000000007941 */ /* 0x000fea0003800000 */
.L_x_4890:
        /* <DEDUP_REMOVED lines=45> */
.L_x_4900:
[----:B------:R-:W2:Y:S01]  /*195d0*/  S2R R3, SR_CgaCtaId ;  /* 0x0000000000037919 */ /* 0x000ea20000008800 */
[----:B------:R-:W-:-:S04]  /*195e0*/  MOV R2, 0x400 ;  /* 0x0000040000027802 */ /* 0x000fc80000000f00 */
[----:B--2---:R-:W-:Y:S02]  /*195f0*/  LEA R2, R3, R2, 0x18 ;  /* 0x0000000203027211 */ /* 0x004fe400078ec0ff */
[----:B------:R-:W-:-:S03]  /*19600*/  SHF.L.U32 R3, R12, 0x1f, RZ ;  /* 0x0000001f0c037819 */ /* 0x000fc600000006ff */
[----:B------:R-:W-:-:S04]  /*19610*/  IMAD R2, R13, 0x8, R2 ;  /* 0x000000080d027824 */ /* 0x000fc800078e0202 */
[----:B------:R-:W2:Y:S02]  /*19620*/  SYNCS.PHASECHK.TRANS64.TRYWAIT P0, [R2+URZ+0x28c40], R3 ;  /* 0x028c4003020075a7 */ /* 0x000ea4000800017f */
[----:B--2---:R-:W-:Y:S05]  /*19630*/  @!P0 BRA `(.L_x_4901) ;  /* 0x0000003c005c8947 */ /* 0x004fea0003800000 */
.L_x_5022:
        /* <DEDUP_REMOVED lines=11> */
.L_x_4902:
[----:B---3--:R-:W3:Y:S01]  /*196f0*/  LDL R7, [R1] ;  /* 0x0000000001077983 */ /* 0x008ee20000100800 */
[----:B------:R-:W-:-:S03]  /*19700*/  MOV R11, 0x400 ;  /* 0x00000400000b7802 */ /* 0x000fc60000000f00 */
        /* <DEDUP_REMOVED lines=20> */
.L_x_5023:
        /* <DEDUP_REMOVED lines=8> */
.L_x_4904:
        /* <DEDUP_REMOVED lines=54> */
.L_x_4899:
[----:B------:R-:W-:Y:S05]  /*19c30*/  BSYNC B2 ;  /* 0x0000000000027941 */ /* 0x000fea0003800000 */
.L_x_4898:
[----:B------:R-:W2:Y:S02]  /*19c40*/  LDL R2, [R1+0x1c] ;  /* 0x00001c0001027983 */ /* 0x000ea40000100800 */
[----:B--2---:R-:W-:-:S07]  /*19c50*/  VIADD R5, R2, 0xfffffffd ;  /* 0xfffffffd02057836 */ /* 0x004fce0000000000 */
.L_x_4897:
[----:B------:R-:W-:Y:S05]  /*19c60*/  BSYNC B1 ;  /* 0x0000000000017941 */ /* 0x000fea0003800000 */
.L_x_4896:
[----:B------:R-:W2:Y:S01]  /*19c70*/  LDL.LU R2, [R1+0x1c] ;  /* 0x00001c0001027983 */ /* 0x000ea20000300800 */
[----:B------:R-:W-:Y:S01]  /*19c80*/  VIADD R9, R9, 0xfffffffe ;  /* 0xfffffffe09097836 */ /* 0x000fe20000000000 */
[----:B--2---:R-:W-:-:S04]  /*19c90*/  LOP3.LUT R2, RZ, R2, RZ, 0x33, !PT ;  /* 0x00000002ff027212 */ /* 0x004fc800078e33ff */
[----:B------:R-:W-:-:S13]  /*19ca0*/  ISETP.NE.AND P0, PT, R9, R2, PT ;  /* 0x000000020900720c */ /* 0x000fda0003f05270 */
[----:B------:R-:W-:Y:S05]  /*19cb0*/  @!P0 BRA `(.L_x_4895) ;  /* 0x0000001000408947 */ /* 0x000fea0003800000 */
.L_x_4919:
        /* <DEDUP_REMOVED lines=15> */
[----:B------:R-:W2:Y:S01]  /*19db0*/  LDC R6, c[0x0][0x41c] ;  /* 0x00010700ff067b82 */ /* 0x000ea20000000800 */
[----:B------:R-:W-:Y:S01]  /*19dc0*/  ULDC.64 UR6, c[0x0][0x408] ;  /* 0x0001020000067ab9 */ /* 0x000fe20000000a00 */
[----:B--2---:R-:W-:-:S13]  /*19dd0*/  ISETP.NE.AND P0, PT, R6, 0x1, PT ;  /* 0x000000010600780c */ /* 0x004fda0003f05270 */
[----:B------:R-:W0:Y:S02]  /*19de0*/  @P0 LDC.64 R2, c[0x0][0x420] ;  /* 0x00010800ff020b82 */ /* 0x000e240000000a00 */
[----:B0-----:R-:W-:-:S04]  /*19df0*/  @P0 IMAD.HI.U32 R12, R5, R2, RZ ;  /* 0x00000002050c0227 */ /* 0x001fc800078e00ff */
[----:B------:R-:W-:Y:S01]  /*19e00*/  IMAD.MOV.U32 R2, RZ, RZ, R5 ;  /* 0x000000ffff027224 */ /* 0x000fe200078e0005 */
[----:B------:R-:W-:-:S04]  /*19e10*/  @P0 SHF.R.U32.HI R2, RZ, R3, R12 ;  /* 0x00000003ff020219 */ /* 0x000fc8000001160c */
[--C-:B------:R-:W-:Y:S01]  /*19e20*/  SHF.R.S32.HI R3, RZ, 0x1f, R2.reuse ;  /* 0x0000001fff037819 */ /* 0x100fe20000011402 */
[----:B------:R-:W-:-:S04]  /*19e30*/  IMAD.MOV R11, RZ, RZ, -R2 ;  /* 0x000000ffff0b7224 */ /* 0x000fc800078e0a02 */
        /* <DEDUP_REMOVED lines=8> */
.L_x_4907:
[----:B------:R-:W3:Y:S01]  /*19ec0*/  S2R R3, SR_CgaCtaId ;  /* 0x0000000000037919 */ /* 0x000ee20000008800 */
[----:B------:R-:W-:-:S04]  /*19ed0*/  MOV R2, 0x400 ;  /* 0x0000040000027802 */ /* 0x000fc80000000f00 */
[----:B---3--:R-:W-:Y:S02]  /*19ee0*/  LEA R2, R3, R2, 0x18 ;  /* 0x0000000203027211 */ /* 0x008fe400078ec0ff */
[----:B------:R-:W-:-:S03]  /*19ef0*/  SHF.L.U32 R3, R9, 0x1f, RZ ;  /* 0x0000001f09037819 */ /* 0x000fc600000006ff */
[----:B------:R-:W-:-:S04]  /*19f00*/  IMAD R2, R10, 0x8, R2 ;  /* 0x000000080a027824 */ /* 0x000fc800078e0202 */
[----:B------:R-:W3:Y:S02]  /*19f10*/  SYNCS.PHASECHK.TRANS64.TRYWAIT P0, [R2+URZ+0x28c40], R3 ;  /* 0x028c4003020075a7 */ /* 0x000ee4000800017f */
[----:B---3--:R-:W-:Y:S05]  /*19f20*/  @!P0 BRA `(.L_x_4908) ;  /* 0x0000003400488947 */ /* 0x008fea0003800000 */
.L_x_5024:
        /* <DEDUP_REMOVED lines=11> */
.L_x_4909:
        /* <DEDUP_REMOVED lines=21> */
.L_x_5025:
        /* <DEDUP_REMOVED lines=8> */
.L_x_4911:
        /* <DEDUP_REMOVED lines=53> */
.L_x_4906:
[----:B------:R-:W-:Y:S05]  /*1a500*/  BSYNC B1 ;  /* 0x0000000000017941 */ /* 0x000fea0003800000 */
.L_x_4905:
[----:B------:R-:W-:Y:S01]  /*1a510*/  VIADD R10, R10, 0x1 ;  /* 0x000000010a0a7836 */ /* 0x000fe20000000000 */
[----:B------:R-:W-:Y:S04]  /*1a520*/  BSSY B1, `(.L_x_4912) ;  /* 0x0000085000017945 */ /* 0x000fe80003800000 */
[----:B------:R-:W-:-:S04]  /*1a530*/  ISETP.NE.AND P0, PT, R10, 0x2, PT ;  /* 0x000000020a00780c */ /* 0x000fc80003f05270 */
[----:B------:R-:W-:Y:S02]  /*1a540*/  SEL R2, RZ, 0x1, P0 ;  /* 0x00000001ff027807 */ /* 0x000fe40000000000 */
[----:B0-----:R-:W-:Y:S02]  /*1a550*/  SEL R12, R10, RZ, P0 ;  /* 0x000000ff0a0c7207 */ /* 0x001fe40000000000 */
[----:B------:R-:W-:Y:S01]  /*1a560*/  LOP3.LUT R11, R9, R2, RZ, 0x3c, !PT ;  /* 0x00000002090b7212 */ /* 0x000fe200078e3cff */
[----:B------:R-:W-:-:S04]  /*1a570*/  VIADD R9, R5, 0xffffffff ;  /* 0xffffffff05097836 */ /* 0x000fc80000000000 */
[----:B------:R0:W-:Y:S04]  /*1a580*/  STL [R1+0x8], R11 ;  /* 0x0000080b01007387 */ /* 0x0001e80000100800 */
[----:B------:R0:W-:Y:S01]  /*1a590*/  STL [R1], R12 ;  /* 0x0000000c01007387 */ /* 0x0001e20000100800 */
[----:B------:R-:W-:Y:S05]  /*1a5a0*/  @!P6 BRA `(.L_x_4913) ;  /* 0x0000000400f0e947 */ /* 0x000fea0003800000 */
        /* <DEDUP_REMOVED lines=22> */
.L_x_4914:
[----:B------:R-:W3:Y:S01]  /*1a710*/  S2R R3, SR_CgaCtaId ;  /* 0x0000000000037919 */ /* 0x000ee20000008800 */
[----:B------:R-:W-:-:S04]  /*1a720*/  MOV R2, 0x400 ;  /* 0x0000040000027802 */ /* 0x000fc80000000f00 */
[----:B---3--:R-:W-:Y:S02]  /*1a730*/  LEA R2, R3, R2, 0x18 ;  /* 0x0000000203027211 */ /* 0x008fe400078ec0ff */
[----:B------:R-:W-:-:S03]  /*1a740*/  SHF.L.U32 R3, R11, 0x1f, RZ ;  /* 0x0000001f0b037819 */ /* 0x000fc600000006ff */
[----:B------:R-:W-:-:S04]  /*1a750*/  IMAD R2, R12, 0x8, R2 ;  /* 0x000000080c027824 */ /* 0x000fc800078e0202 */
[----:B------:R-:W3:Y:S02]  /*1a760*/  SYNCS.PHASECHK.TRANS64.TRYWAIT P0, [R2+URZ+0x28c40], R3 ;  /* 0x028c4003020075a7 */ /* 0x000ee4000800017f */
[----:B---3--:R-:W-:Y:S05]  /*1a770*/  @!P0 BRA `(.L_x_4915) ;  /* 0x0000002c005c8947 */ /* 0x008fea0003800000 */
.L_x_5026:
        /* <DEDUP_REMOVED lines=11> */
.L_x_4916:
[----:B--2---:R-:W2:Y:S01]  /*1a830*/  LDL R7, [R1] ;  /* 0x0000000001077983 */ /* 0x004ea20000100800 */
        /* <DEDUP_REMOVED lines=13> */
[----:B--2---:R-:W-:-:S04]  /*1a910*/  LEA R7, R7, R12, 0xd ;  /* 0x0000000c07077211 */ /* 0x004fc800078e68ff */
[----:B------:R-:W-:Y:S01]  /*1a920*/  R2UR UR8, R7 ;  /* 0x00000000070872ca */ /* 0x000fe200000e0000 */
[----:B----4-:R-:W-:-:S05]  /*1a930*/  IMAD R7, R10, 0x40, R11 ;  /* 0x000000400a077824 */ /* 0x010fca00078e020b */
[----:B------:R-:W-:-:S07]  /*1a940*/  R2UR UR11, R7 ;  /* 0x00000000070b72ca */ /* 0x000fce00000e0000 */
[----:B------:R-:W-:-:S09]  /*1a950*/  UIADD3 UR8, UR8, 0x22400, URZ ;  /* 0x0002240008087890 */ /* 0x000fd2000fffe03f */
[----:B------:R0:W-:Y:S01]  /*1a960*/  UTMALDG.4D [UR8], [UR4], desc[UR6] ;  /* 0x00000608040075b4 */ /* 0x0001e20008019000 */
[----:B------:R-:W2:Y:S02]  /*1a970*/  SYNCS.PHASECHK.TRANS64.TRYWAIT P1, [R2+URZ+0x28c60], R3 ;  /* 0x028c6003020075a7 */ /* 0x000ea4000802017f */
[----:B0-2---:R-:W-:Y:S05]  /*1a980*/  @!P1 BRA `(.L_x_4917) ;  /* 0x0000002800ec9947 */ /* 0x005fea0003800000 */
.L_x_5027:
        /* <DEDUP_REMOVED lines=8> */
.L_x_4918:
        /* <DEDUP_REMOVED lines=54> */
.L_x_4913:
[----:B------:R-:W-:Y:S05]  /*1ad70*/  BSYNC B1 ;  /* 0x0000000000017941 */ /* 0x000fea0003800000 */
.L_x_4912:
[----:B------:R-:W2:Y:S01]  /*1ad80*/  LDL R2, [R1+0x14] ;  /* 0x0000140001027983 */ /* 0x000ea20000100800 */
[----:B------:R-:W-:Y:S01]  /*1ad90*/  VIADD R5, R5, 0xfffffffe ;  /* 0xfffffffe05057836 */ /* 0x000fe20000000000 */
[----:B--2---:R-:W-:-:S13]  /*1ada0*/  ISETP.GT.AND P0, PT, R9, R2, PT ;  /* 0x000000020900720c */ /* 0x004fda0003f04270 */
[----:B------:R-:W-:Y:S05]  /*1adb0*/  @P0 BRA `(.L_x_4919) ;  /* 0xffffffec00c00947 */ /* 0x000fea000383ffff */
.L_x_4895:
[----:B------:R-:W-:Y:S05]  /*1adc0*/  BSYNC B0 ;  /* 0x0000000000007941 */ /* 0x000fea0003800000 */
.L_x_4894:
        /* <DEDUP_REMOVED lines=23> */
.L_x_4921:
[----:B------:R-:W-:Y:S05]  /*1af40*/  BSYNC B0 ;  /* 0x0000000000007941 */ /* 0x000fea0003800000 */
.L_x_4920:
[----:B--2---:R-:W2:Y:S02]  /*1af50*/  LDL.LU R2, [R1+0x8] ;  /* 0x0000080001027983 */ /* 0x004ea40000300800 */
[----:B--2---:R-:W-:-:S05]  /*1af60*/  LOP3.LUT R2, R2, R0, RZ, 0x3c, !PT ;  /* 0x0000000002027212 */ /* 0x004fca00078e3cff */
[----:B------:R2:W-:Y:S02]  /*1af70*/  STL [R1+0x8], R2 ;  /* 0x0000080201007387 */ /* 0x0005e40000100800 */
.L_x_4877:
[----:B------:R-:W-:Y:S05]  /*1af80*/  BSYNC B6 ;  /* 0x0000000000067941 */ /* 0x000fea0003800000 */
.L_x_4875:
[----:B------:R-:W-:-:S03]  /*1af90*/  UMOV UR4, 0xffffffff ;  /* 0xffffffff00047882 */ /* 0x000fc60000000000 */
[----:B------:R-:W-:Y:S05]  /*1afa0*/  BRA.DIV UR4, `(.L_x_4922) ;  /* 0x0000002604787947 */ /* 0x000fea000b800000 */
[----:B------:R3:W4:Y:S04]  /*1afb0*/  SHFL.IDX PT, R4, R16, RZ, 0x1f ;  /* 0x00001fff10047589 */ /* 0x00072800000e0000 */
[----:B------:R-:W0:Y:S02]  /*1afc0*/  SHFL.IDX PT, R16, R16, 0x1, 0x1f ;  /* 0x00201f0010107f89 */ /* 0x000e2400000e0000 */
.L_x_5031:
[----:B------:R-:W5:Y:S01]  /*1afd0*/  S2R R7, SR_TID.X ;  /* 0x0000000000077919 */ /* 0x000f620000002100 */
[----:B------:R-:W-:Y:S01]  /*1afe0*/  ULDC UR4, c[0x0][0xc14] ;  /* 0x0003050000047ab9 */ /* 0x000fe20000000800 */
[----:B------:R-:W-:Y:S01]  /*1aff0*/  BSSY B0, `(.L_x_4923) ;  /* 0x000000b000007945 */ /* 0x000fe20003800000 */
[----:B------:R-:W-:Y:S02]  /*1b000*/  IMAD.U32 R0, RZ, RZ, UR4 ;  /* 0x00000004ff007e24 */ /* 0x000fe4000f8e00ff */
[----:B------:R-:W-:Y:S01]  /*1b010*/  IMAD.MOV.U32 R17, RZ, RZ, RZ ;  /* 0x000000ffff117224 */ /* 0x000fe200078e00ff */
[----:B-----5:R-:W-:-:S04]  /*1b020*/  LOP3.LUT R7, R7, 0x1f, RZ, 0xc0, !PT ;  /* 0x0000001f07077812 */ /* 0x020fc800078ec0ff */
[C---:B------:R-:W-:Y:S02]  /*1b030*/  ISETP.NE.AND P0, PT, R7.reuse, 0x1f, PT ;  /* 0x0000001f0700780c */ /* 0x040fe40003f05270 */
[----:B------:R-:W-:-:S04]  /*1b040*/  IADD3 R5, R7, R19, RZ ;  /* 0x0000001307057210 */ /* 0x000fc80007ffe0ff */
[----:B------:R-:W-:-:S13]  /*1b050*/  ISETP.GE.OR P0, PT, R5, R0, !P0 ;  /* 0x000000000500720c */ /* 0x000fda0004706670 */
[----:B------:R-:W-:Y:S05]  /*1b060*/  @P0 BRA `(.L_x_4924) ;  /* 0x00000000000c0947 */ /* 0x000fea0003800000 */
[----:B--2---:R-:W2:Y:S02]  /*1b070*/  LDC.64 R2, c[0x0][0xc58] ;  /* 0x00031600ff027b82 */ /* 0x004ea40000000a00 */
[----:B--2---:R-:W-:-:S05]  /*1b080*/  IMAD.WIDE R2, R5, 0x4, R2 ;  /* 0x0000000405027825 */ /* 0x004fca00078e0202 */
[----:B------:R2:W5:Y:S02]  /*1b090*/  LDG.E R17, desc[UR42][R2.64] ;  /* 0x0000002a02117981 */ /* 0x000564000c1e1900 */
.L_x_4924:
[----:B------:R-:W-:Y:S05]  /*1b0a0*/  BSYNC B0 ;  /* 0x0000000000007941 */ /* 0x000fea0003800000 */
.L_x_4923:
        /* <DEDUP_REMOVED lines=11> */
[----:B--2---:R-:W-:-:S05]  /*1b160*/  IMAD.IADD R3, R13, 0x1, R14 ;  /* 0x000000010d037824 */ /* 0x004fca00078e020e */
        /* <DEDUP_REMOVED lines=11> */
.L_x_5039:
[----:B------:R-:W-:Y:S02]  /*1b220*/  ULDC UR4, c[0x0][0xc10] ;  /* 0x0003040000047ab9 */ /* 0x000fe40000000800 */
[----:B------:R-:W-:-:S04]  /*1b230*/  IMAD.U32 R5, RZ, RZ, UR4 ;  /* 0x00000004ff057e24 */ /* 0x000fc8000f8e00ff */
[----:B--2---:R-:W-:-:S04]  /*1b240*/  IMAD R3, R14, R5, RZ ;  /* 0x000000050e037224 */ /* 0x004fc800078e02ff */
[----:B---3--:R-:W-:-:S05]  /*1b250*/  IMAD.IADD R16, R16, 0x1, R3 ;  /* 0x0000000110107824 */ /* 0x008fca00078e0203 */
[----:B----4-:R-:W-:-:S13]  /*1b260*/  ISETP.GT.AND P0, PT, R16, R4, PT ;  /* 0x000000041000720c */ /* 0x010fda0003f04270 */
[----:B------:R-:W-:Y:S05]  /*1b270*/  @P0 BRA `(.L_x_4926) ;  /* 0x0000000000b40947 */ /* 0x000fea0003800000 */
[----:B------:R-:W2:Y:S02]  /*1b280*/  LDC R0, c[0x0][0xc14] ;  /* 0x00030500ff007b82 */ /* 0x000ea40000000800 */
.L_x_4931:
[----:B------:R-:W-:-:S05]  /*1b290*/  VIADD R19, R19, 0x1f ;  /* 0x0000001f13137836 */ /* 0x000fca0000000000 */
[----:B--2---:R-:W-:-:S13]  /*1b2a0*/  ISETP.GE.AND P0, PT, R19, R0, PT ;  /* 0x000000001300720c */ /* 0x004fda0003f06270 */
[----:B------:R-:W-:Y:S05]  /*1b2b0*/  @P0 BRA `(.L_x_4927) ;  /* 0x0000000400ec0947 */ /* 0x000fea0003800000 */
[----:B------:R-:W2:Y:S01]  /*1b2c0*/  S2R R6, SR_TID.X ;  /* 0x0000000000067919 */ /* 0x000ea20000002100 */
[----:B------:R-:W-:Y:S01]  /*1b2d0*/  BSSY B0, `(.L_x_4928) ;  /* 0x000000a000007945 */ /* 0x000fe20003800000 */
[----:B------:R-:W-:Y:S02]  /*1b2e0*/  MOV R17, RZ ;  /* 0x000000ff00117202 */ /* 0x000fe40000000f00 */
[----:B--2---:R-:W-:-:S04]  /*1b2f0*/  LOP3.LUT R6, R6, 0x1f, RZ, 0xc0, !PT ;  /* 0x0000001f06067812 */ /* 0x004fc800078ec0ff */
[C---:B------:R-:W-:Y:S01]  /*1b300*/  ISETP.NE.AND P1, PT, R6.reuse, 0x1f, PT ;  /* 0x0000001f0600780c */ /* 0x040fe20003f25270 */
[----:B------:R-:W-:-:S05]  /*1b310*/  IMAD.IADD R5, R6, 0x1, R19 ;  /* 0x0000000106057824 */ /* 0x000fca00078e0213 */
[----:B------:R-:W-:-:S13]  /*1b320*/  ISETP.GE.OR P0, PT, R5, R0, !P1 ;  /* 0x000000000500720c */ /* 0x000fda0004f06670 */
[----:B------:R-:W-:Y:S05]  /*1b330*/  @P0 BRA `(.L_x_4929) ;  /* 0x00000000000c0947 */ /* 0x000fea0003800000 */
[----:B0-----:R-:W0:Y:S02]  /*1b340*/  LDC.64 R2, c[0x0][0xc58] ;  /* 0x00031600ff027b82 */ /* 0x001e240000000a00 */
[----:B0-----:R-:W-:-:S05]  /*1b350*/  IMAD.WIDE R2, R5, 0x4, R2 ;  /* 0x0000000405027825 */ /* 0x001fca00078e0202 */
[----:B------:R2:W5:Y:S02]  /*1b360*/  LDG.E R17, desc[UR42][R2.64] ;  /* 0x0000002a02117981 */ /* 0x000564000c1e1900 */
.L_x_4929:
[----:B------:R-:W-:Y:S05]  /*1b370*/  BSYNC B0 ;  /* 0x0000000000007941 */ /* 0x000fea0003800000 */
.L_x_4928:
        /* <DEDUP_REMOVED lines=8> */
[----:B------:R-:W0:Y:S02]  /*1b400*/  SHFL.UP PT, R14, R13, 0x2, RZ ;  /* 0x044000000d0e7989 */ /* 0x000e2400000e00ff */
[----:B0-2---:R-:W-:Y:S02]  /*1b410*/  SEL R2, R14, RZ, P1 ;  /* 0x000000ff0e027207 */ /* 0x005fe40000800000 */
        /* <DEDUP_REMOVED lines=13> */
.L_x_5047:
[----:B------:R-:W-:Y:S02]  /*1b4f0*/  ULDC UR4, c[0x0][0xc10] ;  /* 0x0003040000047ab9 */ /* 0x000fe40000000800 */
[----:B------:R-:W-:-:S05]  /*1b500*/  MOV R5, UR4 ;  /* 0x0000000400057c02 */ /* 0x000fca0008000f00 */
[----:B--2---:R-:W-:-:S04]  /*1b510*/  IMAD R3, R14, R5, RZ ;  /* 0x000000050e037224 */ /* 0x004fc800078e02ff */
[----:B------:R-:W-:-:S05]  /*1b520*/  IMAD.IADD R16, R3, 0x1, R16 ;  /* 0x0000000103107824 */ /* 0x000fca00078e0210 */
[----:B------:R-:W-:-:S13]  /*1b530*/  ISETP.GT.AND P0, PT, R16, R4, PT ;  /* 0x000000041000720c */ /* 0x000fda0003f04270 */
[----:B------:R-:W-:Y:S05]  /*1b540*/  @!P0 BRA `(.L_x_4931) ;  /* 0xfffffffc00508947 */ /* 0x000fea000383ffff */
.L_x_4926:
        /* <DEDUP_REMOVED lines=8> */
.L_x_5051:
[----:B------:R-:W-:Y:S01]  /*1b5d0*/  ISETP.NE.AND P0, PT, R3, RZ, PT ;  /* 0x000000ff0300720c */ /* 0x000fe20003f05270 */
[----:B------:R-:W-:-:S12]  /*1b5e0*/  IMAD.MOV.U32 R7, RZ, RZ, RZ ;  /* 0x000000ffff077224 */ /* 0x000fd800078e00ff */
[----:B------:R-:W-:Y:S05]  /*1b5f0*/  @!P0 BRA `(.L_x_4933) ;  /* 0x0000000000108947 */ /* 0x000fea0003800000 */
[----:B------:R-:W-:Y:S01]  /*1b600*/  UMOV UR4, 0xffffffff ;  /* 0xffffffff00047882 */ /* 0x000fe20000000000 */
[----:B------:R-:W-:Y:S02]  /*1b610*/  VIADD R12, R6, 0xffffffff ;  /* 0xffffffff060c7836 */ /* 0x000fe40000000000 */
[----:B------:R-:W-:Y:S05]  /*1b620*/  BRA.DIV UR4, `(.L_x_4934) ;  /* 0x0000002a040c7947 */ /* 0x000fea000b800000 */
[----:B------:R4:W0:Y:S02]  /*1b630*/  SHFL.IDX PT, R7, R2, R12, 0x1f ;  /* 0x00001f0c02077589 */ /* 0x00082400000e0000 */
.L_x_4933:
[----:B0---4-:R-:W0:Y:S01]  /*1b640*/  LDC.64 R2, c[0x0][0xc68] ;  /* 0x00031a00ff027b82 */ /* 0x011e220000000a00 */
[----:B------:R-:W-:-:S04]  /*1b650*/  IMAD.IADD R19, R6, 0x1, R19 ;  /* 0x0000000106137824 */ /* 0x000fc800078e0213 */
[----:B0-----:R-:W-:-:S05]  /*1b660*/  IMAD.WIDE R2, R19, 0x4, R2 ;  /* 0x0000000413027825 */ /* 0x001fca00078e0202 */
[----:B------:R0:W2:Y:S01]  /*1b670*/  LDG.E R8, desc[UR42][R2.64] ;  /* 0x0000002a02087981 */ /* 0x0000a2000c1e1900 */
[----:B------:R-:W-:-:S04]  /*1b680*/  IMAD R16, R7, R5, R16 ;  /* 0x0000000507107224 */ /* 0x000fc800078e0210 */
[----:B------:R-:W-:Y:S02]  /*1b690*/  IMAD.IADD R7, R4, 0x1, -R16 ;  /* 0x0000000104077824 */ /* 0x000fe400078e0a10 */
[----:B0-----:R-:W-:Y:S02]  /*1b6a0*/  IMAD.MOV.U32 R2, RZ, RZ, RZ ;  /* 0x000000ffff027224 */ /* 0x001fe400078e00ff */
[----:B--23--:R-:W-:-:S05]  /*1b6b0*/  IMAD R6, R17, R8, RZ ;  /* 0x0000000811067224 */ /* 0x00cfca00078e02ff */
[-C--:B-1----:R-:W-:Y:S02]  /*1b6c0*/  IABS R9, R6.reuse ;  /* 0x0000000600097213 */ /* 0x082fe40000000000 */
[----:B------:R-:W-:Y:S02]  /*1b6d0*/  IABS R4, R6 ;  /* 0x0000000600047213 */ /* 0x000fe40000000000 */
[----:B------:R-:W0:Y:S03]  /*1b6e0*/  I2F.RP R10, R9 ;  /* 0x00000009000a7306 */ /* 0x000e260000209400 */
[----:B------:R-:W-:-:S05]  /*1b6f0*/  IMAD.MOV R4, RZ, RZ, -R4 ;  /* 0x000000ffff047224 */ /* 0x000fca00078e0a04 */
[----:B0-----:R-:W0:Y:S02]  /*1b700*/  MUFU.RCP R10, R10 ;  /* 0x0000000a000a7308 */ /* 0x001e240000001000 */
[----:B0-----:R-:W-:-:S06]  /*1b710*/  IADD3 R11, R10, 0xffffffe, RZ ;  /* 0x0ffffffe0a0b7810 */ /* 0x001fcc0007ffe0ff */
        /* <DEDUP_REMOVED lines=23> */
[----:B------:R-:W-:Y:S02]  /*1b890*/  IMAD.MOV.U32 R2, RZ, RZ, RZ ;  /* 0x000000ffff027224 */ /* 0x000fe400078e00ff */
[----:B------:R-:W-:Y:S01]  /*1b8a0*/  IMAD.IADD R4, R6, 0x1, R4 ;  /* 0x0000000106047824 */ /* 0x000fe200078e0204 */
[----:B------:R-:W-:-:S04]  /*1b8b0*/  IABS R8, R5 ;  /* 0x0000000500087213 */ /* 0x000fc80000000000 */
[----:B------:R-:W0:Y:S08]  /*1b8c0*/  I2F.RP R10, R8 ;  /* 0x00000008000a7306 */ /* 0x000e300000209400 */
[----:B0-----:R-:W0:Y:S02]  /*1b8d0*/  MUFU.RCP R10, R10 ;  /* 0x0000000a000a7308 */ /* 0x001e240000001000 */
[----:B0-----:R-:W-:-:S06]  /*1b8e0*/  VIADD R11, R10, 0xffffffe ;  /* 0x0ffffffe0a0b7836 */ /* 0x001fcc0000000000 */
[----:B------:R-:W0:Y:S02]  /*1b8f0*/  F2I.FTZ.U32.TRUNC.NTZ R3, R11 ;  /* 0x0000000b00037305 */ /* 0x000e24000021f000 */
[----:B0-----:R-:W-:-:S04]  /*1b900*/  IMAD.MOV R7, RZ, RZ, -R3 ;  /* 0x000000ffff077224 */ /* 0x001fc800078e0a03 */
[----:B------:R-:W-:-:S04]  /*1b910*/  IMAD R7, R7, R8, RZ ;  /* 0x0000000807077224 */ /* 0x000fc800078e02ff */
        /* <DEDUP_REMOVED lines=21> */
.L_x_4927:
[----:B------:R-:W-:Y:S01]  /*1ba70*/  UMOV UR4, URZ ;  /* 0x0000003f00047c82 */ /* 0x000fe20008000000 */
[----:B------:R-:W-:Y:S01]  /*1ba80*/  UMOV UR5, URZ ;  /* 0x0000003f00057c82 */ /* 0x000fe20008000000 */
[----:B------:R-:W-:Y:S01]  /*1ba90*/  ULDC UR6, c[0x0][0xc14] ;  /* 0x0003050000067ab9 */ /* 0x000fe20000000800 */
[----:B------:R-:W-:Y:S01]  /*1baa0*/  IMAD.MOV.U32 R16, RZ, RZ, R4 ;  /* 0x000000ffff107224 */ /* 0x000fe200078e0004 */
[----:B------:R-:W-:Y:S01]  /*1bab0*/  MOV R17, UR4 ;  /* 0x0000000400117c02 */ /* 0x000fe20008000f00 */
[----:B------:R-:W-:Y:S02]  /*1bac0*/  IMAD.U32 R18, RZ, RZ, UR5 ;  /* 0x00000005ff127e24 */ /* 0x000fe4000f8e00ff */
[----:B------:R-:W-:-:S07]  /*1bad0*/  IMAD.U32 R19, RZ, RZ, UR6 ;  /* 0x00000006ff137e24 */ /* 0x000fce000f8e00ff */
.L_x_4935:
        /* <DEDUP_REMOVED lines=12> */
.L_x_4836:
        /* <DEDUP_REMOVED lines=12> */
.L_x_5054:
[----:B------:R-:W-:Y:S05]  /*1bc60*/  BSYNC B0 ;  /* 0x0000000000007941 */ /* 0x000fea0003800000 */
.L_x_4937:
[----:B------:R-:W-:-:S03]  /*1bc70*/  UMOV UR4, 0xffffffff ;  /* 0xffffffff00047882 */ /* 0x000fc60000000000 */
[----:B------:R-:W-:Y:S05]  /*1bc80*/  BRA.DIV UR4, `(.L_x_4939) ;  /* 0x0000002204b07947 */ /* 0x000fea000b800000 */
[----:B------:R-:W2:Y:S02]  /*1bc90*/  S2R R2, SR_TID.X ;  /* 0x0000000000027919 */ /* 0x000ea40000002100 */
[----:B--2---:R-:W-:-:S04]  /*1bca0*/  SHF.R.U32.HI R2, RZ, 0x5, R2 ;  /* 0x00000005ff027819 */ /* 0x004fc80000011602 */
[----:B------:R-:W-:-:S05]  /*1bcb0*/  LOP3.LUT R2, R2, 0x3, RZ, 0xc0, !PT ;  /* 0x0000000302027812 */ /* 0x000fca00078ec0ff */
[----:B------:R2:W3:Y:S02]  /*1bcc0*/  SHFL.IDX PT, R14, R2, RZ, 0x1f ;  /* 0x00001fff020e7589 */ /* 0x0004e400000e0000 */
.L_x_5057:
[----:B---3--:R-:W-:-:S13]  /*1bcd0*/  ISETP.NE.AND P0, PT, R14, RZ, PT ;  /* 0x000000ff0e00720c */ /* 0x008fda0003f05270 */
[----:B------:R-:W-:Y:S05]  /*1bce0*/  @P0 BRA `(.L_x_4611) ;  /* 0x0000000000940947 */ /* 0x000fea0003800000 */
[----:B------:R-:W-:-:S03]  /*1bcf0*/  UMOV UR4, 0xffffffff ;  /* 0xffffffff00047882 */ /* 0x000fc60000000000 */
[----:B------:R-:W-:Y:S05]  /*1bd00*/  BRA.DIV UR4, `(.L_x_4940) ;  /* 0x0000002204c47947 */ /* 0x000fea000b800000 */
[----:B------:R-:W-:-:S13]  /*1bd10*/  ELECT P6, URZ, PT ;  /* 0x00000000003f782f */ /* 0x000fda00038c0000 */
.L_x_5060:
[----:B------:R-:W-:Y:S05]  /*1bd20*/  @!P6 BRA `(.L_x_4611) ;  /* 0x000000000084e947 */ /* 0x000fea0003800000 */
[----:B------:R-:W-:-:S06]  /*1bd30*/  ULOP3.LUT UR4, UR36, 0x2, URZ, 0xfc, !UPT ;  /* 0x0000000224047892 */ /* 0x000fcc000f8efc3f */
[----:B--2---:R-:W-:-:S05]  /*1bd40*/  IMAD.U32 R2, RZ, RZ, UR4 ;  /* 0x00000004ff027e24 */ /* 0x004fca000f8e00ff */
[----:B------:R-:W-:-:S13]  /*1bd50*/  ISETP.NE.AND P2, PT, R2, 0x3, PT ;  /* 0x000000030200780c */ /* 0x000fda0003f45270 */
[----:B------:R-:W-:Y:S05]  /*1bd60*/  @!P2 BRA `(.L_x_4941) ;  /* 0x000000000004a947 */ /* 0x000fea0003800000 */
[----:B------:R-:W-:Y:S01]  /*1bd70*/  BPT.TRAP 0x1 ;  /* 0x000000040000795c */ /* 0x000fe20000300000 */
.L_x_4941:
        /* <DEDUP_REMOVED lines=14> */
.L_x_5061:
[----:B------:R-:W2:Y:S02]  /*1be60*/  SYNCS.PHASECHK.TRANS64.TRYWAIT P0, [R7+URZ], R2 ;  /* 0x00000002070075a7 */ /* 0x000ea4000800017f */
[----:B--2---:R-:W-:Y:S05]  /*1be70*/  @!P0 BRA `(.L_x_4943) ;  /* 0x00000020009c8947 */ /* 0x004fea0003800000 */
.L_x_5062:
[----:B------:R-:W-:Y:S05]  /*1be80*/  @!P2 BRA `(.L_x_4944) ;  /* 0x000000000004a947 */ /* 0x000fea0003800000 */
[----:B------:R-:W-:Y:S01]  /*1be90*/  BPT.TRAP 0x1 ;  /* 0x000000040000795c */ /* 0x000fe20000300000 */
.L_x_4944:
[----:B------:R-:W3:Y:S01]  /*1bea0*/  LDL.LU R4, [R1] ;  /* 0x0000000001047983 */ /* 0x000ee20000300800 */
[----:B------:R-:W-:-:S04]  /*1beb0*/  VIADD R0, R0, 0x28c60 ;  /* 0x00028c6000007836 */ /* 0x000fc80000000000 */
[----:B---3--:R-:W-:-:S04]  /*1bec0*/  IMAD R4, R4, 0x8, R0 ;  /* 0x0000000804047824 */ /* 0x008fc800078e0200 */
[----:B------:R-:W3:Y:S02]  /*1bed0*/  SYNCS.PHASECHK.TRANS64.TRYWAIT P0, [R4+URZ], R5 ;  /* 0x00000005040075a7 */ /* 0x000ee4000800017f */
[----:B---3--:R-:W-:Y:S05]  /*1bee0*/  @!P0 BRA `(.L_x_4945) ;  /* 0x0000002000948947 */ /* 0x008fea0003800000 */
.L_x_5063:
[----:B------:R-:W-:-:S07]  /*1bef0*/  LEA R3, R3, R0, 0x3 ;  /* 0x0000000003037211 */ /* 0x000fce00078e18ff */
.L_x_4946:
[----:B----4-:R4:W0:Y:S02]  /*1bf00*/  SYNCS.PHASECHK.TRANS64.TRYWAIT P0, [R3+URZ], R2 ;  /* 0x00000002030075a7 */ /* 0x010824000800017f */
[----:B0-----:R-:W-:Y:S05]  /*1bf10*/  @!P0 NANOSLEEP.SYNCS 0x989680 ;  /* 0x009896800000895d */ /* 0x001fea0003900000 */
[----:B------:R-:W0:Y:S02]  /*1bf20*/  @!P0 SYNCS.PHASECHK.TRANS64 P0, [R3+URZ], R2 ;  /* 0x00000002030085a7 */ /* 0x000e24000800007f */
[----:B0-----:R-:W-:Y:S05]  /*1bf30*/  @!P0 BRA `(.L_x_4946) ;  /* 0xfffffffc00f08947 */ /* 0x001fea000383ffff */
.L_x_4611:
[----:B------:R-:W-:Y:S05]  /*1bf40*/  BSYNC B8 ;  /* 0x0000000000087941 */ /* 0x000fea0003800000 */
.L_x_4608:
[----:B------:R-:W-:Y:S05]  /*1bf50*/  EXIT ;  /* 0x000000000000794d */ /* 0x000fea0003800000 */
.L_x_4635:
[----:B0-----:R0:W1:Y:S02]  /*1bf60*/  SYNCS.PHASECHK.TRANS64.TRYWAIT P5, [R70+URZ+0x28c90], R77 ;  /* 0x028c904d460075a7 */ /* 0x00106400080a017f */
[----:B-1----:R-:W-:Y:S05]  /*1bf70*/  @!P5 NANOSLEEP.SYNCS 0x989680 ;  /* 0x009896800000d95d */ /* 0x002fea0003900000 */
[----:B------:R-:W1:Y:S02]  /*1bf80*/  @!P5 SYNCS.PHASECHK.TRANS64 P5, [R70+URZ+0x28c90], R77 ;  /* 0x028c904d4600d5a7 */ /* 0x000e6400080a007f */
[----:B-1----:R-:W-:Y:S05]  /*1bf90*/  @!P5 BRA `(.L_x_4635) ;  /* 0xfffffffc00f0d947 */ /* 0x002fea000383ffff */
[----:B------:R-:W-:Y:S05]  /*1bfa0*/  BRA `(.L_x_4947) ;  /* 0xfffffe68004c7947 */ /* 0x000fea000383ffff */
.L_x_4645:
[----:B0-----:R0:W1:Y:S02]  /*1bfb0*/  SYNCS.PHASECHK.TRANS64.TRYWAIT P5, [R70+URZ+0x28c90], R77 ;  /* 0x028c904d460075a7 */ /* 0x00106400080a017f */
[----:B-1----:R-:W-:Y:S05]  /*1bfc0*/  @!P5 NANOSLEEP.SYNCS 0x989680 ;  /* 0x009896800000d95d */ /* 0x002fea0003900000 */
[----:B------:R-:W1:Y:S02]  /*1bfd0*/  @!P5 SYNCS.PHASECHK.TRANS64 P5, [R70+URZ+0x28c90], R77 ;  /* 0x028c904d4600d5a7 */ /* 0x000e6400080a007f */
[----:B-1----:R-:W-:Y:S05]  /*1bfe0*/  @!P5 BRA `(.L_x_4645) ;  /* 0xfffffffc00f0d947 */ /* 0x002fea000383ffff */
[----:B------:R-:W-:Y:S05]  /*1bff0*/  BRA `(.L_x_4948) ;  /* 0xfffffe7000a87947 */ /* 0x000fea000383ffff */
.L_x_4650:
[----:B0-----:R0:W1:Y:S02]  /*1c000*/  SYNCS.PHASECHK.TRANS64.TRYWAIT P5, [R70+URZ+0x28c90], R77 ;  /* 0x028c904d460075a7 */ /* 0x00106400080a017f */
[----:B-1----:R-:W-:Y:S05]  /*1c010*/  @!P5 NANOSLEEP.SYNCS 0x989680 ;  /* 0x009896800000d95d */ /* 0x002fea0003900000 */
[----:B------:R-:W1:Y:S02]  /*1c020*/  @!P5 SYNCS.PHASECHK.TRANS64 P5, [R70+URZ+0x28c90], R77 ;  /* 0x028c904d4600d5a7 */ /* 0x000e6400080a007f */
[----:B-1----:R-:W-:Y:S05]  /*1c030*/  @!P5 BRA `(.L_x_4650) ;  /* 0xfffffffc00f0d947 */ /* 0x002fea000383ffff */
[----:B------:R-:W-:Y:S05]  /*1c040*/  BRA `(.L_x_4949) ;  /* 0xfffffe7800bc7947 */ /* 0x000fea000383ffff */
.L_x_4654:
[----:B--2---:R2:W4:Y:S02]  /*1c050*/  SYNCS.PHASECHK.TRANS64.TRYWAIT P0, [R70+URZ+0x28cb0], R77 ;  /* 0x028cb04d460075a7 */ /* 0x004524000800017f */
[----:B----4-:R-:W-:Y:S05]  /*1c060*/  @!P0 NANOSLEEP.SYNCS 0x989680 ;  /* 0x009896800000895d */ /* 0x010fea0003900000 */
[----:B------:R-:W4:Y:S02]  /*1c070*/  @!P0 SYNCS.PHASECHK.TRANS64 P0, [R70+URZ+0x28cb0], R77 ;  /* 0x028cb04d460085a7 */ /* 0x000f24000800007f */
[----:B----4-:R-:W-:Y:S05]  /*1c080*/  @!P0 BRA `(.L_x_4654) ;  /* 0xfffffffc00f08947 */ /* 0x010fea000383ffff */
[----:B------:R-:W-:Y:S05]  /*1c090*/  BRA `(.L_x_4950) ;  /* 0xfffffe7c00347947 */ /* 0x000fea000383ffff */
.L_x_4673:
[----:B0-----:R0:W1:Y:S02]  /*1c0a0*/  SYNCS.PHASECHK.TRANS64.TRYWAIT P1, [R152+URZ+0x28c50], R3 ;  /* 0x028c5003980075a7 */ /* 0x001064000802017f */
[----:B-1----:R-:W-:Y:S05]  /*1c0b0*/  @!P1 NANOSLEEP.SYNCS 0x989680 ;  /* 0x009896800000995d */ /* 0x002fea0003900000 */
[----:B------:R-:W1:Y:S02]  /*1c0c0*/  @!P1 SYNCS.PHASECHK.TRANS64 P1, [R152+URZ+0x28c50], R3 ;  /* 0x028c5003980095a7 */ /* 0x000e64000802007f */
[----:B-1----:R-:W-:Y:S05]  /*1c0d0*/  @!P1 BRA `(.L_x_4673) ;  /* 0xfffffffc00f09947 */ /* 0x002fea000383ffff */
[----:B------:R-:W-:Y:S05]  /*1c0e0*/  BRA `(.L_x_4951) ;  /* 0xfffffe8c00207947 */ /* 0x000fea000383ffff */
.L_x_4680:
[----:B-1----:R1:W2:Y:S02]  /*1c0f0*/  SYNCS.PHASECHK.TRANS64.TRYWAIT P2, [R0+URZ+0x28c50], R5 ;  /* 0x028c5005000075a7 */ /* 0x0022a4000804017f */
[----:B--2---:R-:W-:Y:S05]  /*1c100*/  @!P2 NANOSLEEP.SYNCS 0x989680 ;  /* 0x009896800000a95d */ /* 0x004fea0003900000 */
[----:B------:R-:W2:Y:S02]  /*1c110*/  @!P2 SYNCS.PHASECHK.TRANS64 P2, [R0+URZ+0x28c50], R5 ;  /* 0x028c50050000a5a7 */ /* 0x000ea4000804007f */
[----:B--2---:R-:W-:Y:S05]  /*1c120*/  @!P2 BRA `(.L_x_4680) ;  /* 0xfffffffc00f0a947 */ /* 0x004fea000383ffff */
[----:B------:R-:W-:Y:S05]  /*1c130*/  BRA `(.L_x_4679) ;  /* 0xfffffe9800487947 */ /* 0x000fea000383ffff */
.L_x_4705:
[----:B------:R-:W-:Y:S01]  /*1c140*/  BSSY B1, `(.L_x_4952) ;  /* 0x0000008000017945 */ /* 0x000fe20003800000 */
[----:B------:R-:W-:Y:S02]  /*1c150*/  IMAD.MOV.U32 R13, RZ, RZ, R5 ;  /* 0x000000ffff0d7224 */ /* 0x000fe400078e0005 */
[----:B------:R-:W-:Y:S02]  /*1c160*/  IMAD.MOV.U32 R12, RZ, RZ, RZ ;  /* 0x000000ffff0c7224 */ /* 0x000fe400078e00ff */
[----:B------:R-:W-:Y:S02]  /*1c170*/  IMAD.MOV.U32 R11, RZ, RZ, 0x1c1f ;  /* 0x00001c1fff0b7424 */ /* 0x000fe400078e00ff */
[----:B------:R-:W-:-:S07]  /*1c180*/  IMAD.MOV.U32 R15, RZ, RZ, -0x1 ;  /* 0xffffffffff0f7424 */ /* 0x000fce00078e00ff */
[----:B-----5:R-:W-:Y:S05]  /*1c190*/  WARPSYNC.COLLECTIVE R15, `(.L_x_4953) ;  /* 0x000000000f087348 */ /* 0x020fea0003c00000 */
[----:B------:R0:W1:Y:S02]  /*1c1a0*/  SHFL.IDX P6, R14, R13, R12, R11 ;  /* 0x0000000c0d0e7389 */ /* 0x00006400000c000b */
[----:B01---5:R-:W-:Y:S01]  /*1c1b0*/  ENDCOLLECTIVE ;  /* 0x000000000000791b */ /* 0x023fe20003800000 */
.L_x_4953:
[----:B------:R-:W-:Y:S05]  /*1c1c0*/  BSYNC B1 ;  /* 0x0000000000017941 */ /* 0x000fea0003800000 */
.L_x_4952:
[----:B------:R-:W-:Y:S05]  /*1c1d0*/  BRA `(.L_x_4954) ;  /* 0xfffffeb800747947 */ /* 0x000fea000383ffff */
.L_x_4706:
[----:B------:R-:W-:Y:S01]  /*1c1e0*/  BSSY B1, `(.L_x_4955) ;  /* 0x0000008000017945 */ /* 0x000fe20003800000 */
[----:B------:R-:W-:Y:S01]  /*1c1f0*/  IMAD.MOV.U32 R13, RZ, RZ, R4 ;  /* 0x000000ffff0d7224 */ /* 0x000fe200078e0004 */
[----:B------:R-:W-:Y:S01]  /*1c200*/  MOV R12, RZ ;  /* 0x000000ff000c7202 */ /* 0x000fe20000000f00 */
[----:B------:R-:W-:Y:S02]  /*1c210*/  IMAD.MOV.U32 R11, RZ, RZ, 0x1c1f ;  /* 0x00001c1fff0b7424 */ /* 0x000fe400078e00ff */
[----:B------:R-:W-:-:S07]  /*1c220*/  IMAD.MOV.U32 R15, RZ, RZ, -0x1 ;  /* 0xffffffffff0f7424 */ /* 0x000fce00078e00ff */
[----:B-----5:R-:W-:Y:S05]  /*1c230*/  WARPSYNC.COLLECTIVE R15, `(.L_x_4956) ;  /* 0x000000000f087348 */ /* 0x020fea0003c00000 */
[----:B------:R0:W1:Y:S02]  /*1c240*/  SHFL.IDX P6, R14, R13, R12, R11 ;  /* 0x0000000c0d0e7389 */ /* 0x00006400000c000b */
[----:B01---5:R-:W-:Y:S01]  /*1c250*/  ENDCOLLECTIVE ;  /* 0x000000000000791b */ /* 0x023fe20003800000 */
.L_x_4956:
[----:B------:R-:W-:Y:S05]  /*1c260*/  BSYNC B1 ;  /* 0x0000000000017941 */ /* 0x000fea0003800000 */
.L_x_4955:
[----:B------:R-:W-:Y:S05]  /*1c270*/  BRA `(.L_x_4957) ;  /* 0xfffffeb800547947 */ /* 0x000fea000383ffff */
.L_x_4707:
[----:B------:R-:W-:Y:S01]  /*1c280*/  BSSY B1, `(.L_x_4958) ;  /* 0x0000008000017945 */ /* 0x000fe20003800000 */
[----:B------:R-:W-:Y:S01]  /*1c290*/  IMAD.MOV.U32 R13, RZ, RZ, R3 ;  /* 0x000000ffff0d7224 */ /* 0x000fe200078e0003 */
[----:B------:R-:W-:Y:S01]  /*1c2a0*/  MOV R15, 0xffffffff ;  /* 0xffffffff000f7802 */ /* 0x000fe20000000f00 */
[----:B------:R-:W-:Y:S02]  /*1c2b0*/  IMAD.MOV.U32 R12, RZ, RZ, RZ ;  /* 0x000000ffff0c7224 */ /* 0x000fe400078e00ff */
[----:B------:R-:W-:-:S07]  /*1c2c0*/  IMAD.MOV.U32 R11, RZ, RZ, 0x1c1f ;  /* 0x00001c1fff0b7424 */ /* 0x000fce00078e00ff */
[----:B-----5:R-:W-:Y:S05]  /*1c2d0*/  WARPSYNC.COLLECTIVE R15, `(.L_x_4959) ;  /* 0x000000000f087348 */ /* 0x020fea0003c00000 */
[----:B------:R0:W1:Y:S02]  /*1c2e0*/  SHFL.IDX P6, R14, R13, R12, R11 ;  /* 0x0000000c0d0e7389 */ /* 0x00006400000c000b */
[----:B01---5:R-:W-:Y:S01]  /*1c2f0*/  ENDCOLLECTIVE ;  /* 0x000000000000791b */ /* 0x023fe20003800000 */
.L_x_4959:
[----:B------:R-:W-:Y:S05]  /*1c300*/  BSYNC B1 ;  /* 0x0000000000017941 */ /* 0x000fea0003800000 */
.L_x_4958:
[----:B------:R-:W-:Y:S05]  /*1c310*/  BRA `(.L_x_4960) ;  /* 0xfffffeb800347947 */ /* 0x000fea000383ffff */
.L_x_4708:
        /* <DEDUP_REMOVED lines=8> */
.L_x_4962:
[----:B------:R-:W-:Y:S05]  /*1c3a0*/  BSYNC B1 ;  /* 0x0000000000017941 */ /* 0x000fea0003800000 */
.L_x_4961:
[----:B------:R-:W-:Y:S05]  /*1c3b0*/  BRA `(.L_x_4963) ;  /* 0xfffffeb800147947 */ /* 0x000fea000383ffff */
.L_x_4709:
[----:B------:R-:W-:Y:S01]  /*1c3c0*/  BSSY B1, `(.L_x_4964) ;  /* 0x0000008000017945 */ /* 0x000fe20003800000 */
[----:B------:R-:W-:Y:S01]  /*1c3d0*/  IMAD.MOV.U32 R13, RZ, RZ, R5 ;  /* 0x000000ffff0d7224 */ /* 0x000fe200078e0005 */
[----:B------:R-:W-:Y:S01]  /*1c3e0*/  MOV R12, 0x1 ;  /* 0x00000001000c7802 */ /* 0x000fe20000000f00 */
[----:B------:R-:W-:Y:S02]  /*1c3f0*/  IMAD.MOV.U32 R11, RZ, RZ, 0x1c1f ;  /* 0x00001c1fff0b7424 */ /* 0x000fe400078e00ff */
[----:B------:R-:W-:-:S07]  /*1c400*/  IMAD.MOV.U32 R15, RZ, RZ, -0x1 ;  /* 0xffffffffff0f7424 */ /* 0x000fce00078e00ff */
[----:B-----5:R-:W-:Y:S05]  /*1c410*/  WARPSYNC.COLLECTIVE R15, `(.L_x_4965) ;  /* 0x000000000f087348 */ /* 0x020fea0003c00000 */
[----:B------:R0:W1:Y:S02]  /*1c420*/  SHFL.IDX P6, R14, R13, R12, R11 ;  /* 0x0000000c0d0e7389 */ /* 0x00006400000c000b */
[----:B01---5:R-:W-:Y:S01]  /*1c430*/  ENDCOLLECTIVE ;  /* 0x000000000000791b */ /* 0x023fe20003800000 */
.L_x_4965:
[----:B------:R-:W-:Y:S05]  /*1c440*/  BSYNC B1 ;  /* 0x0000000000017941 */ /* 0x000fea0003800000 */
.L_x_4964:
[----:B------:R-:W-:Y:S05]  /*1c450*/  BRA `(.L_x_4966) ;  /* 0xfffffeb400f47947 */ /* 0x000fea000383ffff */
.L_x_4710:
[----:B------:R-:W-:Y:S01]  /*1c460*/  BSSY B1, `(.L_x_4967) ;  /* 0x0000008000017945 */ /* 0x000fe20003800000 */
[----:B------:R-:W-:Y:S01]  /*1c470*/  IMAD.MOV.U32 R13, RZ, RZ, R4 ;  /* 0x000000ffff0d7224 */ /* 0x000fe200078e0004 */
[----:B------:R-:W-:Y:S01]  /*1c480*/  MOV R15, 0xffffffff ;  /* 0xffffffff000f7802 */ /* 0x000fe20000000f00 */
[----:B------:R-:W-:Y:S02]  /*1c490*/  IMAD.MOV.U32 R12, RZ, RZ, 0x1 ;  /* 0x00000001ff0c7424 */ /* 0x000fe400078e00ff */
[----:B------:R-:W-:-:S07]  /*1c4a0*/  IMAD.MOV.U32 R11, RZ, RZ, 0x1c1f ;  /* 0x00001c1fff0b7424 */ /* 0x000fce00078e00ff */
[----:B-----5:R-:W-:Y:S05]  /*1c4b0*/  WARPSYNC.COLLECTIVE R15, `(.L_x_4968) ;  /* 0x000000000f087348 */ /* 0x020fea0003c00000 */
[----:B------:R0:W1:Y:S02]  /*1c4c0*/  SHFL.IDX P6, R14, R13, R12, R11 ;  /* 0x0000000c0d0e7389 */ /* 0x00006400000c000b */
[----:B01---5:R-:W-:Y:S01]  /*1c4d0*/  ENDCOLLECTIVE ;  /* 0x000000000000791b */ /* 0x023fe20003800000 */
.L_x_4968:
[----:B------:R-:W-:Y:S05]  /*1c4e0*/  BSYNC B1 ;  /* 0x0000000000017941 */ /* 0x000fea0003800000 */
.L_x_4967:
[----:B------:R-:W-:Y:S05]  /*1c4f0*/  BRA `(.L_x_4969) ;  /* 0xfffffeb400d47947 */ /* 0x000fea000383ffff */
.L_x_4711:
[----:B------:R-:W-:Y:S01]  /*1c500*/  BSSY B1, `(.L_x_4970) ;  /* 0x0000008000017945 */ /* 0x000fe20003800000 */
[----:B------:R-:W-:Y:S02]  /*1c510*/  IMAD.MOV.U32 R13, RZ, RZ, R3 ;  /* 0x000000ffff0d7224 */ /* 0x000fe400078e0003 */
[----:B------:R-:W-:Y:S02]  /*1c520*/  IMAD.MOV.U32 R12, RZ, RZ, 0x1 ;  /* 0x00000001ff0c7424 */ /* 0x000fe400078e00ff */
[----:B------:R-:W-:Y:S02]  /*1c530*/  IMAD.MOV.U32 R11, RZ, RZ, 0x1c1f ;  /* 0x00001c1fff0b7424 */ /* 0x000fe400078e00ff */
[----:B------:R-:W-:-:S07]  /*1c540*/  IMAD.MOV.U32 R15, RZ, RZ, -0x1 ;  /* 0xffffffffff0f7424 */ /* 0x000fce00078e00ff */
[----:B-----5:R-:W-:Y:S05]  /*1c550*/  WARPSYNC.COLLECTIVE R15, `(.L_x_4971) ;  /* 0x000000000f087348 */ /* 0x020fea0003c00000 */
[----:B------:R0:W1:Y:S02]  /*1c560*/  SHFL.IDX P6, R14, R13, R12, R11 ;  /* 0x0000000c0d0e7389 */ /* 0x00006400000c000b */
[----:B01---5:R-:W-:Y:S01]  /*1c570*/  ENDCOLLECTIVE ;  /* 0x000000000000791b */ /* 0x023fe20003800000 */
.L_x_4971:
[----:B------:R-:W-:Y:S05]  /*1c580*/  BSYNC B1 ;  /* 0x0000000000017941 */ /* 0x000fea0003800000 */
.L_x_4970:
[----:B------:R-:W-:Y:S05]  /*1c590*/  BRA `(.L_x_4972) ;  /* 0xfffffeb400b47947 */ /* 0x000fea000383ffff */
.L_x_4712:
        /* <DEDUP_REMOVED lines=8> */
.L_x_4974:
[----:B------:R-:W-:Y:S05]  /*1c620*/  BSYNC B1 ;  /* 0x0000000000017941 */ /* 0x000fea0003800000 */
.L_x_4973:
[----:B------:R-:W-:Y:S05]  /*1c630*/  BRA `(.L_x_4975) ;  /* 0xfffffeb400947947 */ /* 0x000fea000383ffff */
.L_x_4714:
[----:B0-----:R0:W1:Y:S02]  /*1c640*/  SYNCS.PHASECHK.TRANS64.TRYWAIT P2, [R2+URZ+0x28c00], R7 ;  /* 0x028c0007020075a7 */ /* 0x001064000804017f */
[----:B-1----:R-:W-:Y:S05]  /*1c650*/  @!P2 NANOSLEEP.SYNCS 0x989680 ;  /* 0x009896800000a95d */ /* 0x002fea0003900000 */
[----:B------:R-:W1:Y:S02]  /*1c660*/  @!P2 SYNCS.PHASECHK.TRANS64 P2, [R2+URZ+0x28c00], R7 ;  /* 0x028c00070200a5a7 */ /* 0x000e64000804007f */
[----:B-1----:R-:W-:Y:S05]  /*1c670*/  @!P2 BRA `(.L_x_4714) ;  /* 0xfffffffc00f0a947 */ /* 0x002fea000383ffff */
[----:B------:R-:W-:Y:S05]  /*1c680*/  BRA `(.L_x_4976) ;  /* 0xfffffeb8000c7947 */ /* 0x000fea000383ffff */
.L_x_4722:
        /* <DEDUP_REMOVED lines=8> */
.L_x_4978:
[----:B------:R-:W-:Y:S05]  /*1c710*/  BSYNC B1 ;  /* 0x0000000000017941 */ /* 0x000fea0003800000 */
.L_x_4977:
[----:B------:R-:W-:Y:S05]  /*1c720*/  BRA `(.L_x_4979) ;  /* 0xfffffec400e07947 */ /* 0x000fea000383ffff */
.L_x_4723:
        /* <DEDUP_REMOVED lines=8> */
.L_x_4981:
[----:B------:R-:W-:Y:S05]  /*1c7b0*/  BSYNC B1 ;  /* 0x0000000000017941 */ /* 0x000fea0003800000 */
.L_x_4980:
[----:B------:R-:W-:Y:S05]  /*1c7c0*/  BRA `(.L_x_4982) ;  /* 0xfffffec400c07947 */ /* 0x000fea000383ffff */
.L_x_4724:
        /* <DEDUP_REMOVED lines=8> */
.L_x_4984:
[----:B------:R-:W-:Y:S05]  /*1c850*/  BSYNC B1 ;  /* 0x0000000000017941 */ /* 0x000fea0003800000 */
.L_x_4983:
[----:B------:R-:W-:Y:S05]  /*1c860*/  BRA `(.L_x_4985) ;  /* 0xfffffec400a07947 */ /* 0x000fea000383ffff */
.L_x_4725:
        /* <DEDUP_REMOVED lines=8> */
.L_x_4987:
[----:B------:R-:W-:Y:S05]  /*1c8f0*/  BSYNC B1 ;  /* 0x0000000000017941 */ /* 0x000fea0003800000 */
.L_x_4986:
[----:B------:R-:W-:Y:S05]  /*1c900*/  BRA `(.L_x_4988) ;  /* 0xfffffec400807947 */ /* 0x000fea000383ffff */
.L_x_4726:
        /* <DEDUP_REMOVED lines=8> */
.L_x_4990:
[----:B------:R-:W-:Y:S05]  /*1c990*/  BSYNC B1 ;  /* 0x0000000000017941 */ /* 0x000fea0003800000 */
.L_x_4989:
[----:B------:R-:W-:Y:S05]  /*1c9a0*/  BRA `(.L_x_4991) ;  /* 0xfffffec400607947 */ /* 0x000fea000383ffff */
.L_x_4727:
        /* <DEDUP_REMOVED lines=8> */
.L_x_4993:
[----:B------:R-:W-:Y:S05]  /*1ca30*/  BSYNC B1 ;  /* 0x0000000000017941 */ /* 0x000fea0003800000 */
.L_x_4992:
[----:B------:R-:W-:Y:S05]  /*1ca40*/  BRA `(.L_x_4994) ;  /* 0xfffffec400447947 */ /* 0x000fea000383ffff */
.L_x_4728:
        /* <DEDUP_REMOVED lines=8> */
.L_x_4996:
[----:B------:R-:W-:Y:S05]  /*1cad0*/  BSYNC B1 ;  /* 0x0000000000017941 */ /* 0x000fea0003800000 */
.L_x_4995:
[----:B------:R-:W-:Y:S05]  /*1cae0*/  BRA `(.L_x_4997) ;  /* 0xfffffec400287947 */ /* 0x000fea000383ffff */
.L_x_4729:
        /* <DEDUP_REMOVED lines=8> */
.L_x_4999:
[----:B------:R-:W-:Y:S05]  /*1cb70*/  BSYNC B1 ;  /* 0x0000000000017941 */ /* 0x000fea0003800000 */
.L_x_4998:
[----:B------:R-:W-:Y:S05]  /*1cb80*/  BRA `(.L_x_5000) ;  /* 0xfffffec4000c7947 */ /* 0x000fea000383ffff */
.L_x_4731:
[----:B0-----:R0:W1:Y:S02]  /*1cb90*/  SYNCS.PHASECHK.TRANS64.TRYWAIT P2, [R2+URZ+0x28c00], R3 ;  /* 0x028c0003020075a7 */ /* 0x001064000804017f */
[----:B-1----:R-:W-:Y:S05]  /*1cba0*/  @!P2 NANOSLEEP.SYNCS 0x989680 ;  /* 0x009896800000a95d */ /* 0x002fea0003900000 */
[----:B------:R-:W1:Y:S02]  /*1cbb0*/  @!P2 SYNCS.PHASECHK.TRANS64 P2, [R2+URZ+0x28c00], R3 ;  /* 0x028c00030200a5a7 */ /* 0x000e64000804007f */
[----:B-1----:R-:W-:Y:S05]  /*1cbc0*/  @!P2 BRA `(.L_x_4731) ;  /* 0xfffffffc00f0a947 */ /* 0x002fea000383ffff */
[----:B------:R-:W-:Y:S05]  /*1cbd0*/  BRA `(.L_x_5001) ;  /* 0xfffffec400687947 */ /* 0x000fea000383ffff */
.L_x_4737:
[----:B---3--:R3:W4:Y:S02]  /*1cbe0*/  SYNCS.PHASECHK.TRANS64.TRYWAIT P2, [R14+URZ+0x28c30], R57 ;  /* 0x028c30390e0075a7 */ /* 0x008724000804017f */
[----:B----4-:R-:W-:Y:S05]  /*1cbf0*/  @!P2 NANOSLEEP.SYNCS 0x989680 ;  /* 0x009896800000a95d */ /* 0x010fea0003900000 */
[----:B------:R-:W4:Y:S02]  /*1cc00*/  @!P2 SYNCS.PHASECHK.TRANS64 P2, [R14+URZ+0x28c30], R57 ;  /* 0x028c30390e00a5a7 */ /* 0x000f24000804007f */
[----:B----4-:R-:W-:Y:S05]  /*1cc10*/  @!P2 BRA `(.L_x_4737) ;  /* 0xfffffffc00f0a947 */ /* 0x010fea000383ffff */
[----:B------:R-:W-:Y:S05]  /*1cc20*/  BRA `(.L_x_4736) ;  /* 0xfffffed000b47947 */ /* 0x000fea000383ffff */
.L_x_4750:
[----:B-1----:R1:W3:Y:S02]  /*1cc30*/  SYNCS.PHASECHK.TRANS64.TRYWAIT P2, [R14+URZ+0x28c50], R57 ;  /* 0x028c50390e0075a7 */ /* 0x0022e4000804017f */
[----:B---3--:R-:W-:Y:S05]  /*1cc40*/  @!P2 NANOSLEEP.SYNCS 0x989680 ;  /* 0x009896800000a95d */ /* 0x008fea0003900000 */
[----:B------:R-:W3:Y:S02]  /*1cc50*/  @!P2 SYNCS.PHASECHK.TRANS64 P2, [R14+URZ+0x28c50], R57 ;  /* 0x028c50390e00a5a7 */ /* 0x000ee4000804007f */
[----:B---3--:R-:W-:Y:S05]  /*1cc60*/  @!P2 BRA `(.L_x_4750) ;  /* 0xfffffffc00f0a947 */ /* 0x008fea000383ffff */
[----:B------:R-:W-:Y:S05]  /*1cc70*/  BRA `(.L_x_4749) ;  /* 0xfffffeec00787947 */ /* 0x000fea000383ffff */
.L_x_4762:
[----:B-1----:R1:W2:Y:S02]  /*1cc80*/  SYNCS.PHASECHK.TRANS64.TRYWAIT P2, [R212+URZ+0x28c30], R213 ;  /* 0x028c30d5d40075a7 */ /* 0x0022a4000804017f */
[----:B--2---:R-:W-:Y:S05]  /*1cc90*/  @!P2 NANOSLEEP.SYNCS 0x989680 ;  /* 0x009896800000a95d */ /* 0x004fea0003900000 */
[----:B------:R-:W2:Y:S02]  /*1cca0*/  @!P2 SYNCS.PHASECHK.TRANS64 P2, [R212+URZ+0x28c30], R213 ;  /* 0x028c30d5d400a5a7 */ /* 0x000ea4000804007f */
[----:B--2---:R-:W-:Y:S05]  /*1ccb0*/  @!P2 BRA `(.L_x_4762) ;  /* 0xfffffffc00f0a947 */ /* 0x004fea000383ffff */
[----:B------:R-:W-:Y:S05]  /*1ccc0*/  BRA `(.L_x_4761) ;  /* 0xfffffef000e87947 */ /* 0x000fea000383ffff */
.L_x_4775:
[----:B--2---:R2:W3:Y:S02]  /*1ccd0*/  SYNCS.PHASECHK.TRANS64.TRYWAIT P2, [R212+URZ+0x28c50], R213 ;  /* 0x028c50d5d40075a7 */ /* 0x0044e4000804017f */
[----:B---3--:R-:W-:Y:S05]  /*1cce0*/  @!P2 NANOSLEEP.SYNCS 0x989680 ;  /* 0x009896800000a95d */ /* 0x008fea0003900000 */
[----:B------:R-:W3:Y:S02]  /*1ccf0*/  @!P2 SYNCS.PHASECHK.TRANS64 P2, [R212+URZ+0x28c50], R213 ;  /* 0x028c50d5d400a5a7 */ /* 0x000ee4000804007f */
[----:B---3--:R-:W-:Y:S05]  /*1cd00*/  @!P2 BRA `(.L_x_4775) ;  /* 0xfffffffc00f0a947 */ /* 0x008fea000383ffff */
[----:B------:R-:W-:Y:S05]  /*1cd10*/  BRA `(.L_x_4774) ;  /* 0xffffff1000d87947 */ /* 0x000fea000383ffff */
.L_x_4788:
[----:B--2---:R2:W3:Y:S02]  /*1cd20*/  SYNCS.PHASECHK.TRANS64.TRYWAIT P3, [R204+URZ+0x28c30], R206 ;  /* 0x028c30cecc0075a7 */ /* 0x0044e4000806017f */
[----:B---3--:R-:W-:Y:S05]  /*1cd30*/  @!P3 NANOSLEEP.SYNCS 0x989680 ;  /* 0x009896800000b95d */ /* 0x008fea0003900000 */
[----:B------:R-:W3:Y:S02]  /*1cd40*/  @!P3 SYNCS.PHASECHK.TRANS64 P3, [R204+URZ+0x28c30], R206 ;  /* 0x028c30cecc00b5a7 */ /* 0x000ee4000806007f */
[----:B---3--:R-:W-:Y:S05]  /*1cd50*/  @!P3 BRA `(.L_x_4788) ;  /* 0xfffffffc00f0b947 */ /* 0x008fea000383ffff */
[----:B------:R-:W-:Y:S05]  /*1cd60*/  BRA `(.L_x_4787) ;  /* 0xffffff1800807947 */ /* 0x000fea000383ffff */
.L_x_4793:
[----:B-1----:R1:W4:Y:S02]  /*1cd70*/  SYNCS.PHASECHK.TRANS64.TRYWAIT P3, [R204+URZ+0x28c50], R206 ;  /* 0x028c50cecc0075a7 */ /* 0x002324000806017f */
[----:B----4-:R-:W-:Y:S05]  /*1cd80*/  @!P3 NANOSLEEP.SYNCS 0x989680 ;  /* 0x009896800000b95d */ /* 0x010fea0003900000 */
[----:B------:R-:W4:Y:S02]  /*1cd90*/  @!P3 SYNCS.PHASECHK.TRANS64 P3, [R204+URZ+0x28c50], R206 ;  /* 0x028c50cecc00b5a7 */ /* 0x000f24000806007f */
[----:B----4-:R-:W-:Y:S05]  /*1cda0*/  @!P3 BRA `(.L_x_4793) ;  /* 0xfffffffc00f0b947 */ /* 0x010fea000383ffff */
[----:B------:R-:W-:Y:S05]  /*1cdb0*/  BRA `(.L_x_4792) ;  /* 0xffffff2c00dc7947 */ /* 0x000fea000383ffff */
.L_x_4801:
[----:B---3--:R3:W4:Y:S02]  /*1cdc0*/  SYNCS.PHASECHK.TRANS64.TRYWAIT P2, [R206+URZ+0x28c30], R207 ;  /* 0x028c30cfce0075a7 */ /* 0x008724000804017f */
[----:B----4-:R-:W-:Y:S05]  /*1cdd0*/  @!P2 NANOSLEEP.SYNCS 0x989680 ;  /* 0x009896800000a95d */ /* 0x010fea0003900000 */
[----:B------:R-:W4:Y:S02]  /*1cde0*/  @!P2 SYNCS.PHASECHK.TRANS64 P2, [R206+URZ+0x28c30], R207 ;  /* 0x028c30cfce00a5a7 */ /* 0x000f24000804007f */
[----:B----4-:R-:W-:Y:S05]  /*1cdf0*/  @!P2 BRA `(.L_x_4801) ;  /* 0xfffffffc00f0a947 */ /* 0x010fea000383ffff */
[----:B------:R-:W-:Y:S05]  /*1ce00*/  BRA `(.L_x_4800) ;  /* 0xffffff3000f47947 */ /* 0x000fea000383ffff */
.L_x_4814:
[----:B-1----:R1:W2:Y:S02]  /*1ce10*/  SYNCS.PHASECHK.TRANS64.TRYWAIT P2, [R206+URZ+0x28c50], R207 ;  /* 0x028c50cfce0075a7 */ /* 0x0022a4000804017f */
[----:B--2---:R-:W-:Y:S05]  /*1ce20*/  @!P2 NANOSLEEP.SYNCS 0x989680 ;  /* 0x009896800000a95d */ /* 0x004fea0003900000 */
[----:B------:R-:W2:Y:S02]  /*1ce30*/  @!P2 SYNCS.PHASECHK.TRANS64 P2, [R206+URZ+0x28c50], R207 ;  /* 0x028c50cfce00a5a7 */ /* 0x000ea4000804007f */
[----:B--2---:R-:W-:Y:S05]  /*1ce40*/  @!P2 BRA `(.L_x_4814) ;  /* 0xfffffffc00f0a947 */ /* 0x004fea000383ffff */
[----:B------:R-:W-:Y:S05]  /*1ce50*/  BRA `(.L_x_4813) ;  /* 0xffffff5000ec7947 */ /* 0x000fea000383ffff */
.L_x_4850:
[----:B------:R-:W1:Y:S01]  /*1ce60*/  S2R R11, SR_TID.X ;  /* 0x00000000000b7919 */ /* 0x000e620000002100 */
[----:B------:R-:W-:Y:S01]  /*1ce70*/  BSSY B1, `(.L_x_5002) ;  /* 0x000000a000017945 */ /* 0x000fe20003800000 */
[----:B------:R-:W-:Y:S01]  /*1ce80*/  MOV R12, RZ ;  /* 0x000000ff000c7202 */ /* 0x000fe20000000f00 */
[----:B------:R-:W-:Y:S01]  /*1ce90*/  IMAD.MOV.U32 R15, RZ, RZ, -0x1 ;  /* 0xffffffffff0f7424 */ /* 0x000fe200078e00ff */
[----:B-1----:R-:W-:-:S04]  /*1cea0*/  SHF.R.U32.HI R11, RZ, 0x5, R11 ;  /* 0x00000005ff0b7819 */ /* 0x002fc8000001160b */
[----:B------:R-:W-:-:S05]  /*1ceb0*/  LOP3.LUT R11, R11, 0x3, RZ, 0xc0, !PT ;  /* 0x000000030b0b7812 */ /* 0x000fca00078ec0ff */
[----:B0-----:R-:W-:Y:S02]  /*1cec0*/  IMAD.MOV.U32 R13, RZ, RZ, R11 ;  /* 0x000000ffff0d7224 */ /* 0x001fe400078e000b */
[----:B------:R-:W-:-:S07]  /*1ced0*/  IMAD.MOV.U32 R11, RZ, RZ, 0x1f ;  /* 0x0000001fff0b7424 */ /* 0x000fce00078e00ff */
[----:B------:R-:W-:Y:S05]  /*1cee0*/  WARPSYNC.COLLECTIVE R15, `(.L_x_5003) ;  /* 0x000000000f087348 */ /* 0x000fea0003c00000 */
[----:B------:R0:W1:Y:S02]  /*1cef0*/  SHFL.IDX P6, R14, R13, R12, R11 ;  /* 0x0000000c0d0e7389 */ /* 0x00006400000c000b */
[----:B01----:R-:W-:Y:S01]  /*1cf00*/  ENDCOLLECTIVE ;  /* 0x000000000000791b */ /* 0x003fe20003800000 */
.L_x_5003:
[----:B------:R-:W-:Y:S05]  /*1cf10*/  BSYNC B1 ;  /* 0x0000000000017941 */ /* 0x000fea0003800000 */
.L_x_5002:
[----:B------:R-:W-:Y:S05]  /*1cf20*/  BRA `(.L_x_5004) ;  /* 0xffffff9c00907947 */ /* 0x000fea000383ffff */
.L_x_4851:
[----:B------:R-:W-:Y:S01]  /*1cf30*/  BSSY B1, `(.L_x_5005) ;  /* 0x0000006000017945 */ /* 0x000fe20003800000 */
[----:B------:R-:W-:-:S07]  /*1cf40*/  IMAD.MOV.U32 R15, RZ, RZ, -0x1 ;  /* 0xffffffffff0f7424 */ /* 0x000fce00078e00ff */
[----:B0-----:R-:W-:Y:S05]  /*1cf50*/  WARPSYNC.COLLECTIVE R15, `(.L_x_5006) ;  /* 0x000000000f0c7348 */ /* 0x001fea0003c00000 */
[----:B------:R-:W-:Y:S02]  /*1cf60*/  ELECT P6, UR62, PT ;  /* 0x00000000003e782f */ /* 0x000fe400038c0000 */
[----:B------:R-:W-:Y:S01]  /*1cf70*/  MOV R14, UR62 ;  /* 0x0000003e000e7c02 */ /* 0x000fe20008000f00 */
[----:B0-----:R-:W-:Y:S10]  /*1cf80*/  ENDCOLLECTIVE ;  /* 0x000000000000791b */ /* 0x001ff40003800000 */
.L_x_5006:
[----:B------:R-:W-:Y:S05]  /*1cf90*/  BSYNC B1 ;  /* 0x0000000000017941 */ /* 0x000fea0003800000 */
.L_x_5005:
[----:B------:R-:W-:Y:S05]  /*1cfa0*/  BRA `(.L_x_5007) ;  /* 0xffffff9c007c7947 */ /* 0x000fea000383ffff */
.L_x_4853:
[----:B-1----:R1:W2:Y:S02]  /*1cfb0*/  SYNCS.PHASECHK.TRANS64.TRYWAIT P0, [R7+URZ+0x28c20], R8 ;  /* 0x028c2008070075a7 */ /* 0x0022a4000800017f */
[----:B--2---:R-:W-:Y:S05]  /*1cfc0*/  @!P0 NANOSLEEP.SYNCS 0x989680 ;  /* 0x009896800000895d */ /* 0x004fea0003900000 */
[----:B------:R-:W2:Y:S02]  /*1cfd0*/  @!P0 SYNCS.PHASECHK.TRANS64 P0, [R7+URZ+0x28c20], R8 ;  /* 0x028c2008070085a7 */ /* 0x000ea4000800007f */
[----:B--2---:R-:W-:Y:S05]  /*1cfe0*/  @!P0 BRA `(.L_x_4853) ;  /* 0xfffffffc00f08947 */ /* 0x004fea000383ffff */
[----:B------:R-:W-:Y:S05]  /*1cff0*/  BRA `(.L_x_5008) ;  /* 0xffffff9c00987947 */ /* 0x000fea000383ffff */
.L_x_4856:
[----:B-1----:R1:W2:Y:S02]  /*1d000*/  SYNCS.PHASECHK.TRANS64.TRYWAIT P0, [R8+URZ+0x28ca0], R11 ;  /* 0x028ca00b080075a7 */ /* 0x0022a4000800017f */
[----:B--2---:R-:W-:Y:S05]  /*1d010*/  @!P0 NANOSLEEP.SYNCS 0x989680 ;  /* 0x009896800000895d */ /* 0x004fea0003900000 */
[----:B------:R-:W2:Y:S02]  /*1d020*/  @!P0 SYNCS.PHASECHK.TRANS64 P0, [R8+URZ+0x28ca0], R11 ;  /* 0x028ca00b080085a7 */ /* 0x000ea4000800007f */
[----:B--2---:R-:W-:Y:S05]  /*1d030*/  @!P0 BRA `(.L_x_4856) ;  /* 0xfffffffc00f08947 */ /* 0x004fea000383ffff */
[----:B------:R-:W-:Y:S05]  /*1d040*/  BRA `(.L_x_5009) ;  /* 0xffffff9c00a87947 */ /* 0x000fea000383ffff */
.L_x_4858:
[----:B--2---:R2:W3:Y:S02]  /*1d050*/  SYNCS.PHASECHK.TRANS64.TRYWAIT P0, [R8+URZ+0x28cc0], R11 ;  /* 0x028cc00b080075a7 */ /* 0x0044e4000800017f */
[----:B---3--:R-:W-:Y:S05]  /*1d060*/  @!P0 NANOSLEEP.SYNCS 0x989680 ;  /* 0x009896800000895d */ /* 0x008fea0003900000 */
[----:B------:R-:W3:Y:S02]  /*1d070*/  @!P0 SYNCS.PHASECHK.TRANS64 P0, [R8+URZ+0x28cc0], R11 ;  /* 0x028cc00b080085a7 */ /* 0x000ee4000800007f */
[----:B---3--:R-:W-:Y:S05]  /*1d080*/  @!P0 BRA `(.L_x_4858) ;  /* 0xfffffffc00f08947 */ /* 0x008fea000383ffff */
[----:B------:R-:W-:Y:S05]  /*1d090*/  BRA `(.L_x_5010) ;  /* 0xffffffa0000c7947 */ /* 0x000fea000383ffff */
.L_x_4862:
[----:B-1----:R1:W2:Y:S02]  /*1d0a0*/  SYNCS.PHASECHK.TRANS64.TRYWAIT P0, [R9+URZ+0x28ca0], R10 ;  /* 0x028ca00a090075a7 */ /* 0x0022a4000800017f */
[----:B--2---:R-:W-:Y:S05]  /*1d0b0*/  @!P0 NANOSLEEP.SYNCS 0x989680 ;  /* 0x009896800000895d */ /* 0x004fea0003900000 */
[----:B------:R-:W2:Y:S02]  /*1d0c0*/  @!P0 SYNCS.PHASECHK.TRANS64 P0, [R9+URZ+0x28ca0], R10 ;  /* 0x028ca00a090085a7 */ /* 0x000ea4000800007f */
[----:B--2---:R-:W-:Y:S05]  /*1d0d0*/  @!P0 BRA `(.L_x_4862) ;  /* 0xfffffffc00f08947 */ /* 0x004fea000383ffff */
[----:B------:R-:W-:Y:S05]  /*1d0e0*/  BRA `(.L_x_5011) ;  /* 0xffffffa4004c7947 */ /* 0x000fea000383ffff */
.L_x_4864:
[----:B--2---:R2:W3:Y:S02]  /*1d0f0*/  SYNCS.PHASECHK.TRANS64.TRYWAIT P1, [R9+URZ+0x28cc0], R10 ;  /* 0x028cc00a090075a7 */ /* 0x0044e4000802017f */
[----:B---3--:R-:W-:Y:S05]  /*1d100*/  @!P1 NANOSLEEP.SYNCS 0x989680 ;  /* 0x009896800000995d */ /* 0x008fea0003900000 */
[----:B------:R-:W3:Y:S02]  /*1d110*/  @!P1 SYNCS.PHASECHK.TRANS64 P1, [R9+URZ+0x28cc0], R10 ;  /* 0x028cc00a090095a7 */ /* 0x000ee4000802007f */
[----:B---3--:R-:W-:Y:S05]  /*1d120*/  @!P1 BRA `(.L_x_4864) ;  /* 0xfffffffc00f09947 */ /* 0x008fea000383ffff */
[----:B------:R-:W-:Y:S05]  /*1d130*/  BRA `(.L_x_5012) ;  /* 0xffffffa400a87947 */ /* 0x000fea000383ffff */
.L_x_4882:
[----:B------:R-:W0:Y:S01]  /*1d140*/  S2R R5, SR_TID.X ;  /* 0x0000000000057919 */ /* 0x000e220000002100 */
[----:B------:R-:W-:Y:S01]  /*1d150*/  BSSY B0, `(.L_x_5013) ;  /* 0x000000a000007945 */ /* 0x000fe20003800000 */
[----:B------:R-:W-:Y:S01]  /*1d160*/  IMAD.MOV.U32 R12, RZ, RZ, RZ ;  /* 0x000000ffff0c7224 */ /* 0x000fe200078e00ff */
[----:B-1----:R-:W-:Y:S01]  /*1d170*/  MOV R11, 0x1f ;  /* 0x0000001f000b7802 */ /* 0x002fe20000000f00 */
[----:B------:R-:W-:Y:S01]  /*1d180*/  IMAD.MOV.U32 R15, RZ, RZ, -0x1 ;  /* 0xffffffffff0f7424 */ /* 0x000fe200078e00ff */
[----:B0-----:R-:W-:-:S04]  /*1d190*/  SHF.R.U32.HI R5, RZ, 0x5, R5 ;  /* 0x00000005ff057819 */ /* 0x001fc80000011605 */
[----:B------:R-:W-:-:S05]  /*1d1a0*/  LOP3.LUT R5, R5, 0x3, RZ, 0xc0, !PT ;  /* 0x0000000305057812 */ /* 0x000fca00078ec0ff */
[----:B------:R-:W-:-:S07]  /*1d1b0*/  IMAD.MOV.U32 R13, RZ, RZ, R5 ;  /* 0x000000ffff0d7224 */ /* 0x000fce00078e0005 */
[----:B------:R-:W-:Y:S05]  /*1d1c0*/  WARPSYNC.COLLECTIVE R15, `(.L_x_5014) ;  /* 0x000000000f087348 */ /* 0x000fea0003c00000 */
[----:B------:R0:W1:Y:S02]  /*1d1d0*/  SHFL.IDX P6, R14, R13, R12, R11 ;  /* 0x0000000c0d0e7389 */ /* 0x00006400000c000b */
[----:B01----:R-:W-:Y:S01]  /*1d1e0*/  ENDCOLLECTIVE ;  /* 0x000000000000791b */ /* 0x003fe20003800000 */
.L_x_5014:
[----:B------:R-:W-:Y:S05]  /*1d1f0*/  BSYNC B0 ;  /* 0x0000000000007941 */ /* 0x000fea0003800000 */
.L_x_5013:
[----:B------:R-:W-:Y:S05]  /*1d200*/  BRA `(.L_x_5015) ;  /* 0xffffffb400707947 */ /* 0x000fea000383ffff */
.L_x_4883:
[----:B------:R-:W-:Y:S01]  /*1d210*/  BSSY B0, `(.L_x_5016) ;  /* 0x0000006000007945 */ /* 0x000fe20003800000 */
[----:B------:R-:W-:-:S07]  /*1d220*/  IMAD.MOV.U32 R15, RZ, RZ, -0x1 ;  /* 0xffffffffff0f7424 */ /* 0x000fce00078e00ff */
[----:B-1----:R-:W-:Y:S05]  /*1d230*/  WARPSYNC.COLLECTIVE R15, `(.L_x_5017) ;  /* 0x000000000f0c7348 */ /* 0x002fea0003c00000 */
[----:B------:R-:W-:Y:S02]  /*1d240*/  ELECT P6, UR62, PT ;  /* 0x00000000003e782f */ /* 0x000fe400038c0000 */
[----:B------:R-:W-:Y:S01]  /*1d250*/  MOV R14, UR62 ;  /* 0x0000003e000e7c02 */ /* 0x000fe20008000f00 */
[----:B-1----:R-:W-:Y:S10]  /*1d260*/  ENDCOLLECTIVE ;  /* 0x000000000000791b */ /* 0x002ff40003800000 */
.L_x_5017:
[----:B------:R-:W-:Y:S05]  /*1d270*/  BSYNC B0 ;  /* 0x0000000000007941 */ /* 0x000fea0003800000 */
.L_x_5016:
[----:B------:R-:W-:Y:S05]  /*1d280*/  BRA `(.L_x_5018) ;  /* 0xffffffb400607947 */ /* 0x000fea000383ffff */
.L_x_4886:
[----:B0-----:R0:W1:Y:S02]  /*1d290*/  SYNCS.PHASECHK.TRANS64.TRYWAIT P0, [R5+URZ+0x28c40], R7 ;  /* 0x028c4007050075a7 */ /* 0x001064000800017f */
[----:B-1----:R-:W-:Y:S05]  /*1d2a0*/  @!P0 NANOSLEEP.SYNCS 0x989680 ;  /* 0x009896800000895d */ /* 0x002fea0003900000 */
[----:B------:R-:W1:Y:S02]  /*1d2b0*/  @!P0 SYNCS.PHASECHK.TRANS64 P0, [R5+URZ+0x28c40], R7 ;  /* 0x028c4007050085a7 */ /* 0x000e64000800007f */
[----:B-1----:R-:W-:Y:S05]  /*1d2c0*/  @!P0 BRA `(.L_x_4886) ;  /* 0xfffffffc00f08947 */ /* 0x002fea000383ffff */
[----:B------:R-:W-:Y:S05]  /*1d2d0*/  BRA `(.L_x_5019) ;  /* 0xffffffb400c87947 */ /* 0x000fea000383ffff */
.L_x_4889:
        /* <DEDUP_REMOVED lines=8> */
.L_x_4892:
[----:B0-----:R0:W1:Y:S02]  /*1d360*/  SYNCS.PHASECHK.TRANS64.TRYWAIT P0, [R2+URZ+0x28c60], R5 ;  /* 0x028c6005020075a7 */ /* 0x001064000800017f */
[----:B-1----:R-:W-:Y:S05]  /*1d370*/  @!P0 NANOSLEEP.SYNCS 0x989680 ;  /* 0x009896800000895d */ /* 0x002fea0003900000 */
[----:B------:R-:W1:Y:S02]  /*1d380*/  @!P0 SYNCS.PHASECHK.TRANS64 P0, [R2+URZ+0x28c60], R5 ;  /* 0x028c6005020085a7 */ /* 0x000e64000800007f */
[----:B-1----:R-:W-:Y:S05]  /*1d390*/  @!P0 BRA `(.L_x_4892) ;  /* 0xfffffffc00f08947 */ /* 0x002fea000383ffff */
[----:B------:R-:W-:Y:S05]  /*1d3a0*/  BRA `(.L_x_5021) ;  /* 0xffffffb800c07947 */ /* 0x000fea000383ffff */
.L_x_4901:
[----:B--2---:R2:W3:Y:S02]  /*1d3b0*/  SYNCS.PHASECHK.TRANS64.TRYWAIT P0, [R2+URZ+0x28c40], R3 ;  /* 0x028c4003020075a7 */ /* 0x0044e4000800017f */
[----:B---3--:R-:W-:Y:S05]  /*1d3c0*/  @!P0 NANOSLEEP.SYNCS 0x989680 ;  /* 0x009896800000895d */ /* 0x008fea0003900000 */
[----:B------:R-:W3:Y:S02]  /*1d3d0*/  @!P0 SYNCS.PHASECHK.TRANS64 P0, [R2+URZ+0x28c40], R3 ;  /* 0x028c4003020085a7 */ /* 0x000ee4000800007f */
[----:B---3--:R-:W-:Y:S05]  /*1d3e0*/  @!P0 BRA `(.L_x_4901) ;  /* 0xfffffffc00f08947 */ /* 0x008fea000383ffff */
[----:B------:R-:W-:Y:S05]  /*1d3f0*/  BRA `(.L_x_5022) ;  /* 0xffffffc000907947 */ /* 0x000fea000383ffff */
.L_x_4903:
[----:B0-----:R0:W3:Y:S02]  /*1d400*/  SYNCS.PHASECHK.TRANS64.TRYWAIT P0, [R2+URZ+0x28c60], R3 ;  /* 0x028c6003020075a7 */ /* 0x0010e4000800017f */
[----:B---3--:R-:W-:Y:S05]  /*1d410*/  @!P0 NANOSLEEP.SYNCS 0x989680 ;  /* 0x009896800000895d */ /* 0x008fea0003900000 */
[----:B------:R-:W3:Y:S02]  /*1d420*/  @!P0 SYNCS.PHASECHK.TRANS64 P0, [R2+URZ+0x28c60], R3 ;  /* 0x028c6003020085a7 */ /* 0x000ee4000800007f */
[----:B---3--:R-:W-:Y:S05]  /*1d430*/  @!P0 BRA `(.L_x_4903) ;  /* 0xfffffffc00f08947 */ /* 0x008fea000383ffff */
[----:B------:R-:W-:Y:S05]  /*1d440*/  BRA `(.L_x_5023) ;  /* 0xffffffc400007947 */ /* 0x000fea000383ffff */
.L_x_4908:
[----:B---3--:R3:W4:Y:S02]  /*1d450*/  SYNCS.PHASECHK.TRANS64.TRYWAIT P0, [R2+URZ+0x28c40], R3 ;  /* 0x028c4003020075a7 */ /* 0x008724000800017f */
[----:B----4-:R-:W-:Y:S05]  /*1d460*/  @!P0 NANOSLEEP.SYNCS 0x989680 ;  /* 0x009896800000895d */ /* 0x010fea0003900000 */
[----:B------:R-:W4:Y:S02]  /*1d470*/  @!P0 SYNCS.PHASECHK.TRANS64 P0, [R2+URZ+0x28c40], R3 ;  /* 0x028c4003020085a7 */ /* 0x000f24000800007f */
[----:B----4-:R-:W-:Y:S05]  /*1d480*/  @!P0 BRA `(.L_x_4908) ;  /* 0xfffffffc00f08947 */ /* 0x010fea000383ffff */
[----:B------:R-:W-:Y:S05]  /*1d490*/  BRA `(.L_x_5024) ;  /* 0xffffffc800a47947 */ /* 0x000fea000383ffff */
.L_x_4910:
[----:B0-----:R0:W2:Y:S02]  /*1d4a0*/  SYNCS.PHASECHK.TRANS64.TRYWAIT P1, [R2+URZ+0x28c60], R3 ;  /* 0x028c6003020075a7 */ /* 0x0010a4000802017f */
[----:B--2---:R-:W-:Y:S05]  /*1d4b0*/  @!P1 NANOSLEEP.SYNCS 0x989680 ;  /* 0x009896800000995d */ /* 0x004fea0003900000 */
[----:B------:R-:W2:Y:S02]  /*1d4c0*/  @!P1 SYNCS.PHASECHK.TRANS64 P1, [R2+URZ+0x28c60], R3 ;  /* 0x028c6003020095a7 */ /* 0x000ea4000802007f */
[----:B--2---:R-:W-:Y:S05]  /*1d4d0*/  @!P1 BRA `(.L_x_4910) ;  /* 0xfffffffc00f09947 */ /* 0x004fea000383ffff */
[----:B------:R-:W-:Y:S05]  /*1d4e0*/  BRA `(.L_x_5025) ;  /* 0xffffffcc00107947 */ /* 0x000fea000383ffff */
.L_x_4915:
[----:B---3--:R3:W4:Y:S02]  /*1d4f0*/  SYNCS.PHASECHK.TRANS64.TRYWAIT P0, [R2+URZ+0x28c40], R3 ;  /* 0x028c4003020075a7 */ /* 0x008724000800017f */
[----:B----4-:R-:W-:Y:S05]  /*1d500*/  @!P0 NANOSLEEP.SYNCS 0x989680 ;  /* 0x009896800000895d */ /* 0x010fea0003900000 */
[----:B------:R-:W4:Y:S02]  /*1d510*/  @!P0 SYNCS.PHASECHK.TRANS64 P0, [R2+URZ+0x28c40], R3 ;  /* 0x028c4003020085a7 */ /* 0x000f24000800007f */
[----:B----4-:R-:W-:Y:S05]  /*1d520*/  @!P0 BRA `(.L_x_4915) ;  /* 0xfffffffc00f08947 */ /* 0x010fea000383ffff */
[----:B------:R-:W-:Y:S05]  /*1d530*/  BRA `(.L_x_5026) ;  /* 0xffffffd000907947 */ /* 0x000fea000383ffff */
.L_x_4917:
[----:B0-----:R0:W2:Y:S02]  /*1d540*/  SYNCS.PHASECHK.TRANS64.TRYWAIT P1, [R2+URZ+0x28c60], R3 ;  /* 0x028c6003020075a7 */ /* 0x0010a4000802017f */
[----:B--2---:R-:W-:Y:S05]  /*1d550*/  @!P1 NANOSLEEP.SYNCS 0x989680 ;  /* 0x009896800000995d */ /* 0x004fea0003900000 */
[----:B------:R-:W2:Y:S02]  /*1d560*/  @!P1 SYNCS.PHASECHK.TRANS64 P1, [R2+URZ+0x28c60], R3 ;  /* 0x028c6003020095a7 */ /* 0x000ea4000802007f */
[----:B--2---:R-:W-:Y:S05]  /*1d570*/  @!P1 BRA `(.L_x_4917) ;  /* 0xfffffffc00f09947 */ /* 0x004fea000383ffff */
[----:B------:R-:W-:Y:S05]  /*1d580*/  BRA `(.L_x_5027) ;  /* 0xffffffd400007947 */ /* 0x000fea000383ffff */
.L_x_4922:
[----:B------:R-:W-:Y:S01]  /*1d590*/  BSSY B0, `(.L_x_5028) ;  /* 0x0000008000007945 */ /* 0x000fe20003800000 */
[----:B0-----:R-:W-:Y:S01]  /*1d5a0*/  IMAD.MOV.U32 R13, RZ, RZ, R16 ;  /* 0x000000ffff0d7224 */ /* 0x001fe200078e0010 */
[----:B------:R-:W-:Y:S01]  /*1d5b0*/  MOV R15, 0xffffffff ;  /* 0xffffffff000f7802 */ /* 0x000fe20000000f00 */
[----:B------:R-:W-:Y:S02]  /*1d5c0*/  IMAD.MOV.U32 R12, RZ, RZ, RZ ;  /* 0x000000ffff0c7224 */ /* 0x000fe400078e00ff */
[----:B-1----:R-:W-:-:S07]  /*1d5d0*/  IMAD.MOV.U32 R11, RZ, RZ, 0x1f ;  /* 0x0000001fff0b7424 */ /* 0x002fce00078e00ff */
[----:B--2---:R-:W-:Y:S05]  /*1d5e0*/  WARPSYNC.COLLECTIVE R15, `(.L_x_5029) ;  /* 0x000000000f087348 */ /* 0x004fea0003c00000 */
[----:B------:R0:W1:Y:S02]  /*1d5f0*/  SHFL.IDX P6, R14, R13, R12, R11 ;  /* 0x0000000c0d0e7389 */ /* 0x00006400000c000b */
[----:B012---:R-:W-:Y:S01]  /*1d600*/  ENDCOLLECTIVE ;  /* 0x000000000000791b */ /* 0x007fe20003800000 */
.L_x_5029:
[----:B------:R-:W-:Y:S05]  /*1d610*/  BSYNC B0 ;  /* 0x0000000000007941 */ /* 0x000fea0003800000 */
.L_x_5028:
        /* <DEDUP_REMOVED lines=8> */
.L_x_5030:
[----:B------:R-:W-:Y:S01]  /*1d6a0*/  MOV R16, R14 ;  /* 0x0000000e00107202 */ /* 0x000fe20000000f00 */
[----:B------:R-:W-:Y:S06]  /*1d6b0*/  BRA `(.L_x_5031) ;  /* 0xffffffd800447947 */ /* 0x000fec000383ffff */
.L_x_4925:
[----:B------:R-:W-:Y:S01]  /*1d6c0*/  BSSY B0, `(.L_x_5032) ;  /* 0x0000008000007945 */ /* 0x000fe20003800000 */
[----:B0----5:R-:W-:Y:S02]  /*1d6d0*/  IMAD.MOV.U32 R13, RZ, RZ, R17 ;  /* 0x000000ffff0d7224 */ /* 0x021fe400078e0011 */
[----:B------:R-:W-:Y:S02]  /*1d6e0*/  IMAD.MOV.U32 R12, RZ, RZ, 0x1 ;  /* 0x00000001ff0c7424 */ /* 0x000fe400078e00ff */
[----:B-1----:R-:W-:Y:S02]  /*1d6f0*/  IMAD.MOV.U32 R11, RZ, RZ, RZ ;  /* 0x000000ffff0b7224 */ /* 0x002fe400078e00ff */
[----:B------:R-:W-:-:S07]  /*1d700*/  IMAD.MOV.U32 R15, RZ, RZ, -0x1 ;  /* 0xffffffffff0f7424 */ /* 0x000fce00078e00ff */
[----:B--234-:R-:W-:Y:S05]  /*1d710*/  WARPSYNC.COLLECTIVE R15, `(.L_x_5033) ;  /* 0x000000000f087348 */ /* 0x01cfea0003c00000 */
[----:B------:R0:W1:Y:S02]  /*1d720*/  SHFL.UP P6, R14, R13, R12, R11 ;  /* 0x0400000c0d0e7389 */ /* 0x00006400000c000b */
[----:B01234-:R-:W-:Y:S01]  /*1d730*/  ENDCOLLECTIVE ;  /* 0x000000000000791b */ /* 0x01ffe20003800000 */
.L_x_5033:
[----:B------:R-:W-:Y:S05]  /*1d740*/  BSYNC B0 ;  /* 0x0000000000007941 */ /* 0x000fea0003800000 */
.L_x_5032:
        /* <DEDUP_REMOVED lines=10> */
.L_x_5034:
        /* <DEDUP_REMOVED lines=8> */
.L_x_5035:
        /* <DEDUP_REMOVED lines=8> */
.L_x_5036:
        /* <DEDUP_REMOVED lines=8> */
.L_x_5037:
        /* <DEDUP_REMOVED lines=8> */
.L_x_5038:
[----:B------:R-:W-:Y:S05]  /*1d9f0*/  BRA `(.L_x_5039) ;  /* 0xffffffd800087947 */ /* 0x000fea000383ffff */
.L_x_4930:
[----:B------:R-:W-:Y:S01]  /*1da00*/  BSSY B0, `(.L_x_5040) ;  /* 0x0000008000007945 */ /* 0x000fe20003800000 */
[----:B-----5:R-:W-:Y:S01]  /*1da10*/  IMAD.MOV.U32 R13, RZ, RZ, R17 ;  /* 0x000000ffff0d7224 */ /* 0x020fe200078e0011 */
[----:B-1----:R-:W-:Y:S01]  /*1da20*/  MOV R11, RZ ;  /* 0x000000ff000b7202 */ /* 0x002fe20000000f00 */
[----:B------:R-:W-:Y:S02]  /*1da30*/  IMAD.MOV.U32 R12, RZ, RZ, 0x1 ;  /* 0x00000001ff0c7424 */ /* 0x000fe400078e00ff */
[----:B------:R-:W-:-:S07]  /*1da40*/  IMAD.MOV.U32 R15, RZ, RZ, -0x1 ;  /* 0xffffffffff0f7424 */ /* 0x000fce00078e00ff */
[----:B0-2---:R-:W-:Y:S05]  /*1da50*/  WARPSYNC.COLLECTIVE R15, `(.L_x_5041) ;  /* 0x000000000f087348 */ /* 0x005fea0003c00000 */
[----:B------:R1:W3:Y:S02]  /*1da60*/  SHFL.UP P6, R14, R13, R12, R11 ;  /* 0x0400000c0d0e7389 */ /* 0x0002e400000c000b */
[----:B0123--:R-:W-:Y:S01]  /*1da70*/  ENDCOLLECTIVE ;  /* 0x000000000000791b */ /* 0x00ffe20003800000 */
.L_x_5041:
[----:B------:R-:W-:Y:S05]  /*1da80*/  BSYNC B0 ;  /* 0x0000000000007941 */ /* 0x000fea0003800000 */
.L_x_5040:
        /* <DEDUP_REMOVED lines=10> */
.L_x_5042:
        /* <DEDUP_REMOVED lines=8> */
.L_x_5043:
        /* <DEDUP_REMOVED lines=8> */
.L_x_5044:
        /* <DEDUP_REMOVED lines=8> */
.L_x_5045:
[----:B------:R-:W-:Y:S01]  /*1dcb0*/  IMAD.MOV.U32 R12, RZ, RZ, 0x1f ;  /* 0x0000001fff0c7424 */ /* 0x000fe200078e00ff */
[----:B------:R-:W-:Y:S02]  /*1dcc0*/  MOV R11, 0x1f ;  /* 0x0000001f000b7802 */ /* 0x000fe40000000f00 */
[----:B------:R-:W-:-:S05]  /*1dcd0*/  SEL R2, R14, RZ, P0 ;  /* 0x000000ff0e027207 */ /* 0x000fca0000000000 */
[----:B------:R-:W-:-:S04]  /*1dce0*/  IMAD.IADD R2, R5, 0x1, R2 ;  /* 0x0000000105027824 */ /* 0x000fc800078e0202 */
[----:B------:R-:W-:-:S07]  /*1dcf0*/  IMAD.MOV.U32 R13, RZ, RZ, R2 ;  /* 0x000000ffff0d7224 */ /* 0x000fce00078e0002 */
[----:B------:R-:W-:Y:S05]  /*1dd00*/  WARPSYNC.COLLECTIVE R15, `(.L_x_5046) ;  /* 0x000000000f087348 */ /* 0x000fea0003c00000 */
[----:B------:R0:W1:Y:S02]  /*1dd10*/  SHFL.IDX P6, R14, R13, R12, R11 ;  /* 0x0000000c0d0e7389 */ /* 0x00006400000c000b */
[----:B01----:R-:W-:Y:S01]  /*1dd20*/  ENDCOLLECTIVE ;  /* 0x000000000000791b */ /* 0x003fe20003800000 */
.L_x_5046:
[----:B------:R-:W-:Y:S05]  /*1dd30*/  BRA `(.L_x_5047) ;  /* 0xffffffd400ec7947 */ /* 0x000fea000383ffff */
.L_x_4932:
[----:B------:R-:W-:Y:S01]  /*1dd40*/  BSSY B0, `(.L_x_5048) ;  /* 0x0000006000007945 */ /* 0x000fe20003800000 */
[----:B------:R-:W-:Y:S01]  /*1dd50*/  PLOP3.LUT P6, PT, P6, PT, PT, 0x8, 0x0 ;  /* 0x000000000000781c */ /* 0x000fe200037ce170 */
[----:B------:R-:W-:-:S12]  /*1dd60*/  IMAD.MOV.U32 R15, RZ, RZ, -0x1 ;  /* 0xffffffffff0f7424 */ /* 0x000fd800078e00ff */
[----:B01----:R-:W-:Y:S05]  /*1dd70*/  WARPSYNC.COLLECTIVE R15, `(.L_x_5049) ;  /* 0x000000000f087348 */ /* 0x003fea0003c00000 */
[----:B------:R-:W-:Y:S01]  /*1dd80*/  VOTE.ANY R14, PT, P6 ;  /* 0x00000000000e7806 */ /* 0x000fe200030e0100 */
[----:B01----:R-:W-:Y:S06]  /*1dd90*/  ENDCOLLECTIVE ;  /* 0x000000000000791b */ /* 0x003fec0003800000 */
.L_x_5049:
[----:B------:R-:W-:Y:S05]  /*1dda0*/  BSYNC B0 ;  /* 0x0000000000007941 */ /* 0x000fea0003800000 */
.L_x_5048:
[----:B------:R-:W-:Y:S01]  /*1ddb0*/  IMAD.MOV.U32 R3, RZ, RZ, R14 ;  /* 0x000000ffff037224 */ /* 0x000fe200078e000e */
[----:B------:R-:W-:Y:S01]  /*1ddc0*/  MOV R15, 0xffffffff ;  /* 0xffffffff000f7802 */ /* 0x000fe20000000f00 */
[----:B------:R-:W-:Y:S02]  /*1ddd0*/  IMAD.MOV.U32 R13, RZ, RZ, R17 ;  /* 0x000000ffff0d7224 */ /* 0x000fe400078e0011 */
[----:B------:R-:W0:Y:S01]  /*1dde0*/  POPC R6, R3 ;  /* 0x0000000300067309 */ /* 0x000e220000000000 */
[----:B------:R-:W-:Y:S02]  /*1ddf0*/  IMAD.MOV.U32 R11, RZ, RZ, 0x1f ;  /* 0x0000001fff0b7424 */ /* 0x000fe400078e00ff */
[----:B0-----:R-:W-:-:S07]  /*1de00*/  IMAD.MOV.U32 R12, RZ, RZ, R6 ;  /* 0x000000ffff0c7224 */ /* 0x001fce00078e0006 */
[----:B------:R-:W-:Y:S05]  /*1de10*/  WARPSYNC.COLLECTIVE R15, `(.L_x_5050) ;  /* 0x000000000f087348 */ /* 0x000fea0003c00000 */
[----:B------:R0:W1:Y:S02]  /*1de20*/  SHFL.IDX P6, R14, R13, R12, R11 ;  /* 0x0000000c0d0e7389 */ /* 0x00006400000c000b */
[----:B01----:R-:W-:Y:S01]  /*1de30*/  ENDCOLLECTIVE ;  /* 0x000000000000791b */ /* 0x003fe20003800000 */
.L_x_5050:
[----:B------:R-:W-:Y:S01]  /*1de40*/  IMAD.MOV.U32 R17, RZ, RZ, R14 ;  /* 0x000000ffff117224 */ /* 0x000fe200078e000e */
[----:B------:R-:W-:Y:S06]  /*1de50*/  BRA `(.L_x_5051) ;  /* 0xffffffd400dc7947 */ /* 0x000fec000383ffff */
.L_x_4934:
[----:B------:R-:W-:Y:S01]  /*1de60*/  BSSY B0, `(.L_x_5052) ;  /* 0x0000007000007945 */ /* 0x000fe20003800000 */
[----:B------:R-:W-:Y:S02]  /*1de70*/  IMAD.MOV.U32 R13, RZ, RZ, R2 ;  /* 0x000000ffff0d7224 */ /* 0x000fe400078e0002 */
[----:B-1----:R-:W-:Y:S02]  /*1de80*/  IMAD.MOV.U32 R11, RZ, RZ, 0x1f ;  /* 0x0000001fff0b7424 */ /* 0x002fe400078e00ff */
[----:B------:R-:W-:-:S07]  /*1de90*/  IMAD.MOV.U32 R15, RZ, RZ, -0x1 ;  /* 0xffffffffff0f7424 */ /* 0x000fce00078e00ff */
[----:B0-23--:R-:W-:Y:S05]  /*1dea0*/  WARPSYNC.COLLECTIVE R15, `(.L_x_5053) ;  /* 0x000000000f087348 */ /* 0x00dfea0003c00000 */
[----:B------:R1:W4:Y:S02]  /*1deb0*/  SHFL.IDX P6, R14, R13, R12, R11 ;  /* 0x0000000c0d0e7389 */ /* 0x00032400000c000b */
[----:B01234-:R-:W-:Y:S01]  /*1dec0*/  ENDCOLLECTIVE ;  /* 0x000000000000791b */ /* 0x01ffe20003800000 */
.L_x_5053:
[----:B------:R-:W-:Y:S05]  /*1ded0*/  BSYNC B0 ;  /* 0x0000000000007941 */ /* 0x000fea0003800000 */
.L_x_5052:
[----:B------:R-:W-:Y:S01]  /*1dee0*/  IMAD.MOV.U32 R7, RZ, RZ, R14 ;  /* 0x000000ffff077224 */ /* 0x000fe200078e000e */
[----:B------:R-:W-:Y:S06]  /*1def0*/  BRA `(.L_x_4933) ;  /* 0xffffffd400d07947 */ /* 0x000fec000383ffff */
.L_x_4938:
[----:B-1----:R1:W2:Y:S02]  /*1df00*/  SYNCS.PHASECHK.TRANS64.TRYWAIT P0, [R0+URZ+0x28c20], R3 ;  /* 0x028c2003000075a7 */ /* 0x0022a4000800017f */
[----:B--2---:R-:W-:Y:S05]  /*1df10*/  @!P0 NANOSLEEP.SYNCS 0x989680 ;  /* 0x009896800000895d */ /* 0x004fea0003900000 */
[----:B------:R-:W2:Y:S02]  /*1df20*/  @!P0 SYNCS.PHASECHK.TRANS64 P0, [R0+URZ+0x28c20], R3 ;  /* 0x028c2003000085a7 */ /* 0x000ea4000800007f */
[----:B--2---:R-:W-:Y:S05]  /*1df30*/  @!P0 BRA `(.L_x_4938) ;  /* 0xfffffffc00f08947 */ /* 0x004fea000383ffff */
[----:B------:R-:W-:Y:S05]  /*1df40*/  BRA `(.L_x_5054) ;  /* 0xffffffdc00447947 */ /* 0x000fea000383ffff */
.L_x_4939:
[----:B------:R-:W2:Y:S01]  /*1df50*/  S2R R2, SR_TID.X ;  /* 0x0000000000027919 */ /* 0x000ea20000002100 */
[----:B------:R-:W-:Y:S01]  /*1df60*/  BSSY B0, `(.L_x_5055) ;  /* 0x000000a000007945 */ /* 0x000fe20003800000 */
[----:B------:R-:W-:Y:S02]  /*1df70*/  IMAD.MOV.U32 R12, RZ, RZ, RZ ;  /* 0x000000ffff0c7224 */ /* 0x000fe400078e00ff */
[----:B------:R-:W-:Y:S02]  /*1df80*/  IMAD.MOV.U32 R11, RZ, RZ, 0x1f ;  /* 0x0000001fff0b7424 */ /* 0x000fe400078e00ff */
[----:B------:R-:W-:Y:S01]  /*1df90*/  IMAD.MOV.U32 R15, RZ, RZ, -0x1 ;  /* 0xffffffffff0f7424 */ /* 0x000fe200078e00ff */
[----:B--2---:R-:W-:-:S04]  /*1dfa0*/  SHF.R.U32.HI R2, RZ, 0x5, R2 ;  /* 0x00000005ff027819 */ /* 0x004fc80000011602 */
[----:B------:R-:W-:-:S04]  /*1dfb0*/  LOP3.LUT R2, R2, 0x3, RZ, 0xc0, !PT ;  /* 0x0000000302027812 */ /* 0x000fc800078ec0ff */
[----:B0-----:R-:W-:-:S07]  /*1dfc0*/  MOV R13, R2 ;  /* 0x00000002000d7202 */ /* 0x001fce0000000f00 */
[----:B-1----:R-:W-:Y:S05]  /*1dfd0*/  WARPSYNC.COLLECTIVE R15, `(.L_x_5056) ;  /* 0x000000000f087348 */ /* 0x002fea0003c00000 */
[----:B------:R0:W2:Y:S02]  /*1dfe0*/  SHFL.IDX P6, R14, R13, R12, R11 ;  /* 0x0000000c0d0e7389 */ /* 0x0000a400000c000b */
[----:B012---:R-:W-:Y:S01]  /*1dff0*/  ENDCOLLECTIVE ;  /* 0x000000000000791b */ /* 0x007fe20003800000 */
.L_x_5056:
[----:B------:R-:W-:Y:S05]  /*1e000*/  BSYNC B0 ;  /* 0x0000000000007941 */ /* 0x000fea0003800000 */
.L_x_5055:
[----:B------:R-:W-:Y:S05]  /*1e010*/  BRA `(.L_x_5057) ;  /* 0xffffffdc002c7947 */ /* 0x000fea000383ffff */
.L_x_4940:
[----:B------:R-:W-:Y:S01]  /*1e020*/  BSSY B0, `(.L_x_5058) ;  /* 0x0000006000007945 */ /* 0x000fe20003800000 */
[----:B------:R-:W-:-:S07]  /*1e030*/  IMAD.MOV.U32 R15, RZ, RZ, -0x1 ;  /* 0xffffffffff0f7424 */ /* 0x000fce00078e00ff */
[----:B012---:R-:W-:Y:S05]  /*1e040*/  WARPSYNC.COLLECTIVE R15, `(.L_x_5059) ;  /* 0x000000000f0c7348 */ /* 0x007fea0003c00000 */
[----:B------:R-:W-:Y:S02]  /*1e050*/  ELECT P6, UR62, PT ;  /* 0x00000000003e782f */ /* 0x000fe400038c0000 */
[----:B------:R-:W-:Y:S01]  /*1e060*/  MOV R14, UR62 ;  /* 0x0000003e000e7c02 */ /* 0x000fe20008000f00 */
[----:B012---:R-:W-:Y:S10]  /*1e070*/  ENDCOLLECTIVE ;  /* 0x000000000000791b */ /* 0x007ff40003800000 */
.L_x_5059:
[----:B------:R-:W-:Y:S05]  /*1e080*/  BSYNC B0 ;  /* 0x0000000000007941 */ /* 0x000fea0003800000 */
.L_x_5058:
[----:B------:R-:W-:Y:S05]  /*1e090*/  BRA `(.L_x_5060) ;  /* 0xffffffdc00207947 */ /* 0x000fea000383ffff */
.L_x_4942:
[----:B-1----:R1:W2:Y:S02]  /*1e0a0*/  SYNCS.PHASECHK.TRANS64.TRYWAIT P0, [R6+URZ], R5 ;  /* 0x00000005060075a7 */ /* 0x0022a4000800017f */
[----:B--2---:R-:W-:Y:S05]  /*1e0b0*/  @!P0 NANOSLEEP.SYNCS 0x989680 ;  /* 0x009896800000895d */ /* 0x004fea0003900000 */
[----:B------:R-:W2:Y:S02]  /*1e0c0*/  @!P0 SYNCS.PHASECHK.TRANS64 P0, [R6+URZ], R5 ;  /* 0x00000005060085a7 */ /* 0x000ea4000800007f */
[----:B--2---:R-:W-:Y:S05]  /*1e0d0*/  @!P0 BRA `(.L_x_4942) ;  /* 0xfffffffc00f08947 */ /* 0x004fea000383ffff */
[----:B------:R-:W-:Y:S05]  /*1e0e0*/  BRA `(.L_x_5061) ;  /* 0xffffffdc005c7947 */ /* 0x000fea000383ffff */
.L_x_4943:
[----:B--2---:R2:W3:Y:S02]  /*1e0f0*/  SYNCS.PHASECHK.TRANS64.TRYWAIT P0, [R7+URZ], R2 ;  /* 0x00000002070075a7 */ /* 0x0044e4000800017f */
[----:B---3--:R-:W-:Y:S05]  /*1e100*/  @!P0 NANOSLEEP.SYNCS 0x989680 ;  /* 0x009896800000895d */ /* 0x008fea0003900000 */
[----:B------:R-:W3:Y:S02]  /*1e110*/  @!P0 SYNCS.PHASECHK.TRANS64 P0, [R7+URZ], R2 ;  /* 0x00000002070085a7 */ /* 0x000ee4000800007f */
[----:B---3--:R-:W-:Y:S05]  /*1e120*/  @!P0 BRA `(.L_x_4943) ;  /* 0xfffffffc00f08947 */ /* 0x008fea000383ffff */
[----:B------:R-:W-:Y:S05]  /*1e130*/  BRA `(.L_x_5062) ;  /* 0xffffffdc00507947 */ /* 0x000fea000383ffff */
.L_x_4945:
[----:B---3--:R3:W4:Y:S02]  /*1e140*/  SYNCS.PHASECHK.TRANS64.TRYWAIT P0, [R4+URZ], R5 ;  /* 0x00000005040075a7 */ /* 0x008724000800017f */
[----:B----4-:R-:W-:Y:S05]  /*1e150*/  @!P0 NANOSLEEP.SYNCS 0x989680 ;  /* 0x009896800000895d */ /* 0x010fea0003900000 */
[----:B------:R-:W4:Y:S02]  /*1e160*/  @!P0 SYNCS.PHASECHK.TRANS64 P0, [R4+URZ], R5 ;  /* 0x00000005040085a7 */ /* 0x000f24000800007f */
[----:B----4-:R-:W-:Y:S05]  /*1e170*/  @!P0 BRA `(.L_x_4945) ;  /* 0xfffffffc00f08947 */ /* 0x010fea000383ffff */
[----:B------:R-:W-:Y:S05]  /*1e180*/  BRA `(.L_x_5063) ;  /* 0xffffffdc00587947 */ /* 0x000fea000383ffff */
.L_x_5064:
        /* <DEDUP_REMOVED lines=15> */
.L_x_11949:


//--------------------- .text._ZN7cutlass13device_kernelIN5flash11enable_sm90INS1_16FlashAttnFwdSm90INS1_25CollectiveMainloopFwdSm90ILi2EN4cute5tupleIJNS5_1CILi1EEES8_S8_EEENS6_IJNS7_ILi64EEESA_SA_EEELi512ENS_6half_tEfNS_4arch4Sm90ELb0ELb1ELb0ELb1ELb0ELb0ELb1ELb0ELb0ELb0ELb0ELb0EEENS1_21CollectiveEpilogueFwdINS6_IJSA_NS7_ILi512EEESA_EEES9_SC_SE_Li256ELb1ELb0ELb0ELb0EEENS1_36VarlenDynamicPersistentTileSchedulerILi64ELi64ELi256ELi32ELb0ELb0ELb1ELb1ELb0ELb1EEEEEEEEEvNT_6ParamsE --------------------------
	.section	.text._ZN7cutlass13device_kernelIN5flash11enable_sm90INS1_16FlashAttnFwdSm90INS1_25CollectiveMainloopFwdSm90ILi2EN4cute5tupleIJNS5_1CILi1EEES8_S8_EEENS6_IJNS7_ILi64EEESA_SA_EEELi512ENS_6half_tEfNS_4arch4Sm90ELb0ELb1ELb0ELb1ELb0ELb0ELb1ELb0ELb0ELb0ELb0ELb0EEENS1_21CollectiveEpilogueFwdINS6_IJSA_NS7_ILi512EEESA_EEES9_SC_SE_Li256ELb1ELb0ELb0ELb0EEENS1_36VarlenDynamicPersistentTileSchedulerILi64ELi64ELi256ELi32ELb0ELb0ELb1ELb1ELb0ELb1EEEEEEEEEvNT_6ParamsE,"ax",@progbits
	.align	128
.text._ZN7cutlass13device_kernelIN5flash11enable_sm90INS1_16FlashAttnFwdSm90INS1_25CollectiveMainloopFwdSm90ILi2EN4cute5tupleIJNS5_1CILi1EEES8_S8_EEENS6_IJNS7_ILi64EEESA_SA_EEELi512ENS_6half_tEfNS_4arch4Sm90ELb0ELb1ELb0ELb1ELb0ELb0ELb1ELb0ELb0ELb0ELb0ELb0EEENS1_21CollectiveEpilogueFwdINS6_IJSA_NS7_ILi512EEESA_EEES9_SC_SE_Li256ELb1ELb0ELb0ELb0EEENS1_36VarlenDynamicPersistentTileSchedulerILi64ELi64ELi256ELi32ELb0ELb0ELb1ELb1ELb0ELb1EEEEEEEEEvNT_6ParamsE:
        .type           _ZN7cutlass13device_kernelIN5flash11enable_sm90INS1_16FlashAttnFwdSm90INS1_25CollectiveMainloopFwdSm90ILi2EN4cute5tupleIJNS5_1CILi1EEES8_S8_EEENS6_IJNS7_ILi64EEESA_SA_EEELi512ENS_6half_tEfNS_4arch4Sm90ELb0ELb1ELb0ELb1ELb0ELb0ELb1ELb0ELb0ELb0ELb0ELb0EEENS1_21CollectiveEpilogueFwdINS6_IJSA_NS7_ILi512EEESA_EEES9_SC_SE_Li256ELb1ELb0ELb0ELb0EEENS1_36VarlenDynamicPersistentTileSchedulerILi64ELi64ELi256ELi32ELb0ELb0ELb1ELb1ELb0ELb1EEEEEEEEEvNT_6ParamsE,@function
        .size           _ZN7cutlass13device_kernelIN5flash11enable_sm90INS1_16FlashAttnFwdSm90INS1_25CollectiveMainloopFwdSm90ILi2EN4cute5tupleIJNS5_1CILi1EEES8_S8_EEENS6_IJNS7_ILi64EEESA_SA_EEELi512ENS_6half_tEfNS_4arch4Sm90ELb0ELb1ELb0ELb1ELb0ELb0ELb1ELb0ELb0ELb0ELb0ELb0EEENS1_21CollectiveEpilogueFwdINS6_IJSA_NS7_ILi512EEESA_EEES9_SC_SE_Li256ELb1ELb0ELb0ELb0EEENS1_36VarlenDynamicPersistentTileSchedulerILi64ELi64ELi256ELi32ELb0ELb0ELb1ELb1ELb0ELb1EEEEEEEEEvNT_6ParamsE,(.L_x_11950 - _ZN7cutlass13device_kernelIN5flash11enable_sm90INS1_16FlashAttnFwdSm90INS1_25CollectiveMainloopFwdSm90ILi2EN4cute5tupleIJNS5_1CILi1EEES8_S8_EEENS6_IJNS7_ILi64EEESA_SA_EEELi512ENS_6half_tEfNS_4arch4Sm90ELb0ELb1ELb0ELb1ELb0ELb0ELb1ELb0ELb0ELb0ELb0ELb0EEENS1_21CollectiveEpilogueFwdINS6_IJSA_NS7_ILi512EEESA_EEES9_SC_SE_Li256ELb1ELb0ELb0ELb0EEENS1_36VarlenDynamicPersistentTileSchedulerILi64ELi64ELi256ELi32ELb0ELb0ELb1ELb1ELb0ELb1EEEEEEEEEvNT_6ParamsE)
        .other          _ZN7cutlass13device_kernelIN5flash11enable_sm90INS1_16FlashAttnFwdSm90INS1_25CollectiveMainloopFwdSm90ILi2EN4cute5tupleIJNS5_1CILi1EEES8_S8_EEENS6_IJNS7_ILi64EEESA_SA_EEELi512ENS_6half_tEfNS_4arch4Sm90ELb0ELb1ELb0ELb1ELb0ELb0ELb1ELb0ELb0ELb0ELb0ELb0EEENS1_21CollectiveEpilogueFwdINS6_IJSA_NS7_ILi512EEESA_EEES9_SC_SE_Li256ELb1ELb0ELb0ELb0EEENS1_36VarlenDynamicPersistentTileSchedulerILi64ELi64ELi256ELi32ELb0ELb0ELb1ELb1ELb0ELb1EEEEEEEEEvNT_6ParamsE,@"STO_CUDA_ENTRY STV_DEFAULT"
_ZN7cutlass13device_kernelIN5flash11enable_sm90INS1_16FlashAttnFwdSm90INS1_25CollectiveMainloopFwdSm90ILi2EN4cute5tupleIJNS5_1CILi1EEES8_S8_EEENS6_IJNS7_ILi64EEESA_SA_EEELi512ENS_6half_tEfNS_4arch4Sm90ELb0ELb1ELb0ELb1ELb0ELb0ELb1ELb0ELb0ELb0ELb0ELb0EEENS1_21CollectiveEpilogueFwdINS6_IJSA_NS7_ILi512EEESA_EEES9_SC_SE_Li256ELb1ELb0ELb0ELb0EEENS1_36VarlenDynamicPersistentTileSchedulerILi64ELi64ELi256ELi32ELb0ELb0ELb1ELb1ELb0ELb1EEEEEEEEEvNT_6ParamsE:
        /* <DEDUP_REMOVED lines=23> */
.L_x_5066:
[----:B------:R-:W-:Y:S05]  /*0170*/  BSYNC B0 ;  /* 0x0000000000007941 */ /* 0x000fea0003800000 */
.L_x_5065:
        /* <DEDUP_REMOVED lines=39> */
.L_x_5067:
        /* <DEDUP_REMOVED lines=22> */
.L_x_5068:
        /* <DEDUP_REMOVED lines=18> */
.L_x_5069:
        /* <DEDUP_REMOVED lines=22> */
.L_x_5070:
        /* <DEDUP_REMOVED lines=22> */
.L_x_5071:
[----:B------:R-:W-:Y:S01]  /*0930*/  IMAD.MOV.U32 R2, RZ, RZ, 0x1 ;  /* 0x00000001ff027424 */ /* 0x000fe200078e00ff */
[----:B------:R-:W-:Y:S01]  /*0940*/  ISETP.NE.AND P0, PT, R3, RZ, PT ;  /* 0x000000ff0300720c */ /* 0x000fe20003f05270 */
[----:B------:R-:W-:-:S03]  /*0950*/  NOP ;  /* 0x0000000000007918 */ /* 0x000fc60000000000 */
[----:B------:R-:W-:-:S05]  /*0960*/  SEL R2, R2, 0x2, !P0 ;  /* 0x0000000202027807 */ /* 0x000fca0004000000 */
[----:B------:R0:W-:Y:S02]  /*0970*/  STL [R1+0x24], R2 ;  /* 0x0000240201007387 */ /* 0x0001e40000100800 */
[----:B01234-:R-:W-:Y:S06]  /*0980*/  BAR.SYNC.DEFER_BLOCKING 0x0 ;  /* 0x0000000000007b1d */ /* 0x01ffec0000010000 */
[----:B------:R-:W-:Y:S05]  /*0990*/  @!P0 BRA `(.L_x_5072) ;  /* 0x0000012800a88947 */ /* 0x000fea0003800000 */
.L_x_5073:
        /* <DEDUP_REMOVED lines=19> */
[----:B------:R-:W2:Y:S01]  /*0ad0*/  LDL.LU R14, [R1+0x24] ;  /* 0x00002400010e7983 */ /* 0x000ea20000300800 */
[----:B------:R-:W-:-:S05]  /*0ae0*/  VIADD R200, R2, 0xffffff80 ;  /* 0xffffff8002c87836 */ /* 0x000fca0000000000 */
[----:B------:R-:W-:-:S04]  /*0af0*/  SHF.R.S32.HI R3, RZ, 0x1f, R200 ;  /* 0x0000001fff037819 */ /* 0x000fc800000114c8 */
[CC--:B------:R-:W-:Y:S02]  /*0b00*/  LEA.HI R0, R3.reuse, R200.reuse, RZ, 0x4 ;  /* 0x000000c803007211 */ /* 0x0c0fe400078f20ff */
[----:B------:R-:W-:Y:S02]  /*0b10*/  LEA.HI R2, R3, R200, RZ, 0x5 ;  /* 0x000000c803027211 */ /* 0x000fe400078f28ff */
[----:B------:R-:W-:Y:S02]  /*0b20*/  SHF.R.S32.HI R9, RZ, 0x4, R0 ;  /* 0x00000004ff097819 */ /* 0x000fe40000011400 */
[C---:B------:R-:W-:Y:S02]  /*0b30*/  LOP3.LUT R7, R0.reuse, 0xfffffff0, RZ, 0xc0, !PT ;  /* 0xfffffff000077812 */ /* 0x040fe400078ec0ff */
[----:B------:R-:W-:Y:S02]  /*0b40*/  LEA.HI R4, R0, R9, RZ, 0x1 ;  /* 0x0000000900047211 */ /* 0x000fe400078f08ff */
[--C-:B------:R-:W-:Y:S01]  /*0b50*/  SHF.R.S32.HI R0, RZ, 0x5, R2.reuse ;  /* 0x00000005ff007819 */ /* 0x100fe20000011402 */
[----:B------:R-:W-:Y:S01]  /*0b60*/  IMAD.IADD R7, R200, 0x1, -R7 ;  /* 0x00000001c8077824 */ /* 0x000fe200078e0a07 */
[----:B------:R-:W-:-:S02]  /*0b70*/  SHF.R.S32.HI R11, RZ, 0x1f, R2 ;  /* 0x0000001fff0b7819 */ /* 0x000fc40000011402 */
[----:B------:R-:W-:Y:S02]  /*0b80*/  LEA.HI R5, R3, R200, RZ, 0x7 ;  /* 0x000000c803057211 */ /* 0x000fe400078f38ff */
        /* <DEDUP_REMOVED lines=8> */
[----:B------:R-:W-:-:S03]  /*0c10*/  LOP3.LUT R8, R6, 0xfffffff8, RZ, 0xc0, !PT ;  /* 0xfffffff806087812 */ /* 0x000fc600078ec0ff */
[----:B------:R-:W-:Y:S01]  /*0c20*/  IMAD.IADD R4, R9, 0x1, -R4 ;  /* 0x0000000109047824 */ /* 0x000fe200078e0a04 */
[----:B------:R-:W-:Y:S01]  /*0c30*/  LOP3.LUT R9, R5, 0xffffff80, RZ, 0xc0, !PT ;  /* 0xffffff8005097812 */ /* 0x000fe200078ec0ff */
[----:B------:R-:W-:Y:S02]  /*0c40*/  IMAD R199, R11, 0x10, R10 ;  /* 0x000000100bc77824 */ /* 0x000fe400078e020a */
[----:B------:R-:W-:Y:S02]  /*0c50*/  IMAD.IADD R10, R7, 0x1, -R8 ;  /* 0x00000001070a7824 */ /* 0x000fe400078e0a08 */
[----:B------:R-:W-:Y:S02]  /*0c60*/  IMAD.IADD R9, R200, 0x1, -R9 ;  /* 0x00000001c8097824 */ /* 0x000fe400078e0a09 */
[----:B------:R-:W-:Y:S02]  /*0c70*/  IMAD.SHL.U32 R11, R10, 0x40, RZ ;  /* 0x000000400a0b7824 */ /* 0x000fe400078e00ff */
[----:B------:R-:W-:Y:S01]  /*0c80*/  IMAD.SHL.U32 R4, R4, 0x8, RZ ;  /* 0x0000000804047824 */ /* 0x000fe200078e00ff */
[----:B------:R-:W-:Y:S01]  /*0c90*/  SHF.R.S32.HI R2, RZ, 0x1f, R9 ;  /* 0x0000001fff027819 */ /* 0x000fe20000011409 */
[----:B------:R-:W-:Y:S01]  /*0ca0*/  IMAD.SHL.U32 R12, R6, 0x40, RZ ;  /* 0x00000040060c7824 */ /* 0x000fe200078e00ff */
[----:B------:R-:W-:Y:S01]  /*0cb0*/  LOP3.LUT R11, R11, 0x1c0, RZ, 0xc0, !PT ;  /* 0x000001c00b0b7812 */ /* 0x000fe200078ec0ff */
[----:B------:R-:W-:Y:S01]  /*0cc0*/  IMAD.U32 R199, R199, 0x40, R4 ;  /* 0x00000040c7c77824 */ /* 0x000fe200078e0004 */
[----:B------:R-:W-:-:S02]  /*0cd0*/  LEA.HI R6, R2, R9, RZ, 0x2 ;  /* 0x0000000902067211 */ /* 0x000fc400078f10ff */
[----:B------:R-:W-:Y:S02]  /*0ce0*/  LOP3.LUT R4, R11, 0x8, R4, 0xf8, !PT ;  /* 0x000000080b047812 */ /* 0x000fe400078ef804 */
[----:B------:R-:W-:Y:S02]  /*0cf0*/  LOP3.LUT R13, R12, 0x7ffffe00, RZ, 0xc0, !PT ;  /* 0x7ffffe000c0d7812 */ /* 0x000fe400078ec0ff */
[----:B------:R-:W-:Y:S02]  /*0d00*/  SHF.R.U32.HI R11, RZ, 0x3, R11 ;  /* 0x00000003ff0b7819 */ /* 0x000fe4000001160b */
[--C-:B------:R-:W-:Y:S01]  /*0d10*/  SHF.R.S32.HI R7, RZ, 0x2, R6.reuse ;  /* 0x00000002ff077819 */ /* 0x100fe20000011406 */
[----:B------:R-:W-:Y:S01]  /*0d20*/  IMAD R13, R0, 0x400, R13 ;  /* 0x00000400000d7824 */ /* 0x000fe200078e020d */
[----:B------:R-:W-:Y:S02]  /*0d30*/  SHF.R.S32.HI R8, RZ, 0x1f, R6 ;  /* 0x0000001fff087819 */ /* 0x000fe40000011406 */
[----:B------:R-:W-:-:S02]  /*0d40*/  LOP3.LUT R4, R4, R11, RZ, 0x3c, !PT ;  /* 0x0000000b04047212 */ /* 0x000fc400078e3cff */
[----:B------:R-:W-:Y:S02]  /*0d50*/  LEA.HI R8, R8, R7, RZ, 0x3 ;  /* 0x0000000708087211 */ /* 0x000fe400078f18ff */
[----:B------:R-:W-:Y:S01]  /*0d60*/  R2P PR, R10, 0x6 ;  /* 0x000000060a007804 */ /* 0x000fe20000000000 */
[----:B------:R-:W-:Y:S01]  /*0d70*/  IMAD.IADD R4, R13, 0x1, R4 ;  /* 0x000000010d047824 */ /* 0x000fe200078e0204 */
[----:B------:R-:W-:Y:S02]  /*0d80*/  LOP3.LUT R8, R8, 0xfffffff8, RZ, 0xc0, !PT ;  /* 0xfffffff808087812 */ /* 0x000fe400078ec0ff */
[----:B------:R-:W-:Y:S02]  /*0d90*/  LEA.HI R3, R3, R200, RZ, 0x3 ;  /* 0x000000c803037211 */ /* 0x000fe400078f18ff */
[----:B------:R-:W-:Y:S02]  /*0da0*/  LEA.HI R5, R5, R198, RZ, 0x1 ;  /* 0x000000c605057211 */ /* 0x000fe400078f08ff */
[----:B------:R-:W-:Y:S01]  /*0db0*/  LEA R23, R4, UR37, 0x1 ;  /* 0x0000002504177c11 */ /* 0x000fe2000f8e08ff */
[----:B------:R-:W-:Y:S01]  /*0dc0*/  IMAD.MOV.U32 R189, RZ, RZ, 0x20 ;  /* 0x00000020ffbd7424 */ /* 0x000fe200078e00ff */
[----:B------:R-:W-:Y:S01]  /*0dd0*/  LEA.HI R2, R2, R9, RZ, 0x5 ;  /* 0x0000000902027211 */ /* 0x000fe200078f28ff */
[----:B------:R-:W-:Y:S01]  /*0de0*/  IMAD.IADD R19, R7, 0x1, -R8 ;  /* 0x0000000107137824 */ /* 0x000fe200078e0a08 */
[----:B------:R-:W-:Y:S01]  /*0df0*/  R2UR UR5, R186 ;  /* 0x00000000ba0572ca */ /* 0x000fe200000e0000 */
[----:B------:R-:W-:Y:S01]  /*0e00*/  VIADD R190, R23, 0x36400 ;  /* 0x0003640017be7836 */ /* 0x000fe20000000000 */
[----:B------:R-:W-:-:S02]  /*0e10*/  LOP3.LUT R6, R6, 0x7ffffffc, RZ, 0xc0, !PT ;  /* 0x7ffffffc06067812 */ /* 0x000fc400078ec0ff */
[----:B------:R-:W-:Y:S02]  /*0e20*/  LOP3.LUT R7, R3, 0x1ffffff8, RZ, 0xc0, !PT ;  /* 0x1ffffff803077812 */ /* 0x000fe400078ec0ff */
[----:B------:R-:W-:Y:S01]  /*0e30*/  LOP3.LUT R5, R5, 0xfffffe, RZ, 0xc0, !PT ;  /* 0x00fffffe05057812 */ /* 0x000fe200078ec0ff */
[----:B------:R-:W-:Y:S01]  /*0e40*/  VIADD R188, R23, 0x36440 ;  /* 0x0003644017bc7836 */ /* 0x000fe20000000000 */
[----:B------:R-:W-:Y:S02]  /*0e50*/  SHF.R.S32.HI R2, RZ, 0x5, R2 ;  /* 0x00000005ff027819 */ /* 0x000fe40000011402 */
[----:B------:R-:W-:Y:S01]  /*0e60*/  SEL R189, R189, 0xffffffe0, !P1 ;  /* 0xffffffe0bdbd7807 */ /* 0x000fe20004800000 */
[----:B------:R-:W-:Y:S02]  /*0e70*/  IMAD.IADD R6, R9, 0x1, -R6 ;  /* 0x0000000109067824 */ /* 0x000fe400078e0a06 */
[----:B------:R-:W-:Y:S02]  /*0e80*/  IMAD.IADD R7, R200, 0x1, -R7 ;  /* 0x00000001c8077824 */ /* 0x000fe400078e0a07 */
[----:B------:R-:W-:-:S02]  /*0e90*/  IMAD.IADD R5, R198, 0x1, -R5 ;  /* 0x00000001c6057824 */ /* 0x000fc400078e0a05 */
[----:B------:R-:W-:Y:S01]  /*0ea0*/  @P2 VIADD R188, R190, 0xffffffc0 ;  /* 0xffffffc0bebc2836 */ /* 0x000fe20000000000 */
[----:B------:R-:W-:Y:S01]  /*0eb0*/  SHF.R.S32.HI R194, RZ, 0x3, R3 ;  /* 0x00000003ffc27819 */ /* 0x000fe20000011403 */
[----:B------:R-:W-:Y:S01]  /*0ec0*/  IMAD R19, R2, 0x10, R19 ;  /* 0x0000001002137824 */ /* 0x000fe200078e0213 */
[----:B------:R-:W-:Y:S01]  /*0ed0*/  MOV R2, RZ ;  /* 0x000000ff00027202 */ /* 0x000fe20000000f00 */
[----:B------:R-:W-:Y:S02]  /*0ee0*/  IMAD.IADD R190, R190, 0x1, R189 ;  /* 0x00000001bebe7824 */ /* 0x000fe400078e02bd */
[----:B------:R-:W-:Y:S02]  /*0ef0*/  IMAD.MOV.U32 R197, RZ, RZ, RZ ;  /* 0x000000ffffc57224 */ /* 0x000fe400078e00ff */
[----:B------:R-:W-:Y:S02]  /*0f00*/  IMAD.SHL.U32 R191, R7, 0x8, RZ ;  /* 0x0000000807bf7824 */ /* 0x000fe400078e00ff */
[----:B------:R-:W-:-:S02]  /*0f10*/  IMAD.SHL.U32 R22, R5, 0x100, RZ ;  /* 0x0000010005167824 */ /* 0x000fc400078e00ff */
[----:B------:R-:W-:Y:S02]  /*0f20*/  IMAD.SHL.U32 R16, R6, 0x2, RZ ;  /* 0x0000000206107824 */ /* 0x000fe400078e00ff */
[----:B------:R-:W-:Y:S01]  /*0f30*/  IMAD.IADD R189, R189, 0x1, R188 ;  /* 0x00000001bdbd7824 */ /* 0x000fe200078e02bc */
[----:B------:R-:W-:Y:S01]  /*0f40*/  UMOV UR36, URZ ;  /* 0x0000003f00247c82 */ /* 0x000fe20008000000 */
[----:B--2---:R-:W-:-:S07]  /*0f50*/  LOP3.LUT R192, R14, 0x1, RZ, 0xfc, !PT ;  /* 0x000000010ec07812 */ /* 0x004fce00078efcff */
.L_x_5176:
[----:B0-----:R-:W0:Y:S01]  /*0f60*/  LDC.64 R4, c[0x0][0xb20] ;  /* 0x0002c800ff047b82 */ /* 0x001e220000000a00 */
[----:B-1----:R-:W-:Y:S01]  /*0f70*/  IMAD.MOV.U32 R8, RZ, RZ, RZ ;  /* 0x000000ffff087224 */ /* 0x002fe200078e00ff */
[----:B------:R-:W-:-:S06]  /*0f80*/  ULDC.64 UR6, c[0x0][0x208] ;  /* 0x0000820000067ab9 */ /* 0x000fcc0000000a00 */
[----:B--23--:R-:W1:Y:S08]  /*0f90*/  LDC.64 R6, c[0x0][0xb10] ;  /* 0x0002c400ff067b82 */ /* 0x00ce700000000a00 */
[----:B------:R-:W2:Y:S01]  /*0fa0*/  LDC.64 R10, c[0x0][0x3f8] ;  /* 0x0000fe00ff0a7b82 */ /* 0x000ea20000000a00 */
[----:B0-----:R-:W-:-:S07]  /*0fb0*/  ISETP.NE.U32.AND P0, PT, R4, RZ, PT ;  /* 0x000000ff0400720c */ /* 0x001fce0003f05070 */
[----:B------:R-:W0:Y:S01]  /*0fc0*/  LDC R18, c[0x0][0x288] ;  /* 0x0000a200ff127b82 */ /* 0x000e220000000800 */
[----:B------:R-:W-:Y:S02]  /*0fd0*/  ISETP.NE.AND.EX P0, PT, R5, RZ, PT, P0 ;  /* 0x000000ff0500720c */ /* 0x000fe40003f05300 */
[----:B-1----:R-:W-:-:S05]  /*0fe0*/  ISETP.NE.U32.AND P1, PT, R6, RZ, PT ;  /* 0x000000ff0600720c */ /* 0x002fca0003f25070 */
[----:B------:R-:W1:Y:S01]  /*0ff0*/  LDC R0, c[0x0][0x404] ;  /* 0x00010100ff007b82 */ /* 0x000e620000000800 */
[----:B------:R-:W-:-:S07]  /*1000*/  ISETP.NE.AND.EX P1, PT, R7, RZ, PT, P1 ;  /* 0x000000ff0700720c */ /* 0x000fce0003f25310 */
[----:B------:R-:W3:Y:S08]  /*1010*/  @P0 LDC.64 R4, c[0x0][0xb20] ;  /* 0x0002c800ff040b82 */ /* 0x000ef00000000a00 */
[----:B------:R-:W4:Y:S08]  /*1020*/  @P1 LDC.64 R6, c[0x0][0xb10] ;  /* 0x0002c400ff061b82 */ /* 0x000f300000000a00 */
[----:B------:R-:W1:Y:S01]  /*1030*/  LDC R17, c[0x0][0x2e0] ;  /* 0x0000b800ff117b82 */ /* 0x000e620000000800 */
[----:B---3--:R-:W-:-:S05]  /*1040*/  @P0 IMAD.WIDE R4, R187, 0x4, R4 ;  /* 0x00000004bb040825 */ /* 0x008fca00078e0204 */
[----:B------:R3:W5:Y:S01]  /*1050*/  @P0 LDG.E R8, desc[UR6][R4.64] ;  /* 0x0000000604080981 */ /* 0x000762000c1e1900 */
[----:B--2---:R-:W-:Y:S01]  /*1060*/  ISETP.NE.U32.AND P0, PT, R10, RZ, PT ;  /* 0x000000ff0a00720c */ /* 0x004fe20003f05070 */
[----:B----4-:R-:W-:-:S03]  /*1070*/  @P1 IMAD.WIDE R6, R187, 0x4, R6 ;  /* 0x00000004bb061825 */ /* 0x010fc600078e0206 */
[----:B------:R-:W-:Y:S02]  /*1080*/  ISETP.NE.AND.EX P0, PT, R11, RZ, PT, P0 ;  /* 0x000000ff0b00720c */ /* 0x000fe40003f05300 */
[----:B0-----:R3:W5:Y:S01]  /*1090*/  @P1 LDG.E R18, desc[UR6][R6.64] ;  /* 0x0000000606121981 */ /* 0x001762000c1e1900 */
[----:B------:R-:W-:Y:S01]  /*10a0*/  ULDC.64 UR6, c[0x0][0xb18] ;  /* 0x0002c60000067ab9 */ /* 0x000fe20000000a00 */
[----:B-1----:R-:W-:Y:S01]  /*10b0*/  SEL R0, R0, 0x1, P0 ;  /* 0x0000000100007807 */ /* 0x002fe20000000000 */
[----:B------:R-:W-:Y:S01]  /*10c0*/  UMOV UR39, UR5 ;  /* 0x0000000500277c82 */ /* 0x000fe20008000000 */
[----:B------:R-:W-:-:S03]  /*10d0*/  ISETP.NE.U32.AND P2, PT, RZ, UR6, PT ;  /* 0x00000006ff007c0c */ /* 0x000fc6000bf45070 */
[----:B------:R-:W-:Y:S01]  /*10e0*/  IMAD R17, R0, R17, RZ ;  /* 0x0000001100117224 */ /* 0x000fe200078e02ff */
[----:B------:R-:W-:Y:S01]  /*10f0*/  ISETP.NE.AND.EX P2, PT, RZ, UR7, PT, P2 ;  /* 0x00000007ff007c0c */ /* 0x000fe2000bf45320 */
[----:B------:R-:W-:-:S12]  /*1100*/  @P1 BRA `(.L_x_5074) ;  /* 0x0000000000281947 */ /* 0x000fd80003800000 */
[----:B------:R-:W-:Y:S02]  /*1110*/  ULDC.64 UR4, c[0x0][0xaf8] ;  /* 0x0002be0000047ab9 */ /* 0x000fe40000000a00 */
[----:B------:R-:W-:-:S04]  /*1120*/  ISETP.NE.U32.AND P0, PT, RZ, UR4, PT ;  /* 0x00000004ff007c0c */ /* 0x000fc8000bf05070 */
[----:B------:R-:W-:-:S13]  /*1130*/  ISETP.NE.AND.EX P0, PT, RZ, UR5, PT, P0 ;  /* 0x00000005ff007c0c */ /* 0x000fda000bf05300 */
[----:B------:R-:W-:Y:S05]  /*1140*/  @!P0 BRA `(.L_x_5074) ;  /* 0x0000000000188947 */ /* 0x000fea0003800000 */
[----:B---3--:R-:W0:Y:S01]  /*1150*/  LDC.64 R4, c[0x0][0xaf8] ;  /* 0x0002be00ff047b82 */ /* 0x008e220000000a00 */
[----:B------:R-:W-:Y:S01]  /*1160*/  ULDC.64 UR4, c[0x0][0x208] ;  /* 0x0000820000047ab9 */ /* 0x000fe20000000a00 */
[----:B0-----:R-:W-:-:S05]  /*1170*/  IMAD.WIDE R4, R187, 0x4, R4 ;  /* 0x00000004bb047825 */ /* 0x001fca00078e0204 */
[----:B-----5:R-:W2:Y:S04]  /*1180*/  LDG.E R18, desc[UR4][R4.64] ;  /* 0x0000000404127981 */ /* 0x020ea8000c1e1900 */
[----:B------:R-:W2:Y:S02]  /*1190*/  LDG.E R3, desc[UR4][R4.64+0x4] ;  /* 0x0000040404037981 */ /* 0x000ea4000c1e1900 */
[----:B--2---:R-:W-:-:S07]  /*11a0*/  IMAD.IADD R18, R3, 0x1, -R18 ;  /* 0x0000000103127824 */ /* 0x004fce00078e0a12 */
.L_x_5074:
[----:B------:R-:W-:Y:S02]  /*11b0*/  IMAD.MOV.U32 R196, RZ, RZ, R185 ;  /* 0x000000ffffc47224 */ /* 0x000fe400078e00b9 */
[----:B------:R-:W-:Y:S01]  /*11c0*/  IMAD.MOV.U32 R193, RZ, RZ, R187 ;  /* 0x000000ffffc17224 */ /* 0x000fe200078e00bb */
[----:B------:R-:W-:Y:S06]  /*11d0*/  @!P2 BRA `(.L_x_5075) ;  /* 0x000000000014a947 */ /* 0x000fec0003800000 */
[----:B---3--:R-:W0:Y:S01]  /*11e0*/  LDC.64 R4, c[0x0][0xb18] ;  /* 0x0002c600ff047b82 */ /* 0x008e220000000a00 */
[----:B------:R-:W-:Y:S01]  /*11f0*/  ULDC.64 UR4, c[0x0][0x208] ;  /* 0x0000820000047ab9 */ /* 0x000fe20000000a00 */
[----:B0-----:R-:W-:-:S05]  /*1200*/  IMAD.WIDE R4, R187, 0x4, R4 ;  /* 0x00000004bb047825 */ /* 0x001fca00078e0204 */
[----:B------:R0:W5:Y:S01]  /*1210*/  LDG.E R17, desc[UR4][R4.64] ;  /* 0x0000000404117981 */ /* 0x000162000c1e1900 */
[----:B------:R-:W-:Y:S05]  /*1220*/  BRA `(.L_x_5076) ;  /* 0x0000000000287947 */ /* 0x000fea0003800000 */
.L_x_5075:
[----:B------:R-:W-:Y:S02]  /*1230*/  ULDC.64 UR4, c[0x0][0xb00] ;  /* 0x0002c00000047ab9 */ /* 0x000fe40000000a00 */
[----:B------:R-:W-:-:S04]  /*1240*/  ISETP.NE.U32.AND P0, PT, RZ, UR4, PT ;  /* 0x00000004ff007c0c */ /* 0x000fc8000bf05070 */
[----:B------:R-:W-:-:S13]  /*1250*/  ISETP.NE.AND.EX P0, PT, RZ, UR5, PT, P0 ;  /* 0x00000005ff007c0c */ /* 0x000fda000bf05300 */
[----:B------:R-:W-:Y:S05]  /*1260*/  @!P0 BRA `(.L_x_5076) ;  /* 0x0000000000188947 */ /* 0x000fea0003800000 */
[----:B---3--:R-:W0:Y:S01]  /*1270*/  LDC.64 R4, c[0x0][0xb00] ;  /* 0x0002c000ff047b82 */ /* 0x008e220000000a00 */
[----:B------:R-:W-:Y:S01]  /*1280*/  ULDC.64 UR4, c[0x0][0x208] ;  /* 0x0000820000047ab9 */ /* 0x000fe20000000a00 */
[----:B0-----:R-:W-:-:S05]  /*1290*/  IMAD.WIDE R4, R187, 0x4, R4 ;  /* 0x00000004bb047825 */ /* 0x001fca00078e0204 */
[----:B------:R-:W2:Y:S04]  /*12a0*/  LDG.E R17, desc[UR4][R4.64] ;  /* 0x0000000404117981 */ /* 0x000ea8000c1e1900 */
[----:B------:R-:W2:Y:S02]  /*12b0*/  LDG.E R0, desc[UR4][R4.64+0x4] ;  /* 0x0000040404007981 */ /* 0x000ea4000c1e1900 */
[----:B--2---:R-:W-:-:S07]  /*12c0*/  IMAD.IADD R17, R0, 0x1, -R17 ;  /* 0x0000000100117824 */ /* 0x004fce00078e0a11 */
.L_x_5076:
[----:B---3--:R-:W2:Y:S01]  /*12d0*/  LDL R6, [R1+0x4] ;  /* 0x0000040001067983 */ /* 0x008ea20000100800 */
[----:B0-----:R-:W0:Y:S01]  /*12e0*/  LDC R5, c[0x0][0xad8] ;  /* 0x0002b600ff057b82 */ /* 0x001e220000000800 */
[----:B-----5:R-:W-:Y:S01]  /*12f0*/  IMAD.IADD R17, R17, 0x1, -R8 ;  /* 0x0000000111117824 */ /* 0x020fe200078e0a08 */
[----:B------:R-:W-:-:S03]  /*1300*/  LEA R4, R185, 0x40, 0x6 ;  /* 0x00000040b9047811 */ /* 0x000fc600078e30ff */
[C---:B------:R-:W-:Y:S01]  /*1310*/  VIADD R0, R17.reuse, 0x3f ;  /* 0x0000003f11007836 */ /* 0x040fe20000000000 */
[----:B------:R-:W-:-:S04]  /*1320*/  IADD3 R8, R17, R4, -R18 ;  /* 0x0000000411087210 */ /* 0x000fc80007ffe812 */
[----:B------:R-:W-:-:S04]  /*1330*/  SHF.R.S32.HI R3, RZ, 0x1f, R0 ;  /* 0x0000001fff037819 */ /* 0x000fc80000011400 */
[----:B------:R-:W-:-:S04]  /*1340*/  LEA.HI R3, R3, R0, RZ, 0x6 ;  /* 0x0000000003037211 */ /* 0x000fc800078f30ff */
[----:B------:R-:W-:Y:S01]  /*1350*/  SHF.R.S32.HI R168, RZ, 0x6, R3 ;  /* 0x00000006ffa87819 */ /* 0x000fe20000011403 */
[----:B0-----:R-:W-:Y:S01]  /*1360*/  IMAD.IADD R0, R8, 0x1, R5 ;  /* 0x0000000108007824 */ /* 0x001fe200078e0205 */
[----:B--2---:R-:W-:-:S13]  /*1370*/  ISETP.NE.AND P0, PT, R6, 0x1, PT ;  /* 0x000000010600780c */ /* 0x004fda0003f05270 */
[----:B------:R-:W-:Y:S05]  /*1380*/  @!P0 BRA `(.L_x_5077) ;  /* 0x0000001c00b08947 */ /* 0x000fea0003800000 */
[----:B------:R-:W0:Y:S02]  /*1390*/  LDC R6, c[0x0][0xadc] ;  /* 0x0002b700ff067b82 */ /* 0x000e240000000800 */
[----:B0-----:R-:W-:-:S13]  /*13a0*/  ISETP.GE.AND P1, PT, R6, 0x1, PT ;  /* 0x000000010600780c */ /* 0x001fda0003f26270 */
[----:B------:R-:W-:Y:S05]  /*13b0*/  @!P1 BRA `(.L_x_5078) ;  /* 0x0000000000409947 */ /* 0x000fea0003800000 */
[C---:B------:R-:W-:Y:S02]  /*13c0*/  ISETP.GT.AND P0, PT, R8.reuse, RZ, PT ;  /* 0x000000ff0800720c */ /* 0x040fe40003f04270 */
[----:B------:R-:W-:-:S11]  /*13d0*/  IADD3 R3, R8, -0x1, RZ ;  /* 0xffffffff08037810 */ /* 0x000fd60007ffe0ff */
        /* <DEDUP_REMOVED lines=8> */
.L_x_5079:
[----:B------:R-:W-:-:S13]  /*1460*/  ISETP.NE.AND P0, PT, R6, 0x1, PT ;  /* 0x000000010600780c */ /* 0x000fda0003f05270 */
[----:B------:R-:W0:Y:S02]  /*1470*/  @P0 LDC.64 R4, c[0x0][0xae0] ;  /* 0x0002b800ff040b82 */ /* 0x000e240000000a00 */
[----:B0-----:R-:W-:-:S05]  /*1480*/  @P0 IMAD.HI.U32 R4, R3, R4, RZ ;  /* 0x0000000403040227 */ /* 0x001fca00078e00ff */
[----:B------:R-:W-:-:S07]  /*1490*/  @P0 SHF.R.U32.HI R3, RZ, R5, R4 ;  /* 0x00000005ff030219 */ /* 0x000fce0000011604 */
.L_x_5080:
[----:B------:R-:W-:-:S05]  /*14a0*/  IMAD R3, R3, R6, R6 ;  /* 0x0000000603037224 */ /* 0x000fca00078e0206 */
[----:B------:R-:W-:-:S07]  /*14b0*/  VIMNMX R0, R0, R3, PT ;  /* 0x0000000300007248 */ /* 0x000fce0003fe0100 */
.L_x_5078:
[----:B------:R-:W-:Y:S01]  /*14c0*/  VIADD R0, R0, 0x3f ;  /* 0x0000003f00007836 */ /* 0x000fe20000000000 */
[----:B------:R-:W-:Y:S01]  /*14d0*/  ULDC UR4, c[0x0][0xad4] ;  /* 0x0002b50000047ab9 */ /* 0x000fe20000000800 */
[----:B------:R-:W-:-:S03]  /*14e0*/  IMAD R18, R185, 0x40, -R18 ;  /* 0x00000040b9127824 */ /* 0x000fc600078e0a12 */
[----:B------:R-:W-:Y:S01]  /*14f0*/  SHF.R.S32.HI R3, RZ, 0x1f, R0 ;  /* 0x0000001fff037819 */ /* 0x000fe20000011400 */
[----:B------:R-:W-:-:S03]  /*1500*/  IMAD.IADD R18, R17, 0x1, R18 ;  /* 0x0000000111127824 */ /* 0x000fc600078e0212 */
[----:B------:R-:W-:Y:S01]  /*1510*/  LEA.HI R3, R3, R0, RZ, 0x6 ;  /* 0x0000000003037211 */ /* 0x000fe200078f30ff */
[----:B------:R-:W-:-:S03]  /*1520*/  VIADD R5, R18, -UR4 ;  /* 0x8000000412057c36 */ /* 0x000fc60008000000 */
[----:B------:R-:W-:-:S04]  /*1530*/  SHF.R.S32.HI R3, RZ, 0x6, R3 ;  /* 0x00000006ff037819 */ /* 0x000fc80000011403 */
        /* <DEDUP_REMOVED lines=11> */
.L_x_5082:
[----:B------:R-:W-:-:S13]  /*15f0*/  ISETP.NE.AND P0, PT, R6, 0x1, PT ;  /* 0x000000010600780c */ /* 0x000fda0003f05270 */
[----:B------:R-:W0:Y:S02]  /*1600*/  @P0 LDC.64 R8, c[0x0][0xae0] ;  /* 0x0002b800ff080b82 */ /* 0x000e240000000a00 */
[----:B0-----:R-:W-:-:S05]  /*1610*/  @P0 IMAD.HI.U32 R0, R18, R8, RZ ;  /* 0x0000000812000227 */ /* 0x001fca00078e00ff */
[----:B------:R-:W-:-:S07]  /*1620*/  @P0 SHF.R.U32.HI R18, RZ, R9, R0 ;  /* 0x00000009ff120219 */ /* 0x000fce0000011600 */
.L_x_5083:
[----:B------:R-:W-:-:S05]  /*1630*/  IMAD R18, R18, R6, RZ ;  /* 0x0000000612127224 */ /* 0x000fca00078e02ff */
[----:B------:R-:W-:-:S07]  /*1640*/  VIMNMX R5, R5, R18, !PT ;  /* 0x0000001205057248 */ /* 0x000fce0007fe0100 */
.L_x_5081:
[----:B------:R-:W-:Y:S01]  /*1650*/  SHF.R.S32.HI R6, RZ, 0x1f, R5 ;  /* 0x0000001fff067819 */ /* 0x000fe20000011405 */
[----:B------:R-:W-:Y:S01]  /*1660*/  IMAD.MOV.U32 R0, RZ, RZ, RZ ;  /* 0x000000ffff007224 */ /* 0x000fe200078e00ff */
[----:B------:R-:W-:Y:S01]  /*1670*/  PLOP3.LUT P0, PT, PT, PT, PT, 0x80, 0x0 ;  /* 0x000000000000781c */ /* 0x000fe20003f0f070 */
[----:B------:R-:W-:Y:S01]  /*1680*/  IMAD.MOV.U32 R3, RZ, RZ, RZ ;  /* 0x000000ffff037224 */ /* 0x000fe200078e00ff */
[----:B------:R-:W-:Y:S02]  /*1690*/  LEA.HI R6, R6, R5, RZ, 0x6 ;  /* 0x0000000506067211 */ /* 0x000fe400078f30ff */
[----:B------:R-:W-:Y:S02]  /*16a0*/  CS2R R150, SRZ ;  /* 0x0000000000967805 */ /* 0x000fe4000001ff00 */
        /* <DEDUP_REMOVED lines=63> */
[----:B------:R-:W-:Y:S01]  /*1aa0*/  IMAD.MOV.U32 R169, RZ, RZ, RZ ;  /* 0x000000ffffa97224 */ /* 0x000fe200078e00ff */
[----:B------:R-:W-:Y:S01]  /*1ab0*/  CS2R R170, SRZ ;  /* 0x0000000000aa7805 */ /* 0x000fe2000001ff00 */
[----:B------:R-:W-:-:S02]  /*1ac0*/  IMAD.MOV.U32 R7, RZ, RZ, RZ ;  /* 0x000000ffff077224 */ /* 0x000fc400078e00ff */
[----:B------:R-:W-:Y:S02]  /*1ad0*/  IMAD.MOV.U32 R20, RZ, RZ, RZ ;  /* 0x000000ffff147224 */ /* 0x000fe400078e00ff */
[----:B------:R-:W-:Y:S02]  /*1ae0*/  IMAD.MOV.U32 R5, RZ, RZ, RZ ;  /* 0x000000ffff057224 */ /* 0x000fe400078e00ff */
[----:B------:R-:W-:Y:S01]  /*1af0*/  IMAD.MOV.U32 R24, RZ, RZ, RZ ;  /* 0x000000ffff187224 */ /* 0x000fe200078e00ff */
[----:B------:R-:W-:Y:S06]  /*1b00*/  @!P1 BRA `(.L_x_5084) ;  /* 0x000000f000209947 */ /* 0x000fec0003800000 */
[----:B------:R-:W0:Y:S01]  /*1b10*/  SHFL.IDX PT, R0, R198, RZ, 0x1f ;  /* 0x00001fffc6007589 */ /* 0x000e2200000e0000 */
[----:B------:R-:W-:Y:S01]  /*1b20*/  UMOV UR7, 0x40000040 ;  /* 0x4000004000077882 */ /* 0x000fe20000000000 */
[----:B------:R-:W-:Y:S01]  /*1b30*/  UMOV UR9, 0x40000040 ;  /* 0x4000004000097882 */ /* 0x000fe20000000000 */
[----:B------:R-:W-:Y:S01]  /*1b40*/  UMOV UR11, 0x40000040 ;  /* 0x40000040000b7882 */ /* 0x000fe20000000000 */
[----:B------:R-:W-:Y:S01]  /*1b50*/  BAR.SYNC.DEFER_BLOCKING 0xe, 0x100 ;  /* 0x0384000000007b1d */ /* 0x000fe20000010000 */
[----:B------:R-:W-:-:S05]  /*1b60*/  VIADD R3, R4, 0xfffffffe ;  /* 0xfffffffe04037836 */ /* 0x000fca0000000000 */
[----:B------:R-:W-:Y:S01]  /*1b70*/  UMOV UR13, 0x40000040 ;  /* 0x40000040000d7882 */ /* 0x000fe20000000000 */
[----:B------:R-:W-:Y:S01]  /*1b80*/  UMOV UR15, 0x40000040 ;  /* 0x40000040000f7882 */ /* 0x000fe20000000000 */
[----:B------:R-:W-:Y:S01]  /*1b90*/  UMOV UR17, 0x40000040 ;  /* 0x4000004000117882 */ /* 0x000fe20000000000 */
[----:B------:R-:W-:Y:S01]  /*1ba0*/  UMOV UR19, 0x40000040 ;  /* 0x4000004000137882 */ /* 0x000fe20000000000 */
[----:B------:R-:W1:Y:S01]  /*1bb0*/  S2R R8, SR_TID.X ;  /* 0x0000000000087919 */ /* 0x000e620000002100 */
[----:B------:R-:W-:Y:S02]  /*1bc0*/  ISETP.GE.AND P0, PT, R3, R6, PT ;  /* 0x000000060300720c */ /* 0x000fe40003f06270 */
        /* <DEDUP_REMOVED lines=45> */
.L_x_5086:
[----:B------:R-:W-:Y:S01]  /*1ea0*/  BAR.SYNC.DEFER_BLOCKING 0xe, 0x100 ;  /* 0x0384000000007b1d */ /* 0x000fe20000010000 */
[----:B01----:R-:W-:Y:S01]  /*1eb0*/  IMAD.U32 R0, RZ, RZ, UR36 ;  /* 0x00000024ff007e24 */ /* 0x003fe2000f8e00ff */
[----:B------:R-:W-:Y:S01]  /*1ec0*/  UIADD3 UR36, UR36, 0x1, URZ ;  /* 0x0000000124247890 */ /* 0x000fe2000fffe03f */
[C---:B------:R-:W-:Y:S01]  /*1ed0*/  ISETP.GT.AND P0, PT, R3.reuse, R6, PT ;  /* 0x000000060300720c */ /* 0x040fe20003f04270 */
[----:B------:R-:W-:Y:S02]  /*1ee0*/  VIADD R3, R3, 0xffffffff ;  /* 0xffffffff03037836 */ /* 0x000fe40000000000 */
[----:B------:R-:W-:Y:S01]  /*1ef0*/  IMAD R0, R0, 0x40, R19 ;  /* 0x0000004000007824 */ /* 0x000fe200078e0213 */
[----:B------:R-:W-:Y:S01]  /*1f00*/  UISETP.NE.AND UP0, UPT, UR36, 0x2, UPT ;  /* 0x000000022400788c */ /* 0x000fe2000bf05270 */
[----:B------:R-:W-:Y:S01]  /*1f10*/  UMOV UR7, 0x40000040 ;  /* 0x4000004000077882 */ /* 0x000fe20000000000 */
[----:B------:R-:W-:Y:S02]  /*1f20*/  UMOV UR11, 0x40000040 ;  /* 0x40000040000b7882 */ /* 0x000fe40000000000 */
[----:B------:R-:W-:Y:S01]  /*1f30*/  LEA R0, R0, UR37, 0x2 ;  /* 0x0000002500007c11 */ /* 0x000fe2000f8e10ff */
[----:B------:R-:W-:Y:S01]  /*1f40*/  USEL UR36, UR36, URZ, UP0 ;  /* 0x0000003f24247287 */ /* 0x000fe20008000000 */
[----:B------:R-:W-:Y:S01]  /*1f50*/  UMOV UR15, 0x40000040 ;  /* 0x40000040000f7882 */ /* 0x000fe20000000000 */
[----:B------:R-:W-:-:S02]  /*1f60*/  UMOV UR19, 0x40000040 ;  /* 0x4000004000137882 */ /* 0x000fc40000000000 */
[----:B------:R-:W-:-:S04]  /*1f70*/  ULEA UR6, UR36, UR20, 0xc ;  /* 0x0000001424067291 */ /* 0x000fc8000f8e603f */
[----:B------:R-:W-:Y:S02]  /*1f80*/  UIADD3 UR10, UR6, 0x80, URZ ;  /* 0x00000080060a7890 */ /* 0x000fe4000fffe03f */
[----:B------:R-:W-:Y:S01]  /*1f90*/  UIADD3 UR14, UR6, 0x100, URZ ;  /* 0x00000100060e7890 */ /* 0x000fe2000fffe03f */
[----:B------:R-:W0:Y:S01]  /*1fa0*/  LDS R4, [R0+0x38400] ;  /* 0x0384000000047984 */ /* 0x000e220000000800 */
[----:B------:R-:W-:-:S03]  /*1fb0*/  UIADD3 UR18, UR6, 0x180, URZ ;  /* 0x0000018006127890 */ /* 0x000fc6000fffe03f */
[----:B------:R1:W2:Y:S02]  /*1fc0*/  LDS R5, [R0+0x38420] ;  /* 0x0384200000057984 */ /* 0x0002a40000000800 */
[----:B-1----:R-:W-:-:S05]  /*1fd0*/  IMAD.U32 R0, RZ, RZ, UR36 ;  /* 0x00000024ff007e24 */ /* 0x002fca000f8e00ff */
[----:B------:R-:W-:-:S04]  /*1fe0*/  @!P1 LEA R0, R0, UR37, 0x3 ;  /* 0x0000002500009c11 */ /* 0x000fc8000f8e18ff */
[----:B------:R-:W-:-:S04]  /*1ff0*/  @!P1 IADD3 R0, R0, 0x38860, RZ ;  /* 0x0003886000009810 */ /* 0x000fc80007ffe0ff */
        /* <DEDUP_REMOVED lines=149> */
.L_x_5085:
        /* <DEDUP_REMOVED lines=144> */
.L_x_5077:
[----:B------:R-:W0:Y:S02]  /*3250*/  LDC R6, c[0x0][0xadc] ;  /* 0x0002b700ff067b82 */ /* 0x000e240000000800 */
[----:B0-----:R-:W-:-:S13]  /*3260*/  ISETP.GE.AND P0, PT, R6, 0x1, PT ;  /* 0x000000010600780c */ /* 0x001fda0003f06270 */
        /* <DEDUP_REMOVED lines=11> */
.L_x_5088:
[----:B------:R-:W-:-:S13]  /*3320*/  ISETP.NE.AND P1, PT, R6, 0x1, PT ;  /* 0x000000010600780c */ /* 0x000fda0003f25270 */
[----:B------:R-:W0:Y:S02]  /*3330*/  @P1 LDC.64 R4, c[0x0][0xae0] ;  /* 0x0002b800ff041b82 */ /* 0x000e240000000a00 */
[----:B0-----:R-:W-:-:S05]  /*3340*/  @P1 IMAD.HI.U32 R4, R3, R4, RZ ;  /* 0x0000000403041227 */ /* 0x001fca00078e00ff */
[----:B------:R-:W-:-:S07]  /*3350*/  @P1 SHF.R.U32.HI R3, RZ, R5, R4 ;  /* 0x00000005ff031219 */ /* 0x000fce0000011604 */
.L_x_5089:
[----:B------:R-:W-:-:S05]  /*3360*/  IMAD R3, R3, R6, R6 ;  /* 0x0000000603037224 */ /* 0x000fca00078e0206 */
[----:B------:R-:W-:-:S07]  /*3370*/  VIMNMX R0, R0, R3, PT ;  /* 0x0000000300007248 */ /* 0x000fce0003fe0100 */
.L_x_5087:
[----:B------:R-:W-:Y:S01]  /*3380*/  VIADD R0, R0, 0x3f ;  /* 0x0000003f00007836 */ /* 0x000fe20000000000 */
[----:B------:R-:W-:Y:S01]  /*3390*/  ULDC UR4, c[0x0][0xad4] ;  /* 0x0002b50000047ab9 */ /* 0x000fe20000000800 */
[----:B------:R-:W-:-:S03]  /*33a0*/  IMAD R4, R185, 0x40, -R18 ;  /* 0x00000040b9047824 */ /* 0x000fc600078e0a12 */
[----:B------:R-:W-:-:S04]  /*33b0*/  SHF.R.S32.HI R3, RZ, 0x1f, R0 ;  /* 0x0000001fff037819 */ /* 0x000fc80000011400 */
[----:B------:R-:W-:Y:S01]  /*33c0*/  LEA.HI R3, R3, R0, RZ, 0x6 ;  /* 0x0000000003037211 */ /* 0x000fe200078f30ff */
[----:B------:R-:W-:-:S03]  /*33d0*/  IMAD.IADD R0, R17, 0x1, R4 ;  /* 0x0000000111007824 */ /* 0x000fc600078e0204 */
[----:B------:R-:W-:Y:S01]  /*33e0*/  SHF.R.S32.HI R3, RZ, 0x6, R3 ;  /* 0x00000006ff037819 */ /* 0x000fe20000011403 */
[----:B------:R-:W-:-:S03]  /*33f0*/  VIADD R4, R0, -UR4 ;  /* 0x8000000400047c36 */ /* 0x000fc60008000000 */
[----:B------:R-:W-:Y:S01]  /*3400*/  VIMNMX R168, R168, R3, PT ;  /* 0x00000003a8a87248 */ /* 0x000fe20003fe0100 */
[----:B------:R-:W-:Y:S06]  /*3410*/  @!P0 BRA `(.L_x_5090) ;  /* 0x0000000000408947 */ /* 0x000fec0003800000 */
[----:B------:R-:W-:-:S05]  /*3420*/  IMAD.MOV.U32 R3, RZ, RZ, R0 ;  /* 0x000000ffff037224 */ /* 0x000fca00078e0000 */
        /* <DEDUP_REMOVED lines=9> */
.L_x_5091:
[----:B------:R-:W-:-:S13]  /*34c0*/  ISETP.NE.AND P0, PT, R6, 0x1, PT ;  /* 0x000000010600780c */ /* 0x000fda0003f05270 */
[----:B------:R-:W0:Y:S02]  /*34d0*/  @P0 LDC.64 R8, c[0x0][0xae0] ;  /* 0x0002b800ff080b82 */ /* 0x000e240000000a00 */
[----:B0-----:R-:W-:-:S05]  /*34e0*/  @P0 IMAD.HI.U32 R0, R3, R8, RZ ;  /* 0x0000000803000227 */ /* 0x001fca00078e00ff */
[----:B------:R-:W-:-:S07]  /*34f0*/  @P0 SHF.R.U32.HI R3, RZ, R9, R0 ;  /* 0x00000009ff030219 */ /* 0x000fce0000011600 */
.L_x_5092:
[----:B------:R-:W-:-:S05]  /*3500*/  IMAD R3, R3, R6, RZ ;  /* 0x0000000603037224 */ /* 0x000fca00078e02ff */
[----:B------:R-:W-:-:S07]  /*3510*/  VIMNMX R4, R4, R3, !PT ;  /* 0x0000000304047248 */ /* 0x000fce0007fe0100 */
.L_x_5090:
        /* <DEDUP_REMOVED lines=71> */
[----:B------:R-:W-:Y:S01]  /*3990*/  IMAD.MOV.U32 R7, RZ, RZ, RZ ;  /* 0x000000ffff077224 */ /* 0x000fe200078e00ff */
[----:B------:R-:W-:Y:S01]  /*39a0*/  MOV R24, RZ ;  /* 0x000000ff00187202 */ /* 0x000fe20000000f00 */
[----:B------:R-:W-:-:S02]  /*39b0*/  IMAD.MOV.U32 R20, RZ, RZ, RZ ;  /* 0x000000ffff147224 */ /* 0x000fc400078e00ff */
[----:B------:R-:W-:Y:S01]  /*39c0*/  IMAD.MOV.U32 R5, RZ, RZ, RZ ;  /* 0x000000ffff057224 */ /* 0x000fe200078e00ff */
        /* <DEDUP_REMOVED lines=31> */
.L_x_5093:
[----:B------:R-:W-:Y:S02]  /*3bc0*/  LEA.HI R0, R197, R197, RZ, 0x1 ;  /* 0x000000c5c5007211 */ /* 0x000fe400078f08ff */
[----:B------:R-:W-:Y:S02]  /*3bd0*/  ISETP.NE.AND P0, PT, R192, 0x3, PT ;  /* 0x00000003c000780c */ /* 0x000fe40003f05270 */
[----:B------:R-:W-:-:S05]  /*3be0*/  LOP3.LUT R0, R0, 0xfffffffe, RZ, 0xc0, !PT ;  /* 0xfffffffe00007812 */ /* 0x000fca00078ec0ff */
[----:B------:R-:W-:-:S05]  /*3bf0*/  IMAD.IADD R0, R197, 0x1, -R0 ;  /* 0x00000001c5007824 */ /* 0x000fca00078e0a00 */
[----:B------:R-:W-:-:S04]  /*3c00*/  SHF.L.U32 R0, R0, 0x1f, RZ ;  /* 0x0000001f00007819 */ /* 0x000fc800000006ff */
[----:B------:R-:W0:Y:S02]  /*3c10*/  SYNCS.PHASECHK.TRANS64.TRYWAIT P1, [UR37+0x38800], R0 ;  /* 0x03880000ff0075a7 */ /* 0x000e240008020165 */
[----:B0-----:R-:W-:Y:S05]  /*3c20*/  @!P1 BRA `(.L_x_5094) ;  /* 0x0000015000549947 */ /* 0x001fea0003800000 */
.L_x_5270:
[----:B------:R-:W-:Y:S05]  /*3c30*/  @!P0 BRA `(.L_x_5095) ;  /* 0x0000000000048947 */ /* 0x000fea0003800000 */
[----:B------:R-:W-:Y:S01]  /*3c40*/  BPT.TRAP 0x1 ;  /* 0x000000040000795c */ /* 0x000fe20000300000 */
.L_x_5095:
[----:B------:R-:W-:Y:S01]  /*3c50*/  IMAD.U32 R4, RZ, RZ, UR36 ;  /* 0x00000024ff047e24 */ /* 0x000fe2000f8e00ff */
[----:B------:R-:W-:-:S04]  /*3c60*/  SHF.L.U32 R5, R2, 0x1f, RZ ;  /* 0x0000001f02057819 */ /* 0x000fc800000006ff */
[----:B------:R-:W-:-:S04]  /*3c70*/  LEA R4, R4, UR37, 0x3 ;  /* 0x0000002504047c11 */ /* 0x000fc8000f8e18ff */
[----:B------:R1:W2:Y:S01]  /*3c80*/  SYNCS.PHASECHK.TRANS64.TRYWAIT P1, [R4+URZ+0x38830], R5 ;  /* 0x03883005040075a7 */ /* 0x0002a2000802017f */
[----:B------:R-:W-:Y:S05]  /*3c90*/  @!P0 BRA `(.L_x_5096) ;  /* 0x0000000000048947 */ /* 0x000fea0003800000 */
[----:B------:R-:W-:Y:S01]  /*3ca0*/  BPT.TRAP 0x1 ;  /* 0x000000040000795c */ /* 0x000fe20000300000 */
.L_x_5096:
[----:B--2---:R-:W-:Y:S05]  /*3cb0*/  @P1 BRA `(.L_x_5097) ;  /* 0x0000000000081947 */ /* 0x004fea0003800000 */
[----:B------:R-:W2:Y:S02]  /*3cc0*/  SYNCS.PHASECHK.TRANS64.TRYWAIT P1, [R4+URZ+0x38830], R5 ;  /* 0x03883005040075a7 */ /* 0x000ea4000802017f */
[----:B--2---:R-:W-:Y:S05]  /*3cd0*/  @!P1 BRA `(.L_x_5098) ;  /* 0x0000015000409947 */ /* 0x004fea0003800000 */
.L_x_5097:
[----:B------:R-:W-:-:S04]  /*3ce0*/  UIADD3 UR4, UR37, 0x22400, URZ ;  /* 0x0002240025047890 */ /* 0x000fc8000fffe03f */
[----:B------:R-:W-:-:S04]  /*3cf0*/  USHF.R.U32.HI UR4, URZ, 0x4, UR4 ;  /* 0x000000043f047899 */ /* 0x000fc80008011604 */
[----:B------:R-:W-:-:S06]  /*3d00*/  ULOP3.LUT UR4, UR4, 0x3fff, URZ, 0xc0, !UPT ;  /* 0x00003fff04047892 */ /* 0x000fcc000f8ec03f */
[----:B0-----:R-:W-:Y:S01]  /*3d10*/  IMAD.U32 R3, RZ, RZ, UR4 ;  /* 0x00000004ff037e24 */ /* 0x001fe2000f8e00ff */
        /* <DEDUP_REMOVED lines=34> */
[----:B------:R-:W0:Y:S02]  /*3f40*/  SYNCS.PHASECHK.TRANS64.TRYWAIT P1, [UR37+0x38810], R0 ;  /* 0x03881000ff0075a7 */ /* 0x000e240008020165 */
[----:B0-----:R-:W-:Y:S05]  /*3f50*/  @!P1 BRA `(.L_x_5099) ;  /* 0x0000014c00b49947 */ /* 0x001fea0003800000 */
.L_x_5271:
[----:B------:R-:W-:Y:S05]  /*3f60*/  @!P0 BRA `(.L_x_5100) ;  /* 0x0000000000048947 */ /* 0x000fea0003800000 */
[----:B------:R-:W-:Y:S01]  /*3f70*/  BPT.TRAP 0x1 ;  /* 0x000000040000795c */ /* 0x000fe20000300000 */
.L_x_5100:
[----:B------:R3:W4:Y:S01]  /*3f80*/  SYNCS.PHASECHK.TRANS64.TRYWAIT P1, [R4+URZ+0x38850], R5 ;  /* 0x03885005040075a7 */ /* 0x000722000802017f */
[----:B------:R-:W-:Y:S05]  /*3f90*/  @!P0 BRA `(.L_x_5101) ;  /* 0x0000000000048947 */ /* 0x000fea0003800000 */
[----:B------:R-:W-:Y:S01]  /*3fa0*/  BPT.TRAP 0x1 ;  /* 0x000000040000795c */ /* 0x000fe20000300000 */
.L_x_5101:
[----:B----4-:R-:W-:Y:S05]  /*3fb0*/  @P1 BRA `(.L_x_5102) ;  /* 0x0000000000081947 */ /* 0x010fea0003800000 */
[----:B------:R-:W4:Y:S02]  /*3fc0*/  SYNCS.PHASECHK.TRANS64.TRYWAIT P1, [R4+URZ+0x38850], R5 ;  /* 0x03885005040075a7 */ /* 0x000f24000802017f */
[----:B----4-:R-:W-:Y:S05]  /*3fd0*/  @!P1 BRA `(.L_x_5103) ;  /* 0x0000014c00ac9947 */ /* 0x010fea0003800000 */
.L_x_5102:
[----:B------:R-:W-:Y:S01]  /*3fe0*/  UIADD3 UR4, UR37, 0x400, URZ ;  /* 0x0000040025047890 */ /* 0x000fe2000fffe03f */
[----:B------:R-:W-:Y:S01]  /*3ff0*/  WARPGROUP.ARRIVE ;  /* 0x00000000000079c5 */ /* 0x000fe20000000000 */
[----:B------:R-:W-:-:S05]  /*4000*/  UIADD3 UR5, UR37, 0x26400, URZ ;  /* 0x0002640025057890 */ /* 0x000fca000fffe03f */
[----:B0-----:R-:W0:Y:S01]  /*4010*/  S2R R0, SR_TID.X ;  /* 0x0000000000007919 */ /* 0x001e220000002100 */
[----:B------:R-:W-:Y:S01]  /*4020*/  USHF.R.U32.HI UR4, URZ, 0x4, UR4 ;  /* 0x000000043f047899 */ /* 0x000fe20008011604 */
[----:B------:R-:W-:Y:S01]  /*4030*/  LEA R9, R168, 0xffffffc0, 0x6 ;  /* 0xffffffc0a8097811 */ /* 0x000fe200078e30ff */
[----:B------:R-:W-:Y:S01]  /*4040*/  USHF.R.U32.HI UR5, URZ, 0x4, UR5 ;  /* 0x000000043f057899 */ /* 0x000fe20008011605 */
[----:B------:R-:W1:Y:S01]  /*4050*/  S2R R6, SR_TID.X ;  /* 0x0000000000067919 */ /* 0x000e620000002100 */
[----:B------:R-:W-:Y:S01]  /*4060*/  ULOP3.LUT UR4, UR4, 0x3fff, URZ, 0xc0, !UPT ;  /* 0x00003fff04047892 */ /* 0x000fe2000f8ec03f */
[----:B------:R-:W-:Y:S01]  /*4070*/  IADD3 R8, -R16, R17, -R9 ;  /* 0x0000001110087210 */ /* 0x000fe20007ffe909 */
[----:B------:R-:W-:Y:S02]  /*4080*/  ULOP3.LUT UR5, UR5, 0x3fff, URZ, 0xc0, !UPT ;  /* 0x00003fff05057892 */ /* 0x000fe4000f8ec03f */
[----:B------:R-:W-:Y:S02]  /*4090*/  ULOP3.LUT UR4, UR4, 0x10000, URZ, 0xfc, !UPT ;  /* 0x0001000004047892 */ /* 0x000fe4000f8efc3f */
[----:B------:R-:W-:-:S02]  /*40a0*/  ULOP3.LUT UR5, UR5, 0x10000, URZ, 0xfc, !UPT ;  /* 0x0001000005057892 */ /* 0x000fc4000f8efc3f */
[----:B------:R-:W-:Y:S01]  /*40b0*/  ULEA UR6, UR36, UR4, 0xc ;  /* 0x0000000424067291 */ /* 0x000fe2000f8e603f */
[----:B------:R-:W-:Y:S01]  /*40c0*/  UMOV UR25, 0x40000040 ;  /* 0x4000004000197882 */ /* 0x000fe20000000000 */
[----:B------:R-:W-:Y:S01]  /*40d0*/  UMOV UR27, 0x40000040 ;  /* 0x40000040001b7882 */ /* 0x000fe20000000000 */
[----:B------:R-:W-:Y:S02]  /*40e0*/  UIADD3 UR8, UR5, 0x2, URZ ;  /* 0x0000000205087890 */ /* 0x000fe4000fffe03f */
[----:B------:R-:W-:Y:S02]  /*40f0*/  UMOV UR24, UR5 ;  /* 0x0000000500187c82 */ /* 0x000fe40008000000 */
[----:B------:R-:W-:Y:S01]  /*4100*/  UMOV UR26, UR6 ;  /* 0x00000006001a7c82 */ /* 0x000fe20008000000 */
[----:B------:R-:W-:Y:S01]  /*4110*/  UIADD3 UR10, UR6, 0x2, URZ ;  /* 0x00000002060a7890 */ /* 0x000fe2000fffe03f */
[----:B------:R-:W-:Y:S01]  /*4120*/  HGMMA.64x64x16.F32 R24, gdesc[UR24], R24, gsb0 ;  /* 0x00e00000181879f0 */ /* 0x000fe20008000818 */
[----:B------:R-:W-:Y:S01]  /*4130*/  UMOV UR9, 0x40000040 ;  /* 0x4000004000097882 */ /* 0x000fe20000000000 */
[----:B------:R-:W-:Y:S01]  /*4140*/  UMOV UR11, 0x40000040 ;  /* 0x40000040000b7882 */ /* 0x000fe20000000000 */
[----:B------:R-:W-:-:S02]  /*4150*/  UIADD3 UR14, UR5, 0x800, URZ ;  /* 0x00000800050e7890 */ /* 0x000fc4000fffe03f */
[----:B------:R-:W-:Y:S01]  /*4160*/  UIADD3 UR15, UR6, 0x800, URZ ;  /* 0x00000800060f7890 */ /* 0x000fe2000fffe03f */
[----:B------:R-:W-:Y:S01]  /*4170*/  UMOV UR29, 0x40000040 ;  /* 0x40000040001d7882 */ /* 0x000fe20000000000 */
[----:B------:R-:W-:Y:S01]  /*4180*/  UMOV UR31, 0x40000040 ;  /* 0x40000040001f7882 */ /* 0x000fe20000000000 */
[----:B------:R-:W-:Y:S01]  /*4190*/  ULDC UR18, c[0x0][0xad4] ;  /* 0x0002b50000127ab9 */ /* 0x000fe20000000800 */
[----:B0-----:R-:W-:Y:S02]  /*41a0*/  SHF.R.U32.HI R0, RZ, 0x7, R0 ;  /* 0x00000007ff007819 */ /* 0x001fe40000011600 */
[----:B-1234-:R-:W-:-:S04]  /*41b0*/  LOP3.LUT R5, R6, 0x7f, RZ, 0xc0, !PT ;  /* 0x0000007f06057812 */ /* 0x01efc800078ec0ff */
[----:B------:R-:W0:Y:S01]  /*41c0*/  SHFL.IDX PT, R0, R0, RZ, 0x1f ;  /* 0x00001fff00007589 */ /* 0x000e2200000e0000 */
[----:B------:R-:W-:Y:S01]  /*41d0*/  ISETP.NE.AND P1, PT, R5, RZ, PT ;  /* 0x000000ff0500720c */ /* 0x000fe20003f25270 */
[----:B------:R-:W-:-:S04]  /*41e0*/  IMAD.MOV.U32 R5, RZ, RZ, -0x40 ;  /* 0xffffffc0ff057424 */ /* 0x000fc800078e00ff */
[----:B------:R-:W-:-:S04]  /*41f0*/  IMAD R5, R168, R5, 0x41 ;  /* 0x00000041a8057424 */ /* 0x000fc800078e0205 */
[----:B------:R-:W-:Y:S01]  /*4200*/  VIADD R10, R5, 0xffffffff ;  /* 0xffffffff050a7836 */ /* 0x000fe20000000000 */
[----:B------:R-:W-:-:S05]  /*4210*/  IADD3 R7, -R18, R5, R17 ;  /* 0x0000000512077210 */ /* 0x000fca0007ffe111 */
[----:B------:R-:W-:Y:S01]  /*4220*/  IMAD.IADD R7, R7, 0x1, -R16 ;  /* 0x0000000107077824 */ /* 0x000fe200078e0a10 */
[----:B0-----:R-:W-:Y:S01]  /*4230*/  R2UR UR7, R0 ;  /* 0x00000000000772ca */ /* 0x001fe200000e0000 */
[----:B------:R-:W-:-:S05]  /*4240*/  @!P1 VIADD R0, R4, 0x38840 ;  /* 0x0003884004009836 */ /* 0x000fca0000000000 */
[----:B------:R-:W-:-:S07]  /*4250*/  @!P1 PRMT R0, RZ, 0x654, R0 ;  /* 0x00000654ff009816 */ /* 0x000fce0000000000 */
        /* <DEDUP_REMOVED lines=242> */
[----:B------:R-:W-:-:S05]  /*5180*/  UIADD3 UR6, UR7, UR8, UR6 ;  /* 0x0000000807067290 */ /* 0x000fca000fffe006 */
[----:B------:R-:W-:Y:S02]  /*5190*/  UMOV UR8, UR10 ;  /* 0x0000000a00087c82 */ /* 0x000fe40008000000 */
[----:B------:R-:W-:Y:S01]  /*51a0*/  UMOV UR10, UR6 ;  /* 0x00000006000a7c82 */ /* 0x000fe20008000000 */
[----:B------:R-:W-:Y:S02]  /*51b0*/  ULDC.64 UR6, c[0x0][0xad8] ;  /* 0x0002b60000067ab9 */ /* 0x000fe40000000a00 */
[----:B------:R-:W-:Y:S01]  /*51c0*/  UISETP.GE.AND UP0, UPT, UR7, 0x1, UPT ;  /* 0x000000010700788c */ /* 0x000fe2000bf06270 */
[----:B------:R-:W-:-:S05]  /*51d0*/  VIADD R11, R7, UR6 ;  /* 0x00000006070b7c36 */ /* 0x000fca0008000000 */
[----:B------:R-:W-:Y:S01]  /*51e0*/  PLOP3.LUT P2, PT, PT, PT, UP0, 0x40, 0x0 ;  /* 0x000000000000781c */ /* 0x000fe20003f4e808 */
[----:B------:R-:W-:Y:S02]  /*51f0*/  WARPGROUP.DEPBAR.LE gsb0, 0x0 ;  /* 0x00008000000079c5 */ /* 0x000fe40000010000 */
[----:B------:R-:W-:-:S06]  /*5200*/  WARPGROUP.ARRIVE ;  /* 0x00000000000079c5 */ /* 0x000fcc0000000000 */
[----:B------:R-:W-:Y:S01]  /*5210*/  HGMMA.64x64x16.F32 R24, gdesc[UR8], R24, gsb0 ;  /* 0x00e00000081879f0 */ /* 0x000fe20008000818 */
[----:B------:R-:W-:-:S06]  /*5220*/  ULOP3.LUT UR8, URZ, UR18, URZ, 0x33, !UPT ;  /* 0x000000123f087292 */ /* 0x000fcc000f8e333f */
[----:B------:R-:W-:Y:S01]  /*5230*/  VIADD R13, R7, UR8 ;  /* 0x00000008070d7c36 */ /* 0x000fe20008000000 */
[----:B------:R-:W-:Y:S02]  /*5240*/  WARPGROUP.DEPBAR.LE gsb0, 0x0 ;  /* 0x00008000000079c5 */ /* 0x000fe40000010000 */
[----:B------:R0:W-:Y:S02]  /*5250*/  @!P1 SYNCS.ARRIVE.TRANS64.RED.A1T0 RZ, [R0+URZ], RZ ;  /* 0x000000ff00ff99a7 */ /* 0x0001e4000810043f */
[----:B0-----:R-:W-:-:S05]  /*5260*/  IMAD R0, R185, 0x40, R19 ;  /* 0x00000040b9007824 */ /* 0x001fca00078e0213 */
[----:B------:R-:W-:Y:S02]  /*5270*/  VIADDMNMX R5, R0, R11, R8, PT ;  /* 0x0000000b00057246 */ /* 0x000fe40003800108 */
[----:B------:R-:W-:Y:S01]  /*5280*/  IADD3 R6, R13, R0, RZ ;  /* 0x000000000d067210 */ /* 0x000fe20007ffe0ff */
        /* <DEDUP_REMOVED lines=13> */
.L_x_5106:
[----:B------:R-:W-:-:S06]  /*5360*/  UISETP.NE.AND UP1, UPT, UR7, 0x1, UPT ;  /* 0x000000010700788c */ /* 0x000fcc000bf25270 */
[----:B------:R-:W-:-:S05]  /*5370*/  PLOP3.LUT P2, PT, PT, PT, UP1, 0x80, 0x0 ;  /* 0x000000000000781c */ /* 0x000fca0003f4f018 */
[----:B------:R-:W-:-:S08]  /*5380*/  @UP1 ULDC.64 UR8, c[0x0][0xae0] ;  /* 0x0002b80000081ab9 */ /* 0x000fd00000000a00 */
[----:B------:R-:W-:-:S05]  /*5390*/  @P2 IMAD.HI.U32 R12, R7, UR8, RZ ;  /* 0x00000008070c2c27 */ /* 0x000fca000f8e00ff */
[----:B------:R-:W-:-:S07]  /*53a0*/  @P2 SHF.R.U32.HI R7, RZ, UR9, R12 ;  /* 0x00000009ff072c19 */ /* 0x000fce000801160c */
.L_x_5107:
[----:B------:R-:W-:Y:S05]  /*53b0*/  BSYNC B0 ;  /* 0x0000000000007941 */ /* 0x000fea0003800000 */
.L_x_5105:
[----:B------:R-:W-:-:S04]  /*53c0*/  IMAD R7, R7, UR7, -R9 ;  /* 0x0000000707077c24 */ /* 0x000fc8000f8e0a09 */
[----:B------:R-:W-:-:S05]  /*53d0*/  IMAD.IADD R7, R7, 0x1, -R16 ;  /* 0x0000000107077824 */ /* 0x000fca00078e0a10 */
[----:B------:R-:W-:Y:S02]  /*53e0*/  VIMNMX R6, R6, R7, !PT ;  /* 0x0000000706067248 */ /* 0x000fe40007fe0100 */
[----:B------:R-:W-:-:S07]  /*53f0*/  VIADDMNMX R5, R7, UR7, R5, PT ;  /* 0x0000000707057c46 */ /* 0x000fce000b800105 */
.L_x_5104:
[C---:B------:R-:W-:Y:S02]  /*5400*/  ISETP.GE.AND P2, PT, R10.reuse, 0x2, PT ;  /* 0x000000020a00780c */ /* 0x040fe40003f46270 */
        /* <DEDUP_REMOVED lines=76> */
[----:B------:R-:W-:Y:S02]  /*58d0*/  PLOP3.LUT P6, PT, PT, PT, UP0, 0x40, 0x0 ;  /* 0x000000000000781c */ /* 0x000fe40003fce808 */
[----:B------:R-:W-:Y:S02]  /*58e0*/  VIADDMNMX R7, R5, R11, R8, PT ;  /* 0x0000000b05077246 */ /* 0x000fe40003800108 */
[----:B------:R-:W-:-:S09]  /*58f0*/  IADD3 R5, R13, 0x8, R0 ;  /* 0x000000080d057810 */ /* 0x000fd20007ffe000 */
        /* <DEDUP_REMOVED lines=15> */
.L_x_5110:
[----:B------:R-:W-:-:S06]  /*59f0*/  UISETP.NE.AND UP1, UPT, UR7, 0x1, UPT ;  /* 0x000000010700788c */ /* 0x000fcc000bf25270 */
[----:B------:R-:W-:-:S05]  /*5a00*/  PLOP3.LUT P6, PT, PT, PT, UP1, 0x80, 0x0 ;  /* 0x000000000000781c */ /* 0x000fca0003fcf018 */
[----:B------:R-:W-:-:S08]  /*5a10*/  @UP1 ULDC.64 UR8, c[0x0][0xae0] ;  /* 0x0002b80000081ab9 */ /* 0x000fd00000000a00 */
[----:B------:R-:W-:Y:S01]  /*5a20*/  @P6 IMAD.HI.U32 R8, R6, UR8, RZ ;  /* 0x0000000806086c27 */ /* 0x000fe2000f8e00ff */
[----:B------:R-:W-:-:S13]  /*5a30*/  PLOP3.LUT P6, PT, PT, PT, UP1, 0x80, 0x0 ;  /* 0x000000000000781c */ /* 0x000fda0003fcf018 */
[----:B------:R-:W-:-:S07]  /*5a40*/  @P6 SHF.R.U32.HI R6, RZ, UR9, R8 ;  /* 0x00000009ff066c19 */ /* 0x000fce0008011608 */
.L_x_5111:
[----:B------:R-:W-:Y:S05]  /*5a50*/  BSYNC B0 ;  /* 0x0000000000007941 */ /* 0x000fea0003800000 */
.L_x_5109:
[----:B------:R-:W-:-:S04]  /*5a60*/  IMAD R9, R6, UR7, -R9 ;  /* 0x0000000706097c24 */ /* 0x000fc8000f8e0a09 */
[----:B------:R-:W-:-:S05]  /*5a70*/  IMAD.IADD R6, R9, 0x1, -R16 ;  /* 0x0000000109067824 */ /* 0x000fca00078e0a10 */
[----:B------:R-:W-:Y:S02]  /*5a80*/  VIMNMX R5, R5, R6, !PT ;  /* 0x0000000605057248 */ /* 0x000fe40007fe0100 */
[----:B------:R-:W-:-:S07]  /*5a90*/  VIADDMNMX R7, R6, UR7, R7, PT ;  /* 0x0000000706077c46 */ /* 0x000fce000b800107 */
.L_x_5108:
[----:B------:R-:W-:Y:S01]  /*5aa0*/  ISETP.GT.AND P2, PT, R5, 0x1, !P2 ;  /* 0x000000010500780c */ /* 0x000fe20005744270 */
[----:B------:R-:W-:Y:S01]  /*5ab0*/  ULDC UR11, c[0x0][0xa80] ;  /* 0x0002a000000b7ab9 */ /* 0x000fe20000000800 */
[----:B------:R-:W-:Y:S01]  /*5ac0*/  FMNMX.FTZ R6, R15, R25, !PT ;  /* 0x000000190f067209 */ /* 0x000fe20007810000 */
[----:B------:R-:W-:Y:S01]  /*5ad0*/  ULEA UR8, UR36, UR38, 0xc ;  /* 0x0000002624087291 */ /* 0x000fe2000f8e603f */
[----:B------:R-:W-:Y:S01]  /*5ae0*/  ISETP.LT.OR P2, PT, R7, 0x2, P2 ;  /* 0x000000020700780c */ /* 0x000fe20001741670 */
[----:B------:R-:W-:Y:S01]  /*5af0*/  UMOV UR15, 0x40000040 ;  /* 0x40000040000f7882 */ /* 0x000fe20000000000 */
[----:B------:R-:W-:Y:S01]  /*5b00*/  FMNMX.FTZ R6, R21, R6, !PT ;  /* 0x0000000615067209 */ /* 0x000fe20007810000 */
[----:B------:R-:W-:Y:S01]  /*5b10*/  UIADD3 UR10, UR8, 0x80, URZ ;  /* 0x00000080080a7890 */ /* 0x000fe2000fffe03f */
[----:B------:R-:W-:Y:S01]  /*5b20*/  FSEL R27, R27, -INF , !P2 ;  /* 0xff8000001b1b7808 */ /* 0x000fe20005000000 */
[----:B------:R-:W-:Y:S01]  /*5b30*/  @!P1 VIADD R4, R4, 0x38860 ;  /* 0x0003886004049836 */ /* 0x000fe20000000000 */
[----:B------:R-:W-:Y:S01]  /*5b40*/  ISETP.NE.AND P2, PT, R14, RZ, PT ;  /* 0x000000ff0e00720c */ /* 0x000fe20003f45270 */
[----:B------:R-:W-:Y:S01]  /*5b50*/  UMOV UR14, UR8 ;  /* 0x00000008000e7c82 */ /* 0x000fe20008000000 */
[----:B------:R-:W-:Y:S01]  /*5b60*/  FMNMX.FTZ R6, R29, R6, !PT ;  /* 0x000000061d067209 */ /* 0x000fe20007810000 */
        /* <DEDUP_REMOVED lines=25> */
[----:B------:R-:W-:-:S02]  /*5d00*/  ISETP.GT.AND P3, PT, R5, 0x8, !P3 ;  /* 0x000000080500780c */ /* 0x000fc40005f64270 */
[----:B------:R-:W-:Y:S02]  /*5d10*/  FSEL R38, R38, -INF , !P2 ;  /* 0xff80000026267808 */ /* 0x000fe40005000000 */
[----:B------:R-:W-:Y:S02]  /*5d20*/  ISETP.NE.AND P2, PT, R36, RZ, PT ;  /* 0x000000ff2400720c */ /* 0x000fe40003f45270 */
[----:B------:R-:W-:Y:S02]  /*5d30*/  FMNMX.FTZ R6, R169, R6, !PT ;  /* 0x00000006a9067209 */ /* 0x000fe40007810000 */
[----:B------:R-:W-:Y:S02]  /*5d40*/  ISETP.GT.AND P2, PT, R5, 0x19, !P2 ;  /* 0x000000190500780c */ /* 0x000fe40005744270 */
[C---:B------:R-:W-:Y:S02]  /*5d50*/  ISETP.LT.OR P3, PT, R7.reuse, 0x9, P3 ;  /* 0x000000090700780c */ /* 0x040fe40001f61670 */
[----:B------:R-:W-:-:S02]  /*5d60*/  ISETP.LT.OR P2, PT, R7, 0x1a, P2 ;  /* 0x0000001a0700780c */ /* 0x000fc40001741670 */
[----:B------:R-:W-:Y:S02]  /*5d70*/  FMNMX.FTZ R8, R53, R6, !PT ;  /* 0x0000000635087209 */ /* 0x000fe40007810000 */
[----:B------:R-:W-:Y:S02]  /*5d80*/  FSEL R39, R39, -INF , !P2 ;  /* 0xff80000027277808 */ /* 0x000fe40005000000 */
[----:B------:R-:W-:Y:S01]  /*5d90*/  ISETP.NE.AND P2, PT, R56, RZ, PT ;  /* 0x000000ff3800720c */ /* 0x000fe20003f45270 */
[----:B------:R-:W0:Y:S01]  /*5da0*/  SHFL.BFLY PT, R9, R8, 0x2, 0x1f ;  /* 0x0c401f0008097f89 */ /* 0x000e2200000e0000 */
        /* <DEDUP_REMOVED lines=9> */
[----:B------:R-:W-:Y:S02]  /*5e40*/  ISETP.GT.AND P5, PT, R5, 0x38, !P5 ;  /* 0x000000380500780c */ /* 0x000fe40006fa4270 */
[C---:B------:R-:W-:Y:S02]  /*5e50*/  ISETP.LT.OR P2, PT, R7.reuse, 0x22, P2 ;  /* 0x000000220700780c */ /* 0x040fe40001741670 */
[----:B------:R-:W-:Y:S02]  /*5e60*/  ISETP.LT.OR P4, PT, R7, 0x32, P4 ;  /* 0x000000320700780c */ /* 0x000fe40002781670 */
[----:B------:R-:W-:Y:S02]  /*5e70*/  FSEL R43, R43, -INF , !P2 ;  /* 0xff8000002b2b7808 */ /* 0x000fe40005000000 */
[----:B------:R-:W-:Y:S02]  /*5e80*/  ISETP.GT.AND P2, PT, R5, 0x28, !P3 ;  /* 0x000000280500780c */ /* 0x000fe40005f44270 */
[----:B------:R-:W-:-:S02]  /*5e90*/  ISETP.NE.AND P3, PT, R60, RZ, PT ;  /* 0x000000ff3c00720c */ /* 0x000fc40003f65270 */
[----:B------:R-:W-:Y:S02]  /*5ea0*/  ISETP.LT.OR P2, PT, R7, 0x29, P2 ;  /* 0x000000290700780c */ /* 0x000fe40001741670 */
[C---:B------:R-:W-:Y:S02]  /*5eb0*/  ISETP.GT.AND P3, PT, R5.reuse, 0x30, !P3 ;  /* 0x000000300500780c */ /* 0x040fe40005f64270 */
[----:B------:R-:W-:Y:S02]  /*5ec0*/  FSEL R46, R46, -INF , !P2 ;  /* 0xff8000002e2e7808 */ /* 0x000fe40005000000 */
[----:B------:R-:W-:Y:S02]  /*5ed0*/  ISETP.GT.AND P2, PT, R5, RZ, !P6 ;  /* 0x000000ff0500720c */ /* 0x000fe40007744270 */
[----:B------:R-:W-:Y:S02]  /*5ee0*/  ISETP.NE.AND P6, PT, R10, RZ, PT ;  /* 0x000000ff0a00720c */ /* 0x000fe40003fc5270 */
[----:B------:R-:W-:-:S02]  /*5ef0*/  ISETP.LT.OR P2, PT, R7, 0x1, P2 ;  /* 0x000000010700780c */ /* 0x000fc40001741670 */
[----:B0-----:R-:W-:Y:S02]  /*5f00*/  FMNMX.FTZ R10, R8, R9, !PT ;  /* 0x00000009080a7209 */ /* 0x001fe40007810000 */
[----:B------:R-:W-:Y:S02]  /*5f10*/  FSEL R26, R26, -INF , !P2 ;  /* 0xff8000001a1a7808 */ /* 0x000fe40005000000 */
[----:B------:R-:W-:Y:S01]  /*5f20*/  ISETP.NE.AND P2, PT, R44, RZ, PT ;  /* 0x000000ff2c00720c */ /* 0x000fe20003f45270 */
[----:B------:R-:W0:Y:S01]  /*5f30*/  SHFL.BFLY PT, R11, R10, 0x1, 0x1f ;  /* 0x0c201f000a0b7f89 */ /* 0x000e2200000e0000 */
[----:B------:R-:W-:Y:S02]  /*5f40*/  FMNMX.FTZ R9, R26, R27, !PT ;  /* 0x0000001b1a097209 */ /* 0x000fe40007810000 */
[----:B------:R-:W-:Y:S02]  /*5f50*/  ISETP.GT.AND P2, PT, R5, 0x29, !P2 ;  /* 0x000000290500780c */ /* 0x000fe40005744270 */
[----:B------:R-:W-:-:S02]  /*5f60*/  FMNMX.FTZ R6, R30, R9, !PT ;  /* 0x000000091e067209 */ /* 0x000fc40007810000 */
[----:B------:R-:W-:Y:S02]  /*5f70*/  ISETP.LT.OR P2, PT, R7, 0x2a, P2 ;  /* 0x0000002a0700780c */ /* 0x000fe40001741670 */
[----:B------:R-:W-:Y:S02]  /*5f80*/  FMNMX.FTZ R9, R31, R6, !PT ;  /* 0x000000061f097209 */ /* 0x000fe40007810000 */
[----:B------:R-:W-:Y:S02]  /*5f90*/  FSEL R47, R47, -INF , !P2 ;  /* 0xff8000002f2f7808 */ /* 0x000fe40005000000 */
[----:B------:R-:W-:Y:S02]  /*5fa0*/  FMNMX.FTZ R6, R34, R9, !PT ;  /* 0x0000000922067209 */ /* 0x000fe40007810000 */
[----:B------:R-:W-:Y:S02]  /*5fb0*/  ISETP.LT.OR P3, PT, R7, 0x31, P3 ;  /* 0x000000310700780c */ /* 0x000fe40001f61670 */
[----:B------:R-:W-:-:S02]  /*5fc0*/  FMNMX.FTZ R9, R35, R6, !PT ;  /* 0x0000000623097209 */ /* 0x000fc40007810000 */
[----:B------:R-:W-:Y:S02]  /*5fd0*/  FSEL R50, R50, -INF , !P3 ;  /* 0xff80000032327808 */ /* 0x000fe40005800000 */
[----:B------:R-:W-:Y:S02]  /*5fe0*/  FMNMX.FTZ R8, R38, R9, !PT ;  /* 0x0000000926087209 */ /* 0x000fe40007810000 */
[----:B------:R-:W-:Y:S02]  /*5ff0*/  ISETP.LT.OR P5, PT, R7, 0x39, P5 ;  /* 0x000000390700780c */ /* 0x000fe40002fa1670 */
[----:B------:R-:W-:Y:S02]  /*6000*/  FMNMX.FTZ R9, R39, R8, !PT ;  /* 0x0000000827097209 */ /* 0x000fe40007810000 */
[----:B0-----:R-:W-:Y:S02]  /*6010*/  FMNMX.FTZ R6, R10, R11, !PT ;  /* 0x0000000b0a067209 */ /* 0x001fe40007810000 */
[----:B------:R-:W-:-:S02]  /*6020*/  FMNMX.FTZ R8, R42, R9, !PT ;  /* 0x000000092a087209 */ /* 0x000fc40007810000 */
[C---:B------:R-:W-:Y:S01]  /*6030*/  FSETP.NEU.FTZ.AND P2, PT, R6.reuse, -INF , PT ;  /* 0xff8000000600780b */ /* 0x040fe20003f5d000 */
[----:B------:R-:W-:Y:S01]  /*6040*/  FMUL.FTZ R10, R6, UR11 ;  /* 0x0000000b060a7c20 */ /* 0x000fe20008410000 */
[----:B------:R-:W-:Y:S02]  /*6050*/  FMNMX.FTZ R9, R43, R8, !PT ;  /* 0x000000082b097209 */ /* 0x000fe40007810000 */
[----:B------:R-:W-:Y:S02]  /*6060*/  FSEL R51, R51, -INF , !P4 ;  /* 0xff80000033337808 */ /* 0x000fe40006000000 */
[----:B------:R-:W-:Y:S02]  /*6070*/  FMNMX.FTZ R8, R46, R9, !PT ;  /* 0x000000092e087209 */ /* 0x000fe40007810000 */
[----:B------:R-:W-:Y:S02]  /*6080*/  FSEL R28, R10, RZ, P2 ;  /* 0x000000ff0a1c7208 */ /* 0x000fe40001000000 */
[----:B------:R-:W-:-:S02]  /*6090*/  FMNMX.FTZ R9, R47, R8, !PT ;  /* 0x000000082f097209 */ /* 0x000fc40007810000 */
[----:B------:R-:W-:Y:S01]  /*60a0*/  ISETP.GT.AND P2, PT, R5, 0x39, !P6 ;  /* 0x000000390500780c */ /* 0x000fe20007744270 */
[--C-:B------:R-:W-:Y:S01]  /*60b0*/  FFMA.FTZ R10, R25, UR11, -R28.reuse ;  /* 0x0000000b190a7c23 */ /* 0x100fe2000801081c */
[----:B------:R-:W-:Y:S01]  /*60c0*/  FMNMX.FTZ R8, R50, R9, !PT ;  /* 0x0000000932087209 */ /* 0x000fe20007810000 */
[--C-:B------:R-:W-:Y:S01]  /*60d0*/  FFMA.FTZ R5, R15, UR11, -R28.reuse ;  /* 0x0000000b0f057c23 */ /* 0x100fe2000801081c */
[----:B------:R-:W-:Y:S01]  /*60e0*/  ISETP.LT.OR P2, PT, R7, 0x3a, P2 ;  /* 0x0000003a0700780c */ /* 0x000fe20001741670 */
[--C-:B------:R-:W-:Y:S01]  /*60f0*/  FFMA.FTZ R15, R21, UR11, -R28.reuse ;  /* 0x0000000b150f7c23 */ /* 0x100fe2000801081c */
[----:B------:R-:W-:Y:S01]  /*6100*/  FSEL R54, R54, -INF , !P5 ;  /* 0xff80000036367808 */ /* 0x000fe20006800000 */
[--C-:B------:R-:W-:Y:S01]  /*6110*/  FFMA.FTZ R12, R29, UR11, -R28.reuse ;  /* 0x0000000b1d0c7c23 */ /* 0x100fe2000801081c */
[----:B------:R-:W-:Y:S01]  /*6120*/  FMNMX.FTZ R7, R51, R8, !PT ;  /* 0x0000000833077209 */ /* 0x000fe20007810000 */
[--C-:B------:R-:W-:Y:S01]  /*6130*/  FFMA.FTZ R9, R57, UR11, -R28.reuse ;  /* 0x0000000b39097c23 */ /* 0x100fe2000801081c */
[----:B------:R-:W-:Y:S01]  /*6140*/  FSEL R55, R55, -INF , !P2 ;  /* 0xff80000037377808 */ /* 0x000fe20005000000 */
[--C-:B------:R-:W-:Y:S01]  /*6150*/  FFMA.FTZ R14, R33, UR11, -R28.reuse ;  /* 0x0000000b210e7c23 */ /* 0x100fe2000801081c */
[----:B------:R-:W-:Y:S01]  /*6160*/  FMNMX.FTZ R8, R54, R7, !PT ;  /* 0x0000000736087209 */ /* 0x000fe20007810000 */
[--C-:B------:R-:W-:Y:S01]  /*6170*/  FFMA.FTZ R11, R59, UR11, -R28.reuse ;  /* 0x0000000b3b0b7c23 */ /* 0x100fe2000801081c */
[----:B------:R0:W-:Y:S01]  /*6180*/  MUFU.EX2 R7, R15 ;  /* 0x0000000f00077308 */ /* 0x0001e20000000800 */
[--C-:B------:R-:W-:Y:S01]  /*6190*/  FFMA.FTZ R20, R37, UR11, -R28.reuse ;  /* 0x0000000b25147c23 */ /* 0x100fe2000801081c */
[----:B------:R-:W-:Y:S01]  /*61a0*/  FMNMX.FTZ R8, R55, R8, !PT ;  /* 0x0000000837087209 */ /* 0x000fe20007810000 */
[--C-:B------:R-:W-:Y:S01]  /*61b0*/  FFMA.FTZ R170, R41, UR11, -R28.reuse ;  /* 0x0000000b29aa7c23 */ /* 0x100fe2000801081c */
[--C-:B------:R-:W-:Y:S01]  /*61c0*/  FFMA.FTZ R172, R45, UR11, -R28.reuse ;  /* 0x0000000b2dac7c23 */ /* 0x100fe2000801081c */
[--C-:B------:R-:W-:Y:S01]  /*61d0*/  FFMA.FTZ R21, R65, UR11, -R28.reuse ;  /* 0x0000000b41157c23 */ /* 0x100fe2000801081c */
[--C-:B------:R-:W-:Y:S01]  /*61e0*/  FFMA.FTZ R174, R49, UR11, -R28.reuse ;  /* 0x0000000b31ae7c23 */ /* 0x100fe2000801081c */
[----:B------:R-:W1:Y:S01]  /*61f0*/  SHFL.BFLY PT, R13, R8, 0x2, 0x1f ;  /* 0x0c401f00080d7f89 */ /* 0x000e6200000e0000 */
[--C-:B------:R-:W-:Y:S01]  /*6200*/  FFMA.FTZ R169, R169, UR11, -R28.reuse ;  /* 0x0000000ba9a97c23 */ /* 0x100fe2000801081c */
[--C-:B0-----:R-:W-:Y:S01]  /*6210*/  FFMA.FTZ R15, R63, UR11, -R28.reuse ;  /* 0x0000000b3f0f7c23 */ /* 0x101fe2000801081c */
[--C-:B------:R-:W-:Y:S01]  /*6220*/  FFMA.FTZ R176, R53, UR11, -R28.reuse ;  /* 0x0000000b35b07c23 */ /* 0x100fe2000801081c */
[----:B------:R-:W-:Y:S01]  /*6230*/  FFMA.FTZ R29, R61, UR11, -R28 ;  /* 0x0000000b3d1d7c23 */ /* 0x000fe2000801081c */
[----:B------:R-:W-:Y:S01]  /*6240*/  MUFU.EX2 R5, R5 ;  /* 0x0000000500057308 */ /* 0x000fe20000000800 */
[----:B------:R-:W-:-:S07]  /*6250*/  @!P1 PRMT R4, RZ, 0x654, R4 ;  /* 0x00000654ff049816 */ /* 0x000fce0000000004 */
[----:B------:R-:W0:Y:S08]  /*6260*/  MUFU.EX2 R10, R10 ;  /* 0x0000000a000a7308 */ /* 0x000e300000000800 */
[----:B------:R-:W2:Y:S01]  /*6270*/  MUFU.EX2 R12, R12 ;  /* 0x0000000c000c7308 */ /* 0x000ea20000000800 */
[----:B-1----:R-:W-:-:S05]  /*6280*/  FMNMX.FTZ R24, R8, R13, !PT ;  /* 0x0000000d08187209 */ /* 0x002fca0007810000 */
[----:B------:R-:W1:Y:S02]  /*6290*/  SHFL.BFLY PT, R25, R24, 0x1, 0x1f ;  /* 0x0c201f0018197f89 */ /* 0x000e6400000e0000 */
[----:B------:R-:W-:Y:S01]  /*62a0*/  MUFU.EX2 R9, R9 ;  /* 0x0000000900097308 */ /* 0x000fe20000000800 */
[----:B0-----:R-:W-:Y:S01]  /*62b0*/  F2FP.F16.F32.PACK_AB R152, R10, R5 ;  /* 0x000000050a98723e */ /* 0x001fe200000000ff */
[----:B------:R-:W-:-:S06]  /*62c0*/  FADD.FTZ R10, R5, R10 ;  /* 0x0000000a050a7221 */ /* 0x000fcc0000010000 */
[----:B------:R-:W0:Y:S01]  /*62d0*/  MUFU.EX2 R14, R14 ;  /* 0x0000000e000e7308 */ /* 0x000e220000000800 */
[----:B--2---:R-:W-:Y:S01]  /*62e0*/  F2FP.F16.F32.PACK_AB R154, R12, R7 ;  /* 0x000000070c9a723e */ /* 0x004fe200000000ff */
[----:B------:R-:W-:-:S04]  /*62f0*/  FADD.FTZ R7, R7, R10 ;  /* 0x0000000a07077221 */ /* 0x000fc80000010000 */
[----:B------:R-:W-:Y:S01]  /*6300*/  FADD.FTZ R12, R12, R7 ;  /* 0x000000070c0c7221 */ /* 0x000fe20000010000 */
[----:B------:R-:W-:Y:S01]  /*6310*/  VIADD R7, R168, 0xfffffffe ;  /* 0xfffffffea8077836 */ /* 0x000fe20000000000 */
[----:B------:R-:W-:Y:S01]  /*6320*/  MUFU.EX2 R11, R11 ;  /* 0x0000000b000b7308 */ /* 0x000fe20000000800 */
[----:B-1----:R-:W-:-:S07]  /*6330*/  FMNMX.FTZ R8, R24, R25, !PT ;  /* 0x0000001918087209 */ /* 0x002fce0007810000 */
[----:B------:R-:W1:Y:S01]  /*6340*/  MUFU.EX2 R20, R20 ;  /* 0x0000001400147308 */ /* 0x000e620000000800 */
[----:B0-----:R-:W-:Y:S01]  /*6350*/  F2FP.F16.F32.PACK_AB R156, R14, R9 ;  /* 0x000000090e9c723e */ /* 0x001fe200000000ff */
[----:B------:R-:W-:Y:S01]  /*6360*/  FADD.FTZ R9, R9, R12 ;  /* 0x0000000c09097221 */ /* 0x000fe20000010000 */
[C---:B------:R-:W-:Y:S01]  /*6370*/  FSETP.NEU.FTZ.AND P2, PT, R8.reuse, -INF , PT ;  /* 0xff8000000800780b */ /* 0x040fe20003f5d000 */
[----:B------:R-:W-:Y:S02]  /*6380*/  FMUL.FTZ R24, R8, UR11 ;  /* 0x0000000b08187c20 */ /* 0x000fe40008410000 */
[----:B------:R-:W-:Y:S01]  /*6390*/  FADD.FTZ R14, R14, R9 ;  /* 0x000000090e0e7221 */ /* 0x000fe20000010000 */
[----:B------:R-:W-:Y:S01]  /*63a0*/  IMAD.IADD R9, R17, 0x1, -R18 ;  /* 0x0000000111097824 */ /* 0x000fe200078e0a12 */
[----:B------:R-:W-:Y:S01]  /*63b0*/  MUFU.EX2 R13, R29 ;  /* 0x0000001d000d7308 */ /* 0x000fe20000000800 */
[----:B------:R-:W-:Y:S02]  /*63c0*/  FSEL R24, R24, RZ, P2 ;  /* 0x000000ff18187208 */ /* 0x000fe40001000000 */
[----:B------:R-:W-:-:S03]  /*63d0*/  PLOP3.LUT P2, PT, PT, PT, UP0, 0x40, 0x0 ;  /* 0x000000000000781c */ /* 0x000fc60003f4e808 */
        /* <DEDUP_REMOVED lines=19> */
[----:B------:R-:W-:Y:S01]  /*6510*/  FADD.FTZ R20, R20, R11 ;  /* 0x0000000b14147221 */ /* 0x000fe20000010000 */
[----:B------:R-:W-:Y:S01]  /*6520*/  IMAD R11, R185, 0x40, R9 ;  /* 0x00000040b90b7824 */ /* 0x000fe200078e0209 */
[----:B------:R-:W0:Y:S08]  /*6530*/  MUFU.EX2 R178, R178 ;  /* 0x000000b200b27308 */ /* 0x000e300000000800 */
[----:B------:R-:W-:Y:S08]  /*6540*/  MUFU.EX2 R173, R173 ;  /* 0x000000ad00ad7308 */ /* 0x000ff00000000800 */
[----:B------:R-:W1:Y:S01]  /*6550*/  MUFU.EX2 R180, R180 ;  /* 0x000000b400b47308 */ /* 0x000e620000000800 */
[----:B0-----:R-:W-:Y:S01]  /*6560*/  F2FP.F16.F32.PACK_AB R153, R178, R171 ;  /* 0x000000abb299723e */ /* 0x001fe200000000ff */
[----:B------:R-:W-:-:S06]  /*6570*/  FADD.FTZ R178, R171, R178 ;  /* 0x000000b2abb27221 */ /* 0x000fcc0000010000 */
[----:B------:R-:W-:Y:S08]  /*6580*/  MUFU.EX2 R175, R175 ;  /* 0x000000af00af7308 */ /* 0x000ff00000000800 */
[----:B------:R-:W0:Y:S01]  /*6590*/  MUFU.EX2 R182, R182 ;  /* 0x000000b600b67308 */ /* 0x000e220000000800 */
[----:B-1----:R-:W-:Y:S01]  /*65a0*/  F2FP.F16.F32.PACK_AB R155, R180, R173 ;  /* 0x000000adb49b723e */ /* 0x002fe200000000ff */
[----:B------:R-:W-:-:S04]  /*65b0*/  FADD.FTZ R173, R173, R178 ;  /* 0x000000b2adad7221 */ /* 0x000fc80000010000 */
[----:B------:R1:W-:Y:S01]  /*65c0*/  STSM.16.M88.4 [R23+0x36400], R152 ;  /* 0x0364009817007844 */ /* 0x0003e20000000200 */
[----:B------:R-:W-:Y:S01]  /*65d0*/  FADD.FTZ R180, R180, R173 ;  /* 0x000000adb4b47221 */ /* 0x000fe20000010000 */
[----:B------:R-:W-:Y:S08]  /*65e0*/  MUFU.EX2 R177, R177 ;  /* 0x000000b100b17308 */ /* 0x000ff00000000800 */
[----:B------:R-:W2:Y:S01]  /*65f0*/  MUFU.EX2 R186, R186 ;  /* 0x000000ba00ba7308 */ /* 0x000ea20000000800 */
[----:B0-----:R-:W-:Y:S01]  /*6600*/  F2FP.F16.F32.PACK_AB R157, R182, R175 ;  /* 0x000000afb69d723e */ /* 0x001fe200000000ff */
[----:B------:R-:W-:-:S04]  /*6610*/  FADD.FTZ R175, R175, R180 ;  /* 0x000000b4afaf7221 */ /* 0x000fc80000010000 */
[----:B------:R-:W-:Y:S02]  /*6620*/  FADD.FTZ R182, R182, R175 ;  /* 0x000000afb6b67221 */ /* 0x000fe40000010000 */
[----:B------:R-:W0:Y:S08]  /*6630*/  MUFU.EX2 R170, R170 ;  /* 0x000000aa00aa7308 */ /* 0x000e300000000800 */
        /* <DEDUP_REMOVED lines=33> */
[----:B------:R-:W-:-:S06]  /*6850*/  FADD.FTZ R169, R169, R174 ;  /* 0x000000aea9a97221 */ /* 0x000fcc0000010000 */
[----:B------:R-:W2:Y:S08]  /*6860*/  MUFU.EX2 R187, R187 ;  /* 0x000000bb00bb7308 */ /* 0x000eb00000000800 */
[----:B------:R-:W3:Y:S01]  /*6870*/  MUFU.EX2 R208, R208 ;  /* 0x000000d000d07308 */ /* 0x000ee20000000800 */
[----:B0-----:R-:W-:Y:S01]  /*6880*/  F2FP.F16.F32.PACK_AB R165, R206, R183 ;  /* 0x000000b7cea5723e */ /* 0x001fe200000000ff */
[----:B------:R-:W-:-:S04]  /*6890*/  FADD.FTZ R183, R183, R204 ;  /* 0x000000ccb7b77221 */ /* 0x000fc80000010000 */
[----:B------:R-:W-:-:S04]  /*68a0*/  FADD.FTZ R206, R206, R183 ;  /* 0x000000b7cece7221 */ /* 0x000fc80000010000 */
[----:B--2---:R-:W-:Y:S01]  /*68b0*/  FADD.FTZ R5, R187, R206 ;  /* 0x000000cebb057221 */ /* 0x004fe20000010000 */
[----:B---3--:R-:W-:-:S03]  /*68c0*/  F2FP.F16.F32.PACK_AB R167, R208, R187 ;  /* 0x000000bbd0a7723e */ /* 0x008fc600000000ff */
[----:B------:R-:W-:Y:S02]  /*68d0*/  FADD.FTZ R5, R208, R5 ;  /* 0x00000005d0057221 */ /* 0x000fe40000010000 */
[----:B------:R1:W-:Y:S01]  /*68e0*/  STSM.16.M88.4 [R189], R164 ;  /* 0x000000a4bd007844 */ /* 0x0003e20000000200 */
[----:B------:R-:W-:-:S06]  /*68f0*/  WARPGROUP.ARRIVE ;  /* 0x00000000000079c5 */ /* 0x000fcc0000000000 */
[----:B------:R-:W-:Y:S01]  /*6900*/  HGMMA.64x256x16.F32 R24, R152, gdesc[UR12].tnspB, RZ, !UPT, gsb0 ;  /* 0x43e0000c98187df0 */ /* 0x000fe2000c0008ff */
[----:B------:R-:W-:Y:S01]  /*6910*/  UMOV UR14, UR10 ;  /* 0x0000000a000e7c82 */ /* 0x000fe20008000000 */
[----:B------:R-:W-:Y:S01]  /*6920*/  UMOV UR15, 0x40000040 ;  /* 0x40000040000f7882 */ /* 0x000fe20000000000 */
[----:B------:R-:W-:Y:S02]  /*6930*/  UIADD3 UR10, UR8, 0x100, URZ ;  /* 0x00000100080a7890 */ /* 0x000fe4000fffe03f */
[----:B------:R-:W-:Y:S01]  /*6940*/  UIADD3 UR8, UR8, 0x180, URZ ;  /* 0x0000018008087890 */ /* 0x000fe2000fffe03f */
[----:B------:R-:W-:Y:S02]  /*6950*/  WARPGROUP.DEPBAR.LE gsb0, 0x0 ;  /* 0x00008000000079c5 */ /* 0x000fe40000010000 */
[----:B------:R-:W-:-:S15]  /*6960*/  WARPGROUP.ARRIVE ;  /* 0x00000000000079c5 */ /* 0x000fde0000000000 */
[----:B------:R-:W-:-:S05]  /*6970*/  NOP ;  /* 0x0000000000007918 */ /* 0x000fca0000000000 */
[----:B------:R-:W-:Y:S01]  /*6980*/  HGMMA.64x256x16.F32 R24, R156, gdesc[UR12].tnspB, R24, gsb0 ;  /* 0x43e0000c9c187df0 */ /* 0x000fe20008000818 */
[----:B------:R-:W-:Y:S01]  /*6990*/  UMOV UR14, UR10 ;  /* 0x0000000a000e7c82 */ /* 0x000fe20008000000 */
[----:B------:R-:W-:Y:S01]  /*69a0*/  UMOV UR15, 0x40000040 ;  /* 0x40000040000f7882 */ /* 0x000fe20000000000 */
[----:B------:R-:W-:Y:S02]  /*69b0*/  WARPGROUP.DEPBAR.LE gsb0, 0x0 ;  /* 0x00008000000079c5 */ /* 0x000fe40000010000 */
[----:B------:R-:W-:-:S15]  /*69c0*/  WARPGROUP.ARRIVE ;  /* 0x00000000000079c5 */ /* 0x000fde0000000000 */
[----:B------:R-:W-:-:S08]  /*69d0*/  NOP ;  /* 0x0000000000007918 */ /* 0x000fd00000000000 */
[----:B------:R-:W-:Y:S01]  /*69e0*/  HGMMA.64x256x16.F32 R24, R160, gdesc[UR12].tnspB, R24, gsb0 ;  /* 0x43e0000ca0187df0 */ /* 0x000fe20008000818 */
[----:B------:R-:W-:Y:S01]  /*69f0*/  UMOV UR14, UR8 ;  /* 0x00000008000e7c82 */ /* 0x000fe20008000000 */
[----:B------:R-:W-:Y:S01]  /*6a00*/  UMOV UR15, 0x40000040 ;  /* 0x40000040000f7882 */ /* 0x000fe20000000000 */
[----:B------:R-:W-:-:S13]  /*6a10*/  R2UR UR8, R11 ;  /* 0x000000000b0872ca */ /* 0x000fda00000e0000 */
[----:B------:R-:W-:Y:S01]  /*6a20*/  UIADD3 UR6, UR8, UR6, URZ ;  /* 0x0000000608067290 */ /* 0x000fe2000fffe03f */
[----:B------:R-:W-:Y:S02]  /*6a30*/  WARPGROUP.DEPBAR.LE gsb0, 0x0 ;  /* 0x00008000000079c5 */ /* 0x000fe40000010000 */
[----:B------:R-:W-:-:S09]  /*6a40*/  WARPGROUP.ARRIVE ;  /* 0x00000000000079c5 */ /* 0x000fd20000000000 */
[----:B------:R-:W-:Y:S03]  /*6a50*/  HGMMA.64x256x16.F32 R24, R164, gdesc[UR12].tnspB, R24, gsb0 ;  /* 0x43e0000ca4187df0 */ /* 0x000fe60008000818 */
[----:B------:R-:W-:Y:S02]  /*6a60*/  WARPGROUP.DEPBAR.LE gsb0, 0x0 ;  /* 0x00008000000079c5 */ /* 0x000fe40000010000 */
[----:B------:R0:W-:Y:S06]  /*6a70*/  MEMBAR.ALL.CTA ;  /* 0x0000000000007992 */ /* 0x0001ec0000008000 */
[----:B0-----:R-:W0:Y:S02]  /*6a80*/  FENCE.VIEW.ASYNC.S ;  /* 0x00000000000073c6 */ /* 0x001e240000000000 */
[----:B0-----:R-:W-:Y:S01]  /*6a90*/  NOP ;  /* 0x0000000000007918 */ /* 0x001fe20000000000 */
[----:B------:R-:W-:Y:S06]  /*6aa0*/  BAR.ARV 0xe, 0x100 ;  /* 0x0384000000007b1d */ /* 0x000fec0000002000 */
[----:B------:R0:W-:Y:S02]  /*6ab0*/  @!P1 SYNCS.ARRIVE.TRANS64.RED.A1T0 RZ, [R4+URZ], RZ ;  /* 0x000000ff04ff99a7 */ /* 0x0001e4000810043f */
[----:B0-----:R-:W-:Y:S01]  /*6ac0*/  FADD.FTZ R4, R176, R169 ;  /* 0x000000a9b0047221 */ /* 0x001fe20000010000 */
[----:B-1----:R-:W-:Y:S06]  /*6ad0*/  @P2 BRA `(.L_x_5112) ;  /* 0x0000000000482947 */ /* 0x002fec0003800000 */
[C---:B------:R-:W-:Y:S01]  /*6ae0*/  ISETP.GT.AND P2, PT, R11.reuse, RZ, PT ;  /* 0x000000ff0b00720c */ /* 0x040fe20003f44270 */
[----:B------:R-:W-:-:S05]  /*6af0*/  VIADD R10, R11, 0xffffffff ;  /* 0xffffffff0b0a7836 */ /* 0x000fca0000000000 */
[----:B------:R-:W-:-:S07]  /*6b00*/  R2UR UR10, R10 ;  /* 0x000000000a0a72ca */ /* 0x000fce00000e0000 */
[----:B------:R-:W-:Y:S08]  /*6b10*/  @P2 BRA `(.L_x_5113) ;  /* 0x00000000001c2947 */ /* 0x000ff00003800000 */
[----:B------:R-:W-:Y:S02]  /*6b20*/  UISETP.NE.AND UP1, UPT, UR7, 0x1, UPT ;  /* 0x000000010700788c */ /* 0x000fe4000bf25270 */
[----:B------:R-:W-:-:S09]  /*6b30*/  UIADD3 UR10, -UR8, URZ, URZ ;  /* 0x0000003f080a7290 */ /* 0x000fd2000fffe13f */
[----:B------:R-:W-:Y:S02]  /*6b40*/  @UP1 ULDC.64 UR14, c[0x0][0xae0] ;  /* 0x0002b800000e1ab9 */ /* 0x000fe40000000a00 */
[----:B------:R-:W-:-:S04]  /*6b50*/  UIMAD.WIDE.U32 UR8, UR10, UR14, URZ ;  /* 0x0000000e0a0872a5 */ /* 0x000fc8000f8e003f */
[----:B------:R-:W-:-:S04]  /*6b60*/  @UP1 USHF.R.U32.HI UR10, URZ, UR15, UR9 ;  /* 0x0000000f3f0a1299 */ /* 0x000fc80008011609 */
[----:B------:R-:W-:Y:S01]  /*6b70*/  ULOP3.LUT UR10, URZ, UR10, URZ, 0x33, !UPT ;  /* 0x0000000a3f0a7292 */ /* 0x000fe2000f8e333f */
[----:B------:R-:W-:Y:S11]  /*6b80*/  BRA `(.L_x_5114) ;  /* 0x0000000000107947 */ /* 0x000ff60003800000 */
.L_x_5113:
[----:B------:R-:W-:-:S11]  /*6b90*/  UISETP.NE.AND UP1, UPT, UR7, 0x1, UPT ;  /* 0x000000010700788c */ /* 0x000fd6000bf25270 */
[----:B------:R-:W-:Y:S02]  /*6ba0*/  @UP1 ULDC.64 UR14, c[0x0][0xae0] ;  /* 0x0002b800000e1ab9 */ /* 0x000fe40000000a00 */
[----:B------:R-:W-:-:S04]  /*6bb0*/  UIMAD.WIDE.U32 UR8, UR10, UR14, URZ ;  /* 0x0000000e0a0872a5 */ /* 0x000fc8000f8e003f */
[----:B------:R-:W-:-:S12]  /*6bc0*/  @UP1 USHF.R.U32.HI UR10, URZ, UR15, UR9 ;  /* 0x0000000f3f0a1299 */ /* 0x000fd80008011609 */
.L_x_5114:
[----:B------:R-:W-:-:S04]  /*6bd0*/  UIMAD UR7, UR10, UR7, UR7 ;  /* 0x000000070a0772a4 */ /* 0x000fc8000f8e0207 */
[----:B------:R-:W-:-:S04]  /*6be0*/  UISETP.LT.AND UP1, UPT, UR6, UR7, UPT ;  /* 0x000000070600728c */ /* 0x000fc8000bf21270 */
[----:B------:R-:W-:-:S12]  /*6bf0*/  USEL UR6, UR6, UR7, UP1 ;  /* 0x0000000706067287 */ /* 0x000fd80008800000 */
.L_x_5112:
[----:B------:R-:W-:Y:S01]  /*6c00*/  R2UR UR14, R184 ;  /* 0x00000000b80e72ca */ /* 0x000fe200000e0000 */
[----:B------:R-:W-:-:S04]  /*6c10*/  USHF.R.S32.HI UR7, URZ, 0x1f, UR6 ;  /* 0x0000001f3f077899 */ /* 0x000fc80008011406 */
[----:B------:R-:W-:-:S04]  /*6c20*/  ULEA.HI UR7, UR7, UR6, URZ, 0x6 ;  /* 0x0000000607077291 */ /* 0x000fc8000f8f303f */
[----:B------:R-:W-:-:S04]  /*6c30*/  USHF.R.S32.HI UR7, URZ, 0x6, UR7 ;  /* 0x000000063f077899 */ /* 0x000fc80008011407 */
[----:B------:R-:W-:-:S04]  /*6c40*/  UISETP.LT.AND UP1, UPT, UR14, UR7, UPT ;  /* 0x000000070e00728c */ /* 0x000fc8000bf21270 */
[----:B------:R-:W-:-:S06]  /*6c50*/  USEL UR14, UR14, UR7, !UP1 ;  /* 0x000000070e0e7287 */ /* 0x000fcc000c800000 */
[----:B------:R-:W-:-:S13]  /*6c60*/  ISETP.GE.AND P2, PT, R7, UR14, PT ;  /* 0x0000000e07007c0c */ /* 0x000fda000bf46270 */
[----:B------:R-:W-:Y:S05]  /*6c70*/  @!P2 BRA `(.L_x_5115) ;  /* 0x000000340014a947 */ /* 0x000fea0003800000 */
[----:B------:R-:W-:-:S04]  /*6c80*/  IMAD.IADD R15, R0, 0x1, R9 ;  /* 0x00000001000f7824 */ /* 0x000fc800078e0209 */
[----:B------:R-:W-:-:S05]  /*6c90*/  VIADD R13, R15, 0x8 ;  /* 0x000000080f0d7836 */ /* 0x000fca0000000000 */
[----:B------:R-:W-:-:S07]  /*6ca0*/  LOP3.LUT R11, RZ, R13, RZ, 0x33, !PT ;  /* 0x0000000dff0b7212 */ /* 0x000fce00078e33ff */
.L_x_5132:
[----:B------:R-:W-:-:S04]  /*6cb0*/  UIADD3 UR6, UR36, 0x1, URZ ;  /* 0x0000000124067890 */ /* 0x000fc8000fffe03f */
[----:B------:R-:W-:-:S04]  /*6cc0*/  UISETP.NE.AND UP1, UPT, UR6, 0x2, UPT ;  /* 0x000000020600788c */ /* 0x000fc8000bf25270 */
[----:B------:R-:W-:Y:S02]  /*6cd0*/  USEL UR7, URZ, 0x1, UP1 ;  /* 0x000000013f077887 */ /* 0x000fe40008800000 */
[----:B------:R-:W-:-:S04]  /*6ce0*/  USEL UR6, UR6, URZ, UP1 ;  /* 0x0000003f06067287 */ /* 0x000fc80008800000 */
[----:B------:R-:W-:Y:S01]  /*6cf0*/  LOP3.LUT R2, R2, UR7, RZ, 0x3c, !PT ;  /* 0x0000000702027c12 */ /* 0x000fe2000f8e3cff */
[----:B-1----:R-:W-:Y:S07]  /*6d00*/  @!P0 BRA `(.L_x_5116) ;  /* 0x0000000000048947 */ /* 0x002fee0003800000 */
[----:B------:R-:W-:Y:S01]  /*6d10*/  BPT.TRAP 0x1 ;  /* 0x000000040000795c */ /* 0x000fe20000300000 */
.L_x_5116:
[----:B------:R-:W-:Y:S01]  /*6d20*/  ULEA UR7, UR6, UR37, 0x3 ;  /* 0x0000002506077291 */ /* 0x000fe2000f8e183f */
[----:B------:R-:W-:-:S08]  /*6d30*/  SHF.L.U32 R9, R2, 0x1f, RZ ;  /* 0x0000001f02097819 */ /* 0x000fd000000006ff */
[----:B------:R0:W1:Y:S01]  /*6d40*/  SYNCS.PHASECHK.TRANS64.TRYWAIT P2, [UR7+0x38830], R9 ;  /* 0x03883009ff0075a7 */ /* 0x0000620008040147 */
[----:B------:R-:W-:Y:S05]  /*6d50*/  @!P0 BRA `(.L_x_5117) ;  /* 0x0000000000048947 */ /* 0x000fea0003800000 */
[----:B------:R-:W-:Y:S01]  /*6d60*/  BPT.TRAP 0x1 ;  /* 0x000000040000795c */ /* 0x000fe20000300000 */
.L_x_5117:
[----:B-1----:R-:W-:Y:S05]  /*6d70*/  @P2 BRA `(.L_x_5118) ;  /* 0x0000000000082947 */ /* 0x002fea0003800000 */
[----:B------:R-:W1:Y:S02]  /*6d80*/  SYNCS.PHASECHK.TRANS64.TRYWAIT P2, [UR7+0x38830], R9 ;  /* 0x03883009ff0075a7 */ /* 0x000e640008040147 */
[----:B-1----:R-:W-:Y:S05]  /*6d90*/  @!P2 BRA `(.L_x_5119) ;  /* 0x000001200050a947 */ /* 0x002fea0003800000 */
.L_x_5118:
[----:B------:R-:W-:Y:S01]  /*6da0*/  R2UR UR15, R3 ;  /* 0x00000000030f72ca */ /* 0x000fe200000e0000 */
[----:B------:R-:W-:Y:S01]  /*6db0*/  WARPGROUP.ARRIVE ;  /* 0x00000000000079c5 */ /* 0x000fe20000000000 */
[----:B------:R-:W-:Y:S01]  /*6dc0*/  UMOV UR8, UR32 ;  /* 0x0000002000087c82 */ /* 0x000fe20008000000 */
[----:B------:R-:W-:Y:S01]  /*6dd0*/  UMOV UR9, UR33 ;  /* 0x0000002100097c82 */ /* 0x000fe20008000000 */
[----:B------:R-:W-:-:S09]  /*6de0*/  UMOV UR11, 0x40000040 ;  /* 0x40000040000b7882 */ /* 0x000fd20000000000 */
[----:B------:R-:W-:-:S07]  /*6df0*/  ULEA UR15, UR6, UR15, 0x9 ;  /* 0x0000000f060f7291 */ /* 0x000fce000f8e483f */
        /* <DEDUP_REMOVED lines=26> */
.L_x_5120:
[----:B------:R2:W3:Y:S01]  /*6fa0*/  SYNCS.PHASECHK.TRANS64.TRYWAIT P2, [UR7+0x38850], R9 ;  /* 0x03885009ff0075a7 */ /* 0x0004e20008040147 */
[----:B------:R-:W-:Y:S05]  /*6fb0*/  @!P0 BRA `(.L_x_5121) ;  /* 0x0000000000048947 */ /* 0x000fea0003800000 */
[----:B------:R-:W-:Y:S01]  /*6fc0*/  BPT.TRAP 0x1 ;  /* 0x000000040000795c */ /* 0x000fe20000300000 */
.L_x_5121:
[----:B---3--:R-:W-:Y:S05]  /*6fd0*/  @P2 BRA `(.L_x_5122) ;  /* 0x0000000000082947 */ /* 0x008fea0003800000 */
[----:B------:R-:W3:Y:S02]  /*6fe0*/  SYNCS.PHASECHK.TRANS64.TRYWAIT P2, [UR7+0x38850], R9 ;  /* 0x03885009ff0075a7 */ /* 0x000ee40008040147 */
[----:B---3--:R-:W-:Y:S05]  /*6ff0*/  @!P2 BRA `(.L_x_5123) ;  /* 0x0000011c00d0a947 */ /* 0x008fea0003800000 */
.L_x_5122:
[----:B------:R-:W-:Y:S01]  /*7000*/  ULEA UR8, UR6, UR4, 0xc ;  /* 0x0000000406087291 */ /* 0x000fe2000f8e603f */
[----:B------:R-:W-:Y:S01]  /*7010*/  WARPGROUP.ARRIVE ;  /* 0x00000000000079c5 */ /* 0x000fe20000000000 */
[----:B------:R-:W-:Y:S01]  /*7020*/  UMOV UR27, 0x40000040 ;  /* 0x40000040001b7882 */ /* 0x000fe20000000000 */
[----:B------:R-:W-:-:S04]  /*7030*/  UIADD3 UR28, UR5, 0x2, URZ ;  /* 0x00000002051c7890 */ /* 0x000fc8000fffe03f */
[----:B-1----:R-:W1:Y:S01]  /*7040*/  S2R R10, SR_TID.X ;  /* 0x00000000000a7919 */ /* 0x002e620000002100 */
[----:B------:R-:W-:Y:S01]  /*7050*/  UIADD3 UR30, UR8, 0x2, URZ ;  /* 0x00000002081e7890 */ /* 0x000fe2000fffe03f */
[----:B------:R-:W-:Y:S01]  /*7060*/  PLOP3.LUT P2, PT, PT, PT, UP0, 0x40, 0x0 ;  /* 0x000000000000781c */ /* 0x000fe20003f4e808 */
[----:B------:R-:W-:Y:S01]  /*7070*/  UMOV UR26, UR8 ;  /* 0x00000008001a7c82 */ /* 0x000fe20008000000 */
[----:B------:R-:W-:Y:S01]  /*7080*/  UMOV UR29, 0x40000040 ;  /* 0x40000040001d7882 */ /* 0x000fe20000000000 */
[----:B------:R-:W-:Y:S01]  /*7090*/  HGMMA.64x64x16.F32 R152, gdesc[UR24], R152, gsb0 ;  /* 0x00e00000189879f0 */ /* 0x000fe20008000898 */
[----:B------:R-:W-:Y:S01]  /*70a0*/  UMOV UR31, 0x40000040 ;  /* 0x40000040001f7882 */ /* 0x000fe20000000000 */
[----:B------:R-:W-:Y:S02]  /*70b0*/  UIADD3 UR18, UR5, 0x800, URZ ;  /* 0x0000080005127890 */ /* 0x000fe4000fffe03f */
[----:B------:R-:W-:Y:S01]  /*70c0*/  UIADD3 UR15, UR8, 0x800, URZ ;  /* 0x00000800080f7890 */ /* 0x000fe2000fffe03f */
[----:B------:R-:W-:Y:S01]  /*70d0*/  UMOV UR11, 0x4 ;  /* 0x00000004000b7882 */ /* 0x000fe20000000000 */
[----:B-1----:R-:W-:-:S05]  /*70e0*/  SHF.R.U32.HI R10, RZ, 0x7, R10 ;  /* 0x00000007ff0a7819 */ /* 0x002fca000001160a */
[----:B0-2---:R-:W0:Y:S02]  /*70f0*/  SHFL.IDX PT, R9, R10, RZ, 0x1f ;  /* 0x00001fff0a097589 */ /* 0x005e2400000e0000 */
[----:B0-----:R-:W-:Y:S01]  /*7100*/  R2UR UR9, R9 ;  /* 0x00000000090972ca */ /* 0x001fe200000e0000 */
[----:B------:R-:W-:-:S04]  /*7110*/  IMAD.U32 R9, RZ, RZ, UR7 ;  /* 0x00000007ff097e24 */ /* 0x000fc8000f8e00ff */
[----:B------:R-:W-:-:S05]  /*7120*/  @!P1 VIADD R10, R9, 0x38840 ;  /* 0x00038840090a9836 */ /* 0x000fca0000000000 */
[----:B------:R-:W-:Y:S01]  /*7130*/  @!P1 PRMT R12, RZ, 0x654, R10 ;  /* 0x00000654ff0c9816 */ /* 0x000fe2000000000a */
[----:B------:R-:W-:Y:S02]  /*7140*/  IMAD.SHL.U32 R10, R7, 0x40, RZ ;  /* 0x00000040070a7824 */ /* 0x000fe400078e00ff */
[----:B------:R-:W-:-:S03]  /*7150*/  UISETP.GT.AND UP1, UPT, UR9, 0x7f, UPT ;  /* 0x0000007f0900788c */ /* 0x000fc6000bf24270 */
[----:B------:R-:W-:Y:S01]  /*7160*/  IADD3 R21, R17, 0x1, -R10 ;  /* 0x0000000111157810 */ /* 0x000fe20007ffe80a */
[----:B------:R-:W-:Y:S02]  /*7170*/  USEL UR9, URZ, 0x2, !UP1 ;  /* 0x000000023f097887 */ /* 0x000fe4000c800000 */
[----:B------:R-:W-:Y:S01]  /*7180*/  USEL UR10, UR11, 0x2, UP1 ;  /* 0x000000020b0a7887 */ /* 0x000fe20008800000 */
[----:B------:R-:W-:Y:S02]  /*7190*/  WARPGROUP.DEPBAR.LE gsb0, 0x0 ;  /* 0x00008000000079c5 */ /* 0x000fe40000010000 */
[----:B------:R-:W-:Y:S01]  /*71a0*/  WARPGROUP.ARRIVE ;  /* 0x00000000000079c5 */ /* 0x000fe20000000000 */
[----:B------:R-:W-:Y:S01]  /*71b0*/  USEL UR11, UR11, 0x6, !UP1 ;  /* 0x000000060b0b7887 */ /* 0x000fe2000c800000 */
[----:B------:R-:W-:-:S04]  /*71c0*/  IADD3 R21, -R16, R21, -R18 ;  /* 0x0000001510157210 */ /* 0x000fc80007ffe912 */
        /* <DEDUP_REMOVED lines=232> */
[----:B------:R-:W-:Y:S01]  /*8050*/  UIADD3 UR10, UR9, UR10, UR8 ;  /* 0x0000000a090a7290 */ /* 0x000fe2000fffe008 */
[----:B------:R-:W-:Y:S02]  /*8060*/  ULDC UR18, c[0x0][0xad4] ;  /* 0x0002b50000127ab9 */ /* 0x000fe40000000800 */
[----:B------:R-:W-:Y:S01]  /*8070*/  UMOV UR9, 0x40000040 ;  /* 0x4000004000097882 */ /* 0x000fe20000000000 */
[----:B------:R-:W-:Y:S01]  /*8080*/  ULOP3.LUT UR7, URZ, UR18, URZ, 0x33, !UPT ;  /* 0x000000123f077292 */ /* 0x000fe2000f8e333f */
[----:B------:R-:W-:Y:S01]  /*8090*/  UMOV UR8, UR11 ;  /* 0x0000000b00087c82 */ /* 0x000fe20008000000 */
[----:B------:R-:W-:-:S04]  /*80a0*/  UMOV UR11, 0x40000040 ;  /* 0x40000040000b7882 */ /* 0x000fc80000000000 */
[----:B------:R-:W-:Y:S01]  /*80b0*/  VIADD R205, R21, UR7 ;  /* 0x0000000715cd7c36 */ /* 0x000fe20008000000 */
[----:B------:R-:W-:-:S03]  /*80c0*/  ULDC UR7, c[0x0][0xadc] ;  /* 0x0002b70000077ab9 */ /* 0x000fc60000000800 */
        /* <DEDUP_REMOVED lines=8> */
[----:B------:R-:W-:-:S04]  /*8150*/  VIADD R203, R21, UR8 ;  /* 0x0000000815cb7c36 */ /* 0x000fc80008000000 */
[----:B------:R-:W-:Y:S01]  /*8160*/  IMAD.IADD R186, R0, 0x1, R203 ;  /* 0x0000000100ba7824 */ /* 0x000fe200078e02cb */
[----:B------:R-:W-:Y:S02]  /*8170*/  WARPGROUP.DEPBAR.LE gsb0, 0x0 ;  /* 0x00008000000079c5 */ /* 0x000fe40000010000 */
[----:B------:R0:W-:Y:S01]  /*8180*/  @!P1 SYNCS.ARRIVE.TRANS64.RED.A1T0 RZ, [R12+URZ], RZ ;  /* 0x000000ff0cff99a7 */ /* 0x0001e2000810043f */
[----:B------:R-:W-:Y:S05]  /*8190*/  @P2 BRA `(.L_x_5124) ;  /* 0x00000000005c2947 */ /* 0x000fea0003800000 */
[----:B------:R-:W-:Y:S01]  /*81a0*/  ISETP.GT.AND P2, PT, R15, -0x1, PT ;  /* 0xffffffff0f00780c */ /* 0x000fe20003f44270 */
[----:B------:R-:W-:-:S12]  /*81b0*/  BSSY B0, `(.L_x_5125) ;  /* 0x0000011000007945 */ /* 0x000fd80003800000 */
[----:B------:R-:W-:Y:S05]  /*81c0*/  @P2 BRA `(.L_x_5126) ;  /* 0x0000000000242947 */ /* 0x000fea0003800000 */
[----:B0-----:R-:W-:Y:S01]  /*81d0*/  IMAD.U32 R12, RZ, RZ, UR7 ;  /* 0x00000007ff0c7e24 */ /* 0x001fe2000f8e00ff */
        /* <DEDUP_REMOVED lines=8> */
.L_x_5126:
[----:B0-----:R-:W-:Y:S01]  /*8260*/  MOV R12, UR7 ;  /* 0x00000007000c7c02 */ /* 0x001fe20008000f00 */
[----:B------:R-:W-:-:S03]  /*8270*/  IMAD.MOV.U32 R187, RZ, RZ, R15 ;  /* 0x000000ffffbb7224 */ /* 0x000fc600078e000f */
[----:B------:R-:W-:-:S13]  /*8280*/  ISETP.NE.AND P2, PT, R12, 0x1, PT ;  /* 0x000000010c00780c */ /* 0x000fda0003f45270 */
[----:B------:R-:W0:Y:S02]  /*8290*/  @P2 LDC.64 R20, c[0x0][0xae0] ;  /* 0x0002b800ff142b82 */ /* 0x000e240000000a00 */
[----:B0-----:R-:W-:-:S05]  /*82a0*/  @P2 IMAD.HI.U32 R20, R15, R20, RZ ;  /* 0x000000140f142227 */ /* 0x001fca00078e00ff */
[----:B------:R-:W-:-:S07]  /*82b0*/  @P2 SHF.R.U32.HI R187, RZ, R21, R20 ;  /* 0x00000015ffbb2219 */ /* 0x000fce0000011614 */
.L_x_5127:
[----:B------:R-:W-:Y:S05]  /*82c0*/  BSYNC B0 ;  /* 0x0000000000007941 */ /* 0x000fea0003800000 */
.L_x_5125:
[----:B------:R-:W-:-:S04]  /*82d0*/  IMAD R21, R187, R12, -R10 ;  /* 0x0000000cbb157224 */ /* 0x000fc800078e0a0a */
[----:B------:R-:W-:-:S05]  /*82e0*/  IMAD.IADD R21, R21, 0x1, -R16 ;  /* 0x0000000115157824 */ /* 0x000fca00078e0a10 */
[----:B------:R-:W-:Y:S02]  /*82f0*/  VIADDMNMX R186, R21, R12, R186, PT ;  /* 0x0000000c15ba7246 */ /* 0x000fe400038001ba */
[----:B------:R-:W-:-:S07]  /*8300*/  VIMNMX R201, R201, R21, !PT ;  /* 0x00000015c9c97248 */ /* 0x000fce0007fe0100 */
.L_x_5124:
[----:B------:R-:W-:-:S04]  /*8310*/  ISETP.GT.AND P2, PT, R7, -0x1, PT ;  /* 0xffffffff0700780c */ /* 0x000fc80003f44270 */
[C---:B------:R-:W-:Y:S02]  /*8320*/  ISETP.GT.AND P5, PT, R201.reuse, RZ, P2 ;  /* 0x000000ffc900720c */ /* 0x040fe400017a4270 */
[C---:B------:R-:W-:Y:S02]  /*8330*/  ISETP.GT.AND P4, PT, R201.reuse, 0x1, P2 ;  /* 0x00000001c900780c */ /* 0x040fe40001784270 */
[C---:B------:R-:W-:Y:S02]  /*8340*/  ISETP.GT.AND P6, PT, R201.reuse, 0x8, P2 ;  /* 0x00000008c900780c */ /* 0x040fe400017c4270 */
[----:B------:R-:W-:Y:S02]  /*8350*/  ISETP.GT.AND P3, PT, R201, 0x9, P2 ;  /* 0x00000009c900780c */ /* 0x000fe40001764270 */
[C---:B------:R-:W-:Y:S02]  /*8360*/  ISETP.LT.OR P5, PT, R186.reuse, 0x1, P5 ;  /* 0x00000001ba00780c */ /* 0x040fe40002fa1670 */
[----:B------:R-:W-:-:S02]  /*8370*/  ISETP.LT.OR P4, PT, R186, 0x2, P4 ;  /* 0x00000002ba00780c */ /* 0x000fc40002781670 */
[C---:B------:R-:W-:Y:S02]  /*8380*/  ISETP.LT.OR P6, PT, R186.reuse, 0x9, P6 ;  /* 0x00000009ba00780c */ /* 0x040fe400037c1670 */
[----:B------:R-:W-:Y:S02]  /*8390*/  ISETP.LT.OR P3, PT, R186, 0xa, P3 ;  /* 0x0000000aba00780c */ /* 0x000fe40001f61670 */
[----:B------:R-:W-:Y:S02]  /*83a0*/  FSEL R187, R152, -INF , !P5 ;  /* 0xff80000098bb7808 */ /* 0x000fe40006800000 */
[----:B------:R-:W-:Y:S02]  /*83b0*/  ISETP.GT.AND P5, PT, R201, 0x10, P2 ;  /* 0x00000010c900780c */ /* 0x000fe400017a4270 */
[----:B0-----:R-:W-:Y:S02]  /*83c0*/  FSEL R12, R153, -INF , !P4 ;  /* 0xff800000990c7808 */ /* 0x001fe40006000000 */
[----:B------:R-:W-:-:S02]  /*83d0*/  FSEL R14, R156, -INF , !P6 ;  /* 0xff8000009c0e7808 */ /* 0x000fc40007000000 */
[----:B------:R-:W-:Y:S02]  /*83e0*/  FSEL R157, R157, -INF , !P3 ;  /* 0xff8000009d9d7808 */ /* 0x000fe40005800000 */
        /* <DEDUP_REMOVED lines=9> */
[----:B------:R-:W-:Y:S02]  /*8480*/  FSEL R161, R161, -INF , !P4 ;  /* 0xff800000a1a17808 */ /* 0x000fe40006000000 */
        /* <DEDUP_REMOVED lines=22> */
[----:B------:R-:W-:Y:S02]  /*85f0*/  PLOP3.LUT P5, PT, PT, PT, UP0, 0x40, 0x0 ;  /* 0x000000000000781c */ /* 0x000fe40003fae808 */
[--C-:B------:R-:W-:Y:S02]  /*8600*/  IADD3 R168, R203, 0x8, R0.reuse ;  /* 0x00000008cba87810 */ /* 0x100fe40007ffe000 */
[----:B------:R-:W-:-:S02]  /*8610*/  IADD3 R169, R205, 0x8, R0 ;  /* 0x00000008cda97810 */ /* 0x000fc40007ffe000 */
[----:B------:R-:W-:Y:S02]  /*8620*/  FSEL R176, R177, -INF , !P4 ;  /* 0xff800000b1b07808 */ /* 0x000fe40006000000 */
[----:B------:R-:W-:Y:S02]  /*8630*/  FSEL R180, R180, -INF , !P6 ;  /* 0xff800000b4b47808 */ /* 0x000fe40007000000 */
[----:B------:R-:W-:-:S03]  /*8640*/  FSEL R181, R181, -INF , !P3 ;  /* 0xff800000b5b57808 */ /* 0x000fc60005800000 */
[----:B------:R-:W-:Y:S05]  /*8650*/  @P5 BRA `(.L_x_5128) ;  /* 0x0000000000585947 */ /* 0x000fea0003800000 */
        /* <DEDUP_REMOVED lines=11> */
.L_x_5130:
[----:B------:R-:W-:Y:S02]  /*8710*/  IMAD.U32 R177, RZ, RZ, UR7 ;  /* 0x00000007ffb17e24 */ /* 0x000fe4000f8e00ff */
[----:B------:R-:W-:-:S03]  /*8720*/  IMAD.MOV.U32 R173, RZ, RZ, R13 ;  /* 0x000000ffffad7224 */ /* 0x000fc600078e000d */
[----:B------:R-:W-:-:S13]  /*8730*/  ISETP.NE.AND P3, PT, R177, 0x1, PT ;  /* 0x00000001b100780c */ /* 0x000fda0003f65270 */
[----:B------:R-:W0:Y:S02]  /*8740*/  @P3 LDC.64 R20, c[0x0][0xae0] ;  /* 0x0002b800ff143b82 */ /* 0x000e240000000a00 */
[----:B0-----:R-:W-:-:S05]  /*8750*/  @P3 IMAD.HI.U32 R20, R13, R20, RZ ;  /* 0x000000140d143227 */ /* 0x001fca00078e00ff */
[----:B------:R-:W-:-:S07]  /*8760*/  @P3 SHF.R.U32.HI R173, RZ, R21, R20 ;  /* 0x00000015ffad3219 */ /* 0x000fce0000011614 */
.L_x_5131:
[----:B------:R-:W-:Y:S05]  /*8770*/  BSYNC B0 ;  /* 0x0000000000007941 */ /* 0x000fea0003800000 */
.L_x_5129:
[----:B------:R-:W-:-:S04]  /*8780*/  IMAD R21, R173, R177, -R10 ;  /* 0x000000b1ad157224 */ /* 0x000fc800078e0a0a */
[----:B------:R-:W-:-:S05]  /*8790*/  IMAD.IADD R21, R21, 0x1, -R16 ;  /* 0x0000000115157824 */ /* 0x000fca00078e0a10 */
[----:B------:R-:W-:Y:S02]  /*87a0*/  VIADDMNMX R168, R21, R177, R168, PT ;  /* 0x000000b115a87246 */ /* 0x000fe400038001a8 */
[----:B------:R-:W-:-:S07]  /*87b0*/  VIMNMX R169, R169, R21, !PT ;  /* 0x00000015a9a97248 */ /* 0x000fce0007fe0100 */
.L_x_5128:
[----:B------:R-:W-:Y:S01]  /*87c0*/  FMNMX.FTZ R21, R187, R6, !PT ;  /* 0x00000006bb157209 */ /* 0x000fe20007810000 */
[----:B------:R-:W-:Y:S01]  /*87d0*/  ULDC UR11, c[0x0][0xa80] ;  /* 0x0002a000000b7ab9 */ /* 0x000fe20000000800 */
[C---:B------:R-:W-:Y:S01]  /*87e0*/  ISETP.GT.AND P4, PT, R169.reuse, RZ, P2 ;  /* 0x000000ffa900720c */ /* 0x040fe20001784270 */
[----:B------:R-:W-:Y:S01]  /*87f0*/  ULEA UR8, UR6, UR38, 0xc ;  /* 0x0000002606087291 */ /* 0x000fe2000f8e603f */
[----:B------:R-:W-:Y:S01]  /*8800*/  FMNMX.FTZ R21, R12, R21, !PT ;  /* 0x000000150c157209 */ /* 0x000fe20007810000 */
[----:B------:R-:W-:Y:S01]  /*8810*/  UMOV UR23, 0x40000040 ;  /* 0x4000004000177882 */ /* 0x000fe20000000000 */
[----:B------:R-:W-:Y:S01]  /*8820*/  ISETP.GT.AND P3, PT, R169, 0x1, P2 ;  /* 0x00000001a900780c */ /* 0x000fe20001764270 */
[----:B------:R-:W-:Y:S01]  /*8830*/  UIADD3 UR10, UR8, 0x80, URZ ;  /* 0x00000080080a7890 */ /* 0x000fe2000fffe03f */
[----:B------:R-:W-:Y:S01]  /*8840*/  FMNMX.FTZ R10, R14, R21, !PT ;  /* 0x000000150e0a7209 */ /* 0x000fe20007810000 */
[----:B------:R-:W-:Y:S01]  /*8850*/  @!P1 VIADD R9, R9, 0x38860 ;  /* 0x0003886009099836 */ /* 0x000fe20000000000 */
[----:B------:R-:W-:Y:S01]  /*8860*/  ISETP.LT.OR P4, PT, R168, 0x1, P4 ;  /* 0x00000001a800780c */ /* 0x000fe20002781670 */
[----:B------:R-:W-:Y:S01]  /*8870*/  UMOV UR22, UR8 ;  /* 0x0000000800167c82 */ /* 0x000fe20008000000 */
        /* <DEDUP_REMOVED lines=21> */
[----:B------:R-:W-:Y:S02]  /*89d0*/  FSEL R159, R159, -INF , !P6 ;  /* 0xff8000009f9f7808 */ /* 0x000fe40007000000 */
[----:B------:R-:W-:Y:S02]  /*89e0*/  FMNMX.FTZ R10, R180, R21, !PT ;  /* 0x00000015b40a7209 */ /* 0x000fe40007810000 */
[----:B------:R-:W-:Y:S02]  /*89f0*/  ISETP.LT.OR P3, PT, R168, 0x11, P3 ;  /* 0x00000011a800780c */ /* 0x000fe40001f61670 */
[----:B------:R-:W-:-:S02]  /*8a00*/  FMNMX.FTZ R20, R181, R10, !PT ;  /* 0x0000000ab5147209 */ /* 0x000fc40007810000 */
[C---:B------:R-:W-:Y:S02]  /*8a10*/  ISETP.GT.AND P6, PT, R169.reuse, 0x18, P2 ;  /* 0x00000018a900780c */ /* 0x040fe400017c4270 */
[----:B------:R-:W-:Y:S01]  /*8a20*/  ISETP.LT.OR P5, PT, R168, 0x12, P5 ;  /* 0x00000012a800780c */ /* 0x000fe20002fa1670 */
[----:B------:R-:W0:Y:S01]  /*8a30*/  SHFL.BFLY PT, R21, R20, 0x2, 0x1f ;  /* 0x0c401f0014157f89 */ /* 0x000e2200000e0000 */
[----:B------:R-:W-:Y:S02]  /*8a40*/  FSEL R162, R162, -INF , !P3 ;  /* 0xff800000a2a27808 */ /* 0x000fe40005800000 */
[----:B------:R-:W-:Y:S02]  /*8a50*/  ISETP.GT.AND P4, PT, R169, 0x19, P2 ;  /* 0x00000019a900780c */ /* 0x000fe40001784270 */
[----:B------:R-:W-:Y:S02]  /*8a60*/  ISETP.LT.OR P6, PT, R168, 0x19, P6 ;  /* 0x00000019a800780c */ /* 0x000fe400037c1670 */
[----:B------:R-:W-:-:S02]  /*8a70*/  FSEL R163, R163, -INF , !P5 ;  /* 0xff800000a3a37808 */ /* 0x000fc40006800000 */
[C---:B------:R-:W-:Y:S02]  /*8a80*/  ISETP.GT.AND P5, PT, R169.reuse, 0x21, P2 ;  /* 0x00000021a900780c */ /* 0x040fe400017a4270 */
[----:B------:R-:W-:Y:S02]  /*8a90*/  ISETP.GT.AND P3, PT, R169, 0x20, P2 ;  /* 0x00000020a900780c */ /* 0x000fe40001764270 */
[----:B------:R-:W-:Y:S02]  /*8aa0*/  FSEL R166, R166, -INF , !P6 ;  /* 0xff800000a6a67808 */ /* 0x000fe40007000000 */
[C---:B------:R-:W-:Y:S02]  /*8ab0*/  ISETP.LT.OR P4, PT, R168.reuse, 0x1a, P4 ;  /* 0x0000001aa800780c */ /* 0x040fe40002781670 */
[C---:B------:R-:W-:Y:S02]  /*8ac0*/  ISETP.LT.OR P5, PT, R168.reuse, 0x22, P5 ;  /* 0x00000022a800780c */ /* 0x040fe40002fa1670 */
[----:B------:R-:W-:-:S02]  /*8ad0*/  ISETP.LT.OR P3, PT, R168, 0x21, P3 ;  /* 0x00000021a800780c */ /* 0x000fc40001f61670 */
[----:B------:R-:W-:Y:S02]  /*8ae0*/  FSEL R167, R167, -INF , !P4 ;  /* 0xff800000a7a77808 */ /* 0x000fe40006000000 */
[----:B------:R-:W-:Y:S02]  /*8af0*/  FSEL R202, R171, -INF , !P5 ;  /* 0xff800000abca7808 */ /* 0x000fe40006800000 */
[----:B0-----:R-:W-:Y:S02]  /*8b00*/  FMNMX.FTZ R21, R20, R21, !PT ;  /* 0x0000001514157209 */ /* 0x001fe40007810000 */
[----:B------:R-:W-:Y:S02]  /*8b10*/  FMNMX.FTZ R20, R201, R8, !PT ;  /* 0x00000008c9147209 */ /* 0x000fe40007810000 */
[----:B------:R-:W-:Y:S01]  /*8b20*/  ISETP.GT.AND P6, PT, R169, 0x28, P2 ;  /* 0x00000028a900780c */ /* 0x000fe200017c4270 */
[----:B------:R-:W0:Y:S01]  /*8b30*/  SHFL.BFLY PT, R10, R21, 0x1, 0x1f ;  /* 0x0c201f00150a7f89 */ /* 0x000e2200000e0000 */
[----:B------:R-:W-:-:S02]  /*8b40*/  FSEL R154, R170, -INF , !P3 ;  /* 0xff800000aa9a7808 */ /* 0x000fc40005800000 */
[C---:B------:R-:W-:Y:S02]  /*8b50*/  ISETP.GT.AND P3, PT, R169.reuse, 0x29, P2 ;  /* 0x00000029a900780c */ /* 0x040fe40001764270 */
[C---:B------:R-:W-:Y:S02]  /*8b60*/  ISETP.LT.OR P6, PT, R168.reuse, 0x29, P6 ;  /* 0x00000029a800780c */ /* 0x040fe400037c1670 */
[C---:B------:R-:W-:Y:S02]  /*8b70*/  ISETP.GT.AND P5, PT, R169.reuse, 0x30, P2 ;  /* 0x00000030a900780c */ /* 0x040fe400017a4270 */
[----:B------:R-:W-:Y:S02]  /*8b80*/  ISETP.LT.OR P3, PT, R168, 0x2a, P3 ;  /* 0x0000002aa800780c */ /* 0x000fe40001f61670 */
[----:B------:R-:W-:Y:S02]  /*8b90*/  FSEL R174, R174, -INF , !P6 ;  /* 0xff800000aeae7808 */ /* 0x000fe40007000000 */
[----:B------:R-:W-:-:S02]  /*8ba0*/  ISETP.GT.AND P6, PT, R169, 0x31, P2 ;  /* 0x00000031a900780c */ /* 0x000fc400017c4270 */
[C---:B------:R-:W-:Y:S02]  /*8bb0*/  ISETP.LT.OR P5, PT, R168.reuse, 0x31, P5 ;  /* 0x00000031a800780c */ /* 0x040fe40002fa1670 */
[----:B------:R-:W-:Y:S02]  /*8bc0*/  ISETP.LT.OR P6, PT, R168, 0x32, P6 ;  /* 0x00000032a800780c */ /* 0x000fe400037c1670 */
[----:B------:R-:W-:Y:S02]  /*8bd0*/  FSEL R203, R178, -INF , !P5 ;  /* 0xff800000b2cb7808 */ /* 0x000fe40006800000 */
[----:B------:R-:W-:Y:S02]  /*8be0*/  FSEL R204, R179, -INF , !P6 ;  /* 0xff800000b3cc7808 */ /* 0x000fe40007000000 */
[----:B------:R-:W-:Y:S02]  /*8bf0*/  @!P1 PRMT R9, RZ, 0x654, R9 ;  /* 0x00000654ff099816 */ /* 0x000fe40000000009 */
[----:B0-----:R-:W-:-:S02]  /*8c00*/  FMNMX.FTZ R10, R21, R10, !PT ;  /* 0x0000000a150a7209 */ /* 0x001fc40007810000 */
        /* <DEDUP_REMOVED lines=13> */
[--C-:B------:R-:W-:Y:S01]  /*8ce0*/  FFMA.FTZ R21, R187, UR11, -R205.reuse ;  /* 0x0000000bbb157c23 */ /* 0x100fe200080108cd */
[----:B------:R-:W-:Y:S01]  /*8cf0*/  FSEL R187, R175, -INF , !P3 ;  /* 0xff800000afbb7808 */ /* 0x000fe20005800000 */
[--C-:B------:R-:W-:Y:S01]  /*8d00*/  FFMA.FTZ R175, R160, UR11, -R205.reuse ;  /* 0x0000000ba0af7c23 */ /* 0x100fe200080108cd */
[----:B------:R-:W-:Y:S01]  /*8d10*/  FMNMX.FTZ R171, R167, R20, !PT ;  /* 0x00000014a7ab7209 */ /* 0x000fe20007810000 */
[--C-:B------:R-:W-:Y:S01]  /*8d20*/  FFMA.FTZ R178, R186, UR11, -R205.reuse ;  /* 0x0000000bbab27c23 */ /* 0x100fe200080108cd */
[C---:B------:R-:W-:Y:S01]  /*8d30*/  ISETP.GT.AND P3, PT, R169.reuse, 0x38, P2 ;  /* 0x00000038a900780c */ /* 0x040fe20001764270 */
        /* <DEDUP_REMOVED lines=17> */
[----:B------:R-:W-:Y:S02]  /*8e50*/  FSEL R183, R183, -INF , !P2 ;  /* 0xff800000b7b77808 */ /* 0x000fe40005000000 */
[----:B------:R-:W-:Y:S01]  /*8e60*/  FMNMX.FTZ R157, R204, R169, !PT ;  /* 0x000000a9cc9d7209 */ /* 0x000fe20007810000 */
[----:B------:R-:W-:Y:S03]  /*8e70*/  MUFU.EX2 R12, R12 ;  /* 0x0000000c000c7308 */ /* 0x000fe60000000800 */
[----:B------:R-:W-:-:S04]  /*8e80*/  FMNMX.FTZ R20, R182, R157, !PT ;  /* 0x0000009db6147209 */ /* 0x000fc80007810000 */
[----:B------:R-:W-:Y:S01]  /*8e90*/  FMNMX.FTZ R157, R183, R20, !PT ;  /* 0x00000014b79d7209 */ /* 0x000fe20007810000 */
[----:B------:R0:W-:Y:S04]  /*8ea0*/  MUFU.EX2 R169, R170 ;  /* 0x000000aa00a97308 */ /* 0x0001e80000000800 */
[----:B------:R-:W1:Y:S04]  /*8eb0*/  SHFL.BFLY PT, R160, R157, 0x2, 0x1f ;  /* 0x0c401f009da07f89 */ /* 0x000e6800000e0000 */
[----:B------:R-:W-:Y:S01]  /*8ec0*/  MUFU.EX2 R20, R175 ;  /* 0x000000af00147308 */ /* 0x000fe20000000800 */
[--C-:B0-----:R-:W-:Y:S01]  /*8ed0*/  FFMA.FTZ R170, R152, UR11, -R205.reuse ;  /* 0x0000000b98aa7c23 */ /* 0x101fe200080108cd */
[----:B------:R-:W-:-:S06]  /*8ee0*/  FFMA.FTZ R152, R153, UR11, -R205 ;  /* 0x0000000b99987c23 */ /* 0x000fcc00080108cd */
[----:B------:R0:W-:Y:S08]  /*8ef0*/  MUFU.EX2 R175, R152 ;  /* 0x0000009800af7308 */ /* 0x0001f00000000800 */
[----:B------:R-:W-:Y:S01]  /*8f00*/  MUFU.EX2 R14, R14 ;  /* 0x0000000e000e7308 */ /* 0x000fe20000000800 */
[----:B-1----:R-:W-:Y:S02]  /*8f10*/  FMNMX.FTZ R160, R157, R160, !PT ;  /* 0x000000a09da07209 */ /* 0x002fe40007810000 */
[----:B------:R-:W-:-:S05]  /*8f20*/  FSEL R157, R10, RZ, P4 ;  /* 0x000000ff0a9d7208 */ /* 0x000fca0002000000 */
[----:B------:R-:W-:Y:S01]  /*8f30*/  MUFU.EX2 R171, R171 ;  /* 0x000000ab00ab7308 */ /* 0x000fe20000000800 */
[----:B------:R-:W1:Y:S01]  /*8f40*/  SHFL.BFLY PT, R153, R160, 0x1, 0x1f ;  /* 0x0c201f00a0997f89 */ /* 0x000e6200000e0000 */
[----:B------:R-:W-:-:S04]  /*8f50*/  FADD.FTZ R157, -R157, R6 ;  /* 0x000000069d9d7221 */ /* 0x000fc80000010100 */
[----:B------:R-:W-:Y:S02]  /*8f60*/  FMUL.FTZ R6, R157, UR11 ;  /* 0x0000000b9d067c20 */ /* 0x000fe40008410000 */
[----:B------:R-:W-:Y:S08]  /*8f70*/  MUFU.EX2 R168, R168 ;  /* 0x000000a800a87308 */ /* 0x000ff00000000800 */
[----:B------:R-:W2:Y:S08]  /*8f80*/  MUFU.EX2 R6, R6 ;  /* 0x0000000600067308 */ /* 0x000eb00000000800 */
[----:B------:R-:W3:Y:S01]  /*8f90*/  MUFU.EX2 R173, R173 ;  /* 0x000000ad00ad7308 */ /* 0x000ee20000000800 */
[----:B-1----:R-:W-:-:S04]  /*8fa0*/  FMNMX.FTZ R180, R160, R153, !PT ;  /* 0x00000099a0b47209 */ /* 0x002fc80007810000 */
[C---:B------:R-:W-:Y:S01]  /*8fb0*/  FSETP.NEU.FTZ.AND P2, PT, R180.reuse, -INF , PT ;  /* 0xff800000b400780b */ /* 0x040fe20003f5d000 */
[C---:B0-----:R-:W-:Y:S02]  /*8fc0*/  FMUL.FTZ R152, R180.reuse, UR11 ;  /* 0x0000000bb4987c20 */ /* 0x041fe40008410000 */
[----:B------:R-:W0:Y:S01]  /*8fd0*/  MUFU.EX2 R170, R170 ;  /* 0x000000aa00aa7308 */ /* 0x000e220000000800 */
[----:B------:R-:W-:Y:S01]  /*8fe0*/  FSEL R153, R180, RZ, P2 ;  /* 0x000000ffb4997208 */ /* 0x000fe20001000000 */
[-C--:B--2---:R-:W-:Y:S01]  /*8ff0*/  FMUL.FTZ R24, R24, R6.reuse ;  /* 0x0000000618187220 */ /* 0x084fe20000410000 */
[----:B------:R-:W-:Y:S01]  /*9000*/  FSEL R156, R152, RZ, P2 ;  /* 0x000000ff989c7208 */ /* 0x000fe20001000000 */
[----:B------:R-:W-:Y:S02]  /*9010*/  IMAD.U32 R152, RZ, RZ, UR36 ;  /* 0x00000024ff987e24 */ /* 0x000fe4000f8e00ff */
[-C--:B------:R-:W-:Y:S01]  /*9020*/  FMUL.FTZ R25, R25, R6.reuse ;  /* 0x0000000619197220 */ /* 0x080fe20000410000 */
[----:B------:R-:W-:Y:S01]  /*9030*/  FADD.FTZ R153, -R153, R8 ;  /* 0x0000000899997221 */ /* 0x000fe20000010100 */
[----:B------:R-:W-:Y:S01]  /*9040*/  FMUL.FTZ R28, R28, R6 ;  /* 0x000000061c1c7220 */ /* 0x000fe20000410000 */
[--C-:B------:R-:W-:Y:S01]  /*9050*/  FFMA.FTZ R186, R201, UR11, -R156.reuse ;  /* 0x0000000bc9ba7c23 */ /* 0x100fe2000801089c */
[----:B------:R-:W-:Y:S01]  /*9060*/  FFMA.FTZ R201, R155, UR11, -R156 ;  /* 0x0000000b9bc97c23 */ /* 0x000fe2000801089c */
[----:B------:R-:W-:-:S02]  /*9070*/  IMAD.MOV R155, RZ, RZ, -R22 ;  /* 0x000000ffff9b7224 */ /* 0x000fc400078e0a16 */
[----:B------:R-:W-:Y:S01]  /*9080*/  FMUL.FTZ R153, R153, UR11 ;  /* 0x0000000b99997c20 */ /* 0x000fe20008410000 */
[--C-:B------:R-:W-:Y:S01]  /*9090*/  FFMA.FTZ R159, R159, UR11, -R156.reuse ;  /* 0x0000000b9f9f7c23 */ /* 0x100fe2000801089c */
[--C-:B------:R-:W-:Y:S01]  /*90a0*/  FFMA.FTZ R205, R158, UR11, -R156.reuse ;  /* 0x0000000b9ecd7c23 */ /* 0x100fe2000801089c */
[--C-:B------:R-:W-:Y:S01]  /*90b0*/  FFMA.FTZ R206, R162, UR11, -R156.reuse ;  /* 0x0000000ba2ce7c23 */ /* 0x100fe2000801089c */
[----:B------:R-:W-:Y:S01]  /*90c0*/  ISETP.NE.AND P2, PT, R16, R155, PT ;  /* 0x0000009b1000720c */ /* 0x000fe20003f45270 */
[----:B------:R1:W2:Y:S01]  /*90d0*/  MUFU.EX2 R207, R153 ;  /* 0x0000009900cf7308 */ /* 0x0002a20000000800 */
[--C-:B------:R-:W-:Y:S01]  /*90e0*/  FFMA.FTZ R161, R202, UR11, -R156.reuse ;  /* 0x0000000bcaa17c23 */ /* 0x100fe2000801089c */
[--C-:B------:R-:W-:Y:S01]  /*90f0*/  FFMA.FTZ R202, R174, UR11, -R156.reuse ;  /* 0x0000000baeca7c23 */ /* 0x100fe2000801089c */
[--C-:B------:R-:W-:Y:S01]  /*9100*/  FFMA.FTZ R209, R187, UR11, -R156.reuse ;  /* 0x0000000bbbd17c23 */ /* 0x100fe2000801089c */
[--C-:B------:R-:W-:Y:S01]  /*9110*/  FFMA.FTZ R163, R163, UR11, -R156.reuse ;  /* 0x0000000ba3a37c23 */ /* 0x100fe2000801089c */
[--C-:B------:R-:W-:Y:S01]  /*9120*/  FFMA.FTZ R157, R166, UR11, -R156.reuse ;  /* 0x0000000ba69d7c23 */ /* 0x100fe2000801089c */
[--C-:B------:R-:W-:Y:S01]  /*9130*/  FFMA.FTZ R167, R167, UR11, -R156.reuse ;  /* 0x0000000ba7a77c23 */ /* 0x100fe2000801089c */
[--C-:B------:R-:W-:Y:S01]  /*9140*/  FFMA.FTZ R211, R204, UR11, -R156.reuse ;  /* 0x0000000bccd37c23 */ /* 0x100fe2000801089c */
[----:B------:R4:W-:Y:S01]  /*9150*/  MUFU.EX2 R8, R159 ;  /* 0x0000009f00087308 */ /* 0x0009e20000000800 */
[--C-:B------:R-:W-:Y:S01]  /*9160*/  FFMA.FTZ R208, R182, UR11, -R156.reuse ;  /* 0x0000000bb6d07c23 */ /* 0x100fe2000801089c */
[--C-:B------:R-:W-:Y:S01]  /*9170*/  FFMA.FTZ R213, R183, UR11, -R156.reuse ;  /* 0x0000000bb7d57c23 */ /* 0x100fe2000801089c */
[--C-:B-1----:R-:W-:Y:S01]  /*9180*/  FFMA.FTZ R153, R203, UR11, -R156.reuse ;  /* 0x0000000bcb997c23 */ /* 0x102fe2000801089c */
[----:B------:R-:W-:Y:S01]  /*9190*/  @!P2 IMAD R152, R152, 0x40, R19 ;  /* 0x000000409898a824 */ /* 0x000fe200078e0213 */
[----:B---3--:R-:W-:Y:S01]  /*91a0*/  F2FP.F16.F32.PACK_AB R158, R173, R168 ;  /* 0x000000a8ad9e723e */ /* 0x008fe200000000ff */
[----:B------:R-:W-:Y:S01]  /*91b0*/  FMUL.FTZ R29, R29, R6 ;  /* 0x000000061d1d7220 */ /* 0x000fe20000410000 */
[----:B0-----:R-:W-:Y:S01]  /*91c0*/  F2FP.F16.F32.PACK_AB R160, R175, R170 ;  /* 0x000000aaafa0723e */ /* 0x001fe200000000ff */
[----:B------:R-:W-:Y:S01]  /*91d0*/  MUFU.EX2 R186, R186 ;  /* 0x000000ba00ba7308 */ /* 0x000fe20000000800 */
[----:B------:R-:W-:Y:S01]  /*91e0*/  @!P2 LEA R155, R152, UR37, 0x2 ;  /* 0x00000025989bac11 */ /* 0x000fe2000f8e10ff */
[----:B----4-:R-:W-:Y:S01]  /*91f0*/  FFMA.FTZ R159, R154, UR11, -R156 ;  /* 0x0000000b9a9f7c23 */ /* 0x010fe2000801089c */
[----:B------:R-:W-:Y:S01]  /*9200*/  F2FP.F16.F32.PACK_AB R152, R12, R21 ;  /* 0x000000150c98723e */ /* 0x000fe200000000ff */
[----:B------:R-:W-:Y:S01]  /*9210*/  FMUL.FTZ R32, R32, R6 ;  /* 0x0000000620207220 */ /* 0x000fe20000410000 */
[----:B------:R-:W-:Y:S01]  /*9220*/  F2FP.F16.F32.PACK_AB R154, R169, R14 ;  /* 0x0000000ea99a723e */ /* 0x000fe200000000ff */
[----:B------:R-:W-:Y:S01]  /*9230*/  @!P2 STS [R155+0x38400], R6 ;  /* 0x038400069b00a388 */ /* 0x000fe20000000800 */
[----:B------:R-:W-:Y:S01]  /*9240*/  F2FP.F16.F32.PACK_AB R156, R171, R20 ;  /* 0x00000014ab9c723e */ /* 0x000fe200000000ff */
[----:B------:R-:W-:Y:S01]  /*9250*/  MUFU.EX2 R201, R201 ;  /* 0x000000c900c97308 */ /* 0x000fe20000000800 */
[-C--:B------:R-:W-:Y:S01]  /*9260*/  FMUL.FTZ R33, R33, R6.reuse ;  /* 0x0000000621217220 */ /* 0x080fe20000410000 */
[----:B--2---:R0:W-:Y:S01]  /*9270*/  @!P2 STS [R155+0x38420], R207 ;  /* 0x038420cf9b00a388 */ /* 0x0041e20000000800 */
        /* <DEDUP_REMOVED lines=68> */
[----:B------:R-:W-:Y:S01]  /*96c0*/  FMUL.FTZ R26, R26, R207 ;  /* 0x000000cf1a1a7220 */ /* 0x000fe20000410000 */
[----:B------:R-:W2:Y:S01]  /*96d0*/  MUFU.EX2 R203, R161 ;  /* 0x000000a100cb7308 */ /* 0x000ea20000000800 */
[----:B0-----:R-:W-:Y:S01]  /*96e0*/  F2FP.F16.F32.PACK_AB R159, R174, R183 ;  /* 0x000000b7ae9f723e */ /* 0x001fe200000000ff */
[-C--:B------:R-:W-:Y:S01]  /*96f0*/  FMUL.FTZ R27, R27, R207.reuse ;  /* 0x000000cf1b1b7220 */ /* 0x080fe20000410000 */
[----:B-1----:R-:W-:Y:S01]  /*9700*/  F2FP.F16.F32.PACK_AB R162, R177, R172 ;  /* 0x000000acb1a2723e */ /* 0x002fe200000000ff */
        /* <DEDUP_REMOVED lines=63> */
[----:B0-----:R-:W-:Y:S01]  /*9b00*/  F2FP.F16.F32.PACK_AB R166, R181, R176 ;  /* 0x000000b0b5a6723e */ /* 0x001fe200000000ff */
        /* <DEDUP_REMOVED lines=14> */
[----:B------:R-:W-:Y:S01]  /*9bf0*/  FMUL.FTZ R151, R151, R207 ;  /* 0x000000cf97977220 */ /* 0x000fe20000410000 */
[----:B------:R-:W-:Y:S01]  /*9c00*/  FFMA.FTZ R21, R6, R4, R21 ;  /* 0x0000000406157223 */ /* 0x000fe20000010015 */
[----:B------:R-:W-:Y:S01]  /*9c10*/  FFMA.FTZ R186, R207, R5, R186 ;  /* 0x00000005cfba7223 */ /* 0x000fe200000100ba */
[----:B------:R-:W-:Y:S01]  /*9c20*/  ISETP.GT.AND P2, PT, R7, UR14, PT ;  /* 0x0000000e07007c0c */ /* 0x000fe2000bf44270 */
[----:B------:R-:W-:Y:S01]  /*9c30*/  UMOV UR36, UR6 ;  /* 0x0000000600247c82 */ /* 0x000fe20008000000 */
[----:B------:R-:W-:Y:S01]  /*9c40*/  FADD.FTZ R21, R12, R21 ;  /* 0x000000150c157221 */ /* 0x000fe20000010000 */
[----:B------:R-:W-:Y:S01]  /*9c50*/  FADD.FTZ R186, R201, R186 ;  /* 0x000000bac9ba7221 */ /* 0x000fe20000010000 */
[----:B------:R-:W-:Y:S01]  /*9c60*/  VIADD R7, R7, 0xffffffff ;  /* 0xffffffff07077836 */ /* 0x000fe20000000000 */
[----:B------:R1:W-:Y:S01]  /*9c70*/  STSM.16.M88.4 [R23+0x36400], R152 ;  /* 0x0364009817007844 */ /* 0x0003e20000000200 */
[----:B------:R-:W-:Y:S01]  /*9c80*/  FADD.FTZ R14, R14, R21 ;  /* 0x000000150e0e7221 */ /* 0x000fe20000010000 */
[----:B------:R-:W-:Y:S01]  /*9c90*/  FADD.FTZ R205, R205, R186 ;  /* 0x000000bacdcd7221 */ /* 0x000fe20000010000 */
[----:B------:R-:W-:Y:S01]  /*9ca0*/  IMAD.MOV.U32 R6, RZ, RZ, R10 ;  /* 0x000000ffff067224 */ /* 0x000fe200078e000a */
[----:B------:R1:W-:Y:S01]  /*9cb0*/  STSM.16.M88.4 [R190], R156 ;  /* 0x0000009cbe007844 */ /* 0x0003e20000000200 */
[----:B------:R-:W-:Y:S01]  /*9cc0*/  FADD.FTZ R169, R169, R14 ;  /* 0x0000000ea9a97221 */ /* 0x000fe20000010000 */
[----:B------:R-:W-:Y:S01]  /*9cd0*/  FADD.FTZ R205, R8, R205 ;  /* 0x000000cd08cd7221 */ /* 0x000fe20000010000 */
[----:B0-----:R-:W-:Y:S01]  /*9ce0*/  F2FP.F16.F32.PACK_AB R167, R213, R208 ;  /* 0x000000d0d5a7723e */ /* 0x001fe200000000ff */
[----:B------:R1:W-:Y:S01]  /*9cf0*/  STSM.16.M88.4 [R188], R160 ;  /* 0x000000a0bc007844 */ /* 0x0003e20000000200 */
[----:B------:R-:W-:Y:S01]  /*9d00*/  FADD.FTZ R20, R20, R169 ;  /* 0x000000a914147221 */ /* 0x000fe20000010000 */
[----:B------:R-:W-:Y:S01]  /*9d10*/  FADD.FTZ R206, R206, R205 ;  /* 0x000000cdcece7221 */ /* 0x000fe20000010000 */
[----:B------:R-:W-:Y:S01]  /*9d20*/  IMAD.MOV.U32 R8, RZ, RZ, R180 ;  /* 0x000000ffff087224 */ /* 0x000fe200078e00b4 */
[----:B------:R1:W-:Y:S01]  /*9d30*/  STSM.16.M88.4 [R189], R164 ;  /* 0x000000a4bd007844 */ /* 0x0003e20000000200 */
[----:B------:R-:W-:Y:S01]  /*9d40*/  WARPGROUP.ARRIVE ;  /* 0x00000000000079c5 */ /* 0x000fe20000000000 */
[----:B------:R-:W-:Y:S01]  /*9d50*/  FADD.FTZ R171, R171, R20 ;  /* 0x00000014abab7221 */ /* 0x000fe20000010000 */
[----:B------:R-:W-:-:S03]  /*9d60*/  FADD.FTZ R206, R187, R206 ;  /* 0x000000cebbce7221 */ /* 0x000fc60000010000 */
[----:B------:R-:W-:Y:S01]  /*9d70*/  FADD.FTZ R168, R168, R171 ;  /* 0x000000aba8a87221 */ /* 0x000fe20000010000 */
[----:B------:R-:W-:Y:S01]  /*9d80*/  HGMMA.64x256x16.F32 R24, R152, gdesc[UR20].tnspB, R24, gsb0 ;  /* 0x43e0001498187df0 */ /* 0x000fe20008000818 */
[----:B------:R-:W-:Y:S01]  /*9d90*/  UMOV UR22, UR10 ;  /* 0x0000000a00167c82 */ /* 0x000fe20008000000 */
[----:B------:R-:W-:Y:S01]  /*9da0*/  UMOV UR23, 0x40000040 ;  /* 0x4000004000177882 */ /* 0x000fe20000000000 */
[----:B------:R-:W-:Y:S01]  /*9db0*/  UIADD3 UR10, UR8, 0x100, URZ ;  /* 0x00000100080a7890 */ /* 0x000fe2000fffe03f */
[----:B------:R-:W-:Y:S01]  /*9dc0*/  FADD.FTZ R183, R183, R206 ;  /* 0x000000ceb7b77221 */ /* 0x000fe20000010000 */
[----:B------:R-:W-:Y:S01]  /*9dd0*/  UIADD3 UR8, UR8, 0x180, URZ ;  /* 0x0000018008087890 */ /* 0x000fe2000fffe03f */
[----:B------:R-:W-:Y:S02]  /*9de0*/  FADD.FTZ R173, R173, R168 ;  /* 0x000000a8adad7221 */ /* 0x000fe40000010000 */
[----:B------:R-:W-:Y:S02]  /*9df0*/  FADD.FTZ R183, R174, R183 ;  /* 0x000000b7aeb77221 */ /* 0x000fe40000010000 */
[----:B------:R-:W-:-:S02]  /*9e00*/  FADD.FTZ R170, R170, R173 ;  /* 0x000000adaaaa7221 */ /* 0x000fc40000010000 */
[----:B------:R-:W-:Y:S02]  /*9e10*/  FADD.FTZ R182, R182, R183 ;  /* 0x000000b7b6b67221 */ /* 0x000fe40000010000 */
[----:B------:R-:W-:Y:S02]  /*9e20*/  FADD.FTZ R175, R175, R170 ;  /* 0x000000aaafaf7221 */ /* 0x000fe40000010000 */
[----:B------:R-:W-:Y:S02]  /*9e30*/  FADD.FTZ R203, R203, R182 ;  /* 0x000000b6cbcb7221 */ /* 0x000fe40000010000 */
        /* <DEDUP_REMOVED lines=38> */
[----:B------:R-:W-:Y:S01]  /*a0a0*/  IMAD.MOV.U32 R8, RZ, RZ, R180 ;  /* 0x000000ffff087224 */ /* 0x000fe200078e00b4 */
[----:B------:R-:W-:Y:S01]  /*a0b0*/  UMOV UR36, UR6 ;  /* 0x0000000600247c82 */ /* 0x000fe20008000000 */
[----:B------:R-:W-:-:S07]  /*a0c0*/  IMAD.MOV.U32 R6, RZ, RZ, R10 ;  /* 0x000000ffff067224 */ /* 0x000fce00078e000a */
.L_x_5115:
[----:B------:R-:W0:Y:S01]  /*a0d0*/  LDC R13, c[0x0][0xadc] ;  /* 0x0002b700ff0d7b82 */ /* 0x000e220000000800 */
[----:B------:R-:W-:-:S05]  /*a0e0*/  IADD3 R10, R17, 0x40, -R18 ;  /* 0x00000040110a7810 */ /* 0x000fca0007ffe812 */
[----:B------:R-:W-:-:S04]  /*a0f0*/  IMAD R10, R185, 0x40, R10 ;  /* 0x00000040b90a7824 */ /* 0x000fc800078e020a */
[----:B-1----:R-:W-:Y:S01]  /*a100*/  VIADD R9, R10, -UR18 ;  /* 0x800000120a097c36 */ /* 0x002fe20008000000 */
        /* <DEDUP_REMOVED lines=11> */
.L_x_5134:
[----:B------:R-:W-:-:S13]  /*a1c0*/  ISETP.NE.AND P2, PT, R13, 0x1, PT ;  /* 0x000000010d00780c */ /* 0x000fda0003f45270 */
[----:B------:R-:W0:Y:S02]  /*a1d0*/  @P2 LDC.64 R14, c[0x0][0xae0] ;  /* 0x0002b800ff0e2b82 */ /* 0x000e240000000a00 */
[----:B0-----:R-:W-:-:S05]  /*a1e0*/  @P2 IMAD.HI.U32 R12, R10, R14, RZ ;  /* 0x0000000e0a0c2227 */ /* 0x001fca00078e00ff */
[----:B------:R-:W-:-:S07]  /*a1f0*/  @P2 SHF.R.U32.HI R10, RZ, R15, R12 ;  /* 0x0000000fff0a2219 */ /* 0x000fce000001160c */
.L_x_5135:
[----:B------:R-:W-:-:S05]  /*a200*/  IMAD R10, R10, R13, RZ ;  /* 0x0000000d0a0a7224 */ /* 0x000fca00078e02ff */
[----:B------:R-:W-:-:S07]  /*a210*/  VIMNMX R9, R9, R10, !PT ;  /* 0x0000000a09097248 */ /* 0x000fce0007fe0100 */
.L_x_5133:
[----:B------:R-:W-:-:S05]  /*a220*/  VIADD R9, R9, 0x3f ;  /* 0x0000003f09097836 */ /* 0x000fca0000000000 */
[----:B------:R-:W-:-:S04]  /*a230*/  SHF.R.S32.HI R10, RZ, 0x1f, R9 ;  /* 0x0000001fff0a7819 */ /* 0x000fc80000011409 */
[----:B------:R-:W-:-:S04]  /*a240*/  LEA.HI R10, R10, R9, RZ, 0x6 ;  /* 0x000000090a0a7211 */ /* 0x000fc800078f30ff */
[----:B------:R-:W-:-:S04]  /*a250*/  SHF.R.S32.HI R9, RZ, 0x6, R10 ;  /* 0x00000006ff097819 */ /* 0x000fc8000001140a */
[----:B------:R-:W-:-:S04]  /*a260*/  VIMNMX R10, R184, R9, !PT ;  /* 0x00000009b80a7248 */ /* 0x000fc80007fe0100 */
[----:B------:R-:W-:-:S13]  /*a270*/  ISETP.GE.AND P2, PT, R7, R10, PT ;  /* 0x0000000a0700720c */ /* 0x000fda0003f46270 */
[----:B------:R-:W-:Y:S05]  /*a280*/  @!P2 BRA `(.L_x_5136) ;  /* 0x000000280080a947 */ /* 0x000fea0003800000 */
[----:B------:R-:W-:Y:S01]  /*a290*/  MOV R185, R8 ;  /* 0x0000000800b97202 */ /* 0x000fe20000000f00 */
[----:B------:R-:W-:Y:S01]  /*a2a0*/  IMAD.MOV.U32 R11, RZ, RZ, R6 ;  /* 0x000000ffff0b7224 */ /* 0x000fe200078e0006 */
[----:B------:R-:W-:Y:S01]  /*a2b0*/  UMOV UR7, UR36 ;  /* 0x0000002400077c82 */ /* 0x000fe20008000000 */
[----:B------:R-:W-:-:S07]  /*a2c0*/  IMAD.MOV.U32 R9, RZ, RZ, R7 ;  /* 0x000000ffff097224 */ /* 0x000fce00078e0007 */
.L_x_5145:
[----:B------:R-:W-:Y:S01]  /*a2d0*/  UIADD3 UR14, UR7, 0x1, URZ ;  /* 0x00000001070e7890 */ /* 0x000fe2000fffe03f */
[----:B------:R-:W-:Y:S02]  /*a2e0*/  IMAD.MOV.U32 R7, RZ, RZ, R9 ;  /* 0x000000ffff077224 */ /* 0x000fe400078e0009 */
[----:B------:R-:W-:Y:S01]  /*a2f0*/  VIADD R9, R9, 0xffffffff ;  /* 0xffffffff09097836 */ /* 0x000fe20000000000 */
[----:B------:R-:W-:Y:S02]  /*a300*/  UISETP.NE.AND UP0, UPT, UR14, 0x2, UPT ;  /* 0x000000020e00788c */ /* 0x000fe4000bf05270 */
[----:B------:R-:W-:Y:S02]  /*a310*/  ISETP.GT.AND P2, PT, R7, R10, PT ;  /* 0x0000000a0700720c */ /* 0x000fe40003f44270 */
[----:B------:R-:W-:Y:S02]  /*a320*/  USEL UR14, UR14, URZ, UP0 ;  /* 0x0000003f0e0e7287 */ /* 0x000fe40008000000 */
[----:B------:R-:W-:-:S05]  /*a330*/  USEL UR6, URZ, 0x1, UP0 ;  /* 0x000000013f067887 */ /* 0x000fca0008000000 */
[----:B------:R-:W-:Y:S01]  /*a340*/  UMOV UR36, UR14 ;  /* 0x0000000e00247c82 */ /* 0x000fe20008000000 */
[----:B------:R-:W-:Y:S01]  /*a350*/  LOP3.LUT R2, R2, UR6, RZ, 0x3c, !PT ;  /* 0x0000000602027c12 */ /* 0x000fe2000f8e3cff */
[----:B-1----:R-:W-:Y:S06]  /*a360*/  @!P0 BRA `(.L_x_5137) ;  /* 0x0000000000048947 */ /* 0x002fec0003800000 */
[----:B------:R-:W-:Y:S01]  /*a370*/  BPT.TRAP 0x1 ;  /* 0x000000040000795c */ /* 0x000fe20000300000 */
.L_x_5137:
[----:B------:R-:W-:Y:S01]  /*a380*/  ULEA UR6, UR36, UR37, 0x3 ;  /* 0x0000002524067291 */ /* 0x000fe2000f8e183f */
[----:B------:R-:W-:-:S08]  /*a390*/  SHF.L.U32 R6, R2, 0x1f, RZ ;  /* 0x0000001f02067819 */ /* 0x000fd000000006ff */
[----:B------:R0:W1:Y:S01]  /*a3a0*/  SYNCS.PHASECHK.TRANS64.TRYWAIT P3, [UR6+0x38830], R6 ;  /* 0x03883006ff0075a7 */ /* 0x0000620008060146 */
[----:B------:R-:W-:Y:S05]  /*a3b0*/  @!P0 BRA `(.L_x_5138) ;  /* 0x0000000000048947 */ /* 0x000fea0003800000 */
[----:B------:R-:W-:Y:S01]  /*a3c0*/  BPT.TRAP 0x1 ;  /* 0x000000040000795c */ /* 0x000fe20000300000 */
.L_x_5138:
[----:B-1----:R-:W-:Y:S05]  /*a3d0*/  @P3 BRA `(.L_x_5139) ;  /* 0x0000000000083947 */ /* 0x002fea0003800000 */
[----:B------:R-:W1:Y:S02]  /*a3e0*/  SYNCS.PHASECHK.TRANS64.TRYWAIT P3, [UR6+0x38830], R6 ;  /* 0x03883006ff0075a7 */ /* 0x000e640008060146 */
[----:B-1----:R-:W-:Y:S05]  /*a3f0*/  @!P3 BRA `(.L_x_5140) ;  /* 0x000000e800e8b947 */ /* 0x002fea0003800000 */
.L_x_5139:
        /* <DEDUP_REMOVED lines=32> */
.L_x_5141:
[----:B------:R2:W3:Y:S01]  /*a600*/  SYNCS.PHASECHK.TRANS64.TRYWAIT P3, [UR6+0x38850], R6 ;  /* 0x03885006ff0075a7 */ /* 0x0004e20008060146 */
[----:B------:R-:W-:Y:S05]  /*a610*/  @!P0 BRA `(.L_x_5142) ;  /* 0x0000000000048947 */ /* 0x000fea0003800000 */
[----:B------:R-:W-:Y:S01]  /*a620*/  BPT.TRAP 0x1 ;  /* 0x000000040000795c */ /* 0x000fe20000300000 */
.L_x_5142:
[----:B---3--:R-:W-:Y:S05]  /*a630*/  @P3 BRA `(.L_x_5143) ;  /* 0x0000000000083947 */ /* 0x008fea0003800000 */
[----:B------:R-:W3:Y:S02]  /*a640*/  SYNCS.PHASECHK.TRANS64.TRYWAIT P3, [UR6+0x38850], R6 ;  /* 0x03885006ff0075a7 */ /* 0x000ee40008060146 */
[----:B---3--:R-:W-:Y:S05]  /*a650*/  @!P3 BRA `(.L_x_5144) ;  /* 0x000000e80068b947 */ /* 0x008fea0003800000 */
.L_x_5143:
[----:B------:R-:W-:Y:S01]  /*a660*/  ULEA UR8, UR14, UR4, 0xc ;  /* 0x000000040e087291 */ /* 0x000fe2000f8e603f */
[----:B------:R-:W-:Y:S01]  /*a670*/  WARPGROUP.ARRIVE ;  /* 0x00000000000079c5 */ /* 0x000fe20000000000 */
[----:B------:R-:W-:Y:S01]  /*a680*/  UMOV UR27, 0x40000040 ;  /* 0x40000040001b7882 */ /* 0x000fe20000000000 */
[----:B------:R-:W-:-:S04]  /*a690*/  UIADD3 UR28, UR5, 0x2, URZ ;  /* 0x00000002051c7890 */ /* 0x000fc8000fffe03f */
[----:B-1----:R-:W1:Y:S01]  /*a6a0*/  S2R R7, SR_TID.X ;  /* 0x0000000000077919 */ /* 0x002e620000002100 */
[----:B------:R-:W-:Y:S02]  /*a6b0*/  UIADD3 UR30, UR8, 0x2, URZ ;  /* 0x00000002081e7890 */ /* 0x000fe4000fffe03f */
        /* <DEDUP_REMOVED lines=9> */
[----:B0-----:R-:W-:-:S13]  /*a750*/  R2UR UR9, R6 ;  /* 0x00000000060972ca */ /* 0x001fda00000e0000 */
[----:B------:R-:W-:-:S04]  /*a760*/  UISETP.GT.AND UP0, UPT, UR9, 0x7f, UPT ;  /* 0x0000007f0900788c */ /* 0x000fc8000bf04270 */
[----:B------:R-:W-:Y:S02]  /*a770*/  USEL UR9, URZ, 0x2, !UP0 ;  /* 0x000000023f097887 */ /* 0x000fe4000c000000 */
[----:B------:R-:W-:Y:S01]  /*a780*/  USEL UR10, UR11, 0x2, UP0 ;  /* 0x000000020b0a7887 */ /* 0x000fe20008000000 */
[----:B------:R-:W-:Y:S02]  /*a790*/  WARPGROUP.DEPBAR.LE gsb0, 0x0 ;  /* 0x00008000000079c5 */ /* 0x000fe40000010000 */
[----:B------:R-:W-:Y:S01]  /*a7a0*/  WARPGROUP.ARRIVE ;  /* 0x00000000000079c5 */ /* 0x000fe20000000000 */
[----:B------:R-:W-:-:S05]  /*a7b0*/  USEL UR11, UR11, 0x6, !UP0 ;  /* 0x000000060b0b7887 */ /* 0x000fca000c000000 */
        /* <DEDUP_REMOVED lines=233> */
[----:B------:R-:W-:Y:S02]  /*b650*/  UMOV UR15, 0x40000040 ;  /* 0x40000040000f7882 */ /* 0x000fe40000000000 */
[----:B------:R-:W-:-:S02]  /*b660*/  UMOV UR9, 0x40000040 ;  /* 0x4000004000097882 */ /* 0x000fc40000000000 */
        /* <DEDUP_REMOVED lines=35> */
[----:B------:R-:W-:Y:S02]  /*b8a0*/  FMNMX.FTZ R8, R166, R7, !PT ;  /* 0x00000007a6087209 */ /* 0x000fe40007810000 */
[----:B0-----:R-:W-:-:S05]  /*b8b0*/  FMNMX.FTZ R6, R13, R14, !PT ;  /* 0x0000000e0d067209 */ /* 0x001fca0007810000 */
[C---:B------:R-:W-:Y:S01]  /*b8c0*/  FADD.FTZ R11, -R6.reuse, R11 ;  /* 0x0000000b060b7221 */ /* 0x040fe20000010100 */
[----:B------:R-:W-:-:S03]  /*b8d0*/  FMUL.FTZ R187, R6, UR11 ;  /* 0x0000000b06bb7c20 */ /* 0x000fc60008410000 */
[----:B------:R-:W-:Y:S01]  /*b8e0*/  FMUL.FTZ R7, R11, UR11 ;  /* 0x0000000b0b077c20 */ /* 0x000fe20008410000 */
[----:B------:R-:W-:Y:S01]  /*b8f0*/  FMNMX.FTZ R11, R167, R8, !PT ;  /* 0x00000008a70b7209 */ /* 0x000fe20007810000 */
[--C-:B------:R-:W-:Y:S01]  /*b900*/  FFMA.FTZ R12, R152, UR11, -R187.reuse ;  /* 0x0000000b980c7c23 */ /* 0x100fe200080108bb */
[--C-:B------:R-:W-:Y:S01]  /*b910*/  FFMA.FTZ R14, R157, UR11, -R187.reuse ;  /* 0x0000000b9d0e7c23 */ /* 0x100fe200080108bb */
[--C-:B------:R-:W-:Y:S01]  /*b920*/  FFMA.FTZ R20, R161, UR11, -R187.reuse ;  /* 0x0000000ba1147c23 */ /* 0x100fe200080108bb */
[----:B------:R-:W-:Y:S01]  /*b930*/  FMNMX.FTZ R8, R170, R11, !PT ;  /* 0x0000000baa087209 */ /* 0x000fe20007810000 */
[----:B------:R-:W0:Y:S01]  /*b940*/  MUFU.EX2 R7, R7 ;  /* 0x0000000700077308 */ /* 0x000e220000000800 */
        /* <DEDUP_REMOVED lines=16> */
[----:B------:R-:W-:Y:S01]  /*ba50*/  MUFU.EX2 R12, R12 ;  /* 0x0000000c000c7308 */ /* 0x000fe20000000800 */
[-C--:B0-----:R-:W-:Y:S01]  /*ba60*/  FMUL.FTZ R24, R24, R7.reuse ;  /* 0x0000000718187220 */ /* 0x081fe20000410000 */
[----:B------:R-:W-:Y:S01]  /*ba70*/  FMNMX.FTZ R15, R179, R8, !PT ;  /* 0x00000008b30f7209 */ /* 0x000fe20007810000 */
[-C--:B------:R-:W-:Y:S01]  /*ba80*/  FMUL.FTZ R25, R25, R7.reuse ;  /* 0x0000000719197220 */ /* 0x080fe20000410000 */
[-C--:B------:R-:W-:Y:S01]  /*ba90*/  FMUL.FTZ R28, R28, R7.reuse ;  /* 0x000000071c1c7220 */ /* 0x080fe20000410000 */
[----:B------:R-:W-:Y:S01]  /*baa0*/  FMUL.FTZ R29, R29, R7 ;  /* 0x000000071d1d7220 */ /* 0x000fe20000410000 */
[----:B------:R-:W-:Y:S01]  /*bab0*/  FMNMX.FTZ R8, R182, R15, !PT ;  /* 0x0000000fb6087209 */ /* 0x000fe20007810000 */
[----:B------:R-:W-:Y:S01]  /*bac0*/  FFMA.FTZ R15, R160, UR11, -R187 ;  /* 0x0000000ba00f7c23 */ /* 0x000fe200080108bb */
[----:B------:R-:W-:Y:S01]  /*bad0*/  MUFU.EX2 R11, R11 ;  /* 0x0000000b000b7308 */ /* 0x000fe20000000800 */
[-C--:B------:R-:W-:Y:S01]  /*bae0*/  FMUL.FTZ R32, R32, R7.reuse ;  /* 0x0000000720207220 */ /* 0x080fe20000410000 */
[----:B------:R-:W-:Y:S01]  /*baf0*/  FMNMX.FTZ R8, R183, R8, !PT ;  /* 0x00000008b7087209 */ /* 0x000fe20007810000 */
        /* <DEDUP_REMOVED lines=33> */
[----:B------:R-:W0:Y:S01]  /*bd10*/  SHFL.BFLY PT, R8, R153, 0x1, 0x1f ;  /* 0x0c201f0099087f89 */ /* 0x000e2200000e0000 */
        /* <DEDUP_REMOVED lines=24> */
[----:B------:R-:W-:-:S02]  /*bea0*/  IMAD.MOV R153, RZ, RZ, -R22 ;  /* 0x000000ffff997224 */ /* 0x000fc400078e0a16 */
[-C--:B------:R-:W-:Y:S01]  /*beb0*/  FMUL.FTZ R128, R128, R7.reuse ;  /* 0x0000000780807220 */ /* 0x080fe20000410000 */
[----:B------:R-:W-:Y:S01]  /*bec0*/  FMUL.FTZ R129, R129, R7 ;  /* 0x0000000781817220 */ /* 0x000fe20000410000 */
[----:B------:R-:W-:Y:S01]  /*bed0*/  MUFU.EX2 R169, R169 ;  /* 0x000000a900a97308 */ /* 0x000fe20000000800 */
[----:B------:R-:W-:Y:S01]  /*bee0*/  FADD.FTZ R152, -R8, R185 ;  /* 0x000000b908987221 */ /* 0x000fe20000010100 */
[----:B------:R-:W-:Y:S01]  /*bef0*/  ISETP.NE.AND P3, PT, R16, R153, PT ;  /* 0x000000991000720c */ /* 0x000fe20003f65270 */
[----:B------:R-:W-:Y:S01]  /*bf00*/  FMUL.FTZ R156, R8, UR11 ;  /* 0x0000000b089c7c20 */ /* 0x000fe20008410000 */
[-C--:B------:R-:W-:Y:S01]  /*bf10*/  FMUL.FTZ R132, R132, R7.reuse ;  /* 0x0000000784847220 */ /* 0x080fe20000410000 */
[----:B------:R-:W-:Y:S01]  /*bf20*/  FMUL.FTZ R152, R152, UR11 ;  /* 0x0000000b98987c20 */ /* 0x000fe20008410000 */
[----:B------:R-:W-:Y:S01]  /*bf30*/  FMUL.FTZ R133, R133, R7 ;  /* 0x0000000785857220 */ /* 0x000fe20000410000 */
[--C-:B------:R-:W-:Y:S01]  /*bf40*/  FFMA.FTZ R185, R154, UR11, -R156.reuse ;  /* 0x0000000b9ab97c23 */ /* 0x100fe2000801089c */
[----:B------:R-:W-:Y:S01]  /*bf50*/  FFMA.FTZ R205, R179, UR11, -R156 ;  /* 0x0000000bb3cd7c23 */ /* 0x000fe2000801089c */
[----:B------:R0:W2:Y:S01]  /*bf60*/  MUFU.EX2 R202, R152 ;  /* 0x0000009800ca7308 */ /* 0x0000a20000000800 */
[----:B------:R-:W-:-:S02]  /*bf70*/  IMAD.U32 R179, RZ, RZ, UR6 ;  /* 0x00000006ffb37e24 */ /* 0x000fc4000f8e00ff */
[--C-:B------:R-:W-:Y:S01]  /*bf80*/  FFMA.FTZ R204, R155, UR11, -R156.reuse ;  /* 0x0000000b9bcc7c23 */ /* 0x100fe2000801089c */
[----:B------:R-:W-:Y:S02]  /*bf90*/  IMAD.U32 R154, RZ, RZ, UR7 ;  /* 0x00000007ff9a7e24 */ /* 0x000fe4000f8e00ff */
[--C-:B------:R-:W-:Y:S01]  /*bfa0*/  FFMA.FTZ R187, R158, UR11, -R156.reuse ;  /* 0x0000000b9ebb7c23 */ /* 0x100fe2000801089c */
[--C-:B------:R-:W-:Y:S01]  /*bfb0*/  FFMA.FTZ R206, R159, UR11, -R156.reuse ;  /* 0x0000000b9fce7c23 */ /* 0x100fe2000801089c */
[--C-:B------:R-:W-:Y:S01]  /*bfc0*/  FFMA.FTZ R201, R162, UR11, -R156.reuse ;  /* 0x0000000ba2c97c23 */ /* 0x100fe2000801089c */
[----:B------:R-:W-:Y:S02]  /*bfd0*/  @!P3 IMAD R153, R154, 0x40, R19 ;  /* 0x000000409a99b824 */ /* 0x000fe400078e0213 */
[--C-:B------:R-:W-:Y:S01]  /*bfe0*/  FFMA.FTZ R208, R163, UR11, -R156.reuse ;  /* 0x0000000ba3d07c23 */ /* 0x100fe2000801089c */
[----:B0-----:R-:W-:Y:S02]  /*bff0*/  @!P1 VIADD R152, R179, 0x38840 ;  /* 0x00038840b3989836 */ /* 0x001fe40000000000 */
[--C-:B------:R-:W-:Y:S01]  /*c000*/  FFMA.FTZ R203, R166, UR11, -R156.reuse ;  /* 0x0000000ba6cb7c23 */ /* 0x100fe2000801089c */
[--C-:B------:R-:W-:Y:S01]  /*c010*/  FFMA.FTZ R210, R167, UR11, -R156.reuse ;  /* 0x0000000ba7d27c23 */ /* 0x100fe2000801089c */
[----:B------:R-:W-:Y:S01]  /*c020*/  @!P3 LEA R153, R153, UR37, 0x2 ;  /* 0x000000259999bc11 */ /* 0x000fe2000f8e10ff */
[----:B------:R-:W-:Y:S01]  /*c030*/  FFMA.FTZ R170, R170, UR11, -R156 ;  /* 0x0000000baaaa7c23 */ /* 0x000fe2000801089c */
[----:B------:R-:W-:Y:S01]  /*c040*/  @!P1 PRMT R152, RZ, 0x654, R152 ;  /* 0x00000654ff989816 */ /* 0x000fe20000000098 */
[--C-:B------:R-:W-:Y:S01]  /*c050*/  FFMA.FTZ R171, R171, UR11, -R156.reuse ;  /* 0x0000000babab7c23 */ /* 0x100fe2000801089c */
[--C-:B------:R-:W-:Y:S01]  /*c060*/  FFMA.FTZ R174, R174, UR11, -R156.reuse ;  /* 0x0000000baeae7c23 */ /* 0x100fe2000801089c */
[--C-:B------:R-:W-:Y:S01]  /*c070*/  FFMA.FTZ R175, R175, UR11, -R156.reuse ;  /* 0x0000000bafaf7c23 */ /* 0x100fe2000801089c */
[----:B------:R0:W-:Y:S01]  /*c080*/  @!P1 SYNCS.ARRIVE.TRANS64.RED.A1T0 RZ, [R152+URZ], RZ ;  /* 0x000000ff98ff99a7 */ /* 0x0001e2000810043f */
[--C-:B------:R-:W-:Y:S01]  /*c090*/  FFMA.FTZ R178, R178, UR11, -R156.reuse ;  /* 0x0000000bb2b27c23 */ /* 0x100fe2000801089c */
[--C-:B------:R-:W-:Y:S01]  /*c0a0*/  FFMA.FTZ R182, R182, UR11, -R156.reuse ;  /* 0x0000000bb6b67c23 */ /* 0x100fe2000801089c */
[----:B------:R-:W-:Y:S01]  /*c0b0*/  FFMA.FTZ R183, R183, UR11, -R156 ;  /* 0x0000000bb7b77c23 */ /* 0x000fe2000801089c */
[----:B------:R-:W-:Y:S01]  /*c0c0*/  @!P3 STS [R153+0x38400], R7 ;  /* 0x038400079900b388 */ /* 0x000fe20000000800 */
[----:B------:R-:W-:Y:S01]  /*c0d0*/  MUFU.EX2 R185, R185 ;  /* 0x000000b900b97308 */ /* 0x000fe20000000800 */
[----:B-1----:R-:W-:Y:S01]  /*c0e0*/  F2FP.F16.F32.PACK_AB R154, R14, R13 ;  /* 0x0000000d0e9a723e */ /* 0x002fe200000000ff */
[----:B--2---:R-:W-:Y:S01]  /*c0f0*/  FMUL.FTZ R26, R26, R202 ;  /* 0x000000ca1a1a7220 */ /* 0x004fe20000410000 */
[----:B------:R1:W-:Y:S01]  /*c100*/  @!P3 STS [R153+0x38420], R202 ;  /* 0x038420ca9900b388 */ /* 0x0003e20000000800 */
[----:B0-----:R-:W-:Y:S01]  /*c110*/  F2FP.F16.F32.PACK_AB R152, R11, R12 ;  /* 0x0000000c0b98723e */ /* 0x001fe200000000ff */
[-C--:B------:R-:W-:Y:S01]  /*c120*/  FMUL.FTZ R27, R27, R202.reuse ;  /* 0x000000ca1b1b7220 */ /* 0x080fe20000410000 */
[----:B------:R-:W-:Y:S01]  /*c130*/  F2FP.F16.F32.PACK_AB R156, R20, R15 ;  /* 0x0000000f149c723e */ /* 0x000fe200000000ff */
[-C--:B------:R-:W-:Y:S01]  /*c140*/  FMUL.FTZ R30, R30, R202.reuse ;  /* 0x000000ca1e1e7220 */ /* 0x080fe20000410000 */
[----:B------:R-:W1:Y:S01]  /*c150*/  MUFU.EX2 R204, R204 ;  /* 0x000000cc00cc7308 */ /* 0x000e620000000800 */
[----:B------:R-:W-:Y:S01]  /*c160*/  F2FP.F16.F32.PACK_AB R158, R186, R21 ;  /* 0x00000015ba9e723e */ /* 0x000fe200000000ff */
[----:B------:R-:W-:Y:S01]  /*c170*/  FMUL.FTZ R31, R31, R202 ;  /* 0x000000ca1f1f7220 */ /* 0x000fe20000410000 */
[----:B------:R-:W-:Y:S01]  /*c180*/  F2FP.F16.F32.PACK_AB R160, R169, R168 ;  /* 0x000000a8a9a0723e */ /* 0x000fe200000000ff */
        /* <DEDUP_REMOVED lines=73> */
[----:B------:R-:W-:Y:S01]  /*c620*/  FMUL.FTZ R143, R143, R202 ;  /* 0x000000ca8f8f7220 */ /* 0x000fe20000410000 */
[-C--:B------:R-:W-:Y:S01]  /*c630*/  FMUL.FTZ R144, R144, R7.reuse ;  /* 0x0000000790907220 */ /* 0x080fe20000410000 */
[-C--:B------:R-:W-:Y:S01]  /*c640*/  FMUL.FTZ R145, R145, R7.reuse ;  /* 0x0000000791917220 */ /* 0x080fe20000410000 */
[----:B------:R-:W0:Y:S01]  /*c650*/  MUFU.EX2 R171, R171 ;  /* 0x000000ab00ab7308 */ /* 0x000e220000000800 */
[----:B-1----:R-:W-:Y:S01]  /*c660*/  F2FP.F16.F32.PACK_AB R162, R173, R172 ;  /* 0x000000acada2723e */ /* 0x002fe200000000ff */
[-C--:B------:R-:W-:Y:S01]  /*c670*/  FMUL.FTZ R146, R146, R202.reuse ;  /* 0x000000ca92927220 */ /* 0x080fe20000410000 */
[-C--:B------:R-:W-:Y:S01]  /*c680*/  FMUL.FTZ R147, R147, R202.reuse ;  /* 0x000000ca93937220 */ /* 0x080fe20000410000 */
[-C--:B------:R-:W-:Y:S01]  /*c690*/  FMUL.FTZ R148, R148, R7.reuse ;  /* 0x0000000794947220 */ /* 0x080fe20000410000 */
[----:B------:R-:W-:Y:S01]  /*c6a0*/  FMUL.FTZ R149, R149, R7 ;  /* 0x0000000795957220 */ /* 0x000fe20000410000 */
[-C--:B------:R-:W-:Y:S01]  /*c6b0*/  FMUL.FTZ R150, R150, R202.reuse ;  /* 0x000000ca96967220 */ /* 0x080fe20000410000 */
[----:B------:R-:W-:Y:S01]  /*c6c0*/  FMUL.FTZ R151, R151, R202 ;  /* 0x000000ca97977220 */ /* 0x000fe20000410000 */
[----:B------:R-:W-:Y:S01]  /*c6d0*/  MUFU.EX2 R174, R174 ;  /* 0x000000ae00ae7308 */ /* 0x000fe20000000800 */
[----:B------:R1:W-:Y:S01]  /*c6e0*/  STSM.16.M88.4 [R23+0x36400], R152 ;  /* 0x0364009817007844 */ /* 0x0003e20000000200 */
[----:B------:R-:W-:Y:S01]  /*c6f0*/  ULEA UR6, UR14, UR38, 0xc ;  /* 0x000000260e067291 */ /* 0x000fe2000f8e603f */
[----:B------:R-:W-:Y:S01]  /*c700*/  FFMA.FTZ R4, R7, R4, R12 ;  /* 0x0000000407047223 */ /* 0x000fe2000001000c */
[----:B------:R-:W-:Y:S01]  /*c710*/  UMOV UR7, 0x40000040 ;  /* 0x4000004000077882 */ /* 0x000fe20000000000 */
[----:B------:R1:W-:Y:S01]  /*c720*/  STSM.16.M88.4 [R190], R156 ;  /* 0x0000009cbe007844 */ /* 0x0003e20000000200 */
[----:B------:R-:W-:Y:S01]  /*c730*/  UIADD3 UR8, UR6, 0x80, URZ ;  /* 0x0000008006087890 */ /* 0x000fe2000fffe03f */
[----:B------:R-:W-:Y:S01]  /*c740*/  FFMA.FTZ R5, R202, R5, R185 ;  /* 0x00000005ca057223 */ /* 0x000fe200000100b9 */
[----:B------:R-:W2:Y:S01]  /*c750*/  MUFU.EX2 R175, R175 ;  /* 0x000000af00af7308 */ /* 0x000ea20000000800 */
[----:B0-----:R-:W-:Y:S01]  /*c760*/  F2FP.F16.F32.PACK_AB R161, R171, R170 ;  /* 0x000000aaaba1723e */ /* 0x001fe200000000ff */
[----:B------:R-:W-:Y:S01]  /*c770*/  FADD.FTZ R4, R11, R4 ;  /* 0x000000040b047221 */ /* 0x000fe20000010000 */
[----:B------:R-:W-:Y:S01]  /*c780*/  FADD.FTZ R204, R204, R5 ;  /* 0x00000005cccc7221 */ /* 0x000fe20000010000 */
[----:B------:R-:W-:Y:S01]  /*c790*/  @!P1 VIADD R179, R179, 0x38860 ;  /* 0x00038860b3b39836 */ /* 0x000fe20000000000 */
[----:B------:R-:W-:Y:S01]  /*c7a0*/  UMOV UR14, UR8 ;  /* 0x00000008000e7c82 */ /* 0x000fe20008000000 */
[----:B------:R-:W-:Y:S01]  /*c7b0*/  UIADD3 UR8, UR6, 0x100, URZ ;  /* 0x0000010006087890 */ /* 0x000fe2000fffe03f */
[----:B------:R-:W-:Y:S01]  /*c7c0*/  FADD.FTZ R13, R13, R4 ;  /* 0x000000040d0d7221 */ /* 0x000fe20000010000 */
[----:B------:R-:W-:Y:S01]  /*c7d0*/  MUFU.EX2 R176, R176 ;  /* 0x000000b000b07308 */ /* 0x000fe20000000800 */
[----:B------:R-:W-:Y:S01]  /*c7e0*/  FADD.FTZ R187, R187, R204 ;  /* 0x000000ccbbbb7221 */ /* 0x000fe20000010000 */
[----:B------:R-:W-:Y:S01]  /*c7f0*/  @!P1 PRMT R179, RZ, 0x654, R179 ;  /* 0x00000654ffb39816 */ /* 0x000fe200000000b3 */
[----:B------:R-:W-:Y:S01]  /*c800*/  FADD.FTZ R14, R14, R13 ;  /* 0x0000000d0e0e7221 */ /* 0x000fe20000010000 */
[----:B------:R-:W-:-:S02]  /*c810*/  IMAD.MOV.U32 R185, RZ, RZ, R8 ;  /* 0x000000ffffb97224 */ /* 0x000fc400078e0008 */
[----:B------:R-:W-:Y:S01]  /*c820*/  FADD.FTZ R206, R206, R187 ;  /* 0x000000bbcece7221 */ /* 0x000fe20000010000 */
[----:B------:R-:W-:Y:S02]  /*c830*/  IMAD.MOV.U32 R11, RZ, RZ, R6 ;  /* 0x000000ffff0b7224 */ /* 0x000fe400078e0006 */
[----:B------:R-:W-:Y:S01]  /*c840*/  FADD.FTZ R15, R15, R14 ;  /* 0x0000000e0f0f7221 */ /* 0x000fe20000010000 */
[----:B------:R-:W0:Y:S01]  /*c850*/  MUFU.EX2 R177, R177 ;  /* 0x000000b100b17308 */ /* 0x000e220000000800 */
[----:B--2---:R-:W-:Y:S01]  /*c860*/  F2FP.F16.F32.PACK_AB R163, R175, R174 ;  /* 0x000000aeafa3723e */ /* 0x004fe200000000ff */
[----:B------:R-:W-:Y:S01]  /*c870*/  FADD.FTZ R201, R201, R206 ;  /* 0x000000cec9c97221 */ /* 0x000fe20000010000 */
[----:B------:R-:W-:-:S03]  /*c880*/  FADD.FTZ R20, R20, R15 ;  /* 0x0000000f14147221 */ /* 0x000fc60000010000 */
[----:B------:R1:W-:Y:S01]  /*c890*/  STSM.16.M88.4 [R188], R160 ;  /* 0x000000a0bc007844 */ /* 0x0003e20000000200 */
[----:B------:R-:W-:Y:S01]  /*c8a0*/  FADD.FTZ R208, R208, R201 ;  /* 0x000000c9d0d07221 */ /* 0x000fe20000010000 */
[----:B------:R-:W-:Y:S01]  /*c8b0*/  MUFU.EX2 R180, R180 ;  /* 0x000000b400b47308 */ /* 0x000fe20000000800 */
[----:B------:R-:W-:Y:S02]  /*c8c0*/  FADD.FTZ R21, R21, R20 ;  /* 0x0000001415157221 */ /* 0x000fe40000010000 */
[----:B------:R-:W-:Y:S02]  /*c8d0*/  FADD.FTZ R203, R203, R208 ;  /* 0x000000d0cbcb7221 */ /* 0x000fe40000010000 */
[----:B------:R-:W-:Y:S02]  /*c8e0*/  FADD.FTZ R21, R186, R21 ;  /* 0x00000015ba157221 */ /* 0x000fe40000010000 */
[----:B------:R-:W-:Y:S01]  /*c8f0*/  FADD.FTZ R203, R210, R203 ;  /* 0x000000cbd2cb7221 */ /* 0x000fe20000010000 */
[----:B------:R-:W2:Y:S01]  /*c900*/  MUFU.EX2 R181, R181 ;  /* 0x000000b500b57308 */ /* 0x000ea20000000800 */
[----:B0-----:R-:W-:Y:S01]  /*c910*/  F2FP.F16.F32.PACK_AB R164, R177, R176 ;  /* 0x000000b0b1a4723e */ /* 0x001fe200000000ff */
        /* <DEDUP_REMOVED lines=9> */
[----:B------:R-:W0:Y:S01]  /*c9b0*/  MUFU.EX2 R205, R205 ;  /* 0x000000cd00cd7308 */ /* 0x000e220000000800 */
[----:B--2---:R-:W-:Y:S01]  /*c9c0*/  F2FP.F16.F32.PACK_AB R166, R181, R180 ;  /* 0x000000b4b5a6723e */ /* 0x004fe200000000ff */
[----:B------:R-:W-:-:S04]  /*c9d0*/  FADD.FTZ R176, R176, R173 ;  /* 0x000000adb0b07221 */ /* 0x000fc80000010000 */
[----:B------:R-:W-:Y:S02]  /*c9e0*/  FADD.FTZ R177, R177, R176 ;  /* 0x000000b0b1b17221 */ /* 0x000fe40000010000 */
[----:B------:R-:W-:Y:S02]  /*c9f0*/  MUFU.EX2 R182, R182 ;  /* 0x000000b600b67308 */ /* 0x000fe40000000800 */
[----:B------:R-:W-:-:S04]  /*ca00*/  FADD.FTZ R4, R180, R177 ;  /* 0x000000b1b4047221 */ /* 0x000fc80000010000 */
[----:B------:R-:W-:Y:S02]  /*ca10*/  FADD.FTZ R4, R181, R4 ;  /* 0x00000004b5047221 */ /* 0x000fe40000010000 */
[----:B------:R-:W2:Y:S01]  /*ca20*/  MUFU.EX2 R183, R183 ;  /* 0x000000b700b77308 */ /* 0x000ea20000000800 */
[----:B0-----:R-:W-:Y:S01]  /*ca30*/  F2FP.F16.F32.PACK_AB R165, R205, R178 ;  /* 0x000000b2cda5723e */ /* 0x001fe200000000ff */
[----:B------:R-:W-:-:S04]  /*ca40*/  FADD.FTZ R178, R178, R175 ;  /* 0x000000afb2b27221 */ /* 0x000fc80000010000 */
[----:B------:R-:W-:Y:S01]  /*ca50*/  FADD.FTZ R205, R205, R178 ;  /* 0x000000b2cdcd7221 */ /* 0x000fe20000010000 */
[----:B--2---:R-:W-:-:S03]  /*ca60*/  F2FP.F16.F32.PACK_AB R167, R183, R182 ;  /* 0x000000b6b7a7723e */ /* 0x004fc600000000ff */
[----:B------:R-:W-:Y:S02]  /*ca70*/  FADD.FTZ R182, R182, R205 ;  /* 0x000000cdb6b67221 */ /* 0x000fe40000010000 */
[----:B------:R1:W-:Y:S01]  /*ca80*/  STSM.16.M88.4 [R189], R164 ;  /* 0x000000a4bd007844 */ /* 0x0003e20000000200 */
[----:B------:R-:W-:Y:S01]  /*ca90*/  WARPGROUP.ARRIVE ;  /* 0x00000000000079c5 */ /* 0x000fe20000000000 */
[----:B------:R-:W-:-:S05]  /*caa0*/  FADD.FTZ R5, R183, R182 ;  /* 0x000000b6b7057221 */ /* 0x000fca0000010000 */
[----:B------:R-:W-:Y:S01]  /*cab0*/  HGMMA.64x256x16.F32 R24, R152, gdesc[UR4].tnspB, R24, gsb0 ;  /* 0x43e0000498187df0 */ /* 0x000fe20008000818 */
        /* <DEDUP_REMOVED lines=28> */
[----:B------:R-:W-:-:S07]  /*cc80*/  IMAD.MOV.U32 R7, RZ, RZ, R9 ;  /* 0x000000ffff077224 */ /* 0x000fce00078e0009 */
.L_x_5136:
[----:B------:R-:W-:-:S13]  /*cc90*/  ISETP.GE.AND P2, PT, R7, R184, PT ;  /* 0x000000b80700720c */ /* 0x000fda0003f46270 */
[----:B------:R-:W-:Y:S05]  /*cca0*/  @!P2 BRA `(.L_x_5146) ;  /* 0x00000034000ca947 */ /* 0x000fea0003800000 */
[----:B------:R-:W-:Y:S01]  /*ccb0*/  IMAD.IADD R11, R17, 0x1, -R18 ;  /* 0x00000001110b7824 */ /* 0x000fe200078e0a12 */
[----:B------:R-:W-:Y:S01]  /*ccc0*/  UMOV UR6, UR36 ;  /* 0x0000002400067c82 */ /* 0x000fe20008000000 */
[----:B------:R-:W-:Y:S02]  /*ccd0*/  IMAD.MOV.U32 R20, RZ, RZ, R8 ;  /* 0x000000ffff147224 */ /* 0x000fe400078e0008 */
[----:B------:R-:W-:Y:S01]  /*cce0*/  IMAD.MOV.U32 R12, RZ, RZ, R6 ;  /* 0x000000ffff0c7224 */ /* 0x000fe200078e0006 */
[----:B------:R-:W-:Y:S01]  /*ccf0*/  IADD3 R9, R11, 0x8, R0 ;  /* 0x000000080b097810 */ /* 0x000fe20007ffe000 */
[----:B------:R-:W-:-:S03]  /*cd00*/  IMAD.IADD R11, R0, 0x1, R11 ;  /* 0x00000001000b7824 */ /* 0x000fc600078e020b */
[----:B------:R-:W-:-:S07]  /*cd10*/  LOP3.LUT R13, RZ, R9, RZ, 0x33, !PT ;  /* 0x00000009ff0d7212 */ /* 0x000fce00078e33ff */
.L_x_5163:
[----:B------:R-:W-:-:S04]  /*cd20*/  UIADD3 UR14, UR6, 0x1, URZ ;  /* 0x00000001060e7890 */ /* 0x000fc8000fffe03f */
[----:B------:R-:W-:-:S04]  /*cd30*/  UISETP.NE.AND UP0, UPT, UR14, 0x2, UPT ;  /* 0x000000020e00788c */ /* 0x000fc8000bf05270 */
[----:B------:R-:W-:Y:S02]  /*cd40*/  USEL UR14, UR14, URZ, UP0 ;  /* 0x0000003f0e0e7287 */ /* 0x000fe40008000000 */
[----:B------:R-:W-:-:S05]  /*cd50*/  USEL UR7, URZ, 0x1, UP0 ;  /* 0x000000013f077887 */ /* 0x000fca0008000000 */
[----:B------:R-:W-:Y:S01]  /*cd60*/  UMOV UR36, UR14 ;  /* 0x0000000e00247c82 */ /* 0x000fe20008000000 */
[----:B------:R-:W-:Y:S01]  /*cd70*/  LOP3.LUT R2, R2, UR7, RZ, 0x3c, !PT ;  /* 0x0000000702027c12 */ /* 0x000fe2000f8e3cff */
[----:B0-----:R-:W-:Y:S06]  /*cd80*/  @!P0 BRA `(.L_x_5147) ;  /* 0x0000000000048947 */ /* 0x001fec0003800000 */
[----:B------:R-:W-:Y:S01]  /*cd90*/  BPT.TRAP 0x1 ;  /* 0x000000040000795c */ /* 0x000fe20000300000 */
.L_x_5147:
[----:B------:R-:W-:Y:S01]  /*cda0*/  ULEA UR7, UR36, UR37, 0x3 ;  /* 0x0000002524077291 */ /* 0x000fe2000f8e183f */
[----:B------:R-:W-:-:S08]  /*cdb0*/  SHF.L.U32 R6, R2, 0x1f, RZ ;  /* 0x0000001f02067819 */ /* 0x000fd000000006ff */
[----:B------:R0:W2:Y:S01]  /*cdc0*/  SYNCS.PHASECHK.TRANS64.TRYWAIT P2, [UR7+0x38830], R6 ;  /* 0x03883006ff0075a7 */ /* 0x0000a20008040147 */
[----:B------:R-:W-:Y:S05]  /*cdd0*/  @!P0 BRA `(.L_x_5148) ;  /* 0x0000000000048947 */ /* 0x000fea0003800000 */
[----:B------:R-:W-:Y:S01]  /*cde0*/  BPT.TRAP 0x1 ;  /* 0x000000040000795c */ /* 0x000fe20000300000 */
.L_x_5148:
[----:B--2---:R-:W-:Y:S05]  /*cdf0*/  @P2 BRA `(.L_x_5149) ;  /* 0x0000000000082947 */ /* 0x004fea0003800000 */
[----:B------:R-:W2:Y:S02]  /*ce00*/  SYNCS.PHASECHK.TRANS64.TRYWAIT P2, [UR7+0x38830], R6 ;  /* 0x03883006ff0075a7 */ /* 0x000ea40008040147 */
[----:B--2---:R-:W-:Y:S05]  /*ce10*/  @!P2 BRA `(.L_x_5150) ;  /* 0x000000c00090a947 */ /* 0x004fea0003800000 */
.L_x_5149:
[----:B------:R-:W-:Y:S01]  /*ce20*/  R2UR UR15, R3 ;  /* 0x00000000030f72ca */ /* 0x000fe200000e0000 */
[----:B-1----:R-:W-:Y:S01]  /*ce30*/  WARPGROUP.ARRIVE ;  /* 0x00000000000079c5 */ /* 0x002fe20000000000 */
        /* <DEDUP_REMOVED lines=30> */
.L_x_5151:
[----:B------:R1:W3:Y:S01]  /*d020*/  SYNCS.PHASECHK.TRANS64.TRYWAIT P2, [UR7+0x38850], R6 ;  /* 0x03885006ff0075a7 */ /* 0x0002e20008040147 */
[----:B------:R-:W-:Y:S05]  /*d030*/  @!P0 BRA `(.L_x_5152) ;  /* 0x0000000000048947 */ /* 0x000fea0003800000 */
[----:B------:R-:W-:Y:S01]  /*d040*/  BPT.TRAP 0x1 ;  /* 0x000000040000795c */ /* 0x000fe20000300000 */
.L_x_5152:
[----:B---3--:R-:W-:Y:S05]  /*d050*/  @P2 BRA `(.L_x_5153) ;  /* 0x0000000000082947 */ /* 0x008fea0003800000 */
[----:B------:R-:W3:Y:S02]  /*d060*/  SYNCS.PHASECHK.TRANS64.TRYWAIT P2, [UR7+0x38850], R6 ;  /* 0x03885006ff0075a7 */ /* 0x000ee40008040147 */
[----:B---3--:R-:W-:Y:S05]  /*d070*/  @!P2 BRA `(.L_x_5154) ;  /* 0x000000c00010a947 */ /* 0x008fea0003800000 */
.L_x_5153:
[----:B------:R-:W-:Y:S01]  /*d080*/  ULEA UR8, UR14, UR4, 0xc ;  /* 0x000000040e087291 */ /* 0x000fe2000f8e603f */
[----:B------:R-:W-:Y:S01]  /*d090*/  WARPGROUP.ARRIVE ;  /* 0x00000000000079c5 */ /* 0x000fe20000000000 */
[----:B------:R-:W-:Y:S01]  /*d0a0*/  UMOV UR27, 0x40000040 ;  /* 0x40000040001b7882 */ /* 0x000fe20000000000 */
[----:B------:R-:W-:-:S04]  /*d0b0*/  UIADD3 UR28, UR5, 0x2, URZ ;  /* 0x00000002051c7890 */ /* 0x000fc8000fffe03f */
[----:B------:R-:W3:Y:S01]  /*d0c0*/  S2R R8, SR_TID.X ;  /* 0x0000000000087919 */ /* 0x000ee20000002100 */
[----:B------:R-:W-:Y:S01]  /*d0d0*/  UIADD3 UR30, UR8, 0x2, URZ ;  /* 0x00000002081e7890 */ /* 0x000fe2000fffe03f */
[----:B------:R-:W-:Y:S01]  /*d0e0*/  IMAD.U32 R10, RZ, RZ, UR7 ;  /* 0x00000007ff0a7e24 */ /* 0x000fe2000f8e00ff */
[----:B------:R-:W-:Y:S01]  /*d0f0*/  UMOV UR26, UR8 ;  /* 0x00000008001a7c82 */ /* 0x000fe20008000000 */
[----:B------:R-:W-:Y:S01]  /*d100*/  UMOV UR29, 0x40000040 ;  /* 0x40000040001d7882 */ /* 0x000fe20000000000 */
[----:B------:R-:W-:Y:S01]  /*d110*/  HGMMA.64x64x16.F32 R152, gdesc[UR24], R152, gsb0 ;  /* 0x00e00000189879f0 */ /* 0x000fe20008000898 */
[----:B------:R-:W-:Y:S01]  /*d120*/  UMOV UR31, 0x40000040 ;  /* 0x40000040001f7882 */ /* 0x000fe20000000000 */
[----:B------:R-:W-:Y:S02]  /*d130*/  UIADD3 UR18, UR5, 0x800, URZ ;  /* 0x0000080005127890 */ /* 0x000fe4000fffe03f */
[----:B------:R-:W-:Y:S01]  /*d140*/  UIADD3 UR15, UR8, 0x800, URZ ;  /* 0x00000800080f7890 */ /* 0x000fe2000fffe03f */
[----:B------:R-:W-:Y:S01]  /*d150*/  UMOV UR11, 0x4 ;  /* 0x00000004000b7882 */ /* 0x000fe20000000000 */
[----:B------:R-:W-:-:S02]  /*d160*/  ULDC UR7, c[0x0][0xad4] ;  /* 0x0002b50000077ab9 */ /* 0x000fc40000000800 */
[----:B------:R-:W-:Y:S01]  /*d170*/  ULOP3.LUT UR7, URZ, UR7, URZ, 0x33, !UPT ;  /* 0x000000073f077292 */ /* 0x000fe2000f8e333f */
[----:B---3--:R-:W-:-:S05]  /*d180*/  SHF.R.U32.HI R8, RZ, 0x7, R8 ;  /* 0x00000007ff087819 */ /* 0x008fca0000011608 */
[----:B012---:R-:W0:Y:S02]  /*d190*/  SHFL.IDX PT, R6, R8, RZ, 0x1f ;  /* 0x00001fff08067589 */ /* 0x007e2400000e0000 */
[----:B0-----:R-:W-:Y:S01]  /*d1a0*/  R2UR UR9, R6 ;  /* 0x00000000060972ca */ /* 0x001fe200000e0000 */
[----:B------:R-:W-:-:S05]  /*d1b0*/  @!P1 VIADD R6, R10, 0x38840 ;  /* 0x000388400a069836 */ /* 0x000fca0000000000 */
[----:B------:R-:W-:Y:S02]  /*d1c0*/  @!P1 PRMT R8, RZ, 0x654, R6 ;  /* 0x00000654ff089816 */ /* 0x000fe40000000006 */
[----:B------:R-:W-:-:S04]  /*d1d0*/  SHF.L.U32 R6, R7, 0x6, RZ ;  /* 0x0000000607067819 */ /* 0x000fc800000006ff */
[----:B------:R-:W-:Y:S01]  /*d1e0*/  IADD3 R15, R17, 0x1, -R6 ;  /* 0x00000001110f7810 */ /* 0x000fe20007ffe806 */
[----:B------:R-:W-:-:S03]  /*d1f0*/  UISETP.GT.AND UP0, UPT, UR9, 0x7f, UPT ;  /* 0x0000007f0900788c */ /* 0x000fc6000bf04270 */
[----:B------:R-:W-:Y:S01]  /*d200*/  IADD3 R15, -R16, R15, -R18 ;  /* 0x0000000f100f7210 */ /* 0x000fe20007ffe912 */
[----:B------:R-:W-:Y:S02]  /*d210*/  USEL UR9, URZ, 0x2, !UP0 ;  /* 0x000000023f097887 */ /* 0x000fe4000c000000 */
[----:B------:R-:W-:Y:S01]  /*d220*/  USEL UR10, UR11, 0x2, UP0 ;  /* 0x000000020b0a7887 */ /* 0x000fe20008000000 */
[----:B------:R-:W-:Y:S02]  /*d230*/  WARPGROUP.DEPBAR.LE gsb0, 0x0 ;  /* 0x00008000000079c5 */ /* 0x000fe40000010000 */
[----:B------:R-:W-:Y:S01]  /*d240*/  WARPGROUP.ARRIVE ;  /* 0x00000000000079c5 */ /* 0x000fe20000000000 */
[----:B------:R-:W-:Y:S01]  /*d250*/  USEL UR11, UR11, 0x6, !UP0 ;  /* 0x000000060b0b7887 */ /* 0x000fe2000c000000 */
[----:B------:R-:W-:Y:S01]  /*d260*/  VIADD R205, R15, UR7 ;  /* 0x000000070fcd7c36 */ /* 0x000fe20008000000 */
[----:B------:R-:W-:-:S03]  /*d270*/  ULDC UR7, c[0x0][0xadc] ;  /* 0x0002b70000077ab9 */ /* 0x000fc60000000800 */
[----:B------:R-:W-:Y:S01]  /*d280*/  HGMMA.64x64x16.F32 R152, gdesc[UR28], R152, gsb0 ;  /* 0x00e000001c9879f0 */ /* 0x000fe20008000898 */
[----:B------:R-:W-:Y:S01]  /*d290*/  UIADD3 UR28, UR5, 0x4, URZ ;  /* 0x00000004051c7890 */ /* 0x000fe2000fffe03f */
[----:B------:R-:W-:Y:S01]  /*d2a0*/  IMAD.IADD R201, R0, 0x1, R205 ;  /* 0x0000000100c97824 */ /* 0x000fe200078e02cd */
        /* <DEDUP_REMOVED lines=245> */
[----:B------:R-:W-:Y:S05]  /*e200*/  @!P6 BRA `(.L_x_5155) ;  /* 0x00000000005ce947 */ /* 0x000fea0003800000 */
[----:B------:R-:W-:Y:S01]  /*e210*/  ISETP.GT.AND P2, PT, R11, -0x1, PT ;  /* 0xffffffff0b00780c */ /* 0x000fe20003f44270 */
[----:B------:R-:W-:-:S12]  /*e220*/  BSSY B0, `(.L_x_5156) ;  /* 0x0000011000007945 */ /* 0x000fd80003800000 */
[----:B------:R-:W-:Y:S05]  /*e230*/  @P2 BRA `(.L_x_5157) ;  /* 0x0000000000242947 */ /* 0x000fea0003800000 */
[----:B------:R-:W-:Y:S01]  /*e240*/  IMAD.U32 R185, RZ, RZ, UR7 ;  /* 0x00000007ffb97e24 */ /* 0x000fe2000f8e00ff */
[----:B0-----:R-:W-:-:S04]  /*e250*/  IADD3 R8, R0, R17, -R18 ;  /* 0x0000001100087210 */ /* 0x001fc80007ffe812 */
[----:B------:R-:W-:Y:S02]  /*e260*/  ISETP.NE.AND P2, PT, R185, 0x1, PT ;  /* 0x00000001b900780c */ /* 0x000fe40003f45270 */
[----:B------:R-:W-:-:S11]  /*e270*/  LOP3.LUT R21, RZ, R8, RZ, 0x33, !PT ;  /* 0x00000008ff157212 */ /* 0x000fd600078e33ff */
[----:B------:R-:W0:Y:S02]  /*e280*/  @P2 LDC.64 R14, c[0x0][0xae0] ;  /* 0x0002b800ff0e2b82 */ /* 0x000e240000000a00 */
[----:B0-----:R-:W-:-:S05]  /*e290*/  @P2 IMAD.HI.U32 R14, R21, R14, RZ ;  /* 0x0000000e150e2227 */ /* 0x001fca00078e00ff */
[----:B------:R-:W-:-:S04]  /*e2a0*/  @P2 SHF.R.U32.HI R21, RZ, R15, R14 ;  /* 0x0000000fff152219 */ /* 0x000fc8000001160e */
[----:B------:R-:W-:Y:S01]  /*e2b0*/  LOP3.LUT R21, RZ, R21, RZ, 0x33, !PT ;  /* 0x00000015ff157212 */ /* 0x000fe200078e33ff */
[----:B------:R-:W-:Y:S06]  /*e2c0*/  BRA `(.L_x_5158) ;  /* 0x0000000000187947 */ /* 0x000fec0003800000 */
.L_x_5157:
[----:B------:R-:W-:Y:S02]  /*e2d0*/  IMAD.U32 R185, RZ, RZ, UR7 ;  /* 0x00000007ffb97e24 */ /* 0x000fe4000f8e00ff */
[----:B------:R-:W-:-:S03]  /*e2e0*/  IMAD.MOV.U32 R21, RZ, RZ, R11 ;  /* 0x000000ffff157224 */ /* 0x000fc600078e000b */
[----:B------:R-:W-:-:S13]  /*e2f0*/  ISETP.NE.AND P2, PT, R185, 0x1, PT ;  /* 0x00000001b900780c */ /* 0x000fda0003f45270 */
[----:B------:R-:W1:Y:S02]  /*e300*/  @P2 LDC.64 R14, c[0x0][0xae0] ;  /* 0x0002b800ff0e2b82 */ /* 0x000e640000000a00 */
[----:B-1----:R-:W-:-:S05]  /*e310*/  @P2 IMAD.HI.U32 R14, R11, R14, RZ ;  /* 0x0000000e0b0e2227 */ /* 0x002fca00078e00ff */
[----:B------:R-:W-:-:S07]  /*e320*/  @P2 SHF.R.U32.HI R21, RZ, R15, R14 ;  /* 0x0000000fff152219 */ /* 0x000fce000001160e */
.L_x_5158:
[----:B------:R-:W-:Y:S05]  /*e330*/  BSYNC B0 ;  /* 0x0000000000007941 */ /* 0x000fea0003800000 */
.L_x_5156:
[----:B------:R-:W-:-:S04]  /*e340*/  IMAD R15, R21, R185, -R6 ;  /* 0x000000b9150f7224 */ /* 0x000fc800078e0a06 */
[----:B------:R-:W-:-:S05]  /*e350*/  IMAD.IADD R15, R15, 0x1, -R16 ;  /* 0x000000010f0f7824 */ /* 0x000fca00078e0a10 */
[----:B------:R-:W-:Y:S02]  /*e360*/  VIADDMNMX R186, R15, R185, R186, PT ;  /* 0x000000b90fba7246 */ /* 0x000fe400038001ba */
[----:B------:R-:W-:-:S07]  /*e370*/  VIMNMX R201, R201, R15, !PT ;  /* 0x0000000fc9c97248 */ /* 0x000fce0007fe0100 */
.L_x_5155:
        /* <DEDUP_REMOVED lines=29> */
[----:B0-----:R-:W-:Y:S02]  /*e550*/  FSEL R8, R168, -INF , !P3 ;  /* 0xff800000a8087808 */ /* 0x001fe40005800000 */
        /* <DEDUP_REMOVED lines=33> */
.L_x_5161:
[----:B------:R-:W-:Y:S02]  /*e770*/  IMAD.U32 R186, RZ, RZ, UR7 ;  /* 0x00000007ffba7e24 */ /* 0x000fe4000f8e00ff */
[----:B------:R-:W-:-:S03]  /*e780*/  IMAD.MOV.U32 R173, RZ, RZ, R9 ;  /* 0x000000ffffad7224 */ /* 0x000fc600078e0009 */
[----:B------:R-:W-:-:S13]  /*e790*/  ISETP.NE.AND P3, PT, R186, 0x1, PT ;  /* 0x00000001ba00780c */ /* 0x000fda0003f65270 */
[----:B------:R-:W0:Y:S02]  /*e7a0*/  @P3 LDC.64 R14, c[0x0][0xae0] ;  /* 0x0002b800ff0e3b82 */ /* 0x000e240000000a00 */
[----:B0-----:R-:W-:-:S05]  /*e7b0*/  @P3 IMAD.HI.U32 R14, R9, R14, RZ ;  /* 0x0000000e090e3227 */ /* 0x001fca00078e00ff */
[----:B------:R-:W-:-:S07]  /*e7c0*/  @P3 SHF.R.U32.HI R173, RZ, R15, R14 ;  /* 0x0000000fffad3219 */ /* 0x000fce000001160e */
.L_x_5162:
[----:B------:R-:W-:Y:S05]  /*e7d0*/  BSYNC B0 ;  /* 0x0000000000007941 */ /* 0x000fea0003800000 */
.L_x_5160:
[----:B------:R-:W-:-:S04]  /*e7e0*/  IMAD R15, R173, R186, -R6 ;  /* 0x000000baad0f7224 */ /* 0x000fc800078e0a06 */
[----:B------:R-:W-:-:S05]  /*e7f0*/  IMAD.IADD R15, R15, 0x1, -R16 ;  /* 0x000000010f0f7824 */ /* 0x000fca00078e0a10 */
[----:B------:R-:W-:Y:S02]  /*e800*/  VIADDMNMX R168, R15, R186, R168, PT ;  /* 0x000000ba0fa87246 */ /* 0x000fe400038001a8 */
[----:B------:R-:W-:-:S07]  /*e810*/  VIMNMX R169, R169, R15, !PT ;  /* 0x0000000fa9a97248 */ /* 0x000fce0007fe0100 */
.L_x_5159:
[----:B------:R-:W-:Y:S01]  /*e820*/  FMNMX.FTZ R6, R187, R12, !PT ;  /* 0x0000000cbb067209 */ /* 0x000fe20007810000 */
[----:B------:R-:W-:Y:S01]  /*e830*/  ULDC UR11, c[0x0][0xa80] ;  /* 0x0002a000000b7ab9 */ /* 0x000fe20000000800 */
[----:B------:R-:W-:Y:S01]  /*e840*/  ISETP.GT.AND P3, PT, R169, 0x1, P2 ;  /* 0x00000001a900780c */ /* 0x000fe20001764270 */
[----:B------:R-:W-:Y:S01]  /*e850*/  UMOV UR7, 0x40000040 ;  /* 0x4000004000077882 */ /* 0x000fe20000000000 */
[----:B------:R-:W-:Y:S01]  /*e860*/  FMNMX.FTZ R6, R185, R6, !PT ;  /* 0x00000006b9067209 */ /* 0x000fe20007810000 */
[----:B------:R-:W-:Y:S01]  /*e870*/  UMOV UR15, 0x40000040 ;  /* 0x40000040000f7882 */ /* 0x000fe20000000000 */
[----:B------:R-:W-:Y:S01]  /*e880*/  ISETP.LT.OR P3, PT, R168, 0x2, P3 ;  /* 0x00000002a800780c */ /* 0x000fe20001f61670 */
[----:B------:R-:W-:Y:S01]  /*e890*/  @!P1 VIADD R10, R10, 0x38860 ;  /* 0x000388600a0a9836 */ /* 0x000fe20000000000 */
        /* <DEDUP_REMOVED lines=27> */
[C---:B------:R-:W-:Y:S02]  /*ea50*/  ISETP.GT.AND P3, PT, R169.reuse, 0x18, P2 ;  /* 0x00000018a900780c */ /* 0x040fe40001764270 */
[----:B------:R-:W-:Y:S01]  /*ea60*/  FSEL R162, R162, -INF , !P4 ;  /* 0xff800000a2a27808 */ /* 0x000fe20006000000 */
[----:B------:R-:W0:Y:S01]  /*ea70*/  SHFL.BFLY PT, R15, R14, 0x2, 0x1f ;  /* 0x0c401f000e0f7f89 */ /* 0x000e2200000e0000 */
[C---:B------:R-:W-:Y:S02]  /*ea80*/  ISETP.LT.OR P5, PT, R168.reuse, 0x12, P5 ;  /* 0x00000012a800780c */ /* 0x040fe40002fa1670 */
[----:B------:R-:W-:Y:S02]  /*ea90*/  ISETP.LT.OR P3, PT, R168, 0x19, P3 ;  /* 0x00000019a800780c */ /* 0x000fe40001f61670 */
[----:B------:R-:W-:-:S02]  /*eaa0*/  ISETP.GT.AND P4, PT, R169, 0x19, P2 ;  /* 0x00000019a900780c */ /* 0x000fc40001784270 */
[----:B------:R-:W-:Y:S02]  /*eab0*/  FSEL R163, R163, -INF , !P5 ;  /* 0xff800000a3a37808 */ /* 0x000fe40006800000 */
[----:B------:R-:W-:Y:S02]  /*eac0*/  FSEL R166, R166, -INF , !P3 ;  /* 0xff800000a6a67808 */ /* 0x000fe40005800000 */
[C---:B------:R-:W-:Y:S02]  /*ead0*/  ISETP.GT.AND P3, PT, R169.reuse, 0x21, P2 ;  /* 0x00000021a900780c */ /* 0x040fe40001764270 */
[----:B------:R-:W-:Y:S02]  /*eae0*/  ISETP.GT.AND P5, PT, R169, 0x20, P2 ;  /* 0x00000020a900780c */ /* 0x000fe400017a4270 */
[C---:B------:R-:W-:Y:S02]  /*eaf0*/  ISETP.LT.OR P4, PT, R168.reuse, 0x1a, P4 ;  /* 0x0000001aa800780c */ /* 0x040fe40002781670 */
[----:B------:R-:W-:-:S02]  /*eb00*/  ISETP.LT.OR P3, PT, R168, 0x22, P3 ;  /* 0x00000022a800780c */ /* 0x000fc40001f61670 */
[----:B------:R-:W-:Y:S02]  /*eb10*/  ISETP.LT.OR P5, PT, R168, 0x21, P5 ;  /* 0x00000021a800780c */ /* 0x000fe40002fa1670 */
[----:B------:R-:W-:Y:S02]  /*eb20*/  FSEL R167, R167, -INF , !P4 ;  /* 0xff800000a7a77808 */ /* 0x000fe40006000000 */
[----:B------:R-:W-:Y:S02]  /*eb30*/  ISETP.GT.AND P4, PT, R169, 0x28, P2 ;  /* 0x00000028a900780c */ /* 0x000fe40001784270 */
[----:B0-----:R-:W-:Y:S02]  /*eb40*/  FMNMX.FTZ R15, R14, R15, !PT ;  /* 0x0000000f0e0f7209 */ /* 0x001fe40007810000 */
[----:B------:R-:W-:Y:S02]  /*eb50*/  FMNMX.FTZ R14, R201, R20, !PT ;  /* 0x00000014c90e7209 */ /* 0x000fe40007810000 */
[----:B------:R-:W-:Y:S01]  /*eb60*/  FSEL R186, R171, -INF , !P3 ;  /* 0xff800000abba7808 */ /* 0x000fe20005800000 */
[----:B------:R-:W0:Y:S01]  /*eb70*/  SHFL.BFLY PT, R6, R15, 0x1, 0x1f ;  /* 0x0c201f000f067f89 */ /* 0x000e2200000e0000 */
[----:B------:R-:W-:-:S02]  /*eb80*/  FSEL R154, R170, -INF , !P5 ;  /* 0xff800000aa9a7808 */ /* 0x000fc40006800000 */
[----:B------:R-:W-:Y:S02]  /*eb90*/  ISETP.LT.OR P4, PT, R168, 0x29, P4 ;  /* 0x00000029a800780c */ /* 0x000fe40002781670 */
[C---:B------:R-:W-:Y:S02]  /*eba0*/  ISETP.GT.AND P3, PT, R169.reuse, 0x29, P2 ;  /* 0x00000029a900780c */ /* 0x040fe40001764270 */
[----:B------:R-:W-:Y:S02]  /*ebb0*/  FSEL R202, R174, -INF , !P4 ;  /* 0xff800000aeca7808 */ /* 0x000fe40006000000 */
[----:B------:R-:W-:Y:S02]  /*ebc0*/  ISETP.GT.AND P4, PT, R169, 0x30, P2 ;  /* 0x00000030a900780c */ /* 0x000fe40001784270 */
[C---:B------:R-:W-:Y:S02]  /*ebd0*/  ISETP.LT.OR P3, PT, R168.reuse, 0x2a, P3 ;  /* 0x0000002aa800780c */ /* 0x040fe40001f61670 */
[----:B------:R-:W-:-:S02]  /*ebe0*/  ISETP.LT.OR P4, PT, R168, 0x31, P4 ;  /* 0x00000031a800780c */ /* 0x000fc40002781670 */
[----:B------:R-:W-:Y:S02]  /*ebf0*/  @!P1 PRMT R10, RZ, 0x654, R10 ;  /* 0x00000654ff0a9816 */ /* 0x000fe4000000000a */
        /* <DEDUP_REMOVED lines=28> */
[----:B------:R-:W-:Y:S01]  /*edc0*/  MUFU.EX2 R15, R15 ;  /* 0x0000000f000f7308 */ /* 0x000fe20000000800 */
[----:B------:R-:W-:Y:S01]  /*edd0*/  FMNMX.FTZ R170, R202, R171, !PT ;  /* 0x000000abcaaa7209 */ /* 0x000fe20007810000 */
[----:B------:R-:W-:Y:S01]  /*ede0*/  FFMA.FTZ R171, R164, UR11, -R204 ;  /* 0x0000000ba4ab7c23 */ /* 0x000fe200080108cc */
[----:B------:R-:W-:-:S02]  /*edf0*/  ISETP.LT.OR P3, PT, R168, 0x32, P3 ;  /* 0x00000032a800780c */ /* 0x000fc40001f61670 */
[----:B------:R-:W-:Y:S02]  /*ee00*/  FMNMX.FTZ R170, R187, R170, !PT ;  /* 0x000000aabbaa7209 */ /* 0x000fe40007810000 */
[----:B------:R-:W-:Y:S01]  /*ee10*/  ISETP.GT.AND P2, PT, R169, 0x39, P2 ;  /* 0x00000039a900780c */ /* 0x000fe20001744270 */
[--C-:B------:R-:W-:Y:S01]  /*ee20*/  FFMA.FTZ R169, R160, UR11, -R204.reuse ;  /* 0x0000000ba0a97c23 */ /* 0x100fe200080108cc */
[----:B------:R-:W-:Y:S01]  /*ee30*/  ISETP.LT.OR P4, PT, R168, 0x39, P4 ;  /* 0x00000039a800780c */ /* 0x000fe20002781670 */
[----:B------:R-:W-:Y:S01]  /*ee40*/  MUFU.EX2 R14, R14 ;  /* 0x0000000e000e7308 */ /* 0x000fe20000000800 */
[----:B------:R-:W-:Y:S01]  /*ee50*/  FSEL R203, R179, -INF , !P3 ;  /* 0xff800000b3cb7808 */ /* 0x000fe20005800000 */
[--C-:B------:R-:W-:Y:S01]  /*ee60*/  FFMA.FTZ R179, R180, UR11, -R204.reuse ;  /* 0x0000000bb4b37c23 */ /* 0x100fe200080108cc */
[----:B------:R-:W-:Y:S02]  /*ee70*/  FMNMX.FTZ R170, R185, R170, !PT ;  /* 0x000000aab9aa7209 */ /* 0x000fe40007810000 */
[----:B------:R-:W-:Y:S01]  /*ee80*/  ISETP.LT.OR P2, PT, R168, 0x3a, P2 ;  /* 0x0000003aa800780c */ /* 0x000fe20001741670 */
[----:B------:R-:W-:Y:S01]  /*ee90*/  FFMA.FTZ R168, R157, UR11, -R204 ;  /* 0x0000000b9da87c23 */ /* 0x000fe200080108cc */
[----:B------:R-:W-:Y:S01]  /*eea0*/  FSEL R182, R182, -INF , !P4 ;  /* 0xff800000b6b67808 */ /* 0x000fe20006000000 */
[----:B------:R-:W-:Y:S01]  /*eeb0*/  MUFU.EX2 R21, R21 ;  /* 0x0000001500157308 */ /* 0x000fe20000000800 */
[----:B------:R-:W-:-:S02]  /*eec0*/  FMNMX.FTZ R157, R203, R170, !PT ;  /* 0x000000aacb9d7209 */ /* 0x000fc40007810000 */
[----:B------:R-:W-:Y:S02]  /*eed0*/  FSEL R183, R183, -INF , !P2 ;  /* 0xff800000b7b77808 */ /* 0x000fe40005000000 */
[----:B------:R-:W-:-:S03]  /*eee0*/  FMNMX.FTZ R170, R182, R157, !PT ;  /* 0x0000009db6aa7209 */ /* 0x000fc60007810000 */
[----:B------:R-:W-:Y:S01]  /*eef0*/  MUFU.EX2 R168, R168 ;  /* 0x000000a800a87308 */ /* 0x000fe20000000800 */
[----:B------:R-:W-:Y:S01]  /*ef00*/  FMNMX.FTZ R157, R183, R170, !PT ;  /* 0x000000aab79d7209 */ /* 0x000fe20007810000 */
[----:B------:R-:W-:-:S04]  /*ef10*/  FFMA.FTZ R170, R161, UR11, -R204 ;  /* 0x0000000ba1aa7c23 */ /* 0x000fc800080108cc */
[----:B------:R-:W0:Y:S02]  /*ef20*/  SHFL.BFLY PT, R160, R157, 0x2, 0x1f ;  /* 0x0c401f009da07f89 */ /* 0x000e2400000e0000 */
[----:B------:R-:W-:Y:S08]  /*ef30*/  MUFU.EX2 R169, R169 ;  /* 0x000000a900a97308 */ /* 0x000ff00000000800 */
[----:B------:R-:W-:Y:S08]  /*ef40*/  MUFU.EX2 R170, R170 ;  /* 0x000000aa00aa7308 */ /* 0x000ff00000000800 */
[----:B------:R-:W-:Y:S01]  /*ef50*/  MUFU.EX2 R171, R171 ;  /* 0x000000ab00ab7308 */ /* 0x000fe20000000800 */
[----:B0-----:R-:W-:-:S02]  /*ef60*/  FMNMX.FTZ R160, R157, R160, !PT ;  /* 0x000000a09da07209 */ /* 0x001fc40007810000 */
[----:B------:R-:W-:-:S05]  /*ef70*/  FSEL R157, R6, RZ, P5 ;  /* 0x000000ff069d7208 */ /* 0x000fca0002800000 */
[----:B------:R-:W-:Y:S01]  /*ef80*/  MUFU.EX2 R172, R172 ;  /* 0x000000ac00ac7308 */ /* 0x000fe20000000800 */
[----:B------:R-:W0:Y:S01]  /*ef90*/  SHFL.BFLY PT, R153, R160, 0x1, 0x1f ;  /* 0x0c201f00a0997f89 */ /* 0x000e2200000e0000 */
[----:B------:R-:W-:-:S04]  /*efa0*/  FADD.FTZ R157, -R157, R12 ;  /* 0x0000000c9d9d7221 */ /* 0x000fc80000010100 */
[----:B------:R-:W-:Y:S02]  /*efb0*/  FMUL.FTZ R157, R157, UR11 ;  /* 0x0000000b9d9d7c20 */ /* 0x000fe40008410000 */
[----:B------:R1:W-:Y:S08]  /*efc0*/  MUFU.EX2 R12, R152 ;  /* 0x00000098000c7308 */ /* 0x0003f00000000800 */
[----:B------:R-:W2:Y:S01]  /*efd0*/  MUFU.EX2 R180, R157 ;  /* 0x0000009d00b47308 */ /* 0x000ea20000000800 */
[----:B-1----:R-:W-:Y:S01]  /*efe0*/  IMAD.U32 R152, RZ, RZ, UR6 ;  /* 0x00000006ff987e24 */ /* 0x002fe2000f8e00ff */
[----:B------:R-:W-:-:S04]  /*eff0*/  ULEA UR6, UR14, UR38, 0xc ;  /* 0x000000260e067291 */ /* 0x000fc8000f8e603f */
[----:B------:R-:W-:Y:S02]  /*f000*/  UIADD3 UR8, UR6, 0x80, URZ ;  /* 0x0000008006087890 */ /* 0x000fe4000fffe03f */
[----:B------:R-:W-:Y:S01]  /*f010*/  MUFU.EX2 R173, R173 ;  /* 0x000000ad00ad7308 */ /* 0x000fe20000000800 */
[----:B0-----:R-:W-:-:S04]  /*f020*/  FMNMX.FTZ R8, R160, R153, !PT ;  /* 0x00000099a0087209 */ /* 0x001fc80007810000 */
[C---:B------:R-:W-:Y:S01]  /*f030*/  FSETP.NEU.FTZ.AND P2, PT, R8.reuse, -INF , PT ;  /* 0xff8000000800780b */ /* 0x040fe20003f5d000 */
[C---:B------:R-:W-:Y:S01]  /*f040*/  FMUL.FTZ R156, R8.reuse, UR11 ;  /* 0x0000000b089c7c20 */ /* 0x040fe20008410000 */
[----:B------:R-:W-:Y:S01]  /*f050*/  UMOV UR14, UR8 ;  /* 0x00000008000e7c82 */ /* 0x000fe20008000000 */
[----:B------:R-:W0:Y:S01]  /*f060*/  MUFU.EX2 R174, R174 ;  /* 0x000000ae00ae7308 */ /* 0x000e220000000800 */
[----:B------:R-:W-:Y:S01]  /*f070*/  FSEL R153, R8, RZ, P2 ;  /* 0x000000ff08997208 */ /* 0x000fe20001000000 */
[-C--:B--2---:R-:W-:Y:S01]  /*f080*/  FMUL.FTZ R24, R24, R180.reuse ;  /* 0x000000b418187220 */ /* 0x084fe20000410000 */
[----:B------:R-:W-:Y:S01]  /*f090*/  FSEL R156, R156, RZ, P2 ;  /* 0x000000ff9c9c7208 */ /* 0x000fe20001000000 */
[-C--:B------:R-:W-:Y:S01]  /*f0a0*/  FMUL.FTZ R25, R25, R180.reuse ;  /* 0x000000b419197220 */ /* 0x080fe20000410000 */
[-C--:B------:R-:W-:Y:S01]  /*f0b0*/  FMUL.FTZ R28, R28, R180.reuse ;  /* 0x000000b41c1c7220 */ /* 0x080fe20000410000 */
[----:B------:R-:W-:Y:S01]  /*f0c0*/  FADD.FTZ R153, -R153, R20 ;  /* 0x0000001499997221 */ /* 0x000fe20000010100 */
[----:B------:R-:W-:Y:S01]  /*f0d0*/  FMUL.FTZ R29, R29, R180 ;  /* 0x000000b41d1d7220 */ /* 0x000fe20000410000 */
        /* <DEDUP_REMOVED lines=18> */
[----:B------:R-:W-:Y:S01]  /*f200*/  FFMA.FTZ R209, R183, UR11, -R156 ;  /* 0x0000000bb7d17c23 */ /* 0x000fe2000801089c */
[----:B------:R-:W-:-:S02]  /*f210*/  @!P2 IMAD R152, R152, 0x40, R19 ;  /* 0x000000409898a824 */ /* 0x000fc400078e0213 */
[--C-:B-1----:R-:W-:Y:S01]  /*f220*/  FFMA.FTZ R153, R187, UR11, -R156.reuse ;  /* 0x0000000bbb997c23 */ /* 0x102fe2000801089c */
[----:B------:R-:W-:Y:S01]  /*f230*/  F2FP.F16.F32.PACK_AB R158, R172, R171 ;  /* 0x000000abac9e723e */ /* 0x000fe200000000ff */
[-C--:B------:R-:W-:Y:S01]  /*f240*/  FMUL.FTZ R32, R32, R180.reuse ;  /* 0x000000b420207220 */ /* 0x080fe20000410000 */
[----:B------:R-:W-:Y:S01]  /*f250*/  MUFU.EX2 R204, R204 ;  /* 0x000000cc00cc7308 */ /* 0x000fe20000000800 */
[----:B------:R-:W-:Y:S01]  /*f260*/  @!P2 LEA R155, R152, UR37, 0x2 ;  /* 0x00000025989bac11 */ /* 0x000fe2000f8e10ff */
[----:B---3--:R-:W-:Y:S01]  /*f270*/  FFMA.FTZ R159, R154, UR11, -R156 ;  /* 0x0000000b9a9f7c23 */ /* 0x008fe2000801089c */
[----:B------:R-:W-:Y:S01]  /*f280*/  F2FP.F16.F32.PACK_AB R152, R14, R15 ;  /* 0x0000000f0e98723e */ /* 0x000fe200000000ff */
[-C--:B------:R-:W-:Y:S01]  /*f290*/  FMUL.FTZ R33, R33, R180.reuse ;  /* 0x000000b421217220 */ /* 0x080fe20000410000 */
[----:B------:R-:W-:Y:S01]  /*f2a0*/  F2FP.F16.F32.PACK_AB R154, R168, R21 ;  /* 0x00000015a89a723e */ /* 0x000fe200000000ff */
[----:B------:R-:W-:Y:S01]  /*f2b0*/  @!P2 STS [R155+0x38400], R180 ;  /* 0x038400b49b00a388 */ /* 0x000fe20000000800 */
[----:B------:R-:W-:Y:S01]  /*f2c0*/  F2FP.F16.F32.PACK_AB R156, R170, R169 ;  /* 0x000000a9aa9c723e */ /* 0x000fe200000000ff */
[----:B------:R-:W-:Y:S01]  /*f2d0*/  MUFU.EX2 R181, R181 ;  /* 0x000000b500b57308 */ /* 0x000fe20000000800 */
[----:B0-----:R-:W-:Y:S01]  /*f2e0*/  F2FP.F16.F32.PACK_AB R160, R174, R173 ;  /* 0x000000adaea0723e */ /* 0x001fe200000000ff */
        /* <DEDUP_REMOVED lines=69> */
[-C--:B------:R-:W-:Y:S01]  /*f740*/  FMUL.FTZ R26, R26, R205.reuse ;  /* 0x000000cd1a1a7220 */ /* 0x080fe20000410000 */
[----:B------:R-:W2:Y:S01]  /*f750*/  MUFU.EX2 R185, R161 ;  /* 0x000000a100b97308 */ /* 0x000ea20000000800 */
[----:B0-----:R-:W-:Y:S01]  /*f760*/  F2FP.F16.F32.PACK_AB R159, R183, R210 ;  /* 0x000000d2b79f723e */ /* 0x001fe200000000ff */
[----:B------:R-:W-:Y:S01]  /*f770*/  FMUL.FTZ R27, R27, R205 ;  /* 0x000000cd1b1b7220 */ /* 0x000fe20000410000 */
        /* <DEDUP_REMOVED lines=13> */
[----:B------:R0:W1:Y:S01]  /*f850*/  MUFU.EX2 R203, R153 ;  /* 0x0000009900cb7308 */ /* 0x0000620000000800 */
        /* <DEDUP_REMOVED lines=8> */
[----:B0-----:R-:W-:Y:S01]  /*f8e0*/  F2FP.F16.F32.PACK_AB R153, R181, R204 ;  /* 0x000000ccb599723e */ /* 0x001fe200000000ff */
[----:B------:R-:W-:Y:S01]  /*f8f0*/  BAR.SYNC.DEFER_BLOCKING 0xf, 0x100 ;  /* 0x03c4000000007b1d */ /* 0x000fe20000010000 */
        /* <DEDUP_REMOVED lines=55> */
[----:B------:R0:W-:Y:S01]  /*fc70*/  STSM.16.M88.4 [R23+0x36400], R152 ;  /* 0x0364009817007844 */ /* 0x0001e20000000200 */
[----:B------:R-:W-:Y:S01]  /*fc80*/  UIADD3 UR8, UR6, 0x100, URZ ;  /* 0x0000010006087890 */ /* 0x000fe2000fffe03f */
[----:B------:R-:W-:Y:S01]  /*fc90*/  FFMA.FTZ R15, R180, R4, R15 ;  /* 0x00000004b40f7223 */ /* 0x000fe2000001000f */
[----:B------:R-:W-:Y:S01]  /*fca0*/  FFMA.FTZ R204, R205, R5, R204 ;  /* 0x00000005cdcc7223 */ /* 0x000fe200000100cc */
[----:B------:R0:W-:Y:S01]  /*fcb0*/  STSM.16.M88.4 [R190], R156 ;  /* 0x0000009cbe007844 */ /* 0x0001e20000000200 */
[----:B------:R-:W-:Y:S01]  /*fcc0*/  ISETP.GT.AND P2, PT, R7, R184, PT ;  /* 0x000000b80700720c */ /* 0x000fe20003f44270 */
[----:B------:R-:W-:Y:S01]  /*fcd0*/  FADD.FTZ R14, R14, R15 ;  /* 0x0000000f0e0e7221 */ /* 0x000fe20000010000 */
[----:B-1----:R-:W-:Y:S01]  /*fce0*/  F2FP.F16.F32.PACK_AB R167, R209, R208 ;  /* 0x000000d0d1a7723e */ /* 0x002fe200000000ff */
[----:B------:R0:W-:Y:S01]  /*fcf0*/  STSM.16.M88.4 [R188], R160 ;  /* 0x000000a0bc007844 */ /* 0x0001e20000000200 */
[----:B------:R-:W-:Y:S01]  /*fd00*/  FADD.FTZ R204, R181, R204 ;  /* 0x000000ccb5cc7221 */ /* 0x000fe20000010000 */
[----:B------:R-:W-:Y:S01]  /*fd10*/  FADD.FTZ R21, R21, R14 ;  /* 0x0000000e15157221 */ /* 0x000fe20000010000 */
[----:B------:R-:W-:Y:S01]  /*fd20*/  VIADD R7, R7, 0xffffffff ;  /* 0xffffffff07077836 */ /* 0x000fe20000000000 */
[----:B------:R0:W-:Y:S01]  /*fd30*/  STSM.16.M88.4 [R189], R164 ;  /* 0x000000a4bd007844 */ /* 0x0001e20000000200 */
[----:B------:R-:W-:Y:S01]  /*fd40*/  WARPGROUP.ARRIVE ;  /* 0x00000000000079c5 */ /* 0x000fe20000000000 */
[----:B------:R-:W-:Y:S01]  /*fd50*/  FADD.FTZ R201, R201, R204 ;  /* 0x000000ccc9c97221 */ /* 0x000fe20000010000 */
[----:B------:R-:W-:-:S03]  /*fd60*/  FADD.FTZ R168, R168, R21 ;  /* 0x00000015a8a87221 */ /* 0x000fc60000010000 */
[----:B------:R-:W-:Y:S01]  /*fd70*/  FADD.FTZ R201, R20, R201 ;  /* 0x000000c914c97221 */ /* 0x000fe20000010000 */
[----:B------:R-:W-:Y:S01]  /*fd80*/  HGMMA.64x256x16.F32 R24, R152, gdesc[UR4].tnspB, R24, gsb0 ;  /* 0x43e0000498187df0 */ /* 0x000fe20008000818 */
[----:B------:R-:W-:Y:S01]  /*fd90*/  UIADD3 UR6, UR6, 0x180, URZ ;  /* 0x0000018006067890 */ /* 0x000fe2000fffe03f */
[----:B------:R-:W-:Y:S01]  /*fda0*/  FADD.FTZ R169, R169, R168 ;  /* 0x000000a8a9a97221 */ /* 0x000fe20000010000 */
[----:B------:R-:W-:Y:S01]  /*fdb0*/  UMOV UR7, 0x40000040 ;  /* 0x4000004000077882 */ /* 0x000fe20000000000 */
[----:B------:R-:W-:Y:S01]  /*fdc0*/  FADD.FTZ R206, R206, R201 ;  /* 0x000000c9cece7221 */ /* 0x000fe20000010000 */
[----:B------:R-:W-:Y:S01]  /*fdd0*/  MOV R20, R8 ;  /* 0x0000000800147202 */ /* 0x000fe20000000f00 */
        /* <DEDUP_REMOVED lines=20> */
[----:B------:R-:W-:Y:S01]  /*ff20*/  FADD.FTZ R4, R12, R179 ;  /* 0x000000b30c047221 */ /* 0x000fe20000010000 */
[----:B------:R-:W-:-:S02]  /*ff30*/  IMAD.MOV.U32 R12, RZ, RZ, R6 ;  /* 0x000000ffff0c7224 */ /* 0x000fc400078e0006 */
        /* <DEDUP_REMOVED lines=26> */
.L_x_5146:
[----:B------:R-:W2:Y:S01]  /*100e0*/  SHFL.BFLY PT, R3, R4, 0x2, 0x1f ;  /* 0x0c401f0004037f89 */ /* 0x000ea200000e0000 */
[----:B------:R-:W-:Y:S02]  /*100f0*/  IMAD.MOV R11, RZ, RZ, -R22 ;  /* 0x000000ffff0b7224 */ /* 0x000fe400078e0a16 */
[----:B------:R-:W-:Y:S01]  /*10100*/  IMAD.MOV.U32 R9, RZ, RZ, RZ ;  /* 0x000000ffff097224 */ /* 0x000fe200078e00ff */
[----:B0-----:R-:W0:Y:S01]  /*10110*/  SHFL.BFLY PT, R10, R5, 0x2, 0x1f ;  /* 0x0c401f00050a7f89 */ /* 0x001e2200000e0000 */
[----:B------:R-:W-:Y:S01]  /*10120*/  IMAD.U32 R17, RZ, RZ, UR11 ;  /* 0x0000000bff117e24 */ /* 0x000fe2000f8e00ff */
[----:B------:R-:W-:Y:S08]  /*10130*/  BAR.ARV 0x8, 0xa0 ;  /* 0x0202800000007b1d */ /* 0x000ff00000002000 */
[----:B------:R-:W-:Y:S01]  /*10140*/  BAR.SYNC.DEFER_BLOCKING 0xf, 0x100 ;  /* 0x03c4000000007b1d */ /* 0x000fe20000010000 */
[----:B------:R-:W-:Y:S01]  /*10150*/  ISETP.NE.AND P0, PT, R16, R11, PT ;  /* 0x0000000b1000720c */ /* 0x000fe20003f05270 */
[----:B------:R-:W-:-:S02]  /*10160*/  VIADD R197, R197, 0x1 ;  /* 0x00000001c5c57836 */ /* 0x000fc40000000000 */
[----:B--2---:R-:W-:Y:S01]  /*10170*/  FADD.FTZ R3, R3, R4 ;  /* 0x0000000403037221 */ /* 0x004fe20000010000 */
[----:B------:R-:W-:Y:S02]  /*10180*/  IMAD.MOV.U32 R4, RZ, RZ, RZ ;  /* 0x000000ffff047224 */ /* 0x000fe400078e00ff */
[----:B0-----:R-:W-:Y:S02]  /*10190*/  FADD.FTZ R10, R10, R5 ;  /* 0x000000050a0a7221 */ /* 0x001fe40000010000 */
[----:B------:R-:W0:Y:S04]  /*101a0*/  SHFL.BFLY PT, R0, R3, 0x1, 0x1f ;  /* 0x0c201f0003007f89 */ /* 0x000e2800000e0000 */
[----:B------:R-:W2:Y:S01]  /*101b0*/  SHFL.BFLY PT, R7, R10, 0x1, 0x1f ;  /* 0x0c201f000a077f89 */ /* 0x000ea200000e0000 */
[----:B0-----:R-:W-:Y:S01]  /*101c0*/  FADD.FTZ R18, R3, R0 ;  /* 0x0000000003127221 */ /* 0x001fe20000010000 */
[----:B------:R-:W-:Y:S01]  /*101d0*/  IMAD.U32 R0, RZ, RZ, UR36 ;  /* 0x00000024ff007e24 */ /* 0x000fe2000f8e00ff */
[----:B------:R-:W-:Y:S01]  /*101e0*/  UIADD3 UR36, UR36, 0x1, URZ ;  /* 0x0000000124247890 */ /* 0x000fe2000fffe03f */
[----:B------:R-:W-:-:S02]  /*101f0*/  IMAD.MOV.U32 R3, RZ, RZ, -0x800000 ;  /* 0xff800000ff037424 */ /* 0x000fc400078e00ff */
[----:B--2---:R-:W-:Y:S01]  /*10200*/  FADD.FTZ R21, R10, R7 ;  /* 0x000000070a157221 */ /* 0x004fe20000010000 */
[----:B------:R-:W-:Y:S01]  /*10210*/  FSETP.NE.FTZ.AND P1, PT, R18, RZ, PT ;  /* 0x000000ff1200720b */ /* 0x000fe20003f35000 */
[----:B------:R-:W-:Y:S01]  /*10220*/  @!P0 IMAD R0, R0, 0x40, R19 ;  /* 0x0000004000008824 */ /* 0x000fe200078e0213 */
[----:B------:R-:W-:Y:S02]  /*10230*/  UISETP.NE.AND UP0, UPT, UR36, 0x2, UPT ;  /* 0x000000022400788c */ /* 0x000fe4000bf05270 */
[----:B------:R-:W-:Y:S02]  /*10240*/  FSETP.NE.FTZ.AND P2, PT, R21, RZ, PT ;  /* 0x000000ff1500720b */ /* 0x000fe40003f55000 */
[----:B------:R-:W-:Y:S01]  /*10250*/  @!P0 LEA R5, R0, UR37, 0x2 ;  /* 0x0000002500058c11 */ /* 0x000fe2000f8e10ff */
[----:B------:R-:W-:Y:S01]  /*10260*/  USEL UR4, URZ, 0x1, UP0 ;  /* 0x000000013f047887 */ /* 0x000fe20008000000 */
[----:B------:R-:W-:Y:S01]  /*10270*/  IMAD.MOV.U32 R0, RZ, RZ, -0x800000 ;  /* 0xff800000ff007424 */ /* 0x000fe200078e00ff */
[----:B------:R-:W-:-:S04]  /*10280*/  USEL UR36, UR36, URZ, UP0 ;  /* 0x0000003f24247287 */ /* 0x000fc80008000000 */
[----:B------:R-:W0:Y:S01]  /*10290*/  @P1 MUFU.RCP R9, R18 ;  /* 0x0000001200091308 */ /* 0x000e220000001000 */
[----:B------:R-:W-:Y:S01]  /*102a0*/  @P1 FMUL.FTZ R17, R17, 0.69314718246459960938 ;  /* 0x3f31721811111820 */ /* 0x000fe20000410000 */
[----:B------:R-:W-:-:S06]  /*102b0*/  LOP3.LUT R2, R2, UR4, RZ, 0x3c, !PT ;  /* 0x0000000402027c12 */ /* 0x000fcc000f8e3cff */
[----:B------:R-:W2:Y:S08]  /*102c0*/  @P2 MUFU.RCP R4, R21 ;  /* 0x0000001500042308 */ /* 0x000eb00000001000 */
[----:B------:R-:W3:Y:S01]  /*102d0*/  @P1 MUFU.LG2 R18, R18 ;  /* 0x0000001200121308 */ /* 0x000ee20000000c00 */
[----:B0-----:R-:W-:Y:S01]  /*102e0*/  @!P0 STS [R5+0x38400], R9 ;  /* 0x0384000905008388 */ /* 0x001fe20000000800 */
[----:B------:R-:W-:Y:S01]  /*102f0*/  FMUL.FTZ R170, R28, R9 ;  /* 0x000000091caa7220 */ /* 0x000fe20000410000 */
[----:B------:R-:W-:-:S02]  /*10300*/  IMAD.U32 R28, RZ, RZ, UR11 ;  /* 0x0000000bff1c7e24 */ /* 0x000fc4000f8e00ff */
[-C--:B------:R-:W-:Y:S01]  /*10310*/  FMUL.FTZ R171, R24, R9.reuse ;  /* 0x0000000918ab7220 */ /* 0x080fe20000410000 */
[-C--:B------:R-:W-:Y:S01]  /*10320*/  FMUL.FTZ R24, R25, R9.reuse ;  /* 0x0000000919187220 */ /* 0x080fe20000410000 */
[-C--:B------:R-:W-:Y:S01]  /*10330*/  FMUL.FTZ R20, R29, R9.reuse ;  /* 0x000000091d147220 */ /* 0x080fe20000410000 */
[----:B------:R-:W-:Y:S01]  /*10340*/  @P2 FMUL.FTZ R28, R28, 0.69314718246459960938 ;  /* 0x3f3172181c1c2820 */ /* 0x000fe20000410000 */
[----:B------:R-:W0:Y:S01]  /*10350*/  @P2 MUFU.LG2 R21, R21 ;  /* 0x0000001500152308 */ /* 0x000e220000000c00 */
[----:B--2---:R2:W-:Y:S01]  /*10360*/  @!P0 STS [R5+0x38420], R4 ;  /* 0x0384200405008388 */ /* 0x0045e20000000800 */
[-C--:B------:R-:W-:Y:S01]  /*10370*/  FMUL.FTZ R169, R32, R9.reuse ;  /* 0x0000000920a97220 */ /* 0x080fe20000410000 */
[-C--:B-1----:R-:W-:Y:S01]  /*10380*/  FMUL.FTZ R159, R33, R9.reuse ;  /* 0x00000009219f7220 */ /* 0x082fe20000410000 */
        /* <DEDUP_REMOVED lines=128> */
.L_x_5084:
        /* <DEDUP_REMOVED lines=35> */
[----:B------:R-:W-:Y:S02]  /*10dc0*/  IADD3 R177, P0, R130, 0x40, RZ ;  /* 0x0000004082b17810 */ /* 0x000fe40007f1e0ff */
[----:B------:R-:W-:Y:S01]  /*10dd0*/  LOP3.LUT R4, R175, 0x380, RZ, 0xc0, !PT ;  /* 0x00000380af047812 */ /* 0x000fe200078ec0ff */
[--C-:B------:R-:W-:Y:S01]  /*10de0*/  IMAD.X R29, RZ, RZ, R131.reuse, P1 ;  /* 0x000000ffff1d7224 */ /* 0x100fe200008e0683 */
[----:B------:R-:W-:Y:S01]  /*10df0*/  LOP3.LUT R6, R177, 0x380, RZ, 0xc0, !PT ;  /* 0x00000380b1067812 */ /* 0x000fe200078ec0ff */
[----:B------:R-:W-:Y:S01]  /*10e00*/  IMAD.X R33, RZ, RZ, R131, P0 ;  /* 0x000000ffff217224 */ /* 0x000fe200000e0683 */
[----:B------:R-:W-:-:S02]  /*10e10*/  SHF.R.U64 R4, R4, 0x3, RZ ;  /* 0x0000000304047819 */ /* 0x000fc400000012ff */
[----:B------:R-:W-:Y:S02]  /*10e20*/  SHF.R.U64 R6, R6, 0x3, RZ ;  /* 0x0000000306067819 */ /* 0x000fe400000012ff */
[C---:B------:R-:W-:Y:S02]  /*10e30*/  IADD3 R183, P6, R130.reuse, 0x2020, RZ ;  /* 0x0000202082b77810 */ /* 0x040fe40007fde0ff */
[C---:B------:R-:W-:Y:S02]  /*10e40*/  IADD3 R201, P5, R130.reuse, 0x2040, RZ ;  /* 0x0000204082c97810 */ /* 0x040fe40007fbe0ff */
[----:B------:R-:W-:Y:S01]  /*10e50*/  IADD3 R179, P4, R130, 0x60, RZ ;  /* 0x0000006082b37810 */ /* 0x000fe20007f9e0ff */
[--C-:B------:R-:W-:Y:S01]  /*10e60*/  IMAD.X R95, RZ, RZ, R131.reuse, P6 ;  /* 0x000000ffff5f7224 */ /* 0x100fe200030e0683 */
[----:B------:R-:W-:Y:S01]  /*10e70*/  LOP3.LUT R28, R4, R175, RZ, 0x3c, !PT ;  /* 0x000000af041c7212 */ /* 0x000fe200078e3cff */
[--C-:B------:R-:W-:Y:S01]  /*10e80*/  IMAD.X R99, RZ, RZ, R131.reuse, P5 ;  /* 0x000000ffff637224 */ /* 0x100fe200028e0683 */
[----:B------:R-:W-:Y:S01]  /*10e90*/  LOP3.LUT R32, R6, R177, RZ, 0x3c, !PT ;  /* 0x000000b106207212 */ /* 0x000fe200078e3cff */
[----:B------:R-:W-:Y:S01]  /*10ea0*/  IMAD.X R37, RZ, RZ, R131, P4 ;  /* 0x000000ffff257224 */ /* 0x000fe200020e0683 */
[----:B------:R-:W-:-:S02]  /*10eb0*/  LOP3.LUT R4, R183, 0x380, RZ, 0xc0, !PT ;  /* 0x00000380b7047812 */ /* 0x000fc400078ec0ff */
[----:B------:R-:W-:Y:S02]  /*10ec0*/  LOP3.LUT R6, R201, 0x380, RZ, 0xc0, !PT ;  /* 0x00000380c9067812 */ /* 0x000fe400078ec0ff */
[----:B------:R-:W-:Y:S02]  /*10ed0*/  SHF.R.U64 R4, R4, 0x3, RZ ;  /* 0x0000000304047819 */ /* 0x000fe400000012ff */
[----:B------:R-:W-:Y:S02]  /*10ee0*/  SHF.R.U64 R6, R6, 0x3, RZ ;  /* 0x0000000306067819 */ /* 0x000fe400000012ff */
[C---:B------:R-:W-:Y:S02]  /*10ef0*/  IADD3 R207, P0, R130.reuse, 0x4020, RZ ;  /* 0x0000402082cf7810 */ /* 0x040fe40007f1e0ff */
[C---:B------:R-:W-:Y:S02]  /*10f00*/  IADD3 R209, P4, R130.reuse, 0x4040, RZ ;  /* 0x0000404082d17810 */ /* 0x040fe40007f9e0ff */
[C---:B------:R-:W-:Y:S01]  /*10f10*/  LOP3.LUT R21, R130.reuse, 0x380, RZ, 0xc0, !PT ;  /* 0x0000038082157812 */ /* 0x040fe200078ec0ff */
        /* <DEDUP_REMOVED lines=8> */
[----:B------:R-:W-:Y:S02]  /*10fa0*/  LOP3.LUT R98, R6, R201, RZ, 0x3c, !PT ;  /* 0x000000c906627212 */ /* 0x000fe400078e3cff */
[----:B------:R-:W-:Y:S02]  /*10fb0*/  LOP3.LUT R4, R207, 0x380, RZ, 0xc0, !PT ;  /* 0x00000380cf047812 */ /* 0x000fe400078ec0ff */
[----:B------:R-:W-:Y:S02]  /*10fc0*/  LOP3.LUT R6, R209, 0x380, RZ, 0xc0, !PT ;  /* 0x00000380d1067812 */ /* 0x000fe400078ec0ff */
[----:B------:R-:W-:-:S02]  /*10fd0*/  SHF.R.U64 R21, R21, 0x3, RZ ;  /* 0x0000000315157819 */ /* 0x000fc400000012ff */
[----:B------:R-:W-:Y:S02]  /*10fe0*/  IADD3.X R107, RZ, R131, RZ, P1, !PT ;  /* 0x00000083ff6b7210 */ /* 0x000fe40000ffe4ff */
[C---:B------:R-:W-:Y:S02]  /*10ff0*/  IADD3 R211, P3, R130.reuse, 0x4060, RZ ;  /* 0x0000406082d37810 */ /* 0x040fe40007f7e0ff */
[C---:B------:R-:W-:Y:S02]  /*11000*/  IADD3 R213, P6, R130.reuse, 0x6000, RZ ;  /* 0x0000600082d57810 */ /* 0x040fe40007fde0ff */
[C---:B------:R-:W-:Y:S01]  /*11010*/  IADD3 R8, P5, R130.reuse, 0x6020, RZ ;  /* 0x0000602082087810 */ /* 0x040fe20007fbe0ff */
[--C-:B------:R-:W-:Y:S01]  /*11020*/  IMAD.X R119, RZ, RZ, R131.reuse, P3 ;  /* 0x000000ffff777224 */ /* 0x100fe200018e0683 */
[C---:B------:R-:W-:Y:S01]  /*11030*/  IADD3 R18, P2, R130.reuse, 0x6040, RZ ;  /* 0x0000604082127810 */ /* 0x040fe20007f5e0ff */
[--C-:B------:R-:W-:Y:S01]  /*11040*/  IMAD.X R123, RZ, RZ, R131.reuse, P6 ;  /* 0x000000ffff7b7224 */ /* 0x100fe200030e0683 */
[----:B------:R-:W-:Y:S01]  /*11050*/  IADD3 R17, P1, R130, 0x6060, RZ ;  /* 0x0000606082117810 */ /* 0x000fe20007f3e0ff */
[----:B------:R-:W-:Y:S01]  /*11060*/  IMAD.X R127, RZ, RZ, R131, P5 ;  /* 0x000000ffff7f7224 */ /* 0x000fe200028e0683 */
[----:B------:R-:W-:-:S02]  /*11070*/  SHF.R.U64 R4, R4, 0x3, RZ ;  /* 0x0000000304047819 */ /* 0x000fc400000012ff */
[----:B------:R-:W-:Y:S01]  /*11080*/  SHF.R.U64 R6, R6, 0x3, RZ ;  /* 0x0000000306067819 */ /* 0x000fe200000012ff */
[--C-:B------:R-:W-:Y:S01]  /*11090*/  IMAD.X R25, RZ, RZ, R131.reuse, P1 ;  /* 0x000000ffff197224 */ /* 0x100fe200008e0683 */
[----:B------:R-:W-:Y:S01]  /*110a0*/  LOP3.LUT R130, R21, R130, RZ, 0x3c, !PT ;  /* 0x0000008215827212 */ /* 0x000fe200078e3cff */
[----:B------:R-:W-:Y:S01]  /*110b0*/  IMAD.X R21, RZ, RZ, R131, P2 ;  /* 0x000000ffff157224 */ /* 0x000fe200010e0683 */
[----:B------:R-:W-:Y:S02]  /*110c0*/  LOP3.LUT R36, R179, 0x380, RZ, 0xc0, !PT ;  /* 0x00000380b3247812 */ /* 0x000fe400078ec0ff */
[----:B------:R-:W-:Y:S02]  /*110d0*/  LOP3.LUT R110, R4, R207, RZ, 0x3c, !PT ;  /* 0x000000cf046e7212 */ /* 0x000fe400078e3cff */
[----:B------:R-:W-:Y:S02]  /*110e0*/  LOP3.LUT R114, R6, R209, RZ, 0x3c, !PT ;  /* 0x000000d106727212 */ /* 0x000fe400078e3cff */
[----:B------:R-:W-:-:S02]  /*110f0*/  LOP3.LUT R40, R181, 0x380, RZ, 0xc0, !PT ;  /* 0x00000380b5287812 */ /* 0x000fc400078ec0ff */
[----:B------:R-:W-:Y:S02]  /*11100*/  MOV R130, R130 ;  /* 0x0000008200827202 */ /* 0x000fe40000000f00 */
[----:B------:R-:W-:Y:S02]  /*11110*/  F2FP.F16.F32.PACK_AB R4, R24, R171 ;  /* 0x000000ab1804723e */ /* 0x000fe400000000ff */
[----:B------:R-:W-:Y:S02]  /*11120*/  LOP3.LUT R27, R8, 0x380, RZ, 0xc0, !PT ;  /* 0x00000380081b7812 */ /* 0x000fe400078ec0ff */
[----:B------:R-:W-:Y:S02]  /*11130*/  F2FP.F16.F32.PACK_AB R6, R20, R170 ;  /* 0x000000aa1406723e */ /* 0x000fe400000000ff */
[----:B------:R-:W-:Y:S02]  /*11140*/  SHF.R.U64 R36, R36, 0x3, RZ ;  /* 0x0000000324247819 */ /* 0x000fe400000012ff */
[----:B------:R-:W-:Y:S01]  /*11150*/  LOP3.LUT R102, R203, 0x380, RZ, 0xc0, !PT ;  /* 0x00000380cb667812 */ /* 0x000fe200078ec0ff */
[----:B------:R0:W-:Y:S01]  /*11160*/  STSM.16.M88.4 [R130], R4 ;  /* 0x0000000482007844 */ /* 0x0001e20000000200 */
[----:B------:R-:W-:-:S02]  /*11170*/  SHF.R.U64 R40, R40, 0x3, RZ ;  /* 0x0000000328287819 */ /* 0x000fc400000012ff */
[----:B------:R-:W-:Y:S02]  /*11180*/  LOP3.LUT R106, R205, 0x380, RZ, 0xc0, !PT ;  /* 0x00000380cd6a7812 */ /* 0x000fe400078ec0ff */
[----:B------:R-:W-:Y:S02]  /*11190*/  SHF.R.U64 R27, R27, 0x3, RZ ;  /* 0x000000031b1b7819 */ /* 0x000fe400000012ff */
[----:B------:R-:W-:Y:S02]  /*111a0*/  MOV R28, R28 ;  /* 0x0000001c001c7202 */ /* 0x000fe40000000f00 */
[----:B------:R-:W-:Y:S02]  /*111b0*/  LOP3.LUT R36, R36, R179, RZ, 0x3c, !PT ;  /* 0x000000b324247212 */ /* 0x000fe400078e3cff */
[----:B------:R-:W-:Y:S02]  /*111c0*/  SHF.R.U64 R102, R102, 0x3, RZ ;  /* 0x0000000366667819 */ /* 0x000fe400000012ff */
[----:B------:R-:W-:-:S02]  /*111d0*/  LOP3.LUT R118, R211, 0x380, RZ, 0xc0, !PT ;  /* 0x00000380d3767812 */ /* 0x000fc400078ec0ff */
[----:B------:R-:W-:Y:S02]  /*111e0*/  LOP3.LUT R131, R18, 0x380, RZ, 0xc0, !PT ;  /* 0x0000038012837812 */ /* 0x000fe400078ec0ff */
[----:B0-----:R-:W-:Y:S02]  /*111f0*/  F2FP.F16.F32.PACK_AB R4, R159, R169 ;  /* 0x000000a99f04723e */ /* 0x001fe400000000ff */
[----:B------:R-:W-:Y:S02]  /*11200*/  F2FP.F16.F32.PACK_AB R5, R35, R34 ;  /* 0x000000222305723e */ /* 0x000fe400000000ff */
[----:B------:R-:W-:Y:S02]  /*11210*/  F2FP.F16.F32.PACK_AB R6, R155, R165 ;  /* 0x000000a59b06723e */ /* 0x000fe400000000ff */
[----:B------:R-:W-:Y:S02]  /*11220*/  F2FP.F16.F32.PACK_AB R7, R39, R38 ;  /* 0x000000262707723e */ /* 0x000fe400000000ff */
[----:B------:R-:W-:-:S02]  /*11230*/  LOP3.LUT R40, R40, R181, RZ, 0x3c, !PT ;  /* 0x000000b528287212 */ /* 0x000fc400078e3cff */
[----:B------:R-:W-:Y:S01]  /*11240*/  SHF.R.U64 R106, R106, 0x3, RZ ;  /* 0x000000036a6a7819 */ /* 0x000fe200000012ff */
[----:B------:R0:W-:Y:S01]  /*11250*/  STSM.16.M88.4 [R28], R4 ;  /* 0x000000041c007844 */ /* 0x0001e20000000200 */
[----:B------:R-:W-:Y:S02]  /*11260*/  LOP3.LUT R122, R213, 0x380, RZ, 0xc0, !PT ;  /* 0x00000380d57a7812 */ /* 0x000fe400078ec0ff */
[----:B------:R-:W-:Y:S02]  /*11270*/  LOP3.LUT R126, R27, R8, RZ, 0x3c, !PT ;  /* 0x000000081b7e7212 */ /* 0x000fe400078e3cff */
[----:B------:R-:W-:Y:S02]  /*11280*/  LOP3.LUT R24, R17, 0x380, RZ, 0xc0, !PT ;  /* 0x0000038011187812 */ /* 0x000fe400078ec0ff */
[----:B------:R-:W-:Y:S02]  /*11290*/  F2FP.F16.F32.PACK_AB R8, R10, R157 ;  /* 0x0000009d0a08723e */ /* 0x000fe400000000ff */
[----:B------:R-:W-:-:S02]  /*112a0*/  MOV R32, R32 ;  /* 0x0000002000207202 */ /* 0x000fc40000000f00 */
[----:B------:R-:W-:Y:S02]  /*112b0*/  F2FP.F16.F32.PACK_AB R10, R45, R14 ;  /* 0x0000000e2d0a723e */ /* 0x000fe400000000ff */
[----:B------:R-:W-:Y:S02]  /*112c0*/  LOP3.LUT R102, R102, R203, RZ, 0x3c, !PT ;  /* 0x000000cb66667212 */ /* 0x000fe400078e3cff */
[----:B------:R-:W-:Y:S01]  /*112d0*/  SHF.R.U64 R118, R118, 0x3, RZ ;  /* 0x0000000376767819 */ /* 0x000fe200000012ff */
[----:B0-----:R-:W0:Y:S01]  /*112e0*/  LDC.64 R6, c[0x0][0xcd8] ;  /* 0x00033600ff067b82 */ /* 0x001e220000000a00 */
[----:B------:R-:W-:Y:S01]  /*112f0*/  SHF.R.U64 R131, R131, 0x3, RZ ;  /* 0x0000000383837819 */ /* 0x000fe200000012ff */
[----:B------:R1:W-:Y:S01]  /*11300*/  STSM.16.M88.4 [R32], R8 ;  /* 0x0000000820007844 */ /* 0x0003e20000000200 */
[----:B------:R-:W-:Y:S02]  /*11310*/  MOV R36, R36 ;  /* 0x0000002400247202 */ /* 0x000fe40000000f00 */
[----:B------:R-:W-:-:S02]  /*11320*/  F2FP.F16.F32.PACK_AB R14, R53, R52 ;  /* 0x00000034350e723e */ /* 0x000fc400000000ff */
[----:B------:R-:W-:Y:S01]  /*11330*/  LOP3.LUT R106, R106, R205, RZ, 0x3c, !PT ;  /* 0x000000cd6a6a7212 */ /* 0x000fe200078e3cff */
[----:B------:R-:W2:Y:S01]  /*11340*/  LDC.64 R4, c[0x0][0xcd8] ;  /* 0x00033600ff047b82 */ /* 0x000ea20000000a00 */
[----:B------:R-:W-:Y:S01]  /*11350*/  SHF.R.U64 R122, R122, 0x3, RZ ;  /* 0x000000037a7a7819 */ /* 0x000fe200000012ff */
[----:B------:R-:W-:Y:S01]  /*11360*/  STSM.16.M88.4 [R36], R12 ;  /* 0x0000000c24007844 */ /* 0x000fe20000000200 */
[----:B------:R-:W-:Y:S02]  /*11370*/  MOV R40, R40 ;  /* 0x0000002800287202 */ /* 0x000fe40000000f00 */
[----:B------:R-:W-:Y:S02]  /*11380*/  SHF.R.U64 R24, R24, 0x3, RZ ;  /* 0x0000000318187819 */ /* 0x000fe400000012ff */
[----:B------:R-:W-:Y:S01]  /*11390*/  MOV R94, R94 ;  /* 0x0000005e005e7202 */ /* 0x000fe20000000f00 */
[----:B------:R-:W-:Y:S01]  /*113a0*/  STSM.16.M88.4 [R40], R56 ;  /* 0x0000003828007844 */ /* 0x000fe20000000200 */
[----:B------:R-:W-:Y:S01]  /*113b0*/  F2FP.F16.F32.PACK_AB R80, R81, R80 ;  /* 0x000000505150723e */ /* 0x000fe200000000ff */
[----:B-1----:R-:W1:Y:S01]  /*113c0*/  LDC.64 R8, c[0x0][0xce0] ;  /* 0x00033800ff087b82 */ /* 0x002e620000000a00 */
[----:B------:R-:W-:Y:S01]  /*113d0*/  MOV R27, R98 ;  /* 0x00000062001b7202 */ /* 0x000fe20000000f00 */
[----:B------:R-:W-:Y:S01]  /*113e0*/  STSM.16.M88.4 [R94], R64 ;  /* 0x000000405e007844 */ /* 0x000fe20000000200 */
[----:B------:R-:W-:-:S02]  /*113f0*/  F2FP.F16.F32.PACK_AB R74, R77, R76 ;  /* 0x0000004c4d4a723e */ /* 0x000fc400000000ff */
[----:B------:R-:W-:Y:S02]  /*11400*/  F2FP.F16.F32.PACK_AB R75, R79, R78 ;  /* 0x0000004e4f4b723e */ /* 0x000fe400000000ff */
[----:B------:R-:W-:Y:S02]  /*11410*/  F2FP.F16.F32.PACK_AB R81, R83, R82 ;  /* 0x000000525351723e */ /* 0x000fe400000000ff */
[----:B------:R-:W-:Y:S01]  /*11420*/  F2FP.F16.F32.PACK_AB R88, R89, R88 ;  /* 0x000000585958723e */ /* 0x000fe200000000ff */
[----:B------:R-:W-:Y:S01]  /*11430*/  STSM.16.M88.4 [R27], R72 ;  /* 0x000000481b007844 */ /* 0x000fe20000000200 */
[----:B------:R-:W-:Y:S02]  /*11440*/  LOP3.LUT R118, R118, R211, RZ, 0x3c, !PT ;  /* 0x000000d376767212 */ /* 0x000fe400078e3cff */
[----:B------:R-:W-:Y:S02]  /*11450*/  LOP3.LUT R20, R131, R18, RZ, 0x3c, !PT ;  /* 0x0000001283147212 */ /* 0x000fe400078e3cff */
[----:B------:R-:W-:-:S02]  /*11460*/  MOV R102, R102 ;  /* 0x0000006600667202 */ /* 0x000fc40000000f00 */
        /* <DEDUP_REMOVED lines=9> */
[----:B------:R-:W-:Y:S01]  /*11500*/  LOP3.LUT R24, R24, R17, RZ, 0x3c, !PT ;  /* 0x0000001118187212 */ /* 0x000fe200078e3cff */
[----:B------:R-:W-:Y:S01]  /*11510*/  STSM.16.M88.4 [R18], R88 ;  /* 0x0000005812007844 */ /* 0x000fe20000000200 */
[----:B------:R-:W-:Y:S02]  /*11520*/  MOV R110, R110 ;  /* 0x0000006e006e7202 */ /* 0x000fe40000000f00 */
[----:B------:R-:W-:Y:S02]  /*11530*/  F2FP.F16.F32.PACK_AB R97, R44, R42 ;  /* 0x0000002a2c61723e */ /* 0x000fe400000000ff */
        /* <DEDUP_REMOVED lines=21> */
[----:B------:R-:W-:Y:S01]  /*11690*/  F2FP.F16.F32.PACK_AB R136, R137, R136 ;  /* 0x000000888988723e */ /* 0x000fe200000000ff */
[----:B------:R-:W-:Y:S01]  /*116a0*/  STSM.16.M88.4 [R122], R160 ;  /* 0x000000a07a007844 */ /* 0x000fe20000000200 */
[----:B------:R-:W-:-:S02]  /*116b0*/  MOV R126, R126 ;  /* 0x0000007e007e7202 */ /* 0x000fc40000000f00 */
        /* <DEDUP_REMOVED lines=10> */
[----:B------:R-:W-:Y:S01]  /*11760*/  MOV R24, R24 ;  /* 0x0000001800187202 */ /* 0x000fe20000000f00 */
[----:B------:R-:W-:Y:S01]  /*11770*/  STSM.16.M88.4 [R20], R136 ;  /* 0x0000008814007844 */ /* 0x000fe20000000200 */
[----:B------:R-:W-:Y:S02]  /*11780*/  F2FP.F16.F32.PACK_AB R146, R149, R148 ;  /* 0x000000949592723e */ /* 0x000fe400000000ff */
[----:B------:R-:W-:-:S02]  /*11790*/  F2FP.F16.F32.PACK_AB R147, R151, R150 ;  /* 0x000000969793723e */ /* 0x000fc400000000ff */
[----:B0-----:R-:W-:-:S03]  /*117a0*/  ISETP.NE.U32.AND P0, PT, R6, RZ, PT ;  /* 0x000000ff0600720c */ /* 0x001fc60003f05070 */
[----:B------:R0:W-:Y:S01]  /*117b0*/  STSM.16.M88.4 [R24], R144 ;  /* 0x0000009018007844 */ /* 0x0001e20000000200 */
[----:B------:R-:W-:Y:S01]  /*117c0*/  BAR.SYNC.DEFER_BLOCKING 0x1, 0x100 ;  /* 0x0044000000007b1d */ /* 0x000fe20000010000 */
[----:B------:R-:W-:Y:S01]  /*117d0*/  ISETP.NE.AND.EX P0, PT, R7, RZ, PT, P0 ;  /* 0x000000ff0700720c */ /* 0x000fe20003f05300 */
[----:B--2---:R-:W-:-:S12]  /*117e0*/  IMAD.WIDE R6, R193, 0x4, R4 ;  /* 0x00000004c1067825 */ /* 0x004fd800078e0204 */
[----:B------:R-:W2:Y:S01]  /*117f0*/  @P0 LDG.E R10, desc[UR8][R6.64] ;  /* 0x00000008060a0981 */ /* 0x000ea2000c1e1900 */
[----:B-1----:R-:W-:Y:S01]  /*11800*/  ISETP.NE.U32.AND P6, PT, R8, RZ, PT ;  /* 0x000000ff0800720c */ /* 0x002fe20003fc5070 */
[----:B------:R-:W-:Y:S01]  /*11810*/  IMAD R5, R194, 0x40, R191 ;  /* 0x00000040c2057824 */ /* 0x000fe200078e02bf */
[----:B---3--:R-:W1:Y:S02]  /*11820*/  LDC R17, c[0x0][0xb88] ;  /* 0x0002e200ff117b82 */ /* 0x008e640000000800 */
[----:B------:R-:W-:Y:S01]  /*11830*/  ISETP.NE.AND.EX P6, PT, R9, RZ, PT, P6 ;  /* 0x000000ff0900720c */ /* 0x000fe20003fc5360 */
[----:B------:R-:W-:-:S03]  /*11840*/  IMAD.WIDE R172, R5, 0x2, R172 ;  /* 0x0000000205ac7825 */ /* 0x000fc600078e02ac */
[C---:B------:R-:W-:Y:S02]  /*11850*/  IADD3 R9, P1, R172.reuse, 0x1000, RZ ;  /* 0x00001000ac097810 */ /* 0x040fe40007f3e0ff */
[C---:B------:R-:W-:Y:S02]  /*11860*/  IADD3 R25, P2, R172.reuse, 0x2000, RZ ;  /* 0x00002000ac197810 */ /* 0x040fe40007f5e0ff */
[C---:B------:R-:W-:Y:S02]  /*11870*/  IADD3 R13, P3, R172.reuse, 0x3000, RZ ;  /* 0x00003000ac0d7810 */ /* 0x040fe40007f7e0ff */
[----:B------:R-:W-:-:S03]  /*11880*/  IADD3 R33, P4, R172, 0x4000, RZ ;  /* 0x00004000ac217810 */ /* 0x000fc60007f9e0ff */
[----:B------:R-:W3:Y:S01]  /*11890*/  @P6 LDC.64 R4, c[0x0][0xce0] ;  /* 0x00033800ff046b82 */ /* 0x000ee20000000a00 */
[----:B------:R-:W-:Y:S02]  /*118a0*/  LOP3.LUT R8, R9, 0x380, RZ, 0xc0, !PT ;  /* 0x0000038009087812 */ /* 0x000fe400078ec0ff */
[----:B0-----:R-:W-:Y:S02]  /*118b0*/  LOP3.LUT R24, R25, 0x380, RZ, 0xc0, !PT ;  /* 0x0000038019187812 */ /* 0x001fe400078ec0ff */
        /* <DEDUP_REMOVED lines=14> */
[C---:B------:R-:W-:Y:S01]  /*119a0*/  IADD3 R29, P5, R172.reuse, 0x5000, RZ ;  /* 0x00005000ac1d7810 */ /* 0x040fe20007fbe0ff */
[----:B---3--:R-:W-:Y:S01]  /*119b0*/  @P6 IMAD.WIDE R4, R193, 0x4, R4 ;  /* 0x00000004c1046825 */ /* 0x008fe200078e0204 */
[----:B------:R-:W-:-:S02]  /*119c0*/  IADD3 R45, P1, R172, 0x6000, RZ ;  /* 0x00006000ac2d7810 */ /* 0x000fc40007f3e0ff */
[C---:B------:R-:W-:Y:S02]  /*119d0*/  IADD3 R37, P2, R172.reuse, 0x7000, RZ ;  /* 0x00007000ac257810 */ /* 0x040fe40007f5e0ff */
[C---:B------:R-:W-:Y:S01]  /*119e0*/  IADD3 R49, P3, R172.reuse, 0x8000, RZ ;  /* 0x00008000ac317810 */ /* 0x040fe20007f7e0ff */
[----:B------:R-:W-:Y:S01]  /*119f0*/  UMOV UR4, URZ ;  /* 0x0000003f00047c82 */ /* 0x000fe20008000000 */
[----:B------:R-:W-:Y:S01]  /*11a00*/  IADD3 R41, P4, R172, 0x9000, RZ ;  /* 0x00009000ac297810 */ /* 0x000fe20007f9e0ff */
[----:B-1----:R0:W5:Y:S01]  /*11a10*/  @P6 LDG.E R17, desc[UR8][R4.64] ;  /* 0x0000000804116981 */ /* 0x002162000c1e1900 */
[----:B------:R-:W-:Y:S02]  /*11a20*/  P2R R11, PR, RZ, 0x20 ;  /* 0x00000020ff0b7803 */ /* 0x000fe40000000000 */
[----:B------:R-:W-:Y:S02]  /*11a30*/  LOP3.LUT R28, R29, 0x380, RZ, 0xc0, !PT ;  /* 0x000003801d1c7812 */ /* 0x000fe400078ec0ff */
[----:B------:R-:W-:-:S02]  /*11a40*/  LOP3.LUT R44, R45, 0x380, RZ, 0xc0, !PT ;  /* 0x000003802d2c7812 */ /* 0x000fc400078ec0ff */
[----:B------:R-:W-:Y:S02]  /*11a50*/  LOP3.LUT R36, R37, 0x380, RZ, 0xc0, !PT ;  /* 0x0000038025247812 */ /* 0x000fe400078ec0ff */
[----:B------:R-:W-:Y:S02]  /*11a60*/  LOP3.LUT R48, R49, 0x380, RZ, 0xc0, !PT ;  /* 0x0000038031307812 */ /* 0x000fe400078ec0ff */
[----:B------:R-:W-:Y:S02]  /*11a70*/  LOP3.LUT R40, R41, 0x380, RZ, 0xc0, !PT ;  /* 0x0000038029287812 */ /* 0x000fe400078ec0ff */
[----:B------:R-:W-:Y:S02]  /*11a80*/  IADD3 R57, P5, R172, 0xa000, RZ ;  /* 0x0000a000ac397810 */ /* 0x000fe40007fbe0ff */
[----:B------:R-:W-:Y:S02]  /*11a90*/  SHF.R.U64 R28, R28, 0x3, RZ ;  /* 0x000000031c1c7819 */ /* 0x000fe400000012ff */
[----:B------:R-:W-:-:S02]  /*11aa0*/  SHF.R.U64 R44, R44, 0x3, RZ ;  /* 0x000000032c2c7819 */ /* 0x000fc400000012ff */
[----:B------:R-:W-:Y:S02]  /*11ab0*/  SHF.R.U64 R36, R36, 0x3, RZ ;  /* 0x0000000324247819 */ /* 0x000fe400000012ff */
[----:B------:R-:W-:Y:S02]  /*11ac0*/  SHF.R.U64 R48, R48, 0x3, RZ ;  /* 0x0000000330307819 */ /* 0x000fe400000012ff */
[----:B------:R-:W-:Y:S02]  /*11ad0*/  SHF.R.U64 R40, R40, 0x3, RZ ;  /* 0x0000000328287819 */ /* 0x000fe400000012ff */
[----:B------:R-:W-:Y:S02]  /*11ae0*/  LOP3.LUT R56, R57, 0x380, RZ, 0xc0, !PT ;  /* 0x0000038039387812 */ /* 0x000fe400078ec0ff */
[----:B------:R-:W-:Y:S02]  /*11af0*/  LOP3.LUT R28, R28, R29, RZ, 0x3c, !PT ;  /* 0x0000001d1c1c7212 */ /* 0x000fe400078e3cff */
[----:B------:R-:W-:-:S02]  /*11b00*/  LOP3.LUT R44, R44, R45, RZ, 0x3c, !PT ;  /* 0x0000002d2c2c7212 */ /* 0x000fc400078e3cff */
[----:B------:R-:W-:Y:S02]  /*11b10*/  LOP3.LUT R36, R36, R37, RZ, 0x3c, !PT ;  /* 0x0000002524247212 */ /* 0x000fe400078e3cff */
[----:B------:R-:W-:Y:S02]  /*11b20*/  LOP3.LUT R48, R48, R49, RZ, 0x3c, !PT ;  /* 0x0000003130307212 */ /* 0x000fe400078e3cff */
[----:B------:R-:W-:Y:S02]  /*11b30*/  LOP3.LUT R40, R40, R41, RZ, 0x3c, !PT ;  /* 0x0000002928287212 */ /* 0x000fe400078e3cff */
[----:B------:R-:W-:Y:S02]  /*11b40*/  SHF.R.U64 R56, R56, 0x3, RZ ;  /* 0x0000000338387819 */ /* 0x000fe400000012ff */
[----:B--2---:R-:W-:Y:S01]  /*11b50*/  @P0 R2UR UR4, R10 ;  /* 0x000000000a0402ca */ /* 0x004fe200000e0000 */
[----:B0-----:R-:W-:-:S14]  /*11b60*/  @P6 BRA `(.L_x_5166) ;  /* 0x0000000000146947 */ /* 0x001fdc0003800000 */
[----:B------:R-:W-:Y:S05]  /*11b70*/  @!P0 BRA `(.L_x_5166) ;  /* 0x0000000000108947 */ /* 0x000fea0003800000 */
[----:B------:R-:W-:Y:S02]  /*11b80*/  ULDC.64 UR6, c[0x0][0x208] ;  /* 0x0000820000067ab9 */ /* 0x000fe40000000a00 */
[----:B------:R-:W2:Y:S04]  /*11b90*/  LDG.E R4, desc[UR6][R6.64] ;  /* 0x0000000606047981 */ /* 0x000ea8000c1e1900 */
[----:B-----5:R-:W2:Y:S02]  /*11ba0*/  LDG.E R17, desc[UR6][R6.64+0x4] ;  /* 0x0000040606117981 */ /* 0x020ea4000c1e1900 */
[----:B--2---:R-:W-:-:S07]  /*11bb0*/  IMAD.IADD R17, R17, 0x1, -R4 ;  /* 0x0000000111117824 */ /* 0x004fce00078e0a04 */
.L_x_5166:
[----:B------:R-:W0:Y:S01]  /*11bc0*/  SHFL.IDX PT, R4, R198, RZ, 0x1f ;  /* 0x00001fffc6047589 */ /* 0x000e2200000e0000 */
[----:B------:R-:W-:Y:S01]  /*11bd0*/  ISETP.NE.AND P6, PT, R11, RZ, PT ;  /* 0x000000ff0b00720c */ /* 0x000fe20003fc5270 */
[--C-:B------:R-:W-:Y:S01]  /*11be0*/  IMAD.X R41, RZ, RZ, R173.reuse, P4 ;  /* 0x000000ffff297224 */ /* 0x100fe200020e06ad */
[----:B------:R-:W-:Y:S01]  /*11bf0*/  LOP3.LUT R56, R56, R57, RZ, 0x3c, !PT ;  /* 0x0000003938387212 */ /* 0x000fe200078e3cff */
        /* <DEDUP_REMOVED lines=10> */
[----:B------:R-:W-:Y:S01]  /*11ca0*/  USHF.R.S32.HI UR9, URZ, 0x1f, UR4 ;  /* 0x0000001f3f097899 */ /* 0x000fe20008011404 */
[----:B------:R-:W-:Y:S01]  /*11cb0*/  LOP3.LUT R52, R53, 0x380, RZ, 0xc0, !PT ;  /* 0x0000038035347812 */ /* 0x000fe200078ec0ff */
[----:B------:R-:W-:Y:S01]  /*11cc0*/  USHF.R.S32.HI UR12, URZ, 0x1f, UR39 ;  /* 0x0000001f3f0c7899 */ /* 0x000fe20008011427 */
[----:B------:R-:W-:Y:S01]  /*11cd0*/  LOP3.LUT R64, R65, 0x380, RZ, 0xc0, !PT ;  /* 0x0000038041407812 */ /* 0x000fe200078ec0ff */
[----:B------:R-:W-:Y:S01]  /*11ce0*/  IMAD.X R69, RZ, RZ, R173, P5 ;  /* 0x000000ffff457224 */ /* 0x000fe200028e06ad */
[----:B------:R-:W-:-:S02]  /*11cf0*/  LOP3.LUT R60, R61, 0x380, RZ, 0xc0, !PT ;  /* 0x000003803d3c7812 */ /* 0x000fc400078ec0ff */
[----:B------:R-:W-:Y:S02]  /*11d00*/  LOP3.LUT R72, R73, 0x380, RZ, 0xc0, !PT ;  /* 0x0000038049487812 */ /* 0x000fe400078ec0ff */
[----:B------:R-:W-:Y:S02]  /*11d10*/  LOP3.LUT R7, R172, 0x380, RZ, 0xc0, !PT ;  /* 0x00000380ac077812 */ /* 0x000fe400078ec0ff */
[----:B0-----:R-:W-:Y:S02]  /*11d20*/  ISETP.NE.AND P4, PT, R4, RZ, PT ;  /* 0x000000ff0400720c */ /* 0x001fe40003f85270 */
[----:B------:R-:W-:Y:S02]  /*11d30*/  LOP3.LUT R5, R6, 0x380, RZ, 0xc0, !PT ;  /* 0x0000038006057812 */ /* 0x000fe400078ec0ff */
[----:B------:R-:W-:Y:S02]  /*11d40*/  SHF.R.U64 R52, R52, 0x3, RZ ;  /* 0x0000000334347819 */ /* 0x000fe400000012ff */
[----:B------:R-:W-:-:S02]  /*11d50*/  SHF.R.U64 R64, R64, 0x3, RZ ;  /* 0x0000000340407819 */ /* 0x000fc400000012ff */
[----:B------:R-:W-:Y:S02]  /*11d60*/  SHF.R.U64 R60, R60, 0x3, RZ ;  /* 0x000000033c3c7819 */ /* 0x000fe400000012ff */
[----:B------:R-:W-:Y:S02]  /*11d70*/  SHF.R.U64 R72, R72, 0x3, RZ ;  /* 0x0000000348487819 */ /* 0x000fe400000012ff */
[----:B------:R-:W-:Y:S02]  /*11d80*/  SHF.R.U64 R7, R7, 0x3, RZ ;  /* 0x0000000307077819 */ /* 0x000fe400000012ff */
[----:B------:R-:W-:Y:S02]  /*11d90*/  SHF.R.U64 R5, R5, 0x3, RZ ;  /* 0x0000000305057819 */ /* 0x000fe400000012ff */
[----:B------:R-:W-:Y:S02]  /*11da0*/  SHF.R.S32.HI R4, RZ, 0x1f, R193 ;  /* 0x0000001fff047819 */ /* 0x000fe400000114c1 */
[----:B------:R-:W-:-:S02]  /*11db0*/  LOP3.LUT R52, R52, R53, RZ, 0x3c, !PT ;  /* 0x0000003534347212 */ /* 0x000fc400078e3cff */
[----:B------:R-:W-:Y:S01]  /*11dc0*/  LOP3.LUT R64, R64, R65, RZ, 0x3c, !PT ;  /* 0x0000004140407212 */ /* 0x000fe200078e3cff */
[--C-:B------:R-:W-:Y:S01]  /*11dd0*/  IMAD.X R65, RZ, RZ, R173.reuse, P1 ;  /* 0x000000ffff417224 */ /* 0x100fe200008e06ad */
[----:B------:R-:W-:Y:S01]  /*11de0*/  LOP3.LUT R60, R60, R61, RZ, 0x3c, !PT ;  /* 0x0000003d3c3c7212 */ /* 0x000fe200078e3cff */
[--C-:B------:R-:W-:Y:S01]  /*11df0*/  IMAD.X R61, RZ, RZ, R173.reuse, P2 ;  /* 0x000000ffff3d7224 */ /* 0x100fe200010e06ad */
[----:B------:R-:W-:Y:S01]  /*11e00*/  LOP3.LUT R72, R72, R73, RZ, 0x3c, !PT ;  /* 0x0000004948487212 */ /* 0x000fe200078e3cff */
[----:B------:R-:W-:Y:S01]  /*11e10*/  IMAD.X R73, RZ, RZ, R173, P3 ;  /* 0x000000ffff497224 */ /* 0x000fe200018e06ad */
[----:B------:R-:W-:Y:S02]  /*11e20*/  IADD3.X R53, RZ, R173, RZ, P6, !PT ;  /* 0x000000adff357210 */ /* 0x000fe400037fe4ff */
[----:B------:R-:W-:Y:S02]  /*11e30*/  LOP3.LUT R172, R7, R172, RZ, 0x3c, !PT ;  /* 0x000000ac07ac7212 */ /* 0x000fe400078e3cff */
[----:B------:R-:W-:-:S02]  /*11e40*/  LOP3.LUT R68, R5, R6, RZ, 0x3c, !PT ;  /* 0x0000000605447212 */ /* 0x000fc400078e3cff */
[----:B------:R-:W-:Y:S02]  /*11e50*/  SEL R79, R193, RZ, !P0 ;  /* 0x000000ffc14f7207 */ /* 0x000fe40004000000 */
[----:B------:R-:W-:Y:S01]  /*11e60*/  SEL R76, R4, RZ, !P0 ;  /* 0x000000ff044c7207 */ /* 0x000fe20004000000 */
[----:B------:R-:W-:Y:S06]  /*11e70*/  @P4 BRA `(.L_x_5167) ;  /* 0x0000000000744947 */ /* 0x000fec0003800000 */
[----:B------:R-:W-:Y:S01]  /*11e80*/  ULDC.64 UR10, c[0x0][0xc70] ;  /* 0x00031c00000a7ab9 */ /* 0x000fe20000000a00 */
[----:B------:R-:W-:Y:S01]  /*11e90*/  UMOV UR6, UR4 ;  /* 0x0000000400067c82 */ /* 0x000fe20008000000 */
[----:B------:R-:W-:Y:S01]  /*11ea0*/  UIMAD UR8, UR12, UR10, URZ ;  /* 0x0000000a0c0872a4 */ /* 0x000fe2000f8e023f */
[----:B------:R-:W-:Y:S01]  /*11eb0*/  IMAD.MOV R7, RZ, RZ, -R22 ;  /* 0x000000ffff077224 */ /* 0x000fe200078e0a16 */
[----:B------:R-:W-:Y:S01]  /*11ec0*/  UMOV UR7, UR9 ;  /* 0x0000000900077c82 */ /* 0x000fe20008000000 */
[----:B------:R-:W-:Y:S01]  /*11ed0*/  IMAD R14, R196, 0x40, R19 ;  /* 0x00000040c40e7824 */ /* 0x000fe200078e0213 */
[----:B------:R-:W-:Y:S02]  /*11ee0*/  UIMAD.WIDE.U32 UR6, UR39, UR10, UR6 ;  /* 0x0000000a270672a5 */ /* 0x000fe4000f8e0006 */
[----:B------:R-:W-:Y:S01]  /*11ef0*/  UIMAD UR8, UR39, UR11, UR8 ;  /* 0x0000000b270872a4 */ /* 0x000fe2000f8e0208 */
[----:B------:R-:W-:Y:S01]  /*11f00*/  ISETP.NE.AND P0, PT, R16, R7, PT ;  /* 0x000000071000720c */ /* 0x000fe20003f05270 */
[----:B------:R-:W-:Y:S01]  /*11f10*/  ULDC.64 UR14, c[0x0][0x208] ;  /* 0x00008200000e7ab9 */ /* 0x000fe20000000a00 */
[----:B------:R-:W-:Y:S01]  /*11f20*/  SHF.R.S32.HI R7, RZ, 0x1f, R14 ;  /* 0x0000001fff077819 */ /* 0x000fe2000001140e */
[----:B------:R-:W-:Y:S01]  /*11f30*/  UIADD3 UR8, UR7, UR8, URZ ;  /* 0x0000000807087290 */ /* 0x000fe2000fffe03f */
[----:B------:R-:W-:Y:S01]  /*11f40*/  IMAD.U32 R4, RZ, RZ, UR6 ;  /* 0x00000006ff047e24 */ /* 0x000fe2000f8e00ff */
[----:B-----5:R-:W-:Y:S01]  /*11f50*/  ISETP.GE.OR P1, PT, R14, R17, P0 ;  /* 0x000000110e00720c */ /* 0x020fe20000726670 */
[----:B------:R-:W-:Y:S01]  /*11f60*/  IMAD.U32 R5, RZ, RZ, UR7 ;  /* 0x00000007ff057e24 */ /* 0x000fe2000f8e00ff */
[----:B------:R-:W-:-:S02]  /*11f70*/  ULDC.64 UR6, c[0x0][0xc78] ;  /* 0x00031e0000067ab9 */ /* 0x000fc40000000a00 */
[----:B------:R-:W-:Y:S02]  /*11f80*/  IMAD.U32 R5, RZ, RZ, UR8 ;  /* 0x00000008ff057e24 */ /* 0x000fe4000f8e00ff */
[----:B------:R-:W-:Y:S02]  /*11f90*/  IMAD R6, R76, UR6, RZ ;  /* 0x000000064c067c24 */ /* 0x000fe4000f8e02ff */
[----:B------:R-:W-:-:S04]  /*11fa0*/  IMAD.WIDE.U32 R4, R79, UR6, R4 ;  /* 0x000000064f047c25 */ /* 0x000fc8000f8e0004 */
[----:B------:R-:W-:Y:S01]  /*11fb0*/  IMAD R11, R79, UR7, R6 ;  /* 0x000000074f0b7c24 */ /* 0x000fe2000f8e0206 */
[C---:B------:R-:W-:Y:S01]  /*11fc0*/  IADD3 R10, P2, R14.reuse, R4, RZ ;  /* 0x000000040e0a7210 */ /* 0x040fe20007f5e0ff */
[----:B------:R-:W-:Y:S01]  /*11fd0*/  VIADD R6, R14, 0x8 ;  /* 0x000000080e067836 */ /* 0x000fe20000000000 */
[----:B------:R-:W-:Y:S02]  /*11fe0*/  ULDC.64 UR6, c[0x0][0xc40] ;  /* 0x0003100000067ab9 */ /* 0x000fe40000000a00 */
[----:B------:R-:W-:Y:S02]  /*11ff0*/  IADD3.X R7, R7, R5, R11, P2, !PT ;  /* 0x0000000507077210 */ /* 0x000fe400017fe40b */
[----:B------:R-:W-:Y:S02]  /*12000*/  ISETP.GE.OR P0, PT, R6, R17, P0 ;  /* 0x000000110600720c */ /* 0x000fe40000706670 */
[----:B------:R-:W-:-:S04]  /*12010*/  LEA R4, P2, R10, UR6, 0x2 ;  /* 0x000000060a047c11 */ /* 0x000fc8000f8410ff */
[----:B------:R-:W-:-:S05]  /*12020*/  LEA.HI.X R5, R10, UR7, R7, 0x2, P2 ;  /* 0x000000070a057c11 */ /* 0x000fca00090f1407 */
[----:B------:R0:W-:Y:S04]  /*12030*/  @!P1 STG.E desc[UR14][R4.64], R3 ;  /* 0x0000000304009986 */ /* 0x0001e8000c10190e */
[----:B------:R0:W-:Y:S02]  /*12040*/  @!P0 STG.E desc[UR14][R4.64+0x20], R0 ;  /* 0x0000200004008986 */ /* 0x0001e4000c10190e */
.L_x_5167:
[----:B------:R-:W-:Y:S01]  /*12050*/  ULDC.64 UR6, c[0x0][0x208] ;  /* 0x0000820000067ab9 */ /* 0x000fe20000000a00 */
[C---:B0-----:R-:W-:Y:S01]  /*12060*/  VIADD R3, R191.reuse, 0x40 ;  /* 0x00000040bf037836 */ /* 0x041fe20000000000 */
[----:B------:R0:W5:Y:S01]  /*12070*/  LD.E.128 R4, desc[UR6][R172.64] ;  /* 0x00000006ac047980 */ /* 0x000162000c101d00 */
[C---:B------:R-:W-:Y:S01]  /*12080*/  VIADD R82, R191.reuse, 0x80 ;  /* 0x00000080bf527836 */ /* 0x040fe20000000000 */
[----:B------:R-:W-:Y:S02]  /*12090*/  ULDC.64 UR10, c[0x0][0xba0] ;  /* 0x0002e800000a7ab9 */ /* 0x000fe40000000a00 */
[----:B------:R-:W5:Y:S04]  /*120a0*/  LD.E.128 R8, desc[UR6][R8.64] ;  /* 0x0000000608087980 */ /* 0x000f68000c101d00 */
        /* <DEDUP_REMOVED lines=13> */
[----:B------:R-:W5:Y:S01]  /*12180*/  LD.E.128 R68, desc[UR6][R68.64] ;  /* 0x0000000644447980 */ /* 0x000f62000c101d00 */
[----:B------:R-:W-:Y:S01]  /*12190*/  ULDC UR7, c[0x0][0xb8c] ;  /* 0x0002e30000077ab9 */ /* 0x000fe20000000800 */
[----:B------:R-:W-:Y:S01]  /*121a0*/  VIADD R83, R191, 0xc0 ;  /* 0x000000c0bf537836 */ /* 0x000fe20000000000 */
[----:B------:R-:W-:Y:S01]  /*121b0*/  ISETP.GE.AND P1, PT, R3, UR7, PT ;  /* 0x0000000703007c0c */ /* 0x000fe2000bf26270 */
[C---:B------:R-:W-:Y:S01]  /*121c0*/  VIADD R20, R191.reuse, 0x180 ;  /* 0x00000180bf147836 */ /* 0x040fe20000000000 */
[C---:B------:R-:W-:Y:S01]  /*121d0*/  ISETP.GE.AND P0, PT, R191.reuse, UR7, PT ;  /* 0x00000007bf007c0c */ /* 0x040fe2000bf06270 */
[C---:B------:R-:W-:Y:S01]  /*121e0*/  VIADD R84, R191.reuse, 0x100 ;  /* 0x00000100bf547836 */ /* 0x040fe20000000000 */
[----:B------:R-:W-:Y:S01]  /*121f0*/  SEL R18, RZ, 0xffffffff, P1 ;  /* 0xffffffffff127807 */ /* 0x000fe20000800000 */
[----:B------:R-:W-:Y:S01]  /*12200*/  VIADD R86, R191, 0x140 ;  /* 0x00000140bf567836 */ /* 0x000fe20000000000 */
[----:B------:R-:W-:Y:S01]  /*12210*/  SEL R0, RZ, 0x1, P0 ;  /* 0x00000001ff007807 */ /* 0x000fe20000000000 */
[----:B------:R-:W-:Y:S01]  /*12220*/  IMAD.U32 R77, RZ, RZ, UR10 ;  /* 0x0000000aff4d7e24 */ /* 0x000fe2000f8e00ff */
[----:B------:R-:W-:Y:S01]  /*12230*/  ISETP.GE.AND P0, PT, R82, UR7, PT ;  /* 0x0000000752007c0c */ /* 0x000fe2000bf06270 */
[----:B------:R-:W-:Y:S01]  /*12240*/  IMAD.SHL.U32 R21, R18, 0x2, RZ ;  /* 0x0000000212157824 */ /* 0x000fe200078e00ff */
[----:B------:R-:W-:Y:S01]  /*12250*/  ISETP.GE.AND P1, PT, R83, UR7, PT ;  /* 0x0000000753007c0c */ /* 0x000fe2000bf26270 */
[----:B------:R-:W-:Y:S01]  /*12260*/  UIMAD UR6, UR9, UR10, URZ ;  /* 0x0000000a090672a4 */ /* 0x000fe2000f8e023f */
[----:B------:R-:W-:Y:S01]  /*12270*/  ISETP.GE.AND P2, PT, R20, UR7, PT ;  /* 0x0000000714007c0c */ /* 0x000fe2000bf46270 */
[----:B------:R-:W-:Y:S01]  /*12280*/  IMAD.MOV.U32 R20, RZ, RZ, R191 ;  /* 0x000000ffff147224 */ /* 0x000fe200078e00bf */
[----:B------:R-:W-:Y:S01]  /*12290*/  LOP3.LUT R0, R21, 0x2, R0, 0xe2, !PT ;  /* 0x0000000215007812 */ /* 0x000fe200078ee200 */
[----:B------:R-:W-:Y:S01]  /*122a0*/  @!PT LDS RZ, [RZ] ;  /* 0x00000000fffff984 */ /* 0x000fe20000000800 */
[----:B------:R-:W-:Y:S01]  /*122b0*/  @!PT LDS RZ, [RZ] ;  /* 0x00000000fffff984 */ /* 0x000fe20000000800 */
[----:B------:R-:W-:Y:S01]  /*122c0*/  @!PT LDS RZ, [RZ] ;  /* 0x00000000fffff984 */ /* 0x000fe20000000800 */
[----:B------:R-:W-:Y:S01]  /*122d0*/  @!PT LDS RZ, [RZ] ;  /* 0x00000000fffff984 */ /* 0x000fe20000000800 */
[----:B------:R1:W-:Y:S06]  /*122e0*/  MEMBAR.ALL.CTA ;  /* 0x0000000000007992 */ /* 0x0003ec0000008000 */
[----:B-1----:R-:W1:Y:S01]  /*122f0*/  FENCE.VIEW.ASYNC.S ;  /* 0x00000000000073c6 */ /* 0x002e620000000000 */
[----:B------:R-:W-:Y:S01]  /*12300*/  SEL R21, RZ, 0x4, P0 ;  /* 0x00000004ff157807 */ /* 0x000fe20000000000 */
[----:B------:R-:W-:Y:S01]  /*12310*/  UIMAD UR6, UR4, UR11, UR6 ;  /* 0x0000000b040672a4 */ /* 0x000fe2000f8e0206 */
[----:B------:R-:W-:Y:S01]  /*12320*/  SEL R18, RZ, 0x8, P1 ;  /* 0x00000008ff127807 */ /* 0x000fe20000800000 */
[----:B------:R-:W-:Y:S01]  /*12330*/  ULDC.64 UR8, c[0x0][0xbe0] ;  /* 0x0002f80000087ab9 */ /* 0x000fe20000000a00 */
[----:B------:R-:W-:Y:S01]  /*12340*/  ISETP.GE.AND P0, PT, R84, UR7, PT ;  /* 0x0000000754007c0c */ /* 0x000fe2000bf06270 */
[----:B------:R-:W-:Y:S01]  /*12350*/  IMAD.U32 R81, RZ, RZ, UR8 ;  /* 0x00000008ff517e24 */ /* 0x000fe2000f8e00ff */
[----:B------:R-:W-:Y:S01]  /*12360*/  LOP3.LUT R0, R18, R0, R21, 0xfe, !PT ;  /* 0x0000000012007212 */ /* 0x000fe200078efe15 */
[----:B------:R-:W-:Y:S01]  /*12370*/  BSSY B1, `(.L_x_5168) ;  /* 0x000003c000017945 */ /* 0x000fe20003800000 */
[----:B------:R-:W-:-:S02]  /*12380*/  SHF.R.S32.HI R21, RZ, 0x1f, R191 ;  /* 0x0000001fff157819 */ /* 0x000fc400000114bf */
[----:B------:R-:W-:Y:S02]  /*12390*/  ISETP.GE.AND P1, PT, R86, UR7, PT ;  /* 0x0000000756007c0c */ /* 0x000fe4000bf26270 */
[----:B------:R-:W-:Y:S01]  /*123a0*/  IADD3 R78, R191, 0x1c0, RZ ;  /* 0x000001c0bf4e7810 */ /* 0x000fe20007ffe0ff */
[----:B------:R-:W-:Y:S01]  /*123b0*/  IMAD.WIDE.U32 R20, R77, UR4, R20 ;  /* 0x000000044d147c25 */ /* 0x000fe2000f8e0014 */
[----:B------:R-:W-:Y:S01]  /*123c0*/  SEL R77, RZ, 0x10, P0 ;  /* 0x00000010ff4d7807 */ /* 0x000fe20000000000 */
[----:B------:R-:W-:Y:S01]  /*123d0*/  UIMAD UR4, UR12, UR8, URZ ;  /* 0x000000080c0472a4 */ /* 0x000fe2000f8e023f */
[----:B------:R-:W-:Y:S01]  /*123e0*/  SEL R18, RZ, 0x20, P1 ;  /* 0x00000020ff127807 */ /* 0x000fe20000800000 */
[----:B------:R-:W-:Y:S01]  /*123f0*/  VIADD R21, R21, UR6 ;  /* 0x0000000615157c36 */ /* 0x000fe20008000000 */
[----:B------:R-:W-:Y:S01]  /*12400*/  ISETP.GE.AND P1, PT, R78, UR7, PT ;  /* 0x000000074e007c0c */ /* 0x000fe2000bf26270 */
[----:B------:R-:W-:Y:S01]  /*12410*/  UIMAD UR6, UR39, UR9, UR4 ;  /* 0x00000009270672a4 */ /* 0x000fe2000f8e0204 */
[----:B------:R-:W-:Y:S01]  /*12420*/  LOP3.LUT R77, R18, R0, R77, 0xfe, !PT ;  /* 0x00000000124d7212 */ /* 0x000fe200078efe4d */
[----:B-----5:R-:W-:Y:S01]  /*12430*/  IMAD R18, R196, -0x40, R17 ;  /* 0xffffffc0c4127824 */ /* 0x020fe200078e0211 */
[----:B------:R-:W-:Y:S01]  /*12440*/  UIADD3 UR4, UR37, 0x38820, URZ ;  /* 0x0003882025047890 */ /* 0x000fe2000fffe03f */
[----:B------:R-:W-:Y:S01]  /*12450*/  SEL R0, RZ, 0x40, P2 ;  /* 0x00000040ff007807 */ /* 0x000fe20001000000 */
[C---:B------:R-:W-:Y:S01]  /*12460*/  VIADD R17, R194.reuse, 0x20 ;  /* 0x00000020c2117836 */ /* 0x040fe20000000000 */
[----:B------:R-:W-:Y:S01]  /*12470*/  ULDC.64 UR8, c[0x0][0xbe8] ;  /* 0x0002fa0000087ab9 */ /* 0x000fe20000000a00 */
[-C--:B------:R-:W-:Y:S01]  /*12480*/  ISETP.GE.AND P2, PT, R194, R18.reuse, PT ;  /* 0x00000012c200720c */ /* 0x080fe20003f46270 */
[----:B------:R-:W-:Y:S01]  /*12490*/  IMAD.WIDE.U32 R20, R81, UR39, R20 ;  /* 0x0000002751147c25 */ /* 0x000fe2000f8e0014 */
[----:B------:R-:W-:Y:S01]  /*124a0*/  UPRMT UR4, URZ, 0x654, UR4 ;  /* 0x000006543f047896 */ /* 0x000fe20008000004 */
[----:B------:R-:W-:-:S02]  /*124b0*/  ISETP.GE.AND P0, PT, R17, R18, PT ;  /* 0x000000121100720c */ /* 0x000fc40003f06270 */
[----:B------:R-:W-:Y:S01]  /*124c0*/  IMAD R17, R76, UR8, RZ ;  /* 0x000000084c117c24 */ /* 0x000fe2000f8e02ff */
[----:B------:R-:W-:Y:S01]  /*124d0*/  SHF.R.S32.HI R195, RZ, 0x1f, R194 ;  /* 0x0000001fffc37819 */ /* 0x000fe200000114c2 */
[----:B------:R-:W-:Y:S01]  /*124e0*/  VIADD R21, R21, UR6 ;  /* 0x0000000615157c36 */ /* 0x000fe20008000000 */
[----:B------:R-:W-:Y:S01]  /*124f0*/  LOP3.LUT R0, R77, R0, RZ, 0xfc, !PT ;  /* 0x000000004d007212 */ /* 0x000fe200078efcff */
[C---:B------:R-:W-:Y:S01]  /*12500*/  IMAD R81, R79.reuse, UR9, R17 ;  /* 0x000000094f517c24 */ /* 0x040fe2000f8e0211 */
[----:B------:R-:W-:Y:S01]  /*12510*/  SEL R17, RZ, 0x80, P1 ;  /* 0x00000080ff117807 */ /* 0x000fe20000800000 */
[----:B------:R-:W-:Y:S01]  /*12520*/  IMAD.WIDE.U32 R78, R79, UR8, R20 ;  /* 0x000000084f4e7c25 */ /* 0x000fe2000f8e0014 */
[----:B-1----:R-:W-:Y:S02]  /*12530*/  SYNCS.ARRIVE.TRANS64.RED.A1T0 RZ, [UR4], RZ ;  /* 0x000000ffffff79a7 */ /* 0x002fe40008100404 */
[----:B------:R-:W-:Y:S01]  /*12540*/  LOP3.LUT R17, R0, R17, RZ, 0xfc, !PT ;  /* 0x0000001100117212 */ /* 0x000fe200078efcff */
[----:B------:R-:W-:-:S04]  /*12550*/  IMAD.WIDE R76, R196, 0x40, R194 ;  /* 0x00000040c44c7825 */ /* 0x000fc800078e02c2 */
[----:B------:R-:W-:Y:S01]  /*12560*/  IMAD.IADD R85, R79, 0x1, R81 ;  /* 0x000000014f557824 */ /* 0x000fe200078e0251 */
[----:B0-----:R-:W-:Y:S06]  /*12570*/  @P2 BRA `(.L_x_5169) ;  /* 0x00000000006c2947 */ /* 0x001fec0003800000 */
        /* <DEDUP_REMOVED lines=11> */
[----:B------:R-:W-:-:S02]  /*12630*/  LOP3.LUT P5, RZ, R0, 0x40, RZ, 0xc0, !PT ;  /* 0x0000004000ff7812 */ /* 0x000fc400078ac0ff */
[----:B------:R-:W-:Y:S01]  /*12640*/  IMAD.IADD R21, R21, 0x1, R81 ;  /* 0x0000000115157824 */ /* 0x000fe200078e0251 */
[C---:B------:R-:W-:Y:S02]  /*12650*/  LEA R80, P1, R20.reuse, UR8, 0x1 ;  /* 0x0000000814507c11 */ /* 0x040fe4000f8208ff */
        /* <DEDUP_REMOVED lines=13> */
.L_x_5169:
[----:B------:R-:W-:Y:S05]  /*12730*/  BSYNC B1 ;  /* 0x0000000000017941 */ /* 0x000fea0003800000 */
.L_x_5168:
[----:B------:R-:W-:Y:S05]  /*12740*/  @P0 BRA `(.L_x_5170) ;  /* 0x0000000c00280947 */ /* 0x000fea0003800000 */
[----:B0-----:R-:W-:Y:S01]  /*12750*/  IADD3 R7, P0, R76, 0x20, RZ ;  /* 0x000000204c077810 */ /* 0x001fe20007f1e0ff */
[----:B------:R-:W-:Y:S01]  /*12760*/  ULDC.64 UR8, c[0x0][0xbd8] ;  /* 0x0002f60000087ab9 */ /* 0x000fe20000000a00 */
[----:B------:R-:W-:Y:S01]  /*12770*/  IMAD.MOV.U32 R4, RZ, RZ, R78 ;  /* 0x000000ffff047224 */ /* 0x000fe200078e004e */
[----:B------:R-:W-:Y:S01]  /*12780*/  ISETP.GE.AND P4, PT, R3, UR7, PT ;  /* 0x0000000703007c0c */ /* 0x000fe2000bf86270 */
        /* <DEDUP_REMOVED lines=28> */
.L_x_5165:
[----:B------:R-:W0:Y:S01]  /*12950*/  LDC.64 R6, c[0x0][0xcd8] ;  /* 0x00033600ff067b82 */ /* 0x000e220000000a00 */
[----:B------:R-:W-:Y:S01]  /*12960*/  IMAD.MOV.U32 R9, RZ, RZ, RZ ;  /* 0x000000ffff097224 */ /* 0x000fe200078e00ff */
[----:B------:R-:W-:-:S06]  /*12970*/  ULDC.64 UR6, c[0x0][0x208] ;  /* 0x0000820000067ab9 */ /* 0x000fcc0000000a00 */
[----:B------:R-:W1:Y:S01]  /*12980*/  LDC.64 R4, c[0x0][0xcd8] ;  /* 0x00033600ff047b82 */ /* 0x000e620000000a00 */
[----:B0-----:R-:W-:-:S04]  /*12990*/  ISETP.NE.U32.AND P0, PT, R6, RZ, PT ;  /* 0x000000ff0600720c */ /* 0x001fc80003f05070 */
[----:B------:R-:W-:-:S03]  /*129a0*/  ISETP.NE.AND.EX P0, PT, R7, RZ, PT, P0 ;  /* 0x000000ff0700720c */ /* 0x000fc60003f05300 */
[----:B------:R-:W0:Y:S01]  /*129b0*/  LDC.64 R6, c[0x0][0xce0] ;  /* 0x00033800ff067b82 */ /* 0x000e220000000a00 */
[----:B-1----:R-:W-:-:S07]  /*129c0*/  IMAD.WIDE R4, R193, 0x4, R4 ;  /* 0x00000004c1047825 */ /* 0x002fce00078e0204 */
[----:B------:R-:W1:Y:S01]  /*129d0*/  LDC R3, c[0x0][0xb88] ;  /* 0x0002e200ff037b82 */ /* 0x000e620000000800 */
[----:B------:R-:W-:Y:S01]  /*129e0*/  VIADD R13, R191, 0x40 ;  /* 0x00000040bf0d7836 */ /* 0x000fe20000000000 */
[----:B------:R-:W5:Y:S01]  /*129f0*/  @P0 LDG.E R9, desc[UR6][R4.64] ;  /* 0x0000000604090981 */ /* 0x000f62000c1e1900 */
[----:B0-----:R-:W-:-:S04]  /*12a00*/  ISETP.NE.U32.AND P1, PT, R6, RZ, PT ;  /* 0x000000ff0600720c */ /* 0x001fc80003f25070 */
[----:B------:R-:W-:-:S13]  /*12a10*/  ISETP.NE.AND.EX P1, PT, R7, RZ, PT, P1 ;  /* 0x000000ff0700720c */ /* 0x000fda0003f25310 */
[----:B------:R-:W0:Y:S01]  /*12a20*/  @P1 LDC.64 R6, c[0x0][0xce0] ;  /* 0x00033800ff061b82 */ /* 0x000e220000000a00 */
[C---:B------:R-:W-:Y:S02]  /*12a30*/  VIADD R14, R191.reuse, 0x80 ;  /* 0x00000080bf0e7836 */ /* 0x040fe40000000000 */
[----:B------:R-:W-:Y:S02]  /*12a40*/  VIADD R15, R191, 0xc0 ;  /* 0x000000c0bf0f7836 */ /* 0x000fe40000000000 */
[----:B0-----:R-:W-:-:S05]  /*12a50*/  @P1 IMAD.WIDE R6, R193, 0x4, R6 ;  /* 0x00000004c1061825 */ /* 0x001fca00078e0206 */
[----:B-1----:R0:W5:Y:S01]  /*12a60*/  @P1 LDG.E R3, desc[UR6][R6.64] ;  /* 0x0000000606031981 */ /* 0x002162000c1e1900 */
[----:B------:R-:W-:Y:S02]  /*12a70*/  ULDC UR7, c[0x0][0xb8c] ;  /* 0x0002e30000077ab9 */ /* 0x000fe40000000800 */
[----:B------:R-:W-:Y:S02]  /*12a80*/  ISETP.GE.AND P3, PT, R13, UR7, PT ;  /* 0x000000070d007c0c */ /* 0x000fe4000bf66270 */
[----:B------:R-:W-:Y:S02]  /*12a90*/  ISETP.GE.AND P2, PT, R191, UR7, PT ;  /* 0x00000007bf007c0c */ /* 0x000fe4000bf46270 */
[----:B------:R-:W-:Y:S02]  /*12aa0*/  SEL R8, RZ, 0xffffffff, P3 ;  /* 0xffffffffff087807 */ /* 0x000fe40001800000 */
[----:B------:R-:W-:Y:S02]  /*12ab0*/  SEL R0, RZ, 0x1, P2 ;  /* 0x00000001ff007807 */ /* 0x000fe40001000000 */
[----:B------:R-:W-:Y:S01]  /*12ac0*/  ISETP.GE.AND P2, PT, R14, UR7, PT ;  /* 0x000000070e007c0c */ /* 0x000fe2000bf46270 */
[----:B------:R-:W-:Y:S01]  /*12ad0*/  IMAD.SHL.U32 R11, R8, 0x2, RZ ;  /* 0x00000002080b7824 */ /* 0x000fe200078e00ff */
[----:B------:R-:W-:-:S02]  /*12ae0*/  ISETP.GE.AND P3, PT, R15, UR7, PT ;  /* 0x000000070f007c0c */ /* 0x000fc4000bf66270 */
[----:B0-----:R-:W-:Y:S02]  /*12af0*/  SEL R7, RZ, 0x4, P2 ;  /* 0x00000004ff077807 */ /* 0x001fe40001000000 */
[----:B------:R-:W-:Y:S02]  /*12b00*/  LOP3.LUT R0, R11, 0x2, R0, 0xe2, !PT ;  /* 0x000000020b007812 */ /* 0x000fe400078ee200 */
[----:B------:R-:W-:-:S04]  /*12b10*/  SEL R6, RZ, 0x8, P3 ;  /* 0x00000008ff067807 */ /* 0x000fc80001800000 */
[----:B------:R-:W-:Y:S01]  /*12b20*/  LOP3.LUT R17, R6, R0, R7, 0xfe, !PT ;  /* 0x0000000006117212 */ /* 0x000fe200078efe07 */
[----:B------:R-:W-:Y:S06]  /*12b30*/  @P1 BRA `(.L_x_5171) ;  /* 0x0000000000141947 */ /* 0x000fec0003800000 */
[----:B------:R-:W-:Y:S05]  /*12b40*/  @!P0 BRA `(.L_x_5171) ;  /* 0x0000000000108947 */ /* 0x000fea0003800000 */
[----:B------:R-:W-:Y:S02]  /*12b50*/  ULDC.64 UR8, c[0x0][0x208] ;  /* 0x0000820000087ab9 */ /* 0x000fe40000000a00 */
[----:B------:R-:W2:Y:S04]  /*12b60*/  LDG.E R0, desc[UR8][R4.64] ;  /* 0x0000000804007981 */ /* 0x000ea8000c1e1900 */
[----:B-----5:R-:W2:Y:S02]  /*12b70*/  LDG.E R3, desc[UR8][R4.64+0x4] ;  /* 0x0000040804037981 */ /* 0x020ea4000c1e1900 */
[----:B--2---:R-:W-:-:S07]  /*12b80*/  IMAD.IADD R3, R3, 0x1, -R0 ;  /* 0x0000000103037824 */ /* 0x004fce00078e0a00 */
.L_x_5171:
[----:B------:R-:W-:Y:S01]  /*12b90*/  ISETP.GT.AND P1, PT, R200, 0x3f, PT ;  /* 0x0000003fc800780c */ /* 0x000fe20003f24270 */
[----:B------:R-:W-:Y:S01]  /*12ba0*/  USHF.R.S32.HI UR6, URZ, 0x1f, UR39 ;  /* 0x0000001f3f067899 */ /* 0x000fe20008011427 */
[----:B------:R-:W-:Y:S01]  /*12bb0*/  SHF.R.S32.HI R0, RZ, 0x1f, R193 ;  /* 0x0000001fff007819 */ /* 0x000fe200000114c1 */
[----:B------:R-:W-:Y:S01]  /*12bc0*/  BSSY B1, `(.L_x_5172) ;  /* 0x0000020000017945 */ /* 0x000fe20003800000 */
[----:B------:R-:W-:Y:S01]  /*12bd0*/  SHF.R.S32.HI R12, RZ, 0x1f, R191 ;  /* 0x0000001fff0c7819 */ /* 0x000fe200000114bf */
[C---:B------:R-:W-:Y:S01]  /*12be0*/  VIADD R18, R191.reuse, 0x100 ;  /* 0x00000100bf127836 */ /* 0x040fe20000000000 */
[----:B------:R-:W-:Y:S02]  /*12bf0*/  IADD3 R24, R191, 0x140, RZ ;  /* 0x00000140bf187810 */ /* 0x000fe40007ffe0ff */
[----:B------:R-:W-:Y:S02]  /*12c00*/  SEL R11, R193, RZ, !P0 ;  /* 0x000000ffc10b7207 */ /* 0x000fe40004000000 */
[----:B------:R-:W-:-:S02]  /*12c10*/  SEL R10, R0, RZ, !P0 ;  /* 0x000000ff000a7207 */ /* 0x000fc40004000000 */
[----:B-----5:R-:W-:Y:S01]  /*12c20*/  SHF.R.S32.HI R8, RZ, 0x1f, R9 ;  /* 0x0000001fff087819 */ /* 0x020fe20000011409 */
[----:B------:R-:W-:Y:S06]  /*12c30*/  @P1 BRA `(.L_x_5173) ;  /* 0x0000000000601947 */ /* 0x000fec0003800000 */
        /* <DEDUP_REMOVED lines=13> */
[----:B------:R-:W-:-:S03]  /*12d10*/  ULDC.64 UR8, c[0x0][0xc78] ;  /* 0x00031e0000087ab9 */ /* 0x000fc60000000a00 */
[----:B------:R-:W-:Y:S02]  /*12d20*/  IMAD R0, R10, UR8, RZ ;  /* 0x000000080a007c24 */ /* 0x000fe4000f8e02ff */
[----:B------:R-:W-:Y:S02]  /*12d30*/  VIADD R5, R5, UR4 ;  /* 0x0000000405057c36 */ /* 0x000fe40008000000 */
        /* <DEDUP_REMOVED lines=8> */
.L_x_5173:
[----:B------:R-:W-:Y:S05]  /*12dc0*/  BSYNC B1 ;  /* 0x0000000000017941 */ /* 0x000fea0003800000 */
.L_x_5172:
[----:B------:R-:W-:Y:S01]  /*12dd0*/  ULDC.64 UR8, c[0x0][0xba0] ;  /* 0x0002e80000087ab9 */ /* 0x000fe20000000a00 */
[----:B------:R-:W-:Y:S01]  /*12de0*/  IMAD.MOV.U32 R4, RZ, RZ, R191 ;  /* 0x000000ffff047224 */ /* 0x000fe200078e00bf */
[----:B------:R-:W-:Y:S01]  /*12df0*/  ISETP.GE.AND P0, PT, R18, UR7, PT ;  /* 0x0000000712007c0c */ /* 0x000fe2000bf06270 */
[----:B0-----:R-:W-:Y:S01]  /*12e00*/  IMAD.MOV.U32 R5, RZ, RZ, R12 ;  /* 0x000000ffff057224 */ /* 0x001fe200078e000c */
[----:B------:R-:W-:Y:S01]  /*12e10*/  ISETP.GE.AND P1, PT, R24, UR7, PT ;  /* 0x0000000718007c0c */ /* 0x000fe2000bf26270 */
[----:B------:R-:W-:Y:S01]  /*12e20*/  IMAD R0, R8, UR8, RZ ;  /* 0x0000000808007c24 */ /* 0x000fe2000f8e02ff */
[----:B------:R-:W-:Y:S01]  /*12e30*/  BSSY B1, `(.L_x_5174) ;  /* 0x000003d000017945 */ /* 0x000fe20003800000 */
[----:B------:R-:W-:Y:S01]  /*12e40*/  IMAD.WIDE.U32 R4, R9, UR8, R4 ;  /* 0x0000000809047c25 */ /* 0x000fe2000f8e0004 */
[----:B------:R-:W-:-:S03]  /*12e50*/  SEL R6, RZ, 0x20, P1 ;  /* 0x00000020ff067807 */ /* 0x000fc60000800000 */
[----:B------:R-:W-:Y:S01]  /*12e60*/  IMAD R9, R9, UR9, R0 ;  /* 0x0000000909097c24 */ /* 0x000fe2000f8e0200 */
[----:B------:R-:W-:Y:S01]  /*12e70*/  SEL R0, RZ, 0x10, P0 ;  /* 0x00000010ff007807 */ /* 0x000fe20000000000 */
[----:B------:R-:W-:Y:S01]  /*12e80*/  VIADD R7, R191, 0x180 ;  /* 0x00000180bf077836 */ /* 0x000fe20000000000 */
[----:B------:R-:W-:Y:S01]  /*12e90*/  ULDC.64 UR8, c[0x0][0xbe0] ;  /* 0x0002f80000087ab9 */ /* 0x000fe20000000a00 */
[----:B------:R-:W-:Y:S01]  /*12ea0*/  IMAD R3, R196, -0x40, R3 ;  /* 0xffffffc0c4037824 */ /* 0x000fe200078e0203 */
[----:B------:R-:W-:Y:S01]  /*12eb0*/  LOP3.LUT R17, R6, R17, R0, 0xfe, !PT ;  /* 0x0000001106117212 */ /* 0x000fe200078efe00 */
[----:B------:R-:W-:Y:S01]  /*12ec0*/  UIMAD UR4, UR6, UR8, URZ ;  /* 0x00000008060472a4 */ /* 0x000fe2000f8e023f */
[----:B------:R-:W-:Y:S01]  /*12ed0*/  ISETP.GE.AND P0, PT, R7, UR7, PT ;  /* 0x0000000707007c0c */ /* 0x000fe2000bf06270 */
[----:B------:R-:W-:Y:S01]  /*12ee0*/  VIADD R6, R191, 0x1c0 ;  /* 0x000001c0bf067836 */ /* 0x000fe20000000000 */
[----:B------:R-:W-:Y:S01]  /*12ef0*/  ISETP.GE.AND P1, PT, R194, R3, PT ;  /* 0x00000003c200720c */ /* 0x000fe20003f26270 */
[----:B------:R-:W-:Y:S01]  /*12f00*/  IMAD.IADD R5, R5, 0x1, R9 ;  /* 0x0000000105057824 */ /* 0x000fe200078e0209 */
[----:B------:R-:W-:Y:S01]  /*12f10*/  UIMAD UR4, UR39, UR9, UR4 ;  /* 0x00000009270472a4 */ /* 0x000fe2000f8e0204 */
[----:B------:R-:W-:Y:S01]  /*12f20*/  IMAD.U32 R7, RZ, RZ, UR8 ;  /* 0x00000008ff077e24 */ /* 0x000fe2000f8e00ff */
[----:B------:R-:W-:Y:S01]  /*12f30*/  SEL R0, RZ, 0x40, P0 ;  /* 0x00000040ff007807 */ /* 0x000fe20000000000 */
[----:B------:R-:W-:Y:S01]  /*12f40*/  ULDC.64 UR8, c[0x0][0xbe8] ;  /* 0x0002fa0000087ab9 */ /* 0x000fe20000000a00 */
[----:B------:R-:W-:Y:S01]  /*12f50*/  ISETP.GE.AND P2, PT, R6, UR7, PT ;  /* 0x0000000706007c0c */ /* 0x000fe2000bf46270 */
[----:B------:R-:W-:Y:S01]  /*12f60*/  IMAD.WIDE.U32 R4, R7, UR39, R4 ;  /* 0x0000002707047c25 */ /* 0x000fe2000f8e0004 */
[----:B------:R-:W-:-:S02]  /*12f70*/  LOP3.LUT R17, R17, R0, RZ, 0xfc, !PT ;  /* 0x0000000011117212 */ /* 0x000fc400078efcff */
[----:B------:R-:W-:Y:S01]  /*12f80*/  SHF.R.S32.HI R9, RZ, 0x1f, R194 ;  /* 0x0000001fff097819 */ /* 0x000fe200000114c2 */
[----:B------:R-:W-:Y:S02]  /*12f90*/  VIADD R6, R194, 0x20 ;  /* 0x00000020c2067836 */ /* 0x000fe40000000000 */
[----:B------:R-:W-:Y:S02]  /*12fa0*/  IMAD R0, R10, UR8, RZ ;  /* 0x000000080a007c24 */ /* 0x000fe4000f8e02ff */
[----:B------:R-:W-:Y:S01]  /*12fb0*/  VIADD R5, R5, UR4 ;  /* 0x0000000405057c36 */ /* 0x000fe20008000000 */
[----:B------:R-:W-:Y:S01]  /*12fc0*/  ISETP.GE.AND P0, PT, R6, R3, PT ;  /* 0x000000030600720c */ /* 0x000fe20003f06270 */
[C---:B------:R-:W-:Y:S01]  /*12fd0*/  IMAD R3, R11.reuse, UR9, R0 ;  /* 0x000000090b037c24 */ /* 0x040fe2000f8e0200 */
[----:B------:R-:W-:Y:S01]  /*12fe0*/  SEL R0, RZ, 0x80, P2 ;  /* 0x00000080ff007807 */ /* 0x000fe20001000000 */
[----:B------:R-:W-:-:S03]  /*12ff0*/  IMAD.WIDE.U32 R6, R11, UR8, R4 ;  /* 0x000000080b067c25 */ /* 0x000fc6000f8e0004 */
[----:B------:R-:W-:Y:S01]  /*13000*/  LOP3.LUT R0, R17, R0, RZ, 0xfc, !PT ;  /* 0x0000000011007212 */ /* 0x000fe200078efcff */
[----:B------:R-:W-:Y:S02]  /*13010*/  IMAD.MOV.U32 R8, RZ, RZ, R194 ;  /* 0x000000ffff087224 */ /* 0x000fe400078e00c2 */
[----:B------:R-:W-:Y:S02]  /*13020*/  IMAD.IADD R11, R7, 0x1, R3 ;  /* 0x00000001070b7824 */ /* 0x000fe400078e0203 */
        /* <DEDUP_REMOVED lines=29> */
.L_x_5175:
[----:B------:R-:W-:Y:S05]  /*13200*/  BSYNC B1 ;  /* 0x0000000000017941 */ /* 0x000fea0003800000 */
.L_x_5174:
[----:B------:R-:W-:Y:S05]  /*13210*/  @P0 BRA `(.L_x_5170) ;  /* 0x0000000000740947 */ /* 0x000fea0003800000 */
[----:B------:R-:W-:Y:S01]  /*13220*/  IADD3 R3, P0, R8, 0x20, RZ ;  /* 0x0000002008037810 */ /* 0x000fe20007f1e0ff */
[----:B------:R-:W-:Y:S01]  /*13230*/  ULDC.64 UR8, c[0x0][0xbd8] ;  /* 0x0002f60000087ab9 */ /* 0x000fe20000000a00 */
[----:B------:R-:W-:Y:S01]  /*13240*/  IMAD.MOV.U32 R4, RZ, RZ, R6 ;  /* 0x000000ffff047224 */ /* 0x000fe200078e0006 */
[----:B------:R-:W-:Y:S01]  /*13250*/  ULDC.64 UR10, c[0x0][0x208] ;  /* 0x00008200000a7ab9 */ /* 0x000fe20000000a00 */
[----:B------:R-:W-:Y:S01]  /*13260*/  IADD3.X R8, RZ, R9, RZ, P0, !PT ;  /* 0x00000009ff087210 */ /* 0x000fe200007fe4ff */
[----:B------:R-:W-:Y:S01]  /*13270*/  IMAD.MOV.U32 R5, RZ, RZ, R11 ;  /* 0x000000ffff057224 */ /* 0x000fe200078e000b */
[----:B------:R-:W-:Y:S02]  /*13280*/  ISETP.GE.AND P0, PT, R13, UR7, PT ;  /* 0x000000070d007c0c */ /* 0x000fe4000bf06270 */
[----:B------:R-:W-:Y:S01]  /*13290*/  ISETP.GE.AND P1, PT, R14, UR7, PT ;  /* 0x000000070e007c0c */ /* 0x000fe2000bf26270 */
[----:B------:R-:W-:Y:S01]  /*132a0*/  IMAD R8, R8, UR8, RZ ;  /* 0x0000000808087c24 */ /* 0x000fe2000f8e02ff */
[----:B------:R-:W-:Y:S01]  /*132b0*/  ISETP.GE.AND P2, PT, R15, UR7, PT ;  /* 0x000000070f007c0c */ /* 0x000fe2000bf46270 */
[----:B------:R-:W-:Y:S01]  /*132c0*/  IMAD.WIDE.U32 R4, R3, UR8, R4 ;  /* 0x0000000803047c25 */ /* 0x000fe2000f8e0004 */
        /* <DEDUP_REMOVED lines=18> */
.L_x_5170:
[----:B------:R-:W-:Y:S05]  /*133f0*/  BSYNC B0 ;  /* 0x0000000000007941 */ /* 0x000fea0003800000 */
.L_x_5164:
[----:B------:R-:W-:Y:S02]  /*13400*/  ULDC UR4, c[0x0][0xd14] ;  /* 0x0003450000047ab9 */ /* 0x000fe40000000800 */
[----:B------:R-:W-:-:S13]  /*13410*/  ISETP.GE.AND P0, PT, R187, UR4, PT ;  /* 0x00000004bb007c0c */ /* 0x000fda000bf06270 */
[----:B------:R-:W-:Y:S05]  /*13420*/  @!P0 BRA `(.L_x_5176) ;  /* 0xfffffed800cc8947 */ /* 0x000fea000383ffff */
[----:B------:R-:W-:Y:S05]  /*13430*/  EXIT ;  /* 0x000000000000794d */ /* 0x000fea0003800000 */
.L_x_5072:
        /* <DEDUP_REMOVED lines=62> */
.L_x_5181:
        /* <DEDUP_REMOVED lines=16> */
.L_x_5180:
[----:B------:R-:W-:Y:S05]  /*13920*/  BSYNC B0 ;  /* 0x0000000000007941 */ /* 0x000fea0003800000 */
.L_x_5179:
        /* <DEDUP_REMOVED lines=25> */
.L_x_5177:
        /* <DEDUP_REMOVED lines=21> */
.L_x_5182:
        /* <DEDUP_REMOVED lines=56> */
.L_x_5178:
[----:B------:R-:W-:Y:S02]  /*13f90*/  IMAD.MOV.U32 R17, RZ, RZ, RZ ;  /* 0x000000ffff117224 */ /* 0x000fe400078e00ff */
[----:B------:R-:W-:Y:S02]  /*13fa0*/  IMAD.U32 R16, RZ, RZ, UR6 ;  /* 0x00000006ff107e24 */ /* 0x000fe4000f8e00ff */
[----:B------:R-:W-:-:S07]  /*13fb0*/  IMAD.MOV.U32 R18, RZ, RZ, RZ ;  /* 0x000000ffff127224 */ /* 0x000fce00078e00ff */
.L_x_5183:
[----:B------:R-:W1:Y:S01]  /*13fc0*/  S2R R2, SR_TID.X ;  /* 0x0000000000027919 */ /* 0x000e620000002100 */
[----:B------:R-:W-:Y:S01]  /*13fd0*/  UMOV UR4, URZ ;  /* 0x0000003f00047c82 */ /* 0x000fe20008000000 */
        /* <DEDUP_REMOVED lines=10> */
[----:B------:R1:W-:Y:S02]  /*14080*/  STL [R1+0x4], R0 ;  /* 0x0000040001007387 */ /* 0x0003e40000100800 */
[----:B-1----:R-:W-:-:S05]  /*14090*/  IMAD.U32 R0, RZ, RZ, UR4 ;  /* 0x00000004ff007e24 */ /* 0x002fca000f8e00ff */
[----:B------:R1:W-:Y:S01]  /*140a0*/  STL [R1+0x1c], R0 ;  /* 0x00001c0001007387 */ /* 0x0003e20000100800 */
[----:B------:R-:W-:Y:S05]  /*140b0*/  @P0 BRA `(.L_x_5184) ;  /* 0x00000048003c0947 */ /* 0x000fea0003800000 */
[----:B------:R-:W-:Y:S01]  /*140c0*/  ULDC UR4, c[0x0][0xc] ;  /* 0x0000030000047ab9 */ /* 0x000fe20000000800 */
[----:B------:R-:W-:Y:S01]  /*140d0*/  IMAD.MOV.U32 R2, RZ, RZ, 0x1 ;  /* 0x00000001ff027424 */ /* 0x000fe200078e00ff */
[----:B------:R-:W-:Y:S01]  /*140e0*/  ULDC.64 UR54, c[0x0][0x198] ;  /* 0x0000660000367ab9 */ /* 0x000fe20000000a00 */
[----:B-1----:R-:W-:Y:S01]  /*140f0*/  IMAD.U32 R0, RZ, RZ, UR4 ;  /* 0x00000004ff007e24 */ /* 0x002fe2000f8e00ff */
[----:B------:R-:W-:Y:S02]  /*14100*/  UMOV UR4, URZ ;  /* 0x0000003f00047c82 */ /* 0x000fe40008000000 */
[----:B------:R-:W-:Y:S04]  /*14110*/  STL [R1+0x4], R2 ;  /* 0x0000040201007387 */ /* 0x000fe80000100800 */
[----:B------:R-:W-:Y:S04]  /*14120*/  STL [R1], RZ ;  /* 0x000000ff01007387 */ /* 0x000fe80000100800 */
[----:B------:R1:W-:Y:S02]  /*14130*/  STL [R1+0x20], R0 ;  /* 0x0000200001007387 */ /* 0x0003e40000100800 */
[----:B-1----:R-:W-:-:S05]  /*14140*/  IMAD.U32 R0, RZ, RZ, UR4 ;  /* 0x00000004ff007e24 */ /* 0x002fca000f8e00ff */
[----:B------:R1:W-:Y:S02]  /*14150*/  STL [R1+0x1c], R0 ;  /* 0x00001c0001007387 */ /* 0x0003e40000100800 */
.L_x_5258:
[----:B------:R-:W-:Y:S05]  /*14160*/  YIELD ;  /* 0x0000000000007946 */ /* 0x000fea0003800000 */
[----:B------:R-:W-:Y:S01]  /*14170*/  ULDC.64 UR4, c[0x0][0xb20] ;  /* 0x0002c80000047ab9 */ /* 0x000fe20000000a00 */
[----:B-1----:R-:W-:Y:S01]  /*14180*/  MOV R0, RZ ;  /* 0x000000ff00007202 */ /* 0x002fe20000000f00 */
[----:B------:R-:W-:Y:S01]  /*14190*/  ULDC.64 UR6, c[0x0][0x208] ;  /* 0x0000820000067ab9 */ /* 0x000fe20000000a00 */
[----:B------:R-:W-:-:S04]  /*141a0*/  ISETP.NE.U32.AND P0, PT, RZ, UR4, PT ;  /* 0x00000004ff007c0c */ /* 0x000fc8000bf05070 */
[----:B------:R-:W-:Y:S01]  /*141b0*/  ISETP.NE.AND.EX P0, PT, RZ, UR5, PT, P0 ;  /* 0x00000005ff007c0c */ /* 0x000fe2000bf05300 */
[----:B------:R-:W-:-:S12]  /*141c0*/  ULDC.64 UR4, c[0x0][0xaf8] ;  /* 0x0002be0000047ab9 */ /* 0x000fd80000000a00 */
[----:B--2---:R-:W1:Y:S01]  /*141d0*/  @P0 LDC.64 R2, c[0x0][0xb20] ;  /* 0x0002c800ff020b82 */ /* 0x004e620000000a00 */
[----:B------:R-:W-:Y:S01]  /*141e0*/  ISETP.NE.U32.AND P2, PT, RZ, UR4, PT ;  /* 0x00000004ff007c0c */ /* 0x000fe2000bf45070 */
[----:B-1----:R-:W-:-:S05]  /*141f0*/  @P0 IMAD.WIDE R2, R19, 0x4, R2 ;  /* 0x0000000413020825 */ /* 0x002fca00078e0202 */
[----:B------:R1:W5:Y:S01]  /*14200*/  @P0 LDG.E R0, desc[UR6][R2.64] ;  /* 0x0000000602000981 */ /* 0x000362000c1e1900 */
[----:B------:R-:W-:Y:S01]  /*14210*/  ISETP.NE.AND.EX P2, PT, RZ, UR5, PT, P2 ;  /* 0x00000005ff007c0c */ /* 0x000fe2000bf45320 */
[----:B------:R-:W-:Y:S01]  /*14220*/  IMAD.MOV.U32 R4, RZ, RZ, RZ ;  /* 0x000000ffff047224 */ /* 0x000fe200078e00ff */
[----:B------:R-:W-:Y:S01]  /*14230*/  ULDC.64 UR4, c[0x0][0xb10] ;  /* 0x0002c40000047ab9 */ /* 0x000fe20000000a00 */
[----:B-1----:R-:W1:Y:S02]  /*14240*/  LDC.64 R2, c[0x0][0xaf8] ;  /* 0x0002be00ff027b82 */ /* 0x002e640000000a00 */
[----:B-1----:R-:W-:-:S08]  /*14250*/  IMAD.WIDE R2, R19, 0x4, R2 ;  /* 0x0000000413027825 */ /* 0x002fd000078e0202 */
[----:B------:R-:W2:Y:S01]  /*14260*/  @P2 LDG.E R4, desc[UR6][R2.64] ;  /* 0x0000000602042981 */ /* 0x000ea2000c1e1900 */
[----:B------:R-:W-:Y:S01]  /*14270*/  ISETP.NE.U32.AND P1, PT, RZ, UR4, PT ;  /* 0x00000004ff007c0c */ /* 0x000fe2000bf25070 */
[----:B------:R-:W-:Y:S02]  /*14280*/  ULDC UR4, c[0x0][0x288] ;  /* 0x0000a20000047ab9 */ /* 0x000fe40000000800 */
[----:B------:R-:W-:Y:S01]  /*14290*/  IMAD.U32 R6, RZ, RZ, UR4 ;  /* 0x00000004ff067e24 */ /* 0x000fe2000f8e00ff */
[----:B------:R-:W-:Y:S01]  /*142a0*/  ISETP.NE.AND.EX P1, PT, RZ, UR5, PT, P1 ;  /* 0x00000005ff007c0c */ /* 0x000fe2000bf25310 */
[----:B------:R-:W-:Y:S02]  /*142b0*/  ULDC.64 UR4, c[0x0][0x3f8] ;  /* 0x0000fe0000047ab9 */ /* 0x000fe40000000a00 */
[----:B------:R-:W-:-:S03]  /*142c0*/  UISETP.NE.U32.AND UP0, UPT, UR4, URZ, UPT ;  /* 0x0000003f0400728c */ /* 0x000fc6000bf05070 */
[----:B------:R-:W-:Y:S01]  /*142d0*/  ULDC UR4, c[0x0][0x404] ;  /* 0x0001010000047ab9 */ /* 0x000fe20000000800 */
[----:B------:R-:W-:-:S03]  /*142e0*/  UISETP.NE.AND.EX UP0, UPT, UR5, URZ, UPT, UP0 ;  /* 0x0000003f0500728c */ /* 0x000fc6000bf05300 */
[----:B------:R-:W-:Y:S01]  /*142f0*/  ULDC UR5, c[0x0][0x2e0] ;  /* 0x0000b80000057ab9 */ /* 0x000fe20000000800 */
[----:B------:R-:W-:-:S04]  /*14300*/  USEL UR4, UR4, 0x1, UP0 ;  /* 0x0000000104047887 */ /* 0x000fc80008000000 */
[----:B------:R-:W-:Y:S01]  /*14310*/  UIMAD UR4, UR4, UR5, URZ ;  /* 0x00000005040472a4 */ /* 0x000fe2000f8e023f */
[----:B--2---:R1:W-:Y:S02]  /*14320*/  STL [R1+0x18], R4 ;  /* 0x0000180401007387 */ /* 0x0043e40000100800 */
[----:B-1----:R-:W1:Y:S02]  /*14330*/  @P1 LDC.64 R4, c[0x0][0xb10] ;  /* 0x0002c400ff041b82 */ /* 0x002e640000000a00 */
[----:B-1----:R-:W-:-:S05]  /*14340*/  @P1 IMAD.WIDE R4, R19, 0x4, R4 ;  /* 0x0000000413041825 */ /* 0x002fca00078e0204 */
[----:B------:R1:W5:Y:S01]  /*14350*/  @P1 LDG.E R6, desc[UR6][R4.64] ;  /* 0x0000000604061981 */ /* 0x000362000c1e1900 */
[----:B------:R-:W-:Y:S02]  /*14360*/  ULDC.64 UR6, c[0x0][0xb00] ;  /* 0x0002c00000067ab9 */ /* 0x000fe40000000a00 */
[----:B------:R-:W-:-:S04]  /*14370*/  ISETP.NE.U32.AND P0, PT, RZ, UR6, PT ;  /* 0x00000006ff007c0c */ /* 0x000fc8000bf05070 */
[----:B------:R-:W-:Y:S01]  /*14380*/  ISETP.NE.AND.EX P0, PT, RZ, UR7, PT, P0 ;  /* 0x00000007ff007c0c */ /* 0x000fe2000bf05300 */
[----:B-1----:R-:W-:Y:S01]  /*14390*/  IMAD.U32 R4, RZ, RZ, UR4 ;  /* 0x00000004ff047e24 */ /* 0x002fe2000f8e00ff */
[----:B------:R-:W-:Y:S11]  /*143a0*/  @P1 BRA `(.L_x_5185) ;  /* 0x0000000000141947 */ /* 0x000ff60003800000 */
[----:B------:R-:W-:Y:S05]  /*143b0*/  @!P2 BRA `(.L_x_5185) ;  /* 0x000000000010a947 */ /* 0x000fea0003800000 */
[----:B------:R-:W-:Y:S02]  /*143c0*/  ULDC.64 UR4, c[0x0][0x208] ;  /* 0x0000820000047ab9 */ /* 0x000fe40000000a00 */
[----:B------:R-:W2:Y:S04]  /*143d0*/  LDG.E R5, desc[UR4][R2.64] ;  /* 0x0000000402057981 */ /* 0x000ea8000c1e1900 */
[----:B-----5:R-:W2:Y:S02]  /*143e0*/  LDG.E R6, desc[UR4][R2.64+0x4] ;  /* 0x0000040402067981 */ /* 0x020ea4000c1e1900 */
[----:B--2---:R-:W-:-:S07]  /*143f0*/  IMAD.IADD R6, R6, 0x1, -R5 ;  /* 0x0000000106067824 */ /* 0x004fce00078e0a05 */
.L_x_5185:
[----:B------:R-:W1:Y:S01]  /*14400*/  LDC.64 R2, c[0x0][0xb00] ;  /* 0x0002c000ff027b82 */ /* 0x000e620000000a00 */
[----:B------:R-:W-:Y:S01]  /*14410*/  IMAD.MOV.U32 R5, RZ, RZ, RZ ;  /* 0x000000ffff057224 */ /* 0x000fe200078e00ff */
[----:B------:R-:W-:Y:S01]  /*14420*/  ULDC.64 UR4, c[0x0][0x208] ;  /* 0x0000820000047ab9 */ /* 0x000fe20000000a00 */
[----:B-1----:R-:W-:-:S05]  /*14430*/  IMAD.WIDE R2, R19, 0x4, R2 ;  /* 0x0000000413027825 */ /* 0x002fca00078e0202 */
[----:B------:R-:W2:Y:S01]  /*14440*/  @P0 LDG.E R5, desc[UR4][R2.64] ;  /* 0x0000000402050981 */ /* 0x000ea2000c1e1900 */
[----:B------:R-:W-:Y:S02]  /*14450*/  ULDC.64 UR4, c[0x0][0xb18] ;  /* 0x0002c60000047ab9 */ /* 0x000fe40000000a00 */
[----:B------:R-:W-:-:S04]  /*14460*/  ISETP.NE.U32.AND P1, PT, RZ, UR4, PT ;  /* 0x00000004ff007c0c */ /* 0x000fc8000bf25070 */
[----:B------:R-:W-:Y:S01]  /*14470*/  ISETP.NE.AND.EX P1, PT, RZ, UR5, PT, P1 ;  /* 0x00000005ff007c0c */ /* 0x000fe2000bf25310 */
[----:B--2--5:R-:W-:-:S05]  /*14480*/  IMAD.IADD R5, R5, 0x1, R0 ;  /* 0x0000000105057824 */ /* 0x024fca00078e0200 */
[----:B------:R1:W-:Y:S07]  /*14490*/  STL [R1+0x8], R5 ;  /* 0x0000080501007387 */ /* 0x0003ee0000100800 */
[----:B------:R-:W-:Y:S05]  /*144a0*/  @!P1 BRA `(.L_x_5186) ;  /* 0x0000000000149947 */ /* 0x000fea0003800000 */
[----:B------:R-:W2:Y:S01]  /*144b0*/  LDC.64 R2, c[0x0][0xb18] ;  /* 0x0002c600ff027b82 */ /* 0x000ea20000000a00 */
[----:B------:R-:W-:Y:S01]  /*144c0*/  ULDC.64 UR4, c[0x0][0x208] ;  /* 0x0000820000047ab9 */ /* 0x000fe20000000a00 */
[----:B--2---:R-:W-:-:S05]  /*144d0*/  IMAD.WIDE R2, R19, 0x4, R2 ;  /* 0x0000000413027825 */ /* 0x004fca00078e0202 */
[----:B------:R2:W5:Y:S01]  /*144e0*/  LDG.E R4, desc[UR4][R2.64] ;  /* 0x0000000402047981 */ /* 0x000562000c1e1900 */
[----:B------:R-:W-:Y:S05]  /*144f0*/  BRA `(.L_x_5187) ;  /* 0x0000000000147947 */ /* 0x000fea0003800000 */
.L_x_5186:
[----:B------:R-:W-:Y:S05]  /*14500*/  @!P0 BRA `(.L_x_5187) ;  /* 0x0000000000108947 */ /* 0x000fea0003800000 */
[----:B------:R-:W-:Y:S02]  /*14510*/  ULDC.64 UR4, c[0x0][0x208] ;  /* 0x0000820000047ab9 */ /* 0x000fe40000000a00 */
[----:B-1----:R-:W2:Y:S04]  /*14520*/  LDG.E R5, desc[UR4][R2.64] ;  /* 0x0000000402057981 */ /* 0x002ea8000c1e1900 */
[----:B------:R-:W2:Y:S02]  /*14530*/  LDG.E R4, desc[UR4][R2.64+0x4] ;  /* 0x0000040402047981 */ /* 0x000ea4000c1e1900 */
[----:B--2---:R-:W-:-:S07]  /*14540*/  IMAD.IADD R4, R4, 0x1, -R5 ;  /* 0x0000000104047824 */ /* 0x004fce00078e0a05 */
.L_x_5187:
        /* <DEDUP_REMOVED lines=9> */
[----:B------:R-:W-:-:S11]  /*145e0*/  VIADD R8, R7, 0xffffffff ;  /* 0xffffffff07087836 */ /* 0x000fd60000000000 */
[----:B------:R-:W-:Y:S05]  /*145f0*/  @P1 BRA `(.L_x_5190) ;  /* 0x00000000001c1947 */ /* 0x000fea0003800000 */
[----:B------:R-:W-:Y:S01]  /*14600*/  ISETP.NE.AND P1, PT, R3, 0x1, PT ;  /* 0x000000010300780c */ /* 0x000fe20003f25270 */
[----:B------:R-:W-:-:S12]  /*14610*/  IMAD.MOV R7, RZ, RZ, -R7 ;  /* 0x000000ffff077224 */ /* 0x000fd800078e0a07 */
[----:B-1----:R-:W1:Y:S02]  /*14620*/  @P1 LDC.64 R4, c[0x0][0xae0] ;  /* 0x0002b800ff041b82 */ /* 0x002e640000000a00 */
[----:B-1----:R-:W-:-:S05]  /*14630*/  @P1 IMAD.HI.U32 R4, R7, R4, RZ ;  /* 0x0000000407041227 */ /* 0x002fca00078e00ff */
[----:B------:R-:W-:-:S04]  /*14640*/  @P1 SHF.R.U32.HI R7, RZ, R5, R4 ;  /* 0x00000005ff071219 */ /* 0x000fc80000011604 */
[----:B------:R-:W-:Y:S01]  /*14650*/  LOP3.LUT R8, RZ, R7, RZ, 0x33, !PT ;  /* 0x00000007ff087212 */ /* 0x000fe200078e33ff */
[----:B------:R-:W-:Y:S06]  /*14660*/  BRA `(.L_x_5191) ;  /* 0x0000000000107947 */ /* 0x000fec0003800000 */
.L_x_5190:
[----:B------:R-:W-:-:S13]  /*14670*/  ISETP.NE.AND P1, PT, R3, 0x1, PT ;  /* 0x000000010300780c */ /* 0x000fda0003f25270 */
[----:B-1----:R-:W1:Y:S02]  /*14680*/  @P1 LDC.64 R4, c[0x0][0xae0] ;  /* 0x0002b800ff041b82 */ /* 0x002e640000000a00 */
[----:B-1----:R-:W-:-:S05]  /*14690*/  @P1 IMAD.HI.U32 R4, R8, R4, RZ ;  /* 0x0000000408041227 */ /* 0x002fca00078e00ff */
[----:B------:R-:W-:-:S07]  /*146a0*/  @P1 SHF.R.U32.HI R8, RZ, R5, R4 ;  /* 0x00000005ff081219 */ /* 0x000fce0000011604 */
.L_x_5191:
[----:B------:R-:W-:Y:S05]  /*146b0*/  BSYNC B0 ;  /* 0x0000000000007941 */ /* 0x000fea0003800000 */
.L_x_5189:
[----:B------:R-:W-:-:S05]  /*146c0*/  IMAD R5, R8, R3, R3 ;  /* 0x0000000308057224 */ /* 0x000fca00078e0203 */
[----:B------:R-:W-:-:S07]  /*146d0*/  VIMNMX R2, R2, R5, PT ;  /* 0x0000000502027248 */ /* 0x000fce0003fe0100 */
.L_x_5188:
[----:B------:R-:W-:Y:S01]  /*146e0*/  VIADD R2, R2, 0x3f ;  /* 0x0000003f02027836 */ /* 0x000fe20000000000 */
[----:B------:R-:W-:Y:S01]  /*146f0*/  ULDC UR4, c[0x0][0xad4] ;  /* 0x0002b50000047ab9 */ /* 0x000fe20000000800 */
[----:B------:R-:W-:Y:S02]  /*14700*/  VIADD R4, R0, 0x3f ;  /* 0x0000003f00047836 */ /* 0x000fe40000000000 */
[----:B------:R-:W-:Y:S01]  /*14710*/  IMAD R7, R17, 0x40, -R6 ;  /* 0x0000004011077824 */ /* 0x000fe200078e0a06 */
[----:B-1----:R-:W-:-:S03]  /*14720*/  SHF.R.S32.HI R5, RZ, 0x1f, R2 ;  /* 0x0000001fff057819 */ /* 0x002fc60000011402 */
[----:B------:R-:W-:Y:S01]  /*14730*/  IMAD.IADD R7, R0, 0x1, R7 ;  /* 0x0000000100077824 */ /* 0x000fe200078e0207 */
[----:B------:R-:W-:Y:S02]  /*14740*/  LEA.HI R2, R5, R2, RZ, 0x6 ;  /* 0x0000000205027211 */ /* 0x000fe400078f30ff */
[----:B------:R-:W-:Y:S01]  /*14750*/  SHF.R.S32.HI R5, RZ, 0x1f, R4 ;  /* 0x0000001fff057819 */ /* 0x000fe20000011404 */
[----:B------:R-:W-:Y:S01]  /*14760*/  VIADD R0, R7, -UR4 ;  /* 0x8000000407007c36 */ /* 0x000fe20008000000 */
[----:B------:R-:W-:Y:S02]  /*14770*/  SHF.R.S32.HI R2, RZ, 0x6, R2 ;  /* 0x00000006ff027819 */ /* 0x000fe40000011402 */
[----:B------:R-:W-:-:S04]  /*14780*/  LEA.HI R5, R5, R4, RZ, 0x6 ;  /* 0x0000000405057211 */ /* 0x000fc800078f30ff */
[----:B------:R-:W-:-:S04]  /*14790*/  SHF.R.S32.HI R5, RZ, 0x6, R5 ;  /* 0x00000006ff057819 */ /* 0x000fc80000011405 */
[----:B------:R-:W-:-:S05]  /*147a0*/  VIMNMX R8, R5, R2, PT ;  /* 0x0000000205087248 */ /* 0x000fca0003fe0100 */
[----:B------:R1:W-:Y:S01]  /*147b0*/  STL [R1+0x14], R8 ;  /* 0x0000140801007387 */ /* 0x0003e20000100800 */
[----:B------:R-:W-:Y:S05]  /*147c0*/  @!P0 BRA `(.L_x_5192) ;  /* 0x0000000000488947 */ /* 0x000fea0003800000 */
[----:B------:R-:W-:Y:S01]  /*147d0*/  IMAD.MOV.U32 R2, RZ, RZ, R7 ;  /* 0x000000ffff027224 */ /* 0x000fe200078e0007 */
[----:B------:R-:W-:Y:S04]  /*147e0*/  BSSY B0, `(.L_x_5193) ;  /* 0x000000e000007945 */ /* 0x000fe80003800000 */
[----:B------:R-:W-:-:S13]  /*147f0*/  ISETP.GT.AND P0, PT, R2, -0x1, PT ;  /* 0xffffffff0200780c */ /* 0x000fda0003f04270 */
        /* <DEDUP_REMOVED lines=8> */
.L_x_5194:
[----:B------:R-:W-:-:S13]  /*14880*/  ISETP.NE.AND P0, PT, R3, 0x1, PT ;  /* 0x000000010300780c */ /* 0x000fda0003f05270 */
[----:B------:R-:W2:Y:S02]  /*14890*/  @P0 LDC.64 R4, c[0x0][0xae0] ;  /* 0x0002b800ff040b82 */ /* 0x000ea40000000a00 */
[----:B--2---:R-:W-:-:S05]  /*148a0*/  @P0 IMAD.HI.U32 R4, R2, R4, RZ ;  /* 0x0000000402040227 */ /* 0x004fca00078e00ff */
[----:B------:R-:W-:-:S07]  /*148b0*/  @P0 SHF.R.U32.HI R2, RZ, R5, R4 ;  /* 0x00000005ff020219 */ /* 0x000fce0000011604 */
.L_x_5195:
[----:B------:R-:W-:Y:S05]  /*148c0*/  BSYNC B0 ;  /* 0x0000000000007941 */ /* 0x000fea0003800000 */
.L_x_5193:
[----:B------:R-:W-:-:S05]  /*148d0*/  IMAD R3, R2, R3, RZ ;  /* 0x0000000302037224 */ /* 0x000fca00078e02ff */
[----:B------:R-:W-:-:S07]  /*148e0*/  VIMNMX R0, R0, R3, !PT ;  /* 0x0000000300007248 */ /* 0x000fce0007fe0100 */
.L_x_5192:
        /* <DEDUP_REMOVED lines=12> */
[----:B------:R-:W2:Y:S01]  /*149b0*/  LDL R2, [R1+0x20] ;  /* 0x0000200001027983 */ /* 0x000ea20000100800 */
        /* <DEDUP_REMOVED lines=13> */
[----:B---3--:R-:W-:Y:S01]  /*14a90*/  IADD3 R16, R0, UR5, R7 ;  /* 0x0000000500107c10 */ /* 0x008fe2000fffe007 */
[----:B------:R-:W-:Y:S06]  /*14aa0*/  BRA `(.L_x_5198) ;  /* 0x0000003000ac7947 */ /* 0x000fec0003800000 */
.L_x_5197:
        /* <DEDUP_REMOVED lines=11> */
[----:B------:R-:W-:Y:S01]  /*14b60*/  MOV R4, UR6 ;  /* 0x0000000600047c02 */ /* 0x000fe20008000f00 */
[----:B------:R-:W-:Y:S01]  /*14b70*/  IMAD.U32 R5, RZ, RZ, UR7 ;  /* 0x00000007ff057e24 */ /* 0x000fe2000f8e00ff */
[----:B------:R-:W2:Y:S01]  /*14b80*/  LDC.64 R2, c[0x4][R2] ;  /* 0x0100000002027b82 */ /* 0x000ea20000000a00 */
[----:B------:R-:W-:Y:S02]  /*14b90*/  IMAD.U32 R6, RZ, RZ, UR8 ;  /* 0x00000008ff067e24 */ /* 0x000fe4000f8e00ff */
[----:B------:R-:W-:Y:S02]  /*14ba0*/  IMAD.U32 R7, RZ, RZ, UR9 ;  /* 0x00000009ff077e24 */ /* 0x000fe4000f8e00ff */
[----:B------:R-:W-:-:S02]  /*14bb0*/  IMAD.U32 R10, RZ, RZ, UR4 ;  /* 0x00000004ff0a7e24 */ /* 0x000fc4000f8e00ff */
[----:B------:R-:W-:Y:S02]  /*14bc0*/  IMAD.U32 R11, RZ, RZ, UR5 ;  /* 0x00000005ff0b7e24 */ /* 0x000fe4000f8e00ff */
[----:B-1----:R-:W-:Y:S02]  /*14bd0*/  IMAD.MOV.U32 R8, RZ, RZ, 0x70 ;  /* 0x00000070ff087424 */ /* 0x002fe400078e00ff */
[----:B------:R-:W-:Y:S02]  /*14be0*/  IMAD.MOV.U32 R12, RZ, RZ, 0x1 ;  /* 0x00000001ff0c7424 */ /* 0x000fe400078e00ff */
[----:B0-----:R-:W-:-:S07]  /*14bf0*/  IMAD.MOV.U32 R13, RZ, RZ, RZ ;  /* 0x000000ffff0d7224 */ /* 0x001fce00078e00ff */
[----:B------:R-:W-:-:S07]  /*14c00*/  LEPC R20, `(.L_x_5199) ;  /* 0x000000001014794e */ /* 0x000fce0000000000 */
[----:B--2---:R-:W-:Y:S05]  /*14c10*/  CALL.ABS.NOINC R2 ;  /* 0x0000000002007343 */ /* 0x004fea0003c00000 */
.L_x_5199:
        /* <DEDUP_REMOVED lines=11> */
[----:B------:R-:W-:Y:S02]  /*14cd0*/  IMAD.U32 R6, RZ, RZ, UR8 ;  /* 0x00000008ff067e24 */ /* 0x000fe4000f8e00ff */
[----:B------:R-:W-:-:S02]  /*14ce0*/  IMAD.U32 R7, RZ, RZ, UR9 ;  /* 0x00000009ff077e24 */ /* 0x000fc4000f8e00ff */
[----:B------:R-:W-:Y:S02]  /*14cf0*/  IMAD.U32 R10, RZ, RZ, UR4 ;  /* 0x00000004ff0a7e24 */ /* 0x000fe4000f8e00ff */
[----:B------:R-:W-:Y:S02]  /*14d00*/  IMAD.U32 R11, RZ, RZ, UR5 ;  /* 0x00000005ff0b7e24 */ /* 0x000fe4000f8e00ff */
[----:B-1----:R-:W-:Y:S02]  /*14d10*/  IMAD.MOV.U32 R8, RZ, RZ, 0x70 ;  /* 0x00000070ff087424 */ /* 0x002fe400078e00ff */
[----:B------:R-:W-:Y:S02]  /*14d20*/  IMAD.MOV.U32 R12, RZ, RZ, 0x1 ;  /* 0x00000001ff0c7424 */ /* 0x000fe400078e00ff */
[----:B0-2---:R-:W-:-:S07]  /*14d30*/  IMAD.MOV.U32 R13, RZ, RZ, RZ ;  /* 0x000000ffff0d7224 */ /* 0x005fce00078e00ff */
[----:B------:R-:W-:-:S07]  /*14d40*/  LEPC R20, `(.L_x_5201) ;  /* 0x000000001014794e */ /* 0x000fce0000000000 */
[----:B---3--:R-:W-:Y:S05]  /*14d50*/  CALL.ABS.NOINC R2 ;  /* 0x0000000002007343 */ /* 0x008fea0003c00000 */
.L_x_5201:
[----:B------:R-:W-:Y:S01]  /*14d60*/  MOV R2, 0x0 ;  /* 0x0000000000027802 */ /* 0x000fe20000000f00 */
[----:B------:R-:W-:Y:S01]  /*14d70*/  ULDC.64 UR6, c[0x4][0x108] ;  /* 0x0100420000067ab9 */ /* 0x000fe20000000a00 */
[----:B------:R-:W-:Y:S01]  /*14d80*/  ULDC.64 UR8, c[0x4][0x110] ;  /* 0x0100440000087ab9 */ /* 0x000fe20000000a00 */
[----:B------:R-:W-:Y:S01]  /*14d90*/  ULDC.64 UR4, c[0x4][0x48] ;  /* 0x0100120000047ab9 */ /* 0x000fe20000000a00 */
[----:B------:R-:W-:Y:S01]  /*14da0*/  MOV R4, UR6 ;  /* 0x0000000600047c02 */ /* 0x000fe20008000f00 */
[----:B------:R-:W-:Y:S01]  /*14db0*/  IMAD.U32 R5, RZ, RZ, UR7 ;  /* 0x00000007ff057e24 */ /* 0x000fe2000f8e00ff */
        /* <DEDUP_REMOVED lines=10> */
.L_x_5200:
[----:B------:R-:W2:Y:S01]  /*14e60*/  LDL.LU R7, [R1+0x18] ;  /* 0x0000180001077983 */ /* 0x000ea20000300800 */
[----:B------:R-:W3:Y:S01]  /*14e70*/  LDC R0, c[0x0][0x428] ;  /* 0x00010a00ff007b82 */ /* 0x000ee20000000800 */
[----:B------:R-:W-:Y:S01]  /*14e80*/  ULDC.64 UR4, c[0x0][0xaf0] ;  /* 0x0002bc0000047ab9 */ /* 0x000fe20000000a00 */
[----:B------:R-:W-:Y:S01]  /*14e90*/  IMAD.MOV.U32 R4, RZ, RZ, R19 ;  /* 0x000000ffff047224 */ /* 0x000fe200078e0013 */
[----:B------:R-:W4:Y:S01]  /*14ea0*/  S2R R6, SR_TID.X ;  /* 0x0000000000067919 */ /* 0x000f220000002100 */
[----:B------:R-:W-:Y:S01]  /*14eb0*/  ULDC.64 UR6, c[0x0][0x208] ;  /* 0x0000820000067ab9 */ /* 0x000fe20000000a00 */
[----:B---3--:R-:W-:Y:S01]  /*14ec0*/  ISETP.NE.AND P0, PT, R0, 0x1, PT ;  /* 0x000000010000780c */ /* 0x008fe20003f05270 */
[----:B------:R-:W-:Y:S01]  /*14ed0*/  IMAD.MOV.U32 R0, RZ, RZ, R18 ;  /* 0x000000ffff007224 */ /* 0x000fe200078e0012 */
[----:B----4-:R-:W-:-:S11]  /*14ee0*/  LOP3.LUT R6, R6, 0x1f, RZ, 0xc0, !PT ;  /* 0x0000001f06067812 */ /* 0x010fd600078ec0ff */
[----:B------:R-:W3:Y:S08]  /*14ef0*/  @P0 LDC R3, c[0x0][0x42c] ;  /* 0x00010b00ff030b82 */ /* 0x000ef00000000800 */
[----:B------:R-:W4:Y:S01]  /*14f00*/  @P0 LDC R5, c[0x0][0x430] ;  /* 0x00010c00ff050b82 */ /* 0x000f220000000800 */
[----:B---3--:R-:W-:-:S05]  /*14f10*/  @P0 IMAD.HI.U32 R2, R18, R3, RZ ;  /* 0x0000000312020227 */ /* 0x008fca00078e00ff */
[----:B----4-:R-:W-:Y:S02]  /*14f20*/  @P0 SHF.R.U32.HI R0, RZ, R5, R2 ;  /* 0x00000005ff000219 */ /* 0x010fe40000011602 */
[----:B------:R-:W-:-:S04]  /*14f30*/  ISETP.NE.U32.AND P0, PT, RZ, UR4, PT ;  /* 0x00000004ff007c0c */ /* 0x000fc8000bf05070 */
[----:B------:R-:W-:Y:S01]  /*14f40*/  ISETP.NE.AND.EX P0, PT, RZ, UR5, PT, P0 ;  /* 0x00000005ff007c0c */ /* 0x000fe2000bf05300 */
[----:B------:R-:W-:-:S12]  /*14f50*/  ULDC.64 UR4, c[0x0][0xaf8] ;  /* 0x0002be0000047ab9 */ /* 0x000fd80000000a00 */
[----:B------:R-:W3:Y:S01]  /*14f60*/  @P0 LDC.64 R2, c[0x0][0xaf0] ;  /* 0x0002bc00ff020b82 */ /* 0x000ee20000000a00 */
[----:B------:R-:W-:-:S04]  /*14f70*/  ISETP.NE.AND P6, PT, R6, RZ, PT ;  /* 0x000000ff0600720c */ /* 0x000fc80003fc5270 */
[----:B------:R-:W-:-:S09]  /*14f80*/  PLOP3.LUT P1, PT, P6, PT, PT, 0x8, 0x0 ;  /* 0x000000000000781c */ /* 0x000fd2000372e170 */
[----:B------:R-:W-:Y:S01]  /*14f90*/  VOTEU.ALL UP1, P6 ;  /* 0x00000000003f7886 */ /* 0x000fe20003020000 */
[----:B---3--:R-:W-:-:S05]  /*14fa0*/  @P0 IMAD.WIDE R2, R19, 0x4, R2 ;  /* 0x0000000413020825 */ /* 0x008fca00078e0202 */
[----:B------:R3:W5:Y:S01]  /*14fb0*/  @P0 LDG.E R4, desc[UR6][R2.64] ;  /* 0x0000000602040981 */ /* 0x000762000c1e1900 */
[----:B------:R-:W-:Y:S01]  /*14fc0*/  ISETP.NE.U32.AND P0, PT, RZ, UR4, PT ;  /* 0x00000004ff007c0c */ /* 0x000fe2000bf05070 */
[----:B------:R-:W-:-:S03]  /*14fd0*/  @!UP1 UIADD3 UR8, UP0, UR54, 0x270, URZ ;  /* 0x0000027036089890 */ /* 0x000fc6000ff1e03f */
[----:B------:R-:W-:Y:S01]  /*14fe0*/  ISETP.NE.AND.EX P0, PT, RZ, UR5, PT, P0 ;  /* 0x00000005ff007c0c */ /* 0x000fe2000bf05300 */
[----:B------:R-:W-:-:S03]  /*14ff0*/  @!UP1 UIADD3.X UR9, URZ, UR55, URZ, UP0, !UPT ;  /* 0x000000373f099290 */ /* 0x000fc600087fe43f */
[----:B------:R-:W-:Y:S01]  /*15000*/  SEL R6, R19, RZ, !P0 ;  /* 0x000000ff13067207 */ /* 0x000fe20004000000 */
[----:B------:R-:W-:Y:S01]  /*15010*/  VOTEU.ALL UP0, P6 ;  /* 0x00000000003f7886 */ /* 0x000fe20003000000 */
[----:B--23--:R-:W-:-:S07]  /*15020*/  IMAD R17, R17, 0x40, R7 ;  /* 0x0000004011117824 */ /* 0x00cfce00078e0207 */
.L_x_5202:
        /* <DEDUP_REMOVED lines=10> */
[----:B------:R-:W1:Y:S01]  /*150d0*/  LDL R5, [R1+0x14] ;  /* 0x0000140001057983 */ /* 0x000e620000100800 */
[----:B------:R-:W2:Y:S01]  /*150e0*/  LDC.64 R2, c[0x0][0x3f8] ;  /* 0x0000fe00ff027b82 */ /* 0x000ea20000000a00 */
[----:B------:R-:W-:Y:S02]  /*150f0*/  ULDC.64 UR4, c[0x0][0xb00] ;  /* 0x0002c00000047ab9 */ /* 0x000fe40000000a00 */
[----:B--2---:R-:W-:Y:S01]  /*15100*/  LOP3.LUT P0, RZ, R2, UR4, RZ, 0xfc, !PT ;  /* 0x0000000402ff7c12 */ /* 0x004fe2000f80fcff */
[----:B------:R-:W-:-:S03]  /*15110*/  UMOV UR4, 0xffffffff ;  /* 0xffffffff00047882 */ /* 0x000fc60000000000 */
[----:B------:R-:W-:-:S04]  /*15120*/  LOP3.LUT P0, RZ, R3, UR5, RZ, 0xfc, P0 ;  /* 0x0000000503ff7c12 */ /* 0x000fc8000800fcff */
[----:B-----5:R-:W-:Y:S01]  /*15130*/  SEL R7, R4, RZ, !P0 ;  /* 0x000000ff04077207 */ /* 0x020fe20004000000 */
[----:B-1----:R-:W-:Y:S01]  /*15140*/  VIADD R8, R5, 0xffffffff ;  /* 0xffffffff05087836 */ /* 0x002fe20000000000 */
[----:B------:R-:W-:Y:S07]  /*15150*/  BRA.DIV UR4, `(.L_x_5203) ;  /* 0x0000003e04f07947 */ /* 0x000fee000b800000 */
.L_x_5274:
[----:B------:R-:W-:Y:S01]  /*15160*/  UMOV UR4, 0xffffffff ;  /* 0xffffffff00047882 */ /* 0x000fe20000000000 */
[----:B------:R-:W-:Y:S02]  /*15170*/  SHF.R.S32.HI R5, RZ, 0x1f, R4 ;  /* 0x0000001fff057819 */ /* 0x000fe40000011404 */
[----:B------:R-:W-:Y:S05]  /*15180*/  BRA.DIV UR4, `(.L_x_5204) ;  /* 0x0000004204187947 */ /* 0x000fea000b800000 */
[----:B------:R-:W-:-:S13]  /*15190*/  ELECT P6, URZ, PT ;  /* 0x00000000003f782f */ /* 0x000fda00038c0000 */
.L_x_5277:
[----:B------:R-:W-:Y:S05]  /*151a0*/  @!P6 BRA `(.L_x_5205) ;  /* 0x000000040000e947 */ /* 0x000fea0003800000 */
[----:B------:R-:W-:-:S04]  /*151b0*/  ISETP.NE.U32.AND P0, PT, R2, RZ, PT ;  /* 0x000000ff0200720c */ /* 0x000fc80003f05070 */
[----:B------:R-:W-:-:S13]  /*151c0*/  ISETP.NE.AND.EX P0, PT, R3, RZ, PT, P0 ;  /* 0x000000ff0300720c */ /* 0x000fda0003f05300 */
[----:B------:R-:W-:Y:S05]  /*151d0*/  @!P0 BRA `(.L_x_5206) ;  /* 0x00000000004c8947 */ /* 0x000fea0003800000 */
        /* <DEDUP_REMOVED lines=19> */
.L_x_5206:
        /* <DEDUP_REMOVED lines=9> */
.L_x_5278:
        /* <DEDUP_REMOVED lines=11> */
.L_x_5208:
        /* <DEDUP_REMOVED lines=14> */
[----:B--2---:R-:W-:Y:S02]  /*15530*/  LEA R9, R11, R12, 0xd ;  /* 0x0000000c0b097211 */ /* 0x004fe400078e68ff */
[----:B---3--:R-:W-:Y:S02]  /*15540*/  R2UR UR4, R10 ;  /* 0x000000000a0472ca */ /* 0x008fe400000e0000 */
[----:B------:R-:W-:-:S11]  /*15550*/  R2UR UR8, R9 ;  /* 0x00000000090872ca */ /* 0x000fd600000e0000 */
[----:B------:R-:W-:Y:S02]  /*15560*/  ULEA UR11, UR11, UR4, 0x6 ;  /* 0x000000040b0b7291 */ /* 0x000fe4000f8e303f */
[----:B------:R-:W-:Y:S01]  /*15570*/  UIADD3 UR8, UR8, 0x22400, URZ ;  /* 0x0002240008087890 */ /* 0x000fe2000fffe03f */
[----:B------:R-:W-:-:S08]  /*15580*/  UMOV UR4, 0x0 ;  /* 0x0000000000047882 */ /* 0x000fd00000000000 */
[----:B------:R1:W-:Y:S02]  /*15590*/  UTMALDG.4D [UR8], [UR6], desc[UR4] ;  /* 0x00000408060075b4 */ /* 0x0003e40008019000 */
[----:B-1----:R-:W-:Y:S01]  /*155a0*/  NOP ;  /* 0x0000000000007918 */ /* 0x002fe20000000000 */
.L_x_5205:
[----:B------:R-:W1:Y:S01]  /*155b0*/  S2R R12, SR_CgaCtaId ;  /* 0x00000000000c7919 */ /* 0x000e620000008800 */
[----:B------:R-:W-:Y:S05]  /*155c0*/  WARPSYNC.ALL ;  /* 0x0000000000007948 */ /* 0x000fea0003800000 */
[----:B------:R-:W-:Y:S01]  /*155d0*/  BAR.SYNC.DEFER_BLOCKING 0x8, 0xa0 ;  /* 0x0202800000007b1d */ /* 0x000fe20000010000 */
[----:B------:R-:W-:Y:S02]  /*155e0*/  ELECT P0, URZ, PT ;  /* 0x00000000003f782f */ /* 0x000fe40003800000 */
[----:B------:R-:W-:-:S03]  /*155f0*/  MOV R11, 0x400 ;  /* 0x00000400000b7802 */ /* 0x000fc60000000f00 */
[----:B------:R-:W-:Y:S01]  /*15600*/  BSSY B0, `(.L_x_5209) ;  /* 0x000004c000007945 */ /* 0x000fe20003800000 */
[----:B-1----:R-:W-:-:S07]  /*15610*/  LEA R11, R12, R11, 0x18 ;  /* 0x0000000b0c0b7211 */ /* 0x002fce00078ec0ff */
        /* <DEDUP_REMOVED lines=8> */
[----:B------:R-:W-:Y:S01]  /*156a0*/  IMAD.MOV.U32 R6, RZ, RZ, 0x2000 ;  /* 0x00002000ff067424 */ /* 0x000fe200078e00ff */
[----:B------:R-:W-:Y:S01]  /*156b0*/  UIADD3 UR4, UP0, UR54, 0x770, URZ ;  /* 0x0000077036047890 */ /* 0x000fe2000ff1e03f */
[----:B------:R-:W-:Y:S01]  /*156c0*/  MOV R9, UR46 ;  /* 0x0000002e00097c02 */ /* 0x000fe20008000f00 */
[----:B------:R-:W-:Y:S01]  /*156d0*/  UMOV UR7, 0x12f00000 ;  /* 0x12f0000000077882 */ /* 0x000fe20000000000 */
[----:B------:R-:W-:Y:S01]  /*156e0*/  UMOV UR10, URZ ;  /* 0x0000003f000a7c82 */ /* 0x000fe20008000000 */
[----:B------:R1:W-:Y:S01]  /*156f0*/  SYNCS.ARRIVE.TRANS64 RZ, [R11+URZ+0x38800], R6 ;  /* 0x038800060bff79a7 */ /* 0x0003e2000800003f */
[----:B------:R-:W-:Y:S01]  /*15700*/  UIADD3 UR8, UR16, 0x20400, URZ ;  /* 0x0002040010087890 */ /* 0x000fe2000fffe03f */
[----:B------:R-:W-:Y:S01]  /*15710*/  R2UR UR46, R9 ;  /* 0x00000000092e72ca */ /* 0x000fe200000e0000 */
[----:B------:R-:W-:-:S02]  /*15720*/  UIADD3 UR9, UR16, 0x38800, URZ ;  /* 0x0003880010097890 */ /* 0x000fc4000fffe03f */
[----:B------:R-:W-:Y:S02]  /*15730*/  UIADD3.X UR5, URZ, UR55, URZ, UP0, !UPT ;  /* 0x000000373f057290 */ /* 0x000fe400087fe43f */
[----:B------:R-:W-:Y:S01]  /*15740*/  UIADD3 UR40, UR16, 0x28400, URZ ;  /* 0x0002840010287890 */ /* 0x000fe2000fffe03f */
[----:B------:R-:W-:Y:S01]  /*15750*/  UMOV UR42, 0x100 ;  /* 0x00000100002a7882 */ /* 0x000fe20000000000 */
[----:B-1----:R-:W-:Y:S01]  /*15760*/  IMAD.MOV.U32 R6, RZ, RZ, 0x10000 ;  /* 0x00010000ff067424 */ /* 0x002fe200078e00ff */
[----:B------:R-:W-:Y:S02]  /*15770*/  MOV R10, UR42 ;  /* 0x0000002a000a7c02 */ /* 0x000fe40008000f00 */
[----:B------:R1:W-:Y:S01]  /*15780*/  UTMALDG.4D [UR8], [UR14], desc[UR6] ;  /* 0x000006080e0075b4 */ /* 0x0003e20008019000 */
[----:B------:R-:W-:Y:S01]  /*15790*/  UMOV UR42, 0x40 ;  /* 0x00000040002a7882 */ /* 0x000fe20000000000 */
[----:B------:R-:W-:Y:S01]  /*157a0*/  UMOV UR43, UR11 ;  /* 0x0000000b002b7c82 */ /* 0x000fe20008000000 */
[----:B------:R-:W-:Y:S01]  /*157b0*/  UMOV UR44, UR12 ;  /* 0x0000000c002c7c82 */ /* 0x000fe20008000000 */
        /* <DEDUP_REMOVED lines=19> */
[----:B--2---:R-:W-:Y:S01]  /*158f0*/  MOV R6, UR47 ;  /* 0x0000002f00067c02 */ /* 0x004fe20008000f00 */
[----:B------:R-:W-:Y:S01]  /*15900*/  UIADD3 UR9, UR16, 0x38810, URZ ;  /* 0x0003881010097890 */ /* 0x000fe2000fffe03f */
[----:B------:R-:W-:Y:S01]  /*15910*/  UMOV UR26, 0x180 ;  /* 0x00000180001a7882 */ /* 0x000fe20000000000 */
[----:B------:R-:W-:Y:S01]  /*15920*/  UMOV UR27, UR11 ;  /* 0x0000000b001b7c82 */ /* 0x000fe20008000000 */
[----:B------:R-:W-:Y:S01]  /*15930*/  UMOV UR28, UR12 ;  /* 0x0000000c001c7c82 */ /* 0x000fe20008000000 */
[----:B------:R-:W-:Y:S01]  /*15940*/  UMOV UR29, UR13 ;  /* 0x0000000d001d7c82 */ /* 0x000fe20008000000 */
[----:B------:R-:W-:-:S02]  /*15950*/  UMOV UR18, 0x1c0 ;  /* 0x000001c000127882 */ /* 0x000fc40000000000 */
        /* <DEDUP_REMOVED lines=9> */
[----:B------:R-:W-:Y:S01]  /*159f0*/  UMOV UR17, UR9 ;  /* 0x0000000900117c82 */ /* 0x000fe20008000000 */
[----:B------:R1:W-:Y:S01]  /*15a00*/  UTMALDG.4D [UR40], [UR4], desc[UR6] ;  /* 0x00000628040075b4 */ /* 0x0003e20008019000 */
[----:B------:R-:W-:Y:S01]  /*15a10*/  R2UR UR47, R6 ;  /* 0x00000000062f72ca */ /* 0x000fe200000e0000 */
[----:B------:R2:W-:Y:S01]  /*15a20*/  UTMALDG.4D [UR56], [UR4], desc[UR6] ;  /* 0x00000638040075b4 */ /* 0x0005e20008019000 */
[----:B------:R2:W-:Y:S01]  /*15a30*/  UTMALDG.4D [UR48], [UR4], desc[UR6] ;  /* 0x00000630040075b4 */ /* 0x0005e20008019000 */
[----:B-1----:R-:W-:Y:S01]  /*15a40*/  R2UR UR42, R10 ;  /* 0x000000000a2a72ca */ /* 0x002fe200000e0000 */
[----:B------:R-:W-:-:S02]  /*15a50*/  UIADD3 UR40, UR16, 0x2e400, URZ ;  /* 0x0002e40010287890 */ /* 0x000fc4000fffe03f */
[----:B------:R-:W-:-:S10]  /*15a60*/  UIADD3 UR16, UR16, 0x34400, URZ ;  /* 0x0003440010107890 */ /* 0x000fd4000fffe03f */
[----:B------:R2:W-:Y:S01]  /*15a70*/  UTMALDG.4D [UR40], [UR4], desc[UR6] ;  /* 0x00000628040075b4 */ /* 0x0005e20008019000 */
[----:B------:R2:W-:Y:S01]  /*15a80*/  UTMALDG.4D [UR32], [UR4], desc[UR6] ;  /* 0x00000620040075b4 */ /* 0x0005e20008019000 */
[----:B------:R2:W-:Y:S01]  /*15a90*/  UTMALDG.4D [UR24], [UR4], desc[UR6] ;  /* 0x00000618040075b4 */ /* 0x0005e20008019000 */
[----:B------:R2:W-:Y:S02]  /*15aa0*/  UTMALDG.4D [UR16], [UR4], desc[UR6] ;  /* 0x00000610040075b4 */ /* 0x0005e40008019000 */
[----:B--2---:R-:W-:Y:S01]  /*15ab0*/  NOP ;  /* 0x0000000000007918 */ /* 0x004fe20000000000 */
.L_x_5210:
[----:B------:R-:W-:Y:S05]  /*15ac0*/  BSYNC B0 ;  /* 0x0000000000007941 */ /* 0x000fea0003800000 */
.L_x_5209:
        /* <DEDUP_REMOVED lines=8> */
[----:B-1----:R-:W-:-:S05]  /*15b50*/  IMAD.U32 R6, RZ, RZ, UR4 ;  /* 0x00000004ff067e24 */ /* 0x002fca000f8e00ff */
[----:B------:R-:W-:-:S04]  /*15b60*/  SHF.L.U32 R6, R6, 0x1f, RZ ;  /* 0x0000001f06067819 */ /* 0x000fc800000006ff */
[----:B------:R-:W1:Y:S02]  /*15b70*/  SYNCS.PHASECHK.TRANS64.TRYWAIT P0, [R11+URZ+0x38820], R6 ;  /* 0x038820060b0075a7 */ /* 0x000e64000800017f */
[----:B-1----:R-:W-:Y:S05]  /*15b80*/  @!P0 BRA `(.L_x_5211) ;  /* 0x0000003400cc8947 */ /* 0x002fea0003800000 */
.L_x_5279:
[----:B------:R-:W-:Y:S01]  /*15b90*/  ULDC.64 UR38, c[0x0][0x3f8] ;  /* 0x0000fe0000267ab9 */ /* 0x000fe20000000a00 */
[----:B------:R-:W-:Y:S01]  /*15ba0*/  ULDC.64 UR46, c[0x0][0x408] ;  /* 0x00010200002e7ab9 */ /* 0x000fe20000000a00 */
        /* <DEDUP_REMOVED lines=11> */
.L_x_5280:
        /* <DEDUP_REMOVED lines=11> */
.L_x_5215:
        /* <DEDUP_REMOVED lines=43> */
[----:B------:R-:W-:-:S02]  /*15fc0*/  UMOV UR10, UR21 ;  /* 0x00000015000a7c82 */ /* 0x000fc40008000000 */
[----:B------:R1:W-:Y:S01]  /*15fd0*/  UTMALDG.4D [UR8], [UR4], desc[UR6] ;  /* 0x00000608040075b4 */ /* 0x0003e20008019000 */
        /* <DEDUP_REMOVED lines=12> */
.L_x_5213:
[----:B------:R-:W-:Y:S05]  /*160a0*/  BSYNC B0 ;  /* 0x0000000000007941 */ /* 0x000fea0003800000 */
.L_x_5212:
        /* <DEDUP_REMOVED lines=47> */
.L_x_5222:
[----:B-1----:R-:W1:Y:S01]  /*163a0*/  S2R R3, SR_CgaCtaId ;  /* 0x0000000000037919 */ /* 0x002e620000008800 */
[----:B------:R-:W-:-:S04]  /*163b0*/  MOV R2, 0x400 ;  /* 0x0000040000027802 */ /* 0x000fc80000000f00 */
[----:B-1----:R-:W-:Y:S02]  /*163c0*/  LEA R2, R3, R2, 0x18 ;  /* 0x0000000203027211 */ /* 0x002fe400078ec0ff */
[----:B------:R-:W-:-:S03]  /*163d0*/  SHF.L.U32 R3, R13, 0x1f, RZ ;  /* 0x0000001f0d037819 */ /* 0x000fc600000006ff */
[----:B------:R-:W-:-:S04]  /*163e0*/  IMAD R2, R14, 0x8, R2 ;  /* 0x000000080e027824 */ /* 0x000fc800078e0202 */
[----:B------:R-:W1:Y:S02]  /*163f0*/  SYNCS.PHASECHK.TRANS64.TRYWAIT P0, [R2+URZ+0x38840], R3 ;  /* 0x03884003020075a7 */ /* 0x000e64000800017f */
[----:B-1----:R-:W-:Y:S05]  /*16400*/  @!P0 BRA `(.L_x_5223) ;  /* 0x0000002c00e08947 */ /* 0x002fea0003800000 */
.L_x_5281:
        /* <DEDUP_REMOVED lines=11> */
.L_x_5224:
        /* <DEDUP_REMOVED lines=15> */
[----:B------:R-:W-:Y:S02]  /*165b0*/  R2UR UR8, R6 ;  /* 0x00000000060872ca */ /* 0x000fe400000e0000 */
[----:B---3--:R-:W-:-:S04]  /*165c0*/  LEA R8, R8, R9, 0x6 ;  /* 0x0000000908087211 */ /* 0x008fc800078e30ff */
[----:B------:R-:W-:-:S07]  /*165d0*/  R2UR UR11, R8 ;  /* 0x00000000080b72ca */ /* 0x000fce00000e0000 */
[----:B------:R-:W-:-:S09]  /*165e0*/  UIADD3 UR8, UR8, 0x22400, URZ ;  /* 0x0002240008087890 */ /* 0x000fd2000fffe03f */
[----:B------:R2:W-:Y:S01]  /*165f0*/  UTMALDG.4D [UR8], [UR4], desc[UR6] ;  /* 0x00000608040075b4 */ /* 0x0005e20008019000 */
[----:B------:R-:W3:Y:S02]  /*16600*/  SYNCS.PHASECHK.TRANS64.TRYWAIT P0, [R2+URZ+0x38860], R3 ;  /* 0x03886003020075a7 */ /* 0x000ee4000800017f */
[----:B--23--:R-:W-:Y:S05]  /*16610*/  @!P0 BRA `(.L_x_5225) ;  /* 0x0000002c00708947 */ /* 0x00cfea0003800000 */
.L_x_5282:
        /* <DEDUP_REMOVED lines=8> */
.L_x_5226:
        /* <DEDUP_REMOVED lines=54> */
.L_x_5221:
[----:B------:R-:W-:Y:S05]  /*16a00*/  BSYNC B2 ;  /* 0x0000000000027941 */ /* 0x000fea0003800000 */
.L_x_5220:
[----:B------:R-:W2:Y:S02]  /*16a10*/  LDL R2, [R1+0x14] ;  /* 0x0000140001027983 */ /* 0x000ea40000100800 */
[----:B--2---:R-:W-:-:S07]  /*16a20*/  VIADD R8, R2, 0xfffffffd ;  /* 0xfffffffd02087836 */ /* 0x004fce0000000000 */
.L_x_5219:
[----:B------:R-:W-:Y:S05]  /*16a30*/  BSYNC B1 ;  /* 0x0000000000017941 */ /* 0x000fea0003800000 */
.L_x_5218:
[----:B------:R-:W2:Y:S01]  /*16a40*/  LDL.LU R2, [R1+0x14] ;  /* 0x0000140001027983 */ /* 0x000ea20000300800 */
[----:B------:R-:W-:Y:S01]  /*16a50*/  VIADD R10, R10, 0xfffffffe ;  /* 0xfffffffe0a0a7836 */ /* 0x000fe20000000000 */
[----:B--2---:R-:W-:-:S04]  /*16a60*/  LOP3.LUT R3, RZ, R2, RZ, 0x33, !PT ;  /* 0x00000002ff037212 */ /* 0x004fc800078e33ff */
[----:B------:R-:W-:-:S13]  /*16a70*/  ISETP.NE.AND P0, PT, R10, R3, PT ;  /* 0x000000030a00720c */ /* 0x000fda0003f05270 */
[----:B------:R-:W-:Y:S05]  /*16a80*/  @!P0 BRA `(.L_x_5217) ;  /* 0x0000001000388947 */ /* 0x000fea0003800000 */
.L_x_5241:
        /* <DEDUP_REMOVED lines=29> */
[----:B------:R-:W-:-:S06]  /*16c60*/  LEA.HI.X R7, R2, UR39, R3, 0x2, P0 ;  /* 0x0000002702077c11 */ /* 0x000fcc00080f1403 */
[----:B------:R1:W5:Y:S03]  /*16c70*/  LDG.E R7, desc[UR4][R6.64] ;  /* 0x0000000406077981 */ /* 0x000366000c1e1900 */
.L_x_5229:
[----:B------:R-:W2:Y:S01]  /*16c80*/  S2R R3, SR_CgaCtaId ;  /* 0x0000000000037919 */ /* 0x000ea20000008800 */
[----:B------:R-:W-:-:S04]  /*16c90*/  MOV R2, 0x400 ;  /* 0x0000040000027802 */ /* 0x000fc80000000f00 */
[----:B--2---:R-:W-:Y:S02]  /*16ca0*/  LEA R2, R3, R2, 0x18 ;  /* 0x0000000203027211 */ /* 0x004fe400078ec0ff */
[----:B------:R-:W-:-:S03]  /*16cb0*/  SHF.L.U32 R3, R10, 0x1f, RZ ;  /* 0x0000001f0a037819 */ /* 0x000fc600000006ff */
[----:B------:R-:W-:-:S04]  /*16cc0*/  IMAD R2, R9, 0x8, R2 ;  /* 0x0000000809027824 */ /* 0x000fc800078e0202 */
[----:B------:R-:W2:Y:S02]  /*16cd0*/  SYNCS.PHASECHK.TRANS64.TRYWAIT P0, [R2+URZ+0x38840], R3 ;  /* 0x03884003020075a7 */ /* 0x000ea4000800017f */
[----:B--2---:R-:W-:Y:S05]  /*16ce0*/  @!P0 BRA `(.L_x_5230) ;  /* 0x0000002400d08947 */ /* 0x004fea0003800000 */
.L_x_5283:
        /* <DEDUP_REMOVED lines=11> */
.L_x_5231:
[----:B------:R-:W3:Y:S01]  /*16da0*/  LDL R12, [R1+0x8] ;  /* 0x00000800010c7983 */ /* 0x000ee20000100800 */
[----:B-1----:R-:W-:Y:S01]  /*16db0*/  MOV R6, 0x400 ;  /* 0x0000040000067802 */ /* 0x002fe20000000f00 */
        /* <DEDUP_REMOVED lines=19> */
.L_x_5284:
        /* <DEDUP_REMOVED lines=8> */
.L_x_5233:
        /* <DEDUP_REMOVED lines=53> */
.L_x_5228:
[----:B------:R-:W-:Y:S05]  /*172c0*/  BSYNC B1 ;  /* 0x0000000000017941 */ /* 0x000fea0003800000 */
.L_x_5227:
        /* <DEDUP_REMOVED lines=10> */
[----:B------:R-:W-:Y:S01]  /*17370*/  ISETP.NE.U32.AND P0, PT, RZ, UR38, PT ;  /* 0x00000026ff007c0c */ /* 0x000fe2000bf05070 */
[----:B------:R-:W-:-:S03]  /*17380*/  IMAD.MOV.U32 R10, RZ, RZ, R9 ;  /* 0x000000ffff0a7224 */ /* 0x000fc600078e0009 */
[----:B------:R-:W-:-:S13]  /*17390*/  ISETP.NE.AND.EX P0, PT, RZ, UR39, PT, P0 ;  /* 0x00000027ff007c0c */ /* 0x000fda000bf05300 */
[----:B------:R-:W-:Y:S05]  /*173a0*/  @!P0 BRA `(.L_x_5236) ;  /* 0x0000000000448947 */ /* 0x000fea0003800000 */
[----:B------:R-:W2:Y:S01]  /*173b0*/  LDC R6, c[0x0][0x41c] ;  /* 0x00010700ff067b82 */ /* 0x000ea20000000800 */
[----:B------:R-:W-:Y:S01]  /*173c0*/  ULDC.64 UR4, c[0x0][0x208] ;  /* 0x0000820000047ab9 */ /* 0x000fe20000000a00 */
[----:B--2---:R-:W-:-:S13]  /*173d0*/  ISETP.NE.AND P0, PT, R6, 0x1, PT ;  /* 0x000000010600780c */ /* 0x004fda0003f05270 */
[----:B------:R-:W2:Y:S02]  /*173e0*/  @P0 LDC.64 R2, c[0x0][0x420] ;  /* 0x00010800ff020b82 */ /* 0x000ea40000000a00 */
[----:B--2---:R-:W-:Y:S01]  /*173f0*/  @P0 IMAD.HI.U32 R7, R10, R2, RZ ;  /* 0x000000020a070227 */ /* 0x004fe200078e00ff */
[----:B------:R-:W-:-:S04]  /*17400*/  MOV R2, R10 ;  /* 0x0000000a00027202 */ /* 0x000fc80000000f00 */
        /* <DEDUP_REMOVED lines=9> */
[----:B------:R-:W-:-:S06]  /*174a0*/  LEA.HI.X R7, R2, UR39, R3, 0x2, P0 ;  /* 0x0000002702077c11 */ /* 0x000fcc00080f1403 */
[----:B------:R2:W5:Y:S03]  /*174b0*/  LDG.E R7, desc[UR4][R6.64] ;  /* 0x0000000406077981 */ /* 0x000566000c1e1900 */
.L_x_5236:
[----:B------:R-:W3:Y:S01]  /*174c0*/  S2R R3, SR_CgaCtaId ;  /* 0x0000000000037919 */ /* 0x000ee20000008800 */
[----:B------:R-:W-:-:S04]  /*174d0*/  MOV R2, 0x400 ;  /* 0x0000040000027802 */ /* 0x000fc80000000f00 */
[----:B---3--:R-:W-:Y:S02]  /*174e0*/  LEA R2, R3, R2, 0x18 ;  /* 0x0000000203027211 */ /* 0x008fe400078ec0ff */
[----:B------:R-:W-:-:S03]  /*174f0*/  SHF.L.U32 R3, R11, 0x1f, RZ ;  /* 0x0000001f0b037819 */ /* 0x000fc600000006ff */
[----:B------:R-:W-:-:S04]  /*17500*/  IMAD R2, R12, 0x8, R2 ;  /* 0x000000080c027824 */ /* 0x000fc800078e0202 */
[----:B------:R-:W3:Y:S02]  /*17510*/  SYNCS.PHASECHK.TRANS64.TRYWAIT P0, [R2+URZ+0x38840], R3 ;  /* 0x03884003020075a7 */ /* 0x000ee4000800017f */
[----:B---3--:R-:W-:Y:S05]  /*17520*/  @!P0 BRA `(.L_x_5237) ;  /* 0x0000001c00e88947 */ /* 0x008fea0003800000 */
.L_x_5285:
        /* <DEDUP_REMOVED lines=11> */
.L_x_5238:
[----:B--2---:R-:W2:Y:S01]  /*175e0*/  LDL R6, [R1] ;  /* 0x0000000001067983 */ /* 0x004ea20000100800 */
        /* <DEDUP_REMOVED lines=21> */
.L_x_5286:
        /* <DEDUP_REMOVED lines=8> */
.L_x_5240:
        /* <DEDUP_REMOVED lines=54> */
.L_x_5235:
[----:B------:R-:W-:Y:S05]  /*17b20*/  BSYNC B1 ;  /* 0x0000000000017941 */ /* 0x000fea0003800000 */
.L_x_5234:
[----:B------:R-:W2:Y:S01]  /*17b30*/  LDL R2, [R1+0xc] ;  /* 0x00000c0001027983 */ /* 0x000ea20000100800 */
[----:B------:R-:W-:Y:S01]  /*17b40*/  VIADD R8, R8, 0xfffffffe ;  /* 0xfffffffe08087836 */ /* 0x000fe20000000000 */
[----:B--2---:R-:W-:-:S13]  /*17b50*/  ISETP.GT.AND P0, PT, R9, R2, PT ;  /* 0x000000020900720c */ /* 0x004fda0003f04270 */
[----:B------:R-:W-:Y:S05]  /*17b60*/  @P0 BRA `(.L_x_5241) ;  /* 0xffffffec00c80947 */ /* 0x000fea000383ffff */
.L_x_5217:
[----:B------:R-:W-:Y:S05]  /*17b70*/  BSYNC B0 ;  /* 0x0000000000007941 */ /* 0x000fea0003800000 */
.L_x_5216:
        /* <DEDUP_REMOVED lines=26> */
.L_x_5243:
[----:B------:R-:W-:Y:S05]  /*17d20*/  BSYNC B0 ;  /* 0x0000000000007941 */ /* 0x000fea0003800000 */
.L_x_5242:
[----:B--2---:R-:W2:Y:S02]  /*17d30*/  LDL.LU R2, [R1+0x4] ;  /* 0x0000040001027983 */ /* 0x004ea40000300800 */
[----:B--2---:R-:W-:-:S05]  /*17d40*/  LOP3.LUT R2, R2, R0, RZ, 0x3c, !PT ;  /* 0x0000000002027212 */ /* 0x004fca00078e3cff */
[----:B------:R2:W-:Y:S02]  /*17d50*/  STL [R1+0x4], R2 ;  /* 0x0000040201007387 */ /* 0x0005e40000100800 */
.L_x_5198:
[----:B------:R-:W-:Y:S05]  /*17d60*/  BSYNC B6 ;  /* 0x0000000000067941 */ /* 0x000fea0003800000 */
.L_x_5196:
[----:B------:R-:W-:-:S03]  /*17d70*/  UMOV UR4, 0xffffffff ;  /* 0xffffffff00047882 */ /* 0x000fc60000000000 */
[----:B------:R-:W-:Y:S05]  /*17d80*/  BRA.DIV UR4, `(.L_x_5244) ;  /* 0x0000001604f87947 */ /* 0x000fea000b800000 */
[----:B------:R3:W4:Y:S04]  /*17d90*/  SHFL.IDX PT, R4, R16, RZ, 0x1f ;  /* 0x00001fff10047589 */ /* 0x00072800000e0000 */
[----:B------:R-:W0:Y:S02]  /*17da0*/  SHFL.IDX PT, R16, R16, 0x1, 0x1f ;  /* 0x00201f0010107f89 */ /* 0x000e2400000e0000 */
.L_x_5290:
[----:B------:R-:W1:Y:S01]  /*17db0*/  S2R R0, SR_TID.X ;  /* 0x0000000000007919 */ /* 0x000e620000002100 */
        /* <DEDUP_REMOVED lines=9> */
[----:B--2---:R-:W1:Y:S01]  /*17e50*/  LDC.64 R2, c[0x0][0xd58] ;  /* 0x00035600ff027b82 */ /* 0x004e620000000a00 */
[----:B------:R-:W-:Y:S01]  /*17e60*/  ULDC.64 UR4, c[0x0][0x208] ;  /* 0x0000820000047ab9 */ /* 0x000fe20000000a00 */
[----:B-1----:R-:W-:-:S06]  /*17e70*/  IMAD.WIDE R2, R5, 0x4, R2 ;  /* 0x0000000405027825 */ /* 0x002fcc00078e0202 */
[----:B------:R1:W5:Y:S02]  /*17e80*/  LDG.E R3, desc[UR4][R2.64] ;  /* 0x0000000402037981 */ /* 0x000364000c1e1900 */
.L_x_5246:
[----:B------:R-:W-:Y:S05]  /*17e90*/  BSYNC B0 ;  /* 0x0000000000007941 */ /* 0x000fea0003800000 */
.L_x_5245:
        /* <DEDUP_REMOVED lines=19> */
[----:B------:R-:W1:Y:S02]  /*17fd0*/  SHFL.UP PT, R14, R7, 0x10, RZ ;  /* 0x06000000070e7989 */ /* 0x000e6400000e00ff */
[----:B-12---:R-:W-:-:S05]  /*17fe0*/  SEL R2, R14, RZ, P0 ;  /* 0x000000ff0e027207 */ /* 0x006fca0000000000 */
[----:B------:R-:W-:-:S05]  /*17ff0*/  IMAD.IADD R2, R7, 0x1, R2 ;  /* 0x0000000107027824 */ /* 0x000fca00078e0202 */
[----:B------:R0:W1:Y:S02]  /*18000*/  SHFL.IDX PT, R14, R2, 0x1f, 0x1f ;  /* 0x03e01f00020e7f89 */ /* 0x00006400000e0000 */
.L_x_5298:
[----:B------:R-:W-:Y:S02]  /*18010*/  ULDC UR4, c[0x0][0xd10] ;  /* 0x0003440000047ab9 */ /* 0x000fe40000000800 */
[----:B------:R-:W-:-:S05]  /*18020*/  MOV R5, UR4 ;  /* 0x0000000400057c02 */ /* 0x000fca0008000f00 */
[----:B-1----:R-:W-:-:S04]  /*18030*/  IMAD R7, R14, R5, RZ ;  /* 0x000000050e077224 */ /* 0x002fc800078e02ff */
[----:B---3--:R-:W-:-:S05]  /*18040*/  IMAD.IADD R16, R16, 0x1, R7 ;  /* 0x0000000110107824 */ /* 0x008fca00078e0207 */
[----:B----4-:R-:W-:-:S13]  /*18050*/  ISETP.GT.AND P0, PT, R16, R4, PT ;  /* 0x000000041000720c */ /* 0x010fda0003f04270 */
[----:B------:R-:W-:Y:S05]  /*18060*/  @P0 BRA `(.L_x_5248) ;  /* 0x0000000000b80947 */ /* 0x000fea0003800000 */
[----:B------:R-:W1:Y:S02]  /*18070*/  LDC R0, c[0x0][0xd14] ;  /* 0x00034500ff007b82 */ /* 0x000e640000000800 */
.L_x_5253:
        /* <DEDUP_REMOVED lines=15> */
.L_x_5251:
[----:B------:R-:W-:Y:S05]  /*18170*/  BSYNC B0 ;  /* 0x0000000000007941 */ /* 0x000fea0003800000 */
.L_x_5250:
        /* <DEDUP_REMOVED lines=23> */
.L_x_5306:
[----:B------:R-:W-:Y:S02]  /*182f0*/  ULDC UR4, c[0x0][0xd10] ;  /* 0x0003440000047ab9 */ /* 0x000fe40000000800 */
[----:B------:R-:W-:-:S04]  /*18300*/  IMAD.U32 R5, RZ, RZ, UR4 ;  /* 0x00000004ff057e24 */ /* 0x000fc8000f8e00ff */
[----:B-1----:R-:W-:-:S04]  /*18310*/  IMAD R7, R14, R5, RZ ;  /* 0x000000050e077224 */ /* 0x002fc800078e02ff */
[----:B------:R-:W-:-:S05]  /*18320*/  IMAD.IADD R16, R7, 0x1, R16 ;  /* 0x0000000107107824 */ /* 0x000fca00078e0210 */
[----:B------:R-:W-:-:S13]  /*18330*/  ISETP.GT.AND P0, PT, R16, R4, PT ;  /* 0x000000041000720c */ /* 0x000fda0003f04270 */
[----:B------:R-:W-:Y:S05]  /*18340*/  @!P0 BRA `(.L_x_5253) ;  /* 0xfffffffc004c8947 */ /* 0x000fea000383ffff */
.L_x_5248:
        /* <DEDUP_REMOVED lines=8> */
.L_x_5310:
[----:B------:R-:W-:Y:S01]  /*183d0*/  ISETP.NE.AND P0, PT, R6, RZ, PT ;  /* 0x000000ff0600720c */ /* 0x000fe20003f05270 */
[----:B------:R-:W-:-:S12]  /*183e0*/  IMAD.MOV.U32 R8, RZ, RZ, RZ ;  /* 0x000000ffff087224 */ /* 0x000fd800078e00ff */
[----:B------:R-:W-:Y:S05]  /*183f0*/  @!P0 BRA `(.L_x_5255) ;  /* 0x0000000000108947 */ /* 0x000fea0003800000 */
[----:B------:R-:W-:Y:S01]  /*18400*/  UMOV UR4, 0xffffffff ;  /* 0xffffffff00047882 */ /* 0x000fe20000000000 */
[----:B------:R-:W-:Y:S02]  /*18410*/  VIADD R12, R7, 0xffffffff ;  /* 0xffffffff070c7836 */ /* 0x000fe40000000000 */
[----:B------:R-:W-:Y:S05]  /*18420*/  BRA.DIV UR4, `(.L_x_5256) ;  /* 0x0000001a04847947 */ /* 0x000fea000b800000 */
[----:B------:R3:W4:Y:S02]  /*18430*/  SHFL.IDX PT, R8, R2, R12, 0x1f ;  /* 0x00001f0c02087589 */ /* 0x00072400000e0000 */
.L_x_5255:
[----:B01-3--:R-:W0:Y:S01]  /*18440*/  LDC.64 R2, c[0x0][0xd68] ;  /* 0x00035a00ff027b82 */ /* 0x00be220000000a00 */
[----:B------:R-:W-:Y:S01]  /*18450*/  IMAD.IADD R19, R7, 0x1, R19 ;  /* 0x0000000107137824 */ /* 0x000fe200078e0213 */
[----:B------:R-:W-:-:S03]  /*18460*/  ULDC.64 UR4, c[0x0][0x208] ;  /* 0x0000820000047ab9 */ /* 0x000fc60000000a00 */
[----:B0-----:R-:W-:-:S05]  /*18470*/  IMAD.WIDE R2, R19, 0x4, R2 ;  /* 0x0000000413027825 */ /* 0x001fca00078e0202 */
[----:B------:R0:W2:Y:S01]  /*18480*/  LDG.E R10, desc[UR4][R2.64] ;  /* 0x00000004020a7981 */ /* 0x0000a2000c1e1900 */
[----:B----4-:R-:W-:Y:S02]  /*18490*/  IMAD R16, R8, R5, R16 ;  /* 0x0000000508107224 */ /* 0x010fe400078e0210 */
[----:B0-----:R-:W-:Y:S02]  /*184a0*/  IMAD.MOV.U32 R2, RZ, RZ, RZ ;  /* 0x000000ffff027224 */ /* 0x001fe400078e00ff */
[----:B--2---:R-:W-:-:S05]  /*184b0*/  IMAD R6, R17, R10, RZ ;  /* 0x0000000a11067224 */ /* 0x004fca00078e02ff */
        /* <DEDUP_REMOVED lines=55> */
[----:B------:R-:W-:-:S03]  /*18830*/  IMAD.MOV R5, RZ, RZ, -R5 ;  /* 0x000000ffff057224 */ /* 0x000fc600078e0a05 */
[----:B------:R-:W-:Y:S01]  /*18840*/  LOP3.LUT R2, RZ, R3, RZ, 0x33, !PT ;  /* 0x00000003ff027212 */ /* 0x000fe200078e33ff */
[----:B------:R-:W-:-:S03]  /*18850*/  IMAD R18, R3, R5, R4 ;  /* 0x0000000503127224 */ /* 0x000fc600078e0204 */
[----:B------:R-:W-:Y:S01]  /*18860*/  IADD3 R17, R17, R2, RZ ;  /* 0x0000000211117210 */ /* 0x000fe20007ffe0ff */
[----:B------:R-:W-:Y:S06]  /*18870*/  BRA `(.L_x_5257) ;  /* 0x00000000001c7947 */ /* 0x000fec0003800000 */
.L_x_5249:
[----:B------:R-:W-:Y:S01]  /*18880*/  UMOV UR4, URZ ;  /* 0x0000003f00047c82 */ /* 0x000fe20008000000 */
[----:B------:R-:W-:Y:S01]  /*18890*/  UMOV UR5, URZ ;  /* 0x0000003f00057c82 */ /* 0x000fe20008000000 */
[----:B------:R-:W-:Y:S01]  /*188a0*/  ULDC UR6, c[0x0][0xd14] ;  /* 0x0003450000067ab9 */ /* 0x000fe20000000800 */
[----:B------:R-:W-:Y:S02]  /*188b0*/  IMAD.MOV.U32 R16, RZ, RZ, R4 ;  /* 0x000000ffff107224 */ /* 0x000fe400078e0004 */
[----:B------:R-:W-:Y:S02]  /*188c0*/  IMAD.U32 R17, RZ, RZ, UR4 ;  /* 0x00000004ff117e24 */ /* 0x000fe4000f8e00ff */
[----:B------:R-:W-:Y:S02]  /*188d0*/  IMAD.U32 R18, RZ, RZ, UR5 ;  /* 0x00000005ff127e24 */ /* 0x000fe4000f8e00ff */
[----:B------:R-:W-:-:S07]  /*188e0*/  IMAD.U32 R19, RZ, RZ, UR6 ;  /* 0x00000006ff137e24 */ /* 0x000fce000f8e00ff */
.L_x_5257:
        /* <DEDUP_REMOVED lines=12> */
.L_x_5184:
[----:B-1----:R-:W3:Y:S01]  /*189b0*/  LDL R0, [R1+0x1c] ;  /* 0x00001c0001007983 */ /* 0x002ee20000100800 */
[----:B------:R-:W1:Y:S01]  /*189c0*/  S2R R3, SR_CgaCtaId ;  /* 0x0000000000037919 */ /* 0x000e620000008800 */
[----:B---3--:R-:W-:Y:S02]  /*189d0*/  R2UR UR4, R0 ;  /* 0x00000000000472ca */ /* 0x008fe400000e0000 */
[----:B------:R-:W-:-:S04]  /*189e0*/  MOV R0, 0x400 ;  /* 0x0000040000007802 */ /* 0x000fc80000000f00 */
[----:B-1----:R-:W-:-:S07]  /*189f0*/  LEA R0, R3, R0, 0x18 ;  /* 0x0000000003007211 */ /* 0x002fce00078ec0ff */
[----:B------:R-:W-:-:S04]  /*18a00*/  UIADD3 UR4, UR4, 0x1, URZ ;  /* 0x0000000104047890 */ /* 0x000fc8000fffe03f */
[----:B------:R-:W-:-:S04]  /*18a10*/  ULEA.HI UR5, UR4, UR4, URZ, 0x1 ;  /* 0x0000000404057291 */ /* 0x000fc8000f8f083f */
[----:B------:R-:W-:-:S04]  /*18a20*/  ULOP3.LUT UR5, UR5, 0xfffffffe, URZ, 0xc0, !UPT ;  /* 0xfffffffe05057892 */ /* 0x000fc8000f8ec03f */
[----:B------:R-:W-:-:S06]  /*18a30*/  UIADD3 UR5, UR4, -UR5, URZ ;  /* 0x8000000504057290 */ /* 0x000fcc000fffe03f */
[----:B------:R-:W-:-:S05]  /*18a40*/  IMAD.U32 R3, RZ, RZ, UR5 ;  /* 0x00000005ff037e24 */ /* 0x000fca000f8e00ff */
[----:B------:R-:W-:-:S04]  /*18a50*/  SHF.L.U32 R3, R3, 0x1f, RZ ;  /* 0x0000001f03037819 */ /* 0x000fc800000006ff */
[----:B------:R-:W1:Y:S02]  /*18a60*/  SYNCS.PHASECHK.TRANS64.TRYWAIT P0, [R0+URZ+0x38820], R3 ;  /* 0x03882003000075a7 */ /* 0x000e64000800017f */
[----:B-1----:R-:W-:Y:S05]  /*18a70*/  @!P0 BRA `(.L_x_5259) ;  /* 0x0000001400188947 */ /* 0x002fea0003800000 */
.L_x_5313:
[----:B------:R-:W-:-:S03]  /*18a80*/  UMOV UR4, 0xffffffff ;  /* 0xffffffff00047882 */ /* 0x000fc60000000000 */
[----:B------:R-:W-:Y:S05]  /*18a90*/  BRA.DIV UR4, `(.L_x_5260) ;  /* 0x0000001604247947 */ /* 0x000fea000b800000 */
[----:B--2---:R-:W2:Y:S02]  /*18aa0*/  S2R R2, SR_TID.X ;  /* 0x0000000000027919 */ /* 0x004ea40000002100 */
[----:B--2---:R-:W-:-:S04]  /*18ab0*/  SHF.R.U32.HI R2, RZ, 0x5, R2 ;  /* 0x00000005ff027819 */ /* 0x004fc80000011602 */
[----:B------:R-:W-:-:S05]  /*18ac0*/  LOP3.LUT R2, R2, 0x3, RZ, 0xc0, !PT ;  /* 0x0000000302027812 */ /* 0x000fca00078ec0ff */
[----:B------:R2:W3:Y:S02]  /*18ad0*/  SHFL.IDX PT, R14, R2, RZ, 0x1f ;  /* 0x00001fff020e7589 */ /* 0x0004e400000e0000 */
.L_x_5316:
[----:B---3--:R-:W-:Y:S01]  /*18ae0*/  ISETP.NE.AND P0, PT, R14, RZ, PT ;  /* 0x000000ff0e00720c */ /* 0x008fe20003f05270 */
[----:B------:R-:W-:-:S12]  /*18af0*/  BSSY B0, `(.L_x_5261) ;  /* 0x0000027000007945 */ /* 0x000fd80003800000 */
[----:B------:R-:W-:Y:S05]  /*18b00*/  @P0 BRA `(.L_x_5262) ;  /* 0x0000000000940947 */ /* 0x000fea0003800000 */
[----:B------:R-:W-:-:S03]  /*18b10*/  UMOV UR4, 0xffffffff ;  /* 0xffffffff00047882 */ /* 0x000fc60000000000 */
[----:B------:R-:W-:Y:S05]  /*18b20*/  BRA.DIV UR4, `(.L_x_5263) ;  /* 0x0000001604347947 */ /* 0x000fea000b800000 */
[----:B------:R-:W-:-:S13]  /*18b30*/  ELECT P6, URZ, PT ;  /* 0x00000000003f782f */ /* 0x000fda00038c0000 */
.L_x_5319:
[----:B------:R-:W-:Y:S05]  /*18b40*/  @!P6 BRA `(.L_x_5262) ;  /* 0x000000000084e947 */ /* 0x000fea0003800000 */
[----:B--2---:R-:W2:Y:S02]  /*18b50*/  LDL.LU R2, [R1+0x24] ;  /* 0x0000240001027983 */ /* 0x004ea40000300800 */
[----:B--2---:R-:W-:-:S04]  /*18b60*/  LOP3.LUT R2, R2, 0x2, RZ, 0xfc, !PT ;  /* 0x0000000202027812 */ /* 0x004fc800078efcff */
[----:B------:R-:W-:-:S13]  /*18b70*/  ISETP.NE.AND P2, PT, R2, 0x3, PT ;  /* 0x000000030200780c */ /* 0x000fda0003f45270 */
[----:B------:R-:W-:Y:S05]  /*18b80*/  @!P2 BRA `(.L_x_5264) ;  /* 0x000000000004a947 */ /* 0x000fea0003800000 */
[----:B------:R-:W-:Y:S01]  /*18b90*/  BPT.TRAP 0x1 ;  /* 0x000000040000795c */ /* 0x000fe20000300000 */
.L_x_5264:
        /* <DEDUP_REMOVED lines=14> */
.L_x_5320:
[----:B------:R-:W2:Y:S02]  /*18c80*/  SYNCS.PHASECHK.TRANS64.TRYWAIT P0, [R7+URZ], R2 ;  /* 0x00000002070075a7 */ /* 0x000ea4000800017f */
[----:B--2---:R-:W-:Y:S05]  /*18c90*/  @!P0 BRA `(.L_x_5266) ;  /* 0x00000014000c8947 */ /* 0x004fea0003800000 */
.L_x_5321:
[----:B------:R-:W-:Y:S05]  /*18ca0*/  @!P2 BRA `(.L_x_5267) ;  /* 0x000000000004a947 */ /* 0x000fea0003800000 */
[----:B------:R-:W-:Y:S01]  /*18cb0*/  BPT.TRAP 0x1 ;  /* 0x000000040000795c */ /* 0x000fe20000300000 */
.L_x_5267:
[----:B------:R-:W3:Y:S01]  /*18cc0*/  LDL.LU R4, [R1] ;  /* 0x0000000001047983 */ /* 0x000ee20000300800 */
[----:B------:R-:W-:-:S04]  /*18cd0*/  VIADD R0, R0, 0x38860 ;  /* 0x0003886000007836 */ /* 0x000fc80000000000 */
[----:B---3--:R-:W-:-:S04]  /*18ce0*/  IMAD R4, R4, 0x8, R0 ;  /* 0x0000000804047824 */ /* 0x008fc800078e0200 */
[----:B------:R-:W3:Y:S02]  /*18cf0*/  SYNCS.PHASECHK.TRANS64.TRYWAIT P0, [R4+URZ], R5 ;  /* 0x00000005040075a7 */ /* 0x000ee4000800017f */
[----:B---3--:R-:W-:Y:S05]  /*18d00*/  @!P0 BRA `(.L_x_5268) ;  /* 0x0000001400048947 */ /* 0x008fea0003800000 */
.L_x_5322:
[----:B------:R-:W-:-:S07]  /*18d10*/  IMAD R3, R3, 0x8, R0 ;  /* 0x0000000803037824 */ /* 0x000fce00078e0200 */
.L_x_5269:
[----:B----4-:R4:W0:Y:S02]  /*18d20*/  SYNCS.PHASECHK.TRANS64.TRYWAIT P0, [R3+URZ], R2 ;  /* 0x00000002030075a7 */ /* 0x010824000800017f */
[----:B0-----:R-:W-:Y:S05]  /*18d30*/  @!P0 NANOSLEEP.SYNCS 0x989680 ;  /* 0x009896800000895d */ /* 0x001fea0003900000 */
[----:B------:R-:W0:Y:S02]  /*18d40*/  @!P0 SYNCS.PHASECHK.TRANS64 P0, [R3+URZ], R2 ;  /* 0x00000002030085a7 */ /* 0x000e24000800007f */
[----:B0-----:R-:W-:Y:S05]  /*18d50*/  @!P0 BRA `(.L_x_5269) ;  /* 0xfffffffc00f08947 */ /* 0x001fea000383ffff */
.L_x_5262:
[----:B------:R-:W-:Y:S05]  /*18d60*/  BSYNC B0 ;  /* 0x0000000000007941 */ /* 0x000fea0003800000 */
.L_x_5261:
[----:B------:R-:W-:Y:S05]  /*18d70*/  EXIT ;  /* 0x000000000000794d */ /* 0x000fea0003800000 */
.L_x_5094:
[----:B0-----:R-:W-:-:S04]  /*18d80*/  IMAD.U32 R3, RZ, RZ, UR37 ;  /* 0x00000025ff037e24 */ /* 0x001fc8000f8e00ff */
[----:B------:R0:W1:Y:S03]  /*18d90*/  SYNCS.PHASECHK.TRANS64.TRYWAIT P1, [R3+URZ+0x38800], R0 ;  /* 0x03880000030075a7 */ /* 0x000066000802017f */
[----:B-1----:R-:W-:Y:S05]  /*18da0*/  @!P1 NANOSLEEP.SYNCS 0x989680 ;  /* 0x009896800000995d */ /* 0x002fea0003900000 */
[----:B------:R-:W1:Y:S02]  /*18db0*/  @!P1 SYNCS.PHASECHK.TRANS64 P1, [R3+URZ+0x38800], R0 ;  /* 0x03880000030095a7 */ /* 0x000e64000802007f */
[----:B-1----:R-:W-:Y:S05]  /*18dc0*/  @!P1 BRA `(.L_x_5094) ;  /* 0xfffffffc00ec9947 */ /* 0x002fea000383ffff */
[----:B------:R-:W-:Y:S05]  /*18dd0*/  BRA `(.L_x_5270) ;  /* 0xfffffeac00947947 */ /* 0x000fea000383ffff */
.L_x_5098:
[----:B--2---:R2:W3:Y:S02]  /*18de0*/  SYNCS.PHASECHK.TRANS64.TRYWAIT P1, [R4+URZ+0x38830], R5 ;  /* 0x03883005040075a7 */ /* 0x0044e4000802017f */
[----:B---3--:R-:W-:Y:S05]  /*18df0*/  @!P1 NANOSLEEP.SYNCS 0x989680 ;  /* 0x009896800000995d */ /* 0x008fea0003900000 */
[----:B------:R-:W3:Y:S02]  /*18e00*/  @!P1 SYNCS.PHASECHK.TRANS64 P1, [R4+URZ+0x38830], R5 ;  /* 0x03883005040095a7 */ /* 0x000ee4000802007f */
[----:B---3--:R-:W-:Y:S05]  /*18e10*/  @!P1 BRA `(.L_x_5098) ;  /* 0xfffffffc00f09947 */ /* 0x008fea000383ffff */
[----:B------:R-:W-:Y:S05]  /*18e20*/  BRA `(.L_x_5097) ;  /* 0xfffffeac00ac7947 */ /* 0x000fea000383ffff */
.L_x_5099:
[----:B0-----:R-:W-:-:S04]  /*18e30*/  IMAD.U32 R7, RZ, RZ, UR37 ;  /* 0x00000025ff077e24 */ /* 0x001fc8000f8e00ff */
[----:B------:R0:W3:Y:S03]  /*18e40*/  SYNCS.PHASECHK.TRANS64.TRYWAIT P1, [R7+URZ+0x38810], R0 ;  /* 0x03881000070075a7 */ /* 0x0000e6000802017f */
[----:B---3--:R-:W-:Y:S05]  /*18e50*/  @!P1 NANOSLEEP.SYNCS 0x989680 ;  /* 0x009896800000995d */ /* 0x008fea0003900000 */
[----:B------:R-:W3:Y:S02]  /*18e60*/  @!P1 SYNCS.PHASECHK.TRANS64 P1, [R7+URZ+0x38810], R0 ;  /* 0x03881000070095a7 */ /* 0x000ee4000802007f */
[----:B---3--:R-:W-:Y:S05]  /*18e70*/  @!P1 BRA `(.L_x_5099) ;  /* 0xfffffffc00ec9947 */ /* 0x008fea000383ffff */
[----:B------:R-:W-:Y:S05]  /*18e80*/  BRA `(.L_x_5271) ;  /* 0xfffffeb000347947 */ /* 0x000fea000383ffff */
.L_x_5103:
[----:B----4-:R4:W0:Y:S02]  /*18e90*/  SYNCS.PHASECHK.TRANS64.TRYWAIT P1, [R4+URZ+0x38850], R5 ;  /* 0x03885005040075a7 */ /* 0x010824000802017f */
[----:B0-----:R-:W-:Y:S05]  /*18ea0*/  @!P1 NANOSLEEP.SYNCS 0x989680 ;  /* 0x009896800000995d */ /* 0x001fea0003900000 */
[----:B------:R-:W0:Y:S02]  /*18eb0*/  @!P1 SYNCS.PHASECHK.TRANS64 P1, [R4+URZ+0x38850], R5 ;  /* 0x03885005040095a7 */ /* 0x000e24000802007f */
[----:B0-----:R-:W-:Y:S05]  /*18ec0*/  @!P1 BRA `(.L_x_5103) ;  /* 0xfffffffc00f09947 */ /* 0x001fea000383ffff */
[----:B------:R-:W-:Y:S05]  /*18ed0*/  BRA `(.L_x_5102) ;  /* 0xfffffeb000407947 */ /* 0x000fea000383ffff */
.L_x_5119:
[----:B-1----:R-:W-:-:S04]  /*18ee0*/  IMAD.U32 R10, RZ, RZ, UR7 ;  /* 0x00000007ff0a7e24 */ /* 0x002fc8000f8e00ff */
[----:B------:R1:W2:Y:S03]  /*18ef0*/  SYNCS.PHASECHK.TRANS64.TRYWAIT P2, [R10+URZ+0x38830], R9 ;  /* 0x038830090a0075a7 */ /* 0x0002a6000804017f */
[----:B--2---:R-:W-:Y:S05]  /*18f00*/  @!P2 NANOSLEEP.SYNCS 0x989680 ;  /* 0x009896800000a95d */ /* 0x004fea0003900000 */
[----:B------:R-:W2:Y:S02]  /*18f10*/  @!P2 SYNCS.PHASECHK.TRANS64 P2, [R10+URZ+0x38830], R9 ;  /* 0x038830090a00a5a7 */ /* 0x000ea4000804007f */
[----:B--2---:R-:W-:Y:S05]  /*18f20*/  @!P2 BRA `(.L_x_5119) ;  /* 0xfffffffc00eca947 */ /* 0x004fea000383ffff */
[----:B------:R-:W-:Y:S05]  /*18f30*/  BRA `(.L_x_5118) ;  /* 0xfffffedc00987947 */ /* 0x000fea000383ffff */
.L_x_5123:
[----:B-1----:R-:W-:-:S04]  /*18f40*/  IMAD.U32 R10, RZ, RZ, UR7 ;  /* 0x00000007ff0a7e24 */ /* 0x002fc8000f8e00ff */
[----:B------:R1:W3:Y:S03]  /*18f50*/  SYNCS.PHASECHK.TRANS64.TRYWAIT P2, [R10+URZ+0x38850], R9 ;  /* 0x038850090a0075a7 */ /* 0x0002e6000804017f */
[----:B---3--:R-:W-:Y:S05]  /*18f60*/  @!P2 NANOSLEEP.SYNCS 0x989680 ;  /* 0x009896800000a95d */ /* 0x008fea0003900000 */
[----:B------:R-:W3:Y:S02]  /*18f70*/  @!P2 SYNCS.PHASECHK.TRANS64 P2, [R10+URZ+0x38850], R9 ;  /* 0x038850090a00a5a7 */ /* 0x000ee4000804007f */
[----:B---3--:R-:W-:Y:S05]  /*18f80*/  @!P2 BRA `(.L_x_5123) ;  /* 0xfffffffc00eca947 */ /* 0x008fea000383ffff */
[----:B------:R-:W-:Y:S05]  /*18f90*/  BRA `(.L_x_5122) ;  /* 0xfffffee000187947 */ /* 0x000fea000383ffff */
.L_x_5140:
[----:B-1----:R-:W-:-:S04]  /*18fa0*/  IMAD.U32 R7, RZ, RZ, UR6 ;  /* 0x00000006ff077e24 */ /* 0x002fc8000f8e00ff */
[----:B------:R1:W2:Y:S03]  /*18fb0*/  SYNCS.PHASECHK.TRANS64.TRYWAIT P3, [R7+URZ+0x38830], R6 ;  /* 0x03883006070075a7 */ /* 0x0002a6000806017f */
[----:B--2---:R-:W-:Y:S05]  /*18fc0*/  @!P3 NANOSLEEP.SYNCS 0x989680 ;  /* 0x009896800000b95d */ /* 0x004fea0003900000 */
[----:B------:R-:W2:Y:S02]  /*18fd0*/  @!P3 SYNCS.PHASECHK.TRANS64 P3, [R7+URZ+0x38830], R6 ;  /* 0x038830060700b5a7 */ /* 0x000ea4000806007f */
[----:B--2---:R-:W-:Y:S05]  /*18fe0*/  @!P3 BRA `(.L_x_5140) ;  /* 0xfffffffc00ecb947 */ /* 0x004fea000383ffff */
[----:B------:R-:W-:Y:S05]  /*18ff0*/  BRA `(.L_x_5139) ;  /* 0xffffff1400007947 */ /* 0x000fea000383ffff */
.L_x_5144:
[----:B-1----:R-:W-:-:S04]  /*19000*/  IMAD.U32 R7, RZ, RZ, UR6 ;  /* 0x00000006ff077e24 */ /* 0x002fc8000f8e00ff */
[----:B------:R1:W3:Y:S03]  /*19010*/  SYNCS.PHASECHK.TRANS64.TRYWAIT P3, [R7+URZ+0x38850], R6 ;  /* 0x03885006070075a7 */ /* 0x0002e6000806017f */
[----:B---3--:R-:W-:Y:S05]  /*19020*/  @!P3 NANOSLEEP.SYNCS 0x989680 ;  /* 0x009896800000b95d */ /* 0x008fea0003900000 */
[----:B------:R-:W3:Y:S02]  /*19030*/  @!P3 SYNCS.PHASECHK.TRANS64 P3, [R7+URZ+0x38850], R6 ;  /* 0x038850060700b5a7 */ /* 0x000ee4000806007f */
[----:B---3--:R-:W-:Y:S05]  /*19040*/  @!P3 BRA `(.L_x_5144) ;  /* 0xfffffffc00ecb947 */ /* 0x008fea000383ffff */
[----:B------:R-:W-:Y:S05]  /*19050*/  BRA `(.L_x_5143) ;  /* 0xffffff1400807947 */ /* 0x000fea000383ffff */
.L_x_5150:
[----:B--2---:R-:W-:-:S04]  /*19060*/  MOV R15, UR7 ;  /* 0x00000007000f7c02 */ /* 0x004fc80008000f00 */
[----:B------:R2:W3:Y:S03]  /*19070*/  SYNCS.PHASECHK.TRANS64.TRYWAIT P2, [R15+URZ+0x38830], R6 ;  /* 0x038830060f0075a7 */ /* 0x0004e6000804017f */
[----:B---3--:R-:W-:Y:S05]  /*19080*/  @!P2 NANOSLEEP.SYNCS 0x989680 ;  /* 0x009896800000a95d */ /* 0x008fea0003900000 */
[----:B------:R-:W3:Y:S02]  /*19090*/  @!P2 SYNCS.PHASECHK.TRANS64 P2, [R15+URZ+0x38830], R6 ;  /* 0x038830060f00a5a7 */ /* 0x000ee4000804007f */
[----:B---3--:R-:W-:Y:S05]  /*190a0*/  @!P2 BRA `(.L_x_5150) ;  /* 0xfffffffc00eca947 */ /* 0x008fea000383ffff */
[----:B------:R-:W-:Y:S05]  /*190b0*/  BRA `(.L_x_5149) ;  /* 0xffffff3c00587947 */ /* 0x000fea000383ffff */
.L_x_5154:
[----:B--2---:R-:W-:-:S04]  /*190c0*/  IMAD.U32 R15, RZ, RZ, UR7 ;  /* 0x00000007ff0f7e24 */ /* 0x004fc8000f8e00ff */
[----:B------:R2:W3:Y:S03]  /*190d0*/  SYNCS.PHASECHK.TRANS64.TRYWAIT P2, [R15+URZ+0x38850], R6 ;  /* 0x038850060f0075a7 */ /* 0x0004e6000804017f */
[----:B---3--:R-:W-:Y:S05]  /*190e0*/  @!P2 NANOSLEEP.SYNCS 0x989680 ;  /* 0x009896800000a95d */ /* 0x008fea0003900000 */
[----:B------:R-:W3:Y:S02]  /*190f0*/  @!P2 SYNCS.PHASECHK.TRANS64 P2, [R15+URZ+0x38850], R6 ;  /* 0x038850060f00a5a7 */ /* 0x000ee4000804007f */
[----:B---3--:R-:W-:Y:S05]  /*19100*/  @!P2 BRA `(.L_x_5154) ;  /* 0xfffffffc00eca947 */ /* 0x008fea000383ffff */
[----:B------:R-:W-:Y:S05]  /*19110*/  BRA `(.L_x_5153) ;  /* 0xffffff3c00d87947 */ /* 0x000fea000383ffff */
.L_x_5203:
        /* <DEDUP_REMOVED lines=11> */
.L_x_5273:
[----:B------:R-:W-:Y:S05]  /*191d0*/  BSYNC B0 ;  /* 0x0000000000007941 */ /* 0x000fea0003800000 */
.L_x_5272:
[----:B------:R-:W-:Y:S05]  /*191e0*/  BRA `(.L_x_5274) ;  /* 0xffffffbc00dc7947 */ /* 0x000fea000383ffff */
.L_x_5204:
[----:B------:R-:W-:Y:S01]  /*191f0*/  BSSY B0, `(.L_x_5275) ;  /* 0x0000006000007945 */ /* 0x000fe20003800000 */
[----:B------:R-:W-:-:S07]  /*19200*/  IMAD.MOV.U32 R15, RZ, RZ, -0x1 ;  /* 0xffffffffff0f7424 */ /* 0x000fce00078e00ff */
[----:B0-----:R-:W-:Y:S05]  /*19210*/  WARPSYNC.COLLECTIVE R15, `(.L_x_5276) ;  /* 0x000000000f0c7348 */ /* 0x001fea0003c00000 */
[----:B------:R-:W-:Y:S02]  /*19220*/  ELECT P6, UR62, PT ;  /* 0x00000000003e782f */ /* 0x000fe400038c0000 */
[----:B------:R-:W-:Y:S01]  /*19230*/  MOV R14, UR62 ;  /* 0x0000003e000e7c02 */ /* 0x000fe20008000f00 */
[----:B0-----:R-:W-:Y:S10]  /*19240*/  ENDCOLLECTIVE ;  /* 0x000000000000791b */ /* 0x001ff40003800000 */
.L_x_5276:
[----:B------:R-:W-:Y:S05]  /*19250*/  BSYNC B0 ;  /* 0x0000000000007941 */ /* 0x000fea0003800000 */
.L_x_5275:
[----:B------:R-:W-:Y:S05]  /*19260*/  BRA `(.L_x_5277) ;  /* 0xffffffbc00cc7947 */ /* 0x000fea000383ffff */
.L_x_5207:
[----:B-1----:R1:W2:Y:S02]  /*19270*/  SYNCS.PHASECHK.TRANS64.TRYWAIT P0, [R9+URZ+0x38840], R10 ;  /* 0x0388400a090075a7 */ /* 0x0022a4000800017f */
[----:B--2---:R-:W-:Y:S05]  /*19280*/  @!P0 NANOSLEEP.SYNCS 0x989680 ;  /* 0x009896800000895d */ /* 0x004fea0003900000 */
[----:B------:R-:W2:Y:S02]  /*19290*/  @!P0 SYNCS.PHASECHK.TRANS64 P0, [R9+URZ+0x38840], R10 ;  /* 0x0388400a090085a7 */ /* 0x000ea4000800007f */
[----:B--2---:R-:W-:Y:S05]  /*192a0*/  @!P0 BRA `(.L_x_5207) ;  /* 0xfffffffc00f08947 */ /* 0x004fea000383ffff */
[----:B------:R-:W-:Y:S05]  /*192b0*/  BRA `(.L_x_5278) ;  /* 0xffffffc000387947 */ /* 0x000fea000383ffff */
.L_x_5211:
        /* <DEDUP_REMOVED lines=8> */
.L_x_5214:
[----:B-1----:R1:W2:Y:S02]  /*19340*/  SYNCS.PHASECHK.TRANS64.TRYWAIT P0, [R6+URZ+0x38860], R9 ;  /* 0x03886009060075a7 */ /* 0x0022a4000800017f */
[----:B--2---:R-:W-:Y:S05]  /*19350*/  @!P0 NANOSLEEP.SYNCS 0x989680 ;  /* 0x009896800000895d */ /* 0x004fea0003900000 */
[----:B------:R-:W2:Y:S02]  /*19360*/  @!P0 SYNCS.PHASECHK.TRANS64 P0, [R6+URZ+0x38860], R9 ;  /* 0x03886009060085a7 */ /* 0x000ea4000800007f */
[----:B--2---:R-:W-:Y:S05]  /*19370*/  @!P0 BRA `(.L_x_5214) ;  /* 0xfffffffc00f08947 */ /* 0x004fea000383ffff */
[----:B------:R-:W-:Y:S05]  /*19380*/  BRA `(.L_x_5280) ;  /* 0xffffffc800347947 */ /* 0x000fea000383ffff */
.L_x_5223:
[----:B-1----:R1:W2:Y:S02]  /*19390*/  SYNCS.PHASECHK.TRANS64.TRYWAIT P0, [R2+URZ+0x38840], R3 ;  /* 0x03884003020075a7 */ /* 0x0022a4000800017f */
[----:B--2---:R-:W-:Y:S05]  /*193a0*/  @!P0 NANOSLEEP.SYNCS 0x989680 ;  /* 0x009896800000895d */ /* 0x004fea0003900000 */
[----:B------:R-:W2:Y:S02]  /*193b0*/  @!P0 SYNCS.PHASECHK.TRANS64 P0, [R2+URZ+0x38840], R3 ;  /* 0x03884003020085a7 */ /* 0x000ea4000800007f */
[----:B--2---:R-:W-:Y:S05]  /*193c0*/  @!P0 BRA `(.L_x_5223) ;  /* 0xfffffffc00f08947 */ /* 0x004fea000383ffff */
[----:B------:R-:W-:Y:S05]  /*193d0*/  BRA `(.L_x_5281) ;  /* 0xffffffd0000c7947 */ /* 0x000fea000383ffff */
.L_x_5225:
[----:B--2---:R2:W3:Y:S02]  /*193e0*/  SYNCS.PHASECHK.TRANS64.TRYWAIT P0, [R2+URZ+0x38860], R3 ;  /* 0x03886003020075a7 */ /* 0x0044e4000800017f */
[----:B---3--:R-:W-:Y:S05]  /*193f0*/  @!P0 NANOSLEEP.SYNCS 0x989680 ;  /* 0x009896800000895d */ /* 0x008fea0003900000 */
[----:B------:R-:W3:Y:S02]  /*19400*/  @!P0 SYNCS.PHASECHK.TRANS64 P0, [R2+URZ+0x38860], R3 ;  /* 0x03886003020085a7 */ /* 0x000ee4000800007f */
[----:B---3--:R-:W-:Y:S05]  /*19410*/  @!P0 BRA `(.L_x_5225) ;  /* 0xfffffffc00f08947 */ /* 0x008fea000383ffff */
[----:B------:R-:W-:Y:S05]  /*19420*/  BRA `(.L_x_5282) ;  /* 0xffffffd0007c7947 */ /* 0x000fea000383ffff */
.L_x_5230:
[----:B--2---:R2:W3:Y:S02]  /*19430*/  SYNCS.PHASECHK.TRANS64.TRYWAIT P0, [R2+URZ+0x38840], R3 ;  /* 0x03884003020075a7 */ /* 0x0044e4000800017f */
[----:B---3--:R-:W-:Y:S05]  /*19440*/  @!P0 NANOSLEEP.SYNCS 0x989680 ;  /* 0x009896800000895d */ /* 0x008fea0003900000 */
[----:B------:R-:W3:Y:S02]  /*19450*/  @!P0 SYNCS.PHASECHK.TRANS64 P0, [R2+URZ+0x38840], R3 ;  /* 0x03884003020085a7 */ /* 0x000ee4000800007f */
[----:B---3--:R-:W-:Y:S05]  /*19460*/  @!P0 BRA `(.L_x_5230) ;  /* 0xfffffffc00f08947 */ /* 0x008fea000383ffff */
[----:B------:R-:W-:Y:S05]  /*19470*/  BRA `(.L_x_5283) ;  /* 0xffffffd8001c7947 */ /* 0x000fea000383ffff */
.L_x_5232:
[----:B0-----:R0:W1:Y:S02]  /*19480*/  SYNCS.PHASECHK.TRANS64.TRYWAIT P1, [R2+URZ+0x38860], R3 ;  /* 0x03886003020075a7 */ /* 0x001064000802017f */
[----:B-1----:R-:W-:Y:S05]  /*19490*/  @!P1 NANOSLEEP.SYNCS 0x989680 ;  /* 0x009896800000995d */ /* 0x002fea0003900000 */
[----:B------:R-:W1:Y:S02]  /*194a0*/  @!P1 SYNCS.PHASECHK.TRANS64 P1, [R2+URZ+0x38860], R3 ;  /* 0x03886003020095a7 */ /* 0x000e64000802007f */
[----:B-1----:R-:W-:Y:S05]  /*194b0*/  @!P1 BRA `(.L_x_5232) ;  /* 0xfffffffc00f09947 */ /* 0x002fea000383ffff */
[----:B------:R-:W-:Y:S05]  /*194c0*/  BRA `(.L_x_5284) ;  /* 0xffffffd800887947 */ /* 0x000fea000383ffff */
.L_x_5237:
[----:B---3--:R3:W4:Y:S02]  /*194d0*/  SYNCS.PHASECHK.TRANS64.TRYWAIT P0, [R2+URZ+0x38840], R3 ;  /* 0x03884003020075a7 */ /* 0x008724000800017f */
[----:B----4-:R-:W-:Y:S05]  /*194e0*/  @!P0 NANOSLEEP.SYNCS 0x989680 ;  /* 0x009896800000895d */ /* 0x010fea0003900000 */
[----:B------:R-:W4:Y:S02]  /*194f0*/  @!P0 SYNCS.PHASECHK.TRANS64 P0, [R2+URZ+0x38840], R3 ;  /* 0x03884003020085a7 */ /* 0x000f24000800007f */
[----:B----4-:R-:W-:Y:S05]  /*19500*/  @!P0 BRA `(.L_x_5237) ;  /* 0xfffffffc00f08947 */ /* 0x010fea000383ffff */
[----:B------:R-:W-:Y:S05]  /*19510*/  BRA `(.L_x_5285) ;  /* 0xffffffe000047947 */ /* 0x000fea000383ffff */
.L_x_5239:
[----:B0-----:R0:W1:Y:S02]  /*19520*/  SYNCS.PHASECHK.TRANS64.TRYWAIT P1, [R2+URZ+0x38860], R3 ;  /* 0x03886003020075a7 */ /* 0x001064000802017f */
[----:B-1----:R-:W-:Y:S05]  /*19530*/  @!P1 NANOSLEEP.SYNCS 0x989680 ;  /* 0x009896800000995d */ /* 0x002fea0003900000 */
[----:B------:R-:W1:Y:S02]  /*19540*/  @!P1 SYNCS.PHASECHK.TRANS64 P1, [R2+URZ+0x38860], R3 ;  /* 0x03886003020095a7 */ /* 0x000e64000802007f */
[----:B-1----:R-:W-:Y:S05]  /*19550*/  @!P1 BRA `(.L_x_5239) ;  /* 0xfffffffc00f09947 */ /* 0x002fea000383ffff */
[----:B------:R-:W-:Y:S05]  /*19560*/  BRA `(.L_x_5286) ;  /* 0xffffffe000747947 */ /* 0x000fea000383ffff */
.L_x_5244:
        /* <DEDUP_REMOVED lines=8> */
.L_x_5288:
[----:B------:R-:W-:Y:S05]  /*195f0*/  BSYNC B0 ;  /* 0x0000000000007941 */ /* 0x000fea0003800000 */
.L_x_5287:
        /* <DEDUP_REMOVED lines=8> */
.L_x_5289:
[----:B------:R-:W-:Y:S01]  /*19680*/  IMAD.MOV.U32 R16, RZ, RZ, R14 ;  /* 0x000000ffff107224 */ /* 0x000fe200078e000e */
[----:B------:R-:W-:Y:S06]  /*19690*/  BRA `(.L_x_5290) ;  /* 0xffffffe400c47947 */ /* 0x000fec000383ffff */
.L_x_5247:
[----:B------:R-:W-:Y:S01]  /*196a0*/  BSSY B0, `(.L_x_5291) ;  /* 0x0000008000007945 */ /* 0x000fe20003800000 */
[----:B0----5:R-:W-:Y:S01]  /*196b0*/  IMAD.MOV.U32 R13, RZ, RZ, R3 ;  /* 0x000000ffff0d7224 */ /* 0x021fe200078e0003 */
[----:B------:R-:W-:Y:S01]  /*196c0*/  MOV R11, RZ ;  /* 0x000000ff000b7202 */ /* 0x000fe20000000f00 */
[----:B------:R-:W-:Y:S02]  /*196d0*/  IMAD.MOV.U32 R12, RZ, RZ, 0x1 ;  /* 0x00000001ff0c7424 */ /* 0x000fe400078e00ff */
[----:B------:R-:W-:-:S07]  /*196e0*/  IMAD.MOV.U32 R15, RZ, RZ, -0x1 ;  /* 0xffffffffff0f7424 */ /* 0x000fce00078e00ff */
[----:B-1234-:R-:W-:Y:S05]  /*196f0*/  WARPSYNC.COLLECTIVE R15, `(.L_x_5292) ;  /* 0x000000000f087348 */ /* 0x01efea0003c00000 */
[----:B------:R0:W0:Y:S02]  /*19700*/  SHFL.UP P6, R14, R13, R12, R11 ;  /* 0x0400000c0d0e7389 */ /* 0x00002400000c000b */
[----:B01234-:R-:W-:Y:S01]  /*19710*/  ENDCOLLECTIVE ;  /* 0x000000000000791b */ /* 0x01ffe20003800000 */
.L_x_5292:
[----:B------:R-:W-:Y:S05]  /*19720*/  BSYNC B0 ;  /* 0x0000000000007941 */ /* 0x000fea0003800000 */
.L_x_5291:
        /* <DEDUP_REMOVED lines=10> */
.L_x_5293:
        /* <DEDUP_REMOVED lines=8> */
.L_x_5294:
        /* <DEDUP_REMOVED lines=8> */
.L_x_5295:
        /* <DEDUP_REMOVED lines=8> */
.L_x_5296:
        /* <DEDUP_REMOVED lines=8> */
.L_x_5297:
[----:B------:R-:W-:Y:S05]  /*199d0*/  BRA `(.L_x_5298) ;  /* 0xffffffe4008c7947 */ /* 0x000fea000383ffff */
.L_x_5252:
[----:B------:R-:W-:Y:S01]  /*199e0*/  BSSY B0, `(.L_x_5299) ;  /* 0x0000008000007945 */ /* 0x000fe20003800000 */
[----:B-----5:R-:W-:Y:S01]  /*199f0*/  MOV R13, R3 ;  /* 0x00000003000d7202 */ /* 0x020fe20000000f00 */
[----:B------:R-:W-:Y:S02]  /*19a00*/  IMAD.MOV.U32 R12, RZ, RZ, 0x1 ;  /* 0x00000001ff0c7424 */ /* 0x000fe400078e00ff */
[----:B------:R-:W-:Y:S02]  /*19a10*/  IMAD.MOV.U32 R11, RZ, RZ, RZ ;  /* 0x000000ffff0b7224 */ /* 0x000fe400078e00ff */
[----:B------:R-:W-:-:S07]  /*19a20*/  IMAD.MOV.U32 R15, RZ, RZ, -0x1 ;  /* 0xffffffffff0f7424 */ /* 0x000fce00078e00ff */
[----:B0-----:R-:W-:Y:S05]  /*19a30*/  WARPSYNC.COLLECTIVE R15, `(.L_x_5300) ;  /* 0x000000000f087348 */ /* 0x001fea0003c00000 */
[----:B------:R1:W2:Y:S02]  /*19a40*/  SHFL.UP P6, R14, R13, R12, R11 ;  /* 0x0400000c0d0e7389 */ /* 0x0002a400000c000b */
[----:B012---:R-:W-:Y:S01]  /*19a50*/  ENDCOLLECTIVE ;  /* 0x000000000000791b */ /* 0x007fe20003800000 */
.L_x_5300:
[----:B------:R-:W-:Y:S05]  /*19a60*/  BSYNC B0 ;  /* 0x0000000000007941 */ /* 0x000fea0003800000 */
.L_x_5299:
        /* <DEDUP_REMOVED lines=10> */
.L_x_5301:
        /* <DEDUP_REMOVED lines=8> */
.L_x_5302:
        /* <DEDUP_REMOVED lines=8> */
.L_x_5303:
        /* <DEDUP_REMOVED lines=8> */
.L_x_5304:
        /* <DEDUP_REMOVED lines=8> */
.L_x_5305:
[----:B------:R-:W-:Y:S05]  /*19d10*/  BRA `(.L_x_5306) ;  /* 0xffffffe400747947 */ /* 0x000fea000383ffff */
.L_x_5254:
[----:B------:R-:W-:Y:S01]  /*19d20*/  BSSY B0, `(.L_x_5307) ;  /* 0x0000006000007945 */ /* 0x000fe20003800000 */
[----:B------:R-:W-:Y:S01]  /*19d30*/  PLOP3.LUT P6, PT, P6, PT, PT, 0x8, 0x0 ;  /* 0x000000000000781c */ /* 0x000fe200037ce170 */
[----:B------:R-:W-:-:S12]  /*19d40*/  IMAD.MOV.U32 R15, RZ, RZ, -0x1 ;  /* 0xffffffffff0f7424 */ /* 0x000fd800078e00ff */
[----:B0-----:R-:W-:Y:S05]  /*19d50*/  WARPSYNC.COLLECTIVE R15, `(.L_x_5308) ;  /* 0x000000000f087348 */ /* 0x001fea0003c00000 */
[----:B------:R-:W-:Y:S01]  /*19d60*/  VOTE.ANY R14, PT, P6 ;  /* 0x00000000000e7806 */ /* 0x000fe200030e0100 */
[----:B0-----:R-:W-:Y:S06]  /*19d70*/  ENDCOLLECTIVE ;  /* 0x000000000000791b */ /* 0x001fec0003800000 */
.L_x_5308:
[----:B------:R-:W-:Y:S05]  /*19d80*/  BSYNC B0 ;  /* 0x0000000000007941 */ /* 0x000fea0003800000 */
.L_x_5307:
        /* <DEDUP_REMOVED lines=9> */
.L_x_5309:
[----:B------:R-:W-:Y:S01]  /*19e20*/  IMAD.MOV.U32 R17, RZ, RZ, R14 ;  /* 0x000000ffff117224 */ /* 0x000fe200078e000e */
[----:B------:R-:W-:Y:S06]  /*19e30*/  BRA `(.L_x_5310) ;  /* 0xffffffe400647947 */ /* 0x000fec000383ffff */
.L_x_5256:
[----:B------:R-:W-:Y:S01]  /*19e40*/  BSSY B0, `(.L_x_5311) ;  /* 0x0000007000007945 */ /* 0x000fe20003800000 */
[----:B------:R-:W-:Y:S02]  /*19e50*/  IMAD.MOV.U32 R13, RZ, RZ, R2 ;  /* 0x000000ffff0d7224 */ /* 0x000fe400078e0002 */
[----:B------:R-:W-:Y:S02]  /*19e60*/  IMAD.MOV.U32 R11, RZ, RZ, 0x1f ;  /* 0x0000001fff0b7424 */ /* 0x000fe400078e00ff */
[----:B------:R-:W-:-:S07]  /*19e70*/  IMAD.MOV.U32 R15, RZ, RZ, -0x1 ;  /* 0xffffffffff0f7424 */ /* 0x000fce00078e00ff */
[----:B012---:R-:W-:Y:S05]  /*19e80*/  WARPSYNC.COLLECTIVE R15, `(.L_x_5312) ;  /* 0x000000000f087348 */ /* 0x007fea0003c00000 */
[----:B------:R3:W4:Y:S02]  /*19e90*/  SHFL.IDX P6, R14, R13, R12, R11 ;  /* 0x0000000c0d0e7389 */ /* 0x00072400000c000b */
[----:B01234-:R-:W-:Y:S01]  /*19ea0*/  ENDCOLLECTIVE ;  /* 0x000000000000791b */ /* 0x01ffe20003800000 */
.L_x_5312:
[----:B------:R-:W-:Y:S05]  /*19eb0*/  BSYNC B0 ;  /* 0x0000000000007941 */ /* 0x000fea0003800000 */
.L_x_5311:
[----:B------:R-:W-:Y:S01]  /*19ec0*/  IMAD.MOV.U32 R8, RZ, RZ, R14 ;  /* 0x000000ffff087224 */ /* 0x000fe200078e000e */
[----:B------:R-:W-:Y:S06]  /*19ed0*/  BRA `(.L_x_5255) ;  /* 0xffffffe400587947 */ /* 0x000fec000383ffff */
.L_x_5259:
[----:B-1----:R1:W3:Y:S02]  /*19ee0*/  SYNCS.PHASECHK.TRANS64.TRYWAIT P0, [R0+URZ+0x38820], R3 ;  /* 0x03882003000075a7 */ /* 0x0022e4000800017f */
[----:B---3--:R-:W-:Y:S05]  /*19ef0*/  @!P0 NANOSLEEP.SYNCS 0x989680 ;  /* 0x009896800000895d */ /* 0x008fea0003900000 */
[----:B------:R-:W3:Y:S02]  /*19f00*/  @!P0 SYNCS.PHASECHK.TRANS64 P0, [R0+URZ+0x38820], R3 ;  /* 0x03882003000085a7 */ /* 0x000ee4000800007f */
[----:B---3--:R-:W-:Y:S05]  /*19f10*/  @!P0 BRA `(.L_x_5259) ;  /* 0xfffffffc00f08947 */ /* 0x008fea000383ffff */
[----:B------:R-:W-:Y:S05]  /*19f20*/  BRA `(.L_x_5313) ;  /* 0xffffffe800d47947 */ /* 0x000fea000383ffff */
.L_x_5260:
[----:B--2---:R-:W2:Y:S01]  /*19f30*/  S2R R2, SR_TID.X ;  /* 0x0000000000027919 */ /* 0x004ea20000002100 */
        /* <DEDUP_REMOVED lines=10> */
.L_x_5315:
[----:B------:R-:W-:Y:S05]  /*19fe0*/  BSYNC B0 ;  /* 0x0000000000007941 */ /* 0x000fea0003800000 */
.L_x_5314:
[----:B------:R-:W-:Y:S05]  /*19ff0*/  BRA `(.L_x_5316) ;  /* 0xffffffe800b87947 */ /* 0x000fea000383ffff */
.L_x_5263:
[----:B------:R-:W-:Y:S01]  /*1a000*/  BSSY B1, `(.L_x_5317) ;  /* 0x0000006000017945 */ /* 0x000fe20003800000 */
[----:B------:R-:W-:-:S07]  /*1a010*/  IMAD.MOV.U32 R15, RZ, RZ, -0x1 ;  /* 0xffffffffff0f7424 */ /* 0x000fce00078e00ff */
[----:B012---:R-:W-:Y:S05]  /*1a020*/  WARPSYNC.COLLECTIVE R15, `(.L_x_5318) ;  /* 0x000000000f0c7348 */ /* 0x007fea0003c00000 */
[----:B------:R-:W-:Y:S02]  /*1a030*/  ELECT P6, UR62, PT ;  /* 0x00000000003e782f */ /* 0x000fe400038c0000 */
[----:B------:R-:W-:Y:S01]  /*1a040*/  MOV R14, UR62 ;  /* 0x0000003e000e7c02 */ /* 0x000fe20008000f00 */
[----:B012---:R-:W-:Y:S10]  /*1a050*/  ENDCOLLECTIVE ;  /* 0x000000000000791b */ /* 0x007ff40003800000 */
.L_x_5318:
[----:B------:R-:W-:Y:S05]  /*1a060*/  BSYNC B1 ;  /* 0x0000000000017941 */ /* 0x000fea0003800000 */
.L_x_5317:
[----:B------:R-:W-:Y:S05]  /*1a070*/  BRA `(.L_x_5319) ;  /* 0xffffffe800b07947 */ /* 0x000fea000383ffff */
.L_x_5265:
[----:B-1----:R1:W2:Y:S02]  /*1a080*/  SYNCS.PHASECHK.TRANS64.TRYWAIT P0, [R6+URZ], R5 ;  /* 0x00000005060075a7 */ /* 0x0022a4000800017f */
[----:B--2---:R-:W-:Y:S05]  /*1a090*/  @!P0 NANOSLEEP.SYNCS 0x989680 ;  /* 0x009896800000895d */ /* 0x004fea0003900000 */
[----:B------:R-:W2:Y:S02]  /*1a0a0*/  @!P0 SYNCS.PHASECHK.TRANS64 P0, [R6+URZ], R5 ;  /* 0x00000005060085a7 */ /* 0x000ea4000800007f */
[----:B--2---:R-:W-:Y:S05]  /*1a0b0*/  @!P0 BRA `(.L_x_5265) ;  /* 0xfffffffc00f08947 */ /* 0x004fea000383ffff */
[----:B------:R-:W-:Y:S05]  /*1a0c0*/  BRA `(.L_x_5320) ;  /* 0xffffffe800ec7947 */ /* 0x000fea000383ffff */
.L_x_5266:
[----:B--2---:R2:W3:Y:S02]  /*1a0d0*/  SYNCS.PHASECHK.TRANS64.TRYWAIT P0, [R7+URZ], R2 ;  /* 0x00000002070075a7 */ /* 0x0044e4000800017f */
[----:B---3--:R-:W-:Y:S05]  /*1a0e0*/  @!P0 NANOSLEEP.SYNCS 0x989680 ;  /* 0x009896800000895d */ /* 0x008fea0003900000 */
[----:B------:R-:W3:Y:S02]  /*1a0f0*/  @!P0 SYNCS.PHASECHK.TRANS64 P0, [R7+URZ], R2 ;  /* 0x00000002070085a7 */ /* 0x000ee4000800007f */
[----:B---3--:R-:W-:Y:S05]  /*1a100*/  @!P0 BRA `(.L_x_5266) ;  /* 0xfffffffc00f08947 */ /* 0x008fea000383ffff */
[----:B------:R-:W-:Y:S05]  /*1a110*/  BRA `(.L_x_5321) ;  /* 0xffffffe800e07947 */ /* 0x000fea000383ffff */
.L_x_5268:
[----:B---3--:R3:W4:Y:S02]  /*1a120*/  SYNCS.PHASECHK.TRANS64.TRYWAIT P0, [R4+URZ], R5 ;  /* 0x00000005040075a7 */ /* 0x008724000800017f */
[----:B----4-:R-:W-:Y:S05]  /*1a130*/  @!P0 NANOSLEEP.SYNCS 0x989680 ;  /* 0x009896800000895d */ /* 0x010fea0003900000 */
[----:B------:R-:W4:Y:S02]  /*1a140*/  @!P0 SYNCS.PHASECHK.TRANS64 P0, [R4+URZ], R5 ;  /* 0x00000005040085a7 */ /* 0x000f24000800007f */
[----:B----4-:R-:W-:Y:S05]  /*1a150*/  @!P0 BRA `(.L_x_5268) ;  /* 0xfffffffc00f08947 */ /* 0x010fea000383ffff */
[----:B------:R-:W-:Y:S05]  /*1a160*/  BRA `(.L_x_5322) ;  /* 0xffffffe800e87947 */ /* 0x000fea000383ffff */
.L_x_5323:
        /* <DEDUP_REMOVED lines=9> */
.L_x_11950:


//--------------------- .text._ZN7cutlass13device_kernelIN5flash11enable_sm90INS1_16FlashAttnFwdSm90INS1_25CollectiveMainloopFwdSm90ILi2EN4cute5tupleIJNS5_1CILi1EEES8_S8_EEENS6_IJNS7_ILi64EEESA_SA_EEELi512ENS_6half_tEfNS_4arch4Sm90ELb0ELb1ELb0ELb1ELb0ELb1ELb1ELb0ELb0ELb0ELb0ELb0EEENS1_21CollectiveEpilogueFwdINS6_IJSA_NS7_ILi512EEESA_EEES9_SC_SE_Li256ELb1ELb0ELb0ELb0EEENS1_36VarlenDynamicPersistentTileSchedulerILi64ELi64ELi256ELi32ELb0ELb0ELb1ELb1ELb0ELb1EEEEEEEEEvNT_6ParamsE --------------------------
	.section	.text._ZN7cutlass13device_kernelIN5flash11enable_sm90INS1_16FlashAttnFwdSm90INS1_25CollectiveMainloopFwdSm90ILi2EN4cute5tupleIJNS5_1CILi1EEES8_S8_EEENS6_IJNS7_ILi64EEESA_SA_EEELi512ENS_6half_tEfNS_4arch4Sm90ELb0ELb1ELb0ELb1ELb0ELb1ELb1ELb0ELb0ELb0ELb0ELb0EEENS1_21CollectiveEpilogueFwdINS6_IJSA_NS7_ILi512EEESA_EEES9_SC_SE_Li256ELb1ELb0ELb0ELb0EEENS1_36VarlenDynamicPersistentTileSchedulerILi64ELi64ELi256ELi32ELb0ELb0ELb1ELb1ELb0ELb1EEEEEEEEEvNT_6ParamsE,"ax",@progbits
	.align	128
.text._ZN7cutlass13device_kernelIN5flash11enable_sm90INS1_16FlashAttnFwdSm90INS1_25CollectiveMainloopFwdSm90ILi2EN4cute5tupleIJNS5_1CILi1EEES8_S8_EEENS6_IJNS7_ILi64EEESA_SA_EEELi512ENS_6half_tEfNS_4arch4Sm90ELb0ELb1ELb0ELb1ELb0ELb1ELb1ELb0ELb0ELb0ELb0ELb0EEENS1_21CollectiveEpilogueFwdINS6_IJSA_NS7_ILi512EEESA_EEES9_SC_SE_Li256ELb1ELb0ELb0ELb0EEENS1_36VarlenDynamicPersistentTileSchedulerILi64ELi64ELi256ELi32ELb0ELb0ELb1ELb1ELb0ELb1EEEEEEEEEvNT_6ParamsE:
        .type           _ZN7cutlass13device_kernelIN5flash11enable_sm90INS1_16FlashAttnFwdSm90INS1_25CollectiveMainloopFwdSm90ILi2EN4cute5tupleIJNS5_1CILi1EEES8_S8_EEENS6_IJNS7_ILi64EEESA_SA_EEELi512ENS_6half_tEfNS_4arch4Sm90ELb0ELb1ELb0ELb1ELb0ELb1ELb1ELb0ELb0ELb0ELb0ELb0EEENS1_21CollectiveEpilogueFwdINS6_IJSA_NS7_ILi512EEESA_EEES9_SC_SE_Li256ELb1ELb0ELb0ELb0EEENS1_36VarlenDynamicPersistentTileSchedulerILi64ELi64ELi256ELi32ELb0ELb0ELb1ELb1ELb0ELb1EEEEEEEEEvNT_6ParamsE,@function
        .size           _ZN7cutlass13device_kernelIN5flash11enable_sm90INS1_16FlashAttnFwdSm90INS1_25CollectiveMainloopFwdSm90ILi2EN4cute5tupleIJNS5_1CILi1EEES8_S8_EEENS6_IJNS7_ILi64EEESA_SA_EEELi512ENS_6half_tEfNS_4arch4Sm90ELb0ELb1ELb0ELb1ELb0ELb1ELb1ELb0ELb0ELb0ELb0ELb0EEENS1_21CollectiveEpilogueFwdINS6_IJSA_NS7_ILi512EEESA_EEES9_SC_SE_Li256ELb1ELb0ELb0ELb0EEENS1_36VarlenDynamicPersistentTileSchedulerILi64ELi64ELi256ELi32ELb0ELb0ELb1ELb1ELb0ELb1EEEEEEEEEvNT_6ParamsE,(.L_x_11951 - _ZN7cutlass13device_kernelIN5flash11enable_sm90INS1_16FlashAttnFwdSm90INS1_25CollectiveMainloopFwdSm90ILi2EN4cute5tupleIJNS5_1CILi1EEES8_S8_EEENS6_IJNS7_ILi64EEESA_SA_EEELi512ENS_6half_tEfNS_4arch4Sm90ELb0ELb1ELb0ELb1ELb0ELb1ELb1ELb0ELb0ELb0ELb0ELb0EEENS1_21CollectiveEpilogueFwdINS6_IJSA_NS7_ILi512EEESA_EEES9_SC_SE_Li256ELb1ELb0ELb0ELb0EEENS1_36VarlenDynamicPersistentTileSchedulerILi64ELi64ELi256ELi32ELb0ELb0ELb1ELb1ELb0ELb1EEEEEEEEEvNT_6ParamsE)
        .other          _ZN7cutlass13device_kernelIN5flash11enable_sm90INS1_16FlashAttnFwdSm90INS1_25CollectiveMainloopFwdSm90ILi2EN4cute5tupleIJNS5_1CILi1EEES8_S8_EEENS6_IJNS7_ILi64EEESA_SA_EEELi512ENS_6half_tEfNS_4arch4Sm90ELb0ELb1ELb0ELb1ELb0ELb1ELb1ELb0ELb0ELb0ELb0ELb0EEENS1_21CollectiveEpilogueFwdINS6_IJSA_NS7_ILi512EEESA_EEES9_SC_SE_Li256ELb1ELb0ELb0ELb0EEENS1_36VarlenDynamicPersistentTileSchedulerILi64ELi64ELi256ELi32ELb0ELb0ELb1ELb1ELb0ELb1EEEEEEEEEvNT_6ParamsE,@"STO_CUDA_ENTRY STV_DEFAULT"
_ZN7cutlass13device_kernelIN5flash11enable_sm90INS1_16FlashAttnFwdSm90INS1_25CollectiveMainloopFwdSm90ILi2EN4cute5tupleIJNS5_1CILi1EEES8_S8_EEENS6_IJNS7_ILi64EEESA_SA_EEELi512ENS_6half_tEfNS_4arch4Sm90ELb0ELb1ELb0ELb1ELb0ELb1ELb1ELb0ELb0ELb0ELb0ELb0EEENS1_21CollectiveEpilogueFwdINS6_IJSA_NS7_ILi512EEESA_EEES9_SC_SE_Li256ELb1ELb0ELb0ELb0EEENS1_36VarlenDynamicPersistentTileSchedulerILi64ELi64ELi256ELi32ELb0ELb0ELb1ELb1ELb0ELb1EEEEEEEEEvNT_6ParamsE:
[----:B------:R-:W0:Y:S02]  /*0000*/  LDC R1, c[0x0][0x28] ;  /* 0x00000a00ff017b82 */ /* 0x000e240000000800 */
[----:B0-----:R-:W-:Y:S01]  /*0010*/  VIADD R1, R1, 0xffffffc8 ;  /* 0xffffffc801017836 */ /* 0x001fe20000000000 */
[----:B------:R-:W0:Y:S01]  /*0020*/  S2R R3, SR_TID.X ;  /* 0x0000000000037919 */ /* 0x000e220000002100 */
[----:B------:R-:W-:Y:S01]  /*0030*/  ELECT P0, URZ, PT ;  /* 0x00000000003f782f */ /* 0x000fe20003800000 */
[----:B------:R-:W-:Y:S01]  /*0040*/  BSSY B0, `(.L_x_5324) ;  /* 0x000001a000007945 */ /* 0x000fe20003800000 */
[--C-:B0-----:R-:W-:Y:S02]  /*0050*/  SHF.R.U32.HI R0, RZ, 0x5, R3.reuse ;  /* 0x00000005ff007819 */ /* 0x101fe40000011603 */
[----:B------:R-:W-:-:S03]  /*0060*/  SHF.R.U32.HI R4, RZ, 0x7, R3 ;  /* 0x00000007ff047819 */ /* 0x000fc60000011603 */
        /* <DEDUP_REMOVED lines=23> */
.L_x_5325:
[----:B------:R-:W-:Y:S05]  /*01e0*/  BSYNC B0 ;  /* 0x0000000000007941 */ /* 0x000fea0003800000 */
.L_x_5324:
[----:B------:R-:W0:Y:S01]  /*01f0*/  SHFL.IDX PT, R4, R4, RZ, 0x1f ;  /* 0x00001fff04047589 */ /* 0x000e2200000e0000 */
[----:B------:R-:W-:Y:S01]  /*0200*/  VOTEU.ANY UP0, P0 ;  /* 0x00000000003f7886 */ /* 0x000fe20000000100 */
[----:B------:R-:W-:Y:S01]  /*0210*/  UMOV UR4, 0x1 ;  /* 0x0000000100047882 */ /* 0x000fe20000000000 */
[----:B------:R-:W-:Y:S01]  /*0220*/  UMOV UR7, 0x100 ;  /* 0x0000010000077882 */ /* 0x000fe20000000000 */
[----:B------:R-:W1:Y:S01]  /*0230*/  SHFL.IDX PT, R2, R0, RZ, 0x1f ;  /* 0x00001fff00027589 */ /* 0x000e6200000e0000 */
[----:B------:R-:W-:Y:S01]  /*0240*/  VOTEU.ANY UP1, P0 ;  /* 0x00000000003f7886 */ /* 0x000fe20000020100 */
[----:B------:R-:W2:Y:S01]  /*0250*/  @UP0 S2UR UR8, SR_CgaCtaId ;  /* 0x00000000000809c3 */ /* 0x000ea20000008800 */
[----:B------:R-:W-:Y:S01]  /*0260*/  @UP0 UMOV UR6, 0x400 ;  /* 0x0000040000060882 */ /* 0x000fe20000000000 */
[----:B------:R-:W-:-:S04]  /*0270*/  @UP0 UIADD3 UR4, -UR4, 0x100000, URZ ;  /* 0x0010000004040890 */ /* 0x000fc8000fffe13f */
[----:B------:R-:W-:Y:S02]  /*0280*/  @UP0 USHF.L.U32 UR5, UR4, 0xb, URZ ;  /* 0x0000000b04050899 */ /* 0x000fe4000800063f */
[----:B------:R-:W-:Y:S01]  /*0290*/  @UP0 USHF.L.U32 UR4, UR4, 0x1, URZ ;  /* 0x0000000104040899 */ /* 0x000fe2000800063f */
[----:B------:R-:W-:Y:S01]  /*02a0*/  VOTEU.ANY UP2, P0 ;  /* 0x00000000003f7886 */ /* 0x000fe20000040100 */
[----:B------:R-:W-:Y:S01]  /*02b0*/  VOTEU.ANY UP3, P0 ;  /* 0x00000000003f7886 */ /* 0x000fe20000060100 */
[----:B0-----:R-:W-:Y:S02]  /*02c0*/  R2UR UR9, R4 ;  /* 0x00000000040972ca */ /* 0x001fe400000e0000 */
[----:B-1----:R-:W-:Y:S01]  /*02d0*/  ISETP.NE.AND P1, PT, R2, RZ, PT ;  /* 0x000000ff0200720c */ /* 0x002fe20003f25270 */
[----:B--2---:R-:W-:Y:S02]  /*02e0*/  @UP0 ULEA UR8, UR8, UR6, 0x18 ;  /* 0x0000000608080291 */ /* 0x004fe4000f8ec03f */
[----:B------:R-:W-:-:S04]  /*02f0*/  @UP0 UIADD3 UR6, -UR7, 0x100000, URZ ;  /* 0x0010000007060890 */ /* 0x000fc8000fffe13f */
[----:B------:R-:W-:Y:S02]  /*0300*/  @UP0 USHF.L.U32 UR7, UR6, 0xb, URZ ;  /* 0x0000000b06070899 */ /* 0x000fe4000800063f */
[----:B------:R-:W-:Y:S02]  /*0310*/  @UP0 USHF.L.U32 UR6, UR6, 0x1, URZ ;  /* 0x0000000106060899 */ /* 0x000fe4000800063f */
[----:B------:R-:W-:Y:S01]  /*0320*/  IMAD.U32 R4, RZ, RZ, UR9 ;  /* 0x00000009ff047e24 */ /* 0x000fe2000f8e00ff */
[----:B------:R-:W-:-:S04]  /*0330*/  UISETP.NE.AND UP0, UPT, UR9, URZ, UPT ;  /* 0x0000003f0900728c */ /* 0x000fc8000bf05270 */
[----:B------:R0:W-:Y:S04]  /*0340*/  STL [R1+0x2c], R4 ;  /* 0x00002c0401007387 */ /* 0x0001e80000100800 */
[----:B------:R-:W1:Y:S02]  /*0350*/  FENCE.VIEW.ASYNC.S ;  /* 0x00000000000073c6 */ /* 0x000e640000000000 */
[----:B-1----:R0:W1:Y:S01]  /*0360*/  @UP1 SYNCS.EXCH.64 URZ, [UR8+0x38800], UR4 ;  /* 0x03880004083f15b2 */ /* 0x0020620008000100 */
[----:B------:R0:W2:Y:S01]  /*0370*/  @UP2 SYNCS.EXCH.64 URZ, [UR8+0x38810], UR4 ;  /* 0x03881004083f25b2 */ /* 0x0000a20008000100 */
[----:B------:R0:W3:Y:S01]  /*0380*/  @UP3 SYNCS.EXCH.64 URZ, [UR8+0x38820], UR6 ;  /* 0x03882006083f35b2 */ /* 0x0000e20008000100 */
        /* <DEDUP_REMOVED lines=14> */
[----:B----4-:R-:W-:Y:S01]  /*0470*/  NOP ;  /* 0x0000000000007918 */ /* 0x010fe20000000000 */
.L_x_5326:
[----:B------:R-:W4:Y:S01]  /*0480*/  SHFL.IDX PT, R2, R0, RZ, 0x1f ;  /* 0x00001fff00027589 */ /* 0x000f2200000e0000 */
[----:B------:R-:W-:Y:S01]  /*0490*/  NOP ;  /* 0x0000000000007918 */ /* 0x000fe20000000000 */
[----:B----4-:R-:W-:-:S13]  /*04a0*/  ISETP.NE.AND P0, PT, R2, RZ, PT ;  /* 0x000000ff0200720c */ /* 0x010fda0003f05270 */
        /* <DEDUP_REMOVED lines=18> */
[----:B----4-:R-:W-:Y:S01]  /*05d0*/  NOP ;  /* 0x0000000000007918 */ /* 0x010fe20000000000 */
.L_x_5327:
[----:B------:R-:W4:Y:S01]  /*05e0*/  SHFL.IDX PT, R2, R0, RZ, 0x1f ;  /* 0x00001fff00027589 */ /* 0x000f2200000e0000 */
[----:B------:R-:W-:Y:S01]  /*05f0*/  NOP ;  /* 0x0000000000007918 */ /* 0x000fe20000000000 */
[----:B----4-:R-:W-:-:S13]  /*0600*/  ISETP.NE.AND P0, PT, R2, RZ, PT ;  /* 0x000000ff0200720c */ /* 0x010fda0003f05270 */
        /* <DEDUP_REMOVED lines=15> */
.L_x_5328:
        /* <DEDUP_REMOVED lines=22> */
.L_x_5329:
        /* <DEDUP_REMOVED lines=22> */
.L_x_5330:
        /* <DEDUP_REMOVED lines=8> */
[----:B-123--:R-:W-:Y:S06]  /*0a40*/  BAR.SYNC.DEFER_BLOCKING 0x0 ;  /* 0x0000000000007b1d */ /* 0x00efec0000010000 */
[----:B------:R-:W-:Y:S05]  /*0a50*/  @!P0 BRA `(.L_x_5332) ;  /* 0x000001ac00a08947 */ /* 0x000fea0003800000 */
.L_x_5333:
[----:B------:R-:W-:-:S08]  /*0a60*/  NOP ;  /* 0x0000000000007918 */ /* 0x000fd00000000000 */
[----:B------:R-:W1:Y:S02]  /*0a70*/  USETMAXREG.TRY_ALLOC.CTAPOOL UP0, 0xf0 ;  /* 0x000000f0000079c8 */ /* 0x000e640008000600 */
[----:B-1----:R-:W-:-:S13]  /*0a80*/  PLOP3.LUT P0, PT, PT, PT, UP0, 0x80, 0x0 ;  /* 0x000000000000781c */ /* 0x002fda0003f0f008 */
[----:B------:R-:W-:Y:S05]  /*0a90*/  @!P0 BRA `(.L_x_5333) ;  /* 0xfffffffc00f08947 */ /* 0x000fea000383ffff */
[----:B------:R-:W-:Y:S01]  /*0aa0*/  SHF.R.U32.HI R0, RZ, 0x7, R3 ;  /* 0x00000007ff007819 */ /* 0x000fe20000011603 */
[----:B------:R-:W1:Y:S01]  /*0ab0*/  S2UR UR5, SR_CgaCtaId ;  /* 0x00000000000579c3 */ /* 0x000e620000008800 */
[----:B------:R-:W-:Y:S02]  /*0ac0*/  UMOV UR4, 0x400 ;  /* 0x0000040000047882 */ /* 0x000fe40000000000 */
[----:B------:R-:W-:-:S13]  /*0ad0*/  ISETP.NE.AND P0, PT, R0, 0x1, PT ;  /* 0x000000010000780c */ /* 0x000fda0003f05270 */
[----:B------:R-:W-:Y:S06]  /*0ae0*/  @!P0 BAR.ARV 0x8, 0xa0 ;  /* 0x0202800000008b1d */ /* 0x000fec0000002000 */
[----:B------:R-:W-:Y:S01]  /*0af0*/  ISETP.GE.U32.AND P0, PT, R3, 0x100, PT ;  /* 0x000001000300780c */ /* 0x000fe20003f06070 */
[----:B-1----:R-:W-:-:S06]  /*0b00*/  ULEA UR4, UR5, UR4, 0x18 ;  /* 0x0000000405047291 */ /* 0x002fcc000f8ec03f */
[----:B------:R-:W-:Y:S01]  /*0b10*/  IMAD.U32 R18, RZ, RZ, UR4 ;  /* 0x00000004ff127e24 */ /* 0x000fe2000f8e00ff */
[----:B------:R-:W-:-:S05]  /*0b20*/  ULDC UR4, c[0x0][0xd14] ;  /* 0x0003450000047ab9 */ /* 0x000fca0000000800 */
[----:B------:R-:W-:Y:S08]  /*0b30*/  @P0 BAR.ARV 0xf, 0x100 ;  /* 0x03c4000000000b1d */ /* 0x000ff00000002000 */
[----:B------:R-:W-:Y:S06]  /*0b40*/  BAR.SYNC.DEFER_BLOCKING 0x5, 0x120 ;  /* 0x0144800000007b1d */ /* 0x000fec0000010000 */
[----:B------:R-:W1:Y:S02]  /*0b50*/  LDS.128 R188, [R18+0x388d0] ;  /* 0x0388d00012bc7984 */ /* 0x000e640000000c00 */
[----:B------:R-:W-:Y:S06]  /*0b60*/  BAR.ARV 0x4, 0x120 ;  /* 0x0104800000007b1d */ /* 0x000fec0000002000 */
[----:B-1----:R-:W-:-:S13]  /*0b70*/  ISETP.GE.AND P0, PT, R191, UR4, PT ;  /* 0x00000004bf007c0c */ /* 0x002fda000bf06270 */
[----:B------:R-:W-:Y:S05]  /*0b80*/  @P0 BRA `(.L_x_5334) ;  /* 0x0000021800cc0947 */ /* 0x000fea0003800000 */
[----:B------:R-:W2:Y:S01]  /*0b90*/  LDL R0, [R1+0x30] ;  /* 0x0000300001007983 */ /* 0x000ea20000100800 */
[----:B------:R-:W-:Y:S01]  /*0ba0*/  VIADD R234, R3, 0xffffff80 ;  /* 0xffffff8003ea7836 */ /* 0x000fe20000000000 */
[----:B------:R-:W-:Y:S01]  /*0bb0*/  MOV R19, RZ ;  /* 0x000000ff00137202 */ /* 0x000fe20000000f00 */
[----:B------:R-:W-:Y:S02]  /*0bc0*/  IMAD.MOV.U32 R208, RZ, RZ, 0x20 ;  /* 0x00000020ffd07424 */ /* 0x000fe400078e00ff */
[----:B------:R-:W-:Y:S01]  /*0bd0*/  IMAD.MOV.U32 R186, RZ, RZ, RZ ;  /* 0x000000ffffba7224 */ /* 0x000fe200078e00ff */
[----:B------:R-:W-:Y:S01]  /*0be0*/  SHF.R.S32.HI R3, RZ, 0x1f, R234 ;  /* 0x0000001fff037819 */ /* 0x000fe200000114ea */
[----:B------:R-:W-:Y:S02]  /*0bf0*/  IMAD.MOV.U32 R192, RZ, RZ, RZ ;  /* 0x000000ffffc07224 */ /* 0x000fe400078e00ff */
[----:B------:R-:W-:Y:S01]  /*0c00*/  IMAD.MOV.U32 R22, RZ, RZ, RZ ;  /* 0x000000ffff167224 */ /* 0x000fe200078e00ff */
[CC--:B0-----:R-:W-:Y:S01]  /*0c10*/  LEA.HI R2, R3.reuse, R234.reuse, RZ, 0x4 ;  /* 0x000000ea03027211 */ /* 0x0c1fe200078f20ff */
[----:B------:R-:W-:Y:S01]  /*0c20*/  IMAD.MOV.U32 R218, RZ, RZ, RZ ;  /* 0x000000ffffda7224 */ /* 0x000fe200078e00ff */
[----:B------:R-:W-:-:S02]  /*0c30*/  LEA.HI R6, R3, R234, RZ, 0x5 ;  /* 0x000000ea03067211 */ /* 0x000fc400078f28ff */
[----:B------:R-:W-:Y:S02]  /*0c40*/  LOP3.LUT R5, R2, 0xfffffff0, RZ, 0xc0, !PT ;  /* 0xfffffff002057812 */ /* 0x000fe400078ec0ff */
[--C-:B------:R-:W-:Y:S02]  /*0c50*/  SHF.R.S32.HI R213, RZ, 0x5, R6.reuse ;  /* 0x00000005ffd57819 */ /* 0x100fe40000011406 */
[----:B------:R-:W-:Y:S01]  /*0c60*/  SHF.R.S32.HI R6, RZ, 0x1f, R6 ;  /* 0x0000001fff067819 */ /* 0x000fe20000011406 */
[----:B------:R-:W-:Y:S01]  /*0c70*/  IMAD.IADD R4, R234, 0x1, -R5 ;  /* 0x00000001ea047824 */ /* 0x000fe200078e0a05 */
[----:B------:R-:W-:Y:S02]  /*0c80*/  SHF.R.S32.HI R5, RZ, 0x4, R2 ;  /* 0x00000004ff057819 */ /* 0x000fe40000011402 */
[----:B------:R-:W-:Y:S02]  /*0c90*/  LEA.HI R6, R6, R213, RZ, 0x2 ;  /* 0x000000d506067211 */ /* 0x000fe400078f10ff */
[----:B------:R-:W-:-:S02]  /*0ca0*/  SHF.R.S32.HI R9, RZ, 0x1f, R4 ;  /* 0x0000001fff097819 */ /* 0x000fc40000011404 */
[----:B------:R-:W-:Y:S02]  /*0cb0*/  LEA.HI R2, R2, R5, RZ, 0x1 ;  /* 0x0000000502027211 */ /* 0x000fe400078f08ff */
[----:B------:R-:W-:Y:S02]  /*0cc0*/  LEA.HI R12, R9, R4, RZ, 0x3 ;  /* 0x00000004090c7211 */ /* 0x000fe400078f18ff */
[----:B------:R-:W-:Y:S02]  /*0cd0*/  LOP3.LUT R6, R6, 0x3ffffc, RZ, 0xc0, !PT ;  /* 0x003ffffc06067812 */ /* 0x000fe400078ec0ff */
[C---:B------:R-:W-:Y:S01]  /*0ce0*/  LOP3.LUT R13, R12.reuse, 0xfffffff8, RZ, 0xc0, !PT ;  /* 0xfffffff80c0d7812 */ /* 0x040fe200078ec0ff */
[----:B------:R-:W-:Y:S01]  /*0cf0*/  IMAD.SHL.U32 R12, R12, 0x40, RZ ;  /* 0x000000400c0c7824 */ /* 0x000fe200078e00ff */
[----:B------:R-:W-:Y:S01]  /*0d00*/  LOP3.LUT R2, R2, 0x1ffffffe, RZ, 0xc0, !PT ;  /* 0x1ffffffe02027812 */ /* 0x000fe200078ec0ff */
[----:B------:R-:W-:Y:S02]  /*0d10*/  IMAD.IADD R6, R213, 0x1, -R6 ;  /* 0x00000001d5067824 */ /* 0x000fe400078e0a06 */
[----:B------:R-:W-:Y:S01]  /*0d20*/  IMAD.IADD R13, R4, 0x1, -R13 ;  /* 0x00000001040d7824 */ /* 0x000fe200078e0a0d */
[----:B------:R-:W-:Y:S01]  /*0d30*/  LOP3.LUT R12, R12, 0x7ffffe00, RZ, 0xc0, !PT ;  /* 0x7ffffe000c0c7812 */ /* 0x000fe200078ec0ff */
[----:B------:R-:W-:-:S03]  /*0d40*/  IMAD.IADD R2, R5, 0x1, -R2 ;  /* 0x0000000105027824 */ /* 0x000fc600078e0a02 */
[----:B------:R-:W-:Y:S01]  /*0d50*/  R2P PR, R13, 0x6 ;  /* 0x000000060d007804 */ /* 0x000fe20000000000 */
[----:B------:R-:W-:Y:S02]  /*0d60*/  IMAD.SHL.U32 R2, R2, 0x8, RZ ;  /* 0x0000000802027824 */ /* 0x000fe400078e00ff */
[----:B------:R-:W-:Y:S02]  /*0d70*/  IMAD R12, R213, 0x400, R12 ;  /* 0x00000400d50c7824 */ /* 0x000fe400078e020c */
[----:B------:R-:W-:Y:S02]  /*0d80*/  SEL R208, R208, 0xffffffe0, !P1 ;  /* 0xffffffe0d0d07807 */ /* 0x000fe40004800000 */
[----:B--2---:R-:W-:Y:S02]  /*0d90*/  R2UR UR4, R0 ;  /* 0x00000000000472ca */ /* 0x004fe400000e0000 */
[----:B------:R-:W-:-:S04]  /*0da0*/  LEA.HI R0, R3, R234, RZ, 0x7 ;  /* 0x000000ea03007211 */ /* 0x000fc800078f38ff */
[----:B------:R-:W-:Y:S02]  /*0db0*/  SHF.R.S32.HI R221, RZ, 0x7, R0 ;  /* 0x00000007ffdd7819 */ /* 0x000fe40000011400 */
[C---:B------:R-:W-:Y:S02]  /*0dc0*/  LOP3.LUT R7, R0.reuse, 0xffffff80, RZ, 0xc0, !PT ;  /* 0xffffff8000077812 */ /* 0x040fe400078ec0ff */
[----:B------:R-:W-:Y:S01]  /*0dd0*/  LEA.HI R0, R0, R221, RZ, 0x1 ;  /* 0x000000dd00007211 */ /* 0x000fe200078f08ff */
[----:B------:R-:W-:Y:S02]  /*0de0*/  IMAD R15, R221, 0x100, R4 ;  /* 0x00000100dd0f7824 */ /* 0x000fe400078e0204 */
[----:B------:R-:W-:Y:S01]  /*0df0*/  IMAD.SHL.U32 R4, R13, 0x40, RZ ;  /* 0x000000400d047824 */ /* 0x000fe200078e00ff */
[----:B------:R-:W-:Y:S01]  /*0e00*/  LOP3.LUT R0, R0, 0xfffffe, RZ, 0xc0, !PT ;  /* 0x00fffffe00007812 */ /* 0x000fe200078ec0ff */
[----:B------:R-:W-:Y:S01]  /*0e10*/  IMAD.IADD R7, R234, 0x1, -R7 ;  /* 0x00000001ea077824 */ /* 0x000fe200078e0a07 */
[----:B------:R-:W-:Y:S01]  /*0e20*/  LEA R15, R6, R15, 0x4 ;  /* 0x0000000f060f7211 */ /* 0x000fe200078e20ff */
[----:B------:R-:W-:Y:S01]  /*0e30*/  ULOP3.LUT UR36, UR4, 0x1, URZ, 0xfc, !UPT ;  /* 0x0000000104247892 */ /* 0x000fe2000f8efc3f */
[----:B------:R-:W-:Y:S01]  /*0e40*/  LOP3.LUT R5, R4, 0x1c0, RZ, 0xc0, !PT ;  /* 0x000001c004057812 */ /* 0x000fe200078ec0ff */
[----:B------:R-:W-:Y:S01]  /*0e50*/  IMAD.IADD R0, R221, 0x1, -R0 ;  /* 0x00000001dd007824 */ /* 0x000fe200078e0a00 */
[----:B------:R-:W-:Y:S01]  /*0e60*/  SHF.R.S32.HI R8, RZ, 0x1f, R7 ;  /* 0x0000001fff087819 */ /* 0x000fe20000011407 */
[--C-:B------:R-:W-:Y:S01]  /*0e70*/  IMAD.U32 R233, R15, 0x40, R2.reuse ;  /* 0x000000400fe97824 */ /* 0x100fe200078e0002 */
[----:B------:R-:W-:Y:S01]  /*0e80*/  LOP3.LUT R2, R5, 0x8, R2, 0xf8, !PT ;  /* 0x0000000805027812 */ /* 0x000fe200078ef802 */
[----:B------:R-:W-:Y:S01]  /*0e90*/  IMAD.SHL.U32 R196, R0, 0x100, RZ ;  /* 0x0000010000c47824 */ /* 0x000fe200078e00ff */
[----:B------:R-:W-:-:S02]  /*0ea0*/  SHF.R.U32.HI R5, RZ, 0x3, R5 ;  /* 0x00000003ff057819 */ /* 0x000fc40000011605 */
[CC--:B------:R-:W-:Y:S02]  /*0eb0*/  LEA.HI R6, R3.reuse, R234.reuse, RZ, 0x2 ;  /* 0x000000ea03067211 */ /* 0x0c0fe400078f10ff */
[----:B------:R-:W-:Y:S02]  /*0ec0*/  LOP3.LUT R5, R2, R5, RZ, 0x3c, !PT ;  /* 0x0000000502057212 */ /* 0x000fe400078e3cff */
[----:B------:R-:W-:Y:S02]  /*0ed0*/  LEA.HI R2, R3, R234, RZ, 0x3 ;  /* 0x000000ea03027211 */ /* 0x000fe400078f18ff */
[-C--:B------:R-:W-:Y:S01]  /*0ee0*/  LEA.HI R9, R8, R7.reuse, RZ, 0x2 ;  /* 0x0000000708097211 */ /* 0x080fe200078f10ff */
[----:B------:R-:W-:Y:S01]  /*0ef0*/  IMAD.IADD R5, R12, 0x1, R5 ;  /* 0x000000010c057824 */ /* 0x000fe200078e0205 */
[----:B------:R-:W-:Y:S02]  /*0f00*/  LOP3.LUT R3, R2, 0x1ffffff8, RZ, 0xc0, !PT ;  /* 0x1ffffff802037812 */ /* 0x000fe400078ec0ff */
[----:B------:R-:W-:Y:S01]  /*0f10*/  SHF.R.S32.HI R187, RZ, 0x2, R6 ;  /* 0x00000002ffbb7819 */ /* 0x000fe20000011406 */
[----:B------:R-:W-:Y:S01]  /*0f20*/  IMAD R197, R5, 0x2, R18 ;  /* 0x0000000205c57824 */ /* 0x000fe200078e0212 */
[----:B------:R-:W-:Y:S01]  /*0f30*/  LOP3.LUT R4, R9, 0x7ffffffc, RZ, 0xc0, !PT ;  /* 0x7ffffffc09047812 */ /* 0x000fe200078ec0ff */
[----:B------:R-:W-:Y:S01]  /*0f40*/  IMAD.IADD R3, R234, 0x1, -R3 ;  /* 0x00000001ea037824 */ /* 0x000fe200078e0a03 */
[----:B------:R-:W-:Y:S01]  /*0f50*/  LEA.HI R8, R8, R7, RZ, 0x5 ;  /* 0x0000000708087211 */ /* 0x000fe200078f28ff */
[----:B------:R-:W-:Y:S01]  /*0f60*/  VIADD R236, R187, 0x20 ;  /* 0x00000020bbec7836 */ /* 0x000fe20000000000 */
[--C-:B------:R-:W-:Y:S01]  /*0f70*/  SHF.R.S32.HI R10, RZ, 0x2, R9.reuse ;  /* 0x00000002ff0a7819 */ /* 0x100fe20000011409 */
[----:B------:R-:W-:Y:S01]  /*0f80*/  IMAD.IADD R4, R7, 0x1, -R4 ;  /* 0x0000000107047824 */ /* 0x000fe200078e0a04 */
[----:B------:R-:W-:Y:S01]  /*0f90*/  LOP3.LUT R7, R6, 0xfffffffc, RZ, 0xc0, !PT ;  /* 0xfffffffc06077812 */ /* 0x000fe200078ec0ff */
[----:B------:R-:W-:Y:S01]  /*0fa0*/  IMAD.SHL.U32 R211, R3, 0x8, RZ ;  /* 0x0000000803d37824 */ /* 0x000fe200078e00ff */
[----:B------:R-:W-:Y:S01]  /*0fb0*/  SHF.R.S32.HI R3, RZ, 0x1f, R236 ;  /* 0x0000001fff037819 */ /* 0x000fe200000114ec */
[----:B------:R-:W-:Y:S01]  /*0fc0*/  IMAD.SHL.U32 R231, R236, 0x40, RZ ;  /* 0x00000040ece77824 */ /* 0x000fe200078e00ff */
[----:B------:R-:W-:Y:S01]  /*0fd0*/  SHF.R.S32.HI R11, RZ, 0x1f, R9 ;  /* 0x0000001fff0b7819 */ /* 0x000fe20000011409 */
[----:B------:R-:W-:Y:S01]  /*0fe0*/  IMAD.IADD R220, R234, 0x1, -R7 ;  /* 0x00000001eadc7824 */ /* 0x000fe200078e0a07 */
[----:B------:R-:W-:Y:S01]  /*0ff0*/  LEA.HI R3, R3, R236, RZ, 0x3 ;  /* 0x000000ec03037211 */ /* 0x000fe200078f18ff */
[----:B------:R-:W-:Y:S01]  /*1000*/  VIADD R209, R197, 0x36400 ;  /* 0x00036400c5d17836 */ /* 0x000fe20000000000 */
[----:B------:R-:W-:Y:S01]  /*1010*/  LEA.HI R11, R11, R10, RZ, 0x3 ;  /* 0x0000000a0b0b7211 */ /* 0x000fe200078f18ff */
[----:B------:R-:W-:Y:S01]  /*1020*/  IMAD.SHL.U32 R16, R220, 0x8, RZ ;  /* 0x00000008dc107824 */ /* 0x000fe200078e00ff */
[----:B------:R-:W-:Y:S01]  /*1030*/  SHF.R.S32.HI R6, RZ, 0x1f, R6 ;  /* 0x0000001fff067819 */ /* 0x000fe20000011406 */
[----:B------:R-:W-:Y:S01]  /*1040*/  IMAD.SHL.U32 R3, R3, 0x40, RZ ;  /* 0x0000004003037824 */ /* 0x000fe200078e00ff */
[----:B------:R-:W-:Y:S01]  /*1050*/  LOP3.LUT R231, R231, 0x1c0, RZ, 0xc0, !PT ;  /* 0x000001c0e7e77812 */ /* 0x000fe200078ec0ff */
[----:B------:R-:W-:Y:S01]  /*1060*/  IMAD.SHL.U32 R185, R4, 0x2, RZ ;  /* 0x0000000204b97824 */ /* 0x000fe200078e00ff */
[----:B------:R-:W-:-:S02]  /*1070*/  SHF.R.S32.HI R214, RZ, 0x3, R2 ;  /* 0x00000003ffd67819 */ /* 0x000fc40000011402 */
[----:B------:R-:W-:Y:S02]  /*1080*/  LOP3.LUT R11, R11, 0xfffffff8, RZ, 0xc0, !PT ;  /* 0xfffffff80b0b7812 */ /* 0x000fe400078ec0ff */
[----:B------:R-:W-:Y:S02]  /*1090*/  LEA.HI R6, R6, R187, RZ, 0x3 ;  /* 0x000000bb06067211 */ /* 0x000fe400078f18ff */
[----:B------:R-:W-:Y:S01]  /*10a0*/  LOP3.LUT R2, R231, 0x38, R16, 0xf8, !PT ;  /* 0x00000038e7027812 */ /* 0x000fe200078ef810 */
[----:B------:R-:W-:Y:S01]  /*10b0*/  IMAD.IADD R11, R10, 0x1, -R11 ;  /* 0x000000010a0b7824 */ /* 0x000fe200078e0a0b */
[----:B------:R-:W-:Y:S02]  /*10c0*/  SHF.R.U32.HI R235, RZ, 0x3, R231 ;  /* 0x00000003ffeb7819 */ /* 0x000fe400000116e7 */
[----:B------:R-:W-:Y:S02]  /*10d0*/  LOP3.LUT R232, R3, 0xfffffe00, RZ, 0xc0, !PT ;  /* 0xfffffe0003e87812 */ /* 0x000fe400078ec0ff */
[----:B------:R-:W-:-:S02]  /*10e0*/  SHF.R.S32.HI R8, RZ, 0x5, R8 ;  /* 0x00000005ff087819 */ /* 0x000fc40000011408 */
[----:B------:R-:W-:Y:S02]  /*10f0*/  LOP3.LUT R6, R6, 0xfffffff8, RZ, 0xc0, !PT ;  /* 0xfffffff806067812 */ /* 0x000fe400078ec0ff */
[----:B------:R-:W-:Y:S01]  /*1100*/  IADD3 R198, R197, 0x36440, RZ ;  /* 0x00036440c5c67810 */ /* 0x000fe20007ffe0ff */
[C---:B------:R-:W-:Y:S01]  /*1110*/  @P2 VIADD R198, R209.reuse, 0xffffffc0 ;  /* 0xffffffc0d1c62836 */ /* 0x040fe20000000000 */
[----:B------:R-:W-:Y:S01]  /*1120*/  LOP3.LUT R3, R232, R2, R235, 0xf6, !PT ;  /* 0x00000002e8037212 */ /* 0x000fe200078ef6eb */
[----:B------:R-:W-:Y:S01]  /*1130*/  IMAD.IADD R209, R209, 0x1, R208 ;  /* 0x00000001d1d17824 */ /* 0x000fe200078e02d0 */
[----:B------:R-:W-:Y:S01]  /*1140*/  SHF.R.S32.HI R225, RZ, 0x1f, R187 ;  /* 0x0000001fffe17819 */ /* 0x000fe200000114bb */
[----:B------:R-:W-:Y:S02]  /*1150*/  IMAD R194, R8, 0x10, R11 ;  /* 0x0000001008c27824 */ /* 0x000fe400078e020b */
[----:B------:R-:W-:Y:S02]  /*1160*/  IMAD.IADD R195, R187, 0x1, -R6 ;  /* 0x00000001bbc37824 */ /* 0x000fe400078e0a06 */
[----:B------:R-:W-:-:S02]  /*1170*/  IMAD R230, R3, 0x2, R18 ;  /* 0x0000000203e67824 */ /* 0x000fc400078e0212 */
[----:B------:R-:W-:-:S07]  /*1180*/  IMAD.IADD R208, R208, 0x1, R198 ;  /* 0x00000001d0d07824 */ /* 0x000fce00078e02c6 */
.L_x_5544:
[----:B------:R-:W-:Y:S01]  /*1190*/  ULDC.64 UR4, c[0x0][0xb20] ;  /* 0x0002c80000047ab9 */ /* 0x000fe20000000a00 */
[----:B0-23-5:R-:W0:Y:S01]  /*11a0*/  LDC.64 R4, c[0x0][0xb00] ;  /* 0x0002c000ff047b82 */ /* 0x02de220000000a00 */
[----:B------:R-:W-:Y:S01]  /*11b0*/  ISETP.NE.U32.AND P0, PT, RZ, UR4, PT ;  /* 0x00000004ff007c0c */ /* 0x000fe2000bf05070 */
[----:B------:R-:W-:Y:S01]  /*11c0*/  IMAD.MOV.U32 R11, RZ, RZ, RZ ;  /* 0x000000ffff0b7224 */ /* 0x000fe200078e00ff */
[----:B------:R-:W-:Y:S01]  /*11d0*/  ULDC.64 UR6, c[0x0][0xb18] ;  /* 0x0002c60000067ab9 */ /* 0x000fe20000000a00 */
[----:B------:R-:W-:Y:S01]  /*11e0*/  IMAD.MOV.U32 R25, RZ, RZ, RZ ;  /* 0x000000ffff197224 */ /* 0x000fe200078e00ff */
        /* <DEDUP_REMOVED lines=13> */
[----:B------:R2:W5:Y:S01]  /*12c0*/  @P3 LDG.E R25, desc[UR54][R8.64] ;  /* 0x0000003608193981 */ /* 0x000562000c1e1900 */
        /* <DEDUP_REMOVED lines=16> */
[----:B--2---:R-:W-:Y:S06]  /*13d0*/  @P1 BRA `(.L_x_5335) ;  /* 0x0000000000241947 */ /* 0x004fec0003800000 */
        /* <DEDUP_REMOVED lines=8> */
[----:B--2---:R-:W-:-:S07]  /*1460*/  IADD3 R184, -R184, R5, RZ ;  /* 0x00000005b8b87210 */ /* 0x004fce0007ffe1ff */
.L_x_5335:
[----:B------:R-:W-:Y:S02]  /*1470*/  IMAD.U32 R32, RZ, RZ, UR5 ;  /* 0x00000005ff207e24 */ /* 0x000fe4000f8e00ff */
[----:B------:R-:W-:Y:S01]  /*1480*/  IMAD.U32 R24, RZ, RZ, UR4 ;  /* 0x00000004ff187e24 */ /* 0x000fe2000f8e00ff */
[----:B------:R-:W-:Y:S06]  /*1490*/  @!P2 BRA `(.L_x_5336) ;  /* 0x000000000010a947 */ /* 0x000fec0003800000 */
[----:B------:R-:W0:Y:S02]  /*14a0*/  LDC.64 R2, c[0x0][0xb18] ;  /* 0x0002c600ff027b82 */ /* 0x000e240000000a00 */
[----:B0-----:R-:W-:-:S05]  /*14b0*/  IMAD.WIDE R2, R191, 0x4, R2 ;  /* 0x00000004bf027825 */ /* 0x001fca00078e0202 */
[----:B------:R0:W5:Y:S01]  /*14c0*/  LDG.E R24, desc[UR54][R2.64] ;  /* 0x0000003602187981 */ /* 0x000162000c1e1900 */
[----:B------:R-:W-:Y:S05]  /*14d0*/  BRA `(.L_x_5337) ;  /* 0x0000000000107947 */ /* 0x000fea0003800000 */
.L_x_5336:
[----:B------:R-:W-:Y:S05]  /*14e0*/  @!P3 BRA `(.L_x_5337) ;  /* 0x00000000000cb947 */ /* 0x000fea0003800000 */
[----:B------:R-:W2:Y:S04]  /*14f0*/  LDG.E R3, desc[UR54][R8.64] ;  /* 0x0000003608037981 */ /* 0x000ea8000c1e1900 */
[----:B------:R-:W2:Y:S02]  /*1500*/  LDG.E R24, desc[UR54][R8.64+0x4] ;  /* 0x0000043608187981 */ /* 0x000ea4000c1e1900 */
[----:B--2---:R-:W-:-:S07]  /*1510*/  IMAD.IADD R24, R24, 0x1, -R3 ;  /* 0x0000000118187824 */ /* 0x004fce00078e0a03 */
.L_x_5337:
        /* <DEDUP_REMOVED lines=13> */
[----:B--2---:R-:W-:-:S04]  /*15f0*/  @P1 IMAD.WIDE R4, R191, 0x4, R4 ;  /* 0x00000004bf041825 */ /* 0x004fc800078e0204 */
[----:B------:R-:W-:Y:S01]  /*1600*/  IMAD.IADD R10, R24, 0x1, -R11 ;  /* 0x00000001180a7824 */ /* 0x000fe200078e0a0b */
[----:B------:R0:W5:Y:S01]  /*1610*/  @P1 LDG.E R33, desc[UR54][R4.64] ;  /* 0x0000003604211981 */ /* 0x000162000c1e1900 */
[----:B-1----:R-:W-:Y:S02]  /*1620*/  ISETP.GE.AND P1, PT, R9, 0x1, PT ;  /* 0x000000010900780c */ /* 0x002fe40003f26270 */
[----:B------:R-:W-:Y:S01]  /*1630*/  LEA R47, R189, 0x40, 0x6 ;  /* 0x00000040bd2f7811 */ /* 0x000fe200078e30ff */
[----:B---3--:R-:W-:-:S04]  /*1640*/  @P0 IMAD.IADD R32, R7, 0x1, -R0 ;  /* 0x0000000107200824 */ /* 0x008fc800078e0a00 */
[----:B------:R-:W-:-:S04]  /*1650*/  IMAD.IADD R23, R10, 0x1, R32 ;  /* 0x000000010a177824 */ /* 0x000fc800078e0220 */
[C---:B------:R-:W-:Y:S01]  /*1660*/  VIADD R0, R23.reuse, 0x3f ;  /* 0x0000003f17007836 */ /* 0x040fe20000000000 */
[----:B------:R-:W-:-:S04]  /*1670*/  IADD3 R47, R23, R47, -R184 ;  /* 0x0000002f172f7210 */ /* 0x000fc80007ffe8b8 */
        /* <DEDUP_REMOVED lines=16> */
.L_x_5340:
[----:B------:R-:W-:-:S13]  /*1780*/  ISETP.NE.AND P0, PT, R9, 0x1, PT ;  /* 0x000000010900780c */ /* 0x000fda0003f05270 */
[----:B------:R-:W0:Y:S02]  /*1790*/  @P0 LDC.64 R4, c[0x0][0xae0] ;  /* 0x0002b800ff040b82 */ /* 0x000e240000000a00 */
[----:B0-----:R-:W-:-:S05]  /*17a0*/  @P0 IMAD.HI.U32 R4, R2, R4, RZ ;  /* 0x0000000402040227 */ /* 0x001fca00078e00ff */
[----:B------:R-:W-:-:S07]  /*17b0*/  @P0 SHF.R.U32.HI R2, RZ, R5, R4 ;  /* 0x00000005ff020219 */ /* 0x000fce0000011604 */
.L_x_5341:
[----:B------:R-:W-:Y:S05]  /*17c0*/  BSYNC B0 ;  /* 0x0000000000007941 */ /* 0x000fea0003800000 */
.L_x_5339:
[----:B------:R-:W-:-:S05]  /*17d0*/  IMAD R3, R2, R9, R9 ;  /* 0x0000000902037224 */ /* 0x000fca00078e0209 */
[----:B------:R-:W-:-:S07]  /*17e0*/  VIMNMX R0, R0, R3, PT ;  /* 0x0000000300007248 */ /* 0x000fce0003fe0100 */
.L_x_5338:
        /* <DEDUP_REMOVED lines=15> */
.L_x_5344:
[----:B------:R-:W-:Y:S01]  /*18e0*/  ISETP.NE.AND P0, PT, R9, 0x1, PT ;  /* 0x000000010900780c */ /* 0x000fe20003f05270 */
[----:B------:R-:W-:-:S12]  /*18f0*/  IMAD.MOV.U32 R4, RZ, RZ, R45 ;  /* 0x000000ffff047224 */ /* 0x000fd800078e002d */
[----:B------:R-:W0:Y:S02]  /*1900*/  @P0 LDC.64 R6, c[0x0][0xae0] ;  /* 0x0002b800ff060b82 */ /* 0x000e240000000a00 */
[----:B0-----:R-:W-:-:S05]  /*1910*/  @P0 IMAD.HI.U32 R6, R45, R6, RZ ;  /* 0x000000062d060227 */ /* 0x001fca00078e00ff */
[----:B------:R-:W-:-:S07]  /*1920*/  @P0 SHF.R.U32.HI R4, RZ, R7, R6 ;  /* 0x00000007ff040219 */ /* 0x000fce0000011606 */
.L_x_5345:
[----:B------:R-:W-:Y:S05]  /*1930*/  BSYNC B0 ;  /* 0x0000000000007941 */ /* 0x000fea0003800000 */
.L_x_5343:
[----:B------:R-:W-:-:S05]  /*1940*/  IMAD R3, R4, R9, RZ ;  /* 0x0000000904037224 */ /* 0x000fca00078e02ff */
[----:B------:R-:W-:-:S07]  /*1950*/  VIMNMX R2, R2, R3, !PT ;  /* 0x0000000302027248 */ /* 0x000fce0007fe0100 */
.L_x_5342:
        /* <DEDUP_REMOVED lines=42> */
[----:B-1---5:R-:W-:Y:S05]  /*1c00*/  CALL.ABS.NOINC R2 ;  /* 0x0000000002007343 */ /* 0x022fea0003c00000 */
.L_x_5348:
[----:B------:R-:W-:Y:S05]  /*1c10*/  BSYNC B6 ;  /* 0x0000000000067941 */ /* 0x000fea0003800000 */
.L_x_5347:
        /* <DEDUP_REMOVED lines=20> */
.L_x_5350:
[----:B------:R-:W-:Y:S05]  /*1d60*/  BSYNC B6 ;  /* 0x0000000000067941 */ /* 0x000fea0003800000 */
.L_x_5349:
        /* <DEDUP_REMOVED lines=12> */
[----:B------:R-:W2:Y:S01]  /*1e30*/  LDC.64 R20, c[0x0][0x3e8] ;  /* 0x0000fa00ff147b82 */ /* 0x000ea20000000a00 */
[----:B---3--:R-:W-:-:S04]  /*1e40*/  @P0 IMAD.WIDE R2, R191, 0x4, R2 ;  /* 0x00000004bf020825 */ /* 0x008fc800078e0202 */
[----:B------:R-:W-:Y:S01]  /*1e50*/  IMAD.SHL.U32 R40, R220, 0x4, RZ ;  /* 0x00000004dc287824 */ /* 0x000fe200078e00ff */
[----:B------:R3:W2:Y:S01]  /*1e60*/  @P0 LDG.E R191, desc[UR54][R2.64] ;  /* 0x0000003602bf0981 */ /* 0x0006a2000c1e1900 */
[----:B0-----:R-:W-:Y:S01]  /*1e70*/  ISETP.NE.AND P0, PT, R0, 0x1, PT ;  /* 0x000000010000780c */ /* 0x001fe20003f05270 */
[----:B------:R-:W0:Y:S01]  /*1e80*/  LDC R59, c[0x0][0x3d4] ;  /* 0x0000f500ff3b7b82 */ /* 0x000e220000000800 */
[----:B------:R-:W-:Y:S01]  /*1e90*/  SHF.R.S32.HI R12, RZ, 0x1f, R10 ;  /* 0x0000001fff0c7819 */ /* 0x000fe2000001140a */
[----:B------:R-:W0:Y:S01]  /*1ea0*/  S2R R26, SR_TID.X ;  /* 0x00000000001a7919 */ /* 0x000e220000002100 */
[----:B------:R-:W-:Y:S01]  /*1eb0*/  SHF.R.S32.HI R41, RZ, 0x1f, R40 ;  /* 0x0000001fff297819 */ /* 0x000fe20000011428 */
[----:B------:R-:W-:Y:S01]  /*1ec0*/  IMAD.SHL.U32 R57, R195, 0x40, RZ ;  /* 0x00000040c3397824 */ /* 0x000fe200078e00ff */
[----:B----4-:R-:W-:Y:S01]  /*1ed0*/  ISETP.GE.AND P1, PT, R16, R25, PT ;  /* 0x000000191000720c */ /* 0x010fe20003f26270 */
[-C--:B-1----:R-:W-:Y:S01]  /*1ee0*/  IMAD R4, R12, R52.reuse, RZ ;  /* 0x000000340c047224 */ /* 0x082fe200078e02ff */
[----:B------:R-:W-:Y:S01]  /*1ef0*/  SHF.L.U64.HI R51, R52, 0x6, R53 ;  /* 0x0000000634337819 */ /* 0x000fe20000010235 */
[----:B---3--:R-:W-:Y:S01]  /*1f00*/  IMAD.WIDE.U32 R2, R10, R52, RZ ;  /* 0x000000340a027225 */ /* 0x008fe200078e00ff */
[----:B------:R-:W-:Y:S01]  /*1f10*/  SEL R11, R25, RZ, P1 ;  /* 0x000000ff190b7207 */ /* 0x000fe20000800000 */
[----:B------:R-:W1:Y:S01]  /*1f20*/  LDC R61, c[0x0][0x2e4] ;  /* 0x0000b900ff3d7b82 */ /* 0x000e620000000800 */
[----:B------:R-:W-:Y:S01]  /*1f30*/  LOP3.LUT R57, R57, 0x1c0, RZ, 0xc0, !PT ;  /* 0x000001c039397812 */ /* 0x000fe200078ec0ff */
[----:B--2---:R-:W-:Y:S01]  /*1f40*/  IMAD.SHL.U32 R56, R20, 0x40, RZ ;  /* 0x0000004014387824 */ /* 0x004fe200078e00ff */
[----:B------:R-:W-:Y:S01]  /*1f50*/  P2R R72, PR, RZ, 0x2 ;  /* 0x00000002ff487803 */ /* 0x000fe20000000000 */
[C---:B------:R-:W-:Y:S01]  /*1f60*/  IMAD.IADD R11, R16.reuse, 0x1, R11 ;  /* 0x00000001100b7824 */ /* 0x040fe200078e020b */
[----:B------:R-:W-:Y:S01]  /*1f70*/  SHF.R.U32.HI R60, RZ, 0x3, R57 ;  /* 0x00000003ff3c7819 */ /* 0x000fe20000011639 */
[----:B------:R-:W-:-:S02]  /*1f80*/  VIADD R80, R16, 0x20 ;  /* 0x0000002010507836 */ /* 0x000fc40000000000 */
[----:B------:R-:W2:Y:S01]  /*1f90*/  @P0 LDC R5, c[0x0][0x42c] ;  /* 0x00010b00ff050b82 */ /* 0x000ea20000000800 */
[----:B------:R-:W-:Y:S01]  /*1fa0*/  SHF.R.S32.HI R50, RZ, 0x1f, R11 ;  /* 0x0000001fff327819 */ /* 0x000fe2000001140b */
[----:B------:R-:W-:-:S03]  /*1fb0*/  IMAD.SHL.U32 R62, R25, 0x2, RZ ;  /* 0x00000002193e7824 */ /* 0x000fc600078e00ff */
[----:B------:R-:W-:-:S03]  /*1fc0*/  LEA.HI R50, R50, R11, RZ, 0x3 ;  /* 0x0000000b32327211 */ /* 0x000fc600078f18ff */
[----:B------:R-:W3:Y:S01]  /*1fd0*/  @P0 LDC R7, c[0x0][0x430] ;  /* 0x00010c00ff070b82 */ /* 0x000ee20000000800 */
[----:B------:R-:W-:-:S04]  /*1fe0*/  LOP3.LUT R67, R50, 0xfffffff8, RZ, 0xc0, !PT ;  /* 0xfffffff832437812 */ /* 0x000fc800078ec0ff */
[----:B------:R-:W-:Y:S02]  /*1ff0*/  SHF.R.S32.HI R71, RZ, 0x1f, R67 ;  /* 0x0000001fff477819 */ /* 0x000fe40000011443 */
[----:B0-----:R-:W-:-:S05]  /*2000*/  SHF.R.U32.HI R26, RZ, 0x7, R26 ;  /* 0x00000007ff1a7819 */ /* 0x001fca000001161a */
[----:B------:R-:W-:Y:S02]  /*2010*/  VIADD R58, R26, 0x8 ;  /* 0x000000081a3a7836 */ /* 0x000fe40000000000 */
[----:B--2---:R-:W-:-:S04]  /*2020*/  @P0 IMAD.HI.U32 R0, R190, R5, RZ ;  /* 0x00000005be000227 */ /* 0x004fc800078e00ff */
[----:B------:R-:W-:Y:S01]  /*2030*/  IMAD R5, R10, R53, R4 ;  /* 0x000000350a057224 */ /* 0x000fe200078e0204 */
[----:B---3--:R-:W-:-:S03]  /*2040*/  @P0 SHF.R.U32.HI R190, RZ, R7, R0 ;  /* 0x00000007ffbe0219 */ /* 0x008fc60000011600 */
[----:B------:R-:W-:Y:S01]  /*2050*/  IMAD.IADD R3, R3, 0x1, R5 ;  /* 0x0000000103037824 */ /* 0x000fe200078e0205 */
[----:B------:R-:W-:Y:S02]  /*2060*/  ISETP.NE.U32.AND P0, PT, RZ, UR6, PT ;  /* 0x00000006ff007c0c */ /* 0x000fe4000bf05070 */
[----:B------:R-:W-:Y:S01]  /*2070*/  SHF.R.S32.HI R0, RZ, 0x1f, R190 ;  /* 0x0000001fff007819 */ /* 0x000fe200000114be */
[----:B------:R-:W-:Y:S01]  /*2080*/  IMAD.WIDE.U32 R2, R190, UR4, R2 ;  /* 0x00000004be027c25 */ /* 0x000fe2000f8e0002 */
[----:B------:R-:W-:Y:S01]  /*2090*/  ISETP.NE.AND.EX P0, PT, RZ, UR7, PT, P0 ;  /* 0x00000007ff007c0c */ /* 0x000fe2000bf05300 */
[----:B------:R-:W-:Y:S02]  /*20a0*/  ULDC.64 UR6, c[0x0][0x320] ;  /* 0x0000c80000067ab9 */ /* 0x000fe40000000a00 */
[----:B------:R-:W-:-:S04]  /*20b0*/  IMAD R5, R0, UR4, RZ ;  /* 0x0000000400057c24 */ /* 0x000fc8000f8e02ff */
[----:B------:R-:W-:Y:S01]  /*20c0*/  IMAD R7, R190, UR5, R5 ;  /* 0x00000005be077c24 */ /* 0x000fe2000f8e0205 */
[----:B------:R-:W-:Y:S01]  /*20d0*/  ULDC.64 UR4, c[0x0][0x300] ;  /* 0x0000c00000047ab9 */ /* 0x000fe20000000a00 */
[----:B------:R-:W-:Y:S02]  /*20e0*/  IMAD R5, R0, UR6, RZ ;  /* 0x0000000600057c24 */ /* 0x000fe4000f8e02ff */
[----:B------:R-:W-:Y:S02]  /*20f0*/  IMAD.IADD R3, R3, 0x1, R7 ;  /* 0x0000000103037824 */ /* 0x000fe400078e0207 */
[C---:B------:R-:W-:Y:S02]  /*2100*/  IMAD R9, R190.reuse, UR7, R5 ;  /* 0x00000007be097c24 */ /* 0x040fe4000f8e0205 */
[----:B------:R-:W-:-:S04]  /*2110*/  IMAD.WIDE.U32 R4, R190, UR6, R16 ;  /* 0x00000006be047c25 */ /* 0x000fc8000f8e0010 */
        /* <DEDUP_REMOVED lines=9> */
[C---:B------:R-:W-:Y:S01]  /*21b0*/  IMAD R6, R225.reuse, R52, RZ ;  /* 0x00000034e1067224 */ /* 0x040fe200078e02ff */
[----:B------:R-:W-:Y:S01]  /*21c0*/  IADD3 R46, P0, R42, R2, RZ ;  /* 0x000000022a2e7210 */ /* 0x000fe20007f1e0ff */
[----:B------:R-:W-:Y:S01]  /*21d0*/  IMAD R2, R225, R54, RZ ;  /* 0x00000036e1027224 */ /* 0x000fe200078e02ff */
[----:B------:R-:W-:Y:S01]  /*21e0*/  SHF.L.U32 R52, R52, 0x6, RZ ;  /* 0x0000000634347819 */ /* 0x000fe200000006ff */
[----:B------:R-:W-:Y:S01]  /*21f0*/  IMAD R9, R187, R53, R6 ;  /* 0x00000035bb097224 */ /* 0x000fe200078e0206 */
[----:B------:R-:W-:Y:S01]  /*2200*/  SHF.L.U64.HI R53, R54, 0x6, R55 ;  /* 0x0000000636357819 */ /* 0x000fe20000010237 */
[----:B------:R-:W-:Y:S02]  /*2210*/  IMAD R6, R0, UR4, RZ ;  /* 0x0000000400067c24 */ /* 0x000fe4000f8e02ff */
[----:B------:R-:W-:-:S02]  /*2220*/  IMAD.IADD R0, R43, 0x1, R7 ;  /* 0x000000012b007824 */ /* 0x000fc400078e0207 */
[----:B------:R-:W-:Y:S02]  /*2230*/  IMAD R73, R39, UR5, R6 ;  /* 0x0000000527497c24 */ /* 0x000fe4000f8e0206 */
[C---:B------:R-:W-:Y:S01]  /*2240*/  IMAD R13, R187.reuse, R55, R2 ;  /* 0x00000037bb0d7224 */ /* 0x040fe200078e0202 */
[----:B------:R-:W-:Y:S01]  /*2250*/  IADD3.X R48, R0, R3, R9, P0, !PT ;  /* 0x0000000300307210 */ /* 0x000fe200007fe409 */
[----:B------:R-:W-:-:S04]  /*2260*/  IMAD.WIDE.U32 R6, R187, R54, R16 ;  /* 0x00000036bb067225 */ /* 0x000fc800078e0010 */
[----:B------:R-:W-:-:S04]  /*2270*/  IMAD.WIDE.U32 R2, R187, R54, R40 ;  /* 0x00000036bb027225 */ /* 0x000fc800078e0028 */
[----:B------:R-:W-:Y:S02]  /*2280*/  IMAD.IADD R7, R13, 0x1, R7 ;  /* 0x000000010d077824 */ /* 0x000fe400078e0207 */
[----:B------:R-:W-:Y:S01]  /*2290*/  IMAD.IADD R3, R3, 0x1, R13 ;  /* 0x0000000103037824 */ /* 0x000fe200078e020d */
[----:B-----5:R-:W-:Y:S01]  /*22a0*/  SHF.R.S32.HI R13, RZ, 0x1f, R33 ;  /* 0x0000001fff0d7819 */ /* 0x020fe20000011421 */
[----:B------:R-:W-:Y:S01]  /*22b0*/  IMAD.WIDE.U32 R38, R39, UR4, R4 ;  /* 0x0000000427267c25 */ /* 0x000fe2000f8e0004 */
[----:B------:R-:W-:Y:S02]  /*22c0*/  ULDC UR4, c[0x0][0x2e4] ;  /* 0x0000b90000047ab9 */ /* 0x000fe40000000800 */
[----:B------:R-:W-:Y:S01]  /*22d0*/  ISETP.GE.AND P4, PT, R16, UR4, PT ;  /* 0x0000000410007c0c */ /* 0x000fe2000bf86270 */
[----:B------:R-:W-:Y:S01]  /*22e0*/  IMAD R4, R225, R20, RZ ;  /* 0x00000014e1047224 */ /* 0x000fe200078e02ff */
[----:B------:R-:W-:Y:S01]  /*22f0*/  ISETP.GE.AND P3, PT, R80, UR4, PT ;  /* 0x0000000450007c0c */ /* 0x000fe2000bf66270 */
[----:B------:R-:W-:-:S02]  /*2300*/  IMAD R14, R13, R54, RZ ;  /* 0x000000360d0e7224 */ /* 0x000fc400078e02ff */
[C---:B------:R-:W-:Y:S02]  /*2310*/  IMAD R15, R187.reuse, R21, R4 ;  /* 0x00000015bb0f7224 */ /* 0x040fe400078e0204 */
[----:B------:R-:W-:-:S04]  /*2320*/  IMAD.WIDE.U32 R8, R187, R20, R16 ;  /* 0x00000014bb087225 */ /* 0x000fc800078e0010 */
[----:B------:R-:W-:-:S04]  /*2330*/  IMAD.WIDE.U32 R4, R187, R20, R40 ;  /* 0x00000014bb047225 */ /* 0x000fc800078e0028 */
[----:B------:R-:W-:Y:S01]  /*2340*/  IMAD R11, R33, R55, R14 ;  /* 0x00000037210b7224 */ /* 0x000fe200078e020e */
[----:B------:R-:W-:Y:S01]  /*2350*/  SHF.L.U64.HI R55, R20, 0x6, R21 ;  /* 0x0000000614377819 */ /* 0x000fe20000010215 */
[----:B------:R-:W-:Y:S02]  /*2360*/  IMAD.IADD R9, R15, 0x1, R9 ;  /* 0x000000010f097824 */ /* 0x000fe400078e0209 */
[----:B------:R-:W-:Y:S02]  /*2370*/  IMAD.IADD R5, R5, 0x1, R15 ;  /* 0x0000000105057824 */ /* 0x000fe400078e020f */
[-C--:B------:R-:W-:Y:S02]  /*2380*/  IMAD R14, R13, R20.reuse, RZ ;  /* 0x000000140d0e7224 */ /* 0x080fe400078e02ff */
[----:B------:R-:W-:-:S04]  /*2390*/  IMAD.WIDE.U32 R30, R33, R20, R8 ;  /* 0x00000014211e7225 */ /* 0x000fc800078e0008 */
[C---:B------:R-:W-:Y:S02]  /*23a0*/  IMAD R69, R33.reuse, R21, R14 ;  /* 0x0000001521457224 */ /* 0x040fe400078e020e */
[----:B------:R-:W-:Y:S01]  /*23b0*/  IMAD.WIDE.U32 R28, R33, R20, R4 ;  /* 0x00000014211c7225 */ /* 0x000fe200078e0004 */
[----:B------:R-:W-:Y:S01]  /*23c0*/  LOP3.LUT R5, R57, 0x38, R50, 0xf8, !PT ;  /* 0x0000003839057812 */ /* 0x000fe200078ef832 */
[----:B------:R-:W0:Y:S02]  /*23d0*/  LDC.64 R20, c[0x0][0x2d8] ;  /* 0x0000b600ff147b82 */ /* 0x000e240000000a00 */
[----:B------:R-:W-:Y:S01]  /*23e0*/  IMAD.WIDE.U32 R34, R33, R54, R2 ;  /* 0x0000003621227225 */ /* 0x000fe200078e0002 */
[----:B------:R-:W-:Y:S02]  /*23f0*/  LOP3.LUT R3, R57, 0x18, R16, 0xf8, !PT ;  /* 0x0000001839037812 */ /* 0x000fe400078ef810 */
[----:B------:R-:W-:Y:S01]  /*2400*/  IADD3 R2, P0, R187, R10, RZ ;  /* 0x0000000abb027210 */ /* 0x000fe20007f1e0ff */
[----:B------:R-:W-:Y:S01]  /*2410*/  IMAD.WIDE.U32 R36, R33, R54, R6 ;  /* 0x0000003621247225 */ /* 0x000fe200078e0006 */
[----:B------:R-:W-:-:S02]  /*2420*/  LOP3.LUT R4, R3, R60, RZ, 0x3c, !PT ;  /* 0x0000003c03047212 */ /* 0x000fc400078e3cff */
[----:B------:R-:W-:Y:S01]  /*2430*/  LOP3.LUT R68, R5, R60, RZ, 0x3c, !PT ;  /* 0x0000003c05447212 */ /* 0x000fe200078e3cff */
[----:B------:R-:W-:Y:S02]  /*2440*/  IMAD.IADD R65, R69, 0x1, R31 ;  /* 0x0000000145417824 */ /* 0x000fe400078e021f */
[----:B------:R-:W-:Y:S01]  /*2450*/  IMAD.SHL.U32 R54, R54, 0x40, RZ ;  /* 0x0000004036367824 */ /* 0x000fe200078e00ff */
[----:B------:R-:W-:Y:S01]  /*2460*/  LEA R68, R213, R68, 0x9 ;  /* 0x00000044d5447211 */ /* 0x000fe200078e48ff */
[----:B------:R-:W-:Y:S02]  /*2470*/  IMAD.X R3, R225, 0x1, R12, P0 ;  /* 0x00000001e1037824 */ /* 0x000fe400000e060c */
[----:B------:R-:W-:Y:S02]  /*2480*/  IMAD R63, R213, 0x200, R4 ;  /* 0x00000200d53f7824 */ /* 0x000fe400078e0204 */
[----:B------:R-:W-:Y:S02]  /*2490*/  IMAD.IADD R64, R11, 0x1, R37 ;  /* 0x000000010b407824 */ /* 0x000fe400078e0225 */
[----:B------:R-:W-:-:S02]  /*24a0*/  IMAD.IADD R66, R35, 0x1, R11 ;  /* 0x0000000123427824 */ /* 0x000fc400078e020b */
[----:B------:R-:W-:Y:S02]  /*24b0*/  IMAD.IADD R69, R29, 0x1, R69 ;  /* 0x000000011d457824 */ /* 0x000fe400078e0245 */
[----:B-1----:R-:W-:-:S07]  /*24c0*/  IMAD.IADD R73, R39, 0x1, R73 ;  /* 0x0000000127497824 */ /* 0x002fce00078e0249 */
.L_x_5380:
[----:B------:R-:W-:Y:S01]  /*24d0*/  VIADD R49, R49, 0xffffffff ;  /* 0xffffffff31317836 */ /* 0x000fe20000000000 */
[----:B------:R-:W-:Y:S05]  /*24e0*/  YIELD ;  /* 0x0000000000007946 */ /* 0x000fea0003800000 */
[----:B----4-:R-:W-:Y:S01]  /*24f0*/  SHF.R.S32.HI R75, RZ, 0x1f, R49 ;  /* 0x0000001fff4b7819 */ /* 0x010fe20000011431 */
[-C--:B------:R-:W-:Y:S01]  /*2500*/  IMAD R5, R51, R49.reuse, RZ ;  /* 0x0000003133057224 */ /* 0x080fe200078e02ff */
[----:B------:R-:W-:Y:S01]  /*2510*/  BSSY B0, `(.L_x_5351) ;  /* 0x000017e000007945 */ /* 0x000fe20003800000 */
[----:B------:R-:W-:Y:S01]  /*2520*/  IMAD.WIDE.U32 R24, R52, R49, RZ ;  /* 0x0000003134187225 */ /* 0x000fe200078e00ff */
[----:B------:R-:W-:-:S03]  /*2530*/  ISETP.GT.AND P2, PT, R49, R44, PT ;  /* 0x0000002c3100720c */ /* 0x000fc60003f44270 */
[----:B------:R-:W-:Y:S01]  /*2540*/  IMAD R5, R75, R52, R5 ;  /* 0x000000344b057224 */ /* 0x000fe200078e0205 */
[----:B-1----:R-:W-:Y:S01]  /*2550*/  IADD3 R4, P0, R46, R24, RZ ;  /* 0x000000182e047210 */ /* 0x002fe20007f1e0ff */
[----:B---3--:R-:W-:Y:S02]  /*2560*/  IMAD.SHL.U32 R14, R186, 0x1000, RZ ;  /* 0x00001000ba0e7824 */ /* 0x008fe400078e00ff */
        /* <DEDUP_REMOVED lines=24> */
[----:B------:R-:W-:Y:S01]  /*26f0*/  IADD3 R7, P0, R34, R4, RZ ;  /* 0x0000000422077210 */ /* 0x000fe20007f1e0ff */
[----:B------:R-:W-:Y:S01]  /*2700*/  IMAD R9, R55, R49, RZ ;  /* 0x0000003137097224 */ /* 0x000fe200078e02ff */
[----:B------:R-:W-:Y:S01]  /*2710*/  ULDC.64 UR4, c[0x0][0x3c8] ;  /* 0x0000f20000047ab9 */ /* 0x000fe20000000a00 */
[----:B------:R-:W-:Y:S01]  /*2720*/  IMAD.MOV.U32 R4, RZ, RZ, R28 ;  /* 0x000000ffff047224 */ /* 0x000fe200078e001c */
[----:B------:R-:W-:Y:S01]  /*2730*/  ULDC.64 UR6, c[0x0][0x3e0] ;  /* 0x0000f80000067ab9 */ /* 0x000fe20000000a00 */
[----:B------:R-:W-:Y:S01]  /*2740*/  IMAD.MOV.U32 R5, RZ, RZ, R69 ;  /* 0x000000ffff057224 */ /* 0x000fe200078e0045 */
[----:B------:R-:W-:Y:S01]  /*2750*/  IADD3 R8, R40, 0x10, RZ ;  /* 0x0000001028087810 */ /* 0x000fe20007ffe0ff */
[-C--:B------:R-:W-:Y:S02]  /*2760*/  IMAD R9, R75, R56.reuse, R9 ;  /* 0x000000384b097224 */ /* 0x080fe400078e0209 */
[----:B------:R-:W-:-:S04]  /*2770*/  IMAD.WIDE.U32 R4, R49, R56, R4 ;  /* 0x0000003831047225 */ /* 0x000fc800078e0004 */
[----:B------:R-:W-:Y:S01]  /*2780*/  IMAD.X R10, R79, 0x1, R66, P0 ;  /* 0x000000014f0a7824 */ /* 0x000fe200000e0642 */
[----:B------:R-:W-:Y:S01]  /*2790*/  LEA R6, P0, R7, UR4, 0x1 ;  /* 0x0000000407067c11 */ /* 0x000fe2000f8008ff */
[----:B------:R-:W-:Y:S01]  /*27a0*/  IMAD.IADD R5, R5, 0x1, R9 ;  /* 0x0000000105057824 */ /* 0x000fe200078e0209 */
[C---:B------:R-:W-:Y:S02]  /*27b0*/  LEA R74, P5, R4.reuse, UR6, 0x1 ;  /* 0x00000006044a7c11 */ /* 0x040fe4000f8a08ff */
        /* <DEDUP_REMOVED lines=10> */
.L_x_5355:
[----:B------:R-:W-:Y:S05]  /*2860*/  BSYNC B1 ;  /* 0x0000000000017941 */ /* 0x000fea0003800000 */
.L_x_5354:
        /* <DEDUP_REMOVED lines=10> */
[----:B------:R-:W-:Y:S02]  /*2910*/  IMAD.MOV.U32 R4, RZ, RZ, R10 ;  /* 0x000000ffff047224 */ /* 0x000fe400078e000a */
[----:B------:R-:W-:-:S03]  /*2920*/  IMAD.MOV.U32 R6, RZ, RZ, R24 ;  /* 0x000000ffff067224 */ /* 0x000fc600078e0018 */
[----:B------:R-:W-:Y:S02]  /*2930*/  PRMT R85, R4, 0x5410, R5 ;  /* 0x0000541004557816 */ /* 0x000fe40000000005 */
[----:B------:R-:W-:Y:S01]  /*2940*/  PRMT R86, R6, 0x5410, R7 ;  /* 0x0000541006567816 */ /* 0x000fe20000000007 */
[----:B------:R-:W-:Y:S06]  /*2950*/  @!P0 BRA `(.L_x_5356) ;  /* 0x0000000000048947 */ /* 0x000fec0003800000 */
[----:B------:R-:W-:Y:S01]  /*2960*/  BPT.TRAP 0x1 ;  /* 0x000000040000795c */ /* 0x000fe20000300000 */
.L_x_5356:
[----:B------:R-:W-:Y:S01]  /*2970*/  IMAD R70, R186, 0x8, R18 ;  /* 0x00000008ba467824 */ /* 0x000fe200078e0212 */
[----:B------:R-:W-:Y:S01]  /*2980*/  SHF.L.U32 R75, R192, 0x1f, RZ ;  /* 0x0000001fc04b7819 */ /* 0x000fe200000006ff */
[----:B------:R-:W-:Y:S03]  /*2990*/  BSSY B1, `(.L_x_5357) ;  /* 0x0000003000017945 */ /* 0x000fe60003800000 */
[----:B------:R-:W0:Y:S02]  /*29a0*/  SYNCS.PHASECHK.TRANS64.TRYWAIT P5, [R70+URZ+0x38890], R75 ;  /* 0x0388904b460075a7 */ /* 0x000e2400080a017f */
[----:B0-----:R-:W-:Y:S05]  /*29b0*/  @!P5 BRA `(.L_x_5358) ;  /* 0x000001fc0048d947 */ /* 0x001fea0003800000 */
.L_x_5662:
[----:B------:R-:W-:Y:S05]  /*29c0*/  BSYNC B1 ;  /* 0x0000000000017941 */ /* 0x000fea0003800000 */
.L_x_5357:
        /* <DEDUP_REMOVED lines=14> */
[----:B------:R-:W-:Y:S02]  /*2ab0*/  HADD2.F32 R24, -RZ, R7.H1_H1 ;  /* 0x30000007ff187230 */ /* 0x000fe40000004100 */
        /* <DEDUP_REMOVED lines=11> */
[----:B------:R-:W-:-:S02]  /*2b70*/  HADD2.F32 R5, -RZ, R4.H1_H1 ;  /* 0x30000004ff057230 */ /* 0x000fc40000004100 */
[-C--:B------:R-:W-:Y:S01]  /*2b80*/  FFMA.FTZ R79, R7, R26.reuse, -R78 ;  /* 0x0000001a074f7223 */ /* 0x080fe2000001084e */
[----:B------:R-:W-:Y:S01]  /*2b90*/  FFMA.FTZ R82, R24, R26, R81 ;  /* 0x0000001a18527223 */ /* 0x000fe20000010051 */
[----:B------:R-:W-:Y:S02]  /*2ba0*/  HADD2.F32 R25, -RZ, R86.H0_H0 ;  /* 0x20000056ff197230 */ /* 0x000fe40000004100 */
[----:B------:R-:W-:Y:S02]  /*2bb0*/  HADD2.F32 R4, -RZ, R4.H0_H0 ;  /* 0x20000004ff047230 */ /* 0x000fe40000004100 */
        /* <DEDUP_REMOVED lines=17> */
.L_x_5363:
[----:B------:R-:W-:Y:S05]  /*2cd0*/  BSYNC B2 ;  /* 0x0000000000027941 */ /* 0x000fea0003800000 */
.L_x_5362:
[----:B--2---:R1:W-:Y:S02]  /*2ce0*/  STG.E.128 desc[UR54][R12.64], R4 ;  /* 0x000000040c007986 */ /* 0x0043e4000c101d36 */
.L_x_5361:
[----:B------:R-:W-:Y:S05]  /*2cf0*/  BSYNC B1 ;  /* 0x0000000000017941 */ /* 0x000fea0003800000 */
.L_x_5360:
[----:B------:R-:W-:Y:S05]  /*2d00*/  @P3 BRA `(.L_x_5359) ;  /* 0x0000000c00f83947 */ /* 0x000fea0003800000 */
[----:B-1----:R-:W-:Y:S01]  /*2d10*/  IMAD.MOV.U32 R5, RZ, RZ, 0x20 ;  /* 0x00000020ff057424 */ /* 0x002fe200078e00ff */
[----:B------:R-:W-:Y:S01]  /*2d20*/  LOP3.LUT P5, RZ, R195, 0x4, RZ, 0xc0, !PT ;  /* 0x00000004c3ff7812 */ /* 0x000fe200078ac0ff */
[----:B------:R-:W-:Y:S03]  /*2d30*/  BSSY B1, `(.L_x_5364) ;  /* 0x0000031000017945 */ /* 0x000fe60003800000 */
[----:B------:R-:W-:-:S04]  /*2d40*/  SEL R5, R5, 0xffffffe0, !P5 ;  /* 0xffffffe005057807 */ /* 0x000fc80006800000 */
[----:B------:R-:W-:Y:S02]  /*2d50*/  IADD3 R5, R5, R63, R14 ;  /* 0x0000003f05057210 */ /* 0x000fe40007ffe00e */
[----:B------:R-:W-:-:S03]  /*2d60*/  IADD3 R14, R40, 0x10, RZ ;  /* 0x00000010280e7810 */ /* 0x000fc60007ffe0ff */
[----:B------:R-:W-:Y:S01]  /*2d70*/  IMAD R4, R5, 0x2, R18 ;  /* 0x0000000205047824 */ /* 0x000fe200078e0212 */
[----:B------:R-:W-:-:S05]  /*2d80*/  ISETP.GE.AND P5, PT, R14, R59, PT ;  /* 0x0000003b0e00720c */ /* 0x000fca0003fa6270 */
[----:B------:R-:W1:Y:S08]  /*2d90*/  LDS.128 R4, [R4+0x22400] ;  /* 0x0224000004047984 */ /* 0x000e700000000c00 */
        /* <DEDUP_REMOVED lines=42> */
.L_x_5365:
[----:B------:R-:W-:Y:S05]  /*3040*/  BSYNC B1 ;  /* 0x0000000000017941 */ /* 0x000fea0003800000 */
.L_x_5364:
[----:B-1----:R2:W-:Y:S01]  /*3050*/  STG.E.128 desc[UR54][R12.64+0x40], R4 ;  /* 0x000040040c007986 */ /* 0x0025e2000c101d36 */
[----:B------:R-:W-:Y:S05]  /*3060*/  BRA `(.L_x_5359) ;  /* 0x0000000c00207947 */ /* 0x000fea0003800000 */
.L_x_5353:
        /* <DEDUP_REMOVED lines=44> */
.L_x_5366:
[----:B------:R-:W-:Y:S01]  /*3330*/  IMAD R70, R186, 0x8, R18 ;  /* 0x00000008ba467824 */ /* 0x000fe200078e0212 */
[----:B------:R-:W-:Y:S01]  /*3340*/  SHF.L.U32 R75, R192, 0x1f, RZ ;  /* 0x0000001fc04b7819 */ /* 0x000fe200000006ff */
[----:B------:R-:W-:Y:S03]  /*3350*/  BSSY B1, `(.L_x_5367) ;  /* 0x0000003000017945 */ /* 0x000fe60003800000 */
[----:B------:R-:W0:Y:S02]  /*3360*/  SYNCS.PHASECHK.TRANS64.TRYWAIT P5, [R70+URZ+0x38890], R75 ;  /* 0x0388904b460075a7 */ /* 0x000e2400080a017f */
[----:B0-----:R-:W-:Y:S05]  /*3370*/  @!P5 BRA `(.L_x_5368) ;  /* 0x000001f000ecd947 */ /* 0x001fea0003800000 */
.L_x_5663:
[----:B------:R-:W-:Y:S05]  /*3380*/  BSYNC B1 ;  /* 0x0000000000017941 */ /* 0x000fea0003800000 */
.L_x_5367:
        /* <DEDUP_REMOVED lines=26> */
[----:B------:R-:W-:Y:S02]  /*3530*/  IMAD R13, R13, 0x2, R18 ;  /* 0x000000020d0d7824 */ /* 0x000fe400078e0212 */
[----:B------:R-:W-:-:S04]  /*3540*/  IMAD.IADD R15, R14, 0x1, R15 ;  /* 0x000000010e0f7824 */ /* 0x000fc800078e020f */
[----:B------:R-:W-:Y:S02]  /*3550*/  IMAD R24, R15, 0x2, R18 ;  /* 0x000000020f187824 */ /* 0x000fe400078e0212 */
        /* <DEDUP_REMOVED lines=22> */
[----:B------:R-:W-:Y:S01]  /*36c0*/  FMUL.FTZ R10, R13, R10 ;  /* 0x0000000a0d0a7220 */ /* 0x000fe20000410000 */
[-C--:B------:R-:W-:Y:S01]  /*36d0*/  FFMA.FTZ R82, R5, R6.reuse, R82 ;  /* 0x0000000605527223 */ /* 0x080fe20000010052 */
[----:B------:R-:W-:Y:S01]  /*36e0*/  FFMA.FTZ R81, R4, R6, -R9 ;  /* 0x0000000604517223 */ /* 0x000fe20000010809 */
[----:B------:R-:W-:-:S02]  /*36f0*/  HADD2.F32 R5, -RZ, R27.H0_H0 ;  /* 0x2000001bff057230 */ /* 0x000fc40000004100 */
[-C--:B------:R-:W-:Y:S01]  /*3700*/  FFMA.FTZ R25, R25, R8.reuse, R10 ;  /* 0x0000000819197223 */ /* 0x080fe2000001000a */
[----:B------:R-:W-:Y:S02]  /*3710*/  HADD2.F32 R27, -RZ, R27.H1_H1 ;  /* 0x3000001bff1b7230 */ /* 0x000fe40000004100 */
[----:B------:R-:W-:Y:S01]  /*3720*/  FFMA.FTZ R84, R13, R8, -R84 ;  /* 0x000000080d547223 */ /* 0x000fe20000010854 */
[----:B------:R-:W-:Y:S02]  /*3730*/  HADD2.F32 R4, -RZ, R15.H0_H0 ;  /* 0x2000000fff047230 */ /* 0x000fe40000004100 */
[----:B------:R-:W-:Y:S01]  /*3740*/  HADD2.F32 R10, -RZ, R11.H0_H0 ;  /* 0x2000000bff0a7230 */ /* 0x000fe20000004100 */
[----:B------:R-:W-:Y:S01]  /*3750*/  F2FP.F16.F32.PACK_AB R25, R25, R82 ;  /* 0x000000521919723e */ /* 0x000fe200000000ff */
[----:B------:R-:W-:Y:S01]  /*3760*/  HADD2.F32 R7, -RZ, R85.H0_H0 ;  /* 0x20000055ff077230 */ /* 0x000fe20000004100 */
[----:B------:R-:W-:Y:S01]  /*3770*/  F2FP.F16.F32.PACK_AB R81, R84, R81 ;  /* 0x000000515451723e */ /* 0x000fe200000000ff */
[----:B------:R-:W-:-:S02]  /*3780*/  HADD2.F32 R15, -RZ, R15.H1_H1 ;  /* 0x3000000fff0f7230 */ /* 0x000fc40000004100 */
[-C--:B------:R-:W-:Y:S01]  /*3790*/  FMUL.FTZ R88, R27, R10.reuse ;  /* 0x0000000a1b587220 */ /* 0x080fe20000410000 */
[----:B------:R-:W-:Y:S02]  /*37a0*/  HADD2.F32 R6, -RZ, R85.H1_H1 ;  /* 0x30000055ff067230 */ /* 0x000fe40000004100 */
        /* <DEDUP_REMOVED lines=48> */
.L_x_5370:
[----:B------:R-:W-:Y:S05]  /*3ab0*/  BSYNC B1 ;  /* 0x0000000000017941 */ /* 0x000fea0003800000 */
.L_x_5369:
        /* <DEDUP_REMOVED lines=10> */
.L_x_5352:
[----:B------:R-:W-:-:S06]  /*3b60*/  UISETP.NE.AND UP0, UPT, UR36, 0x3, UPT ;  /* 0x000000032400788c */ /* 0x000fcc000bf05270 */
[----:B------:R-:W-:-:S13]  /*3b70*/  PLOP3.LUT P0, PT, PT, PT, UP0, 0x80, 0x0 ;  /* 0x000000000000781c */ /* 0x000fda0003f0f008 */
[----:B------:R-:W-:Y:S05]  /*3b80*/  @!P0 BRA `(.L_x_5371) ;  /* 0x0000000000048947 */ /* 0x000fea0003800000 */
[----:B------:R-:W-:Y:S01]  /*3b90*/  BPT.TRAP 0x1 ;  /* 0x000000040000795c */ /* 0x000fe20000300000 */
.L_x_5371:
[----:B------:R-:W-:Y:S01]  /*3ba0*/  LEA R70, R186, R18, 0x3 ;  /* 0x00000012ba467211 */ /* 0x000fe200078e18ff */
[----:B------:R-:W-:Y:S01]  /*3bb0*/  IMAD R4, R49, -0x40, R32 ;  /* 0xffffffc031047824 */ /* 0x000fe200078e0220 */
[----:B------:R-:W-:Y:S01]  /*3bc0*/  SHF.L.U32 R75, R192, 0x1f, RZ ;  /* 0x0000001fc04b7819 */ /* 0x000fe200000006ff */
[----:B------:R-:W-:Y:S03]  /*3bd0*/  BSSY B1, `(.L_x_5372) ;  /* 0x0000005000017945 */ /* 0x000fe60003800000 */
[----:B------:R-:W0:Y:S01]  /*3be0*/  SYNCS.PHASECHK.TRANS64.TRYWAIT P5, [R70+URZ+0x38890], R75 ;  /* 0x0388904b460075a7 */ /* 0x000e2200080a017f */
[----:B------:R-:W-:-:S04]  /*3bf0*/  VIMNMX R4, R4, 0x40, PT ;  /* 0x0000004004047848 */ /* 0x000fc80003fe0100 */
[----:B------:R-:W-:Y:S01]  /*3c00*/  ISETP.GE.AND P1, PT, R187, R4, PT ;  /* 0x00000004bb00720c */ /* 0x000fe20003f26270 */
[----:B0-----:R-:W-:-:S12]  /*3c10*/  @!P5 BRA `(.L_x_5373) ;  /* 0x000001e800d8d947 */ /* 0x001fd80003800000 */
.L_x_5664:
[----:B------:R-:W-:Y:S05]  /*3c20*/  BSYNC B1 ;  /* 0x0000000000017941 */ /* 0x000fea0003800000 */
.L_x_5372:
[----:B------:R-:W-:Y:S05]  /*3c30*/  @P1 BRA `(.L_x_5359) ;  /* 0x00000000002c1947 */ /* 0x000fea0003800000 */
[----:B------:R-:W-:Y:S01]  /*3c40*/  @!P3 LOP3.LUT P5, RZ, R195, 0x4, RZ, 0xc0, !PT ;  /* 0x00000004c3ffb812 */ /* 0x000fe200078ac0ff */
[----:B------:R-:W-:Y:S01]  /*3c50*/  @!P3 VIADD R4, R63, 0x20 ;  /* 0x000000203f04b836 */ /* 0x000fe20000000000 */
[----:B------:R-:W-:Y:S02]  /*3c60*/  PLOP3.LUT P6, PT, PT, PT, PT, 0x8, 0x0 ;  /* 0x000000000000781c */ /* 0x000fe40003fce170 */
[----:B------:R-:W-:-:S13]  /*3c70*/  @!P3 PLOP3.LUT P6, PT, P5, PT, PT, 0x80, 0x0 ;  /* 0x000000000000b81c */ /* 0x000fda0002fcf070 */
[----:B------:R-:W-:-:S04]  /*3c80*/  @P6 VIADD R4, R63, 0xffffffe0 ;  /* 0xffffffe03f046836 */ /* 0x000fc80000000000 */
[----:B------:R-:W-:-:S04]  /*3c90*/  @!P3 IMAD.IADD R5, R14, 0x1, R4 ;  /* 0x000000010e05b824 */ /* 0x000fc800078e0204 */
[----:B------:R-:W-:Y:S02]  /*3ca0*/  @!P3 IMAD R8, R5, 0x2, R18 ;  /* 0x000000020508b824 */ /* 0x000fe400078e0212 */
[----:B------:R-:W1:Y:S04]  /*3cb0*/  @!P4 LDS.128 R4, [R15+0x22400] ;  /* 0x022400000f04c984 */ /* 0x000e680000000c00 */
[----:B------:R-:W2:Y:S04]  /*3cc0*/  @!P3 LDS.128 R8, [R8+0x22400] ;  /* 0x022400000808b984 */ /* 0x000ea80000000c00 */
[----:B-1----:R1:W-:Y:S04]  /*3cd0*/  @!P4 STG.E.128 desc[UR54][R12.64], R4 ;  /* 0x000000040c00c986 */ /* 0x0023e8000c101d36 */
[----:B--2---:R1:W-:Y:S02]  /*3ce0*/  @!P3 STG.E.128 desc[UR54][R12.64+0x40], R8 ;  /* 0x000040080c00b986 */ /* 0x0043e4000c101d36 */
.L_x_5359:
[----:B------:R-:W-:Y:S05]  /*3cf0*/  BSYNC B0 ;  /* 0x0000000000007941 */ /* 0x000fea0003800000 */
.L_x_5351:
        /* <DEDUP_REMOVED lines=17> */
.L_x_5375:
[----:B------:R-:W-:Y:S05]  /*3e10*/  BSYNC B0 ;  /* 0x0000000000007941 */ /* 0x000fea0003800000 */
.L_x_5374:
[----:B------:R-:W2:Y:S01]  /*3e20*/  SYNCS.PHASECHK.TRANS64.TRYWAIT P0, [R70+URZ+0x388b0], R75 ;  /* 0x0388b04b460075a7 */ /* 0x000ea2000800017f */
[----:B------:R-:W-:Y:S04]  /*3e30*/  BSSY B0, `(.L_x_5376) ;  /* 0x0000002000007945 */ /* 0x000fe80003800000 */
[----:B--2---:R-:W-:Y:S05]  /*3e40*/  @!P0 BRA `(.L_x_5377) ;  /* 0x000001e800608947 */ /* 0x004fea0003800000 */
.L_x_5665:
[----:B------:R-:W-:Y:S05]  /*3e50*/  BSYNC B0 ;  /* 0x0000000000007941 */ /* 0x000fea0003800000 */
.L_x_5376:
[----:B------:R-:W-:Y:S04]  /*3e60*/  BSSY B0, `(.L_x_5378) ;  /* 0x0000052000007945 */ /* 0x000fe80003800000 */
[----:B------:R-:W-:Y:S05]  /*3e70*/  @P1 BRA `(.L_x_5379) ;  /* 0x0000000400401947 */ /* 0x000fea0003800000 */
[----:B-1----:R-:W-:Y:S01]  /*3e80*/  IMAD.WIDE R4, R49, 0x40, R2 ;  /* 0x0000004031047825 */ /* 0x002fe200078e0202 */
[----:B------:R-:W-:Y:S01]  /*3e90*/  ULDC.64 UR4, c[0x0][0x318] ;  /* 0x0000c60000047ab9 */ /* 0x000fe20000000a00 */
[----:B------:R-:W-:Y:S02]  /*3ea0*/  LOP3.LUT P0, RZ, R195, 0x4, RZ, 0xc0, !PT ;  /* 0x00000004c3ff7812 */ /* 0x000fe4000780c0ff */
[----:B------:R-:W-:Y:S02]  /*3eb0*/  IMAD R5, R5, UR4, RZ ;  /* 0x0000000405057c24 */ /* 0x000fe4000f8e02ff */
[----:B------:R-:W-:Y:S02]  /*3ec0*/  IMAD.MOV.U32 R6, RZ, RZ, R38 ;  /* 0x000000ffff067224 */ /* 0x000fe400078e0026 */
[----:B------:R-:W-:Y:S02]  /*3ed0*/  IMAD.MOV.U32 R7, RZ, RZ, R73 ;  /* 0x000000ffff077224 */ /* 0x000fe400078e0049 */
[----:B------:R-:W-:-:S02]  /*3ee0*/  IMAD R5, R4, UR5, R5 ;  /* 0x0000000504057c24 */ /* 0x000fc4000f8e0205 */
[----:B------:R-:W-:Y:S01]  /*3ef0*/  IMAD.WIDE.U32 R6, R4, UR4, R6 ;  /* 0x0000000404067c25 */ /* 0x000fe2000f8e0006 */
[----:B------:R-:W-:-:S03]  /*3f00*/  ULDC.64 UR4, c[0x0][0x308] ;  /* 0x0000c20000047ab9 */ /* 0x000fc60000000a00 */
[----:B------:R-:W-:Y:S01]  /*3f10*/  IMAD R9, R186, 0x8000, R63 ;  /* 0x00008000ba097824 */ /* 0x000fe200078e023f */
[----:B------:R-:W-:Y:S01]  /*3f20*/  LEA R74, P1, R6, UR4, 0x1 ;  /* 0x00000004064a7c11 */ /* 0x000fe2000f8208ff */
[----:B------:R-:W-:Y:S01]  /*3f30*/  IMAD.IADD R5, R7, 0x1, R5 ;  /* 0x0000000107057824 */ /* 0x000fe200078e0205 */
[----:B------:R-:W-:Y:S01]  /*3f40*/  ULDC UR4, c[0x0][0x310] ;  /* 0x0000c40000047ab9 */ /* 0x000fe20000000800 */
[----:B------:R-:W-:Y:S01]  /*3f50*/  VIADD R4, R16, 0x40 ;  /* 0x0000004010047836 */ /* 0x000fe20000000000 */
[C---:B---3--:R-:W-:Y:S01]  /*3f60*/  LEA R79, R9.reuse, R18, 0x1 ;  /* 0x00000012094f7211 */ /* 0x048fe200078e08ff */
[C---:B------:R-:W-:Y:S01]  /*3f70*/  VIADD R77, R9.reuse, 0x20 ;  /* 0x00000020094d7836 */ /* 0x040fe20000000000 */
[----:B0-2---:R-:W-:Y:S01]  /*3f80*/  LEA.HI.X R75, R6, UR5, R5, 0x1, P1 ;  /* 0x00000005064b7c11 */ /* 0x005fe200088f0c05 */
[----:B------:R-:W-:Y:S01]  /*3f90*/  @P0 VIADD R77, R9, 0xffffffe0 ;  /* 0xffffffe0094d0836 */ /* 0x000fe20000000000 */
[C---:B------:R-:W-:Y:S01]  /*3fa0*/  ISETP.GE.AND P1, PT, R16.reuse, UR4, PT ;  /* 0x0000000410007c0c */ /* 0x040fe2000bf26270 */
[----:B------:R-:W-:Y:S01]  /*3fb0*/  VIADD R12, R16, 0x80 ;  /* 0x00000080100c7836 */ /* 0x000fe20000000000 */
[----:B------:R-:W-:Y:S01]  /*3fc0*/  ISETP.GE.AND P0, PT, R4, UR4, PT ;  /* 0x0000000404007c0c */ /* 0x000fe2000bf06270 */
[----:B------:R-:W-:-:S02]  /*3fd0*/  VIADD R13, R16, 0xc0 ;  /* 0x000000c0100d7836 */ /* 0x000fc40000000000 */
[C---:B------:R-:W-:Y:S02]  /*3fe0*/  VIADD R76, R16.reuse, 0x100 ;  /* 0x00000100104c7836 */ /* 0x040fe40000000000 */
        /* <DEDUP_REMOVED lines=22> */
[----:B------:R-:W-:Y:S02]  /*4150*/  IMAD R78, R77, 0x2, R18 ;  /* 0x000000024d4e7824 */ /* 0x000fe400078e0212 */
[----:B------:R-:W-:-:S06]  /*4160*/  VIADD R77, R16, 0xe0 ;  /* 0x000000e0104d7836 */ /* 0x000fcc0000000000 */
        /* <DEDUP_REMOVED lines=19> */
[C---:B------:R-:W-:Y:S01]  /*42a0*/  IADD3 R76, R16.reuse, 0x1a0, RZ ;  /* 0x000001a0104c7810 */ /* 0x040fe20007ffe0ff */
        /* <DEDUP_REMOVED lines=13> */
.L_x_5379:
[----:B------:R-:W-:Y:S05]  /*4380*/  BSYNC B0 ;  /* 0x0000000000007941 */ /* 0x000fea0003800000 */
.L_x_5378:
        /* <DEDUP_REMOVED lines=17> */
.L_x_5346:
[----:B------:R-:W-:Y:S04]  /*44a0*/  BSSY B0, `(.L_x_5381) ;  /* 0x0000004000007945 */ /* 0x000fe80003800000 */
[----:B------:R-:W-:Y:S05]  /*44b0*/  @P0 BRA `(.L_x_5382) ;  /* 0x0000000000080947 */ /* 0x000fea0003800000 */
[----:B------:R-:W0:Y:S02]  /*44c0*/  FENCE.VIEW.ASYNC.G ;  /* 0x00000000000073c6 */ /* 0x000e240000000100 */
[----:B0-----:R-:W-:Y:S06]  /*44d0*/  BAR.ARV 0xc, 0x120 ;  /* 0x0304800000007b1d */ /* 0x001fec0000002000 */
.L_x_5382:
[----:B------:R-:W-:Y:S05]  /*44e0*/  BSYNC B0 ;  /* 0x0000000000007941 */ /* 0x000fea0003800000 */
.L_x_5381:
[----:B------:R-:W2:Y:S01]  /*44f0*/  LDL R0, [R1+0x2c] ;  /* 0x00002c0001007983 */ /* 0x000ea20000100800 */
[----:B------:R-:W-:Y:S01]  /*4500*/  BSSY B7, `(.L_x_5383) ;  /* 0x00014c8000077945 */ /* 0x000fe20003800000 */
[----:B--2---:R-:W-:-:S13]  /*4510*/  R2UR UR4, R0 ;  /* 0x00000000000472ca */ /* 0x004fda00000e0000 */
[----:B------:R-:W-:-:S03]  /*4520*/  UISETP.NE.AND UP0, UPT, UR4, 0x1, UPT ;  /* 0x000000010400788c */ /* 0x000fc6000bf05270 */
[----:B------:R-:W-:Y:S02]  /*4530*/  ULDC UR4, c[0x0][0xad8] ;  /* 0x0002b60000047ab9 */ /* 0x000fe40000000800 */
[----:B------:R-:W-:Y:S01]  /*4540*/  VIADD R0, R47, UR4 ;  /* 0x000000042f007c36 */ /* 0x000fe20008000000 */
[----:B------:R-:W-:-:S13]  /*4550*/  PLOP3.LUT P0, PT, PT, PT, UP0, 0x80, 0x0 ;  /* 0x000000000000781c */ /* 0x000fda0003f0f008 */
[----:B------:R-:W-:Y:S05]  /*4560*/  @!P0 BRA `(.L_x_5384) ;  /* 0x00000020001c8947 */ /* 0x000fea0003800000 */
[----:B-1----:R-:W0:Y:S02]  /*4570*/  LDC R4, c[0x0][0xadc] ;  /* 0x0002b700ff047b82 */ /* 0x002e240000000800 */
        /* <DEDUP_REMOVED lines=13> */
.L_x_5387:
[----:B------:R-:W-:-:S13]  /*4650*/  ISETP.NE.AND P1, PT, R4, 0x1, PT ;  /* 0x000000010400780c */ /* 0x000fda0003f25270 */
[----:B------:R-:W0:Y:S02]  /*4660*/  @P1 LDC.64 R6, c[0x0][0xae0] ;  /* 0x0002b800ff061b82 */ /* 0x000e240000000a00 */
[----:B0-----:R-:W-:-:S05]  /*4670*/  @P1 IMAD.HI.U32 R2, R3, R6, RZ ;  /* 0x0000000603021227 */ /* 0x001fca00078e00ff */
[----:B------:R-:W-:-:S07]  /*4680*/  @P1 SHF.R.U32.HI R3, RZ, R7, R2 ;  /* 0x00000007ff031219 */ /* 0x000fce0000011602 */
.L_x_5388:
[----:B------:R-:W-:Y:S05]  /*4690*/  BSYNC B0 ;  /* 0x0000000000007941 */ /* 0x000fea0003800000 */
.L_x_5386:
[----:B------:R-:W-:-:S05]  /*46a0*/  IMAD R3, R3, R4, R4 ;  /* 0x0000000403037224 */ /* 0x000fca00078e0204 */
[----:B------:R-:W-:-:S07]  /*46b0*/  VIMNMX R0, R0, R3, PT ;  /* 0x0000000300007248 */ /* 0x000fce0003fe0100 */
.L_x_5385:
[----:B------:R-:W-:Y:S01]  /*46c0*/  VIADD R0, R0, 0x3f ;  /* 0x0000003f00007836 */ /* 0x000fe20000000000 */
[----:B------:R-:W-:Y:S02]  /*46d0*/  ULDC UR4, c[0x0][0xad4] ;  /* 0x0002b50000047ab9 */ /* 0x000fe40000000800 */
[----:B------:R-:W-:Y:S02]  /*46e0*/  VIADD R2, R45, -UR4 ;  /* 0x800000042d027c36 */ /* 0x000fe40008000000 */
[----:B------:R-:W-:-:S04]  /*46f0*/  SHF.R.S32.HI R3, RZ, 0x1f, R0 ;  /* 0x0000001fff037819 */ /* 0x000fc80000011400 */
[----:B------:R-:W-:-:S04]  /*4700*/  LEA.HI R3, R3, R0, RZ, 0x6 ;  /* 0x0000000003037211 */ /* 0x000fc800078f30ff */
[----:B------:R-:W-:-:S04]  /*4710*/  SHF.R.S32.HI R3, RZ, 0x6, R3 ;  /* 0x00000006ff037819 */ /* 0x000fc80000011403 */
[----:B---34-:R-:W-:Y:S01]  /*4720*/  VIMNMX R14, R168, R3, PT ;  /* 0x00000003a80e7248 */ /* 0x018fe20003fe0100 */
        /* <DEDUP_REMOVED lines=11> */
.L_x_5391:
[----:B------:R-:W-:-:S13]  /*47e0*/  ISETP.NE.AND P0, PT, R4, 0x1, PT ;  /* 0x000000010400780c */ /* 0x000fda0003f05270 */
[----:B------:R-:W0:Y:S02]  /*47f0*/  @P0 LDC.64 R6, c[0x0][0xae0] ;  /* 0x0002b800ff060b82 */ /* 0x000e240000000a00 */
[----:B0-----:R-:W-:-:S05]  /*4800*/  @P0 IMAD.HI.U32 R6, R45, R6, RZ ;  /* 0x000000062d060227 */ /* 0x001fca00078e00ff */
[----:B------:R-:W-:-:S07]  /*4810*/  @P0 SHF.R.U32.HI R45, RZ, R7, R6 ;  /* 0x00000007ff2d0219 */ /* 0x000fce0000011606 */
.L_x_5392:
[----:B------:R-:W-:Y:S05]  /*4820*/  BSYNC B0 ;  /* 0x0000000000007941 */ /* 0x000fea0003800000 */
.L_x_5390:
[----:B------:R-:W-:-:S05]  /*4830*/  IMAD R45, R45, R4, RZ ;  /* 0x000000042d2d7224 */ /* 0x000fca00078e02ff */
[----:B------:R-:W-:-:S07]  /*4840*/  VIMNMX R2, R2, R45, !PT ;  /* 0x0000002d02027248 */ /* 0x000fce0007fe0100 */
.L_x_5389:
[----:B------:R-:W-:Y:S01]  /*4850*/  SHF.R.S32.HI R3, RZ, 0x1f, R2 ;  /* 0x0000001fff037819 */ /* 0x000fe20000011402 */
[----:B------:R-:W-:Y:S01]  /*4860*/  IMAD.MOV.U32 R0, RZ, RZ, RZ ;  /* 0x000000ffff007224 */ /* 0x000fe200078e00ff */
[----:B------:R-:W-:Y:S02]  /*4870*/  PLOP3.LUT P0, PT, PT, PT, PT, 0x80, 0x0 ;  /* 0x000000000000781c */ /* 0x000fe40003f0f070 */
[----:B------:R-:W-:Y:S02]  /*4880*/  CS2R R150, SRZ ;  /* 0x0000000000967805 */ /* 0x000fe4000001ff00 */
        /* <DEDUP_REMOVED lines=64> */
[----:B------:R-:W-:Y:S01]  /*4c90*/  CS2R R6, SRZ ;  /* 0x0000000000067805 */ /* 0x000fe2000001ff00 */
[----:B------:R-:W-:Y:S01]  /*4ca0*/  IMAD.MOV.U32 R31, RZ, RZ, RZ ;  /* 0x000000ffff1f7224 */ /* 0x000fe200078e00ff */
[----:B------:R-:W-:Y:S01]  /*4cb0*/  CS2R R172, SRZ ;  /* 0x0000000000ac7805 */ /* 0x000fe2000001ff00 */
[----:B------:R-:W-:Y:S01]  /*4cc0*/  IMAD.MOV.U32 R27, RZ, RZ, RZ ;  /* 0x000000ffff1b7224 */ /* 0x000fe200078e00ff */
[----:B------:R-:W-:Y:S01]  /*4cd0*/  MOV R5, RZ ;  /* 0x000000ff00057202 */ /* 0x000fe20000000f00 */
[----:B------:R-:W-:Y:S01]  /*4ce0*/  IMAD.MOV.U32 R174, RZ, RZ, RZ ;  /* 0x000000ffffae7224 */ /* 0x000fe200078e00ff */
[----:B------:R-:W-:Y:S06]  /*4cf0*/  @!P1 BRA `(.L_x_5393) ;  /* 0x0000014400209947 */ /* 0x000fec0003800000 */
[----:B------:R-:W0:Y:S01]  /*4d00*/  SHFL.IDX PT, R0, R221, RZ, 0x1f ;  /* 0x00001fffdd007589 */ /* 0x000e2200000e0000 */
[----:B------:R-:W-:Y:S01]  /*4d10*/  IMAD.MOV.U32 R7, RZ, RZ, 0x40000040 ;  /* 0x40000040ff077424 */ /* 0x000fe200078e00ff */
[----:B------:R-:W-:Y:S01]  /*4d20*/  BSSY B0, `(.L_x_5394) ;  /* 0x00000fc000007945 */ /* 0x000fe20003800000 */
[----:B------:R-:W-:Y:S01]  /*4d30*/  IMAD.MOV.U32 R13, RZ, RZ, 0x40000040 ;  /* 0x40000040ff0d7424 */ /* 0x000fe200078e00ff */
[----:B------:R-:W-:Y:S01]  /*4d40*/  BAR.SYNC.DEFER_BLOCKING 0xe, 0x100 ;  /* 0x0384000000007b1d */ /* 0x000fe20000010000 */
[----:B------:R-:W-:Y:S01]  /*4d50*/  IMAD.MOV.U32 R9, RZ, RZ, 0x40000040 ;  /* 0x40000040ff097424 */ /* 0x000fe200078e00ff */
[----:B------:R-:W-:Y:S01]  /*4d60*/  R2UR UR7, R7 ;  /* 0x00000000070772ca */ /* 0x000fe200000e0000 */
[----:B------:R-:W-:Y:S02]  /*4d70*/  IMAD.MOV.U32 R11, RZ, RZ, 0x40000040 ;  /* 0x40000040ff0b7424 */ /* 0x000fe400078e00ff */
[----:B------:R-:W-:Y:S02]  /*4d80*/  IMAD.MOV.U32 R7, RZ, RZ, 0x40000040 ;  /* 0x40000040ff077424 */ /* 0x000fe400078e00ff */
[----:B------:R-:W-:Y:S01]  /*4d90*/  IMAD.MOV.U32 R21, RZ, RZ, 0x40000040 ;  /* 0x40000040ff157424 */ /* 0x000fe200078e00ff */
[----:B------:R-:W1:Y:S01]  /*4da0*/  S2R R15, SR_TID.X ;  /* 0x00000000000f7919 */ /* 0x000e620000002100 */
[----:B------:R-:W-:-:S05]  /*4db0*/  VIADD R5, R14, 0xfffffffe ;  /* 0xfffffffe0e057836 */ /* 0x000fca0000000000 */
[----:B------:R-:W-:Y:S02]  /*4dc0*/  ISETP.GE.AND P0, PT, R5, R4, PT ;  /* 0x000000040500720c */ /* 0x000fe40003f06270 */
[----:B0-----:R-:W-:-:S04]  /*4dd0*/  LEA.HI R2, R0, R0, RZ, 0x1 ;  /* 0x0000000000027211 */ /* 0x001fc800078f08ff */
[----:B------:R-:W-:Y:S01]  /*4de0*/  LOP3.LUT R3, R2, 0x1fffe, RZ, 0xc0, !PT ;  /* 0x0001fffe02037812 */ /* 0x000fe200078ec0ff */
[----:B-----5:R-:W-:-:S04]  /*4df0*/  WARPGROUP.ARRIVE ;  /* 0x00000000000079c5 */ /* 0x020fc80000000000 */
[----:B------:R-:W-:Y:S02]  /*4e00*/  IMAD.IADD R3, R0, 0x1, -R3 ;  /* 0x0000000100037824 */ /* 0x000fe400078e0a03 */
[----:B------:R-:W-:Y:S02]  /*4e10*/  VIADD R0, R18, 0x36400 ;  /* 0x0003640012007836 */ /* 0x000fe40000000000 */
[----:B------:R-:W-:-:S03]  /*4e20*/  IMAD R3, R3, 0x8000, R18 ;  /* 0x0000800003037824 */ /* 0x000fc600078e0212 */
[----:B------:R-:W-:Y:S01]  /*4e30*/  SHF.R.U32.HI R0, RZ, 0x4, R0 ;  /* 0x00000004ff007819 */ /* 0x000fe20000011600 */
[----:B------:R-:W-:-:S03]  /*4e40*/  VIADD R3, R3, 0x400 ;  /* 0x0000040003037836 */ /* 0x000fc60000000000 */
[----:B------:R-:W-:Y:S02]  /*4e50*/  LOP3.LUT R0, R0, 0x3fff, RZ, 0xc0, !PT ;  /* 0x00003fff00007812 */ /* 0x000fe400078ec0ff */
[----:B------:R-:W-:Y:S02]  /*4e60*/  SHF.R.U32.HI R3, RZ, 0x4, R3 ;  /* 0x00000004ff037819 */ /* 0x000fe40000011603 */
[----:B------:R-:W-:Y:S02]  /*4e70*/  LOP3.LUT R2, R0, 0x10000, RZ, 0xfc, !PT ;  /* 0x0001000000027812 */ /* 0x000fe400078efcff */
[----:B------:R-:W-:Y:S02]  /*4e80*/  LOP3.LUT R3, R3, 0x3fff, RZ, 0xc0, !PT ;  /* 0x00003fff03037812 */ /* 0x000fe400078ec0ff */
[C---:B------:R-:W-:Y:S01]  /*4e90*/  R2UR UR4, R2.reuse ;  /* 0x00000000020472ca */ /* 0x040fe200000e0000 */
[C---:B------:R-:W-:Y:S01]  /*4ea0*/  VIADD R12, R2.reuse, 0x2 ;  /* 0x00000002020c7836 */ /* 0x040fe20000000000 */
[----:B------:R-:W-:Y:S01]  /*4eb0*/  LOP3.LUT R152, R3, 0x2000000, RZ, 0xfc, !PT ;  /* 0x0200000003987812 */ /* 0x000fe200078efcff */
[----:B------:R-:W-:Y:S01]  /*4ec0*/  IMAD.MOV.U32 R3, RZ, RZ, 0x40000040 ;  /* 0x40000040ff037424 */ /* 0x000fe200078e00ff */
[C---:B------:R-:W-:Y:S01]  /*4ed0*/  IADD3 R10, R2.reuse, 0x4, RZ ;  /* 0x00000004020a7810 */ /* 0x040fe20007ffe0ff */
[----:B------:R-:W-:Y:S01]  /*4ee0*/  VIADD R20, R2, 0x6 ;  /* 0x0000000602147836 */ /* 0x000fe20000000000 */
[----:B-1----:R-:W-:Y:S01]  /*4ef0*/  LOP3.LUT R15, R15, 0x7f, RZ, 0xc0, !PT ;  /* 0x0000007f0f0f7812 */ /* 0x002fe200078ec0ff */
[----:B------:R-:W-:Y:S01]  /*4f00*/  IMAD R6, R19, 0x1000, R152 ;  /* 0x0000100013067824 */ /* 0x000fe200078e0298 */
[----:B------:R-:W-:-:S02]  /*4f10*/  R2UR UR5, R3 ;  /* 0x00000000030572ca */ /* 0x000fc400000e0000 */
[----:B------:R-:W-:Y:S01]  /*4f20*/  ISETP.NE.AND P2, PT, R15, RZ, PT ;  /* 0x000000ff0f00720c */ /* 0x000fe20003f45270 */
[C---:B------:R-:W-:Y:S01]  /*4f30*/  VIADD R8, R6.reuse, 0x80 ;  /* 0x0000008006087836 */ /* 0x040fe20000000000 */
[----:B------:R-:W-:-:S11]  /*4f40*/  R2UR UR6, R6 ;  /* 0x00000000060672ca */ /* 0x000fd600000e0000 */
[----:B------:R-:W-:Y:S02]  /*4f50*/  @!P2 IMAD R0, R19, 0x8, R18 ;  /* 0x000000081300a824 */ /* 0x000fe400078e0212 */
[----:B------:R-:W-:Y:S01]  /*4f60*/  HGMMA.64x256x16.F32 R24, gdesc[UR4].tnspB, RZ, !UPT, gsb0 ;  /* 0x43e00000041879f0 */ /* 0x000fe2000c0008ff */
[----:B------:R-:W-:Y:S01]  /*4f70*/  R2UR UR4, R12 ;  /* 0x000000000c0472ca */ /* 0x000fe200000e0000 */
[----:B------:R-:W-:Y:S01]  /*4f80*/  @!P2 VIADD R0, R0, 0x38860 ;  /* 0x000388600000a836 */ /* 0x000fe20000000000 */
[----:B------:R-:W-:Y:S02]  /*4f90*/  R2UR UR5, R13 ;  /* 0x000000000d0572ca */ /* 0x000fe400000e0000 */
[----:B------:R-:W-:Y:S01]  /*4fa0*/  R2UR UR6, R8 ;  /* 0x00000000080672ca */ /* 0x000fe200000e0000 */
[C---:B------:R-:W-:Y:S01]  /*4fb0*/  VIADD R8, R6.reuse, 0x100 ;  /* 0x0000010006087836 */ /* 0x040fe20000000000 */
[----:B------:R-:W-:Y:S01]  /*4fc0*/  R2UR UR7, R9 ;  /* 0x00000000090772ca */ /* 0x000fe200000e0000 */
[----:B------:R-:W-:Y:S01]  /*4fd0*/  IMAD.MOV.U32 R9, RZ, RZ, 0x40000040 ;  /* 0x40000040ff097424 */ /* 0x000fe200078e00ff */
[----:B------:R-:W-:Y:S01]  /*4fe0*/  @!P2 PRMT R0, RZ, 0x654, R0 ;  /* 0x00000654ff00a816 */ /* 0x000fe20000000000 */
[----:B------:R-:W-:Y:S01]  /*4ff0*/  VIADD R6, R6, 0x180 ;  /* 0x0000018006067836 */ /* 0x000fe20000000000 */
[----:B------:R-:W-:-:S02]  /*5000*/  WARPGROUP.DEPBAR.LE gsb0, 0x0 ;  /* 0x00008000000079c5 */ /* 0x000fc40000010000 */
[----:B------:R-:W-:-:S15]  /*5010*/  WARPGROUP.ARRIVE ;  /* 0x00000000000079c5 */ /* 0x000fde0000000000 */
        /* <DEDUP_REMOVED lines=21> */
.L_x_5396:
[----:B------:R-:W-:Y:S01]  /*5170*/  BAR.SYNC.DEFER_BLOCKING 0xe, 0x100 ;  /* 0x0384000000007b1d */ /* 0x000fe20000010000 */
[C---:B------:R-:W-:Y:S01]  /*5180*/  IMAD R7, R19.reuse, 0x40, R194 ;  /* 0x0000004013077824 */ /* 0x040fe200078e02c2 */
[----:B------:R-:W-:Y:S02]  /*5190*/  IADD3 R19, R19, 0x1, RZ ;  /* 0x0000000113137810 */ /* 0x000fe40007ffe0ff */
[----:B------:R-:W-:Y:S01]  /*51a0*/  R2UR UR4, R2 ;  /* 0x00000000020472ca */ /* 0x000fe200000e0000 */
[----:B01----:R-:W-:Y:S01]  /*51b0*/  IMAD R0, R7, 0x4, R18 ;  /* 0x0000000407007824 */ /* 0x003fe200078e0212 */
[----:B------:R-:W-:Y:S01]  /*51c0*/  ISETP.NE.AND P0, PT, R19, 0x2, PT ;  /* 0x000000021300780c */ /* 0x000fe20003f05270 */
[----:B------:R-:W-:Y:S01]  /*51d0*/  IMAD.MOV.U32 R7, RZ, RZ, 0x40000040 ;  /* 0x40000040ff077424 */ /* 0x000fe200078e00ff */
[----:B------:R-:W-:Y:S02]  /*51e0*/  R2UR UR5, R3 ;  /* 0x00000000030572ca */ /* 0x000fe400000e0000 */
[----:B------:R-:W-:-:S02]  /*51f0*/  SEL R19, R19, RZ, P0 ;  /* 0x000000ff13137207 */ /* 0x000fc40000000000 */
[----:B------:R-:W-:Y:S01]  /*5200*/  R2UR UR7, R7 ;  /* 0x00000000070772ca */ /* 0x000fe200000e0000 */
[----:B------:R-:W-:Y:S01]  /*5210*/  IMAD.MOV.U32 R7, RZ, RZ, 0x40000040 ;  /* 0x40000040ff077424 */ /* 0x000fe200078e00ff */
[----:B------:R-:W-:Y:S01]  /*5220*/  ISETP.GT.AND P1, PT, R5, R4, PT ;  /* 0x000000040500720c */ /* 0x000fe20003f24270 */
[----:B------:R-:W-:Y:S02]  /*5230*/  IMAD R6, R19, 0x1000, R152 ;  /* 0x0000100013067824 */ /* 0x000fe400078e0298 */
[----:B------:R-:W-:-:S03]  /*5240*/  VIADD R5, R5, 0xffffffff ;  /* 0xffffffff05057836 */ /* 0x000fc60000000000 */
[----:B------:R-:W-:Y:S01]  /*5250*/  R2UR UR6, R6 ;  /* 0x00000000060672ca */ /* 0x000fe200000e0000 */
[----:B------:R-:W0:Y:S04]  /*5260*/  LDS R8, [R0+0x38400] ;  /* 0x0384000000087984 */ /* 0x000e280000000800 */
[----:B------:R1:W2:Y:S02]  /*5270*/  LDS R9, [R0+0x38420] ;  /* 0x0384200000097984 */ /* 0x0002a40000000800 */
[----:B-1----:R-:W-:-:S04]  /*5280*/  @!P2 IMAD R0, R19, 0x8, R18 ;  /* 0x000000081300a824 */ /* 0x002fc800078e0212 */
        /* <DEDUP_REMOVED lines=130> */
[----:B------:R-:W-:-:S02]  /*5ab0*/  VIADD R8, R6, 0x80 ;  /* 0x0000008006087836 */ /* 0x000fc40000000000 */
[----:B------:R-:W-:-:S03]  /*5ac0*/  IMAD.MOV.U32 R9, RZ, RZ, 0x40000040 ;  /* 0x40000040ff097424 */ /* 0x000fc600078e00ff */
[----:B------:R-:W-:-:S06]  /*5ad0*/  WARPGROUP.ARRIVE ;  /* 0x00000000000079c5 */ /* 0x000fcc0000000000 */
[----:B------:R-:W-:Y:S01]  /*5ae0*/  HGMMA.64x256x16.F32 R24, gdesc[UR4].tnspB, R24, gsb0 ;  /* 0x43e00000041879f0 */ /* 0x000fe20008000818 */
        /* <DEDUP_REMOVED lines=21> */
[----:B------:R-:W-:Y:S02]  /*5c40*/  R2UR UR7, R7 ;  /* 0x00000000070772ca */ /* 0x000fe400000e0000 */
[----:B------:R-:W-:-:S04]  /*5c50*/  SEL R7, RZ, 0x1, P0 ;  /* 0x00000001ff077807 */ /* 0x000fc80000000000 */
[----:B------:R-:W-:Y:S01]  /*5c60*/  LOP3.LUT R22, R22, R7, RZ, 0x3c, !PT ;  /* 0x0000000716167212 */ /* 0x000fe200078e3cff */
[----:B------:R-:W-:Y:S02]  /*5c70*/  WARPGROUP.DEPBAR.LE gsb0, 0x0 ;  /* 0x00008000000079c5 */ /* 0x000fe40000010000 */
[----:B------:R-:W-:-:S12]  /*5c80*/  WARPGROUP.ARRIVE ;  /* 0x00000000000079c5 */ /* 0x000fd80000000000 */
[----:B------:R-:W-:Y:S03]  /*5c90*/  HGMMA.64x256x16.F32 R24, gdesc[UR4].tnspB, R24, gsb0 ;  /* 0x43e00000041879f0 */ /* 0x000fe60008000818 */
[----:B------:R-:W-:Y:S02]  /*5ca0*/  WARPGROUP.DEPBAR.LE gsb0, 0x0 ;  /* 0x00008000000079c5 */ /* 0x000fe40000010000 */
[----:B------:R-:W-:Y:S06]  /*5cb0*/  BAR.ARV 0xf, 0x100 ;  /* 0x03c4000000007b1d */ /* 0x000fec0000002000 */
[----:B------:R1:W-:Y:S01]  /*5cc0*/  @!P2 SYNCS.ARRIVE.TRANS64.RED.A1T0 RZ, [R0+URZ], RZ ;  /* 0x000000ff00ffa9a7 */ /* 0x0003e2000810043f */
[----:B------:R-:W-:Y:S05]  /*5cd0*/  @P1 BRA `(.L_x_5396) ;  /* 0xfffffff400241947 */ /* 0x000fea000383ffff */
.L_x_5395:
[----:B------:R-:W-:Y:S05]  /*5ce0*/  BSYNC B0 ;  /* 0x0000000000007941 */ /* 0x000fea0003800000 */
.L_x_5394:
[----:B------:R-:W-:Y:S01]  /*5cf0*/  BAR.SYNC.DEFER_BLOCKING 0xe, 0x100 ;  /* 0x0384000000007b1d */ /* 0x000fe20000010000 */
[C---:B------:R-:W-:Y:S01]  /*5d00*/  IMAD R3, R19.reuse, 0x40, R194 ;  /* 0x0000004013037824 */ /* 0x040fe200078e02c2 */
[----:B------:R-:W-:Y:S01]  /*5d10*/  PLOP3.LUT P0, PT, PT, PT, PT, 0x8, 0x0 ;  /* 0x000000000000781c */ /* 0x000fe20003f0e170 */
[----:B------:R-:W-:-:S03]  /*5d20*/  VIADD R19, R19, 0x1 ;  /* 0x0000000113137836 */ /* 0x000fc60000000000 */
[----:B------:R-:W-:Y:S02]  /*5d30*/  LEA R3, R3, R18, 0x2 ;  /* 0x0000001203037211 */ /* 0x000fe400078e10ff */
[----:B------:R-:W-:-:S04]  /*5d40*/  ISETP.NE.AND P1, PT, R19, 0x2, PT ;  /* 0x000000021300780c */ /* 0x000fc80003f25270 */
[----:B------:R-:W-:Y:S02]  /*5d50*/  SEL R5, RZ, 0x1, P1 ;  /* 0x00000001ff057807 */ /* 0x000fe40000800000 */
[----:B------:R-:W-:Y:S02]  /*5d60*/  SEL R19, R19, RZ, P1 ;  /* 0x000000ff13137207 */ /* 0x000fe40000800000 */
[----:B------:R-:W-:Y:S01]  /*5d70*/  LOP3.LUT R22, R22, R5, RZ, 0x3c, !PT ;  /* 0x0000000516167212 */ /* 0x000fe200078e3cff */
[----:B------:R-:W2:Y:S04]  /*5d80*/  LDS R2, [R3+0x38400] ;  /* 0x0384000003027984 */ /* 0x000ea80000000800 */
[----:B01----:R-:W0:Y:S01]  /*5d90*/  LDS R0, [R3+0x38420] ;  /* 0x0384200003007984 */ /* 0x003e220000000800 */
[-C--:B--2---:R-:W-:Y:S01]  /*5da0*/  FMUL.FTZ R172, R25, R2.reuse ;  /* 0x0000000219ac7220 */ /* 0x084fe20000410000 */
[-C--:B------:R-:W-:Y:S01]  /*5db0*/  FMUL.FTZ R6, R29, R2.reuse ;  /* 0x000000021d067220 */ /* 0x080fe20000410000 */
[-C--:B------:R-:W-:Y:S01]  /*5dc0*/  FMUL.FTZ R174, R24, R2.reuse ;  /* 0x0000000218ae7220 */ /* 0x080fe20000410000 */
[-C--:B------:R-:W-:Y:S01]  /*5dd0*/  FMUL.FTZ R173, R28, R2.reuse ;  /* 0x000000021cad7220 */ /* 0x080fe20000410000 */
[----:B------:R-:W-:Y:S01]  /*5de0*/  FMUL.FTZ R155, R64, R2 ;  /* 0x00000002409b7220 */ /* 0x000fe20000410000 */
[-C--:B0-----:R-:W-:Y:S01]  /*5df0*/  FMUL.FTZ R9, R42, R0.reuse ;  /* 0x000000002a097220 */ /* 0x081fe20000410000 */
        /* <DEDUP_REMOVED lines=126> */
.L_x_5384:
        /* <DEDUP_REMOVED lines=14> */
.L_x_5399:
[----:B------:R-:W-:-:S13]  /*66c0*/  ISETP.NE.AND P1, PT, R4, 0x1, PT ;  /* 0x000000010400780c */ /* 0x000fda0003f25270 */
[----:B------:R-:W0:Y:S02]  /*66d0*/  @P1 LDC.64 R6, c[0x0][0xae0] ;  /* 0x0002b800ff061b82 */ /* 0x000e240000000a00 */
[----:B0-----:R-:W-:-:S05]  /*66e0*/  @P1 IMAD.HI.U32 R2, R3, R6, RZ ;  /* 0x0000000603021227 */ /* 0x001fca00078e00ff */
[----:B------:R-:W-:-:S07]  /*66f0*/  @P1 SHF.R.U32.HI R3, RZ, R7, R2 ;  /* 0x00000007ff031219 */ /* 0x000fce0000011602 */
.L_x_5400:
[----:B------:R-:W-:Y:S05]  /*6700*/  BSYNC B0 ;  /* 0x0000000000007941 */ /* 0x000fea0003800000 */
.L_x_5398:
[----:B------:R-:W-:-:S05]  /*6710*/  IMAD R3, R3, R4, R4 ;  /* 0x0000000403037224 */ /* 0x000fca00078e0204 */
[----:B------:R-:W-:-:S07]  /*6720*/  VIMNMX R0, R0, R3, PT ;  /* 0x0000000300007248 */ /* 0x000fce0003fe0100 */
.L_x_5397:
[----:B------:R-:W-:Y:S01]  /*6730*/  VIADD R0, R0, 0x3f ;  /* 0x0000003f00007836 */ /* 0x000fe20000000000 */
[----:B------:R-:W-:Y:S02]  /*6740*/  ULDC UR4, c[0x0][0xad4] ;  /* 0x0002b50000047ab9 */ /* 0x000fe40000000800 */
[----:B------:R-:W-:Y:S02]  /*6750*/  VIADD R2, R45, -UR4 ;  /* 0x800000042d027c36 */ /* 0x000fe40008000000 */
        /* <DEDUP_REMOVED lines=15> */
.L_x_5403:
[----:B------:R-:W-:-:S13]  /*6850*/  ISETP.NE.AND P0, PT, R4, 0x1, PT ;  /* 0x000000010400780c */ /* 0x000fda0003f05270 */
[----:B------:R-:W0:Y:S02]  /*6860*/  @P0 LDC.64 R6, c[0x0][0xae0] ;  /* 0x0002b800ff060b82 */ /* 0x000e240000000a00 */
[----:B0-----:R-:W-:-:S05]  /*6870*/  @P0 IMAD.HI.U32 R6, R45, R6, RZ ;  /* 0x000000062d060227 */ /* 0x001fca00078e00ff */
[----:B------:R-:W-:-:S07]  /*6880*/  @P0 SHF.R.U32.HI R45, RZ, R7, R6 ;  /* 0x00000007ff2d0219 */ /* 0x000fce0000011606 */
.L_x_5404:
[----:B------:R-:W-:Y:S05]  /*6890*/  BSYNC B0 ;  /* 0x0000000000007941 */ /* 0x000fea0003800000 */
.L_x_5402:
[----:B------:R-:W-:-:S05]  /*68a0*/  IMAD R45, R45, R4, RZ ;  /* 0x000000042d2d7224 */ /* 0x000fca00078e02ff */
[----:B------:R-:W-:-:S07]  /*68b0*/  VIMNMX R2, R2, R45, !PT ;  /* 0x0000002d02027248 */ /* 0x000fce0007fe0100 */
.L_x_5401:
        /* <DEDUP_REMOVED lines=48> */
[----:B---3--:R-:W-:-:S02]  /*6bc0*/  CS2R R78, SRZ ;  /* 0x00000000004e7805 */ /* 0x008fc4000001ff00 */
[----:B------:R-:W-:Y:S02]  /*6bd0*/  CS2R R76, SRZ ;  /* 0x00000000004c7805 */ /* 0x000fe4000001ff00 */
[----:B----4-:R-:W-:Y:S02]  /*6be0*/  CS2R R74, SRZ ;  /* 0x00000000004a7805 */ /* 0x010fe4000001ff00 */
        /* <DEDUP_REMOVED lines=25> */
[----:B------:R-:W-:Y:S01]  /*6d80*/  BSSY B6, `(.L_x_5405) ;  /* 0x000001c000067945 */ /* 0x000fe20003800000 */
[----:B0-----:R-:W-:-:S04]  /*6d90*/  LEA.HI R2, R0, R0, RZ, 0x1 ;  /* 0x0000000000027211 */ /* 0x001fc800078f08ff */
[----:B------:R-:W-:-:S05]  /*6da0*/  LOP3.LUT R3, R2, 0x1fffe, RZ, 0xc0, !PT ;  /* 0x0001fffe02037812 */ /* 0x000fca00078ec0ff */
[----:B------:R-:W-:Y:S02]  /*6db0*/  IMAD.IADD R3, R0, 0x1, -R3 ;  /* 0x0000000100037824 */ /* 0x000fe400078e0a03 */
[----:B------:R-:W-:Y:S02]  /*6dc0*/  VIADD R0, R18, 0x36400 ;  /* 0x0003640012007836 */ /* 0x000fe40000000000 */
[----:B------:R-:W-:-:S03]  /*6dd0*/  IMAD R3, R3, 0x8000, R18 ;  /* 0x0000800003037824 */ /* 0x000fc600078e0212 */
[----:B------:R-:W-:Y:S01]  /*6de0*/  LOP3.LUT P0, RZ, R0, 0x3ff, RZ, 0xc0, !PT ;  /* 0x000003ff00ff7812 */ /* 0x000fe2000780c0ff */
        /* <DEDUP_REMOVED lines=13> */
[----:B------:R-:W-:Y:S01]  /*6ec0*/  MOV R13, RZ ;  /* 0x000000ff000d7202 */ /* 0x000fe20000000f00 */
[----:B------:R-:W-:Y:S02]  /*6ed0*/  IMAD.U32 R7, RZ, RZ, UR7 ;  /* 0x00000007ff077e24 */ /* 0x000fe4000f8e00ff */
[----:B------:R-:W-:-:S02]  /*6ee0*/  IMAD.U32 R10, RZ, RZ, UR4 ;  /* 0x00000004ff0a7e24 */ /* 0x000fc4000f8e00ff */
[----:B------:R-:W-:Y:S02]  /*6ef0*/  IMAD.U32 R11, RZ, RZ, UR5 ;  /* 0x00000005ff0b7e24 */ /* 0x000fe4000f8e00ff */
[----:B------:R-:W-:Y:S02]  /*6f00*/  IMAD.MOV.U32 R8, RZ, RZ, 0x70 ;  /* 0x00000070ff087424 */ /* 0x000fe400078e00ff */
[----:B0-----:R-:W-:-:S07]  /*6f10*/  IMAD.MOV.U32 R12, RZ, RZ, 0x1 ;  /* 0x00000001ff0c7424 */ /* 0x001fce00078e00ff */
[----:B------:R-:W-:-:S07]  /*6f20*/  LEPC R20, `(.L_x_5406) ;  /* 0x000000001014794e */ /* 0x000fce0000000000 */
[----:B-1---5:R-:W-:Y:S05]  /*6f30*/  CALL.ABS.NOINC R2 ;  /* 0x0000000002007343 */ /* 0x022fea0003c00000 */
.L_x_5406:
[----:B------:R-:W-:Y:S05]  /*6f40*/  BSYNC B6 ;  /* 0x0000000000067941 */ /* 0x000fea0003800000 */
.L_x_5405:
        /* <DEDUP_REMOVED lines=12> */
.L_x_5410:
[----:B-1----:R1:W2:Y:S02]  /*7010*/  SYNCS.PHASECHK.TRANS64.TRYWAIT P0, [R18+URZ+0x38800], R3 ;  /* 0x03880003120075a7 */ /* 0x0022a4000800017f */
[----:B--2---:R-:W-:Y:S05]  /*7020*/  @!P0 NANOSLEEP.SYNCS 0x989680 ;  /* 0x009896800000895d */ /* 0x004fea0003900000 */
[----:B------:R-:W2:Y:S02]  /*7030*/  @!P0 SYNCS.PHASECHK.TRANS64 P0, [R18+URZ+0x38800], R3 ;  /* 0x03880003120085a7 */ /* 0x000ea4000800007f */
[----:B--2---:R-:W-:Y:S05]  /*7040*/  @!P0 BRA `(.L_x_5410) ;  /* 0xfffffffc00f08947 */ /* 0x004fea000383ffff */
.L_x_5409:
[----:B------:R-:W-:Y:S05]  /*7050*/  BSYNC B0 ;  /* 0x0000000000007941 */ /* 0x000fea0003800000 */
.L_x_5408:
[----:B------:R-:W-:Y:S05]  /*7060*/  BRA `(.L_x_5411) ;  /* 0x0000002c004c7947 */ /* 0x000fea0003800000 */
.L_x_5407:
        /* <DEDUP_REMOVED lines=10> */
[-C--:B0-----:R-:W-:Y:S01]  /*7110*/  IMAD R6, R225, R10.reuse, RZ ;  /* 0x0000000ae1067224 */ /* 0x081fe200078e02ff */
[----:B------:R-:W-:Y:S01]  /*7120*/  SHF.L.U64.HI R46, R10, 0x5, R11 ;  /* 0x000000050a2e7819 */ /* 0x000fe2000001020b */
[----:B------:R-:W-:-:S02]  /*7130*/  IMAD R0, R5, R10, RZ ;  /* 0x0000000a05007224 */ /* 0x000fc400078e02ff */
[----:B------:R-:W-:Y:S02]  /*7140*/  IMAD R51, R187, R11, R6 ;  /* 0x0000000bbb337224 */ /* 0x000fe400078e0206 */
[----:B------:R-:W-:Y:S01]  /*7150*/  IMAD.WIDE.U32 R42, R33, R10, RZ ;  /* 0x0000000a212a7225 */ /* 0x000fe200078e00ff */
[----:B-1----:R-:W-:-:S03]  /*7160*/  SHF.L.U64.HI R44, R38, 0x5, R39 ;  /* 0x00000005262c7819 */ /* 0x002fc60000010227 */
[-C--:B------:R-:W-:Y:S02]  /*7170*/  IMAD R8, R225, R38.reuse, RZ ;  /* 0x00000026e1087224 */ /* 0x080fe400078e02ff */
[-C--:B------:R-:W-:Y:S02]  /*7180*/  IMAD R4, R5, R38.reuse, RZ ;  /* 0x0000002605047224 */ /* 0x080fe400078e02ff */
[----:B------:R-:W-:Y:S02]  /*7190*/  IMAD R55, R187, R39, R8 ;  /* 0x00000027bb377224 */ /* 0x000fe400078e0208 */
[C---:B------:R-:W-:Y:S02]  /*71a0*/  IMAD R47, R33.reuse, R11, R0 ;  /* 0x0000000b212f7224 */ /* 0x040fe400078e0200 */
[C---:B------:R-:W-:Y:S02]  /*71b0*/  IMAD R49, R33.reuse, R39, R4 ;  /* 0x0000002721317224 */ /* 0x040fe400078e0204 */
[----:B------:R-:W-:-:S04]  /*71c0*/  IMAD.WIDE.U32 R40, R33, R38, RZ ;  /* 0x0000002621287225 */ /* 0x000fc800078e00ff */
[----:B------:R-:W-:-:S04]  /*71d0*/  IMAD.WIDE.U32 R6, R187, R10, R2 ;  /* 0x0000000abb067225 */ /* 0x000fc800078e0002 */
[----:B------:R-:W-:Y:S01]  /*71e0*/  IMAD.WIDE.U32 R8, R187, R38, R2 ;  /* 0x00000026bb087225 */ /* 0x000fe200078e0002 */
[----:B------:R-:W-:-:S03]  /*71f0*/  IADD3 R26, P3, R6, R42, RZ ;  /* 0x0000002a061a7210 */ /* 0x000fc60007f7e0ff */
[----:B------:R-:W-:Y:S01]  /*7200*/  IMAD.WIDE.U32 R2, R187, R10, R24 ;  /* 0x0000000abb027225 */ /* 0x000fe200078e0018 */
[----:B------:R-:W-:-:S03]  /*7210*/  IADD3 R29, P4, R8, R40, RZ ;  /* 0x00000028081d7210 */ /* 0x000fc60007f9e0ff */
[----:B------:R-:W-:Y:S01]  /*7220*/  IMAD.WIDE.U32 R4, R187, R38, R24 ;  /* 0x00000026bb047225 */ /* 0x000fe200078e0018 */
[----:B------:R-:W-:-:S03]  /*7230*/  IADD3 R48, P1, R2, R42, RZ ;  /* 0x0000002a02307210 */ /* 0x000fc60007f3e0ff */
[----:B------:R-:W-:Y:S01]  /*7240*/  IMAD.IADD R47, R47, 0x1, R43 ;  /* 0x000000012f2f7824 */ /* 0x000fe200078e022b */
[----:B------:R-:W-:Y:S01]  /*7250*/  IADD3 R53, P2, R4, R40, RZ ;  /* 0x0000002804357210 */ /* 0x000fe20007f5e0ff */
[----:B------:R-:W-:Y:S02]  /*7260*/  IMAD.IADD R49, R49, 0x1, R41 ;  /* 0x0000000131317824 */ /* 0x000fe400078e0229 */
[----:B------:R-:W-:Y:S01]  /*7270*/  IMAD.SHL.U32 R45, R10, 0x20, RZ ;  /* 0x000000200a2d7824 */ /* 0x000fe200078e00ff */
[----:B------:R-:W-:Y:S01]  /*7280*/  IADD3.X R27, R47, R51, R7, P3, !PT ;  /* 0x000000332f1b7210 */ /* 0x000fe20001ffe407 */
[----:B------:R-:W-:Y:S01]  /*7290*/  IMAD.SHL.U32 R38, R38, 0x20, RZ ;  /* 0x0000002026267824 */ /* 0x000fe200078e00ff */
[----:B------:R-:W-:Y:S02]  /*72a0*/  IADD3.X R31, R49, R55, R9, P4, !PT ;  /* 0x00000037311f7210 */ /* 0x000fe400027fe409 */
[----:B------:R-:W-:Y:S02]  /*72b0*/  IADD3.X R51, R47, R3, R51, P1, !PT ;  /* 0x000000032f337210 */ /* 0x000fe40000ffe433 */
        /* <DEDUP_REMOVED lines=18> */
.L_x_5413:
[----:B------:R-:W-:Y:S05]  /*73e0*/  BSYNC B6 ;  /* 0x0000000000067941 */ /* 0x000fea0003800000 */
.L_x_5412:
[----:B------:R-:W0:Y:S01]  /*73f0*/  LDC.64 R4, c[0x0][0x3d8] ;  /* 0x0000f600ff047b82 */ /* 0x000e220000000a00 */
[----:B------:R-:W-:Y:S01]  /*7400*/  SHF.R.S32.HI R7, RZ, 0x1f, R189 ;  /* 0x0000001fff077819 */ /* 0x000fe200000114bd */
[----:B------:R-:W-:Y:S01]  /*7410*/  ULDC.U8 UR4, c[0x0][0x3f0] ;  /* 0x0000fc0000047ab9 */ /* 0x000fe20000000000 */
[----:B------:R-:W-:Y:S01]  /*7420*/  BSSY B0, `(.L_x_5414) ;  /* 0x000028f000007945 */ /* 0x000fe20003800000 */
[----:B------:R-:W-:-:S04]  /*7430*/  ISETP.NE.AND P0, PT, RZ, UR4, PT ;  /* 0x00000004ff007c0c */ /* 0x000fc8000bf05270 */
[----:B------:R-:W1:Y:S01]  /*7440*/  LDC.64 R2, c[0x0][0x3e8] ;  /* 0x0000fa00ff027b82 */ /* 0x000e620000000a00 */
[----:B0-----:R-:W-:-:S04]  /*7450*/  IMAD R0, R7, R4, RZ ;  /* 0x0000000407007224 */ /* 0x001fc800078e02ff */
[C---:B------:R-:W-:Y:S02]  /*7460*/  IMAD R11, R189.reuse, R5, R0 ;  /* 0x00000005bd0b7224 */ /* 0x040fe400078e0200 */
[----:B------:R-:W-:Y:S02]  /*7470*/  IMAD R0, R189, -0x40, R184 ;  /* 0xffffffc0bd007824 */ /* 0x000fe400078e02b8 */
[----:B-1----:R-:W-:Y:S02]  /*7480*/  IMAD R10, R7, R2, RZ ;  /* 0x00000002070a7224 */ /* 0x002fe400078e02ff */
[----:B------:R-:W-:-:S04]  /*7490*/  IMAD.WIDE.U32 R6, R189, R4, RZ ;  /* 0x00000004bd067225 */ /* 0x000fc800078e00ff */
[----:B------:R-:W-:-:S04]  /*74a0*/  IMAD.WIDE.U32 R8, R189, R2, RZ ;  /* 0x00000002bd087225 */ /* 0x000fc800078e00ff */
[----:B------:R-:W-:Y:S02]  /*74b0*/  IMAD R13, R189, R3, R10 ;  /* 0x00000003bd0d7224 */ /* 0x000fe400078e020a */
[----:B------:R-:W-:Y:S02]  /*74c0*/  IMAD.IADD R11, R7, 0x1, R11 ;  /* 0x00000001070b7824 */ /* 0x000fe400078e020b */
[----:B------:R-:W-:Y:S02]  /*74d0*/  IMAD.IADD R7, R9, 0x1, R13 ;  /* 0x0000000109077824 */ /* 0x000fe400078e020d */
[C---:B------:R-:W-:Y:S01]  /*74e0*/  IMAD.SHL.U32 R57, R6.reuse, 0x40, RZ ;  /* 0x0000004006397824 */ /* 0x040fe200078e00ff */
[----:B------:R-:W-:Y:S01]  /*74f0*/  SHF.L.U64.HI R50, R6, 0x6, R11 ;  /* 0x0000000606327819 */ /* 0x000fe2000001020b */
[C---:B------:R-:W-:Y:S01]  /*7500*/  IMAD.SHL.U32 R54, R8.reuse, 0x40, RZ ;  /* 0x0000004008367824 */ /* 0x040fe200078e00ff */
[----:B------:R-:W-:Y:S02]  /*7510*/  SHF.L.U64.HI R52, R8, 0x6, R7 ;  /* 0x0000000608347819 */ /* 0x000fe40000010207 */
[----:B------:R-:W-:Y:S01]  /*7520*/  VIMNMX R6, R0, 0x40, PT ;  /* 0x0000004000067848 */ /* 0x000fe20003fe0100 */
        /* <DEDUP_REMOVED lines=32> */
[----:B------:R-:W-:Y:S01]  /*7730*/  IMAD.X R30, R50, 0x1, R51, P4 ;  /* 0x00000001321e7824 */ /* 0x000fe200020e0633 */
[----:B------:R-:W-:Y:S01]  /*7740*/  ISETP.GE.AND P3, PT, R24, UR4, PT ;  /* 0x0000000418007c0c */ /* 0x000fe2000bf66270 */
[----:B------:R-:W-:Y:S01]  /*7750*/  ULDC.64 UR8, c[0x0][0x3e0] ;  /* 0x0000f80000087ab9 */ /* 0x000fe20000000a00 */
[----:B------:R-:W-:Y:S01]  /*7760*/  LEA R12, P4, R13, UR6, 0x1 ;  /* 0x000000060d0c7c11 */ /* 0x000fe2000f8808ff */
[----:B------:R-:W-:Y:S01]  /*7770*/  IMAD.X R15, R52, 0x1, R55, P5 ;  /* 0x00000001340f7824 */ /* 0x000fe200028e0637 */
[----:B------:R-:W-:-:S02]  /*7780*/  LEA R14, P5, R0, UR8, 0x1 ;  /* 0x00000008000e7c11 */ /* 0x000fc4000f8a08ff */
[----:B------:R-:W-:Y:S02]  /*7790*/  CS2R R36, SRZ ;  /* 0x0000000000247805 */ /* 0x000fe4000001ff00 */
[----:B------:R-:W-:Y:S02]  /*77a0*/  LEA.HI.X R13, R13, UR7, R30, 0x1, P4 ;  /* 0x000000070d0d7c11 */ /* 0x000fe4000a0f0c1e */
[----:B------:R-:W-:Y:S02]  /*77b0*/  CS2R R32, SRZ ;  /* 0x0000000000207805 */ /* 0x000fe4000001ff00 */
[----:B------:R-:W-:Y:S02]  /*77c0*/  CS2R R34, SRZ ;  /* 0x0000000000227805 */ /* 0x000fe4000001ff00 */
[----:B------:R-:W-:Y:S02]  /*77d0*/  CS2R R30, SRZ ;  /* 0x00000000001e7805 */ /* 0x000fe4000001ff00 */
[----:B------:R-:W-:Y:S01]  /*77e0*/  LEA.HI.X R15, R0, UR9, R15, 0x1, P5 ;  /* 0x00000009000f7c11 */ /* 0x000fe2000a8f0c0f */
[----:B------:R0:W5:Y:S04]  /*77f0*/  @!P3 LDG.E.64 R36, desc[UR54][R12.64] ;  /* 0x000000360c24b981 */ /* 0x000168000c1e1b00 */
[----:B------:R0:W5:Y:S04]  /*7800*/  @!P2 LDG.E.64 R32, desc[UR54][R12.64+0x20] ;  /* 0x000020360c20a981 */ /* 0x000168000c1e1b00 */
[----:B------:R0:W5:Y:S04]  /*7810*/  @!P3 LDG.E.64 R34, desc[UR54][R14.64] ;  /* 0x000000360e22b981 */ /* 0x000168000c1e1b00 */
[----:B------:R0:W5:Y:S02]  /*7820*/  @!P2 LDG.E.64 R30, desc[UR54][R14.64+0x20] ;  /* 0x000020360e1ea981 */ /* 0x000164000c1e1b00 */
.L_x_5417:
[----:B------:R-:W-:Y:S05]  /*7830*/  BSYNC B1 ;  /* 0x0000000000017941 */ /* 0x000fea0003800000 */
.L_x_5416:
        /* <DEDUP_REMOVED lines=24> */
.L_x_5419:
[----:B------:R-:W-:Y:S05]  /*79c0*/  BSYNC B1 ;  /* 0x0000000000017941 */ /* 0x000fea0003800000 */
.L_x_5418:
[----:B01----:R-:W-:Y:S01]  /*79d0*/  IMAD.SHL.U32 R12, R195, 0x40, RZ ;  /* 0x00000040c30c7824 */ /* 0x003fe200078e00ff */
[----:B------:R-:W-:Y:S01]  /*79e0*/  LEA.HI R0, R218, R218, RZ, 0x1 ;  /* 0x000000dada007211 */ /* 0x000fe200078f08ff */
[C---:B------:R-:W-:Y:S01]  /*79f0*/  IMAD.WIDE.U32 R6, R39.reuse, R4, R6 ;  /* 0x0000000427067225 */ /* 0x040fe200078e0006 */
[----:B------:R-:W-:Y:S01]  /*7a00*/  ULDC.64 UR4, c[0x0][0x3c8] ;  /* 0x0000f20000047ab9 */ /* 0x000fe20000000a00 */
[----:B------:R-:W-:Y:S01]  /*7a10*/  ULDC.64 UR6, c[0x0][0x3e0] ;  /* 0x0000f80000067ab9 */ /* 0x000fe20000000a00 */
[----:B------:R-:W-:Y:S01]  /*7a20*/  LOP3.LUT R15, R12, 0x1c0, RZ, 0xc0, !PT ;  /* 0x000001c00c0f7812 */ /* 0x000fe200078ec0ff */
[----:B------:R-:W-:Y:S01]  /*7a30*/  IMAD.WIDE.U32 R10, R39, R2, R10 ;  /* 0x00000002270a7225 */ /* 0x000fe200078e000a */
[----:B------:R-:W-:-:S03]  /*7a40*/  LOP3.LUT R13, R0, 0xfffffffe, RZ, 0xc0, !PT ;  /* 0xfffffffe000d7812 */ /* 0x000fc600078ec0ff */
[C---:B------:R-:W-:Y:S01]  /*7a50*/  IMAD R4, R41.reuse, R4, RZ ;  /* 0x0000000429047224 */ /* 0x040fe200078e02ff */
[----:B------:R-:W-:Y:S01]  /*7a60*/  LEA R0, P3, R10, UR6, 0x1 ;  /* 0x000000060a007c11 */ /* 0x000fe2000f8608ff */
[----:B------:R-:W-:Y:S02]  /*7a70*/  IMAD R2, R41, R2, RZ ;  /* 0x0000000229027224 */ /* 0x000fe400078e02ff */
[C---:B------:R-:W-:Y:S02]  /*7a80*/  IMAD R5, R39.reuse, R5, R4 ;  /* 0x0000000527057224 */ /* 0x040fe400078e0204 */
[----:B------:R-:W-:Y:S01]  /*7a90*/  IMAD R39, R39, R3, R2 ;  /* 0x0000000327277224 */ /* 0x000fe200078e0202 */
[----:B------:R-:W-:Y:S01]  /*7aa0*/  LOP3.LUT R2, R15, 0x18, R16, 0xf8, !PT ;  /* 0x000000180f027812 */ /* 0x000fe200078ef810 */
[----:B------:R-:W-:Y:S01]  /*7ab0*/  IMAD.IADD R7, R7, 0x1, R5 ;  /* 0x0000000107077824 */ /* 0x000fe200078e0205 */
[----:B------:R-:W-:Y:S01]  /*7ac0*/  SHF.R.U32.HI R15, RZ, 0x3, R15 ;  /* 0x00000003ff0f7819 */ /* 0x000fe2000001160f */
[----:B------:R-:W-:Y:S01]  /*7ad0*/  IMAD.IADD R5, R11, 0x1, R39 ;  /* 0x000000010b057824 */ /* 0x000fe200078e0227 */
[----:B------:R-:W-:Y:S01]  /*7ae0*/  LEA R3, P2, R6, UR4, 0x1 ;  /* 0x0000000406037c11 */ /* 0x000fe2000f8408ff */
[----:B------:R-:W-:Y:S01]  /*7af0*/  IMAD.IADD R56, R218, 0x1, -R13 ;  /* 0x00000001da387824 */ /* 0x000fe200078e0a0d */
[----:B------:R-:W-:Y:S01]  /*7b00*/  UMOV UR4, 0xffffffff ;  /* 0xffffffff00047882 */ /* 0x000fe20000000000 */
[----:B------:R-:W-:-:S02]  /*7b10*/  LOP3.LUT R38, R2, R15, RZ, 0x3c, !PT ;  /* 0x0000000f02267212 */ /* 0x000fc400078e3cff */
[----:B------:R-:W-:Y:S02]  /*7b20*/  LEA.HI.X R4, R6, UR5, R7, 0x1, P2 ;  /* 0x0000000506047c11 */ /* 0x000fe400090f0c07 */
[----:B------:R-:W-:Y:S02]  /*7b30*/  LEA.HI.X R2, R10, UR7, R5, 0x1, P3 ;  /* 0x000000070a027c11 */ /* 0x000fe400098f0c05 */
[----:B------:R-:W-:Y:S01]  /*7b40*/  SHF.L.U32 R5, R56, 0x1f, RZ ;  /* 0x0000001f38057819 */ /* 0x000fe200000006ff */
[----:B------:R-:W-:Y:S06]  /*7b50*/  BRA.DIV UR4, `(.L_x_5420) ;  /* 0x000001ae04307947 */ /* 0x000fec000b800000 */
.L_x_5668:
[----:B------:R-:W-:-:S03]  /*7b60*/  UMOV UR4, 0xffffffff ;  /* 0xffffffff00047882 */ /* 0x000fc60000000000 */
[----:B------:R-:W-:Y:S05]  /*7b70*/  BRA.DIV UR4, `(.L_x_5421) ;  /* 0x000001ae04507947 */ /* 0x000fea000b800000 */
.L_x_5671:
[----:B------:R-:W-:-:S03]  /*7b80*/  UMOV UR4, 0xffffffff ;  /* 0xffffffff00047882 */ /* 0x000fc60000000000 */
[----:B------:R-:W-:Y:S05]  /*7b90*/  BRA.DIV UR4, `(.L_x_5422) ;  /* 0x000001ae04707947 */ /* 0x000fea000b800000 */
.L_x_5674:
[----:B------:R-:W-:-:S03]  /*7ba0*/  UMOV UR4, 0xffffffff ;  /* 0xffffffff00047882 */ /* 0x000fc60000000000 */
[----:B------:R-:W-:Y:S05]  /*7bb0*/  BRA.DIV UR4, `(.L_x_5423) ;  /* 0x000001ae04907947 */ /* 0x000fea000b800000 */
.L_x_5677:
[----:B------:R-:W-:-:S03]  /*7bc0*/  UMOV UR4, 0xffffffff ;  /* 0xffffffff00047882 */ /* 0x000fc60000000000 */
[----:B------:R-:W-:Y:S05]  /*7bd0*/  BRA.DIV UR4, `(.L_x_5424) ;  /* 0x000001ae04b07947 */ /* 0x000fea000b800000 */
.L_x_5680:
[----:B------:R-:W-:-:S03]  /*7be0*/  UMOV UR4, 0xffffffff ;  /* 0xffffffff00047882 */ /* 0x000fc60000000000 */
[----:B------:R-:W-:Y:S05]  /*7bf0*/  BRA.DIV UR4, `(.L_x_5425) ;  /* 0x000001ae04d07947 */ /* 0x000fea000b800000 */
.L_x_5683:
[----:B------:R-:W-:-:S03]  /*7c00*/  UMOV UR4, 0xffffffff ;  /* 0xffffffff00047882 */ /* 0x000fc60000000000 */
[----:B------:R-:W-:Y:S05]  /*7c10*/  BRA.DIV UR4, `(.L_x_5426) ;  /* 0x000001ae04f07947 */ /* 0x000fea000b800000 */
.L_x_5686:
[----:B------:R-:W-:-:S03]  /*7c20*/  UMOV UR4, 0xffffffff ;  /* 0xffffffff00047882 */ /* 0x000fc60000000000 */
[----:B------:R-:W-:Y:S05]  /*7c30*/  BRA.DIV UR4, `(.L_x_5427) ;  /* 0x000001b204107947 */ /* 0x000fea000b800000 */
.L_x_5689:
        /* <DEDUP_REMOVED lines=11> */
[----:B------:R-:W-:Y:S01]  /*7cf0*/  IMAD.MOV.U32 R2, RZ, RZ, R31 ;  /* 0x000000ffff027224 */ /* 0x000fe200078e001f */
[----:B------:R-:W-:Y:S01]  /*7d00*/  BSSY B1, `(.L_x_5428) ;  /* 0x0000017000017945 */ /* 0x000fe20003800000 */
[----:B------:R-:W-:Y:S01]  /*7d10*/  IMAD R3, R3, 0x2, R18 ;  /* 0x0000000203037824 */ /* 0x000fe200078e0212 */
[----:B------:R-:W-:Y:S01]  /*7d20*/  PRMT R10, R4, 0x7610, R10 ;  /* 0x00007610040a7816 */ /* 0x000fe2000000000a */
[----:B------:R-:W-:Y:S01]  /*7d30*/  IMAD.MOV.U32 R0, RZ, RZ, R30 ;  /* 0x000000ffff007224 */ /* 0x000fe200078e001e */
[----:B------:R-:W-:Y:S01]  /*7d40*/  PRMT R44, R2, 0x7610, R44 ;  /* 0x00007610022c7816 */ /* 0x000fe2000000002c */
[----:B------:R-:W-:-:S02]  /*7d50*/  IMAD.MOV.U32 R4, RZ, RZ, R35 ;  /* 0x000000ffff047224 */ /* 0x000fc400078e0023 */
[----:B------:R-:W-:Y:S01]  /*7d60*/  VIADD R2, R3, 0x20400 ;  /* 0x0002040003027836 */ /* 0x000fe20000000000 */
[----:B------:R-:W-:Y:S01]  /*7d70*/  PRMT R43, R43, 0x5410, R0 ;  /* 0x000054102b2b7816 */ /* 0x000fe20000000000 */
[----:B------:R-:W-:Y:S01]  /*7d80*/  IMAD.MOV.U32 R6, RZ, RZ, R8 ;  /* 0x000000ffff067224 */ /* 0x000fe200078e0008 */
[----:B------:R-:W-:Y:S01]  /*7d90*/  PRMT R44, R44, 0x5410, R4 ;  /* 0x000054102c2c7816 */ /* 0x000fe20000000004 */
[----:B------:R-:W-:Y:S02]  /*7da0*/  IMAD.MOV.U32 R7, RZ, RZ, R9 ;  /* 0x000000ffff077224 */ /* 0x000fe400078e0009 */
[----:B------:R-:W-:Y:S02]  /*7db0*/  VIADD R0, R3, 0x20440 ;  /* 0x0002044003007836 */ /* 0x000fe40000000000 */
[----:B------:R-:W-:Y:S01]  /*7dc0*/  @P3 VIADD R0, R2, 0xffffffc0 ;  /* 0xffffffc002003836 */ /* 0x000fe20000000000 */
[----:B------:R-:W-:Y:S01]  /*7dd0*/  PRMT R2, R7, 0x5410, R6 ;  /* 0x0000541007027816 */ /* 0x000fe20000000006 */
[----:B------:R-:W-:Y:S01]  /*7de0*/  IMAD.MOV.U32 R4, RZ, RZ, R26 ;  /* 0x000000ffff047224 */ /* 0x000fe200078e001a */
[----:B------:R-:W-:Y:S01]  /*7df0*/  MOV R6, R27 ;  /* 0x0000001b00067202 */ /* 0x000fe20000000f00 */
[----:B------:R-:W-:-:S02]  /*7e00*/  IMAD.MOV.U32 R7, RZ, RZ, R20 ;  /* 0x000000ffff077224 */ /* 0x000fc400078e0014 */
[----:B------:R-:W-:Y:S01]  /*7e10*/  IMAD.MOV.U32 R11, RZ, RZ, R21 ;  /* 0x000000ffff0b7224 */ /* 0x000fe200078e0015 */
[----:B------:R-:W-:Y:S01]  /*7e20*/  PRMT R45, R4, 0x5410, R6 ;  /* 0x00005410042d7816 */ /* 0x000fe20000000006 */
[----:B------:R-:W-:Y:S02]  /*7e30*/  IMAD.MOV.U32 R4, RZ, RZ, R28 ;  /* 0x000000ffff047224 */ /* 0x000fe400078e001c */
[----:B------:R-:W-:Y:S01]  /*7e40*/  IMAD.MOV.U32 R6, RZ, RZ, R29 ;  /* 0x000000ffff067224 */ /* 0x000fe200078e001d */
[----:B------:R-:W-:Y:S01]  /*7e50*/  PRMT R46, R7, 0x5410, R11 ;  /* 0x00005410072e7816 */ /* 0x000fe2000000000b */
[----:B0-----:R-:W-:Y:S06]  /*7e60*/  @!P2 BRA `(.L_x_5429) ;  /* 0x000001ac00aca947 */ /* 0x001fec0003800000 */
.L_x_5690:
[----:B------:R-:W-:Y:S05]  /*7e70*/  BSYNC B1 ;  /* 0x0000000000017941 */ /* 0x000fea0003800000 */
.L_x_5428:
[----:B------:R-:W-:Y:S01]  /*7e80*/  BSSY B1, `(.L_x_5430) ;  /* 0x000005f000017945 */ /* 0x000fe20003800000 */
[----:B------:R-:W-:-:S03]  /*7e90*/  PRMT R47, R4, 0x5410, R6 ;  /* 0x00005410042f7816 */ /* 0x000fc60000000006 */
[----:B------:R-:W-:Y:S05]  /*7ea0*/  @P0 BRA `(.L_x_5431) ;  /* 0x0000000400700947 */ /* 0x000fea0003800000 */
[----:B0-----:R-:W0:Y:S01]  /*7eb0*/  LDC R5, c[0x0][0x3d4] ;  /* 0x0000f500ff057b82 */ /* 0x001e220000000800 */
[C---:B------:R-:W-:Y:S01]  /*7ec0*/  VIADD R4, R24.reuse, 0x10 ;  /* 0x0000001018047836 */ /* 0x040fe20000000000 */
[----:B------:R-:W-:Y:S01]  /*7ed0*/  BSSY B2, `(.L_x_5432) ;  /* 0x000002e000027945 */ /* 0x000fe20003800000 */
[----:B0-----:R-:W-:-:S03]  /*7ee0*/  ISETP.GE.AND P0, PT, R24, R5, PT ;  /* 0x000000051800720c */ /* 0x001fc60003f06270 */
[----:B------:R-:W-:-:S10]  /*7ef0*/  ISETP.GE.AND P2, PT, R4, R5, PT ;  /* 0x000000050400720c */ /* 0x000fd40003f46270 */
[----:B------:R-:W-:Y:S05]  /*7f00*/  @P0 BRA `(.L_x_5433) ;  /* 0x0000000000a80947 */ /* 0x000fea0003800000 */
[----:B------:R-:W0:Y:S01]  /*7f10*/  LDS.128 R4, [R3+0x20400] ;  /* 0x0204000003047984 */ /* 0x000e220000000c00 */
        /* <DEDUP_REMOVED lines=41> */
.L_x_5433:
[----:B------:R-:W-:Y:S05]  /*81b0*/  BSYNC B2 ;  /* 0x0000000000027941 */ /* 0x000fea0003800000 */
.L_x_5432:
[----:B------:R-:W-:Y:S05]  /*81c0*/  @P2 BRA `(.L_x_5431) ;  /* 0x0000000000a82947 */ /* 0x000fea0003800000 */
[----:B0-----:R-:W0:Y:S01]  /*81d0*/  LDS.128 R4, [R0] ;  /* 0x0000000000047984 */ /* 0x001e220000000c00 */
        /* <DEDUP_REMOVED lines=41> */
.L_x_5431:
[----:B------:R-:W-:Y:S05]  /*8470*/  BSYNC B1 ;  /* 0x0000000000017941 */ /* 0x000fea0003800000 */
.L_x_5430:
[----:B------:R-:W-:Y:S05]  /*8480*/  @P1 BRA `(.L_x_5434) ;  /* 0x0000001800201947 */ /* 0x000fea0003800000 */
[----:B01----:R-:W0:Y:S01]  /*8490*/  LDC R5, c[0x0][0x3d4] ;  /* 0x0000f500ff057b82 */ /* 0x003e220000000800 */
        /* <DEDUP_REMOVED lines=27> */
[----:B------:R-:W-:Y:S02]  /*8650*/  HADD2.F32 R6, -RZ, R5.H0_H0 ;  /* 0x20000005ff067230 */ /* 0x000fe40000004100 */
        /* <DEDUP_REMOVED lines=19> */
.L_x_5436:
[----:B------:R-:W-:Y:S05]  /*8790*/  BSYNC B1 ;  /* 0x0000000000017941 */ /* 0x000fea0003800000 */
.L_x_5435:
[----:B------:R-:W-:Y:S05]  /*87a0*/  @P1 BRA `(.L_x_5434) ;  /* 0x0000001400581947 */ /* 0x000fea0003800000 */
[----:B------:R-:W1:Y:S01]  /*87b0*/  LDS.128 R4, [R0+0x1000] ;  /* 0x0010000000047984 */ /* 0x000e620000000c00 */
[----:B------:R-:W-:Y:S01]  /*87c0*/  SHF.R.U32.HI R14, RZ, 0x10, R21 ;  /* 0x00000010ff0e7819 */ /* 0x000fe20000011615 */
[----:B------:R-:W-:Y:S01]  /*87d0*/  HADD2.F32 R13, -RZ, R46.H0_H0 ;  /* 0x2000002eff0d7230 */ /* 0x000fe20000004100 */
[--C-:B------:R-:W-:Y:S01]  /*87e0*/  SHF.R.U32.HI R12, RZ, 0x10, R9.reuse ;  /* 0x00000010ff0c7819 */ /* 0x100fe20000011609 */
[----:B------:R-:W-:Y:S01]  /*87f0*/  HADD2.F32 R11, -RZ, R2.H1_H1 ;  /* 0x30000002ff0b7230 */ /* 0x000fe20000004100 */
[----:B------:R-:W-:Y:S01]  /*8800*/  SHF.R.U64 R25, R8, 0x10, R9 ;  /* 0x0000001008197819 */ /* 0x000fe20000001209 */
[----:B------:R-:W-:Y:S01]  /*8810*/  HADD2.F32 R14, -RZ, R14.H0_H0 ;  /* 0x2000000eff0e7230 */ /* 0x000fe20000004100 */
[----:B------:R-:W-:Y:S01]  /*8820*/  SHF.R.U64 R24, R20, 0x10, R21 ;  /* 0x0000001014187819 */ /* 0x000fe20000001215 */
[----:B------:R-:W-:Y:S02]  /*8830*/  HADD2.F32 R12, -RZ, R12.H0_H0 ;  /* 0x2000000cff0c7230 */ /* 0x000fe40000004100 */
[----:B-1----:R-:W-:-:S02]  /*8840*/  HADD2.F32 R10, -RZ, R7.H1_H1 ;  /* 0x30000007ff0a7230 */ /* 0x002fc40000004100 */
[--C-:B0-----:R-:W-:Y:S02]  /*8850*/  HADD2.F32 R3, -RZ, R4.reuse.H0_H0 ;  /* 0x20000004ff037230 */ /* 0x101fe40000004100 */
[----:B------:R-:W-:Y:S02]  /*8860*/  HADD2.F32 R4, -RZ, R4.H1_H1 ;  /* 0x30000004ff047230 */ /* 0x000fe40000004100 */
[C---:B------:R-:W-:Y:S01]  /*8870*/  FMUL.FTZ R20, R10.reuse, R14 ;  /* 0x0000000e0a147220 */ /* 0x040fe20000410000 */
[----:B------:R-:W-:Y:S02]  /*8880*/  HADD2.F32 R9, -RZ, R7.H0_H0 ;  /* 0x20000007ff097230 */ /* 0x000fe40000004100 */
[----:B------:R-:W-:Y:S01]  /*8890*/  FMUL.FTZ R15, R10, R12 ;  /* 0x0000000c0a0f7220 */ /* 0x000fe20000410000 */
[--C-:B------:R-:W-:Y:S02]  /*88a0*/  HADD2.F32 R7, -RZ, R6.reuse.H0_H0 ;  /* 0x20000006ff077230 */ /* 0x100fe40000004100 */
[----:B------:R-:W-:Y:S01]  /*88b0*/  FMUL.FTZ R10, R4, R13 ;  /* 0x0000000d040a7220 */ /* 0x000fe20000410000 */
[----:B------:R-:W-:-:S02]  /*88c0*/  HADD2.F32 R8, -RZ, R6.H1_H1 ;  /* 0x30000006ff087230 */ /* 0x000fc40000004100 */
[----:B------:R-:W-:Y:S01]  /*88d0*/  FFMA.FTZ R20, R9, R12, -R20 ;  /* 0x0000000c09147223 */ /* 0x000fe20000010814 */
[-C--:B------:R-:W-:Y:S01]  /*88e0*/  FMUL.FTZ R12, R4, R11.reuse ;  /* 0x0000000b040c7220 */ /* 0x080fe20000410000 */
[----:B------:R-:W-:Y:S01]  /*88f0*/  FFMA.FTZ R11, R3, R11, -R10 ;  /* 0x0000000b030b7223 */ /* 0x000fe2000001080a */
[--C-:B------:R-:W-:Y:S02]  /*8900*/  HADD2.F32 R6, -RZ, R5.reuse.H0_H0 ;  /* 0x20000005ff067230 */ /* 0x100fe40000004100 */
[----:B------:R-:W-:Y:S01]  /*8910*/  FFMA.FTZ R15, R9, R14, R15 ;  /* 0x0000000e090f7223 */ /* 0x000fe2000001000f */
[----:B------:R-:W-:Y:S02]  /*8920*/  HADD2.F32 R10, -RZ, R46.H1_H1 ;  /* 0x3000002eff0a7230 */ /* 0x000fe40000004100 */
[----:B------:R-:W-:Y:S01]  /*8930*/  FFMA.FTZ R12, R3, R13, R12 ;  /* 0x0000000d030c7223 */ /* 0x000fe2000001000c */
[----:B------:R-:W-:Y:S02]  /*8940*/  HADD2.F32 R4, -RZ, R2.H0_H0 ;  /* 0x20000002ff047230 */ /* 0x000fe40000004100 */
[----:B------:R-:W-:-:S02]  /*8950*/  HADD2.F32 R5, -RZ, R5.H1_H1 ;  /* 0x30000005ff057230 */ /* 0x000fc40000004100 */
[C---:B------:R-:W-:Y:S01]  /*8960*/  FMUL.FTZ R14, R8.reuse, R10 ;  /* 0x0000000a080e7220 */ /* 0x040fe20000410000 */
[----:B------:R-:W-:Y:S02]  /*8970*/  HADD2.F32 R9, -RZ, R24.H0_H0 ;  /* 0x20000018ff097230 */ /* 0x000fe40000004100 */
[-C--:B------:R-:W-:Y:S01]  /*8980*/  FMUL.FTZ R13, R8, R4.reuse ;  /* 0x00000004080d7220 */ /* 0x080fe20000410000 */
[----:B------:R-:W-:Y:S02]  /*8990*/  HADD2.F32 R2, -RZ, R25.H0_H0 ;  /* 0x20000019ff027230 */ /* 0x000fe40000004100 */
[----:B------:R-:W-:Y:S01]  /*89a0*/  FFMA.FTZ R14, R7, R4, -R14 ;  /* 0x00000004070e7223 */ /* 0x000fe2000001080e */
[----:B------:R-:W-:Y:S01]  /*89b0*/  F2FP.F16.F32.PACK_AB R15, R15, R20 ;  /* 0x000000140f0f723e */ /* 0x000fe200000000ff */
[----:B------:R-:W-:Y:S01]  /*89c0*/  FMUL.FTZ R3, R5, R9 ;  /* 0x0000000905037220 */ /* 0x000fe20000410000 */
[----:B------:R-:W-:Y:S01]  /*89d0*/  FFMA.FTZ R13, R7, R10, R13 ;  /* 0x0000000a070d7223 */ /* 0x000fe2000001000d */
[-C--:B------:R-:W-:Y:S01]  /*89e0*/  FMUL.FTZ R8, R5, R2.reuse ;  /* 0x0000000205087220 */ /* 0x080fe20000410000 */
[----:B------:R-:W-:Y:S01]  /*89f0*/  F2FP.F16.F32.PACK_AB R12, R12, R11 ;  /* 0x0000000b0c0c723e */ /* 0x000fe200000000ff */
[----:B------:R-:W-:-:S02]  /*8a00*/  FFMA.FTZ R3, R6, R2, -R3 ;  /* 0x0000000206037223 */ /* 0x000fc40000010803 */
[----:B------:R-:W-:Y:S01]  /*8a10*/  FFMA.FTZ R8, R6, R9, R8 ;  /* 0x0000000906087223 */ /* 0x000fe20000010008 */
[----:B------:R-:W-:-:S04]  /*8a20*/  F2FP.F16.F32.PACK_AB R14, R13, R14 ;  /* 0x0000000e0d0e723e */ /* 0x000fc800000000ff */
[----:B------:R-:W-:-:S05]  /*8a30*/  F2FP.F16.F32.PACK_AB R13, R8, R3 ;  /* 0x00000003080d723e */ /* 0x000fca00000000ff */
[----:B------:R2:W-:Y:S01]  /*8a40*/  STS.128 [R0+0x1000], R12 ;  /* 0x0010000c00007388 */ /* 0x0005e20000000c00 */
[----:B------:R-:W-:Y:S05]  /*8a50*/  BRA `(.L_x_5434) ;  /* 0x0000001000ac7947 */ /* 0x000fea0003800000 */
.L_x_5415:
        /* <DEDUP_REMOVED lines=13> */
[----:B------:R-:W-:Y:S01]  /*8b30*/  @!P0 IMAD.X R8, R50, 0x1, R27, P4 ;  /* 0x0000000132088824 */ /* 0x000fe200020e061b */
[----:B------:R-:W-:Y:S01]  /*8b40*/  @!P0 LEA R6, P4, R7, UR4, 0x1 ;  /* 0x0000000407068c11 */ /* 0x000fe2000f8808ff */
[----:B------:R-:W1:Y:S01]  /*8b50*/  @!P1 LDC.64 R24, c[0x0][0x3c8] ;  /* 0x0000f200ff189b82 */ /* 0x000e620000000a00 */
[----:B------:R-:W-:-:S02]  /*8b60*/  @!P0 IADD3 R9, P5, R54, R29, RZ ;  /* 0x0000001d36098210 */ /* 0x000fc40007fbe0ff */
[----:B------:R-:W-:Y:S02]  /*8b70*/  @!P0 LEA.HI.X R7, R7, UR5, R8, 0x1, P4 ;  /* 0x0000000507078c11 */ /* 0x000fe4000a0f0c08 */
[----:B------:R-:W-:Y:S01]  /*8b80*/  @!P1 IADD3.X R13, R31, R44, R52, P2, P3 ;  /* 0x0000002c1f0d9210 */ /* 0x000fe200017e6434 */
[----:B------:R-:W-:Y:S01]  /*8b90*/  @!P0 IMAD.X R20, R52, 0x1, R31, P5 ;  /* 0x0000000134148824 */ /* 0x000fe200028e061f */
[----:B------:R-:W-:Y:S02]  /*8ba0*/  CS2R R28, SRZ ;  /* 0x00000000001c7805 */ /* 0x000fe4000001ff00 */
[----:B------:R-:W-:Y:S02]  /*8bb0*/  CS2R R30, SRZ ;  /* 0x00000000001e7805 */ /* 0x000fe4000001ff00 */
[C---:B------:R-:W-:Y:S01]  /*8bc0*/  @!P0 LEA R8, P2, R9.reuse, UR6, 0x1 ;  /* 0x0000000609088c11 */ /* 0x040fe2000f8408ff */
[----:B------:R2:W5:Y:S03]  /*8bd0*/  @!P0 LDG.E.128 R32, desc[UR54][R6.64] ;  /* 0x0000003606208981 */ /* 0x000566000c1e1d00 */
[----:B------:R-:W-:-:S02]  /*8be0*/  @!P0 LEA.HI.X R9, R9, UR7, R20, 0x1, P2 ;  /* 0x0000000709098c11 */ /* 0x000fc400090f0c14 */
[----:B0-----:R-:W-:-:S04]  /*8bf0*/  @!P1 LEA R12, P4, R0, R36, 0x1 ;  /* 0x00000024000c9211 */ /* 0x001fc800078808ff */
[----:B------:R-:W-:Y:S02]  /*8c00*/  @!P1 LEA.HI.X R13, R0, R37, R13, 0x1, P4 ;  /* 0x00000025000d9211 */ /* 0x000fe400020f0c0d */
[----:B------:R-:W0:Y:S03]  /*8c10*/  LDC R0, c[0x0][0x428] ;  /* 0x00010a00ff007b82 */ /* 0x000e260000000800 */
[----:B------:R-:W5:Y:S01]  /*8c20*/  @!P1 LDG.E.128 R28, desc[UR54][R12.64] ;  /* 0x000000360c1c9981 */ /* 0x000f62000c1e1d00 */
[----:B------:R-:W-:Y:S01]  /*8c30*/  IMAD R15, R189, 0x40, R187 ;  /* 0x00000040bd0f7824 */ /* 0x000fe200078e02bb */
[----:B-1----:R-:W-:Y:S02]  /*8c40*/  @!P1 LEA R10, P3, R11, R24, 0x1 ;  /* 0x000000180b0a9211 */ /* 0x002fe400078608ff */
[----:B0-----:R-:W-:Y:S01]  /*8c50*/  ISETP.NE.AND P2, PT, R0, 0x1, PT ;  /* 0x000000010000780c */ /* 0x001fe20003f45270 */
[----:B------:R-:W-:Y:S01]  /*8c60*/  IMAD R15, R220, 0x20, R15 ;  /* 0x00000020dc0f7824 */ /* 0x000fe200078e020f */
[----:B------:R-:W-:-:S02]  /*8c70*/  CS2R R36, SRZ ;  /* 0x0000000000247805 */ /* 0x000fc4000001ff00 */
[----:B------:R-:W-:Y:S02]  /*8c80*/  CS2R R38, SRZ ;  /* 0x0000000000267805 */ /* 0x000fe4000001ff00 */
[----:B------:R-:W-:-:S07]  /*8c90*/  @!P1 LEA.HI.X R11, R11, R25, R14, 0x1, P3 ;  /* 0x000000190b0b9211 */ /* 0x000fce00018f0c0e */
[----:B------:R-:W0:Y:S08]  /*8ca0*/  @P2 LDC R0, c[0x0][0x42c] ;  /* 0x00010b00ff002b82 */ /* 0x000e300000000800 */
[----:B--2---:R-:W1:Y:S01]  /*8cb0*/  @P2 LDC R7, c[0x0][0x430] ;  /* 0x00010c00ff072b82 */ /* 0x004e620000000800 */
[----:B------:R-:W-:Y:S02]  /*8cc0*/  CS2R R24, SRZ ;  /* 0x0000000000187805 */ /* 0x000fe4000001ff00 */
[----:B------:R-:W-:Y:S01]  /*8cd0*/  CS2R R26, SRZ ;  /* 0x00000000001a7805 */ /* 0x000fe2000001ff00 */
[----:B------:R2:W5:Y:S01]  /*8ce0*/  @!P0 LDG.E.128 R36, desc[UR54][R8.64] ;  /* 0x0000003608248981 */ /* 0x000562000c1e1d00 */
[----:B------:R-:W-:-:S04]  /*8cf0*/  IMAD.MOV.U32 R6, RZ, RZ, R42 ;  /* 0x000000ffff067224 */ /* 0x000fc800078e002a */
[----:B------:R3:W5:Y:S01]  /*8d00*/  @!P1 LDG.E.128 R24, desc[UR54][R10.64] ;  /* 0x000000360a189981 */ /* 0x000762000c1e1d00 */
[----:B0-----:R-:W-:-:S05]  /*8d10*/  @P2 IMAD.HI.U32 R0, R15, R0, RZ ;  /* 0x000000000f002227 */ /* 0x001fca00078e00ff */
[----:B-1----:R-:W-:-:S04]  /*8d20*/  @P2 SHF.R.U32.HI R15, RZ, R7, R0 ;  /* 0x00000007ff0f2219 */ /* 0x002fc80000011600 */
[----:B------:R-:W-:Y:S01]  /*8d30*/  SHF.R.S32.HI R21, RZ, 0x1f, R15 ;  /* 0x0000001fff157819 */ /* 0x000fe2000001140f */
[----:B------:R-:W-:Y:S01]  /*8d40*/  IMAD.MOV.U32 R7, RZ, RZ, R47 ;  /* 0x000000ffff077224 */ /* 0x000fe200078e002f */
[----:B--2---:R-:W-:Y:S01]  /*8d50*/  MOV R8, R40 ;  /* 0x0000002800087202 */ /* 0x004fe20000000f00 */
[----:B------:R-:W-:Y:S02]  /*8d60*/  IMAD.MOV.U32 R9, RZ, RZ, R49 ;  /* 0x000000ffff097224 */ /* 0x000fe400078e0031 */
[C---:B------:R-:W-:Y:S02]  /*8d70*/  IMAD R0, R21.reuse, R4, RZ ;  /* 0x0000000415007224 */ /* 0x040fe400078e02ff */
[----:B---3--:R-:W-:Y:S02]  /*8d80*/  IMAD R10, R21, R2, RZ ;  /* 0x00000002150a7224 */ /* 0x008fe400078e02ff */
[----:B------:R-:W-:-:S04]  /*8d90*/  IMAD.WIDE.U32 R6, R15, R4, R6 ;  /* 0x000000040f067225 */ /* 0x000fc800078e0006 */
[----:B------:R-:W-:-:S04]  /*8da0*/  IMAD.WIDE.U32 R8, R15, R2, R8 ;  /* 0x000000020f087225 */ /* 0x000fc800078e0008 */
[C---:B------:R-:W-:Y:S02]  /*8db0*/  IMAD R5, R15.reuse, R5, R0 ;  /* 0x000000050f057224 */ /* 0x040fe400078e0200 */
[----:B------:R-:W-:Y:S02]  /*8dc0*/  IMAD R15, R15, R3, R10 ;  /* 0x000000030f0f7224 */ /* 0x000fe400078e020a */
[----:B------:R-:W-:Y:S01]  /*8dd0*/  IMAD.IADD R7, R7, 0x1, R5 ;  /* 0x0000000107077824 */ /* 0x000fe200078e0205 */
[----:B------:R-:W-:Y:S01]  /*8de0*/  LEA R3, P2, R6, UR4, 0x1 ;  /* 0x0000000406037c11 */ /* 0x000fe2000f8408ff */
[----:B------:R-:W-:Y:S01]  /*8df0*/  IMAD.IADD R5, R9, 0x1, R15 ;  /* 0x0000000109057824 */ /* 0x000fe200078e020f */
[----:B------:R-:W-:Y:S01]  /*8e00*/  LEA R0, P3, R8, UR6, 0x1 ;  /* 0x0000000608007c11 */ /* 0x000fe2000f8608ff */
[----:B------:R-:W-:Y:S01]  /*8e10*/  UMOV UR4, 0xffffffff ;  /* 0xffffffff00047882 */ /* 0x000fe20000000000 */
[----:B------:R-:W-:Y:S02]  /*8e20*/  LEA.HI.X R4, R6, UR5, R7, 0x1, P2 ;  /* 0x0000000506047c11 */ /* 0x000fe400090f0c07 */
[----:B------:R-:W-:-:S02]  /*8e30*/  LEA.HI.X R2, R8, UR7, R5, 0x1, P3 ;  /* 0x0000000708027c11 */ /* 0x000fc400098f0c05 */
[----:B------:R-:W-:Y:S01]  /*8e40*/  LEA.HI R5, R218, R218, RZ, 0x1 ;  /* 0x000000dada057211 */ /* 0x000fe200078f08ff */
[----:B------:R-:W-:Y:S06]  /*8e50*/  BRA.DIV UR4, `(.L_x_5437) ;  /* 0x0000019e04c47947 */ /* 0x000fec000b800000 */
.L_x_5693:
[----:B------:R-:W-:-:S03]  /*8e60*/  UMOV UR4, 0xffffffff ;  /* 0xffffffff00047882 */ /* 0x000fc60000000000 */
[----:B------:R-:W-:Y:S05]  /*8e70*/  BRA.DIV UR4, `(.L_x_5438) ;  /* 0x0000019e04e47947 */ /* 0x000fea000b800000 */
.L_x_5696:
[----:B------:R-:W-:-:S03]  /*8e80*/  UMOV UR4, 0xffffffff ;  /* 0xffffffff00047882 */ /* 0x000fc60000000000 */
[----:B------:R-:W-:Y:S05]  /*8e90*/  BRA.DIV UR4, `(.L_x_5439) ;  /* 0x000001a204047947 */ /* 0x000fea000b800000 */
.L_x_5699:
[----:B------:R-:W-:-:S03]  /*8ea0*/  UMOV UR4, 0xffffffff ;  /* 0xffffffff00047882 */ /* 0x000fc60000000000 */
[----:B------:R-:W-:Y:S05]  /*8eb0*/  BRA.DIV UR4, `(.L_x_5440) ;  /* 0x000001a204247947 */ /* 0x000fea000b800000 */
.L_x_5702:
[----:B------:R-:W-:-:S03]  /*8ec0*/  UMOV UR4, 0xffffffff ;  /* 0xffffffff00047882 */ /* 0x000fc60000000000 */
[----:B------:R-:W-:Y:S05]  /*8ed0*/  BRA.DIV UR4, `(.L_x_5441) ;  /* 0x000001a204447947 */ /* 0x000fea000b800000 */
.L_x_5705:
[----:B------:R-:W-:Y:S01]  /*8ee0*/  UMOV UR4, 0xffffffff ;  /* 0xffffffff00047882 */ /* 0x000fe20000000000 */
[----:B------:R-:W-:Y:S02]  /*8ef0*/  LOP3.LUT R5, R5, 0xfffffffe, RZ, 0xc0, !PT ;  /* 0xfffffffe05057812 */ /* 0x000fe400078ec0ff */
[----:B------:R-:W-:Y:S05]  /*8f00*/  BRA.DIV UR4, `(.L_x_5442) ;  /* 0x000001a204607947 */ /* 0x000fea000b800000 */
.L_x_5708:
[----:B------:R-:W-:Y:S01]  /*8f10*/  UMOV UR4, 0xffffffff ;  /* 0xffffffff00047882 */ /* 0x000fe20000000000 */
[----:B------:R-:W-:Y:S02]  /*8f20*/  IMAD.IADD R56, R218, 0x1, -R5 ;  /* 0x00000001da387824 */ /* 0x000fe400078e0a05 */
[----:B------:R-:W-:Y:S05]  /*8f30*/  BRA.DIV UR4, `(.L_x_5443) ;  /* 0x000001a2047c7947 */ /* 0x000fea000b800000 */
.L_x_5711:
[----:B------:R-:W-:Y:S01]  /*8f40*/  UMOV UR4, 0xffffffff ;  /* 0xffffffff00047882 */ /* 0x000fe20000000000 */
[----:B------:R-:W-:Y:S02]  /*8f50*/  SHF.L.U32 R3, R56, 0x1f, RZ ;  /* 0x0000001f38037819 */ /* 0x000fe400000006ff */
[----:B------:R-:W-:Y:S05]  /*8f60*/  BRA.DIV UR4, `(.L_x_5444) ;  /* 0x000001a204987947 */ /* 0x000fea000b800000 */
.L_x_5714:
[----:B------:R-:W0:Y:S01]  /*8f70*/  SYNCS.PHASECHK.TRANS64.TRYWAIT P2, [R18+URZ+0x38800], R3 ;  /* 0x03880003120075a7 */ /* 0x000e22000804017f */
[----:B-----5:R-:W-:Y:S01]  /*8f80*/  IMAD.MOV.U32 R0, RZ, RZ, R32 ;  /* 0x000000ffff007224 */ /* 0x020fe200078e0020 */
[----:B------:R-:W-:Y:S01]  /*8f90*/  BSSY B1, `(.L_x_5445) ;  /* 0x000001a000017945 */ /* 0x000fe20003800000 */
[----:B------:R-:W-:Y:S02]  /*8fa0*/  IMAD.MOV.U32 R2, RZ, RZ, R33 ;  /* 0x000000ffff027224 */ /* 0x000fe400078e0021 */
        /* <DEDUP_REMOVED lines=21> */
[----:B------:R-:W-:-:S03]  /*9100*/  IMAD.IADD R0, R16, 0x1, R41 ;  /* 0x0000000110007824 */ /* 0x000fc600078e0229 */
[----:B------:R-:W-:Y:S01]  /*9110*/  PRMT R53, R4, 0x5410, R5 ;  /* 0x0000541004357816 */ /* 0x000fe20000000005 */
[----:B0-----:R-:W-:Y:S06]  /*9120*/  @!P2 BRA `(.L_x_5446) ;  /* 0x000001a00050a947 */ /* 0x001fec0003800000 */
.L_x_5715:
[----:B------:R-:W-:Y:S05]  /*9130*/  BSYNC B1 ;  /* 0x0000000000017941 */ /* 0x000fea0003800000 */
.L_x_5445:
[----:B------:R-:W-:Y:S01]  /*9140*/  BSSY B1, `(.L_x_5447) ;  /* 0x0000063000017945 */ /* 0x000fe20003800000 */
[----:B------:R-:W-:Y:S01]  /*9150*/  IMAD.MOV.U32 R54, RZ, RZ, R30 ;  /* 0x000000ffff367224 */ /* 0x000fe200078e001e */
[----:B------:R-:W-:Y:S01]  /*9160*/  LOP3.LUT R0, R0, 0x38, RZ, 0xc0, !PT ;  /* 0x0000003800007812 */ /* 0x000fe200078ec0ff */
[----:B------:R-:W-:Y:S01]  /*9170*/  IMAD.MOV.U32 R55, RZ, RZ, R31 ;  /* 0x000000ffff377224 */ /* 0x000fe200078e001f */
[----:B------:R-:W-:Y:S06]  /*9180*/  @P0 BRA `(.L_x_5448) ;  /* 0x0000000400780947 */ /* 0x000fec0003800000 */
[----:B------:R-:W-:Y:S01]  /*9190*/  IMAD.SHL.U32 R2, R195, 0x40, RZ ;  /* 0x00000040c3027824 */ /* 0x000fe200078e00ff */
[--C-:B------:R-:W-:Y:S01]  /*91a0*/  SHF.R.U64 R47, R32, 0x10, R33.reuse ;  /* 0x00000010202f7819 */ /* 0x100fe20000001221 */
[--C-:B------:R-:W-:Y:S01]  /*91b0*/  HADD2.F32 R32, -RZ, R14.reuse.H1_H1 ;  /* 0x3000000eff207230 */ /* 0x100fe20000004100 */
[----:B------:R-:W-:Y:S01]  /*91c0*/  SHF.R.U32.HI R40, RZ, 0x10, R33 ;  /* 0x00000010ff287819 */ /* 0x000fe20000011621 */
[----:B------:R-:W-:Y:S01]  /*91d0*/  HADD2.F32 R33, -RZ, R14.H0_H0 ;  /* 0x2000000eff217230 */ /* 0x000fe20000004100 */
[----:B------:R-:W-:Y:S02]  /*91e0*/  LOP3.LUT R5, R2, 0x1c0, RZ, 0xc0, !PT ;  /* 0x000001c002057812 */ /* 0x000fe400078ec0ff */
[----:B------:R-:W-:Y:S02]  /*91f0*/  SHF.R.U64 R44, R36, 0x10, R37 ;  /* 0x00000010242c7819 */ /* 0x000fe40000001225 */
[----:B------:R-:W-:Y:S02]  /*9200*/  LOP3.LUT R2, R5, 0x38, R16, 0xf8, !PT ;  /* 0x0000003805027812 */ /* 0x000fe400078ef810 */
[----:B------:R-:W-:-:S02]  /*9210*/  SHF.R.U32.HI R7, RZ, 0x3, R5 ;  /* 0x00000003ff077819 */ /* 0x000fc40000011605 */
[----:B------:R-:W-:Y:S02]  /*9220*/  SHF.R.U32.HI R37, RZ, 0x10, R37 ;  /* 0x00000010ff257819 */ /* 0x000fe40000011625 */
[----:B------:R-:W-:Y:S02]  /*9230*/  LOP3.LUT R2, R2, R7, RZ, 0x3c, !PT ;  /* 0x0000000702027212 */ /* 0x000fe400078e3cff */
[----:B------:R-:W-:Y:S01]  /*9240*/  SHF.R.U64 R46, R34, 0x10, R35 ;  /* 0x00000010222e7819 */ /* 0x000fe20000001223 */
[----:B------:R-:W-:Y:S01]  /*9250*/  HADD2.F32 R34, -RZ, R37.H0_H0 ;  /* 0x20000025ff227230 */ /* 0x000fe20000004100 */
[----:B------:R-:W-:Y:S01]  /*9260*/  SHF.R.U64 R43, R38, 0x10, R39 ;  /* 0x00000010262b7819 */ /* 0x000fe20000001227 */
[----:B0-----:R-:W-:Y:S01]  /*9270*/  IMAD R3, R213, 0x200, R2 ;  /* 0x00000200d5037824 */ /* 0x001fe200078e0202 */
[----:B------:R-:W-:Y:S02]  /*9280*/  LOP3.LUT R2, R7, R0, R5, 0x1e, !PT ;  /* 0x0000000007027212 */ /* 0x000fe400078e1e05 */
[----:B------:R-:W-:Y:S01]  /*9290*/  SHF.R.U32.HI R45, RZ, 0x10, R35 ;  /* 0x00000010ff2d7819 */ /* 0x000fe20000011623 */
[----:B------:R-:W-:Y:S01]  /*92a0*/  IMAD R41, R3, 0x2, R18 ;  /* 0x0000000203297824 */ /* 0x000fe200078e0212 */
[----:B------:R-:W-:Y:S01]  /*92b0*/  SHF.R.U32.HI R39, RZ, 0x10, R39 ;  /* 0x00000010ff277819 */ /* 0x000fe20000011627 */
[----:B------:R-:W-:-:S02]  /*92c0*/  IMAD R3, R213, 0x200, R2 ;  /* 0x00000200d5037824 */ /* 0x000fc400078e0202 */
[----:B------:R-:W-:Y:S01]  /*92d0*/  HADD2.F32 R35, -RZ, R49.H0_H0 ;  /* 0x20000031ff237230 */ /* 0x000fe20000004100 */
        /* <DEDUP_REMOVED lines=9> */
[--C-:B------:R-:W-:Y:S02]  /*9370*/  HADD2.F32 R20, -RZ, R11.reuse.H0_H0 ;  /* 0x2000000bff147230 */ /* 0x100fe40000004100 */
[CC--:B------:R-:W-:Y:S01]  /*9380*/  FMUL.FTZ R36, R14.reuse, R33.reuse ;  /* 0x000000210e247220 */ /* 0x0c0fe20000410000 */
[-C--:B------:R-:W-:Y:S01]  /*9390*/  FMUL.FTZ R38, R14, R32.reuse ;  /* 0x000000200e267220 */ /* 0x080fe20000410000 */
[----:B------:R-:W-:Y:S02]  /*93a0*/  HADD2.F32 R14, -RZ, R40.H0_H0 ;  /* 0x20000028ff0e7230 */ /* 0x000fe40000004100 */
[C---:B------:R-:W-:Y:S01]  /*93b0*/  FFMA.FTZ R36, R3.reuse, R32, -R36 ;  /* 0x0000002003247223 */ /* 0x040fe20000010824 */
[----:B------:R-:W-:Y:S01]  /*93c0*/  FFMA.FTZ R38, R3, R33, R38 ;  /* 0x0000002103267223 */ /* 0x000fe20000010026 */
[C---:B------:R-:W-:Y:S01]  /*93d0*/  FMUL.FTZ R32, R15.reuse, R34 ;  /* 0x000000220f207220 */ /* 0x040fe20000410000 */
[----:B------:R-:W-:Y:S02]  /*93e0*/  HADD2.F32 R3, -RZ, R50.H1_H1 ;  /* 0x30000032ff037230 */ /* 0x000fe40000004100 */
[-C--:B------:R-:W-:Y:S01]  /*93f0*/  FMUL.FTZ R40, R15, R14.reuse ;  /* 0x0000000e0f287220 */ /* 0x080fe20000410000 */
[----:B------:R-:W-:Y:S01]  /*9400*/  FMUL.FTZ R15, R20, R35 ;  /* 0x00000023140f7220 */ /* 0x000fe20000410000 */
[----:B------:R-:W-:Y:S01]  /*9410*/  FFMA.FTZ R33, R5, R14, -R32 ;  /* 0x0000000e05217223 */ /* 0x000fe20000010820 */
[----:B------:R-:W-:-:S02]  /*9420*/  HADD2.F32 R21, -RZ, R11.H1_H1 ;  /* 0x3000000bff157230 */ /* 0x000fc40000004100 */
[-C--:B------:R-:W-:Y:S01]  /*9430*/  FMUL.FTZ R20, R20, R3.reuse ;  /* 0x0000000314147220 */ /* 0x080fe20000410000 */
[----:B------:R-:W-:Y:S02]  /*9440*/  HADD2.F32 R32, -RZ, R39.H0_H0 ;  /* 0x20000027ff207230 */ /* 0x000fe40000004100 */
[----:B------:R-:W-:Y:S01]  /*9450*/  FFMA.FTZ R37, R5, R34, R40 ;  /* 0x0000002205257223 */ /* 0x000fe20000010028 */
[C---:B------:R-:W-:Y:S01]  /*9460*/  FFMA.FTZ R34, R12.reuse, R3, -R15 ;  /* 0x000000030c227223 */ /* 0x040fe2000001080f */
[----:B------:R-:W-:Y:S02]  /*9470*/  HADD2.F32 R14, -RZ, R45.H0_H0 ;  /* 0x2000002dff0e7230 */ /* 0x000fe40000004100 */
[----:B------:R-:W-:Y:S01]  /*9480*/  FFMA.FTZ R35, R12, R35, R20 ;  /* 0x000000230c237223 */ /* 0x000fe20000010014 */
[----:B------:R-:W-:Y:S02]  /*9490*/  HADD2.F32 R9, -RZ, R8.H0_H0 ;  /* 0x20000008ff097230 */ /* 0x000fe40000004100 */
[----:B------:R-:W-:Y:S01]  /*94a0*/  FMUL.FTZ R12, R21, R32 ;  /* 0x00000020150c7220 */ /* 0x000fe20000410000 */
[----:B------:R-:W-:-:S02]  /*94b0*/  HADD2.F32 R3, -RZ, R49.H1_H1 ;  /* 0x30000031ff037230 */ /* 0x000fc40000004100 */
[-C--:B------:R-:W-:Y:S01]  /*94c0*/  FMUL.FTZ R40, R21, R14.reuse ;  /* 0x0000000e15287220 */ /* 0x080fe20000410000 */
[----:B------:R-:W-:Y:S02]  /*94d0*/  HADD2.F32 R5, -RZ, R48.H0_H0 ;  /* 0x20000030ff057230 */ /* 0x000fe40000004100 */
[----:B------:R-:W-:Y:S01]  /*94e0*/  FFMA.FTZ R39, R13, R14, -R12 ;  /* 0x0000000e0d277223 */ /* 0x000fe2000001080c */
[----:B------:R-:W-:Y:S02]  /*94f0*/  HADD2.F32 R2, -RZ, R4.H0_H0 ;  /* 0x20000004ff027230 */ /* 0x000fe40000004100 */
[C---:B------:R-:W-:Y:S01]  /*9500*/  FMUL.FTZ R20, R9.reuse, R3 ;  /* 0x0000000309147220 */ /* 0x040fe20000410000 */
[----:B------:R-:W-:Y:S02]  /*9510*/  HADD2.F32 R11, -RZ, R10.H0_H0 ;  /* 0x2000000aff0b7230 */ /* 0x000fe40000004100 */
[----:B------:R-:W-:Y:S01]  /*9520*/  FMUL.FTZ R15, R9, R5 ;  /* 0x00000005090f7220 */ /* 0x000fe20000410000 */
[----:B------:R-:W-:-:S02]  /*9530*/  HADD2.F32 R14, -RZ, R48.H1_H1 ;  /* 0x30000030ff0e7230 */ /* 0x000fc40000004100 */
[----:B------:R-:W-:Y:S01]  /*9540*/  FFMA.FTZ R40, R13, R32, R40 ;  /* 0x000000200d287223 */ /* 0x000fe20000010028 */
[----:B------:R-:W-:Y:S02]  /*9550*/  HADD2.F32 R12, -RZ, R50.H0_H0 ;  /* 0x20000032ff0c7230 */ /* 0x000fe40000004100 */
[C---:B------:R-:W-:Y:S01]  /*9560*/  FFMA.FTZ R15, R2.reuse, R3, -R15 ;  /* 0x00000003020f7223 */ /* 0x040fe2000001080f */
[----:B------:R-:W-:Y:S01]  /*9570*/  FFMA.FTZ R20, R2, R5, R20 ;  /* 0x0000000502147223 */ /* 0x000fe20000010014 */
[----:B------:R-:W-:Y:S02]  /*9580*/  HADD2.F32 R7, -RZ, R6.H0_H0 ;  /* 0x20000006ff077230 */ /* 0x000fe40000004100 */
[C---:B------:R-:W-:Y:S01]  /*9590*/  FMUL.FTZ R32, R11.reuse, R14 ;  /* 0x0000000e0b207220 */ /* 0x040fe20000410000 */
[----:B------:R-:W-:Y:S01]  /*95a0*/  FMUL.FTZ R2, R11, R12 ;  /* 0x0000000c0b027220 */ /* 0x000fe20000410000 */
[----:B------:R-:W-:Y:S02]  /*95b0*/  HADD2.F32 R8, -RZ, R8.H1_H1 ;  /* 0x30000008ff087230 */ /* 0x000fe40000004100 */
        /* <DEDUP_REMOVED lines=10> */
[----:B------:R-:W-:Y:S01]  /*9660*/  FMUL.FTZ R8, R8, R3 ;  /* 0x0000000308087220 */ /* 0x000fe20000410000 */
[----:B------:R-:W-:Y:S02]  /*9670*/  HADD2.F32 R6, -RZ, R6.H1_H1 ;  /* 0x30000006ff067230 */ /* 0x000fe40000004100 */
[----:B------:R-:W-:Y:S01]  /*9680*/  FMUL.FTZ R10, R10, R5 ;  /* 0x000000050a0a7220 */ /* 0x000fe20000410000 */
        /* <DEDUP_REMOVED lines=14> */
.L_x_5448:
[----:B------:R-:W-:Y:S05]  /*9770*/  BSYNC B1 ;  /* 0x0000000000017941 */ /* 0x000fea0003800000 */
.L_x_5447:
[----:B------:R-:W-:Y:S01]  /*9780*/  PRMT R33, R54, 0x5410, R55 ;  /* 0x0000541036217816 */ /* 0x000fe20000000037 */
[----:B------:R-:W-:Y:S06]  /*9790*/  @P1 BRA `(.L_x_5434) ;  /* 0x00000004005c1947 */ /* 0x000fec0003800000 */
[----:B0-----:R-:W-:Y:S01]  /*97a0*/  LOP3.LUT R3, R235, R0, R231, 0x1e, !PT ;  /* 0x00000000eb037212 */ /* 0x001fe200078e1ee7 */
[----:B-1----:R-:W0:Y:S01]  /*97b0*/  LDS.128 R8, [R230+0x20400] ;  /* 0x02040000e6087984 */ /* 0x002e220000000c00 */
[--C-:B------:R-:W-:Y:S02]  /*97c0*/  SHF.R.U64 R38, R24, 0x10, R25.reuse ;  /* 0x0000001018267819 */ /* 0x100fe40000001219 */
[----:B------:R-:W-:Y:S01]  /*97d0*/  SHF.R.U32.HI R24, RZ, 0x10, R25 ;  /* 0x00000010ff187819 */ /* 0x000fe20000011619 */
[----:B------:R-:W-:Y:S01]  /*97e0*/  IMAD.IADD R3, R232, 0x1, R3 ;  /* 0x00000001e8037824 */ /* 0x000fe200078e0203 */
[--C-:B------:R-:W-:Y:S01]  /*97f0*/  SHF.R.U64 R37, R26, 0x10, R27.reuse ;  /* 0x000000101a257819 */ /* 0x100fe2000000121b */
[----:B------:R-:W-:Y:S01]  /*9800*/  HADD2.F32 R25, -RZ, R52.H1_H1 ;  /* 0x30000034ff197230 */ /* 0x000fe20000004100 */
[----:B------:R-:W-:Y:S01]  /*9810*/  SHF.R.U32.HI R35, RZ, 0x10, R27 ;  /* 0x00000010ff237819 */ /* 0x000fe2000001161b */
[----:B------:R-:W-:Y:S01]  /*9820*/  IMAD R3, R3, 0x2, R18 ;  /* 0x0000000203037824 */ /* 0x000fe200078e0212 */
[--C-:B------:R-:W-:Y:S01]  /*9830*/  SHF.R.U64 R36, R28, 0x10, R29.reuse ;  /* 0x000000101c247819 */ /* 0x100fe2000000121d */
[----:B------:R-:W-:Y:S01]  /*9840*/  HADD2.F32 R27, -RZ, R51.H1_H1 ;  /* 0x30000033ff1b7230 */ /* 0x000fe20000004100 */
[----:B------:R-:W-:-:S02]  /*9850*/  SHF.R.U32.HI R28, RZ, 0x10, R29 ;  /* 0x00000010ff1c7819 */ /* 0x000fc4000001161d */
[----:B------:R-:W1:Y:S01]  /*9860*/  LDS.128 R4, [R3+0x20400] ;  /* 0x0204000003047984 */ /* 0x000e620000000c00 */
[--C-:B------:R-:W-:Y:S02]  /*9870*/  SHF.R.U64 R34, R30, 0x10, R31.reuse ;  /* 0x000000101e227819 */ /* 0x100fe4000000121f */
[----:B------:R-:W-:Y:S01]  /*9880*/  SHF.R.U32.HI R32, RZ, 0x10, R31 ;  /* 0x00000010ff207819 */ /* 0x000fe2000001161f */
[----:B------:R-:W-:Y:S02]  /*9890*/  HADD2.F32 R26, -RZ, R28.H0_H0 ;  /* 0x2000001cff1a7230 */ /* 0x000fe40000004100 */
[--C-:B0-----:R-:W-:Y:S02]  /*98a0*/  HADD2.F32 R2, -RZ, R9.reuse.H0_H0 ;  /* 0x20000009ff027230 */ /* 0x101fe40000004100 */
[----:B------:R-:W-:Y:S02]  /*98b0*/  HADD2.F32 R9, -RZ, R9.H1_H1 ;  /* 0x30000009ff097230 */ /* 0x000fe40000004100 */
[----:B------:R-:W-:-:S02]  /*98c0*/  HADD2.F32 R0, -RZ, R8.H0_H0 ;  /* 0x20000008ff007230 */ /* 0x000fc40000004100 */
[----:B------:R-:W-:Y:S02]  /*98d0*/  HADD2.F32 R12, -RZ, R10.H0_H0 ;  /* 0x2000000aff0c7230 */ /* 0x000fe40000004100 */
[--C-:B------:R-:W-:Y:S02]  /*98e0*/  HADD2.F32 R13, -RZ, R11.reuse.H0_H0 ;  /* 0x2000000bff0d7230 */ /* 0x100fe40000004100 */
[----:B------:R-:W-:Y:S02]  /*98f0*/  HADD2.F32 R11, -RZ, R11.H1_H1 ;  /* 0x3000000bff0b7230 */ /* 0x000fe40000004100 */
[----:B------:R-:W-:Y:S02]  /*9900*/  HADD2.F32 R8, -RZ, R8.H1_H1 ;  /* 0x30000008ff087230 */ /* 0x000fe40000004100 */
[--C-:B-1----:R-:W-:Y:S02]  /*9910*/  HADD2.F32 R14, -RZ, R5.reuse.H0_H0 ;  /* 0x20000005ff0e7230 */ /* 0x102fe40000004100 */
[----:B------:R-:W-:-:S02]  /*9920*/  HADD2.F32 R15, -RZ, R5.H1_H1 ;  /* 0x30000005ff0f7230 */ /* 0x000fc40000004100 */
[----:B------:R-:W-:Y:S02]  /*9930*/  HADD2.F32 R5, -RZ, R4.H0_H0 ;  /* 0x20000004ff057230 */ /* 0x000fe40000004100 */
[C---:B------:R-:W-:Y:S01]  /*9940*/  FMUL.FTZ R29, R14.reuse, R27 ;  /* 0x0000001b0e1d7220 */ /* 0x040fe20000410000 */
[-C--:B------:R-:W-:Y:S01]  /*9950*/  FMUL.FTZ R31, R14, R25.reuse ;  /* 0x000000190e1f7220 */ /* 0x080fe20000410000 */
[----:B------:R-:W-:Y:S02]  /*9960*/  HADD2.F32 R14, -RZ, R24.H0_H0 ;  /* 0x20000018ff0e7230 */ /* 0x000fe40000004100 */
[C---:B------:R-:W-:Y:S01]  /*9970*/  FMUL.FTZ R28, R15.reuse, R26 ;  /* 0x0000001a0f1c7220 */ /* 0x040fe20000410000 */
[C---:B------:R-:W-:Y:S01]  /*9980*/  FFMA.FTZ R29, R2.reuse, R25, -R29 ;  /* 0x00000019021d7223 */ /* 0x040fe2000001081d */
[----:B------:R-:W-:Y:S01]  /*9990*/  FFMA.FTZ R31, R2, R27, R31 ;  /* 0x0000001b021f7223 */ /* 0x000fe2000001001f */
[----:B------:R-:W-:Y:S02]  /*99a0*/  HADD2.F32 R24, -RZ, R51.H0_H0 ;  /* 0x20000033ff187230 */ /* 0x000fe40000004100 */
[----:B------:R-:W-:Y:S01]  /*99b0*/  FMUL.FTZ R30, R15, R14 ;  /* 0x0000000e0f1e7220 */ /* 0x000fe20000410000 */
[----:B------:R-:W-:-:S02]  /*99c0*/  HADD2.F32 R2, -RZ, R52.H0_H0 ;  /* 0x20000034ff027230 */ /* 0x000fc40000004100 */
[----:B------:R-:W-:Y:S01]  /*99d0*/  FFMA.FTZ R28, R9, R14, -R28 ;  /* 0x0000000e091c7223 */ /* 0x000fe2000001081c */
[----:B------:R-:W-:Y:S02]  /*99e0*/  HADD2.F32 R20, -RZ, R6.H0_H0 ;  /* 0x20000006ff147230 */ /* 0x000fe40000004100 */
[C---:B------:R-:W-:Y:S01]  /*99f0*/  FMUL.FTZ R25, R5.reuse, R24 ;  /* 0x0000001805197220 */ /* 0x040fe20000410000 */
[----:B------:R-:W-:Y:S02]  /*9a00*/  HADD2.F32 R21, -RZ, R7.H0_H0 ;  /* 0x20000007ff157230 */ /* 0x000fe40000004100 */
[-C--:B------:R-:W-:Y:S01]  /*9a10*/  FMUL.FTZ R27, R5, R2.reuse ;  /* 0x00000002051b7220 */ /* 0x080fe20000410000 */
[----:B------:R-:W-:Y:S02]  /*9a20*/  HADD2.F32 R15, -RZ, R33.H0_H0 ;  /* 0x20000021ff0f7230 */ /* 0x000fe40000004100 */
[----:B------:R-:W-:Y:S01]  /*9a30*/  FFMA.FTZ R25, R0, R2, -R25 ;  /* 0x0000000200197223 */ /* 0x000fe20000010819 */
[----:B------:R-:W-:-:S02]  /*9a40*/  HADD2.F32 R5, -RZ, R53.H0_H0 ;  /* 0x20000035ff057230 */ /* 0x000fc40000004100 */
[----:B------:R-:W-:Y:S01]  /*9a50*/  FFMA.FTZ R27, R0, R24, R27 ;  /* 0x00000018001b7223 */ /* 0x000fe2000001001b */
[----:B------:R-:W-:Y:S02]  /*9a60*/  HADD2.F32 R14, -RZ, R33.H1_H1 ;  /* 0x30000021ff0e7230 */ /* 0x000fe40000004100 */
[----:B------:R-:W-:Y:S01]  /*9a70*/  FFMA.FTZ R30, R9, R26, R30 ;  /* 0x0000001a091e7223 */ /* 0x000fe2000001001e */
[----:B------:R-:W-:Y:S02]  /*9a80*/  HADD2.F32 R0, -RZ, R53.H1_H1 ;  /* 0x30000035ff007230 */ /* 0x000fe40000004100 */
[C---:B------:R-:W-:Y:S01]  /*9a90*/  FMUL.FTZ R9, R20.reuse, R15 ;  /* 0x0000000f14097220 */ /* 0x040fe20000410000 */
[----:B------:R-:W-:Y:S01]  /*9aa0*/  FMUL.FTZ R33, R20, R5 ;  /* 0x0000000514217220 */ /* 0x000fe20000410000 */
[C---:B------:R-:W-:Y:S01]  /*9ab0*/  FMUL.FTZ R26, R21.reuse, R14 ;  /* 0x0000000e151a7220 */ /* 0x040fe20000410000 */
[----:B------:R-:W-:Y:S02]  /*9ac0*/  HADD2.F32 R7, -RZ, R7.H1_H1 ;  /* 0x30000007ff077230 */ /* 0x000fe40000004100 */
[----:B------:R-:W-:Y:S01]  /*9ad0*/  FMUL.FTZ R21, R21, R0 ;  /* 0x0000000015157220 */ /* 0x000fe20000410000 */
[----:B------:R-:W-:-:S02]  /*9ae0*/  HADD2.F32 R20, -RZ, R32.H0_H0 ;  /* 0x20000020ff147230 */ /* 0x000fc40000004100 */
[C---:B------:R-:W-:Y:S01]  /*9af0*/  FFMA.FTZ R24, R12.reuse, R5, -R9 ;  /* 0x000000050c187223 */ /* 0x040fe20000010809 */
[----:B------:R-:W-:Y:S02]  /*9b00*/  HADD2.F32 R2, -RZ, R35.H0_H0 ;  /* 0x20000023ff027230 */ /* 0x000fe40000004100 */
[----:B------:R-:W-:Y:S01]  /*9b10*/  FFMA.FTZ R33, R12, R15, R33 ;  /* 0x0000000f0c217223 */ /* 0x000fe20000010021 */
[C---:B------:R-:W-:Y:S01]  /*9b20*/  FFMA.FTZ R26, R13.reuse, R0, -R26 ;  /* 0x000000000d1a7223 */ /* 0x040fe2000001081a */
[----:B------:R-:W-:Y:S01]  /*9b30*/  FFMA.FTZ R21, R13, R14, R21 ;  /* 0x0000000e0d157223 */ /* 0x000fe20000010015 */
[----:B------:R-:W-:Y:S02]  /*9b40*/  HADD2.F32 R4, -RZ, R4.H1_H1 ;  /* 0x30000004ff047230 */ /* 0x000fe40000004100 */
[C---:B------:R-:W-:Y:S01]  /*9b50*/  FMUL.FTZ R12, R7.reuse, R20 ;  /* 0x00000014070c7220 */ /* 0x040fe20000410000 */
[----:B------:R-:W-:Y:S02]  /*9b60*/  HADD2.F32 R6, -RZ, R6.H1_H1 ;  /* 0x30000006ff067230 */ /* 0x000fe40000004100 */
[----:B------:R-:W-:Y:S01]  /*9b70*/  FMUL.FTZ R0, R7, R2 ;  /* 0x0000000207007220 */ /* 0x000fe20000410000 */
[----:B------:R-:W-:-:S02]  /*9b80*/  HADD2.F32 R9, -RZ, R36.H0_H0 ;  /* 0x20000024ff097230 */ /* 0x000fc40000004100 */
[C---:B------:R-:W-:Y:S01]  /*9b90*/  FFMA.FTZ R35, R11.reuse, R2, -R12 ;  /* 0x000000020b237223 */ /* 0x040fe2000001080c */
[----:B------:R-:W-:Y:S02]  /*9ba0*/  HADD2.F32 R13, -RZ, R34.H0_H0 ;  /* 0x20000022ff0d7230 */ /* 0x000fe40000004100 */
[----:B------:R-:W-:Y:S01]  /*9bb0*/  FFMA.FTZ R20, R11, R20, R0 ;  /* 0x000000140b147223 */ /* 0x000fe20000010000 */
[----:B------:R-:W-:Y:S02]  /*9bc0*/  HADD2.F32 R5, -RZ, R38.H0_H0 ;  /* 0x20000026ff057230 */ /* 0x000fe40000004100 */
[----:B------:R-:W-:Y:S01]  /*9bd0*/  FMUL.FTZ R11, R4, R9 ;  /* 0x00000009040b7220 */ /* 0x000fe20000410000 */
[----:B------:R-:W-:Y:S02]  /*9be0*/  HADD2.F32 R7, -RZ, R37.H0_H0 ;  /* 0x20000025ff077230 */ /* 0x000fe40000004100 */
[----:B------:R-:W-:Y:S01]  /*9bf0*/  FMUL.FTZ R15, R6, R13 ;  /* 0x0000000d060f7220 */ /* 0x000fe20000410000 */
[----:B------:R-:W-:-:S02]  /*9c00*/  HADD2.F32 R10, -RZ, R10.H1_H1 ;  /* 0x3000000aff0a7230 */ /* 0x000fc40000004100 */
[-C--:B------:R-:W-:Y:S01]  /*9c10*/  FMUL.FTZ R0, R4, R5.reuse ;  /* 0x0000000504007220 */ /* 0x080fe20000410000 */
[----:B------:R-:W-:Y:S01]  /*9c20*/  FFMA.FTZ R4, R8, R5, -R11 ;  /* 0x0000000508047223 */ /* 0x000fe2000001080b */
[----:B------:R-:W-:Y:S01]  /*9c30*/  FMUL.FTZ R6, R6, R7 ;  /* 0x0000000706067220 */ /* 0x000fe20000410000 */
        /* <DEDUP_REMOVED lines=9> */
[----:B------:R3:W-:Y:S01]  /*9cd0*/  STS.128 [R230+0x20400], R4 ;  /* 0x02040004e6007388 */ /* 0x0007e20000000c00 */
[----:B------:R-:W-:Y:S02]  /*9ce0*/  F2FP.F16.F32.PACK_AB R8, R0, R27 ;  /* 0x0000001b0008723e */ /* 0x000fe400000000ff */
[----:B------:R-:W-:-:S05]  /*9cf0*/  F2FP.F16.F32.PACK_AB R10, R10, R33 ;  /* 0x000000210a0a723e */ /* 0x000fca00000000ff */
[----:B------:R3:W-:Y:S02]  /*9d00*/  STS.128 [R3+0x20400], R8 ;  /* 0x0204000803007388 */ /* 0x0007e40000000c00 */
.L_x_5434:
[----:B------:R-:W-:Y:S05]  /*9d10*/  BSYNC B0 ;  /* 0x0000000000007941 */ /* 0x000fea0003800000 */
.L_x_5414:
        /* <DEDUP_REMOVED lines=8> */
.L_x_5411:
[----:B-12---:R-:W-:-:S05]  /*9da0*/  IMAD.U32 R0, RZ, RZ, UR36 ;  /* 0x00000024ff007e24 */ /* 0x006fca000f8e00ff */
[----:B------:R-:W-:-:S13]  /*9db0*/  ISETP.NE.AND P0, PT, R0, 0x3, PT ;  /* 0x000000030000780c */ /* 0x000fda0003f05270 */
[----:B------:R-:W-:Y:S05]  /*9dc0*/  @!P0 BRA `(.L_x_5449) ;  /* 0x0000000000048947 */ /* 0x000fea0003800000 */
[----:B------:R-:W-:Y:S01]  /*9dd0*/  BPT.TRAP 0x1 ;  /* 0x000000040000795c */ /* 0x000fe20000300000 */
.L_x_5449:
[----:B------:R-:W-:Y:S01]  /*9de0*/  IMAD R20, R19, 0x8, R18 ;  /* 0x0000000813147824 */ /* 0x000fe200078e0212 */
[----:B0--3--:R-:W-:-:S04]  /*9df0*/  SHF.L.U32 R7, R22, 0x1f, RZ ;  /* 0x0000001f16077819 */ /* 0x009fc800000006ff */
[----:B------:R0:W1:Y:S01]  /*9e00*/  SYNCS.PHASECHK.TRANS64.TRYWAIT P1, [R20+URZ+0x38830], R7 ;  /* 0x03883007140075a7 */ /* 0x000062000802017f */
[----:B------:R-:W-:Y:S05]  /*9e10*/  @!P0 BRA `(.L_x_5450) ;  /* 0x0000000000048947 */ /* 0x000fea0003800000 */
[----:B------:R-:W-:Y:S01]  /*9e20*/  BPT.TRAP 0x1 ;  /* 0x000000040000795c */ /* 0x000fe20000300000 */
.L_x_5450:
[C---:B------:R-:W-:Y:S02]  /*9e30*/  VIADD R0, R18.reuse, 0x22400 ;  /* 0x0002240012007836 */ /* 0x040fe40000000000 */
[----:B------:R-:W-:-:S03]  /*9e40*/  VIADD R2, R18, 0x20400 ;  /* 0x0002040012027836 */ /* 0x000fc60000000000 */
[----:B------:R-:W-:Y:S02]  /*9e50*/  SHF.R.U32.HI R0, RZ, 0x4, R0 ;  /* 0x00000004ff007819 */ /* 0x000fe40000011600 */
[----:B------:R-:W-:Y:S02]  /*9e60*/  SHF.R.U32.HI R2, RZ, 0x4, R2 ;  /* 0x00000004ff027819 */ /* 0x000fe40000011602 */
[----:B------:R-:W-:Y:S02]  /*9e70*/  LOP3.LUT R0, R0, 0x3fff, RZ, 0xc0, !PT ;  /* 0x00003fff00007812 */ /* 0x000fe400078ec0ff */
[----:B------:R-:W-:Y:S02]  /*9e80*/  LOP3.LUT R2, R2, 0x3fff, RZ, 0xc0, !PT ;  /* 0x00003fff02027812 */ /* 0x000fe400078ec0ff */
[----:B------:R-:W-:Y:S01]  /*9e90*/  LOP3.LUT R190, R0, 0x10000, RZ, 0xfc, !PT ;  /* 0x0001000000be7812 */ /* 0x000fe200078efcff */
[----:B-1----:R-:W-:Y:S06]  /*9ea0*/  @P1 BRA `(.L_x_5451) ;  /* 0x0000000000081947 */ /* 0x002fec0003800000 */
[----:B------:R-:W1:Y:S02]  /*9eb0*/  SYNCS.PHASECHK.TRANS64.TRYWAIT P1, [R20+URZ+0x38830], R7 ;  /* 0x03883007140075a7 */ /* 0x000e64000802017f */
[----:B-1----:R-:W-:Y:S05]  /*9ec0*/  @!P1 BRA `(.L_x_5452) ;  /* 0x0000019000fc9947 */ /* 0x002fea0003800000 */
.L_x_5451:
[----:B------:R-:W-:Y:S01]  /*9ed0*/  LOP3.LUT R4, R2, 0x10000, RZ, 0xfc, !PT ;  /* 0x0001000002047812 */ /* 0x000fe200078efcff */
[----:B------:R-:W-:Y:S01]  /*9ee0*/  IMAD R2, R19, 0x200, R190 ;  /* 0x0000020013027824 */ /* 0x000fe200078e02be */
[----:B------:R-:W-:Y:S05]  /*9ef0*/  WARPSYNC.ALL ;  /* 0x0000000000007948 */ /* 0x000fea0003800000 */
[----:B------:R-:W-:Y:S01]  /*9f00*/  IMAD.MOV.U32 R5, RZ, RZ, 0x40000040 ;  /* 0x40000040ff057424 */ /* 0x000fe200078e00ff */
[----:B------:R-:W-:Y:S01]  /*9f10*/  R2UR UR4, R4 ;  /* 0x00000000040472ca */ /* 0x000fe200000e0000 */
[----:B------:R-:W-:Y:S01]  /*9f20*/  IMAD.MOV.U32 R3, RZ, RZ, 0x40000040 ;  /* 0x40000040ff037424 */ /* 0x000fe200078e00ff */
[----:B------:R-:W-:Y:S01]  /*9f30*/  R2UR UR6, R2 ;  /* 0x00000000020672ca */ /* 0x000fe200000e0000 */
[----:B-----5:R-:W-:Y:S01]  /*9f40*/  WARPGROUP.ARRIVE ;  /* 0x00000000000079c5 */ /* 0x020fe20000000000 */
[----:B------:R-:W-:Y:S01]  /*9f50*/  R2UR UR5, R5 ;  /* 0x00000000050572ca */ /* 0x000fe200000e0000 */
[----:B------:R-:W-:Y:S01]  /*9f60*/  VIADD R12, R4, 0x2 ;  /* 0x00000002040c7836 */ /* 0x000fe20000000000 */
[----:B------:R-:W-:Y:S01]  /*9f70*/  R2UR UR7, R3 ;  /* 0x00000000030772ca */ /* 0x000fe200000e0000 */
[----:B------:R-:W-:Y:S01]  /*9f80*/  VIADD R8, R2, 0x2 ;  /* 0x0000000202087836 */ /* 0x000fe20000000000 */
[----:B------:R-:W-:Y:S01]  /*9f90*/  MOV R9, 0x40000040 ;  /* 0x4000004000097802 */ /* 0x000fe20000000f00 */
[----:B------:R-:W-:Y:S01]  /*9fa0*/  IMAD.MOV.U32 R13, RZ, RZ, 0x40000040 ;  /* 0x40000040ff0d7424 */ /* 0x000fe200078e00ff */
[----:B------:R-:W-:Y:S01]  /*9fb0*/  BSSY B0, `(.L_x_5453) ;  /* 0x0000023000007945 */ /* 0x000fe20003800000 */
[----:B------:R-:W-:-:S02]  /*9fc0*/  VIADD R10, R4, 0x4 ;  /* 0x00000004040a7836 */ /* 0x000fc40000000000 */
[----:B------:R-:W-:Y:S02]  /*9fd0*/  IMAD.MOV.U32 R11, RZ, RZ, 0x40000040 ;  /* 0x40000040ff0b7424 */ /* 0x000fe400078e00ff */
        /* <DEDUP_REMOVED lines=14> */
[----:B------:R-:W-:Y:S01]  /*a0c0*/  R2UR UR6, R8 ;  /* 0x00000000080672ca */ /* 0x000fe200000e0000 */
[----:B------:R-:W-:Y:S01]  /*a0d0*/  VIADD R8, R4, 0x6 ;  /* 0x0000000604087836 */ /* 0x000fe20000000000 */
[----:B------:R-:W-:Y:S01]  /*a0e0*/  R2UR UR7, R9 ;  /* 0x00000000090772ca */ /* 0x000fe200000e0000 */
[----:B------:R-:W-:Y:S01]  /*a0f0*/  IMAD.MOV.U32 R9, RZ, RZ, 0x40000040 ;  /* 0x40000040ff097424 */ /* 0x000fe200078e00ff */
[----:B------:R-:W-:Y:S02]  /*a100*/  WARPGROUP.DEPBAR.LE gsb0, 0x0 ;  /* 0x00008000000079c5 */ /* 0x000fe40000010000 */
[----:B------:R-:W-:-:S09]  /*a110*/  WARPGROUP.ARRIVE ;  /* 0x00000000000079c5 */ /* 0x000fd20000000000 */
[----:B------:R-:W-:Y:S01]  /*a120*/  HGMMA.64x64x16.F32 R24, gdesc[UR4], R24, gsb0 ;  /* 0x00e00000041879f0 */ /* 0x000fe20008000818 */
[----:B------:R-:W-:Y:S02]  /*a130*/  R2UR UR4, R8 ;  /* 0x00000000080472ca */ /* 0x000fe400000e0000 */
[----:B------:R-:W-:Y:S02]  /*a140*/  R2UR UR5, R9 ;  /* 0x00000000090572ca */ /* 0x000fe400000e0000 */
[----:B------:R-:W-:Y:S02]  /*a150*/  R2UR UR6, R2 ;  /* 0x00000000020672ca */ /* 0x000fe400000e0000 */
[----:B------:R-:W-:Y:S02]  /*a160*/  R2UR UR7, R3 ;  /* 0x00000000030772ca */ /* 0x000fe400000e0000 */
[----:B------:R-:W-:Y:S01]  /*a170*/  SHF.L.U32 R3, R56, 0x1f, RZ ;  /* 0x0000001f38037819 */ /* 0x000fe200000006ff */
[----:B------:R-:W-:-:S02]  /*a180*/  WARPGROUP.DEPBAR.LE gsb0, 0x0 ;  /* 0x00008000000079c5 */ /* 0x000fc40000010000 */
[----:B------:R-:W-:-:S08]  /*a190*/  WARPGROUP.ARRIVE ;  /* 0x00000000000079c5 */ /* 0x000fd00000000000 */
[----:B------:R-:W-:Y:S03]  /*a1a0*/  HGMMA.64x64x16.F32 R24, gdesc[UR4], R24, gsb0 ;  /* 0x00e00000041879f0 */ /* 0x000fe60008000818 */
[----:B------:R-:W-:Y:S02]  /*a1b0*/  WARPGROUP.DEPBAR.LE gsb0, 0x0 ;  /* 0x00008000000079c5 */ /* 0x000fe40000010000 */
[----:B------:R-:W2:Y:S02]  /*a1c0*/  SYNCS.PHASECHK.TRANS64.TRYWAIT P1, [R18+URZ+0x38810], R3 ;  /* 0x03881003120075a7 */ /* 0x000ea4000802017f */
[----:B--2---:R-:W-:Y:S05]  /*a1d0*/  @!P1 BRA `(.L_x_5454) ;  /* 0x00000190004c9947 */ /* 0x004fea0003800000 */
.L_x_5716:
[----:B------:R-:W-:Y:S05]  /*a1e0*/  BSYNC B0 ;  /* 0x0000000000007941 */ /* 0x000fea0003800000 */
.L_x_5453:
[----:B------:R-:W-:Y:S05]  /*a1f0*/  @!P0 BRA `(.L_x_5455) ;  /* 0x0000000000048947 */ /* 0x000fea0003800000 */
[----:B------:R-:W-:Y:S01]  /*a200*/  BPT.TRAP 0x1 ;  /* 0x000000040000795c */ /* 0x000fe20000300000 */
.L_x_5455:
[----:B------:R3:W4:Y:S01]  /*a210*/  SYNCS.PHASECHK.TRANS64.TRYWAIT P2, [R20+URZ+0x38850], R7 ;  /* 0x03885007140075a7 */ /* 0x000722000804017f */
[----:B------:R-:W-:Y:S05]  /*a220*/  @!P0 BRA `(.L_x_5456) ;  /* 0x0000000000048947 */ /* 0x000fea0003800000 */
[----:B------:R-:W-:Y:S01]  /*a230*/  BPT.TRAP 0x1 ;  /* 0x000000040000795c */ /* 0x000fe20000300000 */
.L_x_5456:
[----:B------:R-:W5:Y:S02]  /*a240*/  S2R R0, SR_TID.X ;  /* 0x0000000000007919 */ /* 0x000f640000002100 */
[----:B-----5:R-:W-:-:S04]  /*a250*/  LOP3.LUT R0, R0, 0x7f, RZ, 0xc0, !PT ;  /* 0x0000007f00007812 */ /* 0x020fc800078ec0ff */
[----:B------:R-:W-:Y:S01]  /*a260*/  ISETP.NE.AND P1, PT, R0, RZ, PT ;  /* 0x000000ff0000720c */ /* 0x000fe20003f25270 */
[----:B------:R-:W-:-:S05]  /*a270*/  VIADD R0, R18, 0x400 ;  /* 0x0000040012007836 */ /* 0x000fca0000000000 */
[----:B------:R-:W-:Y:S01]  /*a280*/  SHF.R.U32.HI R0, RZ, 0x4, R0 ;  /* 0x00000004ff007819 */ /* 0x000fe20000011600 */
[----:B----4-:R-:W-:Y:S06]  /*a290*/  @P2 BRA `(.L_x_5457) ;  /* 0x0000000000082947 */ /* 0x010fec0003800000 */
[----:B------:R-:W4:Y:S02]  /*a2a0*/  SYNCS.PHASECHK.TRANS64.TRYWAIT P2, [R20+URZ+0x38850], R7 ;  /* 0x03885007140075a7 */ /* 0x000f24000804017f */
[----:B----4-:R-:W-:Y:S05]  /*a2b0*/  @!P2 BRA `(.L_x_5458) ;  /* 0x000001900028a947 */ /* 0x010fea0003800000 */
.L_x_5457:
[----:B------:R-:W-:Y:S01]  /*a2c0*/  LOP3.LUT R0, R0, 0x3fff, RZ, 0xc0, !PT ;  /* 0x00003fff00007812 */ /* 0x000fe200078ec0ff */
[----:B------:R-:W-:Y:S05]  /*a2d0*/  WARPSYNC.ALL ;  /* 0x0000000000007948 */ /* 0x000fea0003800000 */
[----:B------:R-:W-:Y:S01]  /*a2e0*/  LOP3.LUT R191, R0, 0x10000, RZ, 0xfc, !PT ;  /* 0x0001000000bf7812 */ /* 0x000fe200078efcff */
[----:B------:R-:W-:Y:S01]  /*a2f0*/  VIADD R0, R18, 0x26400 ;  /* 0x0002640012007836 */ /* 0x000fe20000000000 */
[----:B--2---:R-:W-:-:S03]  /*a300*/  MOV R3, 0x40000040 ;  /* 0x4000004000037802 */ /* 0x004fc60000000f00 */
[----:B------:R-:W-:Y:S01]  /*a310*/  IMAD R6, R19, 0x1000, R191 ;  /* 0x0000100013067824 */ /* 0x000fe200078e02bf */
[----:B------:R-:W-:Y:S01]  /*a320*/  WARPGROUP.ARRIVE ;  /* 0x00000000000079c5 */ /* 0x000fe20000000000 */
[----:B01-34-:R-:W-:Y:S01]  /*a330*/  IMAD.MOV.U32 R7, RZ, RZ, 0x40000040 ;  /* 0x40000040ff077424 */ /* 0x01bfe200078e00ff */
[----:B------:R-:W-:Y:S01]  /*a340*/  SHF.R.U32.HI R0, RZ, 0x4, R0 ;  /* 0x00000004ff007819 */ /* 0x000fe20000011600 */
[C---:B------:R-:W-:Y:S01]  /*a350*/  VIADD R14, R6.reuse, 0x2 ;  /* 0x00000002060e7836 */ /* 0x040fe20000000000 */
[----:B------:R-:W-:Y:S01]  /*a360*/  R2UR UR6, R6 ;  /* 0x00000000060672ca */ /* 0x000fe200000e0000 */
[----:B------:R-:W-:Y:S01]  /*a370*/  IMAD.MOV.U32 R15, RZ, RZ, 0x40000040 ;  /* 0x40000040ff0f7424 */ /* 0x000fe200078e00ff */
[----:B------:R-:W-:Y:S01]  /*a380*/  LOP3.LUT R0, R0, 0x3fff, RZ, 0xc0, !PT ;  /* 0x00003fff00007812 */ /* 0x000fe200078ec0ff */
[----:B------:R-:W-:Y:S01]  /*a390*/  IMAD.MOV.U32 R57, RZ, RZ, 0x40000040 ;  /* 0x40000040ff397424 */ /* 0x000fe200078e00ff */
[----:B------:R-:W-:Y:S01]  /*a3a0*/  R2UR UR7, R7 ;  /* 0x00000000070772ca */ /* 0x000fe200000e0000 */
[----:B------:R-:W0:Y:S01]  /*a3b0*/  S2R R21, SR_TID.X ;  /* 0x0000000000157919 */ /* 0x000e220000002100 */
[----:B------:R-:W-:Y:S01]  /*a3c0*/  LOP3.LUT R2, R0, 0x10000, RZ, 0xfc, !PT ;  /* 0x0001000000027812 */ /* 0x000fe200078efcff */
[----:B------:R-:W-:Y:S01]  /*a3d0*/  IMAD.MOV.U32 R60, RZ, RZ, 0x4 ;  /* 0x00000004ff3c7424 */ /* 0x000fe200078e00ff */
[----:B------:R-:W-:Y:S01]  /*a3e0*/  R2UR UR5, R3 ;  /* 0x00000000030572ca */ /* 0x000fe200000e0000 */
[----:B------:R-:W-:Y:S01]  /*a3f0*/  IMAD.MOV.U32 R65, RZ, RZ, 0x40000040 ;  /* 0x40000040ff417424 */ /* 0x000fe200078e00ff */
[C---:B------:R-:W-:Y:S01]  /*a400*/  R2UR UR4, R2.reuse ;  /* 0x00000000020472ca */ /* 0x040fe200000e0000 */
[----:B------:R-:W-:-:S02]  /*a410*/  VIADD R56, R2, 0x2 ;  /* 0x0000000202387836 */ /* 0x000fc40000000000 */
[----:B------:R-:W-:Y:S02]  /*a420*/  VIADD R7, R2, 0x800 ;  /* 0x0000080002077836 */ /* 0x000fe40000000000 */
[----:B------:R-:W-:-:S08]  /*a430*/  IMAD.MOV.U32 R63, RZ, RZ, 0x40000040 ;  /* 0x40000040ff3f7424 */ /* 0x000fd000078e00ff */
        /* <DEDUP_REMOVED lines=9> */
[----:B0-----:R-:W-:-:S05]  /*a4d0*/  SHF.R.U32.HI R21, RZ, 0x7, R21 ;  /* 0x00000007ff157819 */ /* 0x001fca0000011615 */
[----:B------:R0:W1:Y:S02]  /*a4e0*/  SHFL.IDX PT, R0, R21, RZ, 0x1f ;  /* 0x00001fff15007589 */ /* 0x00006400000e0000 */
[----:B0-----:R-:W-:Y:S01]  /*a4f0*/  VIADD R21, R6, 0x800 ;  /* 0x0000080006157836 */ /* 0x001fe20000000000 */
        /* <DEDUP_REMOVED lines=21> */
[----:B------:R-:W-:Y:S01]  /*a650*/  R2UR UR4, R56 ;  /* 0x00000000380472ca */ /* 0x000fe200000e0000 */
[----:B------:R-:W-:Y:S01]  /*a660*/  VIADD R56, R2, 0x200 ;  /* 0x0000020002387836 */ /* 0x000fe20000000000 */
        /* <DEDUP_REMOVED lines=64> */
[----:B------:R-:W-:Y:S01]  /*aa70*/  R2UR UR4, R56 ;  /* 0x00000000380472ca */ /* 0x000fe200000e0000 */
[----:B------:R-:W-:Y:S01]  /*aa80*/  VIADD R56, R2, 0x404 ;  /* 0x0000040402387836 */ /* 0x000fe20000000000 */
[----:B------:R-:W-:Y:S01]  /*aa90*/  R2UR UR5, R57 ;  /* 0x00000000390572ca */ /* 0x000fe200000e0000 */
[----:B------:R-:W-:Y:S01]  /*aaa0*/  IMAD.MOV.U32 R57, RZ, RZ, 0x40000040 ;  /* 0x40000040ff397424 */ /* 0x000fe200078e00ff */
        /* <DEDUP_REMOVED lines=60> */
[----:B------:R-:W-:Y:S01]  /*ae70*/  IMAD.IADD R14, R0, 0x1, R7 ;  /* 0x00000001000e7824 */ /* 0x000fe200078e0207 */
[----:B------:R-:W-:Y:S01]  /*ae80*/  R2UR UR7, R15 ;  /* 0x000000000f0772ca */ /* 0x000fe200000e0000 */
[----:B------:R-:W-:Y:S01]  /*ae90*/  IMAD.MOV.U32 R15, RZ, RZ, 0x40000040 ;  /* 0x40000040ff0f7424 */ /* 0x000fe200078e00ff */
[----:B------:R-:W-:Y:S01]  /*aea0*/  R2UR UR4, R56 ;  /* 0x00000000380472ca */ /* 0x000fe200000e0000 */
[----:B------:R-:W-:Y:S01]  /*aeb0*/  IMAD.IADD R56, R0, 0x1, R21 ;  /* 0x0000000100387824 */ /* 0x000fe200078e0215 */
[----:B------:R-:W-:Y:S02]  /*aec0*/  R2UR UR5, R57 ;  /* 0x00000000390572ca */ /* 0x000fe400000e0000 */
        /* <DEDUP_REMOVED lines=22> */
[----:B------:R-:W-:Y:S02]  /*b030*/  IMAD.MOV.U32 R15, RZ, RZ, 0x40000040 ;  /* 0x40000040ff0f7424 */ /* 0x000fe400078e00ff */
[----:B------:R-:W-:-:S05]  /*b040*/  IMAD.MOV.U32 R7, RZ, RZ, 0x28 ;  /* 0x00000028ff077424 */ /* 0x000fca00078e00ff */
[----:B------:R-:W-:-:S04]  /*b050*/  SEL R7, R7, 0x26, P2 ;  /* 0x0000002607077807 */ /* 0x000fc80001000000 */
[----:B------:R-:W-:Y:S01]  /*b060*/  LOP3.LUT R7, R7, 0x6, RZ, 0xc0, !PT ;  /* 0x0000000607077812 */ /* 0x000fe200078ec0ff */
[----:B------:R-:W-:Y:S02]  /*b070*/  WARPGROUP.DEPBAR.LE gsb0, 0x0 ;  /* 0x00008000000079c5 */ /* 0x000fe40000010000 */
[----:B------:R-:W-:-:S06]  /*b080*/  WARPGROUP.ARRIVE ;  /* 0x00000000000079c5 */ /* 0x000fcc0000000000 */
[----:B------:R-:W-:Y:S01]  /*b090*/  HGMMA.64x64x16.F32 R24, gdesc[UR4], R24, gsb0 ;  /* 0x00e00000041879f0 */ /* 0x000fe20008000818 */
[----:B------:R-:W-:Y:S02]  /*b0a0*/  R2UR UR6, R56 ;  /* 0x00000000380672ca */ /* 0x000fe400000e0000 */
[----:B------:R-:W-:Y:S02]  /*b0b0*/  R2UR UR7, R57 ;  /* 0x00000000390772ca */ /* 0x000fe400000e0000 */
[----:B------:R-:W-:Y:S01]  /*b0c0*/  R2UR UR4, R14 ;  /* 0x000000000e0472ca */ /* 0x000fe200000e0000 */
[----:B------:R-:W-:Y:S01]  /*b0d0*/  IMAD.MOV.U32 R14, RZ, RZ, 0xa00 ;  /* 0x00000a00ff0e7424 */ /* 0x000fe200078e00ff */
[----:B------:R-:W-:Y:S01]  /*b0e0*/  R2UR UR5, R15 ;  /* 0x000000000f0572ca */ /* 0x000fe200000e0000 */
[----:B------:R-:W-:Y:S01]  /*b0f0*/  IMAD.MOV.U32 R15, RZ, RZ, 0x40000040 ;  /* 0x40000040ff0f7424 */ /* 0x000fe200078e00ff */
[----:B------:R-:W-:Y:S02]  /*b100*/  MOV R57, 0x40000040 ;  /* 0x4000004000397802 */ /* 0x000fe40000000f00 */
[----:B------:R-:W-:-:S04]  /*b110*/  SEL R14, R14, 0x980, P2 ;  /* 0x000009800e0e7807 */ /* 0x000fc80001000000 */
[----:B------:R-:W-:-:S04]  /*b120*/  LOP3.LUT R14, R14, 0xa00, RZ, 0xc0, !PT ;  /* 0x00000a000e0e7812 */ /* 0x000fc800078ec0ff */
[CC--:B------:R-:W-:Y:S02]  /*b130*/  IADD3 R56, R7.reuse, R14.reuse, R2 ;  /* 0x0000000e07387210 */ /* 0x0c0fe40007ffe002 */
[----:B------:R-:W-:Y:S01]  /*b140*/  IADD3 R14, R7, R14, R6 ;  /* 0x0000000e070e7210 */ /* 0x000fe20007ffe006 */
[----:B------:R-:W-:-:S05]  /*b150*/  IMAD.MOV.U32 R7, RZ, RZ, 0x30 ;  /* 0x00000030ff077424 */ /* 0x000fca00078e00ff */
[----:B------:R-:W-:-:S04]  /*b160*/  SEL R7, R7, 0x2e, P2 ;  /* 0x0000002e07077807 */ /* 0x000fc80001000000 */
[----:B------:R-:W-:Y:S01]  /*b170*/  LOP3.LUT R7, R7, 0x6, RZ, 0xc0, !PT ;  /* 0x0000000607077812 */ /* 0x000fe200078ec0ff */
[----:B------:R-:W-:Y:S02]  /*b180*/  WARPGROUP.DEPBAR.LE gsb0, 0x0 ;  /* 0x00008000000079c5 */ /* 0x000fe40000010000 */
[----:B------:R-:W-:-:S06]  /*b190*/  WARPGROUP.ARRIVE ;  /* 0x00000000000079c5 */ /* 0x000fcc0000000000 */
[----:B------:R-:W-:Y:S01]  /*b1a0*/  HGMMA.64x64x16.F32 R24, gdesc[UR4], R24, gsb0 ;  /* 0x00e00000041879f0 */ /* 0x000fe20008000818 */
[----:B------:R-:W-:Y:S02]  /*b1b0*/  R2UR UR4, R56 ;  /* 0x00000000380472ca */ /* 0x000fe400000e0000 */
[----:B------:R-:W-:Y:S01]  /*b1c0*/  R2UR UR5, R57 ;  /* 0x00000000390572ca */ /* 0x000fe200000e0000 */
[----:B------:R-:W-:Y:S01]  /*b1d0*/  VIADD R57, R6, 0xa00 ;  /* 0x00000a0006397836 */ /* 0x000fe20000000000 */
[----:B------:R-:W-:Y:S02]  /*b1e0*/  R2UR UR6, R14 ;  /* 0x000000000e0672ca */ /* 0x000fe400000e0000 */
[----:B------:R-:W-:Y:S01]  /*b1f0*/  R2UR UR7, R15 ;  /* 0x000000000f0772ca */ /* 0x000fe200000e0000 */
[----:B------:R-:W-:Y:S02]  /*b200*/  VIADD R15, R2, 0xa00 ;  /* 0x00000a00020f7836 */ /* 0x000fe40000000000 */
[----:B------:R-:W-:-:S02]  /*b210*/  IMAD.IADD R64, R0, 0x1, R57 ;  /* 0x0000000100407824 */ /* 0x000fc400078e0239 */
[----:B------:R-:W-:Y:S01]  /*b220*/  IMAD.IADD R62, R0, 0x1, R15 ;  /* 0x00000001003e7824 */ /* 0x000fe200078e020f */
[C---:B------:R-:W-:Y:S01]  /*b230*/  IADD3 R14, R60.reuse, R15, RZ ;  /* 0x0000000f3c0e7210 */ /* 0x040fe20007ffe0ff */
[----:B------:R-:W-:Y:S01]  /*b240*/  IMAD.IADD R56, R60, 0x1, R57 ;  /* 0x000000013c387824 */ /* 0x000fe200078e0239 */
[----:B------:R-:W-:Y:S02]  /*b250*/  WARPGROUP.DEPBAR.LE gsb0, 0x0 ;  /* 0x00008000000079c5 */ /* 0x000fe40000010000 */
[----:B------:R-:W-:-:S06]  /*b260*/  WARPGROUP.ARRIVE ;  /* 0x00000000000079c5 */ /* 0x000fcc0000000000 */
[----:B------:R-:W-:Y:S01]  /*b270*/  HGMMA.64x64x16.F32 R24, gdesc[UR4], R24, gsb0 ;  /* 0x00e00000041879f0 */ /* 0x000fe20008000818 */
[----:B------:R-:W-:Y:S01]  /*b280*/  R2UR UR6, R64 ;  /* 0x00000000400672ca */ /* 0x000fe200000e0000 */
[----:B------:R-:W-:Y:S01]  /*b290*/  IMAD.IADD R64, R58, 0x1, R57 ;  /* 0x000000013a407824 */ /* 0x000fe200078e0239 */
[----:B------:R-:W-:Y:S01]  /*b2a0*/  R2UR UR7, R65 ;  /* 0x00000000410772ca */ /* 0x000fe200000e0000 */
[----:B------:R-:W-:Y:S01]  /*b2b0*/  IMAD.MOV.U32 R65, RZ, RZ, 0x40000040 ;  /* 0x40000040ff417424 */ /* 0x000fe200078e00ff */
[----:B------:R-:W-:Y:S01]  /*b2c0*/  R2UR UR4, R62 ;  /* 0x000000003e0472ca */ /* 0x000fe200000e0000 */
[----:B------:R-:W-:Y:S01]  /*b2d0*/  IMAD.IADD R62, R58, 0x1, R15 ;  /* 0x000000013a3e7824 */ /* 0x000fe200078e020f */
[----:B------:R-:W-:Y:S01]  /*b2e0*/  R2UR UR5, R63 ;  /* 0x000000003f0572ca */ /* 0x000fe200000e0000 */
[----:B------:R-:W-:Y:S02]  /*b2f0*/  IMAD.MOV.U32 R63, RZ, RZ, 0x40000040 ;  /* 0x40000040ff3f7424 */ /* 0x000fe400078e00ff */
[----:B------:R-:W-:-:S02]  /*b300*/  IMAD.MOV.U32 R57, RZ, RZ, 0x40000040 ;  /* 0x40000040ff397424 */ /* 0x000fc400078e00ff */
[----:B------:R-:W-:Y:S01]  /*b310*/  IMAD.MOV.U32 R15, RZ, RZ, 0x40000040 ;  /* 0x40000040ff0f7424 */ /* 0x000fe200078e00ff */
[----:B------:R-:W-:Y:S02]  /*b320*/  WARPGROUP.DEPBAR.LE gsb0, 0x0 ;  /* 0x00008000000079c5 */ /* 0x000fe40000010000 */
[----:B------:R-:W-:-:S06]  /*b330*/  WARPGROUP.ARRIVE ;  /* 0x00000000000079c5 */ /* 0x000fcc0000000000 */
        /* <DEDUP_REMOVED lines=14> */
[----:B------:R-:W-:Y:S01]  /*b420*/  IMAD.MOV.U32 R14, RZ, RZ, 0xc00 ;  /* 0x00000c00ff0e7424 */ /* 0x000fe200078e00ff */
[----:B------:R-:W-:Y:S01]  /*b430*/  R2UR UR5, R15 ;  /* 0x000000000f0572ca */ /* 0x000fe200000e0000 */
[----:B------:R-:W-:-:S03]  /*b440*/  IMAD.MOV.U32 R15, RZ, RZ, 0x40000040 ;  /* 0x40000040ff0f7424 */ /* 0x000fc600078e00ff */
        /* <DEDUP_REMOVED lines=17> */
[----:B------:R-:W-:Y:S02]  /*b560*/  IMAD.IADD R62, R0, 0x1, R15 ;  /* 0x00000001003e7824 */ /* 0x000fe400078e020f */
[C---:B------:R-:W-:Y:S02]  /*b570*/  IMAD.IADD R56, R60.reuse, 0x1, R57 ;  /* 0x000000013c387824 */ /* 0x040fe400078e0239 */
[----:B------:R-:W-:Y:S01]  /*b580*/  IMAD.IADD R14, R60, 0x1, R15 ;  /* 0x000000013c0e7824 */ /* 0x000fe200078e020f */
[----:B------:R-:W-:Y:S02]  /*b590*/  WARPGROUP.DEPBAR.LE gsb0, 0x0 ;  /* 0x00008000000079c5 */ /* 0x000fe40000010000 */
[----:B------:R-:W-:-:S06]  /*b5a0*/  WARPGROUP.ARRIVE ;  /* 0x00000000000079c5 */ /* 0x000fcc0000000000 */
[----:B------:R-:W-:Y:S01]  /*b5b0*/  HGMMA.64x64x16.F32 R24, gdesc[UR4], R24, gsb0 ;  /* 0x00e00000041879f0 */ /* 0x000fe20008000818 */
[----:B------:R-:W-:Y:S02]  /*b5c0*/  R2UR UR6, R64 ;  /* 0x00000000400672ca */ /* 0x000fe400000e0000 */
[----:B------:R-:W-:Y:S01]  /*b5d0*/  R2UR UR7, R65 ;  /* 0x00000000410772ca */ /* 0x000fe200000e0000 */
[----:B------:R-:W-:Y:S01]  /*b5e0*/  IMAD.MOV.U32 R65, RZ, RZ, 0x40000040 ;  /* 0x40000040ff417424 */ /* 0x000fe200078e00ff */
[----:B------:R-:W-:Y:S01]  /*b5f0*/  R2UR UR4, R62 ;  /* 0x000000003e0472ca */ /* 0x000fe200000e0000 */
[C---:B------:R-:W-:Y:S01]  /*b600*/  IMAD.IADD R62, R58.reuse, 0x1, R15 ;  /* 0x000000013a3e7824 */ /* 0x040fe200078e020f */
[----:B------:R-:W-:Y:S01]  /*b610*/  R2UR UR5, R63 ;  /* 0x000000003f0572ca */ /* 0x000fe200000e0000 */
[----:B------:R-:W-:Y:S01]  /*b620*/  IMAD.MOV.U32 R63, RZ, RZ, 0x40000040 ;  /* 0x40000040ff3f7424 */ /* 0x000fe200078e00ff */
[----:B------:R-:W-:Y:S01]  /*b630*/  IADD3 R64, R58, R57, RZ ;  /* 0x000000393a407210 */ /* 0x000fe20007ffe0ff */
[----:B------:R-:W-:-:S02]  /*b640*/  IMAD.MOV.U32 R57, RZ, RZ, 0x40000040 ;  /* 0x40000040ff397424 */ /* 0x000fc400078e00ff */
[----:B------:R-:W-:Y:S01]  /*b650*/  IMAD.MOV.U32 R15, RZ, RZ, 0x40000040 ;  /* 0x40000040ff0f7424 */ /* 0x000fe200078e00ff */
[----:B------:R-:W-:Y:S02]  /*b660*/  WARPGROUP.DEPBAR.LE gsb0, 0x0 ;  /* 0x00008000000079c5 */ /* 0x000fe40000010000 */
[----:B------:R-:W-:-:S06]  /*b670*/  WARPGROUP.ARRIVE ;  /* 0x00000000000079c5 */ /* 0x000fcc0000000000 */
[----:B------:R-:W-:Y:S01]  /*b680*/  HGMMA.64x64x16.F32 R24, gdesc[UR4], R24, gsb0 ;  /* 0x00e00000041879f0 */ /* 0x000fe20008000818 */
[----:B------:R-:W-:Y:S02]  /*b690*/  R2UR UR6, R64 ;  /* 0x00000000400672ca */ /* 0x000fe400000e0000 */
[----:B------:R-:W-:Y:S02]  /*b6a0*/  R2UR UR7, R65 ;  /* 0x00000000410772ca */ /* 0x000fe400000e0000 */
        /* <DEDUP_REMOVED lines=16> */
[----:B------:R-:W-:Y:S02]  /*b7b0*/  IADD3 R14, R7, R14, R6 ;  /* 0x0000000e070e7210 */ /* 0x000fe40007ffe006 */
[----:B------:R-:W-:Y:S01]  /*b7c0*/  IADD3 R7, R2, 0xe00, RZ ;  /* 0x00000e0002077810 */ /* 0x000fe20007ffe0ff */
[----:B------:R-:W-:Y:S02]  /*b7d0*/  WARPGROUP.DEPBAR.LE gsb0, 0x0 ;  /* 0x00008000000079c5 */ /* 0x000fe40000010000 */
[----:B------:R-:W-:-:S06]  /*b7e0*/  WARPGROUP.ARRIVE ;  /* 0x00000000000079c5 */ /* 0x000fcc0000000000 */
[----:B------:R-:W-:Y:S01]  /*b7f0*/  HGMMA.64x64x16.F32 R24, gdesc[UR4], R24, gsb0 ;  /* 0x00e00000041879f0 */ /* 0x000fe20008000818 */
[----:B------:R-:W-:Y:S02]  /*b800*/  R2UR UR4, R56 ;  /* 0x00000000380472ca */ /* 0x000fe400000e0000 */
[----:B------:R-:W-:Y:S01]  /*b810*/  R2UR UR5, R57 ;  /* 0x00000000390572ca */ /* 0x000fe200000e0000 */
[----:B------:R-:W-:Y:S01]  /*b820*/  VIADD R57, R6, 0xe00 ;  /* 0x00000e0006397836 */ /* 0x000fe20000000000 */
[----:B------:R-:W-:Y:S01]  /*b830*/  R2UR UR6, R14 ;  /* 0x000000000e0672ca */ /* 0x000fe200000e0000 */
[C---:B------:R-:W-:Y:S01]  /*b840*/  IMAD.IADD R14, R0.reuse, 0x1, R7 ;  /* 0x00000001000e7824 */ /* 0x040fe200078e0207 */
[----:B------:R-:W-:Y:S01]  /*b850*/  R2UR UR7, R15 ;  /* 0x000000000f0772ca */ /* 0x000fe200000e0000 */
[----:B------:R-:W-:Y:S01]  /*b860*/  IMAD.IADD R62, R0, 0x1, R57 ;  /* 0x00000001003e7824 */ /* 0x000fe200078e0239 */
[----:B------:R-:W-:Y:S01]  /*b870*/  MOV R0, 0x40 ;  /* 0x0000004000007802 */ /* 0x000fe20000000f00 */
[----:B------:R-:W-:-:S02]  /*b880*/  IMAD.MOV.U32 R15, RZ, RZ, 0x40000040 ;  /* 0x40000040ff0f7424 */ /* 0x000fc400078e00ff */
[----:B------:R-:W-:Y:S01]  /*b890*/  IMAD.IADD R56, R60, 0x1, R57 ;  /* 0x000000013c387824 */ /* 0x000fe200078e0239 */
[----:B------:R-:W-:Y:S01]  /*b8a0*/  SEL R0, R0, 0x3e, P2 ;  /* 0x0000003e00007807 */ /* 0x000fe20001000000 */
        /* <DEDUP_REMOVED lines=11> */
[----:B------:R-:W-:Y:S01]  /*b960*/  IMAD.MOV.U32 R57, RZ, RZ, 0x40000040 ;  /* 0x40000040ff397424 */ /* 0x000fe200078e00ff */
[----:B------:R-:W-:-:S02]  /*b970*/  WARPGROUP.DEPBAR.LE gsb0, 0x0 ;  /* 0x00008000000079c5 */ /* 0x000fc40000010000 */
[----:B------:R-:W-:-:S07]  /*b980*/  WARPGROUP.ARRIVE ;  /* 0x00000000000079c5 */ /* 0x000fce0000000000 */
[----:B------:R-:W-:Y:S01]  /*b990*/  HGMMA.64x64x16.F32 R24, gdesc[UR4], R24, gsb0 ;  /* 0x00e00000041879f0 */ /* 0x000fe20008000818 */
[----:B------:R-:W-:Y:S02]  /*b9a0*/  R2UR UR6, R62 ;  /* 0x000000003e0672ca */ /* 0x000fe400000e0000 */
[----:B------:R-:W-:Y:S02]  /*b9b0*/  R2UR UR7, R63 ;  /* 0x000000003f0772ca */ /* 0x000fe400000e0000 */
[----:B------:R-:W-:Y:S01]  /*b9c0*/  R2UR UR4, R14 ;  /* 0x000000000e0472ca */ /* 0x000fe200000e0000 */
[----:B------:R-:W-:Y:S01]  /*b9d0*/  IMAD.IADD R14, R60, 0x1, R7 ;  /* 0x000000013c0e7824 */ /* 0x000fe200078e0207 */
[----:B------:R-:W-:Y:S01]  /*b9e0*/  R2UR UR5, R15 ;  /* 0x000000000f0572ca */ /* 0x000fe200000e0000 */
[----:B------:R-:W-:Y:S01]  /*b9f0*/  IMAD.MOV.U32 R15, RZ, RZ, 0x40000040 ;  /* 0x40000040ff0f7424 */ /* 0x000fe200078e00ff */
[----:B------:R-:W-:Y:S01]  /*ba00*/  LOP3.LUT R7, R0, 0x6, RZ, 0xc0, !PT ;  /* 0x0000000600077812 */ /* 0x000fe200078ec0ff */
[----:B------:R-:W-:-:S05]  /*ba10*/  @!P1 VIADD R0, R20, 0x38840 ;  /* 0x0003884014009836 */ /* 0x000fca0000000000 */
[----:B------:R-:W-:Y:S01]  /*ba20*/  @!P1 PRMT R0, RZ, 0x654, R0 ;  /* 0x00000654ff009816 */ /* 0x000fe20000000000 */
[----:B------:R-:W-:Y:S02]  /*ba30*/  WARPGROUP.DEPBAR.LE gsb0, 0x0 ;  /* 0x00008000000079c5 */ /* 0x000fe40000010000 */
[----:B------:R-:W-:-:S06]  /*ba40*/  WARPGROUP.ARRIVE ;  /* 0x00000000000079c5 */ /* 0x000fcc0000000000 */
[----:B------:R-:W-:Y:S01]  /*ba50*/  HGMMA.64x64x16.F32 R24, gdesc[UR4], R24, gsb0 ;  /* 0x00e00000041879f0 */ /* 0x000fe20008000818 */
[----:B------:R-:W-:Y:S02]  /*ba60*/  R2UR UR6, R56 ;  /* 0x00000000380672ca */ /* 0x000fe400000e0000 */
[----:B------:R-:W-:Y:S01]  /*ba70*/  R2UR UR7, R57 ;  /* 0x00000000390772ca */ /* 0x000fe200000e0000 */
[----:B------:R-:W-:Y:S01]  /*ba80*/  IMAD.MOV.U32 R57, RZ, RZ, 0x40000040 ;  /* 0x40000040ff397424 */ /* 0x000fe200078e00ff */
[----:B------:R-:W-:Y:S01]  /*ba90*/  R2UR UR4, R14 ;  /* 0x000000000e0472ca */ /* 0x000fe200000e0000 */
[----:B------:R-:W-:Y:S01]  /*baa0*/  IMAD.MOV.U32 R14, RZ, RZ, 0x1000 ;  /* 0x00001000ff0e7424 */ /* 0x000fe200078e00ff */
[----:B------:R-:W-:Y:S02]  /*bab0*/  R2UR UR5, R15 ;  /* 0x000000000f0572ca */ /* 0x000fe400000e0000 */
[----:B------:R-:W-:Y:S02]  /*bac0*/  LEA R15, R168, 0xffffffc0, 0x6 ;  /* 0xffffffc0a80f7811 */ /* 0x000fe400078e30ff */
[----:B------:R-:W-:-:S02]  /*bad0*/  SEL R14, R14, 0xf80, P2 ;  /* 0x00000f800e0e7807 */ /* 0x000fc40001000000 */
[----:B------:R-:W-:Y:S02]  /*bae0*/  IADD3 R21, -R185, R23, -R15 ;  /* 0x00000017b9157210 */ /* 0x000fe40007ffe90f */
[----:B------:R-:W-:-:S04]  /*baf0*/  LOP3.LUT R14, R14, 0x1e00, RZ, 0xc0, !PT ;  /* 0x00001e000e0e7812 */ /* 0x000fc800078ec0ff */
[CC--:B------:R-:W-:Y:S02]  /*bb00*/  IADD3 R56, R7.reuse, R14.reuse, R2 ;  /* 0x0000000e07387210 */ /* 0x0c0fe40007ffe002 */
[----:B------:R-:W-:Y:S01]  /*bb10*/  IADD3 R6, R7, R14, R6 ;  /* 0x0000000e07067210 */ /* 0x000fe20007ffe006 */
        /* <DEDUP_REMOVED lines=8> */
[----:B------:R-:W-:-:S04]  /*bba0*/  IMAD.MOV.U32 R7, RZ, RZ, -0x40 ;  /* 0xffffffc0ff077424 */ /* 0x000fc800078e00ff */
[----:B------:R-:W-:-:S04]  /*bbb0*/  IMAD R6, R168, R7, 0x41 ;  /* 0x00000041a8067424 */ /* 0x000fc800078e0207 */
[----:B------:R-:W-:Y:S01]  /*bbc0*/  VIADD R58, R6, 0xffffffff ;  /* 0xffffffff063a7836 */ /* 0x000fe20000000000 */
[----:B------:R-:W-:-:S05]  /*bbd0*/  IADD3 R14, -R184, R6, R23 ;  /* 0x00000006b80e7210 */ /* 0x000fca0007ffe117 */
[----:B------:R-:W-:Y:S01]  /*bbe0*/  IMAD.IADD R14, R14, 0x1, -R185 ;  /* 0x000000010e0e7824 */ /* 0x000fe200078e0ab9 */
[----:B------:R-:W-:Y:S02]  /*bbf0*/  WARPGROUP.DEPBAR.LE gsb0, 0x0 ;  /* 0x00008000000079c5 */ /* 0x000fe40000010000 */
[----:B------:R-:W-:-:S06]  /*bc00*/  WARPGROUP.ARRIVE ;  /* 0x00000000000079c5 */ /* 0x000fcc0000000000 */
[----:B------:R-:W-:Y:S01]  /*bc10*/  HGMMA.64x64x16.F32 R24, gdesc[UR4], R24, gsb0 ;  /* 0x00e00000041879f0 */ /* 0x000fe20008000818 */
[----:B------:R-:W-:Y:S01]  /*bc20*/  ULDC.64 UR4, c[0x0][0xad8] ;  /* 0x0002b60000047ab9 */ /* 0x000fe20000000a00 */
[----:B------:R-:W-:Y:S01]  /*bc30*/  ULDC UR6, c[0x0][0xad4] ;  /* 0x0002b50000067ab9 */ /* 0x000fe20000000800 */
[----:B------:R-:W-:Y:S01]  /*bc40*/  UISETP.GE.AND UP0, UPT, UR5, 0x1, UPT ;  /* 0x000000010500788c */ /* 0x000fe2000bf06270 */
[----:B------:R-:W-:Y:S02]  /*bc50*/  IMAD.U32 R188, RZ, RZ, UR6 ;  /* 0x00000006ffbc7e24 */ /* 0x000fe4000f8e00ff */
[----:B------:R-:W-:Y:S01]  /*bc60*/  VIADD R56, R14, UR4 ;  /* 0x000000040e387c36 */ /* 0x000fe20008000000 */
[----:B------:R-:W-:Y:S02]  /*bc70*/  UP2UR UR46, UPR, URZ, 0x1 ;  /* 0x000000013f2e7883 */ /* 0x000fe40008000000 */
[----:B------:R-:W-:Y:S02]  /*bc80*/  PLOP3.LUT P2, PT, PT, PT, UP0, 0x40, 0x0 ;  /* 0x000000000000781c */ /* 0x000fe40003f4e808 */
        /* <DEDUP_REMOVED lines=20> */
.L_x_5461:
[----:B------:R-:W-:-:S06]  /*bdd0*/  UISETP.NE.AND UP0, UPT, UR5, 0x1, UPT ;  /* 0x000000010500788c */ /* 0x000fcc000bf05270 */
[----:B------:R-:W-:-:S05]  /*bde0*/  PLOP3.LUT P2, PT, PT, PT, UP0, 0x80, 0x0 ;  /* 0x000000000000781c */ /* 0x000fca0003f4f008 */
[----:B------:R-:W-:-:S08]  /*bdf0*/  @UP0 ULDC.64 UR6, c[0x0][0xae0] ;  /* 0x0002b80000060ab9 */ /* 0x000fd00000000a00 */
[----:B------:R-:W-:-:S05]  /*be00*/  @P2 IMAD.HI.U32 R59, R14, UR6, RZ ;  /* 0x000000060e3b2c27 */ /* 0x000fca000f8e00ff */
[----:B------:R-:W-:-:S07]  /*be10*/  @P2 SHF.R.U32.HI R14, RZ, UR7, R59 ;  /* 0x00000007ff0e2c19 */ /* 0x000fce000801163b */
.L_x_5462:
[----:B------:R-:W-:Y:S05]  /*be20*/  BSYNC B0 ;  /* 0x0000000000007941 */ /* 0x000fea0003800000 */
.L_x_5460:
[----:B------:R-:W-:-:S05]  /*be30*/  IMAD R14, R14, UR5, -R15 ;  /* 0x000000050e0e7c24 */ /* 0x000fca000f8e0a0f */
[----:B------:R-:W-:-:S04]  /*be40*/  IADD3 R14, -R185, R14, RZ ;  /* 0x0000000eb90e7210 */ /* 0x000fc80007ffe1ff */
[----:B------:R-:W-:Y:S02]  /*be50*/  VIMNMX R7, R7, R14, !PT ;  /* 0x0000000e07077248 */ /* 0x000fe40007fe0100 */
[----:B------:R-:W-:-:S07]  /*be60*/  VIADDMNMX R6, R14, UR5, R6, PT ;  /* 0x000000050e067c46 */ /* 0x000fce000b800106 */
.L_x_5459:
[C---:B------:R-:W-:Y:S01]  /*be70*/  ISETP.GE.AND P2, PT, R58.reuse, 0x2, PT ;  /* 0x000000023a00780c */ /* 0x040fe20003f46270 */
[----:B------:R-:W-:Y:S01]  /*be80*/  UISETP.NE.AND UP0, UPT, UR46, URZ, UPT ;  /* 0x0000003f2e00728c */ /* 0x000fe2000bf05270 */
[C---:B------:R-:W-:Y:S02]  /*be90*/  ISETP.GE.AND P6, PT, R58.reuse, 0xa, PT ;  /* 0x0000000a3a00780c */ /* 0x040fe40003fc6270 */
        /* <DEDUP_REMOVED lines=10> */
[----:B------:R-:W-:Y:S02]  /*bf40*/  ISETP.LT.OR P5, PT, R6, 0x9, P5 ;  /* 0x000000090600780c */ /* 0x000fe40002fa1670 */
        /* <DEDUP_REMOVED lines=82> */
.L_x_5465:
[----:B------:R-:W-:-:S06]  /*c470*/  UISETP.NE.AND UP0, UPT, UR5, 0x1, UPT ;  /* 0x000000010500788c */ /* 0x000fcc000bf05270 */
[----:B------:R-:W-:-:S05]  /*c480*/  PLOP3.LUT P6, PT, PT, PT, UP0, 0x80, 0x0 ;  /* 0x000000000000781c */ /* 0x000fca0003fcf008 */
[----:B------:R-:W-:-:S08]  /*c490*/  @UP0 ULDC.64 UR6, c[0x0][0xae0] ;  /* 0x0002b80000060ab9 */ /* 0x000fd00000000a00 */
[----:B------:R-:W-:Y:S01]  /*c4a0*/  @P6 IMAD.HI.U32 R21, R14, UR6, RZ ;  /* 0x000000060e156c27 */ /* 0x000fe2000f8e00ff */
[----:B------:R-:W-:-:S13]  /*c4b0*/  PLOP3.LUT P6, PT, PT, PT, UP0, 0x80, 0x0 ;  /* 0x000000000000781c */ /* 0x000fda0003fcf008 */
[----:B------:R-:W-:-:S07]  /*c4c0*/  @P6 SHF.R.U32.HI R14, RZ, UR7, R21 ;  /* 0x00000007ff0e6c19 */ /* 0x000fce0008011615 */
.L_x_5466:
[----:B------:R-:W-:Y:S05]  /*c4d0*/  BSYNC B0 ;  /* 0x0000000000007941 */ /* 0x000fea0003800000 */
.L_x_5464:
[----:B------:R-:W-:-:S04]  /*c4e0*/  IMAD R14, R14, UR5, -R15 ;  /* 0x000000050e0e7c24 */ /* 0x000fc8000f8e0a0f */
[----:B------:R-:W-:-:S05]  /*c4f0*/  IMAD.IADD R14, R14, 0x1, -R185 ;  /* 0x000000010e0e7824 */ /* 0x000fca00078e0ab9 */
[----:B------:R-:W-:Y:S02]  /*c500*/  VIMNMX R7, R7, R14, !PT ;  /* 0x0000000e07077248 */ /* 0x000fe40007fe0100 */
[----:B------:R-:W-:-:S07]  /*c510*/  VIADDMNMX R6, R14, UR5, R6, PT ;  /* 0x000000050e067c46 */ /* 0x000fce000b800106 */
.L_x_5463:
[----:B------:R-:W-:Y:S01]  /*c520*/  ISETP.GT.AND P2, PT, R7, 0x1, !P2 ;  /* 0x000000010700780c */ /* 0x000fe20005744270 */
[----:B------:R-:W-:Y:S01]  /*c530*/  ULDC UR6, c[0x0][0xa80] ;  /* 0x0002a00000067ab9 */ /* 0x000fe20000000800 */
[----:B------:R-:W-:Y:S01]  /*c540*/  FMNMX.FTZ R14, R169, R59, !PT ;  /* 0x0000003ba90e7209 */ /* 0x000fe20007810000 */
[----:B------:R-:W-:Y:S01]  /*c550*/  UISETP.NE.AND UP0, UPT, UR46, URZ, UPT ;  /* 0x0000003f2e00728c */ /* 0x000fe2000bf05270 */
[----:B------:R-:W-:Y:S01]  /*c560*/  BAR.SYNC.DEFER_BLOCKING 0xf, 0x100 ;  /* 0x03c4000000007b1d */ /* 0x000fe20000010000 */
        /* <DEDUP_REMOVED lines=26> */
[C---:B------:R-:W-:Y:S02]  /*c710*/  ISETP.GT.AND P2, PT, R7.reuse, 0x18, !P2 ;  /* 0x000000180700780c */ /* 0x040fe40005744270 */
[----:B------:R-:W-:-:S02]  /*c720*/  ISETP.GT.AND P3, PT, R7, 0x8, !P3 ;  /* 0x000000080700780c */ /* 0x000fc40005f64270 */
[----:B------:R-:W-:Y:S02]  /*c730*/  ISETP.LT.OR P2, PT, R6, 0x19, P2 ;  /* 0x000000190600780c */ /* 0x000fe40001741670 */
[----:B------:R-:W-:Y:S02]  /*c740*/  FMNMX.FTZ R14, R49, R14, !PT ;  /* 0x0000000e310e7209 */ /* 0x000fe40007810000 */
[----:B------:R-:W-:Y:S02]  /*c750*/  FSEL R38, R38, -INF , !P2 ;  /* 0xff80000026267808 */ /* 0x000fe40005000000 */
[----:B------:R-:W-:Y:S02]  /*c760*/  ISETP.NE.AND P2, PT, R36, RZ, PT ;  /* 0x000000ff2400720c */ /* 0x000fe40003f45270 */
[----:B------:R-:W-:Y:S02]  /*c770*/  ISETP.LT.OR P3, PT, R6, 0x9, P3 ;  /* 0x000000090600780c */ /* 0x000fe40001f61670 */
[----:B------:R-:W-:-:S02]  /*c780*/  ISETP.GT.AND P2, PT, R7, 0x19, !P2 ;  /* 0x000000190700780c */ /* 0x000fc40005744270 */
[----:B------:R-:W-:Y:S02]  /*c790*/  FMNMX.FTZ R14, R199, R14, !PT ;  /* 0x0000000ec70e7209 */ /* 0x000fe40007810000 */
[----:B------:R-:W-:Y:S02]  /*c7a0*/  ISETP.LT.OR P2, PT, R6, 0x1a, P2 ;  /* 0x0000001a0600780c */ /* 0x000fe40001741670 */
[----:B------:R-:W-:Y:S02]  /*c7b0*/  FSEL R30, R30, -INF , !P3 ;  /* 0xff8000001e1e7808 */ /* 0x000fe40005800000 */
[----:B------:R-:W-:Y:S02]  /*c7c0*/  FSEL R32, R39, -INF , !P2 ;  /* 0xff80000027207808 */ /* 0x000fe40005000000 */
[----:B------:R-:W-:Y:S02]  /*c7d0*/  ISETP.NE.AND P2, PT, R64, RZ, PT ;  /* 0x000000ff4000720c */ /* 0x000fe40003f45270 */
[----:B------:R-:W-:-:S02]  /*c7e0*/  ISETP.NE.AND P3, PT, R66, RZ, PT ;  /* 0x000000ff4200720c */ /* 0x000fc40003f65270 */
[----:B------:R-:W-:Y:S02]  /*c7f0*/  ISETP.GT.AND P2, PT, R7, 0x20, !P2 ;  /* 0x000000200700780c */ /* 0x000fe40005744270 */
[----:B------:R-:W-:Y:S02]  /*c800*/  FMNMX.FTZ R21, R53, R14, !PT ;  /* 0x0000000e35157209 */ /* 0x000fe40007810000 */
[----:B------:R-:W-:Y:S02]  /*c810*/  ISETP.LT.OR P2, PT, R6, 0x21, P2 ;  /* 0x000000210600780c */ /* 0x000fe40001741670 */
[----:B------:R-:W-:Y:S01]  /*c820*/  ISETP.NE.AND P6, PT, R25, RZ, PT ;  /* 0x000000ff1900720c */ /* 0x000fe20003fc5270 */
[----:B------:R-:W0:Y:S01]  /*c830*/  SHFL.BFLY PT, R14, R21, 0x2, 0x1f ;  /* 0x0c401f00150e7f89 */ /* 0x000e2200000e0000 */
        /* <DEDUP_REMOVED lines=8> */
[C---:B------:R-:W-:Y:S02]  /*c8c0*/  ISETP.GT.AND P2, PT, R7.reuse, 0x28, !P3 ;  /* 0x000000280700780c */ /* 0x040fe40005f44270 */
[----:B------:R-:W-:Y:S02]  /*c8d0*/  ISETP.NE.AND P3, PT, R68, RZ, PT ;  /* 0x000000ff4400720c */ /* 0x000fe40003f65270 */
[----:B------:R-:W-:Y:S02]  /*c8e0*/  ISETP.LT.OR P2, PT, R6, 0x29, P2 ;  /* 0x000000290600780c */ /* 0x000fe40001741670 */
[C---:B------:R-:W-:Y:S02]  /*c8f0*/  ISETP.GT.AND P3, PT, R7.reuse, 0x30, !P3 ;  /* 0x000000300700780c */ /* 0x040fe40005f64270 */
[----:B------:R-:W-:Y:S02]  /*c900*/  FSEL R46, R46, -INF , !P2 ;  /* 0xff8000002e2e7808 */ /* 0x000fe40005000000 */
[----:B------:R-:W-:-:S02]  /*c910*/  ISETP.GT.AND P2, PT, R7, RZ, !P6 ;  /* 0x000000ff0700720c */ /* 0x000fc40007744270 */
[----:B0-----:R-:W-:Y:S01]  /*c920*/  FMNMX.FTZ R25, R21, R14, !PT ;  /* 0x0000000e15197209 */ /* 0x001fe20007810000 */
[----:B------:R-:W-:Y:S01]  /*c930*/  IMAD.U32 R21, RZ, RZ, UR6 ;  /* 0x00000006ff157e24 */ /* 0x000fe2000f8e00ff */
[C---:B------:R-:W-:Y:S02]  /*c940*/  ISETP.LT.OR P2, PT, R6.reuse, 0x1, P2 ;  /* 0x000000010600780c */ /* 0x040fe40001741670 */
[----:B------:R-:W-:Y:S01]  /*c950*/  ISETP.LT.OR P3, PT, R6, 0x31, P3 ;  /* 0x000000310600780c */ /* 0x000fe20001f61670 */
[----:B------:R-:W0:Y:S01]  /*c960*/  SHFL.BFLY PT, R14, R25, 0x1, 0x1f ;  /* 0x0c201f00190e7f89 */ /* 0x000e2200000e0000 */
        /* <DEDUP_REMOVED lines=11> */
[----:B------:R-:W-:Y:S02]  /*ca20*/  FSEL R50, R50, -INF , !P3 ;  /* 0xff80000032327808 */ /* 0x000fe40005800000 */
[----:B------:R-:W-:Y:S02]  /*ca30*/  FMNMX.FTZ R15, R38, R15, !PT ;  /* 0x0000000f260f7209 */ /* 0x000fe40007810000 */
[----:B0-----:R-:W-:Y:S02]  /*ca40*/  FMNMX.FTZ R14, R25, R14, !PT ;  /* 0x0000000e190e7209 */ /* 0x001fe40007810000 */
[----:B------:R-:W-:-:S02]  /*ca50*/  FMNMX.FTZ R15, R32, R15, !PT ;  /* 0x0000000f200f7209 */ /* 0x000fc40007810000 */
[C---:B------:R-:W-:Y:S01]  /*ca60*/  FSETP.NEU.FTZ.AND P2, PT, R14.reuse, -INF , PT ;  /* 0xff8000000e00780b */ /* 0x040fe20003f5d000 */
[----:B------:R-:W-:Y:S01]  /*ca70*/  FMUL.FTZ R25, R14, R21 ;  /* 0x000000150e197220 */ /* 0x000fe20000410000 */
[----:B------:R-:W-:Y:S02]  /*ca80*/  FMNMX.FTZ R15, R42, R15, !PT ;  /* 0x0000000f2a0f7209 */ /* 0x000fe40007810000 */
[----:B------:R-:W-:Y:S02]  /*ca90*/  ISETP.LT.OR P5, PT, R6, 0x39, P5 ;  /* 0x000000390600780c */ /* 0x000fe40002fa1670 */
[----:B------:R-:W-:Y:S02]  /*caa0*/  FMNMX.FTZ R15, R36, R15, !PT ;  /* 0x0000000f240f7209 */ /* 0x000fe40007810000 */
[----:B------:R-:W-:Y:S02]  /*cab0*/  FSEL R52, R25, RZ, P2 ;  /* 0x000000ff19347208 */ /* 0x000fe40001000000 */
[----:B------:R-:W-:-:S02]  /*cac0*/  FMNMX.FTZ R15, R46, R15, !PT ;  /* 0x0000000f2e0f7209 */ /* 0x000fc40007810000 */
        /* <DEDUP_REMOVED lines=26> */
[----:B------:R-:W-:Y:S01]  /*cc70*/  FFMA.FTZ R200, R53, R21, -R52 ;  /* 0x0000001535c87223 */ /* 0x000fe20000010834 */
[----:B------:R-:W-:Y:S01]  /*cc80*/  MUFU.EX2 R169, R169 ;  /* 0x000000a900a97308 */ /* 0x000fe20000000800 */
[----:B------:R-:W-:-:S04]  /*cc90*/  @!P1 IADD3 R20, R20, 0x38860, RZ ;  /* 0x0003886014149810 */ /* 0x000fc80007ffe0ff */
[----:B------:R-:W-:-:S03]  /*cca0*/  @!P1 PRMT R20, RZ, 0x654, R20 ;  /* 0x00000654ff149816 */ /* 0x000fc60000000014 */
[----:B------:R-:W1:Y:S08]  /*ccb0*/  MUFU.EX2 R170, R170 ;  /* 0x000000aa00aa7308 */ /* 0x000e700000000800 */
[----:B------:R-:W-:Y:S01]  /*ccc0*/  MUFU.EX2 R172, R172 ;  /* 0x000000ac00ac7308 */ /* 0x000fe20000000800 */
[----:B0-----:R-:W-:-:S07]  /*ccd0*/  FMNMX.FTZ R6, R15, R6, !PT ;  /* 0x000000060f067209 */ /* 0x001fce0007810000 */
[----:B------:R-:W0:Y:S01]  /*cce0*/  MUFU.EX2 R173, R173 ;  /* 0x000000ad00ad7308 */ /* 0x000e220000000800 */
[----:B-1----:R-:W-:Y:S01]  /*ccf0*/  F2FP.F16.F32.PACK_AB R164, R170, R169 ;  /* 0x000000a9aaa4723e */ /* 0x002fe200000000ff */
[----:B------:R-:W-:Y:S01]  /*cd00*/  FADD.FTZ R169, R169, R170 ;  /* 0x000000aaa9a97221 */ /* 0x000fe20000010000 */
[----:B------:R-:W1:Y:S05]  /*cd10*/  SHFL.BFLY PT, R15, R6, 0x1, 0x1f ;  /* 0x0c201f00060f7f89 */ /* 0x000e6a00000e0000 */
        /* <DEDUP_REMOVED lines=8> */
[-C--:B------:R-:W-:Y:S02]  /*cda0*/  FMUL.FTZ R6, R15, R21.reuse ;  /* 0x000000150f067220 */ /* 0x080fe40000410000 */
[----:B------:R-:W0:Y:S01]  /*cdb0*/  MUFU.EX2 R177, R177 ;  /* 0x000000b100b17308 */ /* 0x000e220000000800 */
[----:B--2---:R-:W-:Y:S01]  /*cdc0*/  F2FP.F16.F32.PACK_AB R160, R175, R174 ;  /* 0x000000aeafa0723e */ /* 0x004fe200000000ff */
[----:B------:R-:W-:Y:S01]  /*cdd0*/  FADD.FTZ R174, R174, R173 ;  /* 0x000000adaeae7221 */ /* 0x000fe20000010000 */
[----:B------:R-:W-:Y:S01]  /*cde0*/  FSEL R7, R6, RZ, P2 ;  /* 0x000000ff06077208 */ /* 0x000fe20001000000 */
[----:B------:R-:W-:Y:S02]  /*cdf0*/  IMAD R6, R19, 0x1000, R193 ;  /* 0x0000100013067824 */ /* 0x000fe400078e02c1 */
[----:B------:R-:W-:Y:S01]  /*ce00*/  FADD.FTZ R175, R175, R174 ;  /* 0x000000aeafaf7221 */ /* 0x000fe20000010000 */
[----:B------:R-:W-:Y:S01]  /*ce10*/  PLOP3.LUT P2, PT, PT, PT, UP0, 0x40, 0x0 ;  /* 0x000000000000781c */ /* 0x000fe20003f4e808 */
        /* <DEDUP_REMOVED lines=17> */
[----:B------:R-:W-:Y:S01]  /*cf30*/  MUFU.EX2 R201, R201 ;  /* 0x000000c900c97308 */ /* 0x000fe20000000800 */
[----:B------:R-:W-:Y:S01]  /*cf40*/  IMAD.MOV.U32 R7, RZ, RZ, 0x40000040 ;  /* 0x40000040ff077424 */ /* 0x000fe200078e00ff */
[----:B0-----:R-:W-:Y:S01]  /*cf50*/  F2FP.F16.F32.PACK_AB R162, R177, R176 ;  /* 0x000000b0b1a2723e */ /* 0x001fe200000000ff */
[----:B------:R-:W-:Y:S01]  /*cf60*/  FADD.FTZ R176, R176, R175 ;  /* 0x000000afb0b07221 */ /* 0x000fe20000010000 */
[----:B------:R-:W-:-:S02]  /*cf70*/  R2UR UR6, R6 ;  /* 0x00000000060672ca */ /* 0x000fc400000e0000 */
[----:B------:R-:W-:Y:S01]  /*cf80*/  R2UR UR7, R7 ;  /* 0x00000000070772ca */ /* 0x000fe200000e0000 */
[----:B------:R-:W-:Y:S01]  /*cf90*/  IMAD.MOV.U32 R7, RZ, RZ, 0x40000040 ;  /* 0x40000040ff077424 */ /* 0x000fe200078e00ff */
[----:B------:R-:W0:Y:S01]  /*cfa0*/  MUFU.EX2 R202, R202 ;  /* 0x000000ca00ca7308 */ /* 0x000e220000000800 */
[----:B------:R-:W-:-:S07]  /*cfb0*/  FADD.FTZ R177, R177, R176 ;  /* 0x000000b0b1b17221 */ /* 0x000fce0000010000 */
        /* <DEDUP_REMOVED lines=30> */
[----:B------:R-:W3:Y:S08]  /*d1a0*/  MUFU.EX2 R224, R224 ;  /* 0x000000e000e07308 */ /* 0x000ef00000000800 */
[----:B------:R-:W4:Y:S01]  /*d1b0*/  MUFU.EX2 R226, R226 ;  /* 0x000000e200e27308 */ /* 0x000f220000000800 */
[----:B0-----:R-:W-:Y:S01]  /*d1c0*/  F2FP.F16.F32.PACK_AB R157, R223, R222 ;  /* 0x000000dedf9d723e */ /* 0x001fe200000000ff */
[----:B------:R-:W-:-:S04]  /*d1d0*/  FADD.FTZ R222, R222, R207 ;  /* 0x000000cfdede7221 */ /* 0x000fc80000010000 */
[----:B------:R-:W-:Y:S02]  /*d1e0*/  FADD.FTZ R223, R223, R222 ;  /* 0x000000dedfdf7221 */ /* 0x000fe40000010000 */
[----:B------:R-:W-:Y:S02]  /*d1f0*/  MUFU.EX2 R182, R182 ;  /* 0x000000b600b67308 */ /* 0x000fe40000000800 */
[----:B---3--:R-:W-:-:S06]  /*d200*/  FADD.FTZ R223, R224, R223 ;  /* 0x000000dfe0df7221 */ /* 0x008fcc0000010000 */
[----:B------:R-:W0:Y:S01]  /*d210*/  MUFU.EX2 R183, R183 ;  /* 0x000000b700b77308 */ /* 0x000e220000000800 */
[C---:B----4-:R-:W-:Y:S01]  /*d220*/  F2FP.F16.F32.PACK_AB R159, R226.reuse, R224 ;  /* 0x000000e0e29f723e */ /* 0x050fe200000000ff */
[----:B------:R-:W-:-:S04]  /*d230*/  FADD.FTZ R226, R226, R223 ;  /* 0x000000dfe2e27221 */ /* 0x000fc80000010000 */
[----:B------:R-:W-:Y:S02]  /*d240*/  STSM.16.M88.4 [R198], R156 ;  /* 0x0000009cc6007844 */ /* 0x000fe40000000200 */
[----:B------:R-:W-:Y:S08]  /*d250*/  MUFU.EX2 R199, R199 ;  /* 0x000000c700c77308 */ /* 0x000ff00000000800 */
[----:B------:R-:W3:Y:S01]  /*d260*/  MUFU.EX2 R200, R200 ;  /* 0x000000c800c87308 */ /* 0x000ee20000000800 */
[----:B0-----:R-:W-:Y:S01]  /*d270*/  F2FP.F16.F32.PACK_AB R152, R183, R182 ;  /* 0x000000b6b798723e */ /* 0x001fe200000000ff */
[----:B------:R-:W-:-:S04]  /*d280*/  FADD.FTZ R182, R182, R181 ;  /* 0x000000b5b6b67221 */ /* 0x000fc80000010000 */
[----:B------:R-:W-:Y:S02]  /*d290*/  FADD.FTZ R182, R183, R182 ;  /* 0x000000b6b7b67221 */ /* 0x000fe40000010000 */
[----:B------:R-:W-:Y:S08]  /*d2a0*/  MUFU.EX2 R227, R227 ;  /* 0x000000e300e37308 */ /* 0x000ff00000000800 */
[----:B------:R-:W0:Y:S01]  /*d2b0*/  MUFU.EX2 R228, R228 ;  /* 0x000000e400e47308 */ /* 0x000e220000000800 */
[----:B---3--:R-:W-:Y:S01]  /*d2c0*/  F2FP.F16.F32.PACK_AB R154, R200, R199 ;  /* 0x000000c7c89a723e */ /* 0x008fe200000000ff */
[----:B------:R-:W-:-:S06]  /*d2d0*/  FADD.FTZ R199, R199, R182 ;  /* 0x000000b6c7c77221 */ /* 0x000fcc0000010000 */
[----:B------:R-:W3:Y:S08]  /*d2e0*/  MUFU.EX2 R229, R229 ;  /* 0x000000e500e57308 */ /* 0x000ef00000000800 */
[----:B------:R-:W4:Y:S01]  /*d2f0*/  MUFU.EX2 R171, R171 ;  /* 0x000000ab00ab7308 */ /* 0x000f220000000800 */
[----:B0-----:R-:W-:Y:S01]  /*d300*/  F2FP.F16.F32.PACK_AB R153, R228, R227 ;  /* 0x000000e3e499723e */ /* 0x001fe200000000ff */
[----:B------:R-:W-:-:S04]  /*d310*/  FADD.FTZ R227, R227, R226 ;  /* 0x000000e2e3e37221 */ /* 0x000fc80000010000 */
[----:B------:R-:W-:-:S04]  /*d320*/  FADD.FTZ R228, R228, R227 ;  /* 0x000000e3e4e47221 */ /* 0x000fc80000010000 */
[----:B---3--:R-:W-:Y:S01]  /*d330*/  FADD.FTZ R228, R229, R228 ;  /* 0x000000e4e5e47221 */ /* 0x008fe20000010000 */
[----:B----4-:R-:W-:-:S05]  /*d340*/  F2FP.F16.F32.PACK_AB R155, R171, R229 ;  /* 0x000000e5ab9b723e */ /* 0x010fca00000000ff */
[----:B------:R0:W-:Y:S01]  /*d350*/  STSM.16.M88.4 [R208], R152 ;  /* 0x00000098d0007844 */ /* 0x0001e20000000200 */
[----:B------:R-:W-:-:S06]  /*d360*/  WARPGROUP.ARRIVE ;  /* 0x00000000000079c5 */ /* 0x000fcc0000000000 */
[----:B------:R-:W-:Y:S03]  /*d370*/  HGMMA.64x256x16.F32 R24, R164, gdesc[UR4].tnspB, RZ, !UPT, gsb0 ;  /* 0x43e00004a4187df0 */ /* 0x000fe6000c0008ff */
[----:B------:R-:W-:Y:S02]  /*d380*/  WARPGROUP.DEPBAR.LE gsb0, 0x0 ;  /* 0x00008000000079c5 */ /* 0x000fe40000010000 */
[----:B-1----:R-:W-:Y:S01]  /*d390*/  VIADD R164, R6, 0x80 ;  /* 0x0000008006a47836 */ /* 0x002fe20000000000 */
        /* <DEDUP_REMOVED lines=8> */
[----:B------:R-:W-:Y:S01]  /*d420*/  WARPGROUP.ARRIVE ;  /* 0x00000000000079c5 */ /* 0x000fe20000000000 */
[----:B------:R-:W-:Y:S02]  /*d430*/  IMAD.MOV.U32 R161, RZ, RZ, 0x40000040 ;  /* 0x40000040ffa17424 */ /* 0x000fe400078e00ff */
[----:B------:R-:W-:Y:S01]  /*d440*/  VIADD R6, R6, 0x180 ;  /* 0x0000018006067836 */ /* 0x000fe20000000000 */
[----:B------:R-:W-:-:S02]  /*d450*/  R2UR UR6, R160 ;  /* 0x00000000a00672ca */ /* 0x000fc400000e0000 */
[----:B------:R-:W-:-:S15]  /*d460*/  R2UR UR7, R161 ;  /* 0x00000000a10772ca */ /* 0x000fde00000e0000 */
[----:B------:R-:W-:-:S01]  /*d470*/  NOP ;  /* 0x0000000000007918 */ /* 0x000fc20000000000 */
[----:B------:R-:W-:Y:S01]  /*d480*/  HGMMA.64x256x16.F32 R24, R156, gdesc[UR4].tnspB, R24, gsb0 ;  /* 0x43e000049c187df0 */ /* 0x000fe20008000818 */
[----:B------:R-:W-:Y:S01]  /*d490*/  R2UR UR6, R6 ;  /* 0x00000000060672ca */ /* 0x000fe200000e0000 */
[----:B------:R-:W-:Y:S01]  /*d4a0*/  IMAD.IADD R6, R23, 0x1, -R184 ;  /* 0x0000000117067824 */ /* 0x000fe200078e0ab8 */
[----:B------:R-:W-:Y:S01]  /*d4b0*/  R2UR UR7, R7 ;  /* 0x00000000070772ca */ /* 0x000fe200000e0000 */
[----:B------:R-:W-:Y:S01]  /*d4c0*/  FADD.FTZ R7, R171, R228 ;  /* 0x000000e4ab077221 */ /* 0x000fe20000010000 */
[----:B------:R-:W-:Y:S02]  /*d4d0*/  WARPGROUP.DEPBAR.LE gsb0, 0x0 ;  /* 0x00008000000079c5 */ /* 0x000fe40000010000 */
[----:B------:R-:W-:-:S15]  /*d4e0*/  WARPGROUP.ARRIVE ;  /* 0x00000000000079c5 */ /* 0x000fde0000000000 */
[----:B------:R-:W-:-:S06]  /*d4f0*/  NOP ;  /* 0x0000000000007918 */ /* 0x000fcc0000000000 */
[----:B------:R-:W-:Y:S03]  /*d500*/  HGMMA.64x256x16.F32 R24, R152, gdesc[UR4].tnspB, R24, gsb0 ;  /* 0x43e0000498187df0 */ /* 0x000fe60008000818 */
[----:B------:R-:W-:Y:S02]  /*d510*/  WARPGROUP.DEPBAR.LE gsb0, 0x0 ;  /* 0x00008000000079c5 */ /* 0x000fe40000010000 */
[----:B------:R1:W-:Y:S06]  /*d520*/  MEMBAR.ALL.CTA ;  /* 0x0000000000007992 */ /* 0x0003ec0000008000 */
[----:B-1----:R-:W1:Y:S01]  /*d530*/  FENCE.VIEW.ASYNC.S ;  /* 0x00000000000073c6 */ /* 0x002e620000000000 */
[----:B0-----:R-:W-:-:S02]  /*d540*/  IMAD R154, R189, 0x40, R6 ;  /* 0x00000040bd9a7824 */ /* 0x001fc400078e0206 */
[----:B------:R-:W-:Y:S02]  /*d550*/  FADD.FTZ R6, R200, R199 ;  /* 0x000000c7c8067221 */ /* 0x000fe40000010000 */
[----:B------:R-:W-:Y:S01]  /*d560*/  VIADD R152, R154, UR4 ;  /* 0x000000049a987c36 */ /* 0x000fe20008000000 */
[----:B-1----:R-:W-:Y:S01]  /*d570*/  NOP ;  /* 0x0000000000007918 */ /* 0x002fe20000000000 */
[----:B------:R-:W-:Y:S06]  /*d580*/  BAR.ARV 0xe, 0x100 ;  /* 0x0384000000007b1d */ /* 0x000fec0000002000 */
[----:B------:R0:W-:Y:S02]  /*d590*/  @!P1 SYNCS.ARRIVE.TRANS64.RED.A1T0 RZ, [R20+URZ], RZ ;  /* 0x000000ff14ff99a7 */ /* 0x0001e4000810043f */
[----:B0-----:R-:W-:Y:S01]  /*d5a0*/  VIADD R20, R168, 0xfffffffe ;  /* 0xfffffffea8147836 */ /* 0x001fe20000000000 */
        /* <DEDUP_REMOVED lines=13> */
.L_x_5469:
[----:B------:R-:W-:-:S06]  /*d680*/  UISETP.NE.AND UP0, UPT, UR5, 0x1, UPT ;  /* 0x000000010500788c */ /* 0x000fcc000bf05270 */
[----:B------:R-:W-:-:S05]  /*d690*/  PLOP3.LUT P2, PT, PT, PT, UP0, 0x80, 0x0 ;  /* 0x000000000000781c */ /* 0x000fca0003f4f008 */
[----:B------:R-:W-:-:S08]  /*d6a0*/  @UP0 ULDC.64 UR6, c[0x0][0xae0] ;  /* 0x0002b80000060ab9 */ /* 0x000fd00000000a00 */
[----:B------:R-:W-:-:S05]  /*d6b0*/  @P2 IMAD.HI.U32 R154, R153, UR6, RZ ;  /* 0x00000006999a2c27 */ /* 0x000fca000f8e00ff */
[----:B------:R-:W-:-:S07]  /*d6c0*/  @P2 SHF.R.U32.HI R153, RZ, UR7, R154 ;  /* 0x00000007ff992c19 */ /* 0x000fce000801169a */
.L_x_5470:
[----:B------:R-:W-:Y:S05]  /*d6d0*/  BSYNC B0 ;  /* 0x0000000000007941 */ /* 0x000fea0003800000 */
.L_x_5468:
[----:B------:R-:W-:-:S04]  /*d6e0*/  IMAD.U32 R154, RZ, RZ, UR5 ;  /* 0x00000005ff9a7e24 */ /* 0x000fc8000f8e00ff */
[----:B------:R-:W-:-:S05]  /*d6f0*/  IMAD R153, R153, R154, UR5 ;  /* 0x0000000599997e24 */ /* 0x000fca000f8e029a */
[----:B------:R-:W-:-:S07]  /*d700*/  VIMNMX R152, R152, R153, PT ;  /* 0x0000009998987248 */ /* 0x000fce0003fe0100 */
.L_x_5467:
[----:B------:R-:W-:Y:S01]  /*d710*/  SHF.R.S32.HI R153, RZ, 0x1f, R152 ;  /* 0x0000001fff997819 */ /* 0x000fe20000011498 */
[----:B------:R-:W-:Y:S01]  /*d720*/  ULDC UR38, c[0x0][0xadc] ;  /* 0x0002b70000267ab9 */ /* 0x000fe20000000800 */
[----:B------:R-:W-:Y:S01]  /*d730*/  ULDC UR41, c[0x0][0xadc] ;  /* 0x0002b70000297ab9 */ /* 0x000fe20000000800 */
[----:B------:R-:W-:Y:S01]  /*d740*/  ULDC UR42, c[0x0][0xad4] ;  /* 0x0002b500002a7ab9 */ /* 0x000fe20000000800 */
[----:B------:R-:W-:Y:S01]  /*d750*/  LEA.HI R153, R153, R152, RZ, 0x6 ;  /* 0x0000009899997211 */ /* 0x000fe200078f30ff */
[----:B------:R-:W-:Y:S01]  /*d760*/  ULDC UR44, c[0x0][0xad4] ;  /* 0x0002b500002c7ab9 */ /* 0x000fe20000000800 */
[----:B------:R-:W-:Y:S01]  /*d770*/  ULDC UR37, c[0x0][0xa80] ;  /* 0x0002a00000257ab9 */ /* 0x000fe20000000800 */
[----:B------:R-:W-:Y:S01]  /*d780*/  ULDC UR40, c[0x0][0xa80] ;  /* 0x0002a00000287ab9 */ /* 0x000fe20000000800 */
[----:B------:R-:W-:Y:S01]  /*d790*/  SHF.R.S32.HI R153, RZ, 0x6, R153 ;  /* 0x00000006ff997819 */ /* 0x000fe20000011499 */
[----:B------:R-:W-:Y:S01]  /*d7a0*/  ULDC UR39, c[0x0][0xa80] ;  /* 0x0002a00000277ab9 */ /* 0x000fe20000000800 */
[----:B------:R-:W-:Y:S01]  /*d7b0*/  ULDC UR43, c[0x0][0xad8] ;  /* 0x0002b600002b7ab9 */ /* 0x000fe20000000800 */
[----:B------:R-:W-:Y:S01]  /*d7c0*/  ULDC UR45, c[0x0][0xad8] ;  /* 0x0002b600002d7ab9 */ /* 0x000fe20000000800 */
[----:B------:R-:W-:Y:S01]  /*d7d0*/  VIMNMX R210, R212, R153, !PT ;  /* 0x00000099d4d27248 */ /* 0x000fe20007fe0100 */
[----:B------:R-:W-:Y:S03]  /*d7e0*/  BSSY B1, `(.L_x_5471) ;  /* 0x00003d5000017945 */ /* 0x000fe60003800000 */
[----:B------:R-:W-:-:S13]  /*d7f0*/  ISETP.GE.AND P2, PT, R20, R210, PT ;  /* 0x000000d21400720c */ /* 0x000fda0003f46270 */
[----:B------:R-:W-:Y:S05]  /*d800*/  @!P2 BRA `(.L_x_5472) ;  /* 0x0000003c0048a947 */ /* 0x000fea0003800000 */
[----:B------:R-:W-:Y:S01]  /*d810*/  IADD3 R200, R0, R23, -R184 ;  /* 0x0000001700c87210 */ /* 0x000fe20007ffe8b8 */
[----:B------:R-:W-:Y:S04]  /*d820*/  BSSY B0, `(.L_x_5473) ;  /* 0x00003cc000007945 */ /* 0x000fe80003800000 */
[----:B------:R-:W-:-:S07]  /*d830*/  VIADD R200, R200, 0x8 ;  /* 0x00000008c8c87836 */ /* 0x000fce0000000000 */
.L_x_5492:
[----:B------:R-:W-:-:S05]  /*d840*/  VIADD R201, R19, 0x1 ;  /* 0x0000000113c97836 */ /* 0x000fca0000000000 */
[----:B------:R-:W-:-:S04]  /*d850*/  ISETP.NE.AND P2, PT, R201, 0x2, PT ;  /* 0x00000002c900780c */ /* 0x000fc80003f45270 */
[----:B------:R-:W-:Y:S02]  /*d860*/  SEL R21, RZ, 0x1, P2 ;  /* 0x00000001ff157807 */ /* 0x000fe40001000000 */
[----:B------:R-:W-:Y:S02]  /*d870*/  SEL R201, R201, RZ, P2 ;  /* 0x000000ffc9c97207 */ /* 0x000fe40001000000 */
[----:B------:R-:W-:Y:S01]  /*d880*/  LOP3.LUT R22, R22, R21, RZ, 0x3c, !PT ;  /* 0x0000001516167212 */ /* 0x000fe200078e3cff */
[----:B0-----:R-:W-:Y:S06]  /*d890*/  @!P0 BRA `(.L_x_5474) ;  /* 0x0000000000048947 */ /* 0x001fec0003800000 */
[----:B------:R-:W-:Y:S01]  /*d8a0*/  BPT.TRAP 0x1 ;  /* 0x000000040000795c */ /* 0x000fe20000300000 */
.L_x_5474:
[----:B------:R-:W-:Y:S01]  /*d8b0*/  IMAD R199, R201, 0x8, R18 ;  /* 0x00000008c9c77824 */ /* 0x000fe200078e0212 */
[----:B------:R-:W-:-:S04]  /*d8c0*/  SHF.L.U32 R188, R22, 0x1f, RZ ;  /* 0x0000001f16bc7819 */ /* 0x000fc800000006ff */
[----:B------:R0:W1:Y:S01]  /*d8d0*/  SYNCS.PHASECHK.TRANS64.TRYWAIT P2, [R199+URZ+0x38830], R188 ;  /* 0x038830bcc70075a7 */ /* 0x000062000804017f */
[----:B------:R-:W-:Y:S05]  /*d8e0*/  @!P0 BRA `(.L_x_5475) ;  /* 0x0000000000048947 */ /* 0x000fea0003800000 */
[----:B------:R-:W-:Y:S01]  /*d8f0*/  BPT.TRAP 0x1 ;  /* 0x000000040000795c */ /* 0x000fe20000300000 */
.L_x_5475:
[----:B------:R-:W-:Y:S01]  /*d900*/  BSSY B2, `(.L_x_5476) ;  /* 0x0000006000027945 */ /* 0x000fe20003800000 */
[----:B------:R-:W-:Y:S02]  /*d910*/  IMAD R202, R201, 0x200, R190 ;  /* 0x00000200c9ca7824 */ /* 0x000fe400078e02be */
[----:B------:R-:W-:Y:S01]  /*d920*/  IMAD.MOV.U32 R203, RZ, RZ, 0x40000040 ;  /* 0x40000040ffcb7424 */ /* 0x000fe200078e00ff */
[----:B-1----:R-:W-:Y:S06]  /*d930*/  @P2 BRA `(.L_x_5477) ;  /* 0x0000000000082947 */ /* 0x002fec0003800000 */
[----:B------:R-:W1:Y:S02]  /*d940*/  SYNCS.PHASECHK.TRANS64.TRYWAIT P2, [R199+URZ+0x38830], R188 ;  /* 0x038830bcc70075a7 */ /* 0x000e64000804017f */
[----:B-1----:R-:W-:Y:S05]  /*d950*/  @!P2 BRA `(.L_x_5478) ;  /* 0x000001580094a947 */ /* 0x002fea0003800000 */
.L_x_5477:
[----:B------:R-:W-:Y:S05]  /*d960*/  BSYNC B2 ;  /* 0x0000000000027941 */ /* 0x000fea0003800000 */
.L_x_5476:
[----:B------:R-:W-:Y:S01]  /*d970*/  R2UR UR6, R202 ;  /* 0x00000000ca0672ca */ /* 0x000fe200000e0000 */
[----:B------:R-:W-:Y:S01]  /*d980*/  WARPGROUP.ARRIVE ;  /* 0x00000000000079c5 */ /* 0x000fe20000000000 */
[----:B------:R-:W-:Y:S01]  /*d990*/  R2UR UR7, R203 ;  /* 0x00000000cb0772ca */ /* 0x000fe200000e0000 */
[----:B------:R-:W-:Y:S01]  /*d9a0*/  IMAD.MOV.U32 R205, RZ, RZ, 0x40000040 ;  /* 0x40000040ffcd7424 */ /* 0x000fe200078e00ff */
[----:B------:R-:W-:Y:S01]  /*d9b0*/  R2UR UR4, R4 ;  /* 0x00000000040472ca */ /* 0x000fe200000e0000 */
[----:B------:R-:W-:Y:S01]  /*d9c0*/  IMAD.MOV.U32 R203, RZ, RZ, 0x40000040 ;  /* 0x40000040ffcb7424 */ /* 0x000fe200078e00ff */
[----:B------:R-:W-:Y:S02]  /*d9d0*/  R2UR UR5, R5 ;  /* 0x00000000050572ca */ /* 0x000fe400000e0000 */
[----:B------:R-:W-:-:S11]  /*d9e0*/  IADD3 R204, R202, 0x2, RZ ;  /* 0x00000002cacc7810 */ /* 0x000fd60007ffe0ff */
        /* <DEDUP_REMOVED lines=28> */
.L_x_5479:
[----:B------:R2:W3:Y:S01]  /*dbb0*/  SYNCS.PHASECHK.TRANS64.TRYWAIT P2, [R199+URZ+0x38850], R188 ;  /* 0x038850bcc70075a7 */ /* 0x0004e2000804017f */
[----:B------:R-:W-:Y:S05]  /*dbc0*/  @!P0 BRA `(.L_x_5480) ;  /* 0x0000000000048947 */ /* 0x000fea0003800000 */
[----:B------:R-:W-:Y:S01]  /*dbd0*/  BPT.TRAP 0x1 ;  /* 0x000000040000795c */ /* 0x000fe20000300000 */
.L_x_5480:
[----:B------:R-:W-:Y:S04]  /*dbe0*/  BSSY B2, `(.L_x_5481) ;  /* 0x0000004000027945 */ /* 0x000fe80003800000 */
[----:B---3--:R-:W-:Y:S05]  /*dbf0*/  @P2 BRA `(.L_x_5482) ;  /* 0x0000000000082947 */ /* 0x008fea0003800000 */
[----:B------:R-:W3:Y:S02]  /*dc00*/  SYNCS.PHASECHK.TRANS64.TRYWAIT P2, [R199+URZ+0x38850], R188 ;  /* 0x038850bcc70075a7 */ /* 0x000ee4000804017f */
[----:B---3--:R-:W-:Y:S05]  /*dc10*/  @!P2 BRA `(.L_x_5483) ;  /* 0x0000015400f8a947 */ /* 0x008fea0003800000 */
.L_x_5482:
[----:B------:R-:W-:Y:S05]  /*dc20*/  BSYNC B2 ;  /* 0x0000000000027941 */ /* 0x000fea0003800000 */
.L_x_5481:
[----:B------:R-:W-:Y:S01]  /*dc30*/  IMAD R202, R201, 0x1000, R191 ;  /* 0x00001000c9ca7824 */ /* 0x000fe200078e02bf */
[----:B------:R-:W-:Y:S01]  /*dc40*/  R2UR UR4, R2 ;  /* 0x00000000020472ca */ /* 0x000fe200000e0000 */
[----:B------:R-:W-:Y:S01]  /*dc50*/  IMAD.MOV.U32 R203, RZ, RZ, 0x40000040 ;  /* 0x40000040ffcb7424 */ /* 0x000fe200078e00ff */
[----:B------:R-:W-:Y:S01]  /*dc60*/  R2UR UR5, R3 ;  /* 0x00000000030572ca */ /* 0x000fe200000e0000 */
[----:B------:R-:W-:Y:S01]  /*dc70*/  WARPGROUP.ARRIVE ;  /* 0x00000000000079c5 */ /* 0x000fe20000000000 */
[----:B------:R-:W-:Y:S01]  /*dc80*/  R2UR UR6, R202 ;  /* 0x00000000ca0672ca */ /* 0x000fe200000e0000 */
[----:B------:R-:W-:Y:S01]  /*dc90*/  VIADD R204, R2, 0x2 ;  /* 0x0000000202cc7836 */ /* 0x000fe20000000000 */
[----:B------:R-:W-:Y:S01]  /*dca0*/  R2UR UR7, R203 ;  /* 0x00000000cb0772ca */ /* 0x000fe200000e0000 */
[----:B------:R-:W-:Y:S02]  /*dcb0*/  IMAD.MOV.U32 R205, RZ, RZ, 0x40000040 ;  /* 0x40000040ffcd7424 */ /* 0x000fe400078e00ff */
[----:B------:R-:W4:Y:S01]  /*dcc0*/  S2R R21, SR_TID.X ;  /* 0x0000000000157919 */ /* 0x000f220000002100 */
[----:B------:R-:W-:Y:S01]  /*dcd0*/  VIADD R206, R202, 0x800 ;  /* 0x00000800cace7836 */ /* 0x000fe20000000000 */
[----:B------:R-:W-:Y:S01]  /*dce0*/  UISETP.NE.AND UP0, UPT, UR46, URZ, UPT ;  /* 0x0000003f2e00728c */ /* 0x000fe2000bf05270 */
[----:B------:R-:W-:-:S02]  /*dcf0*/  VIADD R207, R2, 0x800 ;  /* 0x0000080002cf7836 */ /* 0x000fc40000000000 */
[----:B0123--:R-:W-:-:S05]  /*dd00*/  IMAD.MOV.U32 R188, RZ, RZ, 0x4 ;  /* 0x00000004ffbc7424 */ /* 0x00ffca00078e00ff */
        /* <DEDUP_REMOVED lines=8> */
[----:B------:R-:W-:Y:S02]  /*dd90*/  MOV R205, 0x40000040 ;  /* 0x4000004000cd7802 */ /* 0x000fe40000000f00 */
[----:B----4-:R-:W-:-:S06]  /*dda0*/  SHF.R.U32.HI R21, RZ, 0x7, R21 ;  /* 0x00000007ff157819 */ /* 0x010fcc0000011615 */
[----:B------:R-:W0:Y:S02]  /*ddb0*/  SHFL.IDX PT, R21, R21, RZ, 0x1f ;  /* 0x00001fff15157589 */ /* 0x000e2400000e0000 */
[----:B0-----:R-:W-:-:S04]  /*ddc0*/  ISETP.GT.AND P2, PT, R21, 0x7f, PT ;  /* 0x0000007f1500780c */ /* 0x001fc80003f44270 */
        /* <DEDUP_REMOVED lines=42> */
[----:B------:R-:W-:Y:S02]  /*e070*/  IADD3 R204, R202, 0x202, RZ ;  /* 0x00000202cacc7810 */ /* 0x000fe40007ffe0ff */
[----:B------:R-:W-:Y:S01]  /*e080*/  R2UR UR7, R205 ;  /* 0x00000000cd0772ca */ /* 0x000fe200000e0000 */
[----:B------:R-:W-:Y:S01]  /*e090*/  IMAD.MOV.U32 R205, RZ, RZ, 0x40000040 ;  /* 0x40000040ffcd7424 */ /* 0x000fe200078e00ff */
[----:B------:R-:W-:Y:S01]  /*e0a0*/  R2UR UR6, R204 ;  /* 0x00000000cc0672ca */ /* 0x000fe200000e0000 */
[----:B------:R-:W-:Y:S01]  /*e0b0*/  VIADD R204, R2, 0x204 ;  /* 0x0000020402cc7836 */ /* 0x000fe20000000000 */
        /* <DEDUP_REMOVED lines=65> */
[----:B------:R-:W-:Y:S01]  /*e4d0*/  IADD3 R204, R2, 0x600, RZ ;  /* 0x0000060002cc7810 */ /* 0x000fe20007ffe0ff */
        /* <DEDUP_REMOVED lines=73> */
[----:B------:R-:W-:Y:S01]  /*e970*/  R2UR UR6, R204 ;  /* 0x00000000cc0672ca */ /* 0x000fe200000e0000 */
[----:B------:R-:W-:Y:S01]  /*e980*/  IMAD.MOV.U32 R204, RZ, RZ, 0x28 ;  /* 0x00000028ffcc7424 */ /* 0x000fe200078e00ff */
[----:B------:R-:W-:Y:S01]  /*e990*/  R2UR UR7, R205 ;  /* 0x00000000cd0772ca */ /* 0x000fe200000e0000 */
[----:B------:R-:W-:-:S03]  /*e9a0*/  IMAD.MOV.U32 R205, RZ, RZ, 0xa00 ;  /* 0x00000a00ffcd7424 */ /* 0x000fc600078e00ff */
[----:B------:R-:W-:Y:S02]  /*e9b0*/  SEL R204, R204, 0x26, P2 ;  /* 0x00000026cccc7807 */ /* 0x000fe40001000000 */
[----:B------:R-:W-:Y:S02]  /*e9c0*/  SEL R205, R205, 0x980, P2 ;  /* 0x00000980cdcd7807 */ /* 0x000fe40001000000 */
[----:B------:R-:W-:Y:S02]  /*e9d0*/  LOP3.LUT R207, R204, 0x6, RZ, 0xc0, !PT ;  /* 0x00000006cccf7812 */ /* 0x000fe400078ec0ff */
[----:B------:R-:W-:-:S04]  /*e9e0*/  LOP3.LUT R205, R205, 0xa00, RZ, 0xc0, !PT ;  /* 0x00000a00cdcd7812 */ /* 0x000fc800078ec0ff */
[CC--:B------:R-:W-:Y:S02]  /*e9f0*/  IADD3 R204, R207.reuse, R205.reuse, R2 ;  /* 0x000000cdcfcc7210 */ /* 0x0c0fe40007ffe002 */
[----:B------:R-:W-:Y:S01]  /*ea00*/  IADD3 R206, R207, R205, R202 ;  /* 0x000000cdcfce7210 */ /* 0x000fe20007ffe0ca */
[----:B------:R-:W-:Y:S02]  /*ea10*/  IMAD.MOV.U32 R205, RZ, RZ, 0x40000040 ;  /* 0x40000040ffcd7424 */ /* 0x000fe400078e00ff */
[----:B------:R-:W-:Y:S01]  /*ea20*/  IMAD.MOV.U32 R207, RZ, RZ, 0x40000040 ;  /* 0x40000040ffcf7424 */ /* 0x000fe200078e00ff */
[----:B------:R-:W-:Y:S02]  /*ea30*/  WARPGROUP.DEPBAR.LE gsb0, 0x0 ;  /* 0x00008000000079c5 */ /* 0x000fe40000010000 */
[----:B------:R-:W-:-:S06]  /*ea40*/  WARPGROUP.ARRIVE ;  /* 0x00000000000079c5 */ /* 0x000fcc0000000000 */
[----:B------:R-:W-:Y:S01]  /*ea50*/  HGMMA.64x64x16.F32 R152, gdesc[UR4], R152, gsb0 ;  /* 0x00e00000049879f0 */ /* 0x000fe20008000898 */
[----:B------:R-:W-:Y:S02]  /*ea60*/  R2UR UR4, R204 ;  /* 0x00000000cc0472ca */ /* 0x000fe400000e0000 */
[----:B------:R-:W-:Y:S01]  /*ea70*/  R2UR UR5, R205 ;  /* 0x00000000cd0572ca */ /* 0x000fe200000e0000 */
[----:B------:R-:W-:Y:S01]  /*ea80*/  IMAD.MOV.U32 R205, RZ, RZ, 0x40000040 ;  /* 0x40000040ffcd7424 */ /* 0x000fe200078e00ff */
[----:B------:R-:W-:Y:S01]  /*ea90*/  R2UR UR6, R206 ;  /* 0x00000000ce0672ca */ /* 0x000fe200000e0000 */
[----:B------:R-:W-:Y:S01]  /*eaa0*/  VIADD R206, R2, 0xa00 ;  /* 0x00000a0002ce7836 */ /* 0x000fe20000000000 */
[----:B------:R-:W-:Y:S01]  /*eab0*/  R2UR UR7, R207 ;  /* 0x00000000cf0772ca */ /* 0x000fe200000e0000 */
[----:B------:R-:W-:Y:S02]  /*eac0*/  VIADD R207, R202, 0xa00 ;  /* 0x00000a00cacf7836 */ /* 0x000fe40000000000 */
[----:B------:R-:W-:Y:S01]  /*ead0*/  IMAD.IADD R204, R206, 0x1, R21 ;  /* 0x00000001cecc7824 */ /* 0x000fe200078e0215 */
[----:B------:R-:W-:-:S02]  /*eae0*/  WARPGROUP.DEPBAR.LE gsb0, 0x0 ;  /* 0x00008000000079c5 */ /* 0x000fc40000010000 */
[----:B------:R-:W-:-:S07]  /*eaf0*/  WARPGROUP.ARRIVE ;  /* 0x00000000000079c5 */ /* 0x000fce0000000000 */
        /* <DEDUP_REMOVED lines=37> */
[----:B------:R-:W-:Y:S01]  /*ed50*/  IMAD.MOV.U32 R205, RZ, RZ, 0x40000040 ;  /* 0x40000040ffcd7424 */ /* 0x000fe200078e00ff */
[----:B------:R-:W-:Y:S01]  /*ed60*/  MOV R207, 0x40000040 ;  /* 0x4000004000cf7802 */ /* 0x000fe20000000f00 */
        /* <DEDUP_REMOVED lines=69> */
[----:B------:R-:W-:Y:S02]  /*f1c0*/  IMAD.MOV.U32 R205, RZ, RZ, 0x40000040 ;  /* 0x40000040ffcd7424 */ /* 0x000fe400078e00ff */
[----:B------:R-:W-:Y:S01]  /*f1d0*/  IMAD.MOV.U32 R21, RZ, RZ, 0x40 ;  /* 0x00000040ff157424 */ /* 0x000fe200078e00ff */
[----:B------:R-:W-:Y:S01]  /*f1e0*/  R2UR UR4, R204 ;  /* 0x00000000cc0472ca */ /* 0x000fe200000e0000 */
[----:B------:R-:W-:Y:S01]  /*f1f0*/  IMAD.IADD R204, R207, 0x1, R203 ;  /* 0x00000001cfcc7824 */ /* 0x000fe200078e02cb */
[----:B------:R-:W-:Y:S02]  /*f200*/  R2UR UR5, R205 ;  /* 0x00000000cd0572ca */ /* 0x000fe400000e0000 */
[----:B------:R-:W-:-:S02]  /*f210*/  MOV R205, 0x40000040 ;  /* 0x4000004000cd7802 */ /* 0x000fc40000000f00 */
[----:B------:R-:W-:-:S04]  /*f220*/  SEL R21, R21, 0x3e, P2 ;  /* 0x0000003e15157807 */ /* 0x000fc80001000000 */
[----:B------:R-:W-:Y:S01]  /*f230*/  LOP3.LUT R21, R21, 0x6, RZ, 0xc0, !PT ;  /* 0x0000000615157812 */ /* 0x000fe200078ec0ff */
[----:B------:R-:W-:Y:S02]  /*f240*/  WARPGROUP.DEPBAR.LE gsb0, 0x0 ;  /* 0x00008000000079c5 */ /* 0x000fe40000010000 */
[----:B------:R-:W-:-:S06]  /*f250*/  WARPGROUP.ARRIVE ;  /* 0x00000000000079c5 */ /* 0x000fcc0000000000 */
[----:B------:R-:W-:Y:S01]  /*f260*/  HGMMA.64x64x16.F32 R152, gdesc[UR4], R152, gsb0 ;  /* 0x00e00000049879f0 */ /* 0x000fe20008000898 */
[----:B------:R-:W-:Y:S01]  /*f270*/  R2UR UR4, R204 ;  /* 0x00000000cc0472ca */ /* 0x000fe200000e0000 */
[--C-:B------:R-:W-:Y:S01]  /*f280*/  IMAD.IADD R204, R203, 0x1, R206.reuse ;  /* 0x00000001cbcc7824 */ /* 0x100fe200078e02ce */
[----:B------:R-:W-:Y:S01]  /*f290*/  R2UR UR5, R205 ;  /* 0x00000000cd0572ca */ /* 0x000fe200000e0000 */
[----:B------:R-:W-:Y:S02]  /*f2a0*/  IMAD.MOV.U32 R205, RZ, RZ, 0x40000040 ;  /* 0x40000040ffcd7424 */ /* 0x000fe400078e00ff */
[----:B------:R-:W-:Y:S01]  /*f2b0*/  IMAD.IADD R206, R188, 0x1, R206 ;  /* 0x00000001bcce7824 */ /* 0x000fe200078e02ce */
[----:B------:R-:W-:Y:S01]  /*f2c0*/  R2UR UR6, R204 ;  /* 0x00000000cc0672ca */ /* 0x000fe200000e0000 */
[----:B------:R-:W-:Y:S01]  /*f2d0*/  IMAD.IADD R204, R207, 0x1, R188 ;  /* 0x00000001cfcc7824 */ /* 0x000fe200078e02bc */
[----:B------:R-:W-:Y:S01]  /*f2e0*/  R2UR UR7, R205 ;  /* 0x00000000cd0772ca */ /* 0x000fe200000e0000 */
[----:B------:R-:W-:-:S02]  /*f2f0*/  IMAD.MOV.U32 R205, RZ, RZ, 0x40000040 ;  /* 0x40000040ffcd7424 */ /* 0x000fc400078e00ff */
[----:B------:R-:W-:Y:S02]  /*f300*/  IMAD.MOV.U32 R207, RZ, RZ, 0x40000040 ;  /* 0x40000040ffcf7424 */ /* 0x000fe400078e00ff */
[----:B------:R-:W-:Y:S02]  /*f310*/  IMAD.MOV.U32 R188, RZ, RZ, 0x1000 ;  /* 0x00001000ffbc7424 */ /* 0x000fe400078e00ff */
[----:B------:R-:W-:-:S03]  /*f320*/  IMAD.MOV.U32 R203, RZ, RZ, 0x40000040 ;  /* 0x40000040ffcb7424 */ /* 0x000fc600078e00ff */
[----:B------:R-:W-:Y:S02]  /*f330*/  SEL R188, R188, 0xf80, P2 ;  /* 0x00000f80bcbc7807 */ /* 0x000fe40001000000 */
[----:B------:R-:W-:Y:S02]  /*f340*/  PLOP3.LUT P2, PT, PT, PT, UP0, 0x40, 0x0 ;  /* 0x000000000000781c */ /* 0x000fe40003f4e808 */
[----:B------:R-:W-:-:S04]  /*f350*/  LOP3.LUT R188, R188, 0x1e00, RZ, 0xc0, !PT ;  /* 0x00001e00bcbc7812 */ /* 0x000fc800078ec0ff */
[----:B------:R-:W-:Y:S01]  /*f360*/  IADD3 R202, R21, R188, R202 ;  /* 0x000000bc15ca7210 */ /* 0x000fe20007ffe0ca */
[----:B------:R-:W-:Y:S02]  /*f370*/  WARPGROUP.DEPBAR.LE gsb0, 0x0 ;  /* 0x00008000000079c5 */ /* 0x000fe40000010000 */
[----:B------:R-:W-:-:S06]  /*f380*/  WARPGROUP.ARRIVE ;  /* 0x00000000000079c5 */ /* 0x000fcc0000000000 */
[----:B------:R-:W-:Y:S01]  /*f390*/  HGMMA.64x64x16.F32 R152, gdesc[UR4], R152, gsb0 ;  /* 0x00e00000049879f0 */ /* 0x000fe20008000898 */
[----:B------:R-:W-:Y:S02]  /*f3a0*/  R2UR UR4, R204 ;  /* 0x00000000cc0472ca */ /* 0x000fe400000e0000 */
[----:B------:R-:W-:Y:S01]  /*f3b0*/  R2UR UR5, R205 ;  /* 0x00000000cd0572ca */ /* 0x000fe200000e0000 */
[----:B------:R-:W-:Y:S01]  /*f3c0*/  IMAD.MOV.U32 R205, RZ, RZ, 0x40000040 ;  /* 0x40000040ffcd7424 */ /* 0x000fe200078e00ff */
[----:B------:R-:W-:Y:S02]  /*f3d0*/  R2UR UR6, R206 ;  /* 0x00000000ce0672ca */ /* 0x000fe400000e0000 */
[----:B------:R-:W-:Y:S02]  /*f3e0*/  R2UR UR7, R207 ;  /* 0x00000000cf0772ca */ /* 0x000fe400000e0000 */
[----:B------:R-:W-:Y:S01]  /*f3f0*/  IADD3 R204, R21, R188, R2 ;  /* 0x000000bc15cc7210 */ /* 0x000fe20007ffe002 */
[----:B------:R-:W-:Y:S01]  /*f400*/  @!P1 VIADD R21, R199, 0x38840 ;  /* 0x00038840c7159836 */ /* 0x000fe20000000000 */
[----:B------:R-:W-:-:S04]  /*f410*/  MOV R188, UR42 ;  /* 0x0000002a00bc7c02 */ /* 0x000fc80008000f00 */
[----:B------:R-:W-:Y:S02]  /*f420*/  @!P1 PRMT R21, RZ, 0x654, R21 ;  /* 0x00000654ff159816 */ /* 0x000fe40000000015 */
[----:B------:R-:W-:Y:S01]  /*f430*/  LOP3.LUT R207, RZ, R188, RZ, 0x33, !PT ;  /* 0x000000bcffcf7212 */ /* 0x000fe200078e33ff */
        /* <DEDUP_REMOVED lines=11> */
[----:B------:R0:W-:Y:S02]  /*f4f0*/  @!P1 SYNCS.ARRIVE.TRANS64.RED.A1T0 RZ, [R21+URZ], RZ ;  /* 0x000000ff15ff99a7 */ /* 0x0001e4000810043f */
[----:B0-----:R-:W-:-:S05]  /*f500*/  IMAD.SHL.U32 R21, R20, 0x40, RZ ;  /* 0x0000004014157824 */ /* 0x001fca00078e00ff */
[----:B------:R-:W-:-:S04]  /*f510*/  IADD3 R202, R23, 0x1, -R21 ;  /* 0x0000000117ca7810 */ /* 0x000fc80007ffe815 */
[----:B------:R-:W-:-:S05]  /*f520*/  IADD3 R202, -R185, R202, -R184 ;  /* 0x000000cab9ca7210 */ /* 0x000fca0007ffe9b8 */
[----:B------:R-:W-:Y:S02]  /*f530*/  IMAD.IADD R207, R207, 0x1, R202 ;  /* 0x00000001cfcf7824 */ /* 0x000fe400078e02ca */
[----:B------:R-:W-:Y:S02]  /*f540*/  VIADD R206, R202, UR45 ;  /* 0x0000002dcace7c36 */ /* 0x000fe40008000000 */
[C---:B------:R-:W-:Y:S02]  /*f550*/  IMAD.IADD R204, R0.reuse, 0x1, R207 ;  /* 0x0000000100cc7824 */ /* 0x040fe400078e02cf */
[----:B------:R-:W-:Y:S01]  /*f560*/  IMAD.IADD R205, R0, 0x1, R206 ;  /* 0x0000000100cd7824 */ /* 0x000fe200078e02ce */
[----:B------:R-:W-:Y:S06]  /*f570*/  @P2 BRA `(.L_x_5484) ;  /* 0x0000000000582947 */ /* 0x000fec0003800000 */
[----:B------:R-:W-:Y:S01]  /*f580*/  IADD3 R223, R0, R23, -R184 ;  /* 0x0000001700df7210 */ /* 0x000fe20007ffe8b8 */
[----:B------:R-:W-:Y:S03]  /*f590*/  BSSY B2, `(.L_x_5485) ;  /* 0x0000010000027945 */ /* 0x000fe60003800000 */
        /* <DEDUP_REMOVED lines=10> */
.L_x_5486:
[----:B------:R-:W-:-:S05]  /*f640*/  IMAD.U32 R222, RZ, RZ, UR41 ;  /* 0x00000029ffde7e24 */ /* 0x000fca000f8e00ff */
[----:B------:R-:W-:-:S13]  /*f650*/  ISETP.NE.AND P2, PT, R222, 0x1, PT ;  /* 0x00000001de00780c */ /* 0x000fda0003f45270 */
[----:B------:R-:W0:Y:S02]  /*f660*/  @P2 LDC.64 R202, c[0x0][0xae0] ;  /* 0x0002b800ffca2b82 */ /* 0x000e240000000a00 */
[----:B0-----:R-:W-:-:S05]  /*f670*/  @P2 IMAD.HI.U32 R202, R223, R202, RZ ;  /* 0x000000cadfca2227 */ /* 0x001fca00078e00ff */
[----:B------:R-:W-:-:S07]  /*f680*/  @P2 SHF.R.U32.HI R223, RZ, R203, R202 ;  /* 0x000000cbffdf2219 */ /* 0x000fce00000116ca */
.L_x_5487:
[----:B------:R-:W-:Y:S05]  /*f690*/  BSYNC B2 ;  /* 0x0000000000027941 */ /* 0x000fea0003800000 */
.L_x_5485:
[----:B------:R-:W-:-:S04]  /*f6a0*/  IMAD R202, R223, R222, -R21 ;  /* 0x000000dedfca7224 */ /* 0x000fc800078e0a15 */
[----:B------:R-:W-:-:S05]  /*f6b0*/  IMAD.IADD R203, R202, 0x1, -R185 ;  /* 0x00000001cacb7824 */ /* 0x000fca00078e0ab9 */
[----:B------:R-:W-:Y:S02]  /*f6c0*/  VIADDMNMX R205, R203, R222, R205, PT ;  /* 0x000000decbcd7246 */ /* 0x000fe400038001cd */
[----:B------:R-:W-:-:S07]  /*f6d0*/  VIMNMX R204, R204, R203, !PT ;  /* 0x000000cbcccc7248 */ /* 0x000fce0007fe0100 */
.L_x_5484:
        /* <DEDUP_REMOVED lines=58> */
[----:B------:R-:W-:-:S04]  /*fa80*/  IADD3 R169, R0, R23, -R184 ;  /* 0x0000001700a97210 */ /* 0x000fc80007ffe8b8 */
[----:B------:R-:W-:Y:S01]  /*fa90*/  ISETP.NE.AND P3, PT, R168, 0x1, PT ;  /* 0x00000001a800780c */ /* 0x000fe20003f65270 */
[----:B------:R-:W-:-:S05]  /*faa0*/  VIADD R169, R169, 0x8 ;  /* 0x00000008a9a97836 */ /* 0x000fca0000000000 */
[----:B------:R-:W-:-:S07]  /*fab0*/  LOP3.LUT R169, RZ, R169, RZ, 0x33, !PT ;  /* 0x000000a9ffa97212 */ /* 0x000fce00078e33ff */
[----:B------:R-:W0:Y:S02]  /*fac0*/  @P3 LDC.64 R152, c[0x0][0xae0] ;  /* 0x0002b800ff983b82 */ /* 0x000e240000000a00 */
[----:B0-----:R-:W-:-:S05]  /*fad0*/  @P3 IMAD.HI.U32 R152, R169, R152, RZ ;  /* 0x00000098a9983227 */ /* 0x001fca00078e00ff */
[----:B------:R-:W-:-:S04]  /*fae0*/  @P3 SHF.R.U32.HI R169, RZ, R153, R152 ;  /* 0x00000099ffa93219 */ /* 0x000fc80000011698 */
[----:B------:R-:W-:Y:S01]  /*faf0*/  LOP3.LUT R152, RZ, R169, RZ, 0x33, !PT ;  /* 0x000000a9ff987212 */ /* 0x000fe200078e33ff */
[----:B------:R-:W-:Y:S06]  /*fb00*/  BRA `(.L_x_5491) ;  /* 0x0000000000187947 */ /* 0x000fec0003800000 */
.L_x_5490:
[----:B------:R-:W-:-:S05]  /*fb10*/  IMAD.U32 R168, RZ, RZ, UR41 ;  /* 0x00000029ffa87e24 */ /* 0x000fca000f8e00ff */
[----:B------:R-:W-:-:S13]  /*fb20*/  ISETP.NE.AND P3, PT, R168, 0x1, PT ;  /* 0x00000001a800780c */ /* 0x000fda0003f65270 */
[----:B------:R-:W0:Y:S02]  /*fb30*/  @P3 LDC.64 R152, c[0x0][0xae0] ;  /* 0x0002b800ff983b82 */ /* 0x000e240000000a00 */
[----:B0-----:R-:W-:-:S04]  /*fb40*/  @P3 IMAD.HI.U32 R204, R200, R152, RZ ;  /* 0x00000098c8cc3227 */ /* 0x001fc800078e00ff */
[----:B------:R-:W-:Y:S01]  /*fb50*/  IMAD.MOV.U32 R152, RZ, RZ, R200 ;  /* 0x000000ffff987224 */ /* 0x000fe200078e00c8 */
[----:B------:R-:W-:-:S07]  /*fb60*/  @P3 SHF.R.U32.HI R152, RZ, R153, R204 ;  /* 0x00000099ff983219 */ /* 0x000fce00000116cc */
.L_x_5491:
[----:B------:R-:W-:Y:S05]  /*fb70*/  BSYNC B2 ;  /* 0x0000000000027941 */ /* 0x000fea0003800000 */
.L_x_5489:
[----:B------:R-:W-:-:S04]  /*fb80*/  IMAD R152, R152, R168, -R21 ;  /* 0x000000a898987224 */ /* 0x000fc800078e0a15 */
[----:B------:R-:W-:-:S05]  /*fb90*/  IMAD.IADD R21, R152, 0x1, -R185 ;  /* 0x0000000198157824 */ /* 0x000fca00078e0ab9 */
[----:B------:R-:W-:Y:S02]  /*fba0*/  VIADDMNMX R206, R21, R168, R206, PT ;  /* 0x000000a815ce7246 */ /* 0x000fe400038001ce */
[----:B------:R-:W-:-:S07]  /*fbb0*/  VIMNMX R207, R207, R21, !PT ;  /* 0x00000015cfcf7248 */ /* 0x000fce0007fe0100 */
.L_x_5488:
[----:B------:R-:W-:Y:S01]  /*fbc0*/  FMNMX.FTZ R152, R202, R14, !PT ;  /* 0x0000000eca987209 */ /* 0x000fe20007810000 */
[----:B------:R-:W-:Y:S01]  /*fbd0*/  IMAD.MOV.U32 R169, RZ, RZ, 0x40000040 ;  /* 0x40000040ffa97424 */ /* 0x000fe200078e00ff */
[----:B------:R-:W-:Y:S01]  /*fbe0*/  ISETP.GT.AND P4, PT, R207, 0x9, P2 ;  /* 0x00000009cf00780c */ /* 0x000fe20001784270 */
[----:B------:R-:W-:Y:S01]  /*fbf0*/  @!P1 VIADD R199, R199, 0x38860 ;  /* 0x00038860c7c79836 */ /* 0x000fe20000000000 */
[----:B------:R-:W-:Y:S02]  /*fc00*/  FMNMX.FTZ R21, R203, R152, !PT ;  /* 0x00000098cb157209 */ /* 0x000fe40007810000 */
[C---:B------:R-:W-:Y:S02]  /*fc10*/  ISETP.GT.AND P6, PT, R207.reuse, 0x8, P2 ;  /* 0x00000008cf00780c */ /* 0x040fe400017c4270 */
[----:B------:R-:W-:Y:S02]  /*fc20*/  FMNMX.FTZ R152, R156, R21, !PT ;  /* 0x000000159c987209 */ /* 0x000fe40007810000 */
[----:B------:R-:W-:-:S02]  /*fc30*/  ISETP.GT.AND P5, PT, R207, 0x10, P2 ;  /* 0x00000010cf00780c */ /* 0x000fc400017a4270 */
[----:B------:R-:W-:Y:S02]  /*fc40*/  FMNMX.FTZ R21, R157, R152, !PT ;  /* 0x000000989d157209 */ /* 0x000fe40007810000 */
[----:B------:R-:W-:Y:S02]  /*fc50*/  ISETP.LT.OR P4, PT, R206, 0xa, P4 ;  /* 0x0000000ace00780c */ /* 0x000fe40002781670 */
[----:B------:R-:W-:Y:S02]  /*fc60*/  FMNMX.FTZ R152, R160, R21, !PT ;  /* 0x00000015a0987209 */ /* 0x000fe40007810000 */
[C---:B------:R-:W-:Y:S02]  /*fc70*/  ISETP.LT.OR P6, PT, R206.reuse, 0x9, P6 ;  /* 0x00000009ce00780c */ /* 0x040fe400037c1670 */
        /* <DEDUP_REMOVED lines=9> */
[----:B------:R-:W-:Y:S02]  /*fd10*/  FSEL R162, R162, -INF , !P5 ;  /* 0xff800000a2a27808 */ /* 0x000fe40006800000 */
[----:B------:R-:W-:Y:S02]  /*fd20*/  FMNMX.FTZ R152, R172, R21, !PT ;  /* 0x00000015ac987209 */ /* 0x000fe40007810000 */
[----:B------:R-:W-:Y:S02]  /*fd30*/  ISETP.GT.AND P6, PT, R207, 0x18, P2 ;  /* 0x00000018cf00780c */ /* 0x000fe400017c4270 */
[----:B------:R-:W-:Y:S02]  /*fd40*/  FMNMX.FTZ R21, R173, R152, !PT ;  /* 0x00000098ad157209 */ /* 0x000fe40007810000 */
[----:B------:R-:W-:-:S02]  /*fd50*/  ISETP.GT.AND P5, PT, R207, 0x20, P2 ;  /* 0x00000020cf00780c */ /* 0x000fc400017a4270 */
[----:B------:R-:W-:Y:S02]  /*fd60*/  FMNMX.FTZ R152, R176, R21, !PT ;  /* 0x00000015b0987209 */ /* 0x000fe40007810000 */
[----:B------:R-:W-:Y:S02]  /*fd70*/  ISETP.LT.OR P4, PT, R206, 0x1a, P4 ;  /* 0x0000001ace00780c */ /* 0x000fe40002781670 */
[----:B------:R-:W-:Y:S02]  /*fd80*/  FMNMX.FTZ R21, R177, R152, !PT ;  /* 0x00000098b1157209 */ /* 0x000fe40007810000 */
[----:B------:R-:W-:Y:S02]  /*fd90*/  R2UR UR7, R169 ;  /* 0x00000000a90772ca */ /* 0x000fe400000e0000 */
[----:B------:R-:W-:Y:S02]  /*fda0*/  FMNMX.FTZ R152, R180, R21, !PT ;  /* 0x00000015b4987209 */ /* 0x000fe40007810000 */
[----:B------:R-:W-:-:S02]  /*fdb0*/  ISETP.LT.OR P6, PT, R206, 0x19, P6 ;  /* 0x00000019ce00780c */ /* 0x000fc400037c1670 */
[----:B------:R-:W-:Y:S02]  /*fdc0*/  FMNMX.FTZ R152, R181, R152, !PT ;  /* 0x00000098b5987209 */ /* 0x000fe40007810000 */
[----:B------:R-:W-:Y:S02]  /*fdd0*/  ISETP.LT.OR P5, PT, R206, 0x21, P5 ;  /* 0x00000021ce00780c */ /* 0x000fe40002fa1670 */
[----:B------:R-:W-:Y:S01]  /*fde0*/  FSEL R167, R167, -INF , !P4 ;  /* 0xff800000a7a77808 */ /* 0x000fe20006000000 */
[----:B------:R-:W0:Y:S01]  /*fdf0*/  SHFL.BFLY PT, R21, R152, 0x2, 0x1f ;  /* 0x0c401f0098157f89 */ /* 0x000e2200000e0000 */
[C---:B------:R-:W-:Y:S02]  /*fe00*/  ISETP.GT.AND P4, PT, R207.reuse, RZ, P2 ;  /* 0x000000ffcf00720c */ /* 0x040fe40001784270 */
[----:B------:R-:W-:Y:S02]  /*fe10*/  FSEL R166, R166, -INF , !P6 ;  /* 0xff800000a6a67808 */ /* 0x000fe40007000000 */
[----:B------:R-:W-:-:S02]  /*fe20*/  ISETP.GT.AND P6, PT, R207, 0x28, P2 ;  /* 0x00000028cf00780c */ /* 0x000fc400017c4270 */
[----:B------:R-:W-:Y:S02]  /*fe30*/  ISETP.GT.AND P3, PT, R207, 0x1, P2 ;  /* 0x00000001cf00780c */ /* 0x000fe40001764270 */
[C---:B------:R-:W-:Y:S02]  /*fe40*/  ISETP.LT.OR P4, PT, R206.reuse, 0x1, P4 ;  /* 0x00000001ce00780c */ /* 0x040fe40002781670 */
[C---:B------:R-:W-:Y:S02]  /*fe50*/  ISETP.LT.OR P6, PT, R206.reuse, 0x29, P6 ;  /* 0x00000029ce00780c */ /* 0x040fe400037c1670 */
[----:B------:R-:W-:Y:S02]  /*fe60*/  ISETP.LT.OR P3, PT, R206, 0x2, P3 ;  /* 0x00000002ce00780c */ /* 0x000fe40001f61670 */
[----:B------:R-:W-:Y:S02]  /*fe70*/  FSEL R154, R154, -INF , !P4 ;  /* 0xff8000009a9a7808 */ /* 0x000fe40006000000 */
[----:B------:R-:W-:-:S02]  /*fe80*/  FSEL R204, R174, -INF , !P6 ;  /* 0xff800000aecc7808 */ /* 0x000fc40007000000 */
[----:B------:R-:W-:Y:S02]  /*fe90*/  FSEL R155, R155, -INF , !P3 ;  /* 0xff8000009b9b7808 */ /* 0x000fe40005800000 */
[----:B------:R-:W-:Y:S02]  /*fea0*/  FMNMX.FTZ R174, R154, R15, !PT ;  /* 0x0000000f9aae7209 */ /* 0x000fe40007810000 */
[----:B------:R-:W-:Y:S02]  /*feb0*/  ISETP.GT.AND P3, PT, R207, 0x11, P2 ;  /* 0x00000011cf00780c */ /* 0x000fe40001764270 */
[----:B0-----:R-:W-:Y:S02]  /*fec0*/  FMNMX.FTZ R169, R152, R21, !PT ;  /* 0x0000001598a97209 */ /* 0x001fe40007810000 */
[----:B------:R-:W-:Y:S02]  /*fed0*/  FSEL R152, R170, -INF , !P5 ;  /* 0xff800000aa987808 */ /* 0x000fe40006800000 */
[----:B------:R-:W-:Y:S01]  /*fee0*/  FMNMX.FTZ R21, R155, R174, !PT ;  /* 0x000000ae9b157209 */ /* 0x000fe20007810000 */
[----:B------:R-:W0:Y:S01]  /*fef0*/  SHFL.BFLY PT, R170, R169, 0x1, 0x1f ;  /* 0x0c201f00a9aa7f89 */ /* 0x000e2200000e0000 */
[----:B------:R-:W-:-:S02]  /*ff00*/  ISETP.LT.OR P3, PT, R206, 0x12, P3 ;  /* 0x00000012ce00780c */ /* 0x000fc40001f61670 */
[----:B------:R-:W-:Y:S02]  /*ff10*/  FMNMX.FTZ R174, R158, R21, !PT ;  /* 0x000000159eae7209 */ /* 0x000fe40007810000 */
[----:B------:R-:W-:Y:S02]  /*ff20*/  FSEL R163, R163, -INF , !P3 ;  /* 0xff800000a3a37808 */ /* 0x000fe40005800000 */
[----:B------:R-:W-:Y:S02]  /*ff30*/  ISETP.GT.AND P3, PT, R207, 0x21, P2 ;  /* 0x00000021cf00780c */ /* 0x000fe40001764270 */
[----:B------:R-:W-:Y:S02]  /*ff40*/  FMNMX.FTZ R21, R159, R174, !PT ;  /* 0x000000ae9f157209 */ /* 0x000fe40007810000 */
[----:B------:R-:W-:Y:S02]  /*ff50*/  ISETP.LT.OR P3, PT, R206, 0x22, P3 ;  /* 0x00000022ce00780c */ /* 0x000fe40001f61670 */
[----:B------:R-:W-:-:S02]  /*ff60*/  ISETP.GT.AND P5, PT, R207, 0x29, P2 ;  /* 0x00000029cf00780c */ /* 0x000fc400017a4270 */
[----:B------:R-:W-:Y:S02]  /*ff70*/  FSEL R153, R171, -INF , !P3 ;  /* 0xff800000ab997808 */ /* 0x000fe40005800000 */
[C---:B------:R-:W-:Y:S02]  /*ff80*/  ISETP.GT.AND P3, PT, R207.reuse, 0x30, P2 ;  /* 0x00000030cf00780c */ /* 0x040fe40001764270 */
[C---:B------:R-:W-:Y:S02]  /*ff90*/  ISETP.LT.OR P5, PT, R206.reuse, 0x2a, P5 ;  /* 0x0000002ace00780c */ /* 0x040fe40002fa1670 */
[----:B------:R-:W-:Y:S02]  /*ffa0*/  ISETP.GT.AND P4, PT, R207, 0x31, P2 ;  /* 0x00000031cf00780c */ /* 0x000fe40001784270 */
[----:B------:R-:W-:Y:S02]  /*ffb0*/  ISETP.LT.OR P3, PT, R206, 0x31, P3 ;  /* 0x00000031ce00780c */ /* 0x000fe40001f61670 */
[----:B0-----:R-:W-:-:S02]  /*ffc0*/  FMNMX.FTZ R169, R169, R170, !PT ;  /* 0x000000aaa9a97209 */ /* 0x001fc40007810000 */
[----:B------:R-:W-:Y:S01]  /*ffd0*/  FMNMX.FTZ R170, R162, R21, !PT ;  /* 0x00000015a2aa7209 */ /* 0x000fe20007810000 */
[----:B------:R-:W-:Y:S01]  /*ffe0*/  IMAD.U32 R21, RZ, RZ, UR40 ;  /* 0x00000028ff157e24 */ /* 0x000fe2000f8e00ff */
[----:B------:R-:W-:Y:S02]  /*fff0*/  FSEL R205, R175, -INF , !P5 ;  /* 0xff800000afcd7808 */ /* 0x000fe40006800000 */
[----:B------:R-:W-:Y:S02]  /*10000*/  FMNMX.FTZ R171, R163, R170, !PT ;  /* 0x000000aaa3ab7209 */ /* 0x000fe40007810000 */
[C---:B------:R-:W-:Y:S02]  /*10010*/  ISETP.GT.AND P6, PT, R207.reuse, 0x38, P2 ;  /* 0x00000038cf00780c */ /* 0x040fe400017c4270 */
[----:B------:R-:W-:Y:S02]  /*10020*/  FMNMX.FTZ R170, R166, R171, !PT ;  /* 0x000000aba6aa7209 */ /* 0x000fe40007810000 */
[----:B------:R-:W-:-:S02]  /*10030*/  ISETP.GT.AND P2, PT, R207, 0x39, P2 ;  /* 0x00000039cf00780c */ /* 0x000fc40001744270 */
[----:B------:R-:W-:Y:S02]  /*10040*/  FMNMX.FTZ R171, R167, R170, !PT ;  /* 0x000000aaa7ab7209 */ /* 0x000fe40007810000 */
[----:B------:R-:W-:Y:S02]  /*10050*/  ISETP.LT.OR P4, PT, R206, 0x32, P4 ;  /* 0x00000032ce00780c */ /* 0x000fe40002781670 */
[----:B------:R-:W-:Y:S02]  /*10060*/  FMNMX.FTZ R170, R152, R171, !PT ;  /* 0x000000ab98aa7209 */ /* 0x000fe40007810000 */
[----:B------:R-:W-:Y:S02]  /*10070*/  FSEL R207, R178, -INF , !P3 ;  /* 0xff800000b2cf7808 */ /* 0x000fe40005800000 */
[----:B------:R-:W-:Y:S02]  /*10080*/  FMNMX.FTZ R171, R153, R170, !PT ;  /* 0x000000aa99ab7209 */ /* 0x000fe40007810000 */
[----:B------:R-:W-:-:S02]  /*10090*/  ISETP.LT.OR P6, PT, R206, 0x39, P6 ;  /* 0x00000039ce00780c */ /* 0x000fc400037c1670 */
[----:B------:R-:W-:Y:S02]  /*100a0*/  FMNMX.FTZ R170, R204, R171, !PT ;  /* 0x000000abccaa7209 */ /* 0x000fe40007810000 */
[----:B------:R-:W-:Y:S02]  /*100b0*/  FSEL R224, R179, -INF , !P4 ;  /* 0xff800000b3e07808 */ /* 0x000fe40006000000 */
[----:B------:R-:W-:Y:S02]  /*100c0*/  FMNMX.FTZ R170, R205, R170, !PT ;  /* 0x000000aacdaa7209 */ /* 0x000fe40007810000 */
[----:B------:R-:W-:Y:S01]  /*100d0*/  ISETP.LT.OR P2, PT, R206, 0x3a, P2 ;  /* 0x0000003ace00780c */ /* 0x000fe20001741670 */
[----:B------:R-:W-:Y:S01]  /*100e0*/  FMUL.FTZ R206, R169, R21 ;  /* 0x00000015a9ce7220 */ /* 0x000fe20000410000 */
[----:B------:R-:W-:Y:S02]  /*100f0*/  FMNMX.FTZ R171, R207, R170, !PT ;  /* 0x000000aacfab7209 */ /* 0x000fe40007810000 */
[----:B------:R-:W-:-:S02]  /*10100*/  FSEL R182, R182, -INF , !P6 ;  /* 0xff800000b6b67808 */ /* 0x000fc40007000000 */
[----:B------:R-:W-:Y:S02]  /*10110*/  FMNMX.FTZ R171, R224, R171, !PT ;  /* 0x000000abe0ab7209 */ /* 0x000fe40007810000 */
[----:B------:R-:W-:Y:S02]  /*10120*/  FSEL R226, R183, -INF , !P2 ;  /* 0xff800000b7e27808 */ /* 0x000fe40005000000 */
[----:B------:R-:W-:Y:S02]  /*10130*/  FMNMX.FTZ R171, R182, R171, !PT ;  /* 0x000000abb6ab7209 */ /* 0x000fe40007810000 */
[----:B------:R-:W-:Y:S02]  /*10140*/  FSETP.NEU.FTZ.AND P5, PT, R169, -INF , PT ;  /* 0xff800000a900780b */ /* 0x000fe40003fbd000 */
[----:B------:R-:W-:Y:S02]  /*10150*/  FMNMX.FTZ R178, R226, R171, !PT ;  /* 0x000000abe2b27209 */ /* 0x000fe40007810000 */
[----:B------:R-:W-:-:S02]  /*10160*/  FSEL R206, R206, RZ, P5 ;  /* 0x000000ffcece7208 */ /* 0x000fc40002800000 */
[----:B------:R-:W-:Y:S01]  /*10170*/  LEA R168, R201, R193, 0xc ;  /* 0x000000c1c9a87211 */ /* 0x000fe200078e60ff */
[----:B------:R-:W0:Y:S01]  /*10180*/  SHFL.BFLY PT, R179, R178, 0x2, 0x1f ;  /* 0x0c401f00b2b37f89 */ /* 0x000e2200000e0000 */
[----:B------:R-:W-:Y:S01]  /*10190*/  @!P1 PRMT R199, RZ, 0x654, R199 ;  /* 0x00000654ffc79816 */ /* 0x000fe200000000c7 */
[-CC-:B------:R-:W-:Y:S01]  /*101a0*/  FFMA.FTZ R183, R157, R21.reuse, -R206.reuse ;  /* 0x000000159db77223 */ /* 0x180fe200000108ce */
[-CC-:B------:R-:W-:Y:S01]  /*101b0*/  FFMA.FTZ R157, R160, R21.reuse, -R206.reuse ;  /* 0x00000015a09d7223 */ /* 0x180fe200000108ce */
[-CC-:B------:R-:W-:Y:S01]  /*101c0*/  FFMA.FTZ R170, R161, R21.reuse, -R206.reuse ;  /* 0x00000015a1aa7223 */ /* 0x180fe200000108ce */
[----:B------:R-:W-:Y:S01]  /*101d0*/  FSEL R161, R169, RZ, P5 ;  /* 0x000000ffa9a17208 */ /* 0x000fe20002800000 */
        /* <DEDUP_REMOVED lines=14> */
[----:B------:R-:W-:-:S02]  /*102c0*/  R2UR UR6, R168 ;  /* 0x00000000a80672ca */ /* 0x000fc400000e0000 */
[----:B0-----:R-:W-:-:S05]  /*102d0*/  FMNMX.FTZ R160, R178, R179, !PT ;  /* 0x000000b3b2a07209 */ /* 0x001fca0007810000 */
[----:B------:R-:W-:Y:S01]  /*102e0*/  MUFU.EX2 R203, R203 ;  /* 0x000000cb00cb7308 */ /* 0x000fe20000000800 */
[----:B------:R-:W0:Y:S07]  /*102f0*/  SHFL.BFLY PT, R179, R160, 0x1, 0x1f ;  /* 0x0c201f00a0b37f89 */ /* 0x000e2e00000e0000 */
[----:B------:R-:W-:Y:S08]  /*10300*/  MUFU.EX2 R156, R156 ;  /* 0x0000009c009c7308 */ /* 0x000ff00000000800 */
[----:B------:R-:W-:Y:S08]  /*10310*/  MUFU.EX2 R183, R183 ;  /* 0x000000b700b77308 */ /* 0x000ff00000000800 */
[----:B------:R-:W-:Y:S01]  /*10320*/  MUFU.EX2 R178, R223 ;  /* 0x000000df00b27308 */ /* 0x000fe20000000800 */
[----:B0-----:R-:W-:Y:S01]  /*10330*/  FMNMX.FTZ R179, R160, R179, !PT ;  /* 0x000000b3a0b37209 */ /* 0x001fe20007810000 */
[----:B------:R-:W-:-:S03]  /*10340*/  IMAD.MOV R160, RZ, RZ, -R196 ;  /* 0x000000ffffa07224 */ /* 0x000fc600078e0ac4 */
[C---:B------:R-:W-:Y:S01]  /*10350*/  FSETP.NEU.FTZ.AND P3, PT, R179.reuse, -INF , PT ;  /* 0xff800000b300780b */ /* 0x040fe20003f7d000 */
[-C--:B------:R-:W-:Y:S01]  /*10360*/  FMUL.FTZ R164, R179, R21.reuse ;  /* 0x00000015b3a47220 */ /* 0x080fe20000410000 */
[----:B------:R-:W-:Y:S01]  /*10370*/  ISETP.NE.AND P2, PT, R185, R160, PT ;  /* 0x000000a0b900720c */ /* 0x000fe20003f45270 */
[----:B------:R-:W-:Y:S01]  /*10380*/  FADD.FTZ R160, -R161, R14 ;  /* 0x0000000ea1a07221 */ /* 0x000fe20000010100 */
[----:B------:R-:W-:Y:S01]  /*10390*/  FSEL R206, R179, RZ, P3 ;  /* 0x000000ffb3ce7208 */ /* 0x000fe20001800000 */
[----:B------:R0:W-:Y:S01]  /*103a0*/  MUFU.EX2 R14, R181 ;  /* 0x000000b5000e7308 */ /* 0x0001e20000000800 */
[----:B------:R-:W-:Y:S01]  /*103b0*/  FSEL R164, R164, RZ, P3 ;  /* 0x000000ffa4a47208 */ /* 0x000fe20001800000 */
[-C--:B------:R-:W-:Y:S02]  /*103c0*/  FMUL.FTZ R160, R160, R21.reuse ;  /* 0x00000015a0a07220 */ /* 0x080fe40000410000 */
[----:B------:R-:W-:Y:S02]  /*103d0*/  FADD.FTZ R206, -R206, R15 ;  /* 0x0000000fcece7221 */ /* 0x000fe40000010100 */
[-CC-:B------:R-:W-:Y:S01]  /*103e0*/  FFMA.FTZ R161, R154, R21.reuse, -R164.reuse ;  /* 0x000000159aa17223 */ /* 0x180fe200000108a4 */
[-CC-:B------:R-:W-:Y:S01]  /*103f0*/  FFMA.FTZ R154, R158, R21.reuse, -R164.reuse ;  /* 0x000000159e9a7223 */ /* 0x180fe200000108a4 */
[----:B------:R-:W1:Y:S01]  /*10400*/  MUFU.EX2 R160, R160 ;  /* 0x000000a000a07308 */ /* 0x000e620000000800 */
[-C--:B------:R-:W-:Y:S01]  /*10410*/  FMUL.FTZ R222, R206, R21.reuse ;  /* 0x00000015cede7220 */ /* 0x080fe20000410000 */
[----:B------:R-:W-:Y:S01]  /*10420*/  FFMA.FTZ R206, R155, R21, -R164 ;  /* 0x000000159bce7223 */ /* 0x000fe200000108a4 */
[----:B------:R-:W-:-:S02]  /*10430*/  @!P2 IMAD R15, R19, 0x40, R194 ;  /* 0x00000040130fa824 */ /* 0x000fc400078e02c2 */
[-CC-:B------:R-:W-:Y:S01]  /*10440*/  FFMA.FTZ R19, R162, R21.reuse, -R164.reuse ;  /* 0x00000015a2137223 */ /* 0x180fe200000108a4 */
[-CC-:B0-----:R-:W-:Y:S01]  /*10450*/  FFMA.FTZ R181, R163, R21.reuse, -R164.reuse ;  /* 0x00000015a3b57223 */ /* 0x181fe200000108a4 */
[-C--:B------:R-:W-:Y:S01]  /*10460*/  FFMA.FTZ R165, R159, R21.reuse, -R164 ;  /* 0x000000159fa57223 */ /* 0x080fe200000108a4 */
[----:B------:R-:W-:Y:S01]  /*10470*/  @!P2 IMAD R15, R15, 0x4, R18 ;  /* 0x000000040f0fa824 */ /* 0x000fe200078e0212 */
[----:B------:R-:W0:Y:S01]  /*10480*/  MUFU.EX2 R155, R222 ;  /* 0x000000de009b7308 */ /* 0x000e220000000800 */
[-CC-:B------:R-:W-:Y:S01]  /*10490*/  FFMA.FTZ R204, R204, R21.reuse, -R164.reuse ;  /* 0x00000015cccc7223 */ /* 0x180fe200000108a4 */
[-CC-:B------:R-:W-:Y:S01]  /*104a0*/  FFMA.FTZ R205, R205, R21.reuse, -R164.reuse ;  /* 0x00000015cdcd7223 */ /* 0x180fe200000108a4 */
[-CC-:B------:R-:W-:Y:S01]  /*104b0*/  FFMA.FTZ R166, R166, R21.reuse, -R164.reuse ;  /* 0x00000015a6a67223 */ /* 0x180fe200000108a4 */
[-CC-:B------:R-:W-:Y:S01]  /*104c0*/  FFMA.FTZ R167, R167, R21.reuse, -R164.reuse ;  /* 0x00000015a7a77223 */ /* 0x180fe200000108a4 */
[-CC-:B------:R-:W-:Y:S01]  /*104d0*/  FFMA.FTZ R162, R152, R21.reuse, -R164.reuse ;  /* 0x0000001598a27223 */ /* 0x180fe200000108a4 */
[-CC-:B------:R-:W-:Y:S01]  /*104e0*/  FFMA.FTZ R153, R153, R21.reuse, -R164.reuse ;  /* 0x0000001599997223 */ /* 0x180fe200000108a4 */
[----:B------:R-:W-:Y:S01]  /*104f0*/  FFMA.FTZ R159, R182, R21, -R164 ;  /* 0x00000015b69f7223 */ /* 0x000fe200000108a4 */
[----:B------:R-:W2:Y:S01]  /*10500*/  MUFU.EX2 R161, R161 ;  /* 0x000000a100a17308 */ /* 0x000ea20000000800 */
[----:B-1----:R-:W-:Y:S01]  /*10510*/  FFMA.FTZ R6, R160, R6, R202 ;  /* 0x00000006a0067223 */ /* 0x002fe200000100ca */
[----:B------:R-:W-:Y:S01]  /*10520*/  @!P2 STS [R15+0x38400], R160 ;  /* 0x038400a00f00a388 */ /* 0x000fe20000000800 */
[C---:B------:R-:W-:Y:S01]  /*10530*/  F2FP.F16.F32.PACK_AB R152, R203.reuse, R202 ;  /* 0x000000cacb98723e */ /* 0x040fe200000000ff */
[-C--:B------:R-:W-:Y:S01]  /*10540*/  FMUL.FTZ R24, R24, R160.reuse ;  /* 0x000000a018187220 */ /* 0x080fe20000410000 */
[----:B------:R-:W-:Y:S01]  /*10550*/  FADD.FTZ R223, R203, R6 ;  /* 0x00000006cbdf7221 */ /* 0x000fe20000010000 */
[-C--:B------:R-:W-:Y:S01]  /*10560*/  FMUL.FTZ R25, R25, R160.reuse ;  /* 0x000000a019197220 */ /* 0x080fe20000410000 */
[----:B------:R-:W-:Y:S01]  /*10570*/  FMUL.FTZ R28, R28, R160 ;  /* 0x000000a01c1c7220 */ /* 0x000fe20000410000 */
[----:B------:R1:W3:Y:S01]  /*10580*/  MUFU.EX2 R158, R206 ;  /* 0x000000ce009e7308 */ /* 0x0002e20000000800 */
[----:B0-----:R0:W-:Y:S01]  /*10590*/  @!P2 STS [R15+0x38420], R155 ;  /* 0x0384209b0f00a388 */ /* 0x0011e20000000800 */
[-C--:B------:R-:W-:Y:S01]  /*105a0*/  FMUL.FTZ R26, R26, R155.reuse ;  /* 0x0000009b1a1a7220 */ /* 0x080fe20000410000 */
[-C--:B------:R-:W-:Y:S01]  /*105b0*/  FMUL.FTZ R27, R27, R155.reuse ;  /* 0x0000009b1b1b7220 */ /* 0x080fe20000410000 */
[-C--:B------:R-:W-:Y:S01]  /*105c0*/  FMUL.FTZ R30, R30, R155.reuse ;  /* 0x0000009b1e1e7220 */ /* 0x080fe20000410000 */
[-C--:B------:R-:W-:Y:S01]  /*105d0*/  FMUL.FTZ R31, R31, R155.reuse ;  /* 0x0000009b1f1f7220 */ /* 0x080fe20000410000 */
[-C--:B------:R-:W-:Y:S01]  /*105e0*/  FMUL.FTZ R34, R34, R155.reuse ;  /* 0x0000009b22227220 */ /* 0x080fe20000410000 */
[----:B------:R-:W-:Y:S01]  /*105f0*/  FMUL.FTZ R35, R35, R155 ;  /* 0x0000009b23237220 */ /* 0x000fe20000410000 */
[----:B------:R4:W-:Y:S01]  /*10600*/  MUFU.EX2 R163, R154 ;  /* 0x0000009a00a37308 */ /* 0x0009e20000000800 */
[-CC-:B-1----:R-:W-:Y:S01]  /*10610*/  FFMA.FTZ R206, R207, R21.reuse, -R164.reuse ;  /* 0x00000015cfce7223 */ /* 0x182fe200000108a4 */
[-CC-:B------:R-:W-:Y:S01]  /*10620*/  FFMA.FTZ R207, R224, R21.reuse, -R164.reuse ;  /* 0x00000015e0cf7223 */ /* 0x180fe200000108a4 */
[----:B------:R-:W-:Y:S01]  /*10630*/  FADD.FTZ R224, R156, R223 ;  /* 0x000000df9ce07221 */ /* 0x000fe20000010000 */
[----:B------:R-:W-:Y:S01]  /*10640*/  FFMA.FTZ R164, R226, R21, -R164 ;  /* 0x00000015e2a47223 */ /* 0x000fe200000108a4 */
[----:B--2---:R-:W-:Y:S01]  /*10650*/  FFMA.FTZ R7, R155, R7, R161 ;  /* 0x000000079b077223 */ /* 0x004fe200000100a1 */
[-C--:B------:R-:W-:Y:S01]  /*10660*/  FMUL.FTZ R38, R38, R155.reuse ;  /* 0x0000009b26267220 */ /* 0x080fe20000410000 */
[C---:B------:R-:W-:Y:S01]  /*10670*/  FADD.FTZ R224, R183.reuse, R224 ;  /* 0x000000e0b7e07221 */ /* 0x040fe20000010000 */
[----:B------:R-:W1:Y:S01]  /*10680*/  MUFU.EX2 R157, R157 ;  /* 0x0000009d009d7308 */ /* 0x000e620000000800 */
[----:B----4-:R-:W-:Y:S01]  /*10690*/  F2FP.F16.F32.PACK_AB R154, R183, R156 ;  /* 0x0000009cb79a723e */ /* 0x010fe200000000ff */
        /* <DEDUP_REMOVED lines=14> */
[----:B0-----:R-:W0:Y:S01]  /*10780*/  MUFU.EX2 R15, R165 ;  /* 0x000000a5000f7308 */ /* 0x001e220000000800 */
        /* <DEDUP_REMOVED lines=51> */
[----:B-1----:R-:W-:Y:S01]  /*10ac0*/  FADD.FTZ R224, R157, R224 ;  /* 0x000000e09de07221 */ /* 0x002fe20000010000 */
[----:B--2---:R-:W-:Y:S01]  /*10ad0*/  F2FP.F16.F32.PACK_AB R156, R170, R157 ;  /* 0x0000009daa9c723e */ /* 0x004fe200000000ff */
[-C--:B------:R-:W-:Y:S01]  /*10ae0*/  FMUL.FTZ R29, R29, R160.reuse ;  /* 0x000000a01d1d7220 */ /* 0x080fe20000410000 */
[----:B0-----:R-:W-:Y:S01]  /*10af0*/  F2FP.F16.F32.PACK_AB R155, R15, R163 ;  /* 0x000000a30f9b723e */ /* 0x001fe200000000ff */
        /* <DEDUP_REMOVED lines=71> */
[----:B------:R-:W-:Y:S01]  /*10f70*/  FADD.FTZ R226, R163, R226 ;  /* 0x000000e2a3e27221 */ /* 0x000fe20000010000 */
[----:B------:R-:W2:Y:S01]  /*10f80*/  MUFU.EX2 R180, R180 ;  /* 0x000000b400b47308 */ /* 0x000ea20000000800 */
[----:B---3--:R-:W-:Y:S01]  /*10f90*/  F2FP.F16.F32.PACK_AB R158, R174, R171 ;  /* 0x000000abae9e723e */ /* 0x008fe200000000ff */
[----:B------:R3:W-:Y:S01]  /*10fa0*/  STSM.16.M88.4 [R197+0x36400], R152 ;  /* 0x03640098c5007844 */ /* 0x0007e20000000200 */
[----:B----4-:R-:W-:Y:S01]  /*10fb0*/  F2FP.F16.F32.PACK_AB R157, R181, R19 ;  /* 0x00000013b59d723e */ /* 0x010fe200000000ff */
[----:B------:R-:W-:Y:S01]  /*10fc0*/  VIADD R6, R168, 0x80 ;  /* 0x00000080a8067836 */ /* 0x000fe20000000000 */
[----:B0-----:R-:W-:Y:S01]  /*10fd0*/  F2FP.F16.F32.PACK_AB R160, R178, R175 ;  /* 0x000000afb2a0723e */ /* 0x001fe200000000ff */
[----:B------:R-:W-:Y:S01]  /*10fe0*/  IMAD.MOV.U32 R7, RZ, RZ, 0x40000040 ;  /* 0x40000040ff077424 */ /* 0x000fe200078e00ff */
[----:B-1----:R-:W-:Y:S01]  /*10ff0*/  F2FP.F16.F32.PACK_AB R162, R173, R172 ;  /* 0x000000acada2723e */ /* 0x002fe200000000ff */
[----:B------:R-:W-:Y:S01]  /*11000*/  MUFU.EX2 R206, R206 ;  /* 0x000000ce00ce7308 */ /* 0x000fe20000000800 */
[----:B-----5:R-:W-:Y:S01]  /*11010*/  F2FP.F16.F32.PACK_AB R161, R203, R202 ;  /* 0x000000cacba1723e */ /* 0x020fe200000000ff */
[----:B------:R-:W-:Y:S01]  /*11020*/  FADD.FTZ R226, R15, R226 ;  /* 0x000000e20fe27221 */ /* 0x000fe20000010000 */
[----:B--2---:R-:W-:Y:S01]  /*11030*/  F2FP.F16.F32.PACK_AB R163, R205, R204 ;  /* 0x000000cccda3723e */ /* 0x004fe200000000ff */
[----:B------:R-:W-:Y:S01]  /*11040*/  FADD.FTZ R224, R170, R224 ;  /* 0x000000e0aae07221 */ /* 0x000fe20000010000 */
[----:B------:R-:W-:Y:S01]  /*11050*/  ISETP.GT.AND P2, PT, R20, R210, PT ;  /* 0x000000d21400720c */ /* 0x000fe20003f44270 */
[----:B------:R-:W-:Y:S01]  /*11060*/  FADD.FTZ R226, R19, R226 ;  /* 0x000000e213e27221 */ /* 0x000fe20000010000 */
[----:B------:R-:W-:Y:S01]  /*11070*/  IMAD.MOV.U32 R19, RZ, RZ, R201 ;  /* 0x000000ffff137224 */ /* 0x000fe200078e00c9 */
[----:B------:R-:W0:Y:S01]  /*11080*/  MUFU.EX2 R207, R207 ;  /* 0x000000cf00cf7308 */ /* 0x000e220000000800 */
[----:B------:R-:W-:Y:S01]  /*11090*/  F2FP.F16.F32.PACK_AB R166, R14, R180 ;  /* 0x000000b40ea6723e */ /* 0x000fe200000000ff */
[----:B------:R-:W-:Y:S01]  /*110a0*/  FADD.FTZ R181, R181, R226 ;  /* 0x000000e2b5b57221 */ /* 0x000fe20000010000 */
[----:B------:R-:W-:Y:S01]  /*110b0*/  FADD.FTZ R171, R171, R224 ;  /* 0x000000e0abab7221 */ /* 0x000fe20000010000 */
[----:B------:R-:W-:-:S03]  /*110c0*/  IMAD.MOV.U32 R15, RZ, RZ, R179 ;  /* 0x000000ffff0f7224 */ /* 0x000fc600078e00b3 */
[----:B------:R-:W-:Y:S01]  /*110d0*/  FADD.FTZ R174, R174, R171 ;  /* 0x000000abaeae7221 */ /* 0x000fe20000010000 */
[----:B------:R1:W-:Y:S03]  /*110e0*/  MUFU.EX2 R222, R159 ;  /* 0x0000009f00de7308 */ /* 0x0003e60000000800 */
[----:B------:R-:W-:-:S04]  /*110f0*/  FADD.FTZ R175, R175, R174 ;  /* 0x000000aeafaf7221 */ /* 0x000fc80000010000 */
[----:B------:R-:W-:Y:S01]  /*11100*/  FADD.FTZ R175, R178, R175 ;  /* 0x000000afb2af7221 */ /* 0x000fe20000010000 */
[----:B------:R2:W4:Y:S01]  /*11110*/  MUFU.EX2 R223, R164 ;  /* 0x000000a400df7308 */ /* 0x0005220000000800 */
[----:B-1----:R-:W-:Y:S01]  /*11120*/  F2FP.F16.F32.PACK_AB R159, R183, R182 ;  /* 0x000000b6b79f723e */ /* 0x002fe200000000ff */
[----:B------:R-:W-:Y:S01]  /*11130*/  FADD.FTZ R182, R182, R181 ;  /* 0x000000b5b6b67221 */ /* 0x000fe20000010000 */
[----:B0-----:R-:W-:Y:S01]  /*11140*/  F2FP.F16.F32.PACK_AB R165, R207, R206 ;  /* 0x000000cecfa5723e */ /* 0x001fe200000000ff */
[----:B------:R-:W-:Y:S02]  /*11150*/  FADD.FTZ R172, R172, R175 ;  /* 0x000000afacac7221 */ /* 0x000fe40000010000 */
[----:B------:R0:W-:Y:S01]  /*11160*/  STSM.16.M88.4 [R209], R156 ;  /* 0x0000009cd1007844 */ /* 0x0001e20000000200 */
[----:B------:R-:W-:Y:S01]  /*11170*/  FADD.FTZ R183, R183, R182 ;  /* 0x000000b6b7b77221 */ /* 0x000fe20000010000 */
[----:B------:R-:W-:Y:S01]  /*11180*/  FADD.FTZ R173, R173, R172 ;  /* 0x000000acadad7221 */ /* 0x000fe20000010000 */
[----:B--2---:R-:W-:Y:S01]  /*11190*/  F2FP.F16.F32.PACK_AB R164, R177, R176 ;  /* 0x000000b0b1a4723e */ /* 0x004fe200000000ff */
[----:B------:R0:W-:Y:S01]  /*111a0*/  STSM.16.M88.4 [R198], R160 ;  /* 0x000000a0c6007844 */ /* 0x0001e20000000200 */
        /* <DEDUP_REMOVED lines=9> */
[----:B------:R-:W-:-:S04]  /*11240*/  FADD.FTZ R205, R205, R204 ;  /* 0x000000cccdcd7221 */ /* 0x000fc80000010000 */
[----:B------:R-:W-:Y:S01]  /*11250*/  FADD.FTZ R206, R206, R205 ;  /* 0x000000cdcece7221 */ /* 0x000fe20000010000 */
[----:B------:R-:W-:Y:S01]  /*11260*/  HGMMA.64x256x16.F32 R24, R152, gdesc[UR4].tnspB, R24, gsb0 ;  /* 0x43e0000498187df0 */ /* 0x000fe20008000818 */
[----:B------:R-:W-:Y:S01]  /*11270*/  R2UR UR6, R6 ;  /* 0x00000000060672ca */ /* 0x000fe200000e0000 */
[----:B------:R-:W-:Y:S01]  /*11280*/  VIADD R6, R168, 0x100 ;  /* 0x00000100a8067836 */ /* 0x000fe20000000000 */
[----:B------:R-:W-:Y:S01]  /*11290*/  R2UR UR7, R7 ;  /* 0x00000000070772ca */ /* 0x000fe200000e0000 */
[----:B------:R-:W-:Y:S02]  /*112a0*/  IMAD.MOV.U32 R7, RZ, RZ, 0x40000040 ;  /* 0x40000040ff077424 */ /* 0x000fe400078e00ff */
[----:B------:R-:W-:-:S04]  /*112b0*/  FADD.FTZ R207, R207, R206 ;  /* 0x000000cecfcf7221 */ /* 0x000fc80000010000 */
[----:B------:R-:W-:Y:S01]  /*112c0*/  FADD.FTZ R222, R222, R207 ;  /* 0x000000cfdede7221 */ /* 0x000fe20000010000 */
[----:B------:R-:W-:Y:S02]  /*112d0*/  WARPGROUP.DEPBAR.LE gsb0, 0x0 ;  /* 0x00008000000079c5 */ /* 0x000fe40000010000 */
[----:B------:R-:W-:Y:S01]  /*112e0*/  WARPGROUP.ARRIVE ;  /* 0x00000000000079c5 */ /* 0x000fe20000000000 */
[----:B---3--:R-:W-:-:S14]  /*112f0*/  IADD3 R152, R20, -0x1, RZ ;  /* 0xffffffff14987810 */ /* 0x008fdc0007ffe0ff */
[----:B------:R-:W-:Y:S01]  /*11300*/  HGMMA.64x256x16.F32 R24, R156, gdesc[UR4].tnspB, R24, gsb0 ;  /* 0x43e000049c187df0 */ /* 0x000fe20008000818 */
[----:B------:R-:W-:Y:S01]  /*11310*/  R2UR UR6, R6 ;  /* 0x00000000060672ca */ /* 0x000fe200000e0000 */
[----:B------:R-:W-:Y:S01]  /*11320*/  VIADD R6, R168, 0x180 ;  /* 0x00000180a8067836 */ /* 0x000fe20000000000 */
[----:B------:R-:W-:Y:S01]  /*11330*/  R2UR UR7, R7 ;  /* 0x00000000070772ca */ /* 0x000fe200000e0000 */
[----:B------:R-:W-:Y:S02]  /*11340*/  IMAD.MOV.U32 R7, RZ, RZ, 0x40000040 ;  /* 0x40000040ff077424 */ /* 0x000fe400078e00ff */
[----:B------:R-:W-:Y:S01]  /*11350*/  IMAD.MOV.U32 R20, RZ, RZ, R152 ;  /* 0x000000ffff147224 */ /* 0x000fe200078e0098 */
[----:B------:R-:W-:Y:S02]  /*11360*/  WARPGROUP.DEPBAR.LE gsb0, 0x0 ;  /* 0x00008000000079c5 */ /* 0x000fe40000010000 */
[----:B------:R-:W-:-:S15]  /*11370*/  WARPGROUP.ARRIVE ;  /* 0x00000000000079c5 */ /* 0x000fde0000000000 */
[----:B------:R-:W-:-:S04]  /*11380*/  NOP ;  /* 0x0000000000007918 */ /* 0x000fc80000000000 */
[----:B------:R-:W-:Y:S01]  /*11390*/  HGMMA.64x256x16.F32 R24, R160, gdesc[UR4].tnspB, R24, gsb0 ;  /* 0x43e00004a0187df0 */ /* 0x000fe20008000818 */
[----:B------:R-:W-:Y:S01]  /*113a0*/  R2UR UR6, R6 ;  /* 0x00000000060672ca */ /* 0x000fe200000e0000 */
[----:B------:R-:W-:Y:S01]  /*113b0*/  FADD.FTZ R6, R14, R177 ;  /* 0x000000b10e067221 */ /* 0x000fe20000010000 */
[----:B------:R-:W-:Y:S01]  /*113c0*/  R2UR UR7, R7 ;  /* 0x00000000070772ca */ /* 0x000fe200000e0000 */
[----:B------:R-:W-:Y:S01]  /*113d0*/  FADD.FTZ R7, R223, R222 ;  /* 0x000000dedf077221 */ /* 0x000fe20000010000 */
[----:B------:R-:W-:Y:S01]  /*113e0*/  IMAD.MOV.U32 R14, RZ, RZ, R169 ;  /* 0x000000ffff0e7224 */ /* 0x000fe200078e00a9 */
[----:B------:R-:W-:Y:S02]  /*113f0*/  WARPGROUP.DEPBAR.LE gsb0, 0x0 ;  /* 0x00008000000079c5 */ /* 0x000fe40000010000 */
[----:B------:R-:W-:-:S15]  /*11400*/  WARPGROUP.ARRIVE ;  /* 0x00000000000079c5 */ /* 0x000fde0000000000 */
[----:B------:R-:W-:-:S05]  /*11410*/  NOP ;  /* 0x0000000000007918 */ /* 0x000fca0000000000 */
        /* <DEDUP_REMOVED lines=12> */
[----:B------:R-:W-:Y:S05]  /*114e0*/  BSYNC B0 ;  /* 0x0000000000007941 */ /* 0x000fea0003800000 */
.L_x_5473:
[----:B------:R-:W-:Y:S02]  /*114f0*/  IMAD.MOV.U32 R15, RZ, RZ, R179 ;  /* 0x000000ffff0f7224 */ /* 0x000fe400078e00b3 */
[----:B------:R-:W-:Y:S02]  /*11500*/  IMAD.MOV.U32 R14, RZ, RZ, R169 ;  /* 0x000000ffff0e7224 */ /* 0x000fe400078e00a9 */
[----:B------:R-:W-:Y:S02]  /*11510*/  IMAD.MOV.U32 R19, RZ, RZ, R201 ;  /* 0x000000ffff137224 */ /* 0x000fe400078e00c9 */
[----:B------:R-:W-:-:S07]  /*11520*/  IMAD.MOV.U32 R20, RZ, RZ, R152 ;  /* 0x000000ffff147224 */ /* 0x000fce00078e0098 */
.L_x_5472:
[----:B------:R-:W-:Y:S05]  /*11530*/  BSYNC B1 ;  /* 0x0000000000017941 */ /* 0x000fea0003800000 */
.L_x_5471:
[----:B------:R-:W1:Y:S01]  /*11540*/  LDC R154, c[0x0][0xadc] ;  /* 0x0002b700ff9a7b82 */ /* 0x000e620000000800 */
[----:B------:R-:W-:-:S05]  /*11550*/  IADD3 R152, R23, 0x40, -R184 ;  /* 0x0000004017987810 */ /* 0x000fca0007ffe8b8 */
[----:B------:R-:W-:-:S04]  /*11560*/  IMAD R153, R189, 0x40, R152 ;  /* 0x00000040bd997824 */ /* 0x000fc800078e0298 */
        /* <DEDUP_REMOVED lines=14> */
.L_x_5495:
[----:B------:R-:W-:-:S13]  /*11650*/  ISETP.NE.AND P2, PT, R154, 0x1, PT ;  /* 0x000000019a00780c */ /* 0x000fda0003f45270 */
[----:B------:R-:W1:Y:S02]  /*11660*/  @P2 LDC.64 R152, c[0x0][0xae0] ;  /* 0x0002b800ff982b82 */ /* 0x000e640000000a00 */
[----:B-1----:R-:W-:-:S05]  /*11670*/  @P2 IMAD.HI.U32 R152, R155, R152, RZ ;  /* 0x000000989b982227 */ /* 0x002fca00078e00ff */
[----:B------:R-:W-:-:S07]  /*11680*/  @P2 SHF.R.U32.HI R155, RZ, R153, R152 ;  /* 0x00000099ff9b2219 */ /* 0x000fce0000011698 */
.L_x_5496:
[----:B------:R-:W-:Y:S05]  /*11690*/  BSYNC B0 ;  /* 0x0000000000007941 */ /* 0x000fea0003800000 */
.L_x_5494:
[----:B------:R-:W-:-:S05]  /*116a0*/  IMAD R155, R155, R154, RZ ;  /* 0x0000009a9b9b7224 */ /* 0x000fca00078e02ff */
[----:B------:R-:W-:-:S07]  /*116b0*/  VIMNMX R188, R188, R155, !PT ;  /* 0x0000009bbcbc7248 */ /* 0x000fce0007fe0100 */
.L_x_5493:
        /* <DEDUP_REMOVED lines=9> */
[----:B------:R-:W-:Y:S01]  /*11750*/  MOV R200, R15 ;  /* 0x0000000f00c87202 */ /* 0x000fe20000000f00 */
[----:B0-----:R-:W-:Y:S02]  /*11760*/  IMAD.MOV.U32 R199, RZ, RZ, R14 ;  /* 0x000000ffffc77224 */ /* 0x001fe400078e000e */
[----:B------:R-:W-:Y:S02]  /*11770*/  IMAD.MOV.U32 R189, RZ, RZ, R20 ;  /* 0x000000ffffbd7224 */ /* 0x000fe400078e0014 */
[----:B------:R-:W-:-:S07]  /*11780*/  IMAD.MOV.U32 R201, RZ, RZ, R19 ;  /* 0x000000ffffc97224 */ /* 0x000fce00078e0013 */
.L_x_5510:
[----:B------:R-:W-:Y:S01]  /*11790*/  VIADD R19, R201, 0x1 ;  /* 0x00000001c9137836 */ /* 0x000fe20000000000 */
[C---:B------:R-:W-:Y:S01]  /*117a0*/  ISETP.GT.AND P2, PT, R189.reuse, R210, PT ;  /* 0x000000d2bd00720c */ /* 0x040fe20003f44270 */
[----:B------:R-:W-:-:S03]  /*117b0*/  VIADD R189, R189, 0xffffffff ;  /* 0xffffffffbdbd7836 */ /* 0x000fc60000000000 */
[----:B------:R-:W-:-:S04]  /*117c0*/  ISETP.NE.AND P3, PT, R19, 0x2, PT ;  /* 0x000000021300780c */ /* 0x000fc80003f65270 */
[----:B------:R-:W-:Y:S02]  /*117d0*/  SEL R15, RZ, 0x1, P3 ;  /* 0x00000001ff0f7807 */ /* 0x000fe40001800000 */
[----:B------:R-:W-:Y:S02]  /*117e0*/  SEL R19, R19, RZ, P3 ;  /* 0x000000ff13137207 */ /* 0x000fe40001800000 */
[----:B------:R-:W-:Y:S01]  /*117f0*/  LOP3.LUT R22, R22, R15, RZ, 0x3c, !PT ;  /* 0x0000000f16167212 */ /* 0x000fe200078e3cff */
[----:B0-----:R-:W-:Y:S06]  /*11800*/  @!P0 BRA `(.L_x_5500) ;  /* 0x0000000000048947 */ /* 0x001fec0003800000 */
[----:B------:R-:W-:Y:S01]  /*11810*/  BPT.TRAP 0x1 ;  /* 0x000000040000795c */ /* 0x000fe20000300000 */
.L_x_5500:
[----:B------:R-:W-:Y:S01]  /*11820*/  IMAD R188, R19, 0x8, R18 ;  /* 0x0000000813bc7824 */ /* 0x000fe200078e0212 */
[----:B------:R-:W-:-:S04]  /*11830*/  SHF.L.U32 R203, R22, 0x1f, RZ ;  /* 0x0000001f16cb7819 */ /* 0x000fc800000006ff */
[----:B------:R0:W1:Y:S01]  /*11840*/  SYNCS.PHASECHK.TRANS64.TRYWAIT P3, [R188+URZ+0x38830], R203 ;  /* 0x038830cbbc0075a7 */ /* 0x000062000806017f */
[----:B------:R-:W-:Y:S05]  /*11850*/  @!P0 BRA `(.L_x_5501) ;  /* 0x0000000000048947 */ /* 0x000fea0003800000 */
[----:B------:R-:W-:Y:S01]  /*11860*/  BPT.TRAP 0x1 ;  /* 0x000000040000795c */ /* 0x000fe20000300000 */
.L_x_5501:
[----:B------:R-:W-:Y:S01]  /*11870*/  BSSY B2, `(.L_x_5502) ;  /* 0x0000006000027945 */ /* 0x000fe20003800000 */
[----:B------:R-:W-:Y:S02]  /*11880*/  IMAD R14, R19, 0x200, R190 ;  /* 0x00000200130e7824 */ /* 0x000fe400078e02be */
[----:B------:R-:W-:Y:S01]  /*11890*/  IMAD.MOV.U32 R15, RZ, RZ, 0x40000040 ;  /* 0x40000040ff0f7424 */ /* 0x000fe200078e00ff */
[----:B-1----:R-:W-:Y:S06]  /*118a0*/  @P3 BRA `(.L_x_5503) ;  /* 0x0000000000083947 */ /* 0x002fec0003800000 */
[----:B------:R-:W1:Y:S02]  /*118b0*/  SYNCS.PHASECHK.TRANS64.TRYWAIT P3, [R188+URZ+0x38830], R203 ;  /* 0x038830cbbc0075a7 */ /* 0x000e64000806017f */
[----:B-1----:R-:W-:Y:S05]  /*118c0*/  @!P3 BRA `(.L_x_5504) ;  /* 0x0000011800e0b947 */ /* 0x002fea0003800000 */
.L_x_5503:
[----:B------:R-:W-:Y:S05]  /*118d0*/  BSYNC B2 ;  /* 0x0000000000027941 */ /* 0x000fea0003800000 */
.L_x_5502:
        /* <DEDUP_REMOVED lines=36> */
.L_x_5505:
[----:B------:R2:W3:Y:S01]  /*11b20*/  SYNCS.PHASECHK.TRANS64.TRYWAIT P3, [R188+URZ+0x38850], R203 ;  /* 0x038850cbbc0075a7 */ /* 0x0004e2000806017f */
[----:B------:R-:W-:Y:S05]  /*11b30*/  @!P0 BRA `(.L_x_5506) ;  /* 0x0000000000048947 */ /* 0x000fea0003800000 */
[----:B------:R-:W-:Y:S01]  /*11b40*/  BPT.TRAP 0x1 ;  /* 0x000000040000795c */ /* 0x000fe20000300000 */
.L_x_5506:
[----:B------:R-:W-:Y:S04]  /*11b50*/  BSSY B2, `(.L_x_5507) ;  /* 0x0000004000027945 */ /* 0x000fe80003800000 */
[----:B---3--:R-:W-:Y:S05]  /*11b60*/  @P3 BRA `(.L_x_5508) ;  /* 0x0000000000083947 */ /* 0x008fea0003800000 */
[----:B------:R-:W3:Y:S02]  /*11b70*/  SYNCS.PHASECHK.TRANS64.TRYWAIT P3, [R188+URZ+0x38850], R203 ;  /* 0x038850cbbc0075a7 */ /* 0x000ee4000806017f */
[----:B---3--:R-:W-:Y:S05]  /*11b80*/  @!P3 BRA `(.L_x_5509) ;  /* 0x000001180044b947 */ /* 0x008fea0003800000 */
.L_x_5508:
[----:B------:R-:W-:Y:S05]  /*11b90*/  BSYNC B2 ;  /* 0x0000000000027941 */ /* 0x000fea0003800000 */
.L_x_5507:
[----:B------:R-:W-:Y:S01]  /*11ba0*/  IMAD R202, R19, 0x1000, R191 ;  /* 0x0000100013ca7824 */ /* 0x000fe200078e02bf */
[----:B------:R-:W-:Y:S01]  /*11bb0*/  R2UR UR4, R2 ;  /* 0x00000000020472ca */ /* 0x000fe200000e0000 */
[----:B0123--:R-:W-:Y:S01]  /*11bc0*/  IMAD.MOV.U32 R203, RZ, RZ, 0x40000040 ;  /* 0x40000040ffcb7424 */ /* 0x00ffe200078e00ff */
[----:B------:R-:W-:Y:S01]  /*11bd0*/  R2UR UR5, R3 ;  /* 0x00000000030572ca */ /* 0x000fe200000e0000 */
[----:B------:R-:W-:Y:S01]  /*11be0*/  WARPGROUP.ARRIVE ;  /* 0x00000000000079c5 */ /* 0x000fe20000000000 */
[----:B------:R-:W-:Y:S01]  /*11bf0*/  R2UR UR6, R202 ;  /* 0x00000000ca0672ca */ /* 0x000fe200000e0000 */
[----:B------:R-:W-:Y:S01]  /*11c00*/  VIADD R14, R2, 0x2 ;  /* 0x00000002020e7836 */ /* 0x000fe20000000000 */
[----:B------:R-:W-:Y:S01]  /*11c10*/  R2UR UR7, R203 ;  /* 0x00000000cb0772ca */ /* 0x000fe200000e0000 */
[----:B------:R-:W-:Y:S02]  /*11c20*/  IMAD.MOV.U32 R15, RZ, RZ, 0x40000040 ;  /* 0x40000040ff0f7424 */ /* 0x000fe400078e00ff */
[----:B------:R-:W0:Y:S01]  /*11c30*/  S2R R20, SR_TID.X ;  /* 0x0000000000147919 */ /* 0x000e220000002100 */
[----:B------:R-:W-:-:S02]  /*11c40*/  VIADD R203, R202, 0x800 ;  /* 0x00000800cacb7836 */ /* 0x000fc40000000000 */
[----:B------:R-:W-:Y:S02]  /*11c50*/  IMAD.MOV.U32 R21, RZ, RZ, 0x40000040 ;  /* 0x40000040ff157424 */ /* 0x000fe400078e00ff */
[----:B------:R-:W-:Y:S02]  /*11c60*/  VIADD R206, R2, 0x800 ;  /* 0x0000080002ce7836 */ /* 0x000fe40000000000 */
[----:B------:R-:W-:Y:S02]  /*11c70*/  IMAD.MOV.U32 R205, RZ, RZ, 0x40000040 ;  /* 0x40000040ffcd7424 */ /* 0x000fe400078e00ff */
[----:B------:R-:W-:Y:S01]  /*11c80*/  IMAD.MOV.U32 R207, RZ, RZ, 0x40000040 ;  /* 0x40000040ffcf7424 */ /* 0x000fe200078e00ff */
        /* <DEDUP_REMOVED lines=9> */
[----:B0-----:R-:W-:Y:S01]  /*11d20*/  SHF.R.U32.HI R20, RZ, 0x7, R20 ;  /* 0x00000007ff147819 */ /* 0x001fe20000011614 */
        /* <DEDUP_REMOVED lines=152> */
[----:B------:R-:W0:Y:S01]  /*126b0*/  SHFL.IDX PT, R14, R20, RZ, 0x1f ;  /* 0x00001fff140e7589 */ /* 0x000e2200000e0000 */
[----:B------:R-:W-:Y:S01]  /*126c0*/  IMAD.MOV.U32 R15, RZ, RZ, 0x4 ;  /* 0x00000004ff0f7424 */ /* 0x000fe200078e00ff */
[----:B0-----:R-:W-:-:S04]  /*126d0*/  ISETP.GT.AND P3, PT, R14, 0x7f, PT ;  /* 0x0000007f0e00780c */ /* 0x001fc80003f64270 */
[----:B------:R-:W-:-:S04]  /*126e0*/  SEL R14, RZ, 0x2, !P3 ;  /* 0x00000002ff0e7807 */ /* 0x000fc80005800000 */
[----:B------:R-:W-:Y:S01]  /*126f0*/  IADD3 R20, R14, R203, RZ ;  /* 0x000000cb0e147210 */ /* 0x000fe20007ffe0ff */
[----:B------:R-:W-:Y:S02]  /*12700*/  WARPGROUP.DEPBAR.LE gsb0, 0x0 ;  /* 0x00008000000079c5 */ /* 0x000fe40000010000 */
[----:B------:R-:W-:-:S06]  /*12710*/  WARPGROUP.ARRIVE ;  /* 0x00000000000079c5 */ /* 0x000fcc0000000000 */
        /* <DEDUP_REMOVED lines=8> */
[C---:B------:R-:W-:Y:S02]  /*127a0*/  SEL R20, R15.reuse, 0x2, P3 ;  /* 0x000000020f147807 */ /* 0x040fe40001800000 */
[----:B------:R-:W-:Y:S02]  /*127b0*/  SEL R15, R15, 0x6, !P3 ;  /* 0x000000060f0f7807 */ /* 0x000fe40005800000 */
[----:B------:R-:W-:Y:S01]  /*127c0*/  SEL R21, R21, 0x26, P3 ;  /* 0x0000002615157807 */ /* 0x000fe20001800000 */
[----:B------:R-:W-:-:S03]  /*127d0*/  IMAD.IADD R204, R203, 0x1, R20 ;  /* 0x00000001cbcc7824 */ /* 0x000fc600078e0214 */
[----:B------:R-:W-:Y:S01]  /*127e0*/  LOP3.LUT R21, R21, 0x6, RZ, 0xc0, !PT ;  /* 0x0000000615157812 */ /* 0x000fe200078ec0ff */
[----:B------:R-:W-:Y:S02]  /*127f0*/  WARPGROUP.DEPBAR.LE gsb0, 0x0 ;  /* 0x00008000000079c5 */ /* 0x000fe40000010000 */
[----:B------:R-:W-:-:S06]  /*12800*/  WARPGROUP.ARRIVE ;  /* 0x00000000000079c5 */ /* 0x000fcc0000000000 */
        /* <DEDUP_REMOVED lines=16> */
[----:B------:R-:W-:Y:S02]  /*12910*/  MOV R205, 0x40000040 ;  /* 0x4000004000cd7802 */ /* 0x000fe40000000f00 */
[----:B------:R-:W-:Y:S02]  /*12920*/  R2UR UR6, R204 ;  /* 0x00000000cc0672ca */ /* 0x000fe400000e0000 */
[----:B------:R-:W-:Y:S01]  /*12930*/  R2UR UR7, R205 ;  /* 0x00000000cd0772ca */ /* 0x000fe200000e0000 */
[----:B------:R-:W-:Y:S01]  /*12940*/  IMAD.MOV.U32 R205, RZ, RZ, 0x40000040 ;  /* 0x40000040ffcd7424 */ /* 0x000fe200078e00ff */
[----:B------:R-:W-:-:S04]  /*12950*/  SEL R203, R203, 0x980, P3 ;  /* 0x00000980cbcb7807 */ /* 0x000fc80001800000 */
[----:B------:R-:W-:-:S04]  /*12960*/  LOP3.LUT R203, R203, 0xa00, RZ, 0xc0, !PT ;  /* 0x00000a00cbcb7812 */ /* 0x000fc800078ec0ff */
[CC--:B------:R-:W-:Y:S02]  /*12970*/  IADD3 R204, R21.reuse, R203.reuse, R2 ;  /* 0x000000cb15cc7210 */ /* 0x0c0fe40007ffe002 */
[----:B------:R-:W-:Y:S01]  /*12980*/  IADD3 R206, R21, R203, R202 ;  /* 0x000000cb15ce7210 */ /* 0x000fe20007ffe0ca */
[----:B------:R-:W-:Y:S02]  /*12990*/  VIADD R21, R2, 0xa00 ;  /* 0x00000a0002157836 */ /* 0x000fe40000000000 */
        /* <DEDUP_REMOVED lines=32> */
[----:B------:R-:W-:-:S02]  /*12ba0*/  IMAD.IADD R204, R21, 0x1, R15 ;  /* 0x0000000115cc7824 */ /* 0x000fc400078e020f */
        /* <DEDUP_REMOVED lines=14> */
[----:B------:R-:W-:-:S04]  /*12c90*/  SEL R203, R203, 0xb80, P3 ;  /* 0x00000b80cbcb7807 */ /* 0x000fc80001800000 */
[----:B------:R-:W-:-:S04]  /*12ca0*/  LOP3.LUT R203, R203, 0xe00, RZ, 0xc0, !PT ;  /* 0x00000e00cbcb7812 */ /* 0x000fc800078ec0ff */
[CC--:B------:R-:W-:Y:S02]  /*12cb0*/  IADD3 R204, R21.reuse, R203.reuse, R2 ;  /* 0x000000cb15cc7210 */ /* 0x0c0fe40007ffe002 */
[----:B------:R-:W-:Y:S01]  /*12cc0*/  IADD3 R206, R21, R203, R202 ;  /* 0x000000cb15ce7210 */ /* 0x000fe20007ffe0ca */
[----:B------:R-:W-:Y:S01]  /*12cd0*/  VIADD R21, R2, 0xc00 ;  /* 0x00000c0002157836 */ /* 0x000fe20000000000 */
[----:B------:R-:W-:Y:S01]  /*12ce0*/  IADD3 R203, R202, 0xc00, RZ ;  /* 0x00000c00cacb7810 */ /* 0x000fe20007ffe0ff */
        /* <DEDUP_REMOVED lines=47> */
[----:B------:R-:W-:-:S04]  /*12fe0*/  LOP3.LUT R203, R203, 0xe00, RZ, 0xc0, !PT ;  /* 0x00000e00cbcb7812 */ /* 0x000fc800078ec0ff */
[CC--:B------:R-:W-:Y:S02]  /*12ff0*/  IADD3 R204, R21.reuse, R203.reuse, R2 ;  /* 0x000000cb15cc7210 */ /* 0x0c0fe40007ffe002 */
[----:B------:R-:W-:Y:S01]  /*13000*/  IADD3 R206, R21, R203, R202 ;  /* 0x000000cb15ce7210 */ /* 0x000fe20007ffe0ca */
[----:B------:R-:W-:Y:S02]  /*13010*/  VIADD R203, R202, 0xe00 ;  /* 0x00000e00cacb7836 */ /* 0x000fe40000000000 */
[----:B------:R-:W-:Y:S01]  /*13020*/  IMAD.MOV.U32 R21, RZ, RZ, 0x40000040 ;  /* 0x40000040ff157424 */ /* 0x000fe200078e00ff */
        /* <DEDUP_REMOVED lines=13> */
[----:B------:R-:W-:Y:S01]  /*13100*/  R2UR UR6, R204 ;  /* 0x00000000cc0672ca */ /* 0x000fe200000e0000 */
[C---:B------:R-:W-:Y:S01]  /*13110*/  IMAD.IADD R204, R206.reuse, 0x1, R14 ;  /* 0x00000001cecc7824 */ /* 0x040fe200078e020e */
[----:B------:R-:W-:Y:S01]  /*13120*/  R2UR UR7, R205 ;  /* 0x00000000cd0772ca */ /* 0x000fe200000e0000 */
[----:B------:R-:W-:Y:S02]  /*13130*/  IMAD.MOV.U32 R205, RZ, RZ, 0x40000040 ;  /* 0x40000040ffcd7424 */ /* 0x000fe400078e00ff */
[----:B------:R-:W-:Y:S01]  /*13140*/  IMAD.IADD R14, R206, 0x1, R15 ;  /* 0x00000001ce0e7824 */ /* 0x000fe200078e020f */
[----:B------:R-:W-:Y:S01]  /*13150*/  R2UR UR4, R204 ;  /* 0x00000000cc0472ca */ /* 0x000fe200000e0000 */
[----:B------:R-:W-:Y:S01]  /*13160*/  IMAD.IADD R204, R206, 0x1, R20 ;  /* 0x00000001cecc7824 */ /* 0x000fe200078e0214 */
[----:B------:R-:W-:Y:S01]  /*13170*/  R2UR UR5, R205 ;  /* 0x00000000cd0572ca */ /* 0x000fe200000e0000 */
[----:B------:R-:W-:-:S02]  /*13180*/  IMAD.MOV.U32 R205, RZ, RZ, 0x40000040 ;  /* 0x40000040ffcd7424 */ /* 0x000fc400078e00ff */
[----:B------:R-:W-:Y:S01]  /*13190*/  IMAD.IADD R20, R20, 0x1, R203 ;  /* 0x0000000114147824 */ /* 0x000fe200078e02cb */
[----:B------:R-:W-:Y:S02]  /*131a0*/  WARPGROUP.DEPBAR.LE gsb0, 0x0 ;  /* 0x00008000000079c5 */ /* 0x000fe40000010000 */
[----:B------:R-:W-:-:S07]  /*131b0*/  WARPGROUP.ARRIVE ;  /* 0x00000000000079c5 */ /* 0x000fce0000000000 */
[----:B------:R-:W-:Y:S01]  /*131c0*/  HGMMA.64x64x16.F32 R152, gdesc[UR4], R152, gsb0 ;  /* 0x00e00000049879f0 */ /* 0x000fe20008000898 */
[----:B------:R-:W-:Y:S02]  /*131d0*/  R2UR UR4, R204 ;  /* 0x00000000cc0472ca */ /* 0x000fe400000e0000 */
[----:B------:R-:W-:Y:S02]  /*131e0*/  R2UR UR5, R205 ;  /* 0x00000000cd0572ca */ /* 0x000fe400000e0000 */
[----:B------:R-:W-:Y:S02]  /*131f0*/  R2UR UR6, R20 ;  /* 0x00000000140672ca */ /* 0x000fe400000e0000 */
[----:B------:R-:W-:Y:S01]  /*13200*/  R2UR UR7, R21 ;  /* 0x00000000150772ca */ /* 0x000fe200000e0000 */
[----:B------:R-:W-:Y:S01]  /*13210*/  IMAD.MOV.U32 R21, RZ, RZ, 0x40000040 ;  /* 0x40000040ff157424 */ /* 0x000fe200078e00ff */
[----:B------:R-:W-:Y:S01]  /*13220*/  IADD3 R20, R15, R203, RZ ;  /* 0x000000cb0f147210 */ /* 0x000fe20007ffe0ff */
[----:B------:R-:W-:Y:S01]  /*13230*/  IMAD.MOV.U32 R15, RZ, RZ, 0x40000040 ;  /* 0x40000040ff0f7424 */ /* 0x000fe200078e00ff */
[----:B------:R-:W-:-:S02]  /*13240*/  WARPGROUP.DEPBAR.LE gsb0, 0x0 ;  /* 0x00008000000079c5 */ /* 0x000fc40000010000 */
[----:B------:R-:W-:-:S07]  /*13250*/  WARPGROUP.ARRIVE ;  /* 0x00000000000079c5 */ /* 0x000fce0000000000 */
[----:B------:R-:W-:Y:S01]  /*13260*/  HGMMA.64x64x16.F32 R152, gdesc[UR4], R152, gsb0 ;  /* 0x00e00000049879f0 */ /* 0x000fe20008000898 */
[----:B------:R-:W-:Y:S01]  /*13270*/  R2UR UR4, R14 ;  /* 0x000000000e0472ca */ /* 0x000fe200000e0000 */
[----:B------:R-:W-:Y:S01]  /*13280*/  IMAD.MOV.U32 R14, RZ, RZ, 0x40 ;  /* 0x00000040ff0e7424 */ /* 0x000fe200078e00ff */
[----:B------:R-:W-:Y:S01]  /*13290*/  R2UR UR5, R15 ;  /* 0x000000000f0572ca */ /* 0x000fe200000e0000 */
[----:B------:R-:W-:Y:S01]  /*132a0*/  IMAD.MOV.U32 R15, RZ, RZ, 0x1000 ;  /* 0x00001000ff0f7424 */ /* 0x000fe200078e00ff */
[----:B------:R-:W-:Y:S01]  /*132b0*/  R2UR UR6, R20 ;  /* 0x00000000140672ca */ /* 0x000fe200000e0000 */
[----:B------:R-:W-:Y:S01]  /*132c0*/  IMAD R20, R19, 0x1000, R193 ;  /* 0x0000100013147824 */ /* 0x000fe200078e02c1 */
[----:B------:R-:W-:Y:S01]  /*132d0*/  R2UR UR7, R21 ;  /* 0x00000000150772ca */ /* 0x000fe200000e0000 */
[----:B------:R-:W-:Y:S01]  /*132e0*/  IMAD.MOV.U32 R21, RZ, RZ, 0x40000040 ;  /* 0x40000040ff157424 */ /* 0x000fe200078e00ff */
[----:B------:R-:W-:Y:S02]  /*132f0*/  SEL R14, R14, 0x3e, P3 ;  /* 0x0000003e0e0e7807 */ /* 0x000fe40001800000 */
[----:B------:R-:W-:-:S02]  /*13300*/  SEL R15, R15, 0xf80, P3 ;  /* 0x00000f800f0f7807 */ /* 0x000fc40001800000 */
        /* <DEDUP_REMOVED lines=16> */
[----:B------:R-:W-:Y:S01]  /*13410*/  R2UR UR7, R21 ;  /* 0x00000000150772ca */ /* 0x000fe200000e0000 */
[----:B------:R-:W-:Y:S01]  /*13420*/  IMAD.U32 R21, RZ, RZ, UR39 ;  /* 0x00000027ff157e24 */ /* 0x000fe2000f8e00ff */
        /* <DEDUP_REMOVED lines=49> */
[----:B------:R-:W2:Y:S01]  /*13740*/  MUFU.EX2 R152, R152 ;  /* 0x0000009800987308 */ /* 0x000ea20000000800 */
[--C-:B0-----:R-:W-:Y:S01]  /*13750*/  FFMA.FTZ R204, R164, R21, -R207.reuse ;  /* 0x00000015a4cc7223 */ /* 0x101fe200000108cf */
        /* <DEDUP_REMOVED lines=8> */
[----:B------:R-:W0:Y:S01]  /*137e0*/  MUFU.EX2 R153, R153 ;  /* 0x0000009900997308 */ /* 0x000e220000000800 */
[----:B------:R-:W3:Y:S01]  /*137f0*/  SHFL.BFLY PT, R160, R15, 0x2, 0x1f ;  /* 0x0c401f000fa07f89 */ /* 0x000ee200000e0000 */
[-C--:B-1----:R-:W-:Y:S01]  /*13800*/  FMUL.FTZ R24, R24, R206.reuse ;  /* 0x000000ce18187220 */ /* 0x082fe20000410000 */
[-C--:B------:R-:W-:Y:S01]  /*13810*/  FMUL.FTZ R25, R25, R206.reuse ;  /* 0x000000ce19197220 */ /* 0x080fe20000410000 */
[-C--:B------:R-:W-:Y:S01]  /*13820*/  FMUL.FTZ R28, R28, R206.reuse ;  /* 0x000000ce1c1c7220 */ /* 0x080fe20000410000 */
[-C--:B------:R-:W-:Y:S01]  /*13830*/  FMUL.FTZ R29, R29, R206.reuse ;  /* 0x000000ce1d1d7220 */ /* 0x080fe20000410000 */
[----:B------:R-:W-:Y:S01]  /*13840*/  FMUL.FTZ R32, R32, R206 ;  /* 0x000000ce20207220 */ /* 0x000fe20000410000 */
[----:B--2---:R-:W-:Y:S01]  /*13850*/  FFMA.FTZ R6, R206, R6, R152 ;  /* 0x00000006ce067223 */ /* 0x004fe20000010098 */
        /* <DEDUP_REMOVED lines=16> */
[----:B------:R-:W-:Y:S01]  /*13960*/  MUFU.EX2 R202, R202 ;  /* 0x000000ca00ca7308 */ /* 0x000fe20000000800 */
[----:B---3--:R-:W-:Y:S01]  /*13970*/  FMNMX.FTZ R160, R15, R160, !PT ;  /* 0x000000a00fa07209 */ /* 0x008fe20007810000 */
[-C--:B------:R-:W-:Y:S01]  /*13980*/  FMUL.FTZ R60, R60, R206.reuse ;  /* 0x000000ce3c3c7220 */ /* 0x080fe20000410000 */
[-C--:B------:R-:W-:Y:S01]  /*13990*/  FMUL.FTZ R61, R61, R206.reuse ;  /* 0x000000ce3d3d7220 */ /* 0x080fe20000410000 */
[-C--:B------:R-:W-:Y:S01]  /*139a0*/  FMUL.FTZ R64, R64, R206.reuse ;  /* 0x000000ce40407220 */ /* 0x080fe20000410000 */
[-C--:B------:R-:W-:Y:S01]  /*139b0*/  FMUL.FTZ R65, R65, R206.reuse ;  /* 0x000000ce41417220 */ /* 0x080fe20000410000 */
[----:B------:R-:W0:Y:S01]  /*139c0*/  SHFL.BFLY PT, R15, R160, 0x1, 0x1f ;  /* 0x0c201f00a00f7f89 */ /* 0x000e2200000e0000 */
        /* <DEDUP_REMOVED lines=23> */
[----:B0-----:R-:W-:Y:S01]  /*13b40*/  FMNMX.FTZ R15, R160, R15, !PT ;  /* 0x0000000fa00f7209 */ /* 0x001fe20007810000 */
[-C--:B------:R-:W-:Y:S01]  /*13b50*/  FMUL.FTZ R108, R108, R206.reuse ;  /* 0x000000ce6c6c7220 */ /* 0x080fe20000410000 */
[----:B------:R-:W-:Y:S01]  /*13b60*/  MUFU.EX2 R168, R168 ;  /* 0x000000a800a87308 */ /* 0x000fe20000000800 */
[-C--:B------:R-:W-:Y:S01]  /*13b70*/  FMUL.FTZ R109, R109, R206.reuse ;  /* 0x000000ce6d6d7220 */ /* 0x080fe20000410000 */
[-C--:B------:R-:W-:Y:S01]  /*13b80*/  FMUL.FTZ R112, R112, R206.reuse ;  /* 0x000000ce70707220 */ /* 0x080fe20000410000 */
[----:B------:R-:W-:Y:S01]  /*13b90*/  FADD.FTZ R160, -R15, R200 ;  /* 0x000000c80fa07221 */ /* 0x000fe20000010100 */
        /* <DEDUP_REMOVED lines=8> */
[-CC-:B------:R-:W-:Y:S01]  /*13c20*/  FFMA.FTZ R161, R155, R21.reuse, -R160.reuse ;  /* 0x000000159ba17223 */ /* 0x180fe200000108a0 */
[----:B------:R-:W-:Y:S01]  /*13c30*/  FFMA.FTZ R155, R158, R21, -R160 ;  /* 0x000000159e9b7223 */ /* 0x000fe200000108a0 */
[----:B------:R-:W-:-:S02]  /*13c40*/  IMAD.MOV R158, RZ, RZ, -R196 ;  /* 0x000000ffff9e7224 */ /* 0x000fc400078e0ac4 */
[-CC-:B------:R-:W-:Y:S01]  /*13c50*/  FFMA.FTZ R154, R154, R21.reuse, -R160.reuse ;  /* 0x000000159a9a7223 */ /* 0x180fe200000108a0 */
[-CC-:B------:R-:W-:Y:S01]  /*13c60*/  FFMA.FTZ R200, R159, R21.reuse, -R160.reuse ;  /* 0x000000159fc87223 */ /* 0x180fe200000108a0 */
[----:B------:R-:W-:Y:S01]  /*13c70*/  MUFU.EX2 R157, R157 ;  /* 0x0000009d009d7308 */ /* 0x000fe20000000800 */
[-CC-:B------:R-:W-:Y:S01]  /*13c80*/  FFMA.FTZ R207, R162, R21.reuse, -R160.reuse ;  /* 0x00000015a2cf7223 */ /* 0x180fe200000108a0 */
[----:B------:R-:W-:Y:S01]  /*13c90*/  ISETP.NE.AND P3, PT, R185, R158, PT ;  /* 0x0000009eb900720c */ /* 0x000fe20003f65270 */
[----:B------:R-:W-:Y:S02]  /*13ca0*/  @!P1 VIADD R158, R188, 0x38840 ;  /* 0x00038840bc9e9836 */ /* 0x000fe40000000000 */
[-CC-:B------:R-:W-:Y:S01]  /*13cb0*/  FFMA.FTZ R222, R163, R21.reuse, -R160.reuse ;  /* 0x00000015a3de7223 */ /* 0x180fe200000108a0 */
[-CC-:B------:R-:W-:Y:S01]  /*13cc0*/  FFMA.FTZ R223, R166, R21.reuse, -R160.reuse ;  /* 0x00000015a6df7223 */ /* 0x180fe200000108a0 */
[-CC-:B------:R-:W-:Y:S01]  /*13cd0*/  FFMA.FTZ R224, R167, R21.reuse, -R160.reuse ;  /* 0x00000015a7e07223 */ /* 0x180fe200000108a0 */
[-C--:B------:R-:W-:Y:S01]  /*13ce0*/  FFMA.FTZ R170, R170, R21.reuse, -R160 ;  /* 0x00000015aaaa7223 */ /* 0x080fe200000108a0 */
[----:B------:R-:W0:Y:S01]  /*13cf0*/  MUFU.EX2 R154, R154 ;  /* 0x0000009a009a7308 */ /* 0x000e220000000800 */
[----:B------:R-:W-:Y:S01]  /*13d00*/  @!P1 PRMT R158, RZ, 0x654, R158 ;  /* 0x00000654ff9e9816 */ /* 0x000fe2000000009e */
[-CC-:B------:R-:W-:Y:S01]  /*13d10*/  FFMA.FTZ R171, R171, R21.reuse, -R160.reuse ;  /* 0x00000015abab7223 */ /* 0x180fe200000108a0 */
[-CC-:B------:R-:W-:Y:S01]  /*13d20*/  FFMA.FTZ R174, R174, R21.reuse, -R160.reuse ;  /* 0x00000015aeae7223 */ /* 0x180fe200000108a0 */
[-CC-:B------:R-:W-:Y:S01]  /*13d30*/  FFMA.FTZ R175, R175, R21.reuse, -R160.reuse ;  /* 0x00000015afaf7223 */ /* 0x180fe200000108a0 */
[----:B------:R0:W-:Y:S01]  /*13d40*/  @!P1 SYNCS.ARRIVE.TRANS64.RED.A1T0 RZ, [R158+URZ], RZ ;  /* 0x000000ff9eff99a7 */ /* 0x0001e2000810043f */
[-CC-:B------:R-:W-:Y:S01]  /*13d50*/  FFMA.FTZ R178, R178, R21.reuse, -R160.reuse ;  /* 0x00000015b2b27223 */ /* 0x180fe200000108a0 */
[----:B------:R-:W-:Y:S01]  /*13d60*/  @!P3 LEA R159, R201, R194, 0x6 ;  /* 0x000000c2c99fb211 */ /* 0x000fe200078e30ff */
[----:B------:R-:W1:Y:S01]  /*13d70*/  MUFU.EX2 R161, R161 ;  /* 0x000000a100a17308 */ /* 0x000e620000000800 */
[-CC-:B------:R-:W-:Y:S01]  /*13d80*/  FFMA.FTZ R179, R179, R21.reuse, -R160.reuse ;  /* 0x00000015b3b37223 */ /* 0x180fe200000108a0 */
[-CC-:B------:R-:W-:Y:S01]  /*13d90*/  FFMA.FTZ R182, R182, R21.reuse, -R160.reuse ;  /* 0x00000015b6b67223 */ /* 0x180fe200000108a0 */
[----:B------:R-:W-:Y:S01]  /*13da0*/  FFMA.FTZ R183, R183, R21, -R160 ;  /* 0x00000015b7b77223 */ /* 0x000fe200000108a0 */
[----:B------:R-:W-:-:S02]  /*13db0*/  @!P3 IMAD R159, R159, 0x4, R18 ;  /* 0x000000049f9fb824 */ /* 0x000fc400078e0212 */
[----:B------:R-:W-:Y:S01]  /*13dc0*/  FADD.FTZ R201, R153, R6 ;  /* 0x0000000699c97221 */ /* 0x000fe20000010000 */
[-C--:B------:R-:W-:Y:S01]  /*13dd0*/  FMUL.FTZ R124, R124, R206.reuse ;  /* 0x000000ce7c7c7220 */ /* 0x080fe20000410000 */
[-C--:B------:R-:W-:Y:S01]  /*13de0*/  FMUL.FTZ R125, R125, R206.reuse ;  /* 0x000000ce7d7d7220 */ /* 0x080fe20000410000 */
[----:B------:R-:W2:Y:S01]  /*13df0*/  MUFU.EX2 R155, R155 ;  /* 0x0000009b009b7308 */ /* 0x000ea20000000800 */
[----:B------:R2:W-:Y:S01]  /*13e00*/  @!P3 STS [R159+0x38400], R206 ;  /* 0x038400ce9f00b388 */ /* 0x0005e20000000800 */
[----:B0-----:R-:W-:Y:S01]  /*13e10*/  FFMA.FTZ R158, R157, R7, R154 ;  /* 0x000000079d9e7223 */ /* 0x001fe2000001009a */
[-C--:B------:R-:W-:Y:S01]  /*13e20*/  FMUL.FTZ R128, R128, R206.reuse ;  /* 0x000000ce80807220 */ /* 0x080fe20000410000 */
[-C--:B------:R-:W-:Y:S01]  /*13e30*/  FMUL.FTZ R129, R129, R206.reuse ;  /* 0x000000ce81817220 */ /* 0x080fe20000410000 */
[----:B------:R0:W-:Y:S01]  /*13e40*/  @!P3 STS [R159+0x38420], R157 ;  /* 0x0384209d9f00b388 */ /* 0x0001e20000000800 */
[-C--:B------:R-:W-:Y:S01]  /*13e50*/  FMUL.FTZ R132, R132, R206.reuse ;  /* 0x000000ce84847220 */ /* 0x080fe20000410000 */
[-C--:B------:R-:W-:Y:S01]  /*13e60*/  FMUL.FTZ R133, R133, R206.reuse ;  /* 0x000000ce85857220 */ /* 0x080fe20000410000 */
[----:B------:R-:W3:Y:S01]  /*13e70*/  MUFU.EX2 R200, R200 ;  /* 0x000000c800c87308 */ /* 0x000ee20000000800 */
[----:B-1----:R-:W-:Y:S01]  /*13e80*/  FADD.FTZ R158, R161, R158 ;  /* 0x0000009ea19e7221 */ /* 0x002fe20000010000 */
        /* <DEDUP_REMOVED lines=9> */
[----:B------:R-:W-:Y:S01]  /*13f20*/  F2FP.F16.F32.PACK_AB R153, R161, R154 ;  /* 0x0000009aa199723e */ /* 0x000fe200000000ff */
[----:B--2---:R-:W-:Y:S01]  /*13f30*/  FADD.FTZ R206, R155, R158 ;  /* 0x0000009e9bce7221 */ /* 0x004fe20000010000 */
        /* <DEDUP_REMOVED lines=72> */
[----:B------:R-:W-:Y:S01]  /*143c0*/  FMUL.FTZ R151, R151, R157 ;  /* 0x0000009d97977220 */ /* 0x000fe20000410000 */
[----:B------:R-:W-:Y:S01]  /*143d0*/  FADD.FTZ R201, R156, R201 ;  /* 0x000000c99cc97221 */ /* 0x000fe20000010000 */
[----:B------:R-:W-:Y:S01]  /*143e0*/  F2FP.F16.F32.PACK_AB R154, R199, R156 ;  /* 0x0000009cc79a723e */ /* 0x000fe200000000ff */
[----:B------:R-:W-:Y:S01]  /*143f0*/  MUFU.EX2 R176, R176 ;  /* 0x000000b000b07308 */ /* 0x000fe20000000800 */
[----:B---3--:R-:W-:Y:S01]  /*14400*/  F2FP.F16.F32.PACK_AB R155, R200, R155 ;  /* 0x0000009bc89b723e */ /* 0x008fe200000000ff */
[----:B------:R-:W-:Y:S01]  /*14410*/  BAR.SYNC.DEFER_BLOCKING 0xf, 0x100 ;  /* 0x03c4000000007b1d */ /* 0x000fe20000010000 */
[----:B------:R-:W-:Y:S01]  /*14420*/  F2FP.F16.F32.PACK_AB R156, R203, R202 ;  /* 0x000000cacb9c723e */ /* 0x000fe200000000ff */
[----:B------:R-:W-:Y:S01]  /*14430*/  VIADD R6, R20, 0x80 ;  /* 0x0000008014067836 */ /* 0x000fe20000000000 */
[----:B0-----:R-:W-:Y:S01]  /*14440*/  F2FP.F16.F32.PACK_AB R157, R222, R207 ;  /* 0x000000cfde9d723e */ /* 0x001fe200000000ff */
[----:B------:R-:W-:Y:S01]  /*14450*/  IMAD.MOV.U32 R7, RZ, RZ, 0x40000040 ;  /* 0x40000040ff077424 */ /* 0x000fe200078e00ff */
[----:B------:R-:W-:Y:S01]  /*14460*/  F2FP.F16.F32.PACK_AB R158, R205, R204 ;  /* 0x000000cccd9e723e */ /* 0x000fe200000000ff */
[----:B------:R-:W0:Y:S01]  /*14470*/  MUFU.EX2 R177, R177 ;  /* 0x000000b100b17308 */ /* 0x000e220000000800 */
[----:B-1----:R-:W-:Y:S01]  /*14480*/  F2FP.F16.F32.PACK_AB R159, R224, R223 ;  /* 0x000000dfe09f723e */ /* 0x002fe200000000ff */
[----:B------:R-:W-:Y:S01]  /*14490*/  FADD.FTZ R201, R199, R201 ;  /* 0x000000c9c7c97221 */ /* 0x000fe20000010000 */
[----:B------:R-:W-:Y:S01]  /*144a0*/  F2FP.F16.F32.PACK_AB R160, R169, R168 ;  /* 0x000000a8a9a0723e */ /* 0x000fe200000000ff */
[----:B------:R-:W-:Y:S01]  /*144b0*/  FADD.FTZ R206, R200, R206 ;  /* 0x000000cec8ce7221 */ /* 0x000fe20000010000 */
[----:B--2---:R-:W-:Y:S01]  /*144c0*/  F2FP.F16.F32.PACK_AB R161, R171, R170 ;  /* 0x000000aaaba1723e */ /* 0x004fe200000000ff */
[----:B------:R-:W-:Y:S01]  /*144d0*/  FADD.FTZ R202, R202, R201 ;  /* 0x000000c9caca7221 */ /* 0x000fe20000010000 */
[----:B------:R-:W-:Y:S01]  /*144e0*/  F2FP.F16.F32.PACK_AB R162, R173, R172 ;  /* 0x000000acada2723e */ /* 0x000fe200000000ff */
[----:B------:R-:W-:Y:S01]  /*144f0*/  MUFU.EX2 R180, R180 ;  /* 0x000000b400b47308 */ /* 0x000fe20000000800 */
[----:B----4-:R-:W-:Y:S01]  /*14500*/  F2FP.F16.F32.PACK_AB R163, R175, R174 ;  /* 0x000000aeafa3723e */ /* 0x010fe200000000ff */
[----:B------:R-:W-:Y:S01]  /*14510*/  FADD.FTZ R207, R207, R206 ;  /* 0x000000cecfcf7221 */ /* 0x000fe20000010000 */
[----:B------:R-:W-:Y:S01]  /*14520*/  FADD.FTZ R203, R203, R202 ;  /* 0x000000cacbcb7221 */ /* 0x000fe20000010000 */
[----:B------:R-:W-:-:S02]  /*14530*/  @!P1 VIADD R188, R188, 0x38860 ;  /* 0x00038860bcbc9836 */ /* 0x000fc40000000000 */
[----:B------:R-:W-:Y:S01]  /*14540*/  FADD.FTZ R222, R222, R207 ;  /* 0x000000cfdede7221 */ /* 0x000fe20000010000 */
[----:B------:R-:W-:Y:S01]  /*14550*/  FADD.FTZ R204, R204, R203 ;  /* 0x000000cbcccc7221 */ /* 0x000fe20000010000 */
[----:B------:R-:W1:Y:S01]  /*14560*/  MUFU.EX2 R181, R181 ;  /* 0x000000b500b57308 */ /* 0x000e620000000800 */
[----:B0-----:R-:W-:Y:S01]  /*14570*/  F2FP.F16.F32.PACK_AB R164, R177, R176 ;  /* 0x000000b0b1a4723e */ /* 0x001fe200000000ff */
[----:B------:R0:W-:Y:S01]  /*14580*/  STSM.16.M88.4 [R197+0x36400], R152 ;  /* 0x03640098c5007844 */ /* 0x0001e20000000200 */
[----:B------:R-:W-:Y:S01]  /*14590*/  FADD.FTZ R223, R223, R222 ;  /* 0x000000dedfdf7221 */ /* 0x000fe20000010000 */
[----:B------:R-:W-:Y:S01]  /*145a0*/  FADD.FTZ R205, R205, R204 ;  /* 0x000000cccdcd7221 */ /* 0x000fe20000010000 */
[----:B------:R-:W-:Y:S01]  /*145b0*/  @!P1 PRMT R188, RZ, 0x654, R188 ;  /* 0x00000654ffbc9816 */ /* 0x000fe200000000bc */
[----:B------:R0:W-:Y:S01]  /*145c0*/  STSM.16.M88.4 [R209], R156 ;  /* 0x0000009cd1007844 */ /* 0x0001e20000000200 */
[----:B------:R-:W-:Y:S01]  /*145d0*/  FADD.FTZ R223, R224, R223 ;  /* 0x000000dfe0df7221 */ /* 0x000fe20000010000 */
[----:B------:R-:W-:Y:S01]  /*145e0*/  MUFU.EX2 R178, R178 ;  /* 0x000000b200b27308 */ /* 0x000fe20000000800 */
[----:B------:R-:W-:Y:S01]  /*145f0*/  FADD.FTZ R168, R168, R205 ;  /* 0x000000cda8a87221 */ /* 0x000fe20000010000 */
[----:B------:R0:W-:Y:S01]  /*14600*/  STSM.16.M88.4 [R198], R160 ;  /* 0x000000a0c6007844 */ /* 0x0001e20000000200 */
[----:B------:R-:W-:Y:S01]  /*14610*/  FADD.FTZ R170, R170, R223 ;  /* 0x000000dfaaaa7221 */ /* 0x000fe20000010000 */
[----:B------:R-:W-:-:S02]  /*14620*/  IMAD.MOV.U32 R201, RZ, RZ, R19 ;  /* 0x000000ffffc97224 */ /* 0x000fc400078e0013 */
[----:B------:R-:W-:Y:S01]  /*14630*/  FADD.FTZ R169, R169, R168 ;  /* 0x000000a8a9a97221 */ /* 0x000fe20000010000 */
[----:B------:R-:W-:Y:S02]  /*14640*/  IMAD.MOV.U32 R200, RZ, RZ, R15 ;  /* 0x000000ffffc87224 */ /* 0x000fe400078e000f */
[----:B------:R-:W-:Y:S01]  /*14650*/  FADD.FTZ R171, R171, R170 ;  /* 0x000000aaabab7221 */ /* 0x000fe20000010000 */
[----:B------:R-:W2:Y:S01]  /*14660*/  MUFU.EX2 R179, R179 ;  /* 0x000000b300b37308 */ /* 0x000ea20000000800 */
[----:B-1----:R-:W-:Y:S01]  /*14670*/  F2FP.F16.F32.PACK_AB R166, R181, R180 ;  /* 0x000000b4b5a6723e */ /* 0x002fe200000000ff */
[----:B------:R-:W-:Y:S01]  /*14680*/  FADD.FTZ R172, R172, R169 ;  /* 0x000000a9acac7221 */ /* 0x000fe20000010000 */
[----:B------:R-:W-:Y:S01]  /*14690*/  FADD.FTZ R174, R174, R171 ;  /* 0x000000abaeae7221 */ /* 0x000fe20000010000 */
[----:B------:R-:W-:Y:S02]  /*146a0*/  IMAD.MOV.U32 R199, RZ, RZ, R14 ;  /* 0x000000ffffc77224 */ /* 0x000fe400078e000e */
[----:B------:R-:W-:Y:S01]  /*146b0*/  FADD.FTZ R173, R173, R172 ;  /* 0x000000acadad7221 */ /* 0x000fe20000010000 */
[----:B------:R-:W-:Y:S01]  /*146c0*/  FADD.FTZ R175, R175, R174 ;  /* 0x000000aeafaf7221 */ /* 0x000fe20000010000 */
[----:B------:R-:W-:Y:S02]  /*146d0*/  MUFU.EX2 R182, R182 ;  /* 0x000000b600b67308 */ /* 0x000fe40000000800 */
[----:B------:R-:W-:-:S04]  /*146e0*/  FADD.FTZ R176, R176, R173 ;  /* 0x000000adb0b07221 */ /* 0x000fc80000010000 */
[----:B------:R-:W-:Y:S02]  /*146f0*/  FADD.FTZ R177, R177, R176 ;  /* 0x000000b0b1b17221 */ /* 0x000fe40000010000 */
[----:B------:R-:W1:Y:S01]  /*14700*/  MUFU.EX2 R183, R183 ;  /* 0x000000b700b77308 */ /* 0x000e620000000800 */
[----:B--2---:R-:W-:Y:S01]  /*14710*/  F2FP.F16.F32.PACK_AB R165, R179, R178 ;  /* 0x000000b2b3a5723e */ /* 0x004fe200000000ff */
[----:B------:R-:W-:-:S04]  /*14720*/  FADD.FTZ R178, R178, R175 ;  /* 0x000000afb2b27221 */ /* 0x000fc80000010000 */
[----:B------:R-:W-:Y:S01]  /*14730*/  FADD.FTZ R179, R179, R178 ;  /* 0x000000b2b3b37221 */ /* 0x000fe20000010000 */
[----:B-1----:R-:W-:-:S03]  /*14740*/  F2FP.F16.F32.PACK_AB R167, R183, R182 ;  /* 0x000000b6b7a7723e */ /* 0x002fc600000000ff */
[----:B------:R-:W-:Y:S02]  /*14750*/  FADD.FTZ R182, R182, R179 ;  /* 0x000000b3b6b67221 */ /* 0x000fe40000010000 */
[----:B------:R0:W-:Y:S01]  /*14760*/  STSM.16.M88.4 [R208], R164 ;  /* 0x000000a4d0007844 */ /* 0x0001e20000000200 */
[----:B------:R-:W-:-:S06]  /*14770*/  WARPGROUP.ARRIVE ;  /* 0x00000000000079c5 */ /* 0x000fcc0000000000 */
        /* <DEDUP_REMOVED lines=18> */
[----:B------:R-:W-:Y:S01]  /*148a0*/  FADD.FTZ R6, R180, R177 ;  /* 0x000000b1b4067221 */ /* 0x000fe20000010000 */
[----:B------:R-:W-:Y:S01]  /*148b0*/  R2UR UR7, R7 ;  /* 0x00000000070772ca */ /* 0x000fe200000e0000 */
[----:B------:R-:W-:Y:S02]  /*148c0*/  FADD.FTZ R7, R183, R182 ;  /* 0x000000b6b7077221 */ /* 0x000fe40000010000 */
[----:B------:R-:W-:Y:S01]  /*148d0*/  FADD.FTZ R6, R181, R6 ;  /* 0x00000006b5067221 */ /* 0x000fe20000010000 */
[----:B------:R-:W-:Y:S02]  /*148e0*/  WARPGROUP.DEPBAR.LE gsb0, 0x0 ;  /* 0x00008000000079c5 */ /* 0x000fe40000010000 */
[----:B------:R-:W-:-:S15]  /*148f0*/  WARPGROUP.ARRIVE ;  /* 0x00000000000079c5 */ /* 0x000fde0000000000 */
[----:B------:R-:W-:-:S04]  /*14900*/  NOP ;  /* 0x0000000000007918 */ /* 0x000fc80000000000 */
        /* <DEDUP_REMOVED lines=13> */
.L_x_5499:
[----:B------:R-:W-:-:S07]  /*149e0*/  MOV R20, R189 ;  /* 0x000000bd00147202 */ /* 0x000fce0000000f00 */
.L_x_5498:
[----:B------:R-:W-:Y:S05]  /*149f0*/  BSYNC B1 ;  /* 0x0000000000017941 */ /* 0x000fea0003800000 */
.L_x_5497:
[----:B------:R-:W-:Y:S01]  /*14a00*/  ISETP.GE.AND P2, PT, R20, R212, PT ;  /* 0x000000d41400720c */ /* 0x000fe20003f46270 */
[----:B------:R-:W-:-:S12]  /*14a10*/  BSSY B0, `(.L_x_5511) ;  /* 0x00003ce000007945 */ /* 0x000fd80003800000 */
[----:B------:R-:W-:Y:S05]  /*14a20*/  @!P2 BRA `(.L_x_5512) ;  /* 0x0000003c0030a947 */ /* 0x000fea0003800000 */
[----:B0-----:R-:W-:Y:S02]  /*14a30*/  VIADD R188, R0, 0x8 ;  /* 0x0000000800bc7836 */ /* 0x001fe40000000000 */
[----:B------:R-:W-:Y:S02]  /*14a40*/  IMAD.MOV.U32 R199, RZ, RZ, R15 ;  /* 0x000000ffffc77224 */ /* 0x000fe400078e000f */
[----:B------:R-:W-:Y:S01]  /*14a50*/  IMAD.MOV.U32 R200, RZ, RZ, R14 ;  /* 0x000000ffffc87224 */ /* 0x000fe200078e000e */
[----:B------:R-:W-:Y:S01]  /*14a60*/  IADD3 R188, R188, R23, -R184 ;  /* 0x00000017bcbc7210 */ /* 0x000fe20007ffe8b8 */
[----:B------:R-:W-:-:S07]  /*14a70*/  IMAD.MOV.U32 R201, RZ, RZ, R19 ;  /* 0x000000ffffc97224 */ /* 0x000fce00078e0013 */
.L_x_5531:
[----:B------:R-:W-:-:S05]  /*14a80*/  VIADD R19, R201, 0x1 ;  /* 0x00000001c9137836 */ /* 0x000fca0000000000 */
[----:B------:R-:W-:-:S04]  /*14a90*/  ISETP.NE.AND P2, PT, R19, 0x2, PT ;  /* 0x000000021300780c */ /* 0x000fc80003f45270 */
[----:B------:R-:W-:Y:S02]  /*14aa0*/  SEL R15, RZ, 0x1, P2 ;  /* 0x00000001ff0f7807 */ /* 0x000fe40001000000 */
[----:B------:R-:W-:Y:S02]  /*14ab0*/  SEL R19, R19, RZ, P2 ;  /* 0x000000ff13137207 */ /* 0x000fe40001000000 */
[----:B------:R-:W-:Y:S01]  /*14ac0*/  LOP3.LUT R22, R22, R15, RZ, 0x3c, !PT ;  /* 0x0000000f16167212 */ /* 0x000fe200078e3cff */
[----:B-1----:R-:W-:Y:S06]  /*14ad0*/  @!P0 BRA `(.L_x_5513) ;  /* 0x0000000000048947 */ /* 0x002fec0003800000 */
[----:B------:R-:W-:Y:S01]  /*14ae0*/  BPT.TRAP 0x1 ;  /* 0x000000040000795c */ /* 0x000fe20000300000 */
.L_x_5513:
[----:B------:R-:W-:Y:S01]  /*14af0*/  IMAD R189, R19, 0x8, R18 ;  /* 0x0000000813bd7824 */ /* 0x000fe200078e0212 */
[----:B------:R-:W-:-:S04]  /*14b00*/  SHF.L.U32 R204, R22, 0x1f, RZ ;  /* 0x0000001f16cc7819 */ /* 0x000fc800000006ff */
[----:B------:R0:W1:Y:S01]  /*14b10*/  SYNCS.PHASECHK.TRANS64.TRYWAIT P2, [R189+URZ+0x38830], R204 ;  /* 0x038830ccbd0075a7 */ /* 0x000062000804017f */
[----:B------:R-:W-:Y:S05]  /*14b20*/  @!P0 BRA `(.L_x_5514) ;  /* 0x0000000000048947 */ /* 0x000fea0003800000 */
[----:B------:R-:W-:Y:S01]  /*14b30*/  BPT.TRAP 0x1 ;  /* 0x000000040000795c */ /* 0x000fe20000300000 */
.L_x_5514:
[----:B------:R-:W-:Y:S01]  /*14b40*/  BSSY B1, `(.L_x_5515) ;  /* 0x0000006000017945 */ /* 0x000fe20003800000 */
[----:B------:R-:W-:Y:S02]  /*14b50*/  IMAD R14, R19, 0x200, R190 ;  /* 0x00000200130e7824 */ /* 0x000fe400078e02be */
[----:B------:R-:W-:Y:S01]  /*14b60*/  IMAD.MOV.U32 R15, RZ, RZ, 0x40000040 ;  /* 0x40000040ff0f7424 */ /* 0x000fe200078e00ff */
[----:B-1----:R-:W-:Y:S06]  /*14b70*/  @P2 BRA `(.L_x_5516) ;  /* 0x0000000000082947 */ /* 0x002fec0003800000 */
[----:B------:R-:W1:Y:S02]  /*14b80*/  SYNCS.PHASECHK.TRANS64.TRYWAIT P2, [R189+URZ+0x38830], R204 ;  /* 0x038830ccbd0075a7 */ /* 0x000e64000804017f */
[----:B-1----:R-:W-:Y:S05]  /*14b90*/  @!P2 BRA `(.L_x_5517) ;  /* 0x000000e80054a947 */ /* 0x002fea0003800000 */
.L_x_5516:
[----:B------:R-:W-:Y:S05]  /*14ba0*/  BSYNC B1 ;  /* 0x0000000000017941 */ /* 0x000fea0003800000 */
.L_x_5515:
        /* <DEDUP_REMOVED lines=10> */
[C---:B------:R-:W-:Y:S01]  /*14c50*/  VIADD R202, R14.reuse, 0x4 ;  /* 0x000000040eca7836 */ /* 0x040fe20000000000 */
[----:B------:R-:W-:Y:S01]  /*14c60*/  R2UR UR7, R203 ;  /* 0x00000000cb0772ca */ /* 0x000fe200000e0000 */
[----:B------:R-:W-:Y:S01]  /*14c70*/  VIADD R14, R14, 0x6 ;  /* 0x000000060e0e7836 */ /* 0x000fe20000000000 */
[----:B------:R-:W-:Y:S02]  /*14c80*/  R2UR UR4, R12 ;  /* 0x000000000c0472ca */ /* 0x000fe400000e0000 */
[----:B------:R-:W-:Y:S02]  /*14c90*/  R2UR UR5, R13 ;  /* 0x000000000d0572ca */ /* 0x000fe400000e0000 */
[----:B------:R-:W-:Y:S01]  /*14ca0*/  MOV R203, 0x40000040 ;  /* 0x4000004000cb7802 */ /* 0x000fe20000000f00 */
        /* <DEDUP_REMOVED lines=20> */
.L_x_5518:
[----:B------:R2:W3:Y:S01]  /*14df0*/  SYNCS.PHASECHK.TRANS64.TRYWAIT P2, [R189+URZ+0x38850], R204 ;  /* 0x038850ccbd0075a7 */ /* 0x0004e2000804017f */
[----:B------:R-:W-:Y:S05]  /*14e00*/  @!P0 BRA `(.L_x_5519) ;  /* 0x0000000000048947 */ /* 0x000fea0003800000 */
[----:B------:R-:W-:Y:S01]  /*14e10*/  BPT.TRAP 0x1 ;  /* 0x000000040000795c */ /* 0x000fe20000300000 */
.L_x_5519:
[----:B------:R-:W-:Y:S04]  /*14e20*/  BSSY B1, `(.L_x_5520) ;  /* 0x0000004000017945 */ /* 0x000fe80003800000 */
[----:B---3--:R-:W-:Y:S05]  /*14e30*/  @P2 BRA `(.L_x_5521) ;  /* 0x0000000000082947 */ /* 0x008fea0003800000 */
[----:B------:R-:W3:Y:S02]  /*14e40*/  SYNCS.PHASECHK.TRANS64.TRYWAIT P2, [R189+URZ+0x38850], R204 ;  /* 0x038850ccbd0075a7 */ /* 0x000ee4000804017f */
[----:B---3--:R-:W-:Y:S05]  /*14e50*/  @!P2 BRA `(.L_x_5522) ;  /* 0x000000e400b8a947 */ /* 0x008fea0003800000 */
.L_x_5521:
[----:B------:R-:W-:Y:S05]  /*14e60*/  BSYNC B1 ;  /* 0x0000000000017941 */ /* 0x000fea0003800000 */
.L_x_5520:
        /* <DEDUP_REMOVED lines=10> */
[----:B------:R-:W-:-:S02]  /*14f10*/  VIADD R203, R202, 0x800 ;  /* 0x00000800cacb7836 */ /* 0x000fc40000000000 */
[----:B------:R-:W-:Y:S02]  /*14f20*/  IMAD.MOV.U32 R205, RZ, RZ, 0x40000040 ;  /* 0x40000040ffcd7424 */ /* 0x000fe400078e00ff */
[----:B------:R-:W-:Y:S02]  /*14f30*/  VIADD R206, R2, 0x800 ;  /* 0x0000080002ce7836 */ /* 0x000fe40000000000 */
[----:B------:R-:W-:-:S03]  /*14f40*/  IMAD.MOV.U32 R207, RZ, RZ, 0x40000040 ;  /* 0x40000040ffcf7424 */ /* 0x000fc600078e00ff */
        /* <DEDUP_REMOVED lines=9> */
[----:B----4-:R-:W-:Y:S01]  /*14fe0*/  SHF.R.U32.HI R21, RZ, 0x7, R21 ;  /* 0x00000007ff157819 */ /* 0x010fe20000011615 */
[----:B------:R-:W-:Y:S02]  /*14ff0*/  WARPGROUP.DEPBAR.LE gsb0, 0x0 ;  /* 0x00008000000079c5 */ /* 0x000fe40000010000 */
[----:B------:R-:W-:-:S08]  /*15000*/  WARPGROUP.ARRIVE ;  /* 0x00000000000079c5 */ /* 0x000fd00000000000 */
        /* <DEDUP_REMOVED lines=150> */
[----:B------:R-:W4:Y:S01]  /*15970*/  SHFL.IDX PT, R14, R21, RZ, 0x1f ;  /* 0x00001fff150e7589 */ /* 0x000f2200000e0000 */
[----:B------:R-:W-:Y:S01]  /*15980*/  IMAD.MOV.U32 R15, RZ, RZ, 0x4 ;  /* 0x00000004ff0f7424 */ /* 0x000fe200078e00ff */
[----:B----4-:R-:W-:-:S04]  /*15990*/  ISETP.GT.AND P2, PT, R14, 0x7f, PT ;  /* 0x0000007f0e00780c */ /* 0x010fc80003f44270 */
[----:B------:R-:W-:Y:S02]  /*159a0*/  SEL R14, RZ, 0x2, !P2 ;  /* 0x00000002ff0e7807 */ /* 0x000fe40005000000 */
[C---:B------:R-:W-:Y:S02]  /*159b0*/  SEL R21, R15.reuse, 0x2, P2 ;  /* 0x000000020f157807 */ /* 0x040fe40001000000 */
[----:B------:R-:W-:Y:S01]  /*159c0*/  SEL R15, R15, 0x6, !P2 ;  /* 0x000000060f0f7807 */ /* 0x000fe20005000000 */
[----:B0123--:R-:W-:Y:S01]  /*159d0*/  IMAD.IADD R204, R14, 0x1, R203 ;  /* 0x000000010ecc7824 */ /* 0x00ffe200078e02cb */
        /* <DEDUP_REMOVED lines=11> */
[----:B------:R-:W-:Y:S02]  /*15a90*/  WARPGROUP.DEPBAR.LE gsb0, 0x0 ;  /* 0x00008000000079c5 */ /* 0x000fe40000010000 */
[----:B------:R-:W-:-:S08]  /*15aa0*/  WARPGROUP.ARRIVE ;  /* 0x00000000000079c5 */ /* 0x000fd00000000000 */
        /* <DEDUP_REMOVED lines=15> */
[----:B------:R-:W-:Y:S02]  /*15ba0*/  IMAD.MOV.U32 R205, RZ, RZ, 0x40000040 ;  /* 0x40000040ffcd7424 */ /* 0x000fe400078e00ff */
[----:B------:R-:W-:Y:S01]  /*15bb0*/  IMAD.MOV.U32 R203, RZ, RZ, 0x28 ;  /* 0x00000028ffcb7424 */ /* 0x000fe200078e00ff */
[----:B------:R-:W-:Y:S01]  /*15bc0*/  R2UR UR6, R204 ;  /* 0x00000000cc0672ca */ /* 0x000fe200000e0000 */
[----:B------:R-:W-:Y:S01]  /*15bd0*/  IMAD.MOV.U32 R204, RZ, RZ, 0xa00 ;  /* 0x00000a00ffcc7424 */ /* 0x000fe200078e00ff */
[----:B------:R-:W-:Y:S01]  /*15be0*/  R2UR UR7, R205 ;  /* 0x00000000cd0772ca */ /* 0x000fe200000e0000 */
[----:B------:R-:W-:Y:S01]  /*15bf0*/  IMAD.MOV.U32 R205, RZ, RZ, 0x40000040 ;  /* 0x40000040ffcd7424 */ /* 0x000fe200078e00ff */
[----:B------:R-:W-:-:S02]  /*15c00*/  SEL R203, R203, 0x26, P2 ;  /* 0x00000026cbcb7807 */ /* 0x000fc40001000000 */
[----:B------:R-:W-:Y:S02]  /*15c10*/  SEL R204, R204, 0x980, P2 ;  /* 0x00000980cccc7807 */ /* 0x000fe40001000000 */
[----:B------:R-:W-:Y:S02]  /*15c20*/  LOP3.LUT R203, R203, 0x6, RZ, 0xc0, !PT ;  /* 0x00000006cbcb7812 */ /* 0x000fe400078ec0ff */
[----:B------:R-:W-:-:S04]  /*15c30*/  LOP3.LUT R206, R204, 0xa00, RZ, 0xc0, !PT ;  /* 0x00000a00ccce7812 */ /* 0x000fc800078ec0ff */
[CC--:B------:R-:W-:Y:S02]  /*15c40*/  IADD3 R204, R203.reuse, R206.reuse, R2 ;  /* 0x000000cecbcc7210 */ /* 0x0c0fe40007ffe002 */
[----:B------:R-:W-:Y:S02]  /*15c50*/  IADD3 R206, R203, R206, R202 ;  /* 0x000000cecbce7210 */ /* 0x000fe40007ffe0ca */
        /* <DEDUP_REMOVED lines=47> */
[----:B------:R-:W-:-:S05]  /*15f50*/  IMAD.MOV.U32 R204, RZ, RZ, 0xc00 ;  /* 0x00000c00ffcc7424 */ /* 0x000fca00078e00ff */
[----:B------:R-:W-:-:S04]  /*15f60*/  SEL R204, R204, 0xb80, P2 ;  /* 0x00000b80cccc7807 */ /* 0x000fc80001000000 */
        /* <DEDUP_REMOVED lines=82> */
[--C-:B------:R-:W-:Y:S01]  /*16490*/  IMAD.IADD R204, R21, 0x1, R203.reuse ;  /* 0x0000000115cc7824 */ /* 0x100fe200078e02cb */
[----:B------:R-:W-:Y:S01]  /*164a0*/  R2UR UR5, R205 ;  /* 0x00000000cd0572ca */ /* 0x000fe200000e0000 */
[----:B------:R-:W-:Y:S02]  /*164b0*/  IMAD.MOV.U32 R205, RZ, RZ, 0x40000040 ;  /* 0x40000040ffcd7424 */ /* 0x000fe400078e00ff */
[----:B------:R-:W-:Y:S01]  /*164c0*/  IMAD.SHL.U32 R21, R20, 0x40, RZ ;  /* 0x0000004014157824 */ /* 0x000fe200078e00ff */
        /* <DEDUP_REMOVED lines=9> */
[----:B------:R-:W-:Y:S01]  /*16560*/  IMAD.MOV.U32 R14, RZ, RZ, 0x40 ;  /* 0x00000040ff0e7424 */ /* 0x000fe200078e00ff */
[----:B------:R-:W-:Y:S01]  /*16570*/  R2UR UR5, R15 ;  /* 0x000000000f0572ca */ /* 0x000fe200000e0000 */
[----:B------:R-:W-:Y:S01]  /*16580*/  IMAD.MOV.U32 R15, RZ, RZ, 0x1000 ;  /* 0x00001000ff0f7424 */ /* 0x000fe200078e00ff */
[----:B------:R-:W-:Y:S02]  /*16590*/  R2UR UR6, R204 ;  /* 0x00000000cc0672ca */ /* 0x000fe400000e0000 */
[----:B------:R-:W-:Y:S02]  /*165a0*/  R2UR UR7, R205 ;  /* 0x00000000cd0772ca */ /* 0x000fe400000e0000 */
        /* <DEDUP_REMOVED lines=11> */
[----:B------:R-:W-:Y:S01]  /*16660*/  R2UR UR4, R14 ;  /* 0x000000000e0472ca */ /* 0x000fe200000e0000 */
[----:B------:R-:W-:Y:S01]  /*16670*/  @!P1 VIADD R14, R189, 0x38840 ;  /* 0x00038840bd0e9836 */ /* 0x000fe20000000000 */
[----:B------:R-:W-:Y:S02]  /*16680*/  R2UR UR5, R15 ;  /* 0x000000000f0572ca */ /* 0x000fe400000e0000 */
[----:B------:R-:W-:Y:S02]  /*16690*/  R2UR UR6, R202 ;  /* 0x00000000ca0672ca */ /* 0x000fe400000e0000 */
[----:B------:R-:W-:Y:S02]  /*166a0*/  R2UR UR7, R203 ;  /* 0x00000000cb0772ca */ /* 0x000fe400000e0000 */
[----:B------:R-:W-:Y:S01]  /*166b0*/  @!P1 PRMT R14, RZ, 0x654, R14 ;  /* 0x00000654ff0e9816 */ /* 0x000fe2000000000e */
[----:B------:R-:W-:-:S02]  /*166c0*/  WARPGROUP.DEPBAR.LE gsb0, 0x0 ;  /* 0x00008000000079c5 */ /* 0x000fc40000010000 */
[----:B------:R-:W-:-:S08]  /*166d0*/  WARPGROUP.ARRIVE ;  /* 0x00000000000079c5 */ /* 0x000fd00000000000 */
[----:B------:R-:W-:Y:S01]  /*166e0*/  HGMMA.64x64x16.F32 R152, gdesc[UR4], R152, gsb0 ;  /* 0x00e00000049879f0 */ /* 0x000fe20008000898 */
[----:B------:R-:W-:Y:S02]  /*166f0*/  ULOP3.LUT UR4, URZ, UR44, URZ, 0x33, !UPT ;  /* 0x0000002c3f047292 */ /* 0x000fe4000f8e333f */
[----:B------:R-:W-:Y:S02]  /*16700*/  WARPGROUP.DEPBAR.LE gsb0, 0x0 ;  /* 0x00008000000079c5 */ /* 0x000fe40000010000 */
[----:B------:R0:W-:Y:S02]  /*16710*/  @!P1 SYNCS.ARRIVE.TRANS64.RED.A1T0 RZ, [R14+URZ], RZ ;  /* 0x000000ff0eff99a7 */ /* 0x0001e4000810043f */
[----:B0-----:R-:W-:-:S04]  /*16720*/  IADD3 R14, R23, 0x1, -R21 ;  /* 0x00000001170e7810 */ /* 0x001fc80007ffe815 */
[----:B------:R-:W-:-:S05]  /*16730*/  IADD3 R14, -R185, R14, -R184 ;  /* 0x0000000eb90e7210 */ /* 0x000fca0007ffe9b8 */
[C---:B------:R-:W-:Y:S02]  /*16740*/  VIADD R205, R14.reuse, UR43 ;  /* 0x0000002b0ecd7c36 */ /* 0x040fe40008000000 */
[----:B------:R-:W-:Y:S02]  /*16750*/  VIADD R204, R14, UR4 ;  /* 0x000000040ecc7c36 */ /* 0x000fe40008000000 */
[C---:B------:R-:W-:Y:S02]  /*16760*/  IMAD.IADD R203, R0.reuse, 0x1, R205 ;  /* 0x0000000100cb7824 */ /* 0x040fe400078e02cd */
[----:B------:R-:W-:Y:S01]  /*16770*/  IMAD.IADD R202, R0, 0x1, R204 ;  /* 0x0000000100ca7824 */ /* 0x000fe200078e02cc */
[----:B------:R-:W-:Y:S06]  /*16780*/  @!P6 BRA `(.L_x_5523) ;  /* 0x000000000060e947 */ /* 0x000fec0003800000 */
[----:B------:R-:W-:Y:S01]  /*16790*/  IADD3 R207, R0, R23, -R184 ;  /* 0x0000001700cf7210 */ /* 0x000fe20007ffe8b8 */
[----:B------:R-:W-:Y:S03]  /*167a0*/  BSSY B1, `(.L_x_5524) ;  /* 0x0000012000017945 */ /* 0x000fe60003800000 */
[----:B------:R-:W-:-:S13]  /*167b0*/  ISETP.GT.AND P2, PT, R207, -0x1, PT ;  /* 0xffffffffcf00780c */ /* 0x000fda0003f44270 */
[----:B------:R-:W-:Y:S05]  /*167c0*/  @P2 BRA `(.L_x_5525) ;  /* 0x0000000000242947 */ /* 0x000fea0003800000 */
[----:B------:R-:W-:Y:S02]  /*167d0*/  MOV R206, UR38 ;  /* 0x0000002600ce7c02 */ /* 0x000fe40008000f00 */
[----:B------:R-:W-:Y:S02]  /*167e0*/  LOP3.LUT R207, RZ, R207, RZ, 0x33, !PT ;  /* 0x000000cfffcf7212 */ /* 0x000fe400078e33ff */
[----:B------:R-:W-:-:S13]  /*167f0*/  ISETP.NE.AND P2, PT, R206, 0x1, PT ;  /* 0x00000001ce00780c */ /* 0x000fda0003f45270 */
[----:B------:R-:W0:Y:S02]  /*16800*/  @P2 LDC.64 R14, c[0x0][0xae0] ;  /* 0x0002b800ff0e2b82 */ /* 0x000e240000000a00 */
[----:B0-----:R-:W-:-:S04]  /*16810*/  @P2 IMAD.HI.U32 R210, R207, R14, RZ ;  /* 0x0000000ecfd22227 */ /* 0x001fc800078e00ff */
[----:B------:R-:W-:Y:S01]  /*16820*/  IMAD.MOV.U32 R14, RZ, RZ, R207 ;  /* 0x000000ffff0e7224 */ /* 0x000fe200078e00cf */
[----:B------:R-:W-:-:S04]  /*16830*/  @P2 SHF.R.U32.HI R14, RZ, R15, R210 ;  /* 0x0000000fff0e2219 */ /* 0x000fc800000116d2 */
[----:B------:R-:W-:Y:S01]  /*16840*/  LOP3.LUT R14, RZ, R14, RZ, 0x33, !PT ;  /* 0x0000000eff0e7212 */ /* 0x000fe200078e33ff */
[----:B------:R-:W-:Y:S06]  /*16850*/  BRA `(.L_x_5526) ;  /* 0x0000000000187947 */ /* 0x000fec0003800000 */
.L_x_5525:
[----:B------:R-:W-:-:S05]  /*16860*/  IMAD.U32 R206, RZ, RZ, UR38 ;  /* 0x00000026ffce7e24 */ /* 0x000fca000f8e00ff */
[----:B------:R-:W-:-:S13]  /*16870*/  ISETP.NE.AND P2, PT, R206, 0x1, PT ;  /* 0x00000001ce00780c */ /* 0x000fda0003f45270 */
[----:B------:R-:W0:Y:S02]  /*16880*/  @P2 LDC.64 R14, c[0x0][0xae0] ;  /* 0x0002b800ff0e2b82 */ /* 0x000e240000000a00 */
[----:B0-----:R-:W-:-:S04]  /*16890*/  @P2 IMAD.HI.U32 R210, R207, R14, RZ ;  /* 0x0000000ecfd22227 */ /* 0x001fc800078e00ff */
[----:B------:R-:W-:Y:S01]  /*168a0*/  IMAD.MOV.U32 R14, RZ, RZ, R207 ;  /* 0x000000ffff0e7224 */ /* 0x000fe200078e00cf */
[----:B------:R-:W-:-:S07]  /*168b0*/  @P2 SHF.R.U32.HI R14, RZ, R15, R210 ;  /* 0x0000000fff0e2219 */ /* 0x000fce00000116d2 */
.L_x_5526:
[----:B------:R-:W-:Y:S05]  /*168c0*/  BSYNC B1 ;  /* 0x0000000000017941 */ /* 0x000fea0003800000 */
.L_x_5524:
[----:B------:R-:W-:-:S04]  /*168d0*/  IMAD R14, R14, R206, -R21 ;  /* 0x000000ce0e0e7224 */ /* 0x000fc800078e0a15 */
[----:B------:R-:W-:-:S05]  /*168e0*/  IMAD.IADD R15, R14, 0x1, -R185 ;  /* 0x000000010e0f7824 */ /* 0x000fca00078e0ab9 */
[----:B------:R-:W-:Y:S02]  /*168f0*/  VIADDMNMX R203, R15, R206, R203, PT ;  /* 0x000000ce0fcb7246 */ /* 0x000fe400038001cb */
[----:B------:R-:W-:-:S07]  /*16900*/  VIMNMX R202, R202, R15, !PT ;  /* 0x0000000fcaca7248 */ /* 0x000fce0007fe0100 */
.L_x_5523:
        /* <DEDUP_REMOVED lines=65> */
.L_x_5529:
[----:B------:R-:W-:-:S05]  /*16d20*/  IMAD.U32 R168, RZ, RZ, UR38 ;  /* 0x00000026ffa87e24 */ /* 0x000fca000f8e00ff */
[----:B------:R-:W-:-:S13]  /*16d30*/  ISETP.NE.AND P3, PT, R168, 0x1, PT ;  /* 0x00000001a800780c */ /* 0x000fda0003f65270 */
[----:B------:R-:W0:Y:S02]  /*16d40*/  @P3 LDC.64 R14, c[0x0][0xae0] ;  /* 0x0002b800ff0e3b82 */ /* 0x000e240000000a00 */
[----:B0-----:R-:W-:-:S04]  /*16d50*/  @P3 IMAD.HI.U32 R202, R188, R14, RZ ;  /* 0x0000000ebcca3227 */ /* 0x001fc800078e00ff */
[----:B------:R-:W-:Y:S01]  /*16d60*/  IMAD.MOV.U32 R14, RZ, RZ, R188 ;  /* 0x000000ffff0e7224 */ /* 0x000fe200078e00bc */
[----:B------:R-:W-:-:S07]  /*16d70*/  @P3 SHF.R.U32.HI R14, RZ, R15, R202 ;  /* 0x0000000fff0e3219 */ /* 0x000fce00000116ca */
.L_x_5530:
[----:B------:R-:W-:Y:S05]  /*16d80*/  BSYNC B1 ;  /* 0x0000000000017941 */ /* 0x000fea0003800000 */
.L_x_5528:
[----:B------:R-:W-:-:S04]  /*16d90*/  IMAD R14, R14, R168, -R21 ;  /* 0x000000a80e0e7224 */ /* 0x000fc800078e0a15 */
[----:B------:R-:W-:-:S05]  /*16da0*/  IMAD.IADD R15, R14, 0x1, -R185 ;  /* 0x000000010e0f7824 */ /* 0x000fca00078e0ab9 */
[----:B------:R-:W-:Y:S02]  /*16db0*/  VIADDMNMX R205, R15, R168, R205, PT ;  /* 0x000000a80fcd7246 */ /* 0x000fe400038001cd */
[----:B------:R-:W-:-:S07]  /*16dc0*/  VIMNMX R204, R204, R15, !PT ;  /* 0x0000000fcccc7248 */ /* 0x000fce0007fe0100 */
.L_x_5527:
[----:B------:R-:W-:Y:S01]  /*16dd0*/  FMNMX.FTZ R14, R152, R200, !PT ;  /* 0x000000c8980e7209 */ /* 0x000fe20007810000 */
[----:B------:R-:W-:Y:S01]  /*16de0*/  IMAD.MOV.U32 R169, RZ, RZ, 0x40000040 ;  /* 0x40000040ffa97424 */ /* 0x000fe200078e00ff */
[C---:B------:R-:W-:Y:S01]  /*16df0*/  ISETP.GT.AND P5, PT, R204.reuse, 0x9, P2 ;  /* 0x00000009cc00780c */ /* 0x040fe200017a4270 */
[----:B------:R-:W-:Y:S01]  /*16e00*/  IMAD R168, R19, 0x1000, R193 ;  /* 0x0000100013a87824 */ /* 0x000fe200078e02c1 */
[----:B------:R-:W-:Y:S01]  /*16e10*/  FMNMX.FTZ R15, R153, R14, !PT ;  /* 0x0000000e990f7209 */ /* 0x000fe20007810000 */
[----:B------:R-:W-:Y:S01]  /*16e20*/  @!P1 VIADD R189, R189, 0x38860 ;  /* 0x00038860bdbd9836 */ /* 0x000fe20000000000 */
[----:B------:R-:W-:Y:S02]  /*16e30*/  ISETP.GT.AND P3, PT, R204, 0x1, P2 ;  /* 0x00000001cc00780c */ /* 0x000fe40001764270 */
[----:B------:R-:W-:Y:S02]  /*16e40*/  FMNMX.FTZ R14, R156, R15, !PT ;  /* 0x0000000f9c0e7209 */ /* 0x000fe40007810000 */
[----:B------:R-:W-:-:S02]  /*16e50*/  ISETP.LT.OR P5, PT, R205, 0xa, P5 ;  /* 0x0000000acd00780c */ /* 0x000fc40002fa1670 */
[----:B------:R-:W-:Y:S02]  /*16e60*/  FMNMX.FTZ R15, R157, R14, !PT ;  /* 0x0000000e9d0f7209 */ /* 0x000fe40007810000 */
[----:B------:R-:W-:Y:S02]  /*16e70*/  ISETP.LT.OR P3, PT, R205, 0x2, P3 ;  /* 0x00000002cd00780c */ /* 0x000fe40001f61670 */
        /* <DEDUP_REMOVED lines=24> */
[C---:B------:R-:W-:Y:S01]  /*17000*/  ISETP.GT.AND P5, PT, R204.reuse, 0x21, P2 ;  /* 0x00000021cc00780c */ /* 0x040fe200017a4270 */
[----:B------:R-:W0:Y:S01]  /*17010*/  SHFL.BFLY PT, R14, R15, 0x2, 0x1f ;  /* 0x0c401f000f0e7f89 */ /* 0x000e2200000e0000 */
[----:B------:R-:W-:Y:S02]  /*17020*/  ISETP.GT.AND P3, PT, R204, 0x19, P2 ;  /* 0x00000019cc00780c */ /* 0x000fe40001764270 */
[C---:B------:R-:W-:Y:S02]  /*17030*/  ISETP.LT.OR P4, PT, R205.reuse, 0x12, P4 ;  /* 0x00000012cd00780c */ /* 0x040fe40002781670 */
[----:B------:R-:W-:-:S02]  /*17040*/  ISETP.LT.OR P5, PT, R205, 0x22, P5 ;  /* 0x00000022cd00780c */ /* 0x000fc40002fa1670 */
[----:B------:R-:W-:Y:S02]  /*17050*/  ISETP.LT.OR P3, PT, R205, 0x1a, P3 ;  /* 0x0000001acd00780c */ /* 0x000fe40001f61670 */
[----:B------:R-:W-:Y:S02]  /*17060*/  FSEL R163, R163, -INF , !P4 ;  /* 0xff800000a3a37808 */ /* 0x000fe40006000000 */
[C---:B------:R-:W-:Y:S02]  /*17070*/  ISETP.GT.AND P4, PT, R204.reuse, 0x20, P2 ;  /* 0x00000020cc00780c */ /* 0x040fe40001784270 */
[----:B------:R-:W-:Y:S02]  /*17080*/  FSEL R203, R171, -INF , !P5 ;  /* 0xff800000abcb7808 */ /* 0x000fe40006800000 */
[----:B------:R-:W-:Y:S02]  /*17090*/  FSEL R167, R167, -INF , !P3 ;  /* 0xff800000a7a77808 */ /* 0x000fe40005800000 */
[----:B------:R-:W-:-:S02]  /*170a0*/  ISETP.GT.AND P5, PT, R204, RZ, P2 ;  /* 0x000000ffcc00720c */ /* 0x000fc400017a4270 */
[----:B------:R-:W-:Y:S02]  /*170b0*/  ISETP.GT.AND P3, PT, R204, 0x28, P2 ;  /* 0x00000028cc00780c */ /* 0x000fe40001764270 */
[C---:B------:R-:W-:Y:S02]  /*170c0*/  ISETP.LT.OR P4, PT, R205.reuse, 0x21, P4 ;  /* 0x00000021cd00780c */ /* 0x040fe40002781670 */
[----:B------:R-:W-:Y:S02]  /*170d0*/  ISETP.LT.OR P5, PT, R205, 0x1, P5 ;  /* 0x00000001cd00780c */ /* 0x000fe40002fa1670 */
[----:B0-----:R-:W-:Y:S02]  /*170e0*/  FMNMX.FTZ R14, R15, R14, !PT ;  /* 0x0000000e0f0e7209 */ /* 0x001fe40007810000 */
[----:B------:R-:W-:Y:S02]  /*170f0*/  ISETP.LT.OR P3, PT, R205, 0x29, P3 ;  /* 0x00000029cd00780c */ /* 0x000fe40001f61670 */
[----:B------:R-:W-:Y:S01]  /*17100*/  FSEL R202, R170, -INF , !P4 ;  /* 0xff800000aaca7808 */ /* 0x000fe20006000000 */
[----:B------:R-:W0:Y:S01]  /*17110*/  SHFL.BFLY PT, R15, R14, 0x1, 0x1f ;  /* 0x0c201f000e0f7f89 */ /* 0x000e2200000e0000 */
[----:B------:R-:W-:-:S02]  /*17120*/  ISETP.GT.AND P4, PT, R204, 0x29, P2 ;  /* 0x00000029cc00780c */ /* 0x000fc40001784270 */
[----:B------:R-:W-:Y:S02]  /*17130*/  FSEL R154, R154, -INF , !P5 ;  /* 0xff8000009a9a7808 */ /* 0x000fe40006800000 */
[----:B------:R-:W-:Y:S02]  /*17140*/  FSEL R210, R174, -INF , !P3 ;  /* 0xff800000aed27808 */ /* 0x000fe40005800000 */
[----:B------:R-:W-:Y:S02]  /*17150*/  ISETP.GT.AND P3, PT, R204, 0x30, P2 ;  /* 0x00000030cc00780c */ /* 0x000fe40001764270 */
[----:B------:R-:W-:Y:S02]  /*17160*/  ISETP.LT.OR P4, PT, R205, 0x2a, P4 ;  /* 0x0000002acd00780c */ /* 0x000fe40002781670 */
[----:B------:R-:W-:Y:S02]  /*17170*/  FMNMX.FTZ R170, R154, R199, !PT ;  /* 0x000000c79aaa7209 */ /* 0x000fe40007810000 */
[----:B------:R-:W-:-:S02]  /*17180*/  MOV R21, UR37 ;  /* 0x0000002500157c02 */ /* 0x000fc40008000f00 */
[----:B------:R-:W-:Y:S02]  /*17190*/  ISETP.LT.OR P3, PT, R205, 0x31, P3 ;  /* 0x00000031cd00780c */ /* 0x000fe40001f61670 */
[----:B------:R-:W-:Y:S02]  /*171a0*/  FSEL R222, R175, -INF , !P4 ;  /* 0xff800000afde7808 */ /* 0x000fe40006000000 */
[C---:B------:R-:W-:Y:S02]  /*171b0*/  ISETP.GT.AND P4, PT, R204.reuse, 0x31, P2 ;  /* 0x00000031cc00780c */ /* 0x040fe40001784270 */
[----:B------:R-:W-:Y:S02]  /*171c0*/  ISETP.GT.AND P5, PT, R204, 0x38, P2 ;  /* 0x00000038cc00780c */ /* 0x000fe400017a4270 */
[----:B------:R-:W-:Y:S02]  /*171d0*/  R2UR UR7, R169 ;  /* 0x00000000a90772ca */ /* 0x000fe400000e0000 */
[----:B0-----:R-:W-:-:S02]  /*171e0*/  FMNMX.FTZ R14, R14, R15, !PT ;  /* 0x0000000f0e0e7209 */ /* 0x001fc40007810000 */
[----:B------:R-:W-:Y:S02]  /*171f0*/  FMNMX.FTZ R15, R155, R170, !PT ;  /* 0x000000aa9b0f7209 */ /* 0x000fe40007810000 */
[----:B------:R-:W-:Y:S01]  /*17200*/  ISETP.GT.AND P2, PT, R204, 0x39, P2 ;  /* 0x00000039cc00780c */ /* 0x000fe20001744270 */
[----:B------:R-:W-:Y:S01]  /*17210*/  FMUL.FTZ R169, R14, R21 ;  /* 0x000000150ea97220 */ /* 0x000fe20000410000 */
[----:B------:R-:W-:Y:S02]  /*17220*/  FSEL R204, R178, -INF , !P3 ;  /* 0xff800000b2cc7808 */ /* 0x000fe40005800000 */
[----:B------:R-:W-:Y:S02]  /*17230*/  FSETP.NEU.FTZ.AND P3, PT, R14, -INF , PT ;  /* 0xff8000000e00780b */ /* 0x000fe40003f7d000 */
[----:B------:R-:W-:Y:S02]  /*17240*/  FMNMX.FTZ R170, R158, R15, !PT ;  /* 0x0000000f9eaa7209 */ /* 0x000fe40007810000 */
[----:B------:R-:W-:-:S02]  /*17250*/  FSEL R15, R169, RZ, P3 ;  /* 0x000000ffa90f7208 */ /* 0x000fc40001800000 */
[----:B------:R-:W-:Y:S02]  /*17260*/  FMNMX.FTZ R169, R159, R170, !PT ;  /* 0x000000aa9fa97209 */ /* 0x000fe40007810000 */
[----:B------:R-:W-:Y:S01]  /*17270*/  ISETP.LT.OR P4, PT, R205, 0x32, P4 ;  /* 0x00000032cd00780c */ /* 0x000fe20002781670 */
[--C-:B------:R-:W-:Y:S01]  /*17280*/  FFMA.FTZ R175, R157, R21, -R15.reuse ;  /* 0x000000159daf7223 */ /* 0x100fe2000001080f */
[----:B------:R-:W-:Y:S01]  /*17290*/  FMNMX.FTZ R170, R162, R169, !PT ;  /* 0x000000a9a2aa7209 */ /* 0x000fe20007810000 */
[-CC-:B------:R-:W-:Y:S01]  /*172a0*/  FFMA.FTZ R152, R152, R21.reuse, -R15.reuse ;  /* 0x0000001598987223 */ /* 0x180fe2000001080f */
[----:B------:R-:W-:Y:S01]  /*172b0*/  ISETP.LT.OR P5, PT, R205, 0x39, P5 ;  /* 0x00000039cd00780c */ /* 0x000fe20002fa1670 */
[-CC-:B------:R-:W-:Y:S01]  /*172c0*/  FFMA.FTZ R153, R153, R21.reuse, -R15.reuse ;  /* 0x0000001599997223 */ /* 0x180fe2000001080f */
[----:B------:R-:W-:Y:S01]  /*172d0*/  FMNMX.FTZ R169, R163, R170, !PT ;  /* 0x000000aaa3a97209 */ /* 0x000fe20007810000 */
[-CC-:B------:R-:W-:Y:S01]  /*172e0*/  FFMA.FTZ R156, R156, R21.reuse, -R15.reuse ;  /* 0x000000159c9c7223 */ /* 0x180fe2000001080f */
[----:B------:R-:W-:Y:S01]  /*172f0*/  ISETP.LT.OR P2, PT, R205, 0x3a, P2 ;  /* 0x0000003acd00780c */ /* 0x000fe20001741670 */
[--C-:B------:R-:W-:Y:S01]  /*17300*/  FFMA.FTZ R178, R206, R21, -R15.reuse ;  /* 0x00000015ceb27223 */ /* 0x100fe2000001080f */
[----:B------:R-:W-:Y:S01]  /*17310*/  FMNMX.FTZ R170, R166, R169, !PT ;  /* 0x000000a9a6aa7209 */ /* 0x000fe20007810000 */
[-CC-:B------:R-:W-:Y:S01]  /*17320*/  FFMA.FTZ R172, R172, R21.reuse, -R15.reuse ;  /* 0x00000015acac7223 */ /* 0x180fe2000001080f */
[----:B------:R-:W-:Y:S01]  /*17330*/  FSEL R183, R183, -INF , !P2 ;  /* 0xff800000b7b77808 */ /* 0x000fe20005000000 */
[-CC-:B------:R-:W-:Y:S01]  /*17340*/  FFMA.FTZ R173, R173, R21.reuse, -R15.reuse ;  /* 0x00000015adad7223 */ /* 0x180fe2000001080f */
[----:B------:R-:W-:Y:S01]  /*17350*/  FMNMX.FTZ R169, R167, R170, !PT ;  /* 0x000000aaa7a97209 */ /* 0x000fe20007810000 */
[-CC-:B------:R-:W-:Y:S01]  /*17360*/  FFMA.FTZ R176, R176, R21.reuse, -R15.reuse ;  /* 0x00000015b0b07223 */ /* 0x180fe2000001080f */
[-CC-:B------:R-:W-:Y:S01]  /*17370*/  FFMA.FTZ R177, R177, R21.reuse, -R15.reuse ;  /* 0x00000015b1b17223 */ /* 0x180fe2000001080f */
[--C-:B------:R-:W-:Y:S01]  /*17380*/  FFMA.FTZ R180, R180, R21, -R15.reuse ;  /* 0x00000015b4b47223 */ /* 0x100fe2000001080f */
[----:B------:R-:W-:Y:S01]  /*17390*/  FMNMX.FTZ R170, R202, R169, !PT ;  /* 0x000000a9caaa7209 */ /* 0x000fe20007810000 */
[----:B------:R-:W-:Y:S01]  /*173a0*/  FFMA.FTZ R181, R181, R21, -R15 ;  /* 0x00000015b5b57223 */ /* 0x000fe2000001080f */
[----:B------:R-:W-:Y:S01]  /*173b0*/  MUFU.EX2 R152, R152 ;  /* 0x0000009800987308 */ /* 0x000fe20000000800 */
[----:B------:R-:W-:-:S02]  /*173c0*/  R2UR UR6, R168 ;  /* 0x00000000a80672ca */ /* 0x000fc400000e0000 */
[----:B------:R-:W-:Y:S01]  /*173d0*/  FMNMX.FTZ R169, R203, R170, !PT ;  /* 0x000000aacba97209 */ /* 0x000fe20007810000 */
[-CC-:B------:R-:W-:Y:S01]  /*173e0*/  FFMA.FTZ R170, R160, R21.reuse, -R15.reuse ;  /* 0x00000015a0aa7223 */ /* 0x180fe2000001080f */
[----:B------:R-:W-:Y:S01]  /*173f0*/  FSEL R160, R182, -INF , !P5 ;  /* 0xff800000b6a07808 */ /* 0x000fe20006800000 */
[----:B------:R-:W-:Y:S01]  /*17400*/  FFMA.FTZ R182, R161, R21, -R15 ;  /* 0x00000015a1b67223 */ /* 0x000fe2000001080f */
[----:B------:R-:W-:Y:S01]  /*17410*/  FMNMX.FTZ R157, R210, R169, !PT ;  /* 0x000000a9d29d7209 */ /* 0x000fe20007810000 */
[----:B------:R-:W-:Y:S01]  /*17420*/  MUFU.EX2 R153, R153 ;  /* 0x0000009900997308 */ /* 0x000fe20000000800 */
[----:B------:R-:W-:Y:S02]  /*17430*/  @!P1 PRMT R189, RZ, 0x654, R189 ;  /* 0x00000654ffbd9816 */ /* 0x000fe400000000bd */
[----:B------:R-:W-:Y:S02]  /*17440*/  FMNMX.FTZ R171, R222, R157, !PT ;  /* 0x0000009ddeab7209 */ /* 0x000fe40007810000 */
[----:B------:R-:W-:Y:S01]  /*17450*/  FSEL R157, R179, -INF , !P4 ;  /* 0xff800000b39d7808 */ /* 0x000fe20006000000 */
[----:B------:R-:W-:Y:S01]  /*17460*/  FFMA.FTZ R179, R207, R21, -R15 ;  /* 0x00000015cfb37223 */ /* 0x000fe2000001080f */
[----:B------:R-:W-:Y:S01]  /*17470*/  FMNMX.FTZ R174, R204, R171, !PT ;  /* 0x000000abccae7209 */ /* 0x000fe20007810000 */
[----:B------:R0:W-:Y:S03]  /*17480*/  MUFU.EX2 R169, R175 ;  /* 0x000000af00a97308 */ /* 0x0001e60000000800 */
[----:B------:R-:W-:-:S04]  /*17490*/  FMNMX.FTZ R171, R157, R174, !PT ;  /* 0x000000ae9dab7209 */ /* 0x000fc80007810000 */
[----:B------:R-:W-:Y:S01]  /*174a0*/  FMNMX.FTZ R174, R160, R171, !PT ;  /* 0x000000aba0ae7209 */ /* 0x000fe20007810000 */
[----:B------:R-:W-:Y:S01]  /*174b0*/  MUFU.EX2 R156, R156 ;  /* 0x0000009c009c7308 */ /* 0x000fe20000000800 */
[-CC-:B0-----:R-:W-:Y:S02]  /*174c0*/  FFMA.FTZ R175, R165, R21.reuse, -R15.reuse ;  /* 0x00000015a5af7223 */ /* 0x181fe4000001080f */
[----:B------:R-:W-:Y:S01]  /*174d0*/  FMNMX.FTZ R161, R183, R174, !PT ;  /* 0x000000aeb7a17209 */ /* 0x000fe20007810000 */
[----:B------:R-:W-:Y:S01]  /*174e0*/  FFMA.FTZ R174, R164, R21, -R15 ;  /* 0x00000015a4ae7223 */ /* 0x000fe2000001080f */
[----:B------:R-:W-:-:S03]  /*174f0*/  FSEL R15, R14, RZ, P3 ;  /* 0x000000ff0e0f7208 */ /* 0x000fc60001800000 */
[----:B------:R-:W0:Y:S01]  /*17500*/  SHFL.BFLY PT, R164, R161, 0x2, 0x1f ;  /* 0x0c401f00a1a47f89 */ /* 0x000e2200000e0000 */
[----:B------:R1:W-:Y:S08]  /*17510*/  MUFU.EX2 R171, R182 ;  /* 0x000000b600ab7308 */ /* 0x0003f00000000800 */
[----:B------:R-:W-:Y:S01]  /*17520*/  MUFU.EX2 R170, R170 ;  /* 0x000000aa00aa7308 */ /* 0x000fe20000000800 */
[----:B-1----:R-:W-:-:S07]  /*17530*/  FADD.FTZ R182, -R15, R200 ;  /* 0x000000c80fb67221 */ /* 0x002fce0000010100 */
        /* <DEDUP_REMOVED lines=8> */
[----:B------:R-:W-:-:S02]  /*175c0*/  IMAD.MOV R164, RZ, RZ, -R196 ;  /* 0x000000ffffa47224 */ /* 0x000fc400078e0ac4 */
[-C--:B------:R-:W-:Y:S01]  /*175d0*/  FMUL.FTZ R161, R182, R21.reuse ;  /* 0x00000015b6a17220 */ /* 0x080fe20000410000 */
[C---:B------:R-:W-:Y:S01]  /*175e0*/  FSETP.NEU.FTZ.AND P2, PT, R15.reuse, -INF , PT ;  /* 0xff8000000f00780b */ /* 0x040fe20003f5d000 */
[----:B------:R-:W-:Y:S01]  /*175f0*/  FMUL.FTZ R165, R15, R21 ;  /* 0x000000150fa57220 */ /* 0x000fe20000410000 */
[----:B------:R-:W-:Y:S01]  /*17600*/  ISETP.NE.AND P3, PT, R185, R164, PT ;  /* 0x000000a4b900720c */ /* 0x000fe20003f65270 */
[----:B------:R-:W-:Y:S01]  /*17610*/  MUFU.EX2 R173, R173 ;  /* 0x000000ad00ad7308 */ /* 0x000fe20000000800 */
[----:B------:R-:W-:Y:S02]  /*17620*/  FSEL R164, R15, RZ, P2 ;  /* 0x000000ff0fa47208 */ /* 0x000fe40001000000 */
[----:B------:R-:W-:Y:S02]  /*17630*/  FSEL R165, R165, RZ, P2 ;  /* 0x000000ffa5a57208 */ /* 0x000fe40001000000 */
[----:B------:R-:W-:Y:S01]  /*17640*/  ISETP.GT.AND P2, PT, R20, R212, PT ;  /* 0x000000d41400720c */ /* 0x000fe20003f44270 */
[----:B------:R-:W-:-:S02]  /*17650*/  FADD.FTZ R182, -R164, R199 ;  /* 0x000000c7a4b67221 */ /* 0x000fc40000010100 */
[-CC-:B------:R-:W-:Y:S01]  /*17660*/  FFMA.FTZ R205, R155, R21.reuse, -R165.reuse ;  /* 0x000000159bcd7223 */ /* 0x180fe200000108a5 */
[----:B------:R-:W0:Y:S01]  /*17670*/  MUFU.EX2 R161, R161 ;  /* 0x000000a100a17308 */ /* 0x000e220000000800 */
[-C--:B------:R-:W-:Y:S01]  /*17680*/  FMUL.FTZ R155, R182, R21.reuse ;  /* 0x00000015b69b7220 */ /* 0x080fe20000410000 */
[-CC-:B------:R-:W-:Y:S01]  /*17690*/  FFMA.FTZ R154, R154, R21.reuse, -R165.reuse ;  /* 0x000000159a9a7223 */ /* 0x180fe200000108a5 */
[----:B------:R-:W-:Y:S02]  /*176a0*/  @!P3 IMAD R199, R201, 0x40, R194 ;  /* 0x00000040c9c7b824 */ /* 0x000fe400078e02c2 */
[-CC-:B------:R-:W-:Y:S01]  /*176b0*/  FFMA.FTZ R182, R158, R21.reuse, -R165.reuse ;  /* 0x000000159eb67223 */ /* 0x180fe200000108a5 */
[-CC-:B------:R-:W-:Y:S01]  /*176c0*/  FFMA.FTZ R200, R163, R21.reuse, -R165.reuse ;  /* 0x00000015a3c87223 */ /* 0x180fe200000108a5 */
[-CC-:B------:R-:W-:Y:S01]  /*176d0*/  FFMA.FTZ R201, R166, R21.reuse, -R165.reuse ;  /* 0x00000015a6c97223 */ /* 0x180fe200000108a5 */
[----:B------:R-:W-:Y:S01]  /*176e0*/  @!P3 IMAD R199, R199, 0x4, R18 ;  /* 0x00000004c7c7b824 */ /* 0x000fe200078e0212 */
        /* <DEDUP_REMOVED lines=9> */
[----:B0-----:R-:W-:Y:S01]  /*17780*/  @!P3 STS [R199+0x38400], R161 ;  /* 0x038400a1c700b388 */ /* 0x001fe20000000800 */
[-CC-:B------:R-:W-:Y:S01]  /*17790*/  FFMA.FTZ R158, R202, R21.reuse, -R165.reuse ;  /* 0x00000015ca9e7223 */ /* 0x180fe200000108a5 */
[--C-:B------:R-:W-:Y:S01]  /*177a0*/  FFMA.FTZ R159, R203, R21, -R165.reuse ;  /* 0x00000015cb9f7223 */ /* 0x100fe200000108a5 */
[----:B------:R-:W-:Y:S01]  /*177b0*/  FFMA.FTZ R226, R161, R6, R152 ;  /* 0x00000006a1e27223 */ /* 0x000fe20000010098 */
[----:B------:R-:W-:Y:S01]  /*177c0*/  F2FP.F16.F32.PACK_AB R152, R153, R152 ;  /* 0x000000989998723e */ /* 0x000fe200000000ff */
[-C--:B------:R-:W-:Y:S01]  /*177d0*/  FMUL.FTZ R24, R24, R161.reuse ;  /* 0x000000a118187220 */ /* 0x080fe20000410000 */
[----:B------:R-:W-:Y:S01]  /*177e0*/  FMUL.FTZ R25, R25, R161 ;  /* 0x000000a119197220 */ /* 0x000fe20000410000 */
[----:B------:R-:W0:Y:S01]  /*177f0*/  MUFU.EX2 R154, R154 ;  /* 0x0000009a009a7308 */ /* 0x000e220000000800 */
[-CC-:B--2---:R-:W-:Y:S01]  /*17800*/  FFMA.FTZ R205, R210, R21.reuse, -R165.reuse ;  /* 0x00000015d2cd7223 */ /* 0x184fe200000108a5 */
[----:B------:R-:W-:Y:S01]  /*17810*/  FFMA.FTZ R210, R157, R21, -R165 ;  /* 0x000000159dd27223 */ /* 0x000fe200000108a5 */
[----:B-1----:R1:W-:Y:S01]  /*17820*/  @!P3 STS [R199+0x38420], R155 ;  /* 0x0384209bc700b388 */ /* 0x0023e20000000800 */
[----:B------:R-:W-:Y:S01]  /*17830*/  FADD.FTZ R226, R153, R226 ;  /* 0x000000e299e27221 */ /* 0x000fe20000010000 */
        /* <DEDUP_REMOVED lines=12> */
[----:B0-----:R-:W-:Y:S01]  /*17900*/  F2FP.F16.F32.PACK_AB R153, R164, R154 ;  /* 0x0000009aa499723e */ /* 0x001fe200000000ff */
[-C--:B------:R-:W-:Y:S01]  /*17910*/  FMUL.FTZ R46, R46, R155.reuse ;  /* 0x0000009b2e2e7220 */ /* 0x080fe20000410000 */
[-C--:B------:R-:W-:Y:S01]  /*17920*/  FMUL.FTZ R47, R47, R155.reuse ;  /* 0x0000009b2f2f7220 */ /* 0x080fe20000410000 */
[-C--:B------:R-:W-:Y:S01]  /*17930*/  FMUL.FTZ R50, R50, R155.reuse ;  /* 0x0000009b32327220 */ /* 0x080fe20000410000 */
[-C--:B------:R-:W-:Y:S01]  /*17940*/  FMUL.FTZ R51, R51, R155.reuse ;  /* 0x0000009b33337220 */ /* 0x080fe20000410000 */
[-C--:B------:R-:W-:Y:S01]  /*17950*/  FMUL.FTZ R54, R54, R155.reuse ;  /* 0x0000009b36367220 */ /* 0x080fe20000410000 */
[----:B------:R-:W-:Y:S01]  /*17960*/  FMUL.FTZ R55, R55, R155 ;  /* 0x0000009b37377220 */ /* 0x000fe20000410000 */
[----:B-1----:R-:W-:Y:S01]  /*17970*/  MUFU.EX2 R199, R162 ;  /* 0x000000a200c77308 */ /* 0x002fe20000000800 */
[----:B--2---:R-:W-:Y:S01]  /*17980*/  FFMA.FTZ R223, R155, R7, R154 ;  /* 0x000000079bdf7223 */ /* 0x004fe2000001009a */
        /* <DEDUP_REMOVED lines=54> */
[----:B------:R-:W5:Y:S01]  /*17cf0*/  MUFU.EX2 R206, R206 ;  /* 0x000000ce00ce7308 */ /* 0x000f620000000800 */
[----:B------:R-:W-:Y:S01]  /*17d00*/  FADD.FTZ R226, R156, R226 ;  /* 0x000000e29ce27221 */ /* 0x000fe20000010000 */
[----:B------:R-:W-:Y:S01]  /*17d10*/  F2FP.F16.F32.PACK_AB R154, R169, R156 ;  /* 0x0000009ca99a723e */ /* 0x000fe200000000ff */
[-C--:B------:R-:W-:Y:S01]  /*17d20*/  FMUL.FTZ R28, R28, R161.reuse ;  /* 0x000000a11c1c7220 */ /* 0x080fe20000410000 */
        /* <DEDUP_REMOVED lines=72> */
[----:B------:R-:W-:Y:S01]  /*181b0*/  FADD.FTZ R223, R164, R223 ;  /* 0x000000dfa4df7221 */ /* 0x000fe20000010000 */
[----:B--2---:R-:W-:Y:S01]  /*181c0*/  F2FP.F16.F32.PACK_AB R158, R175, R174 ;  /* 0x000000aeaf9e723e */ /* 0x004fe200000000ff */
[----:B------:R2:W-:Y:S01]  /*181d0*/  STSM.16.M88.4 [R197+0x36400], R152 ;  /* 0x03640098c5007844 */ /* 0x0005e20000000200 */
[----:B0-----:R-:W-:Y:S01]  /*181e0*/  F2FP.F16.F32.PACK_AB R157, R200, R199 ;  /* 0x000000c7c89d723e */ /* 0x001fe200000000ff */
[----:B------:R-:W-:Y:S01]  /*181f0*/  VIADD R6, R168, 0x80 ;  /* 0x00000080a8067836 */ /* 0x000fe20000000000 */
[----:B-1----:R-:W-:Y:S01]  /*18200*/  F2FP.F16.F32.PACK_AB R159, R202, R201 ;  /* 0x000000c9ca9f723e */ /* 0x002fe200000000ff */
[----:B------:R-:W-:Y:S01]  /*18210*/  IMAD.MOV.U32 R7, RZ, RZ, 0x40000040 ;  /* 0x40000040ff077424 */ /* 0x000fe200078e00ff */
[----:B------:R-:W-:Y:S01]  /*18220*/  F2FP.F16.F32.PACK_AB R160, R179, R178 ;  /* 0x000000b2b3a0723e */ /* 0x000fe200000000ff */
[----:B------:R-:W-:Y:S01]  /*18230*/  FADD.FTZ R182, R182, R223 ;  /* 0x000000dfb6b67221 */ /* 0x000fe20000010000 */
[----:B------:R-:W-:Y:S01]  /*18240*/  F2FP.F16.F32.PACK_AB R162, R173, R172 ;  /* 0x000000acada2723e */ /* 0x000fe200000000ff */
[----:B------:R1:W-:Y:S01]  /*18250*/  STSM.16.M88.4 [R209], R156 ;  /* 0x0000009cd1007844 */ /* 0x0003e20000000200 */
[----:B----4-:R-:W-:Y:S01]  /*18260*/  F2FP.F16.F32.PACK_AB R161, R204, R203 ;  /* 0x000000cbcca1723e */ /* 0x010fe200000000ff */
[----:B------:R-:W-:Y:S01]  /*18270*/  FADD.FTZ R169, R169, R226 ;  /* 0x000000e2a9a97221 */ /* 0x000fe20000010000 */
[----:B-----5:R-:W-:Y:S01]  /*18280*/  F2FP.F16.F32.PACK_AB R163, R206, R205 ;  /* 0x000000cdcea3723e */ /* 0x020fe200000000ff */
[----:B------:R-:W-:Y:S01]  /*18290*/  FADD.FTZ R182, R183, R182 ;  /* 0x000000b6b7b67221 */ /* 0x000fe20000010000 */
[----:B---3--:R-:W-:Y:S01]  /*182a0*/  F2FP.F16.F32.PACK_AB R164, R177, R176 ;  /* 0x000000b0b1a4723e */ /* 0x008fe200000000ff */
[----:B------:R-:W-:Y:S01]  /*182b0*/  FADD.FTZ R170, R170, R169 ;  /* 0x000000a9aaaa7221 */ /* 0x000fe20000010000 */
[----:B------:R-:W-:Y:S01]  /*182c0*/  F2FP.F16.F32.PACK_AB R166, R181, R180 ;  /* 0x000000b4b5a6723e */ /* 0x000fe200000000ff */
[----:B------:R1:W-:Y:S01]  /*182d0*/  STSM.16.M88.4 [R198], R160 ;  /* 0x000000a0c6007844 */ /* 0x0003e20000000200 */
[----:B------:R-:W-:Y:S01]  /*182e0*/  F2FP.F16.F32.PACK_AB R165, R210, R207 ;  /* 0x000000cfd2a5723e */ /* 0x000fe200000000ff */
[----:B------:R-:W-:Y:S01]  /*182f0*/  FADD.FTZ R199, R199, R182 ;  /* 0x000000b6c7c77221 */ /* 0x000fe20000010000 */
[----:B------:R-:W-:Y:S01]  /*18300*/  F2FP.F16.F32.PACK_AB R167, R222, R224 ;  /* 0x000000e0dea7723e */ /* 0x000fe200000000ff */
[----:B------:R-:W-:-:S02]  /*18310*/  FADD.FTZ R171, R171, R170 ;  /* 0x000000aaabab7221 */ /* 0x000fc40000010000 */
[----:B------:R-:W-:Y:S01]  /*18320*/  FADD.FTZ R200, R200, R199 ;  /* 0x000000c7c8c87221 */ /* 0x000fe20000010000 */
[----:B------:R-:W-:Y:S01]  /*18330*/  IMAD.MOV.U32 R199, RZ, RZ, R15 ;  /* 0x000000ffffc77224 */ /* 0x000fe200078e000f */
[----:B------:R1:W-:Y:S01]  /*18340*/  STSM.16.M88.4 [R208], R164 ;  /* 0x000000a4d0007844 */ /* 0x0003e20000000200 */
[----:B------:R-:W-:Y:S01]  /*18350*/  WARPGROUP.ARRIVE ;  /* 0x00000000000079c5 */ /* 0x000fe20000000000 */
[----:B------:R-:W-:Y:S01]  /*18360*/  FADD.FTZ R174, R174, R171 ;  /* 0x000000abaeae7221 */ /* 0x000fe20000010000 */
[----:B------:R-:W-:Y:S01]  /*18370*/  FADD.FTZ R201, R201, R200 ;  /* 0x000000c8c9c97221 */ /* 0x000fe20000010000 */
[----:B------:R-:W-:Y:S02]  /*18380*/  IMAD.MOV.U32 R200, RZ, RZ, R14 ;  /* 0x000000ffffc87224 */ /* 0x000fe400078e000e */
[----:B------:R-:W-:Y:S01]  /*18390*/  FADD.FTZ R175, R175, R174 ;  /* 0x000000aeafaf7221 */ /* 0x000fe20000010000 */
[----:B------:R-:W-:Y:S01]  /*183a0*/  HGMMA.64x256x16.F32 R24, R152, gdesc[UR4].tnspB, R24, gsb0 ;  /* 0x43e0000498187df0 */ /* 0x000fe20008000818 */
[----:B------:R-:W-:Y:S01]  /*183b0*/  R2UR UR6, R6 ;  /* 0x00000000060672ca */ /* 0x000fe200000e0000 */
[----:B------:R-:W-:Y:S01]  /*183c0*/  VIADD R6, R168, 0x100 ;  /* 0x00000100a8067836 */ /* 0x000fe20000000000 */
[----:B------:R-:W-:Y:S01]  /*183d0*/  R2UR UR7, R7 ;  /* 0x00000000070772ca */ /* 0x000fe200000e0000 */
[----:B------:R-:W-:-:S02]  /*183e0*/  IMAD.MOV.U32 R7, RZ, RZ, 0x40000040 ;  /* 0x40000040ff077424 */ /* 0x000fc400078e00ff */
        /* <DEDUP_REMOVED lines=13> */
[----:B------:R-:W-:-:S04]  /*184c0*/  FADD.FTZ R207, R210, R207 ;  /* 0x000000cfd2cf7221 */ /* 0x000fc80000010000 */
[----:B------:R-:W-:Y:S01]  /*184d0*/  FADD.FTZ R207, R224, R207 ;  /* 0x000000cfe0cf7221 */ /* 0x000fe20000010000 */
[----:B------:R-:W-:Y:S02]  /*184e0*/  WARPGROUP.DEPBAR.LE gsb0, 0x0 ;  /* 0x00008000000079c5 */ /* 0x000fe40000010000 */
[----:B------:R-:W-:Y:S01]  /*184f0*/  WARPGROUP.ARRIVE ;  /* 0x00000000000079c5 */ /* 0x000fe20000000000 */
[----:B--2---:R-:W-:-:S05]  /*18500*/  VIADD R152, R20, 0xffffffff ;  /* 0xffffffff14987836 */ /* 0x004fca0000000000 */
[----:B------:R-:W-:Y:S01]  /*18510*/  HGMMA.64x256x16.F32 R24, R156, gdesc[UR4].tnspB, R24, gsb0 ;  /* 0x43e000049c187df0 */ /* 0x000fe20008000818 */
[----:B------:R-:W-:Y:S01]  /*18520*/  R2UR UR6, R6 ;  /* 0x00000000060672ca */ /* 0x000fe200000e0000 */
[----:B------:R-:W-:Y:S01]  /*18530*/  VIADD R6, R168, 0x180 ;  /* 0x00000180a8067836 */ /* 0x000fe20000000000 */
[----:B------:R-:W-:Y:S01]  /*18540*/  R2UR UR7, R7 ;  /* 0x00000000070772ca */ /* 0x000fe200000e0000 */
[----:B------:R-:W-:Y:S01]  /*18550*/  IMAD.MOV.U32 R7, RZ, RZ, 0x40000040 ;  /* 0x40000040ff077424 */ /* 0x000fe200078e00ff */
[----:B------:R-:W-:Y:S01]  /*18560*/  MOV R20, R152 ;  /* 0x0000009800147202 */ /* 0x000fe20000000f00 */
[----:B------:R-:W-:Y:S02]  /*18570*/  WARPGROUP.DEPBAR.LE gsb0, 0x0 ;  /* 0x00008000000079c5 */ /* 0x000fe40000010000 */
[----:B------:R-:W-:-:S15]  /*18580*/  WARPGROUP.ARRIVE ;  /* 0x00000000000079c5 */ /* 0x000fde0000000000 */
[----:B------:R-:W-:-:S05]  /*18590*/  NOP ;  /* 0x0000000000007918 */ /* 0x000fca0000000000 */
        /* <DEDUP_REMOVED lines=21> */
.L_x_5512:
[----:B------:R-:W-:Y:S05]  /*186f0*/  BSYNC B0 ;  /* 0x0000000000007941 */ /* 0x000fea0003800000 */
.L_x_5511:
[----:B------:R-:W2:Y:S01]  /*18700*/  SHFL.BFLY PT, R3, R6, 0x2, 0x1f ;  /* 0x0c401f0006037f89 */ /* 0x000ea200000e0000 */
[----:B------:R-:W-:Y:S01]  /*18710*/  IMAD.MOV.U32 R4, RZ, RZ, RZ ;  /* 0x000000ffff047224 */ /* 0x000fe200078e00ff */
[----:B------:R-:W-:Y:S01]  /*18720*/  IADD3 R218, R218, 0x1, RZ ;  /* 0x00000001dada7810 */ /* 0x000fe20007ffe0ff */
[----:B------:R-:W-:Y:S01]  /*18730*/  VIADD R20, R19, 0x1 ;  /* 0x0000000113147836 */ /* 0x000fe20000000000 */
[----:B------:R-:W3:Y:S01]  /*18740*/  SHFL.BFLY PT, R0, R7, 0x2, 0x1f ;  /* 0x0c401f0007007f89 */ /* 0x000ee200000e0000 */
[----:B------:R-:W-:Y:S08]  /*18750*/  BAR.ARV 0x8, 0xa0 ;  /* 0x0202800000007b1d */ /* 0x000ff00000002000 */
[----:B------:R-:W-:Y:S01]  /*18760*/  BAR.SYNC.DEFER_BLOCKING 0xf, 0x100 ;  /* 0x03c4000000007b1d */ /* 0x000fe20000010000 */
[----:B------:R-:W-:Y:S01]  /*18770*/  ISETP.NE.AND P1, PT, R20, 0x2, PT ;  /* 0x000000021400780c */ /* 0x000fe20003f25270 */
[----:B--2---:R-:W-:Y:S01]  /*18780*/  FADD.FTZ R2, R3, R6 ;  /* 0x0000000603027221 */ /* 0x004fe20000010000 */
[----:B---3--:R-:W-:-:S04]  /*18790*/  FADD.FTZ R5, R0, R7 ;  /* 0x0000000700057221 */ /* 0x008fc80000010000 */
[----:B------:R-:W2:Y:S04]  /*187a0*/  SHFL.BFLY PT, R3, R2, 0x1, 0x1f ;  /* 0x0c201f0002037f89 */ /* 0x000ea800000e0000 */
[----:B------:R-:W3:Y:S01]  /*187b0*/  SHFL.BFLY PT, R0, R5, 0x1, 0x1f ;  /* 0x0c201f0005007f89 */ /* 0x000ee200000e0000 */
[----:B--2---:R-:W-:Y:S01]  /*187c0*/  FADD.FTZ R9, R2, R3 ;  /* 0x0000000302097221 */ /* 0x004fe20000010000 */
[----:B------:R-:W-:Y:S02]  /*187d0*/  IMAD.MOV.U32 R2, RZ, RZ, -0x800000 ;  /* 0xff800000ff027424 */ /* 0x000fe400078e00ff */
[----:B---3--:R-:W-:Y:S02]  /*187e0*/  FADD.FTZ R3, R5, R0 ;  /* 0x0000000005037221 */ /* 0x008fe40000010000 */
[----:B------:R-:W-:Y:S01]  /*187f0*/  FSETP.NE.FTZ.AND P2, PT, R9, RZ, PT ;  /* 0x000000ff0900720b */ /* 0x000fe20003f55000 */
[----:B------:R-:W-:Y:S01]  /*18800*/  IMAD.MOV R0, RZ, RZ, -R196 ;  /* 0x000000ffff007224 */ /* 0x000fe200078e0ac4 */
[----:B------:R-:W-:-:S02]  /*18810*/  SEL R5, RZ, 0x1, P1 ;  /* 0x00000001ff057807 */ /* 0x000fc40000800000 */
[----:B------:R-:W-:Y:S02]  /*18820*/  FSETP.NE.FTZ.AND P3, PT, R3, RZ, PT ;  /* 0x000000ff0300720b */ /* 0x000fe40003f75000 */
[----:B------:R-:W-:Y:S01]  /*18830*/  ISETP.NE.AND P0, PT, R185, R0, PT ;  /* 0x00000000b900720c */ /* 0x000fe20003f05270 */
[----:B------:R-:W-:Y:S01]  /*18840*/  IMAD.MOV.U32 R0, RZ, RZ, RZ ;  /* 0x000000ffff007224 */ /* 0x000fe200078e00ff */
[----:B------:R-:W-:-:S05]  /*18850*/  LOP3.LUT R22, R22, R5, RZ, 0x3c, !PT ;  /* 0x0000000516167212 */ /* 0x000fca00078e3cff */
[----:B------:R-:W2:Y:S06]  /*18860*/  @P2 MUFU.RCP R0, R9 ;  /* 0x0000000900002308 */ /* 0x000eac0000001000 */
[----:B------:R-:W-:Y:S02]  /*18870*/  @!P0 IMAD R19, R19, 0x40, R194 ;  /* 0x0000004013138824 */ /* 0x000fe400078e02c2 */
[----:B------:R-:W3:Y:S02]  /*18880*/  @P3 MUFU.RCP R4, R3 ;  /* 0x0000000300043308 */ /* 0x000ee40000001000 */
[----:B------:R-:W-:-:S06]  /*18890*/  @!P0 IMAD R19, R19, 0x4, R18 ;  /* 0x0000000413138824 */ /* 0x000fcc00078e0212 */
[----:B------:R-:W4:Y:S01]  /*188a0*/  @P2 MUFU.LG2 R18, R9 ;  /* 0x0000000900122308 */ /* 0x000f220000000c00 */
[----:B--2---:R-:W-:Y:S01]  /*188b0*/  @!P0 STS [R19+0x38400], R0 ;  /* 0x0384000013008388 */ /* 0x004fe20000000800 */
[-C--:B------:R-:W-:Y:S01]  /*188c0*/  FMUL.FTZ R174, R24, R0.reuse ;  /* 0x0000000018ae7220 */ /* 0x080fe20000410000 */
[-C--:B------:R-:W-:Y:S01]  /*188d0*/  FMUL.FTZ R173, R28, R0.reuse ;  /* 0x000000001cad7220 */ /* 0x080fe20000410000 */
[-C--:B------:R-:W-:Y:S01]  /*188e0*/  FMUL.FTZ R172, R25, R0.reuse ;  /* 0x0000000019ac7220 */ /* 0x080fe20000410000 */
[-C--:B------:R-:W-:Y:S01]  /*188f0*/  FMUL.FTZ R6, R29, R0.reuse ;  /* 0x000000001d067220 */ /* 0x080fe20000410000 */
[-C--:B------:R-:W-:Y:S01]  /*18900*/  FMUL.FTZ R171, R32, R0.reuse ;  /* 0x0000000020ab7220 */ /* 0x080fe20000410000 */
[----:B------:R-:W-:Y:S01]  /*18910*/  FMUL.FTZ R169, R33, R0 ;  /* 0x0000000021a97220 */ /* 0x000fe20000410000 */
[----:B------:R-:W2:Y:S01]  /*18920*/  @P3 MUFU.LG2 R23, R3 ;  /* 0x0000000300173308 */ /* 0x000ea20000000c00 */
[----:B---3--:R3:W-:Y:S01]  /*18930*/  @!P0 STS [R19+0x38420], R4 ;  /* 0x0384200413008388 */ /* 0x0087e20000000800 */
[----:B------:R-:W-:Y:S01]  /*18940*/  FMUL.FTZ R5, R26, R4 ;  /* 0x000000041a057220 */ /* 0x000fe20000410000 */
[-C--:B------:R-:W-:Y:S01]  /*18950*/  FMUL.FTZ R170, R36, R0.reuse ;  /* 0x0000000024aa7220 */ /* 0x080fe20000410000 */
[-C--:B01----:R-:W-:Y:S01]  /*18960*/  FMUL.FTZ R166, R37, R0.reuse ;  /* 0x0000000025a67220 */ /* 0x083fe20000410000 */
[-C--:B------:R-:W-:Y:S01]  /*18970*/  FMUL.FTZ R167, R40, R0.reuse ;  /* 0x0000000028a77220 */ /* 0x080fe20000410000 */
[-C--:B------:R-:W-:Y:S01]  /*18980*/  FMUL.FTZ R8, R41, R0.reuse ;  /* 0x0000000029087220 */ /* 0x080fe20000410000 */
[-C--:B------:R-:W-:Y:S01]  /*18990*/  FMUL.FTZ R165, R44, R0.reuse ;  /* 0x000000002ca57220 */ /* 0x080fe20000410000 */
[-C--:B------:R-:W-:Y:S01]  /*189a0*/  FMUL.FTZ R10, R45, R0.reuse ;  /* 0x000000002d0a7220 */ /* 0x080fe20000410000 */
[----:B----4-:R-:W-:Y:S01]  /*189b0*/  @P2 FMUL.FTZ R18, R18, 0.69314718246459960938 ;  /* 0x3f31721812122820 */ /* 0x010fe20000410000 */
[-C--:B------:R-:W-:Y:S01]  /*189c0*/  FMUL.FTZ R164, R48, R0.reuse ;  /* 0x0000000030a47220 */ /* 0x080fe20000410000 */
[C---:B---3--:R-:W-:Y:S01]  /*189d0*/  @P2 FMUL.FTZ R19, R21.reuse, 0.69314718246459960938 ;  /* 0x3f31721815132820 */ /* 0x048fe20000410000 */
[----:B------:R-:W-:Y:S01]  /*189e0*/  @P3 FMUL.FTZ R21, R21, 0.69314718246459960938 ;  /* 0x3f31721815153820 */ /* 0x000fe20000410000 */
        /* <DEDUP_REMOVED lines=52> */
[----:B------:R-:W-:-:S02]  /*18d30*/  IMAD.MOV.U32 R0, RZ, RZ, -0x800000 ;  /* 0xff800000ff007424 */ /* 0x000fc400078e00ff */
[-C--:B------:R-:W-:Y:S01]  /*18d40*/  FMUL.FTZ R9, R42, R4.reuse ;  /* 0x000000042a097220 */ /* 0x080fe20000410000 */
[-C--:B------:R-:W-:Y:S01]  /*18d50*/  FMUL.FTZ R11, R46, R4.reuse ;  /* 0x000000042e0b7220 */ /* 0x080fe20000410000 */
[-C--:B------:R-:W-:Y:S01]  /*18d60*/  FMUL.FTZ R13, R50, R4.reuse ;  /* 0x00000004320d7220 */ /* 0x080fe20000410000 */
[-C--:B------:R-:W-:Y:S01]  /*18d70*/  FMUL.FTZ R25, R58, R4.reuse ;  /* 0x000000043a197220 */ /* 0x080fe20000410000 */
[----:B------:R-:W-:Y:S01]  /*18d80*/  FMUL.FTZ R29, R66, R4 ;  /* 0x00000004421d7220 */ /* 0x000fe20000410000 */
        /* <DEDUP_REMOVED lines=63> */
.L_x_5393:
[----:B------:R-:W-:Y:S05]  /*19180*/  BSYNC B7 ;  /* 0x0000000000077941 */ /* 0x000fea0003800000 */
.L_x_5383:
        /* <DEDUP_REMOVED lines=29> */
[----:B------:R-:W-:Y:S01]  /*19360*/  F2FP.F16.F32.PACK_AB R74, R77, R76 ;  /* 0x0000004c4d4a723e */ /* 0x000fe200000000ff */
[----:B------:R-:W-:Y:S01]  /*19370*/  IMAD.MOV.U32 R76, RZ, RZ, RZ ;  /* 0x000000ffff4c7224 */ /* 0x000fe200078e00ff */
        /* <DEDUP_REMOVED lines=8> */
[----:B------:R-:W-:Y:S01]  /*19400*/  LOP3.LUT R14, R175, 0x380, RZ, 0xc0, !PT ;  /* 0x00000380af0e7812 */ /* 0x000fe200078ec0ff */
[--C-:B------:R-:W-:Y:S01]  /*19410*/  IMAD.X R15, RZ, RZ, R123.reuse, P1 ;  /* 0x000000ffff0f7224 */ /* 0x100fe200008e067b */
[----:B------:R-:W-:Y:S02]  /*19420*/  SHF.R.U64 R44, R44, 0x3, RZ ;  /* 0x000000032c2c7819 */ /* 0x000fe400000012ff */
[C---:B------:R-:W-:Y:S02]  /*19430*/  IADD3 R60, P1, R122.reuse, 0x4000, RZ ;  /* 0x000040007a3c7810 */ /* 0x040fe40007f3e0ff */
[----:B------:R-:W-:Y:S02]  /*19440*/  IADD3 R48, P6, R122, 0x2020, RZ ;  /* 0x000020207a307810 */ /* 0x000fe40007fde0ff */
[----:B------:R-:W-:Y:S01]  /*19450*/  SHF.R.U64 R14, R14, 0x3, RZ ;  /* 0x000000030e0e7819 */ /* 0x000fe200000012ff */
[--C-:B------:R-:W-:Y:S01]  /*19460*/  IMAD.X R61, RZ, RZ, R123.reuse, P1 ;  /* 0x000000ffff3d7224 */ /* 0x100fe200008e067b */
[----:B------:R-:W-:Y:S01]  /*19470*/  LOP3.LUT R44, R44, R181, RZ, 0x3c, !PT ;  /* 0x000000b52c2c7212 */ /* 0x000fe200078e3cff */
[----:B------:R-:W-:Y:S01]  /*19480*/  IMAD.X R49, RZ, RZ, R123, P6 ;  /* 0x000000ffff317224 */ /* 0x000fe200030e067b */
[----:B------:R-:W-:-:S02]  /*19490*/  LOP3.LUT R181, R60, 0x380, RZ, 0xc0, !PT ;  /* 0x000003803cb57812 */ /* 0x000fc400078ec0ff */
[----:B------:R-:W-:Y:S02]  /*194a0*/  IADD3 R177, P0, R122, 0x40, RZ ;  /* 0x000000407ab17810 */ /* 0x000fe40007f1e0ff */
[----:B------:R-:W-:Y:S02]  /*194b0*/  LOP3.LUT R14, R14, R175, RZ, 0x3c, !PT ;  /* 0x000000af0e0e7212 */ /* 0x000fe400078e3cff */
[----:B------:R-:W-:Y:S01]  /*194c0*/  LOP3.LUT R175, R48, 0x380, RZ, 0xc0, !PT ;  /* 0x0000038030af7812 */ /* 0x000fe200078ec0ff */
[----:B------:R-:W-:Y:S01]  /*194d0*/  IMAD.X R37, RZ, RZ, R123, P0 ;  /* 0x000000ffff257224 */ /* 0x000fe200000e067b */
[----:B------:R-:W-:Y:S02]  /*194e0*/  SHF.R.U64 R181, R181, 0x3, RZ ;  /* 0x00000003b5b57819 */ /* 0x000fe400000012ff */
[C---:B------:R-:W-:Y:S02]  /*194f0*/  IADD3 R32, P6, R122.reuse, 0x6000, RZ ;  /* 0x000060007a207810 */ /* 0x040fe40007fde0ff */
[----:B-----5:R-:W-:-:S02]  /*19500*/  LOP3.LUT R33, R122, 0x380, RZ, 0xc0, !PT ;  /* 0x000003807a217812 */ /* 0x020fc400078ec0ff */
[C---:B------:R-:W-:Y:S01]  /*19510*/  IADD3 R179, P4, R122.reuse, 0x60, RZ ;  /* 0x000000607ab37810 */ /* 0x040fe20007f9e0ff */
[--C-:B------:R-:W-:Y:S01]  /*19520*/  IMAD.X R111, RZ, RZ, R123.reuse, P6 ;  /* 0x000000ffff6f7224 */ /* 0x100fe200030e067b */
[C---:B------:R-:W-:Y:S02]  /*19530*/  IADD3 R52, P5, R122.reuse, 0x2040, RZ ;  /* 0x000020407a347810 */ /* 0x040fe40007fbe0ff */
[C---:B------:R-:W-:Y:S01]  /*19540*/  IADD3 R56, P2, R122.reuse, 0x2060, RZ ;  /* 0x000020607a387810 */ /* 0x040fe20007f5e0ff */
[--C-:B------:R-:W-:Y:S01]  /*19550*/  IMAD.X R41, RZ, RZ, R123.reuse, P4 ;  /* 0x000000ffff297224 */ /* 0x100fe200020e067b */
[----:B------:R-:W-:Y:S01]  /*19560*/  SHF.R.U64 R175, R175, 0x3, RZ ;  /* 0x00000003afaf7819 */ /* 0x000fe200000012ff */
[--C-:B------:R-:W-:Y:S01]  /*19570*/  IMAD.X R53, RZ, RZ, R123.reuse, P5 ;  /* 0x000000ffff357224 */ /* 0x100fe200028e067b */
[----:B------:R-:W-:Y:S01]  /*19580*/  LOP3.LUT R60, R181, R60, RZ, 0x3c, !PT ;  /* 0x0000003cb53c7212 */ /* 0x000fe200078e3cff */
[----:B------:R-:W-:Y:S01]  /*19590*/  IMAD.X R57, RZ, RZ, R123, P2 ;  /* 0x000000ffff397224 */ /* 0x000fe200010e067b */
[----:B------:R-:W-:-:S02]  /*195a0*/  IADD3 R4, P0, R122, 0x4020, RZ ;  /* 0x000040207a047810 */ /* 0x000fc40007f1e0ff */
[----:B------:R-:W-:Y:S02]  /*195b0*/  LOP3.LUT R181, R32, 0x380, RZ, 0xc0, !PT ;  /* 0x0000038020b57812 */ /* 0x000fe400078ec0ff */
[----:B------:R-:W-:Y:S01]  /*195c0*/  SHF.R.U64 R33, R33, 0x3, RZ ;  /* 0x0000000321217819 */ /* 0x000fe200000012ff */
[--C-:B------:R-:W-:Y:S01]  /*195d0*/  IMAD.X R99, RZ, RZ, R123.reuse, P0 ;  /* 0x000000ffff637224 */ /* 0x100fe200000e067b */
[----:B------:R-:W-:Y:S02]  /*195e0*/  LOP3.LUT R48, R175, R48, RZ, 0x3c, !PT ;  /* 0x00000030af307212 */ /* 0x000fe400078e3cff */
[C---:B------:R-:W-:Y:S02]  /*195f0*/  IADD3 R102, P4, R122.reuse, 0x4040, RZ ;  /* 0x000040407a667810 */ /* 0x040fe40007f9e0ff */
[C---:B------:R-:W-:Y:S02]  /*19600*/  IADD3 R106, P3, R122.reuse, 0x4060, RZ ;  /* 0x000040607a6a7810 */ /* 0x040fe40007f7e0ff */
[C---:B------:R-:W-:Y:S01]  /*19610*/  IADD3 R23, P5, R122.reuse, 0x6020, RZ ;  /* 0x000060207a177810 */ /* 0x040fe20007fbe0ff */
[----:B------:R-:W-:Y:S01]  /*19620*/  IMAD.X R103, RZ, RZ, R123, P4 ;  /* 0x000000ffff677224 */ /* 0x000fe200020e067b */
[----:B------:R-:W-:-:S02]  /*19630*/  IADD3 R30, P2, R122, 0x6040, RZ ;  /* 0x000060407a1e7810 */ /* 0x000fc40007f5e0ff */
[----:B------:R-:W-:Y:S01]  /*19640*/  IADD3 R26, P1, R122, 0x6060, RZ ;  /* 0x000060607a1a7810 */ /* 0x000fe20007f3e0ff */
[--C-:B------:R-:W-:Y:S01]  /*19650*/  IMAD.X R115, RZ, RZ, R123.reuse, P5 ;  /* 0x000000ffff737224 */ /* 0x100fe200028e067b */
[----:B------:R-:W-:Y:S01]  /*19660*/  LOP3.LUT R175, R4, 0x380, RZ, 0xc0, !PT ;  /* 0x0000038004af7812 */ /* 0x000fe200078ec0ff */
[--C-:B------:R-:W-:Y:S01]  /*19670*/  IMAD.X R119, RZ, RZ, R123.reuse, P2 ;  /* 0x000000ffff777224 */ /* 0x100fe200010e067b */
[----:B------:R-:W-:Y:S02]  /*19680*/  SHF.R.U64 R181, R181, 0x3, RZ ;  /* 0x00000003b5b57819 */ /* 0x000fe400000012ff */
[----:B------:R-:W-:Y:S01]  /*19690*/  LOP3.LUT R122, R33, R122, RZ, 0x3c, !PT ;  /* 0x0000007a217a7212 */ /* 0x000fe200078e3cff */
[----:B------:R-:W-:Y:S01]  /*196a0*/  IMAD.X R33, RZ, RZ, R123, P1 ;  /* 0x000000ffff217224 */ /* 0x000fe200008e067b */
[----:B------:R-:W-:Y:S02]  /*196b0*/  SHF.R.U64 R175, R175, 0x3, RZ ;  /* 0x00000003afaf7819 */ /* 0x000fe400000012ff */
[----:B------:R-:W-:-:S02]  /*196c0*/  LOP3.LUT R110, R181, R32, RZ, 0x3c, !PT ;  /* 0x00000020b56e7212 */ /* 0x000fc400078e3cff */
[-C--:B------:R-:W-:Y:S02]  /*196d0*/  IADD3.X R107, RZ, R123.reuse, RZ, P3, !PT ;  /* 0x0000007bff6b7210 */ /* 0x080fe40001ffe4ff */
[----:B------:R-:W-:Y:S02]  /*196e0*/  MOV R168, R122 ;  /* 0x0000007a00a87202 */ /* 0x000fe40000000f00 */
[----:B------:R-:W-:Y:S02]  /*196f0*/  LOP3.LUT R32, R23, 0x380, RZ, 0xc0, !PT ;  /* 0x0000038017207812 */ /* 0x000fe400078ec0ff */
[----:B------:R-:W-:Y:S02]  /*19700*/  LOP3.LUT R123, R26, 0x380, RZ, 0xc0, !PT ;  /* 0x000003801a7b7812 */ /* 0x000fe400078ec0ff */
[----:B------:R-:W-:Y:S02]  /*19710*/  LOP3.LUT R98, R175, R4, RZ, 0x3c, !PT ;  /* 0x00000004af627212 */ /* 0x000fe400078e3cff */
[----:B------:R-:W-:-:S02]  /*19720*/  LOP3.LUT R40, R179, 0x380, RZ, 0xc0, !PT ;  /* 0x00000380b3287812 */ /* 0x000fc400078ec0ff */
[----:B------:R-:W-:Y:S01]  /*19730*/  F2FP.F16.F32.PACK_AB R4, R172, R174 ;  /* 0x000000aeac04723e */ /* 0x000fe200000000ff */
[----:B------:R-:W-:Y:S01]  /*19740*/  BAR.SYNC.DEFER_BLOCKING 0x1, 0x100 ;  /* 0x0044000000007b1d */ /* 0x000fe20000010000 */
[----:B------:R-:W-:Y:S02]  /*19750*/  SHF.R.U64 R32, R32, 0x3, RZ ;  /* 0x0000000320207819 */ /* 0x000fe400000012ff */
[----:B------:R-:W-:Y:S02]  /*19760*/  LOP3.LUT R36, R177, 0x380, RZ, 0xc0, !PT ;  /* 0x00000380b1247812 */ /* 0x000fe400078ec0ff */
[----:B------:R-:W-:Y:S02]  /*19770*/  SHF.R.U64 R123, R123, 0x3, RZ ;  /* 0x000000037b7b7819 */ /* 0x000fe400000012ff */
[----:B------:R-:W-:Y:S02]  /*19780*/  SHF.R.U64 R40, R40, 0x3, RZ ;  /* 0x0000000328287819 */ /* 0x000fe400000012ff */
[----:B------:R-:W-:-:S02]  /*19790*/  LOP3.LUT R114, R32, R23, RZ, 0x3c, !PT ;  /* 0x0000001720727212 */ /* 0x000fc400078e3cff */
[----:B------:R-:W-:Y:S02]  /*197a0*/  SHF.R.U64 R36, R36, 0x3, RZ ;  /* 0x0000000324247819 */ /* 0x000fe400000012ff */
[----:B------:R-:W-:Y:S02]  /*197b0*/  LOP3.LUT R32, R123, R26, RZ, 0x3c, !PT ;  /* 0x0000001a7b207212 */ /* 0x000fe400078e3cff */
[----:B------:R-:W-:Y:S02]  /*197c0*/  MOV R123, R14 ;  /* 0x0000000e007b7202 */ /* 0x000fe40000000f00 */
[----:B------:R-:W-:Y:S02]  /*197d0*/  LOP3.LUT R40, R40, R179, RZ, 0x3c, !PT ;  /* 0x000000b328287212 */ /* 0x000fe400078e3cff */
[----:B------:R-:W-:Y:S02]  /*197e0*/  LOP3.LUT R36, R36, R177, RZ, 0x3c, !PT ;  /* 0x000000b124247212 */ /* 0x000fe400078e3cff */
[----:B------:R-:W-:-:S02]  /*197f0*/  LOP3.LUT R179, R56, 0x380, RZ, 0xc0, !PT ;  /* 0x0000038038b37812 */ /* 0x000fc400078ec0ff */
[----:B------:R-:W-:Y:S01]  /*19800*/  LOP3.LUT R177, R52, 0x380, RZ, 0xc0, !PT ;  /* 0x0000038034b17812 */ /* 0x000fe200078ec0ff */
[----:B------:R2:W-:Y:S01]  /*19810*/  STSM.16.M88.4 [R168], R4 ;  /* 0x00000004a8007844 */ /* 0x0005e20000000200 */
[----:B------:R-:W-:Y:S02]  /*19820*/  SHF.R.U64 R179, R179, 0x3, RZ ;  /* 0x00000003b3b37819 */ /* 0x000fe400000012ff */
[----:B------:R-:W-:Y:S02]  /*19830*/  ISETP.NE.U32.AND P0, PT, RZ, UR4, PT ;  /* 0x00000004ff007c0c */ /* 0x000fe4000bf05070 */
[----:B------:R-:W-:Y:S02]  /*19840*/  SHF.R.U64 R177, R177, 0x3, RZ ;  /* 0x00000003b1b17819 */ /* 0x000fe400000012ff */
[----:B------:R-:W-:Y:S02]  /*19850*/  LOP3.LUT R27, R30, 0x380, RZ, 0xc0, !PT ;  /* 0x000003801e1b7812 */ /* 0x000fe400078ec0ff */
[----:B------:R-:W-:-:S02]  /*19860*/  LOP3.LUT R56, R179, R56, RZ, 0x3c, !PT ;  /* 0x00000038b3387212 */ /* 0x000fc400078e3cff */
[----:B------:R-:W-:Y:S01]  /*19870*/  ISETP.NE.AND.EX P0, PT, RZ, UR5, PT, P0 ;  /* 0x00000005ff007c0c */ /* 0x000fe2000bf05300 */
[----:B------:R-:W-:Y:S01]  /*19880*/  ULDC.64 UR4, c[0x0][0xce0] ;  /* 0x0003380000047ab9 */ /* 0x000fe20000000a00 */
[----:B------:R-:W-:Y:S02]  /*19890*/  LOP3.LUT R52, R177, R52, RZ, 0x3c, !PT ;  /* 0x00000034b1347212 */ /* 0x000fe400078e3cff */
[----:B------:R-:W-:Y:S02]  /*198a0*/  LOP3.LUT R179, R106, 0x380, RZ, 0xc0, !PT ;  /* 0x000003806ab37812 */ /* 0x000fe400078ec0ff */
[----:B--2---:R-:W-:Y:S02]  /*198b0*/  F2FP.F16.F32.PACK_AB R4, R169, R171 ;  /* 0x000000aba904723e */ /* 0x004fe400000000ff */
[----:B------:R-:W-:Y:S02]  /*198c0*/  F2FP.F16.F32.PACK_AB R5, R35, R34 ;  /* 0x000000222305723e */ /* 0x000fe400000000ff */
[----:B------:R-:W-:-:S02]  /*198d0*/  F2FP.F16.F32.PACK_AB R6, R166, R170 ;  /* 0x000000aaa606723e */ /* 0x000fc400000000ff */
[----:B------:R-:W-:Y:S02]  /*198e0*/  F2FP.F16.F32.PACK_AB R7, R39, R38 ;  /* 0x000000262707723e */ /* 0x000fe400000000ff */
[----:B------:R-:W-:Y:S02]  /*198f0*/  LOP3.LUT R177, R102, 0x380, RZ, 0xc0, !PT ;  /* 0x0000038066b17812 */ /* 0x000fe400078ec0ff */
[----:B------:R-:W-:Y:S01]  /*19900*/  SHF.R.U64 R27, R27, 0x3, RZ ;  /* 0x000000031b1b7819 */ /* 0x000fe200000012ff */
[----:B------:R2:W-:Y:S01]  /*19910*/  STSM.16.M88.4 [R123], R4 ;  /* 0x000000047b007844 */ /* 0x0005e20000000200 */
[----:B------:R-:W-:Y:S02]  /*19920*/  ISETP.NE.U32.AND P6, PT, RZ, UR4, PT ;  /* 0x00000004ff007c0c */ /* 0x000fe4000bfc5070 */
[----:B------:R-:W-:Y:S02]  /*19930*/  SHF.R.U64 R179, R179, 0x3, RZ ;  /* 0x00000003b3b37819 */ /* 0x000fe400000012ff */
[----:B------:R-:W-:-:S02]  /*19940*/  SHF.R.U64 R177, R177, 0x3, RZ ;  /* 0x00000003b1b17819 */ /* 0x000fc400000012ff */
[----:B------:R-:W-:Y:S02]  /*19950*/  MOV R122, R36 ;  /* 0x00000024007a7202 */ /* 0x000fe40000000f00 */
[----:B------:R-:W-:Y:S02]  /*19960*/  LOP3.LUT R118, R27, R30, RZ, 0x3c, !PT ;  /* 0x0000001e1b767212 */ /* 0x000fe400078e3cff */
[----:B------:R-:W-:Y:S01]  /*19970*/  MOV R40, R40 ;  /* 0x0000002800287202 */ /* 0x000fe20000000f00 */
[----:B------:R3:W-:Y:S01]  /*19980*/  STSM.16.M88.4 [R122], R8 ;  /* 0x000000087a007844 */ /* 0x0007e20000000200 */
[----:B------:R-:W-:Y:S02]  /*19990*/  F2FP.F16.F32.PACK_AB R14, R161, R163 ;  /* 0x000000a3a10e723e */ /* 0x000fe400000000ff */
[----:B------:R-:W-:Y:S01]  /*199a0*/  F2FP.F16.F32.PACK_AB R15, R55, R54 ;  /* 0x00000036370f723e */ /* 0x000fe200000000ff */
[----:B--2---:R-:W2:Y:S01]  /*199b0*/  LDC.64 R4, c[0x0][0xcd8] ;  /* 0x00033600ff047b82 */ /* 0x004ea20000000a00 */
[----:B------:R-:W-:-:S02]  /*199c0*/  ISETP.NE.AND.EX P6, PT, RZ, UR5, PT, P6 ;  /* 0x00000005ff007c0c */ /* 0x000fc4000bfc5360 */
[----:B------:R-:W-:Y:S01]  /*199d0*/  MOV R44, R44 ;  /* 0x0000002c002c7202 */ /* 0x000fe20000000f00 */
[----:B------:R4:W-:Y:S01]  /*199e0*/  STSM.16.M88.4 [R40], R12 ;  /* 0x0000000c28007844 */ /* 0x0009e20000000200 */
[----:B------:R-:W-:Y:S02]  /*199f0*/  F2FP.F16.F32.PACK_AB R26, R28, R158 ;  /* 0x0000009e1c1a723e */ /* 0x000fe400000000ff */
[----:B------:R-:W-:Y:S02]  /*19a00*/  F2FP.F16.F32.PACK_AB R27, R63, R62 ;  /* 0x0000003e3f1b723e */ /* 0x000fe400000000ff */
[----:B------:R-:W-:Y:S02]  /*19a10*/  LOP3.LUT R106, R179, R106, RZ, 0x3c, !PT ;  /* 0x0000006ab36a7212 */ /* 0x000fe400078e3cff */
[----:B------:R-:W-:Y:S01]  /*19a20*/  MOV R48, R48 ;  /* 0x0000003000307202 */ /* 0x000fe20000000f00 */
[----:B------:R0:W-:Y:S01]  /*19a30*/  STSM.16.M88.4 [R44], R24 ;  /* 0x000000182c007844 */ /* 0x0001e20000000200 */
[----:B------:R-:W-:-:S02]  /*19a40*/  F2FP.F16.F32.PACK_AB R28, R65, R155 ;  /* 0x0000009b411c723e */ /* 0x000fc400000000ff */
[----:B------:R-:W-:Y:S02]  /*19a50*/  F2FP.F16.F32.PACK_AB R30, R69, R68 ;  /* 0x00000044451e723e */ /* 0x000fe400000000ff */
[----:B------:R-:W-:Y:S02]  /*19a60*/  LOP3.LUT R102, R177, R102, RZ, 0x3c, !PT ;  /* 0x00000066b1667212 */ /* 0x000fe400078e3cff */
[----:B------:R-:W-:Y:S01]  /*19a70*/  MOV R52, R52 ;  /* 0x0000003400347202 */ /* 0x000fe20000000f00 */
[----:B------:R1:W-:Y:S01]  /*19a80*/  STSM.16.M88.4 [R48], R28 ;  /* 0x0000001c30007844 */ /* 0x0003e20000000200 */
[----:B------:R-:W-:Y:S02]  /*19a90*/  MOV R56, R56 ;  /* 0x0000003800387202 */ /* 0x000fe40000000f00 */
[----:B------:R-:W-:Y:S01]  /*19aa0*/  F2FP.F16.F32.PACK_AB R82, R85, R84 ;  /* 0x000000545552723e */ /* 0x000fe200000000ff */
[----:B------:R-:W-:Y:S01]  /*19ab0*/  STSM.16.M88.4 [R52], R72 ;  /* 0x0000004834007844 */ /* 0x000fe20000000200 */
[----:B------:R-:W-:Y:S01]  /*19ac0*/  F2FP.F16.F32.PACK_AB R83, R87, R86 ;  /* 0x000000565753723e */ /* 0x000fe200000000ff */
[----:B--2---:R-:W-:Y:S01]  /*19ad0*/  IMAD.WIDE R6, R217, 0x4, R4 ;  /* 0x00000004d9067825 */ /* 0x004fe200078e0204 */
[----:B------:R-:W-:Y:S01]  /*19ae0*/  F2FP.F16.F32.PACK_AB R89, R91, R90 ;  /* 0x0000005a5b59723e */ /* 0x000fe200000000ff */
[----:B------:R-:W2:Y:S01]  /*19af0*/  @P6 LDC.64 R4, c[0x0][0xce0] ;  /* 0x00033800ff046b82 */ /* 0x000ea20000000a00 */
[----:B------:R-:W-:Y:S01]  /*19b00*/  MOV R60, R60 ;  /* 0x0000003c003c7202 */ /* 0x000fe20000000f00 */
        /* <DEDUP_REMOVED lines=11> */
[----:B------:R-:W-:Y:S01]  /*19bc0*/  MOV R102, R102 ;  /* 0x0000006600667202 */ /* 0x000fe20000000f00 */
[----:B------:R-:W-:Y:S01]  /*19bd0*/  STSM.16.M88.4 [R36], R96 ;  /* 0x0000006024007844 */ /* 0x000fe20000000200 */
[----:B------:R-:W-:Y:S02]  /*19be0*/  MOV R23, R114 ;  /* 0x0000007200177202 */ /* 0x000fe40000000f00 */
[----:B------:R-:W-:Y:S02]  /*19bf0*/  F2FP.F16.F32.PACK_AB R105, R64, R58 ;  /* 0x0000003a4069723e */ /* 0x000fe400000000ff */
        /* <DEDUP_REMOVED lines=9> */
[----:B------:R1:W-:Y:S01]  /*19c90*/  STSM.16.M88.4 [R37], R112 ;  /* 0x0000007025007844 */ /* 0x0003e20000000200 */
[----:B------:R-:W-:Y:S02]  /*19ca0*/  MOV R110, R110 ;  /* 0x0000006e006e7202 */ /* 0x000fe40000000f00 */
[----:B------:R-:W-:Y:S02]  /*19cb0*/  F2FP.F16.F32.PACK_AB R121, R160, R159 ;  /* 0x0000009fa079723e */ /* 0x000fe400000000ff */
[----:B---3--:R-:W-:Y:S02]  /*19cc0*/  F2FP.F16.F32.PACK_AB R122, R125, R124 ;  /* 0x0000007c7d7a723e */ /* 0x008fe400000000ff */
[----:B------:R-:W-:Y:S02]  /*19cd0*/  F2FP.F16.F32.PACK_AB R123, R127, R126 ;  /* 0x0000007e7f7b723e */ /* 0x000fe400000000ff */
[----:B------:R-:W-:-:S02]  /*19ce0*/  F2FP.F16.F32.PACK_AB R129, R131, R130 ;  /* 0x000000828381723e */ /* 0x000fc400000000ff */
[----:B------:R-:W-:Y:S01]  /*19cf0*/  F2FP.F16.F32.PACK_AB R136, R137, R136 ;  /* 0x000000888988723e */ /* 0x000fe200000000ff */
[----:B------:R-:W-:Y:S01]  /*19d00*/  STSM.16.M88.4 [R110], R120 ;  /* 0x000000786e007844 */ /* 0x000fe20000000200 */
        /* <DEDUP_REMOVED lines=12> */
[----:B------:R-:W-:-:S05]  /*19dd0*/  F2FP.F16.F32.PACK_AB R147, R151, R150 ;  /* 0x000000969793723e */ /* 0x000fca00000000ff */
[----:B------:R3:W-:Y:S01]  /*19de0*/  STSM.16.M88.4 [R32], R144 ;  /* 0x0000009020007844 */ /* 0x0007e20000000200 */
[----:B------:R-:W-:Y:S01]  /*19df0*/  BAR.SYNC.DEFER_BLOCKING 0x1, 0x100 ;  /* 0x0044000000007b1d */ /* 0x000fe20000010000 */
[----:B--2---:R-:W-:-:S05]  /*19e00*/  @P6 IMAD.WIDE R4, R217, 0x4, R4 ;  /* 0x00000004d9046825 */ /* 0x004fca00078e0204 */
[----:B------:R-:W-:Y:S02]  /*19e10*/  ULDC UR4, c[0x0][0xb88] ;  /* 0x0002e20000047ab9 */ /* 0x000fe40000000800 */
[----:B------:R-:W-:Y:S01]  /*19e20*/  IMAD.U32 R78, RZ, RZ, UR4 ;  /* 0x00000004ff4e7e24 */ /* 0x000fe2000f8e00ff */
[----:B------:R2:W5:Y:S01]  /*19e30*/  @P0 LDG.E R76, desc[UR54][R6.64] ;  /* 0x00000036064c0981 */ /* 0x000562000c1e1900 */
[----:B------:R-:W-:-:S04]  /*19e40*/  IMAD R3, R214, 0x40, R211 ;  /* 0x00000040d6037824 */ /* 0x000fc800078e02d3 */
[----:B------:R2:W5:Y:S01]  /*19e50*/  @P6 LDG.E R78, desc[UR54][R4.64] ;  /* 0x00000036044e6981 */ /* 0x000562000c1e1900 */
[----:B------:R-:W-:-:S03]  /*19e60*/  IMAD.WIDE R20, R3, 0x2, R20 ;  /* 0x0000000203147825 */ /* 0x000fc600078e0214 */
[C---:B------:R-:W-:Y:S02]  /*19e70*/  IADD3 R9, P1, R20.reuse, 0x1000, RZ ;  /* 0x0000100014097810 */ /* 0x040fe40007f3e0ff */
[C---:B----4-:R-:W-:Y:S02]  /*19e80*/  IADD3 R13, P2, R20.reuse, 0x2000, RZ ;  /* 0x00002000140d7810 */ /* 0x050fe40007f5e0ff */
[C---:B0-----:R-:W-:Y:S02]  /*19e90*/  IADD3 R25, P3, R20.reuse, 0x3000, RZ ;  /* 0x0000300014197810 */ /* 0x041fe40007f7e0ff */
[----:B-1----:R-:W-:Y:S02]  /*19ea0*/  IADD3 R29, P4, R20, 0x4000, RZ ;  /* 0x00004000141d7810 */ /* 0x002fe40007f9e0ff */
        /* <DEDUP_REMOVED lines=16> */
[C---:B------:R-:W-:Y:S02]  /*19fb0*/  IADD3 R33, P5, R20.reuse, 0x5000, RZ ;  /* 0x0000500014217810 */ /* 0x040fe40007fbe0ff */
[----:B------:R-:W-:-:S02]  /*19fc0*/  IADD3 R37, P1, R20, 0x6000, RZ ;  /* 0x0000600014257810 */ /* 0x000fc40007f3e0ff */
[C---:B------:R-:W-:Y:S02]  /*19fd0*/  IADD3 R41, P2, R20.reuse, 0x7000, RZ ;  /* 0x0000700014297810 */ /* 0x040fe40007f5e0ff */
[C---:B------:R-:W-:Y:S02]  /*19fe0*/  IADD3 R45, P3, R20.reuse, 0x8000, RZ ;  /* 0x00008000142d7810 */ /* 0x040fe40007f7e0ff */
[----:B------:R-:W-:Y:S02]  /*19ff0*/  IADD3 R49, P4, R20, 0x9000, RZ ;  /* 0x0000900014317810 */ /* 0x000fe40007f9e0ff */
[----:B------:R-:W-:Y:S02]  /*1a000*/  P2R R10, PR, RZ, 0x20 ;  /* 0x00000020ff0a7803 */ /* 0x000fe40000000000 */
[----:B---3--:R-:W-:Y:S02]  /*1a010*/  LOP3.LUT R32, R33, 0x380, RZ, 0xc0, !PT ;  /* 0x0000038021207812 */ /* 0x008fe400078ec0ff */
[----:B------:R-:W-:-:S02]  /*1a020*/  LOP3.LUT R36, R37, 0x380, RZ, 0xc0, !PT ;  /* 0x0000038025247812 */ /* 0x000fc400078ec0ff */
[----:B------:R-:W-:Y:S02]  /*1a030*/  LOP3.LUT R40, R41, 0x380, RZ, 0xc0, !PT ;  /* 0x0000038029287812 */ /* 0x000fe400078ec0ff */
[----:B------:R-:W-:Y:S02]  /*1a040*/  LOP3.LUT R44, R45, 0x380, RZ, 0xc0, !PT ;  /* 0x000003802d2c7812 */ /* 0x000fe400078ec0ff */
[----:B------:R-:W-:Y:S02]  /*1a050*/  LOP3.LUT R48, R49, 0x380, RZ, 0xc0, !PT ;  /* 0x0000038031307812 */ /* 0x000fe400078ec0ff */
[----:B------:R-:W-:Y:S02]  /*1a060*/  IADD3 R53, P5, R20, 0xa000, RZ ;  /* 0x0000a00014357810 */ /* 0x000fe40007fbe0ff */
[----:B------:R-:W-:Y:S02]  /*1a070*/  SHF.R.U64 R32, R32, 0x3, RZ ;  /* 0x0000000320207819 */ /* 0x000fe400000012ff */
[----:B------:R-:W-:-:S02]  /*1a080*/  SHF.R.U64 R36, R36, 0x3, RZ ;  /* 0x0000000324247819 */ /* 0x000fc400000012ff */
[----:B------:R-:W-:Y:S02]  /*1a090*/  LOP3.LUT R52, R53, 0x380, RZ, 0xc0, !PT ;  /* 0x0000038035347812 */ /* 0x000fe400078ec0ff */
[----:B------:R-:W-:Y:S02]  /*1a0a0*/  SHF.R.U64 R40, R40, 0x3, RZ ;  /* 0x0000000328287819 */ /* 0x000fe400000012ff */
[----:B------:R-:W-:Y:S02]  /*1a0b0*/  SHF.R.U64 R44, R44, 0x3, RZ ;  /* 0x000000032c2c7819 */ /* 0x000fe400000012ff */
[----:B------:R-:W-:Y:S02]  /*1a0c0*/  SHF.R.U64 R48, R48, 0x3, RZ ;  /* 0x0000000330307819 */ /* 0x000fe400000012ff */
[----:B------:R-:W-:Y:S02]  /*1a0d0*/  LOP3.LUT R32, R32, R33, RZ, 0x3c, !PT ;  /* 0x0000002120207212 */ /* 0x000fe400078e3cff */
[----:B------:R-:W-:-:S02]  /*1a0e0*/  LOP3.LUT R36, R36, R37, RZ, 0x3c, !PT ;  /* 0x0000002524247212 */ /* 0x000fc400078e3cff */
[----:B------:R-:W-:Y:S02]  /*1a0f0*/  LOP3.LUT R40, R40, R41, RZ, 0x3c, !PT ;  /* 0x0000002928287212 */ /* 0x000fe400078e3cff */
[----:B------:R-:W-:Y:S02]  /*1a100*/  LOP3.LUT R44, R44, R45, RZ, 0x3c, !PT ;  /* 0x0000002d2c2c7212 */ /* 0x000fe400078e3cff */
[----:B------:R-:W-:Y:S02]  /*1a110*/  LOP3.LUT R48, R48, R49, RZ, 0x3c, !PT ;  /* 0x0000003130307212 */ /* 0x000fe400078e3cff */
[----:B------:R-:W-:Y:S01]  /*1a120*/  SHF.R.U64 R52, R52, 0x3, RZ ;  /* 0x0000000334347819 */ /* 0x000fe200000012ff */
[----:B--2---:R-:W-:Y:S06]  /*1a130*/  @P6 BRA `(.L_x_5534) ;  /* 0x0000000000106947 */ /* 0x004fec0003800000 */
[----:B------:R-:W-:Y:S05]  /*1a140*/  @!P0 BRA `(.L_x_5534) ;  /* 0x00000000000c8947 */ /* 0x000fea0003800000 */
[----:B------:R-:W2:Y:S04]  /*1a150*/  LDG.E R3, desc[UR54][R6.64] ;  /* 0x0000003606037981 */ /* 0x000ea8000c1e1900 */
[----:B-----5:R-:W2:Y:S02]  /*1a160*/  LDG.E R78, desc[UR54][R6.64+0x4] ;  /* 0x00000436064e7981 */ /* 0x020ea4000c1e1900 */
[----:B--2---:R-:W-:-:S07]  /*1a170*/  IADD3 R78, -R3, R78, RZ ;  /* 0x0000004e034e7210 */ /* 0x004fce0007ffe1ff */
.L_x_5534:
        /* <DEDUP_REMOVED lines=13> */
[----:B------:R-:W-:-:S02]  /*1a250*/  LOP3.LUT R3, R20, 0x380, RZ, 0xc0, !PT ;  /* 0x0000038014037812 */ /* 0x000fc400078ec0ff */
[----:B------:R-:W-:Y:S02]  /*1a260*/  IADD3 R5, P5, R20, 0xf000, RZ ;  /* 0x0000f00014057810 */ /* 0x000fe40007fbe0ff */
[----:B------:R-:W-:Y:S02]  /*1a270*/  LOP3.LUT R56, R57, 0x380, RZ, 0xc0, !PT ;  /* 0x0000038039387812 */ /* 0x000fe400078ec0ff */
[----:B------:R-:W-:Y:S01]  /*1a280*/  LOP3.LUT R60, R61, 0x380, RZ, 0xc0, !PT ;  /* 0x000003803d3c7812 */ /* 0x000fe200078ec0ff */
[----:B------:R-:W-:Y:S01]  /*1a290*/  IMAD.X R73, RZ, RZ, R21, P5 ;  /* 0x000000ffff497224 */ /* 0x000fe200028e0615 */
[----:B------:R-:W-:Y:S02]  /*1a2a0*/  LOP3.LUT R64, R65, 0x380, RZ, 0xc0, !PT ;  /* 0x0000038041407812 */ /* 0x000fe400078ec0ff */
[----:B------:R-:W-:Y:S02]  /*1a2b0*/  LOP3.LUT R68, R69, 0x380, RZ, 0xc0, !PT ;  /* 0x0000038045447812 */ /* 0x000fe400078ec0ff */
[----:B0-----:R-:W-:-:S02]  /*1a2c0*/  ISETP.NE.AND P4, PT, R4, RZ, PT ;  /* 0x000000ff0400720c */ /* 0x001fc40003f85270 */
[----:B------:R-:W-:Y:S02]  /*1a2d0*/  SHF.R.U64 R3, R3, 0x3, RZ ;  /* 0x0000000303037819 */ /* 0x000fe400000012ff */
[----:B------:R-:W-:Y:S02]  /*1a2e0*/  LOP3.LUT R4, R5, 0x380, RZ, 0xc0, !PT ;  /* 0x0000038005047812 */ /* 0x000fe400078ec0ff */
[----:B------:R-:W-:Y:S02]  /*1a2f0*/  SHF.R.U64 R56, R56, 0x3, RZ ;  /* 0x0000000338387819 */ /* 0x000fe400000012ff */
[----:B------:R-:W-:Y:S02]  /*1a300*/  SHF.R.U64 R60, R60, 0x3, RZ ;  /* 0x000000033c3c7819 */ /* 0x000fe400000012ff */
[----:B------:R-:W-:Y:S02]  /*1a310*/  SHF.R.U64 R64, R64, 0x3, RZ ;  /* 0x0000000340407819 */ /* 0x000fe400000012ff */
[----:B------:R-:W-:-:S02]  /*1a320*/  SHF.R.U64 R68, R68, 0x3, RZ ;  /* 0x0000000344447819 */ /* 0x000fc400000012ff */
[----:B------:R-:W-:Y:S02]  /*1a330*/  LOP3.LUT R20, R3, R20, RZ, 0x3c, !PT ;  /* 0x0000001403147212 */ /* 0x000fe400078e3cff */
        /* <DEDUP_REMOVED lines=11> */
[----:B------:R-:W-:Y:S02]  /*1a3f0*/  SHF.R.S32.HI R23, RZ, 0x1f, R216 ;  /* 0x0000001fff177819 */ /* 0x000fe400000114d8 */
[----:B------:R-:W-:Y:S02]  /*1a400*/  SEL R85, R217, RZ, !P0 ;  /* 0x000000ffd9557207 */ /* 0x000fe40004000000 */
[----:B------:R-:W-:Y:S02]  /*1a410*/  SEL R79, R3, RZ, !P0 ;  /* 0x000000ff034f7207 */ /* 0x000fe40004000000 */
[----:B-----5:R-:W-:Y:S01]  /*1a420*/  SHF.R.S32.HI R77, RZ, 0x1f, R76 ;  /* 0x0000001fff4d7819 */ /* 0x020fe2000001144c */
[----:B------:R-:W-:Y:S06]  /*1a430*/  @P4 BRA `(.L_x_5535) ;  /* 0x00000000005c4947 */ /* 0x000fec0003800000 */
[----:B------:R-:W-:Y:S01]  /*1a440*/  ULDC.64 UR4, c[0x0][0xc70] ;  /* 0x00031c0000047ab9 */ /* 0x000fe20000000a00 */
[----:B------:R-:W-:Y:S02]  /*1a450*/  IMAD.MOV R6, RZ, RZ, -R196 ;  /* 0x000000ffff067224 */ /* 0x000fe400078e0ac4 */
[----:B------:R-:W-:Y:S02]  /*1a460*/  IMAD R3, R23, UR4, RZ ;  /* 0x0000000417037c24 */ /* 0x000fe4000f8e02ff */
[----:B------:R-:W-:Y:S01]  /*1a470*/  IMAD.WIDE.U32 R4, R216, UR4, R76 ;  /* 0x00000004d8047c25 */ /* 0x000fe2000f8e004c */
[----:B------:R-:W-:-:S03]  /*1a480*/  ISETP.NE.AND P0, PT, R185, R6, PT ;  /* 0x00000006b900720c */ /* 0x000fc60003f05270 */
[----:B------:R-:W-:Y:S01]  /*1a490*/  IMAD R3, R216, UR5, R3 ;  /* 0x00000005d8037c24 */ /* 0x000fe2000f8e0203 */
[----:B------:R-:W-:Y:S01]  /*1a4a0*/  ULDC.64 UR4, c[0x0][0xc78] ;  /* 0x00031e0000047ab9 */ /* 0x000fe20000000a00 */
[----:B------:R-:W-:-:S03]  /*1a4b0*/  IMAD R11, R219, 0x40, R194 ;  /* 0x00000040db0b7824 */ /* 0x000fc600078e02c2 */
[----:B------:R-:W-:Y:S01]  /*1a4c0*/  IADD3 R5, R5, R3, RZ ;  /* 0x0000000305057210 */ /* 0x000fe20007ffe0ff */
[----:B------:R-:W-:Y:S01]  /*1a4d0*/  IMAD R3, R79, UR4, RZ ;  /* 0x000000044f037c24 */ /* 0x000fe2000f8e02ff */
[----:B------:R-:W-:Y:S02]  /*1a4e0*/  SHF.R.S32.HI R7, RZ, 0x1f, R11 ;  /* 0x0000001fff077819 */ /* 0x000fe4000001140b */
[----:B------:R-:W-:Y:S01]  /*1a4f0*/  ISETP.GE.OR P1, PT, R11, R78, P0 ;  /* 0x0000004e0b00720c */ /* 0x000fe20000726670 */
        /* <DEDUP_REMOVED lines=11> */
.L_x_5535:
[----:B------:R-:W1:Y:S01]  /*1a5b0*/  LDC R86, c[0x0][0xb8c] ;  /* 0x0002e300ff567b82 */ /* 0x000e620000000800 */
[----:B------:R-:W-:Y:S01]  /*1a5c0*/  ULDC.64 UR4, c[0x0][0xba0] ;  /* 0x0002e80000047ab9 */ /* 0x000fe20000000a00 */
[----:B0-----:R0:W5:Y:S01]  /*1a5d0*/  LD.E.128 R4, desc[UR54][R20.64] ;  /* 0x0000003614047980 */ /* 0x001162000c101d00 */
[--C-:B------:R-:W-:Y:S01]  /*1a5e0*/  SHF.R.S32.HI R3, RZ, 0x1f, R211.reuse ;  /* 0x0000001fff037819 */ /* 0x100fe200000114d3 */
[----:B------:R-:W-:Y:S02]  /*1a5f0*/  IMAD.MOV.U32 R2, RZ, RZ, R211 ;  /* 0x000000ffff027224 */ /* 0x000fe400078e00d3 */
[----:B------:R-:W5:Y:S02]  /*1a600*/  LD.E.128 R8, desc[UR54][R8.64] ;  /* 0x0000003608087980 */ /* 0x000f64000c101d00 */
[----:B------:R-:W-:Y:S02]  /*1a610*/  IMAD.WIDE.U32 R2, R76, UR4, R2 ;  /* 0x000000044c027c25 */ /* 0x000fe4000f8e0002 */
[----:B------:R-:W5:Y:S02]  /*1a620*/  LD.E.128 R12, desc[UR54][R12.64] ;  /* 0x000000360c0c7980 */ /* 0x000f64000c101d00 */
[----:B0-----:R-:W-:-:S02]  /*1a630*/  IMAD R21, R77, UR4, RZ ;  /* 0x000000044d157c24 */ /* 0x001fc4000f8e02ff */
[----:B------:R-:W5:Y:S02]  /*1a640*/  LD.E.128 R24, desc[UR54][R24.64] ;  /* 0x0000003618187980 */ /* 0x000f64000c101d00 */
[----:B------:R-:W-:Y:S01]  /*1a650*/  IMAD R21, R76, UR5, R21 ;  /* 0x000000054c157c24 */ /* 0x000fe2000f8e0215 */
[----:B------:R-:W-:Y:S01]  /*1a660*/  ULDC.64 UR4, c[0x0][0xbe0] ;  /* 0x0002f80000047ab9 */ /* 0x000fe20000000a00 */
[----:B------:R-:W5:Y:S02]  /*1a670*/  LD.E.128 R28, desc[UR54][R28.64] ;  /* 0x000000361c1c7980 */ /* 0x000f64000c101d00 */
[----:B------:R-:W-:Y:S02]  /*1a680*/  IMAD.IADD R3, R3, 0x1, R21 ;  /* 0x0000000103037824 */ /* 0x000fe400078e0215 */
[----:B------:R-:W-:Y:S01]  /*1a690*/  IMAD R21, R23, UR4, RZ ;  /* 0x0000000417157c24 */ /* 0x000fe2000f8e02ff */
[----:B------:R-:W5:Y:S01]  /*1a6a0*/  LD.E.128 R32, desc[UR54][R32.64] ;  /* 0x0000003620207980 */ /* 0x000f62000c101d00 */
[----:B------:R-:W-:-:S03]  /*1a6b0*/  VIADD R23, R211, 0x40 ;  /* 0x00000040d3177836 */ /* 0x000fc60000000000 */
[----:B------:R-:W5:Y:S02]  /*1a6c0*/  LD.E.128 R36, desc[UR54][R36.64] ;  /* 0x0000003624247980 */ /* 0x000f64000c101d00 */
[-C--:B-1----:R-:W-:Y:S01]  /*1a6d0*/  ISETP.GE.AND P3, PT, R23, R86.reuse, PT ;  /* 0x000000561700720c */ /* 0x082fe20003f66270 */
[----:B------:R-:W-:Y:S01]  /*1a6e0*/  IMAD R77, R219, -0x40, R78 ;  /* 0xffffffc0db4d7824 */ /* 0x000fe200078e024e */
[----:B------:R-:W5:Y:S01]  /*1a6f0*/  LD.E.128 R40, desc[UR54][R40.64] ;  /* 0x0000003628287980 */ /* 0x000f62000c101d00 */
[----:B------:R-:W-:Y:S01]  /*1a700*/  VIADD R0, R214, 0x20 ;  /* 0x00000020d6007836 */ /* 0x000fe20000000000 */
[----:B------:R-:W-:Y:S01]  /*1a710*/  SEL R20, RZ, 0xffffffff, P3 ;  /* 0xffffffffff147807 */ /* 0x000fe20001800000 */
[C---:B------:R-:W-:Y:S01]  /*1a720*/  IMAD R21, R216.reuse, UR5, R21 ;  /* 0x00000005d8157c24 */ /* 0x040fe2000f8e0215 */
[----:B------:R-:W5:Y:S01]  /*1a730*/  LD.E.128 R44, desc[UR54][R44.64] ;  /* 0x000000362c2c7980 */ /* 0x000f62000c101d00 */
[----:B------:R-:W-:Y:S01]  /*1a740*/  IMAD.WIDE.U32 R2, R216, UR4, R2 ;  /* 0x00000004d8027c25 */ /* 0x000fe2000f8e0002 */
[C---:B------:R-:W-:Y:S01]  /*1a750*/  ISETP.GE.AND P2, PT, R211.reuse, R86, PT ;  /* 0x00000056d300720c */ /* 0x040fe20003f46270 */
[----:B------:R-:W-:Y:S01]  /*1a760*/  ULDC.64 UR4, c[0x0][0xbe8] ;  /* 0x0002fa0000047ab9 */ /* 0x000fe20000000a00 */
        /* <DEDUP_REMOVED lines=17> */
[----:B0-----:R-:W0:Y:S01]  /*1a880*/  FENCE.VIEW.ASYNC.S ;  /* 0x00000000000073c6 */ /* 0x001e220000000000 */
[----:B------:R-:W-:Y:S01]  /*1a890*/  SEL R0, RZ, 0x1, P2 ;  /* 0x00000001ff007807 */ /* 0x000fe20001000000 */
[C---:B------:R-:W-:Y:S01]  /*1a8a0*/  VIADD R82, R211.reuse, 0x100 ;  /* 0x00000100d3527836 */ /* 0x040fe20000000000 */
[-C--:B------:R-:W-:Y:S01]  /*1a8b0*/  ISETP.GE.AND P2, PT, R80, R86.reuse, PT ;  /* 0x000000565000720c */ /* 0x080fe20003f46270 */
[----:B------:R-:W-:Y:S01]  /*1a8c0*/  VIADD R83, R211, 0x140 ;  /* 0x00000140d3537836 */ /* 0x000fe20000000000 */
[----:B------:R-:W-:Y:S01]  /*1a8d0*/  ISETP.GE.AND P3, PT, R81, R86, PT ;  /* 0x000000565100720c */ /* 0x000fe20003f66270 */
[----:B------:R-:W-:Y:S01]  /*1a8e0*/  BSSY B1, `(.L_x_5536) ;  /* 0x0000037000017945 */ /* 0x000fe20003800000 */
[----:B------:R-:W-:-:S02]  /*1a8f0*/  LOP3.LUT R0, R21, 0x2, R0, 0xe2, !PT ;  /* 0x0000000215007812 */ /* 0x000fc400078ee200 */
[----:B------:R-:W-:Y:S02]  /*1a900*/  SEL R21, RZ, 0x4, P2 ;  /* 0x00000004ff157807 */ /* 0x000fe40001000000 */
[----:B------:R-:W-:Y:S02]  /*1a910*/  SEL R20, RZ, 0x8, P3 ;  /* 0x00000008ff147807 */ /* 0x000fe40001800000 */
[----:B------:R-:W-:Y:S02]  /*1a920*/  IADD3 R76, R211, 0x180, RZ ;  /* 0x00000180d34c7810 */ /* 0x000fe40007ffe0ff */
[----:B------:R-:W-:Y:S01]  /*1a930*/  LOP3.LUT R20, R20, R0, R21, 0xfe, !PT ;  /* 0x0000000014147212 */ /* 0x000fe200078efe15 */
[----:B------:R-:W-:Y:S01]  /*1a940*/  VIADD R0, R18, 0x38820 ;  /* 0x0003882012007836 */ /* 0x000fe20000000000 */
[-C--:B------:R-:W-:Y:S02]  /*1a950*/  ISETP.GE.AND P2, PT, R82, R86.reuse, PT ;  /* 0x000000565200720c */ /* 0x080fe40003f46270 */
[----:B------:R-:W-:-:S02]  /*1a960*/  ISETP.GE.AND P3, PT, R83, R86, PT ;  /* 0x000000565300720c */ /* 0x000fc40003f66270 */
[----:B------:R-:W-:Y:S01]  /*1a970*/  ISETP.GE.AND P1, PT, R214, R77, PT ;  /* 0x0000004dd600720c */ /* 0x000fe20003f26270 */
[----:B------:R-:W-:Y:S01]  /*1a980*/  VIADD R77, R211, 0x1c0 ;  /* 0x000001c0d34d7836 */ /* 0x000fe20000000000 */
[----:B------:R-:W-:Y:S02]  /*1a990*/  ISETP.GE.AND P4, PT, R76, R86, PT ;  /* 0x000000564c00720c */ /* 0x000fe40003f86270 */
        /* <DEDUP_REMOVED lines=11> */
[----:B0-----:R-:W-:-:S03]  /*1aa50*/  SEL R0, RZ, 0x40, P4 ;  /* 0x00000040ff007807 */ /* 0x001fc60002000000 */
[----:B------:R-:W-:Y:S01]  /*1aa60*/  IMAD.IADD R85, R77, 0x1, R79 ;  /* 0x000000014d557824 */ /* 0x000fe200078e024f */
        /* <DEDUP_REMOVED lines=30> */
.L_x_5537:
[----:B------:R-:W-:Y:S05]  /*1ac50*/  BSYNC B1 ;  /* 0x0000000000017941 */ /* 0x000fea0003800000 */
.L_x_5536:
[----:B------:R-:W-:Y:S05]  /*1ac60*/  @P0 BRA `(.L_x_5538) ;  /* 0x0000000c00080947 */ /* 0x000fea0003800000 */
[----:B0----5:R-:W-:Y:S01]  /*1ac70*/  IADD3 R5, P0, R20, 0x20, RZ ;  /* 0x0000002014057810 */ /* 0x021fe20007f1e0ff */
        /* <DEDUP_REMOVED lines=14> */
[----:B------:R-:W-:Y:S02]  /*1ad60*/  LEA R4, P6, R2, UR4, 0x1 ;  /* 0x0000000402047c11 */ /* 0x000fe4000f8c08ff */
[----:B------:R-:W-:-:S04]  /*1ad70*/  IADD3 R3, R3, R5, RZ ;  /* 0x0000000503037210 */ /* 0x000fc80007ffe0ff */
        /* <DEDUP_REMOVED lines=13> */
.L_x_5533:
[----:B------:R-:W-:Y:S01]  /*1ae50*/  ULDC.64 UR4, c[0x0][0xcd8] ;  /* 0x0003360000047ab9 */ /* 0x000fe20000000a00 */
[----:B------:R-:W2:Y:S01]  /*1ae60*/  LDC.64 R2, c[0x0][0xcd8] ;  /* 0x00033600ff027b82 */ /* 0x000ea20000000a00 */
[----:B------:R-:W-:Y:S01]  /*1ae70*/  ISETP.NE.U32.AND P0, PT, RZ, UR4, PT ;  /* 0x00000004ff007c0c */ /* 0x000fe2000bf05070 */
[----:B------:R-:W-:-:S03]  /*1ae80*/  IMAD.MOV.U32 R7, RZ, RZ, RZ ;  /* 0x000000ffff077224 */ /* 0x000fc600078e00ff */
[----:B------:R-:W-:Y:S01]  /*1ae90*/  ISETP.NE.AND.EX P0, PT, RZ, UR5, PT, P0 ;  /* 0x00000005ff007c0c */ /* 0x000fe2000bf05300 */
[----:B------:R-:W-:Y:S02]  /*1aea0*/  ULDC.64 UR4, c[0x0][0xce0] ;  /* 0x0003380000047ab9 */ /* 0x000fe40000000a00 */
[----:B------:R-:W-:Y:S01]  /*1aeb0*/  ISETP.NE.U32.AND P1, PT, RZ, UR4, PT ;  /* 0x00000004ff007c0c */ /* 0x000fe2000bf25070 */
[----:B------:R-:W3:Y:S03]  /*1aec0*/  LDC R12, c[0x0][0xb8c] ;  /* 0x0002e300ff0c7b82 */ /* 0x000ee60000000800 */
[----:B------:R-:W-:Y:S01]  /*1aed0*/  ISETP.NE.AND.EX P1, PT, RZ, UR5, PT, P1 ;  /* 0x00000005ff007c0c */ /* 0x000fe2000bf25310 */
[----:B--2---:R-:W-:-:S12]  /*1aee0*/  IMAD.WIDE R2, R217, 0x4, R2 ;  /* 0x00000004d9027825 */ /* 0x004fd800078e0202 */
[----:B------:R-:W2:Y:S01]  /*1aef0*/  @P1 LDC.64 R4, c[0x0][0xce0] ;  /* 0x00033800ff041b82 */ /* 0x000ea20000000a00 */
[----:B------:R-:W-:Y:S02]  /*1af00*/  ULDC UR4, c[0x0][0xb88] ;  /* 0x0002e20000047ab9 */ /* 0x000fe40000000800 */
[----:B------:R-:W-:Y:S01]  /*1af10*/  IMAD.U32 R0, RZ, RZ, UR4 ;  /* 0x00000004ff007e24 */ /* 0x000fe2000f8e00ff */
[----:B------:R4:W5:Y:S01]  /*1af20*/  @P0 LDG.E R7, desc[UR54][R2.64] ;  /* 0x0000003602070981 */ /* 0x000962000c1e1900 */
[----:B--2---:R-:W-:-:S05]  /*1af30*/  @P1 IMAD.WIDE R4, R217, 0x4, R4 ;  /* 0x00000004d9041825 */ /* 0x004fca00078e0204 */
[----:B------:R4:W5:Y:S01]  /*1af40*/  @P1 LDG.E R0, desc[UR54][R4.64] ;  /* 0x0000003604001981 */ /* 0x000962000c1e1900 */
[----:B------:R-:W-:Y:S01]  /*1af50*/  ISETP.GT.AND P2, PT, R234, 0x3f, PT ;  /* 0x0000003fea00780c */ /* 0x000fe20003f44270 */
[----:B---3--:R-:W-:-:S12]  /*1af60*/  @P1 BRA `(.L_x_5539) ;  /* 0x0000000000101947 */ /* 0x008fd80003800000 */
[----:B------:R-:W-:Y:S05]  /*1af70*/  @!P0 BRA `(.L_x_5539) ;  /* 0x00000000000c8947 */ /* 0x000fea0003800000 */
[----:B----4-:R-:W2:Y:S04]  /*1af80*/  LDG.E R5, desc[UR54][R2.64] ;  /* 0x0000003602057981 */ /* 0x010ea8000c1e1900 */
[----:B-----5:R-:W2:Y:S02]  /*1af90*/  LDG.E R0, desc[UR54][R2.64+0x4] ;  /* 0x0000043602007981 */ /* 0x020ea4000c1e1900 */
[----:B--2---:R-:W-:-:S07]  /*1afa0*/  IMAD.IADD R0, R0, 0x1, -R5 ;  /* 0x0000000100007824 */ /* 0x004fce00078e0a05 */
.L_x_5539:
        /* <DEDUP_REMOVED lines=8> */
[----:B------:R-:W2:Y:S02]  /*1b030*/  S2R R2, SR_TID.X ;  /* 0x0000000000027919 */ /* 0x000ea40000002100 */
        /* <DEDUP_REMOVED lines=21> */
.L_x_5541:
[----:B------:R-:W-:Y:S05]  /*1b190*/  BSYNC B1 ;  /* 0x0000000000017941 */ /* 0x000fea0003800000 */
.L_x_5540:
[----:B------:R-:W-:Y:S01]  /*1b1a0*/  ULDC.64 UR4, c[0x0][0xba0] ;  /* 0x0002e80000047ab9 */ /* 0x000fe20000000a00 */
[----:B------:R-:W-:Y:S01]  /*1b1b0*/  IMAD.MOV.U32 R2, RZ, RZ, R211 ;  /* 0x000000ffff027224 */ /* 0x000fe200078e00d3 */
[----:B------:R-:W-:Y:S01]  /*1b1c0*/  ISETP.GE.AND P2, PT, R211, R12, PT ;  /* 0x0000000cd300720c */ /* 0x000fe20003f46270 */
[----:B--2---:R-:W-:Y:S01]  /*1b1d0*/  IMAD.MOV.U32 R3, RZ, RZ, R10 ;  /* 0x000000ffff037224 */ /* 0x004fe200078e000a */
[----:B------:R-:W-:Y:S01]  /*1b1e0*/  BSSY B1, `(.L_x_5542) ;  /* 0x000004d000017945 */ /* 0x000fe20003800000 */
[----:B------:R-:W-:Y:S02]  /*1b1f0*/  IMAD R4, R6, UR4, RZ ;  /* 0x0000000406047c24 */ /* 0x000fe4000f8e02ff */
[----:B------:R-:W-:-:S04]  /*1b200*/  IMAD.WIDE.U32 R2, R7, UR4, R2 ;  /* 0x0000000407027c25 */ /* 0x000fc8000f8e0002 */
[----:B------:R-:W-:Y:S01]  /*1b210*/  IMAD R7, R7, UR5, R4 ;  /* 0x0000000507077c24 */ /* 0x000fe2000f8e0204 */
[----:B------:R-:W-:Y:S01]  /*1b220*/  ULDC.64 UR4, c[0x0][0xbe0] ;  /* 0x0002f80000047ab9 */ /* 0x000fe20000000a00 */
[----:B------:R-:W-:Y:S02]  /*1b230*/  VIADD R13, R211, 0x40 ;  /* 0x00000040d30d7836 */ /* 0x000fe40000000000 */
[----:B------:R-:W-:Y:S01]  /*1b240*/  IMAD R5, R8, UR4, RZ ;  /* 0x0000000408057c24 */ /* 0x000fe2000f8e02ff */
[----:B------:R-:W-:Y:S01]  /*1b250*/  IADD3 R3, R3, R7, RZ ;  /* 0x0000000703037210 */ /* 0x000fe20007ffe0ff */
[----:B------:R-:W-:Y:S01]  /*1b260*/  IMAD R7, R219, -0x40, R0 ;  /* 0xffffffc0db077824 */ /* 0x000fe200078e0200 */
[----:B------:R-:W-:Y:S01]  /*1b270*/  ISETP.GE.AND P0, PT, R13, R12, PT ;  /* 0x0000000c0d00720c */ /* 0x000fe20003f06270 */
[C---:B------:R-:W-:Y:S02]  /*1b280*/  IMAD R5, R216.reuse, UR5, R5 ;  /* 0x00000005d8057c24 */ /* 0x040fe4000f8e0205 */
[----:B------:R-:W-:Y:S01]  /*1b290*/  IMAD.WIDE.U32 R2, R216, UR4, R2 ;  /* 0x00000004d8027c25 */ /* 0x000fe2000f8e0002 */
[----:B------:R-:W-:Y:S01]  /*1b2a0*/  SEL R4, RZ, 0xffffffff, P0 ;  /* 0xffffffffff047807 */ /* 0x000fe20000000000 */
[----:B------:R-:W-:Y:S01]  /*1b2b0*/  ULDC.64 UR4, c[0x0][0xbe8] ;  /* 0x0002fa0000047ab9 */ /* 0x000fe20000000a00 */
[C---:B------:R-:W-:Y:S01]  /*1b2c0*/  ISETP.GE.AND P1, PT, R214.reuse, R7, PT ;  /* 0x00000007d600720c */ /* 0x040fe20003f26270 */
[----:B------:R-:W-:-:S02]  /*1b2d0*/  VIADD R0, R214, 0x20 ;  /* 0x00000020d6007836 */ /* 0x000fc40000000000 */
[C---:B------:R-:W-:Y:S02]  /*1b2e0*/  VIADD R15, R211.reuse, 0x80 ;  /* 0x00000080d30f7836 */ /* 0x040fe40000000000 */
[----:B------:R-:W-:Y:S01]  /*1b2f0*/  VIADD R21, R211, 0xc0 ;  /* 0x000000c0d3157836 */ /* 0x000fe20000000000 */
[----:B------:R-:W-:Y:S01]  /*1b300*/  ISETP.GE.AND P0, PT, R0, R7, PT ;  /* 0x000000070000720c */ /* 0x000fe20003f06270 */
[----:B------:R-:W-:Y:S01]  /*1b310*/  IMAD.IADD R3, R3, 0x1, R5 ;  /* 0x0000000103037824 */ /* 0x000fe200078e0205 */
[----:B------:R-:W-:Y:S01]  /*1b320*/  SEL R0, RZ, 0x1, P2 ;  /* 0x00000001ff007807 */ /* 0x000fe20001000000 */
[----:B------:R-:W-:Y:S01]  /*1b330*/  IMAD.SHL.U32 R5, R4, 0x2, RZ ;  /* 0x0000000204057824 */ /* 0x000fe200078e00ff */
[-C--:B------:R-:W-:Y:S01]  /*1b340*/  ISETP.GE.AND P2, PT, R15, R12.reuse, PT ;  /* 0x0000000c0f00720c */ /* 0x080fe20003f46270 */
[----:B------:R-:W-:Y:S01]  /*1b350*/  VIADD R23, R211, 0x100 ;  /* 0x00000100d3177836 */ /* 0x000fe20000000000 */
[----:B------:R-:W-:Y:S01]  /*1b360*/  ISETP.GE.AND P3, PT, R21, R12, PT ;  /* 0x0000000c1500720c */ /* 0x000fe20003f66270 */
[----:B------:R-:W-:Y:S01]  /*1b370*/  VIADD R25, R211, 0x140 ;  /* 0x00000140d3197836 */ /* 0x000fe20000000000 */
[----:B------:R-:W-:Y:S01]  /*1b380*/  LOP3.LUT R0, R5, 0x2, R0, 0xe2, !PT ;  /* 0x0000000205007812 */ /* 0x000fe200078ee200 */
[----:B------:R-:W-:Y:S01]  /*1b390*/  VIADD R7, R211, 0x180 ;  /* 0x00000180d3077836 */ /* 0x000fe20000000000 */
[----:B------:R-:W-:-:S02]  /*1b3a0*/  SEL R5, RZ, 0x4, P2 ;  /* 0x00000004ff057807 */ /* 0x000fc40001000000 */
[----:B------:R-:W-:Y:S02]  /*1b3b0*/  SEL R4, RZ, 0x8, P3 ;  /* 0x00000008ff047807 */ /* 0x000fe40001800000 */
[-C--:B------:R-:W-:Y:S02]  /*1b3c0*/  ISETP.GE.AND P2, PT, R23, R12.reuse, PT ;  /* 0x0000000c1700720c */ /* 0x080fe40003f46270 */
[----:B------:R-:W-:Y:S02]  /*1b3d0*/  ISETP.GE.AND P3, PT, R25, R12, PT ;  /* 0x0000000c1900720c */ /* 0x000fe40003f66270 */
[----:B------:R-:W-:Y:S01]  /*1b3e0*/  LOP3.LUT R4, R4, R0, R5, 0xfe, !PT ;  /* 0x0000000004047212 */ /* 0x000fe200078efe05 */
[----:B------:R-:W-:Y:S01]  /*1b3f0*/  IMAD R0, R9, UR4, RZ ;  /* 0x0000000409007c24 */ /* 0x000fe2000f8e02ff */
[----:B------:R-:W-:Y:S01]  /*1b400*/  ISETP.GE.AND P4, PT, R7, R12, PT ;  /* 0x0000000c0700720c */ /* 0x000fe20003f86270 */
[----:B------:R-:W-:Y:S01]  /*1b410*/  VIADD R7, R211, 0x1c0 ;  /* 0x000001c0d3077836 */ /* 0x000fe20000000000 */
[----:B------:R-:W-:Y:S01]  /*1b420*/  SEL R5, RZ, 0x10, P2 ;  /* 0x00000010ff057807 */ /* 0x000fe20001000000 */
[----:B------:R-:W-:Y:S01]  /*1b430*/  IMAD R9, R11, UR5, R0 ;  /* 0x000000050b097c24 */ /* 0x000fe2000f8e0200 */
[----:B------:R-:W-:-:S02]  /*1b440*/  SEL R6, RZ, 0x20, P3 ;  /* 0x00000020ff067807 */ /* 0x000fc40001800000 */
[----:B------:R-:W-:Y:S02]  /*1b450*/  ISETP.GE.AND P2, PT, R7, R12, PT ;  /* 0x0000000c0700720c */ /* 0x000fe40003f46270 */
[----:B------:R-:W-:Y:S01]  /*1b460*/  LOP3.LUT R27, R6, R4, R5, 0xfe, !PT ;  /* 0x00000004061b7212 */ /* 0x000fe200078efe05 */
[----:B------:R-:W-:Y:S01]  /*1b470*/  IMAD.WIDE.U32 R4, R11, UR4, R2 ;  /* 0x000000040b047c25 */ /* 0x000fe2000f8e0002 */
[----:B------:R-:W-:Y:S02]  /*1b480*/  SEL R6, RZ, 0x40, P4 ;  /* 0x00000040ff067807 */ /* 0x000fe40002000000 */
[--C-:B------:R-:W-:Y:S01]  /*1b490*/  SHF.R.S32.HI R7, RZ, 0x1f, R214.reuse ;  /* 0x0000001fff077819 */ /* 0x100fe200000114d6 */
[----:B------:R-:W-:Y:S01]  /*1b4a0*/  IMAD.IADD R11, R5, 0x1, R9 ;  /* 0x00000001050b7824 */ /* 0x000fe200078e0209 */
[----:B------:R-:W-:Y:S01]  /*1b4b0*/  LOP3.LUT R27, R27, R6, RZ, 0xfc, !PT ;  /* 0x000000061b1b7212 */ /* 0x000fe200078efcff */
[----:B------:R-:W-:Y:S01]  /*1b4c0*/  IMAD.MOV.U32 R6, RZ, RZ, R214 ;  /* 0x000000ffff067224 */ /* 0x000fe200078e00d6 */
[----:B------:R-:W-:-:S03]  /*1b4d0*/  SEL R0, RZ, 0x80, P2 ;  /* 0x00000080ff007807 */ /* 0x000fc60001000000 */
        /* <DEDUP_REMOVED lines=29> */
.L_x_5543:
[----:B------:R-:W-:Y:S05]  /*1b6b0*/  BSYNC B1 ;  /* 0x0000000000017941 */ /* 0x000fea0003800000 */
.L_x_5542:
        /* <DEDUP_REMOVED lines=29> */
.L_x_5538:
[----:B------:R-:W-:Y:S05]  /*1b890*/  BSYNC B0 ;  /* 0x0000000000007941 */ /* 0x000fea0003800000 */
.L_x_5532:
[----:B------:R-:W-:Y:S02]  /*1b8a0*/  ULDC UR4, c[0x0][0xd14] ;  /* 0x0003450000047ab9 */ /* 0x000fe40000000800 */
[----:B-1----:R-:W-:-:S13]  /*1b8b0*/  ISETP.GE.AND P0, PT, R191, UR4, PT ;  /* 0x00000004bf007c0c */ /* 0x002fda000bf06270 */
[----:B------:R-:W-:Y:S05]  /*1b8c0*/  @!P0 BRA `(.L_x_5544) ;  /* 0xfffffe5800308947 */ /* 0x000fea000383ffff */
[----:B------:R-:W-:Y:S05]  /*1b8d0*/  BRA `(.L_x_5334) ;  /* 0x0000006c00787947 */ /* 0x000fea0003800000 */
.L_x_5332:
[----:B------:R-:W-:-:S08]  /*1b8e0*/  NOP ;  /* 0x0000000000007918 */ /* 0x000fd00000000000 */
[----:B0-----:R-:W0:-:S00]  /*1b8f0*/  USETMAXREG.DEALLOC.CTAPOOL 0x18 ;  /* 0x00000018000079c8 */ /* 0x001e0000080e0500 */
        /* <DEDUP_REMOVED lines=58> */
.L_x_5549:
        /* <DEDUP_REMOVED lines=16> */
.L_x_5548:
[----:B------:R-:W-:Y:S05]  /*1bda0*/  BSYNC B0 ;  /* 0x0000000000007941 */ /* 0x000fea0003800000 */
.L_x_5547:
        /* <DEDUP_REMOVED lines=26> */
.L_x_5545:
        /* <DEDUP_REMOVED lines=18> */
[----:B0-----:R-:W-:-:S05]  /*1c070*/  VIADD R13, R4, 0xffffffff ;  /* 0xffffffff040d7836 */ /* 0x001fca0000000000 */
[----:B------:R2:W3:Y:S02]  /*1c080*/  SHFL.IDX PT, R16, R6, R13, 0x1f ;  /* 0x00001f0d06107589 */ /* 0x0004e400000e0000 */
.L_x_5550:
[----:B-1----:R-:W-:Y:S02]  /*1c090*/  IMAD.MOV R2, RZ, RZ, -R3 ;  /* 0x000000ffff027224 */ /* 0x002fe400078e0a03 */
        /* <DEDUP_REMOVED lines=26> */
[----:B------:R-:W-:-:S04]  /*1c240*/  IABS R5, R10 ;  /* 0x0000000a00057213 */ /* 0x000fc80000000000 */
[----:B--2---:R-:W1:Y:S08]  /*1c250*/  I2F.RP R6, R5 ;  /* 0x0000000500067306 */ /* 0x004e700000209400 */
[----:B-1----:R-:W1:Y:S02]  /*1c260*/  MUFU.RCP R6, R6 ;  /* 0x0000000600067308 */ /* 0x002e640000001000 */
[----:B-1----:R-:W-:Y:S01]  /*1c270*/  VIADD R3, R6, 0xffffffe ;  /* 0x0ffffffe06037836 */ /* 0x002fe20000000000 */
[----:B------:R-:W-:-:S05]  /*1c280*/  IABS R6, R10 ;  /* 0x0000000a00067213 */ /* 0x000fca0000000000 */
[----:B------:R-:W1:Y:S01]  /*1c290*/  F2I.FTZ.U32.TRUNC.NTZ R3, R3 ;  /* 0x0000000300037305 */ /* 0x000e62000021f000 */
[----:B------:R-:W-:Y:S02]  /*1c2a0*/  IMAD.MOV R6, RZ, RZ, -R6 ;  /* 0x000000ffff067224 */ /* 0x000fe400078e0a06 */
        /* <DEDUP_REMOVED lines=23> */
.L_x_5546:
[----:B------:R-:W-:Y:S02]  /*1c420*/  IMAD.MOV.U32 R17, RZ, RZ, RZ ;  /* 0x000000ffff117224 */ /* 0x000fe400078e00ff */
[----:B------:R-:W-:Y:S02]  /*1c430*/  IMAD.U32 R16, RZ, RZ, UR6 ;  /* 0x00000006ff107e24 */ /* 0x000fe4000f8e00ff */
[----:B------:R-:W-:-:S07]  /*1c440*/  IMAD.MOV.U32 R18, RZ, RZ, RZ ;  /* 0x000000ffff127224 */ /* 0x000fce00078e00ff */
.L_x_5551:
        /* <DEDUP_REMOVED lines=16> */
[----:B-1----:R-:W-:Y:S01]  /*1c550*/  MOV R0, 0x1 ;  /* 0x0000000100007802 */ /* 0x002fe20000000f00 */
[----:B------:R-:W-:Y:S01]  /*1c560*/  ULDC UR4, c[0x0][0xc] ;  /* 0x0000030000047ab9 */ /* 0x000fe20000000800 */
[----:B------:R-:W-:Y:S01]  /*1c570*/  STL [R1+0x4], RZ ;  /* 0x000004ff01007387 */ /* 0x000fe20000100800 */
[----:B------:R-:W-:-:S03]  /*1c580*/  IMAD.MOV.U32 R2, RZ, RZ, 0x1 ;  /* 0x00000001ff027424 */ /* 0x000fc600078e00ff */
[----:B------:R1:W-:Y:S04]  /*1c590*/  STL [R1+0xc], R0 ;  /* 0x00000c0001007387 */ /* 0x0003e80000100800 */
[----:B------:R-:W-:Y:S01]  /*1c5a0*/  STL [R1], RZ ;  /* 0x000000ff01007387 */ /* 0x000fe20000100800 */
[----:B-1----:R-:W-:Y:S01]  /*1c5b0*/  IMAD.U32 R0, RZ, RZ, UR4 ;  /* 0x00000004ff007e24 */ /* 0x002fe2000f8e00ff */
[----:B------:R-:W-:-:S04]  /*1c5c0*/  UMOV UR4, URZ ;  /* 0x0000003f00047c82 */ /* 0x000fc80008000000 */
[----:B------:R1:W-:Y:S04]  /*1c5d0*/  STL [R1+0x28], R0 ;  /* 0x0000280001007387 */ /* 0x0003e80000100800 */
[----:B------:R2:W-:Y:S01]  /*1c5e0*/  STL [R1+0x8], R2 ;  /* 0x0000080201007387 */ /* 0x0005e20000100800 */
[----:B-1----:R-:W-:-:S05]  /*1c5f0*/  IMAD.U32 R0, RZ, RZ, UR4 ;  /* 0x00000004ff007e24 */ /* 0x002fca000f8e00ff */
[----:B------:R2:W-:Y:S02]  /*1c600*/  STL [R1+0x24], R0 ;  /* 0x0000240001007387 */ /* 0x0005e40000100800 */
.L_x_5652:
[----:B------:R-:W-:Y:S05]  /*1c610*/  YIELD ;  /* 0x0000000000007946 */ /* 0x000fea0003800000 */
[----:B------:R-:W-:Y:S01]  /*1c620*/  ULDC.64 UR4, c[0x0][0xb20] ;  /* 0x0002c80000047ab9 */ /* 0x000fe20000000a00 */
[----:B------:R-:W-:Y:S01]  /*1c630*/  IMAD.MOV.U32 R6, RZ, RZ, RZ ;  /* 0x000000ffff067224 */ /* 0x000fe200078e00ff */
[----:B------:R-:W-:Y:S01]  /*1c640*/  ISETP.NE.U32.AND P0, PT, RZ, UR4, PT ;  /* 0x00000004ff007c0c */ /* 0x000fe2000bf05070 */
[----:B--2---:R-:W-:Y:S01]  /*1c650*/  IMAD.MOV.U32 R0, RZ, RZ, RZ ;  /* 0x000000ffff007224 */ /* 0x004fe200078e00ff */
[----:B------:R-:W-:Y:S01]  /*1c660*/  ULDC.64 UR8, c[0x0][0xb00] ;  /* 0x0002c00000087ab9 */ /* 0x000fe20000000a00 */
[----:B------:R-:W-:Y:S01]  /*1c670*/  ULDC.64 UR10, c[0x0][0xb08] ;  /* 0x0002c200000a7ab9 */ /* 0x000fe20000000a00 */
[----:B------:R-:W-:Y:S01]  /*1c680*/  ISETP.NE.AND.EX P0, PT, RZ, UR5, PT, P0 ;  /* 0x00000005ff007c0c */ /* 0x000fe2000bf05300 */
[----:B------:R-:W-:-:S12]  /*1c690*/  ULDC.64 UR4, c[0x0][0xaf8] ;  /* 0x0002be0000047ab9 */ /* 0x000fd80000000a00 */
[----:B-1-3--:R-:W1:Y:S01]  /*1c6a0*/  @P0 LDC.64 R2, c[0x0][0xb20] ;  /* 0x0002c800ff020b82 */ /* 0x00ae620000000a00 */
        /* <DEDUP_REMOVED lines=32> */
[----:B-----5:R-:W2:Y:S04]  /*1c8b0*/  LDG.E R0, desc[UR54][R2.64] ;  /* 0x0000003602007981 */ /* 0x020ea8000c1e1900 */
[----:B------:R-:W2:Y:S02]  /*1c8c0*/  LDG.E R5, desc[UR54][R2.64+0x4] ;  /* 0x0000043602057981 */ /* 0x000ea4000c1e1900 */
[----:B--2---:R-:W-:-:S07]  /*1c8d0*/  IMAD.IADD R0, R5, 0x1, -R0 ;  /* 0x0000000105007824 */ /* 0x004fce00078e0a00 */
.L_x_5553:
        /* <DEDUP_REMOVED lines=18> */
.L_x_5554:
[----:B------:R-:W-:Y:S05]  /*1ca00*/  @!P3 BRA `(.L_x_5555) ;  /* 0x00000000000cb947 */ /* 0x000fea0003800000 */
[----:B------:R-:W2:Y:S04]  /*1ca10*/  LDG.E R7, desc[UR54][R4.64] ;  /* 0x0000003604077981 */ /* 0x000ea8000c1e1900 */
[----:B------:R-:W2:Y:S02]  /*1ca20*/  LDG.E R4, desc[UR54][R4.64+0x4] ;  /* 0x0000043604047981 */ /* 0x000ea4000c1e1900 */
[----:B--2---:R-:W-:-:S07]  /*1ca30*/  IMAD.IADD R7, R4, 0x1, -R7 ;  /* 0x0000000104077824 */ /* 0x004fce00078e0a07 */
.L_x_5555:
[----:B--2---:R-:W2:Y:S04]  /*1ca40*/  @P1 LDG.E R4, desc[UR54][R2.64] ;  /* 0x0000003602041981 */ /* 0x004ea8000c1e1900 */
[----:B-1----:R-:W2:Y:S01]  /*1ca50*/  @P1 LDG.E R2, desc[UR54][R2.64+0x4] ;  /* 0x0000043602021981 */ /* 0x002ea2000c1e1900 */
[----:B-----5:R-:W-:Y:S02]  /*1ca60*/  IMAD.IADD R5, R7, 0x1, -R6 ;  /* 0x0000000107057824 */ /* 0x020fe400078e0a06 */
[----:B--2---:R-:W-:Y:S01]  /*1ca70*/  @P1 IMAD.IADD R9, R2, 0x1, -R4 ;  /* 0x0000000102091824 */ /* 0x004fe200078e0a04 */
[----:B------:R-:W-:-:S03]  /*1ca80*/  LEA R4, R17, 0x40, 0x6 ;  /* 0x0000004011047811 */ /* 0x000fc600078e30ff */
[----:B------:R-:W-:-:S04]  /*1ca90*/  IMAD.IADD R8, R5, 0x1, R9 ;  /* 0x0000000105087824 */ /* 0x000fc800078e0209 */
[C---:B------:R-:W-:Y:S01]  /*1caa0*/  VIADD R20, R8.reuse, 0x3f ;  /* 0x0000003f08147836 */ /* 0x040fe20000000000 */
[----:B------:R-:W-:-:S04]  /*1cab0*/  IADD3 R4, R8, R4, -R0 ;  /* 0x0000000408047210 */ /* 0x000fc80007ffe800 */
[----:B------:R-:W-:-:S04]  /*1cac0*/  SHF.R.S32.HI R2, RZ, 0x1f, R20 ;  /* 0x0000001fff027819 */ /* 0x000fc80000011414 */
[----:B------:R-:W-:Y:S02]  /*1cad0*/  LEA.HI R20, R2, R20, RZ, 0x6 ;  /* 0x0000001402147211 */ /* 0x000fe400078f30ff */
[----:B------:R-:W1:Y:S02]  /*1cae0*/  LDC.64 R2, c[0x0][0xad8] ;  /* 0x0002b600ff027b82 */ /* 0x000e640000000a00 */
[----:B------:R-:W-:Y:S02]  /*1caf0*/  SHF.R.S32.HI R20, RZ, 0x6, R20 ;  /* 0x00000006ff147819 */ /* 0x000fe40000011414 */
[----:B-1----:R-:W-:Y:S01]  /*1cb00*/  ISETP.GE.AND P2, PT, R3, 0x1, PT ;  /* 0x000000010300780c */ /* 0x002fe20003f46270 */
[----:B------:R-:W-:-:S12]  /*1cb10*/  IMAD.IADD R2, R4, 0x1, R2 ;  /* 0x0000000104027824 */ /* 0x000fd800078e0202 */
[----:B------:R-:W-:Y:S05]  /*1cb20*/  @!P2 BRA `(.L_x_5556) ;  /* 0x000000000048a947 */ /* 0x000fea0003800000 */
        /* <DEDUP_REMOVED lines=11> */
.L_x_5558:
[----:B------:R-:W-:-:S13]  /*1cbe0*/  ISETP.NE.AND P0, PT, R3, 0x1, PT ;  /* 0x000000010300780c */ /* 0x000fda0003f05270 */
[----:B------:R-:W1:Y:S02]  /*1cbf0*/  @P0 LDC.64 R6, c[0x0][0xae0] ;  /* 0x0002b800ff060b82 */ /* 0x000e640000000a00 */
[----:B-1----:R-:W-:-:S05]  /*1cc00*/  @P0 IMAD.HI.U32 R6, R11, R6, RZ ;  /* 0x000000060b060227 */ /* 0x002fca00078e00ff */
[----:B------:R-:W-:-:S07]  /*1cc10*/  @P0 SHF.R.U32.HI R11, RZ, R7, R6 ;  /* 0x00000007ff0b0219 */ /* 0x000fce0000011606 */
.L_x_5559:
[----:B------:R-:W-:Y:S05]  /*1cc20*/  BSYNC B0 ;  /* 0x0000000000007941 */ /* 0x000fea0003800000 */
.L_x_5557:
[----:B------:R-:W-:-:S05]  /*1cc30*/  IMAD R11, R11, R3, R3 ;  /* 0x000000030b0b7224 */ /* 0x000fca00078e0203 */
[----:B------:R-:W-:-:S07]  /*1cc40*/  VIMNMX R2, R2, R11, PT ;  /* 0x0000000b02027248 */ /* 0x000fce0003fe0100 */
.L_x_5556:
        /* <DEDUP_REMOVED lines=15> */
.L_x_5562:
[----:B------:R-:W-:Y:S02]  /*1cd40*/  ISETP.NE.AND P0, PT, R3, 0x1, PT ;  /* 0x000000010300780c */ /* 0x000fe40003f05270 */
[----:B------:R-:W-:-:S11]  /*1cd50*/  MOV R11, R0 ;  /* 0x00000000000b7202 */ /* 0x000fd60000000f00 */
[----:B------:R-:W1:Y:S02]  /*1cd60*/  @P0 LDC.64 R6, c[0x0][0xae0] ;  /* 0x0002b800ff060b82 */ /* 0x000e640000000a00 */
[----:B-1----:R-:W-:-:S05]  /*1cd70*/  @P0 IMAD.HI.U32 R6, R0, R6, RZ ;  /* 0x0000000600060227 */ /* 0x002fca00078e00ff */
[----:B------:R-:W-:-:S07]  /*1cd80*/  @P0 SHF.R.U32.HI R11, RZ, R7, R6 ;  /* 0x00000007ff0b0219 */ /* 0x000fce0000011606 */
.L_x_5563:
[----:B------:R-:W-:Y:S05]  /*1cd90*/  BSYNC B0 ;  /* 0x0000000000007941 */ /* 0x000fea0003800000 */
.L_x_5561:
[----:B------:R-:W-:-:S05]  /*1cda0*/  IMAD R3, R11, R3, RZ ;  /* 0x000000030b037224 */ /* 0x000fca00078e02ff */
[----:B------:R-:W-:-:S07]  /*1cdb0*/  VIMNMX R8, R8, R3, !PT ;  /* 0x0000000308087248 */ /* 0x000fce0007fe0100 */
.L_x_5560:
        /* <DEDUP_REMOVED lines=26> */
[----:B-1----:R-:W-:Y:S01]  /*1cf60*/  ISETP.NE.AND P0, PT, R5, 0x1, PT ;  /* 0x000000010500780c */ /* 0x002fe20003f05270 */
[----:B------:R-:W-:-:S12]  /*1cf70*/  IMAD.MOV.U32 R5, RZ, RZ, R18 ;  /* 0x000000ffff057224 */ /* 0x000fd800078e0012 */
[----:B------:R-:W1:Y:S08]  /*1cf80*/  @P0 LDC R6, c[0x0][0x42c] ;  /* 0x00010b00ff060b82 */ /* 0x000e700000000800 */
[----:B------:R-:W2:Y:S01]  /*1cf90*/  @P0 LDC R7, c[0x0][0x430] ;  /* 0x00010c00ff070b82 */ /* 0x000ea20000000800 */
[----:B-1----:R-:W-:-:S05]  /*1cfa0*/  @P0 IMAD.HI.U32 R6, R18, R6, RZ ;  /* 0x0000000612060227 */ /* 0x002fca00078e00ff */
[----:B--2---:R-:W-:Y:S02]  /*1cfb0*/  @P0 SHF.R.U32.HI R5, RZ, R7, R6 ;  /* 0x00000007ff050219 */ /* 0x004fe40000011606 */
[----:B------:R-:W-:Y:S01]  /*1cfc0*/  SEL R6, R19, RZ, !P1 ;  /* 0x000000ff13067207 */ /* 0x000fe20004800000 */
[----:B------:R-:W-:Y:S06]  /*1cfd0*/  BRA.DIV UR4, `(.L_x_5566) ;  /* 0x00000066046c7947 */ /* 0x000fec000b800000 */
.L_x_5719:
[----:B------:R-:W-:-:S03]  /*1cfe0*/  UMOV UR4, 0xffffffff ;  /* 0xffffffff00047882 */ /* 0x000fc60000000000 */
[----:B------:R-:W-:Y:S05]  /*1cff0*/  BRA.DIV UR4, `(.L_x_5567) ;  /* 0x0000006604987947 */ /* 0x000fea000b800000 */
[----:B------:R-:W-:-:S13]  /*1d000*/  ELECT P6, URZ, PT ;  /* 0x00000000003f782f */ /* 0x000fda00038c0000 */
.L_x_5722:
[----:B------:R-:W2:Y:S01]  /*1d010*/  LDL R7, [R1+0x24] ;  /* 0x0000240001077983 */ /* 0x000ea20000100800 */
[----:B------:R-:W-:Y:S02]  /*1d020*/  MOV R8, 0x400 ;  /* 0x0000040000087802 */ /* 0x000fe40000000f00 */
[----:B--2---:R-:W-:Y:S02]  /*1d030*/  R2UR UR4, R7 ;  /* 0x00000000070472ca */ /* 0x004fe400000e0000 */
[----:B------:R-:W1:Y:S11]  /*1d040*/  S2R R7, SR_CgaCtaId ;  /* 0x0000000000077919 */ /* 0x000e760000008800 */
[----:B------:R-:W-:-:S04]  /*1d050*/  UIADD3 UR4, UR4, 0x1, URZ ;  /* 0x0000000104047890 */ /* 0x000fc8000fffe03f */
        /* <DEDUP_REMOVED lines=8> */
.L_x_5723:
        /* <DEDUP_REMOVED lines=8> */
.L_x_5724:
        /* <DEDUP_REMOVED lines=11> */
.L_x_5572:
[----:B--2---:R-:W2:Y:S01]  /*1d210*/  LDL R11, [R1+0x4] ;  /* 0x00000400010b7983 */ /* 0x004ea20000100800 */
        /* <DEDUP_REMOVED lines=12> */
[----:B------:R-:W-:-:S05]  /*1d2e0*/  IMAD R11, R3, 0x40, R10 ;  /* 0x00000040030b7824 */ /* 0x000fca00078e020a */
[----:B------:R-:W-:-:S04]  /*1d2f0*/  IADD3 R11, R11, -0x40, RZ ;  /* 0xffffffc00b0b7810 */ /* 0x000fc80007ffe0ff */
[----:B------:R-:W-:-:S03]  /*1d300*/  R2UR UR11, R11 ;  /* 0x000000000b0b72ca */ /* 0x000fc600000e0000 */
[----:B------:R-:W-:-:S10]  /*1d310*/  UIADD3 UR8, UR8, 0x22400, URZ ;  /* 0x0002240008087890 */ /* 0x000fd4000fffe03f */
[----:B------:R2:W-:Y:S01]  /*1d320*/  UTMALDG.4D [UR8], [UR4], desc[UR6] ;  /* 0x00000608040075b4 */ /* 0x0005e20008019000 */
[----:B------:R-:W3:Y:S02]  /*1d330*/  SYNCS.PHASECHK.TRANS64.TRYWAIT P0, [R8+URZ+0x388c0], R9 ;  /* 0x0388c009080075a7 */ /* 0x000ee4000800017f */
[----:B--23--:R-:W-:Y:S05]  /*1d340*/  @!P0 BRA `(.L_x_5573) ;  /* 0x00000064000c8947 */ /* 0x00cfea0003800000 */
.L_x_5725:
        /* <DEDUP_REMOVED lines=8> */
.L_x_5574:
[----:B-12---:R-:W2:Y:S01]  /*1d3d0*/  LDL R9, [R1+0x4] ;  /* 0x0000040001097983 */ /* 0x006ea20000100800 */
        /* <DEDUP_REMOVED lines=51> */
.L_x_5570:
[----:B------:R-:W-:Y:S05]  /*1d710*/  BSYNC B1 ;  /* 0x0000000000017941 */ /* 0x000fea0003800000 */
.L_x_5569:
        /* <DEDUP_REMOVED lines=13> */
[C---:B------:R-:W-:Y:S02]  /*1d7f0*/  IMAD R8, R3.reuse, 0x40, R10 ;  /* 0x0000004003087824 */ /* 0x040fe400078e020a */
[----:B------:R-:W-:Y:S02]  /*1d800*/  VIADD R3, R3, 0xffffffff ;  /* 0xffffffff03037836 */ /* 0x000fe40000000000 */
[----:B------:R-:W-:-:S07]  /*1d810*/  VIADD R8, R8, 0xffffff80 ;  /* 0xffffff8008087836 */ /* 0x000fce0000000000 */
.L_x_5581:
        /* <DEDUP_REMOVED lines=9> */
.L_x_5726:
        /* <DEDUP_REMOVED lines=11> */
.L_x_5578:
[----:B--2---:R-:W2:Y:S01]  /*1d960*/  LDL R11, [R1+0x4] ;  /* 0x00000400010b7983 */ /* 0x004ea20000100800 */
        /* <DEDUP_REMOVED lines=15> */
[----:B------:R-:W3:Y:S02]  /*1da60*/  SYNCS.PHASECHK.TRANS64.TRYWAIT P1, [R9+URZ+0x388c0], R10 ;  /* 0x0388c00a090075a7 */ /* 0x000ee4000802017f */
[----:B--23--:R-:W-:Y:S05]  /*1da70*/  @!P1 BRA `(.L_x_5579) ;  /* 0x0000005c00689947 */ /* 0x00cfea0003800000 */
.L_x_5727:
        /* <DEDUP_REMOVED lines=8> */
.L_x_5580:
        /* <DEDUP_REMOVED lines=52> */
.L_x_5576:
[----:B------:R-:W-:Y:S05]  /*1de40*/  BSYNC B1 ;  /* 0x0000000000017941 */ /* 0x000fea0003800000 */
.L_x_5575:
        /* <DEDUP_REMOVED lines=13> */
.L_x_5565:
[----:B------:R-:W-:Y:S05]  /*1df20*/  BSYNC B0 ;  /* 0x0000000000007941 */ /* 0x000fea0003800000 */
.L_x_5564:
        /* <DEDUP_REMOVED lines=17> */
.L_x_5584:
[----:B------:R-:W-:-:S13]  /*1e040*/  ISETP.NE.AND P1, PT, R3, 0x1, PT ;  /* 0x000000010300780c */ /* 0x000fda0003f25270 */
[----:B------:R-:W2:Y:S02]  /*1e050*/  @P1 LDC.64 R4, c[0x0][0xae0] ;  /* 0x0002b800ff041b82 */ /* 0x000ea40000000a00 */
[----:B--2---:R-:W-:-:S05]  /*1e060*/  @P1 IMAD.HI.U32 R4, R6, R4, RZ ;  /* 0x0000000406041227 */ /* 0x004fca00078e00ff */
[----:B------:R-:W-:-:S07]  /*1e070*/  @P1 SHF.R.U32.HI R6, RZ, R5, R4 ;  /* 0x00000005ff061219 */ /* 0x000fce0000011604 */
.L_x_5585:
[----:B------:R-:W-:Y:S05]  /*1e080*/  BSYNC B0 ;  /* 0x0000000000007941 */ /* 0x000fea0003800000 */
.L_x_5583:
[----:B------:R-:W-:-:S05]  /*1e090*/  IMAD R6, R6, R3, R3 ;  /* 0x0000000306067224 */ /* 0x000fca00078e0203 */
[----:B------:R-:W-:-:S07]  /*1e0a0*/  VIMNMX R2, R2, R6, PT ;  /* 0x0000000602027248 */ /* 0x000fce0003fe0100 */
.L_x_5582:
        /* <DEDUP_REMOVED lines=19> */
.L_x_5588:
[----:B------:R-:W-:-:S13]  /*1e1e0*/  ISETP.NE.AND P0, PT, R3, 0x1, PT ;  /* 0x000000010300780c */ /* 0x000fda0003f05270 */
[----:B------:R-:W3:Y:S02]  /*1e1f0*/  @P0 LDC.64 R4, c[0x0][0xae0] ;  /* 0x0002b800ff040b82 */ /* 0x000ee40000000a00 */
[----:B---3--:R-:W-:-:S05]  /*1e200*/  @P0 IMAD.HI.U32 R4, R0, R4, RZ ;  /* 0x0000000400040227 */ /* 0x008fca00078e00ff */
[----:B------:R-:W-:-:S07]  /*1e210*/  @P0 SHF.R.U32.HI R0, RZ, R5, R4 ;  /* 0x00000005ff000219 */ /* 0x000fce0000011604 */
.L_x_5589:
[----:B------:R-:W-:Y:S05]  /*1e220*/  BSYNC B0 ;  /* 0x0000000000007941 */ /* 0x000fea0003800000 */
.L_x_5587:
[----:B------:R-:W-:-:S05]  /*1e230*/  IMAD R3, R0, R3, RZ ;  /* 0x0000000300037224 */ /* 0x000fca00078e02ff */
[----:B------:R-:W-:-:S07]  /*1e240*/  VIMNMX R2, R2, R3, !PT ;  /* 0x0000000302027248 */ /* 0x000fce0007fe0100 */
.L_x_5586:
        /* <DEDUP_REMOVED lines=12> */
[----:B------:R-:W3:Y:S01]  /*1e310*/  LDL R0, [R1+0x28] ;  /* 0x0000280001007983 */ /* 0x000ee20000100800 */
[----:B------:R-:W-:Y:S01]  /*1e320*/  VOTEU.ANY UR4, UPT, PT ;  /* 0x0000000000047886 */ /* 0x000fe200038e0100 */
[----:B------:R-:W4:Y:S01]  /*1e330*/  LDC.64 R2, c[0x0][0xd38] ;  /* 0x00034e00ff027b82 */ /* 0x000f220000000a00 */
[----:B------:R-:W-:Y:S01]  /*1e340*/  POPC R5, UR4 ;  /* 0x0000000400057d09 */ /* 0x000fe20008000000 */
[----:B------:R-:W5:Y:S01]  /*1e350*/  S2R R7, SR_LANEID ;  /* 0x0000000000077919 */ /* 0x000f620000000000 */
[----:B---3--:R-:W-:-:S06]  /*1e360*/  R2UR UR5, R0 ;  /* 0x00000000000572ca */ /* 0x008fcc00000e0000 */
[----:B------:R-:W5:Y:S02]  /*1e370*/  FLO.U32 R0, UR4 ;  /* 0x0000000400007d00 */ /* 0x000f6400080e0000 */
[----:B-----5:R-:W-:-:S13]  /*1e380*/  ISETP.EQ.U32.AND P0, PT, R0, R7, PT ;  /* 0x000000070000720c */ /* 0x020fda0003f02070 */
[----:B----4-:R-:W3:Y:S01]  /*1e390*/  @P0 ATOMG.E.ADD.STRONG.GPU PT, R3, desc[UR54][R2.64], R5 ;  /* 0x00000005020309a8 */ /* 0x010ee200081ee1f6 */
[----:B------:R-:W4:Y:S02]  /*1e3a0*/  S2R R4, SR_LTMASK ;  /* 0x0000000000047919 */ /* 0x000f240000003900 */
[----:B----4-:R-:W-:-:S04]  /*1e3b0*/  LOP3.LUT R4, R4, UR4, RZ, 0xc0, !PT ;  /* 0x0000000404047c12 */ /* 0x010fc8000f8ec0ff */
[----:B------:R-:W4:Y:S01]  /*1e3c0*/  POPC R7, R4 ;  /* 0x0000000400077309 */ /* 0x000f220000000000 */
[----:B---3--:R-:W4:Y:S02]  /*1e3d0*/  SHFL.IDX PT, R0, R3, R0, 0x1f ;  /* 0x00001f0003007589 */ /* 0x008f2400000e0000 */
[----:B----4-:R-:W-:Y:S01]  /*1e3e0*/  IADD3 R16, R0, UR5, R7 ;  /* 0x0000000500107c10 */ /* 0x010fe2000fffe007 */
[----:B------:R-:W-:Y:S06]  /*1e3f0*/  BRA `(.L_x_5592) ;  /* 0x0000003000b87947 */ /* 0x000fec0003800000 */
.L_x_5591:
        /* <DEDUP_REMOVED lines=12> */
[----:B--2---:R-:W-:Y:S01]  /*1e4c0*/  MOV R6, UR8 ;  /* 0x0000000800067c02 */ /* 0x004fe20008000f00 */
[----:B------:R-:W2:Y:S01]  /*1e4d0*/  LDC.64 R2, c[0x4][R2] ;  /* 0x0100000002027b82 */ /* 0x000ea20000000a00 */
[----:B------:R-:W-:Y:S02]  /*1e4e0*/  IMAD.U32 R5, RZ, RZ, UR7 ;  /* 0x00000007ff057e24 */ /* 0x000fe4000f8e00ff */
[----:B------:R-:W-:Y:S02]  /*1e4f0*/  IMAD.U32 R7, RZ, RZ, UR9 ;  /* 0x00000009ff077e24 */ /* 0x000fe4000f8e00ff */
[----:B------:R-:W-:-:S02]  /*1e500*/  IMAD.U32 R10, RZ, RZ, UR4 ;  /* 0x00000004ff0a7e24 */ /* 0x000fc4000f8e00ff */
[----:B-1----:R-:W-:Y:S02]  /*1e510*/  IMAD.U32 R11, RZ, RZ, UR5 ;  /* 0x00000005ff0b7e24 */ /* 0x002fe4000f8e00ff */
[----:B------:R-:W-:Y:S02]  /*1e520*/  IMAD.MOV.U32 R8, RZ, RZ, 0x70 ;  /* 0x00000070ff087424 */ /* 0x000fe400078e00ff */
[----:B------:R-:W-:Y:S02]  /*1e530*/  IMAD.MOV.U32 R12, RZ, RZ, 0x1 ;  /* 0x00000001ff0c7424 */ /* 0x000fe400078e00ff */
[----:B0-----:R-:W-:-:S07]  /*1e540*/  IMAD.MOV.U32 R13, RZ, RZ, RZ ;  /* 0x000000ffff0d7224 */ /* 0x001fce00078e00ff */
[----:B------:R-:W-:-:S07]  /*1e550*/  LEPC R20, `(.L_x_5593) ;  /* 0x000000001014794e */ /* 0x000fce0000000000 */
[----:B--2---:R-:W-:Y:S05]  /*1e560*/  CALL.ABS.NOINC R2 ;  /* 0x0000000002007343 */ /* 0x004fea0003c00000 */
.L_x_5593:
        /* <DEDUP_REMOVED lines=20> */
.L_x_5595:
[----:B------:R-:W-:Y:S01]  /*1e6b0*/  MOV R2, 0x0 ;  /* 0x0000000000027802 */ /* 0x000fe20000000f00 */
[----:B------:R-:W-:Y:S01]  /*1e6c0*/  ULDC.64 UR4, c[0x4][0x108] ;  /* 0x0100420000047ab9 */ /* 0x000fe20000000a00 */
[----:B------:R-:W-:Y:S01]  /*1e6d0*/  ULDC.64 UR6, c[0x4][0x110] ;  /* 0x0100440000067ab9 */ /* 0x000fe20000000a00 */
[----:B------:R-:W-:Y:S01]  /*1e6e0*/  ULDC.64 UR8, c[0x4][0x48] ;  /* 0x0100120000087ab9 */ /* 0x000fe20000000a00 */
[----:B------:R-:W-:Y:S01]  /*1e6f0*/  IMAD.U32 R4, RZ, RZ, UR4 ;  /* 0x00000004ff047e24 */ /* 0x000fe2000f8e00ff */
[----:B------:R-:W-:Y:S01]  /*1e700*/  MOV R12, 0x1 ;  /* 0x00000001000c7802 */ /* 0x000fe20000000f00 */
[----:B------:R-:W0:Y:S01]  /*1e710*/  LDC.64 R2, c[0x4][R2] ;  /* 0x0100000002027b82 */ /* 0x000e220000000a00 */
        /* <DEDUP_REMOVED lines=8> */
[----:B0-----:R-:W-:Y:S05]  /*1e7a0*/  CALL.ABS.NOINC R2 ;  /* 0x0000000002007343 */ /* 0x001fea0003c00000 */
.L_x_5594:
[----:B--2---:R-:W2:Y:S01]  /*1e7b0*/  LDL.LU R6, [R1+0x20] ;  /* 0x0000200001067983 */ /* 0x004ea20000300800 */
[----:B------:R-:W3:Y:S01]  /*1e7c0*/  LDC R0, c[0x0][0x428] ;  /* 0x00010a00ff007b82 */ /* 0x000ee20000000800 */
[----:B------:R-:W-:Y:S01]  /*1e7d0*/  ULDC.64 UR4, c[0x0][0xaf0] ;  /* 0x0002bc0000047ab9 */ /* 0x000fe20000000a00 */
[----:B------:R-:W-:Y:S01]  /*1e7e0*/  IMAD.MOV.U32 R4, RZ, RZ, R19 ;  /* 0x000000ffff047224 */ /* 0x000fe200078e0013 */
[----:B---3--:R-:W-:Y:S01]  /*1e7f0*/  ISETP.NE.AND P0, PT, R0, 0x1, PT ;  /* 0x000000010000780c */ /* 0x008fe20003f05270 */
[----:B------:R-:W3:Y:S01]  /*1e800*/  S2R R5, SR_TID.X ;  /* 0x0000000000057919 */ /* 0x000ee20000002100 */
[----:B------:R-:W-:-:S11]  /*1e810*/  IMAD.MOV.U32 R0, RZ, RZ, R18 ;  /* 0x000000ffff007224 */ /* 0x000fd600078e0012 */
[----:B------:R-:W4:Y:S08]  /*1e820*/  @P0 LDC R3, c[0x0][0x42c] ;  /* 0x00010b00ff030b82 */ /* 0x000f300000000800 */
[----:B------:R-:W0:Y:S01]  /*1e830*/  @P0 LDC R2, c[0x0][0x430] ;  /* 0x00010c00ff020b82 */ /* 0x000e220000000800 */
[----:B----4-:R-:W-:-:S05]  /*1e840*/  @P0 IMAD.HI.U32 R3, R18, R3, RZ ;  /* 0x0000000312030227 */ /* 0x010fca00078e00ff */
[----:B0-----:R-:W-:Y:S02]  /*1e850*/  @P0 SHF.R.U32.HI R0, RZ, R2, R3 ;  /* 0x00000002ff000219 */ /* 0x001fe40000011603 */
[----:B------:R-:W-:-:S04]  /*1e860*/  ISETP.NE.U32.AND P0, PT, RZ, UR4, PT ;  /* 0x00000004ff007c0c */ /* 0x000fc8000bf05070 */
[----:B------:R-:W-:Y:S01]  /*1e870*/  ISETP.NE.AND.EX P0, PT, RZ, UR5, PT, P0 ;  /* 0x00000005ff007c0c */ /* 0x000fe2000bf05300 */
[----:B------:R-:W-:-:S12]  /*1e880*/  ULDC.64 UR4, c[0x0][0xaf8] ;  /* 0x0002be0000047ab9 */ /* 0x000fd80000000a00 */
[----:B------:R-:W0:Y:S01]  /*1e890*/  @P0 LDC.64 R2, c[0x0][0xaf0] ;  /* 0x0002bc00ff020b82 */ /* 0x000e220000000a00 */
[----:B---3--:R-:W-:-:S04]  /*1e8a0*/  LOP3.LUT R5, R5, 0x1f, RZ, 0xc0, !PT ;  /* 0x0000001f05057812 */ /* 0x008fc800078ec0ff */
[----:B------:R-:W-:Y:S01]  /*1e8b0*/  ISETP.NE.AND P6, PT, R5, RZ, PT ;  /* 0x000000ff0500720c */ /* 0x000fe20003fc5270 */
[----:B------:R-:W-:-:S03]  /*1e8c0*/  ULDC.64 UR6, c[0x0][0x198] ;  /* 0x0000660000067ab9 */ /* 0x000fc60000000a00 */
[----:B------:R-:W-:-:S09]  /*1e8d0*/  PLOP3.LUT P1, PT, P6, PT, PT, 0x8, 0x0 ;  /* 0x000000000000781c */ /* 0x000fd2000372e170 */
[----:B------:R-:W-:Y:S01]  /*1e8e0*/  VOTEU.ALL UP1, P6 ;  /* 0x00000000003f7886 */ /* 0x000fe20003020000 */
[----:B0-----:R-:W-:-:S05]  /*1e8f0*/  @P0 IMAD.WIDE R2, R19, 0x4, R2 ;  /* 0x0000000413020825 */ /* 0x001fca00078e0202 */
[----:B------:R0:W5:Y:S01]  /*1e900*/  @P0 LDG.E R4, desc[UR54][R2.64] ;  /* 0x0000003602040981 */ /* 0x000162000c1e1900 */
[----:B------:R-:W-:Y:S01]  /*1e910*/  ISETP.NE.U32.AND P0, PT, RZ, UR4, PT ;  /* 0x00000004ff007c0c */ /* 0x000fe2000bf05070 */
[----:B------:R-:W-:-:S03]  /*1e920*/  @!UP1 UIADD3 UR8, UP0, UR6, 0x270, URZ ;  /* 0x0000027006089890 */ /* 0x000fc6000ff1e03f */
[----:B------:R-:W-:Y:S01]  /*1e930*/  ISETP.NE.AND.EX P0, PT, RZ, UR5, PT, P0 ;  /* 0x00000005ff007c0c */ /* 0x000fe2000bf05300 */
[----:B------:R-:W-:-:S03]  /*1e940*/  @!UP1 UIADD3.X UR9, URZ, UR7, URZ, UP0, !UPT ;  /* 0x000000073f099290 */ /* 0x000fc600087fe43f */
[----:B------:R-:W-:Y:S01]  /*1e950*/  VOTEU.ALL UP0, P6 ;  /* 0x00000000003f7886 */ /* 0x000fe20003000000 */
[----:B0-----:R-:W-:Y:S01]  /*1e960*/  SEL R2, R19, RZ, !P0 ;  /* 0x000000ff13027207 */ /* 0x001fe20004000000 */
[----:B--2---:R-:W-:-:S07]  /*1e970*/  IMAD R17, R17, 0x40, R6 ;  /* 0x0000004011117824 */ /* 0x004fce00078e0206 */
.L_x_5596:
        /* <DEDUP_REMOVED lines=10> */
[----:B------:R-:W2:Y:S01]  /*1ea20*/  LDL R3, [R1+0x1c] ;  /* 0x00001c0001037983 */ /* 0x000ea20000100800 */
[----:B------:R-:W0:Y:S01]  /*1ea30*/  LDC.64 R20, c[0x0][0x3f8] ;  /* 0x0000fe00ff147b82 */ /* 0x000e220000000a00 */
[----:B------:R-:W-:Y:S02]  /*1ea40*/  ULDC.64 UR4, c[0x0][0xb00] ;  /* 0x0002c00000047ab9 */ /* 0x000fe40000000a00 */
[----:B0-----:R-:W-:Y:S01]  /*1ea50*/  LOP3.LUT P0, RZ, R20, UR4, RZ, 0xfc, !PT ;  /* 0x0000000414ff7c12 */ /* 0x001fe2000f80fcff */
[----:B------:R-:W-:-:S03]  /*1ea60*/  UMOV UR4, 0xffffffff ;  /* 0xffffffff00047882 */ /* 0x000fc60000000000 */
[----:B------:R-:W-:-:S04]  /*1ea70*/  LOP3.LUT P0, RZ, R21, UR5, RZ, 0xfc, P0 ;  /* 0x0000000515ff7c12 */ /* 0x000fc8000800fcff */
[----:B-----5:R-:W-:Y:S01]  /*1ea80*/  SEL R6, R4, RZ, !P0 ;  /* 0x000000ff04067207 */ /* 0x020fe20004000000 */
[----:B--2---:R-:W-:Y:S01]  /*1ea90*/  VIADD R3, R3, 0xffffffff ;  /* 0xffffffff03037836 */ /* 0x004fe20000000000 */
[----:B------:R-:W-:Y:S07]  /*1eaa0*/  BRA.DIV UR4, `(.L_x_5597) ;  /* 0x0000004e04707947 */ /* 0x000fee000b800000 */
.L_x_5730:
[----:B------:R-:W-:Y:S01]  /*1eab0*/  UMOV UR4, 0xffffffff ;  /* 0xffffffff00047882 */ /* 0x000fe20000000000 */
[----:B------:R-:W-:Y:S02]  /*1eac0*/  SHF.R.S32.HI R8, RZ, 0x1f, R4 ;  /* 0x0000001fff087819 */ /* 0x000fe40000011404 */
[----:B------:R-:W-:Y:S05]  /*1ead0*/  BRA.DIV UR4, `(.L_x_5598) ;  /* 0x0000004e04987947 */ /* 0x000fea000b800000 */
[----:B------:R-:W-:-:S13]  /*1eae0*/  ELECT P6, URZ, PT ;  /* 0x00000000003f782f */ /* 0x000fda00038c0000 */
.L_x_5733:
        /* <DEDUP_REMOVED lines=22> */
.L_x_5600:
        /* <DEDUP_REMOVED lines=9> */
.L_x_5734:
        /* <DEDUP_REMOVED lines=11> */
.L_x_5602:
[----:B------:R-:W2:Y:S04]  /*1ed90*/  LDL R9, [R1] ;  /* 0x0000000001097983 */ /* 0x000ea80000100800 */
[----:B0-----:R-:W3:Y:S01]  /*1eda0*/  LDL R7, [R1+0x10] ;  /* 0x0000100001077983 */ /* 0x001ee20000100800 */
[----:B------:R-:W-:Y:S01]  /*1edb0*/  MOV R10, 0x400 ;  /* 0x00000400000a7802 */ /* 0x000fe20000000f00 */
[----:B------:R-:W-:Y:S01]  /*1edc0*/  ULDC.64 UR14, c[0x0][0x198] ;  /* 0x00006600000e7ab9 */ /* 0x000fe20000000a00 */
[----:B------:R-:W-:Y:S01]  /*1edd0*/  R2UR UR9, R5 ;  /* 0x00000000050972ca */ /* 0x000fe200000e0000 */
[----:B------:R-:W0:Y:S01]  /*1ede0*/  S2R R11, SR_CgaCtaId ;  /* 0x00000000000b7919 */ /* 0x000e220000008800 */
[----:B------:R-:W-:Y:S01]  /*1edf0*/  R2UR UR11, R3 ;  /* 0x00000000030b72ca */ /* 0x000fe200000e0000 */
[----:B------:R-:W-:Y:S01]  /*1ee00*/  UIADD3 UR6, UP0, UR14, 0x370, URZ ;  /* 0x000003700e067890 */ /* 0x000fe2000ff1e03f */
[----:B------:R-:W-:Y:S01]  /*1ee10*/  R2UR UR12, R0 ;  /* 0x00000000000c72ca */ /* 0x000fe200000e0000 */
[----:B------:R-:W-:Y:S01]  /*1ee20*/  UMOV UR5, 0x14f00000 ;  /* 0x14f0000000057882 */ /* 0x000fe20000000000 */
[----:B-----5:R-:W-:Y:S01]  /*1ee30*/  R2UR UR13, R6 ;  /* 0x00000000060d72ca */ /* 0x020fe200000e0000 */
[----:B------:R-:W-:Y:S01]  /*1ee40*/  UIADD3.X UR7, URZ, UR15, URZ, UP0, !UPT ;  /* 0x0000000f3f077290 */ /* 0x000fe200087fe43f */
[----:B------:R-:W-:-:S05]  /*1ee50*/  UMOV UR10, URZ ;  /* 0x0000003f000a7c82 */ /* 0x000fca0008000000 */
[----:B------:R-:W-:Y:S01]  /*1ee60*/  UIADD3 UR9, UR9, 0x38830, URZ ;  /* 0x0003883009097890 */ /* 0x000fe2000fffe03f */
[----:B0-----:R-:W-:-:S04]  /*1ee70*/  LEA R10, R11, R10, 0x18 ;  /* 0x0000000a0b0a7211 */ /* 0x001fc800078ec0ff */
[----:B--2---:R-:W-:Y:S02]  /*1ee80*/  LEA R5, R9, R10, 0xd ;  /* 0x0000000a09057211 */ /* 0x004fe400078e68ff */
[----:B---3--:R-:W-:Y:S02]  /*1ee90*/  R2UR UR4, R7 ;  /* 0x00000000070472ca */ /* 0x008fe400000e0000 */
[----:B------:R-:W-:-:S11]  /*1eea0*/  R2UR UR8, R5 ;  /* 0x00000000050872ca */ /* 0x000fd600000e0000 */
[----:B------:R-:W-:Y:S02]  /*1eeb0*/  ULEA UR11, UR11, UR4, 0x6 ;  /* 0x000000040b0b7291 */ /* 0x000fe4000f8e303f */
[----:B------:R-:W-:Y:S01]  /*1eec0*/  UIADD3 UR8, UR8, 0x22400, URZ ;  /* 0x0002240008087890 */ /* 0x000fe2000fffe03f */
[----:B------:R-:W-:-:S08]  /*1eed0*/  UMOV UR4, 0x0 ;  /* 0x0000000000047882 */ /* 0x000fd00000000000 */
[----:B------:R0:W-:Y:S02]  /*1eee0*/  UTMALDG.4D [UR8], [UR6], desc[UR4] ;  /* 0x00000408060075b4 */ /* 0x0001e40008019000 */
[----:B0-----:R-:W-:Y:S01]  /*1eef0*/  NOP ;  /* 0x0000000000007918 */ /* 0x001fe20000000000 */
.L_x_5599:
[----:B------:R-:W0:Y:S01]  /*1ef00*/  S2R R10, SR_CgaCtaId ;  /* 0x00000000000a7919 */ /* 0x000e220000008800 */
[----:B------:R-:W-:Y:S05]  /*1ef10*/  WARPSYNC.ALL ;  /* 0x0000000000007948 */ /* 0x000fea0003800000 */
[----:B------:R-:W-:Y:S01]  /*1ef20*/  BAR.SYNC.DEFER_BLOCKING 0x8, 0xa0 ;  /* 0x0202800000007b1d */ /* 0x000fe20000010000 */
[----:B------:R-:W-:Y:S02]  /*1ef30*/  ELECT P0, URZ, PT ;  /* 0x00000000003f782f */ /* 0x000fe40003800000 */
[----:B-1----:R-:W-:-:S03]  /*1ef40*/  MOV R9, 0x400 ;  /* 0x0000040000097802 */ /* 0x002fc60000000f00 */
        /* <DEDUP_REMOVED lines=19> */
[----:B------:R-:W-:Y:S01]  /*1f080*/  R2UR UR54, R5 ;  /* 0x00000000053672ca */ /* 0x000fe200000e0000 */
[----:B------:R-:W-:-:S02]  /*1f090*/  UIADD3.X UR5, URZ, UR21, URZ, UP0, !UPT ;  /* 0x000000153f057290 */ /* 0x000fc400087fe43f */
[----:B------:R-:W-:Y:S01]  /*1f0a0*/  UIADD3 UR48, UR16, 0x28400, URZ ;  /* 0x0002840010307890 */ /* 0x000fe2000fffe03f */
[----:B------:R-:W-:Y:S01]  /*1f0b0*/  UMOV UR50, 0xc0 ;  /* 0x000000c000327882 */ /* 0x000fe20000000000 */
[----:B------:R-:W-:Y:S01]  /*1f0c0*/  UMOV UR51, UR11 ;  /* 0x0000000b00337c82 */ /* 0x000fe20008000000 */
[----:B------:R-:W-:Y:S02]  /*1f0d0*/  MOV R7, UR50 ;  /* 0x0000003200077c02 */ /* 0x000fe40008000f00 */
[----:B------:R1:W-:Y:S01]  /*1f0e0*/  UTMALDG.4D [UR8], [UR14], desc[UR6] ;  /* 0x000006080e0075b4 */ /* 0x0003e20008019000 */
[----:B0-----:R-:W-:Y:S01]  /*1f0f0*/  IMAD.MOV.U32 R2, RZ, RZ, 0x10000 ;  /* 0x00010000ff027424 */ /* 0x001fe200078e00ff */
[----:B------:R-:W-:Y:S01]  /*1f100*/  UMOV UR50, 0x40 ;  /* 0x0000004000327882 */ /* 0x000fe20000000000 */
        /* <DEDUP_REMOVED lines=20> */
[----:B-1----:R-:W-:Y:S01]  /*1f250*/  UIADD3 UR8, UR16, 0x26400, URZ ;  /* 0x0002640010087890 */ /* 0x002fe2000fffe03f */
[----:B0-----:R-:W-:Y:S01]  /*1f260*/  MOV R2, UR55 ;  /* 0x0000003700027c02 */ /* 0x001fe20008000f00 */
[----:B------:R-:W-:Y:S01]  /*1f270*/  UIADD3 UR9, UR16, 0x38810, URZ ;  /* 0x0003881010097890 */ /* 0x000fe2000fffe03f */
[----:B------:R-:W-:Y:S01]  /*1f280*/  UMOV UR27, UR11 ;  /* 0x0000000b001b7c82 */ /* 0x000fe20008000000 */
[----:B------:R-:W-:Y:S01]  /*1f290*/  UMOV UR28, UR12 ;  /* 0x0000000c001c7c82 */ /* 0x000fe20008000000 */
[----:B------:R-:W-:Y:S01]  /*1f2a0*/  UMOV UR29, UR13 ;  /* 0x0000000d001d7c82 */ /* 0x000fe20008000000 */
[----:B------:R-:W-:Y:S01]  /*1f2b0*/  UMOV UR18, 0x1c0 ;  /* 0x000001c000127882 */ /* 0x000fe20000000000 */
        /* <DEDUP_REMOVED lines=10> */
[----:B------:R-:W-:Y:S01]  /*1f360*/  R2UR UR55, R2 ;  /* 0x00000000023772ca */ /* 0x000fe200000e0000 */
        /* <DEDUP_REMOVED lines=11> */
.L_x_5604:
[----:B------:R-:W-:Y:S05]  /*1f420*/  BSYNC B0 ;  /* 0x0000000000007941 */ /* 0x000fea0003800000 */
.L_x_5603:
        /* <DEDUP_REMOVED lines=12> */
.L_x_5735:
        /* <DEDUP_REMOVED lines=13> */
.L_x_5736:
        /* <DEDUP_REMOVED lines=11> */
.L_x_5609:
        /* <DEDUP_REMOVED lines=9> */
[----:B------:R-:W-:Y:S01]  /*1f700*/  UMOV UR10, URZ ;  /* 0x0000003f000a7c82 */ /* 0x000fe20008000000 */
        /* <DEDUP_REMOVED lines=9> */
[----:B0-----:R-:W-:-:S05]  /*1f7a0*/  LEA R9, R10, R9, 0x18 ;  /* 0x000000090a097211 */ /* 0x001fca00078ec0ff */
        /* <DEDUP_REMOVED lines=38> */
.L_x_5607:
[----:B------:R-:W-:Y:S05]  /*1fa10*/  BSYNC B0 ;  /* 0x0000000000007941 */ /* 0x000fea0003800000 */
.L_x_5606:
        /* <DEDUP_REMOVED lines=45> */
.L_x_5616:
[----:B------:R-:W2:Y:S01]  /*1fcf0*/  S2R R3, SR_CgaCtaId ;  /* 0x0000000000037919 */ /* 0x000ea20000008800 */
[----:B------:R-:W-:-:S04]  /*1fd00*/  MOV R2, 0x400 ;  /* 0x0000040000027802 */ /* 0x000fc80000000f00 */
[----:B--2---:R-:W-:Y:S02]  /*1fd10*/  LEA R2, R3, R2, 0x18 ;  /* 0x0000000203027211 */ /* 0x004fe400078ec0ff */
[----:B------:R-:W-:-:S03]  /*1fd20*/  SHF.L.U32 R3, R12, 0x1f, RZ ;  /* 0x0000001f0c037819 */ /* 0x000fc600000006ff */
[----:B------:R-:W-:-:S04]  /*1fd30*/  IMAD R2, R13, 0x8, R2 ;  /* 0x000000080d027824 */ /* 0x000fc800078e0202 */
[----:B------:R-:W2:Y:S02]  /*1fd40*/  SYNCS.PHASECHK.TRANS64.TRYWAIT P0, [R2+URZ+0x38840], R3 ;  /* 0x03884003020075a7 */ /* 0x000ea4000800017f */
[----:B--2---:R-:W-:Y:S05]  /*1fd50*/  @!P0 BRA `(.L_x_5617) ;  /* 0x0000003c00608947 */ /* 0x004fea0003800000 */
.L_x_5737:
        /* <DEDUP_REMOVED lines=11> */
.L_x_5618:
[----:B---3--:R-:W3:Y:S01]  /*1fe10*/  LDL R7, [R1] ;  /* 0x0000000001077983 */ /* 0x008ee20000100800 */
[----:B------:R-:W-:-:S03]  /*1fe20*/  MOV R11, 0x400 ;  /* 0x00000400000b7802 */ /* 0x000fc60000000f00 */
[----:B------:R-:W4:Y:S01]  /*1fe30*/  LDL R10, [R1+0x10] ;  /* 0x00001000010a7983 */ /* 0x000f220000100800 */
[----:B0-----:R-:W0:Y:S01]  /*1fe40*/  S2R R12, SR_CgaCtaId ;  /* 0x00000000000c7919 */ /* 0x001e220000008800 */
[----:B------:R-:W-:Y:S01]  /*1fe50*/  R2UR UR9, R2 ;  /* 0x00000000020972ca */ /* 0x000fe200000e0000 */
[----:B------:R-:W-:Y:S01]  /*1fe60*/  ULDC.64 UR6, c[0x0][0x198] ;  /* 0x0000660000067ab9 */ /* 0x000fe20000000a00 */
[----:B------:R-:W-:Y:S01]  /*1fe70*/  R2UR UR12, R0 ;  /* 0x00000000000c72ca */ /* 0x000fe200000e0000 */
[----:B------:R-:W-:Y:S01]  /*1fe80*/  UIADD3 UR4, UP0, UR6, 0x370, URZ ;  /* 0x0000037006047890 */ /* 0x000fe2000ff1e03f */
[----:B-----5:R-:W-:-:S03]  /*1fe90*/  R2UR UR13, R6 ;  /* 0x00000000060d72ca */ /* 0x020fc600000e0000 */
[----:B------:R-:W-:Y:S01]  /*1fea0*/  UIADD3.X UR5, URZ, UR7, URZ, UP0, !UPT ;  /* 0x000000073f057290 */ /* 0x000fe200087fe43f */
[----:B0-----:R-:W-:-:S05]  /*1feb0*/  LEA R11, R12, R11, 0x18 ;  /* 0x0000000b0c0b7211 */ /* 0x001fca00078ec0ff */
[----:B------:R-:W-:Y:S01]  /*1fec0*/  UIADD3 UR9, UR9, 0x38830, URZ ;  /* 0x0003883009097890 */ /* 0x000fe2000fffe03f */
[----:B------:R-:W-:Y:S01]  /*1fed0*/  UMOV UR6, 0x0 ;  /* 0x0000000000067882 */ /* 0x000fe20000000000 */
[----:B------:R-:W-:Y:S01]  /*1fee0*/  UMOV UR7, 0x14f00000 ;  /* 0x14f0000000077882 */ /* 0x000fe20000000000 */
[----:B------:R-:W-:Y:S01]  /*1fef0*/  UMOV UR10, URZ ;  /* 0x0000003f000a7c82 */ /* 0x000fe20008000000 */
[----:B---3--:R-:W-:-:S05]  /*1ff00*/  IMAD R7, R7, 0x2000, R11 ;  /* 0x0000200007077824 */ /* 0x008fca00078e020b */
[----:B------:R-:W-:Y:S01]  /*1ff10*/  R2UR UR8, R7 ;  /* 0x00000000070872ca */ /* 0x000fe200000e0000 */
[----:B----4-:R-:W-:-:S05]  /*1ff20*/  IMAD R5, R5, 0x40, R10 ;  /* 0x0000004005057824 */ /* 0x010fca00078e020a */
[----:B------:R-:W-:-:S07]  /*1ff30*/  R2UR UR11, R5 ;  /* 0x00000000050b72ca */ /* 0x000fce00000e0000 */
[----:B------:R-:W-:-:S09]  /*1ff40*/  UIADD3 UR8, UR8, 0x22400, URZ ;  /* 0x0002240008087890 */ /* 0x000fd2000fffe03f */
[----:B------:R0:W-:Y:S01]  /*1ff50*/  UTMALDG.4D [UR8], [UR4], desc[UR6] ;  /* 0x00000608040075b4 */ /* 0x0001e20008019000 */
[----:B------:R-:W3:Y:S02]  /*1ff60*/  SYNCS.PHASECHK.TRANS64.TRYWAIT P0, [R2+URZ+0x38860], R3 ;  /* 0x03886003020075a7 */ /* 0x000ee4000800017f */
[----:B0--3--:R-:W-:Y:S05]  /*1ff70*/  @!P0 BRA `(.L_x_5619) ;  /* 0x0000003800ec8947 */ /* 0x009fea0003800000 */
.L_x_5738:
        /* <DEDUP_REMOVED lines=8> */
.L_x_5620:
[----:B0-2---:R-:W2:Y:S01]  /*20000*/  LDL R3, [R1] ;  /* 0x0000000001037983 */ /* 0x005ea20000100800 */
        /* <DEDUP_REMOVED lines=18> */
[----:B0-----:R-:W-:-:S05]  /*20130*/  LEA R7, R10, R7, 0x18 ;  /* 0x000000070a077211 */ /* 0x001fca00078ec0ff */
        /* <DEDUP_REMOVED lines=35> */
.L_x_5615:
[----:B------:R-:W-:Y:S05]  /*20370*/  BSYNC B2 ;  /* 0x0000000000027941 */ /* 0x000fea0003800000 */
.L_x_5614:
[----:B------:R-:W2:Y:S02]  /*20380*/  LDL R2, [R1+0x1c] ;  /* 0x00001c0001027983 */ /* 0x000ea40000100800 */
[----:B--2---:R-:W-:-:S07]  /*20390*/  VIADD R5, R2, 0xfffffffd ;  /* 0xfffffffd02057836 */ /* 0x004fce0000000000 */
.L_x_5613:
[----:B------:R-:W-:Y:S05]  /*203a0*/  BSYNC B1 ;  /* 0x0000000000017941 */ /* 0x000fea0003800000 */
.L_x_5612:
[----:B------:R-:W2:Y:S01]  /*203b0*/  LDL.LU R2, [R1+0x1c] ;  /* 0x00001c0001027983 */ /* 0x000ea20000300800 */
[----:B------:R-:W-:Y:S01]  /*203c0*/  VIADD R9, R9, 0xfffffffe ;  /* 0xfffffffe09097836 */ /* 0x000fe20000000000 */
[----:B--2---:R-:W-:-:S04]  /*203d0*/  LOP3.LUT R2, RZ, R2, RZ, 0x33, !PT ;  /* 0x00000002ff027212 */ /* 0x004fc800078e33ff */
[----:B------:R-:W-:-:S13]  /*203e0*/  ISETP.NE.AND P0, PT, R9, R2, PT ;  /* 0x000000020900720c */ /* 0x000fda0003f05270 */
[----:B------:R-:W-:Y:S05]  /*203f0*/  @!P0 BRA `(.L_x_5611) ;  /* 0x0000001000408947 */ /* 0x000fea0003800000 */
.L_x_5635:
        /* <DEDUP_REMOVED lines=10> */
[----:B------:R-:W-:Y:S02]  /*204a0*/  ISETP.NE.U32.AND P0, PT, RZ, UR38, PT ;  /* 0x00000026ff007c0c */ /* 0x000fe4000bf05070 */
[----:B------:R-:W-:Y:S02]  /*204b0*/  MOV R11, R5 ;  /* 0x00000005000b7202 */ /* 0x000fe40000000f00 */
[----:B------:R-:W-:-:S13]  /*204c0*/  ISETP.NE.AND.EX P0, PT, RZ, UR39, PT, P0 ;  /* 0x00000027ff007c0c */ /* 0x000fda000bf05300 */
[----:B------:R-:W-:Y:S05]  /*204d0*/  @!P0 BRA `(.L_x_5623) ;  /* 0x0000000000408947 */ /* 0x000fea0003800000 */
[----:B------:R-:W2:Y:S02]  /*204e0*/  LDC R11, c[0x0][0x41c] ;  /* 0x00010700ff0b7b82 */ /* 0x000ea40000000800 */
        /* <DEDUP_REMOVED lines=15> */
.L_x_5623:
[----:B------:R-:W3:Y:S01]  /*205e0*/  S2R R3, SR_CgaCtaId ;  /* 0x0000000000037919 */ /* 0x000ee20000008800 */
[----:B------:R-:W-:-:S04]  /*205f0*/  MOV R2, 0x400 ;  /* 0x0000040000027802 */ /* 0x000fc80000000f00 */
[----:B---3--:R-:W-:Y:S02]  /*20600*/  LEA R2, R3, R2, 0x18 ;  /* 0x0000000203027211 */ /* 0x008fe400078ec0ff */
[----:B------:R-:W-:-:S03]  /*20610*/  SHF.L.U32 R3, R10, 0x1f, RZ ;  /* 0x0000001f0a037819 */ /* 0x000fc600000006ff */
[----:B------:R-:W-:-:S04]  /*20620*/  IMAD R2, R9, 0x8, R2 ;  /* 0x0000000809027824 */ /* 0x000fc800078e0202 */
[----:B------:R-:W3:Y:S02]  /*20630*/  SYNCS.PHASECHK.TRANS64.TRYWAIT P0, [R2+URZ+0x38840], R3 ;  /* 0x03884003020075a7 */ /* 0x000ee4000800017f */
[----:B---3--:R-:W-:Y:S05]  /*20640*/  @!P0 BRA `(.L_x_5624) ;  /* 0x00000034004c8947 */ /* 0x008fea0003800000 */
.L_x_5739:
        /* <DEDUP_REMOVED lines=11> */
.L_x_5625:
[----:B0-----:R-:W4:Y:S01]  /*20700*/  LDL R12, [R1+0x10] ;  /* 0x00001000010c7983 */ /* 0x001f220000100800 */
[----:B--2---:R-:W-:Y:S01]  /*20710*/  MOV R7, 0x400 ;  /* 0x0000040000077802 */ /* 0x004fe20000000f00 */
[----:B------:R-:W0:Y:S01]  /*20720*/  S2R R13, SR_CgaCtaId ;  /* 0x00000000000d7919 */ /* 0x000e220000008800 */
[----:B------:R-:W-:Y:S01]  /*20730*/  R2UR UR9, R2 ;  /* 0x00000000020972ca */ /* 0x000fe200000e0000 */
[----:B------:R-:W-:Y:S01]  /*20740*/  ULDC.64 UR6, c[0x0][0x198] ;  /* 0x0000660000067ab9 */ /* 0x000fe20000000a00 */
[----:B------:R-:W-:Y:S01]  /*20750*/  R2UR UR12, R0 ;  /* 0x00000000000c72ca */ /* 0x000fe200000e0000 */
[----:B------:R-:W-:Y:S01]  /*20760*/  UIADD3 UR4, UP0, UR6, 0x370, URZ ;  /* 0x0000037006047890 */ /* 0x000fe2000ff1e03f */
[----:B-----5:R-:W-:-:S03]  /*20770*/  R2UR UR13, R6 ;  /* 0x00000000060d72ca */ /* 0x020fc600000e0000 */
        /* <DEDUP_REMOVED lines=14> */
.L_x_5740:
        /* <DEDUP_REMOVED lines=8> */
.L_x_5627:
[----:B------:R-:W2:Y:S01]  /*208e0*/  S2R R11, SR_CgaCtaId ;  /* 0x00000000000b7919 */ /* 0x000ea20000008800 */
[----:B0--3--:R-:W-:Y:S01]  /*208f0*/  MOV R3, 0x400 ;  /* 0x0000040000037802 */ /* 0x009fe20000000f00 */
        /* <DEDUP_REMOVED lines=52> */
.L_x_5622:
[----:B------:R-:W-:Y:S05]  /*20c40*/  BSYNC B1 ;  /* 0x0000000000017941 */ /* 0x000fea0003800000 */
.L_x_5621:
[----:B------:R-:W-:Y:S01]  /*20c50*/  VIADD R9, R9, 0x1 ;  /* 0x0000000109097836 */ /* 0x000fe20000000000 */
[----:B------:R-:W-:Y:S04]  /*20c60*/  BSSY B1, `(.L_x_5628) ;  /* 0x0000085000017945 */ /* 0x000fe80003800000 */
[----:B------:R-:W-:-:S04]  /*20c70*/  ISETP.NE.AND P0, PT, R9, 0x2, PT ;  /* 0x000000020900780c */ /* 0x000fc80003f05270 */
[----:B------:R-:W-:Y:S02]  /*20c80*/  SEL R2, RZ, 0x1, P0 ;  /* 0x00000001ff027807 */ /* 0x000fe40000000000 */
[----:B0-----:R-:W-:Y:S01]  /*20c90*/  SEL R12, R9, RZ, P0 ;  /* 0x000000ff090c7207 */ /* 0x001fe20000000000 */
[----:B------:R-:W-:Y:S01]  /*20ca0*/  VIADD R9, R5, 0xffffffff ;  /* 0xffffffff05097836 */ /* 0x000fe20000000000 */
[----:B------:R-:W-:-:S05]  /*20cb0*/  LOP3.LUT R11, R10, R2, RZ, 0x3c, !PT ;  /* 0x000000020a0b7212 */ /* 0x000fca00078e3cff */
[----:B------:R0:W-:Y:S04]  /*20cc0*/  STL [R1+0x8], R11 ;  /* 0x0000080b01007387 */ /* 0x0001e80000100800 */
[----:B------:R0:W-:Y:S01]  /*20cd0*/  STL [R1], R12 ;  /* 0x0000000c01007387 */ /* 0x0001e20000100800 */
[----:B------:R-:W-:Y:S05]  /*20ce0*/  @!P6 BRA `(.L_x_5629) ;  /* 0x0000000400f0e947 */ /* 0x000fea0003800000 */
        /* <DEDUP_REMOVED lines=20> */
.L_x_5630:
[----:B------:R-:W3:Y:S01]  /*20e30*/  S2R R3, SR_CgaCtaId ;  /* 0x0000000000037919 */ /* 0x000ee20000008800 */
[----:B------:R-:W-:-:S04]  /*20e40*/  MOV R2, 0x400 ;  /* 0x0000040000027802 */ /* 0x000fc80000000f00 */
[----:B---3--:R-:W-:Y:S02]  /*20e50*/  LEA R2, R3, R2, 0x18 ;  /* 0x0000000203027211 */ /* 0x008fe400078ec0ff */
[----:B------:R-:W-:-:S03]  /*20e60*/  SHF.L.U32 R3, R11, 0x1f, RZ ;  /* 0x0000001f0b037819 */ /* 0x000fc600000006ff */
[----:B------:R-:W-:-:S04]  /*20e70*/  IMAD R2, R12, 0x8, R2 ;  /* 0x000000080c027824 */ /* 0x000fc800078e0202 */
[----:B------:R-:W3:Y:S02]  /*20e80*/  SYNCS.PHASECHK.TRANS64.TRYWAIT P0, [R2+URZ+0x38840], R3 ;  /* 0x03884003020075a7 */ /* 0x000ee4000800017f */
[----:B---3--:R-:W-:Y:S05]  /*20e90*/  @!P0 BRA `(.L_x_5631) ;  /* 0x0000002c00608947 */ /* 0x008fea0003800000 */
.L_x_5741:
        /* <DEDUP_REMOVED lines=11> */
.L_x_5632:
[----:B--2---:R-:W2:Y:S01]  /*20f50*/  LDL R7, [R1] ;  /* 0x0000000001077983 */ /* 0x004ea20000100800 */
[----:B0-----:R-:W-:-:S03]  /*20f60*/  MOV R12, 0x400 ;  /* 0x00000400000c7802 */ /* 0x001fc60000000f00 */
[----:B------:R-:W4:Y:S01]  /*20f70*/  LDL R11, [R1+0x10] ;  /* 0x00001000010b7983 */ /* 0x000f220000100800 */
        /* <DEDUP_REMOVED lines=19> */
[----:B0-2---:R-:W-:Y:S05]  /*210b0*/  @!P1 BRA `(.L_x_5633) ;  /* 0x0000002800ec9947 */ /* 0x005fea0003800000 */
.L_x_5742:
        /* <DEDUP_REMOVED lines=8> */
.L_x_5634:
[----:B0--3--:R-:W2:Y:S01]  /*21140*/  LDL R3, [R1] ;  /* 0x0000000001037983 */ /* 0x009ea20000100800 */
        /* <DEDUP_REMOVED lines=54> */
.L_x_5629:
[----:B------:R-:W-:Y:S05]  /*214b0*/  BSYNC B1 ;  /* 0x0000000000017941 */ /* 0x000fea0003800000 */
.L_x_5628:
[----:B------:R-:W2:Y:S01]  /*214c0*/  LDL R2, [R1+0x14] ;  /* 0x0000140001027983 */ /* 0x000ea20000100800 */
[----:B------:R-:W-:Y:S01]  /*214d0*/  VIADD R5, R5, 0xfffffffe ;  /* 0xfffffffe05057836 */ /* 0x000fe20000000000 */
[----:B--2---:R-:W-:-:S13]  /*214e0*/  ISETP.GT.AND P0, PT, R9, R2, PT ;  /* 0x000000020900720c */ /* 0x004fda0003f04270 */
[----:B------:R-:W-:Y:S05]  /*214f0*/  @P0 BRA `(.L_x_5635) ;  /* 0xffffffec00c00947 */ /* 0x000fea000383ffff */
.L_x_5611:
[----:B------:R-:W-:Y:S05]  /*21500*/  BSYNC B0 ;  /* 0x0000000000007941 */ /* 0x000fea0003800000 */
.L_x_5610:
        /* <DEDUP_REMOVED lines=25> */
.L_x_5637:
[----:B------:R-:W-:Y:S05]  /*216a0*/  BSYNC B0 ;  /* 0x0000000000007941 */ /* 0x000fea0003800000 */
.L_x_5636:
[----:B--2---:R-:W2:Y:S02]  /*216b0*/  LDL.LU R2, [R1+0x8] ;  /* 0x0000080001027983 */ /* 0x004ea40000300800 */
[----:B--2---:R-:W-:-:S05]  /*216c0*/  LOP3.LUT R2, R2, R0, RZ, 0x3c, !PT ;  /* 0x0000000002027212 */ /* 0x004fca00078e3cff */
[----:B------:R3:W-:Y:S02]  /*216d0*/  STL [R1+0x8], R2 ;  /* 0x0000080201007387 */ /* 0x0007e40000100800 */
.L_x_5592:
[----:B------:R-:W-:Y:S05]  /*216e0*/  BSYNC B6 ;  /* 0x0000000000067941 */ /* 0x000fea0003800000 */
.L_x_5590:
[----:B------:R-:W-:-:S03]  /*216f0*/  UMOV UR4, 0xffffffff ;  /* 0xffffffff00047882 */ /* 0x000fc60000000000 */
[----:B------:R-:W-:Y:S05]  /*21700*/  BRA.DIV UR4, `(.L_x_5638) ;  /* 0x00000026046c7947 */ /* 0x000fea000b800000 */
[----:B------:R4:W0:Y:S04]  /*21710*/  SHFL.IDX PT, R4, R16, RZ, 0x1f ;  /* 0x00001fff10047589 */ /* 0x00082800000e0000 */
[----:B------:R-:W0:Y:S02]  /*21720*/  SHFL.IDX PT, R16, R16, 0x1, 0x1f ;  /* 0x00201f0010107f89 */ /* 0x000e2400000e0000 */
.L_x_5746:
        /* <DEDUP_REMOVED lines=10> */
[----:B---3--:R-:W3:Y:S02]  /*217d0*/  LDC.64 R2, c[0x0][0xd58] ;  /* 0x00035600ff027b82 */ /* 0x008ee40000000a00 */
[----:B---3--:R-:W-:-:S05]  /*217e0*/  IMAD.WIDE R2, R5, 0x4, R2 ;  /* 0x0000000405027825 */ /* 0x008fca00078e0202 */
[----:B------:R3:W5:Y:S02]  /*217f0*/  LDG.E R17, desc[UR54][R2.64] ;  /* 0x0000003602117981 */ /* 0x000764000c1e1900 */
.L_x_5640:
[----:B------:R-:W-:Y:S05]  /*21800*/  BSYNC B0 ;  /* 0x0000000000007941 */ /* 0x000fea0003800000 */
.L_x_5639:
        /* <DEDUP_REMOVED lines=11> */
[----:B---3--:R-:W-:-:S05]  /*218c0*/  IMAD.IADD R3, R13, 0x1, R14 ;  /* 0x000000010d037824 */ /* 0x008fca00078e020e */
        /* <DEDUP_REMOVED lines=8> */
[----:B0-----:R-:W-:-:S05]  /*21950*/  SEL R7, R14, RZ, P0 ;  /* 0x000000ff0e077207 */ /* 0x001fca0000000000 */
[----:B------:R-:W-:-:S05]  /*21960*/  IMAD.IADD R2, R6, 0x1, R7 ;  /* 0x0000000106027824 */ /* 0x000fca00078e0207 */
[----:B------:R0:W2:Y:S02]  /*21970*/  SHFL.IDX PT, R14, R2, 0x1f, 0x1f ;  /* 0x03e01f00020e7f89 */ /* 0x0000a400000e0000 */
.L_x_5754:
[----:B------:R-:W-:Y:S02]  /*21980*/  ULDC UR4, c[0x0][0xd10] ;  /* 0x0003440000047ab9 */ /* 0x000fe40000000800 */
[----:B------:R-:W-:-:S04]  /*21990*/  IMAD.U32 R5, RZ, RZ, UR4 ;  /* 0x00000004ff057e24 */ /* 0x000fc8000f8e00ff */
[----:B--2---:R-:W-:-:S04]  /*219a0*/  IMAD R3, R14, R5, RZ ;  /* 0x000000050e037224 */ /* 0x004fc800078e02ff */
[----:B----4-:R-:W-:-:S05]  /*219b0*/  IMAD.IADD R16, R16, 0x1, R3 ;  /* 0x0000000110107824 */ /* 0x010fca00078e0203 */
[----:B------:R-:W-:-:S13]  /*219c0*/  ISETP.GT.AND P0, PT, R16, R4, PT ;  /* 0x000000041000720c */ /* 0x000fda0003f04270 */
[----:B------:R-:W-:Y:S05]  /*219d0*/  @P0 BRA `(.L_x_5642) ;  /* 0x0000000000b40947 */ /* 0x000fea0003800000 */
[----:B------:R-:W2:Y:S02]  /*219e0*/  LDC R0, c[0x0][0xd14] ;  /* 0x00034500ff007b82 */ /* 0x000ea40000000800 */
.L_x_5647:
        /* <DEDUP_REMOVED lines=14> */
.L_x_5645:
[----:B------:R-:W-:Y:S05]  /*21ad0*/  BSYNC B0 ;  /* 0x0000000000007941 */ /* 0x000fea0003800000 */
.L_x_5644:
[----:B------:R-:W-:-:S03]  /*21ae0*/  UMOV UR4, 0xffffffff ;  /* 0xffffffff00047882 */ /* 0x000fc60000000000 */
[----:B------:R-:W-:Y:S05]  /*21af0*/  BRA.DIV UR4, `(.L_x_5646) ;  /* 0x00000026048c7947 */ /* 0x000fea000b800000 */
[----:B-----5:R-:W0:Y:S01]  /*21b00*/  SHFL.UP PT, R14, R17, 0x1, RZ ;  /* 0x04200000110e7989 */ /* 0x020e2200000e00ff */
[C---:B------:R-:W-:Y:S02]  /*21b10*/  ISETP.NE.AND P0, PT, R6.reuse, RZ, PT ;  /* 0x000000ff0600720c */ /* 0x040fe40003f05270 */
[----:B------:R-:W-:Y:S02]  /*21b20*/  ISETP.GE.U32.AND P1, PT, R6, 0x2, PT ;  /* 0x000000020600780c */ /* 0x000fe40003f26070 */
        /* <DEDUP_REMOVED lines=18> */
.L_x_5762:
[----:B------:R-:W-:Y:S02]  /*21c50*/  ULDC UR4, c[0x0][0xd10] ;  /* 0x0003440000047ab9 */ /* 0x000fe40000000800 */
[----:B------:R-:W-:-:S04]  /*21c60*/  IMAD.U32 R5, RZ, RZ, UR4 ;  /* 0x00000004ff057e24 */ /* 0x000fc8000f8e00ff */
[----:B--2---:R-:W-:-:S04]  /*21c70*/  IMAD R3, R14, R5, RZ ;  /* 0x000000050e037224 */ /* 0x004fc800078e02ff */
[----:B------:R-:W-:-:S05]  /*21c80*/  IMAD.IADD R16, R3, 0x1, R16 ;  /* 0x0000000103107824 */ /* 0x000fca00078e0210 */
[----:B------:R-:W-:-:S13]  /*21c90*/  ISETP.GT.AND P0, PT, R16, R4, PT ;  /* 0x000000041000720c */ /* 0x000fda0003f04270 */
[----:B------:R-:W-:Y:S05]  /*21ca0*/  @!P0 BRA `(.L_x_5647) ;  /* 0xfffffffc00508947 */ /* 0x000fea000383ffff */
.L_x_5642:
        /* <DEDUP_REMOVED lines=8> */
.L_x_5766:
[----:B------:R-:W-:Y:S01]  /*21d30*/  ISETP.NE.AND P0, PT, R3, RZ, PT ;  /* 0x000000ff0300720c */ /* 0x000fe20003f05270 */
[----:B------:R-:W-:-:S12]  /*21d40*/  IMAD.MOV.U32 R7, RZ, RZ, RZ ;  /* 0x000000ffff077224 */ /* 0x000fd800078e00ff */
[----:B------:R-:W-:Y:S05]  /*21d50*/  @!P0 BRA `(.L_x_5649) ;  /* 0x0000000000108947 */ /* 0x000fea0003800000 */
[----:B------:R-:W-:Y:S01]  /*21d60*/  UMOV UR4, 0xffffffff ;  /* 0xffffffff00047882 */ /* 0x000fe20000000000 */
[----:B------:R-:W-:Y:S02]  /*21d70*/  VIADD R12, R6, 0xffffffff ;  /* 0xffffffff060c7836 */ /* 0x000fe40000000000 */
[----:B------:R-:W-:Y:S05]  /*21d80*/  BRA.DIV UR4, `(.L_x_5650) ;  /* 0x0000002a04047947 */ /* 0x000fea000b800000 */
[----:B------:R4:W0:Y:S02]  /*21d90*/  SHFL.IDX PT, R7, R2, R12, 0x1f ;  /* 0x00001f0c02077589 */ /* 0x00082400000e0000 */
.L_x_5649:
[----:B0---4-:R-:W0:Y:S01]  /*21da0*/  LDC.64 R2, c[0x0][0xd68] ;  /* 0x00035a00ff027b82 */ /* 0x011e220000000a00 */
[----:B------:R-:W-:-:S04]  /*21db0*/  IMAD.IADD R19, R6, 0x1, R19 ;  /* 0x0000000106137824 */ /* 0x000fc800078e0213 */
[----:B0-----:R-:W-:-:S05]  /*21dc0*/  IMAD.WIDE R2, R19, 0x4, R2 ;  /* 0x0000000413027825 */ /* 0x001fca00078e0202 */
[----:B-1----:R-:W2:Y:S01]  /*21dd0*/  LDG.E R9, desc[UR54][R2.64] ;  /* 0x0000003602097981 */ /* 0x002ea2000c1e1900 */
[----:B------:R-:W-:Y:S02]  /*21de0*/  IMAD R16, R7, R5, R16 ;  /* 0x0000000507107224 */ /* 0x000fe400078e0210 */
[----:B--23--:R-:W-:-:S05]  /*21df0*/  IMAD R6, R17, R9, RZ ;  /* 0x0000000911067224 */ /* 0x00cfca00078e02ff */
        /* <DEDUP_REMOVED lines=8> */
[----:B------:R-:W-:-:S04]  /*21e80*/  IMAD.HI.U32 R10, R3, R10, R2 ;  /* 0x0000000a030a7227 */ /* 0x000fc800078e0002 */
[----:B------:R-:W-:Y:S01]  /*21e90*/  IMAD.IADD R2, R4, 0x1, -R16 ;  /* 0x0000000104027824 */ /* 0x000fe200078e0a10 */
[----:B------:R-:W-:-:S04]  /*21ea0*/  IABS R4, R6 ;  /* 0x0000000600047213 */ /* 0x000fc80000000000 */
[----:B------:R-:W-:Y:S01]  /*21eb0*/  IABS R3, R2 ;  /* 0x0000000200037213 */ /* 0x000fe20000000000 */
[----:B------:R-:W-:-:S04]  /*21ec0*/  IMAD.MOV R4, RZ, RZ, -R4 ;  /* 0x000000ffff047224 */ /* 0x000fc800078e0a04 */
        /* <DEDUP_REMOVED lines=48> */
.L_x_5643:
[----:B------:R-:W-:Y:S01]  /*221d0*/  UMOV UR4, URZ ;  /* 0x0000003f00047c82 */ /* 0x000fe20008000000 */
[----:B------:R-:W-:Y:S01]  /*221e0*/  UMOV UR5, URZ ;  /* 0x0000003f00057c82 */ /* 0x000fe20008000000 */
[----:B------:R-:W-:Y:S01]  /*221f0*/  ULDC UR6, c[0x0][0xd14] ;  /* 0x0003450000067ab9 */ /* 0x000fe20000000800 */
[----:B------:R-:W-:Y:S01]  /*22200*/  IMAD.MOV.U32 R16, RZ, RZ, R4 ;  /* 0x000000ffff107224 */ /* 0x000fe200078e0004 */
[----:B------:R-:W-:Y:S01]  /*22210*/  MOV R17, UR4 ;  /* 0x0000000400117c02 */ /* 0x000fe20008000f00 */
[----:B------:R-:W-:Y:S02]  /*22220*/  IMAD.U32 R18, RZ, RZ, UR5 ;  /* 0x00000005ff127e24 */ /* 0x000fe4000f8e00ff */
[----:B------:R-:W-:-:S07]  /*22230*/  IMAD.U32 R19, RZ, RZ, UR6 ;  /* 0x00000006ff137e24 */ /* 0x000fce000f8e00ff */
.L_x_5651:
        /* <DEDUP_REMOVED lines=12> */
.L_x_5552:
[----:B-1----:R-:W2:Y:S01]  /*22300*/  LDL R0, [R1+0x24] ;  /* 0x0000240001007983 */ /* 0x002ea20000100800 */
[----:B------:R-:W1:Y:S01]  /*22310*/  S2R R3, SR_CgaCtaId ;  /* 0x0000000000037919 */ /* 0x000e620000008800 */
[----:B--2---:R-:W-:Y:S02]  /*22320*/  R2UR UR4, R0 ;  /* 0x00000000000472ca */ /* 0x004fe400000e0000 */
        /* <DEDUP_REMOVED lines=10> */
.L_x_5769:
[----:B------:R-:W-:-:S03]  /*223d0*/  UMOV UR4, 0xffffffff ;  /* 0xffffffff00047882 */ /* 0x000fc60000000000 */
[----:B------:R-:W-:Y:S05]  /*223e0*/  BRA.DIV UR4, `(.L_x_5654) ;  /* 0x0000002204a87947 */ /* 0x000fea000b800000 */
[----:B---3--:R-:W2:Y:S02]  /*223f0*/  S2R R2, SR_TID.X ;  /* 0x0000000000027919 */ /* 0x008ea40000002100 */
[----:B--2---:R-:W-:-:S04]  /*22400*/  SHF.R.U32.HI R2, RZ, 0x5, R2 ;  /* 0x00000005ff027819 */ /* 0x004fc80000011602 */
[----:B------:R-:W-:-:S05]  /*22410*/  LOP3.LUT R2, R2, 0x3, RZ, 0xc0, !PT ;  /* 0x0000000302027812 */ /* 0x000fca00078ec0ff */
[----:B------:R2:W3:Y:S02]  /*22420*/  SHFL.IDX PT, R14, R2, RZ, 0x1f ;  /* 0x00001fff020e7589 */ /* 0x0004e400000e0000 */
.L_x_5772:
[----:B---3--:R-:W-:-:S13]  /*22430*/  ISETP.NE.AND P0, PT, R14, RZ, PT ;  /* 0x000000ff0e00720c */ /* 0x008fda0003f05270 */
[----:B------:R-:W-:Y:S05]  /*22440*/  @P0 BRA `(.L_x_5334) ;  /* 0x00000000009c0947 */ /* 0x000fea0003800000 */
[----:B------:R-:W-:-:S03]  /*22450*/  UMOV UR4, 0xffffffff ;  /* 0xffffffff00047882 */ /* 0x000fc60000000000 */
[----:B------:R-:W-:Y:S05]  /*22460*/  BRA.DIV UR4, `(.L_x_5655) ;  /* 0x0000002204bc7947 */ /* 0x000fea000b800000 */
[----:B------:R-:W-:-:S13]  /*22470*/  ELECT P6, URZ, PT ;  /* 0x00000000003f782f */ /* 0x000fda00038c0000 */
.L_x_5775:
        /* <DEDUP_REMOVED lines=8> */
.L_x_5656:
        /* <DEDUP_REMOVED lines=14> */
.L_x_5776:
[----:B------:R-:W2:Y:S02]  /*225e0*/  SYNCS.PHASECHK.TRANS64.TRYWAIT P0, [R7+URZ], R2 ;  /* 0x00000002070075a7 */ /* 0x000ea4000800017f */
[----:B--2---:R-:W-:Y:S05]  /*225f0*/  @!P0 BRA `(.L_x_5658) ;  /* 0x00000020008c8947 */ /* 0x004fea0003800000 */
.L_x_5777:
[----:B------:R-:W-:Y:S05]  /*22600*/  @!P2 BRA `(.L_x_5659) ;  /* 0x000000000004a947 */ /* 0x000fea0003800000 */
[----:B------:R-:W-:Y:S01]  /*22610*/  BPT.TRAP 0x1 ;  /* 0x000000040000795c */ /* 0x000fe20000300000 */
.L_x_5659:
[----:B------:R-:W3:Y:S01]  /*22620*/  LDL.LU R4, [R1] ;  /* 0x0000000001047983 */ /* 0x000ee20000300800 */
[----:B------:R-:W-:-:S04]  /*22630*/  VIADD R0, R0, 0x38860 ;  /* 0x0003886000007836 */ /* 0x000fc80000000000 */
[----:B---3--:R-:W-:-:S04]  /*22640*/  IMAD R4, R4, 0x8, R0 ;  /* 0x0000000804047824 */ /* 0x008fc800078e0200 */
[----:B------:R-:W3:Y:S02]  /*22650*/  SYNCS.PHASECHK.TRANS64.TRYWAIT P0, [R4+URZ], R5 ;  /* 0x00000005040075a7 */ /* 0x000ee4000800017f */
[----:B---3--:R-:W-:Y:S05]  /*22660*/  @!P0 BRA `(.L_x_5660) ;  /* 0x0000002000848947 */ /* 0x008fea0003800000 */
.L_x_5778:
[----:B------:R-:W-:-:S07]  /*22670*/  IMAD R3, R3, 0x8, R0 ;  /* 0x0000000803037824 */ /* 0x000fce00078e0200 */
.L_x_5661:
[----:B----4-:R4:W0:Y:S02]  /*22680*/  SYNCS.PHASECHK.TRANS64.TRYWAIT P0, [R3+URZ], R2 ;  /* 0x00000002030075a7 */ /* 0x010824000800017f */
[----:B0-----:R-:W-:Y:S05]  /*22690*/  @!P0 NANOSLEEP.SYNCS 0x989680 ;  /* 0x009896800000895d */ /* 0x001fea0003900000 */
[----:B------:R-:W0:Y:S02]  /*226a0*/  @!P0 SYNCS.PHASECHK.TRANS64 P0, [R3+URZ], R2 ;  /* 0x00000002030085a7 */ /* 0x000e24000800007f */
[----:B0-----:R-:W-:Y:S05]  /*226b0*/  @!P0 BRA `(.L_x_5661) ;  /* 0xfffffffc00f08947 */ /* 0x001fea000383ffff */
.L_x_5334:
[----:B------:R-:W-:Y:S05]  /*226c0*/  BSYNC B8 ;  /* 0x0000000000087941 */ /* 0x000fea0003800000 */
.L_x_5331:
[----:B------:R-:W-:Y:S05]  /*226d0*/  EXIT ;  /* 0x000000000000794d */ /* 0x000fea0003800000 */
.L_x_5358:
[----:B0-----:R0:W1:Y:S02]  /*226e0*/  SYNCS.PHASECHK.TRANS64.TRYWAIT P5, [R70+URZ+0x38890], R75 ;  /* 0x0388904b460075a7 */ /* 0x00106400080a017f */
[----:B-1----:R-:W-:Y:S05]  /*226f0*/  @!P5 NANOSLEEP.SYNCS 0x989680 ;  /* 0x009896800000d95d */ /* 0x002fea0003900000 */
[----:B------:R-:W1:Y:S02]  /*22700*/  @!P5 SYNCS.PHASECHK.TRANS64 P5, [R70+URZ+0x38890], R75 ;  /* 0x0388904b4600d5a7 */ /* 0x000e6400080a007f */
[----:B-1----:R-:W-:Y:S05]  /*22710*/  @!P5 BRA `(.L_x_5358) ;  /* 0xfffffffc00f0d947 */ /* 0x002fea000383ffff */
[----:B------:R-:W-:Y:S05]  /*22720*/  BRA `(.L_x_5662) ;  /* 0xfffffe0000a47947 */ /* 0x000fea000383ffff */
.L_x_5368:
[----:B0-----:R0:W1:Y:S02]  /*22730*/  SYNCS.PHASECHK.TRANS64.TRYWAIT P5, [R70+URZ+0x38890], R75 ;  /* 0x0388904b460075a7 */ /* 0x00106400080a017f */
[----:B-1----:R-:W-:Y:S05]  /*22740*/  @!P5 NANOSLEEP.SYNCS 0x989680 ;  /* 0x009896800000d95d */ /* 0x002fea0003900000 */
[----:B------:R-:W1:Y:S02]  /*22750*/  @!P5 SYNCS.PHASECHK.TRANS64 P5, [R70+URZ+0x38890], R75 ;  /* 0x0388904b4600d5a7 */ /* 0x000e6400080a007f */
[----:B-1----:R-:W-:Y:S05]  /*22760*/  @!P5 BRA `(.L_x_5368) ;  /* 0xfffffffc00f0d947 */ /* 0x002fea000383ffff */
[----:B------:R-:W-:Y:S05]  /*22770*/  BRA `(.L_x_5663) ;  /* 0xfffffe0c00007947 */ /* 0x000fea000383ffff */
.L_x_5373:
[----:B0-----:R0:W1:Y:S02]  /*22780*/  SYNCS.PHASECHK.TRANS64.TRYWAIT P5, [R70+URZ+0x38890], R75 ;  /* 0x0388904b460075a7 */ /* 0x00106400080a017f */
[----:B-1----:R-:W-:Y:S05]  /*22790*/  @!P5 NANOSLEEP.SYNCS 0x989680 ;  /* 0x009896800000d95d */ /* 0x002fea0003900000 */
[----:B------:R-:W1:Y:S02]  /*227a0*/  @!P5 SYNCS.PHASECHK.TRANS64 P5, [R70+URZ+0x38890], R75 ;  /* 0x0388904b4600d5a7 */ /* 0x000e6400080a007f */
[----:B-1----:R-:W-:Y:S05]  /*227b0*/  @!P5 BRA `(.L_x_5373) ;  /* 0xfffffffc00f0d947 */ /* 0x002fea000383ffff */
[----:B------:R-:W-:Y:S05]  /*227c0*/  BRA `(.L_x_5664) ;  /* 0xfffffe1400147947 */ /* 0x000fea000383ffff */
.L_x_5377:
[----:B--2---:R2:W4:Y:S02]  /*227d0*/  SYNCS.PHASECHK.TRANS64.TRYWAIT P0, [R70+URZ+0x388b0], R75 ;  /* 0x0388b04b460075a7 */ /* 0x004524000800017f */
[----:B----4-:R-:W-:Y:S05]  /*227e0*/  @!P0 NANOSLEEP.SYNCS 0x989680 ;  /* 0x009896800000895d */ /* 0x010fea0003900000 */
[----:B------:R-:W4:Y:S02]  /*227f0*/  @!P0 SYNCS.PHASECHK.TRANS64 P0, [R70+URZ+0x388b0], R75 ;  /* 0x0388b04b460085a7 */ /* 0x000f24000800007f */
[----:B----4-:R-:W-:Y:S05]  /*22800*/  @!P0 BRA `(.L_x_5377) ;  /* 0xfffffffc00f08947 */ /* 0x010fea000383ffff */
[----:B------:R-:W-:Y:S05]  /*22810*/  BRA `(.L_x_5665) ;  /* 0xfffffe14008c7947 */ /* 0x000fea000383ffff */
.L_x_5420:
[----:B------:R-:W-:Y:S01]  /*22820*/  BSSY B1, `(.L_x_5666) ;  /* 0x0000008000017945 */ /* 0x000fe20003800000 */
[----:B------:R-:W-:Y:S01]  /*22830*/  MOV R13, R4 ;  /* 0x00000004000d7202 */ /* 0x000fe20000000f00 */
[----:B------:R-:W-:Y:S02]  /*22840*/  IMAD.MOV.U32 R12, RZ, RZ, RZ ;  /* 0x000000ffff0c7224 */ /* 0x000fe400078e00ff */
[----:B------:R-:W-:Y:S02]  /*22850*/  IMAD.MOV.U32 R11, RZ, RZ, 0x1c1f ;  /* 0x00001c1fff0b7424 */ /* 0x000fe400078e00ff */
[----:B------:R-:W-:-:S07]  /*22860*/  IMAD.MOV.U32 R15, RZ, RZ, -0x1 ;  /* 0xffffffffff0f7424 */ /* 0x000fce00078e00ff */
[----:B-----5:R-:W-:Y:S05]  /*22870*/  WARPSYNC.COLLECTIVE R15, `(.L_x_5667) ;  /* 0x000000000f087348 */ /* 0x020fea0003c00000 */
[----:B------:R0:W1:Y:S02]  /*22880*/  SHFL.IDX P6, R14, R13, R12, R11 ;  /* 0x0000000c0d0e7389 */ /* 0x00006400000c000b */
[----:B01---5:R-:W-:Y:S01]  /*22890*/  ENDCOLLECTIVE ;  /* 0x000000000000791b */ /* 0x023fe20003800000 */
.L_x_5667:
[----:B------:R-:W-:Y:S05]  /*228a0*/  BSYNC B1 ;  /* 0x0000000000017941 */ /* 0x000fea0003800000 */
.L_x_5666:
[----:B------:R-:W-:Y:S05]  /*228b0*/  BRA `(.L_x_5668) ;  /* 0xfffffe5000a87947 */ /* 0x000fea000383ffff */
.L_x_5421:
        /* <DEDUP_REMOVED lines=8> */
.L_x_5670:
[----:B------:R-:W-:Y:S05]  /*22940*/  BSYNC B1 ;  /* 0x0000000000017941 */ /* 0x000fea0003800000 */
.L_x_5669:
[----:B------:R-:W-:Y:S05]  /*22950*/  BRA `(.L_x_5671) ;  /* 0xfffffe5000887947 */ /* 0x000fea000383ffff */
.L_x_5422:
        /* <DEDUP_REMOVED lines=8> */
.L_x_5673:
[----:B------:R-:W-:Y:S05]  /*229e0*/  BSYNC B1 ;  /* 0x0000000000017941 */ /* 0x000fea0003800000 */
.L_x_5672:
[----:B------:R-:W-:Y:S05]  /*229f0*/  BRA `(.L_x_5674) ;  /* 0xfffffe5000687947 */ /* 0x000fea000383ffff */
.L_x_5423:
        /* <DEDUP_REMOVED lines=8> */
.L_x_5676:
[----:B------:R-:W-:Y:S05]  /*22a80*/  BSYNC B1 ;  /* 0x0000000000017941 */ /* 0x000fea0003800000 */
.L_x_5675:
[----:B------:R-:W-:Y:S05]  /*22a90*/  BRA `(.L_x_5677) ;  /* 0xfffffe5000487947 */ /* 0x000fea000383ffff */
.L_x_5424:
        /* <DEDUP_REMOVED lines=8> */
.L_x_5679:
[----:B------:R-:W-:Y:S05]  /*22b20*/  BSYNC B1 ;  /* 0x0000000000017941 */ /* 0x000fea0003800000 */
.L_x_5678:
[----:B------:R-:W-:Y:S05]  /*22b30*/  BRA `(.L_x_5680) ;  /* 0xfffffe5000287947 */ /* 0x000fea000383ffff */
.L_x_5425:
        /* <DEDUP_REMOVED lines=8> */
.L_x_5682:
[----:B------:R-:W-:Y:S05]  /*22bc0*/  BSYNC B1 ;  /* 0x0000000000017941 */ /* 0x000fea0003800000 */
.L_x_5681:
[----:B------:R-:W-:Y:S05]  /*22bd0*/  BRA `(.L_x_5683) ;  /* 0xfffffe5000087947 */ /* 0x000fea000383ffff */
.L_x_5426:
[----:B------:R-:W-:Y:S01]  /*22be0*/  BSSY B1, `(.L_x_5684) ;  /* 0x0000008000017945 */ /* 0x000fe20003800000 */
[----:B------:R-:W-:Y:S01]  /*22bf0*/  MOV R13, R2 ;  /* 0x00000002000d7202 */ /* 0x000fe20000000f00 */
[----:B------:R-:W-:Y:S02]  /*22c00*/  IMAD.MOV.U32 R12, RZ, RZ, 0x1 ;  /* 0x00000001ff0c7424 */ /* 0x000fe400078e00ff */
[----:B------:R-:W-:Y:S02]  /*22c10*/  IMAD.MOV.U32 R11, RZ, RZ, 0x1c1f ;  /* 0x00001c1fff0b7424 */ /* 0x000fe400078e00ff */
[----:B------:R-:W-:-:S07]  /*22c20*/  IMAD.MOV.U32 R15, RZ, RZ, -0x1 ;  /* 0xffffffffff0f7424 */ /* 0x000fce00078e00ff */
[----:B-----5:R-:W-:Y:S05]  /*22c30*/  WARPSYNC.COLLECTIVE R15, `(.L_x_5685) ;  /* 0x000000000f087348 */ /* 0x020fea0003c00000 */
[----:B------:R0:W1:Y:S02]  /*22c40*/  SHFL.IDX P6, R14, R13, R12, R11 ;  /* 0x0000000c0d0e7389 */ /* 0x00006400000c000b */
[----:B01---5:R-:W-:Y:S01]  /*22c50*/  ENDCOLLECTIVE ;  /* 0x000000000000791b */ /* 0x023fe20003800000 */
.L_x_5685:
[----:B------:R-:W-:Y:S05]  /*22c60*/  BSYNC B1 ;  /* 0x0000000000017941 */ /* 0x000fea0003800000 */
.L_x_5684:
[----:B------:R-:W-:Y:S05]  /*22c70*/  BRA `(.L_x_5686) ;  /* 0xfffffe4c00e87947 */ /* 0x000fea000383ffff */
.L_x_5427:
        /* <DEDUP_REMOVED lines=8> */
.L_x_5688:
[----:B------:R-:W-:Y:S05]  /*22d00*/  BSYNC B1 ;  /* 0x0000000000017941 */ /* 0x000fea0003800000 */
.L_x_5687:
[----:B------:R-:W-:Y:S05]  /*22d10*/  BRA `(.L_x_5689) ;  /* 0xfffffe4c00c87947 */ /* 0x000fea000383ffff */
.L_x_5429:
[----:B0-----:R0:W1:Y:S02]  /*22d20*/  SYNCS.PHASECHK.TRANS64.TRYWAIT P2, [R18+URZ+0x38800], R5 ;  /* 0x03880005120075a7 */ /* 0x001064000804017f */
[----:B-1----:R-:W-:Y:S05]  /*22d30*/  @!P2 NANOSLEEP.SYNCS 0x989680 ;  /* 0x009896800000a95d */ /* 0x002fea0003900000 */
[----:B------:R-:W1:Y:S02]  /*22d40*/  @!P2 SYNCS.PHASECHK.TRANS64 P2, [R18+URZ+0x38800], R5 ;  /* 0x038800051200a5a7 */ /* 0x000e64000804007f */
[----:B-1----:R-:W-:Y:S05]  /*22d50*/  @!P2 BRA `(.L_x_5429) ;  /* 0xfffffffc00f0a947 */ /* 0x002fea000383ffff */
[----:B------:R-:W-:Y:S05]  /*22d60*/  BRA `(.L_x_5690) ;  /* 0xfffffe5000407947 */ /* 0x000fea000383ffff */
.L_x_5437:
        /* <DEDUP_REMOVED lines=8> */
.L_x_5692:
[----:B------:R-:W-:Y:S05]  /*22df0*/  BSYNC B1 ;  /* 0x0000000000017941 */ /* 0x000fea0003800000 */
.L_x_5691:
[----:B------:R-:W-:Y:S05]  /*22e00*/  BRA `(.L_x_5693) ;  /* 0xfffffe6000147947 */ /* 0x000fea000383ffff */
.L_x_5438:
        /* <DEDUP_REMOVED lines=8> */
.L_x_5695:
[----:B------:R-:W-:Y:S05]  /*22e90*/  BSYNC B1 ;  /* 0x0000000000017941 */ /* 0x000fea0003800000 */
.L_x_5694:
[----:B------:R-:W-:Y:S05]  /*22ea0*/  BRA `(.L_x_5696) ;  /* 0xfffffe5c00f47947 */ /* 0x000fea000383ffff */
.L_x_5439:
        /* <DEDUP_REMOVED lines=8> */
.L_x_5698:
[----:B------:R-:W-:Y:S05]  /*22f30*/  BSYNC B1 ;  /* 0x0000000000017941 */ /* 0x000fea0003800000 */
.L_x_5697:
[----:B------:R-:W-:Y:S05]  /*22f40*/  BRA `(.L_x_5699) ;  /* 0xfffffe5c00d47947 */ /* 0x000fea000383ffff */
.L_x_5440:
        /* <DEDUP_REMOVED lines=8> */
.L_x_5701:
[----:B------:R-:W-:Y:S05]  /*22fd0*/  BSYNC B1 ;  /* 0x0000000000017941 */ /* 0x000fea0003800000 */
.L_x_5700:
[----:B------:R-:W-:Y:S05]  /*22fe0*/  BRA `(.L_x_5702) ;  /* 0xfffffe5c00b47947 */ /* 0x000fea000383ffff */
.L_x_5441:
        /* <DEDUP_REMOVED lines=8> */
.L_x_5704:
[----:B------:R-:W-:Y:S05]  /*23070*/  BSYNC B1 ;  /* 0x0000000000017941 */ /* 0x000fea0003800000 */
.L_x_5703:
[----:B------:R-:W-:Y:S05]  /*23080*/  BRA `(.L_x_5705) ;  /* 0xfffffe5c00947947 */ /* 0x000fea000383ffff */
.L_x_5442:
        /* <DEDUP_REMOVED lines=8> */
.L_x_5707:
[----:B------:R-:W-:Y:S05]  /*23110*/  BSYNC B1 ;  /* 0x0000000000017941 */ /* 0x000fea0003800000 */
.L_x_5706:
[----:B------:R-:W-:Y:S05]  /*23120*/  BRA `(.L_x_5708) ;  /* 0xfffffe5c00787947 */ /* 0x000fea000383ffff */
.L_x_5443:
        /* <DEDUP_REMOVED lines=8> */
.L_x_5710:
[----:B------:R-:W-:Y:S05]  /*231b0*/  BSYNC B1 ;  /* 0x0000000000017941 */ /* 0x000fea0003800000 */
.L_x_5709:
[----:B------:R-:W-:Y:S05]  /*231c0*/  BRA `(.L_x_5711) ;  /* 0xfffffe5c005c7947 */ /* 0x000fea000383ffff */
.L_x_5444:
        /* <DEDUP_REMOVED lines=8> */
.L_x_5713:
[----:B------:R-:W-:Y:S05]  /*23250*/  BSYNC B1 ;  /* 0x0000000000017941 */ /* 0x000fea0003800000 */
.L_x_5712:
[----:B------:R-:W-:Y:S05]  /*23260*/  BRA `(.L_x_5714) ;  /* 0xfffffe5c00407947 */ /* 0x000fea000383ffff */
.L_x_5446:
[----:B0-----:R0:W1:Y:S02]  /*23270*/  SYNCS.PHASECHK.TRANS64.TRYWAIT P2, [R18+URZ+0x38800], R3 ;  /* 0x03880003120075a7 */ /* 0x001064000804017f */
[----:B-1----:R-:W-:Y:S05]  /*23280*/  @!P2 NANOSLEEP.SYNCS 0x989680 ;  /* 0x009896800000a95d */ /* 0x002fea0003900000 */
[----:B------:R-:W1:Y:S02]  /*23290*/  @!P2 SYNCS.PHASECHK.TRANS64 P2, [R18+URZ+0x38800], R3 ;  /* 0x038800031200a5a7 */ /* 0x000e64000804007f */
[----:B-1----:R-:W-:Y:S05]  /*232a0*/  @!P2 BRA `(.L_x_5446) ;  /* 0xfffffffc00f0a947 */ /* 0x002fea000383ffff */
[----:B------:R-:W-:Y:S05]  /*232b0*/  BRA `(.L_x_5715) ;  /* 0xfffffe5c009c7947 */ /* 0x000fea000383ffff */
.L_x_5452:
[----:B-1----:R1:W2:Y:S02]  /*232c0*/  SYNCS.PHASECHK.TRANS64.TRYWAIT P1, [R20+URZ+0x38830], R7 ;  /* 0x03883007140075a7 */ /* 0x0022a4000802017f */
[----:B--2---:R-:W-:Y:S05]  /*232d0*/  @!P1 NANOSLEEP.SYNCS 0x989680 ;  /* 0x009896800000995d */ /* 0x004fea0003900000 */
[----:B------:R-:W2:Y:S02]  /*232e0*/  @!P1 SYNCS.PHASECHK.TRANS64 P1, [R20+URZ+0x38830], R7 ;  /* 0x03883007140095a7 */ /* 0x000ea4000802007f */
[----:B--2---:R-:W-:Y:S05]  /*232f0*/  @!P1 BRA `(.L_x_5452) ;  /* 0xfffffffc00f09947 */ /* 0x004fea000383ffff */
[----:B------:R-:W-:Y:S05]  /*23300*/  BRA `(.L_x_5451) ;  /* 0xfffffe6800f07947 */ /* 0x000fea000383ffff */
.L_x_5454:
[----:B--2---:R2:W3:Y:S02]  /*23310*/  SYNCS.PHASECHK.TRANS64.TRYWAIT P1, [R18+URZ+0x38810], R3 ;  /* 0x03881003120075a7 */ /* 0x0044e4000802017f */
[----:B---3--:R-:W-:Y:S05]  /*23320*/  @!P1 NANOSLEEP.SYNCS 0x989680 ;  /* 0x009896800000995d */ /* 0x008fea0003900000 */
[----:B------:R-:W3:Y:S02]  /*23330*/  @!P1 SYNCS.PHASECHK.TRANS64 P1, [R18+URZ+0x38810], R3 ;  /* 0x03881003120095a7 */ /* 0x000ee4000802007f */
[----:B---3--:R-:W-:Y:S05]  /*23340*/  @!P1 BRA `(.L_x_5454) ;  /* 0xfffffffc00f09947 */ /* 0x008fea000383ffff */
[----:B------:R-:W-:Y:S05]  /*23350*/  BRA `(.L_x_5716) ;  /* 0xfffffe6c00a07947 */ /* 0x000fea000383ffff */
.L_x_5458:
[----:B----4-:R4:W0:Y:S02]  /*23360*/  SYNCS.PHASECHK.TRANS64.TRYWAIT P2, [R20+URZ+0x38850], R7 ;  /* 0x03885007140075a7 */ /* 0x010824000804017f */
[----:B0-----:R-:W-:Y:S05]  /*23370*/  @!P2 NANOSLEEP.SYNCS 0x989680 ;  /* 0x009896800000a95d */ /* 0x001fea0003900000 */
[----:B------:R-:W0:Y:S02]  /*23380*/  @!P2 SYNCS.PHASECHK.TRANS64 P2, [R20+URZ+0x38850], R7 ;  /* 0x038850071400a5a7 */ /* 0x000e24000804007f */
[----:B0-----:R-:W-:Y:S05]  /*23390*/  @!P2 BRA `(.L_x_5458) ;  /* 0xfffffffc00f0a947 */ /* 0x001fea000383ffff */
[----:B------:R-:W-:Y:S05]  /*233a0*/  BRA `(.L_x_5457) ;  /* 0xfffffe6c00c47947 */ /* 0x000fea000383ffff */
.L_x_5478:
[----:B-1----:R1:W2:Y:S02]  /*233b0*/  SYNCS.PHASECHK.TRANS64.TRYWAIT P2, [R199+URZ+0x38830], R188 ;  /* 0x038830bcc70075a7 */ /* 0x0022a4000804017f */
[----:B--2---:R-:W-:Y:S05]  /*233c0*/  @!P2 NANOSLEEP.SYNCS 0x989680 ;  /* 0x009896800000a95d */ /* 0x004fea0003900000 */
[----:B------:R-:W2:Y:S02]  /*233d0*/  @!P2 SYNCS.PHASECHK.TRANS64 P2, [R199+URZ+0x38830], R188 ;  /* 0x038830bcc700a5a7 */ /* 0x000ea4000804007f */
[----:B--2---:R-:W-:Y:S05]  /*233e0*/  @!P2 BRA `(.L_x_5478) ;  /* 0xfffffffc00f0a947 */ /* 0x004fea000383ffff */
[----:B------:R-:W-:Y:S05]  /*233f0*/  BRA `(.L_x_5477) ;  /* 0xfffffea400587947 */ /* 0x000fea000383ffff */
.L_x_5483:
[----:B---3--:R3:W4:Y:S02]  /*23400*/  SYNCS.PHASECHK.TRANS64.TRYWAIT P2, [R199+URZ+0x38850], R188 ;  /* 0x038850bcc70075a7 */ /* 0x008724000804017f */
[----:B----4-:R-:W-:Y:S05]  /*23410*/  @!P2 NANOSLEEP.SYNCS 0x989680 ;  /* 0x009896800000a95d */ /* 0x010fea0003900000 */
[----:B------:R-:W4:Y:S02]  /*23420*/  @!P2 SYNCS.PHASECHK.TRANS64 P2, [R199+URZ+0x38850], R188 ;  /* 0x038850bcc700a5a7 */ /* 0x000f24000804007f */
[----:B----4-:R-:W-:Y:S05]  /*23430*/  @!P2 BRA `(.L_x_5483) ;  /* 0xfffffffc00f0a947 */ /* 0x010fea000383ffff */
[----:B------:R-:W-:Y:S05]  /*23440*/  BRA `(.L_x_5482) ;  /* 0xfffffea400f47947 */ /* 0x000fea000383ffff */
.L_x_5504:
[----:B-1----:R1:W2:Y:S02]  /*23450*/  SYNCS.PHASECHK.TRANS64.TRYWAIT P3, [R188+URZ+0x38830], R203 ;  /* 0x038830cbbc0075a7 */ /* 0x0022a4000806017f */
[----:B--2---:R-:W-:Y:S05]  /*23460*/  @!P3 NANOSLEEP.SYNCS 0x989680 ;  /* 0x009896800000b95d */ /* 0x004fea0003900000 */
[----:B------:R-:W2:Y:S02]  /*23470*/  @!P3 SYNCS.PHASECHK.TRANS64 P3, [R188+URZ+0x38830], R203 ;  /* 0x038830cbbc00b5a7 */ /* 0x000ea4000806007f */
[----:B--2---:R-:W-:Y:S05]  /*23480*/  @!P3 BRA `(.L_x_5504) ;  /* 0xfffffffc00f0b947 */ /* 0x004fea000383ffff */
[----:B------:R-:W-:Y:S05]  /*23490*/  BRA `(.L_x_5503) ;  /* 0xfffffee4000c7947 */ /* 0x000fea000383ffff */
.L_x_5509:
[----:B---3--:R3:W4:Y:S02]  /*234a0*/  SYNCS.PHASECHK.TRANS64.TRYWAIT P3, [R188+URZ+0x38850], R203 ;  /* 0x038850cbbc0075a7 */ /* 0x008724000806017f */
[----:B----4-:R-:W-:Y:S05]  /*234b0*/  @!P3 NANOSLEEP.SYNCS 0x989680 ;  /* 0x009896800000b95d */ /* 0x010fea0003900000 */
[----:B------:R-:W4:Y:S02]  /*234c0*/  @!P3 SYNCS.PHASECHK.TRANS64 P3, [R188+URZ+0x38850], R203 ;  /* 0x038850cbbc00b5a7 */ /* 0x000f24000806007f */
[----:B----4-:R-:W-:Y:S05]  /*234d0*/  @!P3 BRA `(.L_x_5509) ;  /* 0xfffffffc00f0b947 */ /* 0x010fea000383ffff */
[----:B------:R-:W-:Y:S05]  /*234e0*/  BRA `(.L_x_5508) ;  /* 0xfffffee400a87947 */ /* 0x000fea000383ffff */
.L_x_5517:
[----:B-1----:R1:W2:Y:S02]  /*234f0*/  SYNCS.PHASECHK.TRANS64.TRYWAIT P2, [R189+URZ+0x38830], R204 ;  /* 0x038830ccbd0075a7 */ /* 0x0022a4000804017f */
[----:B--2---:R-:W-:Y:S05]  /*23500*/  @!P2 NANOSLEEP.SYNCS 0x989680 ;  /* 0x009896800000a95d */ /* 0x004fea0003900000 */
[----:B------:R-:W2:Y:S02]  /*23510*/  @!P2 SYNCS.PHASECHK.TRANS64 P2, [R189+URZ+0x38830], R204 ;  /* 0x038830ccbd00a5a7 */ /* 0x000ea4000804007f */
[----:B--2---:R-:W-:Y:S05]  /*23520*/  @!P2 BRA `(.L_x_5517) ;  /* 0xfffffffc00f0a947 */ /* 0x004fea000383ffff */
[----:B------:R-:W-:Y:S05]  /*23530*/  BRA `(.L_x_5516) ;  /* 0xffffff1400987947 */ /* 0x000fea000383ffff */
.L_x_5522:
[----:B---3--:R3:W4:Y:S02]  /*23540*/  SYNCS.PHASECHK.TRANS64.TRYWAIT P2, [R189+URZ+0x38850], R204 ;  /* 0x038850ccbd0075a7 */ /* 0x008724000804017f */
[----:B----4-:R-:W-:Y:S05]  /*23550*/  @!P2 NANOSLEEP.SYNCS 0x989680 ;  /* 0x009896800000a95d */ /* 0x010fea0003900000 */
[----:B------:R-:W4:Y:S02]  /*23560*/  @!P2 SYNCS.PHASECHK.TRANS64 P2, [R189+URZ+0x38850], R204 ;  /* 0x038850ccbd00a5a7 */ /* 0x000f24000804007f */
[----:B----4-:R-:W-:Y:S05]  /*23570*/  @!P2 BRA `(.L_x_5522) ;  /* 0xfffffffc00f0a947 */ /* 0x010fea000383ffff */
[----:B------:R-:W-:Y:S05]  /*23580*/  BRA `(.L_x_5521) ;  /* 0xffffff1800347947 */ /* 0x000fea000383ffff */
.L_x_5566:
[----:B------:R-:W1:Y:S01]  /*23590*/  S2R R11, SR_TID.X ;  /* 0x00000000000b7919 */ /* 0x000e620000002100 */
[----:B------:R-:W-:Y:S01]  /*235a0*/  BSSY B1, `(.L_x_5717) ;  /* 0x000000a000017945 */ /* 0x000fe20003800000 */
[----:B------:R-:W-:Y:S02]  /*235b0*/  IMAD.MOV.U32 R12, RZ, RZ, RZ ;  /* 0x000000ffff0c7224 */ /* 0x000fe400078e00ff */
        /* <DEDUP_REMOVED lines=8> */
.L_x_5718:
[----:B------:R-:W-:Y:S05]  /*23640*/  BSYNC B1 ;  /* 0x0000000000017941 */ /* 0x000fea0003800000 */
.L_x_5717:
[----:B------:R-:W-:Y:S05]  /*23650*/  BRA `(.L_x_5719) ;  /* 0xffffff9800607947 */ /* 0x000fea000383ffff */
.L_x_5567:
[----:B------:R-:W-:Y:S01]  /*23660*/  BSSY B1, `(.L_x_5720) ;  /* 0x0000006000017945 */ /* 0x000fe20003800000 */
[----:B------:R-:W-:-:S07]  /*23670*/  IMAD.MOV.U32 R15, RZ, RZ, -0x1 ;  /* 0xffffffffff0f7424 */ /* 0x000fce00078e00ff */
[----:B0-----:R-:W-:Y:S05]  /*23680*/  WARPSYNC.COLLECTIVE R15, `(.L_x_5721) ;  /* 0x000000000f0c7348 */ /* 0x001fea0003c00000 */
[----:B------:R-:W-:Y:S02]  /*23690*/  ELECT P6, UR62, PT ;  /* 0x00000000003e782f */ /* 0x000fe400038c0000 */
[----:B------:R-:W-:Y:S01]  /*236a0*/  MOV R14, UR62 ;  /* 0x0000003e000e7c02 */ /* 0x000fe20008000f00 */
[----:B0-----:R-:W-:Y:S10]  /*236b0*/  ENDCOLLECTIVE ;  /* 0x000000000000791b */ /* 0x001ff40003800000 */
.L_x_5721:
[----:B------:R-:W-:Y:S05]  /*236c0*/  BSYNC B1 ;  /* 0x0000000000017941 */ /* 0x000fea0003800000 */
.L_x_5720:
[----:B------:R-:W-:Y:S05]  /*236d0*/  BRA `(.L_x_5722) ;  /* 0xffffff98004c7947 */ /* 0x000fea000383ffff */
.L_x_5568:
[----:B-1----:R1:W2:Y:S02]  /*236e0*/  SYNCS.PHASECHK.TRANS64.TRYWAIT P0, [R7+URZ+0x38820], R8 ;  /* 0x03882008070075a7 */ /* 0x0022a4000800017f */
[----:B--2---:R-:W-:Y:S05]  /*236f0*/  @!P0 NANOSLEEP.SYNCS 0x989680 ;  /* 0x009896800000895d */ /* 0x004fea0003900000 */
[----:B------:R-:W2:Y:S02]  /*23700*/  @!P0 SYNCS.PHASECHK.TRANS64 P0, [R7+URZ+0x38820], R8 ;  /* 0x03882008070085a7 */ /* 0x000ea4000800007f */
[----:B--2---:R-:W-:Y:S05]  /*23710*/  @!P0 BRA `(.L_x_5568) ;  /* 0xfffffffc00f08947 */ /* 0x004fea000383ffff */
[----:B------:R-:W-:Y:S05]  /*23720*/  BRA `(.L_x_5723) ;  /* 0xffffff98006c7947 */ /* 0x000fea000383ffff */
.L_x_5571:
[----:B-1----:R1:W2:Y:S02]  /*23730*/  SYNCS.PHASECHK.TRANS64.TRYWAIT P0, [R8+URZ+0x388a0], R9 ;  /* 0x0388a009080075a7 */ /* 0x0022a4000800017f */
[----:B--2---:R-:W-:Y:S05]  /*23740*/  @!P0 NANOSLEEP.SYNCS 0x989680 ;  /* 0x009896800000895d */ /* 0x004fea0003900000 */
[----:B------:R-:W2:Y:S02]  /*23750*/  @!P0 SYNCS.PHASECHK.TRANS64 P0, [R8+URZ+0x388a0], R9 ;  /* 0x0388a009080085a7 */ /* 0x000ea4000800007f */
[----:B--2---:R-:W-:Y:S05]  /*23760*/  @!P0 BRA `(.L_x_5571) ;  /* 0xfffffffc00f08947 */ /* 0x004fea000383ffff */
[----:B------:R-:W-:Y:S05]  /*23770*/  BRA `(.L_x_5724) ;  /* 0xffffff9800787947 */ /* 0x000fea000383ffff */
.L_x_5573:
[----:B--2---:R2:W3:Y:S02]  /*23780*/  SYNCS.PHASECHK.TRANS64.TRYWAIT P0, [R8+URZ+0x388c0], R9 ;  /* 0x0388c009080075a7 */ /* 0x0044e4000800017f */
[----:B---3--:R-:W-:Y:S05]  /*23790*/  @!P0 NANOSLEEP.SYNCS 0x989680 ;  /* 0x009896800000895d */ /* 0x008fea0003900000 */
[----:B------:R-:W3:Y:S02]  /*237a0*/  @!P0 SYNCS.PHASECHK.TRANS64 P0, [R8+URZ+0x388c0], R9 ;  /* 0x0388c009080085a7 */ /* 0x000ee4000800007f */
[----:B---3--:R-:W-:Y:S05]  /*237b0*/  @!P0 BRA `(.L_x_5573) ;  /* 0xfffffffc00f08947 */ /* 0x008fea000383ffff */
[----:B------:R-:W-:Y:S05]  /*237c0*/  BRA `(.L_x_5725) ;  /* 0xffffff9800e07947 */ /* 0x000fea000383ffff */
.L_x_5577:
[----:B-1----:R1:W2:Y:S02]  /*237d0*/  SYNCS.PHASECHK.TRANS64.TRYWAIT P0, [R9+URZ+0x388a0], R10 ;  /* 0x0388a00a090075a7 */ /* 0x0022a4000800017f */
[----:B--2---:R-:W-:Y:S05]  /*237e0*/  @!P0 NANOSLEEP.SYNCS 0x989680 ;  /* 0x009896800000895d */ /* 0x004fea0003900000 */
[----:B------:R-:W2:Y:S02]  /*237f0*/  @!P0 SYNCS.PHASECHK.TRANS64 P0, [R9+URZ+0x388a0], R10 ;  /* 0x0388a00a090085a7 */ /* 0x000ea4000800007f */
[----:B--2---:R-:W-:Y:S05]  /*23800*/  @!P0 BRA `(.L_x_5577) ;  /* 0xfffffffc00f08947 */ /* 0x004fea000383ffff */
[----:B------:R-:W-:Y:S05]  /*23810*/  BRA `(.L_x_5726) ;  /* 0xffffffa000247947 */ /* 0x000fea000383ffff */
.L_x_5579:
[----:B--2---:R2:W3:Y:S02]  /*23820*/  SYNCS.PHASECHK.TRANS64.TRYWAIT P1, [R9+URZ+0x388c0], R10 ;  /* 0x0388c00a090075a7 */ /* 0x0044e4000802017f */
[----:B---3--:R-:W-:Y:S05]  /*23830*/  @!P1 NANOSLEEP.SYNCS 0x989680 ;  /* 0x009896800000995d */ /* 0x008fea0003900000 */
[----:B------:R-:W3:Y:S02]  /*23840*/  @!P1 SYNCS.PHASECHK.TRANS64 P1, [R9+URZ+0x388c0], R10 ;  /* 0x0388c00a090095a7 */ /* 0x000ee4000802007f */
[----:B---3--:R-:W-:Y:S05]  /*23850*/  @!P1 BRA `(.L_x_5579) ;  /* 0xfffffffc00f09947 */ /* 0x008fea000383ffff */
[----:B------:R-:W-:Y:S05]  /*23860*/  BRA `(.L_x_5727) ;  /* 0xffffffa000847947 */ /* 0x000fea000383ffff */
.L_x_5597:
[----:B------:R-:W0:Y:S01]  /*23870*/  S2R R5, SR_TID.X ;  /* 0x0000000000057919 */ /* 0x000e220000002100 */
[----:B------:R-:W-:Y:S01]  /*23880*/  BSSY B0, `(.L_x_5728) ;  /* 0x000000a000007945 */ /* 0x000fe20003800000 */
[----:B------:R-:W-:Y:S01]  /*23890*/  IMAD.MOV.U32 R12, RZ, RZ, RZ ;  /* 0x000000ffff0c7224 */ /* 0x000fe200078e00ff */
[----:B------:R-:W-:Y:S01]  /*238a0*/  MOV R15, 0xffffffff ;  /* 0xffffffff000f7802 */ /* 0x000fe20000000f00 */
[----:B-1----:R-:W-:Y:S01]  /*238b0*/  IMAD.MOV.U32 R11, RZ, RZ, 0x1f ;  /* 0x0000001fff0b7424 */ /* 0x002fe200078e00ff */
[----:B0-----:R-:W-:-:S04]  /*238c0*/  SHF.R.U32.HI R5, RZ, 0x5, R5 ;  /* 0x00000005ff057819 */ /* 0x001fc80000011605 */
[----:B------:R-:W-:-:S05]  /*238d0*/  LOP3.LUT R5, R5, 0x3, RZ, 0xc0, !PT ;  /* 0x0000000305057812 */ /* 0x000fca00078ec0ff */
[----:B------:R-:W-:-:S07]  /*238e0*/  IMAD.MOV.U32 R13, RZ, RZ, R5 ;  /* 0x000000ffff0d7224 */ /* 0x000fce00078e0005 */
[----:B------:R-:W-:Y:S05]  /*238f0*/  WARPSYNC.COLLECTIVE R15, `(.L_x_5729) ;  /* 0x000000000f087348 */ /* 0x000fea0003c00000 */
[----:B------:R0:W1:Y:S02]  /*23900*/  SHFL.IDX P6, R14, R13, R12, R11 ;  /* 0x0000000c0d0e7389 */ /* 0x00006400000c000b */
[----:B01----:R-:W-:Y:S01]  /*23910*/  ENDCOLLECTIVE ;  /* 0x000000000000791b */ /* 0x003fe20003800000 */
.L_x_5729:
[----:B------:R-:W-:Y:S05]  /*23920*/  BSYNC B0 ;  /* 0x0000000000007941 */ /* 0x000fea0003800000 */
.L_x_5728:
[----:B------:R-:W-:Y:S05]  /*23930*/  BRA `(.L_x_5730) ;  /* 0xffffffb0005c7947 */ /* 0x000fea000383ffff */
.L_x_5598:
[----:B------:R-:W-:Y:S01]  /*23940*/  BSSY B0, `(.L_x_5731) ;  /* 0x0000006000007945 */ /* 0x000fe20003800000 */
[----:B------:R-:W-:-:S07]  /*23950*/  IMAD.MOV.U32 R15, RZ, RZ, -0x1 ;  /* 0xffffffffff0f7424 */ /* 0x000fce00078e00ff */
[----:B-1----:R-:W-:Y:S05]  /*23960*/  WARPSYNC.COLLECTIVE R15, `(.L_x_5732) ;  /* 0x000000000f0c7348 */ /* 0x002fea0003c00000 */
[----:B------:R-:W-:Y:S02]  /*23970*/  ELECT P6, UR62, PT ;  /* 0x00000000003e782f */ /* 0x000fe400038c0000 */
[----:B------:R-:W-:Y:S01]  /*23980*/  MOV R14, UR62 ;  /* 0x0000003e000e7c02 */ /* 0x000fe20008000f00 */
[----:B-1----:R-:W-:Y:S10]  /*23990*/  ENDCOLLECTIVE ;  /* 0x000000000000791b */ /* 0x002ff40003800000 */
.L_x_5732:
[----:B------:R-:W-:Y:S05]  /*239a0*/  BSYNC B0 ;  /* 0x0000000000007941 */ /* 0x000fea0003800000 */
.L_x_5731:
[----:B------:R-:W-:Y:S05]  /*239b0*/  BRA `(.L_x_5733) ;  /* 0xffffffb0004c7947 */ /* 0x000fea000383ffff */
.L_x_5601:
[----:B0-----:R0:W1:Y:S02]  /*239c0*/  SYNCS.PHASECHK.TRANS64.TRYWAIT P0, [R5+URZ+0x38840], R7 ;  /* 0x03884007050075a7 */ /* 0x001064000800017f */
[----:B-1----:R-:W-:Y:S05]  /*239d0*/  @!P0 NANOSLEEP.SYNCS 0x989680 ;  /* 0x009896800000895d */ /* 0x002fea0003900000 */
[----:B------:R-:W1:Y:S02]  /*239e0*/  @!P0 SYNCS.PHASECHK.TRANS64 P0, [R5+URZ+0x38840], R7 ;  /* 0x03884007050085a7 */ /* 0x000e64000800007f */
[----:B-1----:R-:W-:Y:S05]  /*239f0*/  @!P0 BRA `(.L_x_5601) ;  /* 0xfffffffc00f08947 */ /* 0x002fea000383ffff */
[----:B------:R-:W-:Y:S05]  /*23a00*/  BRA `(.L_x_5734) ;  /* 0xffffffb000b47947 */ /* 0x000fea000383ffff */
.L_x_5605:
        /* <DEDUP_REMOVED lines=8> */
.L_x_5608:
[----:B0-----:R0:W1:Y:S02]  /*23a90*/  SYNCS.PHASECHK.TRANS64.TRYWAIT P0, [R2+URZ+0x38860], R5 ;  /* 0x03886005020075a7 */ /* 0x001064000800017f */
[----:B-1----:R-:W-:Y:S05]  /*23aa0*/  @!P0 NANOSLEEP.SYNCS 0x989680 ;  /* 0x009896800000895d */ /* 0x002fea0003900000 */
[----:B------:R-:W1:Y:S02]  /*23ab0*/  @!P0 SYNCS.PHASECHK.TRANS64 P0, [R2+URZ+0x38860], R5 ;  /* 0x03886005020085a7 */ /* 0x000e64000800007f */
[----:B-1----:R-:W-:Y:S05]  /*23ac0*/  @!P0 BRA `(.L_x_5608) ;  /* 0xfffffffc00f08947 */ /* 0x002fea000383ffff */
[----:B------:R-:W-:Y:S05]  /*23ad0*/  BRA `(.L_x_5736) ;  /* 0xffffffb800b87947 */ /* 0x000fea000383ffff */
.L_x_5617:
[----:B--2---:R2:W3:Y:S02]  /*23ae0*/  SYNCS.PHASECHK.TRANS64.TRYWAIT P0, [R2+URZ+0x38840], R3 ;  /* 0x03884003020075a7 */ /* 0x0044e4000800017f */
[----:B---3--:R-:W-:Y:S05]  /*23af0*/  @!P0 NANOSLEEP.SYNCS 0x989680 ;  /* 0x009896800000895d */ /* 0x008fea0003900000 */
[----:B------:R-:W3:Y:S02]  /*23b00*/  @!P0 SYNCS.PHASECHK.TRANS64 P0, [R2+URZ+0x38840], R3 ;  /* 0x03884003020085a7 */ /* 0x000ee4000800007f */
[----:B---3--:R-:W-:Y:S05]  /*23b10*/  @!P0 BRA `(.L_x_5617) ;  /* 0xfffffffc00f08947 */ /* 0x008fea000383ffff */
[----:B------:R-:W-:Y:S05]  /*23b20*/  BRA `(.L_x_5737) ;  /* 0xffffffc0008c7947 */ /* 0x000fea000383ffff */
.L_x_5619:
[----:B0-----:R0:W3:Y:S02]  /*23b30*/  SYNCS.PHASECHK.TRANS64.TRYWAIT P0, [R2+URZ+0x38860], R3 ;  /* 0x03886003020075a7 */ /* 0x0010e4000800017f */
[----:B---3--:R-:W-:Y:S05]  /*23b40*/  @!P0 NANOSLEEP.SYNCS 0x989680 ;  /* 0x009896800000895d */ /* 0x008fea0003900000 */
[----:B------:R-:W3:Y:S02]  /*23b50*/  @!P0 SYNCS.PHASECHK.TRANS64 P0, [R2+URZ+0x38860], R3 ;  /* 0x03886003020085a7 */ /* 0x000ee4000800007f */
[----:B---3--:R-:W-:Y:S05]  /*23b60*/  @!P0 BRA `(.L_x_5619) ;  /* 0xfffffffc00f08947 */ /* 0x008fea000383ffff */
[----:B------:R-:W-:Y:S05]  /*23b70*/  BRA `(.L_x_5738) ;  /* 0xffffffc400007947 */ /* 0x000fea000383ffff */
.L_x_5624:
[----:B---3--:R3:W4:Y:S02]  /*23b80*/  SYNCS.PHASECHK.TRANS64.TRYWAIT P0, [R2+URZ+0x38840], R3 ;  /* 0x03884003020075a7 */ /* 0x008724000800017f */
[----:B----4-:R-:W-:Y:S05]  /*23b90*/  @!P0 NANOSLEEP.SYNCS 0x989680 ;  /* 0x009896800000895d */ /* 0x010fea0003900000 */
[----:B------:R-:W4:Y:S02]  /*23ba0*/  @!P0 SYNCS.PHASECHK.TRANS64 P0, [R2+URZ+0x38840], R3 ;  /* 0x03884003020085a7 */ /* 0x000f24000800007f */
[----:B----4-:R-:W-:Y:S05]  /*23bb0*/  @!P0 BRA `(.L_x_5624) ;  /* 0xfffffffc00f08947 */ /* 0x010fea000383ffff */
[----:B------:R-:W-:Y:S05]  /*23bc0*/  BRA `(.L_x_5739) ;  /* 0xffffffc800a07947 */ /* 0x000fea000383ffff */
.L_x_5626:
[----:B0-----:R0:W2:Y:S02]  /*23bd0*/  SYNCS.PHASECHK.TRANS64.TRYWAIT P1, [R2+URZ+0x38860], R3 ;  /* 0x03886003020075a7 */ /* 0x0010a4000802017f */
[----:B--2---:R-:W-:Y:S05]  /*23be0*/  @!P1 NANOSLEEP.SYNCS 0x989680 ;  /* 0x009896800000995d */ /* 0x004fea0003900000 */
[----:B------:R-:W2:Y:S02]  /*23bf0*/  @!P1 SYNCS.PHASECHK.TRANS64 P1, [R2+URZ+0x38860], R3 ;  /* 0x03886003020095a7 */ /* 0x000ea4000802007f */
[----:B--2---:R-:W-:Y:S05]  /*23c00*/  @!P1 BRA `(.L_x_5626) ;  /* 0xfffffffc00f09947 */ /* 0x004fea000383ffff */
[----:B------:R-:W-:Y:S05]  /*23c10*/  BRA `(.L_x_5740) ;  /* 0xffffffcc00107947 */ /* 0x000fea000383ffff */
.L_x_5631:
[----:B---3--:R3:W4:Y:S02]  /*23c20*/  SYNCS.PHASECHK.TRANS64.TRYWAIT P0, [R2+URZ+0x38840], R3 ;  /* 0x03884003020075a7 */ /* 0x008724000800017f */
[----:B----4-:R-:W-:Y:S05]  /*23c30*/  @!P0 NANOSLEEP.SYNCS 0x989680 ;  /* 0x009896800000895d */ /* 0x010fea0003900000 */
[----:B------:R-:W4:Y:S02]  /*23c40*/  @!P0 SYNCS.PHASECHK.TRANS64 P0, [R2+URZ+0x38840], R3 ;  /* 0x03884003020085a7 */ /* 0x000f24000800007f */
[----:B----4-:R-:W-:Y:S05]  /*23c50*/  @!P0 BRA `(.L_x_5631) ;  /* 0xfffffffc00f08947 */ /* 0x010fea000383ffff */
[----:B------:R-:W-:Y:S05]  /*23c60*/  BRA `(.L_x_5741) ;  /* 0xffffffd0008c7947 */ /* 0x000fea000383ffff */
.L_x_5633:
[----:B0-----:R0:W2:Y:S02]  /*23c70*/  SYNCS.PHASECHK.TRANS64.TRYWAIT P1, [R2+URZ+0x38860], R3 ;  /* 0x03886003020075a7 */ /* 0x0010a4000802017f */
[----:B--2---:R-:W-:Y:S05]  /*23c80*/  @!P1 NANOSLEEP.SYNCS 0x989680 ;  /* 0x009896800000995d */ /* 0x004fea0003900000 */
[----:B------:R-:W2:Y:S02]  /*23c90*/  @!P1 SYNCS.PHASECHK.TRANS64 P1, [R2+URZ+0x38860], R3 ;  /* 0x03886003020095a7 */ /* 0x000ea4000802007f */
[----:B--2---:R-:W-:Y:S05]  /*23ca0*/  @!P1 BRA `(.L_x_5633) ;  /* 0xfffffffc00f09947 */ /* 0x004fea000383ffff */
[----:B------:R-:W-:Y:S05]  /*23cb0*/  BRA `(.L_x_5742) ;  /* 0xffffffd400007947 */ /* 0x000fea000383ffff */
.L_x_5638:
[----:B------:R-:W-:Y:S01]  /*23cc0*/  BSSY B0, `(.L_x_5743) ;  /* 0x0000008000007945 */ /* 0x000fe20003800000 */
[----:B0-----:R-:W-:Y:S02]  /*23cd0*/  IMAD.MOV.U32 R13, RZ, RZ, R16 ;  /* 0x000000ffff0d7224 */ /* 0x001fe400078e0010 */
[----:B------:R-:W-:Y:S02]  /*23ce0*/  IMAD.MOV.U32 R12, RZ, RZ, RZ ;  /* 0x000000ffff0c7224 */ /* 0x000fe400078e00ff */
[----:B-1----:R-:W-:Y:S02]  /*23cf0*/  IMAD.MOV.U32 R11, RZ, RZ, 0x1f ;  /* 0x0000001fff0b7424 */ /* 0x002fe400078e00ff */
[----:B------:R-:W-:-:S07]  /*23d00*/  IMAD.MOV.U32 R15, RZ, RZ, -0x1 ;  /* 0xffffffffff0f7424 */ /* 0x000fce00078e00ff */
[----:B--23--:R-:W-:Y:S05]  /*23d10*/  WARPSYNC.COLLECTIVE R15, `(.L_x_5744) ;  /* 0x000000000f087348 */ /* 0x00cfea0003c00000 */
[----:B------:R0:W1:Y:S02]  /*23d20*/  SHFL.IDX P6, R14, R13, R12, R11 ;  /* 0x0000000c0d0e7389 */ /* 0x00006400000c000b */
[----:B0123--:R-:W-:Y:S01]  /*23d30*/  ENDCOLLECTIVE ;  /* 0x000000000000791b */ /* 0x00ffe20003800000 */
.L_x_5744:
[----:B------:R-:W-:Y:S05]  /*23d40*/  BSYNC B0 ;  /* 0x0000000000007941 */ /* 0x000fea0003800000 */
.L_x_5743:
        /* <DEDUP_REMOVED lines=8> */
.L_x_5745:
[----:B------:R-:W-:Y:S01]  /*23dd0*/  IMAD.MOV.U32 R16, RZ, RZ, R14 ;  /* 0x000000ffff107224 */ /* 0x000fe200078e000e */
[----:B------:R-:W-:Y:S06]  /*23de0*/  BRA `(.L_x_5746) ;  /* 0xffffffd800507947 */ /* 0x000fec000383ffff */
.L_x_5641:
[----:B------:R-:W-:Y:S01]  /*23df0*/  BSSY B0, `(.L_x_5747) ;  /* 0x0000008000007945 */ /* 0x000fe20003800000 */
[----:B0----5:R-:W-:Y:S01]  /*23e00*/  MOV R13, R17 ;  /* 0x00000011000d7202 */ /* 0x021fe20000000f00 */
[----:B------:R-:W-:Y:S02]  /*23e10*/  IMAD.MOV.U32 R12, RZ, RZ, 0x1 ;  /* 0x00000001ff0c7424 */ /* 0x000fe400078e00ff */
[----:B-1----:R-:W-:Y:S02]  /*23e20*/  IMAD.MOV.U32 R11, RZ, RZ, RZ ;  /* 0x000000ffff0b7224 */ /* 0x002fe400078e00ff */
[----:B------:R-:W-:-:S07]  /*23e30*/  IMAD.MOV.U32 R15, RZ, RZ, -0x1 ;  /* 0xffffffffff0f7424 */ /* 0x000fce00078e00ff */
[----:B--234-:R-:W-:Y:S05]  /*23e40*/  WARPSYNC.COLLECTIVE R15, `(.L_x_5748) ;  /* 0x000000000f087348 */ /* 0x01cfea0003c00000 */
[----:B------:R0:W1:Y:S02]  /*23e50*/  SHFL.UP P6, R14, R13, R12, R11 ;  /* 0x0400000c0d0e7389 */ /* 0x00006400000c000b */
[----:B01234-:R-:W-:Y:S01]  /*23e60*/  ENDCOLLECTIVE ;  /* 0x000000000000791b */ /* 0x01ffe20003800000 */
.L_x_5748:
[----:B------:R-:W-:Y:S05]  /*23e70*/  BSYNC B0 ;  /* 0x0000000000007941 */ /* 0x000fea0003800000 */
.L_x_5747:
        /* <DEDUP_REMOVED lines=10> */
.L_x_5749:
        /* <DEDUP_REMOVED lines=8> */
.L_x_5750:
        /* <DEDUP_REMOVED lines=8> */
.L_x_5751:
        /* <DEDUP_REMOVED lines=8> */
.L_x_5752:
        /* <DEDUP_REMOVED lines=8> */
.L_x_5753:
[----:B------:R-:W-:Y:S05]  /*24120*/  BRA `(.L_x_5754) ;  /* 0xffffffd800147947 */ /* 0x000fea000383ffff */
.L_x_5646:
[----:B------:R-:W-:Y:S01]  /*24130*/  BSSY B0, `(.L_x_5755) ;  /* 0x0000008000007945 */ /* 0x000fe20003800000 */
[----:B-----5:R-:W-:Y:S01]  /*24140*/  IMAD.MOV.U32 R13, RZ, RZ, R17 ;  /* 0x000000ffff0d7224 */ /* 0x020fe200078e0011 */
[----:B------:R-:W-:Y:S01]  /*24150*/  MOV R15, 0xffffffff ;  /* 0xffffffff000f7802 */ /* 0x000fe20000000f00 */
[----:B------:R-:W-:Y:S02]  /*24160*/  IMAD.MOV.U32 R12, RZ, RZ, 0x1 ;  /* 0x00000001ff0c7424 */ /* 0x000fe400078e00ff */
[----:B-1----:R-:W-:-:S07]  /*24170*/  IMAD.MOV.U32 R11, RZ, RZ, RZ ;  /* 0x000000ffff0b7224 */ /* 0x002fce00078e00ff */
[----:B0-2---:R-:W-:Y:S05]  /*24180*/  WARPSYNC.COLLECTIVE R15, `(.L_x_5756) ;  /* 0x000000000f087348 */ /* 0x005fea0003c00000 */
[----:B------:R1:W3:Y:S02]  /*24190*/  SHFL.UP P6, R14, R13, R12, R11 ;  /* 0x0400000c0d0e7389 */ /* 0x0002e400000c000b */
[----:B0123--:R-:W-:Y:S01]  /*241a0*/  ENDCOLLECTIVE ;  /* 0x000000000000791b */ /* 0x00ffe20003800000 */
.L_x_5756:
[----:B------:R-:W-:Y:S05]  /*241b0*/  BSYNC B0 ;  /* 0x0000000000007941 */ /* 0x000fea0003800000 */
.L_x_5755:
[----:B------:R-:W-:Y:S01]  /*241c0*/  ISETP.NE.AND P0, PT, R6, RZ, PT ;  /* 0x000000ff0600720c */ /* 0x000fe20003f05270 */
[----:B------:R-:W-:Y:S02]  /*241d0*/  IMAD.MOV.U32 R12, RZ, RZ, 0x2 ;  /* 0x00000002ff0c7424 */ /* 0x000fe400078e00ff */
[----:B------:R-:W-:Y:S01]  /*241e0*/  IMAD.MOV.U32 R11, RZ, RZ, RZ ;  /* 0x000000ffff0b7224 */ /* 0x000fe200078e00ff */
[----:B------:R-:W-:Y:S01]  /*241f0*/  SEL R2, R14, RZ, P0 ;  /* 0x000000ff0e027207 */ /* 0x000fe20000000000 */
[----:B------:R-:W-:Y:S01]  /*24200*/  IMAD.MOV.U32 R15, RZ, RZ, -0x1 ;  /* 0xffffffffff0f7424 */ /* 0x000fe200078e00ff */
[----:B------:R-:W-:-:S03]  /*24210*/  ISETP.GE.U32.AND P0, PT, R6, 0x2, PT ;  /* 0x000000020600780c */ /* 0x000fc60003f06070 */
[----:B------:R-:W-:-:S04]  /*24220*/  IMAD.IADD R2, R17, 0x1, R2 ;  /* 0x0000000111027824 */ /* 0x000fc800078e0202 */
[----:B------:R-:W-:-:S07]  /*24230*/  IMAD.MOV.U32 R13, RZ, RZ, R2 ;  /* 0x000000ffff0d7224 */ /* 0x000fce00078e0002 */
[----:B------:R-:W-:Y:S05]  /*24240*/  WARPSYNC.COLLECTIVE R15, `(.L_x_5757) ;  /* 0x000000000f087348 */ /* 0x000fea0003c00000 */
[----:B------:R0:W1:Y:S02]  /*24250*/  SHFL.UP P6, R14, R13, R12, R11 ;  /* 0x0400000c0d0e7389 */ /* 0x00006400000c000b */
[----:B01----:R-:W-:Y:S01]  /*24260*/  ENDCOLLECTIVE ;  /* 0x000000000000791b */ /* 0x003fe20003800000 */
.L_x_5757:
        /* <DEDUP_REMOVED lines=8> */
.L_x_5758:
        /* <DEDUP_REMOVED lines=8> */
.L_x_5759:
        /* <DEDUP_REMOVED lines=8> */
.L_x_5760:
        /* <DEDUP_REMOVED lines=8> */
.L_x_5761:
[----:B------:R-:W-:Y:S05]  /*24470*/  BRA `(.L_x_5762) ;  /* 0xffffffd400f47947 */ /* 0x000fea000383ffff */
.L_x_5648:
[----:B------:R-:W-:Y:S01]  /*24480*/  BSSY B0, `(.L_x_5763) ;  /* 0x0000006000007945 */ /* 0x000fe20003800000 */
[----:B------:R-:W-:Y:S01]  /*24490*/  PLOP3.LUT P6, PT, P6, PT, PT, 0x8, 0x0 ;  /* 0x000000000000781c */ /* 0x000fe200037ce170 */
[----:B------:R-:W-:-:S12]  /*244a0*/  IMAD.MOV.U32 R15, RZ, RZ, -0x1 ;  /* 0xffffffffff0f7424 */ /* 0x000fd800078e00ff */
[----:B01----:R-:W-:Y:S05]  /*244b0*/  WARPSYNC.COLLECTIVE R15, `(.L_x_5764) ;  /* 0x000000000f087348 */ /* 0x003fea0003c00000 */
[----:B------:R-:W-:Y:S01]  /*244c0*/  VOTE.ANY R14, PT, P6 ;  /* 0x00000000000e7806 */ /* 0x000fe200030e0100 */
[----:B01----:R-:W-:Y:S06]  /*244d0*/  ENDCOLLECTIVE ;  /* 0x000000000000791b */ /* 0x003fec0003800000 */
.L_x_5764:
[----:B------:R-:W-:Y:S05]  /*244e0*/  BSYNC B0 ;  /* 0x0000000000007941 */ /* 0x000fea0003800000 */
.L_x_5763:
        /* <DEDUP_REMOVED lines=9> */
.L_x_5765:
[----:B------:R-:W-:Y:S01]  /*24580*/  IMAD.MOV.U32 R17, RZ, RZ, R14 ;  /* 0x000000ffff117224 */ /* 0x000fe200078e000e */
[----:B------:R-:W-:Y:S06]  /*24590*/  BRA `(.L_x_5766) ;  /* 0xffffffd400e47947 */ /* 0x000fec000383ffff */
.L_x_5650:
[----:B------:R-:W-:Y:S01]  /*245a0*/  BSSY B0, `(.L_x_5767) ;  /* 0x0000007000007945 */ /* 0x000fe20003800000 */
[----:B------:R-:W-:Y:S02]  /*245b0*/  IMAD.MOV.U32 R13, RZ, RZ, R2 ;  /* 0x000000ffff0d7224 */ /* 0x000fe400078e0002 */
[----:B-1----:R-:W-:Y:S02]  /*245c0*/  IMAD.MOV.U32 R11, RZ, RZ, 0x1f ;  /* 0x0000001fff0b7424 */ /* 0x002fe400078e00ff */
[----:B------:R-:W-:-:S07]  /*245d0*/  IMAD.MOV.U32 R15, RZ, RZ, -0x1 ;  /* 0xffffffffff0f7424 */ /* 0x000fce00078e00ff */
[----:B0-23--:R-:W-:Y:S05]  /*245e0*/  WARPSYNC.COLLECTIVE R15, `(.L_x_5768) ;  /* 0x000000000f087348 */ /* 0x00dfea0003c00000 */
[----:B------:R1:W4:Y:S02]  /*245f0*/  SHFL.IDX P6, R14, R13, R12, R11 ;  /* 0x0000000c0d0e7389 */ /* 0x00032400000c000b */
[----:B01234-:R-:W-:Y:S01]  /*24600*/  ENDCOLLECTIVE ;  /* 0x000000000000791b */ /* 0x01ffe20003800000 */
.L_x_5768:
[----:B------:R-:W-:Y:S05]  /*24610*/  BSYNC B0 ;  /* 0x0000000000007941 */ /* 0x000fea0003800000 */
.L_x_5767:
[----:B------:R-:W-:Y:S01]  /*24620*/  IMAD.MOV.U32 R7, RZ, RZ, R14 ;  /* 0x000000ffff077224 */ /* 0x000fe200078e000e */
[----:B------:R-:W-:Y:S06]  /*24630*/  BRA `(.L_x_5649) ;  /* 0xffffffd400d87947 */ /* 0x000fec000383ffff */
.L_x_5653:
[----:B-1----:R1:W2:Y:S02]  /*24640*/  SYNCS.PHASECHK.TRANS64.TRYWAIT P0, [R0+URZ+0x38820], R3 ;  /* 0x03882003000075a7 */ /* 0x0022a4000800017f */
[----:B--2---:R-:W-:Y:S05]  /*24650*/  @!P0 NANOSLEEP.SYNCS 0x989680 ;  /* 0x009896800000895d */ /* 0x004fea0003900000 */
[----:B------:R-:W2:Y:S02]  /*24660*/  @!P0 SYNCS.PHASECHK.TRANS64 P0, [R0+URZ+0x38820], R3 ;  /* 0x03882003000085a7 */ /* 0x000ea4000800007f */
[----:B--2---:R-:W-:Y:S05]  /*24670*/  @!P0 BRA `(.L_x_5653) ;  /* 0xfffffffc00f08947 */ /* 0x004fea000383ffff */
[----:B------:R-:W-:Y:S05]  /*24680*/  BRA `(.L_x_5769) ;  /* 0xffffffdc00507947 */ /* 0x000fea000383ffff */
.L_x_5654:
[----:B---3--:R-:W2:Y:S01]  /*24690*/  S2R R2, SR_TID.X ;  /* 0x0000000000027919 */ /* 0x008ea20000002100 */
        /* <DEDUP_REMOVED lines=10> */
.L_x_5771:
[----:B------:R-:W-:Y:S05]  /*24740*/  BSYNC B0 ;  /* 0x0000000000007941 */ /* 0x000fea0003800000 */
.L_x_5770:
[----:B------:R-:W-:Y:S05]  /*24750*/  BRA `(.L_x_5772) ;  /* 0xffffffdc00347947 */ /* 0x000fea000383ffff */
.L_x_5655:
[----:B------:R-:W-:Y:S01]  /*24760*/  BSSY B0, `(.L_x_5773) ;  /* 0x0000006000007945 */ /* 0x000fe20003800000 */
[----:B------:R-:W-:-:S07]  /*24770*/  IMAD.MOV.U32 R15, RZ, RZ, -0x1 ;  /* 0xffffffffff0f7424 */ /* 0x000fce00078e00ff */
[----:B012---:R-:W-:Y:S05]  /*24780*/  WARPSYNC.COLLECTIVE R15, `(.L_x_5774) ;  /* 0x000000000f0c7348 */ /* 0x007fea0003c00000 */
[----:B------:R-:W-:Y:S02]  /*24790*/  ELECT P6, UR62, PT ;  /* 0x00000000003e782f */ /* 0x000fe400038c0000 */
[----:B------:R-:W-:Y:S01]  /*247a0*/  MOV R14, UR62 ;  /* 0x0000003e000e7c02 */ /* 0x000fe20008000f00 */
[----:B012---:R-:W-:Y:S10]  /*247b0*/  ENDCOLLECTIVE ;  /* 0x000000000000791b */ /* 0x007ff40003800000 */
.L_x_5774:
[----:B------:R-:W-:Y:S05]  /*247c0*/  BSYNC B0 ;  /* 0x0000000000007941 */ /* 0x000fea0003800000 */
.L_x_5773:
[----:B------:R-:W-:Y:S05]  /*247d0*/  BRA `(.L_x_5775) ;  /* 0xffffffdc00287947 */ /* 0x000fea000383ffff */
.L_x_5657:
[----:B-1----:R1:W2:Y:S02]  /*247e0*/  SYNCS.PHASECHK.TRANS64.TRYWAIT P0, [R6+URZ], R5 ;  /* 0x00000005060075a7 */ /* 0x0022a4000800017f */
[----:B--2---:R-:W-:Y:S05]  /*247f0*/  @!P0 NANOSLEEP.SYNCS 0x989680 ;  /* 0x009896800000895d */ /* 0x004fea0003900000 */
[----:B------:R-:W2:Y:S02]  /*24800*/  @!P0 SYNCS.PHASECHK.TRANS64 P0, [R6+URZ], R5 ;  /* 0x00000005060085a7 */ /* 0x000ea4000800007f */
[----:B--2---:R-:W-:Y:S05]  /*24810*/  @!P0 BRA `(.L_x_5657) ;  /* 0xfffffffc00f08947 */ /* 0x004fea000383ffff */
[----:B------:R-:W-:Y:S05]  /*24820*/  BRA `(.L_x_5776) ;  /* 0xffffffdc006c7947 */ /* 0x000fea000383ffff */
.L_x_5658:
[----:B--2---:R2:W3:Y:S02]  /*24830*/  SYNCS.PHASECHK.TRANS64.TRYWAIT P0, [R7+URZ], R2 ;  /* 0x00000002070075a7 */ /* 0x0044e4000800017f */
[----:B---3--:R-:W-:Y:S05]  /*24840*/  @!P0 NANOSLEEP.SYNCS 0x989680 ;  /* 0x009896800000895d */ /* 0x008fea0003900000 */
[----:B------:R-:W3:Y:S02]  /*24850*/  @!P0 SYNCS.PHASECHK.TRANS64 P0, [R7+URZ], R2 ;  /* 0x00000002070085a7 */ /* 0x000ee4000800007f */
[----:B---3--:R-:W-:Y:S05]  /*24860*/  @!P0 BRA `(.L_x_5658) ;  /* 0xfffffffc00f08947 */ /* 0x008fea000383ffff */
[----:B------:R-:W-:Y:S05]  /*24870*/  BRA `(.L_x_5777) ;  /* 0xffffffdc00607947 */ /* 0x000fea000383ffff */
.L_x_5660:
[----:B---3--:R3:W4:Y:S02]  /*24880*/  SYNCS.PHASECHK.TRANS64.TRYWAIT P0, [R4+URZ], R5 ;  /* 0x00000005040075a7 */ /* 0x008724000800017f */
[----:B----4-:R-:W-:Y:S05]  /*24890*/  @!P0 NANOSLEEP.SYNCS 0x989680 ;  /* 0x009896800000895d */ /* 0x010fea0003900000 */
[----:B------:R-:W4:Y:S02]  /*248a0*/  @!P0 SYNCS.PHASECHK.TRANS64 P0, [R4+URZ], R5 ;  /* 0x00000005040085a7 */ /* 0x000f24000800007f */
[----:B----4-:R-:W-:Y:S05]  /*248b0*/  @!P0 BRA `(.L_x_5660) ;  /* 0xfffffffc00f08947 */ /* 0x010fea000383ffff */
[----:B------:R-:W-:Y:S05]  /*248c0*/  BRA `(.L_x_5778) ;  /* 0xffffffdc00687947 */ /* 0x000fea000383ffff */
.L_x_5779:
        /* <DEDUP_REMOVED lines=11> */
.L_x_11951:


//--------------------- .text._ZN7cutlass13device_kernelIN5flash11enable_sm90INS1_16FlashAttnFwdSm90INS1_25CollectiveMainloopFwdSm90ILi2EN4cute5tupleIJNS5_1CILi1EEES8_S8_EEENS6_IJNS7_ILi64EEESA_SA_EEELi512ENS_6half_tEfNS_4arch4Sm90ELb1ELb0ELb0ELb0ELb0ELb0ELb0ELb0ELb0ELb0ELb0ELb0EEENS1_21CollectiveEpilogueFwdINS6_IJSA_NS7_ILi512EEESA_EEES9_SC_SE_Li256ELb0ELb0ELb0ELb0EEENS1_30DynamicPersistentTileSchedulerILi256ELi32ELb0ELb0ELb1EEEEEEEEEvNT_6ParamsE --------------------------
	.section	.text._ZN7cutlass13device_kernelIN5flash11enable_sm90INS1_16FlashAttnFwdSm90INS1_25CollectiveMainloopFwdSm90ILi2EN4cute5tupleIJNS5_1CILi1EEES8_S8_EEENS6_IJNS7_ILi64EEESA_SA_EEELi512ENS_6half_tEfNS_4arch4Sm90ELb1ELb0ELb0ELb0ELb0ELb0ELb0ELb0ELb0ELb0ELb0ELb0EEENS1_21CollectiveEpilogueFwdINS6_IJSA_NS7_ILi512EEESA_EEES9_SC_SE_Li256ELb0ELb0ELb0ELb0EEENS1_30DynamicPersistentTileSchedulerILi256ELi32ELb0ELb0ELb1EEEEEEEEEvNT_6ParamsE,"ax",@progbits
	.align	128
.text._ZN7cutlass13device_kernelIN5flash11enable_sm90INS1_16FlashAttnFwdSm90INS1_25CollectiveMainloopFwdSm90ILi2EN4cute5tupleIJNS5_1CILi1EEES8_S8_EEENS6_IJNS7_ILi64EEESA_SA_EEELi512ENS_6half_tEfNS_4arch4Sm90ELb1ELb0ELb0ELb0ELb0ELb0ELb0ELb0ELb0ELb0ELb0ELb0EEENS1_21CollectiveEpilogueFwdINS6_IJSA_NS7_ILi512EEESA_EEES9_SC_SE_Li256ELb0ELb0ELb0ELb0EEENS1_30DynamicPersistentTileSchedulerILi256ELi32ELb0ELb0ELb1EEEEEEEEEvNT_6ParamsE:
        .type           _ZN7cutlass13device_kernelIN5flash11enable_sm90INS1_16FlashAttnFwdSm90INS1_25CollectiveMainloopFwdSm90ILi2EN4cute5tupleIJNS5_1CILi1EEES8_S8_EEENS6_IJNS7_ILi64EEESA_SA_EEELi512ENS_6half_tEfNS_4arch4Sm90ELb1ELb0ELb0ELb0ELb0ELb0ELb0ELb0ELb0ELb0ELb0ELb0EEENS1_21CollectiveEpilogueFwdINS6_IJSA_NS7_ILi512EEESA_EEES9_SC_SE_Li256ELb0ELb0ELb0ELb0EEENS1_30DynamicPersistentTileSchedulerILi256ELi32ELb0ELb0ELb1EEEEEEEEEvNT_6ParamsE,@function
        .size           _ZN7cutlass13device_kernelIN5flash11enable_sm90INS1_16FlashAttnFwdSm90INS1_25CollectiveMainloopFwdSm90ILi2EN4cute5tupleIJNS5_1CILi1EEES8_S8_EEENS6_IJNS7_ILi64EEESA_SA_EEELi512ENS_6half_tEfNS_4arch4Sm90ELb1ELb0ELb0ELb0ELb0ELb0ELb0ELb0ELb0ELb0ELb0ELb0EEENS1_21CollectiveEpilogueFwdINS6_IJSA_NS7_ILi512EEESA_EEES9_SC_SE_Li256ELb0ELb0ELb0ELb0EEENS1_30DynamicPersistentTileSchedulerILi256ELi32ELb0ELb0ELb1EEEEEEEEEvNT_6ParamsE,(.L_x_11952 - _ZN7cutlass13device_kernelIN5flash11enable_sm90INS1_16FlashAttnFwdSm90INS1_25CollectiveMainloopFwdSm90ILi2EN4cute5tupleIJNS5_1CILi1EEES8_S8_EEENS6_IJNS7_ILi64EEESA_SA_EEELi512ENS_6half_tEfNS_4arch4Sm90ELb1ELb0ELb0ELb0ELb0ELb0ELb0ELb0ELb0ELb0ELb0ELb0EEENS1_21CollectiveEpilogueFwdINS6_IJSA_NS7_ILi512EEESA_EEES9_SC_SE_Li256ELb0ELb0ELb0ELb0EEENS1_30DynamicPersistentTileSchedulerILi256ELi32ELb0ELb0ELb1EEEEEEEEEvNT_6ParamsE)
        .other          _ZN7cutlass13device_kernelIN5flash11enable_sm90INS1_16FlashAttnFwdSm90INS1_25CollectiveMainloopFwdSm90ILi2EN4cute5tupleIJNS5_1CILi1EEES8_S8_EEENS6_IJNS7_ILi64EEESA_SA_EEELi512ENS_6half_tEfNS_4arch4Sm90ELb1ELb0ELb0ELb0ELb0ELb0ELb0ELb0ELb0ELb0ELb0ELb0EEENS1_21CollectiveEpilogueFwdINS6_IJSA_NS7_ILi512EEESA_EEES9_SC_SE_Li256ELb0ELb0ELb0ELb0EEENS1_30DynamicPersistentTileSchedulerILi256ELi32ELb0ELb0ELb1EEEEEEEEEvNT_6ParamsE,@"STO_CUDA_ENTRY STV_DEFAULT"
_ZN7cutlass13device_kernelIN5flash11enable_sm90INS1_16FlashAttnFwdSm90INS1_25CollectiveMainloopFwdSm90ILi2EN4cute5tupleIJNS5_1CILi1EEES8_S8_EEENS6_IJNS7_ILi64EEESA_SA_EEELi512ENS_6half_tEfNS_4arch4Sm90ELb1ELb0ELb0ELb0ELb0ELb0ELb0ELb0ELb0ELb0ELb0ELb0EEENS1_21CollectiveEpilogueFwdINS6_IJSA_NS7_ILi512EEESA_EEES9_SC_SE_Li256ELb0ELb0ELb0ELb0EEENS1_30DynamicPersistentTileSchedulerILi256ELi32ELb0ELb0ELb1EEEEEEEEEvNT_6ParamsE:
        /* <DEDUP_REMOVED lines=23> */
.L_x_5781:
[----:B------:R-:W-:Y:S05]  /*0170*/  BSYNC B0 ;  /* 0x0000000000007941 */ /* 0x000fea0003800000 */
.L_x_5780:
        /* <DEDUP_REMOVED lines=33> */
.L_x_5782:
        /* <DEDUP_REMOVED lines=22> */
.L_x_5783:
        /* <DEDUP_REMOVED lines=18> */
.L_x_5784:
        /* <DEDUP_REMOVED lines=22> */
.L_x_5785:
        /* <DEDUP_REMOVED lines=22> */
.L_x_5786:
[----:B------:R-:W-:Y:S01]  /*08d0*/  PLOP3.LUT P0, PT, PT, PT, UP0, 0x80, 0x0 ;  /* 0x000000000000781c */ /* 0x000fe20003f0f008 */
[----:B------:R-:W-:Y:S01]  /*08e0*/  UMOV UR36, 0x1 ;  /* 0x0000000100247882 */ /* 0x000fe20000000000 */
[----:B------:R-:W-:Y:S01]  /*08f0*/  NOP ;  /* 0x0000000000007918 */ /* 0x000fe20000000000 */
[----:B------:R-:W-:Y:S01]  /*0900*/  USEL UR36, UR36, 0x2, !UP0 ;  /* 0x0000000224247887 */ /* 0x000fe2000c000000 */
[----:B------:R-:W-:Y:S01]  /*0910*/  ULDC.64 UR50, c[0x0][0x208] ;  /* 0x0000820000327ab9 */ /* 0x000fe20000000a00 */
[----:B-123--:R-:W-:Y:S08]  /*0920*/  BAR.SYNC.DEFER_BLOCKING 0x0 ;  /* 0x0000000000007b1d */ /* 0x00eff00000010000 */
[----:B------:R-:W-:Y:S05]  /*0930*/  @!P0 BRA `(.L_x_5787) ;  /* 0x0000009800ec8947 */ /* 0x000fea0003800000 */
.L_x_5788:
[----:B------:R-:W-:-:S08]  /*0940*/  NOP ;  /* 0x0000000000007918 */ /* 0x000fd00000000000 */
[----:B------:R-:W1:Y:S02]  /*0950*/  USETMAXREG.TRY_ALLOC.CTAPOOL UP0, 0xf0 ;  /* 0x000000f0000079c8 */ /* 0x000e640008000600 */
[----:B-1----:R-:W-:-:S13]  /*0960*/  PLOP3.LUT P0, PT, PT, PT, UP0, 0x80, 0x0 ;  /* 0x000000000000781c */ /* 0x002fda0003f0f008 */
[----:B------:R-:W-:Y:S05]  /*0970*/  @!P0 BRA `(.L_x_5788) ;  /* 0xfffffffc00f08947 */ /* 0x000fea000383ffff */
[----:B------:R-:W1:Y:S01]  /*0980*/  S2R R2, SR_TID.X ;  /* 0x0000000000027919 */ /* 0x000e620000002100 */
[----:B------:R-:W2:Y:S08]  /*0990*/  S2UR UR4, SR_CTAID.X ;  /* 0x00000000000479c3 */ /* 0x000eb00000002500 */
[----:B------:R-:W-:Y:S06]  /*09a0*/  BAR.ARV 0x4, 0x120 ;  /* 0x0104800000007b1d */ /* 0x000fec0000002000 */
[----:B-1----:R-:W-:-:S04]  /*09b0*/  LOP3.LUT R0, R2, 0xffffff80, RZ, 0xc0, !PT ;  /* 0xffffff8002007812 */ /* 0x002fc800078ec0ff */
[----:B------:R-:W-:Y:S02]  /*09c0*/  ISETP.NE.AND P0, PT, R0, 0x80, PT ;  /* 0x000000800000780c */ /* 0x000fe40003f05270 */
[----:B------:R-:W2:Y:S11]  /*09d0*/  LDC R0, c[0x0][0xda8] ;  /* 0x00036a00ff007b82 */ /* 0x000eb60000000800 */
[----:B------:R-:W-:Y:S06]  /*09e0*/  @!P0 BAR.ARV 0x8, 0xa0 ;  /* 0x0202800000008b1d */ /* 0x000fec0000002000 */
[----:B------:R-:W-:-:S13]  /*09f0*/  ISETP.GE.U32.AND P0, PT, R2, 0x100, PT ;  /* 0x000001000200780c */ /* 0x000fda0003f06070 */
[----:B------:R-:W-:Y:S06]  /*0a00*/  @P0 BAR.ARV 0xf, 0x100 ;  /* 0x03c4000000000b1d */ /* 0x000fec0000002000 */
[----:B--2---:R-:W-:-:S13]  /*0a10*/  ISETP.LE.AND P0, PT, R0, UR4, PT ;  /* 0x0000000400007c0c */ /* 0x004fda000bf03270 */
[----:B------:R-:W-:Y:S05]  /*0a20*/  @P0 EXIT ;  /* 0x000000000000094d */ /* 0x000fea0003800000 */
[----:B------:R-:W-:Y:S01]  /*0a30*/  IADD3 R191, R2, -0x80, RZ ;  /* 0xffffff8002bf7810 */ /* 0x000fe20007ffe0ff */
[----:B------:R-:W1:Y:S01]  /*0a40*/  S2UR UR5, SR_CgaCtaId ;  /* 0x00000000000579c3 */ /* 0x000e620000008800 */
[----:B------:R-:W-:Y:S01]  /*0a50*/  UMOV UR48, 0x400 ;  /* 0x0000040000307882 */ /* 0x000fe20000000000 */
[----:B------:R-:W-:Y:S01]  /*0a60*/  IMAD.MOV.U32 R22, RZ, RZ, 0x20 ;  /* 0x00000020ff167424 */ /* 0x000fe200078e00ff */
[----:B------:R-:W-:Y:S01]  /*0a70*/  SHF.R.S32.HI R0, RZ, 0x1f, R191 ;  /* 0x0000001fff007819 */ /* 0x000fe200000114bf */
[----:B------:R-:W-:Y:S01]  /*0a80*/  ULOP3.LUT UR47, UR36, 0x1, URZ, 0xfc, !UPT ;  /* 0x00000001242f7892 */ /* 0x000fe2000f8efc3f */
[----:B------:R-:W-:Y:S02]  /*0a90*/  ULDC.64 UR52, c[0x0][0x198] ;  /* 0x0000660000347ab9 */ /* 0x000fe40000000a00 */
[CC--:B------:R-:W-:Y:S01]  /*0aa0*/  LEA.HI R4, R0.reuse, R191.reuse, RZ, 0x4 ;  /* 0x000000bf00047211 */ /* 0x0c0fe200078f20ff */
[----:B------:R-:W-:Y:S01]  /*0ab0*/  UMOV UR37, URZ ;  /* 0x0000003f00257c82 */ /* 0x000fe20008000000 */
[-C--:B------:R-:W-:Y:S01]  /*0ac0*/  LEA.HI R2, R0, R191.reuse, RZ, 0x5 ;  /* 0x000000bf00027211 */ /* 0x080fe200078f28ff */
[----:B------:R-:W-:Y:S01]  /*0ad0*/  UMOV UR38, URZ ;  /* 0x0000003f00267c82 */ /* 0x000fe20008000000 */
[----:B------:R-:W-:Y:S01]  /*0ae0*/  LOP3.LUT R6, R4, 0xfffffff0, RZ, 0xc0, !PT ;  /* 0xfffffff004067812 */ /* 0x000fe200078ec0ff */
[----:B------:R-:W-:Y:S01]  /*0af0*/  UMOV UR39, URZ ;  /* 0x0000003f00277c82 */ /* 0x000fe20008000000 */
[----:B------:R-:W-:-:S02]  /*0b00*/  LEA.HI R3, R0, R191, RZ, 0x7 ;  /* 0x000000bf00037211 */ /* 0x000fc400078f38ff */
[--C-:B------:R-:W-:Y:S02]  /*0b10*/  SHF.R.S32.HI R189, RZ, 0x5, R2.reuse ;  /* 0x00000005ffbd7819 */ /* 0x100fe40000011402 */
[----:B------:R-:W-:Y:S02]  /*0b20*/  SHF.R.S32.HI R8, RZ, 0x1f, R2 ;  /* 0x0000001fff087819 */ /* 0x000fe40000011402 */
[----:B------:R-:W-:Y:S02]  /*0b30*/  IADD3 R9, R191, -R6, RZ ;  /* 0x80000006bf097210 */ /* 0x000fe40007ffe0ff */
[----:B------:R-:W-:Y:S02]  /*0b40*/  LOP3.LUT R2, R3, 0xffffff80, RZ, 0xc0, !PT ;  /* 0xffffff8003027812 */ /* 0x000fe400078ec0ff */
[----:B------:R-:W-:Y:S01]  /*0b50*/  LEA.HI R8, R8, R189, RZ, 0x2 ;  /* 0x000000bd08087211 */ /* 0x000fe200078f10ff */
[----:B-1----:R-:W-:Y:S01]  /*0b60*/  ULEA UR48, UR5, UR48, 0x18 ;  /* 0x0000003005307291 */ /* 0x002fe2000f8ec03f */
[----:B------:R-:W-:Y:S01]  /*0b70*/  SHF.R.S32.HI R6, RZ, 0x1f, R9 ;  /* 0x0000001fff067819 */ /* 0x000fe20000011409 */
[----:B------:R-:W-:Y:S01]  /*0b80*/  IMAD.IADD R2, R191, 0x1, -R2 ;  /* 0x00000001bf027824 */ /* 0x000fe200078e0a02 */
[----:B------:R-:W-:-:S02]  /*0b90*/  SHF.R.S32.HI R11, RZ, 0x4, R4 ;  /* 0x00000004ff0b7819 */ /* 0x000fc40000011404 */
[----:B------:R-:W-:Y:S02]  /*0ba0*/  LOP3.LUT R10, R8, 0x3ffffc, RZ, 0xc0, !PT ;  /* 0x003ffffc080a7812 */ /* 0x000fe400078ec0ff */
[----:B------:R-:W-:Y:S02]  /*0bb0*/  LEA.HI R8, R6, R9, RZ, 0x3 ;  /* 0x0000000906087211 */ /* 0x000fe400078f18ff */
[----:B------:R-:W-:Y:S02]  /*0bc0*/  LEA.HI R4, R4, R11, RZ, 0x1 ;  /* 0x0000000b04047211 */ /* 0x000fe400078f08ff */
[----:B------:R-:W-:Y:S02]  /*0bd0*/  SHF.R.S32.HI R5, RZ, 0x1f, R2 ;  /* 0x0000001fff057819 */ /* 0x000fe40000011402 */
[----:B------:R-:W-:Y:S02]  /*0be0*/  IADD3 R13, R189, -R10, RZ ;  /* 0x8000000abd0d7210 */ /* 0x000fe40007ffe0ff */
[----:B------:R-:W-:-:S02]  /*0bf0*/  LOP3.LUT R10, R8, 0xfffffff8, RZ, 0xc0, !PT ;  /* 0xfffffff8080a7812 */ /* 0x000fc400078ec0ff */
[----:B------:R-:W-:Y:S02]  /*0c00*/  SHF.R.S32.HI R188, RZ, 0x7, R3 ;  /* 0x00000007ffbc7819 */ /* 0x000fe40000011403 */
[----:B------:R-:W-:Y:S01]  /*0c10*/  LOP3.LUT R12, R4, 0x1ffffffe, RZ, 0xc0, !PT ;  /* 0x1ffffffe040c7812 */ /* 0x000fe200078ec0ff */
[----:B------:R-:W-:Y:S01]  /*0c20*/  IMAD.IADD R10, R9, 0x1, -R10 ;  /* 0x00000001090a7824 */ /* 0x000fe200078e0a0a */
[----:B------:R-:W-:Y:S01]  /*0c30*/  LEA.HI R4, R5, R2, RZ, 0x2 ;  /* 0x0000000205047211 */ /* 0x000fe200078f10ff */
[----:B------:R-:W-:Y:S01]  /*0c40*/  IMAD R14, R188, 0x100, R9 ;  /* 0x00000100bc0e7824 */ /* 0x000fe200078e0209 */
[----:B------:R-:W-:Y:S01]  /*0c50*/  SHF.L.U32 R8, R8, 0x6, RZ ;  /* 0x0000000608087819 */ /* 0x000fe200000006ff */
[----:B------:R-:W-:Y:S01]  /*0c60*/  IMAD.IADD R12, R11, 0x1, -R12 ;  /* 0x000000010b0c7824 */ /* 0x000fe200078e0a0c */
[----:B------:R-:W-:Y:S02]  /*0c70*/  LOP3.LUT R9, R4, 0x7ffffffc, RZ, 0xc0, !PT ;  /* 0x7ffffffc04097812 */ /* 0x000fe400078ec0ff */
[----:B------:R-:W-:-:S02]  /*0c80*/  SHF.R.S32.HI R6, RZ, 0x2, R4 ;  /* 0x00000002ff067819 */ /* 0x000fc40000011404 */
[----:B------:R-:W-:Y:S01]  /*0c90*/  SHF.R.S32.HI R7, RZ, 0x1f, R4 ;  /* 0x0000001fff077819 */ /* 0x000fe20000011404 */
[----:B------:R-:W-:Y:S01]  /*0ca0*/  IMAD.IADD R16, R2, 0x1, -R9 ;  /* 0x0000000102107824 */ /* 0x000fe200078e0a09 */
[----:B------:R-:W-:Y:S01]  /*0cb0*/  SHF.L.U32 R4, R10, 0x6, RZ ;  /* 0x000000060a047819 */ /* 0x000fe200000006ff */
[----:B------:R-:W-:Y:S01]  /*0cc0*/  IMAD.SHL.U32 R9, R12, 0x8, RZ ;  /* 0x000000080c097824 */ /* 0x000fe200078e00ff */
[----:B------:R-:W-:Y:S01]  /*0cd0*/  LEA R14, R13, R14, 0x4 ;  /* 0x0000000e0d0e7211 */ /* 0x000fe200078e20ff */
[----:B------:R-:W-:Y:S01]  /*0ce0*/  IMAD.SHL.U32 R16, R16, 0x2, RZ ;  /* 0x0000000210107824 */ /* 0x000fe200078e00ff */
[----:B------:R-:W-:Y:S02]  /*0cf0*/  LOP3.LUT R4, R4, 0x1c0, RZ, 0xc0, !PT ;  /* 0x000001c004047812 */ /* 0x000fe400078ec0ff */
[----:B------:R-:W-:Y:S01]  /*0d00*/  LOP3.LUT R8, R8, 0x7ffffe00, RZ, 0xc0, !PT ;  /* 0x7ffffe0008087812 */ /* 0x000fe200078ec0ff */
[--C-:B------:R-:W-:Y:S01]  /*0d10*/  IMAD.U32 R190, R14, 0x40, R9.reuse ;  /* 0x000000400ebe7824 */ /* 0x100fe200078e0009 */
[----:B------:R-:W-:-:S02]  /*0d20*/  LOP3.LUT R9, R4, 0x8, R9, 0xf8, !PT ;  /* 0x0000000804097812 */ /* 0x000fc400078ef809 */
[----:B------:R-:W-:Y:S01]  /*0d30*/  SHF.R.U32.HI R4, RZ, 0x3, R4 ;  /* 0x00000003ff047819 */ /* 0x000fe20000011604 */
[----:B------:R-:W-:Y:S01]  /*0d40*/  IMAD R8, R189, 0x400, R8 ;  /* 0x00000400bd087824 */ /* 0x000fe200078e0208 */
[----:B------:R-:W-:Y:S02]  /*0d50*/  R2P PR, R10, 0x6 ;  /* 0x000000060a007804 */ /* 0x000fe40000000000 */
[----:B------:R-:W-:Y:S02]  /*0d60*/  LOP3.LUT R9, R9, R4, RZ, 0x3c, !PT ;  /* 0x0000000409097212 */ /* 0x000fe400078e3cff */
[----:B------:R-:W-:Y:S02]  /*0d70*/  LEA.HI R3, R3, R188, RZ, 0x1 ;  /* 0x000000bc03037211 */ /* 0x000fe400078f08ff */
[----:B------:R-:W-:Y:S02]  /*0d80*/  IADD3 R8, R8, R9, RZ ;  /* 0x0000000908087210 */ /* 0x000fe40007ffe0ff */
[----:B------:R-:W-:-:S02]  /*0d90*/  LEA.HI R7, R7, R6, RZ, 0x3 ;  /* 0x0000000607077211 */ /* 0x000fc400078f18ff */
[----:B------:R-:W-:Y:S02]  /*0da0*/  LEA R18, R8, UR48, 0x1 ;  /* 0x0000003008127c11 */ /* 0x000fe4000f8e08ff */
[----:B------:R-:W-:Y:S02]  /*0db0*/  LEA.HI R0, R0, R191, RZ, 0x3 ;  /* 0x000000bf00007211 */ /* 0x000fe400078f18ff */
[----:B------:R-:W-:Y:S01]  /*0dc0*/  LOP3.LUT R3, R3, 0xfffffe, RZ, 0xc0, !PT ;  /* 0x00fffffe03037812 */ /* 0x000fe200078ec0ff */
[----:B------:R-:W-:Y:S01]  /*0dd0*/  VIADD R23, R18, 0x26800 ;  /* 0x0002680012177836 */ /* 0x000fe20000000000 */
[----:B------:R-:W-:Y:S02]  /*0de0*/  LOP3.LUT R7, R7, 0xfffffff8, RZ, 0xc0, !PT ;  /* 0xfffffff807077812 */ /* 0x000fe400078ec0ff */
[----:B------:R-:W-:Y:S01]  /*0df0*/  LEA.HI R5, R5, R2, RZ, 0x5 ;  /* 0x0000000205057211 */ /* 0x000fe200078f28ff */
[----:B------:R-:W-:Y:S01]  /*0e00*/  IMAD.IADD R3, R188, 0x1, -R3 ;  /* 0x00000001bc037824 */ /* 0x000fe200078e0a03 */
[----:B------:R-:W-:-:S02]  /*0e10*/  LOP3.LUT R4, R0, 0x1ffffff8, RZ, 0xc0, !PT ;  /* 0x1ffffff800047812 */ /* 0x000fc400078ec0ff */
[----:B------:R-:W-:Y:S01]  /*0e20*/  IADD3 R19, R18, 0x26840, RZ ;  /* 0x0002684012137810 */ /* 0x000fe20007ffe0ff */
[----:B------:R-:W-:Y:S01]  /*0e30*/  @P2 VIADD R19, R23, 0xffffffc0 ;  /* 0xffffffc017132836 */ /* 0x000fe20000000000 */
[----:B------:R-:W-:Y:S02]  /*0e40*/  SEL R22, R22, 0xffffffe0, !P1 ;  /* 0xffffffe016167807 */ /* 0x000fe40004800000 */
[----:B------:R-:W-:Y:S02]  /*0e50*/  IADD3 R7, R6, -R7, RZ ;  /* 0x8000000706077210 */ /* 0x000fe40007ffe0ff */
[----:B------:R-:W-:Y:S02]  /*0e60*/  SHF.R.S32.HI R2, RZ, 0x5, R5 ;  /* 0x00000005ff027819 */ /* 0x000fe40000011405 */
[----:B------:R-:W-:Y:S02]  /*0e70*/  IADD3 R4, R191, -R4, RZ ;  /* 0x80000004bf047210 */ /* 0x000fe40007ffe0ff */
[----:B------:R-:W-:Y:S01]  /*0e80*/  IADD3 R23, R23, R22, RZ ;  /* 0x0000001617177210 */ /* 0x000fe20007ffe0ff */
[----:B------:R-:W-:Y:S01]  /*0e90*/  IMAD.IADD R22, R22, 0x1, R19 ;  /* 0x0000000116167824 */ /* 0x000fe200078e0213 */
[----:B------:R-:W-:-:S02]  /*0ea0*/  LEA R2, R2, R7, 0x4 ;  /* 0x0000000702027211 */ /* 0x000fc400078e20ff */
[----:B------:R-:W-:Y:S02]  /*0eb0*/  SHF.R.S32.HI R186, RZ, 0x3, R0 ;  /* 0x00000003ffba7819 */ /* 0x000fe40000011400 */
[----:B------:R-:W-:Y:S02]  /*0ec0*/  SHF.L.U32 R184, R4, 0x3, RZ ;  /* 0x0000000304b87819 */ /* 0x000fe400000006ff */
[----:B------:R-:W-:-:S07]  /*0ed0*/  SHF.L.U32 R17, R3, 0x8, RZ ;  /* 0x0000000803117819 */ /* 0x000fce00000006ff */
.L_x_5841:
        /* <DEDUP_REMOVED lines=20> */
.L_x_5789:
[----:B------:R-:W-:Y:S01]  /*1020*/  ULDC UR6, c[0x0][0xdc4] ;  /* 0x0003710000067ab9 */ /* 0x000fe20000000800 */
[----:B------:R-:W-:Y:S01]  /*1030*/  UMOV UR40, UR7 ;  /* 0x0000000700287c82 */ /* 0x000fe20008000000 */
[----:B------:R-:W-:-:S11]  /*1040*/  UISETP.NE.AND UP0, UPT, UR6, 0x1, UPT ;  /* 0x000000010600788c */ /* 0x000fd6000bf05270 */
[----:B------:R-:W-:Y:S02]  /*1050*/  @UP0 ULDC.64 UR10, c[0x0][0xdc8] ;  /* 0x00037200000a0ab9 */ /* 0x000fe40000000a00 */
[----:B------:R-:W-:-:S04]  /*1060*/  UIMAD.WIDE.U32 UR4, UR7, UR10, URZ ;  /* 0x0000000a070472a5 */ /* 0x000fc8000f8e003f */
[----:B------:R-:W-:-:S04]  /*1070*/  @UP0 USHF.R.U32.HI UR40, URZ, UR11, UR5 ;  /* 0x0000000b3f280299 */ /* 0x000fc80008011605 */
[----:B------:R-:W-:-:S12]  /*1080*/  UIMAD UR4, UR40, UR6, URZ ;  /* 0x00000006280472a4 */ /* 0x000fd8000f8e023f */
.L_x_5790:
[----:B------:R-:W-:Y:S01]  /*1090*/  ULOP3.LUT UR5, URZ, UR40, URZ, 0x33, !UPT ;  /* 0x000000283f057292 */ /* 0x000fe2000f8e333f */
[----:B------:R-:W-:Y:S01]  /*10a0*/  CS2R R154, SRZ ;  /* 0x00000000009a7805 */ /* 0x000fe2000001ff00 */
        /* <DEDUP_REMOVED lines=10> */
[----:B------:R-:W-:Y:S01]  /*1150*/  UIADD3 UR4, UR7, -UR4, URZ ;  /* 0x8000000407047290 */ /* 0x000fe2000fffe03f */
[----:B------:R-:W-:Y:S01]  /*1160*/  CS2R R144, SRZ ;  /* 0x0000000000907805 */ /* 0x000fe2000001ff00 */
[----:B------:R-:W-:Y:S01]  /*1170*/  ULDC UR43, c[0x0][0xdb8] ;  /* 0x00036e00002b7ab9 */ /* 0x000fe20000000800 */
[----:B------:R-:W-:Y:S01]  /*1180*/  ULDC UR49, c[0x0][0x404] ;  /* 0x0001010000317ab9 */ /* 0x000fe20000000800 */
[----:B------:R-:W-:Y:S01]  /*1190*/  ULDC UR7, c[0x0][0x288] ;  /* 0x0000a20000077ab9 */ /* 0x000fe20000000800 */
[----:B------:R-:W-:Y:S01]  /*11a0*/  UISETP.NE.AND UP1, UPT, UR43, 0x1, UPT ;  /* 0x000000012b00788c */ /* 0x000fe2000bf25270 */
        /* <DEDUP_REMOVED lines=13> */
[----:B------:R-:W-:Y:S01]  /*1280*/  UISETP.NE.AND UP2, UPT, UR46, 0x1, UPT ;  /* 0x000000012e00788c */ /* 0x000fe2000bf45270 */
[----:B------:R-:W-:Y:S01]  /*1290*/  CS2R R130, SRZ ;  /* 0x0000000000827805 */ /* 0x000fe2000001ff00 */
[----:B------:R-:W-:Y:S01]  /*12a0*/  USHF.R.S32.HI UR7, URZ, 0x1f, UR6 ;  /* 0x0000001f3f077899 */ /* 0x000fe20008011406 */
[----:B------:R-:W-:Y:S01]  /*12b0*/  CS2R R128, SRZ ;  /* 0x0000000000807805 */ /* 0x000fe2000001ff00 */
[----:B------:R-:W-:Y:S01]  /*12c0*/  USHF.R.S32.HI UR9, URZ, 0x1f, UR8 ;  /* 0x0000001f3f097899 */ /* 0x000fe20008011408 */
[----:B------:R-:W-:Y:S01]  /*12d0*/  CS2R R126, SRZ ;  /* 0x00000000007e7805 */ /* 0x000fe2000001ff00 */
[----:B------:R-:W-:Y:S01]  /*12e0*/  @UP1 ULDC UR4, c[0x0][0xdbc] ;  /* 0x00036f0000041ab9 */ /* 0x000fe20000000800 */
[----:B------:R-:W-:Y:S01]  /*12f0*/  ULEA.HI UR7, UR7, UR6, URZ, 0x6 ;  /* 0x0000000607077291 */ /* 0x000fe2000f8f303f */
[----:B------:R-:W-:Y:S01]  /*1300*/  PLOP3.LUT P0, PT, PT, PT, UP2, 0x80, 0x0 ;  /* 0x000000000000781c */ /* 0x000fe20003f0f028 */
[----:B------:R-:W-:Y:S01]  /*1310*/  UIMAD.WIDE.U32 UR4, UR10, UR4, URZ ;  /* 0x000000040a0472a5 */ /* 0x000fe2000f8e003f */
[----:B------:R-:W-:Y:S01]  /*1320*/  CS2R R124, SRZ ;  /* 0x00000000007c7805 */ /* 0x000fe2000001ff00 */
[----:B------:R-:W-:Y:S01]  /*1330*/  ULEA.HI UR9, UR9, UR8, URZ, 0x6 ;  /* 0x0000000809097291 */ /* 0x000fe2000f8f303f */
[----:B------:R-:W-:Y:S01]  /*1340*/  CS2R R122, SRZ ;  /* 0x00000000007a7805 */ /* 0x000fe2000001ff00 */
[----:B------:R-:W-:Y:S01]  /*1350*/  @UP1 ULDC UR11, c[0x0][0xdc0] ;  /* 0x00037000000b1ab9 */ /* 0x000fe20000000800 */
[----:B------:R-:W-:Y:S01]  /*1360*/  UMOV UR44, UR10 ;  /* 0x0000000a002c7c82 */ /* 0x000fe20008000000 */
[----:B------:R-:W-:Y:S01]  /*1370*/  @UP1 USHF.R.U32.HI UR44, URZ, UR11, UR5 ;  /* 0x0000000b3f2c1299 */ /* 0x000fe20008011605 */
[----:B------:R-:W-:Y:S01]  /*1380*/  CS2R R120, SRZ ;  /* 0x0000000000787805 */ /* 0x000fe2000001ff00 */
[----:B------:R-:W-:Y:S01]  /*1390*/  USHF.R.S32.HI UR7, URZ, 0x6, UR7 ;  /* 0x000000063f077899 */ /* 0x000fe20008011407 */
[----:B------:R-:W-:Y:S01]  /*13a0*/  CS2R R118, SRZ ;  /* 0x0000000000767805 */ /* 0x000fe2000001ff00 */
[----:B------:R-:W-:Y:S01]  /*13b0*/  USHF.R.S32.HI UR9, URZ, 0x6, UR9 ;  /* 0x000000063f097899 */ /* 0x000fe20008011409 */
[----:B------:R-:W-:Y:S01]  /*13c0*/  CS2R R116, SRZ ;  /* 0x0000000000747805 */ /* 0x000fe2000001ff00 */
[----:B------:R-:W-:Y:S01]  /*13d0*/  UIADD3 UR4, -UR44, URZ, URZ ;  /* 0x0000003f2c047290 */ /* 0x000fe2000fffe13f */
[----:B------:R-:W-:Y:S01]  /*13e0*/  CS2R R170, SRZ ;  /* 0x0000000000aa7805 */ /* 0x000fe2000001ff00 */
[----:B------:R-:W-:Y:S01]  /*13f0*/  UISETP.LT.AND UP0, UPT, UR7, UR9, UPT ;  /* 0x000000090700728c */ /* 0x000fe2000bf01270 */
[----:B------:R-:W-:Y:S01]  /*1400*/  CS2R R112, SRZ ;  /* 0x0000000000707805 */ /* 0x000fe2000001ff00 */
[----:B------:R-:W-:Y:S01]  /*1410*/  UIMAD UR43, UR43, UR4, UR10 ;  /* 0x000000042b2b72a4 */ /* 0x000fe2000f8e020a */
[----:B------:R-:W-:Y:S01]  /*1420*/  CS2R R168, SRZ ;  /* 0x0000000000a87805 */ /* 0x000fe2000001ff00 */
[----:B------:R-:W-:Y:S01]  /*1430*/  USEL UR45, UR7, UR9, UP0 ;  /* 0x00000009072d7287 */ /* 0x000fe20008000000 */
        /* <DEDUP_REMOVED lines=42> */
[----:B------:R-:W-:Y:S06]  /*16e0*/  @!P0 BRA `(.L_x_5791) ;  /* 0x00000018005c8947 */ /* 0x000fec0003800000 */
[----:B------:R-:W-:Y:S01]  /*16f0*/  UISETP.GE.AND UP0, UPT, UR45, 0x1, UPT ;  /* 0x000000012d00788c */ /* 0x000fe2000bf06270 */
[----:B------:R-:W-:-:S05]  /*1700*/  PLOP3.LUT P0, PT, PT, PT, PT, 0x80, 0x0 ;  /* 0x000000000000781c */ /* 0x000fca0003f0f070 */
[----:B------:R-:W-:-:S13]  /*1710*/  PLOP3.LUT P1, PT, PT, PT, UP0, 0x80, 0x0 ;  /* 0x000000000000781c */ /* 0x000fda0003f2f008 */
[----:B------:R-:W-:Y:S05]  /*1720*/  @!P1 BRA `(.L_x_5792) ;  /* 0x0000007000cc9947 */ /* 0x000fea0003800000 */
        /* <DEDUP_REMOVED lines=14> */
.L_x_5793:
[----:B------:R-:W-:Y:S01]  /*1810*/  ULEA UR16, UR39, UR48, 0x3 ;  /* 0x0000003027107291 */ /* 0x000fe2000f8e183f */
[----:B------:R-:W-:-:S04]  /*1820*/  MOV R0, UR38 ;  /* 0x0000002600007c02 */ /* 0x000fc80008000f00 */
[----:B------:R-:W-:-:S04]  /*1830*/  SHF.L.U32 R0, R0, 0x1f, RZ ;  /* 0x0000001f00007819 */ /* 0x000fc800000006ff */
[----:B------:R-:W1:Y:S02]  /*1840*/  SYNCS.PHASECHK.TRANS64.TRYWAIT P0, [UR16+0x28c50], R0 ;  /* 0x028c5000ff0075a7 */ /* 0x000e640008000150 */
[----:B-1----:R-:W-:Y:S05]  /*1850*/  @!P0 BRA `(.L_x_5794) ;  /* 0x000000bc00708947 */ /* 0x002fea0003800000 */
.L_x_5900:
[----:B------:R-:W-:Y:S01]  /*1860*/  BAR.SYNC.DEFER_BLOCKING 0xe, 0x100 ;  /* 0x0384000000007b1d */ /* 0x000fe20000010000 */
[----:B------:R-:W-:Y:S01]  /*1870*/  UIADD3 UR4, UR48, 0x26800, URZ ;  /* 0x0002680030047890 */ /* 0x000fe2000fffe03f */
[----:B-1----:R-:W-:Y:S01]  /*1880*/  IMAD.U32 R0, RZ, RZ, UR16 ;  /* 0x00000010ff007e24 */ /* 0x002fe2000f8e00ff */
        /* <DEDUP_REMOVED lines=46> */
.L_x_5800:
[----:B------:R-:W-:Y:S01]  /*1b70*/  BAR.SYNC.DEFER_BLOCKING 0xe, 0x100 ;  /* 0x0384000000007b1d */ /* 0x000fe20000010000 */
[----:B-1----:R-:W-:Y:S01]  /*1b80*/  MOV R3, UR39 ;  /* 0x0000002700037c02 */ /* 0x002fe20008000f00 */
[----:B------:R-:W-:Y:S01]  /*1b90*/  UISETP.NE.AND UP1, UPT, UR47, 0x3, UPT ;  /* 0x000000032f00788c */ /* 0x000fe2000bf25270 */
[C---:B------:R-:W-:Y:S01]  /*1ba0*/  ISETP.GT.AND P1, PT, R0.reuse, RZ, PT ;  /* 0x000000ff0000720c */ /* 0x040fe20003f24270 */
[----:B------:R-:W-:Y:S01]  /*1bb0*/  UIADD3 UR39, UR39, 0x1, URZ ;  /* 0x0000000127277890 */ /* 0x000fe2000fffe03f */
[----:B------:R-:W-:Y:S01]  /*1bc0*/  IADD3 R0, R0, -0x1, RZ ;  /* 0xffffffff00007810 */ /* 0x000fe20007ffe0ff */
[----:B------:R-:W-:Y:S02]  /*1bd0*/  IMAD R3, R3, 0x40, R2 ;  /* 0x0000004003037824 */ /* 0x000fe400078e0202 */
[----:B------:R-:W-:Y:S01]  /*1be0*/  PLOP3.LUT P2, PT, PT, PT, UP1, 0x80, 0x0 ;  /* 0x000000000000781c */ /* 0x000fe20003f4f018 */
[----:B------:R-:W-:Y:S02]  /*1bf0*/  UISETP.NE.AND UP0, UPT, UR39, 0x2, UPT ;  /* 0x000000022700788c */ /* 0x000fe4000bf05270 */
[----:B------:R-:W-:-:S02]  /*1c00*/  LEA R3, R3, UR48, 0x2 ;  /* 0x0000003003037c11 */ /* 0x000fc4000f8e10ff */
        /* <DEDUP_REMOVED lines=135> */
.L_x_5796:
[----:B------:R-:W-:Y:S01]  /*2480*/  ULEA UR6, UR39, UR48, 0x3 ;  /* 0x0000003027067291 */ /* 0x000fe2000f8e183f */
[----:B------:R-:W-:-:S05]  /*2490*/  IMAD.U32 R3, RZ, RZ, UR38 ;  /* 0x00000026ff037e24 */ /* 0x000fca000f8e00ff */
[----:B------:R-:W-:-:S04]  /*24a0*/  SHF.L.U32 R3, R3, 0x1f, RZ ;  /* 0x0000001f03037819 */ /* 0x000fc800000006ff */
[----:B------:R1:W2:Y:S01]  /*24b0*/  SYNCS.PHASECHK.TRANS64.TRYWAIT P0, [UR6+0x28c50], R3 ;  /* 0x028c5003ff0075a7 */ /* 0x0002a20008000146 */
[----:B------:R-:W-:Y:S05]  /*24c0*/  @!P2 BRA `(.L_x_5797) ;  /* 0x000000000004a947 */ /* 0x000fea0003800000 */
[----:B------:R-:W-:Y:S01]  /*24d0*/  BPT.TRAP 0x1 ;  /* 0x000000040000795c */ /* 0x000fe20000300000 */
.L_x_5797:
[----:B--2---:R-:W-:Y:S05]  /*24e0*/  @P0 BRA `(.L_x_5798) ;  /* 0x0000000000080947 */ /* 0x004fea0003800000 */
[----:B------:R-:W2:Y:S02]  /*24f0*/  SYNCS.PHASECHK.TRANS64.TRYWAIT P0, [UR6+0x28c50], R3 ;  /* 0x028c5003ff0075a7 */ /* 0x000ea40008000146 */
[----:B--2---:R-:W-:Y:S05]  /*2500*/  @!P0 BRA `(.L_x_5799) ;  /* 0x000000b0005c8947 */ /* 0x004fea0003800000 */
.L_x_5798:
        /* <DEDUP_REMOVED lines=37> */
.L_x_5795:
[----:B------:R-:W-:Y:S01]  /*2760*/  BAR.SYNC.DEFER_BLOCKING 0xe, 0x100 ;  /* 0x0384000000007b1d */ /* 0x000fe20000010000 */
[----:B-1----:R-:W-:Y:S01]  /*2770*/  MOV R3, UR39 ;  /* 0x0000002700037c02 */ /* 0x002fe20008000f00 */
[----:B------:R-:W-:Y:S01]  /*2780*/  UIADD3 UR39, UR39, 0x1, URZ ;  /* 0x0000000127277890 */ /* 0x000fe2000fffe03f */
[----:B------:R-:W-:Y:S01]  /*2790*/  PLOP3.LUT P0, PT, PT, PT, PT, 0x8, 0x0 ;  /* 0x000000000000781c */ /* 0x000fe20003f0e170 */
[----:B------:R-:W-:Y:S01]  /*27a0*/  IMAD.MOV.U32 R155, RZ, RZ, RZ ;  /* 0x000000ffff9b7224 */ /* 0x000fe200078e00ff */
[----:B------:R-:W-:Y:S01]  /*27b0*/  MOV R156, RZ ;  /* 0x000000ff009c7202 */ /* 0x000fe20000000f00 */
[----:B------:R-:W-:Y:S01]  /*27c0*/  IMAD R0, R3, 0x40, R2 ;  /* 0x0000004003007824 */ /* 0x000fe200078e0202 */
[----:B------:R-:W-:-:S04]  /*27d0*/  UISETP.NE.AND UP0, UPT, UR39, 0x2, UPT ;  /* 0x000000022700788c */ /* 0x000fc8000bf05270 */
        /* <DEDUP_REMOVED lines=136> */
.L_x_5791:
[----:B------:R-:W-:Y:S01]  /*3060*/  UISETP.GE.AND UP0, UPT, UR45, 0x1, UPT ;  /* 0x000000012d00788c */ /* 0x000fe2000bf06270 */
[----:B------:R-:W-:-:S05]  /*3070*/  PLOP3.LUT P0, PT, PT, PT, PT, 0x80, 0x0 ;  /* 0x000000000000781c */ /* 0x000fca0003f0f070 */
[----:B------:R-:W-:-:S13]  /*3080*/  PLOP3.LUT P1, PT, PT, PT, UP0, 0x80, 0x0 ;  /* 0x000000000000781c */ /* 0x000fda0003f2f008 */
[----:B------:R-:W-:Y:S05]  /*3090*/  @!P1 BRA `(.L_x_5792) ;  /* 0x0000005800709947 */ /* 0x000fea0003800000 */
        /* <DEDUP_REMOVED lines=18> */
[----:B------:R1:W2:Y:S01]  /*31c0*/  LDC.64 R14, c[0x4][R0] ;  /* 0x01000000000e7b82 */ /* 0x0002a20000000a00 */
[----:B------:R-:W-:Y:S01]  /*31d0*/  IMAD.U32 R5, RZ, RZ, UR5 ;  /* 0x00000005ff057e24 */ /* 0x000fe2000f8e00ff */
[----:B------:R-:W-:Y:S01]  /*31e0*/  ULDC.64 UR4, c[0x4][0x110] ;  /* 0x0100440000047ab9 */ /* 0x000fe20000000a00 */
[----:B------:R-:W-:Y:S01]  /*31f0*/  MOV R10, UR6 ;  /* 0x00000006000a7c02 */ /* 0x000fe20008000f00 */
[----:B------:R-:W-:Y:S01]  /*3200*/  IMAD.U32 R7, RZ, RZ, UR5 ;  /* 0x00000005ff077e24 */ /* 0x000fe2000f8e00ff */
[----:B------:R-:W-:Y:S01]  /*3210*/  MOV R6, UR4 ;  /* 0x0000000400067c02 */ /* 0x000fe20008000f00 */
[----:B------:R-:W-:Y:S01]  /*3220*/  IMAD.U32 R11, RZ, RZ, UR7 ;  /* 0x00000007ff0b7e24 */ /* 0x000fe2000f8e00ff */
[----:B------:R-:W-:Y:S01]  /*3230*/  MOV R8, 0x70 ;  /* 0x0000007000087802 */ /* 0x000fe20000000f00 */
[----:B------:R-:W-:Y:S01]  /*3240*/  IMAD.MOV.U32 R12, RZ, RZ, 0x1 ;  /* 0x00000001ff0c7424 */ /* 0x000fe200078e00ff */
[----:B-1----:R-:W-:-:S07]  /*3250*/  MOV R13, RZ ;  /* 0x000000ff000d7202 */ /* 0x002fce0000000f00 */
[----:B------:R-:W-:-:S07]  /*3260*/  LEPC R20, `(.L_x_5801) ;  /* 0x000000001014794e */ /* 0x000fce0000000000 */
[----:B--2---:R-:W-:Y:S05]  /*3270*/  CALL.ABS.NOINC R14 ;  /* 0x000000000e007343 */ /* 0x004fea0003c00000 */
.L_x_5801:
        /* <DEDUP_REMOVED lines=9> */
.L_x_5901:
[----:B------:R-:W-:Y:S05]  /*3310*/  @!P0 BRA `(.L_x_5803) ;  /* 0x0000000000048947 */ /* 0x000fea0003800000 */
[----:B------:R-:W-:Y:S01]  /*3320*/  BPT.TRAP 0x1 ;  /* 0x000000040000795c */ /* 0x000fe20000300000 */
.L_x_5803:
[----:B------:R-:W-:Y:S01]  /*3330*/  IMAD.U32 R7, RZ, RZ, UR39 ;  /* 0x00000027ff077e24 */ /* 0x000fe2000f8e00ff */
[----:B------:R-:W-:-:S04]  /*3340*/  MOV R8, UR38 ;  /* 0x0000002600087c02 */ /* 0x000fc80008000f00 */
[----:B------:R-:W-:Y:S02]  /*3350*/  LEA R7, R7, UR48, 0x3 ;  /* 0x0000003007077c11 */ /* 0x000fe4000f8e18ff */
[----:B------:R-:W-:-:S04]  /*3360*/  SHF.L.U32 R8, R8, 0x1f, RZ ;  /* 0x0000001f08087819 */ /* 0x000fc800000006ff */
[----:B------:R2:W3:Y:S01]  /*3370*/  SYNCS.PHASECHK.TRANS64.TRYWAIT P1, [R7+URZ+0x28c30], R8 ;  /* 0x028c3008070075a7 */ /* 0x0004e2000802017f */
[----:B------:R-:W-:Y:S05]  /*3380*/  @!P0 BRA `(.L_x_5804) ;  /* 0x0000000000048947 */ /* 0x000fea0003800000 */
[----:B------:R-:W-:Y:S01]  /*3390*/  BPT.TRAP 0x1 ;  /* 0x000000040000795c */ /* 0x000fe20000300000 */
.L_x_5804:
[----:B---3--:R-:W-:Y:S05]  /*33a0*/  @P1 BRA `(.L_x_5805) ;  /* 0x0000000000081947 */ /* 0x008fea0003800000 */
[----:B------:R-:W3:Y:S02]  /*33b0*/  SYNCS.PHASECHK.TRANS64.TRYWAIT P1, [R7+URZ+0x28c30], R8 ;  /* 0x028c3008070075a7 */ /* 0x000ee4000802017f */
[----:B---3--:R-:W-:Y:S05]  /*33c0*/  @!P1 BRA `(.L_x_5806) ;  /* 0x000000a000dc9947 */ /* 0x008fea0003800000 */
.L_x_5805:
[----:B-1----:R-:W1:Y:S01]  /*33d0*/  S2R R0, SR_TID.X ;  /* 0x0000000000007919 */ /* 0x002e620000002100 */
[----:B------:R-:W-:-:S04]  /*33e0*/  UIADD3 UR4, UR48, 0x22400, URZ ;  /* 0x0002240030047890 */ /* 0x000fc8000fffe03f */
[----:B------:R-:W-:-:S04]  /*33f0*/  USHF.R.U32.HI UR4, URZ, 0x4, UR4 ;  /* 0x000000043f047899 */ /* 0x000fc80008011604 */
[----:B------:R-:W-:Y:S01]  /*3400*/  ULOP3.LUT UR4, UR4, 0x3fff, URZ, 0xc0, !UPT ;  /* 0x00003fff04047892 */ /* 0x000fe2000f8ec03f */
[----:B-1----:R-:W-:-:S05]  /*3410*/  LOP3.LUT R3, R0, 0x7f, RZ, 0xc0, !PT ;  /* 0x0000007f00037812 */ /* 0x002fca00078ec0ff */
[----:B------:R-:W-:Y:S01]  /*3420*/  IMAD.U32 R0, RZ, RZ, UR4 ;  /* 0x00000004ff007e24 */ /* 0x000fe2000f8e00ff */
[----:B------:R-:W-:Y:S05]  /*3430*/  WARPSYNC.ALL ;  /* 0x0000000000007948 */ /* 0x000fea0003800000 */
[----:B------:R-:W-:Y:S02]  /*3440*/  ISETP.NE.AND P1, PT, R3, RZ, PT ;  /* 0x000000ff0300720c */ /* 0x000fe40003f25270 */
[----:B------:R-:W-:-:S04]  /*3450*/  LOP3.LUT R0, R0, 0x10000, RZ, 0xfc, !PT ;  /* 0x0001000000007812 */ /* 0x000fc800078efcff */
[----:B------:R-:W-:Y:S01]  /*3460*/  R2UR UR18, R0 ;  /* 0x00000000001272ca */ /* 0x000fe200000e0000 */
[----:B------:R-:W-:Y:S01]  /*3470*/  UIADD3 UR4, UR48, 0x20400, URZ ;  /* 0x0002040030047890 */ /* 0x000fe2000fffe03f */
[----:B------:R-:W-:Y:S01]  /*3480*/  WARPGROUP.ARRIVE ;  /* 0x00000000000079c5 */ /* 0x000fe20000000000 */
[----:B------:R-:W-:Y:S01]  /*3490*/  UMOV UR19, 0x40000040 ;  /* 0x4000004000137882 */ /* 0x000fe20000000000 */
[----:B------:R-:W-:Y:S01]  /*34a0*/  UMOV UR17, 0x40000040 ;  /* 0x4000004000117882 */ /* 0x000fe20000000000 */
[----:B------:R-:W-:Y:S01]  /*34b0*/  USHF.R.U32.HI UR4, URZ, 0x4, UR4 ;  /* 0x000000043f047899 */ /* 0x000fe20008011604 */
[----:B------:R-:W-:Y:S01]  /*34c0*/  VIADD R5, R2, UR42 ;  /* 0x0000002a02057c36 */ /* 0x000fe20008000000 */
[----:B------:R-:W-:Y:S01]  /*34d0*/  UMOV UR7, 0x40000040 ;  /* 0x4000004000077882 */ /* 0x000fe20000000000 */
[----:B------:R-:W-:Y:S01]  /*34e0*/  UMOV UR5, 0x40000040 ;  /* 0x4000004000057882 */ /* 0x000fe20000000000 */
        /* <DEDUP_REMOVED lines=16> */
[----:B------:R-:W-:Y:S01]  /*35f0*/  HGMMA.64x64x16.F32 R24, gdesc[UR4], R24, gsb0 ;  /* 0x00e00000041879f0 */ /* 0x000fe20008000818 */
[----:B------:R-:W-:Y:S02]  /*3600*/  UMOV UR6, 0xffffffc0 ;  /* 0xffffffc000067882 */ /* 0x000fe40000000000 */
[----:B------:R-:W-:-:S04]  /*3610*/  UIMAD UR6, UR45, UR6, 0x40 ;  /* 0x000000402d0674a4 */ /* 0x000fc8000f8e0206 */
[----:B------:R-:W-:Y:S01]  /*3620*/  UIADD3 UR7, UR6, 0x1, URZ ;  /* 0x0000000106077890 */ /* 0x000fe2000fffe03f */
[----:B------:R-:W-:Y:S02]  /*3630*/  WARPGROUP.DEPBAR.LE gsb0, 0x0 ;  /* 0x00008000000079c5 */ /* 0x000fe40000010000 */
[----:B------:R-:W-:-:S06]  /*3640*/  WARPGROUP.ARRIVE ;  /* 0x00000000000079c5 */ /* 0x000fcc0000000000 */
[----:B------:R-:W-:Y:S01]  /*3650*/  HGMMA.64x64x16.F32 R24, gdesc[UR8], R24, gsb0 ;  /* 0x00e00000081879f0 */ /* 0x000fe20008000818 */
[----:B------:R-:W-:Y:S02]  /*3660*/  ULDC UR10, c[0x0][0x988] ;  /* 0x00026200000a7ab9 */ /* 0x000fe40000000800 */
[----:B------:R-:W-:Y:S02]  /*3670*/  WARPGROUP.DEPBAR.LE gsb0, 0x0 ;  /* 0x00008000000079c5 */ /* 0x000fe40000010000 */
[----:B------:R-:W-:-:S06]  /*3680*/  WARPGROUP.ARRIVE ;  /* 0x00000000000079c5 */ /* 0x000fcc0000000000 */
[----:B------:R-:W-:Y:S01]  /*3690*/  HGMMA.64x64x16.F32 R24, gdesc[UR12], R24, gsb0 ;  /* 0x00e000000c1879f0 */ /* 0x000fe20008000818 */
[----:B------:R-:W-:Y:S01]  /*36a0*/  ULDC UR14, c[0x0][0x2e0] ;  /* 0x0000b800000e7ab9 */ /* 0x000fe20000000800 */
[----:B------:R-:W-:Y:S01]  /*36b0*/  ULDC UR15, c[0x0][0x288] ;  /* 0x0000a200000f7ab9 */ /* 0x000fe20000000800 */
[----:B------:R-:W-:Y:S01]  /*36c0*/  UIMAD UR7, UR49, UR14, UR7 ;  /* 0x0000000e310772a4 */ /* 0x000fe2000f8e0207 */
[----:B------:R-:W-:Y:S01]  /*36d0*/  MOV R3, UR15 ;  /* 0x0000000f00037c02 */ /* 0x000fe20008000f00 */
[----:B------:R-:W-:-:S04]  /*36e0*/  UIMAD UR6, UR49, UR14, UR6 ;  /* 0x0000000e310672a4 */ /* 0x000fc8000f8e0206 */
[----:B------:R-:W-:Y:S02]  /*36f0*/  IADD3 R4, -R3, UR7, -R16 ;  /* 0x0000000703047c10 */ /* 0x000fe4000fffe910 */
[----:B------:R-:W-:Y:S02]  /*3700*/  IADD3 R3, -R16, UR6, RZ ;  /* 0x0000000610037c10 */ /* 0x000fe4000fffe1ff */
[----:B------:R-:W-:-:S04]  /*3710*/  IADD3 R6, R4, 0x8, R5 ;  /* 0x0000000804067810 */ /* 0x000fc80007ffe005 */
[----:B------:R-:W-:Y:S02]  /*3720*/  VIMNMX R6, R3, R6, PT ;  /* 0x0000000603067248 */ /* 0x000fe40003fe0100 */
[----:B------:R-:W-:Y:S02]  /*3730*/  VIADDMNMX R3, R5, R4, R3, PT ;  /* 0x0000000405037246 */ /* 0x000fe40003800103 */
[C---:B------:R-:W-:Y:S02]  /*3740*/  ISETP.GT.AND P2, PT, R6.reuse, RZ, PT ;  /* 0x000000ff0600720c */ /* 0x040fe40003f44270 */
[C---:B------:R-:W-:Y:S02]  /*3750*/  ISETP.GT.AND P3, PT, R6.reuse, 0x1, PT ;  /* 0x000000010600780c */ /* 0x040fe40003f64270 */
[----:B------:R-:W-:Y:S01]  /*3760*/  ISETP.GT.AND P4, PT, R6, 0x8, PT ;  /* 0x000000080600780c */ /* 0x000fe20003f84270 */
[----:B------:R-:W-:Y:S02]  /*3770*/  WARPGROUP.DEPBAR.LE gsb0, 0x0 ;  /* 0x00008000000079c5 */ /* 0x000fe40000010000 */
[----:B------:R-:W-:-:S02]  /*3780*/  FSEL R26, R26, -INF , P2 ;  /* 0xff8000001a1a7808 */ /* 0x000fc40001000000 */
[----:B------:R-:W-:Y:S02]  /*3790*/  FSEL R27, R27, -INF , P3 ;  /* 0xff8000001b1b7808 */ /* 0x000fe40001800000 */
        /* <DEDUP_REMOVED lines=39> */
[----:B------:R-:W-:Y:S02]  /*3a10*/  FSEL R55, R55, -INF , P2 ;  /* 0xff80000037377808 */ /* 0x000fe40001000000 */
[----:B------:R-:W-:-:S02]  /*3a20*/  FMNMX.FTZ R6, R54, R9, !PT ;  /* 0x0000000936067209 */ /* 0x000fc40007810000 */
[----:B------:R-:W-:Y:S02]  /*3a30*/  ISETP.GT.AND P2, PT, R3, RZ, PT ;  /* 0x000000ff0300720c */ /* 0x000fe40003f44270 */
[----:B------:R-:W-:Y:S02]  /*3a40*/  FMNMX.FTZ R6, R55, R6, !PT ;  /* 0x0000000637067209 */ /* 0x000fe40007810000 */
[C---:B------:R-:W-:Y:S02]  /*3a50*/  ISETP.GT.AND P3, PT, R3.reuse, 0x1, PT ;  /* 0x000000010300780c */ /* 0x040fe40003f64270 */
[----:B------:R-:W-:Y:S01]  /*3a60*/  ISETP.GT.AND P4, PT, R3, 0x8, PT ;  /* 0x000000080300780c */ /* 0x000fe20003f84270 */
[----:B------:R-:W1:Y:S01]  /*3a70*/  SHFL.BFLY PT, R9, R6, 0x2, 0x1f ;  /* 0x0c401f0006097f89 */ /* 0x000e6200000e0000 */
[----:B------:R-:W-:Y:S02]  /*3a80*/  FSEL R24, R24, -INF , P2 ;  /* 0xff80000018187808 */ /* 0x000fe40001000000 */
[----:B------:R-:W-:-:S02]  /*3a90*/  FSEL R25, R25, -INF , P3 ;  /* 0xff80000019197808 */ /* 0x000fc40001800000 */
[C---:B------:R-:W-:Y:S02]  /*3aa0*/  ISETP.GT.AND P2, PT, R3.reuse, 0x9, PT ;  /* 0x000000090300780c */ /* 0x040fe40003f44270 */
        /* <DEDUP_REMOVED lines=14> */
[----:B-1----:R-:W-:Y:S02]  /*3b90*/  FMNMX.FTZ R9, R6, R9, !PT ;  /* 0x0000000906097209 */ /* 0x002fe40007810000 */
[----:B------:R-:W-:Y:S02]  /*3ba0*/  ISETP.GT.AND P3, PT, R3, 0x20, PT ;  /* 0x000000200300780c */ /* 0x000fe40003f64270 */
[----:B------:R-:W-:Y:S01]  /*3bb0*/  FSEL R37, R37, -INF , P2 ;  /* 0xff80000025257808 */ /* 0x000fe20001000000 */
[----:B------:R-:W1:Y:S01]  /*3bc0*/  SHFL.BFLY PT, R10, R9, 0x1, 0x1f ;  /* 0x0c201f00090a7f89 */ /* 0x000e6200000e0000 */
        /* <DEDUP_REMOVED lines=22> */
[----:B------:R-:W-:Y:S02]  /*3d30*/  FSEL R53, R53, -INF , P3 ;  /* 0xff80000035357808 */ /* 0x000fe40001800000 */
[----:B------:R-:W-:Y:S02]  /*3d40*/  FMNMX.FTZ R6, R52, R3, !PT ;  /* 0x0000000334067209 */ /* 0x000fe40007810000 */
[----:B-1----:R-:W-:-:S02]  /*3d50*/  FMNMX.FTZ R4, R9, R10, !PT ;  /* 0x0000000a09047209 */ /* 0x002fc40007810000 */
[----:B------:R-:W-:Y:S02]  /*3d60*/  FMNMX.FTZ R6, R53, R6, !PT ;  /* 0x0000000635067209 */ /* 0x000fe40007810000 */
[C---:B------:R-:W-:Y:S01]  /*3d70*/  FSETP.NEU.FTZ.AND P5, PT, R4.reuse, -INF , PT ;  /* 0xff8000000400780b */ /* 0x040fe20003fbd000 */
[----:B------:R-:W-:Y:S02]  /*3d80*/  FMUL.FTZ R9, R4, UR10 ;  /* 0x0000000a04097c20 */ /* 0x000fe40008410000 */
[----:B------:R-:W1:Y:S03]  /*3d90*/  SHFL.BFLY PT, R3, R6, 0x2, 0x1f ;  /* 0x0c401f0006037f89 */ /* 0x000e6600000e0000 */
        /* <DEDUP_REMOVED lines=15> */
[----:B------:R-:W4:Y:S01]  /*3e90*/  MUFU.EX2 R27, R27 ;  /* 0x0000001b001b7308 */ /* 0x000f220000000800 */
[--C-:B------:R-:W-:Y:S01]  /*3ea0*/  FFMA.FTZ R51, R51, UR10, -R9.reuse ;  /* 0x0000000a33337c23 */ /* 0x100fe20008010809 */
[----:B-1----:R-:W-:Y:S01]  /*3eb0*/  FMNMX.FTZ R5, R6, R3, !PT ;  /* 0x0000000306057209 */ /* 0x002fe20007810000 */
[--C-:B------:R-:W-:Y:S01]  /*3ec0*/  FFMA.FTZ R54, R54, UR10, -R9.reuse ;  /* 0x0000000a36367c23 */ /* 0x100fe20008010809 */
[----:B------:R-:W-:-:S03]  /*3ed0*/  FFMA.FTZ R9, R55, UR10, -R9 ;  /* 0x0000000a37097c23 */ /* 0x000fc60008010809 */
[----:B------:R-:W1:Y:S01]  /*3ee0*/  SHFL.BFLY PT, R6, R5, 0x1, 0x1f ;  /* 0x0c201f0005067f89 */ /* 0x000e6200000e0000 */
[----:B------:R-:W-:Y:S08]  /*3ef0*/  MUFU.EX2 R30, R30 ;  /* 0x0000001e001e7308 */ /* 0x000ff00000000800 */
[----:B------:R-:W5:Y:S01]  /*3f00*/  MUFU.EX2 R31, R31 ;  /* 0x0000001f001f7308 */ /* 0x000f620000000800 */
[----:B----4-:R-:W-:-:S07]  /*3f10*/  F2FP.F16.F32.PACK_AB R153, R27, R26 ;  /* 0x0000001a1b99723e */ /* 0x010fce00000000ff */
[----:B------:R-:W4:Y:S01]  /*3f20*/  MUFU.EX2 R34, R34 ;  /* 0x0000002200227308 */ /* 0x000f220000000800 */
[----:B-1----:R-:W-:-:S07]  /*3f30*/  FMNMX.FTZ R3, R5, R6, !PT ;  /* 0x0000000605037209 */ /* 0x002fce0007810000 */
[----:B------:R-:W1:Y:S01]  /*3f40*/  MUFU.EX2 R35, R35 ;  /* 0x0000002300237308 */ /* 0x000e620000000800 */
[----:B-----5:R-:W-:Y:S02]  /*3f50*/  F2FP.F16.F32.PACK_AB R155, R31, R30 ;  /* 0x0000001e1f9b723e */ /* 0x020fe400000000ff */
[C---:B------:R-:W-:Y:S01]  /*3f60*/  FSETP.NEU.FTZ.AND P2, PT, R3.reuse, -INF , PT ;  /* 0xff8000000300780b */ /* 0x040fe20003f5d000 */
[----:B------:R-:W-:-:S04]  /*3f70*/  FMUL.FTZ R5, R3, UR10 ;  /* 0x0000000a03057c20 */ /* 0x000fc80008410000 */
[----:B------:R-:W-:Y:S01]  /*3f80*/  MUFU.EX2 R38, R38 ;  /* 0x0000002600267308 */ /* 0x000fe20000000800 */
[----:B------:R-:W-:Y:S01]  /*3f90*/  FSEL R6, R5, RZ, P2 ;  /* 0x000000ff05067208 */ /* 0x000fe20001000000 */
[----:B------:R-:W-:-:S04]  /*3fa0*/  FADD.FTZ R5, R26, R27 ;  /* 0x0000001b1a057221 */ /* 0x000fc80000010000 */
        /* <DEDUP_REMOVED lines=8> */
[----:B------:R-:W-:Y:S01]  /*4030*/  FADD.FTZ R10, R30, R5 ;  /* 0x000000051e0a7221 */ /* 0x000fe20000010000 */
[----:B------:R-:W-:Y:S01]  /*4040*/  @!P1 IADD3 R5, R7, 0x28c40, RZ ;  /* 0x00028c4007059810 */ /* 0x000fe20007ffe0ff */
[--C-:B------:R-:W-:Y:S01]  /*4050*/  FFMA.FTZ R37, R37, UR10, -R6.reuse ;  /* 0x0000000a25257c23 */ /* 0x100fe20008010806 */
[----:B------:R-:W-:Y:S01]  /*4060*/  FFMA.FTZ R40, R40, UR10, -R6 ;  /* 0x0000000a28287c23 */ /* 0x000fe20008010806 */
[----:B------:R-:W-:Y:S01]  /*4070*/  FADD.FTZ R13, R31, R10 ;  /* 0x0000000a1f0d7221 */ /* 0x000fe20000010000 */
[----:B------:R-:W-:Y:S01]  /*4080*/  @!P1 PRMT R5, RZ, 0x654, R5 ;  /* 0x00000654ff059816 */ /* 0x000fe20000000005 */
[----:B------:R-:W5:Y:S01]  /*4090*/  MUFU.EX2 R25, R25 ;  /* 0x0000001900197308 */ /* 0x000f620000000800 */
[--C-:B------:R-:W-:Y:S01]  /*40a0*/  FFMA.FTZ R41, R41, UR10, -R6.reuse ;  /* 0x0000000a29297c23 */ /* 0x100fe20008010806 */
[----:B----4-:R-:W-:Y:S01]  /*40b0*/  FADD.FTZ R12, R34, R13 ;  /* 0x0000000d220c7221 */ /* 0x010fe20000010000 */
[----:B------:R4:W-:Y:S01]  /*40c0*/  @!P1 SYNCS.ARRIVE.TRANS64.RED.A1T0 RZ, [R5+URZ], RZ ;  /* 0x000000ff05ff99a7 */ /* 0x0009e2000810043f */
[--C-:B------:R-:W-:Y:S01]  /*40d0*/  FFMA.FTZ R44, R44, UR10, -R6.reuse ;  /* 0x0000000a2c2c7c23 */ /* 0x100fe20008010806 */
[--C-:B------:R-:W-:Y:S01]  /*40e0*/  FFMA.FTZ R45, R45, UR10, -R6.reuse ;  /* 0x0000000a2d2d7c23 */ /* 0x100fe20008010806 */
[--C-:B------:R-:W-:Y:S01]  /*40f0*/  FFMA.FTZ R48, R48, UR10, -R6.reuse ;  /* 0x0000000a30307c23 */ /* 0x100fe20008010806 */
[--C-:B------:R-:W-:Y:S01]  /*4100*/  FFMA.FTZ R49, R49, UR10, -R6.reuse ;  /* 0x0000000a31317c23 */ /* 0x100fe20008010806 */
[----:B------:R-:W2:Y:S01]  /*4110*/  MUFU.EX2 R28, R28 ;  /* 0x0000001c001c7308 */ /* 0x000ea20000000800 */
[--C-:B------:R-:W-:Y:S01]  /*4120*/  FFMA.FTZ R52, R52, UR10, -R6.reuse ;  /* 0x0000000a34347c23 */ /* 0x100fe20008010806 */
[----:B------:R-:W-:Y:S01]  /*4130*/  FFMA.FTZ R6, R53, UR10, -R6 ;  /* 0x0000000a35067c23 */ /* 0x000fe20008010806 */
[----:B-1----:R-:W-:-:S05]  /*4140*/  F2FP.F16.F32.PACK_AB R157, R35, R34 ;  /* 0x00000022239d723e */ /* 0x002fca00000000ff */
[----:B------:R-:W4:Y:S01]  /*4150*/  MUFU.EX2 R29, R29 ;  /* 0x0000001d001d7308 */ /* 0x000f220000000800 */
[----:B-----5:R-:W-:Y:S01]  /*4160*/  FADD.FTZ R11, R24, R25 ;  /* 0x00000019180b7221 */ /* 0x020fe20000010000 */
[----:B------:R-:W-:-:S06]  /*4170*/  F2FP.F16.F32.PACK_AB R152, R25, R24 ;  /* 0x000000181998723e */ /* 0x000fcc00000000ff */
[----:B------:R-:W1:Y:S01]  /*4180*/  MUFU.EX2 R32, R32 ;  /* 0x0000002000207308 */ /* 0x000e620000000800 */
[----:B--2---:R-:W-:Y:S01]  /*4190*/  FADD.FTZ R10, R28, R11 ;  /* 0x0000000b1c0a7221 */ /* 0x004fe20000010000 */
[----:B------:R-:W-:-:S04]  /*41a0*/  FADD.FTZ R11, R35, R12 ;  /* 0x0000000c230b7221 */ /* 0x000fc80000010000 */
[----:B------:R-:W-:Y:S02]  /*41b0*/  FADD.FTZ R12, R38, R11 ;  /* 0x0000000b260c7221 */ /* 0x000fe40000010000 */
[----:B------:R-:W2:Y:S01]  /*41c0*/  MUFU.EX2 R33, R33 ;  /* 0x0000002100217308 */ /* 0x000ea20000000800 */
[C---:B----4-:R-:W-:Y:S01]  /*41d0*/  FADD.FTZ R5, R29.reuse, R10 ;  /* 0x0000000a1d057221 */ /* 0x050fe20000010000 */
[----:B------:R-:W-:Y:S01]  /*41e0*/  F2FP.F16.F32.PACK_AB R154, R29, R28 ;  /* 0x0000001c1d9a723e */ /* 0x000fe200000000ff */
[----:B------:R-:W-:Y:S06]  /*41f0*/  BAR.SYNC.DEFER_BLOCKING 0xf, 0x100 ;  /* 0x03c4000000007b1d */ /* 0x000fec0000010000 */
[----:B------:R-:W4:Y:S01]  /*4200*/  MUFU.EX2 R39, R39 ;  /* 0x0000002700277308 */ /* 0x000f220000000800 */
[----:B-1----:R-:W-:-:S07]  /*4210*/  FADD.FTZ R10, R32, R5 ;  /* 0x00000005200a7221 */ /* 0x002fce0000010000 */
[----:B------:R-:W1:Y:S01]  /*4220*/  MUFU.EX2 R36, R36 ;  /* 0x0000002400247308 */ /* 0x000e620000000800 */
[C---:B--2---:R-:W-:Y:S01]  /*4230*/  FADD.FTZ R5, R33.reuse, R10 ;  /* 0x0000000a21057221 */ /* 0x044fe20000010000 */
[----:B------:R-:W-:-:S06]  /*4240*/  F2FP.F16.F32.PACK_AB R156, R33, R32 ;  /* 0x00000020219c723e */ /* 0x000fcc00000000ff */
[----:B------:R-:W2:Y:S01]  /*4250*/  MUFU.EX2 R42, R42 ;  /* 0x0000002a002a7308 */ /* 0x000ea20000000800 */
[C---:B----4-:R-:W-:Y:S01]  /*4260*/  FADD.FTZ R11, R39.reuse, R12 ;  /* 0x0000000c270b7221 */ /* 0x050fe20000010000 */
[----:B------:R-:W-:Y:S01]  /*4270*/  F2FP.F16.F32.PACK_AB R159, R39, R38 ;  /* 0x00000026279f723e */ /* 0x000fe200000000ff */
[----:B------:R4:W-:Y:S05]  /*4280*/  STSM.16.M88.4 [R18+0x26800], R152 ;  /* 0x0268009812007844 */ /* 0x0009ea0000000200 */
[----:B------:R-:W5:Y:S01]  /*4290*/  MUFU.EX2 R37, R37 ;  /* 0x0000002500257308 */ /* 0x000f620000000800 */
[----:B-1----:R-:W-:-:S07]  /*42a0*/  FADD.FTZ R10, R36, R5 ;  /* 0x00000005240a7221 */ /* 0x002fce0000010000 */
[----:B------:R-:W1:Y:S01]  /*42b0*/  MUFU.EX2 R40, R40 ;  /* 0x0000002800287308 */ /* 0x000e620000000800 */
[----:B--2---:R-:W-:-:S07]  /*42c0*/  FADD.FTZ R12, R42, R11 ;  /* 0x0000000b2a0c7221 */ /* 0x004fce0000010000 */
[----:B------:R-:W2:Y:S01]  /*42d0*/  MUFU.EX2 R43, R43 ;  /* 0x0000002b002b7308 */ /* 0x000ea20000000800 */
[C---:B-----5:R-:W-:Y:S01]  /*42e0*/  FADD.FTZ R11, R37.reuse, R10 ;  /* 0x0000000a250b7221 */ /* 0x060fe20000010000 */
[----:B------:R-:W-:-:S05]  /*42f0*/  F2FP.F16.F32.PACK_AB R158, R37, R36 ;  /* 0x00000024259e723e */ /* 0x000fca00000000ff */
[----:B------:R4:W-:Y:S01]  /*4300*/  STSM.16.M88.4 [R23], R156 ;  /* 0x0000009c17007844 */ /* 0x0009e20000000200 */
[----:B------:R-:W5:Y:S01]  /*4310*/  MUFU.EX2 R41, R41 ;  /* 0x0000002900297308 */ /* 0x000f620000000800 */
[----:B-1----:R-:W-:-:S07]  /*4320*/  FADD.FTZ R10, R40, R11 ;  /* 0x0000000b280a7221 */ /* 0x002fce0000010000 */
[----:B------:R-:W1:Y:S01]  /*4330*/  MUFU.EX2 R46, R46 ;  /* 0x0000002e002e7308 */ /* 0x000e620000000800 */
[C---:B--2---:R-:W-:Y:S01]  /*4340*/  FADD.FTZ R13, R43.reuse, R12 ;  /* 0x0000000c2b0d7221 */ /* 0x044fe20000010000 */
[----:B------:R-:W-:-:S06]  /*4350*/  F2FP.F16.F32.PACK_AB R161, R43, R42 ;  /* 0x0000002a2ba1723e */ /* 0x000fcc00000000ff */
[----:B------:R-:W-:Y:S01]  /*4360*/  MUFU.EX2 R44, R44 ;  /* 0x0000002c002c7308 */ /* 0x000fe20000000800 */
[C---:B-----5:R-:W-:Y:S01]  /*4370*/  FADD.FTZ R11, R41.reuse, R10 ;  /* 0x0000000a290b7221 */ /* 0x060fe20000010000 */
[----:B------:R-:W-:-:S06]  /*4380*/  F2FP.F16.F32.PACK_AB R160, R41, R40 ;  /* 0x0000002829a0723e */ /* 0x000fcc00000000ff */
[----:B------:R-:W2:Y:S01]  /*4390*/  MUFU.EX2 R47, R47 ;  /* 0x0000002f002f7308 */ /* 0x000ea20000000800 */
[----:B-1----:R-:W-:-:S07]  /*43a0*/  FADD.FTZ R10, R46, R13 ;  /* 0x0000000d2e0a7221 */ /* 0x002fce0000010000 */
[----:B------:R-:W1:Y:S08]  /*43b0*/  MUFU.EX2 R45, R45 ;  /* 0x0000002d002d7308 */ /* 0x000e700000000800 */
[----:B------:R-:W-:Y:S01]  /*43c0*/  MUFU.EX2 R50, R50 ;  /* 0x0000003200327308 */ /* 0x000fe20000000800 */
[C---:B--2---:R-:W-:Y:S01]  /*43d0*/  F2FP.F16.F32.PACK_AB R163, R47.reuse, R46 ;  /* 0x0000002e2fa3723e */ /* 0x044fe200000000ff */
[----:B------:R-:W-:-:S06]  /*43e0*/  FADD.FTZ R47, R47, R10 ;  /* 0x0000000a2f2f7221 */ /* 0x000fcc0000010000 */
[----:B------:R-:W2:Y:S01]  /*43f0*/  MUFU.EX2 R51, R51 ;  /* 0x0000003300337308 */ /* 0x000ea20000000800 */
[----:B-1----:R-:W-:-:S05]  /*4400*/  F2FP.F16.F32.PACK_AB R162, R45, R44 ;  /* 0x0000002c2da2723e */ /* 0x002fca00000000ff */
[----:B------:R4:W-:Y:S02]  /*4410*/  STSM.16.M88.4 [R19], R160 ;  /* 0x000000a013007844 */ /* 0x0009e40000000200 */
[----:B------:R-:W-:Y:S08]  /*4420*/  MUFU.EX2 R48, R48 ;  /* 0x0000003000307308 */ /* 0x000ff00000000800 */
[----:B------:R-:W1:Y:S01]  /*4430*/  MUFU.EX2 R49, R49 ;  /* 0x0000003100317308 */ /* 0x000e620000000800 */
[----:B--2---:R-:W-:Y:S01]  /*4440*/  F2FP.F16.F32.PACK_AB R165, R51, R50 ;  /* 0x0000003233a5723e */ /* 0x004fe200000000ff */
[----:B------:R-:W-:-:S04]  /*4450*/  FADD.FTZ R50, R50, R47 ;  /* 0x0000002f32327221 */ /* 0x000fc80000010000 */
[----:B------:R-:W-:Y:S02]  /*4460*/  FADD.FTZ R51, R51, R50 ;  /* 0x0000003233337221 */ /* 0x000fe40000010000 */
[----:B------:R-:W-:Y:S08]  /*4470*/  MUFU.EX2 R54, R54 ;  /* 0x0000003600367308 */ /* 0x000ff00000000800 */
[----:B------:R-:W2:Y:S01]  /*4480*/  MUFU.EX2 R9, R9 ;  /* 0x0000000900097308 */ /* 0x000ea20000000800 */
[----:B-1----:R-:W-:-:S07]  /*4490*/  F2FP.F16.F32.PACK_AB R164, R49, R48 ;  /* 0x0000003031a4723e */ /* 0x002fce00000000ff */
[----:B------:R-:W-:Y:S08]  /*44a0*/  MUFU.EX2 R52, R52 ;  /* 0x0000003400347308 */ /* 0x000ff00000000800 */
[----:B------:R1:W5:Y:S01]  /*44b0*/  MUFU.EX2 R5, R6 ;  /* 0x0000000600057308 */ /* 0x0003620000000800 */
[----:B--2---:R-:W-:Y:S01]  /*44c0*/  F2FP.F16.F32.PACK_AB R167, R9, R54 ;  /* 0x0000003609a7723e */ /* 0x004fe200000000ff */
[----:B-1----:R-:W-:-:S04]  /*44d0*/  FADD.FTZ R6, R44, R11 ;  /* 0x0000000b2c067221 */ /* 0x002fc80000010000 */
[----:B------:R-:W-:Y:S01]  /*44e0*/  FADD.FTZ R45, R45, R6 ;  /* 0x000000062d2d7221 */ /* 0x000fe20000010000 */
[----:B------:R-:W-:-:S03]  /*44f0*/  FADD.FTZ R6, R54, R51 ;  /* 0x0000003336067221 */ /* 0x000fc60000010000 */
[----:B------:R-:W-:Y:S01]  /*4500*/  FADD.FTZ R48, R48, R45 ;  /* 0x0000002d30307221 */ /* 0x000fe20000010000 */
[----:B-----5:R-:W-:Y:S01]  /*4510*/  F2FP.F16.F32.PACK_AB R166, R5, R52 ;  /* 0x0000003405a6723e */ /* 0x020fe200000000ff */
[----:B------:R-:W-:Y:S02]  /*4520*/  FADD.FTZ R6, R9, R6 ;  /* 0x0000000609067221 */ /* 0x000fe40000010000 */
[----:B------:R-:W-:Y:S02]  /*4530*/  FADD.FTZ R49, R49, R48 ;  /* 0x0000003031317221 */ /* 0x000fe40000010000 */
[----:B------:R4:W-:Y:S02]  /*4540*/  STSM.16.M88.4 [R22], R164 ;  /* 0x000000a416007844 */ /* 0x0009e40000000200 */
[----:B------:R-:W-:-:S04]  /*4550*/  FADD.FTZ R52, R52, R49 ;  /* 0x0000003134347221 */ /* 0x000fc80000010000 */
[----:B------:R-:W-:Y:S01]  /*4560*/  FADD.FTZ R5, R5, R52 ;  /* 0x0000003405057221 */ /* 0x000fe20000010000 */
[----:B------:R-:W-:Y:S06]  /*4570*/  @!P0 BRA `(.L_x_5807) ;  /* 0x0000000000048947 */ /* 0x000fec0003800000 */
[----:B------:R-:W-:Y:S01]  /*4580*/  BPT.TRAP 0x1 ;  /* 0x000000040000795c */ /* 0x000fe20000300000 */
.L_x_5807:
[----:B------:R1:W2:Y:S01]  /*4590*/  SYNCS.PHASECHK.TRANS64.TRYWAIT P2, [R7+URZ+0x28c50], R8 ;  /* 0x028c5008070075a7 */ /* 0x0002a2000804017f */
[----:B------:R-:W-:Y:S05]  /*45a0*/  @!P0 BRA `(.L_x_5808) ;  /* 0x0000000000048947 */ /* 0x000fea0003800000 */
[----:B------:R-:W-:Y:S01]  /*45b0*/  BPT.TRAP 0x1 ;  /* 0x000000040000795c */ /* 0x000fe20000300000 */
.L_x_5808:
[----:B--2---:R-:W-:Y:S05]  /*45c0*/  @P2 BRA `(.L_x_5809) ;  /* 0x0000000000082947 */ /* 0x004fea0003800000 */
[----:B------:R-:W2:Y:S02]  /*45d0*/  SYNCS.PHASECHK.TRANS64.TRYWAIT P2, [R7+URZ+0x28c50], R8 ;  /* 0x028c5008070075a7 */ /* 0x000ea4000804017f */
[----:B--2---:R-:W-:Y:S05]  /*45e0*/  @!P2 BRA `(.L_x_5810) ;  /* 0x000000900068a947 */ /* 0x004fea0003800000 */
.L_x_5809:
[----:B------:R-:W-:Y:S01]  /*45f0*/  ULEA UR11, UR39, UR41, 0xc ;  /* 0x00000029270b7291 */ /* 0x000fe2000f8e603f */
[----:B------:R-:W-:Y:S01]  /*4600*/  WARPGROUP.ARRIVE ;  /* 0x00000000000079c5 */ /* 0x000fe20000000000 */
[----:B------:R-:W-:Y:S01]  /*4610*/  UMOV UR7, 0x40000040 ;  /* 0x4000004000077882 */ /* 0x000fe20000000000 */
[----:B------:R-:W-:Y:S01]  /*4620*/  UIMAD UR49, UR49, UR14, -UR15 ;  /* 0x0000000e313172a4 */ /* 0x000fe2000f8e0a0f */
[----:B-123--:R-:W-:Y:S01]  /*4630*/  @!P1 VIADD R7, R7, 0x28c60 ;  /* 0x00028c6007079836 */ /* 0x00efe20000000000 */
[----:B------:R-:W-:Y:S02]  /*4640*/  UIADD3 UR23, UR45, -0x2, URZ ;  /* 0xfffffffe2d177890 */ /* 0x000fe4000fffe03f */
[----:B------:R-:W-:Y:S01]  /*4650*/  UMOV UR6, UR11 ;  /* 0x0000000b00067c82 */ /* 0x000fe20008000000 */
[----:B------:R-:W-:Y:S01]  /*4660*/  UIADD3 UR49, UR42, UR49, URZ ;  /* 0x000000312a317290 */ /* 0x000fe2000fffe03f */
        /* <DEDUP_REMOVED lines=20> */
[----:B------:R-:W-:-:S04]  /*47b0*/  USHF.R.S32.HI UR6, URZ, 0x1f, UR49 ;  /* 0x0000001f3f067899 */ /* 0x000fc80008011431 */
[----:B------:R-:W-:-:S04]  /*47c0*/  ULEA.HI UR6, UR6, UR49, URZ, 0x6 ;  /* 0x0000003106067291 */ /* 0x000fc8000f8f303f */
[----:B------:R-:W-:-:S04]  /*47d0*/  USHF.R.S32.HI UR6, URZ, 0x6, UR6 ;  /* 0x000000063f067899 */ /* 0x000fc80008011406 */
[----:B------:R-:W-:-:S04]  /*47e0*/  UISETP.LT.AND UP0, UPT, URZ, UR6, UPT ;  /* 0x000000063f00728c */ /* 0x000fc8000bf01270 */
[----:B------:R-:W-:-:S04]  /*47f0*/  USEL UR22, URZ, UR6, !UP0 ;  /* 0x000000063f167287 */ /* 0x000fc8000c000000 */
[----:B------:R-:W-:-:S06]  /*4800*/  UISETP.GE.AND UP0, UPT, UR23, UR22, UPT ;  /* 0x000000161700728c */ /* 0x000fcc000bf06270 */
[----:B------:R-:W-:Y:S01]  /*4810*/  PLOP3.LUT P2, PT, PT, PT, UP0, 0x80, 0x0 ;  /* 0x000000000000781c */ /* 0x000fe20003f4f008 */
        /* <DEDUP_REMOVED lines=11> */
[----:B------:R-:W-:Y:S01]  /*48d0*/  MOV R8, R4 ;  /* 0x0000000400087202 */ /* 0x000fe20000000f00 */
[----:B------:R-:W-:Y:S01]  /*48e0*/  IMAD.MOV.U32 R9, RZ, RZ, R3 ;  /* 0x000000ffff097224 */ /* 0x000fe200078e0003 */
[----:B------:R-:W-:Y:S01]  /*48f0*/  UMOV UR25, UR39 ;  /* 0x0000002700197c82 */ /* 0x000fe20008000000 */
[----:B------:R-:W-:Y:S01]  /*4900*/  ULDC UR26, c[0x0][0x2e0] ;  /* 0x0000b800001a7ab9 */ /* 0x000fe20000000800 */
[----:B------:R-:W-:Y:S01]  /*4910*/  ULDC UR27, c[0x0][0x288] ;  /* 0x0000a200001b7ab9 */ /* 0x000fe20000000800 */
[----:B------:R-:W-:Y:S01]  /*4920*/  ULDC UR28, c[0x0][0x404] ;  /* 0x00010100001c7ab9 */ /* 0x000fe20000000800 */
[----:B------:R-:W-:Y:S01]  /*4930*/  ULDC UR24, c[0x0][0x988] ;  /* 0x0002620000187ab9 */ /* 0x000fe20000000800 */
[----:B------:R-:W-:-:S05]  /*4940*/  ULDC.64 UR20, c[0x0][0x3f8] ;  /* 0x0000fe0000147ab9 */ /* 0x000fca0000000a00 */
.L_x_5820:
[----:B------:R-:W-:-:S04]  /*4950*/  UIADD3 UR39, UR25, 0x1, URZ ;  /* 0x0000000119277890 */ /* 0x000fc8000fffe03f */
[----:B------:R-:W-:-:S04]  /*4960*/  UISETP.NE.AND UP0, UPT, UR39, 0x2, UPT ;  /* 0x000000022700788c */ /* 0x000fc8000bf05270 */
[----:B------:R-:W-:Y:S02]  /*4970*/  USEL UR6, URZ, 0x1, UP0 ;  /* 0x000000013f067887 */ /* 0x000fe40008000000 */
[----:B------:R-:W-:Y:S02]  /*4980*/  USEL UR39, UR39, URZ, UP0 ;  /* 0x0000003f27277287 */ /* 0x000fe40008000000 */
[----:B------:R-:W-:Y:S01]  /*4990*/  ULOP3.LUT UR38, UR38, UR6, URZ, 0x3c, !UPT ;  /* 0x0000000626267292 */ /* 0x000fe2000f8e3c3f */
[----:B--23--:R-:W-:Y:S11]  /*49a0*/  @!P0 BRA `(.L_x_5812) ;  /* 0x0000000000048947 */ /* 0x00cff60003800000 */
[----:B------:R-:W-:Y:S01]  /*49b0*/  BPT.TRAP 0x1 ;  /* 0x000000040000795c */ /* 0x000fe20000300000 */
.L_x_5812:
[----:B------:R-:W-:Y:S01]  /*49c0*/  ULEA UR29, UR39, UR48, 0x3 ;  /* 0x00000030271d7291 */ /* 0x000fe2000f8e183f */
[----:B-1----:R-:W-:-:S04]  /*49d0*/  MOV R7, UR38 ;  /* 0x0000002600077c02 */ /* 0x002fc80008000f00 */
[----:B------:R-:W-:-:S04]  /*49e0*/  SHF.L.U32 R7, R7, 0x1f, RZ ;  /* 0x0000001f07077819 */ /* 0x000fc800000006ff */
[----:B------:R1:W2:Y:S01]  /*49f0*/  SYNCS.PHASECHK.TRANS64.TRYWAIT P2, [UR29+0x28c30], R7 ;  /* 0x028c3007ff0075a7 */ /* 0x0002a2000804015d */
[----:B------:R-:W-:Y:S05]  /*4a00*/  @!P0 BRA `(.L_x_5813) ;  /* 0x0000000000048947 */ /* 0x000fea0003800000 */
[----:B------:R-:W-:Y:S01]  /*4a10*/  BPT.TRAP 0x1 ;  /* 0x000000040000795c */ /* 0x000fe20000300000 */
.L_x_5813:
[----:B--2---:R-:W-:Y:S05]  /*4a20*/  @P2 BRA `(.L_x_5814) ;  /* 0x0000000000082947 */ /* 0x004fea0003800000 */
[----:B------:R-:W2:Y:S02]  /*4a30*/  SYNCS.PHASECHK.TRANS64.TRYWAIT P2, [UR29+0x28c30], R7 ;  /* 0x028c3007ff0075a7 */ /* 0x000ea4000804015d */
[----:B--2---:R-:W-:Y:S05]  /*4a40*/  @!P2 BRA `(.L_x_5815) ;  /* 0x0000008c0064a947 */ /* 0x004fea0003800000 */
.L_x_5814:
[----:B------:R-:W-:Y:S01]  /*4a50*/  R2UR UR18, R0 ;  /* 0x00000000001272ca */ /* 0x000fe200000e0000 */
[----:B----4-:R-:W-:Y:S01]  /*4a60*/  WARPGROUP.ARRIVE ;  /* 0x00000000000079c5 */ /* 0x010fe20000000000 */
[----:B------:R-:W-:Y:S01]  /*4a70*/  UMOV UR19, 0x40000040 ;  /* 0x4000004000137882 */ /* 0x000fe20000000000 */
[----:B------:R-:W-:Y:S01]  /*4a80*/  UMOV UR7, 0x40000040 ;  /* 0x4000004000077882 */ /* 0x000fe20000000000 */
[----:B------:R-:W-:Y:S01]  /*4a90*/  UMOV UR11, 0x40000040 ;  /* 0x40000040000b7882 */ /* 0x000fe20000000000 */
[----:B------:R-:W-:Y:S01]  /*4aa0*/  UMOV UR15, 0x40000040 ;  /* 0x40000040000f7882 */ /* 0x000fe20000000000 */
[----:B------:R-:W-:Y:S01]  /*4ab0*/  UISETP.NE.U32.AND UP0, UPT, UR20, URZ, UPT ;  /* 0x0000003f1400728c */ /* 0x000fe2000bf05070 */
[----:B------:R-:W-:-:S03]  /*4ac0*/  IMAD.U32 R3, RZ, RZ, UR27 ;  /* 0x0000001bff037e24 */ /* 0x000fc6000f8e00ff */
[----:B------:R-:W-:-:S03]  /*4ad0*/  UISETP.NE.AND.EX UP0, UPT, UR21, URZ, UPT, UP0 ;  /* 0x0000003f1500728c */ /* 0x000fc6000bf05300 */
[----:B------:R-:W-:-:S04]  /*4ae0*/  ULEA UR18, UR39, UR18, 0x9 ;  /* 0x0000001227127291 */ /* 0x000fc8000f8e483f */
[----:B------:R-:W-:Y:S02]  /*4af0*/  UIADD3 UR6, UR18, 0x2, URZ ;  /* 0x0000000212067890 */ /* 0x000fe4000fffe03f */
[----:B------:R-:W-:Y:S02]  /*4b00*/  UIADD3 UR10, UR18, 0x4, URZ ;  /* 0x00000004120a7890 */ /* 0x000fe4000fffe03f */
[----:B------:R-:W-:Y:S02]  /*4b10*/  UIADD3 UR14, UR18, 0x6, URZ ;  /* 0x00000006120e7890 */ /* 0x000fe4000fffe03f */
[----:B------:R-:W-:Y:S03]  /*4b20*/  HGMMA.64x64x16.F32 R152, gdesc[UR16], RZ, !UPT, gsb0 ;  /* 0x00e00000109879f0 */ /* 0x000fe6000c0008ff */
[----:B------:R-:W-:Y:S02]  /*4b30*/  WARPGROUP.DEPBAR.LE gsb0, 0x0 ;  /* 0x00008000000079c5 */ /* 0x000fe40000010000 */
[----:B------:R-:W-:-:S06]  /*4b40*/  WARPGROUP.ARRIVE ;  /* 0x00000000000079c5 */ /* 0x000fcc0000000000 */
[----:B------:R-:W-:Y:S01]  /*4b50*/  HGMMA.64x64x16.F32 R152, gdesc[UR4], R152, gsb0 ;  /* 0x00e00000049879f0 */ /* 0x000fe20008000898 */
[----:B------:R-:W-:Y:S01]  /*4b60*/  UMOV UR6, 0xffffffc0 ;  /* 0xffffffc000067882 */ /* 0x000fe20000000000 */
[----:B------:R-:W-:Y:S02]  /*4b70*/  USEL UR7, UR28, 0x1, UP0 ;  /* 0x000000011c077887 */ /* 0x000fe40008000000 */
[----:B------:R-:W-:-:S04]  /*4b80*/  UIMAD UR6, UR23, UR6, 0x1 ;  /* 0x00000001170674a4 */ /* 0x000fc8000f8e0206 */
[----:B------:R-:W-:-:S04]  /*4b90*/  UIADD3 UR6, UR42, UR6, URZ ;  /* 0x000000062a067290 */ /* 0x000fc8000fffe03f */
[----:B------:R-:W-:-:S06]  /*4ba0*/  UIMAD UR6, UR7, UR26, UR6 ;  /* 0x0000001a070672a4 */ /* 0x000fcc000f8e0206 */
[----:B------:R-:W-:-:S04]  /*4bb0*/  IADD3 R3, -R3, UR6, -R16 ;  /* 0x0000000603037c10 */ /* 0x000fc8000fffe910 */
[----:B------:R-:W-:-:S04]  /*4bc0*/  IADD3 R3, R2, R3, RZ ;  /* 0x0000000302037210 */ /* 0x000fc80007ffe0ff */
[C---:B------:R-:W-:Y:S02]  /*4bd0*/  ISETP.GT.AND P2, PT, R3.reuse, RZ, PT ;  /* 0x000000ff0300720c */ /* 0x040fe40003f44270 */
[----:B------:R-:W-:Y:S01]  /*4be0*/  ISETP.GT.AND P3, PT, R3, 0x1, PT ;  /* 0x000000010300780c */ /* 0x000fe20003f64270 */
        /* <DEDUP_REMOVED lines=8> */
[----:B------:R-:W-:Y:S02]  /*4c70*/  FSEL R152, R152, -INF , P2 ;  /* 0xff80000098987808 */ /* 0x000fe40001000000 */
[----:B------:R-:W-:Y:S02]  /*4c80*/  ISETP.GT.AND P2, PT, R3, 0x8, PT ;  /* 0x000000080300780c */ /* 0x000fe40003f44270 */
[----:B------:R-:W-:Y:S02]  /*4c90*/  FSEL R153, R153, -INF , P3 ;  /* 0xff80000099997808 */ /* 0x000fe40001800000 */
[----:B--2---:R-:W-:-:S02]  /*4ca0*/  FMNMX.FTZ R4, R152, R9, !PT ;  /* 0x0000000998047209 */ /* 0x004fc40007810000 */
        /* <DEDUP_REMOVED lines=40> */
[----:B------:R-:W-:-:S04]  /*4f30*/  FMNMX.FTZ R4, R180, R11, !PT ;  /* 0x0000000bb4047209 */ /* 0x000fc80007810000 */
[----:B------:R-:W-:Y:S01]  /*4f40*/  FMNMX.FTZ R12, R181, R4, !PT ;  /* 0x00000004b50c7209 */ /* 0x000fe20007810000 */
[----:B------:R-:W-:-:S04]  /*4f50*/  VIADD R4, R3, 0x8 ;  /* 0x0000000803047836 */ /* 0x000fc80000000000 */
[----:B------:R-:W2:Y:S01]  /*4f60*/  SHFL.BFLY PT, R11, R12, 0x2, 0x1f ;  /* 0x0c401f000c0b7f89 */ /* 0x000ea200000e0000 */
[C---:B------:R-:W-:Y:S02]  /*4f70*/  ISETP.GT.AND P2, PT, R4.reuse, RZ, PT ;  /* 0x000000ff0400720c */ /* 0x040fe40003f44270 */
[C---:B------:R-:W-:Y:S02]  /*4f80*/  ISETP.GT.AND P3, PT, R4.reuse, 0x1, PT ;  /* 0x000000010400780c */ /* 0x040fe40003f64270 */
[C---:B------:R-:W-:Y:S02]  /*4f90*/  ISETP.GT.AND P4, PT, R4.reuse, 0x20, PT ;  /* 0x000000200400780c */ /* 0x040fe40003f84270 */
[----:B------:R-:W-:Y:S02]  /*4fa0*/  FSEL R155, R155, -INF , P3 ;  /* 0xff8000009b9b7808 */ /* 0x000fe40001800000 */
[C---:B------:R-:W-:Y:S02]  /*4fb0*/  ISETP.GT.AND P3, PT, R4.reuse, 0x9, PT ;  /* 0x000000090400780c */ /* 0x040fe40003f64270 */
[----:B------:R-:W-:-:S02]  /*4fc0*/  ISETP.GT.AND P5, PT, R4, 0x21, PT ;  /* 0x000000210400780c */ /* 0x000fc40003fa4270 */
[----:B------:R-:W-:Y:S02]  /*4fd0*/  FSEL R159, R159, -INF , P3 ;  /* 0xff8000009f9f7808 */ /* 0x000fe40001800000 */
[----:B------:R-:W-:Y:S02]  /*4fe0*/  ISETP.GT.AND P3, PT, R4, 0x11, PT ;  /* 0x000000110400780c */ /* 0x000fe40003f64270 */
[----:B------:R-:W-:Y:S02]  /*4ff0*/  FSEL R170, R170, -INF , P4 ;  /* 0xff800000aaaa7808 */ /* 0x000fe40002000000 */
[----:B------:R-:W-:Y:S02]  /*5000*/  FSEL R163, R163, -INF , P3 ;  /* 0xff800000a3a37808 */ /* 0x000fe40001800000 */
[----:B------:R-:W-:Y:S02]  /*5010*/  ISETP.GT.AND P3, PT, R4, 0x19, PT ;  /* 0x000000190400780c */ /* 0x000fe40003f64270 */
[----:B------:R-:W-:-:S02]  /*5020*/  FSEL R171, R171, -INF , P5 ;  /* 0xff800000abab7808 */ /* 0x000fc40002800000 */
[----:B--2---:R-:W-:Y:S02]  /*5030*/  FMNMX.FTZ R14, R12, R11, !PT ;  /* 0x0000000b0c0e7209 */ /* 0x004fe40007810000 */
[----:B------:R-:W-:Y:S02]  /*5040*/  FSEL R11, R154, -INF , P2 ;  /* 0xff8000009a0b7808 */ /* 0x000fe40001000000 */
[----:B------:R-:W-:Y:S01]  /*5050*/  ISETP.GT.AND P2, PT, R4, 0x8, PT ;  /* 0x000000080400780c */ /* 0x000fe20003f44270 */
[----:B------:R-:W2:Y:S01]  /*5060*/  SHFL.BFLY PT, R15, R14, 0x1, 0x1f ;  /* 0x0c201f000e0f7f89 */ /* 0x000ea200000e0000 */
        /* <DEDUP_REMOVED lines=11> */
[----:B------:R-:W-:Y:S02]  /*5120*/  FSEL R167, R167, -INF , P3 ;  /* 0xff800000a7a77808 */ /* 0x000fe40001800000 */
[----:B------:R-:W-:Y:S02]  /*5130*/  FMNMX.FTZ R10, R166, R13, !PT ;  /* 0x0000000da60a7209 */ /* 0x000fe40007810000 */
[----:B------:R-:W-:Y:S02]  /*5140*/  ISETP.GT.AND P3, PT, R4, 0x28, PT ;  /* 0x000000280400780c */ /* 0x000fe40003f64270 */
        /* <DEDUP_REMOVED lines=8> */
[----:B--2---:R-:W-:Y:S02]  /*51d0*/  FMNMX.FTZ R3, R14, R15, !PT ;  /* 0x0000000f0e037209 */ /* 0x004fe40007810000 */
[----:B------:R-:W-:Y:S02]  /*51e0*/  ISETP.GT.AND P4, PT, R4, 0x31, PT ;  /* 0x000000310400780c */ /* 0x000fe40003f84270 */
[----:B------:R-:W-:Y:S01]  /*51f0*/  FSEL R178, R178, -INF , P3 ;  /* 0xff800000b2b27808 */ /* 0x000fe20001800000 */
[----:B------:R-:W-:Y:S01]  /*5200*/  FMUL.FTZ R12, R3, UR10 ;  /* 0x0000000a030c7c20 */ /* 0x000fe20008410000 */
[----:B------:R-:W-:Y:S02]  /*5210*/  FMNMX.FTZ R15, R175, R10, !PT ;  /* 0x0000000aaf0f7209 */ /* 0x000fe40007810000 */
[----:B------:R-:W-:-:S02]  /*5220*/  ISETP.GT.AND P3, PT, R4, 0x38, PT ;  /* 0x000000380400780c */ /* 0x000fc40003f64270 */
[----:B------:R-:W-:Y:S02]  /*5230*/  FSEL R179, R179, -INF , P4 ;  /* 0xff800000b3b37808 */ /* 0x000fe40002000000 */
[----:B------:R-:W-:Y:S02]  /*5240*/  FMNMX.FTZ R10, R178, R15, !PT ;  /* 0x0000000fb20a7209 */ /* 0x000fe40007810000 */
[----:B------:R-:W-:Y:S02]  /*5250*/  ISETP.GT.AND P4, PT, R4, 0x39, PT ;  /* 0x000000390400780c */ /* 0x000fe40003f84270 */
[----:B------:R-:W-:Y:S02]  /*5260*/  FSEL R182, R182, -INF , P3 ;  /* 0xff800000b6b67808 */ /* 0x000fe40001800000 */
[----:B------:R-:W-:Y:S02]  /*5270*/  FMNMX.FTZ R15, R179, R10, !PT ;  /* 0x0000000ab30f7209 */ /* 0x000fe40007810000 */
[----:B------:R-:W-:-:S02]  /*5280*/  FSETP.NEU.FTZ.AND P2, PT, R3, -INF , PT ;  /* 0xff8000000300780b */ /* 0x000fc40003f5d000 */
[----:B------:R-:W-:Y:S02]  /*5290*/  FSEL R183, R183, -INF , P4 ;  /* 0xff800000b7b77808 */ /* 0x000fe40002000000 */
[----:B------:R-:W-:Y:S02]  /*52a0*/  FMNMX.FTZ R4, R182, R15, !PT ;  /* 0x0000000fb6047209 */ /* 0x000fe40007810000 */
[----:B------:R-:W-:Y:S02]  /*52b0*/  FSEL R192, R12, RZ, P2 ;  /* 0x000000ff0cc07208 */ /* 0x000fe40001000000 */
[----:B------:R-:W-:Y:S02]  /*52c0*/  FMNMX.FTZ R4, R183, R4, !PT ;  /* 0x00000004b7047209 */ /* 0x000fe40007810000 */
[----:B------:R-:W-:Y:S01]  /*52d0*/  FSEL R20, R3, RZ, P2 ;  /* 0x000000ff03147208 */ /* 0x000fe20001000000 */
[--C-:B------:R-:W-:Y:S01]  /*52e0*/  FFMA.FTZ R15, R157, UR10, -R192.reuse ;  /* 0x0000000a9d0f7c23 */ /* 0x100fe200080108c0 */
[--C-:B------:R-:W-:Y:S01]  /*52f0*/  FFMA.FTZ R21, R161, UR10, -R192.reuse ;  /* 0x0000000aa1157c23 */ /* 0x100fe200080108c0 */
[----:B------:R-:W2:Y:S01]  /*5300*/  SHFL.BFLY PT, R157, R4, 0x2, 0x1f ;  /* 0x0c401f00049d7f89 */ /* 0x000ea200000e0000 */
[--C-:B------:R-:W-:Y:S01]  /*5310*/  FFMA.FTZ R12, R172, UR10, -R192.reuse ;  /* 0x0000000aac0c7c23 */ /* 0x100fe200080108c0 */
[----:B------:R-:W-:Y:S01]  /*5320*/  FADD.FTZ R20, -R20, R9 ;  /* 0x0000000914147221 */ /* 0x000fe20000010100 */
[--C-:B------:R-:W-:Y:S01]  /*5330*/  FFMA.FTZ R161, R173, UR10, -R192.reuse ;  /* 0x0000000aada17c23 */ /* 0x100fe200080108c0 */
[--C-:B------:R-:W-:Y:S01]  /*5340*/  FFMA.FTZ R152, R152, UR10, -R192.reuse ;  /* 0x0000000a98987c23 */ /* 0x100fe200080108c0 */
[--C-:B------:R-:W-:Y:S01]  /*5350*/  FFMA.FTZ R13, R153, UR10, -R192.reuse ;  /* 0x0000000a990d7c23 */ /* 0x100fe200080108c0 */
[----:B------:R-:W-:Y:S01]  /*5360*/  FMUL.FTZ R9, R20, UR10 ;  /* 0x0000000a14097c20 */ /* 0x000fe20008410000 */
        /* <DEDUP_REMOVED lines=10> */
[----:B--2---:R-:W-:Y:S01]  /*5410*/  FMNMX.FTZ R14, R4, R157, !PT ;  /* 0x0000009d040e7209 */ /* 0x004fe20007810000 */
[----:B------:R-:W-:-:S06]  /*5420*/  FFMA.FTZ R157, R169, UR10, -R192 ;  /* 0x0000000aa99d7c23 */ /* 0x000fcc00080108c0 */
[----:B------:R-:W2:Y:S01]  /*5430*/  MUFU.EX2 R9, R9 ;  /* 0x0000000900097308 */ /* 0x000ea20000000800 */
[----:B------:R-:W3:Y:S07]  /*5440*/  SHFL.BFLY PT, R169, R14, 0x1, 0x1f ;  /* 0x0c201f000ea97f89 */ /* 0x000eee00000e0000 */
        /* <DEDUP_REMOVED lines=13> */
[----:B------:R-:W-:Y:S01]  /*5520*/  FFMA.FTZ R169, R181, UR10, -R192 ;  /* 0x0000000ab5a97c23 */ /* 0x000fe200080108c0 */
[-C--:B------:R-:W-:Y:S01]  /*5530*/  FMUL.FTZ R41, R41, R9.reuse ;  /* 0x0000000929297220 */ /* 0x080fe20000410000 */
[-C--:B------:R-:W-:Y:S01]  /*5540*/  FMUL.FTZ R44, R44, R9.reuse ;  /* 0x000000092c2c7220 */ /* 0x080fe20000410000 */
[C---:B------:R-:W-:Y:S01]  /*5550*/  FSETP.NEU.FTZ.AND P2, PT, R4.reuse, -INF , PT ;  /* 0xff8000000400780b */ /* 0x040fe20003f5d000 */
[C---:B------:R-:W-:Y:S01]  /*5560*/  FMUL.FTZ R172, R4.reuse, UR10 ;  /* 0x0000000a04ac7c20 */ /* 0x040fe20008410000 */
[----:B------:R-:W3:Y:S01]  /*5570*/  MUFU.EX2 R21, R21 ;  /* 0x0000001500157308 */ /* 0x000ee20000000800 */
[-C--:B------:R-:W-:Y:S01]  /*5580*/  FMUL.FTZ R45, R45, R9.reuse ;  /* 0x000000092d2d7220 */ /* 0x080fe20000410000 */
[----:B------:R-:W-:Y:S01]  /*5590*/  FSEL R173, R4, RZ, P2 ;  /* 0x000000ff04ad7208 */ /* 0x000fe20001000000 */
[-C--:B------:R-:W-:Y:S01]  /*55a0*/  FMUL.FTZ R48, R48, R9.reuse ;  /* 0x0000000930307220 */ /* 0x080fe20000410000 */
[----:B------:R-:W-:Y:S01]  /*55b0*/  FSEL R172, R172, RZ, P2 ;  /* 0x000000ffacac7208 */ /* 0x000fe20001000000 */
[-C--:B------:R-:W-:Y:S01]  /*55c0*/  FMUL.FTZ R49, R49, R9.reuse ;  /* 0x0000000931317220 */ /* 0x080fe20000410000 */
[----:B------:R-:W-:Y:S01]  /*55d0*/  FMUL.FTZ R52, R52, R9 ;  /* 0x0000000934347220 */ /* 0x000fe20000410000 */
[----:B------:R-:W-:Y:S01]  /*55e0*/  FADD.FTZ R173, -R173, R8 ;  /* 0x00000008adad7221 */ /* 0x000fe20000010100 */
[----:B------:R1:W-:Y:S01]  /*55f0*/  MUFU.EX2 R14, R180 ;  /* 0x000000b4000e7308 */ /* 0x0003e20000000800 */
[--C-:B------:R-:W-:Y:S01]  /*5600*/  FFMA.FTZ R11, R11, UR10, -R172.reuse ;  /* 0x0000000a0b0b7c23 */ /* 0x100fe200080108ac */
[--C-:B------:R-:W-:Y:S01]  /*5610*/  FFMA.FTZ R20, R155, UR10, -R172.reuse ;  /* 0x0000000a9b147c23 */ /* 0x100fe200080108ac */
[----:B------:R-:W-:Y:S01]  /*5620*/  FMUL.FTZ R8, R173, UR10 ;  /* 0x0000000aad087c20 */ /* 0x000fe20008410000 */
[--C-:B------:R-:W-:Y:S01]  /*5630*/  FFMA.FTZ R155, R158, UR10, -R172.reuse ;  /* 0x0000000a9e9b7c23 */ /* 0x100fe200080108ac */
[----:B------:R-:W-:Y:S01]  /*5640*/  FFMA.FTZ R168, R159, UR10, -R172 ;  /* 0x0000000a9fa87c23 */ /* 0x000fe200080108ac */
[----:B------:R-:W-:Y:S01]  /*5650*/  FFMA.FTZ R158, R9, R5, R152 ;  /* 0x00000005099e7223 */ /* 0x000fe20000010098 */
[--C-:B------:R-:W-:Y:S01]  /*5660*/  FFMA.FTZ R159, R162, UR10, -R172.reuse ;  /* 0x0000000aa29f7c23 */ /* 0x100fe200080108ac */
[----:B------:R-:W-:Y:S01]  /*5670*/  MUFU.EX2 R11, R11 ;  /* 0x0000000b000b7308 */ /* 0x000fe20000000800 */
[----:B------:R-:W-:Y:S01]  /*5680*/  FFMA.FTZ R192, R171, UR10, -R172 ;  /* 0x0000000aabc07c23 */ /* 0x000fe200080108ac */
[----:B----4-:R-:W-:Y:S01]  /*5690*/  FADD.FTZ R171, R13, R158 ;  /* 0x0000009e0dab7221 */ /* 0x010fe20000010000 */
[----:B------:R-:W-:Y:S01]  /*56a0*/  FFMA.FTZ R176, R163, UR10, -R172 ;  /* 0x0000000aa3b07c23 */ /* 0x000fe200080108ac */
[----:B------:R-:W-:-:S02]  /*56b0*/  IMAD.MOV R173, RZ, RZ, -R17 ;  /* 0x000000ffffad7224 */ /* 0x000fc400078e0a11 */
[--C-:B------:R-:W-:Y:S01]  /*56c0*/  FFMA.FTZ R163, R166, UR10, -R172.reuse ;  /* 0x0000000aa6a37c23 */ /* 0x100fe200080108ac */
[----:B-----5:R-:W-:Y:S01]  /*56d0*/  FADD.FTZ R158, R154, R171 ;  /* 0x000000ab9a9e7221 */ /* 0x020fe20000010000 */
[----:B-1----:R-:W-:Y:S01]  /*56e0*/  FFMA.FTZ R180, R167, UR10, -R172 ;  /* 0x0000000aa7b47c23 */ /* 0x002fe200080108ac */
[----:B------:R-:W1:Y:S01]  /*56f0*/  MUFU.EX2 R8, R8 ;  /* 0x0000000800087308 */ /* 0x000e620000000800 */
[----:B------:R-:W-:Y:S01]  /*5700*/  ISETP.NE.AND P2, PT, R16, R173, PT ;  /* 0x000000ad1000720c */ /* 0x000fe20003f45270 */
[----:B------:R-:W-:Y:S01]  /*5710*/  FADD.FTZ R173, R15, R158 ;  /* 0x0000009e0fad7221 */ /* 0x000fe20000010000 */
[--C-:B------:R-:W-:Y:S01]  /*5720*/  FFMA.FTZ R167, R170, UR10, -R172.reuse ;  /* 0x0000000aaaa77c23 */ /* 0x100fe200080108ac */
[----:B------:R-:W-:Y:S01]  /*5730*/  MOV R170, UR29 ;  /* 0x0000001d00aa7c02 */ /* 0x000fe20008000f00 */
[--C-:B------:R-:W-:Y:S01]  /*5740*/  FFMA.FTZ R174, R174, UR10, -R172.reuse ;  /* 0x0000000aaeae7c23 */ /* 0x100fe200080108ac */
[----:B--2---:R-:W-:Y:S01]  /*5750*/  FADD.FTZ R162, R156, R173 ;  /* 0x000000ad9ca27221 */ /* 0x004fe20000010000 */
[----:B------:R-:W-:Y:S01]  /*5760*/  FFMA.FTZ R175, R175, UR10, -R172 ;  /* 0x0000000aafaf7c23 */ /* 0x000fe200080108ac */
[----:B------:R-:W2:Y:S01]  /*5770*/  MUFU.EX2 R20, R20 ;  /* 0x0000001400147308 */ /* 0x000ea20000000800 */
[----:B------:R-:W-:Y:S01]  /*5780*/  @!P1 IADD3 R5, R170, 0x28c40, RZ ;  /* 0x00028c40aa059810 */ /* 0x000fe20007ffe0ff */
[----:B---3--:R-:W-:Y:S01]  /*5790*/  FADD.FTZ R173, R21, R162 ;  /* 0x000000a215ad7221 */ /* 0x008fe20000010000 */
[----:B------:R-:W-:Y:S01]  /*57a0*/  F2FP.F16.F32.PACK_AB R152, R13, R152 ;  /* 0x000000980d98723e */ /* 0x000fe200000000ff */
[--C-:B------:R-:W-:Y:S01]  /*57b0*/  FFMA.FTZ R178, R178, UR10, -R172.reuse ;  /* 0x0000000ab2b27c23 */ /* 0x100fe200080108ac */
[----:B------:R-:W-:Y:S01]  /*57c0*/  @!P1 PRMT R5, RZ, 0x654, R5 ;  /* 0x00000654ff059816 */ /* 0x000fe20000000005 */
[--C-:B------:R-:W-:Y:S01]  /*57d0*/  FFMA.FTZ R179, R179, UR10, -R172.reuse ;  /* 0x0000000ab3b37c23 */ /* 0x100fe200080108ac */
[--C-:B------:R-:W-:Y:S01]  /*57e0*/  FFMA.FTZ R182, R182, UR10, -R172.reuse ;  /* 0x0000000ab6b67c23 */ /* 0x100fe200080108ac */
[----:B------:R-:W3:Y:S01]  /*57f0*/  MUFU.EX2 R155, R155 ;  /* 0x0000009b009b7308 */ /* 0x000ee20000000800 */
[----:B-1----:R-:W-:Y:S01]  /*5800*/  FFMA.FTZ R171, R8, R6, R11 ;  /* 0x0000000608ab7223 */ /* 0x002fe2000001000b */
[----:B------:R1:W-:Y:S01]  /*5810*/  @!P1 SYNCS.ARRIVE.TRANS64.RED.A1T0 RZ, [R5+URZ], RZ ;  /* 0x000000ff05ff99a7 */ /* 0x0003e2000810043f */
[----:B------:R-:W-:Y:S01]  /*5820*/  FFMA.FTZ R172, R183, UR10, -R172 ;  /* 0x0000000ab7ac7c23 */ /* 0x000fe200080108ac */
[----:B------:R-:W-:Y:S01]  /*5830*/  F2FP.F16.F32.PACK_AB R154, R15, R154 ;  /* 0x0000009a0f9a723e */ /* 0x000fe200000000ff */
[-C--:B------:R-:W-:Y:S01]  /*5840*/  FMUL.FTZ R53, R53, R9.reuse ;  /* 0x0000000935357220 */ /* 0x080fe20000410000 */
[----:B------:R-:W-:Y:S01]  /*5850*/  F2FP.F16.F32.PACK_AB R156, R21, R156 ;  /* 0x0000009c159c723e */ /* 0x000fe200000000ff */
[----:B------:R-:W-:Y:S01]  /*5860*/  FMUL.FTZ R56, R56, R9 ;  /* 0x0000000938387220 */ /* 0x000fe20000410000 */
[----:B------:R-:W4:Y:S01]  /*5870*/  MUFU.EX2 R168, R168 ;  /* 0x000000a800a87308 */ /* 0x000f220000000800 */
[----:B--2---:R-:W-:Y:S01]  /*5880*/  FADD.FTZ R158, R20, R171 ;  /* 0x000000ab149e7221 */ /* 0x004fe20000010000 */
[----:B-1----:R-:W-:-:S02]  /*5890*/  IMAD.U32 R5, RZ, RZ, UR25 ;  /* 0x00000019ff057e24 */ /* 0x002fc4000f8e00ff */
[-C--:B------:R-:W-:Y:S01]  /*58a0*/  FMUL.FTZ R57, R57, R9.reuse ;  /* 0x0000000939397220 */ /* 0x080fe20000410000 */
[-C--:B------:R-:W-:Y:S01]  /*58b0*/  FMUL.FTZ R60, R60, R9.reuse ;  /* 0x000000093c3c7220 */ /* 0x080fe20000410000 */
[-C--:B------:R-:W-:Y:S01]  /*58c0*/  FMUL.FTZ R61, R61, R9.reuse ;  /* 0x000000093d3d7220 */ /* 0x080fe20000410000 */
[-C--:B------:R-:W-:Y:S01]  /*58d0*/  FMUL.FTZ R64, R64, R9.reuse ;  /* 0x0000000940407220 */ /* 0x080fe20000410000 */
[----:B------:R-:W-:Y:S01]  /*58e0*/  @!P2 LEA R5, R5, R2, 0x6 ;  /* 0x000000020505a211 */ /* 0x000fe200078e30ff */
[----:B------:R-:W1:Y:S01]  /*58f0*/  MUFU.EX2 R159, R159 ;  /* 0x0000009f009f7308 */ /* 0x000e620000000800 */
[----:B---3--:R-:W-:Y:S01]  /*5900*/  FADD.FTZ R171, R155, R158 ;  /* 0x0000009e9bab7221 */ /* 0x008fe20000010000 */
[-C--:B------:R-:W-:Y:S01]  /*5910*/  FMUL.FTZ R65, R65, R9.reuse ;  /* 0x0000000941417220 */ /* 0x080fe20000410000 */
[----:B------:R-:W-:Y:S01]  /*5920*/  @!P2 LEA R5, R5, UR48, 0x2 ;  /* 0x000000300505ac11 */ /* 0x000fe2000f8e10ff */
[-C--:B------:R-:W-:Y:S01]  /*5930*/  FMUL.FTZ R68, R68, R9.reuse ;  /* 0x0000000944447220 */ /* 0x080fe20000410000 */
[-C--:B------:R-:W-:Y:S01]  /*5940*/  FMUL.FTZ R69, R69, R9.reuse ;  /* 0x0000000945457220 */ /* 0x080fe20000410000 */
[-C--:B------:R-:W-:Y:S01]  /*5950*/  FMUL.FTZ R72, R72, R9.reuse ;  /* 0x0000000948487220 */ /* 0x080fe20000410000 */
[----:B------:R-:W-:Y:S01]  /*5960*/  FMUL.FTZ R73, R73, R9 ;  /* 0x0000000949497220 */ /* 0x000fe20000410000 */
[----:B------:R-:W2:Y:S01]  /*5970*/  MUFU.EX2 R176, R176 ;  /* 0x000000b000b07308 */ /* 0x000ea20000000800 */
[C---:B----4-:R-:W-:Y:S01]  /*5980*/  FADD.FTZ R158, R168.reuse, R171 ;  /* 0x000000aba89e7221 */ /* 0x050fe20000010000 */
[----:B------:R-:W-:Y:S01]  /*5990*/  @!P2 STS [R5+0x28800], R9 ;  /* 0x028800090500a388 */ /* 0x000fe20000000800 */
[----:B------:R-:W-:Y:S01]  /*59a0*/  F2FP.F16.F32.PACK_AB R155, R168, R155 ;  /* 0x0000009ba89b723e */ /* 0x000fe200000000ff */
[-C--:B------:R-:W-:Y:S01]  /*59b0*/  FMUL.FTZ R76, R76, R9.reuse ;  /* 0x000000094c4c7220 */ /* 0x080fe20000410000 */
[-C--:B------:R-:W-:Y:S01]  /*59c0*/  FMUL.FTZ R77, R77, R9.reuse ;  /* 0x000000094d4d7220 */ /* 0x080fe20000410000 */
[----:B------:R3:W-:Y:S01]  /*59d0*/  @!P2 STS [R5+0x28820], R8 ;  /* 0x028820080500a388 */ /* 0x0007e20000000800 */
        /* <DEDUP_REMOVED lines=47> */
[----:B------:R-:W-:Y:S01]  /*5cd0*/  FMUL.FTZ R149, R149, R9 ;  /* 0x0000000995957220 */ /* 0x000fe20000410000 */
        /* <DEDUP_REMOVED lines=10> */
[----:B--2---:R-:W-:Y:S01]  /*5d80*/  FADD.FTZ R13, R167, R158 ;  /* 0x0000009ea70d7221 */ /* 0x004fe20000010000 */
[----:B------:R-:W-:Y:S01]  /*5d90*/  F2FP.F16.F32.PACK_AB R158, R153, R10 ;  /* 0x0000000a999e723e */ /* 0x000fe200000000ff */
[-C--:B------:R-:W-:Y:S01]  /*5da0*/  FMUL.FTZ R39, R39, R8.reuse ;  /* 0x0000000827277220 */ /* 0x080fe20000410000 */
[----:B------:R-:W-:Y:S01]  /*5db0*/  F2FP.F16.F32.PACK_AB R153, R20, R11 ;  /* 0x0000000b1499723e */ /* 0x000fe200000000ff */
[----:B------:R-:W-:Y:S01]  /*5dc0*/  BAR.SYNC.DEFER_BLOCKING 0xf, 0x100 ;  /* 0x03c4000000007b1d */ /* 0x000fe20000010000 */
[-C--:B------:R-:W-:Y:S01]  /*5dd0*/  FMUL.FTZ R42, R42, R8.reuse ;  /* 0x000000082a2a7220 */ /* 0x080fe20000410000 */
[-C--:B------:R-:W-:Y:S01]  /*5de0*/  FMUL.FTZ R43, R43, R8.reuse ;  /* 0x000000082b2b7220 */ /* 0x080fe20000410000 */
[----:B------:R-:W-:Y:S01]  /*5df0*/  FMUL.FTZ R46, R46, R8 ;  /* 0x000000082e2e7220 */ /* 0x000fe20000410000 */
[C---:B----4-:R-:W-:Y:S01]  /*5e00*/  FADD.FTZ R173, R157.reuse, R162 ;  /* 0x000000a29dad7221 */ /* 0x050fe20000010000 */
[----:B------:R-:W-:Y:S01]  /*5e10*/  F2FP.F16.F32.PACK_AB R160, R157, R160 ;  /* 0x000000a09da0723e */ /* 0x000fe200000000ff */
[----:B------:R-:W2:Y:S01]  /*5e20*/  MUFU.EX2 R12, R12 ;  /* 0x0000000c000c7308 */ /* 0x000ea20000000800 */
[----:B------:R-:W-:Y:S01]  /*5e30*/  F2FP.F16.F32.PACK_AB R157, R176, R159 ;  /* 0x0000009fb09d723e */ /* 0x000fe200000000ff */
[-C--:B------:R-:W-:Y:S01]  /*5e40*/  FMUL.FTZ R47, R47, R8.reuse ;  /* 0x000000082f2f7220 */ /* 0x080fe20000410000 */
[----:B------:R-:W-:Y:S01]  /*5e50*/  F2FP.F16.F32.PACK_AB R159, R180, R163 ;  /* 0x000000a3b49f723e */ /* 0x000fe200000000ff */
[-C--:B------:R-:W-:Y:S01]  /*5e60*/  FMUL.FTZ R50, R50, R8.reuse ;  /* 0x0000000832327220 */ /* 0x080fe20000410000 */
[-C--:B------:R-:W-:Y:S01]  /*5e70*/  FMUL.FTZ R51, R51, R8.reuse ;  /* 0x0000000833337220 */ /* 0x080fe20000410000 */
[----:B-1----:R-:W-:Y:S01]  /*5e80*/  FADD.FTZ R13, R192, R13 ;  /* 0x0000000dc00d7221 */ /* 0x002fe20000010000 */
        /* <DEDUP_REMOVED lines=11> */
[----:B------:R2:W-:Y:S01]  /*5f40*/  STSM.16.M88.4 [R18+0x26800], R152 ;  /* 0x0268009812007844 */ /* 0x0005e20000000200 */
[-C--:B------:R-:W-:Y:S01]  /*5f50*/  FMUL.FTZ R70, R70, R8.reuse ;  /* 0x0000000846467220 */ /* 0x080fe20000410000 */
[-C--:B------:R-:W-:Y:S01]  /*5f60*/  FMUL.FTZ R71, R71, R8.reuse ;  /* 0x0000000847477220 */ /* 0x080fe20000410000 */
[-C--:B------:R-:W-:Y:S01]  /*5f70*/  FMUL.FTZ R74, R74, R8.reuse ;  /* 0x000000084a4a7220 */ /* 0x080fe20000410000 */
[----:B------:R2:W-:Y:S01]  /*5f80*/  STSM.16.M88.4 [R23], R156 ;  /* 0x0000009c17007844 */ /* 0x0005e20000000200 */
[-C--:B------:R-:W-:Y:S01]  /*5f90*/  FMUL.FTZ R75, R75, R8.reuse ;  /* 0x000000084b4b7220 */ /* 0x080fe20000410000 */
[----:B------:R-:W5:Y:S01]  /*5fa0*/  MUFU.EX2 R164, R164 ;  /* 0x000000a400a47308 */ /* 0x000f620000000800 */
        /* <DEDUP_REMOVED lines=22> */
[----:B------:R-:W-:Y:S01]  /*6110*/  FMUL.FTZ R111, R111, R8 ;  /* 0x000000086f6f7220 */ /* 0x000fe20000410000 */
[----:B------:R-:W4:Y:S01]  /*6120*/  MUFU.EX2 R178, R178 ;  /* 0x000000b200b27308 */ /* 0x000f220000000800 */
[----:B-1----:R-:W-:Y:S01]  /*6130*/  FADD.FTZ R15, R165, R162 ;  /* 0x000000a2a50f7221 */ /* 0x002fe20000010000 */
[----:B------:R-:W-:Y:S01]  /*6140*/  F2FP.F16.F32.PACK_AB R162, R161, R12 ;  /* 0x0000000ca1a2723e */ /* 0x000fe200000000ff */
[----:B------:R-:W-:Y:S01]  /*6150*/  FMUL.FTZ R114, R114, R8 ;  /* 0x0000000872727220 */ /* 0x000fe20000410000 */
[----:B------:R-:W-:Y:S01]  /*6160*/  F2FP.F16.F32.PACK_AB R164, R165, R164 ;  /* 0x000000a4a5a4723e */ /* 0x000fe200000000ff */
[----:B------:R-:W-:Y:S01]  /*6170*/  FADD.FTZ R166, R14, R15 ;  /* 0x0000000f0ea67221 */ /* 0x000fe20000010000 */
[----:B------:R-:W-:Y:S01]  /*6180*/  F2FP.F16.F32.PACK_AB R161, R192, R167 ;  /* 0x000000a7c0a1723e */ /* 0x000fe200000000ff */
[----:B------:R-:W-:Y:S01]  /*6190*/  FMUL.FTZ R115, R115, R8 ;  /* 0x0000000873737220 */ /* 0x000fe20000410000 */
[----:B------:R-:W1:Y:S01]  /*61a0*/  MUFU.EX2 R169, R169 ;  /* 0x000000a900a97308 */ /* 0x000e620000000800 */
[C---:B---3--:R-:W-:Y:S01]  /*61b0*/  FADD.FTZ R5, R175.reuse, R10 ;  /* 0x0000000aaf057221 */ /* 0x048fe20000010000 */
[----:B------:R-:W-:Y:S01]  /*61c0*/  F2FP.F16.F32.PACK_AB R163, R175, R6 ;  /* 0x00000006afa3723e */ /* 0x000fe200000000ff */
[-C--:B------:R-:W-:Y:S01]  /*61d0*/  FMUL.FTZ R118, R118, R8.reuse ;  /* 0x0000000876767220 */ /* 0x080fe20000410000 */
[-C--:B------:R-:W-:Y:S01]  /*61e0*/  FMUL.FTZ R119, R119, R8.reuse ;  /* 0x0000000877777220 */ /* 0x080fe20000410000 */
[-C--:B------:R-:W-:Y:S01]  /*61f0*/  FMUL.FTZ R122, R122, R8.reuse ;  /* 0x000000087a7a7220 */ /* 0x080fe20000410000 */
[-C--:B------:R-:W-:Y:S01]  /*6200*/  FMUL.FTZ R123, R123, R8.reuse ;  /* 0x000000087b7b7220 */ /* 0x080fe20000410000 */
[----:B------:R2:W-:Y:S01]  /*6210*/  STSM.16.M88.4 [R19], R160 ;  /* 0x000000a013007844 */ /* 0x0005e20000000200 */
[----:B------:R-:W3:Y:S01]  /*6220*/  MUFU.EX2 R179, R179 ;  /* 0x000000b300b37308 */ /* 0x000ee20000000800 */
[----:B----4-:R-:W-:Y:S01]  /*6230*/  FADD.FTZ R10, R178, R5 ;  /* 0x00000005b20a7221 */ /* 0x010fe20000010000 */
[-C--:B------:R-:W-:Y:S01]  /*6240*/  FMUL.FTZ R126, R126, R8.reuse ;  /* 0x000000087e7e7220 */ /* 0x080fe20000410000 */
[-C--:B------:R-:W-:Y:S01]  /*6250*/  FMUL.FTZ R127, R127, R8.reuse ;  /* 0x000000087f7f7220 */ /* 0x080fe20000410000 */
[-C--:B------:R-:W-:Y:S01]  /*6260*/  FMUL.FTZ R130, R130, R8.reuse ;  /* 0x0000000882827220 */ /* 0x080fe20000410000 */
[-C--:B------:R-:W-:Y:S01]  /*6270*/  FMUL.FTZ R131, R131, R8.reuse ;  /* 0x0000000883837220 */ /* 0x080fe20000410000 */
[-C--:B------:R-:W-:Y:S01]  /*6280*/  FMUL.FTZ R134, R134, R8.reuse ;  /* 0x0000000886867220 */ /* 0x080fe20000410000 */
[----:B------:R-:W-:Y:S01]  /*6290*/  FMUL.FTZ R135, R135, R8 ;  /* 0x0000000887877220 */ /* 0x000fe20000410000 */
[----:B------:R-:W4:Y:S01]  /*62a0*/  MUFU.EX2 R182, R182 ;  /* 0x000000b600b67308 */ /* 0x000f220000000800 */
[C---:B-1----:R-:W-:Y:S01]  /*62b0*/  FADD.FTZ R5, R169.reuse, R166 ;  /* 0x000000a6a9057221 */ /* 0x042fe20000010000 */
[----:B------:R-:W-:Y:S01]  /*62c0*/  F2FP.F16.F32.PACK_AB R166, R169, R14 ;  /* 0x0000000ea9a6723e */ /* 0x000fe200000000ff */
        /* <DEDUP_REMOVED lines=8> */
[-C--:B------:R-:W-:Y:S01]  /*6350*/  FMUL.FTZ R147, R147, R8.reuse ;  /* 0x0000000893937220 */ /* 0x080fe20000410000 */
[-C--:B------:R-:W-:Y:S01]  /*6360*/  FMUL.FTZ R150, R150, R8.reuse ;  /* 0x0000000896967220 */ /* 0x080fe20000410000 */
[----:B------:R-:W-:Y:S01]  /*6370*/  FMUL.FTZ R151, R151, R8 ;  /* 0x0000000897977220 */ /* 0x000fe20000410000 */
[----:B----4-:R-:W-:Y:S01]  /*6380*/  FADD.FTZ R10, R182, R11 ;  /* 0x0000000bb60a7221 */ /* 0x010fe20000010000 */
[----:B-1----:R-:W-:-:S03]  /*6390*/  F2FP.F16.F32.PACK_AB R167, R13, R182 ;  /* 0x000000b60da7723e */ /* 0x002fc600000000ff */
[----:B------:R-:W-:Y:S02]  /*63a0*/  FADD.FTZ R6, R13, R10 ;  /* 0x0000000a0d067221 */ /* 0x000fe40000010000 */
[----:B------:R2:W-:Y:S01]  /*63b0*/  STSM.16.M88.4 [R22], R164 ;  /* 0x000000a416007844 */ /* 0x0005e20000000200 */
[----:B------:R-:W-:Y:S05]  /*63c0*/  @!P0 BRA `(.L_x_5816) ;  /* 0x0000000000048947 */ /* 0x000fea0003800000 */
[----:B------:R-:W-:Y:S01]  /*63d0*/  BPT.TRAP 0x1 ;  /* 0x000000040000795c */ /* 0x000fe20000300000 */
.L_x_5816:
[----:B------:R1:W3:Y:S01]  /*63e0*/  SYNCS.PHASECHK.TRANS64.TRYWAIT P2, [UR29+0x28c50], R7 ;  /* 0x028c5007ff0075a7 */ /* 0x0002e2000804015d */
[----:B------:R-:W-:Y:S05]  /*63f0*/  @!P0 BRA `(.L_x_5817) ;  /* 0x0000000000048947 */ /* 0x000fea0003800000 */
[----:B------:R-:W-:Y:S01]  /*6400*/  BPT.TRAP 0x1 ;  /* 0x000000040000795c */ /* 0x000fe20000300000 */
.L_x_5817:
[----:B---3--:R-:W-:Y:S05]  /*6410*/  @P2 BRA `(.L_x_5818) ;  /* 0x0000000000082947 */ /* 0x008fea0003800000 */
[----:B------:R-:W3:Y:S02]  /*6420*/  SYNCS.PHASECHK.TRANS64.TRYWAIT P2, [UR29+0x28c50], R7 ;  /* 0x028c5007ff0075a7 */ /* 0x000ee4000804015d */
[----:B---3--:R-:W-:Y:S05]  /*6430*/  @!P2 BRA `(.L_x_5819) ;  /* 0x000000740000a947 */ /* 0x008fea0003800000 */
.L_x_5818:
[----:B------:R-:W-:Y:S01]  /*6440*/  ULEA UR11, UR39, UR41, 0xc ;  /* 0x00000029270b7291 */ /* 0x000fe2000f8e603f */
[----:B------:R-:W-:Y:S01]  /*6450*/  WARPGROUP.ARRIVE ;  /* 0x00000000000079c5 */ /* 0x000fe20000000000 */
[----:B------:R-:W-:Y:S01]  /*6460*/  UMOV UR7, 0x40000040 ;  /* 0x4000004000077882 */ /* 0x000fe20000000000 */
[----:B------:R-:W-:Y:S01]  /*6470*/  UISETP.GT.AND UP0, UPT, UR23, UR22, UPT ;  /* 0x000000161700728c */ /* 0x000fe2000bf04270 */
[----:B---3--:R-:W-:Y:S01]  /*6480*/  @!P1 VIADD R170, R170, 0x28c60 ;  /* 0x00028c60aaaa9836 */ /* 0x008fe20000000000 */
[----:B------:R-:W-:Y:S01]  /*6490*/  UIADD3 UR23, UR23, -0x1, URZ ;  /* 0xffffffff17177890 */ /* 0x000fe2000fffe03f */
[----:B------:R-:W-:Y:S01]  /*64a0*/  MOV R8, R4 ;  /* 0x0000000400087202 */ /* 0x000fe20000000f00 */
[----:B------:R-:W-:Y:S01]  /*64b0*/  UMOV UR6, UR11 ;  /* 0x0000000b00067c82 */ /* 0x000fe20008000000 */
[----:B------:R-:W-:Y:S01]  /*64c0*/  UMOV UR25, UR39 ;  /* 0x0000002700197c82 */ /* 0x000fe20008000000 */
[----:B------:R-:W-:Y:S01]  /*64d0*/  HGMMA.64x256x16.F32 R24, R152, gdesc[UR4].tnspB, R24, gsb0 ;  /* 0x43e0000498187df0 */ /* 0x000fe20008000818 */
[----:B------:R-:W-:Y:S01]  /*64e0*/  UIADD3 UR6, UR11, 0x80, URZ ;  /* 0x000000800b067890 */ /* 0x000fe2000fffe03f */
[----:B------:R-:W-:Y:S01]  /*64f0*/  PLOP3.LUT P2, PT, PT, PT, UP0, 0x80, 0x0 ;  /* 0x000000000000781c */ /* 0x000fe20003f4f008 */
[----:B------:R-:W-:Y:S01]  /*6500*/  UMOV UR7, 0x40000040 ;  /* 0x4000004000077882 */ /* 0x000fe20000000000 */
[----:B------:R-:W-:Y:S01]  /*6510*/  @!P1 PRMT R170, RZ, 0x654, R170 ;  /* 0x00000654ffaa9816 */ /* 0x000fe200000000aa */
[----:B------:R-:W-:Y:S01]  /*6520*/  IMAD.MOV.U32 R9, RZ, RZ, R3 ;  /* 0x000000ffff097224 */ /* 0x000fe200078e0003 */
[----:B------:R-:W-:-:S02]  /*6530*/  WARPGROUP.DEPBAR.LE gsb0, 0x0 ;  /* 0x00008000000079c5 */ /* 0x000fc40000010000 */
[----:B------:R-:W-:-:S15]  /*6540*/  WARPGROUP.ARRIVE ;  /* 0x00000000000079c5 */ /* 0x000fde0000000000 */
[----:B------:R-:W-:-:S05]  /*6550*/  NOP ;  /* 0x0000000000007918 */ /* 0x000fca0000000000 */
        /* <DEDUP_REMOVED lines=24> */
.L_x_5811:
[----:B------:R-:W-:-:S13]  /*66e0*/  ISETP.LE.AND P2, PT, RZ, UR23, PT ;  /* 0x00000017ff007c0c */ /* 0x000fda000bf43270 */
[----:B------:R-:W-:Y:S05]  /*66f0*/  @!P2 BRA `(.L_x_5821) ;  /* 0x00000018002ca947 */ /* 0x000fea0003800000 */
[----:B------:R-:W-:Y:S01]  /*6700*/  MOV R9, R4 ;  /* 0x0000000400097202 */ /* 0x000fe20000000f00 */
[----:B------:R-:W-:Y:S01]  /*6710*/  IMAD.MOV.U32 R8, RZ, RZ, R3 ;  /* 0x000000ffff087224 */ /* 0x000fe200078e0003 */
[----:B------:R-:W-:Y:S01]  /*6720*/  UMOV UR21, UR39 ;  /* 0x0000002700157c82 */ /* 0x000fe20008000000 */
[----:B------:R-:W-:-:S05]  /*6730*/  ULDC UR20, c[0x0][0x988] ;  /* 0x0002620000147ab9 */ /* 0x000fca0000000800 */
.L_x_5830:
[----:B------:R-:W-:-:S04]  /*6740*/  UIADD3 UR39, UR21, 0x1, URZ ;  /* 0x0000000115277890 */ /* 0x000fc8000fffe03f */
[----:B------:R-:W-:-:S04]  /*6750*/  UISETP.NE.AND UP0, UPT, UR39, 0x2, UPT ;  /* 0x000000022700788c */ /* 0x000fc8000bf05270 */
[----:B------:R-:W-:Y:S02]  /*6760*/  USEL UR6, URZ, 0x1, UP0 ;  /* 0x000000013f067887 */ /* 0x000fe40008000000 */
[----:B------:R-:W-:Y:S02]  /*6770*/  USEL UR39, UR39, URZ, UP0 ;  /* 0x0000003f27277287 */ /* 0x000fe40008000000 */
[----:B------:R-:W-:Y:S01]  /*6780*/  ULOP3.LUT UR38, UR38, UR6, URZ, 0x3c, !UPT ;  /* 0x0000000626267292 */ /* 0x000fe2000f8e3c3f */
[----:B-12---:R-:W-:Y:S11]  /*6790*/  @!P0 BRA `(.L_x_5822) ;  /* 0x0000000000048947 */ /* 0x006ff60003800000 */
[----:B------:R-:W-:Y:S01]  /*67a0*/  BPT.TRAP 0x1 ;  /* 0x000000040000795c */ /* 0x000fe20000300000 */
.L_x_5822:
[----:B------:R-:W-:Y:S01]  /*67b0*/  ULEA UR22, UR39, UR48, 0x3 ;  /* 0x0000003027167291 */ /* 0x000fe2000f8e183f */
[----:B-1----:R-:W-:-:S04]  /*67c0*/  MOV R7, UR38 ;  /* 0x0000002600077c02 */ /* 0x002fc80008000f00 */
[----:B------:R-:W-:-:S04]  /*67d0*/  SHF.L.U32 R7, R7, 0x1f, RZ ;  /* 0x0000001f07077819 */ /* 0x000fc800000006ff */
[----:B------:R1:W1:Y:S01]  /*67e0*/  SYNCS.PHASECHK.TRANS64.TRYWAIT P2, [UR22+0x28c30], R7 ;  /* 0x028c3007ff0075a7 */ /* 0x0002620008040156 */
[----:B------:R-:W-:Y:S05]  /*67f0*/  @!P0 BRA `(.L_x_5823) ;  /* 0x0000000000048947 */ /* 0x000fea0003800000 */
[----:B------:R-:W-:Y:S01]  /*6800*/  BPT.TRAP 0x1 ;  /* 0x000000040000795c */ /* 0x000fe20000300000 */
.L_x_5823:
[----:B-1----:R-:W-:Y:S05]  /*6810*/  @P2 BRA `(.L_x_5824) ;  /* 0x0000000000082947 */ /* 0x002fea0003800000 */
[----:B------:R-:W1:Y:S02]  /*6820*/  SYNCS.PHASECHK.TRANS64.TRYWAIT P2, [UR22+0x28c30], R7 ;  /* 0x028c3007ff0075a7 */ /* 0x000e640008040156 */
[----:B-1----:R-:W-:Y:S05]  /*6830*/  @!P2 BRA `(.L_x_5825) ;  /* 0x000000700014a947 */ /* 0x002fea0003800000 */
.L_x_5824:
[----:B------:R-:W-:Y:S01]  /*6840*/  R2UR UR18, R0 ;  /* 0x00000000001272ca */ /* 0x000fe200000e0000 */
[----:B--234-:R-:W-:Y:S01]  /*6850*/  WARPGROUP.ARRIVE ;  /* 0x00000000000079c5 */ /* 0x01cfe20000000000 */
        /* <DEDUP_REMOVED lines=57> */
[----:B------:R-:W1:Y:S01]  /*6bf0*/  MUFU.EX2 R8, R8 ;  /* 0x0000000800087308 */ /* 0x000e620000000800 */
        /* <DEDUP_REMOVED lines=10> */
[----:B------:R-:W-:-:S02]  /*6ca0*/  FFMA.FTZ R164, R176, UR10, -R192 ;  /* 0x0000000ab0a47c23 */ /* 0x000fc400080108c0 */
[----:B------:R-:W-:-:S03]  /*6cb0*/  FMNMX.FTZ R4, R178, R13, !PT ;  /* 0x0000000db2047209 */ /* 0x000fc60007810000 */
[----:B------:R-:W3:Y:S01]  /*6cc0*/  MUFU.EX2 R152, R152 ;  /* 0x0000009800987308 */ /* 0x000ee20000000800 */
[----:B------:R-:W-:Y:S01]  /*6cd0*/  FMNMX.FTZ R13, R179, R4, !PT ;  /* 0x00000004b30d7209 */ /* 0x000fe20007810000 */
[-C--:B-1----:R-:W-:Y:S01]  /*6ce0*/  FMUL.FTZ R24, R24, R8.reuse ;  /* 0x0000000818187220 */ /* 0x082fe20000410000 */
[-C--:B------:R-:W-:Y:S01]  /*6cf0*/  FMUL.FTZ R25, R25, R8.reuse ;  /* 0x0000000819197220 */ /* 0x080fe20000410000 */
[----:B------:R-:W-:Y:S01]  /*6d00*/  FMUL.FTZ R28, R28, R8 ;  /* 0x000000081c1c7220 */ /* 0x000fe20000410000 */
[----:B------:R-:W-:Y:S01]  /*6d10*/  FMNMX.FTZ R4, R182, R13, !PT ;  /* 0x0000000db6047209 */ /* 0x000fe20007810000 */
[--C-:B------:R-:W-:Y:S01]  /*6d20*/  FFMA.FTZ R13, R157, UR10, -R192.reuse ;  /* 0x0000000a9d0d7c23 */ /* 0x100fe200080108c0 */
[----:B------:R-:W-:Y:S01]  /*6d30*/  FFMA.FTZ R157, R173, UR10, -R192 ;  /* 0x0000000aad9d7c23 */ /* 0x000fe200080108c0 */
[----:B------:R-:W1:Y:S01]  /*6d40*/  MUFU.EX2 R10, R10 ;  /* 0x0000000a000a7308 */ /* 0x000e620000000800 */
[----:B------:R-:W-:Y:S01]  /*6d50*/  FMNMX.FTZ R4, R183, R4, !PT ;  /* 0x00000004b7047209 */ /* 0x000fe20007810000 */
[----:B--2---:R-:W-:Y:S01]  /*6d60*/  FFMA.FTZ R5, R8, R5, R11 ;  /* 0x0000000508057223 */ /* 0x004fe2000001000b */
[----:B------:R-:W-:-:S02]  /*6d70*/  IMAD.MOV R173, RZ, RZ, -R17 ;  /* 0x000000ffffad7224 */ /* 0x000fc400078e0a11 */
[-C--:B------:R-:W-:Y:S01]  /*6d80*/  FMUL.FTZ R29, R29, R8.reuse ;  /* 0x000000081d1d7220 */ /* 0x080fe20000410000 */
[-C--:B------:R-:W-:Y:S01]  /*6d90*/  FMUL.FTZ R32, R32, R8.reuse ;  /* 0x0000000820207220 */ /* 0x080fe20000410000 */
[----:B------:R-:W2:Y:S01]  /*6da0*/  SHFL.BFLY PT, R153, R4, 0x2, 0x1f ;  /* 0x0c401f0004997f89 */ /* 0x000ea200000e0000 */
[-C--:B------:R-:W-:Y:S01]  /*6db0*/  FMUL.FTZ R33, R33, R8.reuse ;  /* 0x0000000821217220 */ /* 0x080fe20000410000 */
[----:B------:R-:W-:Y:S01]  /*6dc0*/  MUFU.EX2 R13, R13 ;  /* 0x0000000d000d7308 */ /* 0x000fe20000000800 */
[----:B---3--:R-:W-:Y:S01]  /*6dd0*/  FADD.FTZ R5, R152, R5 ;  /* 0x0000000598057221 */ /* 0x008fe20000010000 */
[----:B------:R-:W-:Y:S01]  /*6de0*/  ISETP.NE.AND P2, PT, R16, R173, PT ;  /* 0x000000ad1000720c */ /* 0x000fe20003f45270 */
[-C--:B------:R-:W-:Y:S01]  /*6df0*/  FMUL.FTZ R36, R36, R8.reuse ;  /* 0x0000000824247220 */ /* 0x080fe20000410000 */
[----:B------:R-:W-:Y:S01]  /*6e00*/  F2FP.F16.F32.PACK_AB R152, R152, R11 ;  /* 0x0000000b9898723e */ /* 0x000fe200000000ff */
        /* <DEDUP_REMOVED lines=17> */
[----:B--2---:R-:W-:Y:S01]  /*6f20*/  FMNMX.FTZ R20, R4, R153, !PT ;  /* 0x0000009904147209 */ /* 0x004fe20007810000 */
[--C-:B------:R-:W-:Y:S01]  /*6f30*/  FFMA.FTZ R153, R169, UR10, -R192.reuse ;  /* 0x0000000aa9997c23 */ /* 0x100fe200080108c0 */
[----:B------:R-:W-:Y:S01]  /*6f40*/  MUFU.EX2 R12, R12 ;  /* 0x0000000c000c7308 */ /* 0x000fe20000000800 */
[-C--:B------:R-:W-:Y:S01]  /*6f50*/  FMUL.FTZ R68, R68, R8.reuse ;  /* 0x0000000844447220 */ /* 0x080fe20000410000 */
[-C--:B------:R-:W-:Y:S01]  /*6f60*/  FMUL.FTZ R69, R69, R8.reuse ;  /* 0x0000000845457220 */ /* 0x080fe20000410000 */
[----:B------:R-:W2:Y:S01]  /*6f70*/  SHFL.BFLY PT, R165, R20, 0x1, 0x1f ;  /* 0x0c201f0014a57f89 */ /* 0x000ea200000e0000 */
        /* <DEDUP_REMOVED lines=23> */
[----:B--2---:R-:W-:Y:S01]  /*70f0*/  FMNMX.FTZ R4, R20, R165, !PT ;  /* 0x000000a514047209 */ /* 0x004fe20007810000 */
[----:B------:R-:W-:Y:S01]  /*7100*/  FFMA.FTZ R165, R181, UR10, -R192 ;  /* 0x0000000ab5a57c23 */ /* 0x000fe200080108c0 */
        /* <DEDUP_REMOVED lines=14> */
[--C-:B--2---:R-:W-:Y:S01]  /*71f0*/  FFMA.FTZ R180, R167, UR10, -R177.reuse ;  /* 0x0000000aa7b47c23 */ /* 0x104fe200080108b1 */
[--C-:B------:R-:W-:Y:S01]  /*7200*/  FFMA.FTZ R167, R170, UR10, -R177.reuse ;  /* 0x0000000aaaa77c23 */ /* 0x100fe200080108b1 */
[----:B------:R-:W-:Y:S01]  /*7210*/  MOV R170, UR22 ;  /* 0x0000001600aa7c02 */ /* 0x000fe20008000f00 */
[--C-:B------:R-:W-:Y:S01]  /*7220*/  FFMA.FTZ R176, R163, UR10, -R177.reuse ;  /* 0x0000000aa3b07c23 */ /* 0x100fe200080108b1 */
[--C-:B------:R-:W-:Y:S01]  /*7230*/  FFMA.FTZ R163, R166, UR10, -R177.reuse ;  /* 0x0000000aa6a37c23 */ /* 0x100fe200080108b1 */
[--C-:B------:R-:W-:Y:S01]  /*7240*/  FFMA.FTZ R192, R171, UR10, -R177.reuse ;  /* 0x0000000aabc07c23 */ /* 0x100fe200080108b1 */
[----:B------:R-:W-:Y:S01]  /*7250*/  @!P1 IADD3 R154, R170, 0x28c40, RZ ;  /* 0x00028c40aa9a9810 */ /* 0x000fe20007ffe0ff */
[----:B------:R-:W2:Y:S01]  /*7260*/  MUFU.EX2 R168, R168 ;  /* 0x000000a800a87308 */ /* 0x000ea20000000800 */
[--C-:B------:R-:W-:Y:S01]  /*7270*/  FFMA.FTZ R171, R174, UR10, -R177.reuse ;  /* 0x0000000aaeab7c23 */ /* 0x100fe200080108b1 */
[----:B------:R-:W-:Y:S01]  /*7280*/  FFMA.FTZ R174, R175, UR10, -R177 ;  /* 0x0000000aafae7c23 */ /* 0x000fe200080108b1 */
[----:B------:R-:W-:Y:S01]  /*7290*/  @!P1 PRMT R154, RZ, 0x654, R154 ;  /* 0x00000654ff9a9816 */ /* 0x000fe2000000009a */
[----:B------:R-:W-:-:S02]  /*72a0*/  IMAD.U32 R175, RZ, RZ, UR21 ;  /* 0x00000015ffaf7e24 */ /* 0x000fc4000f8e00ff */
[--C-:B------:R-:W-:Y:S01]  /*72b0*/  FFMA.FTZ R173, R178, UR10, -R177.reuse ;  /* 0x0000000ab2ad7c23 */ /* 0x100fe200080108b1 */
[--C-:B------:R-:W-:Y:S01]  /*72c0*/  FFMA.FTZ R182, R182, UR10, -R177.reuse ;  /* 0x0000000ab6b67c23 */ /* 0x100fe200080108b1 */
[----:B------:R1:W-:Y:S01]  /*72d0*/  @!P1 SYNCS.ARRIVE.TRANS64.RED.A1T0 RZ, [R154+URZ], RZ ;  /* 0x000000ff9aff99a7 */ /* 0x0003e2000810043f */
[----:B------:R-:W3:Y:S01]  /*72e0*/  MUFU.EX2 R155, R155 ;  /* 0x0000009b009b7308 */ /* 0x000ee20000000800 */
[----:B------:R-:W-:Y:S02]  /*72f0*/  @!P2 IMAD R158, R175, 0x40, R2 ;  /* 0x00000040af9ea824 */ /* 0x000fe400078e0202 */
[--C-:B------:R-:W-:Y:S01]  /*7300*/  FFMA.FTZ R183, R183, UR10, -R177.reuse ;  /* 0x0000000ab7b77c23 */ /* 0x100fe200080108b1 */
[----:B------:R-:W-:Y:S01]  /*7310*/  FFMA.FTZ R179, R179, UR10, -R177 ;  /* 0x0000000ab3b37c23 */ /* 0x000fe200080108b1 */
[-C--:B------:R-:W-:Y:S01]  /*7320*/  FMUL.FTZ R120, R120, R8.reuse ;  /* 0x0000000878787220 */ /* 0x080fe20000410000 */
[----:B------:R-:W-:Y:S01]  /*7330*/  FMUL.FTZ R121, R121, R8 ;  /* 0x0000000879797220 */ /* 0x000fe20000410000 */
[----:B------:R-:W-:Y:S01]  /*7340*/  @!P2 LEA R158, R158, UR48, 0x2 ;  /* 0x000000309e9eac11 */ /* 0x000fe2000f8e10ff */
[----:B-1----:R-:W-:Y:S01]  /*7350*/  FADD.FTZ R154, R10, R5 ;  /* 0x000000050a9a7221 */ /* 0x002fe20000010000 */
[----:B------:R-:W1:Y:S01]  /*7360*/  MUFU.EX2 R169, R169 ;  /* 0x000000a900a97308 */ /* 0x000e620000000800 */
[----:B--2---:R-:W-:Y:S01]  /*7370*/  FFMA.FTZ R6, R9, R6, R168 ;  /* 0x0000000609067223 */ /* 0x004fe200000100a8 */
[-C--:B------:R-:W-:Y:S01]  /*7380*/  FMUL.FTZ R124, R124, R8.reuse ;  /* 0x000000087c7c7220 */ /* 0x080fe20000410000 */
[----:B------:R-:W-:Y:S01]  /*7390*/  FADD.FTZ R5, R13, R154 ;  /* 0x0000009a0d057221 */ /* 0x000fe20000010000 */
[----:B------:R-:W-:Y:S01]  /*73a0*/  @!P2 STS [R158+0x28800], R8 ;  /* 0x028800089e00a388 */ /* 0x000fe20000000800 */
[-C--:B------:R-:W-:Y:S01]  /*73b0*/  FMUL.FTZ R125, R125, R8.reuse ;  /* 0x000000087d7d7220 */ /* 0x080fe20000410000 */
[-C--:B------:R-:W-:Y:S01]  /*73c0*/  FMUL.FTZ R128, R128, R8.reuse ;  /* 0x0000000880807220 */ /* 0x080fe20000410000 */
[----:B------:R-:W-:Y:S01]  /*73d0*/  FADD.FTZ R154, R156, R5 ;  /* 0x000000059c9a7221 */ /* 0x000fe20000010000 */
[----:B------:R-:W2:Y:S01]  /*73e0*/  MUFU.EX2 R172, R172 ;  /* 0x000000ac00ac7308 */ /* 0x000ea20000000800 */
[----:B---3--:R-:W-:Y:S01]  /*73f0*/  FADD.FTZ R6, R155, R6 ;  /* 0x000000069b067221 */ /* 0x008fe20000010000 */
[----:B------:R3:W-:Y:S01]  /*7400*/  @!P2 STS [R158+0x28820], R9 ;  /* 0x028820099e00a388 */ /* 0x0007e20000000800 */
[----:B------:R-:W-:Y:S01]  /*7410*/  FADD.FTZ R175, R15, R154 ;  /* 0x0000009a0faf7221 */ /* 0x000fe20000010000 */
[-C--:B------:R-:W-:Y:S01]  /*7420*/  FMUL.FTZ R129, R129, R8.reuse ;  /* 0x0000000881817220 */ /* 0x080fe20000410000 */
[-C--:B------:R-:W-:Y:S01]  /*7430*/  FMUL.FTZ R132, R132, R8.reuse ;  /* 0x0000000884847220 */ /* 0x080fe20000410000 */
[-C--:B------:R-:W-:Y:S01]  /*7440*/  FMUL.FTZ R133, R133, R8.reuse ;  /* 0x0000000885857220 */ /* 0x080fe20000410000 */
[----:B------:R-:W-:Y:S01]  /*7450*/  FADD.FTZ R154, R12, R175 ;  /* 0x000000af0c9a7221 */ /* 0x000fe20000010000 */
[----:B------:R-:W4:Y:S01]  /*7460*/  MUFU.EX2 R159, R159 ;  /* 0x0000009f009f7308 */ /* 0x000f220000000800 */
[----:B-1----:R-:W-:Y:S01]  /*7470*/  FADD.FTZ R5, R169, R6 ;  /* 0x00000006a9057221 */ /* 0x002fe20000010000 */
[-C--:B------:R-:W-:Y:S01]  /*7480*/  FMUL.FTZ R136, R136, R8.reuse ;  /* 0x0000000888887220 */ /* 0x080fe20000410000 */
[----:B------:R-:W-:Y:S01]  /*7490*/  FADD.FTZ R175, R21, R154 ;  /* 0x0000009a15af7221 */ /* 0x000fe20000010000 */
[-C--:B------:R-:W-:Y:S01]  /*74a0*/  FMUL.FTZ R137, R137, R8.reuse ;  /* 0x0000000889897220 */ /* 0x080fe20000410000 */
[-C--:B------:R-:W-:Y:S01]  /*74b0*/  FMUL.FTZ R140, R140, R8.reuse ;  /* 0x000000088c8c7220 */ /* 0x080fe20000410000 */
[-C--:B------:R-:W-:Y:S01]  /*74c0*/  FMUL.FTZ R141, R141, R8.reuse ;  /* 0x000000088d8d7220 */ /* 0x080fe20000410000 */
[----:B------:R-:W-:Y:S01]  /*74d0*/  FADD.FTZ R154, R160, R175 ;  /* 0x000000afa09a7221 */ /* 0x000fe20000010000 */
[----:B------:R-:W1:Y:S01]  /*74e0*/  MUFU.EX2 R176, R176 ;  /* 0x000000b000b07308 */ /* 0x000e620000000800 */
[----:B--2---:R-:W-:Y:S01]  /*74f0*/  FADD.FTZ R6, R172, R5 ;  /* 0x00000005ac067221 */ /* 0x004fe20000010000 */
[-C--:B------:R-:W-:Y:S01]  /*7500*/  FMUL.FTZ R144, R144, R8.reuse ;  /* 0x0000000890907220 */ /* 0x080fe20000410000 */
[----:B------:R-:W-:Y:S01]  /*7510*/  FADD.FTZ R175, R153, R154 ;  /* 0x0000009a99af7221 */ /* 0x000fe20000010000 */
[-C--:B------:R-:W-:Y:S01]  /*7520*/  FMUL.FTZ R145, R145, R8.reuse ;  /* 0x0000000891917220 */ /* 0x080fe20000410000 */
[-C--:B------:R-:W-:Y:S01]  /*7530*/  FMUL.FTZ R148, R148, R8.reuse ;  /* 0x0000000894947220 */ /* 0x080fe20000410000 */
[----:B------:R-:W-:Y:S01]  /*7540*/  FMUL.FTZ R149, R149, R8 ;  /* 0x0000000895957220 */ /* 0x000fe20000410000 */
[----:B------:R-:W-:Y:S01]  /*7550*/  F2FP.F16.F32.PACK_AB R160, R153, R160 ;  /* 0x000000a099a0723e */ /* 0x000fe200000000ff */
[----:B------:R-:W2:Y:S01]  /*7560*/  MUFU.EX2 R163, R163 ;  /* 0x000000a300a37308 */ /* 0x000ea20000000800 */
[----:B----4-:R-:W-:Y:S01]  /*7570*/  FADD.FTZ R5, R159, R6 ;  /* 0x000000069f057221 */ /* 0x010fe20000010000 */
[----:B------:R-:W-:Y:S01]  /*7580*/  F2FP.F16.F32.PACK_AB R153, R155, R168 ;  /* 0x000000a89b99723e */ /* 0x000fe200000000ff */
[----:B------:R-:W-:Y:S01]  /*7590*/  FMUL.FTZ R26, R26, R9 ;  /* 0x000000091a1a7220 */ /* 0x000fe20000410000 */
[----:B------:R-:W-:Y:S01]  /*75a0*/  F2FP.F16.F32.PACK_AB R155, R172, R169 ;  /* 0x000000a9ac9b723e */ /* 0x000fe200000000ff */
[-C--:B------:R-:W-:Y:S01]  /*75b0*/  FMUL.FTZ R27, R27, R9.reuse ;  /* 0x000000091b1b7220 */ /* 0x080fe20000410000 */
[----:B------:R-:W-:Y:S01]  /*75c0*/  F2FP.F16.F32.PACK_AB R156, R15, R156 ;  /* 0x0000009c0f9c723e */ /* 0x000fe200000000ff */
[-C--:B------:R-:W-:Y:S01]  /*75d0*/  FMUL.FTZ R30, R30, R9.reuse ;  /* 0x000000091e1e7220 */ /* 0x080fe20000410000 */
[----:B------:R-:W4:Y:S01]  /*75e0*/  MUFU.EX2 R180, R180 ;  /* 0x000000b400b47308 */ /* 0x000f220000000800 */
[----:B-1----:R-:W-:Y:S01]  /*75f0*/  FADD.FTZ R6, R176, R5 ;  /* 0x00000005b0067221 */ /* 0x002fe20000010000 */
[----:B---3--:R-:W-:Y:S01]  /*7600*/  F2FP.F16.F32.PACK_AB R158, R21, R12 ;  /* 0x0000000c159e723e */ /* 0x008fe200000000ff */
        /* <DEDUP_REMOVED lines=38> */
[C---:B---3--:R-:W-:Y:S01]  /*7870*/  FADD.FTZ R11, R157.reuse, R154 ;  /* 0x0000009a9d0b7221 */ /* 0x048fe20000010000 */
[----:B------:R-:W-:Y:S01]  /*7880*/  F2FP.F16.F32.PACK_AB R162, R157, R14 ;  /* 0x0000000e9da2723e */ /* 0x000fe200000000ff */
[----:B------:R-:W-:Y:S01]  /*7890*/  FMUL.FTZ R90, R90, R9 ;  /* 0x000000095a5a7220 */ /* 0x000fe20000410000 */
[----:B------:R-:W-:Y:S01]  /*78a0*/  F2FP.F16.F32.PACK_AB R154, R13, R10 ;  /* 0x0000000a0d9a723e */ /* 0x000fe200000000ff */
[----:B------:R-:W-:Y:S01]  /*78b0*/  BAR.SYNC.DEFER_BLOCKING 0xf, 0x100 ;  /* 0x03c4000000007b1d */ /* 0x000fe20000010000 */
[----:B------:R-:W-:Y:S01]  /*78c0*/  F2FP.F16.F32.PACK_AB R157, R176, R159 ;  /* 0x0000009fb09d723e */ /* 0x000fe200000000ff */
[----:B------:R-:W-:Y:S01]  /*78d0*/  FMUL.FTZ R91, R91, R9 ;  /* 0x000000095b5b7220 */ /* 0x000fe20000410000 */
[----:B------:R-:W-:Y:S01]  /*78e0*/  F2FP.F16.F32.PACK_AB R159, R180, R163 ;  /* 0x000000a3b49f723e */ /* 0x000fe200000000ff */
        /* <DEDUP_REMOVED lines=20> */
[----:B------:R1:W-:Y:S01]  /*7a30*/  STSM.16.M88.4 [R18+0x26800], R152 ;  /* 0x0268009812007844 */ /* 0x0003e20000000200 */
[-C--:B------:R-:W-:Y:S01]  /*7a40*/  FMUL.FTZ R122, R122, R9.reuse ;  /* 0x000000097a7a7220 */ /* 0x080fe20000410000 */
[-C--:B------:R-:W-:Y:S01]  /*7a50*/  FMUL.FTZ R123, R123, R9.reuse ;  /* 0x000000097b7b7220 */ /* 0x080fe20000410000 */
[-C--:B------:R-:W-:Y:S01]  /*7a60*/  FMUL.FTZ R126, R126, R9.reuse ;  /* 0x000000097e7e7220 */ /* 0x080fe20000410000 */
[----:B------:R1:W-:Y:S01]  /*7a70*/  STSM.16.M88.4 [R23], R156 ;  /* 0x0000009c17007844 */ /* 0x0003e20000000200 */
[-C--:B------:R-:W-:Y:S01]  /*7a80*/  FMUL.FTZ R127, R127, R9.reuse ;  /* 0x000000097f7f7220 */ /* 0x080fe20000410000 */
[----:B------:R-:W4:Y:S01]  /*7a90*/  MUFU.EX2 R173, R173 ;  /* 0x000000ad00ad7308 */ /* 0x000f220000000800 */
[C---:B--2---:R-:W-:Y:S01]  /*7aa0*/  FADD.FTZ R11, R161.reuse, R8 ;  /* 0x00000008a10b7221 */ /* 0x044fe20000010000 */
[----:B------:R-:W-:Y:S01]  /*7ab0*/  F2FP.F16.F32.PACK_AB R164, R161, R164 ;  /* 0x000000a4a1a4723e */ /* 0x000fe200000000ff */
[----:B------:R-:W-:Y:S01]  /*7ac0*/  FMUL.FTZ R130, R130, R9 ;  /* 0x0000000982827220 */ /* 0x000fe20000410000 */
[----:B------:R-:W-:Y:S01]  /*7ad0*/  F2FP.F16.F32.PACK_AB R161, R192, R167 ;  /* 0x000000a7c0a1723e */ /* 0x000fe200000000ff */
[----:B------:R-:W-:Y:S01]  /*7ae0*/  FADD.FTZ R8, R20, R11 ;  /* 0x0000000b14087221 */ /* 0x000fe20000010000 */
[-C--:B------:R-:W-:Y:S01]  /*7af0*/  FMUL.FTZ R131, R131, R9.reuse ;  /* 0x0000000983837220 */ /* 0x080fe20000410000 */
[----:B------:R-:W-:Y:S01]  /*7b00*/  FMUL.FTZ R134, R134, R9 ;  /* 0x0000000986867220 */ /* 0x000fe20000410000 */
[----:B------:R-:W2:Y:S01]  /*7b10*/  MUFU.EX2 R165, R165 ;  /* 0x000000a500a57308 */ /* 0x000ea20000000800 */
        /* <DEDUP_REMOVED lines=13> */
[----:B------:R-:W-:-:S02]  /*7bf0*/  FMUL.FTZ R151, R151, R9 ;  /* 0x0000000997977220 */ /* 0x000fc40000410000 */
[----:B------:R-:W4:Y:S01]  /*7c00*/  MUFU.EX2 R182, R182 ;  /* 0x000000b600b67308 */ /* 0x000f220000000800 */
[C---:B--2---:R-:W-:Y:S01]  /*7c10*/  FADD.FTZ R5, R165.reuse, R8 ;  /* 0x00000008a5057221 */ /* 0x044fe20000010000 */
[----:B------:R-:W-:-:S06]  /*7c20*/  F2FP.F16.F32.PACK_AB R166, R165, R20 ;  /* 0x00000014a5a6723e */ /* 0x000fcc00000000ff */
[----:B------:R-:W2:Y:S01]  /*7c30*/  MUFU.EX2 R183, R183 ;  /* 0x000000b700b77308 */ /* 0x000ea20000000800 */
[C---:B---3--:R-:W-:Y:S01]  /*7c40*/  FADD.FTZ R11, R178.reuse, R11 ;  /* 0x0000000bb20b7221 */ /* 0x048fe20000010000 */
[----:B------:R-:W-:-:S03]  /*7c50*/  F2FP.F16.F32.PACK_AB R165, R178, R173 ;  /* 0x000000adb2a5723e */ /* 0x000fc600000000ff */
[----:B----4-:R-:W-:Y:S01]  /*7c60*/  FADD.FTZ R6, R182, R11 ;  /* 0x0000000bb6067221 */ /* 0x010fe20000010000 */
[----:B--2---:R-:W-:-:S03]  /*7c70*/  F2FP.F16.F32.PACK_AB R167, R183, R182 ;  /* 0x000000b6b7a7723e */ /* 0x004fc600000000ff */
[----:B------:R-:W-:Y:S02]  /*7c80*/  FADD.FTZ R6, R183, R6 ;  /* 0x00000006b7067221 */ /* 0x000fe40000010000 */
[----:B------:R1:W-:Y:S01]  /*7c90*/  STSM.16.M88.4 [R22], R164 ;  /* 0x000000a416007844 */ /* 0x0003e20000000200 */
[----:B------:R-:W-:Y:S05]  /*7ca0*/  @!P0 BRA `(.L_x_5826) ;  /* 0x0000000000048947 */ /* 0x000fea0003800000 */
[----:B------:R-:W-:Y:S01]  /*7cb0*/  BPT.TRAP 0x1 ;  /* 0x000000040000795c */ /* 0x000fe20000300000 */
.L_x_5826:
[----:B------:R2:W3:Y:S01]  /*7cc0*/  SYNCS.PHASECHK.TRANS64.TRYWAIT P2, [UR22+0x28c50], R7 ;  /* 0x028c5007ff0075a7 */ /* 0x0004e20008040156 */
[----:B------:R-:W-:Y:S05]  /*7cd0*/  @!P0 BRA `(.L_x_5827) ;  /* 0x0000000000048947 */ /* 0x000fea0003800000 */
[----:B------:R-:W-:Y:S01]  /*7ce0*/  BPT.TRAP 0x1 ;  /* 0x000000040000795c */ /* 0x000fe20000300000 */
.L_x_5827:
[----:B---3--:R-:W-:Y:S05]  /*7cf0*/  @P2 BRA `(.L_x_5828) ;  /* 0x0000000000082947 */ /* 0x008fea0003800000 */
[----:B------:R-:W3:Y:S02]  /*7d00*/  SYNCS.PHASECHK.TRANS64.TRYWAIT P2, [UR22+0x28c50], R7 ;  /* 0x028c5007ff0075a7 */ /* 0x000ee40008040156 */
[----:B---3--:R-:W-:Y:S05]  /*7d10*/  @!P2 BRA `(.L_x_5829) ;  /* 0x0000005800f4a947 */ /* 0x008fea0003800000 */
.L_x_5828:
[----:B------:R-:W-:Y:S01]  /*7d20*/  ULEA UR11, UR39, UR41, 0xc ;  /* 0x00000029270b7291 */ /* 0x000fe2000f8e603f */
[----:B------:R-:W-:Y:S01]  /*7d30*/  WARPGROUP.ARRIVE ;  /* 0x00000000000079c5 */ /* 0x000fe20000000000 */
[----:B------:R-:W-:Y:S01]  /*7d40*/  UMOV UR7, 0x40000040 ;  /* 0x4000004000077882 */ /* 0x000fe20000000000 */
[----:B------:R-:W-:Y:S01]  /*7d50*/  ISETP.LT.AND P2, PT, RZ, UR23, PT ;  /* 0x00000017ff007c0c */ /* 0x000fe2000bf41270 */
[----:B------:R-:W-:Y:S01]  /*7d60*/  UIADD3 UR23, UR23, -0x1, URZ ;  /* 0xffffffff17177890 */ /* 0x000fe2000fffe03f */
[----:B---3--:R-:W-:Y:S01]  /*7d70*/  @!P1 IADD3 R170, R170, 0x28c60, RZ ;  /* 0x00028c60aaaa9810 */ /* 0x008fe20007ffe0ff */
[----:B------:R-:W-:Y:S01]  /*7d80*/  UMOV UR21, UR39 ;  /* 0x0000002700157c82 */ /* 0x000fe20008000000 */
[----:B------:R-:W-:Y:S01]  /*7d90*/  UMOV UR6, UR11 ;  /* 0x0000000b00067c82 */ /* 0x000fe20008000000 */
[----:B------:R-:W-:Y:S01]  /*7da0*/  IMAD.MOV.U32 R9, RZ, RZ, R4 ;  /* 0x000000ffff097224 */ /* 0x000fe200078e0004 */
[----:B------:R-:W-:Y:S01]  /*7db0*/  HGMMA.64x256x16.F32 R24, R152, gdesc[UR4].tnspB, R24, gsb0 ;  /* 0x43e0000498187df0 */ /* 0x000fe20008000818 */
[----:B------:R-:W-:Y:S01]  /*7dc0*/  UIADD3 UR6, UR11, 0x80, URZ ;  /* 0x000000800b067890 */ /* 0x000fe2000fffe03f */
[----:B------:R-:W-:Y:S01]  /*7dd0*/  @!P1 PRMT R170, RZ, 0x654, R170 ;  /* 0x00000654ffaa9816 */ /* 0x000fe200000000aa */
[----:B------:R-:W-:Y:S01]  /*7de0*/  UMOV UR7, 0x40000040 ;  /* 0x4000004000077882 */ /* 0x000fe20000000000 */
[----:B------:R-:W-:Y:S01]  /*7df0*/  MOV R8, R3 ;  /* 0x0000000300087202 */ /* 0x000fe20000000f00 */
        /* <DEDUP_REMOVED lines=27> */
.L_x_5821:
[----:B------:R-:W5:Y:S01]  /*7fb0*/  SHFL.BFLY PT, R0, R5, 0x2, 0x1f ;  /* 0x0c401f0005007f89 */ /* 0x000f6200000e0000 */
[----:B------:R-:W-:Y:S01]  /*7fc0*/  MOV R12, UR10 ;  /* 0x0000000a000c7c02 */ /* 0x000fe20008000f00 */
[----:B-12-4-:R-:W-:Y:S01]  /*7fd0*/  IMAD.MOV.U32 R156, RZ, RZ, -0x800000 ;  /* 0xff800000ff9c7424 */ /* 0x016fe200078e00ff */
[----:B------:R-:W-:Y:S01]  /*7fe0*/  UIADD3 UR37, UR37, 0x1, URZ ;  /* 0x0000000125257890 */ /* 0x000fe2000fffe03f */
[----:B------:R-:W1:Y:S01]  /*7ff0*/  SHFL.BFLY PT, R9, R6, 0x2, 0x1f ;  /* 0x0c401f0006097f89 */ /* 0x000e6200000e0000 */
[----:B------:R-:W-:Y:S01]  /*8000*/  IMAD.MOV.U32 R155, RZ, RZ, -0x800000 ;  /* 0xff800000ff9b7424 */ /* 0x000fe200078e00ff */
[----:B------:R-:W-:Y:S08]  /*8010*/  BAR.ARV 0x8, 0xa0 ;  /* 0x0202800000007b1d */ /* 0x000ff00000002000 */
[----:B------:R-:W-:Y:S01]  /*8020*/  BAR.SYNC.DEFER_BLOCKING 0xf, 0x100 ;  /* 0x03c4000000007b1d */ /* 0x000fe20000010000 */
[----:B-----5:R-:W-:Y:S01]  /*8030*/  FADD.FTZ R0, R0, R5 ;  /* 0x0000000500007221 */ /* 0x020fe20000010000 */
[----:B------:R-:W-:Y:S01]  /*8040*/  IMAD.U32 R5, RZ, RZ, UR39 ;  /* 0x00000027ff057e24 */ /* 0x000fe2000f8e00ff */
[----:B------:R-:W-:Y:S01]  /*8050*/  UIADD3 UR39, UR39, 0x1, URZ ;  /* 0x0000000127277890 */ /* 0x000fe2000fffe03f */
[----:B-1----:R-:W-:-:S02]  /*8060*/  FADD.FTZ R9, R9, R6 ;  /* 0x0000000609097221 */ /* 0x002fc40000010000 */
[----:B------:R-:W1:Y:S01]  /*8070*/  SHFL.BFLY PT, R7, R0, 0x1, 0x1f ;  /* 0x0c201f0000077f89 */ /* 0x000e6200000e0000 */
[----:B------:R-:W-:-:S03]  /*8080*/  UISETP.NE.AND UP0, UPT, UR39, 0x2, UPT ;  /* 0x000000022700788c */ /* 0x000fc6000bf05270 */
[----:B------:R-:W2:Y:S01]  /*8090*/  SHFL.BFLY PT, R8, R9, 0x1, 0x1f ;  /* 0x0c201f0009087f89 */ /* 0x000ea200000e0000 */
[----:B------:R-:W-:Y:S02]  /*80a0*/  USEL UR4, URZ, 0x1, UP0 ;  /* 0x000000013f047887 */ /* 0x000fe40008000000 */
[----:B------:R-:W-:Y:S02]  /*80b0*/  USEL UR39, UR39, URZ, UP0 ;  /* 0x0000003f27277287 */ /* 0x000fe40008000000 */
[----:B------:R-:W-:Y:S01]  /*80c0*/  ULOP3.LUT UR38, UR38, UR4, URZ, 0x3c, !UPT ;  /* 0x0000000426267292 */ /* 0x000fe2000f8e3c3f */
[----:B-1----:R-:W-:Y:S01]  /*80d0*/  FADD.FTZ R10, R0, R7 ;  /* 0x00000007000a7221 */ /* 0x002fe20000010000 */
[----:B------:R-:W-:Y:S01]  /*80e0*/  IMAD.MOV R7, RZ, RZ, -R17 ;  /* 0x000000ffff077224 */ /* 0x000fe200078e0a11 */
[----:B------:R-:W-:Y:S01]  /*80f0*/  MOV R0, RZ ;  /* 0x000000ff00007202 */ /* 0x000fe20000000f00 */
[----:B--2---:R-:W-:Y:S02]  /*8100*/  FADD.FTZ R8, R9, R8 ;  /* 0x0000000809087221 */ /* 0x004fe40000010000 */
[----:B------:R-:W-:-:S02]  /*8110*/  FSETP.NE.FTZ.AND P1, PT, R10, RZ, PT ;  /* 0x000000ff0a00720b */ /* 0x000fc40003f35000 */
[----:B------:R-:W-:Y:S02]  /*8120*/  ISETP.NE.AND P0, PT, R16, R7, PT ;  /* 0x000000071000720c */ /* 0x000fe40003f05270 */
[----:B------:R-:W-:Y:S02]  /*8130*/  FSETP.NE.FTZ.AND P2, PT, R8, RZ, PT ;  /* 0x000000ff0800720b */ /* 0x000fe40003f55000 */
[----:B------:R-:W-:Y:S02]  /*8140*/  MOV R7, RZ ;  /* 0x000000ff00077202 */ /* 0x000fe40000000f00 */
[----:B------:R-:W-:-:S05]  /*8150*/  MOV R9, UR10 ;  /* 0x0000000a00097c02 */ /* 0x000fca0008000f00 */
[----:B------:R-:W1:Y:S02]  /*8160*/  @P1 MUFU.RCP R7, R10 ;  /* 0x0000000a00071308 */ /* 0x000e640000001000 */
[----:B------:R-:W-:Y:S02]  /*8170*/  @!P0 IMAD R5, R5, 0x40, R2 ;  /* 0x0000004005058824 */ /* 0x000fe400078e0202 */
[----:B------:R-:W-:-:S03]  /*8180*/  @P2 FMUL.FTZ R12, R12, 0.69314718246459960938 ;  /* 0x3f3172180c0c2820 */ /* 0x000fc60000410000 */
[----:B------:R-:W-:Y:S01]  /*8190*/  @!P0 LEA R6, R5, UR48, 0x2 ;  /* 0x0000003005068c11 */ /* 0x000fe2000f8e10ff */
        /* <DEDUP_REMOVED lines=76> */
[----:B-1----:R-:W1:Y:S01]  /*8660*/  @P2 MUFU.LG2 R7, R8 ;  /* 0x0000000800072308 */ /* 0x002e620000000c00 */
        /* <DEDUP_REMOVED lines=63> */
.L_x_5792:
        /* <DEDUP_REMOVED lines=38> */
[C---:B------:R-:W-:Y:S02]  /*8cc0*/  IADD3 R14, P1, R114.reuse, 0x2040, RZ ;  /* 0x00002040720e7810 */ /* 0x040fe40007f3e0ff */
[-C--:B------:R-:W-:Y:S01]  /*8cd0*/  IADD3.X R5, RZ, R115.reuse, RZ, P2, !PT ;  /* 0x00000073ff057210 */ /* 0x080fe200017fe4ff */
[--C-:B------:R-:W-:Y:S01]  /*8ce0*/  IMAD.X R11, RZ, RZ, R115.reuse, P5 ;  /* 0x000000ffff0b7224 */ /* 0x100fe200028e0673 */
[C---:B------:R-:W-:Y:S01]  /*8cf0*/  IADD3 R183, P3, R114.reuse, 0x4000, RZ ;  /* 0x0000400072b77810 */ /* 0x040fe20007f7e0ff */
[--C-:B------:R-:W-:Y:S01]  /*8d00*/  IMAD.X R15, RZ, RZ, R115.reuse, P1 ;  /* 0x000000ffff0f7224 */ /* 0x100fe200008e0673 */
[----:B------:R-:W-:Y:S02]  /*8d10*/  IADD3.X R9, RZ, R115, RZ, P4, !PT ;  /* 0x00000073ff097210 */ /* 0x000fe400027fe4ff */
[C---:B------:R-:W-:Y:S01]  /*8d20*/  IADD3 R179, P6, R114.reuse, 0x2020, RZ ;  /* 0x0000202072b37810 */ /* 0x040fe20007fde0ff */
[----:B------:R-:W-:Y:S01]  /*8d30*/  IMAD.X R83, RZ, RZ, R115, P3 ;  /* 0x000000ffff537224 */ /* 0x000fe200018e0673 */
[----:B------:R-:W-:-:S02]  /*8d40*/  IADD3 R181, P2, R114, 0x2060, RZ ;  /* 0x0000206072b57810 */ /* 0x000fc40007f5e0ff */
[C---:B------:R-:W-:Y:S02]  /*8d50*/  IADD3 R193, P4, R114.reuse, 0x4020, RZ ;  /* 0x0000402072c17810 */ /* 0x040fe40007f9e0ff */
[----:B------:R-:W-:Y:S02]  /*8d60*/  SHF.R.U64 R3, R3, 0x3, RZ ;  /* 0x0000000303037819 */ /* 0x000fe400000012ff */
[-C--:B------:R-:W-:Y:S02]  /*8d70*/  IADD3.X R13, RZ, R115.reuse, RZ, P6, !PT ;  /* 0x00000073ff0d7210 */ /* 0x080fe400037fe4ff */
[-C--:B------:R-:W-:Y:S02]  /*8d80*/  IADD3.X R21, RZ, R115.reuse, RZ, P2, !PT ;  /* 0x00000073ff157210 */ /* 0x080fe400017fe4ff */
[----:B------:R-:W-:Y:S02]  /*8d90*/  IADD3.X R87, RZ, R115, RZ, P4, !PT ;  /* 0x00000073ff577210 */ /* 0x000fe400027fe4ff */
[----:B------:R-:W-:-:S02]  /*8da0*/  IADD3 R90, P5, R114, 0x4040, RZ ;  /* 0x00004040725a7810 */ /* 0x000fc40007fbe0ff */
[C---:B------:R-:W-:Y:S02]  /*8db0*/  IADD3 R195, P6, R114.reuse, 0x4060, RZ ;  /* 0x0000406072c37810 */ /* 0x040fe40007fde0ff */
[C---:B------:R-:W-:Y:S01]  /*8dc0*/  IADD3 R197, P1, R114.reuse, 0x6000, RZ ;  /* 0x0000600072c57810 */ /* 0x040fe20007f3e0ff */
[--C-:B------:R-:W-:Y:S01]  /*8dd0*/  IMAD.X R91, RZ, RZ, R115.reuse, P5 ;  /* 0x000000ffff5b7224 */ /* 0x100fe200028e0673 */
[C---:B------:R-:W-:Y:S02]  /*8de0*/  IADD3 R199, P2, R114.reuse, 0x6020, RZ ;  /* 0x0000602072c77810 */ /* 0x040fe40007f5e0ff */
[C---:B------:R-:W-:Y:S01]  /*8df0*/  IADD3 R106, P3, R114.reuse, 0x6040, RZ ;  /* 0x00006040726a7810 */ /* 0x040fe20007f7e0ff */
[----:B------:R-:W-:Y:S01]  /*8e00*/  IMAD.X R99, RZ, RZ, R115, P1 ;  /* 0x000000ffff637224 */ /* 0x000fe200008e0673 */
[----:B------:R-:W-:Y:S02]  /*8e10*/  IADD3 R201, P4, R114, 0x6060, RZ ;  /* 0x0000606072c97810 */ /* 0x000fe40007f9e0ff */
[----:B------:R-:W-:-:S02]  /*8e20*/  LOP3.LUT R114, R3, R114, RZ, 0x3c, !PT ;  /* 0x0000007203727212 */ /* 0x000fc400078e3cff */
[----:B------:R-:W-:Y:S01]  /*8e30*/  LOP3.LUT R3, R6, 0x380, RZ, 0xc0, !PT ;  /* 0x0000038006037812 */ /* 0x000fe200078ec0ff */
[----:B------:R-:W-:Y:S01]  /*8e40*/  IMAD.X R111, RZ, RZ, R115, P4 ;  /* 0x000000ffff6f7224 */ /* 0x000fe200020e0673 */
[----:B------:R-:W-:Y:S02]  /*8e50*/  LOP3.LUT R0, R173, 0x380, RZ, 0xc0, !PT ;  /* 0x00000380ad007812 */ /* 0x000fe400078ec0ff */
[----:B------:R-:W-:Y:S02]  /*8e60*/  SHF.R.U64 R3, R3, 0x3, RZ ;  /* 0x0000000303037819 */ /* 0x000fe400000012ff */
[----:B------:R-:W-:Y:S02]  /*8e70*/  SHF.R.U64 R0, R0, 0x3, RZ ;  /* 0x0000000300007819 */ /* 0x000fe400000012ff */
[----:B------:R-:W-:Y:S02]  /*8e80*/  LOP3.LUT R6, R3, R6, RZ, 0x3c, !PT ;  /* 0x0000000603067212 */ /* 0x000fe400078e3cff */
[----:B------:R-:W-:-:S02]  /*8e90*/  LOP3.LUT R3, R14, 0x380, RZ, 0xc0, !PT ;  /* 0x000003800e037812 */ /* 0x000fc400078ec0ff */
[----:B------:R-:W-:Y:S02]  /*8ea0*/  LOP3.LUT R4, R0, R173, RZ, 0x3c, !PT ;  /* 0x000000ad00047212 */ /* 0x000fe400078e3cff */
[----:B------:R-:W-:Y:S02]  /*8eb0*/  LOP3.LUT R0, R179, 0x380, RZ, 0xc0, !PT ;  /* 0x00000380b3007812 */ /* 0x000fe400078ec0ff */
[----:B------:R-:W-:Y:S02]  /*8ec0*/  SHF.R.U64 R3, R3, 0x3, RZ ;  /* 0x0000000303037819 */ /* 0x000fe400000012ff */
[----:B------:R-:W-:Y:S02]  /*8ed0*/  SHF.R.U64 R0, R0, 0x3, RZ ;  /* 0x0000000300007819 */ /* 0x000fe400000012ff */
[----:B------:R-:W-:Y:S02]  /*8ee0*/  LOP3.LUT R14, R3, R14, RZ, 0x3c, !PT ;  /* 0x0000000e030e7212 */ /* 0x000fe400078e3cff */
[----:B------:R-:W-:-:S02]  /*8ef0*/  LOP3.LUT R3, R90, 0x380, RZ, 0xc0, !PT ;  /* 0x000003805a037812 */ /* 0x000fc400078ec0ff */
[----:B------:R-:W-:Y:S02]  /*8f00*/  LOP3.LUT R12, R0, R179, RZ, 0x3c, !PT ;  /* 0x000000b3000c7212 */ /* 0x000fe400078e3cff */
[----:B------:R-:W-:Y:S02]  /*8f10*/  LOP3.LUT R8, R175, 0x380, RZ, 0xc0, !PT ;  /* 0x00000380af087812 */ /* 0x000fe400078ec0ff */
[----:B------:R-:W-:Y:S02]  /*8f20*/  LOP3.LUT R0, R193, 0x380, RZ, 0xc0, !PT ;  /* 0x00000380c1007812 */ /* 0x000fe400078ec0ff */
[----:B------:R-:W-:Y:S02]  /*8f30*/  LOP3.LUT R10, R177, 0x380, RZ, 0xc0, !PT ;  /* 0x00000380b10a7812 */ /* 0x000fe400078ec0ff */
[----:B------:R-:W-:Y:S02]  /*8f40*/  SHF.R.U64 R3, R3, 0x3, RZ ;  /* 0x0000000303037819 */ /* 0x000fe400000012ff */
[----:B------:R-:W-:-:S02]  /*8f50*/  LOP3.LUT R27, R201, 0x380, RZ, 0xc0, !PT ;  /* 0x00000380c91b7812 */ /* 0x000fc400078ec0ff */
[----:B------:R-:W-:Y:S02]  /*8f60*/  LOP3.LUT R82, R183, 0x380, RZ, 0xc0, !PT ;  /* 0x00000380b7527812 */ /* 0x000fe400078ec0ff */
[----:B------:R-:W-:Y:S02]  /*8f70*/  SHF.R.U64 R8, R8, 0x3, RZ ;  /* 0x0000000308087819 */ /* 0x000fe400000012ff */
[----:B------:R-:W-:Y:S02]  /*8f80*/  LOP3.LUT R20, R181, 0x380, RZ, 0xc0, !PT ;  /* 0x00000380b5147812 */ /* 0x000fe400078ec0ff */
[----:B------:R-:W-:Y:S02]  /*8f90*/  SHF.R.U64 R0, R0, 0x3, RZ ;  /* 0x0000000300007819 */ /* 0x000fe400000012ff */
[----:B------:R-:W-:Y:S02]  /*8fa0*/  SHF.R.U64 R10, R10, 0x3, RZ ;  /* 0x000000030a0a7819 */ /* 0x000fe400000012ff */
[----:B------:R-:W-:-:S02]  /*8fb0*/  LOP3.LUT R98, R197, 0x380, RZ, 0xc0, !PT ;  /* 0x00000380c5627812 */ /* 0x000fc400078ec0ff */
[----:B------:R-:W-:Y:S02]  /*8fc0*/  LOP3.LUT R90, R3, R90, RZ, 0x3c, !PT ;  /* 0x0000005a035a7212 */ /* 0x000fe400078e3cff */
[----:B------:R-:W-:Y:S02]  /*8fd0*/  SHF.R.U64 R28, R27, 0x3, RZ ;  /* 0x000000031b1c7819 */ /* 0x000fe400000012ff */
[----:B------:R-:W-:Y:S02]  /*8fe0*/  LOP3.LUT R3, R106, 0x380, RZ, 0xc0, !PT ;  /* 0x000003806a037812 */ /* 0x000fe400078ec0ff */
[----:B------:R-:W-:Y:S02]  /*8ff0*/  SHF.R.U64 R82, R82, 0x3, RZ ;  /* 0x0000000352527819 */ /* 0x000fe400000012ff */
[----:B------:R-:W-:Y:S02]  /*9000*/  LOP3.LUT R8, R8, R175, RZ, 0x3c, !PT ;  /* 0x000000af08087212 */ /* 0x000fe400078e3cff */
[----:B------:R-:W-:-:S02]  /*9010*/  SHF.R.U64 R20, R20, 0x3, RZ ;  /* 0x0000000314147819 */ /* 0x000fc400000012ff */
[----:B------:R-:W-:Y:S02]  /*9020*/  LOP3.LUT R94, R195, 0x380, RZ, 0xc0, !PT ;  /* 0x00000380c35e7812 */ /* 0x000fe400078ec0ff */
[----:B------:R-:W-:Y:S02]  /*9030*/  LOP3.LUT R86, R0, R193, RZ, 0x3c, !PT ;  /* 0x000000c100567212 */ /* 0x000fe400078e3cff */
[----:B------:R-:W-:Y:S02]  /*9040*/  LOP3.LUT R10, R10, R177, RZ, 0x3c, !PT ;  /* 0x000000b10a0a7212 */ /* 0x000fe400078e3cff */
[----:B------:R-:W-:Y:S02]  /*9050*/  SHF.R.U64 R98, R98, 0x3, RZ ;  /* 0x0000000362627819 */ /* 0x000fe400000012ff */
[----:B------:R-:W-:Y:S02]  /*9060*/  MOV R114, R114 ;  /* 0x0000007200727202 */ /* 0x000fe40000000f00 */
[----:B------:R-:W-:-:S02]  /*9070*/  LOP3.LUT R0, R199, 0x380, RZ, 0xc0, !PT ;  /* 0x00000380c7007812 */ /* 0x000fc400078ec0ff */
[----:B------:R-:W-:Y:S02]  /*9080*/  F2FP.F16.F32.PACK_AB R27, R31, R30 ;  /* 0x0000001e1f1b723e */ /* 0x000fe400000000ff */
[----:B------:R-:W-:Y:S02]  /*9090*/  LOP3.LUT R110, R28, R201, RZ, 0x3c, !PT ;  /* 0x000000c91c6e7212 */ /* 0x000fe400078e3cff */
[----:B------:R-:W-:Y:S01]  /*90a0*/  SHF.R.U64 R3, R3, 0x3, RZ ;  /* 0x0000000303037819 */ /* 0x000fe200000012ff */
[----:B------:R1:W-:Y:S01]  /*90b0*/  STSM.16.M88.4 [R114], R24 ;  /* 0x0000001872007844 */ /* 0x0003e20000000200 */
[----:B------:R-:W-:Y:S02]  /*90c0*/  MOV R28, R4 ;  /* 0x00000004001c7202 */ /* 0x000fe40000000f00 */
[----:B------:R-:W-:Y:S02]  /*90d0*/  LOP3.LUT R82, R82, R183, RZ, 0x3c, !PT ;  /* 0x000000b752527212 */ /* 0x000fe400078e3cff */
[----:B------:R-:W-:Y:S01]  /*90e0*/  MOV R6, R6 ;  /* 0x0000000600067202 */ /* 0x000fe20000000f00 */
[----:B------:R2:W-:Y:S01]  /*90f0*/  STSM.16.M88.4 [R28], R32 ;  /* 0x000000201c007844 */ /* 0x0005e20000000200 */
[----:B------:R-:W-:-:S02]  /*9100*/  LOP3.LUT R20, R20, R181, RZ, 0x3c, !PT ;  /* 0x000000b514147212 */ /* 0x000fc400078e3cff */
[----:B------:R-:W-:Y:S01]  /*9110*/  SHF.R.U64 R94, R94, 0x3, RZ ;  /* 0x000000035e5e7819 */ /* 0x000fe200000012ff */
[----:B------:R2:W-:Y:S01]  /*9120*/  STSM.16.M88.4 [R6], R40 ;  /* 0x0000002806007844 */ /* 0x0005e20000000200 */
[----:B------:R-:W-:Y:S02]  /*9130*/  MOV R8, R8 ;  /* 0x0000000800087202 */ /* 0x000fe40000000f00 */
[----:B------:R-:W-:Y:S02]  /*9140*/  F2FP.F16.F32.PACK_AB R51, R55, R54 ;  /* 0x000000363733723e */ /* 0x000fe400000000ff */
[----:B------:R-:W-:Y:S02]  /*9150*/  F2FP.F16.F32.PACK_AB R57, R59, R58 ;  /* 0x0000003a3b39723e */ /* 0x000fe400000000ff */
[----:B------:R-:W-:Y:S01]  /*9160*/  F2FP.F16.F32.PACK_AB R64, R65, R64 ;  /* 0x000000404140723e */ /* 0x000fe200000000ff */
[----:B------:R2:W-:Y:S01]  /*9170*/  STSM.16.M88.4 [R8], R48 ;  /* 0x0000003008007844 */ /* 0x0005e20000000200 */
[----:B------:R-:W-:-:S02]  /*9180*/  LOP3.LUT R98, R98, R197, RZ, 0x3c, !PT ;  /* 0x000000c562627212 */ /* 0x000fc400078e3cff */
[----:B------:R-:W-:Y:S02]  /*9190*/  SHF.R.U64 R0, R0, 0x3, RZ ;  /* 0x0000000300007819 */ /* 0x000fe400000012ff */
[----:B------:R-:W-:Y:S02]  /*91a0*/  MOV R10, R10 ;  /* 0x0000000a000a7202 */ /* 0x000fe40000000f00 */
[----:B------:R-:W-:Y:S02]  /*91b0*/  F2FP.F16.F32.PACK_AB R58, R61, R60 ;  /* 0x0000003c3d3a723e */ /* 0x000fe400000000ff */
[----:B------:R-:W-:Y:S02]  /*91c0*/  F2FP.F16.F32.PACK_AB R59, R63, R62 ;  /* 0x0000003e3f3b723e */ /* 0x000fe400000000ff */
[----:B------:R-:W-:Y:S02]  /*91d0*/  F2FP.F16.F32.PACK_AB R65, R67, R66 ;  /* 0x000000424341723e */ /* 0x000fe400000000ff */
[----:B------:R-:W-:Y:S01]  /*91e0*/  F2FP.F16.F32.PACK_AB R72, R73, R72 ;  /* 0x000000484948723e */ /* 0x000fe200000000ff */
[----:B------:R2:W-:Y:S01]  /*91f0*/  STSM.16.M88.4 [R10], R56 ;  /* 0x000000380a007844 */ /* 0x0005e20000000200 */
[----:B------:R-:W-:-:S02]  /*9200*/  IADD3.X R107, RZ, R115, RZ, P3, !PT ;  /* 0x00000073ff6b7210 */ /* 0x000fc40001ffe4ff */
[----:B------:R-:W-:Y:S02]  /*9210*/  LOP3.LUT R106, R3, R106, RZ, 0x3c, !PT ;  /* 0x0000006a036a7212 */ /* 0x000fe400078e3cff */
[----:B------:R-:W-:Y:S02]  /*9220*/  MOV R12, R12 ;  /* 0x0000000c000c7202 */ /* 0x000fe40000000f00 */
[----:B------:R-:W-:Y:S02]  /*9230*/  F2FP.F16.F32.PACK_AB R66, R69, R68 ;  /* 0x000000444542723e */ /* 0x000fe400000000ff */
[----:B------:R-:W-:Y:S02]  /*9240*/  F2FP.F16.F32.PACK_AB R67, R71, R70 ;  /* 0x000000464743723e */ /* 0x000fe400000000ff */
[----:B------:R-:W-:Y:S02]  /*9250*/  F2FP.F16.F32.PACK_AB R73, R75, R74 ;  /* 0x0000004a4b49723e */ /* 0x000fe400000000ff */
[----:B------:R-:W-:Y:S01]  /*9260*/  MOV R14, R14 ;  /* 0x0000000e000e7202 */ /* 0x000fe20000000f00 */
[----:B------:R2:W-:Y:S01]  /*9270*/  STSM.16.M88.4 [R12], R64 ;  /* 0x000000400c007844 */ /* 0x0005e20000000200 */
[----:B------:R-:W-:-:S02]  /*9280*/  MOV R5, R82 ;  /* 0x0000005200057202 */ /* 0x000fc40000000f00 */
[----:B------:R-:W-:Y:S02]  /*9290*/  F2FP.F16.F32.PACK_AB R74, R77, R76 ;  /* 0x0000004c4d4a723e */ /* 0x000fe400000000ff */
[----:B------:R-:W-:Y:S02]  /*92a0*/  F2FP.F16.F32.PACK_AB R75, R79, R78 ;  /* 0x0000004e4f4b723e */ /* 0x000fe400000000ff */
[----:B------:R-:W-:Y:S02]  /*92b0*/  F2FP.F16.F32.PACK_AB R80, R81, R80 ;  /* 0x000000505150723e */ /* 0x000fe400000000ff */
[----:B------:R-:W-:Y:S01]  /*92c0*/  IADD3.X R95, RZ, R115, RZ, P6, !PT ;  /* 0x00000073ff5f7210 */ /* 0x000fe200037fe4ff */
[----:B------:R2:W-:Y:S01]  /*92d0*/  STSM.16.M88.4 [R14], R72 ;  /* 0x000000480e007844 */ /* 0x0005e20000000200 */
[----:B------:R-:W-:Y:S02]  /*92e0*/  LOP3.LUT R94, R94, R195, RZ, 0x3c, !PT ;  /* 0x000000c35e5e7212 */ /* 0x000fe400078e3cff */
[----:B------:R-:W-:-:S02]  /*92f0*/  MOV R20, R20 ;  /* 0x0000001400147202 */ /* 0x000fc40000000f00 */
[----:B------:R-:W-:Y:S02]  /*9300*/  MOV R4, R90 ;  /* 0x0000005a00047202 */ /* 0x000fe40000000f00 */
        /* <DEDUP_REMOVED lines=60> */
[----:B--2---:R-:W1:Y:S01]  /*96d0*/  LDC.64 R6, c[0x0][0xb78] ;  /* 0x0002de00ff067b82 */ /* 0x004e620000000a00 */
[----:B------:R-:W-:Y:S01]  /*96e0*/  USHF.R.S32.HI UR5, URZ, 0x1f, UR43 ;  /* 0x0000001f3f057899 */ /* 0x000fe2000801142b */
[----:B------:R-:W-:Y:S01]  /*96f0*/  IADD3 R9, R2, UR42, RZ ;  /* 0x0000002a02097c10 */ /* 0x000fe2000fffe0ff */
[----:B------:R-:W-:Y:S01]  /*9700*/  ULDC.64 UR8, c[0x0][0xb70] ;  /* 0x0002dc0000087ab9 */ /* 0x000fe20000000a00 */
[----:B------:R-:W-:Y:S01]  /*9710*/  IADD3 R3, -R17, RZ, RZ ;  /* 0x000000ff11037210 */ /* 0x000fe20007ffe1ff */
[----:B------:R-:W-:Y:S02]  /*9720*/  UIMAD UR5, UR5, UR8, URZ ;  /* 0x00000008050572a4 */ /* 0x000fe4000f8e023f */
[----:B------:R-:W-:Y:S01]  /*9730*/  UIMAD.WIDE.U32 UR6, UR43, UR8, URZ ;  /* 0x000000082b0672a5 */ /* 0x000fe2000f8e003f */
[----:B------:R-:W-:Y:S01]  /*9740*/  ISETP.NE.AND P0, PT, R16, R3, PT ;  /* 0x000000031000720c */ /* 0x000fe20003f05270 */
[----:B------:R-:W-:Y:S01]  /*9750*/  UIMAD UR5, UR43, UR9, UR5 ;  /* 0x000000092b0572a4 */ /* 0x000fe2000f8e0205 */
[----:B------:R-:W-:Y:S01]  /*9760*/  SHF.R.S32.HI R3, RZ, 0x1f, R9 ;  /* 0x0000001fff037819 */ /* 0x000fe20000011409 */
[----:B------:R-:W-:-:S02]  /*9770*/  USHF.R.S32.HI UR8, URZ, 0x1f, UR44 ;  /* 0x0000001f3f087899 */ /* 0x000fc4000801142c */
[----:B------:R-:W-:Y:S02]  /*9780*/  UIADD3 UR5, UR7, UR5, URZ ;  /* 0x0000000507057290 */ /* 0x000fe4000fffe03f */
[----:B------:R-:W-:Y:S01]  /*9790*/  IMAD.U32 R5, RZ, RZ, UR7 ;  /* 0x00000007ff057e24 */ /* 0x000fe2000f8e00ff */
[----:B------:R-:W-:Y:S01]  /*97a0*/  MOV R4, UR6 ;  /* 0x0000000600047c02 */ /* 0x000fe20008000f00 */
[----:B------:R-:W-:Y:S02]  /*97b0*/  ULDC.64 UR6, c[0x0][0xb40] ;  /* 0x0002d00000067ab9 */ /* 0x000fe40000000a00 */
[----:B------:R-:W-:Y:S01]  /*97c0*/  MOV R5, UR5 ;  /* 0x0000000500057c02 */ /* 0x000fe20008000f00 */
[----:B------:R-:W-:Y:S02]  /*97d0*/  ULDC UR5, c[0x0][0xa88] ;  /* 0x0002a20000057ab9 */ /* 0x000fe40000000800 */
[----:B------:R-:W-:Y:S01]  /*97e0*/  ISETP.GE.OR P1, PT, R9, UR5, P0 ;  /* 0x0000000509007c0c */ /* 0x000fe20008726670 */
[----:B-1----:R-:W-:-:S02]  /*97f0*/  IMAD R0, R6, UR8, RZ ;  /* 0x0000000806007c24 */ /* 0x002fc4000f8e02ff */
[----:B------:R-:W-:-:S04]  /*9800*/  IMAD.WIDE.U32 R4, R6, UR44, R4 ;  /* 0x0000002c06047c25 */ /* 0x000fc8000f8e0004 */
[----:B------:R-:W-:Y:S01]  /*9810*/  IMAD R6, R7, UR44, R0 ;  /* 0x0000002c07067c24 */ /* 0x000fe2000f8e0200 */
[C---:B------:R-:W-:Y:S01]  /*9820*/  IADD3 R0, P2, R9.reuse, R4, RZ ;  /* 0x0000000409007210 */ /* 0x040fe20007f5e0ff */
[----:B------:R-:W-:-:S03]  /*9830*/  VIADD R7, R9, 0x8 ;  /* 0x0000000809077836 */ /* 0x000fc60000000000 */
[----:B------:R-:W-:Y:S02]  /*9840*/  IADD3.X R3, R3, R5, R6, P2, !PT ;  /* 0x0000000503037210 */ /* 0x000fe400017fe406 */
[----:B------:R-:W-:Y:S02]  /*9850*/  ISETP.GE.OR P0, PT, R7, UR5, P0 ;  /* 0x0000000507007c0c */ /* 0x000fe40008706670 */
[----:B------:R-:W-:-:S04]  /*9860*/  LEA R4, P2, R0, UR6, 0x2 ;  /* 0x0000000600047c11 */ /* 0x000fc8000f8410ff */
[----:B------:R-:W-:-:S05]  /*9870*/  LEA.HI.X R5, R0, UR7, R3, 0x2, P2 ;  /* 0x0000000700057c11 */ /* 0x000fca00090f1403 */
[----:B------:R1:W-:Y:S04]  /*9880*/  @!P1 STG.E desc[UR50][R4.64], R156 ;  /* 0x0000009c04009986 */ /* 0x0003e8000c101932 */
[----:B------:R1:W-:Y:S02]  /*9890*/  @!P0 STG.E desc[UR50][R4.64+0x20], R155 ;  /* 0x0000209b04008986 */ /* 0x0003e4000c101932 */
.L_x_5832:
        /* <DEDUP_REMOVED lines=53> */
.L_x_5835:
[----:B------:R-:W-:Y:S05]  /*9bf0*/  BSYNC B0 ;  /* 0x0000000000007941 */ /* 0x000fea0003800000 */
.L_x_5834:
[----:B------:R-:W-:Y:S05]  /*9c00*/  BRA `(.L_x_5833) ;  /* 0x0000000800287947 */ /* 0x000fea0003800000 */
.L_x_5831:
[----:B------:R-:W1:Y:S01]  /*9c10*/  LDC.64 R8, c[0x0][0xae0] ;  /* 0x0002b800ff087b82 */ /* 0x000e620000000a00 */
[----:B------:R-:W-:Y:S01]  /*9c20*/  ISETP.GT.AND P0, PT, R191, 0x3f, PT ;  /* 0x0000003fbf00780c */ /* 0x000fe20003f04270 */
[----:B------:R-:W-:Y:S01]  /*9c30*/  USHF.R.S32.HI UR5, URZ, 0x1f, UR43 ;  /* 0x0000001f3f057899 */ /* 0x000fe2000801142b */
[----:B------:R-:W-:Y:S01]  /*9c40*/  BSSY B0, `(.L_x_5836) ;  /* 0x000001a000007945 */ /* 0x000fe20003800000 */
[----:B------:R-:W-:Y:S01]  /*9c50*/  USHF.R.S32.HI UR8, URZ, 0x1f, UR44 ;  /* 0x0000001f3f087899 */ /* 0x000fe2000801142c */
[----:B------:R-:W-:-:S09]  /*9c60*/  IADD3 R12, R184, 0x40, RZ ;  /* 0x00000040b80c7810 */ /* 0x000fd20007ffe0ff */
[----:B------:R-:W-:Y:S05]  /*9c70*/  @P0 BRA `(.L_x_5837) ;  /* 0x0000000000580947 */ /* 0x000fea0003800000 */
[----:B------:R-:W2:Y:S01]  /*9c80*/  S2R R0, SR_TID.X ;  /* 0x0000000000007919 */ /* 0x000ea20000002100 */
[----:B------:R-:W-:Y:S01]  /*9c90*/  MOV R4, UR42 ;  /* 0x0000002a00047c02 */ /* 0x000fe20008000f00 */
[----:B------:R-:W-:-:S03]  /*9ca0*/  ULDC UR6, c[0x0][0xa88] ;  /* 0x0002a20000067ab9 */ /* 0x000fc60000000800 */
        /* <DEDUP_REMOVED lines=13> */
[----:B------:R-:W-:-:S05]  /*9d80*/  IMAD.WIDE.U32 R4, R10, UR44, R4 ;  /* 0x0000002c0a047c25 */ /* 0x000fca000f8e0004 */
[----:B------:R-:W-:Y:S02]  /*9d90*/  IADD3 R3, R5, R3, RZ ;  /* 0x0000000305037210 */ /* 0x000fe40007ffe0ff */
[----:B------:R-:W-:-:S04]  /*9da0*/  LEA R6, P0, R4, UR6, 0x2 ;  /* 0x0000000604067c11 */ /* 0x000fc8000f8010ff */
[----:B------:R-:W-:Y:S02]  /*9db0*/  LEA.HI.X R7, R4, UR7, R3, 0x2, P0 ;  /* 0x0000000704077c11 */ /* 0x000fe400080f1403 */
[----:B------:R-:W-:-:S05]  /*9dc0*/  MOV R3, 0xff800000 ;  /* 0xff80000000037802 */ /* 0x000fca0000000f00 */
[----:B------:R2:W-:Y:S02]  /*9dd0*/  STG.E desc[UR50][R6.64], R3 ;  /* 0x0000000306007986 */ /* 0x0005e4000c101932 */
.L_x_5837:
[----:B------:R-:W-:Y:S05]  /*9de0*/  BSYNC B0 ;  /* 0x0000000000007941 */ /* 0x000fea0003800000 */
.L_x_5836:
[----:B------:R-:W-:Y:S01]  /*9df0*/  ULDC.64 UR6, c[0x0][0xa88] ;  /* 0x0002a20000067ab9 */ /* 0x000fe20000000a00 */
[----:B-12---:R-:W-:Y:S01]  /*9e00*/  IMAD R6, R8, UR5, RZ ;  /* 0x0000000508067c24 */ /* 0x006fe2000f8e02ff */
[----:B------:R-:W-:Y:S01]  /*9e10*/  ISETP.GE.AND P1, PT, R12, UR7, PT ;  /* 0x000000070c007c0c */ /* 0x000fe2000bf26270 */
[----:B------:R-:W1:Y:S01]  /*9e20*/  LDC.64 R10, c[0x0][0xae8] ;  /* 0x0002ba00ff0a7b82 */ /* 0x000e620000000a00 */
[C---:B------:R-:W-:Y:S01]  /*9e30*/  ISETP.GE.AND P0, PT, R184.reuse, UR7, PT ;  /* 0x00000007b8007c0c */ /* 0x040fe2000bf06270 */
[----:B------:R-:W-:Y:S01]  /*9e40*/  IMAD R7, R9, UR43, R6 ;  /* 0x0000002b09077c24 */ /* 0x000fe2000f8e0206 */
[----:B------:R-:W-:Y:S01]  /*9e50*/  SEL R3, RZ, 0xffffffff, P1 ;  /* 0xffffffffff037807 */ /* 0x000fe20000800000 */
[C---:B------:R-:W-:Y:S01]  /*9e60*/  VIADD R14, R184.reuse, 0x80 ;  /* 0x00000080b80e7836 */ /* 0x040fe20000000000 */
[C---:B------:R-:W-:Y:S01]  /*9e70*/  IADD3 R15, R184.reuse, 0xc0, RZ ;  /* 0x000000c0b80f7810 */ /* 0x040fe20007ffe0ff */
[C---:B------:R-:W-:Y:S01]  /*9e80*/  VIADD R21, R184.reuse, 0x140 ;  /* 0x00000140b8157836 */ /* 0x040fe20000000000 */
[----:B------:R-:W-:Y:S01]  /*9e90*/  SEL R0, RZ, 0x1, P0 ;  /* 0x00000001ff007807 */ /* 0x000fe20000000000 */
[----:B------:R-:W2:Y:S01]  /*9ea0*/  LDC R9, c[0x0][0xdac] ;  /* 0x00036b00ff097b82 */ /* 0x000ea20000000800 */
[----:B------:R-:W-:Y:S01]  /*9eb0*/  SHF.L.U32 R3, R3, 0x1, RZ ;  /* 0x0000000103037819 */ /* 0x000fe200000006ff */
[----:B------:R-:W-:Y:S01]  /*9ec0*/  VIADD R4, R184, 0x180 ;  /* 0x00000180b8047836 */ /* 0x000fe20000000000 */
[----:B------:R-:W-:Y:S01]  /*9ed0*/  ISETP.GE.AND P0, PT, R14, UR7, PT ;  /* 0x000000070e007c0c */ /* 0x000fe2000bf06270 */
[----:B------:R-:W-:Y:S01]  /*9ee0*/  UIADD3 UR42, -UR42, UR6, URZ ;  /* 0x000000062a2a7290 */ /* 0x000fe2000fffe13f */
[----:B------:R-:W-:Y:S01]  /*9ef0*/  ISETP.GE.AND P2, PT, R15, UR7, PT ;  /* 0x000000070f007c0c */ /* 0x000fe2000bf46270 */
[----:B------:R-:W-:Y:S01]  /*9f00*/  ULOP3.LUT UR40, URZ, UR40, URZ, 0x33, !UPT ;  /* 0x000000283f287292 */ /* 0x000fe2000f8e333f */
[----:B------:R-:W-:Y:S01]  /*9f10*/  LOP3.LUT R0, R3, 0x2, R0, 0xe2, !PT ;  /* 0x0000000203007812 */ /* 0x000fe200078ee200 */
[----:B------:R-:W-:Y:S01]  /*9f20*/  BSSY B0, `(.L_x_5838) ;  /* 0x0000039000007945 */ /* 0x000fe20003800000 */
[----:B------:R-:W-:-:S02]  /*9f30*/  IADD3 R20, R184, 0x100, RZ ;  /* 0x00000100b8147810 */ /* 0x000fc40007ffe0ff */
[----:B------:R-:W-:Y:S02]  /*9f40*/  SHF.R.S32.HI R185, RZ, 0x1f, R184 ;  /* 0x0000001fffb97819 */ /* 0x000fe400000114b8 */
[----:B------:R-:W-:Y:S02]  /*9f50*/  IADD3 R5, R184, 0x1c0, RZ ;  /* 0x000001c0b8057810 */ /* 0x000fe40007ffe0ff */
[----:B------:R-:W-:Y:S02]  /*9f60*/  SEL R3, RZ, 0x4, P0 ;  /* 0x00000004ff037807 */ /* 0x000fe40000000000 */
[----:B------:R-:W-:Y:S02]  /*9f70*/  SEL R6, RZ, 0x8, P2 ;  /* 0x00000008ff067807 */ /* 0x000fe40001000000 */
[----:B------:R-:W-:Y:S02]  /*9f80*/  ISETP.GE.AND P2, PT, R21, UR7, PT ;  /* 0x0000000715007c0c */ /* 0x000fe4000bf46270 */
[----:B------:R-:W-:-:S02]  /*9f90*/  ISETP.GE.AND P0, PT, R20, UR7, PT ;  /* 0x0000000714007c0c */ /* 0x000fc4000bf06270 */
[----:B------:R-:W-:Y:S02]  /*9fa0*/  ISETP.GE.AND P3, PT, R4, UR7, PT ;  /* 0x0000000704007c0c */ /* 0x000fe4000bf66270 */
[----:B------:R-:W-:Y:S01]  /*9fb0*/  ISETP.GE.AND P1, PT, R5, UR7, PT ;  /* 0x0000000705007c0c */ /* 0x000fe2000bf26270 */
[----:B------:R-:W-:Y:S01]  /*9fc0*/  IMAD.WIDE.U32 R4, R8, UR43, R184 ;  /* 0x0000002b08047c25 */ /* 0x000fe2000f8e00b8 */
[----:B------:R-:W-:Y:S02]  /*9fd0*/  LOP3.LUT R0, R6, R0, R3, 0xfe, !PT ;  /* 0x0000000006007212 */ /* 0x000fe400078efe03 */
[----:B------:R-:W-:Y:S02]  /*9fe0*/  SEL R6, RZ, 0x20, P2 ;  /* 0x00000020ff067807 */ /* 0x000fe40001000000 */
[C---:B------:R-:W-:Y:S02]  /*9ff0*/  IADD3 R8, R186.reuse, 0x20, RZ ;  /* 0x00000020ba087810 */ /* 0x040fe40007ffe0ff */
[----:B------:R-:W-:-:S02]  /*a000*/  ISETP.GE.AND P2, PT, R186, UR42, PT ;  /* 0x0000002aba007c0c */ /* 0x000fc4000bf46270 */
[----:B------:R-:W-:Y:S02]  /*a010*/  SEL R3, RZ, 0x10, P0 ;  /* 0x00000010ff037807 */ /* 0x000fe40000000000 */
[----:B------:R-:W-:Y:S01]  /*a020*/  ISETP.GE.AND P0, PT, R8, UR42, PT ;  /* 0x0000002a08007c0c */ /* 0x000fe2000bf06270 */
[----:B-1----:R-:W-:Y:S01]  /*a030*/  IMAD R8, R10, UR8, RZ ;  /* 0x000000080a087c24 */ /* 0x002fe2000f8e02ff */
[----:B------:R-:W-:Y:S01]  /*a040*/  IADD3 R5, R5, R7, RZ ;  /* 0x0000000705057210 */ /* 0x000fe20007ffe0ff */
[----:B--2---:R-:W-:Y:S01]  /*a050*/  VIADD R7, R9, UR40 ;  /* 0x0000002809077c36 */ /* 0x004fe20008000000 */
[----:B------:R-:W-:Y:S01]  /*a060*/  LOP3.LUT R3, R6, R0, R3, 0xfe, !PT ;  /* 0x0000000006037212 */ /* 0x000fe200078efe03 */
[----:B------:R-:W-:Y:S01]  /*a070*/  IMAD R11, R11, UR44, R8 ;  /* 0x0000002c0b0b7c24 */ /* 0x000fe2000f8e0208 */
[----:B------:R-:W-:Y:S01]  /*a080*/  SEL R0, RZ, 0x40, P3 ;  /* 0x00000040ff007807 */ /* 0x000fe20001800000 */
[----:B------:R-:W-:Y:S01]  /*a090*/  IMAD.WIDE.U32 R8, R10, UR44, R4 ;  /* 0x0000002c0a087c25 */ /* 0x000fe2000f8e0004 */
[----:B------:R-:W-:-:S02]  /*a0a0*/  SHF.R.S32.HI R187, RZ, 0x1f, R186 ;  /* 0x0000001fffbb7819 */ /* 0x000fc400000114ba */
[----:B------:R-:W-:Y:S02]  /*a0b0*/  LOP3.LUT R3, R3, R0, RZ, 0xfc, !PT ;  /* 0x0000000003037212 */ /* 0x000fe400078efcff */
[----:B------:R-:W-:Y:S01]  /*a0c0*/  SEL R0, RZ, 0x80, P1 ;  /* 0x00000080ff007807 */ /* 0x000fe20000800000 */
[----:B------:R-:W-:Y:S01]  /*a0d0*/  IMAD.WIDE R6, R7, 0x40, R186 ;  /* 0x0000004007067825 */ /* 0x000fe200078e02ba */
[----:B------:R-:W-:Y:S02]  /*a0e0*/  IADD3 R13, R9, R11, RZ ;  /* 0x0000000b090d7210 */ /* 0x000fe40007ffe0ff */
[----:B------:R-:W-:Y:S01]  /*a0f0*/  LOP3.LUT R0, R3, R0, RZ, 0xfc, !PT ;  /* 0x0000000003007212 */ /* 0x000fe200078efcff */
        /* <DEDUP_REMOVED lines=12> */
[----:B------:R-:W-:Y:S02]  /*a1c0*/  ISETP.GE.AND P5, PT, R21, UR7, PT ;  /* 0x0000000715007c0c */ /* 0x000fe4000bfa6270 */
        /* <DEDUP_REMOVED lines=14> */
.L_x_5839:
[----:B------:R-:W-:Y:S05]  /*a2b0*/  BSYNC B0 ;  /* 0x0000000000007941 */ /* 0x000fea0003800000 */
.L_x_5838:
[----:B------:R-:W-:Y:S04]  /*a2c0*/  BSSY B0, `(.L_x_5833) ;  /* 0x000001e000007945 */ /* 0x000fe80003800000 */
[----:B------:R-:W-:Y:S05]  /*a2d0*/  @P0 BRA `(.L_x_5840) ;  /* 0x0000000000700947 */ /* 0x000fea0003800000 */
[----:B------:R-:W-:Y:S01]  /*a2e0*/  IADD3 R9, P0, R6, 0x20, RZ ;  /* 0x0000002006097810 */ /* 0x000fe20007f1e0ff */
[----:B------:R-:W-:Y:S01]  /*a2f0*/  ULDC.64 UR8, c[0x0][0xad8] ;  /* 0x0002b60000087ab9 */ /* 0x000fe20000000a00 */
[----:B------:R-:W-:Y:S01]  /*a300*/  MOV R5, R13 ;  /* 0x0000000d00057202 */ /* 0x000fe20000000f00 */
[----:B------:R-:W-:Y:S01]  /*a310*/  IMAD.MOV.U32 R4, RZ, RZ, R8 ;  /* 0x000000ffff047224 */ /* 0x000fe200078e0008 */
[----:B------:R-:W-:Y:S02]  /*a320*/  IADD3.X R6, RZ, R7, RZ, P0, !PT ;  /* 0x00000007ff067210 */ /* 0x000fe400007fe4ff */
        /* <DEDUP_REMOVED lines=23> */
.L_x_5840:
[----:B------:R-:W-:Y:S05]  /*a4a0*/  BSYNC B0 ;  /* 0x0000000000007941 */ /* 0x000fea0003800000 */
.L_x_5833:
[----:B------:R-:W3:Y:S02]  /*a4b0*/  LDC R0, c[0x0][0xda8] ;  /* 0x00036a00ff007b82 */ /* 0x000ee40000000800 */
[----:B---3--:R-:W-:-:S13]  /*a4c0*/  ISETP.LE.AND P0, PT, R0, UR4, PT ;  /* 0x0000000400007c0c */ /* 0x008fda000bf03270 */
[----:B------:R-:W-:Y:S05]  /*a4d0*/  @!P0 BRA `(.L_x_5841) ;  /* 0xffffff6800808947 */ /* 0x000fea000383ffff */
[----:B------:R-:W-:Y:S05]  /*a4e0*/  EXIT ;  /* 0x000000000000794d */ /* 0x000fea0003800000 */
.L_x_5787:
        /* <DEDUP_REMOVED lines=8> */
[----:B------:R-:W-:Y:S01]  /*a570*/  IMAD.MOV.U32 R17, RZ, RZ, 0x1 ;  /* 0x00000001ff117424 */ /* 0x000fe200078e00ff */
[----:B------:R-:W-:-:S05]  /*a580*/  MOV R16, RZ ;  /* 0x000000ff00107202 */ /* 0x000fca0000000f00 */
[----:B------:R-:W1:Y:S02]  /*a590*/  LDC R0, c[0x0][0xda8] ;  /* 0x00036a00ff007b82 */ /* 0x000e640000000800 */
[----:B-1----:R-:W-:-:S13]  /*a5a0*/  ISETP.LE.AND P0, PT, R0, UR4, PT ;  /* 0x0000000400007c0c */ /* 0x002fda000bf03270 */
[----:B------:R-:W-:Y:S05]  /*a5b0*/  @P0 BRA `(.L_x_5842) ;  /* 0x0000002c00480947 */ /* 0x000fea0003800000 */
[----:B------:R-:W1:Y:S01]  /*a5c0*/  S2R R2, SR_TID.X ;  /* 0x0000000000027919 */ /* 0x000e620000002100 */
[----:B------:R-:W-:Y:S01]  /*a5d0*/  MOV R18, UR4 ;  /* 0x0000000400127c02 */ /* 0x000fe20008000f00 */
[----:B------:R-:W-:Y:S01]  /*a5e0*/  IMAD.MOV.U32 R16, RZ, RZ, RZ ;  /* 0x000000ffff107224 */ /* 0x000fe200078e00ff */
[----:B------:R-:W-:Y:S01]  /*a5f0*/  MOV R17, 0x1 ;  /* 0x0000000100117802 */ /* 0x000fe20000000f00 */
[----:B------:R-:W-:Y:S01]  /*a600*/  ULDC UR39, c[0x0][0xc] ;  /* 0x0000030000277ab9 */ /* 0x000fe20000000800 */
[----:B------:R-:W-:Y:S01]  /*a610*/  ULDC.64 UR46, c[0x0][0x198] ;  /* 0x00006600002e7ab9 */ /* 0x000fe20000000a00 */
[----:B------:R-:W-:Y:S01]  /*a620*/  UMOV UR44, URZ ;  /* 0x0000003f002c7c82 */ /* 0x000fe20008000000 */
[----:B-1----:R-:W-:-:S07]  /*a630*/  LOP3.LUT R19, R2, 0x1f, RZ, 0xc0, !PT ;  /* 0x0000001f02137812 */ /* 0x002fce00078ec0ff */
.L_x_5890:
        /* <DEDUP_REMOVED lines=21> */
.L_x_5843:
[----:B------:R-:W-:Y:S01]  /*a790*/  ULDC UR11, c[0x0][0xdc4] ;  /* 0x00037100000b7ab9 */ /* 0x000fe20000000800 */
[----:B------:R-:W-:Y:S01]  /*a7a0*/  UMOV UR9, UR10 ;  /* 0x0000000a00097c82 */ /* 0x000fe20008000000 */
[----:B------:R-:W-:-:S11]  /*a7b0*/  UISETP.NE.AND UP0, UPT, UR11, 0x1, UPT ;  /* 0x000000010b00788c */ /* 0x000fd6000bf05270 */
[----:B------:R-:W-:Y:S02]  /*a7c0*/  @UP0 ULDC.64 UR12, c[0x0][0xdc8] ;  /* 0x00037200000c0ab9 */ /* 0x000fe40000000a00 */
[----:B------:R-:W-:-:S04]  /*a7d0*/  UIMAD.WIDE.U32 UR6, UR10, UR12, URZ ;  /* 0x0000000c0a0672a5 */ /* 0x000fc8000f8e003f */
[----:B------:R-:W-:-:S04]  /*a7e0*/  @UP0 USHF.R.U32.HI UR9, URZ, UR13, UR7 ;  /* 0x0000000d3f090299 */ /* 0x000fc80008011607 */
[----:B------:R-:W-:-:S12]  /*a7f0*/  UIMAD UR6, UR9, UR11, URZ ;  /* 0x0000000b090672a4 */ /* 0x000fd8000f8e023f */
.L_x_5844:
        /* <DEDUP_REMOVED lines=37> */
[----:B------:R-:W-:Y:S02]  /*aa50*/  ISETP.NE.AND P0, PT, R19, RZ, PT ;  /* 0x000000ff1300720c */ /* 0x000fe40003f05270 */
[----:B------:R-:W-:-:S11]  /*aa60*/  MOV R13, R18 ;  /* 0x00000012000d7202 */ /* 0x000fd60000000f00 */
        /* <DEDUP_REMOVED lines=14> */
.L_x_5846:
        /* <DEDUP_REMOVED lines=23> */
.L_x_5848:
        /* <DEDUP_REMOVED lines=13> */
[----:B------:R-:W-:Y:S01]  /*ad90*/  IMAD.MOV.U32 R8, RZ, RZ, 0x70 ;  /* 0x00000070ff087424 */ /* 0x000fe200078e00ff */
[----:B------:R-:W-:-:S02]  /*ada0*/  MOV R10, UR4 ;  /* 0x00000004000a7c02 */ /* 0x000fc40008000f00 */
[----:B------:R-:W-:Y:S02]  /*adb0*/  MOV R11, UR5 ;  /* 0x00000005000b7c02 */ /* 0x000fe40008000f00 */
[----:B------:R-:W-:Y:S02]  /*adc0*/  MOV R12, 0x1 ;  /* 0x00000001000c7802 */ /* 0x000fe40000000f00 */
[----:B-1----:R-:W-:-:S07]  /*add0*/  MOV R13, RZ ;  /* 0x000000ff000d7202 */ /* 0x002fce0000000f00 */
[----:B------:R-:W-:-:S07]  /*ade0*/  LEPC R20, `(.L_x_5850) ;  /* 0x000000001014794e */ /* 0x000fce0000000000 */
[----:B--2---:R-:W-:Y:S05]  /*adf0*/  CALL.ABS.NOINC R2 ;  /* 0x0000000002007343 */ /* 0x004fea0003c00000 */
.L_x_5850:
        /* <DEDUP_REMOVED lines=16> */
.L_x_5849:
[----:B------:R-:W-:Y:S01]  /*af00*/  ULDC.64 UR4, c[0x0][0x9f8] ;  /* 0x00027e0000047ab9 */ /* 0x000fe20000000a00 */
[----:B------:R-:W-:Y:S01]  /*af10*/  IMAD.U32 R5, RZ, RZ, UR43 ;  /* 0x0000002bff057e24 */ /* 0x000fe2000f8e00ff */
[----:B------:R-:W-:Y:S01]  /*af20*/  ISETP.NE.U32.AND P0, PT, RZ, UR4, PT ;  /* 0x00000004ff007c0c */ /* 0x000fe2000bf05070 */
[----:B------:R-:W1:Y:S01]  /*af30*/  LDC R0, c[0x0][0x428] ;  /* 0x00010a00ff007b82 */ /* 0x000e620000000800 */
[----:B------:R-:W-:Y:S02]  /*af40*/  MOV R6, UR43 ;  /* 0x0000002b00067c02 */ /* 0x000fe40008000f00 */
[----:B------:R-:W-:-:S13]  /*af50*/  ISETP.NE.AND.EX P0, PT, RZ, UR5, PT, P0 ;  /* 0x00000005ff007c0c */ /* 0x000fda000bf05300 */
[----:B------:R-:W2:Y:S02]  /*af60*/  @P0 LDC.64 R2, c[0x0][0x9f8] ;  /* 0x00027e00ff020b82 */ /* 0x000ea40000000a00 */
[----:B--2---:R-:W-:-:S05]  /*af70*/  @P0 IMAD.WIDE R2, R5, 0x4, R2 ;  /* 0x0000000405020825 */ /* 0x004fca00078e0202 */
[----:B------:R2:W3:Y:S01]  /*af80*/  @P0 LDG.E R6, desc[UR50][R2.64] ;  /* 0x0000003202060981 */ /* 0x0004e2000c1e1900 */
[----:B-1----:R-:W-:Y:S01]  /*af90*/  ISETP.NE.AND P0, PT, R0, 0x1, PT ;  /* 0x000000010000780c */ /* 0x002fe20003f05270 */
[----:B------:R-:W-:Y:S01]  /*afa0*/  UMOV UR40, URZ ;  /* 0x0000003f00287c82 */ /* 0x000fe20008000000 */
[----:B------:R-:W-:Y:S01]  /*afb0*/  ISETP.NE.AND P1, PT, R19, RZ, PT ;  /* 0x000000ff1300720c */ /* 0x000fe20003f25270 */
[----:B------:R-:W-:Y:S01]  /*afc0*/  IMAD.U32 R10, RZ, RZ, UR38 ;  /* 0x00000026ff0a7e24 */ /* 0x000fe2000f8e00ff */
[----:B------:R-:W-:Y:S01]  /*afd0*/  MOV R0, UR42 ;  /* 0x0000002a00007c02 */ /* 0x000fe20008000f00 */
[----:B------:R-:W-:-:S03]  /*afe0*/  UMOV UR6, 0xffffffff ;  /* 0xffffffff00067882 */ /* 0x000fc60000000000 */
[----:B------:R-:W-:Y:S01]  /*aff0*/  IADD3 R10, R10, -0x1, RZ ;  /* 0xffffffff0a0a7810 */ /* 0x000fe20007ffe0ff */
[----:B--2---:R-:W1:Y:S06]  /*b000*/  LDC.64 R2, c[0x0][0x3f8] ;  /* 0x0000fe00ff027b82 */ /* 0x004e6c0000000a00 */
[----:B------:R-:W-:Y:S02]  /*b010*/  VOTEU.ALL UP1, P1 ;  /* 0x00000000003f7886 */ /* 0x000fe40000820000 */
[----:B------:R-:W2:Y:S03]  /*b020*/  @P0 LDC R4, c[0x0][0x42c] ;  /* 0x00010b00ff040b82 */ /* 0x000ea60000000800 */
        /* <DEDUP_REMOVED lines=10> */
.L_x_5903:
[----:B------:R-:W-:Y:S01]  /*b0d0*/  UMOV UR4, 0xffffffff ;  /* 0xffffffff00047882 */ /* 0x000fe20000000000 */
[----:B------:R-:W-:Y:S02]  /*b0e0*/  SHF.R.S32.HI R7, RZ, 0x1f, R6 ;  /* 0x0000001fff077819 */ /* 0x000fe40000011406 */
[----:B------:R-:W-:Y:S05]  /*b0f0*/  BRA.DIV UR4, `(.L_x_5852) ;  /* 0x0000002a043c7947 */ /* 0x000fea000b800000 */
[----:B------:R-:W-:-:S13]  /*b100*/  ELECT P6, URZ, PT ;  /* 0x00000000003f782f */ /* 0x000fda00038c0000 */
.L_x_5906:
[----:B------:R-:W-:Y:S05]  /*b110*/  @!P6 BRA `(.L_x_5853) ;  /* 0x0000000000c4e947 */ /* 0x000fea0003800000 */
[----:B------:R-:W-:Y:S01]  /*b120*/  MOV R4, R6 ;  /* 0x0000000600047202 */ /* 0x000fe20000000f00 */
        /* <DEDUP_REMOVED lines=10> */
[----:B------:R-:W-:Y:S02]  /*b1d0*/  SHF.R.S32.HI R5, RZ, 0x1f, R11 ;  /* 0x0000001fff057819 */ /* 0x000fe4000001140b */
[----:B------:R-:W-:-:S05]  /*b1e0*/  MOV R4, R11 ;  /* 0x0000000b00047202 */ /* 0x000fca0000000f00 */
[----:B------:R-:W-:-:S05]  /*b1f0*/  IMAD.WIDE.U32 R4, R6, UR4, R4 ;  /* 0x0000000406047c25 */ /* 0x000fca000f8e0004 */
[----:B------:R-:W-:Y:S02]  /*b200*/  IADD3 R5, R5, R9, RZ ;  /* 0x0000000905057210 */ /* 0x000fe40007ffe0ff */
[----:B------:R-:W-:-:S04]  /*b210*/  LEA R8, P2, R4, R2, 0x2 ;  /* 0x0000000204087211 */ /* 0x000fc800078410ff */
[----:B------:R-:W-:-:S05]  /*b220*/  LEA.HI.X R9, R4, R3, R5, 0x2, P2 ;  /* 0x0000000304097211 */ /* 0x000fca00010f1405 */
[----:B------:R1:W5:Y:S01]  /*b230*/  LDG.E R4, desc[UR50][R8.64] ;  /* 0x0000003208047981 */ /* 0x000362000c1e1900 */
[----:B------:R-:W-:-:S04]  /*b240*/  IMAD.MOV R5, RZ, RZ, -R11 ;  /* 0x000000ffff057224 */ /* 0x000fc800078e0a0b */
[----:B------:R-:W-:-:S07]  /*b250*/  IMAD R10, R12, R5, R10 ;  /* 0x000000050c0a7224 */ /* 0x000fce00078e020a */
.L_x_5854:
[----:B------:R-:W2:Y:S01]  /*b260*/  S2R R5, SR_TID.X ;  /* 0x0000000000057919 */ /* 0x000ea20000002100 */
[----:B-1----:R-:W-:Y:S02]  /*b270*/  LEA R8, R16, UR37, 0x3 ;  /* 0x0000002510087c11 */ /* 0x002fe4000f8e18ff */
[----:B--2---:R-:W-:Y:S02]  /*b280*/  LOP3.LUT R9, R5, 0x7f, RZ, 0xc0, !PT ;  /* 0x0000007f05097812 */ /* 0x004fe400078ec0ff */
[----:B------:R-:W-:Y:S02]  /*b290*/  SHF.L.U32 R5, R17, 0x1f, RZ ;  /* 0x0000001f11057819 */ /* 0x000fe400000006ff */
[----:B------:R-:W-:Y:S02]  /*b2a0*/  ISETP.NE.AND P3, PT, R9, RZ, PT ;  /* 0x000000ff0900720c */ /* 0x000fe40003f65270 */
[----:B------:R-:W1:Y:S02]  /*b2b0*/  SYNCS.PHASECHK.TRANS64.TRYWAIT P2, [R8+URZ+0x28c40], R5 ;  /* 0x028c4005080075a7 */ /* 0x000e64000804017f */
[----:B-1----:R-:W-:Y:S09]  /*b2c0*/  @!P2 BRA `(.L_x_5855) ;  /* 0x0000002400e8a947 */ /* 0x002ff20003800000 */
.L_x_5907:
[----:B------:R-:W-:Y:S05]  /*b2d0*/  @P3 BRA `(.L_x_5856) ;  /* 0x0000000000143947 */ /* 0x000fea0003800000 */
[----:B------:R-:W-:Y:S02]  /*b2e0*/  ISETP.NE.AND P2, PT, R19, RZ, PT ;  /* 0x000000ff1300720c */ /* 0x000fe40003f45270 */
[----:B-1----:R-:W-:-:S04]  /*b2f0*/  MOV R5, 0x2000 ;  /* 0x0000200000057802 */ /* 0x002fc80000000f00 */
[----:B------:R2:W-:Y:S07]  /*b300*/  SYNCS.ARRIVE.TRANS64 RZ, [R8+URZ+0x28c30], R5 ;  /* 0x028c300508ff79a7 */ /* 0x0005ee000800003f */
[----:B------:R-:W-:Y:S05]  /*b310*/  @!P2 BRA `(.L_x_5856) ;  /* 0x000000000004a947 */ /* 0x000fea0003800000 */
[----:B------:R-:W-:Y:S01]  /*b320*/  BPT.TRAP 0x1 ;  /* 0x000000040000795c */ /* 0x000fe20000300000 */
.L_x_5856:
        /* <DEDUP_REMOVED lines=16> */
.L_x_5853:
        /* <DEDUP_REMOVED lines=9> */
[----:B-12---:R-:W-:Y:S01]  /*b4c0*/  @P2 MOV R5, 0x2000 ;  /* 0x0000200000052802 */ /* 0x006fe20000000f00 */
        /* <DEDUP_REMOVED lines=14> */
.L_x_5908:
[----:B------:R-:W-:Y:S01]  /*b5b0*/  ULDC.64 UR4, c[0x0][0x408] ;  /* 0x0001020000047ab9 */ /* 0x000fe20000000a00 */
[----:B------:R-:W-:Y:S04]  /*b5c0*/  BSSY B0, `(.L_x_5858) ;  /* 0x0000042000007945 */ /* 0x000fe80003800000 */
[----:B------:R-:W-:Y:S05]  /*b5d0*/  @!P6 BRA `(.L_x_5859) ;  /* 0x000000040000e947 */ /* 0x000fea0003800000 */
[----:B-1----:R-:W1:Y:S01]  /*b5e0*/  S2R R8, SR_TID.X ;  /* 0x0000000000087919 */ /* 0x002e620000002100 */
[----:B------:R-:W-:Y:S02]  /*b5f0*/  SHF.L.U32 R5, R17, 0x1f, RZ ;  /* 0x0000001f11057819 */ /* 0x000fe400000006ff */
[----:B-1----:R-:W-:Y:S02]  /*b600*/  LOP3.LUT R9, R8, 0x7f, RZ, 0xc0, !PT ;  /* 0x0000007f08097812 */ /* 0x002fe400078ec0ff */
[----:B------:R-:W-:Y:S02]  /*b610*/  LEA R8, R16, UR37, 0x3 ;  /* 0x0000002510087c11 */ /* 0x000fe4000f8e18ff */
[----:B------:R-:W-:Y:S02]  /*b620*/  ISETP.NE.AND P3, PT, R9, RZ, PT ;  /* 0x000000ff0900720c */ /* 0x000fe40003f65270 */
[----:B------:R-:W1:Y:S02]  /*b630*/  SYNCS.PHASECHK.TRANS64.TRYWAIT P2, [R8+URZ+0x28c60], R5 ;  /* 0x028c6005080075a7 */ /* 0x000e64000804017f */
[----:B-1----:R-:W-:Y:S09]  /*b640*/  @!P2 BRA `(.L_x_5860) ;  /* 0x000000240034a947 */ /* 0x002ff20003800000 */
.L_x_5909:
[----:B------:R-:W-:Y:S05]  /*b650*/  @P3 BRA `(.L_x_5861) ;  /* 0x0000000000143947 */ /* 0x000fea0003800000 */
[----:B------:R-:W-:Y:S02]  /*b660*/  ISETP.NE.AND P2, PT, R19, RZ, PT ;  /* 0x000000ff1300720c */ /* 0x000fe40003f45270 */
[----:B-1----:R-:W-:-:S04]  /*b670*/  MOV R5, 0x10000 ;  /* 0x0001000000057802 */ /* 0x002fc80000000f00 */
[----:B------:R2:W-:Y:S07]  /*b680*/  SYNCS.ARRIVE.TRANS64 RZ, [R8+URZ+0x28c50], R5 ;  /* 0x028c500508ff79a7 */ /* 0x0005ee000800003f */
[----:B------:R-:W-:Y:S05]  /*b690*/  @!P2 BRA `(.L_x_5861) ;  /* 0x000000000004a947 */ /* 0x000fea0003800000 */
[----:B------:R-:W-:Y:S01]  /*b6a0*/  BPT.TRAP 0x1 ;  /* 0x000000040000795c */ /* 0x000fe20000300000 */
.L_x_5861:
        /* <DEDUP_REMOVED lines=51> */
.L_x_5859:
[----:B------:R-:W-:Y:S05]  /*b9e0*/  BSYNC B0 ;  /* 0x0000000000007941 */ /* 0x000fea0003800000 */
.L_x_5858:
[----:B------:R-:W-:-:S06]  /*b9f0*/  UISETP.GE.AND UP0, UPT, UR38, 0x2, UPT ;  /* 0x000000022600788c */ /* 0x000fcc000bf06270 */
[----:B------:R-:W-:-:S13]  /*ba00*/  PLOP3.LUT P2, PT, PT, PT, UP0, 0x80, 0x0 ;  /* 0x000000000000781c */ /* 0x000fda0003f4f008 */
[----:B------:R-:W-:Y:S05]  /*ba10*/  @!P2 BRA `(.L_x_5862) ;  /* 0x00000014009ca947 */ /* 0x000fea0003800000 */
[----:B------:R-:W-:Y:S02]  /*ba20*/  ULOP3.LUT UR6, UR38, 0x1, URZ, 0xc0, !UPT ;  /* 0x0000000126067892 */ /* 0x000fe4000f8ec03f */
[----:B------:R-:W-:Y:S02]  /*ba30*/  MOV R9, UR38 ;  /* 0x0000002600097c02 */ /* 0x000fe40008000f00 */
[----:B------:R-:W-:-:S03]  /*ba40*/  UISETP.NE.U32.AND UP0, UPT, UR6, 0x1, UPT ;  /* 0x000000010600788c */ /* 0x000fc6000bf05070 */
[----:B------:R-:W-:-:S03]  /*ba50*/  VIADD R9, R9, 0xfffffffe ;  /* 0xfffffffe09097836 */ /* 0x000fc60000000000 */
[----:B------:R-:W-:Y:S02]  /*ba60*/  PLOP3.LUT P2, PT, PT, PT, UP0, 0x80, 0x0 ;  /* 0x000000000000781c */ /* 0x000fe40003f4f008 */
[----:B-12---:R-:W-:-:S11]  /*ba70*/  MOV R8, R9 ;  /* 0x0000000900087202 */ /* 0x006fd60000000f00 */
[----:B------:R-:W-:Y:S05]  /*ba80*/  @!P2 BRA `(.L_x_5863) ;  /* 0x0000000400d0a947 */ /* 0x000fea0003800000 */
[----:B------:R-:W-:Y:S01]  /*ba90*/  IADD3 R16, R16, 0x1, RZ ;  /* 0x0000000110107810 */ /* 0x000fe20007ffe0ff */
[----:B------:R-:W-:Y:S03]  /*baa0*/  BSSY B0, `(.L_x_5864) ;  /* 0x0000070000007945 */ /* 0x000fe60003800000 */
        /* <DEDUP_REMOVED lines=20> */
[----:B------:R-:W-:-:S04]  /*bbf0*/  LEA R2, P2, R4, R2, 0x2 ;  /* 0x0000000204027211 */ /* 0x000fc800078410ff */
[----:B------:R-:W-:-:S05]  /*bc00*/  LEA.HI.X R3, R4, R3, R5, 0x2, P2 ;  /* 0x0000000304037211 */ /* 0x000fca00010f1405 */
[----:B------:R1:W5:Y:S01]  /*bc10*/  LDG.E R4, desc[UR50][R2.64] ;  /* 0x0000003202047981 */ /* 0x000362000c1e1900 */
[----:B------:R-:W-:-:S05]  /*bc20*/  IADD3 R5, -R10, RZ, RZ ;  /* 0x000000ff0a057210 */ /* 0x000fca0007ffe1ff */
[----:B------:R-:W-:-:S07]  /*bc30*/  IMAD R8, R8, R5, R9 ;  /* 0x0000000508087224 */ /* 0x000fce00078e0209 */
.L_x_5866:
[----:B-1----:R-:W1:Y:S01]  /*bc40*/  S2R R2, SR_TID.X ;  /* 0x0000000000027919 */ /* 0x002e620000002100 */
[----:B------:R-:W-:Y:S02]  /*bc50*/  SHF.L.U32 R3, R17, 0x1f, RZ ;  /* 0x0000001f11037819 */ /* 0x000fe400000006ff */
[----:B-1----:R-:W-:Y:S02]  /*bc60*/  LOP3.LUT R5, R2, 0x7f, RZ, 0xc0, !PT ;  /* 0x0000007f02057812 */ /* 0x002fe400078ec0ff */
[----:B------:R-:W-:Y:S02]  /*bc70*/  LEA R2, R16, UR37, 0x3 ;  /* 0x0000002510027c11 */ /* 0x000fe4000f8e18ff */
[----:B------:R-:W-:Y:S02]  /*bc80*/  ISETP.NE.AND P2, PT, R5, RZ, PT ;  /* 0x000000ff0500720c */ /* 0x000fe40003f45270 */
[----:B------:R-:W1:Y:S02]  /*bc90*/  SYNCS.PHASECHK.TRANS64.TRYWAIT P3, [R2+URZ+0x28c40], R3 ;  /* 0x028c4003020075a7 */ /* 0x000e64000806017f */
[----:B-1----:R-:W-:Y:S09]  /*bca0*/  @!P3 BRA `(.L_x_5867) ;  /* 0x0000001c00b0b947 */ /* 0x002ff20003800000 */
.L_x_5910:
[----:B------:R-:W-:Y:S05]  /*bcb0*/  @P2 BRA `(.L_x_5868) ;  /* 0x0000000000142947 */ /* 0x000fea0003800000 */
[----:B------:R-:W-:Y:S02]  /*bcc0*/  ISETP.NE.AND P3, PT, R19, RZ, PT ;  /* 0x000000ff1300720c */ /* 0x000fe40003f65270 */
[----:B------:R-:W-:-:S04]  /*bcd0*/  MOV R5, 0x2000 ;  /* 0x0000200000057802 */ /* 0x000fc80000000f00 */
[----:B------:R2:W-:Y:S07]  /*bce0*/  SYNCS.ARRIVE.TRANS64 RZ, [R2+URZ+0x28c30], R5 ;  /* 0x028c300502ff79a7 */ /* 0x0005ee000800003f */
[----:B------:R-:W-:Y:S05]  /*bcf0*/  @!P3 BRA `(.L_x_5868) ;  /* 0x000000000004b947 */ /* 0x000fea0003800000 */
[----:B------:R-:W-:Y:S01]  /*bd00*/  BPT.TRAP 0x1 ;  /* 0x000000040000795c */ /* 0x000fe20000300000 */
.L_x_5868:
        /* <DEDUP_REMOVED lines=17> */
.L_x_5911:
[----:B------:R-:W-:Y:S05]  /*be20*/  @P2 BRA `(.L_x_5870) ;  /* 0x0000000000142947 */ /* 0x000fea0003800000 */
[----:B------:R-:W-:Y:S02]  /*be30*/  ISETP.NE.AND P2, PT, R19, RZ, PT ;  /* 0x000000ff1300720c */ /* 0x000fe40003f45270 */
[----:B-12---:R-:W-:-:S04]  /*be40*/  MOV R3, 0x10000 ;  /* 0x0001000000037802 */ /* 0x006fc80000000f00 */
[----:B------:R3:W-:Y:S07]  /*be50*/  SYNCS.ARRIVE.TRANS64 RZ, [R2+URZ+0x28c50], R3 ;  /* 0x028c500302ff79a7 */ /* 0x0007ee000800003f */
[----:B------:R-:W-:Y:S05]  /*be60*/  @!P2 BRA `(.L_x_5870) ;  /* 0x000000000004a947 */ /* 0x000fea0003800000 */
[----:B------:R-:W-:Y:S01]  /*be70*/  BPT.TRAP 0x1 ;  /* 0x000000040000795c */ /* 0x000fe20000300000 */
.L_x_5870:
        /* <DEDUP_REMOVED lines=50> */
.L_x_5865:
[----:B------:R-:W-:Y:S05]  /*c1a0*/  BSYNC B0 ;  /* 0x0000000000007941 */ /* 0x000fea0003800000 */
.L_x_5864:
[----:B------:R-:W-:-:S06]  /*c1b0*/  UIADD3 UR6, UR38, -0x3, URZ ;  /* 0xfffffffd26067890 */ /* 0x000fcc000fffe03f */
[----:B------:R-:W-:-:S07]  /*c1c0*/  MOV R8, UR6 ;  /* 0x0000000600087c02 */ /* 0x000fce0008000f00 */
.L_x_5863:
[----:B------:R-:W-:Y:S01]  /*c1d0*/  ISETP.NE.AND P2, PT, R9, RZ, PT ;  /* 0x000000ff0900720c */ /* 0x000fe20003f45270 */
[----:B------:R-:W-:-:S12]  /*c1e0*/  BSSY B0, `(.L_x_5862) ;  /* 0x00000ea000007945 */ /* 0x000fd80003800000 */
[----:B------:R-:W-:Y:S05]  /*c1f0*/  @!P2 BRA `(.L_x_5871) ;  /* 0x0000000c00a0a947 */ /* 0x000fea0003800000 */
.L_x_5886:
        /* <DEDUP_REMOVED lines=8> */
[----:B------:R-:W-:Y:S01]  /*c280*/  MOV R10, R8 ;  /* 0x00000008000a7202 */ /* 0x000fe20000000f00 */
[----:B------:R-:W-:Y:S06]  /*c290*/  @!P0 BRA `(.L_x_5874) ;  /* 0x0000000000488947 */ /* 0x000fec0003800000 */
[----:B------:R-:W1:Y:S01]  /*c2a0*/  LDC R10, c[0x0][0x41c] ;  /* 0x00010700ff0a7b82 */ /* 0x000e620000000800 */
[----:B------:R-:W-:Y:S01]  /*c2b0*/  MOV R11, R8 ;  /* 0x00000008000b7202 */ /* 0x000fe20000000f00 */
[----:B------:R-:W-:-:S04]  /*c2c0*/  IMAD R13, R7, UR4, RZ ;  /* 0x00000004070d7c24 */ /* 0x000fc8000f8e02ff */
[----:B------:R-:W-:Y:S02]  /*c2d0*/  IMAD R13, R6, UR5, R13 ;  /* 0x00000005060d7c24 */ /* 0x000fe4000f8e020d */
[----:B------:R-:W2:Y:S01]  /*c2e0*/  LDC.64 R4, c[0x0][0x3f8] ;  /* 0x0000fe00ff047b82 */ /* 0x000ea20000000a00 */
[----:B-1----:R-:W-:-:S13]  /*c2f0*/  ISETP.NE.AND P2, PT, R10, 0x1, PT ;  /* 0x000000010a00780c */ /* 0x002fda0003f45270 */
[----:B------:R-:W1:Y:S02]  /*c300*/  @P2 LDC.64 R2, c[0x0][0x420] ;  /* 0x00010800ff022b82 */ /* 0x000e640000000a00 */
[----:B-1----:R-:W-:-:S05]  /*c310*/  @P2 IMAD.HI.U32 R2, R8, R2, RZ ;  /* 0x0000000208022227 */ /* 0x002fca00078e00ff */
[----:B------:R-:W-:-:S04]  /*c320*/  @P2 SHF.R.U32.HI R11, RZ, R3, R2 ;  /* 0x00000003ff0b2219 */ /* 0x000fc80000011602 */
[--C-:B------:R-:W-:Y:S01]  /*c330*/  SHF.R.S32.HI R3, RZ, 0x1f, R11.reuse ;  /* 0x0000001fff037819 */ /* 0x100fe2000001140b */
[----:B------:R-:W-:-:S04]  /*c340*/  IMAD.MOV.U32 R2, RZ, RZ, R11 ;  /* 0x000000ffff027224 */ /* 0x000fc800078e000b */
[----:B------:R-:W-:-:S05]  /*c350*/  IMAD.WIDE.U32 R2, R6, UR4, R2 ;  /* 0x0000000406027c25 */ /* 0x000fca000f8e0002 */
[----:B------:R-:W-:Y:S02]  /*c360*/  IADD3 R3, R13, R3, RZ ;  /* 0x000000030d037210 */ /* 0x000fe40007ffe0ff */
[----:B--2---:R-:W-:-:S04]  /*c370*/  LEA R4, P2, R2, R4, 0x2 ;  /* 0x0000000402047211 */ /* 0x004fc800078410ff */
[----:B------:R-:W-:-:S05]  /*c380*/  LEA.HI.X R5, R2, R5, R3, 0x2, P2 ;  /* 0x0000000502057211 */ /* 0x000fca00010f1403 */
[----:B------:R1:W5:Y:S01]  /*c390*/  LDG.E R4, desc[UR50][R4.64] ;  /* 0x0000003204047981 */ /* 0x000362000c1e1900 */
[----:B------:R-:W-:-:S05]  /*c3a0*/  IADD3 R3, -R11, RZ, RZ ;  /* 0x000000ff0b037210 */ /* 0x000fca0007ffe1ff */
[----:B------:R-:W-:-:S07]  /*c3b0*/  IMAD R10, R10, R3, R8 ;  /* 0x000000030a0a7224 */ /* 0x000fce00078e0208 */
.L_x_5874:
[----:B------:R-:W1:Y:S01]  /*c3c0*/  S2R R2, SR_TID.X ;  /* 0x0000000000027919 */ /* 0x000e620000002100 */
[----:B------:R-:W-:Y:S02]  /*c3d0*/  LEA R3, R9, UR37, 0x3 ;  /* 0x0000002509037c11 */ /* 0x000fe4000f8e18ff */
[----:B-1----:R-:W-:Y:S02]  /*c3e0*/  LOP3.LUT R5, R2, 0x7f, RZ, 0xc0, !PT ;  /* 0x0000007f02057812 */ /* 0x002fe400078ec0ff */
[----:B------:R-:W-:Y:S02]  /*c3f0*/  SHF.L.U32 R2, R17, 0x1f, RZ ;  /* 0x0000001f11027819 */ /* 0x000fe400000006ff */
[----:B------:R-:W-:Y:S02]  /*c400*/  ISETP.NE.AND P2, PT, R5, RZ, PT ;  /* 0x000000ff0500720c */ /* 0x000fe40003f45270 */
[----:B------:R-:W1:Y:S02]  /*c410*/  SYNCS.PHASECHK.TRANS64.TRYWAIT P3, [R3+URZ+0x28c40], R2 ;  /* 0x028c4002030075a7 */ /* 0x000e64000806017f */
[----:B-1----:R-:W-:Y:S09]  /*c420*/  @!P3 BRA `(.L_x_5875) ;  /* 0x0000001400f8b947 */ /* 0x002ff20003800000 */
.L_x_5912:
[----:B------:R-:W-:Y:S05]  /*c430*/  @P2 BRA `(.L_x_5876) ;  /* 0x0000000000142947 */ /* 0x000fea0003800000 */
[----:B------:R-:W-:Y:S01]  /*c440*/  ISETP.NE.AND P3, PT, R19, RZ, PT ;  /* 0x000000ff1300720c */ /* 0x000fe20003f65270 */
[----:B------:R-:W-:-:S04]  /*c450*/  IMAD.MOV.U32 R12, RZ, RZ, 0x2000 ;  /* 0x00002000ff0c7424 */ /* 0x000fc800078e00ff */
[----:B------:R2:W-:Y:S08]  /*c460*/  SYNCS.ARRIVE.TRANS64 RZ, [R3+URZ+0x28c30], R12 ;  /* 0x028c300c03ff79a7 */ /* 0x0005f0000800003f */
[----:B------:R-:W-:Y:S05]  /*c470*/  @!P3 BRA `(.L_x_5876) ;  /* 0x000000000004b947 */ /* 0x000fea0003800000 */
[----:B------:R-:W-:Y:S01]  /*c480*/  BPT.TRAP 0x1 ;  /* 0x000000040000795c */ /* 0x000fe20000300000 */
.L_x_5876:
        /* <DEDUP_REMOVED lines=17> */
.L_x_5913:
[----:B------:R-:W-:Y:S05]  /*c5a0*/  @P2 BRA `(.L_x_5878) ;  /* 0x0000000000142947 */ /* 0x000fea0003800000 */
[----:B------:R-:W-:Y:S02]  /*c5b0*/  ISETP.NE.AND P2, PT, R19, RZ, PT ;  /* 0x000000ff1300720c */ /* 0x000fe40003f45270 */
[----:B-1-3--:R-:W-:-:S04]  /*c5c0*/  MOV R2, 0x10000 ;  /* 0x0001000000027802 */ /* 0x00afc80000000f00 */
[----:B------:R4:W-:Y:S07]  /*c5d0*/  SYNCS.ARRIVE.TRANS64 RZ, [R3+URZ+0x28c50], R2 ;  /* 0x028c500203ff79a7 */ /* 0x0009ee000800003f */
[----:B------:R-:W-:Y:S05]  /*c5e0*/  @!P2 BRA `(.L_x_5878) ;  /* 0x000000000004a947 */ /* 0x000fea0003800000 */
[----:B------:R-:W-:Y:S01]  /*c5f0*/  BPT.TRAP 0x1 ;  /* 0x000000040000795c */ /* 0x000fe20000300000 */
.L_x_5878:
        /* <DEDUP_REMOVED lines=50> */
.L_x_5873:
[----:B------:R-:W-:Y:S05]  /*c920*/  BSYNC B1 ;  /* 0x0000000000017941 */ /* 0x000fea0003800000 */
.L_x_5872:
[----:B------:R-:W-:Y:S01]  /*c930*/  VIADD R9, R9, 0x1 ;  /* 0x0000000109097836 */ /* 0x000fe20000000000 */
[----:B------:R-:W-:Y:S04]  /*c940*/  BSSY B1, `(.L_x_5879) ;  /* 0x0000070000017945 */ /* 0x000fe80003800000 */
[----:B------:R-:W-:-:S04]  /*c950*/  ISETP.NE.AND P2, PT, R9, 0x2, PT ;  /* 0x000000020900780c */ /* 0x000fc80003f45270 */
[----:B---34-:R-:W-:Y:S02]  /*c960*/  SEL R2, RZ, 0x1, P2 ;  /* 0x00000001ff027807 */ /* 0x018fe40001000000 */
[----:B------:R-:W-:Y:S02]  /*c970*/  SEL R16, R9, RZ, P2 ;  /* 0x000000ff09107207 */ /* 0x000fe40001000000 */
[----:B------:R-:W-:Y:S01]  /*c980*/  LOP3.LUT R17, R17, R2, RZ, 0x3c, !PT ;  /* 0x0000000211117212 */ /* 0x000fe200078e3cff */
[----:B------:R-:W-:Y:S06]  /*c990*/  @!P6 BRA `(.L_x_5880) ;  /* 0x0000000400a8e947 */ /* 0x000fec0003800000 */
[----:B------:R-:W-:Y:S01]  /*c9a0*/  IADD3 R10, R8, -0x1, RZ ;  /* 0xffffffff080a7810 */ /* 0x000fe20007ffe0ff */
[----:B------:R-:W-:Y:S06]  /*c9b0*/  @!P0 BRA `(.L_x_5881) ;  /* 0x0000000000488947 */ /* 0x000fec0003800000 */
[----:B------:R-:W1:Y:S01]  /*c9c0*/  LDC R9, c[0x0][0x41c] ;  /* 0x00010700ff097b82 */ /* 0x000e620000000800 */
[----:B------:R-:W-:Y:S01]  /*c9d0*/  MOV R11, R10 ;  /* 0x0000000a000b7202 */ /* 0x000fe20000000f00 */
[----:B------:R-:W-:-:S04]  /*c9e0*/  IMAD R13, R7, UR4, RZ ;  /* 0x00000004070d7c24 */ /* 0x000fc8000f8e02ff */
[----:B------:R-:W-:Y:S02]  /*c9f0*/  IMAD R13, R6, UR5, R13 ;  /* 0x00000005060d7c24 */ /* 0x000fe4000f8e020d */
[----:B------:R-:W3:Y:S01]  /*ca00*/  LDC.64 R4, c[0x0][0x3f8] ;  /* 0x0000fe00ff047b82 */ /* 0x000ee20000000a00 */
[----:B-1----:R-:W-:-:S13]  /*ca10*/  ISETP.NE.AND P2, PT, R9, 0x1, PT ;  /* 0x000000010900780c */ /* 0x002fda0003f45270 */
[----:B--2---:R-:W1:Y:S02]  /*ca20*/  @P2 LDC.64 R2, c[0x0][0x420] ;  /* 0x00010800ff022b82 */ /* 0x004e640000000a00 */
[----:B-1----:R-:W-:-:S05]  /*ca30*/  @P2 IMAD.HI.U32 R2, R10, R2, RZ ;  /* 0x000000020a022227 */ /* 0x002fca00078e00ff */
[----:B------:R-:W-:-:S04]  /*ca40*/  @P2 SHF.R.U32.HI R11, RZ, R3, R2 ;  /* 0x00000003ff0b2219 */ /* 0x000fc80000011602 */
[--C-:B------:R-:W-:Y:S01]  /*ca50*/  SHF.R.S32.HI R3, RZ, 0x1f, R11.reuse ;  /* 0x0000001fff037819 */ /* 0x100fe2000001140b */
[----:B------:R-:W-:-:S04]  /*ca60*/  IMAD.MOV.U32 R2, RZ, RZ, R11 ;  /* 0x000000ffff027224 */ /* 0x000fc800078e000b */
[----:B------:R-:W-:-:S05]  /*ca70*/  IMAD.WIDE.U32 R2, R6, UR4, R2 ;  /* 0x0000000406027c25 */ /* 0x000fca000f8e0002 */
[----:B------:R-:W-:Y:S02]  /*ca80*/  IADD3 R3, R13, R3, RZ ;  /* 0x000000030d037210 */ /* 0x000fe40007ffe0ff */
[----:B---3--:R-:W-:-:S04]  /*ca90*/  LEA R4, P2, R2, R4, 0x2 ;  /* 0x0000000402047211 */ /* 0x008fc800078410ff */
[----:B------:R-:W-:-:S05]  /*caa0*/  LEA.HI.X R5, R2, R5, R3, 0x2, P2 ;  /* 0x0000000502057211 */ /* 0x000fca00010f1403 */
[----:B------:R1:W5:Y:S01]  /*cab0*/  LDG.E R4, desc[UR50][R4.64] ;  /* 0x0000003204047981 */ /* 0x000362000c1e1900 */
[----:B------:R-:W-:-:S05]  /*cac0*/  IADD3 R2, -R11, RZ, RZ ;  /* 0x000000ff0b027210 */ /* 0x000fca0007ffe1ff */
[----:B------:R-:W-:-:S07]  /*cad0*/  IMAD R10, R9, R2, R10 ;  /* 0x00000002090a7224 */ /* 0x000fce00078e020a */
.L_x_5881:
[----:B------:R-:W1:Y:S01]  /*cae0*/  S2R R2, SR_TID.X ;  /* 0x0000000000027919 */ /* 0x000e620000002100 */
[----:B--2---:R-:W-:Y:S02]  /*caf0*/  SHF.L.U32 R3, R17, 0x1f, RZ ;  /* 0x0000001f11037819 */ /* 0x004fe400000006ff */
[----:B-1----:R-:W-:Y:S02]  /*cb00*/  LOP3.LUT R5, R2, 0x7f, RZ, 0xc0, !PT ;  /* 0x0000007f02057812 */ /* 0x002fe400078ec0ff */
[----:B------:R-:W-:Y:S02]  /*cb10*/  LEA R2, R16, UR37, 0x3 ;  /* 0x0000002510027c11 */ /* 0x000fe4000f8e18ff */
[----:B------:R-:W-:Y:S02]  /*cb20*/  ISETP.NE.AND P2, PT, R5, RZ, PT ;  /* 0x000000ff0500720c */ /* 0x000fe40003f45270 */
[----:B------:R-:W1:Y:S02]  /*cb30*/  SYNCS.PHASECHK.TRANS64.TRYWAIT P3, [R2+URZ+0x28c40], R3 ;  /* 0x028c4003020075a7 */ /* 0x000e64000806017f */
[----:B-1----:R-:W-:Y:S09]  /*cb40*/  @!P3 BRA `(.L_x_5882) ;  /* 0x000000100058b947 */ /* 0x002ff20003800000 */
.L_x_5914:
[----:B------:R-:W-:Y:S05]  /*cb50*/  @P2 BRA `(.L_x_5883) ;  /* 0x0000000000142947 */ /* 0x000fea0003800000 */
[----:B------:R-:W-:Y:S01]  /*cb60*/  ISETP.NE.AND P3, PT, R19, RZ, PT ;  /* 0x000000ff1300720c */ /* 0x000fe20003f65270 */
[----:B------:R-:W-:-:S04]  /*cb70*/  IMAD.MOV.U32 R5, RZ, RZ, 0x2000 ;  /* 0x00002000ff057424 */ /* 0x000fc800078e00ff */
[----:B------:R2:W-:Y:S08]  /*cb80*/  SYNCS.ARRIVE.TRANS64 RZ, [R2+URZ+0x28c30], R5 ;  /* 0x028c300502ff79a7 */ /* 0x0005f0000800003f */
[----:B------:R-:W-:Y:S05]  /*cb90*/  @!P3 BRA `(.L_x_5883) ;  /* 0x000000000004b947 */ /* 0x000fea0003800000 */
[----:B------:R-:W-:Y:S01]  /*cba0*/  BPT.TRAP 0x1 ;  /* 0x000000040000795c */ /* 0x000fe20000300000 */
.L_x_5883:
        /* <DEDUP_REMOVED lines=17> */
.L_x_5915:
[----:B------:R-:W-:Y:S05]  /*ccc0*/  @P2 BRA `(.L_x_5885) ;  /* 0x0000000000142947 */ /* 0x000fea0003800000 */
[----:B------:R-:W-:Y:S02]  /*ccd0*/  ISETP.NE.AND P2, PT, R19, RZ, PT ;  /* 0x000000ff1300720c */ /* 0x000fe40003f45270 */
[----:B-1-3--:R-:W-:-:S04]  /*cce0*/  MOV R3, 0x10000 ;  /* 0x0001000000037802 */ /* 0x00afc80000000f00 */
[----:B------:R4:W-:Y:S07]  /*ccf0*/  SYNCS.ARRIVE.TRANS64 RZ, [R2+URZ+0x28c50], R3 ;  /* 0x028c500302ff79a7 */ /* 0x0009ee000800003f */
[----:B------:R-:W-:Y:S05]  /*cd00*/  @!P2 BRA `(.L_x_5885) ;  /* 0x000000000004a947 */ /* 0x000fea0003800000 */
[----:B------:R-:W-:Y:S01]  /*cd10*/  BPT.TRAP 0x1 ;  /* 0x000000040000795c */ /* 0x000fe20000300000 */
.L_x_5885:
        /* <DEDUP_REMOVED lines=50> */
.L_x_5880:
[----:B------:R-:W-:Y:S05]  /*d040*/  BSYNC B1 ;  /* 0x0000000000017941 */ /* 0x000fea0003800000 */
.L_x_5879:
[C---:B------:R-:W-:Y:S01]  /*d050*/  ISETP.GT.AND P2, PT, R8.reuse, 0x1, PT ;  /* 0x000000010800780c */ /* 0x040fe20003f44270 */
[----:B------:R-:W-:-:S12]  /*d060*/  VIADD R8, R8, 0xfffffffe ;  /* 0xfffffffe08087836 */ /* 0x000fd80000000000 */
[----:B------:R-:W-:Y:S05]  /*d070*/  @P2 BRA `(.L_x_5886) ;  /* 0xfffffff000602947 */ /* 0x000fea000383ffff */
.L_x_5871:
[----:B------:R-:W-:Y:S05]  /*d080*/  BSYNC B0 ;  /* 0x0000000000007941 */ /* 0x000fea0003800000 */
.L_x_5862:
        /* <DEDUP_REMOVED lines=18> */
.L_x_5888:
[----:B------:R-:W-:Y:S05]  /*d1b0*/  BSYNC B0 ;  /* 0x0000000000007941 */ /* 0x000fea0003800000 */
.L_x_5887:
[----:B------:R-:W-:Y:S02]  /*d1c0*/  SEL R16, R16, RZ, P0 ;  /* 0x000000ff10107207 */ /* 0x000fe40000000000 */
[----:B------:R-:W-:-:S07]  /*d1d0*/  MOV R13, R18 ;  /* 0x00000012000d7202 */ /* 0x000fce0000000f00 */
.L_x_5847:
[----:B------:R-:W-:Y:S05]  /*d1e0*/  BSYNC B6 ;  /* 0x0000000000067941 */ /* 0x000fea0003800000 */
.L_x_5845:
[----:B------:R-:W-:-:S03]  /*d1f0*/  UMOV UR6, 0xffffffff ;  /* 0xffffffff00067882 */ /* 0x000fc60000000000 */
[----:B------:R-:W-:Y:S05]  /*d200*/  BRA.DIV UR6, `(.L_x_5889) ;  /* 0x0000000a06d07947 */ /* 0x000fea000b800000 */
[----:B------:R1:W1:Y:S02]  /*d210*/  SHFL.IDX PT, R14, R13, RZ, 0x1f ;  /* 0x00001fff0d0e7589 */ /* 0x00026400000e0000 */
.L_x_5918:
        /* <DEDUP_REMOVED lines=12> */
.L_x_5842:
[----:B------:R-:W1:Y:S01]  /*d2e0*/  S2R R3, SR_CgaCtaId ;  /* 0x0000000000037919 */ /* 0x000e620000008800 */
[----:B------:R-:W-:Y:S01]  /*d2f0*/  UIADD3 UR44, UR44, 0x1, URZ ;  /* 0x000000012c2c7890 */ /* 0x000fe2000fffe03f */
[----:B------:R-:W-:-:S03]  /*d300*/  MOV R0, 0x400 ;  /* 0x0000040000007802 */ /* 0x000fc60000000f00 */
[----:B------:R-:W-:-:S04]  /*d310*/  ULEA.HI UR4, UR44, UR44, URZ, 0x1 ;  /* 0x0000002c2c047291 */ /* 0x000fc8000f8f083f */
[----:B------:R-:W-:-:S04]  /*d320*/  ULOP3.LUT UR4, UR4, 0xfffffffe, URZ, 0xc0, !UPT ;  /* 0xfffffffe04047892 */ /* 0x000fc8000f8ec03f */
[----:B------:R-:W-:Y:S01]  /*d330*/  UIADD3 UR4, UR44, -UR4, URZ ;  /* 0x800000042c047290 */ /* 0x000fe2000fffe03f */
[----:B-1----:R-:W-:-:S05]  /*d340*/  LEA R7, R3, R0, 0x18 ;  /* 0x0000000003077211 */ /* 0x002fca00078ec0ff */
[----:B------:R-:W-:-:S04]  /*d350*/  MOV R0, UR4 ;  /* 0x0000000400007c02 */ /* 0x000fc80008000f00 */
[----:B------:R-:W-:-:S04]  /*d360*/  SHF.L.U32 R0, R0, 0x1f, RZ ;  /* 0x0000001f00007819 */ /* 0x000fc800000006ff */
[----:B------:R-:W1:Y:S02]  /*d370*/  SYNCS.PHASECHK.TRANS64.TRYWAIT P0, [R7+URZ+0x28c20], R0 ;  /* 0x028c2000070075a7 */ /* 0x000e64000800017f */
[----:B-1----:R-:W-:Y:S05]  /*d380*/  @!P0 BRA `(.L_x_5891) ;  /* 0x0000000800948947 */ /* 0x002fea0003800000 */
.L_x_5919:
        /* <DEDUP_REMOVED lines=14> */
.L_x_5894:
[----:B------:R-:W-:Y:S01]  /*d470*/  VIADD R3, R7, 0x28c40 ;  /* 0x00028c4007037836 */ /* 0x000fe20000000000 */
[----:B------:R-:W-:Y:S02]  /*d480*/  SHF.L.U32 R4, R17, 0x1f, RZ ;  /* 0x0000001f11047819 */ /* 0x000fe400000006ff */
[C---:B------:R-:W-:Y:S02]  /*d490*/  IADD3 R0, R16.reuse, 0x1, RZ ;  /* 0x0000000110007810 */ /* 0x040fe40007ffe0ff */
[----:B------:R-:W-:Y:S02]  /*d4a0*/  LEA R5, R16, R3, 0x3 ;  /* 0x0000000310057211 */ /* 0x000fe400078e18ff */
[----:B------:R-:W-:Y:S02]  /*d4b0*/  ISETP.NE.AND P1, PT, R0, 0x2, PT ;  /* 0x000000020000780c */ /* 0x000fe40003f25270 */
[----:B------:R-:W1:Y:S02]  /*d4c0*/  SYNCS.PHASECHK.TRANS64.TRYWAIT P0, [R5+URZ], R4 ;  /* 0x00000004050075a7 */ /* 0x000e64000800017f */
[----:B------:R-:W-:-:S04]  /*d4d0*/  SEL R2, RZ, 0x1, P1 ;  /* 0x00000001ff027807 */ /* 0x000fc80000800000 */
[----:B------:R-:W-:Y:S02]  /*d4e0*/  LOP3.LUT R17, R17, R2, RZ, 0x3c, !PT ;  /* 0x0000000211117212 */ /* 0x000fe400078e3cff */
[----:B------:R-:W-:Y:S02]  /*d4f0*/  SEL R2, R0, RZ, P1 ;  /* 0x000000ff00027207 */ /* 0x000fe40000800000 */
[----:B------:R-:W-:-:S03]  /*d500*/  SHF.L.U32 R0, R17, 0x1f, RZ ;  /* 0x0000001f11007819 */ /* 0x000fc600000006ff */
[----:B------:R-:W-:Y:S01]  /*d510*/  IMAD R3, R2, 0x8, R3 ;  /* 0x0000000802037824 */ /* 0x000fe200078e0203 */
[----:B-1----:R-:W-:Y:S06]  /*d520*/  @!P0 BRA `(.L_x_5895) ;  /* 0x0000000800408947 */ /* 0x002fec0003800000 */
.L_x_5920:
[----:B------:R-:W2:Y:S02]  /*d530*/  SYNCS.PHASECHK.TRANS64.TRYWAIT P0, [R3+URZ], R0 ;  /* 0x00000000030075a7 */ /* 0x000ea4000800017f */
[----:B--2---:R-:W-:Y:S05]  /*d540*/  @!P0 BRA `(.L_x_5896) ;  /* 0x00000008004c8947 */ /* 0x004fea0003800000 */
.L_x_5921:
[----:B------:R-:W-:Y:S05]  /*d550*/  @!P2 BRA `(.L_x_5897) ;  /* 0x000000000004a947 */ /* 0x000fea0003800000 */
[----:B------:R-:W-:Y:S01]  /*d560*/  BPT.TRAP 0x1 ;  /* 0x000000040000795c */ /* 0x000fe20000300000 */
.L_x_5897:
[----:B--2---:R-:W-:-:S04]  /*d570*/  IADD3 R3, R7, 0x28c60, RZ ;  /* 0x00028c6007037810 */ /* 0x004fc80007ffe0ff */
[----:B-1----:R-:W-:-:S04]  /*d580*/  LEA R5, R16, R3, 0x3 ;  /* 0x0000000310057211 */ /* 0x002fc800078e18ff */
[----:B------:R-:W1:Y:S02]  /*d590*/  SYNCS.PHASECHK.TRANS64.TRYWAIT P0, [R5+URZ], R4 ;  /* 0x00000004050075a7 */ /* 0x000e64000800017f */
[----:B-1----:R-:W-:Y:S05]  /*d5a0*/  @!P0 BRA `(.L_x_5898) ;  /* 0x0000000800488947 */ /* 0x002fea0003800000 */
.L_x_5922:
[----:B------:R-:W-:-:S07]  /*d5b0*/  IMAD R3, R2, 0x8, R3 ;  /* 0x0000000802037824 */ /* 0x000fce00078e0203 */
.L_x_5899:
[----:B--2---:R2:W3:Y:S02]  /*d5c0*/  SYNCS.PHASECHK.TRANS64.TRYWAIT P0, [R3+URZ], R0 ;  /* 0x00000000030075a7 */ /* 0x0044e4000800017f */
[----:B---3--:R-:W-:Y:S05]  /*d5d0*/  @!P0 NANOSLEEP.SYNCS 0x989680 ;  /* 0x009896800000895d */ /* 0x008fea0003900000 */
[----:B------:R-:W3:Y:S02]  /*d5e0*/  @!P0 SYNCS.PHASECHK.TRANS64 P0, [R3+URZ], R0 ;  /* 0x00000000030085a7 */ /* 0x000ee4000800007f */
[----:B---3--:R-:W-:Y:S05]  /*d5f0*/  @!P0 BRA `(.L_x_5899) ;  /* 0xfffffffc00f08947 */ /* 0x008fea000383ffff */
.L_x_5893:
[----:B------:R-:W-:Y:S05]  /*d600*/  BSYNC B0 ;  /* 0x0000000000007941 */ /* 0x000fea0003800000 */
.L_x_5892:
[----:B------:R-:W-:Y:S05]  /*d610*/  EXIT ;  /* 0x000000000000794d */ /* 0x000fea0003800000 */
.L_x_5794:
[----:B-1----:R-:W-:-:S04]  /*d620*/  MOV R3, UR16 ;  /* 0x0000001000037c02 */ /* 0x002fc80008000f00 */
[----:B------:R1:W2:Y:S03]  /*d630*/  SYNCS.PHASECHK.TRANS64.TRYWAIT P0, [R3+URZ+0x28c50], R0 ;  /* 0x028c5000030075a7 */ /* 0x0002a6000800017f */
[----:B--2---:R-:W-:Y:S05]  /*d640*/  @!P0 NANOSLEEP.SYNCS 0x989680 ;  /* 0x009896800000895d */ /* 0x004fea0003900000 */
[----:B------:R-:W2:Y:S02]  /*d650*/  @!P0 SYNCS.PHASECHK.TRANS64 P0, [R3+URZ+0x28c50], R0 ;  /* 0x028c5000030085a7 */ /* 0x000ea4000800007f */
[----:B--2---:R-:W-:Y:S05]  /*d660*/  @!P0 BRA `(.L_x_5794) ;  /* 0xfffffffc00ec8947 */ /* 0x004fea000383ffff */
[----:B------:R-:W-:Y:S05]  /*d670*/  BRA `(.L_x_5900) ;  /* 0xffffff4000787947 */ /* 0x000fea000383ffff */
.L_x_5799:
[----:B--2---:R-:W-:-:S04]  /*d680*/  MOV R4, UR6 ;  /* 0x0000000600047c02 */ /* 0x004fc80008000f00 */
[----:B------:R2:W3:Y:S03]  /*d690*/  SYNCS.PHASECHK.TRANS64.TRYWAIT P0, [R4+URZ+0x28c50], R3 ;  /* 0x028c5003040075a7 */ /* 0x0004e6000800017f */
[----:B---3--:R-:W-:Y:S05]  /*d6a0*/  @!P0 NANOSLEEP.SYNCS 0x989680 ;  /* 0x009896800000895d */ /* 0x008fea0003900000 */
[----:B------:R-:W3:Y:S02]  /*d6b0*/  @!P0 SYNCS.PHASECHK.TRANS64 P0, [R4+URZ+0x28c50], R3 ;  /* 0x028c5003040085a7 */ /* 0x000ee4000800007f */
[----:B---3--:R-:W-:Y:S05]  /*d6c0*/  @!P0 BRA `(.L_x_5799) ;  /* 0xfffffffc00ec8947 */ /* 0x008fea000383ffff */
[----:B------:R-:W-:Y:S05]  /*d6d0*/  BRA `(.L_x_5798) ;  /* 0xffffff4c008c7947 */ /* 0x000fea000383ffff */
.L_x_5802:
[----:B-1----:R-:W-:-:S04]  /*d6e0*/  IMAD.U32 R3, RZ, RZ, UR48 ;  /* 0x00000030ff037e24 */ /* 0x002fc8000f8e00ff */
[----:B------:R1:W2:Y:S03]  /*d6f0*/  SYNCS.PHASECHK.TRANS64.TRYWAIT P1, [R3+URZ+0x28c00], R0 ;  /* 0x028c0000030075a7 */ /* 0x0002a6000802017f */
[----:B--2---:R-:W-:Y:S05]  /*d700*/  @!P1 NANOSLEEP.SYNCS 0x989680 ;  /* 0x009896800000995d */ /* 0x004fea0003900000 */
[----:B------:R-:W2:Y:S02]  /*d710*/  @!P1 SYNCS.PHASECHK.TRANS64 P1, [R3+URZ+0x28c00], R0 ;  /* 0x028c0000030095a7 */ /* 0x000ea4000802007f */
[----:B--2---:R-:W-:Y:S05]  /*d720*/  @!P1 BRA `(.L_x_5802) ;  /* 0xfffffffc00ec9947 */ /* 0x004fea000383ffff */
[----:B------:R-:W-:Y:S05]  /*d730*/  BRA `(.L_x_5901) ;  /* 0xffffff5800f47947 */ /* 0x000fea000383ffff */
.L_x_5806:
[----:B---3--:R3:W4:Y:S02]  /*d740*/  SYNCS.PHASECHK.TRANS64.TRYWAIT P1, [R7+URZ+0x28c30], R8 ;  /* 0x028c3008070075a7 */ /* 0x008724000802017f */
[----:B----4-:R-:W-:Y:S05]  /*d750*/  @!P1 NANOSLEEP.SYNCS 0x989680 ;  /* 0x009896800000995d */ /* 0x010fea0003900000 */
[----:B------:R-:W4:Y:S02]  /*d760*/  @!P1 SYNCS.PHASECHK.TRANS64 P1, [R7+URZ+0x28c30], R8 ;  /* 0x028c3008070095a7 */ /* 0x000f24000802007f */
[----:B----4-:R-:W-:Y:S05]  /*d770*/  @!P1 BRA `(.L_x_5806) ;  /* 0xfffffffc00f09947 */ /* 0x010fea000383ffff */
[----:B------:R-:W-:Y:S05]  /*d780*/  BRA `(.L_x_5805) ;  /* 0xffffff5c00107947 */ /* 0x000fea000383ffff */
.L_x_5810:
[----:B--2---:R2:W1:Y:S02]  /*d790*/  SYNCS.PHASECHK.TRANS64.TRYWAIT P2, [R7+URZ+0x28c50], R8 ;  /* 0x028c5008070075a7 */ /* 0x004464000804017f */
[----:B-1----:R-:W-:Y:S05]  /*d7a0*/  @!P2 NANOSLEEP.SYNCS 0x989680 ;  /* 0x009896800000a95d */ /* 0x002fea0003900000 */
[----:B------:R-:W1:Y:S02]  /*d7b0*/  @!P2 SYNCS.PHASECHK.TRANS64 P2, [R7+URZ+0x28c50], R8 ;  /* 0x028c50080700a5a7 */ /* 0x000e64000804007f */
[----:B-1----:R-:W-:Y:S05]  /*d7c0*/  @!P2 BRA `(.L_x_5810) ;  /* 0xfffffffc00f0a947 */ /* 0x002fea000383ffff */
[----:B------:R-:W-:Y:S05]  /*d7d0*/  BRA `(.L_x_5809) ;  /* 0xffffff6c00847947 */ /* 0x000fea000383ffff */
.L_x_5815:
[----:B--2---:R-:W-:-:S04]  /*d7e0*/  MOV R4, UR29 ;  /* 0x0000001d00047c02 */ /* 0x004fc80008000f00 */
[----:B------:R2:W3:Y:S03]  /*d7f0*/  SYNCS.PHASECHK.TRANS64.TRYWAIT P2, [R4+URZ+0x28c30], R7 ;  /* 0x028c3007040075a7 */ /* 0x0004e6000804017f */
[----:B---3--:R-:W-:Y:S05]  /*d800*/  @!P2 NANOSLEEP.SYNCS 0x989680 ;  /* 0x009896800000a95d */ /* 0x008fea0003900000 */
[----:B------:R-:W3:Y:S02]  /*d810*/  @!P2 SYNCS.PHASECHK.TRANS64 P2, [R4+URZ+0x28c30], R7 ;  /* 0x028c30070400a5a7 */ /* 0x000ee4000804007f */
[----:B---3--:R-:W-:Y:S05]  /*d820*/  @!P2 BRA `(.L_x_5815) ;  /* 0xfffffffc00eca947 */ /* 0x008fea000383ffff */
[----:B------:R-:W-:Y:S05]  /*d830*/  BRA `(.L_x_5814) ;  /* 0xffffff7000847947 */ /* 0x000fea000383ffff */
.L_x_5819:
[----:B---3--:R3:W4:Y:S02]  /*d840*/  SYNCS.PHASECHK.TRANS64.TRYWAIT P2, [R170+URZ+0x28c50], R7 ;  /* 0x028c5007aa0075a7 */ /* 0x008724000804017f */
[----:B----4-:R-:W-:Y:S05]  /*d850*/  @!P2 NANOSLEEP.SYNCS 0x989680 ;  /* 0x009896800000a95d */ /* 0x010fea0003900000 */
[----:B------:R-:W4:Y:S02]  /*d860*/  @!P2 SYNCS.PHASECHK.TRANS64 P2, [R170+URZ+0x28c50], R7 ;  /* 0x028c5007aa00a5a7 */ /* 0x000f24000804007f */
[----:B----4-:R-:W-:Y:S05]  /*d870*/  @!P2 BRA `(.L_x_5819) ;  /* 0xfffffffc00f0a947 */ /* 0x010fea000383ffff */
[----:B------:R-:W-:Y:S05]  /*d880*/  BRA `(.L_x_5818) ;  /* 0xffffff8800ec7947 */ /* 0x000fea000383ffff */
.L_x_5825:
[----:B------:R-:W-:-:S04]  /*d890*/  MOV R4, UR22 ;  /* 0x0000001600047c02 */ /* 0x000fc80008000f00 */
[----:B------:R1:W1:Y:S03]  /*d8a0*/  SYNCS.PHASECHK.TRANS64.TRYWAIT P2, [R4+URZ+0x28c30], R7 ;  /* 0x028c3007040075a7 */ /* 0x000266000804017f */
[----:B-1----:R-:W-:Y:S05]  /*d8b0*/  @!P2 NANOSLEEP.SYNCS 0x989680 ;  /* 0x009896800000a95d */ /* 0x002fea0003900000 */
[----:B------:R-:W1:Y:S02]  /*d8c0*/  @!P2 SYNCS.PHASECHK.TRANS64 P2, [R4+URZ+0x28c30], R7 ;  /* 0x028c30070400a5a7 */ /* 0x000e64000804007f */
[----:B-1----:R-:W-:Y:S05]  /*d8d0*/  @!P2 BRA `(.L_x_5825) ;  /* 0xfffffffc00eca947 */ /* 0x002fea000383ffff */
[----:B------:R-:W-:Y:S05]  /*d8e0*/  BRA `(.L_x_5824) ;  /* 0xffffff8c00d47947 */ /* 0x000fea000383ffff */
.L_x_5829:
[----:B---3--:R3:W4:Y:S02]  /*d8f0*/  SYNCS.PHASECHK.TRANS64.TRYWAIT P2, [R170+URZ+0x28c50], R7 ;  /* 0x028c5007aa0075a7 */ /* 0x008724000804017f */
[----:B----4-:R-:W-:Y:S05]  /*d900*/  @!P2 NANOSLEEP.SYNCS 0x989680 ;  /* 0x009896800000a95d */ /* 0x010fea0003900000 */
[----:B------:R-:W4:Y:S02]  /*d910*/  @!P2 SYNCS.PHASECHK.TRANS64 P2, [R170+URZ+0x28c50], R7 ;  /* 0x028c5007aa00a5a7 */ /* 0x000f24000804007f */
[----:B----4-:R-:W-:Y:S05]  /*d920*/  @!P2 BRA `(.L_x_5829) ;  /* 0xfffffffc00f0a947 */ /* 0x010fea000383ffff */
[----:B------:R-:W-:Y:S05]  /*d930*/  BRA `(.L_x_5828) ;  /* 0xffffffa000f87947 */ /* 0x000fea000383ffff */
.L_x_5851:
[----:B------:R-:W1:Y:S01]  /*d940*/  S2R R7, SR_TID.X ;  /* 0x0000000000077919 */ /* 0x000e620000002100 */
[----:B------:R-:W-:Y:S01]  /*d950*/  MOV R12, RZ ;  /* 0x000000ff000c7202 */ /* 0x000fe20000000f00 */
[----:B------:R-:W-:Y:S01]  /*d960*/  IMAD.MOV.U32 R15, RZ, RZ, -0x1 ;  /* 0xffffffffff0f7424 */ /* 0x000fe200078e00ff */
[----:B------:R-:W-:Y:S02]  /*d970*/  MOV R11, 0x1f ;  /* 0x0000001f000b7802 */ /* 0x000fe40000000f00 */
[----:B-1----:R-:W-:-:S04]  /*d980*/  SHF.R.U32.HI R7, RZ, 0x5, R7 ;  /* 0x00000005ff077819 */ /* 0x002fc80000011607 */
[----:B------:R-:W-:-:S05]  /*d990*/  LOP3.LUT R7, R7, 0x3, RZ, 0xc0, !PT ;  /* 0x0000000307077812 */ /* 0x000fca00078ec0ff */
[----:B------:R-:W-:-:S07]  /*d9a0*/  IMAD.MOV.U32 R13, RZ, RZ, R7 ;  /* 0x000000ffff0d7224 */ /* 0x000fce00078e0007 */
[----:B------:R-:W-:Y:S05]  /*d9b0*/  WARPSYNC.COLLECTIVE R15, `(.L_x_5902) ;  /* 0x000000000f087348 */ /* 0x000fea0003c00000 */
[----:B------:R1:W2:Y:S02]  /*d9c0*/  SHFL.IDX P6, R14, R13, R12, R11 ;  /* 0x0000000c0d0e7389 */ /* 0x0002a400000c000b */
[----:B-12---:R-:W-:Y:S01]  /*d9d0*/  ENDCOLLECTIVE ;  /* 0x000000000000791b */ /* 0x006fe20003800000 */
.L_x_5902:
[----:B------:R-:W-:Y:S05]  /*d9e0*/  BRA `(.L_x_5903) ;  /* 0xffffffd400b87947 */ /* 0x000fea000383ffff */
.L_x_5852:
[----:B------:R-:W-:Y:S01]  /*d9f0*/  BSSY B0, `(.L_x_5904) ;  /* 0x0000006000007945 */ /* 0x000fe20003800000 */
[----:B------:R-:W-:-:S07]  /*da00*/  MOV R15, 0xffffffff ;  /* 0xffffffff000f7802 */ /* 0x000fce0000000f00 */
[----:B------:R-:W-:Y:S05]  /*da10*/  WARPSYNC.COLLECTIVE R15, `(.L_x_5905) ;  /* 0x000000000f0c7348 */ /* 0x000fea0003c00000 */
[----:B------:R-:W-:Y:S02]  /*da20*/  ELECT P6, UR62, PT ;  /* 0x00000000003e782f */ /* 0x000fe400038c0000 */
[----:B------:R-:W-:Y:S01]  /*da30*/  MOV R14, UR62 ;  /* 0x0000003e000e7c02 */ /* 0x000fe20008000f00 */
[----:B------:R-:W-:Y:S10]  /*da40*/  ENDCOLLECTIVE ;  /* 0x000000000000791b */ /* 0x000ff40003800000 */
.L_x_5905:
[----:B------:R-:W-:Y:S05]  /*da50*/  BSYNC B0 ;  /* 0x0000000000007941 */ /* 0x000fea0003800000 */
.L_x_5904:
[----:B------:R-:W-:Y:S05]  /*da60*/  BRA `(.L_x_5906) ;  /* 0xffffffd400a87947 */ /* 0x000fea000383ffff */
.L_x_5855:
[----:B-1----:R1:W2:Y:S02]  /*da70*/  SYNCS.PHASECHK.TRANS64.TRYWAIT P2, [R8+URZ+0x28c40], R5 ;  /* 0x028c4005080075a7 */ /* 0x0022a4000804017f */
[----:B--2---:R-:W-:Y:S05]  /*da80*/  @!P2 NANOSLEEP.SYNCS 0x989680 ;  /* 0x009896800000a95d */ /* 0x004fea0003900000 */
[----:B------:R-:W2:Y:S02]  /*da90*/  @!P2 SYNCS.PHASECHK.TRANS64 P2, [R8+URZ+0x28c40], R5 ;  /* 0x028c40050800a5a7 */ /* 0x000ea4000804007f */
[----:B--2---:R-:W-:Y:S05]  /*daa0*/  @!P2 BRA `(.L_x_5855) ;  /* 0xfffffffc00f0a947 */ /* 0x004fea000383ffff */
[----:B------:R-:W-:Y:S05]  /*dab0*/  BRA `(.L_x_5907) ;  /* 0xffffffd800047947 */ /* 0x000fea000383ffff */
.L_x_5857:
[----:B-1----:R-:W-:-:S04]  /*dac0*/  MOV R8, UR37 ;  /* 0x0000002500087c02 */ /* 0x002fc80008000f00 */
[----:B------:R1:W2:Y:S03]  /*dad0*/  SYNCS.PHASECHK.TRANS64.TRYWAIT P2, [R8+URZ+0x28c20], R5 ;  /* 0x028c2005080075a7 */ /* 0x0002a6000804017f */
[----:B--2---:R-:W-:Y:S05]  /*dae0*/  @!P2 NANOSLEEP.SYNCS 0x989680 ;  /* 0x009896800000a95d */ /* 0x004fea0003900000 */
[----:B------:R-:W2:Y:S02]  /*daf0*/  @!P2 SYNCS.PHASECHK.TRANS64 P2, [R8+URZ+0x28c20], R5 ;  /* 0x028c20050800a5a7 */ /* 0x000ea4000804007f */
[----:B--2---:R-:W-:Y:S05]  /*db00*/  @!P2 BRA `(.L_x_5857) ;  /* 0xfffffffc00eca947 */ /* 0x004fea000383ffff */
[----:B------:R-:W-:Y:S05]  /*db10*/  BRA `(.L_x_5908) ;  /* 0xffffffd800a47947 */ /* 0x000fea000383ffff */
.L_x_5860:
[----:B-1----:R1:W2:Y:S02]  /*db20*/  SYNCS.PHASECHK.TRANS64.TRYWAIT P2, [R8+URZ+0x28c60], R5 ;  /* 0x028c6005080075a7 */ /* 0x0022a4000804017f */
[----:B--2---:R-:W-:Y:S05]  /*db30*/  @!P2 NANOSLEEP.SYNCS 0x989680 ;  /* 0x009896800000a95d */ /* 0x004fea0003900000 */
[----:B------:R-:W2:Y:S02]  /*db40*/  @!P2 SYNCS.PHASECHK.TRANS64 P2, [R8+URZ+0x28c60], R5 ;  /* 0x028c60050800a5a7 */ /* 0x000ea4000804007f */
[----:B--2---:R-:W-:Y:S05]  /*db50*/  @!P2 BRA `(.L_x_5860) ;  /* 0xfffffffc00f0a947 */ /* 0x004fea000383ffff */
[----:B------:R-:W-:Y:S05]  /*db60*/  BRA `(.L_x_5909) ;  /* 0xffffffd800b87947 */ /* 0x000fea000383ffff */
.L_x_5867:
[----:B-1----:R1:W2:Y:S02]  /*db70*/  SYNCS.PHASECHK.TRANS64.TRYWAIT P3, [R2+URZ+0x28c40], R3 ;  /* 0x028c4003020075a7 */ /* 0x0022a4000806017f */
[----:B--2---:R-:W-:Y:S05]  /*db80*/  @!P3 NANOSLEEP.SYNCS 0x989680 ;  /* 0x009896800000b95d */ /* 0x004fea0003900000 */
[----:B------:R-:W2:Y:S02]  /*db90*/  @!P3 SYNCS.PHASECHK.TRANS64 P3, [R2+URZ+0x28c40], R3 ;  /* 0x028c40030200b5a7 */ /* 0x000ea4000806007f */
[----:B--2---:R-:W-:Y:S05]  /*dba0*/  @!P3 BRA `(.L_x_5867) ;  /* 0xfffffffc00f0b947 */ /* 0x004fea000383ffff */
[----:B------:R-:W-:Y:S05]  /*dbb0*/  BRA `(.L_x_5910) ;  /* 0xffffffe0003c7947 */ /* 0x000fea000383ffff */
.L_x_5869:
[----:B--2---:R2:W3:Y:S02]  /*dbc0*/  SYNCS.PHASECHK.TRANS64.TRYWAIT P3, [R2+URZ+0x28c60], R3 ;  /* 0x028c6003020075a7 */ /* 0x0044e4000806017f */
[----:B---3--:R-:W-:Y:S05]  /*dbd0*/  @!P3 NANOSLEEP.SYNCS 0x989680 ;  /* 0x009896800000b95d */ /* 0x008fea0003900000 */
[----:B------:R-:W3:Y:S02]  /*dbe0*/  @!P3 SYNCS.PHASECHK.TRANS64 P3, [R2+URZ+0x28c60], R3 ;  /* 0x028c60030200b5a7 */ /* 0x000ee4000806007f */
[----:B---3--:R-:W-:Y:S05]  /*dbf0*/  @!P3 BRA `(.L_x_5869) ;  /* 0xfffffffc00f0b947 */ /* 0x008fea000383ffff */
[----:B------:R-:W-:Y:S05]  /*dc00*/  BRA `(.L_x_5911) ;  /* 0xffffffe000847947 */ /* 0x000fea000383ffff */
.L_x_5875:
[----:B-1----:R1:W2:Y:S02]  /*dc10*/  SYNCS.PHASECHK.TRANS64.TRYWAIT P3, [R3+URZ+0x28c40], R2 ;  /* 0x028c4002030075a7 */ /* 0x0022a4000806017f */
[----:B--2---:R-:W-:Y:S05]  /*dc20*/  @!P3 NANOSLEEP.SYNCS 0x989680 ;  /* 0x009896800000b95d */ /* 0x004fea0003900000 */
[----:B------:R-:W2:Y:S02]  /*dc30*/  @!P3 SYNCS.PHASECHK.TRANS64 P3, [R3+URZ+0x28c40], R2 ;  /* 0x028c40020300b5a7 */ /* 0x000ea4000806007f */
[----:B--2---:R-:W-:Y:S05]  /*dc40*/  @!P3 BRA `(.L_x_5875) ;  /* 0xfffffffc00f0b947 */ /* 0x004fea000383ffff */
[----:B------:R-:W-:Y:S05]  /*dc50*/  BRA `(.L_x_5912) ;  /* 0xffffffe400f47947 */ /* 0x000fea000383ffff */
.L_x_5877:
[----:B---3--:R3:W4:Y:S02]  /*dc60*/  SYNCS.PHASECHK.TRANS64.TRYWAIT P3, [R3+URZ+0x28c60], R2 ;  /* 0x028c6002030075a7 */ /* 0x008724000806017f */
[----:B----4-:R-:W-:Y:S05]  /*dc70*/  @!P3 NANOSLEEP.SYNCS 0x989680 ;  /* 0x009896800000b95d */ /* 0x010fea0003900000 */
[----:B------:R-:W4:Y:S02]  /*dc80*/  @!P3 SYNCS.PHASECHK.TRANS64 P3, [R3+URZ+0x28c60], R2 ;  /* 0x028c60020300b5a7 */ /* 0x000f24000806007f */
[----:B----4-:R-:W-:Y:S05]  /*dc90*/  @!P3 BRA `(.L_x_5877) ;  /* 0xfffffffc00f0b947 */ /* 0x010fea000383ffff */
[----:B------:R-:W-:Y:S05]  /*dca0*/  BRA `(.L_x_5913) ;  /* 0xffffffe8003c7947 */ /* 0x000fea000383ffff */
.L_x_5882:
[----:B-1----:R1:W2:Y:S02]  /*dcb0*/  SYNCS.PHASECHK.TRANS64.TRYWAIT P3, [R2+URZ+0x28c40], R3 ;  /* 0x028c4003020075a7 */ /* 0x0022a4000806017f */
[----:B--2---:R-:W-:Y:S05]  /*dcc0*/  @!P3 NANOSLEEP.SYNCS 0x989680 ;  /* 0x009896800000b95d */ /* 0x004fea0003900000 */
[----:B------:R-:W2:Y:S02]  /*dcd0*/  @!P3 SYNCS.PHASECHK.TRANS64 P3, [R2+URZ+0x28c40], R3 ;  /* 0x028c40030200b5a7 */ /* 0x000ea4000806007f */
[----:B--2---:R-:W-:Y:S05]  /*dce0*/  @!P3 BRA `(.L_x_5882) ;  /* 0xfffffffc00f0b947 */ /* 0x004fea000383ffff */
[----:B------:R-:W-:Y:S05]  /*dcf0*/  BRA `(.L_x_5914) ;  /* 0xffffffec00947947 */ /* 0x000fea000383ffff */
.L_x_5884:
[----:B---3--:R3:W4:Y:S02]  /*dd00*/  SYNCS.PHASECHK.TRANS64.TRYWAIT P3, [R2+URZ+0x28c60], R3 ;  /* 0x028c6003020075a7 */ /* 0x008724000806017f */
[----:B----4-:R-:W-:Y:S05]  /*dd10*/  @!P3 NANOSLEEP.SYNCS 0x989680 ;  /* 0x009896800000b95d */ /* 0x010fea0003900000 */
[----:B------:R-:W4:Y:S02]  /*dd20*/  @!P3 SYNCS.PHASECHK.TRANS64 P3, [R2+URZ+0x28c60], R3 ;  /* 0x028c60030200b5a7 */ /* 0x000f24000806007f */
[----:B----4-:R-:W-:Y:S05]  /*dd30*/  @!P3 BRA `(.L_x_5884) ;  /* 0xfffffffc00f0b947 */ /* 0x010fea000383ffff */
[----:B------:R-:W-:Y:S05]  /*dd40*/  BRA `(.L_x_5915) ;  /* 0xffffffec00dc7947 */ /* 0x000fea000383ffff */
.L_x_5889:
[----:B------:R-:W-:Y:S01]  /*dd50*/  BSSY B0, `(.L_x_5916) ;  /* 0x0000007000007945 */ /* 0x000fe20003800000 */
[----:B--2---:R-:W-:Y:S01]  /*dd60*/  IMAD.MOV.U32 R12, RZ, RZ, RZ ;  /* 0x000000ffff0c7224 */ /* 0x004fe200078e00ff */
[----:B------:R-:W-:Y:S02]  /*dd70*/  MOV R11, 0x1f ;  /* 0x0000001f000b7802 */ /* 0x000fe40000000f00 */
[----:B------:R-:W-:-:S07]  /*dd80*/  MOV R15, 0xffffffff ;  /* 0xffffffff000f7802 */ /* 0x000fce0000000f00 */
[----:B-1-34-:R-:W-:Y:S05]  /*dd90*/  WARPSYNC.COLLECTIVE R15, `(.L_x_5917) ;  /* 0x000000000f087348 */ /* 0x01afea0003c00000 */
[----:B------:R2:W1:Y:S02]  /*dda0*/  SHFL.IDX P6, R14, R13, R12, R11 ;  /* 0x0000000c0d0e7389 */ /* 0x00046400000c000b */
[----:B-1234-:R-:W-:Y:S01]  /*ddb0*/  ENDCOLLECTIVE ;  /* 0x000000000000791b */ /* 0x01efe20003800000 */
.L_x_5917:
[----:B------:R-:W-:Y:S05]  /*ddc0*/  BSYNC B0 ;  /* 0x0000000000007941 */ /* 0x000fea0003800000 */
.L_x_5916:
[----:B------:R-:W-:Y:S05]  /*ddd0*/  BRA `(.L_x_5918) ;  /* 0xfffffff400107947 */ /* 0x000fea000383ffff */
.L_x_5891:
[----:B-1----:R1:W2:Y:S02]  /*dde0*/  SYNCS.PHASECHK.TRANS64.TRYWAIT P0, [R7+URZ+0x28c20], R0 ;  /* 0x028c2000070075a7 */ /* 0x0022a4000800017f */
[----:B--2---:R-:W-:Y:S05]  /*ddf0*/  @!P0 NANOSLEEP.SYNCS 0x989680 ;  /* 0x009896800000895d */ /* 0x004fea0003900000 */
[----:B------:R-:W2:Y:S02]  /*de00*/  @!P0 SYNCS.PHASECHK.TRANS64 P0, [R7+URZ+0x28c20], R0 ;  /* 0x028c2000070085a7 */ /* 0x000ea4000800007f */
[----:B--2---:R-:W-:Y:S05]  /*de10*/  @!P0 BRA `(.L_x_5891) ;  /* 0xfffffffc00f08947 */ /* 0x004fea000383ffff */
[----:B------:R-:W-:Y:S05]  /*de20*/  BRA `(.L_x_5919) ;  /* 0xfffffff400587947 */ /* 0x000fea000383ffff */
.L_x_5895:
[----:B-1----:R1:W2:Y:S02]  /*de30*/  SYNCS.PHASECHK.TRANS64.TRYWAIT P0, [R5+URZ], R4 ;  /* 0x00000004050075a7 */ /* 0x0022a4000800017f */
[----:B--2---:R-:W-:Y:S05]  /*de40*/  @!P0 NANOSLEEP.SYNCS 0x989680 ;  /* 0x009896800000895d */ /* 0x004fea0003900000 */
[----:B------:R-:W2:Y:S02]  /*de50*/  @!P0 SYNCS.PHASECHK.TRANS64 P0, [R5+URZ], R4 ;  /* 0x00000004050085a7 */ /* 0x000ea4000800007f */
[----:B--2---:R-:W-:Y:S05]  /*de60*/  @!P0 BRA `(.L_x_5895) ;  /* 0xfffffffc00f08947 */ /* 0x004fea000383ffff */
[----:B------:R-:W-:Y:S05]  /*de70*/  BRA `(.L_x_5920) ;  /* 0xfffffff400ac7947 */ /* 0x000fea000383ffff */
.L_x_5896:
[----:B--2---:R2:W3:Y:S02]  /*de80*/  SYNCS.PHASECHK.TRANS64.TRYWAIT P0, [R3+URZ], R0 ;  /* 0x00000000030075a7 */ /* 0x0044e4000800017f */
[----:B---3--:R-:W-:Y:S05]  /*de90*/  @!P0 NANOSLEEP.SYNCS 0x989680 ;  /* 0x009896800000895d */ /* 0x008fea0003900000 */
[----:B------:R-:W3:Y:S02]  /*dea0*/  @!P0 SYNCS.PHASECHK.TRANS64 P0, [R3+URZ], R0 ;  /* 0x00000000030085a7 */ /* 0x000ee4000800007f */
[----:B---3--:R-:W-:Y:S05]  /*deb0*/  @!P0 BRA `(.L_x_5896) ;  /* 0xfffffffc00f08947 */ /* 0x008fea000383ffff */
[----:B------:R-:W-:Y:S05]  /*dec0*/  BRA `(.L_x_5921) ;  /* 0xfffffff400a07947 */ /* 0x000fea000383ffff */
.L_x_5898:
[----:B-1----:R1:W2:Y:S02]  /*ded0*/  SYNCS.PHASECHK.TRANS64.TRYWAIT P0, [R5+URZ], R4 ;  /* 0x00000004050075a7 */ /* 0x0022a4000800017f */
[----:B--2---:R-:W-:Y:S05]  /*dee0*/  @!P0 NANOSLEEP.SYNCS 0x989680 ;  /* 0x009896800000895d */ /* 0x004fea0003900000 */
[----:B------:R-:W2:Y:S02]  /*def0*/  @!P0 SYNCS.PHASECHK.TRANS64 P0, [R5+URZ], R4 ;  /* 0x00000004050085a7 */ /* 0x000ea4000800007f */
[----:B--2---:R-:W-:Y:S05]  /*df00*/  @!P0 BRA `(.L_x_5898) ;  /* 0xfffffffc00f08947 */ /* 0x004fea000383ffff */
[----:B------:R-:W-:Y:S05]  /*df10*/  BRA `(.L_x_5922) ;  /* 0xfffffff400a47947 */ /* 0x000fea000383ffff */
.L_x_5923:
        /* <DEDUP_REMOVED lines=14> */
.L_x_11952:


//--------------------- .text._ZN7cutlass13device_kernelIN5flash11enable_sm90INS1_16FlashAttnFwdSm90INS1_25CollectiveMainloopFwdSm90ILi2EN4cute5tupleIJNS5_1CILi1EEES8_S8_EEENS6_IJNS7_ILi64EEESA_SA_EEELi512ENS_6half_tEfNS_4arch4Sm90ELb1ELb0ELb0ELb0ELb0ELb0ELb1ELb0ELb0ELb0ELb0ELb0EEENS1_21CollectiveEpilogueFwdINS6_IJSA_NS7_ILi512EEESA_EEES9_SC_SE_Li256ELb0ELb0ELb0ELb0EEENS1_30DynamicPersistentTileSchedulerILi256ELi32ELb0ELb0ELb1EEEEEEEEEvNT_6ParamsE --------------------------
	.section	.text._ZN7cutlass13device_kernelIN5flash11enable_sm90INS1_16FlashAttnFwdSm90INS1_25CollectiveMainloopFwdSm90ILi2EN4cute5tupleIJNS5_1CILi1EEES8_S8_EEENS6_IJNS7_ILi64EEESA_SA_EEELi512ENS_6half_tEfNS_4arch4Sm90ELb1ELb0ELb0ELb0ELb0ELb0ELb1ELb0ELb0ELb0ELb0ELb0EEENS1_21CollectiveEpilogueFwdINS6_IJSA_NS7_ILi512EEESA_EEES9_SC_SE_Li256ELb0ELb0ELb0ELb0EEENS1_30DynamicPersistentTileSchedulerILi256ELi32ELb0ELb0ELb1EEEEEEEEEvNT_6ParamsE,"ax",@progbits
	.align	128
.text._ZN7cutlass13device_kernelIN5flash11enable_sm90INS1_16FlashAttnFwdSm90INS1_25CollectiveMainloopFwdSm90ILi2EN4cute5tupleIJNS5_1CILi1EEES8_S8_EEENS6_IJNS7_ILi64EEESA_SA_EEELi512ENS_6half_tEfNS_4arch4Sm90ELb1ELb0ELb0ELb0ELb0ELb0ELb1ELb0ELb0ELb0ELb0ELb0EEENS1_21CollectiveEpilogueFwdINS6_IJSA_NS7_ILi512EEESA_EEES9_SC_SE_Li256ELb0ELb0ELb0ELb0EEENS1_30DynamicPersistentTileSchedulerILi256ELi32ELb0ELb0ELb1EEEEEEEEEvNT_6ParamsE:
        .type           _ZN7cutlass13device_kernelIN5flash11enable_sm90INS1_16FlashAttnFwdSm90INS1_25CollectiveMainloopFwdSm90ILi2EN4cute5tupleIJNS5_1CILi1EEES8_S8_EEENS6_IJNS7_ILi64EEESA_SA_EEELi512ENS_6half_tEfNS_4arch4Sm90ELb1ELb0ELb0ELb0ELb0ELb0ELb1ELb0ELb0ELb0ELb0ELb0EEENS1_21CollectiveEpilogueFwdINS6_IJSA_NS7_ILi512EEESA_EEES9_SC_SE_Li256ELb0ELb0ELb0ELb0EEENS1_30DynamicPersistentTileSchedulerILi256ELi32ELb0ELb0ELb1EEEEEEEEEvNT_6ParamsE,@function
        .size           _ZN7cutlass13device_kernelIN5flash11enable_sm90INS1_16FlashAttnFwdSm90INS1_25CollectiveMainloopFwdSm90ILi2EN4cute5tupleIJNS5_1CILi1EEES8_S8_EEENS6_IJNS7_ILi64EEESA_SA_EEELi512ENS_6half_tEfNS_4arch4Sm90ELb1ELb0ELb0ELb0ELb0ELb0ELb1ELb0ELb0ELb0ELb0ELb0EEENS1_21CollectiveEpilogueFwdINS6_IJSA_NS7_ILi512EEESA_EEES9_SC_SE_Li256ELb0ELb0ELb0ELb0EEENS1_30DynamicPersistentTileSchedulerILi256ELi32ELb0ELb0ELb1EEEEEEEEEvNT_6ParamsE,(.L_x_11953 - _ZN7cutlass13device_kernelIN5flash11enable_sm90INS1_16FlashAttnFwdSm90INS1_25CollectiveMainloopFwdSm90ILi2EN4cute5tupleIJNS5_1CILi1EEES8_S8_EEENS6_IJNS7_ILi64EEESA_SA_EEELi512ENS_6half_tEfNS_4arch4Sm90ELb1ELb0ELb0ELb0ELb0ELb0ELb1ELb0ELb0ELb0ELb0ELb0EEENS1_21CollectiveEpilogueFwdINS6_IJSA_NS7_ILi512EEESA_EEES9_SC_SE_Li256ELb0ELb0ELb0ELb0EEENS1_30DynamicPersistentTileSchedulerILi256ELi32ELb0ELb0ELb1EEEEEEEEEvNT_6ParamsE)
        .other          _ZN7cutlass13device_kernelIN5flash11enable_sm90INS1_16FlashAttnFwdSm90INS1_25CollectiveMainloopFwdSm90ILi2EN4cute5tupleIJNS5_1CILi1EEES8_S8_EEENS6_IJNS7_ILi64EEESA_SA_EEELi512ENS_6half_tEfNS_4arch4Sm90ELb1ELb0ELb0ELb0ELb0ELb0ELb1ELb0ELb0ELb0ELb0ELb0EEENS1_21CollectiveEpilogueFwdINS6_IJSA_NS7_ILi512EEESA_EEES9_SC_SE_Li256ELb0ELb0ELb0ELb0EEENS1_30DynamicPersistentTileSchedulerILi256ELi32ELb0ELb0ELb1EEEEEEEEEvNT_6ParamsE,@"STO_CUDA_ENTRY STV_DEFAULT"
_ZN7cutlass13device_kernelIN5flash11enable_sm90INS1_16FlashAttnFwdSm90INS1_25CollectiveMainloopFwdSm90ILi2EN4cute5tupleIJNS5_1CILi1EEES8_S8_EEENS6_IJNS7_ILi64EEESA_SA_EEELi512ENS_6half_tEfNS_4arch4Sm90ELb1ELb0ELb0ELb0ELb0ELb0ELb1ELb0ELb0ELb0ELb0ELb0EEENS1_21CollectiveEpilogueFwdINS6_IJSA_NS7_ILi512EEESA_EEES9_SC_SE_Li256ELb0ELb0ELb0ELb0EEENS1_30DynamicPersistentTileSchedulerILi256ELi32ELb0ELb0ELb1EEEEEEEEEvNT_6ParamsE:
        /* <DEDUP_REMOVED lines=27> */
.L_x_5925:
[----:B------:R-:W-:Y:S05]  /*01b0*/  BSYNC B0 ;  /* 0x0000000000007941 */ /* 0x000fea0003800000 */
.L_x_5924:
        /* <DEDUP_REMOVED lines=35> */
.L_x_5926:
        /* <DEDUP_REMOVED lines=22> */
.L_x_5927:
        /* <DEDUP_REMOVED lines=18> */
.L_x_5928:
        /* <DEDUP_REMOVED lines=22> */
.L_x_5929:
        /* <DEDUP_REMOVED lines=22> */
.L_x_5930:
[----:B-1----:R-:W-:Y:S01]  /*0930*/  UMOV UR4, 0x1 ;  /* 0x0000000100047882 */ /* 0x002fe20000000000 */
[----:B------:R-:W-:Y:S01]  /*0940*/  PLOP3.LUT P0, PT, PT, PT, UP0, 0x80, 0x0 ;  /* 0x000000000000781c */ /* 0x000fe20003f0f008 */
[----:B------:R-:W-:Y:S01]  /*0950*/  USEL UR4, UR4, 0x2, !UP0 ;  /* 0x0000000204047887 */ /* 0x000fe2000c000000 */
[----:B------:R-:W-:Y:S01]  /*0960*/  NOP ;  /* 0x0000000000007918 */ /* 0x000fe20000000000 */
[----:B------:R-:W-:-:S04]  /*0970*/  ULDC.64 UR54, c[0x0][0x208] ;  /* 0x0000820000367ab9 */ /* 0x000fc80000000a00 */
[----:B------:R-:W-:-:S05]  /*0980*/  IMAD.U32 R2, RZ, RZ, UR4 ;  /* 0x00000004ff027e24 */ /* 0x000fca000f8e00ff */
[----:B------:R1:W-:Y:S01]  /*0990*/  STL [R1], R2 ;  /* 0x0000000201007387 */ /* 0x0003e20000100800 */
[----:B--234-:R-:W-:Y:S06]  /*09a0*/  BAR.SYNC.DEFER_BLOCKING 0x0 ;  /* 0x0000000000007b1d */ /* 0x01cfec0000010000 */
[----:B------:R-:W-:Y:S05]  /*09b0*/  @!P0 BRA `(.L_x_5931) ;  /* 0x000000d400d88947 */ /* 0x000fea0003800000 */
.L_x_5932:
[----:B------:R-:W-:-:S08]  /*09c0*/  NOP ;  /* 0x0000000000007918 */ /* 0x000fd00000000000 */
[----:B------:R-:W2:Y:S02]  /*09d0*/  USETMAXREG.TRY_ALLOC.CTAPOOL UP0, 0xf0 ;  /* 0x000000f0000079c8 */ /* 0x000ea40008000600 */
[----:B--2---:R-:W-:-:S13]  /*09e0*/  PLOP3.LUT P0, PT, PT, PT, UP0, 0x80, 0x0 ;  /* 0x000000000000781c */ /* 0x004fda0003f0f008 */
[----:B------:R-:W-:Y:S05]  /*09f0*/  @!P0 BRA `(.L_x_5932) ;  /* 0xfffffffc00f08947 */ /* 0x000fea000383ffff */
[----:B-1----:R-:W1:Y:S01]  /*0a00*/  S2R R2, SR_TID.X ;  /* 0x0000000000027919 */ /* 0x002e620000002100 */
        /* <DEDUP_REMOVED lines=10> */
[----:B------:R-:W2:Y:S01]  /*0ab0*/  LDL R3, [R1] ;  /* 0x0000000001037983 */ /* 0x000ea20000100800 */
[----:B------:R-:W-:Y:S01]  /*0ac0*/  VIADD R195, R2, 0xffffff80 ;  /* 0xffffff8002c37836 */ /* 0x000fe20000000000 */
[----:B------:R-:W1:Y:S01]  /*0ad0*/  S2UR UR5, SR_CgaCtaId ;  /* 0x00000000000579c3 */ /* 0x000e620000008800 */
[----:B------:R-:W-:Y:S01]  /*0ae0*/  UMOV UR37, 0x400 ;  /* 0x0000040000257882 */ /* 0x000fe20000000000 */
[----:B------:R-:W-:Y:S01]  /*0af0*/  MOV R185, 0x20 ;  /* 0x0000002000b97802 */ /* 0x000fe20000000f00 */
[----:B------:R-:W-:Y:S01]  /*0b00*/  IMAD.MOV.U32 R16, RZ, RZ, RZ ;  /* 0x000000ffff107224 */ /* 0x000fe200078e00ff */
[----:B------:R-:W-:Y:S01]  /*0b10*/  SHF.R.S32.HI R0, RZ, 0x1f, R195 ;  /* 0x0000001fff007819 */ /* 0x000fe200000114c3 */
[----:B------:R-:W-:Y:S01]  /*0b20*/  ULDC.64 UR48, c[0x0][0x198] ;  /* 0x0000660000307ab9 */ /* 0x000fe20000000a00 */
[----:B------:R-:W-:Y:S02]  /*0b30*/  UMOV UR36, URZ ;  /* 0x0000003f00247c82 */ /* 0x000fe40008000000 */
[----:B------:R-:W-:-:S02]  /*0b40*/  LEA.HI R4, R0, R195, RZ, 0x4 ;  /* 0x000000c300047211 */ /* 0x000fc400078f20ff */
[----:B------:R-:W-:Y:S02]  /*0b50*/  LEA.HI R5, R0, R195, RZ, 0x5 ;  /* 0x000000c300057211 */ /* 0x000fe400078f28ff */
[----:B------:R-:W-:Y:S02]  /*0b60*/  LOP3.LUT R2, R4, 0xfffffff0, RZ, 0xc0, !PT ;  /* 0xfffffff004027812 */ /* 0x000fe400078ec0ff */
[--C-:B------:R-:W-:Y:S02]  /*0b70*/  SHF.R.S32.HI R193, RZ, 0x5, R5.reuse ;  /* 0x00000005ffc17819 */ /* 0x100fe40000011405 */
[----:B------:R-:W-:Y:S01]  /*0b80*/  SHF.R.S32.HI R6, RZ, 0x1f, R5 ;  /* 0x0000001fff067819 */ /* 0x000fe20000011405 */
[----:B------:R-:W-:Y:S01]  /*0b90*/  IMAD.IADD R7, R195, 0x1, -R2 ;  /* 0x00000001c3077824 */ /* 0x000fe200078e0a02 */
[----:B------:R-:W-:Y:S02]  /*0ba0*/  SHF.R.S32.HI R9, RZ, 0x4, R4 ;  /* 0x00000004ff097819 */ /* 0x000fe40000011404 */
[----:B------:R-:W-:-:S02]  /*0bb0*/  LEA.HI R6, R6, R193, RZ, 0x2 ;  /* 0x000000c106067211 */ /* 0x000fc400078f10ff */
[----:B------:R-:W-:Y:S02]  /*0bc0*/  LEA.HI R5, R4, R9, RZ, 0x1 ;  /* 0x0000000904057211 */ /* 0x000fe400078f08ff */
[----:B------:R-:W-:Y:S01]  /*0bd0*/  SHF.R.S32.HI R4, RZ, 0x1f, R7 ;  /* 0x0000001fff047819 */ /* 0x000fe20000011407 */
[----:B-1----:R-:W-:Y:S01]  /*0be0*/  ULEA UR37, UR5, UR37, 0x18 ;  /* 0x0000002505257291 */ /* 0x002fe2000f8ec03f */
[----:B------:R-:W-:Y:S02]  /*0bf0*/  LOP3.LUT R6, R6, 0x3ffffc, RZ, 0xc0, !PT ;  /* 0x003ffffc06067812 */ /* 0x000fe400078ec0ff */
[----:B------:R-:W-:Y:S02]  /*0c00*/  LEA.HI R8, R4, R7, RZ, 0x3 ;  /* 0x0000000704087211 */ /* 0x000fe400078f18ff */
[----:B------:R-:W-:Y:S01]  /*0c10*/  LOP3.LUT R10, R5, 0x1ffffffe, RZ, 0xc0, !PT ;  /* 0x1ffffffe050a7812 */ /* 0x000fe200078ec0ff */
[----:B------:R-:W-:Y:S01]  /*0c20*/  IMAD.IADD R4, R193, 0x1, -R6 ;  /* 0x00000001c1047824 */ /* 0x000fe200078e0a06 */
[C---:B------:R-:W-:Y:S01]  /*0c30*/  LOP3.LUT R6, R8.reuse, 0xfffffff8, RZ, 0xc0, !PT ;  /* 0xfffffff808067812 */ /* 0x040fe200078ec0ff */
[----:B------:R-:W-:-:S02]  /*0c40*/  IMAD.SHL.U32 R8, R8, 0x40, RZ ;  /* 0x0000004008087824 */ /* 0x000fc400078e00ff */
[----:B------:R-:W-:-:S03]  /*0c50*/  IMAD.IADD R10, R9, 0x1, -R10 ;  /* 0x00000001090a7824 */ /* 0x000fc600078e0a0a */
[----:B------:R-:W-:Y:S01]  /*0c60*/  LOP3.LUT R8, R8, 0x7ffffe00, RZ, 0xc0, !PT ;  /* 0x7ffffe0008087812 */ /* 0x000fe200078ec0ff */
[----:B------:R-:W-:-:S04]  /*0c70*/  IMAD.SHL.U32 R10, R10, 0x8, RZ ;  /* 0x000000080a0a7824 */ /* 0x000fc800078e00ff */
[----:B------:R-:W-:Y:S01]  /*0c80*/  IMAD R8, R193, 0x400, R8 ;  /* 0x00000400c1087824 */ /* 0x000fe200078e0208 */
[----:B--2---:R-:W-:Y:S02]  /*0c90*/  R2UR UR6, R3 ;  /* 0x00000000030672ca */ /* 0x004fe400000e0000 */
[CC--:B------:R-:W-:Y:S02]  /*0ca0*/  LEA.HI R3, R0.reuse, R195.reuse, RZ, 0x7 ;  /* 0x000000c300037211 */ /* 0x0c0fe400078f38ff */
[----:B------:R-:W-:Y:S02]  /*0cb0*/  LEA.HI R0, R0, R195, RZ, 0x3 ;  /* 0x000000c300007211 */ /* 0x000fe400078f18ff */
[----:B------:R-:W-:Y:S02]  /*0cc0*/  SHF.R.S32.HI R192, RZ, 0x7, R3 ;  /* 0x00000007ffc07819 */ /* 0x000fe40000011403 */
[C---:B------:R-:W-:Y:S02]  /*0cd0*/  LOP3.LUT R2, R3.reuse, 0xffffff80, RZ, 0xc0, !PT ;  /* 0xffffff8003027812 */ /* 0x040fe400078ec0ff */
[----:B------:R-:W-:Y:S01]  /*0ce0*/  LEA.HI R3, R3, R192, RZ, 0x1 ;  /* 0x000000c003037211 */ /* 0x000fe200078f08ff */
[----:B------:R-:W-:Y:S01]  /*0cf0*/  IMAD R11, R192, 0x100, R7 ;  /* 0x00000100c00b7824 */ /* 0x000fe200078e0207 */
[----:B------:R-:W-:Y:S01]  /*0d00*/  IADD3 R7, R7, -R6, RZ ;  /* 0x8000000607077210 */ /* 0x000fe20007ffe0ff */
[----:B------:R-:W-:Y:S01]  /*0d10*/  ULOP3.LUT UR46, UR6, 0x1, URZ, 0xfc, !UPT ;  /* 0x00000001062e7892 */ /* 0x000fe2000f8efc3f */
[----:B------:R-:W-:Y:S01]  /*0d20*/  IADD3 R2, R195, -R2, RZ ;  /* 0x80000002c3027210 */ /* 0x000fe20007ffe0ff */
[----:B------:R-:W-:Y:S01]  /*0d30*/  IMAD R13, R4, 0x10, R11 ;  /* 0x00000010040d7824 */ /* 0x000fe200078e020b */
[C---:B------:R-:W-:Y:S01]  /*0d40*/  R2P PR, R7.reuse, 0x6 ;  /* 0x0000000607007804 */ /* 0x040fe20000000000 */
[----:B------:R-:W-:Y:S01]  /*0d50*/  IMAD.SHL.U32 R9, R7, 0x40, RZ ;  /* 0x0000004007097824 */ /* 0x000fe200078e00ff */
[----:B------:R-:W-:-:S02]  /*0d60*/  SHF.R.S32.HI R5, RZ, 0x1f, R2 ;  /* 0x0000001fff057819 */ /* 0x000fc40000011402 */
[----:B------:R-:W-:Y:S02]  /*0d70*/  LEA R194, R13, R10, 0x6 ;  /* 0x0000000a0dc27211 */ /* 0x000fe400078e30ff */
[----:B------:R-:W-:Y:S02]  /*0d80*/  LOP3.LUT R9, R9, 0x1c0, RZ, 0xc0, !PT ;  /* 0x000001c009097812 */ /* 0x000fe400078ec0ff */
[-C--:B------:R-:W-:Y:S02]  /*0d90*/  LEA.HI R4, R5, R2.reuse, RZ, 0x2 ;  /* 0x0000000205047211 */ /* 0x080fe400078f10ff */
[----:B------:R-:W-:Y:S02]  /*0da0*/  LOP3.LUT R10, R9, 0x8, R10, 0xf8, !PT ;  /* 0x00000008090a7812 */ /* 0x000fe400078ef80a */
[----:B------:R-:W-:Y:S02]  /*0db0*/  SHF.R.U32.HI R9, RZ, 0x3, R9 ;  /* 0x00000003ff097819 */ /* 0x000fe40000011609 */
[----:B------:R-:W-:-:S02]  /*0dc0*/  LEA.HI R6, R5, R2, RZ, 0x5 ;  /* 0x0000000205067211 */ /* 0x000fc400078f28ff */
[----:B------:R-:W-:Y:S02]  /*0dd0*/  LOP3.LUT R11, R4, 0x7ffffffc, RZ, 0xc0, !PT ;  /* 0x7ffffffc040b7812 */ /* 0x000fe400078ec0ff */
[--C-:B------:R-:W-:Y:S02]  /*0de0*/  SHF.R.S32.HI R5, RZ, 0x2, R4.reuse ;  /* 0x00000002ff057819 */ /* 0x100fe40000011404 */
[----:B------:R-:W-:Y:S01]  /*0df0*/  SHF.R.S32.HI R4, RZ, 0x1f, R4 ;  /* 0x0000001fff047819 */ /* 0x000fe20000011404 */
[----:B------:R-:W-:Y:S01]  /*0e00*/  IMAD.IADD R11, R2, 0x1, -R11 ;  /* 0x00000001020b7824 */ /* 0x000fe200078e0a0b */
[----:B------:R-:W-:Y:S01]  /*0e10*/  LOP3.LUT R9, R10, R9, RZ, 0x3c, !PT ;  /* 0x000000090a097212 */ /* 0x000fe200078e3cff */
[----:B------:R-:W-:Y:S01]  /*0e20*/  IMAD.MOV.U32 R2, RZ, RZ, RZ ;  /* 0x000000ffff027224 */ /* 0x000fe200078e00ff */
[----:B------:R-:W-:Y:S02]  /*0e30*/  LEA.HI R4, R4, R5, RZ, 0x3 ;  /* 0x0000000504047211 */ /* 0x000fe400078f18ff */
[----:B------:R-:W-:Y:S01]  /*0e40*/  LOP3.LUT R3, R3, 0xfffffe, RZ, 0xc0, !PT ;  /* 0x00fffffe03037812 */ /* 0x000fe200078ec0ff */
[----:B------:R-:W-:Y:S01]  /*0e50*/  IMAD.IADD R8, R8, 0x1, R9 ;  /* 0x0000000108087824 */ /* 0x000fe200078e0209 */
[----:B------:R-:W-:-:S02]  /*0e60*/  LOP3.LUT R4, R4, 0xfffffff8, RZ, 0xc0, !PT ;  /* 0xfffffff804047812 */ /* 0x000fc400078ec0ff */
[----:B------:R-:W-:Y:S01]  /*0e70*/  SEL R185, R185, 0xffffffe0, !P1 ;  /* 0xffffffe0b9b97807 */ /* 0x000fe20004800000 */
[----:B------:R-:W-:Y:S01]  /*0e80*/  IMAD.IADD R3, R192, 0x1, -R3 ;  /* 0x00000001c0037824 */ /* 0x000fe200078e0a03 */
[----:B------:R-:W-:Y:S01]  /*0e90*/  LEA R23, R8, UR37, 0x1 ;  /* 0x0000002508177c11 */ /* 0x000fe2000f8e08ff */
[----:B------:R-:W-:Y:S01]  /*0ea0*/  IMAD.IADD R17, R5, 0x1, -R4 ;  /* 0x0000000105117824 */ /* 0x000fe200078e0a04 */
[----:B------:R-:W-:Y:S01]  /*0eb0*/  LOP3.LUT R4, R0, 0x1ffffff8, RZ, 0xc0, !PT ;  /* 0x1ffffff800047812 */ /* 0x000fe200078ec0ff */
[----:B------:R-:W-:Y:S01]  /*0ec0*/  IMAD.SHL.U32 R22, R3, 0x100, RZ ;  /* 0x0000010003167824 */ /* 0x000fe200078e00ff */
[----:B------:R-:W-:Y:S01]  /*0ed0*/  SHF.R.S32.HI R6, RZ, 0x5, R6 ;  /* 0x00000005ff067819 */ /* 0x000fe20000011406 */
[C---:B------:R-:W-:Y:S01]  /*0ee0*/  VIADD R186, R23.reuse, 0x36400 ;  /* 0x0003640017ba7836 */ /* 0x040fe20000000000 */
[----:B------:R-:W-:Y:S01]  /*0ef0*/  IADD3 R184, R23, 0x36440, RZ ;  /* 0x0003644017b87810 */ /* 0x000fe20007ffe0ff */
[----:B------:R-:W-:Y:S01]  /*0f00*/  IMAD.IADD R4, R195, 0x1, -R4 ;  /* 0x00000001c3047824 */ /* 0x000fe200078e0a04 */
[----:B------:R-:W-:Y:S01]  /*0f10*/  SHF.R.S32.HI R190, RZ, 0x3, R0 ;  /* 0x00000003ffbe7819 */ /* 0x000fe20000011400 */
[C---:B------:R-:W-:Y:S01]  /*0f20*/  @P2 VIADD R184, R186.reuse, 0xffffffc0 ;  /* 0xffffffc0bab82836 */ /* 0x040fe20000000000 */
[----:B------:R-:W-:Y:S01]  /*0f30*/  SHF.L.U32 R18, R11, 0x1, RZ ;  /* 0x000000010b127819 */ /* 0x000fe200000006ff */
[----:B------:R-:W-:-:S02]  /*0f40*/  IMAD.IADD R186, R186, 0x1, R185 ;  /* 0x00000001baba7824 */ /* 0x000fc400078e02b9 */
[----:B------:R-:W-:Y:S02]  /*0f50*/  IMAD R17, R6, 0x10, R17 ;  /* 0x0000001006117824 */ /* 0x000fe400078e0211 */
[----:B------:R-:W-:Y:S02]  /*0f60*/  IMAD.SHL.U32 R188, R4, 0x8, RZ ;  /* 0x0000000804bc7824 */ /* 0x000fe400078e00ff */
[----:B------:R-:W-:-:S07]  /*0f70*/  IMAD.IADD R185, R185, 0x1, R184 ;  /* 0x00000001b9b97824 */ /* 0x000fce00078e02b8 */
.L_x_5980:
        /* <DEDUP_REMOVED lines=20> */
.L_x_5933:
[----:B------:R-:W-:Y:S01]  /*10c0*/  ULDC UR6, c[0x0][0xec4] ;  /* 0x0003b10000067ab9 */ /* 0x000fe20000000800 */
[----:B------:R-:W-:Y:S01]  /*10d0*/  UMOV UR38, UR7 ;  /* 0x0000000700267c82 */ /* 0x000fe20008000000 */
[----:B------:R-:W-:-:S11]  /*10e0*/  UISETP.NE.AND UP0, UPT, UR6, 0x1, UPT ;  /* 0x000000010600788c */ /* 0x000fd6000bf05270 */
[----:B------:R-:W-:Y:S02]  /*10f0*/  @UP0 ULDC.64 UR10, c[0x0][0xec8] ;  /* 0x0003b200000a0ab9 */ /* 0x000fe40000000a00 */
[----:B------:R-:W-:-:S04]  /*1100*/  UIMAD.WIDE.U32 UR4, UR7, UR10, URZ ;  /* 0x0000000a070472a5 */ /* 0x000fc8000f8e003f */
[----:B------:R-:W-:-:S04]  /*1110*/  @UP0 USHF.R.U32.HI UR38, URZ, UR11, UR5 ;  /* 0x0000000b3f260299 */ /* 0x000fc80008011605 */
[----:B------:R-:W-:-:S12]  /*1120*/  UIMAD UR4, UR38, UR6, URZ ;  /* 0x00000006260472a4 */ /* 0x000fd8000f8e023f */
.L_x_5934:
[----:B------:R-:W1:Y:S01]  /*1130*/  LDC.64 R8, c[0x0][0x3f8] ;  /* 0x0000fe00ff087b82 */ /* 0x000e620000000a00 */
[----:B------:R-:W-:Y:S01]  /*1140*/  ULOP3.LUT UR5, URZ, UR38, URZ, 0x33, !UPT ;  /* 0x000000263f057292 */ /* 0x000fe2000f8e333f */
[----:B------:R-:W-:Y:S01]  /*1150*/  CS2R R150, SRZ ;  /* 0x0000000000967805 */ /* 0x000fe2000001ff00 */
[----:B------:R-:W-:Y:S01]  /*1160*/  ULDC UR6, c[0x0][0xeac] ;  /* 0x0003ab0000067ab9 */ /* 0x000fe20000000800 */
[----:B------:R-:W-:Y:S01]  /*1170*/  ULDC UR43, c[0x0][0xeb8] ;  /* 0x0003ae00002b7ab9 */ /* 0x000fe20000000800 */
[----:B------:R-:W-:Y:S01]  /*1180*/  UIADD3 UR5, UR5, UR6, URZ ;  /* 0x0000000605057290 */ /* 0x000fe2000fffe03f */
[----:B------:R-:W-:Y:S01]  /*1190*/  CS2R R148, SRZ ;  /* 0x0000000000947805 */ /* 0x000fe2000001ff00 */
[----:B------:R-:W-:Y:S01]  /*11a0*/  UISETP.NE.AND UP0, UPT, UR43, 0x1, UPT ;  /* 0x000000012b00788c */ /* 0x000fe2000bf05270 */
[----:B------:R-:W2:Y:S01]  /*11b0*/  LDC R169, c[0x0][0x404] ;  /* 0x00010100ffa97b82 */ /* 0x000ea20000000800 */
[----:B------:R-:W-:Y:S01]  /*11c0*/  USHF.L.U32 UR42, UR5, 0x6, URZ ;  /* 0x00000006052a7899 */ /* 0x000fe2000800063f */
[----:B------:R-:W-:Y:S01]  /*11d0*/  CS2R R146, SRZ ;  /* 0x0000000000927805 */ /* 0x000fe2000001ff00 */
[----:B------:R-:W-:Y:S01]  /*11e0*/  UIADD3 UR4, UR7, -UR4, URZ ;  /* 0x8000000407047290 */ /* 0x000fe2000fffe03f */
[----:B------:R-:W-:Y:S01]  /*11f0*/  CS2R R144, SRZ ;  /* 0x0000000000907805 */ /* 0x000fe2000001ff00 */
[----:B------:R-:W-:Y:S01]  /*1200*/  ULDC UR5, c[0x0][0xec4] ;  /* 0x0003b10000057ab9 */ /* 0x000fe20000000800 */
[----:B------:R-:W-:Y:S01]  /*1210*/  UISETP.NE.AND UP1, UPT, UR39, 0x1, UPT ;  /* 0x000000012700788c */ /* 0x000fe2000bf25270 */
[----:B------:R-:W-:Y:S01]  /*1220*/  IMAD.U32 R187, RZ, RZ, UR42 ;  /* 0x0000002affbb7e24 */ /* 0x000fe2000f8e00ff */
[----:B------:R-:W3:Y:S01]  /*1230*/  LDC R4, c[0x0][0x288] ;  /* 0x0000a200ff047b82 */ /* 0x000ee20000000800 */
[----:B------:R-:W-:Y:S01]  /*1240*/  UIMAD UR8, UR8, UR5, UR4 ;  /* 0x00000005080872a4 */ /* 0x000fe2000f8e0204 */
[----:B------:R-:W-:Y:S01]  /*1250*/  CS2R R142, SRZ ;  /* 0x00000000008e7805 */ /* 0x000fe2000001ff00 */
[----:B------:R-:W-:Y:S01]  /*1260*/  @UP0 ULDC UR6, c[0x0][0xec0] ;  /* 0x0003b00000060ab9 */ /* 0x000fe20000000800 */
[----:B------:R-:W-:Y:S01]  /*1270*/  @UP0 ULDC UR4, c[0x0][0xebc] ;  /* 0x0003af0000040ab9 */ /* 0x000fe20000000800 */
[----:B------:R-:W-:Y:S01]  /*1280*/  CS2R R140, SRZ ;  /* 0x00000000008c7805 */ /* 0x000fe2000001ff00 */
[----:B------:R-:W-:Y:S01]  /*1290*/  UIMAD.WIDE.U32 UR4, UR8, UR4, URZ ;  /* 0x00000004080472a5 */ /* 0x000fe2000f8e003f */
[----:B------:R-:W-:Y:S01]  /*12a0*/  CS2R R138, SRZ ;  /* 0x00000000008a7805 */ /* 0x000fe2000001ff00 */
[----:B------:R-:W4:Y:S01]  /*12b0*/  LDC R6, c[0x0][0x2e0] ;  /* 0x0000b800ff067b82 */ /* 0x000f220000000800 */
[----:B-1----:R-:W-:Y:S01]  /*12c0*/  ISETP.NE.U32.AND P0, PT, R8, RZ, PT ;  /* 0x000000ff0800720c */ /* 0x002fe20003f05070 */
[----:B------:R-:W-:Y:S01]  /*12d0*/  UMOV UR44, UR8 ;  /* 0x00000008002c7c82 */ /* 0x000fe20008000000 */
[----:B------:R-:W-:Y:S01]  /*12e0*/  @UP0 USHF.R.U32.HI UR44, URZ, UR6, UR5 ;  /* 0x000000063f2c0299 */ /* 0x000fe20008011605 */
[----:B------:R-:W-:-:S02]  /*12f0*/  CS2R R136, SRZ ;  /* 0x0000000000887805 */ /* 0x000fc4000001ff00 */
[----:B------:R-:W-:Y:S02]  /*1300*/  ISETP.NE.AND.EX P0, PT, R9, RZ, PT, P0 ;  /* 0x000000ff0900720c */ /* 0x000fe40003f05300 */
[----:B------:R-:W-:Y:S01]  /*1310*/  CS2R R134, SRZ ;  /* 0x0000000000867805 */ /* 0x000fe2000001ff00 */
[----:B------:R-:W-:Y:S01]  /*1320*/  UIADD3 UR4, -UR44, URZ, URZ ;  /* 0x0000003f2c047290 */ /* 0x000fe2000fffe13f */
[----:B------:R-:W-:Y:S02]  /*1330*/  CS2R R132, SRZ ;  /* 0x0000000000847805 */ /* 0x000fe4000001ff00 */
[----:B--2---:R-:W-:Y:S02]  /*1340*/  SEL R169, R169, 0x1, P0 ;  /* 0x00000001a9a97807 */ /* 0x004fe40000000000 */
[----:B------:R-:W-:Y:S02]  /*1350*/  CS2R R130, SRZ ;  /* 0x0000000000827805 */ /* 0x000fe4000001ff00 */
[----:B------:R-:W-:Y:S01]  /*1360*/  PLOP3.LUT P0, PT, PT, PT, UP1, 0x80, 0x0 ;  /* 0x000000000000781c */ /* 0x000fe20003f0f018 */
[----:B------:R-:W-:Y:S01]  /*1370*/  UIMAD UR43, UR43, UR4, UR8 ;  /* 0x000000042b2b72a4 */ /* 0x000fe2000f8e0208 */
[----:B------:R-:W-:-:S02]  /*1380*/  CS2R R128, SRZ ;  /* 0x0000000000807805 */ /* 0x000fc4000001ff00 */
[----:B------:R-:W-:Y:S02]  /*1390*/  CS2R R126, SRZ ;  /* 0x00000000007e7805 */ /* 0x000fe4000001ff00 */
[----:B------:R-:W-:Y:S02]  /*13a0*/  CS2R R124, SRZ ;  /* 0x00000000007c7805 */ /* 0x000fe4000001ff00 */
[----:B---3--:R-:W-:Y:S02]  /*13b0*/  IADD3 R4, R187, 0x7f, -R4 ;  /* 0x0000007fbb047810 */ /* 0x008fe40007ffe804 */
[----:B------:R-:W-:Y:S02]  /*13c0*/  CS2R R122, SRZ ;  /* 0x00000000007a7805 */ /* 0x000fe4000001ff00 */
[----:B------:R-:W-:Y:S02]  /*13d0*/  CS2R R120, SRZ ;  /* 0x0000000000787805 */ /* 0x000fe4000001ff00 */
[----:B------:R-:W-:-:S02]  /*13e0*/  CS2R R118, SRZ ;  /* 0x0000000000767805 */ /* 0x000fc4000001ff00 */
[----:B------:R-:W-:Y:S02]  /*13f0*/  CS2R R116, SRZ ;  /* 0x0000000000747805 */ /* 0x000fe4000001ff00 */
[----:B------:R-:W-:Y:S02]  /*1400*/  CS2R R166, SRZ ;  /* 0x0000000000a67805 */ /* 0x000fe4000001ff00 */
[----:B------:R-:W-:Y:S02]  /*1410*/  CS2R R164, SRZ ;  /* 0x0000000000a47805 */ /* 0x000fe4000001ff00 */
[----:B------:R-:W-:Y:S01]  /*1420*/  CS2R R112, SRZ ;  /* 0x0000000000707805 */ /* 0x000fe2000001ff00 */
[CC--:B----4-:R-:W-:Y:S01]  /*1430*/  IMAD R0, R169.reuse, R6.reuse, 0x3f ;  /* 0x0000003fa9007424 */ /* 0x0d0fe200078e0206 */
[----:B------:R-:W-:Y:S01]  /*1440*/  CS2R R162, SRZ ;  /* 0x0000000000a27805 */ /* 0x000fe2000001ff00 */
[----:B------:R-:W-:Y:S01]  /*1450*/  IMAD R4, R169, R6, R4 ;  /* 0x00000006a9047224 */ /* 0x000fe200078e0204 */
[----:B------:R-:W-:-:S02]  /*1460*/  CS2R R108, SRZ ;  /* 0x00000000006c7805 */ /* 0x000fc4000001ff00 */
[----:B------:R-:W-:Y:S02]  /*1470*/  CS2R R160, SRZ ;  /* 0x0000000000a07805 */ /* 0x000fe4000001ff00 */
[----:B------:R-:W-:Y:S02]  /*1480*/  SHF.R.S32.HI R3, RZ, 0x1f, R0 ;  /* 0x0000001fff037819 */ /* 0x000fe40000011400 */
[----:B------:R-:W-:Y:S02]  /*1490*/  CS2R R104, SRZ ;  /* 0x0000000000687805 */ /* 0x000fe4000001ff00 */
[----:B------:R-:W-:Y:S02]  /*14a0*/  SHF.R.S32.HI R5, RZ, 0x1f, R4 ;  /* 0x0000001fff057819 */ /* 0x000fe40000011404 */
[----:B------:R-:W-:Y:S02]  /*14b0*/  CS2R R158, SRZ ;  /* 0x00000000009e7805 */ /* 0x000fe4000001ff00 */
[----:B------:R-:W-:-:S02]  /*14c0*/  LEA.HI R3, R3, R0, RZ, 0x6 ;  /* 0x0000000003037211 */ /* 0x000fc400078f30ff */
[----:B------:R-:W-:Y:S02]  /*14d0*/  CS2R R156, SRZ ;  /* 0x00000000009c7805 */ /* 0x000fe4000001ff00 */
[----:B------:R-:W-:Y:S02]  /*14e0*/  LEA.HI R5, R5, R4, RZ, 0x6 ;  /* 0x0000000405057211 */ /* 0x000fe400078f30ff */
[----:B------:R-:W-:Y:S02]  /*14f0*/  CS2R R100, SRZ ;  /* 0x0000000000647805 */ /* 0x000fe4000001ff00 */
[----:B------:R-:W-:Y:S02]  /*1500*/  SHF.R.S32.HI R3, RZ, 0x6, R3 ;  /* 0x00000006ff037819 */ /* 0x000fe40000011403 */
[----:B------:R-:W-:Y:S02]  /*1510*/  CS2R R154, SRZ ;  /* 0x00000000009a7805 */ /* 0x000fe4000001ff00 */
[----:B------:R-:W-:-:S02]  /*1520*/  SHF.R.S32.HI R168, RZ, 0x6, R5 ;  /* 0x00000006ffa87819 */ /* 0x000fc40000011405 */
[----:B------:R-:W-:Y:S02]  /*1530*/  CS2R R96, SRZ ;  /* 0x0000000000607805 */ /* 0x000fe4000001ff00 */
[----:B------:R-:W-:Y:S02]  /*1540*/  MOV R0, RZ ;  /* 0x000000ff00007202 */ /* 0x000fe40000000f00 */
[----:B------:R-:W-:Y:S02]  /*1550*/  CS2R R152, SRZ ;  /* 0x0000000000987805 */ /* 0x000fe4000001ff00 */
[----:B------:R-:W-:Y:S01]  /*1560*/  VIMNMX R168, R3, R168, PT ;  /* 0x000000a803a87248 */ /* 0x000fe20003fe0100 */
[----:B------:R-:W-:Y:S01]  /*1570*/  IMAD.MOV.U32 R3, RZ, RZ, RZ ;  /* 0x000000ffff037224 */ /* 0x000fe200078e00ff */
        /* <DEDUP_REMOVED lines=35> */
[----:B------:R-:W-:Y:S02]  /*17b0*/  ISETP.GE.AND P1, PT, R168, 0x1, PT ;  /* 0x00000001a800780c */ /* 0x000fe40003f26270 */
[----:B------:R-:W-:-:S11]  /*17c0*/  PLOP3.LUT P0, PT, PT, PT, PT, 0x80, 0x0 ;  /* 0x000000000000781c */ /* 0x000fd60003f0f070 */
[----:B------:R-:W-:Y:S05]  /*17d0*/  @!P1 BRA `(.L_x_5936) ;  /* 0x000000ac00b09947 */ /* 0x000fea0003800000 */
[----:B------:R-:W1:Y:S01]  /*17e0*/  SHFL.IDX PT, R4, R192, RZ, 0x1f ;  /* 0x00001fffc0047589 */ /* 0x000e6200000e0000 */
[----:B------:R-:W-:Y:S01]  /*17f0*/  UIADD3 UR4, UR37, 0x36400, URZ ;  /* 0x0003640025047890 */ /* 0x000fe2000fffe03f */
[----:B------:R-:W-:Y:S01]  /*1800*/  ISETP.GE.AND P0, PT, R168, 0x2, PT ;  /* 0x00000002a800780c */ /* 0x000fe20003f06270 */
[----:B------:R-:W-:Y:S01]  /*1810*/  UMOV UR17, 0x40000040 ;  /* 0x4000004000117882 */ /* 0x000fe20000000000 */
[----:B------:R-:W-:Y:S01]  /*1820*/  BAR.SYNC.DEFER_BLOCKING 0xe, 0x100 ;  /* 0x0384000000007b1d */ /* 0x000fe20000010000 */
[----:B------:R-:W-:-:S04]  /*1830*/  USHF.R.U32.HI UR4, URZ, 0x4, UR4 ;  /* 0x000000043f047899 */ /* 0x000fc80008011604 */
[----:B------:R-:W-:Y:S01]  /*1840*/  ULOP3.LUT UR4, UR4, 0x3fff, URZ, 0xc0, !UPT ;  /* 0x00003fff04047892 */ /* 0x000fe2000f8ec03f */
[----:B------:R-:W-:Y:S01]  /*1850*/  UMOV UR19, 0x40000040 ;  /* 0x4000004000137882 */ /* 0x000fe20000000000 */
[----:B------:R-:W-:Y:S02]  /*1860*/  UMOV UR5, 0x40000040 ;  /* 0x4000004000057882 */ /* 0x000fe40000000000 */
        /* <DEDUP_REMOVED lines=30> */
[----:B------:R-:W-:-:S05]  /*1a50*/  @!P1 LEA R4, R2, UR37, 0x3 ;  /* 0x0000002502049c11 */ /* 0x000fca000f8e18ff */
[----:B------:R-:W-:-:S05]  /*1a60*/  @!P1 VIADD R4, R4, 0x38860 ;  /* 0x0003886004049836 */ /* 0x000fca0000000000 */
        /* <DEDUP_REMOVED lines=16> */
[----:B------:R-:W-:-:S07]  /*1b70*/  IADD3 R168, R168, -0x2, RZ ;  /* 0xfffffffea8a87810 */ /* 0x000fce0007ffe0ff */
.L_x_5938:
[----:B------:R-:W-:Y:S01]  /*1b80*/  BAR.SYNC.DEFER_BLOCKING 0xe, 0x100 ;  /* 0x0384000000007b1d */ /* 0x000fe20000010000 */
[----:B-12---:R-:W-:Y:S01]  /*1b90*/  IMAD R4, R2, 0x40, R17 ;  /* 0x0000004002047824 */ /* 0x006fe200078e0211 */
        /* <DEDUP_REMOVED lines=144> */
[----:B------:R-:W-:Y:S02]  /*24a0*/  R2UR UR6, R5 ;  /* 0x00000000050672ca */ /* 0x000fe400000e0000 */
[C---:B------:R-:W-:Y:S01]  /*24b0*/  IADD3 R5, R4.reuse, 0x100, RZ ;  /* 0x0000010004057810 */ /* 0x040fe20007ffe0ff */
[----:B------:R-:W-:Y:S02]  /*24c0*/  VIADD R4, R4, 0x180 ;  /* 0x0000018004047836 */ /* 0x000fe40000000000 */
[----:B------:R-:W-:Y:S01]  /*24d0*/  HGMMA.64x256x16.F32 R24, gdesc[UR16].tnspB, R24, gsb0 ;  /* 0x43e00000101879f0 */ /* 0x000fe20008000818 */
[----:B------:R-:W-:Y:S02]  /*24e0*/  R2UR UR10, R5 ;  /* 0x00000000050a72ca */ /* 0x000fe400000e0000 */
[----:B------:R-:W-:Y:S02]  /*24f0*/  R2UR UR14, R4 ;  /* 0x00000000040e72ca */ /* 0x000fe400000e0000 */
[----:B------:R-:W-:-:S02]  /*2500*/  @!P1 LEA R4, R2, UR37, 0x3 ;  /* 0x0000002502049c11 */ /* 0x000fc4000f8e18ff */
[----:B------:R-:W-:-:S03]  /*2510*/  SEL R5, RZ, 0x1, P0 ;  /* 0x00000001ff057807 */ /* 0x000fc60000000000 */
[----:B------:R-:W-:Y:S01]  /*2520*/  @!P1 VIADD R4, R4, 0x38860 ;  /* 0x0003886004049836 */ /* 0x000fe20000000000 */
[----:B------:R-:W-:-:S04]  /*2530*/  LOP3.LUT R16, R16, R5, RZ, 0x3c, !PT ;  /* 0x0000000510107212 */ /* 0x000fc800078e3cff */
        /* <DEDUP_REMOVED lines=16> */
.L_x_5937:
[----:B------:R-:W-:Y:S01]  /*2640*/  BAR.SYNC.DEFER_BLOCKING 0xe, 0x100 ;  /* 0x0384000000007b1d */ /* 0x000fe20000010000 */
[C---:B-12---:R-:W-:Y:S01]  /*2650*/  IMAD R4, R2.reuse, 0x40, R17 ;  /* 0x0000004002047824 */ /* 0x046fe200078e0211 */
[----:B------:R-:W-:Y:S02]  /*2660*/  IADD3 R2, R2, 0x1, RZ ;  /* 0x0000000102027810 */ /* 0x000fe40007ffe0ff */
[----:B------:R-:W-:Y:S02]  /*2670*/  PLOP3.LUT P0, PT, PT, PT, PT, 0x8, 0x0 ;  /* 0x000000000000781c */ /* 0x000fe40003f0e170 */
        /* <DEDUP_REMOVED lines=137> */
.L_x_5935:
[----:B------:R-:W-:Y:S02]  /*2f10*/  ISETP.GE.AND P1, PT, R168, 0x1, PT ;  /* 0x00000001a800780c */ /* 0x000fe40003f26270 */
[----:B------:R-:W-:-:S11]  /*2f20*/  PLOP3.LUT P0, PT, PT, PT, PT, 0x80, 0x0 ;  /* 0x000000000000781c */ /* 0x000fd60003f0f070 */
[----:B------:R-:W-:Y:S05]  /*2f30*/  @!P1 BRA `(.L_x_5936) ;  /* 0x0000009400d89947 */ /* 0x000fea0003800000 */
        /* <DEDUP_REMOVED lines=29> */
.L_x_5939:
        /* <DEDUP_REMOVED lines=9> */
.L_x_6041:
[----:B------:R-:W-:Y:S05]  /*31a0*/  @!P0 BRA `(.L_x_5941) ;  /* 0x0000000000048947 */ /* 0x000fea0003800000 */
[----:B------:R-:W-:Y:S01]  /*31b0*/  BPT.TRAP 0x1 ;  /* 0x000000040000795c */ /* 0x000fe20000300000 */
.L_x_5941:
[----:B------:R-:W-:Y:S02]  /*31c0*/  LEA R5, R2, UR37, 0x3 ;  /* 0x0000002502057c11 */ /* 0x000fe4000f8e18ff */
[----:B------:R-:W-:-:S04]  /*31d0*/  SHF.L.U32 R8, R16, 0x1f, RZ ;  /* 0x0000001f10087819 */ /* 0x000fc800000006ff */
[----:B------:R2:W3:Y:S01]  /*31e0*/  SYNCS.PHASECHK.TRANS64.TRYWAIT P1, [R5+URZ+0x38830], R8 ;  /* 0x03883008050075a7 */ /* 0x0004e2000802017f */
[----:B------:R-:W-:Y:S05]  /*31f0*/  @!P0 BRA `(.L_x_5942) ;  /* 0x0000000000048947 */ /* 0x000fea0003800000 */
[----:B------:R-:W-:Y:S01]  /*3200*/  BPT.TRAP 0x1 ;  /* 0x000000040000795c */ /* 0x000fe20000300000 */
.L_x_5942:
[----:B---3--:R-:W-:Y:S05]  /*3210*/  @P1 BRA `(.L_x_5943) ;  /* 0x0000000000081947 */ /* 0x008fea0003800000 */
[----:B------:R-:W3:Y:S02]  /*3220*/  SYNCS.PHASECHK.TRANS64.TRYWAIT P1, [R5+URZ+0x38830], R8 ;  /* 0x03883008050075a7 */ /* 0x000ee4000802017f */
[----:B---3--:R-:W-:Y:S05]  /*3230*/  @!P1 BRA `(.L_x_5944) ;  /* 0x000000e000f89947 */ /* 0x008fea0003800000 */
.L_x_5943:
[----:B------:R-:W-:-:S04]  /*3240*/  UIADD3 UR4, UR37, 0x22400, URZ ;  /* 0x0002240025047890 */ /* 0x000fc8000fffe03f */
[----:B------:R-:W-:-:S04]  /*3250*/  USHF.R.U32.HI UR4, URZ, 0x4, UR4 ;  /* 0x000000043f047899 */ /* 0x000fc80008011604 */
[----:B------:R-:W-:-:S06]  /*3260*/  ULOP3.LUT UR4, UR4, 0x3fff, URZ, 0xc0, !UPT ;  /* 0x00003fff04047892 */ /* 0x000fcc000f8ec03f */
[----:B-1----:R-:W-:Y:S01]  /*3270*/  IMAD.U32 R0, RZ, RZ, UR4 ;  /* 0x00000004ff007e24 */ /* 0x002fe2000f8e00ff */
[----:B------:R-:W-:Y:S05]  /*3280*/  WARPSYNC.ALL ;  /* 0x0000000000007948 */ /* 0x000fea0003800000 */
[----:B------:R-:W-:Y:S01]  /*3290*/  LOP3.LUT R0, R0, 0x10000, RZ, 0xfc, !PT ;  /* 0x0001000000007812 */ /* 0x000fe200078efcff */
[----:B------:R-:W-:-:S03]  /*32a0*/  UIADD3 UR4, UR37, 0x20400, URZ ;  /* 0x0002040025047890 */ /* 0x000fc6000fffe03f */
[----:B------:R-:W-:Y:S01]  /*32b0*/  LEA R4, R2, R0, 0x9 ;  /* 0x0000000002047211 */ /* 0x000fe200078e48ff */
[----:B------:R-:W-:Y:S01]  /*32c0*/  WARPGROUP.ARRIVE ;  /* 0x00000000000079c5 */ /* 0x000fe20000000000 */
[----:B------:R-:W-:Y:S01]  /*32d0*/  UMOV UR11, 0x40000040 ;  /* 0x40000040000b7882 */ /* 0x000fe20000000000 */
[----:B------:R-:W-:Y:S01]  /*32e0*/  USHF.R.U32.HI UR4, URZ, 0x4, UR4 ;  /* 0x000000043f047899 */ /* 0x000fe20008011604 */
[----:B------:R-:W-:Y:S01]  /*32f0*/  R2UR UR10, R4 ;  /* 0x00000000040a72ca */ /* 0x000fe200000e0000 */
[----:B------:R-:W-:Y:S01]  /*3300*/  UMOV UR9, 0x40000040 ;  /* 0x4000004000097882 */ /* 0x000fe20000000000 */
        /* <DEDUP_REMOVED lines=27> */
.L_x_6042:
[----:B------:R-:W-:Y:S05]  /*34c0*/  @!P0 BRA `(.L_x_5946) ;  /* 0x0000000000048947 */ /* 0x000fea0003800000 */
[----:B------:R-:W-:Y:S01]  /*34d0*/  BPT.TRAP 0x1 ;  /* 0x000000040000795c */ /* 0x000fe20000300000 */
.L_x_5946:
[----:B------:R4:W1:Y:S01]  /*34e0*/  SYNCS.PHASECHK.TRANS64.TRYWAIT P1, [R5+URZ+0x38850], R8 ;  /* 0x03885008050075a7 */ /* 0x000862000802017f */
[----:B------:R-:W-:Y:S05]  /*34f0*/  @!P0 BRA `(.L_x_5947) ;  /* 0x0000000000048947 */ /* 0x000fea0003800000 */
[----:B------:R-:W-:Y:S01]  /*3500*/  BPT.TRAP 0x1 ;  /* 0x000000040000795c */ /* 0x000fe20000300000 */
.L_x_5947:
[----:B-1----:R-:W-:-:S04]  /*3510*/  IMAD.U32 R4, RZ, RZ, UR37 ;  /* 0x00000025ff047e24 */ /* 0x002fc8000f8e00ff */
[C---:B------:R-:W-:Y:S02]  /*3520*/  VIADD R3, R4.reuse, 0x400 ;  /* 0x0000040004037836 */ /* 0x040fe40000000000 */
        /* <DEDUP_REMOVED lines=11> */
.L_x_5948:
[----:B------:R-:W-:Y:S01]  /*35e0*/  R2UR UR24, R4 ;  /* 0x00000000041872ca */ /* 0x000fe200000e0000 */
[----:B------:R-:W-:Y:S01]  /*35f0*/  WARPGROUP.ARRIVE ;  /* 0x00000000000079c5 */ /* 0x000fe20000000000 */
[C---:B------:R-:W-:Y:S01]  /*3600*/  R2UR UR26, R6.reuse ;  /* 0x00000000061a72ca */ /* 0x040fe200000e0000 */
[----:B------:R-:W-:Y:S01]  /*3610*/  UMOV UR25, 0x40000040 ;  /* 0x4000004000197882 */ /* 0x000fe20000000000 */
[----:B------:R-:W-:Y:S01]  /*3620*/  UMOV UR27, 0x40000040 ;  /* 0x40000040001b7882 */ /* 0x000fe20000000000 */
[----:B------:R-:W-:Y:S01]  /*3630*/  VIADD R7, R6, 0x2 ;  /* 0x0000000206077836 */ /* 0x000fe20000000000 */
[----:B--234-:R-:W-:Y:S01]  /*3640*/  IADD3 R8, R4, 0x2, RZ ;  /* 0x0000000204087810 */ /* 0x01cfe20007ffe0ff */
[----:B------:R-:W-:Y:S01]  /*3650*/  UMOV UR5, 0x40000040 ;  /* 0x4000004000057882 */ /* 0x000fe20000000000 */
        /* <DEDUP_REMOVED lines=8> */
[----:B------:R-:W-:-:S02]  /*36e0*/  VIADD R10, R6, 0x800 ;  /* 0x00000800060a7836 */ /* 0x000fc40000000000 */
[----:B------:R-:W-:-:S04]  /*36f0*/  IMAD R206, R2, 0x1000, R19 ;  /* 0x0000100002ce7824 */ /* 0x000fc800078e0213 */
[----:B------:R-:W-:Y:S01]  /*3700*/  VIADD R207, R206, 0x80 ;  /* 0x00000080cecf7836 */ /* 0x000fe20000000000 */
        /* <DEDUP_REMOVED lines=127> */
[----:B------:R-:W-:Y:S02]  /*3f00*/  IADD3 R8, R4, 0x800, RZ ;  /* 0x0000080004087810 */ /* 0x000fe40007ffe0ff */
        /* <DEDUP_REMOVED lines=58> */
[C---:B------:R-:W-:Y:S01]  /*42b0*/  IMAD.IADD R13, R9.reuse, 0x1, R10 ;  /* 0x00000001090d7824 */ /* 0x040fe200078e020a */
        /* <DEDUP_REMOVED lines=87> */
[C---:B------:R-:W-:Y:S01]  /*4830*/  IADD3 R7, R9.reuse, R8, RZ ;  /* 0x0000000809077210 */ /* 0x040fe20007ffe0ff */
[----:B------:R-:W-:Y:S02]  /*4840*/  IMAD.IADD R9, R9, 0x1, R10 ;  /* 0x0000000109097824 */ /* 0x000fe400078e020a */
[C---:B------:R-:W-:Y:S02]  /*4850*/  IMAD.IADD R8, R11.reuse, 0x1, R8 ;  /* 0x000000010b087824 */ /* 0x040fe400078e0208 */
[----:B------:R-:W-:-:S02]  /*4860*/  IMAD.IADD R10, R11, 0x1, R10 ;  /* 0x000000010b0a7824 */ /* 0x000fc400078e020a */
[----:B------:R-:W-:Y:S01]  /*4870*/  IMAD.MOV.U32 R11, RZ, RZ, 0x40 ;  /* 0x00000040ff0b7424 */ /* 0x000fe200078e00ff */
[----:B------:R-:W-:Y:S02]  /*4880*/  WARPGROUP.DEPBAR.LE gsb0, 0x0 ;  /* 0x00008000000079c5 */ /* 0x000fe40000010000 */
[----:B------:R-:W-:-:S06]  /*4890*/  WARPGROUP.ARRIVE ;  /* 0x00000000000079c5 */ /* 0x000fcc0000000000 */
[----:B------:R-:W-:Y:S01]  /*48a0*/  HGMMA.64x64x16.F32 R24, gdesc[UR4], R24, gsb0 ;  /* 0x00e00000041879f0 */ /* 0x000fe20008000818 */
[----:B------:R-:W-:Y:S01]  /*48b0*/  R2UR UR4, R7 ;  /* 0x00000000070472ca */ /* 0x000fe200000e0000 */
[----:B------:R-:W-:Y:S01]  /*48c0*/  UMOV UR5, 0x40000040 ;  /* 0x4000004000057882 */ /* 0x000fe20000000000 */
[----:B------:R-:W-:Y:S01]  /*48d0*/  R2UR UR6, R9 ;  /* 0x00000000090672ca */ /* 0x000fe200000e0000 */
[----:B------:R-:W-:Y:S01]  /*48e0*/  UMOV UR7, 0x40000040 ;  /* 0x4000004000077882 */ /* 0x000fe20000000000 */
        /* <DEDUP_REMOVED lines=10> */
[----:B------:R-:W-:-:S04]  /*4990*/  SEL R8, R8, 0xf80, P1 ;  /* 0x00000f8008087807 */ /* 0x000fc80000800000 */
[----:B------:R-:W-:-:S04]  /*49a0*/  LOP3.LUT R8, R8, 0x1e00, RZ, 0xc0, !PT ;  /* 0x00001e0008087812 */ /* 0x000fc800078ec0ff */
[CC--:B------:R-:W-:Y:S02]  /*49b0*/  IADD3 R9, R7.reuse, R8.reuse, R4 ;  /* 0x0000000807097210 */ /* 0x0c0fe40007ffe004 */
[----:B------:R-:W-:Y:S01]  /*49c0*/  IADD3 R6, R7, R8, R6 ;  /* 0x0000000807067210 */ /* 0x000fe20007ffe006 */
[----:B------:R-:W-:Y:S02]  /*49d0*/  IMAD R7, R168, -0x40, R11 ;  /* 0xffffffc0a8077824 */ /* 0x000fe400078e020b */
[----:B------:R-:W-:Y:S02]  /*49e0*/  VIADD R11, R17, UR42 ;  /* 0x0000002a110b7c36 */ /* 0x000fe40008000000 */
        /* <DEDUP_REMOVED lines=8> */
[----:B------:R-:W1:Y:S08]  /*4a70*/  LDC R6, c[0x0][0x2e0] ;  /* 0x0000b800ff067b82 */ /* 0x000e700000000800 */
[----:B------:R-:W2:Y:S01]  /*4a80*/  LDC R9, c[0x0][0x288] ;  /* 0x0000a200ff097b82 */ /* 0x000ea20000000800 */
[----:B-1----:R-:W-:-:S02]  /*4a90*/  IMAD R7, R169, R6, R7 ;  /* 0x00000006a9077224 */ /* 0x002fc400078e0207 */
[----:B------:R-:W-:Y:S02]  /*4aa0*/  IMAD R8, R169, R6, R8 ;  /* 0x00000006a9087224 */ /* 0x000fe400078e0208 */
[----:B------:R-:W-:-:S03]  /*4ab0*/  IMAD.IADD R7, R7, 0x1, -R18 ;  /* 0x0000000107077824 */ /* 0x000fc600078e0a12 */
[----:B--2---:R-:W-:Y:S01]  /*4ac0*/  IADD3 R8, R8, -R9, -R18 ;  /* 0x8000000908087210 */ /* 0x004fe20007ffe812 */
[----:B------:R-:W-:-:S03]  /*4ad0*/  IMAD R6, R169, R6, -R9 ;  /* 0x00000006a9067224 */ /* 0x000fc600078e0a09 */
[----:B------:R-:W-:Y:S01]  /*4ae0*/  VIADDMNMX R12, R11, R8, R7, PT ;  /* 0x000000080b0c7246 */ /* 0x000fe20003800107 */
[----:B------:R-:W-:Y:S01]  /*4af0*/  VIADD R6, R6, UR42 ;  /* 0x0000002a06067c36 */ /* 0x000fe20008000000 */
[----:B------:R-:W-:Y:S02]  /*4b00*/  IADD3 R8, R8, 0x8, R11 ;  /* 0x0000000808087810 */ /* 0x000fe40007ffe00b */
[C---:B------:R-:W-:Y:S02]  /*4b10*/  ISETP.GT.AND P1, PT, R12.reuse, RZ, PT ;  /* 0x000000ff0c00720c */ /* 0x040fe40003f24270 */
[C---:B------:R-:W-:Y:S02]  /*4b20*/  ISETP.GT.AND P2, PT, R12.reuse, 0x1, PT ;  /* 0x000000010c00780c */ /* 0x040fe40003f44270 */
[----:B------:R-:W-:Y:S02]  /*4b30*/  ISETP.GT.AND P3, PT, R12, 0x8, PT ;  /* 0x000000080c00780c */ /* 0x000fe40003f64270 */
[----:B------:R-:W-:-:S02]  /*4b40*/  VIMNMX R8, R7, R8, PT ;  /* 0x0000000807087248 */ /* 0x000fc40003fe0100 */
[----:B------:R-:W-:-:S04]  /*4b50*/  SHF.R.S32.HI R9, RZ, 0x1f, R6 ;  /* 0x0000001fff097819 */ /* 0x000fc80000011406 */
[----:B------:R-:W-:-:S04]  /*4b60*/  LEA.HI R9, R9, R6, RZ, 0x6 ;  /* 0x0000000609097211 */ /* 0x000fc800078f30ff */
[----:B------:R-:W-:-:S04]  /*4b70*/  SHF.R.S32.HI R9, RZ, 0x6, R9 ;  /* 0x00000006ff097819 */ /* 0x000fc80000011409 */
[----:B------:R-:W-:Y:S01]  /*4b80*/  VIMNMX R9, RZ, R9, !PT ;  /* 0x00000009ff097248 */ /* 0x000fe20007fe0100 */
[----:B------:R-:W-:Y:S02]  /*4b90*/  WARPGROUP.DEPBAR.LE gsb0, 0x0 ;  /* 0x00008000000079c5 */ /* 0x000fe40000010000 */
[----:B------:R-:W-:-:S06]  /*4ba0*/  WARPGROUP.ARRIVE ;  /* 0x00000000000079c5 */ /* 0x000fcc0000000000 */
[----:B------:R-:W-:Y:S01]  /*4bb0*/  HGMMA.64x64x16.F32 R24, gdesc[UR4], R24, gsb0 ;  /* 0x00e00000041879f0 */ /* 0x000fe20008000818 */
[----:B------:R-:W-:Y:S01]  /*4bc0*/  ULDC UR5, c[0x0][0xa80] ;  /* 0x0002a00000057ab9 */ /* 0x000fe20000000800 */
[----:B------:R-:W-:Y:S01]  /*4bd0*/  R2UR UR4, R206 ;  /* 0x00000000ce0472ca */ /* 0x000fe200000e0000 */
[----:B------:R-:W-:-:S12]  /*4be0*/  UMOV UR7, 0x40000040 ;  /* 0x4000004000077882 */ /* 0x000fd80000000000 */
[----:B------:R-:W-:Y:S01]  /*4bf0*/  UMOV UR6, UR4 ;  /* 0x0000000400067c82 */ /* 0x000fe20008000000 */
[----:B------:R-:W-:Y:S01]  /*4c00*/  R2UR UR4, R207 ;  /* 0x00000000cf0472ca */ /* 0x000fe200000e0000 */
[C---:B------:R-:W-:Y:S02]  /*4c10*/  VIADD R207, R206.reuse, 0x100 ;  /* 0x00000100cecf7836 */ /* 0x040fe40000000000 */
[----:B------:R-:W-:Y:S01]  /*4c20*/  VIADD R206, R206, 0x180 ;  /* 0x00000180cece7836 */ /* 0x000fe20000000000 */
[----:B------:R-:W-:Y:S02]  /*4c30*/  WARPGROUP.DEPBAR.LE gsb0, 0x0 ;  /* 0x00008000000079c5 */ /* 0x000fe40000010000 */
[----:B------:R-:W-:Y:S02]  /*4c40*/  FSEL R24, R24, -INF , P1 ;  /* 0xff80000018187808 */ /* 0x000fe40000800000 */
[----:B------:R-:W-:Y:S02]  /*4c50*/  FSEL R25, R25, -INF , P2 ;  /* 0xff80000019197808 */ /* 0x000fe40001000000 */
[----:B------:R-:W-:-:S02]  /*4c60*/  ISETP.GT.AND P1, PT, R12, 0x9, PT ;  /* 0x000000090c00780c */ /* 0x000fc40003f24270 */
[----:B------:R-:W-:Y:S02]  /*4c70*/  FSEL R28, R28, -INF , P3 ;  /* 0xff8000001c1c7808 */ /* 0x000fe40001800000 */
[----:B------:R-:W-:Y:S02]  /*4c80*/  FMNMX.FTZ R13, R24, R25, !PT ;  /* 0x00000019180d7209 */ /* 0x000fe40007810000 */
[----:B------:R-:W-:Y:S02]  /*4c90*/  ISETP.GT.AND P2, PT, R12, 0x10, PT ;  /* 0x000000100c00780c */ /* 0x000fe40003f44270 */
[----:B------:R-:W-:Y:S02]  /*4ca0*/  FSEL R29, R29, -INF , P1 ;  /* 0xff8000001d1d7808 */ /* 0x000fe40000800000 */
[----:B------:R-:W-:Y:S02]  /*4cb0*/  FMNMX.FTZ R10, R28, R13, !PT ;  /* 0x0000000d1c0a7209 */ /* 0x000fe40007810000 */
        /* <DEDUP_REMOVED lines=33> */
[----:B------:R-:W-:Y:S02]  /*4ed0*/  FSEL R53, R53, -INF , P1 ;  /* 0xff80000035357808 */ /* 0x000fe40000800000 */
[----:B------:R-:W-:Y:S02]  /*4ee0*/  FMNMX.FTZ R10, R52, R13, !PT ;  /* 0x0000000d340a7209 */ /* 0x000fe40007810000 */
[----:B------:R-:W-:Y:S02]  /*4ef0*/  ISETP.GT.AND P1, PT, R8, RZ, PT ;  /* 0x000000ff0800720c */ /* 0x000fe40003f24270 */
[----:B------:R-:W-:-:S02]  /*4f00*/  FMNMX.FTZ R10, R53, R10, !PT ;  /* 0x0000000a350a7209 */ /* 0x000fc40007810000 */
[C---:B------:R-:W-:Y:S02]  /*4f10*/  ISETP.GT.AND P2, PT, R8.reuse, 0x1, PT ;  /* 0x000000010800780c */ /* 0x040fe40003f44270 */
[----:B------:R-:W-:Y:S01]  /*4f20*/  ISETP.GT.AND P3, PT, R8, 0x8, PT ;  /* 0x000000080800780c */ /* 0x000fe20003f64270 */
[----:B------:R-:W1:Y:S01]  /*4f30*/  SHFL.BFLY PT, R13, R10, 0x2, 0x1f ;  /* 0x0c401f000a0d7f89 */ /* 0x000e6200000e0000 */
[----:B------:R-:W-:Y:S02]  /*4f40*/  FSEL R26, R26, -INF , P1 ;  /* 0xff8000001a1a7808 */ /* 0x000fe40000800000 */
[----:B------:R-:W-:Y:S02]  /*4f50*/  FSEL R27, R27, -INF , P2 ;  /* 0xff8000001b1b7808 */ /* 0x000fe40001000000 */
[----:B------:R-:W-:Y:S02]  /*4f60*/  ISETP.GT.AND P1, PT, R8, 0x9, PT ;  /* 0x000000090800780c */ /* 0x000fe40003f24270 */
[----:B------:R-:W-:-:S02]  /*4f70*/  FSEL R30, R30, -INF , P3 ;  /* 0xff8000001e1e7808 */ /* 0x000fc40001800000 */
[----:B------:R-:W-:Y:S02]  /*4f80*/  FMNMX.FTZ R7, R26, R27, !PT ;  /* 0x0000001b1a077209 */ /* 0x000fe40007810000 */
[C---:B------:R-:W-:Y:S02]  /*4f90*/  ISETP.GT.AND P2, PT, R8.reuse, 0x10, PT ;  /* 0x000000100800780c */ /* 0x040fe40003f44270 */
[----:B------:R-:W-:Y:S02]  /*4fa0*/  FSEL R31, R31, -INF , P1 ;  /* 0xff8000001f1f7808 */ /* 0x000fe40000800000 */
[----:B------:R-:W-:Y:S02]  /*4fb0*/  ISETP.GT.AND P1, PT, R8, 0x11, PT ;  /* 0x000000110800780c */ /* 0x000fe40003f24270 */
[----:B------:R-:W-:Y:S02]  /*4fc0*/  FSEL R34, R34, -INF , P2 ;  /* 0xff80000022227808 */ /* 0x000fe40001000000 */
[----:B------:R-:W-:-:S02]  /*4fd0*/  ISETP.GT.AND P2, PT, R8, 0x18, PT ;  /* 0x000000180800780c */ /* 0x000fc40003f44270 */
[----:B------:R-:W-:Y:S02]  /*4fe0*/  FSEL R35, R35, -INF , P1 ;  /* 0xff80000023237808 */ /* 0x000fe40000800000 */
[----:B------:R-:W-:Y:S02]  /*4ff0*/  ISETP.GT.AND P1, PT, R8, 0x19, PT ;  /* 0x000000190800780c */ /* 0x000fe40003f24270 */
[----:B-1----:R-:W-:Y:S02]  /*5000*/  FMNMX.FTZ R13, R10, R13, !PT ;  /* 0x0000000d0a0d7209 */ /* 0x002fe40007810000 */
[----:B------:R-:W-:Y:S02]  /*5010*/  FMNMX.FTZ R10, R30, R7, !PT ;  /* 0x000000071e0a7209 */ /* 0x000fe40007810000 */
[----:B------:R-:W-:Y:S01]  /*5020*/  FSEL R38, R38, -INF , P2 ;  /* 0xff80000026267808 */ /* 0x000fe20001000000 */
[----:B------:R-:W1:Y:S01]  /*5030*/  SHFL.BFLY PT, R12, R13, 0x1, 0x1f ;  /* 0x0c201f000d0c7f89 */ /* 0x000e6200000e0000 */
        /* <DEDUP_REMOVED lines=15> */
[----:B-1----:R-:W-:Y:S02]  /*5130*/  FMNMX.FTZ R7, R13, R12, !PT ;  /* 0x0000000c0d077209 */ /* 0x002fe40007810000 */
[----:B------:R-:W-:Y:S02]  /*5140*/  ISETP.GT.AND P1, PT, R8, 0x30, PT ;  /* 0x000000300800780c */ /* 0x000fe40003f24270 */
[----:B------:R-:W-:Y:S01]  /*5150*/  FSEL R47, R47, -INF , P3 ;  /* 0xff8000002f2f7808 */ /* 0x000fe20001800000 */
[----:B------:R-:W-:Y:S01]  /*5160*/  FMUL.FTZ R12, R7, UR5 ;  /* 0x00000005070c7c20 */ /* 0x000fe20008410000 */
[----:B------:R-:W-:-:S02]  /*5170*/  FMNMX.FTZ R10, R46, R11, !PT ;  /* 0x0000000b2e0a7209 */ /* 0x000fc40007810000 */
[----:B------:R-:W-:Y:S02]  /*5180*/  FSETP.NEU.FTZ.AND P4, PT, R7, -INF , PT ;  /* 0xff8000000700780b */ /* 0x000fe40003f9d000 */
[----:B------:R-:W-:Y:S02]  /*5190*/  ISETP.GT.AND P2, PT, R8, 0x31, PT ;  /* 0x000000310800780c */ /* 0x000fe40003f44270 */
[----:B------:R-:W-:Y:S02]  /*51a0*/  FSEL R50, R50, -INF , P1 ;  /* 0xff80000032327808 */ /* 0x000fe40000800000 */
[----:B------:R-:W-:Y:S02]  /*51b0*/  FMNMX.FTZ R11, R47, R10, !PT ;  /* 0x0000000a2f0b7209 */ /* 0x000fe40007810000 */
[----:B------:R-:W-:Y:S02]  /*51c0*/  FSEL R56, R12, RZ, P4 ;  /* 0x000000ff0c387208 */ /* 0x000fe40002000000 */
[----:B------:R-:W-:-:S02]  /*51d0*/  ISETP.GT.AND P1, PT, R8, 0x38, PT ;  /* 0x000000380800780c */ /* 0x000fc40003f24270 */
[----:B------:R-:W-:Y:S01]  /*51e0*/  FSEL R51, R51, -INF , P2 ;  /* 0xff80000033337808 */ /* 0x000fe20001000000 */
[--C-:B------:R-:W-:Y:S01]  /*51f0*/  FFMA.FTZ R24, R24, UR5, -R56.reuse ;  /* 0x0000000518187c23 */ /* 0x100fe20008010838 */
[----:B------:R-:W-:Y:S01]  /*5200*/  FMNMX.FTZ R12, R50, R11, !PT ;  /* 0x0000000b320c7209 */ /* 0x000fe20007810000 */
[--C-:B------:R-:W-:Y:S01]  /*5210*/  FFMA.FTZ R11, R25, UR5, -R56.reuse ;  /* 0x00000005190b7c23 */ /* 0x100fe20008010838 */
[----:B------:R-:W-:Y:S01]  /*5220*/  ISETP.GT.AND P2, PT, R8, 0x39, PT ;  /* 0x000000390800780c */ /* 0x000fe20003f44270 */
[----:B------:R-:W-:Y:S01]  /*5230*/  MUFU.EX2 R10, R24 ;  /* 0x00000018000a7308 */ /* 0x000fe20000000800 */
[----:B------:R-:W-:Y:S01]  /*5240*/  FSEL R54, R54, -INF , P1 ;  /* 0xff80000036367808 */ /* 0x000fe20000800000 */
[--C-:B------:R-:W-:Y:S01]  /*5250*/  FFMA.FTZ R14, R32, UR5, -R56.reuse ;  /* 0x00000005200e7c23 */ /* 0x100fe20008010838 */
[----:B------:R-:W-:Y:S01]  /*5260*/  FMNMX.FTZ R13, R51, R12, !PT ;  /* 0x0000000c330d7209 */ /* 0x000fe20007810000 */
[--C-:B------:R-:W-:Y:S01]  /*5270*/  FFMA.FTZ R12, R28, UR5, -R56.reuse ;  /* 0x000000051c0c7c23 */ /* 0x100fe20008010838 */
[----:B------:R-:W-:Y:S01]  /*5280*/  FSEL R55, R55, -INF , P2 ;  /* 0xff80000037377808 */ /* 0x000fe20001000000 */
        /* <DEDUP_REMOVED lines=12> */
[--C-:B------:R-:W-:Y:S01]  /*5350*/  FFMA.FTZ R175, R49, UR5, -R56.reuse ;  /* 0x0000000531af7c23 */ /* 0x100fe20008010838 */
[--C-:B------:R-:W-:Y:S01]  /*5360*/  FFMA.FTZ R176, R52, UR5, -R56.reuse ;  /* 0x0000000534b07c23 */ /* 0x100fe20008010838 */
[----:B------:R-:W-:Y:S01]  /*5370*/  FFMA.FTZ R177, R53, UR5, -R56 ;  /* 0x0000000535b17c23 */ /* 0x000fe20008010838 */
[----:B------:R-:W2:Y:S08]  /*5380*/  MUFU.EX2 R11, R11 ;  /* 0x0000000b000b7308 */ /* 0x000eb00000000800 */
[----:B------:R-:W-:Y:S08]  /*5390*/  MUFU.EX2 R12, R12 ;  /* 0x0000000c000c7308 */ /* 0x000ff00000000800 */
[----:B------:R-:W3:Y:S01]  /*53a0*/  MUFU.EX2 R13, R13 ;  /* 0x0000000d000d7308 */ /* 0x000ee20000000800 */
[----:B--2---:R-:W-:Y:S01]  /*53b0*/  F2FP.F16.F32.PACK_AB R152, R11, R10 ;  /* 0x0000000a0b98723e */ /* 0x004fe200000000ff */
[----:B------:R-:W-:Y:S01]  /*53c0*/  FADD.FTZ R11, R10, R11 ;  /* 0x0000000b0a0b7221 */ /* 0x000fe20000010000 */
[----:B-1----:R-:W-:-:S05]  /*53d0*/  FMNMX.FTZ R25, R8, R25, !PT ;  /* 0x0000001908197209 */ /* 0x002fca0007810000 */
[----:B------:R-:W1:Y:S01]  /*53e0*/  SHFL.BFLY PT, R8, R25, 0x1, 0x1f ;  /* 0x0c201f0019087f89 */ /* 0x000e6200000e0000 */
[----:B------:R-:W-:Y:S08]  /*53f0*/  MUFU.EX2 R14, R14 ;  /* 0x0000000e000e7308 */ /* 0x000ff00000000800 */
[----:B------:R-:W2:Y:S01]  /*5400*/  MUFU.EX2 R15, R15 ;  /* 0x0000000f000f7308 */ /* 0x000ea20000000800 */
[----:B---3--:R-:W-:Y:S01]  /*5410*/  F2FP.F16.F32.PACK_AB R154, R13, R12 ;  /* 0x0000000c0d9a723e */ /* 0x008fe200000000ff */
[----:B------:R-:W-:-:S04]  /*5420*/  FADD.FTZ R12, R12, R11 ;  /* 0x0000000b0c0c7221 */ /* 0x000fc80000010000 */
[----:B------:R-:W-:Y:S01]  /*5430*/  FADD.FTZ R13, R13, R12 ;  /* 0x0000000c0d0d7221 */ /* 0x000fe20000010000 */
[----:B------:R-:W-:Y:S01]  /*5440*/  VIADD R12, R168, 0xfffffffe ;  /* 0xfffffffea80c7836 */ /* 0x000fe20000000000 */
[----:B------:R-:W-:Y:S04]  /*5450*/  MUFU.EX2 R20, R20 ;  /* 0x0000001400147308 */ /* 0x000fe80000000800 */
[----:B------:R-:W-:Y:S02]  /*5460*/  ISETP.GE.AND P2, PT, R12, R9, PT ;  /* 0x000000090c00720c */ /* 0x000fe40003f46270 */
[----:B-1----:R-:W-:Y:S02]  /*5470*/  FMNMX.FTZ R8, R25, R8, !PT ;  /* 0x0000000819087209 */ /* 0x002fe40007810000 */
[----:B------:R-:W1:Y:S01]  /*5480*/  MUFU.EX2 R21, R21 ;  /* 0x0000001500157308 */ /* 0x000e620000000800 */
[----:B--2---:R-:W-:Y:S01]  /*5490*/  F2FP.F16.F32.PACK_AB R156, R15, R14 ;  /* 0x0000000e0f9c723e */ /* 0x004fe200000000ff */
[----:B------:R-:W-:Y:S01]  /*54a0*/  FADD.FTZ R14, R14, R13 ;  /* 0x0000000d0e0e7221 */ /* 0x000fe20000010000 */
[C---:B------:R-:W-:Y:S01]  /*54b0*/  FSETP.NEU.FTZ.AND P1, PT, R8.reuse, -INF , PT ;  /* 0xff8000000800780b */ /* 0x040fe20003f3d000 */
[----:B------:R-:W-:-:S02]  /*54c0*/  FMUL.FTZ R24, R8, UR5 ;  /* 0x0000000508187c20 */ /* 0x000fc40008410000 */
        /* <DEDUP_REMOVED lines=24> */
[----:B-1----:R-:W-:Y:S01]  /*5650*/  F2FP.F16.F32.PACK_AB R158, R21, R20 ;  /* 0x00000014159e723e */ /* 0x002fe200000000ff */
[----:B------:R-:W-:Y:S01]  /*5660*/  FADD.FTZ R20, R20, R15 ;  /* 0x0000000f14147221 */ /* 0x000fe20000010000 */
[----:B------:R-:W-:-:S03]  /*5670*/  @!P1 IADD3 R5, R5, 0x38860, RZ ;  /* 0x0003886005059810 */ /* 0x000fc60007ffe0ff */
[----:B------:R-:W-:Y:S01]  /*5680*/  FADD.FTZ R21, R21, R20 ;  /* 0x0000001415157221 */ /* 0x000fe20000010000 */
[----:B------:R-:W-:Y:S01]  /*5690*/  @!P1 PRMT R5, RZ, 0x654, R5 ;  /* 0x00000654ff059816 */ /* 0x000fe20000000005 */
[----:B------:R-:W1:Y:S08]  /*56a0*/  MUFU.EX2 R179, R179 ;  /* 0x000000b300b37308 */ /* 0x000e700000000800 */
        /* <DEDUP_REMOVED lines=50> */
[----:B------:R-:W-:-:S06]  /*59d0*/  FADD.FTZ R176, R176, R175 ;  /* 0x000000afb0b07221 */ /* 0x000fcc0000010000 */
[----:B------:R-:W3:Y:S08]  /*59e0*/  MUFU.EX2 R204, R204 ;  /* 0x000000cc00cc7308 */ /* 0x000ef00000000800 */
[----:B------:R-:W5:Y:S01]  /*59f0*/  MUFU.EX2 R205, R205 ;  /* 0x000000cd00cd7308 */ /* 0x000f620000000800 */
[----:B-1----:R-:W-:Y:S01]  /*5a00*/  F2FP.F16.F32.PACK_AB R165, R202, R203 ;  /* 0x000000cbcaa5723e */ /* 0x002fe200000000ff */
[----:B------:R-:W-:-:S04]  /*5a10*/  FADD.FTZ R203, R203, R200 ;  /* 0x000000c8cbcb7221 */ /* 0x000fc80000010000 */
[----:B------:R-:W-:-:S04]  /*5a20*/  FADD.FTZ R203, R202, R203 ;  /* 0x000000cbcacb7221 */ /* 0x000fc80000010000 */
[----:B---3--:R-:W-:Y:S01]  /*5a30*/  FADD.FTZ R6, R204, R203 ;  /* 0x000000cbcc067221 */ /* 0x008fe20000010000 */
[----:B-----5:R-:W-:-:S03]  /*5a40*/  F2FP.F16.F32.PACK_AB R167, R205, R204 ;  /* 0x000000cccda7723e */ /* 0x020fc600000000ff */
[----:B------:R-:W-:Y:S02]  /*5a50*/  FADD.FTZ R6, R205, R6 ;  /* 0x00000006cd067221 */ /* 0x000fe40000010000 */
[----:B------:R4:W-:Y:S01]  /*5a60*/  STSM.16.M88.4 [R185], R164 ;  /* 0x000000a4b9007844 */ /* 0x0009e20000000200 */
[----:B--2---:R-:W-:-:S06]  /*5a70*/  WARPGROUP.ARRIVE ;  /* 0x00000000000079c5 */ /* 0x004fcc0000000000 */
        /* <DEDUP_REMOVED lines=32> */
[----:B----4-:R-:W-:Y:S06]  /*5c80*/  @!P2 BRA `(.L_x_5950) ;  /* 0x000000300090a947 */ /* 0x010fec0003800000 */
[----:B------:R-:W-:Y:S01]  /*5c90*/  IMAD.MOV.U32 R11, RZ, RZ, R8 ;  /* 0x000000ffff0b7224 */ /* 0x000fe200078e0008 */
[----:B------:R-:W-:Y:S01]  /*5ca0*/  ULDC UR4, c[0x0][0x288] ;  /* 0x0000a20000047ab9 */ /* 0x000fe20000000800 */
[----:B------:R-:W-:Y:S01]  /*5cb0*/  IMAD.MOV.U32 R13, RZ, RZ, R7 ;  /* 0x000000ffff0d7224 */ /* 0x000fe200078e0007 */
[----:B------:R-:W-:Y:S01]  /*5cc0*/  ULDC.64 UR6, c[0x0][0x3f8] ;  /* 0x0000fe0000067ab9 */ /* 0x000fe20000000a00 */
[----:B------:R-:W-:-:S07]  /*5cd0*/  IMAD.MOV.U32 R14, RZ, RZ, R2 ;  /* 0x000000ffff0e7224 */ /* 0x000fce00078e0002 */
.L_x_5959:
[----:B------:R-:W-:-:S04]  /*5ce0*/  IADD3 R2, R14, 0x1, RZ ;  /* 0x000000010e027810 */ /* 0x000fc80007ffe0ff */
[----:B------:R-:W-:-:S04]  /*5cf0*/  ISETP.NE.AND P2, PT, R2, 0x2, PT ;  /* 0x000000020200780c */ /* 0x000fc80003f45270 */
[----:B------:R-:W-:Y:S02]  /*5d00*/  SEL R7, RZ, 0x1, P2 ;  /* 0x00000001ff077807 */ /* 0x000fe40001000000 */
[----:B------:R-:W-:Y:S02]  /*5d10*/  SEL R2, R2, RZ, P2 ;  /* 0x000000ff02027207 */ /* 0x000fe40001000000 */
[----:B------:R-:W-:Y:S01]  /*5d20*/  LOP3.LUT R16, R16, R7, RZ, 0x3c, !PT ;  /* 0x0000000710107212 */ /* 0x000fe200078e3cff */
[----:B------:R-:W-:Y:S06]  /*5d30*/  @!P0 BRA `(.L_x_5951) ;  /* 0x0000000000048947 */ /* 0x000fec0003800000 */
[----:B------:R-:W-:Y:S01]  /*5d40*/  BPT.TRAP 0x1 ;  /* 0x000000040000795c */ /* 0x000fe20000300000 */
.L_x_5951:
[----:B------:R-:W-:Y:S02]  /*5d50*/  LEA R10, R2, UR37, 0x3 ;  /* 0x00000025020a7c11 */ /* 0x000fe4000f8e18ff */
[----:B------:R-:W-:-:S04]  /*5d60*/  SHF.L.U32 R7, R16, 0x1f, RZ ;  /* 0x0000001f10077819 */ /* 0x000fc800000006ff */
[----:B------:R1:W2:Y:S01]  /*5d70*/  SYNCS.PHASECHK.TRANS64.TRYWAIT P2, [R10+URZ+0x38830], R7 ;  /* 0x038830070a0075a7 */ /* 0x0002a2000804017f */
[----:B------:R-:W-:Y:S05]  /*5d80*/  @!P0 BRA `(.L_x_5952) ;  /* 0x0000000000048947 */ /* 0x000fea0003800000 */
[----:B------:R-:W-:Y:S01]  /*5d90*/  BPT.TRAP 0x1 ;  /* 0x000000040000795c */ /* 0x000fe20000300000 */
.L_x_5952:
[----:B------:R-:W-:Y:S01]  /*5da0*/  IMAD R8, R2, 0x200, R0 ;  /* 0x0000020002087824 */ /* 0x000fe200078e0200 */
[----:B--2---:R-:W-:Y:S06]  /*5db0*/  @P2 BRA `(.L_x_5953) ;  /* 0x0000000000082947 */ /* 0x004fec0003800000 */
[----:B------:R-:W2:Y:S02]  /*5dc0*/  SYNCS.PHASECHK.TRANS64.TRYWAIT P2, [R10+URZ+0x38830], R7 ;  /* 0x038830070a0075a7 */ /* 0x000ea4000804017f */
[----:B--2---:R-:W-:Y:S05]  /*5dd0*/  @!P2 BRA `(.L_x_5954) ;  /* 0x000000b80050a947 */ /* 0x004fea0003800000 */
.L_x_5953:
        /* <DEDUP_REMOVED lines=22> */
.L_x_5955:
[----:B------:R3:W4:Y:S01]  /*5f40*/  SYNCS.PHASECHK.TRANS64.TRYWAIT P2, [R10+URZ+0x38850], R7 ;  /* 0x038850070a0075a7 */ /* 0x000722000804017f */
[----:B------:R-:W-:Y:S05]  /*5f50*/  @!P0 BRA `(.L_x_5956) ;  /* 0x0000000000048947 */ /* 0x000fea0003800000 */
[----:B------:R-:W-:Y:S01]  /*5f60*/  BPT.TRAP 0x1 ;  /* 0x000000040000795c */ /* 0x000fe20000300000 */
.L_x_5956:
[----:B----4-:R-:W-:Y:S05]  /*5f70*/  @P2 BRA `(.L_x_5957) ;  /* 0x0000000000082947 */ /* 0x010fea0003800000 */
[----:B------:R-:W4:Y:S02]  /*5f80*/  SYNCS.PHASECHK.TRANS64.TRYWAIT P2, [R10+URZ+0x38850], R7 ;  /* 0x038850070a0075a7 */ /* 0x000f24000804017f */
[----:B----4-:R-:W-:Y:S05]  /*5f90*/  @!P2 BRA `(.L_x_5958) ;  /* 0x000000b400f4a947 */ /* 0x010fea0003800000 */
.L_x_5957:
[----:B-1234-:R-:W-:Y:S01]  /*5fa0*/  IMAD R7, R2, 0x1000, R3 ;  /* 0x0000100002077824 */ /* 0x01efe200078e0203 */
[----:B------:R-:W-:Y:S01]  /*5fb0*/  WARPGROUP.ARRIVE ;  /* 0x00000000000079c5 */ /* 0x000fe20000000000 */
[----:B------:R-:W-:Y:S01]  /*5fc0*/  UMOV UR27, 0x40000040 ;  /* 0x40000040001b7882 */ /* 0x000fe20000000000 */
[C---:B------:R-:W-:Y:S01]  /*5fd0*/  VIADD R15, R4.reuse, 0x2 ;  /* 0x00000002040f7836 */ /* 0x040fe20000000000 */
[----:B------:R-:W-:Y:S01]  /*5fe0*/  UMOV UR29, 0x40000040 ;  /* 0x40000040001d7882 */ /* 0x000fe20000000000 */
[C---:B------:R-:W-:Y:S01]  /*5ff0*/  R2UR UR26, R7.reuse ;  /* 0x00000000071a72ca */ /* 0x040fe200000e0000 */
[----:B------:R-:W-:Y:S01]  /*6000*/  VIADD R8, R7, 0x2 ;  /* 0x0000000207087836 */ /* 0x000fe20000000000 */
[----:B------:R-:W-:Y:S01]  /*6010*/  UMOV UR31, 0x40000040 ;  /* 0x40000040001f7882 */ /* 0x000fe20000000000 */
[----:B------:R-:W-:Y:S01]  /*6020*/  R2UR UR28, R15 ;  /* 0x000000000f1c72ca */ /* 0x000fe200000e0000 */
[----:B------:R-:W1:Y:S01]  /*6030*/  S2R R20, SR_TID.X ;  /* 0x0000000000147919 */ /* 0x000e620000002100 */
[C---:B------:R-:W-:Y:S01]  /*6040*/  IADD3 R15, R4.reuse, 0x4, RZ ;  /* 0x00000004040f7810 */ /* 0x040fe20007ffe0ff */
[----:B------:R-:W-:Y:S01]  /*6050*/  VIADD R197, R4, 0x800 ;  /* 0x0000080004c57836 */ /* 0x000fe20000000000 */
[----:B------:R-:W-:Y:S01]  /*6060*/  R2UR UR30, R8 ;  /* 0x00000000081e72ca */ /* 0x000fe200000e0000 */
[C---:B------:R-:W-:Y:S01]  /*6070*/  VIADD R8, R7.reuse, 0x4 ;  /* 0x0000000407087836 */ /* 0x040fe20000000000 */
[----:B------:R-:W-:Y:S01]  /*6080*/  UISETP.NE.U32.AND UP0, UPT, UR6, URZ, UPT ;  /* 0x0000003f0600728c */ /* 0x000fe2000bf05070 */
[----:B------:R-:W-:Y:S01]  /*6090*/  VIADD R21, R7, 0x800 ;  /* 0x0000080007157836 */ /* 0x000fe20000000000 */
[----:B------:R-:W-:Y:S01]  /*60a0*/  ULDC UR5, c[0x0][0x404] ;  /* 0x0001010000057ab9 */ /* 0x000fe20000000800 */
[----:B------:R-:W-:Y:S01]  /*60b0*/  IMAD R208, R2, 0x1000, R19 ;  /* 0x0000100002d07824 */ /* 0x000fe200078e0213 */
[----:B------:R-:W-:Y:S01]  /*60c0*/  HGMMA.64x64x16.F32 R152, gdesc[UR24], R152, gsb0 ;  /* 0x00e00000189879f0 */ /* 0x000fe20008000898 */
[----:B------:R-:W-:Y:S01]  /*60d0*/  UISETP.NE.AND.EX UP0, UPT, UR7, URZ, UPT, UP0 ;  /* 0x0000003f0700728c */ /* 0x000fe2000bf05300 */
[----:B------:R-:W-:-:S02]  /*60e0*/  UMOV UR11, 0x40000040 ;  /* 0x40000040000b7882 */ /* 0x000fc40000000000 */
[----:B------:R-:W-:Y:S01]  /*60f0*/  R2UR UR10, R208 ;  /* 0x00000000d00a72ca */ /* 0x000fe200000e0000 */
[----:B------:R-:W-:Y:S01]  /*6100*/  USEL UR5, UR5, 0x1, UP0 ;  /* 0x0000000105057887 */ /* 0x000fe20008000000 */
        /* <DEDUP_REMOVED lines=150> */
[----:B------:R-:W-:Y:S01]  /*6a70*/  IADD3 R196, R197, R20, RZ ;  /* 0x00000014c5c47210 */ /* 0x000fe20007ffe0ff */
        /* <DEDUP_REMOVED lines=146> */
[----:B------:R-:W-:Y:S02]  /*73a0*/  IADD3 R7, R8, R15, R7 ;  /* 0x0000000f08077210 */ /* 0x000fe40007ffe007 */
[----:B------:R-:W1:Y:S01]  /*73b0*/  LDC R8, c[0x0][0x2e0] ;  /* 0x0000b800ff087b82 */ /* 0x000e620000000800 */
[----:B------:R-:W-:Y:S02]  /*73c0*/  WARPGROUP.DEPBAR.LE gsb0, 0x0 ;  /* 0x00008000000079c5 */ /* 0x000fe40000010000 */
[----:B------:R-:W-:-:S06]  /*73d0*/  WARPGROUP.ARRIVE ;  /* 0x00000000000079c5 */ /* 0x000fcc0000000000 */
[----:B------:R-:W-:Y:S01]  /*73e0*/  HGMMA.64x64x16.F32 R152, gdesc[UR28], R152, gsb0 ;  /* 0x00e000001c9879f0 */ /* 0x000fe20008000898 */
[----:B------:R-:W-:Y:S01]  /*73f0*/  R2UR UR28, R20 ;  /* 0x00000000141c72ca */ /* 0x000fe200000e0000 */
[----:B------:R-:W-:Y:S01]  /*7400*/  UMOV UR29, 0x40000040 ;  /* 0x40000040001d7882 */ /* 0x000fe20000000000 */
[----:B------:R-:W-:Y:S01]  /*7410*/  R2UR UR30, R7 ;  /* 0x00000000071e72ca */ /* 0x000fe200000e0000 */
[----:B------:R-:W-:Y:S01]  /*7420*/  UMOV UR31, 0x40000040 ;  /* 0x40000040001f7882 */ /* 0x000fe20000000000 */
[----:B------:R-:W-:-:S04]  /*7430*/  IMAD.MOV.U32 R7, RZ, RZ, -0x40 ;  /* 0xffffffc0ff077424 */ /* 0x000fc800078e00ff */
[----:B------:R-:W-:-:S05]  /*7440*/  IMAD R7, R12, R7, 0x1 ;  /* 0x000000010c077424 */ /* 0x000fca00078e0207 */
[----:B------:R-:W-:-:S05]  /*7450*/  IADD3 R7, R7, UR42, RZ ;  /* 0x0000002a07077c10 */ /* 0x000fca000fffe0ff */
[----:B-1----:R-:W-:Y:S01]  /*7460*/  IMAD R7, R8, UR5, R7 ;  /* 0x0000000508077c24 */ /* 0x002fe2000f8e0207 */
[----:B------:R-:W-:-:S04]  /*7470*/  ULDC UR5, c[0x0][0xa80] ;  /* 0x0002a00000057ab9 */ /* 0x000fc80000000800 */
[----:B------:R-:W-:-:S05]  /*7480*/  IADD3 R8, R7, -UR4, -R18 ;  /* 0x8000000407087c10 */ /* 0x000fca000fffe812 */
[----:B------:R-:W-:-:S05]  /*7490*/  IMAD.IADD R7, R17, 0x1, R8 ;  /* 0x0000000111077824 */ /* 0x000fca00078e0208 */
[C---:B------:R-:W-:Y:S02]  /*74a0*/  ISETP.GT.AND P2, PT, R7.reuse, RZ, PT ;  /* 0x000000ff0700720c */ /* 0x040fe40003f44270 */
[----:B------:R-:W-:Y:S01]  /*74b0*/  ISETP.GT.AND P3, PT, R7, 0x1, PT ;  /* 0x000000010700780c */ /* 0x000fe20003f64270 */
[----:B------:R-:W-:Y:S02]  /*74c0*/  WARPGROUP.DEPBAR.LE gsb0, 0x0 ;  /* 0x00008000000079c5 */ /* 0x000fe40000010000 */
[----:B------:R-:W-:-:S06]  /*74d0*/  WARPGROUP.ARRIVE ;  /* 0x00000000000079c5 */ /* 0x000fcc0000000000 */
[----:B------:R-:W-:Y:S03]  /*74e0*/  HGMMA.64x64x16.F32 R152, gdesc[UR28], R152, gsb0 ;  /* 0x00e000001c9879f0 */ /* 0x000fe60008000898 */
[----:B------:R-:W-:Y:S02]  /*74f0*/  WARPGROUP.DEPBAR.LE gsb0, 0x0 ;  /* 0x00008000000079c5 */ /* 0x000fe40000010000 */
        /* <DEDUP_REMOVED lines=44> */
[----:B------:R-:W-:Y:S01]  /*77c0*/  FMNMX.FTZ R20, R180, R15, !PT ;  /* 0x0000000fb4147209 */ /* 0x000fe20007810000 */
[----:B------:R-:W-:-:S03]  /*77d0*/  VIADD R15, R7, 0x8 ;  /* 0x00000008070f7836 */ /* 0x000fc60000000000 */
[----:B------:R-:W-:Y:S02]  /*77e0*/  FMNMX.FTZ R21, R181, R20, !PT ;  /* 0x00000014b5157209 */ /* 0x000fe40007810000 */
[C---:B------:R-:W-:Y:S02]  /*77f0*/  ISETP.GT.AND P2, PT, R15.reuse, RZ, PT ;  /* 0x000000ff0f00720c */ /* 0x040fe40003f44270 */
[C---:B------:R-:W-:Y:S01]  /*7800*/  ISETP.GT.AND P3, PT, R15.reuse, 0x1, PT ;  /* 0x000000010f00780c */ /* 0x040fe20003f64270 */
[----:B------:R-:W1:Y:S01]  /*7810*/  SHFL.BFLY PT, R20, R21, 0x2, 0x1f ;  /* 0x0c401f0015147f89 */ /* 0x000e6200000e0000 */
[----:B------:R-:W-:Y:S02]  /*7820*/  FSEL R154, R154, -INF , P2 ;  /* 0xff8000009a9a7808 */ /* 0x000fe40001000000 */
[----:B------:R-:W-:Y:S02]  /*7830*/  ISETP.GT.AND P2, PT, R15, 0x8, PT ;  /* 0x000000080f00780c */ /* 0x000fe40003f44270 */
[----:B------:R-:W-:-:S02]  /*7840*/  FSEL R155, R155, -INF , P3 ;  /* 0xff8000009b9b7808 */ /* 0x000fc40001800000 */
[C---:B------:R-:W-:Y:S02]  /*7850*/  ISETP.GT.AND P3, PT, R15.reuse, 0x9, PT ;  /* 0x000000090f00780c */ /* 0x040fe40003f64270 */
[----:B------:R-:W-:Y:S02]  /*7860*/  FSEL R158, R158, -INF , P2 ;  /* 0xff8000009e9e7808 */ /* 0x000fe40001000000 */
[----:B------:R-:W-:Y:S02]  /*7870*/  ISETP.GT.AND P2, PT, R15, 0x10, PT ;  /* 0x000000100f00780c */ /* 0x000fe40003f44270 */
[----:B------:R-:W-:Y:S02]  /*7880*/  FSEL R159, R159, -INF , P3 ;  /* 0xff8000009f9f7808 */ /* 0x000fe40001800000 */
[----:B------:R-:W-:Y:S02]  /*7890*/  ISETP.GT.AND P3, PT, R15, 0x11, PT ;  /* 0x000000110f00780c */ /* 0x000fe40003f64270 */
[----:B------:R-:W-:-:S02]  /*78a0*/  FSEL R162, R162, -INF , P2 ;  /* 0xff800000a2a27808 */ /* 0x000fc40001000000 */
[----:B------:R-:W-:Y:S02]  /*78b0*/  ISETP.GT.AND P2, PT, R15, 0x18, PT ;  /* 0x000000180f00780c */ /* 0x000fe40003f44270 */
        /* <DEDUP_REMOVED lines=19> */
[----:B-1----:R-:W-:Y:S02]  /*79f0*/  FMNMX.FTZ R7, R168, R169, !PT ;  /* 0x000000a9a8077209 */ /* 0x002fe40007810000 */
[----:B------:R-:W-:Y:S02]  /*7a00*/  FMNMX.FTZ R21, R199, R20, !PT ;  /* 0x00000014c7157209 */ /* 0x000fe40007810000 */
[----:B------:R-:W-:Y:S01]  /*7a10*/  ISETP.GT.AND P5, PT, R15, 0x29, PT ;  /* 0x000000290f00780c */ /* 0x000fe20003fa4270 */
[----:B------:R-:W-:Y:S01]  /*7a20*/  FMUL.FTZ R203, R7, UR5 ;  /* 0x0000000507cb7c20 */ /* 0x000fe20008410000 */
[----:B------:R-:W-:Y:S02]  /*7a30*/  FSEL R201, R174, -INF , P4 ;  /* 0xff800000aec97808 */ /* 0x000fe40002000000 */
[----:B------:R-:W-:Y:S02]  /*7a40*/  FMNMX.FTZ R20, R200, R21, !PT ;  /* 0x00000015c8147209 */ /* 0x000fe40007810000 */
[----:B------:R-:W-:-:S02]  /*7a50*/  ISETP.GT.AND P3, PT, R15, 0x30, PT ;  /* 0x000000300f00780c */ /* 0x000fc40003f64270 */
[----:B------:R-:W-:Y:S02]  /*7a60*/  FSEL R202, R175, -INF , P5 ;  /* 0xff800000afca7808 */ /* 0x000fe40002800000 */
[----:B------:R-:W-:Y:S02]  /*7a70*/  FMNMX.FTZ R21, R201, R20, !PT ;  /* 0x00000014c9157209 */ /* 0x000fe40007810000 */
[----:B------:R-:W-:Y:S02]  /*7a80*/  FSETP.NEU.FTZ.AND P2, PT, R7, -INF , PT ;  /* 0xff8000000700780b */ /* 0x000fe40003f5d000 */
[----:B------:R-:W-:Y:S02]  /*7a90*/  ISETP.GT.AND P4, PT, R15, 0x31, PT ;  /* 0x000000310f00780c */ /* 0x000fe40003f84270 */
[----:B------:R-:W-:Y:S02]  /*7aa0*/  FSEL R178, R178, -INF , P3 ;  /* 0xff800000b2b27808 */ /* 0x000fe40001800000 */
[----:B------:R-:W-:-:S02]  /*7ab0*/  FMNMX.FTZ R21, R202, R21, !PT ;  /* 0x00000015ca157209 */ /* 0x000fc40007810000 */
[----:B------:R-:W-:Y:S02]  /*7ac0*/  FSEL R203, R203, RZ, P2 ;  /* 0x000000ffcbcb7208 */ /* 0x000fe40001000000 */
[----:B------:R-:W-:Y:S02]  /*7ad0*/  ISETP.GT.AND P3, PT, R15, 0x38, PT ;  /* 0x000000380f00780c */ /* 0x000fe40003f64270 */
[----:B------:R-:W-:Y:S01]  /*7ae0*/  FSEL R179, R179, -INF , P4 ;  /* 0xff800000b3b37808 */ /* 0x000fe20002000000 */
[--C-:B------:R-:W-:Y:S01]  /*7af0*/  FFMA.FTZ R20, R152, UR5, -R203.reuse ;  /* 0x0000000598147c23 */ /* 0x100fe200080108cb */
[----:B------:R-:W-:Y:S01]  /*7b00*/  FMNMX.FTZ R168, R178, R21, !PT ;  /* 0x00000015b2a87209 */ /* 0x000fe20007810000 */
[--C-:B------:R-:W-:Y:S01]  /*7b10*/  FFMA.FTZ R173, R8, UR5, -R203.reuse ;  /* 0x0000000508ad7c23 */ /* 0x100fe200080108cb */
[----:B------:R-:W-:Y:S01]  /*7b20*/  ISETP.GT.AND P4, PT, R15, 0x39, PT ;  /* 0x000000390f00780c */ /* 0x000fe20003f84270 */
[--C-:B------:R-:W-:Y:S01]  /*7b30*/  FFMA.FTZ R15, R153, UR5, -R203.reuse ;  /* 0x00000005990f7c23 */ /* 0x100fe200080108cb */
        /* <DEDUP_REMOVED lines=18> */
[----:B------:R-:W-:Y:S01]  /*7c60*/  FFMA.FTZ R181, R181, UR5, -R203 ;  /* 0x00000005b5b57c23 */ /* 0x000fe200080108cb */
[----:B------:R-:W-:Y:S08]  /*7c70*/  MUFU.EX2 R20, R20 ;  /* 0x0000001400147308 */ /* 0x000ff00000000800 */
[----:B------:R-:W2:Y:S08]  /*7c80*/  MUFU.EX2 R15, R15 ;  /* 0x0000000f000f7308 */ /* 0x000eb00000000800 */
[----:B------:R-:W-:Y:S01]  /*7c90*/  MUFU.EX2 R21, R21 ;  /* 0x0000001500157308 */ /* 0x000fe20000000800 */
[----:B-1----:R-:W-:-:S07]  /*7ca0*/  FMNMX.FTZ R156, R153, R156, !PT ;  /* 0x0000009c999c7209 */ /* 0x002fce0007810000 */
[----:B------:R-:W-:Y:S01]  /*7cb0*/  MUFU.EX2 R168, R168 ;  /* 0x000000a800a87308 */ /* 0x000fe20000000800 */
[----:B------:R-:W1:Y:S07]  /*7cc0*/  SHFL.BFLY PT, R153, R156, 0x1, 0x1f ;  /* 0x0c201f009c997f89 */ /* 0x000e6e00000e0000 */
[----:B------:R-:W-:Y:S08]  /*7cd0*/  MUFU.EX2 R169, R169 ;  /* 0x000000a900a97308 */ /* 0x000ff00000000800 */
[----:B------:R-:W-:Y:S08]  /*7ce0*/  MUFU.EX2 R170, R170 ;  /* 0x000000aa00aa7308 */ /* 0x000ff00000000800 */
[----:B------:R-:W-:Y:S01]  /*7cf0*/  MUFU.EX2 R171, R171 ;  /* 0x000000ab00ab7308 */ /* 0x000fe20000000800 */
[----:B-1----:R-:W-:-:S04]  /*7d00*/  FMNMX.FTZ R8, R156, R153, !PT ;  /* 0x000000999c087209 */ /* 0x002fc80007810000 */
[C---:B------:R-:W-:Y:S01]  /*7d10*/  FSETP.NEU.FTZ.AND P3, PT, R8.reuse, -INF , PT ;  /* 0xff8000000800780b */ /* 0x040fe20003f7d000 */
[C---:B------:R-:W-:Y:S02]  /*7d20*/  FMUL.FTZ R153, R8.reuse, UR5 ;  /* 0x0000000508997c20 */ /* 0x040fe40008410000 */
[----:B------:R-:W-:Y:S01]  /*7d30*/  MUFU.EX2 R172, R172 ;  /* 0x000000ac00ac7308 */ /* 0x000fe20000000800 */
[----:B------:R-:W-:Y:S02]  /*7d40*/  FSEL R156, R8, RZ, P3 ;  /* 0x000000ff089c7208 */ /* 0x000fe40001800000 */
[----:B------:R-:W-:-:S03]  /*7d50*/  FSEL R153, R153, RZ, P3 ;  /* 0x000000ff99997208 */ /* 0x000fc60001800000 */
[----:B------:R-:W-:Y:S01]  /*7d60*/  FADD.FTZ R156, -R156, R11 ;  /* 0x0000000b9c9c7221 */ /* 0x000fe20000010100 */
[----:B------:R-:W-:Y:S01]  /*7d70*/  @!P1 IADD3 R11, R10, 0x38840, RZ ;  /* 0x000388400a0b9810 */ /* 0x000fe20007ffe0ff */
[--C-:B------:R-:W-:Y:S01]  /*7d80*/  FFMA.FTZ R197, R154, UR5, -R153.reuse ;  /* 0x000000059ac57c23 */ /* 0x100fe20008010899 */
[----:B------:R-:W-:Y:S01]  /*7d90*/  FSEL R154, R7, RZ, P2 ;  /* 0x000000ff079a7208 */ /* 0x000fe20001000000 */
[--C-:B------:R-:W-:Y:S01]  /*7da0*/  FFMA.FTZ R196, R155, UR5, -R153.reuse ;  /* 0x000000059bc47c23 */ /* 0x100fe20008010899 */
[----:B------:R-:W-:Y:S02]  /*7db0*/  IMAD.MOV R155, RZ, RZ, -R22 ;  /* 0x000000ffff9b7224 */ /* 0x000fe400078e0a16 */
[----:B------:R-:W-:Y:S01]  /*7dc0*/  FMUL.FTZ R156, R156, UR5 ;  /* 0x000000059c9c7c20 */ /* 0x000fe20008410000 */
[----:B------:R-:W-:Y:S01]  /*7dd0*/  FFMA.FTZ R198, R158, UR5, -R153 ;  /* 0x000000059ec67c23 */ /* 0x000fe20008010899 */
[----:B------:R-:W-:Y:S01]  /*7de0*/  FADD.FTZ R154, -R154, R13 ;  /* 0x0000000d9a9a7221 */ /* 0x000fe20000010100 */
[--C-:B------:R-:W-:Y:S01]  /*7df0*/  FFMA.FTZ R203, R159, UR5, -R153.reuse ;  /* 0x000000059fcb7c23 */ /* 0x100fe20008010899 */
[----:B------:R-:W-:Y:S01]  /*7e00*/  ISETP.NE.AND P2, PT, R18, R155, PT ;  /* 0x0000009b1200720c */ /* 0x000fe20003f45270 */
[----:B------:R-:W1:Y:S01]  /*7e10*/  MUFU.EX2 R210, R156 ;  /* 0x0000009c00d27308 */ /* 0x000e620000000800 */
[----:B------:R-:W-:Y:S01]  /*7e20*/  FMUL.FTZ R154, R154, UR5 ;  /* 0x000000059a9a7c20 */ /* 0x000fe20008410000 */
[--C-:B------:R-:W-:Y:S01]  /*7e30*/  FFMA.FTZ R155, R152, UR5, -R153.reuse ;  /* 0x00000005989b7c23 */ /* 0x100fe20008010899 */
[--C-:B------:R-:W-:Y:S01]  /*7e40*/  FFMA.FTZ R204, R162, UR5, -R153.reuse ;  /* 0x00000005a2cc7c23 */ /* 0x100fe20008010899 */
[--C-:B------:R-:W-:Y:S01]  /*7e50*/  FFMA.FTZ R205, R163, UR5, -R153.reuse ;  /* 0x00000005a3cd7c23 */ /* 0x100fe20008010899 */
[--C-:B------:R-:W-:Y:S01]  /*7e60*/  FFMA.FTZ R206, R166, UR5, -R153.reuse ;  /* 0x00000005a6ce7c23 */ /* 0x100fe20008010899 */
[--C-:B------:R-:W-:Y:S01]  /*7e70*/  FFMA.FTZ R207, R167, UR5, -R153.reuse ;  /* 0x00000005a7cf7c23 */ /* 0x100fe20008010899 */
[--C-:B------:R-:W-:Y:S01]  /*7e80*/  FFMA.FTZ R199, R199, UR5, -R153.reuse ;  /* 0x00000005c7c77c23 */ /* 0x100fe20008010899 */
[----:B------:R3:W4:Y:S01]  /*7e90*/  MUFU.EX2 R209, R154 ;  /* 0x0000009a00d17308 */ /* 0x0007220000000800 */
[--C-:B------:R-:W-:Y:S01]  /*7ea0*/  FFMA.FTZ R200, R200, UR5, -R153.reuse ;  /* 0x00000005c8c87c23 */ /* 0x100fe20008010899 */
[--C-:B------:R-:W-:Y:S01]  /*7eb0*/  FFMA.FTZ R201, R201, UR5, -R153.reuse ;  /* 0x00000005c9c97c23 */ /* 0x100fe20008010899 */
[----:B------:R-:W-:Y:S01]  /*7ec0*/  FFMA.FTZ R202, R202, UR5, -R153 ;  /* 0x00000005caca7c23 */ /* 0x000fe20008010899 */
[----:B------:R-:W-:Y:S01]  /*7ed0*/  @!P2 IMAD R152, R14, 0x40, R17 ;  /* 0x000000400e98a824 */ /* 0x000fe200078e0211 */
[----:B------:R-:W-:Y:S01]  /*7ee0*/  @!P1 PRMT R14, RZ, 0x654, R11 ;  /* 0x00000654ff0e9816 */ /* 0x000fe2000000000b */
[--C-:B------:R-:W-:Y:S01]  /*7ef0*/  FFMA.FTZ R178, R178, UR5, -R153.reuse ;  /* 0x00000005b2b27c23 */ /* 0x100fe20008010899 */
[--C-:B------:R-:W-:Y:S01]  /*7f00*/  FFMA.FTZ R179, R179, UR5, -R153.reuse ;  /* 0x00000005b3b37c23 */ /* 0x100fe20008010899 */
[----:B------:R-:W-:Y:S01]  /*7f10*/  FFMA.FTZ R183, R183, UR5, -R153 ;  /* 0x00000005b7b77c23 */ /* 0x000fe20008010899 */
[----:B------:R-:W-:Y:S01]  /*7f20*/  @!P2 LEA R160, R152, UR37, 0x2 ;  /* 0x0000002598a0ac11 */ /* 0x000fe2000f8e10ff */
[----:B------:R5:W-:Y:S01]  /*7f30*/  @!P1 SYNCS.ARRIVE.TRANS64.RED.A1T0 RZ, [R14+URZ], RZ ;  /* 0x000000ff0eff99a7 */ /* 0x000be2000810043f */
[----:B------:R-:W-:Y:S01]  /*7f40*/  MUFU.EX2 R197, R197 ;  /* 0x000000c500c57308 */ /* 0x000fe20000000800 */
[----:B--2---:R-:W-:Y:S01]  /*7f50*/  F2FP.F16.F32.PACK_AB R152, R15, R20 ;  /* 0x000000140f98723e */ /* 0x004fe200000000ff */
[-C--:B-1----:R-:W-:Y:S01]  /*7f60*/  FMUL.FTZ R26, R26, R210.reuse ;  /* 0x000000d21a1a7220 */ /* 0x082fe20000410000 */
[----:B------:R-:W-:Y:S01]  /*7f70*/  @!P2 STS [R160+0x38420], R210 ;  /* 0x038420d2a000a388 */ /* 0x000fe20000000800 */
[----:B---3--:R-:W-:Y:S01]  /*7f80*/  F2FP.F16.F32.PACK_AB R154, R168, R21 ;  /* 0x00000015a89a723e */ /* 0x008fe200000000ff */
[-C--:B------:R-:W-:Y:S01]  /*7f90*/  FMUL.FTZ R27, R27, R210.reuse ;  /* 0x000000d21b1b7220 */ /* 0x080fe20000410000 */
[----:B------:R-:W-:Y:S01]  /*7fa0*/  F2FP.F16.F32.PACK_AB R156, R170, R169 ;  /* 0x000000a9aa9c723e */ /* 0x000fe200000000ff */
[----:B----4-:R1:W-:Y:S01]  /*7fb0*/  @!P2 STS [R160+0x38400], R209 ;  /* 0x038400d1a000a388 */ /* 0x0103e20000000800 */
[----:B------:R-:W2:Y:S01]  /*7fc0*/  MUFU.EX2 R196, R196 ;  /* 0x000000c400c47308 */ /* 0x000ea20000000800 */
[----:B------:R-:W-:Y:S01]  /*7fd0*/  F2FP.F16.F32.PACK_AB R158, R172, R171 ;  /* 0x000000abac9e723e */ /* 0x000fe200000000ff */
        /* <DEDUP_REMOVED lines=151> */
[----:B-1----:R-:W-:Y:S01]  /*8950*/  F2FP.F16.F32.PACK_AB R164, R177, R176 ;  /* 0x000000b0b1a4723e */ /* 0x002fe200000000ff */
[----:B------:R-:W-:Y:S01]  /*8960*/  FMUL.FTZ R151, R151, R210 ;  /* 0x000000d297977220 */ /* 0x000fe20000410000 */
[----:B------:R-:W-:Y:S01]  /*8970*/  FFMA.FTZ R197, R210, R6, R197 ;  /* 0x00000006d2c57223 */ /* 0x000fe200000100c5 */
[----:B------:R-:W-:Y:S01]  /*8980*/  FFMA.FTZ R20, R209, R5, R20 ;  /* 0x00000005d1147223 */ /* 0x000fe20000010014 */
[----:B------:R-:W-:-:S02]  /*8990*/  ISETP.GT.AND P2, PT, R12, R9, PT ;  /* 0x000000090c00720c */ /* 0x000fc40003f44270 */
[----:B------:R-:W-:Y:S01]  /*89a0*/  FADD.FTZ R197, R196, R197 ;  /* 0x000000c5c4c57221 */ /* 0x000fe20000010000 */
[----:B------:R1:W3:Y:S01]  /*89b0*/  MUFU.EX2 R178, R179 ;  /* 0x000000b300b27308 */ /* 0x0002e20000000800 */
[----:B------:R-:W-:Y:S01]  /*89c0*/  FADD.FTZ R20, R15, R20 ;  /* 0x000000140f147221 */ /* 0x000fe20000010000 */
[----:B------:R-:W-:-:S03]  /*89d0*/  @!P1 IADD3 R10, R10, 0x38860, RZ ;  /* 0x000388600a0a9810 */ /* 0x000fc60007ffe0ff */
[----:B------:R-:W-:Y:S01]  /*89e0*/  FADD.FTZ R21, R21, R20 ;  /* 0x0000001415157221 */ /* 0x000fe20000010000 */
[----:B------:R-:W-:Y:S02]  /*89f0*/  @!P1 PRMT R10, RZ, 0x654, R10 ;  /* 0x00000654ff0a9816 */ /* 0x000fe4000000000a */
[----:B------:R4:W-:Y:S01]  /*8a00*/  MUFU.EX2 R11, R155 ;  /* 0x0000009b000b7308 */ /* 0x0009e20000000800 */
[----:B--2---:R-:W-:Y:S01]  /*8a10*/  F2FP.F16.F32.PACK_AB R166, R181, R180 ;  /* 0x000000b4b5a6723e */ /* 0x004fe200000000ff */
[----:B-1----:R-:W-:Y:S02]  /*8a20*/  VIADD R179, R208, 0x80 ;  /* 0x00000080d0b37836 */ /* 0x002fe40000000000 */
[----:B------:R-:W-:-:S04]  /*8a30*/  FADD.FTZ R168, R168, R21 ;  /* 0x00000015a8a87221 */ /* 0x000fc80000010000 */
[----:B------:R-:W-:Y:S01]  /*8a40*/  FADD.FTZ R169, R169, R168 ;  /* 0x000000a8a9a97221 */ /* 0x000fe20000010000 */
[----:B-----5:R-:W1:Y:S01]  /*8a50*/  MUFU.EX2 R14, R183 ;  /* 0x000000b7000e7308 */ /* 0x020e620000000800 */
[----:B----4-:R-:W-:Y:S01]  /*8a60*/  F2FP.F16.F32.PACK_AB R155, R203, R198 ;  /* 0x000000c6cb9b723e */ /* 0x010fe200000000ff */
[----:B------:R-:W-:Y:S01]  /*8a70*/  BAR.SYNC.DEFER_BLOCKING 0xf, 0x100 ;  /* 0x03c4000000007b1d */ /* 0x000fe20000010000 */
[----:B---3--:R-:W-:Y:S01]  /*8a80*/  F2FP.F16.F32.PACK_AB R165, R178, R13 ;  /* 0x0000000db2a5723e */ /* 0x008fe200000000ff */
[----:B------:R-:W-:Y:S01]  /*8a90*/  FADD.FTZ R198, R198, R197 ;  /* 0x000000c5c6c67221 */ /* 0x000fe20000010000 */
[----:B------:R-:W-:-:S03]  /*8aa0*/  FADD.FTZ R170, R170, R169 ;  /* 0x000000a9aaaa7221 */ /* 0x000fc60000010000 */
[----:B------:R-:W-:Y:S01]  /*8ab0*/  FADD.FTZ R203, R203, R198 ;  /* 0x000000c6cbcb7221 */ /* 0x000fe20000010000 */
[----:B------:R-:W-:-:S03]  /*8ac0*/  FADD.FTZ R171, R171, R170 ;  /* 0x000000aaabab7221 */ /* 0x000fc60000010000 */
[----:B------:R-:W-:Y:S01]  /*8ad0*/  FADD.FTZ R204, R204, R203 ;  /* 0x000000cbcccc7221 */ /* 0x000fe20000010000 */
[----:B------:R-:W-:-:S03]  /*8ae0*/  FADD.FTZ R172, R172, R171 ;  /* 0x000000abacac7221 */ /* 0x000fc60000010000 */
[----:B------:R-:W-:Y:S01]  /*8af0*/  FADD.FTZ R205, R205, R204 ;  /* 0x000000cccdcd7221 */ /* 0x000fe20000010000 */
[----:B-1----:R-:W-:Y:S01]  /*8b00*/  F2FP.F16.F32.PACK_AB R167, R14, R11 ;  /* 0x0000000b0ea7723e */ /* 0x002fe200000000ff */
[----:B------:R-:W-:Y:S02]  /*8b10*/  FADD.FTZ R173, R173, R172 ;  /* 0x000000acadad7221 */ /* 0x000fe40000010000 */
[----:B------:R-:W-:Y:S02]  /*8b20*/  FADD.FTZ R206, R206, R205 ;  /* 0x000000cdcece7221 */ /* 0x000fe40000010000 */
[----:B------:R-:W-:Y:S02]  /*8b30*/  FADD.FTZ R174, R174, R173 ;  /* 0x000000adaeae7221 */ /* 0x000fe40000010000 */
[----:B------:R-:W-:Y:S01]  /*8b40*/  FADD.FTZ R206, R207, R206 ;  /* 0x000000cecfce7221 */ /* 0x000fe20000010000 */
[----:B------:R1:W-:Y:S01]  /*8b50*/  STSM.16.M88.4 [R23+0x36400], R152 ;  /* 0x0364009817007844 */ /* 0x0003e20000000200 */
[----:B------:R-:W-:-:S02]  /*8b60*/  FADD.FTZ R175, R175, R174 ;  /* 0x000000aeafaf7221 */ /* 0x000fc40000010000 */
[----:B------:R-:W-:Y:S01]  /*8b70*/  FADD.FTZ R199, R199, R206 ;  /* 0x000000cec7c77221 */ /* 0x000fe20000010000 */
[----:B------:R1:W-:Y:S01]  /*8b80*/  STSM.16.M88.4 [R186], R156 ;  /* 0x0000009cba007844 */ /* 0x0003e20000000200 */
[----:B------:R-:W-:Y:S02]  /*8b90*/  FADD.FTZ R175, R182, R175 ;  /* 0x000000afb6af7221 */ /* 0x000fe40000010000 */
[----:B------:R-:W-:Y:S01]  /*8ba0*/  FADD.FTZ R200, R200, R199 ;  /* 0x000000c7c8c87221 */ /* 0x000fe20000010000 */
[----:B------:R1:W-:Y:S01]  /*8bb0*/  STSM.16.M88.4 [R184], R160 ;  /* 0x000000a0b8007844 */ /* 0x0003e20000000200 */
[----:B------:R-:W-:Y:S02]  /*8bc0*/  FADD.FTZ R176, R176, R175 ;  /* 0x000000afb0b07221 */ /* 0x000fe40000010000 */
[----:B------:R-:W-:Y:S01]  /*8bd0*/  FADD.FTZ R201, R201, R200 ;  /* 0x000000c8c9c97221 */ /* 0x000fe20000010000 */
[----:B------:R1:W-:Y:S01]  /*8be0*/  STSM.16.M88.4 [R185], R164 ;  /* 0x000000a4b9007844 */ /* 0x0003e20000000200 */
[----:B------:R-:W-:-:S02]  /*8bf0*/  WARPGROUP.ARRIVE ;  /* 0x00000000000079c5 */ /* 0x000fc40000000000 */
        /* <DEDUP_REMOVED lines=8> */
[----:B------:R-:W-:Y:S02]  /*8c80*/  VIADD R208, R208, 0x180 ;  /* 0x00000180d0d07836 */ /* 0x000fe40000000000 */
[----:B------:R-:W-:Y:S01]  /*8c90*/  FADD.FTZ R180, R180, R177 ;  /* 0x000000b1b4b47221 */ /* 0x000fe20000010000 */
[----:B------:R-:W-:Y:S01]  /*8ca0*/  MOV R13, R7 ;  /* 0x00000007000d7202 */ /* 0x000fe20000000f00 */
[----:B------:R-:W-:-:S02]  /*8cb0*/  FADD.FTZ R11, R11, R178 ;  /* 0x000000b20b0b7221 */ /* 0x000fc40000010000 */
[----:B------:R-:W-:Y:S02]  /*8cc0*/  FADD.FTZ R5, R181, R180 ;  /* 0x000000b4b5057221 */ /* 0x000fe40000010000 */
[----:B------:R-:W-:Y:S01]  /*8cd0*/  FADD.FTZ R6, R14, R11 ;  /* 0x0000000b0e067221 */ /* 0x000fe20000010000 */
[----:B------:R-:W-:Y:S02]  /*8ce0*/  IMAD.MOV.U32 R14, RZ, RZ, R2 ;  /* 0x000000ffff0e7224 */ /* 0x000fe400078e0002 */
[----:B------:R-:W-:Y:S01]  /*8cf0*/  IMAD.MOV.U32 R11, RZ, RZ, R8 ;  /* 0x000000ffff0b7224 */ /* 0x000fe200078e0008 */
[----:B------:R-:W-:Y:S02]  /*8d00*/  WARPGROUP.DEPBAR.LE gsb0, 0x0 ;  /* 0x00008000000079c5 */ /* 0x000fe40000010000 */
[----:B------:R-:W-:-:S08]  /*8d10*/  WARPGROUP.ARRIVE ;  /* 0x00000000000079c5 */ /* 0x000fd00000000000 */
        /* <DEDUP_REMOVED lines=26> */
[----:B------:R-:W-:-:S07]  /*8ec0*/  IMAD.MOV.U32 R12, RZ, RZ, R10 ;  /* 0x000000ffff0c7224 */ /* 0x000fce00078e000a */
.L_x_5950:
[----:B------:R-:W-:-:S13]  /*8ed0*/  ISETP.GE.AND P2, PT, R12, RZ, PT ;  /* 0x000000ff0c00720c */ /* 0x000fda0003f46270 */
[----:B------:R-:W-:Y:S05]  /*8ee0*/  @!P2 BRA `(.L_x_5960) ;  /* 0x0000002c0044a947 */ /* 0x000fea0003800000 */
[----:B------:R-:W-:Y:S01]  /*8ef0*/  IMAD.MOV.U32 R197, RZ, RZ, R8 ;  /* 0x000000ffffc57224 */ /* 0x000fe200078e0008 */
[----:B------:R-:W-:Y:S01]  /*8f00*/  ULDC UR4, c[0x0][0xa80] ;  /* 0x0002a00000047ab9 */ /* 0x000fe20000000800 */
[----:B------:R-:W-:Y:S02]  /*8f10*/  IMAD.MOV.U32 R10, RZ, RZ, R7 ;  /* 0x000000ffff0a7224 */ /* 0x000fe400078e0007 */
[----:B------:R-:W-:-:S07]  /*8f20*/  IMAD.MOV.U32 R200, RZ, RZ, R2 ;  /* 0x000000ffffc87224 */ /* 0x000fce00078e0002 */
.L_x_5969:
[----:B------:R-:W-:-:S04]  /*8f30*/  IADD3 R2, R200, 0x1, RZ ;  /* 0x00000001c8027810 */ /* 0x000fc80007ffe0ff */
[----:B------:R-:W-:-:S04]  /*8f40*/  ISETP.NE.AND P2, PT, R2, 0x2, PT ;  /* 0x000000020200780c */ /* 0x000fc80003f45270 */
[----:B------:R-:W-:Y:S02]  /*8f50*/  SEL R7, RZ, 0x1, P2 ;  /* 0x00000001ff077807 */ /* 0x000fe40001000000 */
[----:B------:R-:W-:Y:S02]  /*8f60*/  SEL R2, R2, RZ, P2 ;  /* 0x000000ff02027207 */ /* 0x000fe40001000000 */
[----:B------:R-:W-:Y:S01]  /*8f70*/  LOP3.LUT R16, R16, R7, RZ, 0x3c, !PT ;  /* 0x0000000710107212 */ /* 0x000fe200078e3cff */
[----:B------:R-:W-:Y:S06]  /*8f80*/  @!P0 BRA `(.L_x_5961) ;  /* 0x0000000000048947 */ /* 0x000fec0003800000 */
[----:B------:R-:W-:Y:S01]  /*8f90*/  BPT.TRAP 0x1 ;  /* 0x000000040000795c */ /* 0x000fe20000300000 */
.L_x_5961:
[----:B------:R-:W-:Y:S02]  /*8fa0*/  LEA R9, R2, UR37, 0x3 ;  /* 0x0000002502097c11 */ /* 0x000fe4000f8e18ff */
[----:B------:R-:W-:-:S04]  /*8fb0*/  SHF.L.U32 R8, R16, 0x1f, RZ ;  /* 0x0000001f10087819 */ /* 0x000fc800000006ff */
[----:B------:R1:W2:Y:S01]  /*8fc0*/  SYNCS.PHASECHK.TRANS64.TRYWAIT P2, [R9+URZ+0x38830], R8 ;  /* 0x03883008090075a7 */ /* 0x0002a2000804017f */
[----:B------:R-:W-:Y:S05]  /*8fd0*/  @!P0 BRA `(.L_x_5962) ;  /* 0x0000000000048947 */ /* 0x000fea0003800000 */
[----:B------:R-:W-:Y:S01]  /*8fe0*/  BPT.TRAP 0x1 ;  /* 0x000000040000795c */ /* 0x000fe20000300000 */
.L_x_5962:
[----:B------:R-:W-:Y:S01]  /*8ff0*/  IMAD R7, R2, 0x200, R0 ;  /* 0x0000020002077824 */ /* 0x000fe200078e0200 */
[----:B--2---:R-:W-:Y:S06]  /*9000*/  @P2 BRA `(.L_x_5963) ;  /* 0x0000000000082947 */ /* 0x004fec0003800000 */
[----:B------:R-:W2:Y:S02]  /*9010*/  SYNCS.PHASECHK.TRANS64.TRYWAIT P2, [R9+URZ+0x38830], R8 ;  /* 0x03883008090075a7 */ /* 0x000ea4000804017f */
[----:B--2---:R-:W-:Y:S05]  /*9020*/  @!P2 BRA `(.L_x_5964) ;  /* 0x0000008400e4a947 */ /* 0x004fea0003800000 */
.L_x_5963:
        /* <DEDUP_REMOVED lines=22> */
.L_x_5965:
[----:B------:R3:W4:Y:S01]  /*9190*/  SYNCS.PHASECHK.TRANS64.TRYWAIT P2, [R9+URZ+0x38850], R8 ;  /* 0x03885008090075a7 */ /* 0x000722000804017f */
[----:B------:R-:W-:Y:S05]  /*91a0*/  @!P0 BRA `(.L_x_5966) ;  /* 0x0000000000048947 */ /* 0x000fea0003800000 */
[----:B------:R-:W-:Y:S01]  /*91b0*/  BPT.TRAP 0x1 ;  /* 0x000000040000795c */ /* 0x000fe20000300000 */
.L_x_5966:
[----:B----4-:R-:W-:Y:S05]  /*91c0*/  @P2 BRA `(.L_x_5967) ;  /* 0x0000000000082947 */ /* 0x010fea0003800000 */
[----:B------:R-:W4:Y:S02]  /*91d0*/  SYNCS.PHASECHK.TRANS64.TRYWAIT P2, [R9+URZ+0x38850], R8 ;  /* 0x03885008090075a7 */ /* 0x000f24000804017f */
[----:B----4-:R-:W-:Y:S05]  /*91e0*/  @!P2 BRA `(.L_x_5968) ;  /* 0x000000840088a947 */ /* 0x010fea0003800000 */
.L_x_5967:
        /* <DEDUP_REMOVED lines=9> */
[----:B------:R-:W1:Y:S01]  /*9280*/  S2R R13, SR_TID.X ;  /* 0x00000000000d7919 */ /* 0x000e620000002100 */
[C---:B------:R-:W-:Y:S01]  /*9290*/  IADD3 R11, R4.reuse, 0x4, RZ ;  /* 0x00000004040b7810 */ /* 0x040fe20007ffe0ff */
[----:B------:R-:W-:Y:S01]  /*92a0*/  VIADD R20, R4, 0x800 ;  /* 0x0000080004147836 */ /* 0x000fe20000000000 */
[----:B------:R-:W-:Y:S01]  /*92b0*/  R2UR UR30, R8 ;  /* 0x00000000081e72ca */ /* 0x000fe200000e0000 */
[C---:B------:R-:W-:Y:S01]  /*92c0*/  VIADD R8, R7.reuse, 0x4 ;  /* 0x0000000407087836 */ /* 0x040fe20000000000 */
[----:B------:R-:W-:Y:S01]  /*92d0*/  UMOV UR5, UR4 ;  /* 0x0000000400057c82 */ /* 0x000fe20008000000 */
[----:B------:R-:W-:Y:S01]  /*92e0*/  VIADD R14, R7, 0x800 ;  /* 0x00000800070e7836 */ /* 0x000fe20000000000 */
[----:B------:R-:W-:Y:S01]  /*92f0*/  LEA R207, R2, R19, 0xc ;  /* 0x0000001302cf7211 */ /* 0x000fe200078e60ff */
[----:B------:R-:W-:Y:S01]  /*9300*/  UMOV UR7, 0x40000040 ;  /* 0x4000004000077882 */ /* 0x000fe20000000000 */
[----:B------:R-:W-:Y:S02]  /*9310*/  HGMMA.64x64x16.F32 R152, gdesc[UR24], R152, gsb0 ;  /* 0x00e00000189879f0 */ /* 0x000fe40008000898 */
[----:B------:R-:W-:-:S02]  /*9320*/  R2UR UR6, R207 ;  /* 0x00000000cf0672ca */ /* 0x000fc400000e0000 */
        /* <DEDUP_REMOVED lines=361> */
[----:B------:R-:W-:Y:S02]  /*a9c0*/  MUFU.EX2 R11, R11 ;  /* 0x0000000b000b7308 */ /* 0x000fe40000000800 */
[----:B------:R-:W-:Y:S01]  /*a9d0*/  FMNMX.FTZ R15, R179, R8, !PT ;  /* 0x00000008b30f7209 */ /* 0x000fe20007810000 */
[-C--:B-1----:R-:W-:Y:S01]  /*a9e0*/  FMUL.FTZ R24, R24, R10.reuse ;  /* 0x0000000a18187220 */ /* 0x082fe20000410000 */
[-C--:B------:R-:W-:Y:S01]  /*a9f0*/  FMUL.FTZ R25, R25, R10.reuse ;  /* 0x0000000a19197220 */ /* 0x080fe20000410000 */
[-C--:B------:R-:W-:Y:S01]  /*aa00*/  FMUL.FTZ R28, R28, R10.reuse ;  /* 0x0000000a1c1c7220 */ /* 0x080fe20000410000 */
[----:B------:R-:W-:Y:S01]  /*aa10*/  FMNMX.FTZ R8, R182, R15, !PT ;  /* 0x0000000fb6087209 */ /* 0x000fe20007810000 */
[----:B------:R-:W-:Y:S01]  /*aa20*/  FFMA.FTZ R15, R160, UR5, -R199 ;  /* 0x00000005a00f7c23 */ /* 0x000fe200080108c7 */
[----:B------:R-:W-:Y:S01]  /*aa30*/  MUFU.EX2 R14, R14 ;  /* 0x0000000e000e7308 */ /* 0x000fe20000000800 */
[----:B------:R-:W-:Y:S01]  /*aa40*/  FMUL.FTZ R29, R29, R10 ;  /* 0x0000000a1d1d7220 */ /* 0x000fe20000410000 */
[----:B------:R-:W-:Y:S01]  /*aa50*/  FMNMX.FTZ R8, R183, R8, !PT ;  /* 0x00000008b7087209 */ /* 0x000fe20007810000 */
[-C--:B------:R-:W-:Y:S01]  /*aa60*/  FMUL.FTZ R32, R32, R10.reuse ;  /* 0x0000000a20207220 */ /* 0x080fe20000410000 */
[-C--:B------:R-:W-:Y:S01]  /*aa70*/  FMUL.FTZ R33, R33, R10.reuse ;  /* 0x0000000a21217220 */ /* 0x080fe20000410000 */
[-C--:B------:R-:W-:Y:S01]  /*aa80*/  FMUL.FTZ R36, R36, R10.reuse ;  /* 0x0000000a24247220 */ /* 0x080fe20000410000 */
[-C--:B------:R-:W-:Y:S01]  /*aa90*/  FMUL.FTZ R37, R37, R10.reuse ;  /* 0x0000000a25257220 */ /* 0x080fe20000410000 */
[----:B------:R-:W1:Y:S01]  /*aaa0*/  SHFL.BFLY PT, R153, R8, 0x2, 0x1f ;  /* 0x0c401f0008997f89 */ /* 0x000e6200000e0000 */
        /* <DEDUP_REMOVED lines=23> */
[----:B-1----:R-:W-:Y:S01]  /*ac20*/  FMNMX.FTZ R153, R8, R153, !PT ;  /* 0x0000009908997209 */ /* 0x002fe20007810000 */
        /* <DEDUP_REMOVED lines=28> */
[----:B-1----:R-:W-:Y:S01]  /*adf0*/  FMNMX.FTZ R8, R153, R8, !PT ;  /* 0x0000000899087209 */ /* 0x002fe20007810000 */
[----:B------:R-:W-:-:S02]  /*ae00*/  IMAD.MOV R153, RZ, RZ, -R22 ;  /* 0x000000ffff997224 */ /* 0x000fc400078e0a16 */
[-C--:B------:R-:W-:Y:S01]  /*ae10*/  FMUL.FTZ R125, R125, R10.reuse ;  /* 0x0000000a7d7d7220 */ /* 0x080fe20000410000 */
[-C--:B------:R-:W-:Y:S01]  /*ae20*/  FMUL.FTZ R128, R128, R10.reuse ;  /* 0x0000000a80807220 */ /* 0x080fe20000410000 */
        /* <DEDUP_REMOVED lines=8> */
[--C-:B------:R-:W-:Y:S01]  /*aeb0*/  FFMA.FTZ R199, R155, UR5, -R156.reuse ;  /* 0x000000059bc77c23 */ /* 0x100fe2000801089c */
[----:B------:R1:W3:Y:S01]  /*aec0*/  MUFU.EX2 R197, R152 ;  /* 0x0000009800c57308 */ /* 0x0002e20000000800 */
[--C-:B------:R-:W-:Y:S01]  /*aed0*/  FFMA.FTZ R201, R158, UR5, -R156.reuse ;  /* 0x000000059ec97c23 */ /* 0x100fe2000801089c */
[--C-:B------:R-:W-:Y:S01]  /*aee0*/  FFMA.FTZ R204, R159, UR5, -R156.reuse ;  /* 0x000000059fcc7c23 */ /* 0x100fe2000801089c */
[--C-:B------:R-:W-:Y:S01]  /*aef0*/  FFMA.FTZ R203, R162, UR5, -R156.reuse ;  /* 0x00000005a2cb7c23 */ /* 0x100fe2000801089c */
[--C-:B------:R-:W-:Y:S01]  /*af00*/  FFMA.FTZ R206, R163, UR5, -R156.reuse ;  /* 0x00000005a3ce7c23 */ /* 0x100fe2000801089c */
[----:B------:R-:W-:Y:S01]  /*af10*/  FFMA.FTZ R205, R166, UR5, -R156 ;  /* 0x00000005a6cd7c23 */ /* 0x000fe2000801089c */
[----:B------:R-:W-:-:S02]  /*af20*/  @!P2 IMAD R153, R200, 0x40, R17 ;  /* 0x00000040c899a824 */ /* 0x000fc400078e0211 */
[--C-:B------:R-:W-:Y:S01]  /*af30*/  FFMA.FTZ R208, R167, UR5, -R156.reuse ;  /* 0x00000005a7d07c23 */ /* 0x100fe2000801089c */
[--C-:B------:R-:W-:Y:S01]  /*af40*/  FFMA.FTZ R170, R170, UR5, -R156.reuse ;  /* 0x00000005aaaa7c23 */ /* 0x100fe2000801089c */
[----:B-1----:R-:W-:Y:S02]  /*af50*/  @!P1 VIADD R152, R9, 0x38840 ;  /* 0x0003884009989836 */ /* 0x002fe40000000000 */
[--C-:B------:R-:W-:Y:S01]  /*af60*/  FFMA.FTZ R171, R171, UR5, -R156.reuse ;  /* 0x00000005abab7c23 */ /* 0x100fe2000801089c */
[----:B------:R-:W-:Y:S01]  /*af70*/  @!P2 LEA R153, R153, UR37, 0x2 ;  /* 0x000000259999ac11 */ /* 0x000fe2000f8e10ff */
[--C-:B------:R-:W-:Y:S01]  /*af80*/  FFMA.FTZ R174, R174, UR5, -R156.reuse ;  /* 0x00000005aeae7c23 */ /* 0x100fe2000801089c */
[----:B------:R-:W-:Y:S01]  /*af90*/  FFMA.FTZ R175, R175, UR5, -R156 ;  /* 0x00000005afaf7c23 */ /* 0x000fe2000801089c */
[----:B------:R-:W-:Y:S01]  /*afa0*/  @!P1 PRMT R152, RZ, 0x654, R152 ;  /* 0x00000654ff989816 */ /* 0x000fe20000000098 */
[--C-:B------:R-:W-:Y:S01]  /*afb0*/  FFMA.FTZ R178, R178, UR5, -R156.reuse ;  /* 0x00000005b2b27c23 */ /* 0x100fe2000801089c */
[--C-:B------:R-:W-:Y:S01]  /*afc0*/  FFMA.FTZ R179, R179, UR5, -R156.reuse ;  /* 0x00000005b3b37c23 */ /* 0x100fe2000801089c */
[--C-:B------:R-:W-:Y:S01]  /*afd0*/  FFMA.FTZ R182, R182, UR5, -R156.reuse ;  /* 0x00000005b6b67c23 */ /* 0x100fe2000801089c */
[----:B------:R1:W-:Y:S01]  /*afe0*/  @!P1 SYNCS.ARRIVE.TRANS64.RED.A1T0 RZ, [R152+URZ], RZ ;  /* 0x000000ff98ff99a7 */ /* 0x0003e2000810043f */
[----:B------:R-:W-:Y:S01]  /*aff0*/  FFMA.FTZ R183, R183, UR5, -R156 ;  /* 0x00000005b7b77c23 */ /* 0x000fe2000801089c */
[----:B------:R-:W-:Y:S01]  /*b000*/  @!P2 STS [R153+0x38400], R10 ;  /* 0x0384000a9900a388 */ /* 0x000fe20000000800 */
[----:B------:R-:W-:Y:S01]  /*b010*/  MUFU.EX2 R202, R202 ;  /* 0x000000ca00ca7308 */ /* 0x000fe20000000800 */
[----:B--2---:R-:W-:Y:S01]  /*b020*/  F2FP.F16.F32.PACK_AB R154, R20, R13 ;  /* 0x0000000d149a723e */ /* 0x004fe200000000ff */
[----:B---3--:R-:W-:Y:S01]  /*b030*/  FMUL.FTZ R26, R26, R197 ;  /* 0x000000c51a1a7220 */ /* 0x008fe20000410000 */
[----:B------:R2:W-:Y:S01]  /*b040*/  @!P2 STS [R153+0x38420], R197 ;  /* 0x038420c59900a388 */ /* 0x0005e20000000800 */
[----:B------:R-:W-:Y:S01]  /*b050*/  F2FP.F16.F32.PACK_AB R156, R196, R15 ;  /* 0x0000000fc49c723e */ /* 0x000fe200000000ff */
[----:B------:R-:W-:Y:S01]  /*b060*/  FMUL.FTZ R27, R27, R197 ;  /* 0x000000c51b1b7220 */ /* 0x000fe20000410000 */
[----:B-1----:R-:W-:Y:S01]  /*b070*/  F2FP.F16.F32.PACK_AB R152, R14, R11 ;  /* 0x0000000b0e98723e */ /* 0x002fe200000000ff */
[----:B------:R-:W-:Y:S01]  /*b080*/  FMUL.FTZ R30, R30, R197 ;  /* 0x000000c51e1e7220 */ /* 0x000fe20000410000 */
[----:B------:R-:W2:Y:S01]  /*b090*/  MUFU.EX2 R199, R199 ;  /* 0x000000c700c77308 */ /* 0x000ea20000000800 */
[----:B------:R-:W-:Y:S01]  /*b0a0*/  F2FP.F16.F32.PACK_AB R158, R198, R21 ;  /* 0x00000015c69e723e */ /* 0x000fe200000000ff */
[-C--:B------:R-:W-:Y:S01]  /*b0b0*/  FMUL.FTZ R31, R31, R197.reuse ;  /* 0x000000c51f1f7220 */ /* 0x080fe20000410000 */
        /* <DEDUP_REMOVED lines=83> */
[----:B------:R-:W-:Y:S01]  /*b5f0*/  FMUL.FTZ R149, R149, R10 ;  /* 0x0000000a95957220 */ /* 0x000fe20000410000 */
[-C--:B------:R-:W-:Y:S01]  /*b600*/  FMUL.FTZ R150, R150, R197.reuse ;  /* 0x000000c596967220 */ /* 0x080fe20000410000 */
[----:B------:R-:W-:Y:S01]  /*b610*/  MUFU.EX2 R174, R174 ;  /* 0x000000ae00ae7308 */ /* 0x000fe20000000800 */
[----:B------:R-:W-:Y:S01]  /*b620*/  FMUL.FTZ R151, R151, R197 ;  /* 0x000000c597977220 */ /* 0x000fe20000410000 */
[----:B------:R2:W-:Y:S01]  /*b630*/  STSM.16.M88.4 [R23+0x36400], R152 ;  /* 0x0364009817007844 */ /* 0x0005e20000000200 */
[----:B------:R-:W-:-:S02]  /*b640*/  VIADD R200, R207, 0x80 ;  /* 0x00000080cfc87836 */ /* 0x000fc40000000000 */
[----:B------:R-:W-:Y:S01]  /*b650*/  FFMA.FTZ R5, R10, R5, R11 ;  /* 0x000000050a057223 */ /* 0x000fe2000001000b */
[----:B------:R-:W-:Y:S01]  /*b660*/  FFMA.FTZ R6, R197, R6, R202 ;  /* 0x00000006c5067223 */ /* 0x000fe200000100ca */
[----:B------:R2:W-:Y:S01]  /*b670*/  STSM.16.M88.4 [R186], R156 ;  /* 0x0000009cba007844 */ /* 0x0005e20000000200 */
[----:B------:R-:W-:Y:S01]  /*b680*/  ISETP.GT.AND P2, PT, R12, RZ, PT ;  /* 0x000000ff0c00720c */ /* 0x000fe20003f44270 */
[----:B------:R-:W3:Y:S01]  /*b690*/  MUFU.EX2 R175, R175 ;  /* 0x000000af00af7308 */ /* 0x000ee20000000800 */
[----:B-1----:R-:W-:Y:S01]  /*b6a0*/  F2FP.F16.F32.PACK_AB R161, R171, R170 ;  /* 0x000000aaaba1723e */ /* 0x002fe200000000ff */
[----:B------:R-:W-:Y:S01]  /*b6b0*/  FADD.FTZ R14, R14, R5 ;  /* 0x000000050e0e7221 */ /* 0x000fe20000010000 */
[----:B------:R-:W-:Y:S01]  /*b6c0*/  FADD.FTZ R6, R199, R6 ;  /* 0x00000006c7067221 */ /* 0x000fe20000010000 */
[----:B------:R-:W-:Y:S01]  /*b6d0*/  @!P1 VIADD R9, R9, 0x38860 ;  /* 0x0003886009099836 */ /* 0x000fe20000000000 */
[----:B------:R-:W-:Y:S01]  /*b6e0*/  MOV R197, R8 ;  /* 0x0000000800c57202 */ /* 0x000fe20000000f00 */
[----:B------:R-:W-:Y:S01]  /*b6f0*/  FADD.FTZ R13, R13, R14 ;  /* 0x0000000e0d0d7221 */ /* 0x000fe20000010000 */
[----:B------:R-:W-:Y:S01]  /*b700*/  FADD.FTZ R201, R201, R6 ;  /* 0x00000006c9c97221 */ /* 0x000fe20000010000 */
[----:B------:R-:W-:Y:S01]  /*b710*/  MUFU.EX2 R176, R176 ;  /* 0x000000b000b07308 */ /* 0x000fe20000000800 */
[----:B------:R-:W-:Y:S01]  /*b720*/  @!P1 PRMT R9, RZ, 0x654, R9 ;  /* 0x00000654ff099816 */ /* 0x000fe20000000009 */
[----:B------:R-:W-:Y:S01]  /*b730*/  FADD.FTZ R20, R20, R13 ;  /* 0x0000000d14147221 */ /* 0x000fe20000010000 */
[----:B------:R-:W-:Y:S01]  /*b740*/  FADD.FTZ R204, R204, R201 ;  /* 0x000000c9cccc7221 */ /* 0x000fe20000010000 */
[----:B------:R-:W-:-:S02]  /*b750*/  IMAD.MOV.U32 R10, RZ, RZ, R7 ;  /* 0x000000ffff0a7224 */ /* 0x000fc400078e0007 */
[----:B------:R-:W-:Y:S01]  /*b760*/  FADD.FTZ R15, R15, R20 ;  /* 0x000000140f0f7221 */ /* 0x000fe20000010000 */
[----:B------:R-:W-:Y:S01]  /*b770*/  FADD.FTZ R203, R203, R204 ;  /* 0x000000cccbcb7221 */ /* 0x000fe20000010000 */
[----:B------:R-:W1:Y:S01]  /*b780*/  MUFU.EX2 R177, R177 ;  /* 0x000000b100b17308 */ /* 0x000e620000000800 */
[----:B---3--:R-:W-:Y:S01]  /*b790*/  F2FP.F16.F32.PACK_AB R163, R175, R174 ;  /* 0x000000aeafa3723e */ /* 0x008fe200000000ff */
        /* <DEDUP_REMOVED lines=20> */
[----:B------:R-:W1:Y:S01]  /*b8e0*/  MUFU.EX2 R179, R179 ;  /* 0x000000b300b37308 */ /* 0x000e620000000800 */
[----:B---3--:R-:W-:Y:S02]  /*b8f0*/  F2FP.F16.F32.PACK_AB R166, R181, R180 ;  /* 0x000000b4b5a6723e */ /* 0x008fe400000000ff */
[----:B------:R-:W-:-:S04]  /*b900*/  FADD.FTZ R177, R177, R176 ;  /* 0x000000b0b1b17221 */ /* 0x000fc80000010000 */
[----:B------:R-:W-:Y:S01]  /*b910*/  FADD.FTZ R180, R180, R177 ;  /* 0x000000b1b4b47221 */ /* 0x000fe20000010000 */
[----:B------:R-:W3:Y:S03]  /*b920*/  MUFU.EX2 R182, R182 ;  /* 0x000000b600b67308 */ /* 0x000ee60000000800 */
[----:B------:R-:W-:-:S05]  /*b930*/  FADD.FTZ R5, R181, R180 ;  /* 0x000000b4b5057221 */ /* 0x000fca0000010000 */
[----:B------:R-:W4:Y:S01]  /*b940*/  MUFU.EX2 R183, R183 ;  /* 0x000000b700b77308 */ /* 0x000f220000000800 */
[----:B-1----:R-:W-:Y:S01]  /*b950*/  F2FP.F16.F32.PACK_AB R165, R179, R178 ;  /* 0x000000b2b3a5723e */ /* 0x002fe200000000ff */
[----:B------:R-:W-:-:S04]  /*b960*/  FADD.FTZ R178, R178, R175 ;  /* 0x000000afb2b27221 */ /* 0x000fc80000010000 */
[----:B------:R-:W-:-:S04]  /*b970*/  FADD.FTZ R179, R179, R178 ;  /* 0x000000b2b3b37221 */ /* 0x000fc80000010000 */
[----:B---3--:R-:W-:Y:S01]  /*b980*/  FADD.FTZ R6, R182, R179 ;  /* 0x000000b3b6067221 */ /* 0x008fe20000010000 */
[----:B----4-:R-:W-:-:S03]  /*b990*/  F2FP.F16.F32.PACK_AB R167, R183, R182 ;  /* 0x000000b6b7a7723e */ /* 0x010fc600000000ff */
[----:B------:R-:W-:Y:S02]  /*b9a0*/  FADD.FTZ R6, R183, R6 ;  /* 0x00000006b7067221 */ /* 0x000fe40000010000 */
[----:B------:R2:W-:Y:S01]  /*b9b0*/  STSM.16.M88.4 [R185], R164 ;  /* 0x000000a4b9007844 */ /* 0x0005e20000000200 */
[----:B------:R-:W-:-:S06]  /*b9c0*/  WARPGROUP.ARRIVE ;  /* 0x00000000000079c5 */ /* 0x000fcc0000000000 */
[----:B------:R-:W-:Y:S01]  /*b9d0*/  HGMMA.64x256x16.F32 R24, R152, gdesc[UR4].tnspB, R24, gsb0 ;  /* 0x43e0000498187df0 */ /* 0x000fe20008000818 */
[----:B------:R-:W-:Y:S01]  /*b9e0*/  R2UR UR6, R200 ;  /* 0x00000000c80672ca */ /* 0x000fe200000e0000 */
[----:B------:R-:W-:Y:S01]  /*b9f0*/  UMOV UR7, 0x40000040 ;  /* 0x4000004000077882 */ /* 0x000fe20000000000 */
[C---:B------:R-:W-:Y:S01]  /*ba00*/  VIADD R200, R207.reuse, 0x100 ;  /* 0x00000100cfc87836 */ /* 0x040fe20000000000 */
[----:B------:R-:W-:Y:S01]  /*ba10*/  IADD3 R207, R207, 0x180, RZ ;  /* 0x00000180cfcf7810 */ /* 0x000fe20007ffe0ff */
[----:B------:R-:W-:Y:S02]  /*ba20*/  WARPGROUP.DEPBAR.LE gsb0, 0x0 ;  /* 0x00008000000079c5 */ /* 0x000fe40000010000 */
[----:B------:R-:W-:-:S15]  /*ba30*/  WARPGROUP.ARRIVE ;  /* 0x00000000000079c5 */ /* 0x000fde0000000000 */
[----:B------:R-:W-:-:S06]  /*ba40*/  NOP ;  /* 0x0000000000007918 */ /* 0x000fcc0000000000 */
[----:B------:R-:W-:Y:S01]  /*ba50*/  HGMMA.64x256x16.F32 R24, R156, gdesc[UR4].tnspB, R24, gsb0 ;  /* 0x43e000049c187df0 */ /* 0x000fe20008000818 */
[----:B------:R-:W-:Y:S01]  /*ba60*/  R2UR UR6, R200 ;  /* 0x00000000c80672ca */ /* 0x000fe200000e0000 */
[----:B------:R-:W-:Y:S01]  /*ba70*/  UMOV UR7, 0x40000040 ;  /* 0x4000004000077882 */ /* 0x000fe20000000000 */
[----:B------:R-:W-:Y:S01]  /*ba80*/  IMAD.MOV.U32 R200, RZ, RZ, R2 ;  /* 0x000000ffffc87224 */ /* 0x000fe200078e0002 */
[----:B------:R-:W-:Y:S02]  /*ba90*/  WARPGROUP.DEPBAR.LE gsb0, 0x0 ;  /* 0x00008000000079c5 */ /* 0x000fe40000010000 */
[----:B------:R-:W-:-:S15]  /*baa0*/  WARPGROUP.ARRIVE ;  /* 0x00000000000079c5 */ /* 0x000fde0000000000 */
[----:B------:R-:W-:-:S07]  /*bab0*/  NOP ;  /* 0x0000000000007918 */ /* 0x000fce0000000000 */
        /* <DEDUP_REMOVED lines=20> */
.L_x_5960:
[----:B------:R-:W1:Y:S01]  /*bc00*/  SHFL.BFLY PT, R0, R5, 0x2, 0x1f ;  /* 0x0c401f0005007f89 */ /* 0x000e6200000e0000 */
[----:B------:R-:W-:Y:S01]  /*bc10*/  VIADD R4, R2, 0x1 ;  /* 0x0000000102047836 */ /* 0x000fe20000000000 */
[----:B------:R-:W-:Y:S01]  /*bc20*/  UIADD3 UR36, UR36, 0x1, URZ ;  /* 0x0000000124247890 */ /* 0x000fe2000fffe03f */
[----:B------:R-:W-:Y:S01]  /*bc30*/  IMAD.U32 R14, RZ, RZ, UR5 ;  /* 0x00000005ff0e7e24 */ /* 0x000fe2000f8e00ff */
[----:B------:R-:W2:Y:S01]  /*bc40*/  SHFL.BFLY PT, R9, R6, 0x2, 0x1f ;  /* 0x0c401f0006097f89 */ /* 0x000ea200000e0000 */
[----:B------:R-:W-:Y:S08]  /*bc50*/  BAR.ARV 0x8, 0xa0 ;  /* 0x0202800000007b1d */ /* 0x000ff00000002000 */
[----:B------:R-:W-:Y:S01]  /*bc60*/  BAR.SYNC.DEFER_BLOCKING 0xf, 0x100 ;  /* 0x03c4000000007b1d */ /* 0x000fe20000010000 */
[----:B------:R-:W-:Y:S01]  /*bc70*/  ISETP.NE.AND P1, PT, R4, 0x2, PT ;  /* 0x000000020400780c */ /* 0x000fe20003f25270 */
[----:B-1----:R-:W-:Y:S01]  /*bc80*/  FADD.FTZ R0, R0, R5 ;  /* 0x0000000500007221 */ /* 0x002fe20000010000 */
[----:B------:R-:W-:-:S02]  /*bc90*/  IMAD.MOV.U32 R5, RZ, RZ, RZ ;  /* 0x000000ffff057224 */ /* 0x000fc400078e00ff */
[----:B--2---:R-:W-:Y:S02]  /*bca0*/  FADD.FTZ R9, R9, R6 ;  /* 0x0000000609097221 */ /* 0x004fe40000010000 */
[----:B------:R-:W1:Y:S01]  /*bcb0*/  SHFL.BFLY PT, R3, R0, 0x1, 0x1f ;  /* 0x0c201f0000037f89 */ /* 0x000e6200000e0000 */
[----:B------:R-:W-:-:S03]  /*bcc0*/  MOV R6, RZ ;  /* 0x000000ff00067202 */ /* 0x000fc60000000f00 */
[----:B------:R-:W2:Y:S01]  /*bcd0*/  SHFL.BFLY PT, R10, R9, 0x1, 0x1f ;  /* 0x0c201f00090a7f89 */ /* 0x000ea200000e0000 */
[----:B-1----:R-:W-:Y:S01]  /*bce0*/  FADD.FTZ R12, R0, R3 ;  /* 0x00000003000c7221 */ /* 0x002fe20000010000 */
[----:B------:R-:W-:Y:S02]  /*bcf0*/  IMAD.MOV R3, RZ, RZ, -R22 ;  /* 0x000000ffff037224 */ /* 0x000fe400078e0a16 */
[----:B------:R-:W-:Y:S02]  /*bd00*/  IMAD.MOV.U32 R0, RZ, RZ, -0x800000 ;  /* 0xff800000ff007424 */ /* 0x000fe400078e00ff */
[----:B--2---:R-:W-:Y:S01]  /*bd10*/  FADD.FTZ R10, R9, R10 ;  /* 0x0000000a090a7221 */ /* 0x004fe20000010000 */
[----:B------:R-:W-:Y:S02]  /*bd20*/  FSETP.NE.FTZ.AND P2, PT, R12, RZ, PT ;  /* 0x000000ff0c00720b */ /* 0x000fe40003f55000 */
[----:B------:R-:W-:Y:S02]  /*bd30*/  ISETP.NE.AND P0, PT, R18, R3, PT ;  /* 0x000000031200720c */ /* 0x000fe40003f05270 */
[----:B------:R-:W-:-:S02]  /*bd40*/  FSETP.NE.FTZ.AND P3, PT, R10, RZ, PT ;  /* 0x000000ff0a00720b */ /* 0x000fc40003f75000 */
[----:B------:R-:W-:-:S04]  /*bd50*/  SEL R3, RZ, 0x1, P1 ;  /* 0x00000001ff037807 */ /* 0x000fc80000800000 */
[----:B------:R-:W-:Y:S02]  /*bd60*/  LOP3.LUT R16, R16, R3, RZ, 0x3c, !PT ;  /* 0x0000000310107212 */ /* 0x000fe400078e3cff */
[----:B------:R-:W-:Y:S01]  /*bd70*/  MOV R3, 0xff800000 ;  /* 0xff80000000037802 */ /* 0x000fe20000000f00 */
[----:B------:R-:W1:Y:S02]  /*bd80*/  @P2 MUFU.RCP R5, R12 ;  /* 0x0000000c00052308 */ /* 0x000e640000001000 */
[----:B------:R-:W-:Y:S02]  /*bd90*/  @!P0 IMAD R2, R2, 0x40, R17 ;  /* 0x0000004002028824 */ /* 0x000fe400078e0211 */
[----:B------:R-:W-:-:S03]  /*bda0*/  @P3 FMUL.FTZ R14, R14, 0.69314718246459960938 ;  /* 0x3f3172180e0e3820 */ /* 0x000fc60000410000 */
[----:B------:R-:W-:Y:S01]  /*bdb0*/  @!P0 LEA R11, R2, UR37, 0x2 ;  /* 0x00000025020b8c11 */ /* 0x000fe2000f8e10ff */
[----:B------:R-:W2:Y:S01]  /*bdc0*/  @P3 MUFU.RCP R6, R10 ;  /* 0x0000000a00063308 */ /* 0x000ea20000001000 */
[----:B------:R-:W-:-:S04]  /*bdd0*/  IMAD.U32 R2, RZ, RZ, UR5 ;  /* 0x00000005ff027e24 */ /* 0x000fc8000f8e00ff */
[----:B------:R-:W-:-:S03]  /*bde0*/  @P2 FMUL.FTZ R2, R2, 0.69314718246459960938 ;  /* 0x3f31721802022820 */ /* 0x000fc60000410000 */
[----:B------:R-:W3:Y:S01]  /*bdf0*/  @P2 MUFU.LG2 R9, R12 ;  /* 0x0000000c00092308 */ /* 0x000ee20000000c00 */
[----:B-1----:R-:W-:Y:S01]  /*be00*/  @!P0 STS [R11+0x38400], R5 ;  /* 0x038400050b008388 */ /* 0x002fe20000000800 */
        /* <DEDUP_REMOVED lines=137> */
.L_x_5936:
        /* <DEDUP_REMOVED lines=40> */
[----:B------:R-:W-:Y:S02]  /*c920*/  IADD3 R173, P3, R6, 0x40, RZ ;  /* 0x0000004006ad7810 */ /* 0x000fe40007f7e0ff */
[----:B------:R-:W-:Y:S02]  /*c930*/  LOP3.LUT R8, R4, R169, RZ, 0x3c, !PT ;  /* 0x000000a904087212 */ /* 0x000fe400078e3cff */
[----:B------:R-:W-:Y:S01]  /*c940*/  LOP3.LUT R4, R179, 0x380, RZ, 0xc0, !PT ;  /* 0x00000380b3047812 */ /* 0x000fe200078ec0ff */
[----:B------:R-:W-:Y:S01]  /*c950*/  IMAD.X R11, RZ, RZ, R7, P3 ;  /* 0x000000ffff0b7224 */ /* 0x000fe200018e0607 */
[----:B------:R-:W-:Y:S02]  /*c960*/  IADD3.X R13, RZ, R7, RZ, P4, !PT ;  /* 0x00000007ff0d7210 */ /* 0x000fe400027fe4ff */
[----:B------:R-:W-:Y:S02]  /*c970*/  SHF.R.U64 R4, R4, 0x3, RZ ;  /* 0x0000000304047819 */ /* 0x000fe400000012ff */
[----:B------:R-:W-:-:S02]  /*c980*/  LOP3.LUT R103, R6, 0x380, RZ, 0xc0, !PT ;  /* 0x0000038006677812 */ /* 0x000fc400078ec0ff */
[C---:B------:R-:W-:Y:S02]  /*c990*/  IADD3 R183, P2, R6.reuse, 0x2060, RZ ;  /* 0x0000206006b77810 */ /* 0x040fe40007f5e0ff */
[C---:B------:R-:W-:Y:S02]  /*c9a0*/  IADD3 R197, P4, R6.reuse, 0x4020, RZ ;  /* 0x0000402006c57810 */ /* 0x040fe40007f9e0ff */
[C---:B------:R-:W-:Y:S01]  /*c9b0*/  IADD3 R177, P5, R6.reuse, 0x2000, RZ ;  /* 0x0000200006b17810 */ /* 0x040fe20007fbe0ff */
[--C-:B------:R-:W-:Y:S01]  /*c9c0*/  IMAD.X R29, RZ, RZ, R7.reuse, P2 ;  /* 0x000000ffff1d7224 */ /* 0x100fe200010e0607 */
[C---:B------:R-:W-:Y:S01]  /*c9d0*/  IADD3 R181, P1, R6.reuse, 0x2040, RZ ;  /* 0x0000204006b57810 */ /* 0x040fe20007f3e0ff */
[--C-:B------:R-:W-:Y:S01]  /*c9e0*/  IMAD.X R91, RZ, RZ, R7.reuse, P4 ;  /* 0x000000ffff5b7224 */ /* 0x100fe200020e0607 */
[----:B------:R-:W-:Y:S01]  /*c9f0*/  IADD3 R187, P3, R6, 0x4000, RZ ;  /* 0x0000400006bb7810 */ /* 0x000fe20007f7e0ff */
[--C-:B------:R-:W-:Y:S01]  /*ca00*/  IMAD.X R15, RZ, RZ, R7.reuse, P5 ;  /* 0x000000ffff0f7224 */ /* 0x100fe200028e0607 */
[----:B------:R-:W-:Y:S01]  /*ca10*/  LOP3.LUT R20, R4, R179, RZ, 0x3c, !PT ;  /* 0x000000b304147212 */ /* 0x000fe200078e3cff */
[----:B------:R-:W-:Y:S01]  /*ca20*/  IMAD.X R25, RZ, RZ, R7, P1 ;  /* 0x000000ffff197224 */ /* 0x000fe200008e0607 */
[----:B------:R-:W-:-:S02]  /*ca30*/  SHF.R.U64 R103, R103, 0x3, RZ ;  /* 0x0000000367677819 */ /* 0x000fc400000012ff */
[----:B------:R-:W-:Y:S02]  /*ca40*/  LOP3.LUT R4, R197, 0x380, RZ, 0xc0, !PT ;  /* 0x00000380c5047812 */ /* 0x000fe400078ec0ff */
[C---:B------:R-:W-:Y:S02]  /*ca50*/  IADD3 R106, P2, R6.reuse, 0x6020, RZ ;  /* 0x00006020066a7810 */ /* 0x040fe40007f5e0ff */
        /* <DEDUP_REMOVED lines=11> */
[--C-:B------:R-:W-:Y:S01]  /*cb10*/  IMAD.X R111, RZ, RZ, R7.reuse, P3 ;  /* 0x000000ffff6f7224 */ /* 0x100fe200018e0607 */
[----:B------:R-:W-:Y:S01]  /*cb20*/  SHF.R.U64 R4, R4, 0x3, RZ ;  /* 0x0000000304047819 */ /* 0x000fe200000012ff */
[----:B------:R-:W-:Y:S01]  /*cb30*/  IMAD.X R115, RZ, RZ, R7, P4 ;  /* 0x000000ffff737224 */ /* 0x000fe200020e0607 */
[----:B------:R-:W-:Y:S02]  /*cb40*/  LOP3.LUT R12, R175, 0x380, RZ, 0xc0, !PT ;  /* 0x00000380af0c7812 */ /* 0x000fe400078ec0ff */
[----:B------:R-:W-:Y:S02]  /*cb50*/  LOP3.LUT R14, R177, 0x380, RZ, 0xc0, !PT ;  /* 0x00000380b10e7812 */ /* 0x000fe400078ec0ff */
[----:B------:R-:W-:-:S02]  /*cb60*/  LOP3.LUT R27, R106, 0x380, RZ, 0xc0, !PT ;  /* 0x000003806a1b7812 */ /* 0x000fc400078ec0ff */
[----:B------:R-:W-:Y:S02]  /*cb70*/  IADD3.X R107, RZ, R7, RZ, P2, !PT ;  /* 0x00000007ff6b7210 */ /* 0x000fe400017fe4ff */
[----:B------:R-:W-:Y:S02]  /*cb80*/  SHF.R.U64 R10, R10, 0x3, RZ ;  /* 0x000000030a0a7819 */ /* 0x000fe400000012ff */
[----:B------:R-:W-:Y:S02]  /*cb90*/  LOP3.LUT R24, R181, 0x380, RZ, 0xc0, !PT ;  /* 0x00000380b5187812 */ /* 0x000fe400078ec0ff */
[----:B------:R-:W-:Y:S02]  /*cba0*/  LOP3.LUT R90, R4, R197, RZ, 0x3c, !PT ;  /* 0x000000c5045a7212 */ /* 0x000fe400078e3cff */
[----:B------:R-:W-:Y:S02]  /*cbb0*/  MOV R168, R6 ;  /* 0x0000000600a87202 */ /* 0x000fe40000000f00 */
[----:B------:R-:W-:-:S02]  /*cbc0*/  SHF.R.U64 R12, R12, 0x3, RZ ;  /* 0x000000030c0c7819 */ /* 0x000fc400000012ff */
[----:B------:R-:W-:Y:S02]  /*cbd0*/  LOP3.LUT R28, R183, 0x380, RZ, 0xc0, !PT ;  /* 0x00000380b71c7812 */ /* 0x000fe400078ec0ff */
[----:B------:R-:W-:Y:S02]  /*cbe0*/  F2FP.F16.F32.PACK_AB R4, R166, R171 ;  /* 0x000000aba604723e */ /* 0x000fe400000000ff */
[----:B------:R-:W-:Y:S02]  /*cbf0*/  F2FP.F16.F32.PACK_AB R6, R158, R170 ;  /* 0x000000aa9e06723e */ /* 0x000fe400000000ff */
[----:B------:R-:W-:Y:S02]  /*cc00*/  F2FP.F16.F32.PACK_AB R7, R31, R30 ;  /* 0x0000001e1f07723e */ /* 0x000fe400000000ff */
[----:B------:R-:W-:Y:S02]  /*cc10*/  SHF.R.U64 R14, R14, 0x3, RZ ;  /* 0x000000030e0e7819 */ /* 0x000fe400000012ff */
[----:B------:R-:W-:Y:S01]  /*cc20*/  LOP3.LUT R86, R187, 0x380, RZ, 0xc0, !PT ;  /* 0x00000380bb567812 */ /* 0x000fe200078ec0ff */
[----:B------:R1:W-:Y:S01]  /*cc30*/  STSM.16.M88.4 [R168], R4 ;  /* 0x00000004a8007844 */ /* 0x0003e20000000200 */
[----:B------:R-:W-:-:S02]  /*cc40*/  LOP3.LUT R98, R201, 0x380, RZ, 0xc0, !PT ;  /* 0x00000380c9627812 */ /* 0x000fc400078ec0ff */
[----:B------:R-:W-:Y:S02]  /*cc50*/  SHF.R.U64 R27, R27, 0x3, RZ ;  /* 0x000000031b1b7819 */ /* 0x000fe400000012ff */
[----:B------:R-:W-:Y:S02]  /*cc60*/  LOP3.LUT R10, R10, R173, RZ, 0x3c, !PT ;  /* 0x000000ad0a0a7212 */ /* 0x000fe400078e3cff */
[----:B------:R-:W-:Y:S02]  /*cc70*/  SHF.R.U64 R24, R24, 0x3, RZ ;  /* 0x0000000318187819 */ /* 0x000fe400000012ff */
[----:B------:R-:W-:Y:S02]  /*cc80*/  LOP3.LUT R94, R199, 0x380, RZ, 0xc0, !PT ;  /* 0x00000380c75e7812 */ /* 0x000fe400078ec0ff */
[----:B------:R-:W-:Y:S02]  /*cc90*/  LOP3.LUT R114, R207, 0x380, RZ, 0xc0, !PT ;  /* 0x00000380cf727812 */ /* 0x000fe400078ec0ff */
[----:B------:R-:W-:-:S02]  /*cca0*/  LOP3.LUT R12, R12, R175, RZ, 0x3c, !PT ;  /* 0x000000af0c0c7212 */ /* 0x000fc400078e3cff */
[----:B------:R-:W-:Y:S02]  /*ccb0*/  SHF.R.U64 R28, R28, 0x3, RZ ;  /* 0x000000031c1c7819 */ /* 0x000fe400000012ff */
[----:B------:R-:W-:Y:S02]  /*ccc0*/  LOP3.LUT R14, R14, R177, RZ, 0x3c, !PT ;  /* 0x000000b10e0e7212 */ /* 0x000fe400078e3cff */
[----:B------:R-:W-:Y:S02]  /*ccd0*/  SHF.R.U64 R86, R86, 0x3, RZ ;  /* 0x0000000356567819 */ /* 0x000fe400000012ff */
[----:B------:R-:W-:Y:S02]  /*cce0*/  LOP3.LUT R102, R203, 0x380, RZ, 0xc0, !PT ;  /* 0x00000380cb667812 */ /* 0x000fe400078ec0ff */
[----:B------:R-:W-:Y:S02]  /*ccf0*/  SHF.R.U64 R98, R98, 0x3, RZ ;  /* 0x0000000362627819 */ /* 0x000fe400000012ff */
[----:B------:R-:W-:-:S02]  /*cd00*/  LOP3.LUT R106, R27, R106, RZ, 0x3c, !PT ;  /* 0x0000006a1b6a7212 */ /* 0x000fc400078e3cff */
[----:B------:R-:W-:Y:S02]  /*cd10*/  MOV R27, R8 ;  /* 0x00000008001b7202 */ /* 0x000fe40000000f00 */
[----:B-1----:R-:W-:Y:S02]  /*cd20*/  F2FP.F16.F32.PACK_AB R4, R33, R160 ;  /* 0x000000a02104723e */ /* 0x002fe400000000ff */
[----:B------:R-:W-:Y:S02]  /*cd30*/  F2FP.F16.F32.PACK_AB R5, R35, R34 ;  /* 0x000000222305723e */ /* 0x000fe400000000ff */
[----:B------:R-:W-:Y:S02]  /*cd40*/  F2FP.F16.F32.PACK_AB R6, R37, R156 ;  /* 0x0000009c2506723e */ /* 0x000fe400000000ff */
[----:B------:R-:W-:Y:S02]  /*cd50*/  F2FP.F16.F32.PACK_AB R7, R39, R38 ;  /* 0x000000262707723e */ /* 0x000fe400000000ff */
[----:B------:R-:W-:-:S02]  /*cd60*/  LOP3.LUT R24, R24, R181, RZ, 0x3c, !PT ;  /* 0x000000b518187212 */ /* 0x000fc400078e3cff */
[----:B------:R-:W-:Y:S01]  /*cd70*/  SHF.R.U64 R94, R94, 0x3, RZ ;  /* 0x000000035e5e7819 */ /* 0x000fe200000012ff */
[----:B------:R1:W-:Y:S01]  /*cd80*/  STSM.16.M88.4 [R27], R4 ;  /* 0x000000041b007844 */ /* 0x0003e20000000200 */
[----:B------:R-:W-:Y:S02]  /*cd90*/  LOP3.LUT R110, R205, 0x380, RZ, 0xc0, !PT ;  /* 0x00000380cd6e7812 */ /* 0x000fe400078ec0ff */
[----:B------:R-:W-:Y:S02]  /*cda0*/  SHF.R.U64 R114, R114, 0x3, RZ ;  /* 0x0000000372727819 */ /* 0x000fe400000012ff */
[----:B------:R-:W-:Y:S02]  /*cdb0*/  MOV R11, R10 ;  /* 0x0000000a000b7202 */ /* 0x000fe40000000f00 */
[----:B------:R-:W-:Y:S02]  /*cdc0*/  LOP3.LUT R28, R28, R183, RZ, 0x3c, !PT ;  /* 0x000000b71c1c7212 */ /* 0x000fe400078e3cff */
[----:B------:R-:W-:Y:S01]  /*cdd0*/  MOV R12, R12 ;  /* 0x0000000c000c7202 */ /* 0x000fe20000000f00 */
[----:B------:R1:W-:Y:S01]  /*cde0*/  STSM.16.M88.4 [R11], R40 ;  /* 0x000000280b007844 */ /* 0x0003e20000000200 */
[----:B------:R-:W-:-:S02]  /*cdf0*/  LOP3.LUT R86, R86, R187, RZ, 0x3c, !PT ;  /* 0x000000bb56567212 */ /* 0x000fc400078e3cff */
[----:B------:R-:W-:Y:S01]  /*ce00*/  SHF.R.U64 R102, R102, 0x3, RZ ;  /* 0x0000000366667819 */ /* 0x000fe200000012ff */
[----:B------:R1:W-:Y:S01]  /*ce10*/  STSM.16.M88.4 [R12], R48 ;  /* 0x000000300c007844 */ /* 0x0003e20000000200 */
[----:B------:R-:W-:Y:S02]  /*ce20*/  LOP3.LUT R98, R98, R201, RZ, 0x3c, !PT ;  /* 0x000000c962627212 */ /* 0x000fe400078e3cff */
[----:B------:R-:W-:Y:S02]  /*ce30*/  MOV R14, R14 ;  /* 0x0000000e000e7202 */ /* 0x000fe40000000f00 */
[----:B------:R-:W-:Y:S02]  /*ce40*/  MOV R20, R20 ;  /* 0x0000001400147202 */ /* 0x000fe40000000f00 */
[----:B------:R-:W-:Y:S01]  /*ce50*/  F2FP.F16.F32.PACK_AB R66, R69, R68 ;  /* 0x000000444542723e */ /* 0x000fe200000000ff */
[----:B------:R1:W-:Y:S01]  /*ce60*/  STSM.16.M88.4 [R14], R56 ;  /* 0x000000380e007844 */ /* 0x0003e20000000200 */
[----:B------:R-:W-:-:S02]  /*ce70*/  F2FP.F16.F32.PACK_AB R67, R71, R70 ;  /* 0x000000464743723e */ /* 0x000fc400000000ff */
[----:B------:R-:W-:Y:S02]  /*ce80*/  F2FP.F16.F32.PACK_AB R73, R75, R74 ;  /* 0x0000004a4b49723e */ /* 0x000fe400000000ff */
[----:B------:R-:W-:Y:S01]  /*ce90*/  F2FP.F16.F32.PACK_AB R80, R81, R80 ;  /* 0x000000505150723e */ /* 0x000fe200000000ff */
[----:B------:R1:W-:Y:S01]  /*cea0*/  STSM.16.M88.4 [R20], R64 ;  /* 0x0000004014007844 */ /* 0x0003e20000000200 */
[----:B------:R-:W-:Y:S02]  /*ceb0*/  LOP3.LUT R94, R94, R199, RZ, 0x3c, !PT ;  /* 0x000000c75e5e7212 */ /* 0x000fe400078e3cff */
[----:B------:R-:W-:Y:S02]  /*cec0*/  SHF.R.U64 R110, R110, 0x3, RZ ;  /* 0x000000036e6e7819 */ /* 0x000fe400000012ff */
        /* <DEDUP_REMOVED lines=37> */
[----:B------:R-:W-:Y:S02]  /*d120*/  F2FP.F16.F32.PACK_AB R121, R123, R122 ;  /* 0x0000007a7b79723e */ /* 0x000fe400000000ff */
[----:B------:R-:W-:Y:S01]  /*d130*/  F2FP.F16.F32.PACK_AB R128, R129, R128 ;  /* 0x000000808180723e */ /* 0x000fe200000000ff */
[----:B------:R1:W-:Y:S01]  /*d140*/  STSM.16.M88.4 [R9], R112 ;  /* 0x0000007009007844 */ /* 0x0003e20000000200 */
[----:B------:R-:W-:Y:S02]  /*d150*/  MOV R102, R102 ;  /* 0x0000006600667202 */ /* 0x000fe40000000f00 */
        /* <DEDUP_REMOVED lines=30> */
[----:B------:R-:W-:Y:S01]  /*d340*/  ULDC.64 UR8, c[0x0][0xc70] ;  /* 0x00031c0000087ab9 */ /* 0x000fe20000000a00 */
[----:B------:R-:W-:Y:S01]  /*d350*/  VIADD R11, R17, UR42 ;  /* 0x0000002a110b7c36 */ /* 0x000fe20008000000 */
[----:B------:R-:W-:Y:S02]  /*d360*/  UIMAD UR5, UR5, UR8, URZ ;  /* 0x00000008050572a4 */ /* 0x000fe4000f8e023f */
[----:B------:R-:W-:Y:S01]  /*d370*/  UIMAD.WIDE.U32 UR6, UR43, UR8, URZ ;  /* 0x000000082b0672a5 */ /* 0x000fe2000f8e003f */
[----:B------:R-:W-:Y:S01]  /*d380*/  ISETP.NE.AND P0, PT, R18, R7, PT ;  /* 0x000000071200720c */ /* 0x000fe20003f05270 */
[----:B------:R-:W-:Y:S01]  /*d390*/  UIMAD UR5, UR43, UR9, UR5 ;  /* 0x000000092b0572a4 */ /* 0x000fe2000f8e0205 */
[----:B------:R-:W-:Y:S01]  /*d3a0*/  SHF.R.S32.HI R7, RZ, 0x1f, R11 ;  /* 0x0000001fff077819 */ /* 0x000fe2000001140b */
[----:B------:R-:W-:-:S02]  /*d3b0*/  USHF.R.S32.HI UR8, URZ, 0x1f, UR44 ;  /* 0x0000001f3f087899 */ /* 0x000fc4000801142c */
[----:B------:R-:W-:Y:S02]  /*d3c0*/  UIADD3 UR5, UR7, UR5, URZ ;  /* 0x0000000507057290 */ /* 0x000fe4000fffe03f */
[----:B------:R-:W-:Y:S01]  /*d3d0*/  MOV R5, UR7 ;  /* 0x0000000700057c02 */ /* 0x000fe20008000f00 */
[----:B------:R-:W-:Y:S01]  /*d3e0*/  IMAD.U32 R4, RZ, RZ, UR6 ;  /* 0x00000006ff047e24 */ /* 0x000fe2000f8e00ff */
[----:B------:R-:W-:Y:S02]  /*d3f0*/  ULDC.64 UR6, c[0x0][0xc40] ;  /* 0x0003100000067ab9 */ /* 0x000fe40000000a00 */
[----:B------:R-:W-:Y:S01]  /*d400*/  IMAD.U32 R5, RZ, RZ, UR5 ;  /* 0x00000005ff057e24 */ /* 0x000fe2000f8e00ff */
        /* <DEDUP_REMOVED lines=13> */
.L_x_5971:
        /* <DEDUP_REMOVED lines=53> */
.L_x_5974:
[----:B------:R-:W-:Y:S05]  /*d830*/  BSYNC B0 ;  /* 0x0000000000007941 */ /* 0x000fea0003800000 */
.L_x_5973:
[----:B------:R-:W-:Y:S05]  /*d840*/  BRA `(.L_x_5972) ;  /* 0x0000000800247947 */ /* 0x000fea0003800000 */
.L_x_5970:
        /* <DEDUP_REMOVED lines=8> */
[----:B------:R-:W-:Y:S01]  /*d8d0*/  ULDC UR6, c[0x0][0xb88] ;  /* 0x0002e20000067ab9 */ /* 0x000fe20000000800 */
        /* <DEDUP_REMOVED lines=19> */
.L_x_5976:
[----:B------:R-:W-:Y:S05]  /*da10*/  BSYNC B0 ;  /* 0x0000000000007941 */ /* 0x000fea0003800000 */
.L_x_5975:
        /* <DEDUP_REMOVED lines=8> */
[----:B------:R-:W-:Y:S01]  /*daa0*/  SEL R0, RZ, 0x1, P0 ;  /* 0x00000001ff007807 */ /* 0x000fe20000000000 */
[----:B------:R-:W-:Y:S01]  /*dab0*/  VIADD R15, R188, 0xc0 ;  /* 0x000000c0bc0f7836 */ /* 0x000fe20000000000 */
[----:B------:R-:W-:Y:S01]  /*dac0*/  SHF.L.U32 R3, R3, 0x1, RZ ;  /* 0x0000000103037819 */ /* 0x000fe200000006ff */
[----:B------:R-:W2:Y:S01]  /*dad0*/  LDC R9, c[0x0][0xeac] ;  /* 0x0003ab00ff097b82 */ /* 0x000ea20000000800 */
[----:B------:R-:W-:Y:S01]  /*dae0*/  ISETP.GE.AND P0, PT, R14, UR7, PT ;  /* 0x000000070e007c0c */ /* 0x000fe2000bf06270 */
[C---:B------:R-:W-:Y:S01]  /*daf0*/  VIADD R4, R188.reuse, 0x180 ;  /* 0x00000180bc047836 */ /* 0x040fe20000000000 */
[----:B------:R-:W-:Y:S01]  /*db00*/  ISETP.GE.AND P2, PT, R15, UR7, PT ;  /* 0x000000070f007c0c */ /* 0x000fe2000bf46270 */
[C---:B------:R-:W-:Y:S01]  /*db10*/  VIADD R5, R188.reuse, 0x1c0 ;  /* 0x000001c0bc057836 */ /* 0x040fe20000000000 */
[C---:B------:R-:W-:Y:S01]  /*db20*/  IADD3 R20, R188.reuse, 0x140, RZ ;  /* 0x00000140bc147810 */ /* 0x040fe20007ffe0ff */
[----:B------:R-:W-:Y:S01]  /*db30*/  VIADD R19, R188, 0x100 ;  /* 0x00000100bc137836 */ /* 0x000fe20000000000 */
[----:B------:R-:W-:Y:S01]  /*db40*/  SHF.R.S32.HI R189, RZ, 0x1f, R188 ;  /* 0x0000001fffbd7819 */ /* 0x000fe200000114bc */
[----:B------:R-:W-:Y:S01]  /*db50*/  UIADD3 UR42, -UR42, UR6, URZ ;  /* 0x000000062a2a7290 */ /* 0x000fe2000fffe13f */
[----:B------:R-:W-:Y:S01]  /*db60*/  LOP3.LUT R0, R3, 0x2, R0, 0xe2, !PT ;  /* 0x0000000203007812 */ /* 0x000fe200078ee200 */
[----:B------:R-:W-:Y:S01]  /*db70*/  ULOP3.LUT UR38, URZ, UR38, URZ, 0x33, !UPT ;  /* 0x000000263f267292 */ /* 0x000fe2000f8e333f */
[----:B------:R-:W-:Y:S01]  /*db80*/  SEL R3, RZ, 0x4, P0 ;  /* 0x00000004ff037807 */ /* 0x000fe20000000000 */
[----:B------:R-:W-:Y:S01]  /*db90*/  BSSY B0, `(.L_x_5977) ;  /* 0x0000035000007945 */ /* 0x000fe20003800000 */
[----:B------:R-:W-:-:S02]  /*dba0*/  SEL R6, RZ, 0x8, P2 ;  /* 0x00000008ff067807 */ /* 0x000fc40001000000 */
[----:B------:R-:W-:Y:S02]  /*dbb0*/  ISETP.GE.AND P2, PT, R20, UR7, PT ;  /* 0x0000000714007c0c */ /* 0x000fe4000bf46270 */
[----:B------:R-:W-:Y:S02]  /*dbc0*/  ISETP.GE.AND P3, PT, R4, UR7, PT ;  /* 0x0000000704007c0c */ /* 0x000fe4000bf66270 */
[----:B------:R-:W-:Y:S01]  /*dbd0*/  ISETP.GE.AND P1, PT, R5, UR7, PT ;  /* 0x0000000705007c0c */ /* 0x000fe2000bf26270 */
[----:B------:R-:W-:Y:S01]  /*dbe0*/  IMAD.WIDE.U32 R4, R8, UR43, R188 ;  /* 0x0000002b08047c25 */ /* 0x000fe2000f8e00bc */
[----:B------:R-:W-:Y:S02]  /*dbf0*/  ISETP.GE.AND P0, PT, R19, UR7, PT ;  /* 0x0000000713007c0c */ /* 0x000fe4000bf06270 */
[----:B------:R-:W-:Y:S01]  /*dc00*/  LOP3.LUT R0, R6, R0, R3, 0xfe, !PT ;  /* 0x0000000006007212 */ /* 0x000fe200078efe03 */
[C---:B------:R-:W-:Y:S01]  /*dc10*/  VIADD R8, R190.reuse, 0x20 ;  /* 0x00000020be087836 */ /* 0x040fe20000000000 */
[----:B------:R-:W-:Y:S01]  /*dc20*/  SEL R6, RZ, 0x20, P2 ;  /* 0x00000020ff067807 */ /* 0x000fe20001000000 */
[----:B------:R-:W-:Y:S01]  /*dc30*/  IMAD.IADD R5, R5, 0x1, R7 ;  /* 0x0000000105057824 */ /* 0x000fe200078e0207 */
[----:B------:R-:W-:Y:S01]  /*dc40*/  ISETP.GE.AND P2, PT, R190, UR42, PT ;  /* 0x0000002abe007c0c */ /* 0x000fe2000bf46270 */
[----:B--2---:R-:W-:Y:S01]  /*dc50*/  VIADD R7, R9, UR38 ;  /* 0x0000002609077c36 */ /* 0x004fe20008000000 */
[----:B------:R-:W-:-:S02]  /*dc60*/  SEL R3, RZ, 0x10, P0 ;  /* 0x00000010ff037807 */ /* 0x000fc40000000000 */
[----:B------:R-:W-:Y:S01]  /*dc70*/  ISETP.GE.AND P0, PT, R8, UR42, PT ;  /* 0x0000002a08007c0c */ /* 0x000fe2000bf06270 */
[----:B-1----:R-:W-:Y:S01]  /*dc80*/  IMAD R8, R10, UR8, RZ ;  /* 0x000000080a087c24 */ /* 0x002fe2000f8e02ff */
[----:B------:R-:W-:Y:S02]  /*dc90*/  LOP3.LUT R3, R6, R0, R3, 0xfe, !PT ;  /* 0x0000000006037212 */ /* 0x000fe400078efe03 */
[----:B------:R-:W-:Y:S01]  /*dca0*/  SEL R0, RZ, 0x40, P3 ;  /* 0x00000040ff007807 */ /* 0x000fe20001800000 */
[----:B------:R-:W-:Y:S01]  /*dcb0*/  IMAD R11, R11, UR44, R8 ;  /* 0x0000002c0b0b7c24 */ /* 0x000fe2000f8e0208 */
[----:B------:R-:W-:Y:S01]  /*dcc0*/  SHF.R.S32.HI R191, RZ, 0x1f, R190 ;  /* 0x0000001fffbf7819 */ /* 0x000fe200000114be */
[----:B------:R-:W-:Y:S01]  /*dcd0*/  IMAD.WIDE.U32 R8, R10, UR44, R4 ;  /* 0x0000002c0a087c25 */ /* 0x000fe2000f8e0004 */
[----:B------:R-:W-:Y:S02]  /*dce0*/  LOP3.LUT R3, R3, R0, RZ, 0xfc, !PT ;  /* 0x0000000003037212 */ /* 0x000fe400078efcff */
[----:B------:R-:W-:Y:S01]  /*dcf0*/  SEL R0, RZ, 0x80, P1 ;  /* 0x00000080ff007807 */ /* 0x000fe20000800000 */
[----:B------:R-:W-:Y:S01]  /*dd00*/  IMAD.WIDE R6, R7, 0x40, R190 ;  /* 0x0000004007067825 */ /* 0x000fe200078e02be */
[----:B------:R-:W-:-:S02]  /*dd10*/  IADD3 R13, R9, R11, RZ ;  /* 0x0000000b090d7210 */ /* 0x000fc40007ffe0ff */
        /* <DEDUP_REMOVED lines=28> */
.L_x_5978:
[----:B------:R-:W-:Y:S05]  /*dee0*/  BSYNC B0 ;  /* 0x0000000000007941 */ /* 0x000fea0003800000 */
.L_x_5977:
[----:B------:R-:W-:Y:S04]  /*def0*/  BSSY B0, `(.L_x_5972) ;  /* 0x000001e000007945 */ /* 0x000fe80003800000 */
[----:B------:R-:W-:Y:S05]  /*df00*/  @P0 BRA `(.L_x_5979) ;  /* 0x0000000000700947 */ /* 0x000fea0003800000 */
[----:B------:R-:W-:Y:S01]  /*df10*/  IADD3 R9, P0, R6, 0x20, RZ ;  /* 0x0000002006097810 */ /* 0x000fe20007f1e0ff */
[----:B------:R-:W-:Y:S01]  /*df20*/  ULDC.64 UR8, c[0x0][0xbd8] ;  /* 0x0002f60000087ab9 */ /* 0x000fe20000000a00 */
[----:B------:R-:W-:Y:S01]  /*df30*/  IMAD.MOV.U32 R4, RZ, RZ, R8 ;  /* 0x000000ffff047224 */ /* 0x000fe200078e0008 */
[----:B------:R-:W-:Y:S01]  /*df40*/  ISETP.GE.AND P1, PT, R14, UR7, PT ;  /* 0x000000070e007c0c */ /* 0x000fe2000bf26270 */
        /* <DEDUP_REMOVED lines=24> */
.L_x_5979:
[----:B------:R-:W-:Y:S05]  /*e0d0*/  BSYNC B0 ;  /* 0x0000000000007941 */ /* 0x000fea0003800000 */
.L_x_5972:
[----:B------:R-:W3:Y:S02]  /*e0e0*/  LDC R0, c[0x0][0xea8] ;  /* 0x0003aa00ff007b82 */ /* 0x000ee40000000800 */
[----:B---3--:R-:W-:-:S13]  /*e0f0*/  ISETP.LE.AND P0, PT, R0, UR4, PT ;  /* 0x0000000400007c0c */ /* 0x008fda000bf03270 */
[----:B------:R-:W-:Y:S05]  /*e100*/  @!P0 BRA `(.L_x_5980) ;  /* 0xffffff2c009c8947 */ /* 0x000fea000383ffff */
[----:B------:R-:W-:Y:S05]  /*e110*/  EXIT ;  /* 0x000000000000794d */ /* 0x000fea0003800000 */
.L_x_5931:
        /* <DEDUP_REMOVED lines=8> */
[----:B------:R-:W-:Y:S01]  /*e1a0*/  MOV R16, RZ ;  /* 0x000000ff00107202 */ /* 0x000fe20000000f00 */
[----:B------:R-:W-:-:S05]  /*e1b0*/  IMAD.MOV.U32 R17, RZ, RZ, 0x1 ;  /* 0x00000001ff117424 */ /* 0x000fca00078e00ff */
[----:B------:R-:W1:Y:S02]  /*e1c0*/  LDC R0, c[0x0][0xea8] ;  /* 0x0003aa00ff007b82 */ /* 0x000e640000000800 */
[----:B-1----:R-:W-:-:S13]  /*e1d0*/  ISETP.LE.AND P0, PT, R0, UR4, PT ;  /* 0x0000000400007c0c */ /* 0x002fda000bf03270 */
[----:B------:R-:W-:Y:S05]  /*e1e0*/  @P0 BRA `(.L_x_5981) ;  /* 0x00000030001c0947 */ /* 0x000fea0003800000 */
[----:B------:R-:W1:Y:S01]  /*e1f0*/  S2R R2, SR_TID.X ;  /* 0x0000000000027919 */ /* 0x000e620000002100 */
[----:B------:R-:W-:Y:S01]  /*e200*/  IMAD.U32 R18, RZ, RZ, UR4 ;  /* 0x00000004ff127e24 */ /* 0x000fe2000f8e00ff */
[----:B------:R-:W-:Y:S01]  /*e210*/  MOV R16, RZ ;  /* 0x000000ff00107202 */ /* 0x000fe20000000f00 */
[----:B------:R-:W-:Y:S01]  /*e220*/  IMAD.MOV.U32 R17, RZ, RZ, 0x1 ;  /* 0x00000001ff117424 */ /* 0x000fe200078e00ff */
[----:B------:R-:W-:Y:S01]  /*e230*/  ULDC UR61, c[0x0][0xc] ;  /* 0x00000300003d7ab9 */ /* 0x000fe20000000800 */
[----:B------:R-:W-:Y:S01]  /*e240*/  ULDC.64 UR46, c[0x0][0x198] ;  /* 0x00006600002e7ab9 */ /* 0x000fe20000000a00 */
[----:B------:R-:W-:Y:S01]  /*e250*/  UMOV UR60, URZ ;  /* 0x0000003f003c7c82 */ /* 0x000fe20008000000 */
[----:B-1----:R-:W-:-:S07]  /*e260*/  LOP3.LUT R19, R2, 0x1f, RZ, 0xc0, !PT ;  /* 0x0000001f02137812 */ /* 0x002fce00078ec0ff */
.L_x_6031:
        /* <DEDUP_REMOVED lines=21> */
.L_x_5982:
[----:B------:R-:W-:Y:S01]  /*e3c0*/  ULDC UR11, c[0x0][0xec4] ;  /* 0x0003b100000b7ab9 */ /* 0x000fe20000000800 */
[----:B------:R-:W-:Y:S01]  /*e3d0*/  UMOV UR9, UR10 ;  /* 0x0000000a00097c82 */ /* 0x000fe20008000000 */
[----:B------:R-:W-:-:S11]  /*e3e0*/  UISETP.NE.AND UP0, UPT, UR11, 0x1, UPT ;  /* 0x000000010b00788c */ /* 0x000fd6000bf05270 */
[----:B------:R-:W-:Y:S02]  /*e3f0*/  @UP0 ULDC.64 UR12, c[0x0][0xec8] ;  /* 0x0003b200000c0ab9 */ /* 0x000fe40000000a00 */
[----:B------:R-:W-:-:S04]  /*e400*/  UIMAD.WIDE.U32 UR6, UR10, UR12, URZ ;  /* 0x0000000c0a0672a5 */ /* 0x000fc8000f8e003f */
[----:B------:R-:W-:-:S04]  /*e410*/  @UP0 USHF.R.U32.HI UR9, URZ, UR13, UR7 ;  /* 0x0000000d3f090299 */ /* 0x000fc80008011607 */
[----:B------:R-:W-:-:S12]  /*e420*/  UIMAD UR6, UR9, UR11, URZ ;  /* 0x0000000b090672a4 */ /* 0x000fd8000f8e023f */
.L_x_5983:
        /* <DEDUP_REMOVED lines=53> */
.L_x_5985:
        /* <DEDUP_REMOVED lines=23> */
.L_x_5987:
        /* <DEDUP_REMOVED lines=13> */
[----:B------:R-:W-:Y:S02]  /*e9c0*/  IMAD.U32 R7, RZ, RZ, UR9 ;  /* 0x00000009ff077e24 */ /* 0x000fe4000f8e00ff */
[----:B------:R-:W-:-:S02]  /*e9d0*/  IMAD.U32 R10, RZ, RZ, UR4 ;  /* 0x00000004ff0a7e24 */ /* 0x000fc4000f8e00ff */
[----:B------:R-:W-:Y:S02]  /*e9e0*/  IMAD.MOV.U32 R8, RZ, RZ, 0x70 ;  /* 0x00000070ff087424 */ /* 0x000fe400078e00ff */
[----:B------:R-:W-:Y:S02]  /*e9f0*/  IMAD.MOV.U32 R12, RZ, RZ, 0x1 ;  /* 0x00000001ff0c7424 */ /* 0x000fe400078e00ff */
[----:B-1----:R-:W-:-:S07]  /*ea00*/  IMAD.MOV.U32 R13, RZ, RZ, RZ ;  /* 0x000000ffff0d7224 */ /* 0x002fce00078e00ff */
[----:B------:R-:W-:-:S07]  /*ea10*/  LEPC R20, `(.L_x_5989) ;  /* 0x000000001014794e */ /* 0x000fce0000000000 */
[----:B--2---:R-:W-:Y:S05]  /*ea20*/  CALL.ABS.NOINC R2 ;  /* 0x0000000002007343 */ /* 0x004fea0003c00000 */
.L_x_5989:
        /* <DEDUP_REMOVED lines=16> */
.L_x_5988:
        /* <DEDUP_REMOVED lines=13> */
[----:B------:R-:W-:Y:S01]  /*ec00*/  MOV R10, UR39 ;  /* 0x00000027000a7c02 */ /* 0x000fe20008000f00 */
[----:B------:R-:W-:Y:S01]  /*ec10*/  UMOV UR6, 0xffffffff ;  /* 0xffffffff00067882 */ /* 0x000fe20000000000 */
        /* <DEDUP_REMOVED lines=14> */
.L_x_6044:
[----:B------:R-:W-:Y:S01]  /*ed00*/  UMOV UR4, 0xffffffff ;  /* 0xffffffff00047882 */ /* 0x000fe20000000000 */
[----:B------:R-:W-:Y:S02]  /*ed10*/  SHF.R.S32.HI R7, RZ, 0x1f, R6 ;  /* 0x0000001fff077819 */ /* 0x000fe40000011406 */
[----:B------:R-:W-:Y:S05]  /*ed20*/  BRA.DIV UR4, `(.L_x_5991) ;  /* 0x0000002a04f87947 */ /* 0x000fea000b800000 */
[----:B------:R-:W-:-:S13]  /*ed30*/  ELECT P6, URZ, PT ;  /* 0x00000000003f782f */ /* 0x000fda00038c0000 */
.L_x_6047:
        /* <DEDUP_REMOVED lines=19> */
[----:B------:R-:W-:-:S04]  /*ee70*/  IMAD.MOV R5, RZ, RZ, -R12 ;  /* 0x000000ffff057224 */ /* 0x000fc800078e0a0c */
[----:B------:R-:W-:-:S07]  /*ee80*/  IMAD R10, R11, R5, R10 ;  /* 0x000000050b0a7224 */ /* 0x000fce00078e020a */
.L_x_5993:
[----:B------:R-:W2:Y:S01]  /*ee90*/  S2R R5, SR_TID.X ;  /* 0x0000000000057919 */ /* 0x000ea20000002100 */
[----:B-1----:R-:W-:Y:S02]  /*eea0*/  LEA R8, R16, UR38, 0x3 ;  /* 0x0000002610087c11 */ /* 0x002fe4000f8e18ff */
[----:B--2---:R-:W-:Y:S02]  /*eeb0*/  LOP3.LUT R9, R5, 0x7f, RZ, 0xc0, !PT ;  /* 0x0000007f05097812 */ /* 0x004fe400078ec0ff */
[----:B------:R-:W-:Y:S02]  /*eec0*/  SHF.L.U32 R5, R17, 0x1f, RZ ;  /* 0x0000001f11057819 */ /* 0x000fe400000006ff */
[----:B------:R-:W-:Y:S02]  /*eed0*/  ISETP.NE.AND P3, PT, R9, RZ, PT ;  /* 0x000000ff0900720c */ /* 0x000fe40003f65270 */
[----:B------:R-:W1:Y:S02]  /*eee0*/  SYNCS.PHASECHK.TRANS64.TRYWAIT P2, [R8+URZ+0x38840], R5 ;  /* 0x03884005080075a7 */ /* 0x000e64000804017f */
[----:B-1----:R-:W-:Y:S09]  /*eef0*/  @!P2 BRA `(.L_x_5994) ;  /* 0x0000002800a4a947 */ /* 0x002ff20003800000 */
.L_x_6048:
[----:B------:R-:W-:Y:S05]  /*ef00*/  @P3 BRA `(.L_x_5995) ;  /* 0x0000000000143947 */ /* 0x000fea0003800000 */
[----:B------:R-:W-:Y:S01]  /*ef10*/  ISETP.NE.AND P2, PT, R19, RZ, PT ;  /* 0x000000ff1300720c */ /* 0x000fe20003f45270 */
[----:B-1----:R-:W-:-:S04]  /*ef20*/  IMAD.MOV.U32 R5, RZ, RZ, 0x2000 ;  /* 0x00002000ff057424 */ /* 0x002fc800078e00ff */
[----:B------:R2:W-:Y:S08]  /*ef30*/  SYNCS.ARRIVE.TRANS64 RZ, [R8+URZ+0x38830], R5 ;  /* 0x0388300508ff79a7 */ /* 0x0005f0000800003f */
[----:B------:R-:W-:Y:S05]  /*ef40*/  @!P2 BRA `(.L_x_5995) ;  /* 0x000000000004a947 */ /* 0x000fea0003800000 */
[----:B------:R-:W-:Y:S01]  /*ef50*/  BPT.TRAP 0x1 ;  /* 0x000000040000795c */ /* 0x000fe20000300000 */
.L_x_5995:
        /* <DEDUP_REMOVED lines=16> */
.L_x_5992:
[----:B------:R-:W-:Y:S05]  /*f060*/  WARPSYNC.ALL ;  /* 0x0000000000007948 */ /* 0x000fea0003800000 */
[----:B------:R-:W-:Y:S01]  /*f070*/  BAR.SYNC.DEFER_BLOCKING 0x8, 0xa0 ;  /* 0x0202800000007b1d */ /* 0x000fe20000010000 */
[----:B------:R-:W-:-:S05]  /*f080*/  ELECT P2, URZ, PT ;  /* 0x00000000003f782f */ /* 0x000fca0003840000 */
[----:B------:R-:W-:Y:S08]  /*f090*/  BSSY B0, `(.L_x_5996) ;  /* 0x0000041000007945 */ /* 0x000ff00003800000 */
[----:B------:R-:W-:Y:S05]  /*f0a0*/  @!P2 BRA `(.L_x_5997) ;  /* 0x0000000000fca947 */ /* 0x000fea0003800000 */
[----:B------:R-:W-:Y:S01]  /*f0b0*/  UIADD3 UR14, UP0, UR46, 0x270, URZ ;  /* 0x000002702e0e7890 */ /* 0x000fe2000ff1e03f */
[----:B-12---:R-:W-:Y:S01]  /*f0c0*/  MOV R5, 0x2000 ;  /* 0x0000200000057802 */ /* 0x006fe20000000f00 */
        /* <DEDUP_REMOVED lines=61> */
.L_x_5997:
[----:B------:R-:W-:Y:S05]  /*f4a0*/  BSYNC B0 ;  /* 0x0000000000007941 */ /* 0x000fea0003800000 */
.L_x_5996:
        /* <DEDUP_REMOVED lines=8> */
.L_x_6049:
[----:B------:R-:W-:Y:S01]  /*f530*/  ULDC.64 UR4, c[0x0][0x408] ;  /* 0x0001020000047ab9 */ /* 0x000fe20000000a00 */
[----:B------:R-:W-:Y:S04]  /*f540*/  BSSY B0, `(.L_x_5999) ;  /* 0x0000042000007945 */ /* 0x000fe80003800000 */
[----:B------:R-:W-:Y:S05]  /*f550*/  @!P6 BRA `(.L_x_6000) ;  /* 0x000000040000e947 */ /* 0x000fea0003800000 */
[----:B-1----:R-:W1:Y:S01]  /*f560*/  S2R R8, SR_TID.X ;  /* 0x0000000000087919 */ /* 0x002e620000002100 */
[----:B------:R-:W-:Y:S02]  /*f570*/  LEA R5, R16, UR38, 0x3 ;  /* 0x0000002610057c11 */ /* 0x000fe4000f8e18ff */
[----:B-1----:R-:W-:Y:S02]  /*f580*/  LOP3.LUT R9, R8, 0x7f, RZ, 0xc0, !PT ;  /* 0x0000007f08097812 */ /* 0x002fe400078ec0ff */
[----:B------:R-:W-:Y:S02]  /*f590*/  SHF.L.U32 R8, R17, 0x1f, RZ ;  /* 0x0000001f11087819 */ /* 0x000fe400000006ff */
[----:B------:R-:W-:Y:S02]  /*f5a0*/  ISETP.NE.AND P3, PT, R9, RZ, PT ;  /* 0x000000ff0900720c */ /* 0x000fe40003f65270 */
[----:B------:R-:W1:Y:S02]  /*f5b0*/  SYNCS.PHASECHK.TRANS64.TRYWAIT P2, [R5+URZ+0x38860], R8 ;  /* 0x03886008050075a7 */ /* 0x000e64000804017f */
[----:B-1----:R-:W-:Y:S09]  /*f5c0*/  @!P2 BRA `(.L_x_6001) ;  /* 0x00000024001ca947 */ /* 0x002ff20003800000 */
.L_x_6050:
[----:B------:R-:W-:Y:S05]  /*f5d0*/  @P3 BRA `(.L_x_6002) ;  /* 0x0000000000143947 */ /* 0x000fea0003800000 */
[----:B------:R-:W-:Y:S01]  /*f5e0*/  ISETP.NE.AND P2, PT, R19, RZ, PT ;  /* 0x000000ff1300720c */ /* 0x000fe20003f45270 */
[----:B-1----:R-:W-:-:S04]  /*f5f0*/  IMAD.MOV.U32 R8, RZ, RZ, 0x10000 ;  /* 0x00010000ff087424 */ /* 0x002fc800078e00ff */
[----:B------:R2:W-:Y:S08]  /*f600*/  SYNCS.ARRIVE.TRANS64 RZ, [R5+URZ+0x38850], R8 ;  /* 0x0388500805ff79a7 */ /* 0x0005f0000800003f */
[----:B------:R-:W-:Y:S05]  /*f610*/  @!P2 BRA `(.L_x_6002) ;  /* 0x000000000004a947 */ /* 0x000fea0003800000 */
[----:B------:R-:W-:Y:S01]  /*f620*/  BPT.TRAP 0x1 ;  /* 0x000000040000795c */ /* 0x000fe20000300000 */
.L_x_6002:
        /* <DEDUP_REMOVED lines=51> */
.L_x_6000:
[----:B------:R-:W-:Y:S05]  /*f960*/  BSYNC B0 ;  /* 0x0000000000007941 */ /* 0x000fea0003800000 */
.L_x_5999:
[----:B------:R-:W-:-:S06]  /*f970*/  UISETP.GE.AND UP0, UPT, UR39, 0x2, UPT ;  /* 0x000000022700788c */ /* 0x000fcc000bf06270 */
[----:B------:R-:W-:-:S13]  /*f980*/  PLOP3.LUT P2, PT, PT, PT, UP0, 0x80, 0x0 ;  /* 0x000000000000781c */ /* 0x000fda0003f4f008 */
[----:B------:R-:W-:Y:S05]  /*f990*/  @!P2 BRA `(.L_x_6003) ;  /* 0x00000014009ca947 */ /* 0x000fea0003800000 */
[----:B------:R-:W-:Y:S02]  /*f9a0*/  ULOP3.LUT UR6, UR39, 0x1, URZ, 0xc0, !UPT ;  /* 0x0000000127067892 */ /* 0x000fe4000f8ec03f */
[----:B------:R-:W-:Y:S02]  /*f9b0*/  MOV R9, UR39 ;  /* 0x0000002700097c02 */ /* 0x000fe40008000f00 */
[----:B------:R-:W-:-:S03]  /*f9c0*/  UISETP.NE.U32.AND UP0, UPT, UR6, 0x1, UPT ;  /* 0x000000010600788c */ /* 0x000fc6000bf05070 */
[----:B------:R-:W-:-:S03]  /*f9d0*/  VIADD R9, R9, 0xfffffffe ;  /* 0xfffffffe09097836 */ /* 0x000fc60000000000 */
[----:B------:R-:W-:Y:S01]  /*f9e0*/  PLOP3.LUT P2, PT, PT, PT, UP0, 0x80, 0x0 ;  /* 0x000000000000781c */ /* 0x000fe20003f4f008 */
[----:B-12---:R-:W-:-:S12]  /*f9f0*/  IMAD.MOV.U32 R8, RZ, RZ, R9 ;  /* 0x000000ffff087224 */ /* 0x006fd800078e0009 */
        /* <DEDUP_REMOVED lines=26> */
[----:B------:R-:W-:-:S05]  /*fba0*/  IADD3 R5, -R10, RZ, RZ ;  /* 0x000000ff0a057210 */ /* 0x000fca0007ffe1ff */
[----:B------:R-:W-:-:S07]  /*fbb0*/  IMAD R8, R8, R5, R9 ;  /* 0x0000000508087224 */ /* 0x000fce00078e0209 */
.L_x_6007:
[----:B-1----:R-:W1:Y:S01]  /*fbc0*/  S2R R2, SR_TID.X ;  /* 0x0000000000027919 */ /* 0x002e620000002100 */
[----:B------:R-:W-:Y:S02]  /*fbd0*/  SHF.L.U32 R3, R17, 0x1f, RZ ;  /* 0x0000001f11037819 */ /* 0x000fe400000006ff */
[----:B-1----:R-:W-:Y:S02]  /*fbe0*/  LOP3.LUT R5, R2, 0x7f, RZ, 0xc0, !PT ;  /* 0x0000007f02057812 */ /* 0x002fe400078ec0ff */
[----:B------:R-:W-:Y:S02]  /*fbf0*/  LEA R2, R16, UR38, 0x3 ;  /* 0x0000002610027c11 */ /* 0x000fe4000f8e18ff */
[----:B------:R-:W-:Y:S02]  /*fc00*/  ISETP.NE.AND P2, PT, R5, RZ, PT ;  /* 0x000000ff0500720c */ /* 0x000fe40003f45270 */
[----:B------:R-:W1:Y:S02]  /*fc10*/  SYNCS.PHASECHK.TRANS64.TRYWAIT P3, [R2+URZ+0x38840], R3 ;  /* 0x03884003020075a7 */ /* 0x000e64000806017f */
[----:B-1----:R-:W-:Y:S09]  /*fc20*/  @!P3 BRA `(.L_x_6008) ;  /* 0x0000001c0098b947 */ /* 0x002ff20003800000 */
.L_x_6051:
[----:B------:R-:W-:Y:S05]  /*fc30*/  @P2 BRA `(.L_x_6009) ;  /* 0x0000000000142947 */ /* 0x000fea0003800000 */
[----:B------:R-:W-:Y:S01]  /*fc40*/  ISETP.NE.AND P3, PT, R19, RZ, PT ;  /* 0x000000ff1300720c */ /* 0x000fe20003f65270 */
[----:B------:R-:W-:-:S04]  /*fc50*/  IMAD.MOV.U32 R5, RZ, RZ, 0x2000 ;  /* 0x00002000ff057424 */ /* 0x000fc800078e00ff */
[----:B------:R2:W-:Y:S08]  /*fc60*/  SYNCS.ARRIVE.TRANS64 RZ, [R2+URZ+0x38830], R5 ;  /* 0x0388300502ff79a7 */ /* 0x0005f0000800003f */
[----:B------:R-:W-:Y:S05]  /*fc70*/  @!P3 BRA `(.L_x_6009) ;  /* 0x000000000004b947 */ /* 0x000fea0003800000 */
[----:B------:R-:W-:Y:S01]  /*fc80*/  BPT.TRAP 0x1 ;  /* 0x000000040000795c */ /* 0x000fe20000300000 */
.L_x_6009:
        /* <DEDUP_REMOVED lines=17> */
.L_x_6052:
[----:B------:R-:W-:Y:S05]  /*fda0*/  @P2 BRA `(.L_x_6011) ;  /* 0x0000000000142947 */ /* 0x000fea0003800000 */
[----:B------:R-:W-:Y:S01]  /*fdb0*/  ISETP.NE.AND P2, PT, R19, RZ, PT ;  /* 0x000000ff1300720c */ /* 0x000fe20003f45270 */
[----:B-12---:R-:W-:-:S04]  /*fdc0*/  IMAD.MOV.U32 R3, RZ, RZ, 0x10000 ;  /* 0x00010000ff037424 */ /* 0x006fc800078e00ff */
[----:B------:R3:W-:Y:S08]  /*fdd0*/  SYNCS.ARRIVE.TRANS64 RZ, [R2+URZ+0x38850], R3 ;  /* 0x0388500302ff79a7 */ /* 0x0007f0000800003f */
[----:B------:R-:W-:Y:S05]  /*fde0*/  @!P2 BRA `(.L_x_6011) ;  /* 0x000000000004a947 */ /* 0x000fea0003800000 */
[----:B------:R-:W-:Y:S01]  /*fdf0*/  BPT.TRAP 0x1 ;  /* 0x000000040000795c */ /* 0x000fe20000300000 */
.L_x_6011:
        /* <DEDUP_REMOVED lines=50> */
.L_x_6006:
[----:B------:R-:W-:Y:S05]  /*10120*/  BSYNC B0 ;  /* 0x0000000000007941 */ /* 0x000fea0003800000 */
.L_x_6005:
[----:B------:R-:W-:-:S06]  /*10130*/  UIADD3 UR6, UR39, -0x3, URZ ;  /* 0xfffffffd27067890 */ /* 0x000fcc000fffe03f */
[----:B------:R-:W-:-:S07]  /*10140*/  MOV R8, UR6 ;  /* 0x0000000600087c02 */ /* 0x000fce0008000f00 */
.L_x_6004:
[----:B------:R-:W-:Y:S01]  /*10150*/  ISETP.NE.AND P2, PT, R9, RZ, PT ;  /* 0x000000ff0900720c */ /* 0x000fe20003f45270 */
[----:B------:R-:W-:-:S12]  /*10160*/  BSSY B0, `(.L_x_6003) ;  /* 0x00000ea000007945 */ /* 0x000fd80003800000 */
[----:B------:R-:W-:Y:S05]  /*10170*/  @!P2 BRA `(.L_x_6012) ;  /* 0x0000000c00a0a947 */ /* 0x000fea0003800000 */
.L_x_6027:
        /* <DEDUP_REMOVED lines=28> */
.L_x_6015:
[----:B------:R-:W1:Y:S01]  /*10340*/  S2R R2, SR_TID.X ;  /* 0x0000000000027919 */ /* 0x000e620000002100 */
[----:B------:R-:W-:Y:S02]  /*10350*/  LEA R3, R9, UR38, 0x3 ;  /* 0x0000002609037c11 */ /* 0x000fe4000f8e18ff */
[----:B-1----:R-:W-:Y:S02]  /*10360*/  LOP3.LUT R5, R2, 0x7f, RZ, 0xc0, !PT ;  /* 0x0000007f02057812 */ /* 0x002fe400078ec0ff */
[----:B------:R-:W-:Y:S02]  /*10370*/  SHF.L.U32 R2, R17, 0x1f, RZ ;  /* 0x0000001f11027819 */ /* 0x000fe400000006ff */
[----:B------:R-:W-:Y:S02]  /*10380*/  ISETP.NE.AND P2, PT, R5, RZ, PT ;  /* 0x000000ff0500720c */ /* 0x000fe40003f45270 */
[----:B------:R-:W1:Y:S02]  /*10390*/  SYNCS.PHASECHK.TRANS64.TRYWAIT P3, [R3+URZ+0x38840], R2 ;  /* 0x03884002030075a7 */ /* 0x000e64000806017f */
[----:B-1----:R-:W-:Y:S09]  /*103a0*/  @!P3 BRA `(.L_x_6016) ;  /* 0x0000001400e0b947 */ /* 0x002ff20003800000 */
.L_x_6053:
[----:B------:R-:W-:Y:S05]  /*103b0*/  @P2 BRA `(.L_x_6017) ;  /* 0x0000000000142947 */ /* 0x000fea0003800000 */
[----:B------:R-:W-:Y:S01]  /*103c0*/  ISETP.NE.AND P3, PT, R19, RZ, PT ;  /* 0x000000ff1300720c */ /* 0x000fe20003f65270 */
[----:B------:R-:W-:-:S04]  /*103d0*/  IMAD.MOV.U32 R12, RZ, RZ, 0x2000 ;  /* 0x00002000ff0c7424 */ /* 0x000fc800078e00ff */
[----:B------:R2:W-:Y:S08]  /*103e0*/  SYNCS.ARRIVE.TRANS64 RZ, [R3+URZ+0x38830], R12 ;  /* 0x0388300c03ff79a7 */ /* 0x0005f0000800003f */
[----:B------:R-:W-:Y:S05]  /*103f0*/  @!P3 BRA `(.L_x_6017) ;  /* 0x000000000004b947 */ /* 0x000fea0003800000 */
[----:B------:R-:W-:Y:S01]  /*10400*/  BPT.TRAP 0x1 ;  /* 0x000000040000795c */ /* 0x000fe20000300000 */
.L_x_6017:
        /* <DEDUP_REMOVED lines=17> */
.L_x_6054:
[----:B------:R-:W-:Y:S05]  /*10520*/  @P2 BRA `(.L_x_6019) ;  /* 0x0000000000142947 */ /* 0x000fea0003800000 */
[----:B------:R-:W-:Y:S01]  /*10530*/  ISETP.NE.AND P2, PT, R19, RZ, PT ;  /* 0x000000ff1300720c */ /* 0x000fe20003f45270 */
[----:B-1-3--:R-:W-:-:S04]  /*10540*/  IMAD.MOV.U32 R2, RZ, RZ, 0x10000 ;  /* 0x00010000ff027424 */ /* 0x00afc800078e00ff */
[----:B------:R4:W-:Y:S08]  /*10550*/  SYNCS.ARRIVE.TRANS64 RZ, [R3+URZ+0x38850], R2 ;  /* 0x0388500203ff79a7 */ /* 0x0009f0000800003f */
[----:B------:R-:W-:Y:S05]  /*10560*/  @!P2 BRA `(.L_x_6019) ;  /* 0x000000000004a947 */ /* 0x000fea0003800000 */
[----:B------:R-:W-:Y:S01]  /*10570*/  BPT.TRAP 0x1 ;  /* 0x000000040000795c */ /* 0x000fe20000300000 */
.L_x_6019:
        /* <DEDUP_REMOVED lines=50> */
.L_x_6014:
[----:B------:R-:W-:Y:S05]  /*108a0*/  BSYNC B1 ;  /* 0x0000000000017941 */ /* 0x000fea0003800000 */
.L_x_6013:
[----:B------:R-:W-:Y:S01]  /*108b0*/  VIADD R9, R9, 0x1 ;  /* 0x0000000109097836 */ /* 0x000fe20000000000 */
[----:B------:R-:W-:Y:S04]  /*108c0*/  BSSY B1, `(.L_x_6020) ;  /* 0x0000070000017945 */ /* 0x000fe80003800000 */
[----:B------:R-:W-:-:S04]  /*108d0*/  ISETP.NE.AND P2, PT, R9, 0x2, PT ;  /* 0x000000020900780c */ /* 0x000fc80003f45270 */
[----:B---34-:R-:W-:Y:S02]  /*108e0*/  SEL R2, RZ, 0x1, P2 ;  /* 0x00000001ff027807 */ /* 0x018fe40001000000 */
[----:B------:R-:W-:Y:S02]  /*108f0*/  SEL R16, R9, RZ, P2 ;  /* 0x000000ff09107207 */ /* 0x000fe40001000000 */
[----:B------:R-:W-:Y:S01]  /*10900*/  LOP3.LUT R17, R17, R2, RZ, 0x3c, !PT ;  /* 0x0000000211117212 */ /* 0x000fe200078e3cff */
[----:B------:R-:W-:Y:S06]  /*10910*/  @!P6 BRA `(.L_x_6021) ;  /* 0x0000000400a8e947 */ /* 0x000fec0003800000 */
[----:B------:R-:W-:Y:S01]  /*10920*/  VIADD R10, R8, 0xffffffff ;  /* 0xffffffff080a7836 */ /* 0x000fe20000000000 */
        /* <DEDUP_REMOVED lines=12> */
[----:B------:R-:W-:-:S04]  /*109f0*/  IMAD.WIDE.U32 R2, R6, UR4, R2 ;  /* 0x0000000406027c25 */ /* 0x000fc8000f8e0002 */
[----:B------:R-:W-:Y:S01]  /*10a00*/  IMAD.IADD R3, R13, 0x1, R3 ;  /* 0x000000010d037824 */ /* 0x000fe200078e0203 */
[----:B---3--:R-:W-:-:S04]  /*10a10*/  LEA R4, P2, R2, R4, 0x2 ;  /* 0x0000000402047211 */ /* 0x008fc800078410ff */
[----:B------:R-:W-:-:S05]  /*10a20*/  LEA.HI.X R5, R2, R5, R3, 0x2, P2 ;  /* 0x0000000502057211 */ /* 0x000fca00010f1403 */
[----:B------:R1:W5:Y:S01]  /*10a30*/  LDG.E R4, desc[UR54][R4.64] ;  /* 0x0000003604047981 */ /* 0x000362000c1e1900 */
[----:B------:R-:W-:-:S04]  /*10a40*/  IMAD.MOV R2, RZ, RZ, -R11 ;  /* 0x000000ffff027224 */ /* 0x000fc800078e0a0b */
[----:B------:R-:W-:-:S07]  /*10a50*/  IMAD R10, R9, R2, R10 ;  /* 0x00000002090a7224 */ /* 0x000fce00078e020a */
.L_x_6022:
[----:B------:R-:W1:Y:S01]  /*10a60*/  S2R R2, SR_TID.X ;  /* 0x0000000000027919 */ /* 0x000e620000002100 */
[----:B--2---:R-:W-:Y:S02]  /*10a70*/  SHF.L.U32 R3, R17, 0x1f, RZ ;  /* 0x0000001f11037819 */ /* 0x004fe400000006ff */
[----:B-1----:R-:W-:Y:S02]  /*10a80*/  LOP3.LUT R5, R2, 0x7f, RZ, 0xc0, !PT ;  /* 0x0000007f02057812 */ /* 0x002fe400078ec0ff */
[----:B------:R-:W-:Y:S02]  /*10a90*/  LEA R2, R16, UR38, 0x3 ;  /* 0x0000002610027c11 */ /* 0x000fe4000f8e18ff */
[----:B------:R-:W-:Y:S02]  /*10aa0*/  ISETP.NE.AND P2, PT, R5, RZ, PT ;  /* 0x000000ff0500720c */ /* 0x000fe40003f45270 */
[----:B------:R-:W1:Y:S02]  /*10ab0*/  SYNCS.PHASECHK.TRANS64.TRYWAIT P3, [R2+URZ+0x38840], R3 ;  /* 0x03884003020075a7 */ /* 0x000e64000806017f */
[----:B-1----:R-:W-:Y:S09]  /*10ac0*/  @!P3 BRA `(.L_x_6023) ;  /* 0x000000100040b947 */ /* 0x002ff20003800000 */
.L_x_6055:
[----:B------:R-:W-:Y:S05]  /*10ad0*/  @P2 BRA `(.L_x_6024) ;  /* 0x0000000000142947 */ /* 0x000fea0003800000 */
[----:B------:R-:W-:Y:S02]  /*10ae0*/  ISETP.NE.AND P3, PT, R19, RZ, PT ;  /* 0x000000ff1300720c */ /* 0x000fe40003f65270 */
[----:B------:R-:W-:-:S04]  /*10af0*/  MOV R5, 0x2000 ;  /* 0x0000200000057802 */ /* 0x000fc80000000f00 */
[----:B------:R2:W-:Y:S07]  /*10b00*/  SYNCS.ARRIVE.TRANS64 RZ, [R2+URZ+0x38830], R5 ;  /* 0x0388300502ff79a7 */ /* 0x0005ee000800003f */
[----:B------:R-:W-:Y:S05]  /*10b10*/  @!P3 BRA `(.L_x_6024) ;  /* 0x000000000004b947 */ /* 0x000fea0003800000 */
[----:B------:R-:W-:Y:S01]  /*10b20*/  BPT.TRAP 0x1 ;  /* 0x000000040000795c */ /* 0x000fe20000300000 */
.L_x_6024:
        /* <DEDUP_REMOVED lines=17> */
.L_x_6056:
[----:B------:R-:W-:Y:S05]  /*10c40*/  @P2 BRA `(.L_x_6026) ;  /* 0x0000000000142947 */ /* 0x000fea0003800000 */
[----:B------:R-:W-:Y:S01]  /*10c50*/  ISETP.NE.AND P2, PT, R19, RZ, PT ;  /* 0x000000ff1300720c */ /* 0x000fe20003f45270 */
[----:B-1-3--:R-:W-:-:S04]  /*10c60*/  IMAD.MOV.U32 R3, RZ, RZ, 0x10000 ;  /* 0x00010000ff037424 */ /* 0x00afc800078e00ff */
[----:B------:R4:W-:Y:S08]  /*10c70*/  SYNCS.ARRIVE.TRANS64 RZ, [R2+URZ+0x38850], R3 ;  /* 0x0388500302ff79a7 */ /* 0x0009f0000800003f */
[----:B------:R-:W-:Y:S05]  /*10c80*/  @!P2 BRA `(.L_x_6026) ;  /* 0x000000000004a947 */ /* 0x000fea0003800000 */
[----:B------:R-:W-:Y:S01]  /*10c90*/  BPT.TRAP 0x1 ;  /* 0x000000040000795c */ /* 0x000fe20000300000 */
.L_x_6026:
        /* <DEDUP_REMOVED lines=50> */
.L_x_6021:
[----:B------:R-:W-:Y:S05]  /*10fc0*/  BSYNC B1 ;  /* 0x0000000000017941 */ /* 0x000fea0003800000 */
.L_x_6020:
[C---:B------:R-:W-:Y:S01]  /*10fd0*/  ISETP.GT.AND P2, PT, R8.reuse, 0x1, PT ;  /* 0x000000010800780c */ /* 0x040fe20003f44270 */
[----:B------:R-:W-:-:S12]  /*10fe0*/  VIADD R8, R8, 0xfffffffe ;  /* 0xfffffffe08087836 */ /* 0x000fd80000000000 */
[----:B------:R-:W-:Y:S05]  /*10ff0*/  @P2 BRA `(.L_x_6027) ;  /* 0xfffffff000602947 */ /* 0x000fea000383ffff */
.L_x_6012:
[----:B------:R-:W-:Y:S05]  /*11000*/  BSYNC B0 ;  /* 0x0000000000007941 */ /* 0x000fea0003800000 */
.L_x_6003:
        /* <DEDUP_REMOVED lines=18> */
.L_x_6029:
[----:B------:R-:W-:Y:S05]  /*11130*/  BSYNC B0 ;  /* 0x0000000000007941 */ /* 0x000fea0003800000 */
.L_x_6028:
[----:B------:R-:W-:Y:S01]  /*11140*/  SEL R16, R16, RZ, P0 ;  /* 0x000000ff10107207 */ /* 0x000fe20000000000 */
[----:B------:R-:W-:-:S07]  /*11150*/  IMAD.MOV.U32 R13, RZ, RZ, R18 ;  /* 0x000000ffff0d7224 */ /* 0x000fce00078e0012 */
.L_x_5986:
[----:B------:R-:W-:Y:S05]  /*11160*/  BSYNC B6 ;  /* 0x0000000000067941 */ /* 0x000fea0003800000 */
.L_x_5984:
[----:B------:R-:W-:-:S03]  /*11170*/  UMOV UR6, 0xffffffff ;  /* 0xffffffff00067882 */ /* 0x000fc60000000000 */
[----:B------:R-:W-:Y:S05]  /*11180*/  BRA.DIV UR6, `(.L_x_6030) ;  /* 0x0000000a06b87947 */ /* 0x000fea000b800000 */
[----:B------:R1:W1:Y:S02]  /*11190*/  SHFL.IDX PT, R14, R13, RZ, 0x1f ;  /* 0x00001fff0d0e7589 */ /* 0x00026400000e0000 */
.L_x_6059:
        /* <DEDUP_REMOVED lines=12> */
.L_x_5981:
        /* <DEDUP_REMOVED lines=11> */
.L_x_6060:
        /* <DEDUP_REMOVED lines=9> */
[----:B------:R-:W2:Y:S02]  /*113a0*/  LDL R2, [R1] ;  /* 0x0000000001027983 */ /* 0x000ea40000100800 */
[----:B--2---:R-:W-:-:S13]  /*113b0*/  R2UR UR4, R2 ;  /* 0x00000000020472ca */ /* 0x004fda00000e0000 */
[----:B------:R-:W-:-:S06]  /*113c0*/  ULOP3.LUT UR4, UR4, 0x2, URZ, 0xfc, !UPT ;  /* 0x0000000204047892 */ /* 0x000fcc000f8efc3f */
[----:B------:R-:W-:-:S04]  /*113d0*/  MOV R0, UR4 ;  /* 0x0000000400007c02 */ /* 0x000fc80008000f00 */
[----:B------:R-:W-:-:S13]  /*113e0*/  ISETP.NE.AND P2, PT, R0, 0x3, PT ;  /* 0x000000030000780c */ /* 0x000fda0003f45270 */
[----:B------:R-:W-:Y:S05]  /*113f0*/  @!P2 BRA `(.L_x_6035) ;  /* 0x000000000004a947 */ /* 0x000fea0003800000 */
[----:B------:R-:W-:Y:S01]  /*11400*/  BPT.TRAP 0x1 ;  /* 0x000000040000795c */ /* 0x000fe20000300000 */
.L_x_6035:
        /* <DEDUP_REMOVED lines=12> */
.L_x_6061:
[----:B------:R-:W2:Y:S02]  /*114d0*/  SYNCS.PHASECHK.TRANS64.TRYWAIT P0, [R3+URZ], R0 ;  /* 0x00000000030075a7 */ /* 0x000ea4000800017f */
[----:B--2---:R-:W-:Y:S05]  /*114e0*/  @!P0 BRA `(.L_x_6037) ;  /* 0x00000008002c8947 */ /* 0x004fea0003800000 */
.L_x_6062:
[----:B------:R-:W-:Y:S05]  /*114f0*/  @!P2 BRA `(.L_x_6038) ;  /* 0x000000000004a947 */ /* 0x000fea0003800000 */
[----:B------:R-:W-:Y:S01]  /*11500*/  BPT.TRAP 0x1 ;  /* 0x000000040000795c */ /* 0x000fe20000300000 */
.L_x_6038:
[----:B--2---:R-:W-:-:S04]  /*11510*/  VIADD R3, R7, 0x38860 ;  /* 0x0003886007037836 */ /* 0x004fc80000000000 */
[----:B-1----:R-:W-:-:S04]  /*11520*/  IMAD R5, R16, 0x8, R3 ;  /* 0x0000000810057824 */ /* 0x002fc800078e0203 */
[----:B------:R-:W1:Y:S02]  /*11530*/  SYNCS.PHASECHK.TRANS64.TRYWAIT P0, [R5+URZ], R4 ;  /* 0x00000004050075a7 */ /* 0x000e64000800017f */
[----:B-1----:R-:W-:Y:S05]  /*11540*/  @!P0 BRA `(.L_x_6039) ;  /* 0x0000000800288947 */ /* 0x002fea0003800000 */
.L_x_6063:
[----:B------:R-:W-:-:S07]  /*11550*/  IMAD R3, R2, 0x8, R3 ;  /* 0x0000000802037824 */ /* 0x000fce00078e0203 */
.L_x_6040:
[----:B--2---:R2:W3:Y:S02]  /*11560*/  SYNCS.PHASECHK.TRANS64.TRYWAIT P0, [R3+URZ], R0 ;  /* 0x00000000030075a7 */ /* 0x0044e4000800017f */
[----:B---3--:R-:W-:Y:S05]  /*11570*/  @!P0 NANOSLEEP.SYNCS 0x989680 ;  /* 0x009896800000895d */ /* 0x008fea0003900000 */
[----:B------:R-:W3:Y:S02]  /*11580*/  @!P0 SYNCS.PHASECHK.TRANS64 P0, [R3+URZ], R0 ;  /* 0x00000000030085a7 */ /* 0x000ee4000800007f */
[----:B---3--:R-:W-:Y:S05]  /*11590*/  @!P0 BRA `(.L_x_6040) ;  /* 0xfffffffc00f08947 */ /* 0x008fea000383ffff */
.L_x_6034:
[----:B------:R-:W-:Y:S05]  /*115a0*/  BSYNC B0 ;  /* 0x0000000000007941 */ /* 0x000fea0003800000 */
.L_x_6033:
[----:B------:R-:W-:Y:S05]  /*115b0*/  EXIT ;  /* 0x000000000000794d */ /* 0x000fea0003800000 */
.L_x_5940:
[----:B-1----:R-:W-:-:S04]  /*115c0*/  MOV R0, UR37 ;  /* 0x0000002500007c02 */ /* 0x002fc80008000f00 */
[----:B------:R1:W2:Y:S03]  /*115d0*/  SYNCS.PHASECHK.TRANS64.TRYWAIT P1, [R0+URZ+0x38800], R3 ;  /* 0x03880003000075a7 */ /* 0x0002a6000802017f */
[----:B--2---:R-:W-:Y:S05]  /*115e0*/  @!P1 NANOSLEEP.SYNCS 0x989680 ;  /* 0x009896800000995d */ /* 0x004fea0003900000 */
[----:B------:R-:W2:Y:S02]  /*115f0*/  @!P1 SYNCS.PHASECHK.TRANS64 P1, [R0+URZ+0x38800], R3 ;  /* 0x03880003000095a7 */ /* 0x000ea4000802007f */
[----:B--2---:R-:W-:Y:S05]  /*11600*/  @!P1 BRA `(.L_x_5940) ;  /* 0xfffffffc00ec9947 */ /* 0x004fea000383ffff */
[----:B------:R-:W-:Y:S05]  /*11610*/  BRA `(.L_x_6041) ;  /* 0xffffff1800e07947 */ /* 0x000fea000383ffff */
.L_x_5944:
[----:B---3--:R3:W4:Y:S02]  /*11620*/  SYNCS.PHASECHK.TRANS64.TRYWAIT P1, [R5+URZ+0x38830], R8 ;  /* 0x03883008050075a7 */ /* 0x008724000802017f */
[----:B----4-:R-:W-:Y:S05]  /*11630*/  @!P1 NANOSLEEP.SYNCS 0x989680 ;  /* 0x009896800000995d */ /* 0x010fea0003900000 */
[----:B------:R-:W4:Y:S02]  /*11640*/  @!P1 SYNCS.PHASECHK.TRANS64 P1, [R5+URZ+0x38830], R8 ;  /* 0x03883008050095a7 */ /* 0x000f24000802007f */
[----:B----4-:R-:W-:Y:S05]  /*11650*/  @!P1 BRA `(.L_x_5944) ;  /* 0xfffffffc00f09947 */ /* 0x010fea000383ffff */
[----:B------:R-:W-:Y:S05]  /*11660*/  BRA `(.L_x_5943) ;  /* 0xffffff1800f47947 */ /* 0x000fea000383ffff */
.L_x_5945:
[----:B-1----:R-:W-:-:S04]  /*11670*/  IMAD.U32 R4, RZ, RZ, UR37 ;  /* 0x00000025ff047e24 */ /* 0x002fc8000f8e00ff */
[----:B------:R1:W4:Y:S03]  /*11680*/  SYNCS.PHASECHK.TRANS64.TRYWAIT P1, [R4+URZ+0x38810], R3 ;  /* 0x03881003040075a7 */ /* 0x000326000802017f */
[----:B----4-:R-:W-:Y:S05]  /*11690*/  @!P1 NANOSLEEP.SYNCS 0x989680 ;  /* 0x009896800000995d */ /* 0x010fea0003900000 */
[----:B------:R-:W4:Y:S02]  /*116a0*/  @!P1 SYNCS.PHASECHK.TRANS64 P1, [R4+URZ+0x38810], R3 ;  /* 0x03881003040095a7 */ /* 0x000f24000802007f */
[----:B----4-:R-:W-:Y:S05]  /*116b0*/  @!P1 BRA `(.L_x_5945) ;  /* 0xfffffffc00ec9947 */ /* 0x010fea000383ffff */
[----:B------:R-:W-:Y:S05]  /*116c0*/  BRA `(.L_x_6042) ;  /* 0xffffff1c007c7947 */ /* 0x000fea000383ffff */
.L_x_5949:
[----:B------:R1:W1:Y:S02]  /*116d0*/  SYNCS.PHASECHK.TRANS64.TRYWAIT P1, [R5+URZ+0x38850], R8 ;  /* 0x03885008050075a7 */ /* 0x000264000802017f */
[----:B-1----:R-:W-:Y:S05]  /*116e0*/  @!P1 NANOSLEEP.SYNCS 0x989680 ;  /* 0x009896800000995d */ /* 0x002fea0003900000 */
[----:B------:R-:W1:Y:S02]  /*116f0*/  @!P1 SYNCS.PHASECHK.TRANS64 P1, [R5+URZ+0x38850], R8 ;  /* 0x03885008050095a7 */ /* 0x000e64000802007f */
[----:B-1----:R-:W-:Y:S05]  /*11700*/  @!P1 BRA `(.L_x_5949) ;  /* 0xfffffffc00f09947 */ /* 0x002fea000383ffff */
[----:B------:R-:W-:Y:S05]  /*11710*/  BRA `(.L_x_5948) ;  /* 0xffffff1c00b07947 */ /* 0x000fea000383ffff */
.L_x_5954:
[----:B--2---:R2:W3:Y:S02]  /*11720*/  SYNCS.PHASECHK.TRANS64.TRYWAIT P2, [R10+URZ+0x38830], R7 ;  /* 0x038830070a0075a7 */ /* 0x0044e4000804017f */
[----:B---3--:R-:W-:Y:S05]  /*11730*/  @!P2 NANOSLEEP.SYNCS 0x989680 ;  /* 0x009896800000a95d */ /* 0x008fea0003900000 */
[----:B------:R-:W3:Y:S02]  /*11740*/  @!P2 SYNCS.PHASECHK.TRANS64 P2, [R10+URZ+0x38830], R7 ;  /* 0x038830070a00a5a7 */ /* 0x000ee4000804007f */
[----:B---3--:R-:W-:Y:S05]  /*11750*/  @!P2 BRA `(.L_x_5954) ;  /* 0xfffffffc00f0a947 */ /* 0x008fea000383ffff */
[----:B------:R-:W-:Y:S05]  /*11760*/  BRA `(.L_x_5953) ;  /* 0xffffff44009c7947 */ /* 0x000fea000383ffff */
.L_x_5958:
[----:B----4-:R4:W1:Y:S02]  /*11770*/  SYNCS.PHASECHK.TRANS64.TRYWAIT P2, [R10+URZ+0x38850], R7 ;  /* 0x038850070a0075a7 */ /* 0x010864000804017f */
[----:B-1----:R-:W-:Y:S05]  /*11780*/  @!P2 NANOSLEEP.SYNCS 0x989680 ;  /* 0x009896800000a95d */ /* 0x002fea0003900000 */
[----:B------:R-:W1:Y:S02]  /*11790*/  @!P2 SYNCS.PHASECHK.TRANS64 P2, [R10+URZ+0x38850], R7 ;  /* 0x038850070a00a5a7 */ /* 0x000e64000804007f */
[----:B-1----:R-:W-:Y:S05]  /*117a0*/  @!P2 BRA `(.L_x_5958) ;  /* 0xfffffffc00f0a947 */ /* 0x002fea000383ffff */
[----:B------:R-:W-:Y:S05]  /*117b0*/  BRA `(.L_x_5957) ;  /* 0xffffff4400f87947 */ /* 0x000fea000383ffff */
.L_x_5964:
[----:B--2---:R2:W3:Y:S02]  /*117c0*/  SYNCS.PHASECHK.TRANS64.TRYWAIT P2, [R9+URZ+0x38830], R8 ;  /* 0x03883008090075a7 */ /* 0x0044e4000804017f */
[----:B---3--:R-:W-:Y:S05]  /*117d0*/  @!P2 NANOSLEEP.SYNCS 0x989680 ;  /* 0x009896800000a95d */ /* 0x008fea0003900000 */
[----:B------:R-:W3:Y:S02]  /*117e0*/  @!P2 SYNCS.PHASECHK.TRANS64 P2, [R9+URZ+0x38830], R8 ;  /* 0x038830080900a5a7 */ /* 0x000ee4000804007f */
[----:B---3--:R-:W-:Y:S05]  /*117f0*/  @!P2 BRA `(.L_x_5964) ;  /* 0xfffffffc00f0a947 */ /* 0x008fea000383ffff */
[----:B------:R-:W-:Y:S05]  /*11800*/  BRA `(.L_x_5963) ;  /* 0xffffff7800087947 */ /* 0x000fea000383ffff */
.L_x_5968:
[----:B----4-:R4:W1:Y:S02]  /*11810*/  SYNCS.PHASECHK.TRANS64.TRYWAIT P2, [R9+URZ+0x38850], R8 ;  /* 0x03885008090075a7 */ /* 0x010864000804017f */
[----:B-1----:R-:W-:Y:S05]  /*11820*/  @!P2 NANOSLEEP.SYNCS 0x989680 ;  /* 0x009896800000a95d */ /* 0x002fea0003900000 */
[----:B------:R-:W1:Y:S02]  /*11830*/  @!P2 SYNCS.PHASECHK.TRANS64 P2, [R9+URZ+0x38850], R8 ;  /* 0x038850080900a5a7 */ /* 0x000e64000804007f */
[----:B-1----:R-:W-:Y:S05]  /*11840*/  @!P2 BRA `(.L_x_5968) ;  /* 0xfffffffc00f0a947 */ /* 0x002fea000383ffff */
[----:B------:R-:W-:Y:S05]  /*11850*/  BRA `(.L_x_5967) ;  /* 0xffffff7800647947 */ /* 0x000fea000383ffff */
.L_x_5990:
        /* <DEDUP_REMOVED lines=10> */
.L_x_6043:
[----:B------:R-:W-:Y:S05]  /*11900*/  BRA `(.L_x_6044) ;  /* 0xffffffd000fc7947 */ /* 0x000fea000383ffff */
.L_x_5991:
[----:B------:R-:W-:Y:S01]  /*11910*/  BSSY B0, `(.L_x_6045) ;  /* 0x0000006000007945 */ /* 0x000fe20003800000 */
[----:B------:R-:W-:-:S07]  /*11920*/  IMAD.MOV.U32 R15, RZ, RZ, -0x1 ;  /* 0xffffffffff0f7424 */ /* 0x000fce00078e00ff */
[----:B------:R-:W-:Y:S05]  /*11930*/  WARPSYNC.COLLECTIVE R15, `(.L_x_6046) ;  /* 0x000000000f0c7348 */ /* 0x000fea0003c00000 */
[----:B------:R-:W-:Y:S02]  /*11940*/  ELECT P6, UR62, PT ;  /* 0x00000000003e782f */ /* 0x000fe400038c0000 */
[----:B------:R-:W-:Y:S01]  /*11950*/  MOV R14, UR62 ;  /* 0x0000003e000e7c02 */ /* 0x000fe20008000f00 */
[----:B------:R-:W-:Y:S10]  /*11960*/  ENDCOLLECTIVE ;  /* 0x000000000000791b */ /* 0x000ff40003800000 */
.L_x_6046:
[----:B------:R-:W-:Y:S05]  /*11970*/  BSYNC B0 ;  /* 0x0000000000007941 */ /* 0x000fea0003800000 */
.L_x_6045:
[----:B------:R-:W-:Y:S05]  /*11980*/  BRA `(.L_x_6047) ;  /* 0xffffffd000ec7947 */ /* 0x000fea000383ffff */
.L_x_5994:
[----:B-1----:R1:W2:Y:S02]  /*11990*/  SYNCS.PHASECHK.TRANS64.TRYWAIT P2, [R8+URZ+0x38840], R5 ;  /* 0x03884005080075a7 */ /* 0x0022a4000804017f */
[----:B--2---:R-:W-:Y:S05]  /*119a0*/  @!P2 NANOSLEEP.SYNCS 0x989680 ;  /* 0x009896800000a95d */ /* 0x004fea0003900000 */
[----:B------:R-:W2:Y:S02]  /*119b0*/  @!P2 SYNCS.PHASECHK.TRANS64 P2, [R8+URZ+0x38840], R5 ;  /* 0x038840050800a5a7 */ /* 0x000ea4000804007f */
[----:B--2---:R-:W-:Y:S05]  /*119c0*/  @!P2 BRA `(.L_x_5994) ;  /* 0xfffffffc00f0a947 */ /* 0x004fea000383ffff */
[----:B------:R-:W-:Y:S05]  /*119d0*/  BRA `(.L_x_6048) ;  /* 0xffffffd400487947 */ /* 0x000fea000383ffff */
.L_x_5998:
[----:B-1----:R-:W-:-:S04]  /*119e0*/  IMAD.U32 R8, RZ, RZ, UR38 ;  /* 0x00000026ff087e24 */ /* 0x002fc8000f8e00ff */
[----:B------:R1:W2:Y:S03]  /*119f0*/  SYNCS.PHASECHK.TRANS64.TRYWAIT P2, [R8+URZ+0x38820], R5 ;  /* 0x03882005080075a7 */ /* 0x0002a6000804017f */
[----:B--2---:R-:W-:Y:S05]  /*11a00*/  @!P2 NANOSLEEP.SYNCS 0x989680 ;  /* 0x009896800000a95d */ /* 0x004fea0003900000 */
[----:B------:R-:W2:Y:S02]  /*11a10*/  @!P2 SYNCS.PHASECHK.TRANS64 P2, [R8+URZ+0x38820], R5 ;  /* 0x038820050800a5a7 */ /* 0x000ea4000804007f */
[----:B--2---:R-:W-:Y:S05]  /*11a20*/  @!P2 BRA `(.L_x_5998) ;  /* 0xfffffffc00eca947 */ /* 0x004fea000383ffff */
[----:B------:R-:W-:Y:S05]  /*11a30*/  BRA `(.L_x_6049) ;  /* 0xffffffd800bc7947 */ /* 0x000fea000383ffff */
.L_x_6001:
[----:B-1----:R1:W2:Y:S02]  /*11a40*/  SYNCS.PHASECHK.TRANS64.TRYWAIT P2, [R5+URZ+0x38860], R8 ;  /* 0x03886008050075a7 */ /* 0x0022a4000804017f */
[----:B--2---:R-:W-:Y:S05]  /*11a50*/  @!P2 NANOSLEEP.SYNCS 0x989680 ;  /* 0x009896800000a95d */ /* 0x004fea0003900000 */
[----:B------:R-:W2:Y:S02]  /*11a60*/  @!P2 SYNCS.PHASECHK.TRANS64 P2, [R5+URZ+0x38860], R8 ;  /* 0x038860080500a5a7 */ /* 0x000ea4000804007f */
[----:B--2---:R-:W-:Y:S05]  /*11a70*/  @!P2 BRA `(.L_x_6001) ;  /* 0xfffffffc00f0a947 */ /* 0x004fea000383ffff */
[----:B------:R-:W-:Y:S05]  /*11a80*/  BRA `(.L_x_6050) ;  /* 0xffffffd800d07947 */ /* 0x000fea000383ffff */
.L_x_6008:
[----:B-1----:R1:W2:Y:S02]  /*11a90*/  SYNCS.PHASECHK.TRANS64.TRYWAIT P3, [R2+URZ+0x38840], R3 ;  /* 0x03884003020075a7 */ /* 0x0022a4000806017f */
[----:B--2---:R-:W-:Y:S05]  /*11aa0*/  @!P3 NANOSLEEP.SYNCS 0x989680 ;  /* 0x009896800000b95d */ /* 0x004fea0003900000 */
[----:B------:R-:W2:Y:S02]  /*11ab0*/  @!P3 SYNCS.PHASECHK.TRANS64 P3, [R2+URZ+0x38840], R3 ;  /* 0x038840030200b5a7 */ /* 0x000ea4000806007f */
[----:B--2---:R-:W-:Y:S05]  /*11ac0*/  @!P3 BRA `(.L_x_6008) ;  /* 0xfffffffc00f0b947 */ /* 0x004fea000383ffff */
[----:B------:R-:W-:Y:S05]  /*11ad0*/  BRA `(.L_x_6051) ;  /* 0xffffffe000547947 */ /* 0x000fea000383ffff */
.L_x_6010:
[----:B--2---:R2:W3:Y:S02]  /*11ae0*/  SYNCS.PHASECHK.TRANS64.TRYWAIT P3, [R2+URZ+0x38860], R3 ;  /* 0x03886003020075a7 */ /* 0x0044e4000806017f */
[----:B---3--:R-:W-:Y:S05]  /*11af0*/  @!P3 NANOSLEEP.SYNCS 0x989680 ;  /* 0x009896800000b95d */ /* 0x008fea0003900000 */
[----:B------:R-:W3:Y:S02]  /*11b00*/  @!P3 SYNCS.PHASECHK.TRANS64 P3, [R2+URZ+0x38860], R3 ;  /* 0x038860030200b5a7 */ /* 0x000ee4000806007f */
[----:B---3--:R-:W-:Y:S05]  /*11b10*/  @!P3 BRA `(.L_x_6010) ;  /* 0xfffffffc00f0b947 */ /* 0x008fea000383ffff */
[----:B------:R-:W-:Y:S05]  /*11b20*/  BRA `(.L_x_6052) ;  /* 0xffffffe0009c7947 */ /* 0x000fea000383ffff */
.L_x_6016:
[----:B-1----:R1:W2:Y:S02]  /*11b30*/  SYNCS.PHASECHK.TRANS64.TRYWAIT P3, [R3+URZ+0x38840], R2 ;  /* 0x03884002030075a7 */ /* 0x0022a4000806017f */
[----:B--2---:R-:W-:Y:S05]  /*11b40*/  @!P3 NANOSLEEP.SYNCS 0x989680 ;  /* 0x009896800000b95d */ /* 0x004fea0003900000 */
[----:B------:R-:W2:Y:S02]  /*11b50*/  @!P3 SYNCS.PHASECHK.TRANS64 P3, [R3+URZ+0x38840], R2 ;  /* 0x038840020300b5a7 */ /* 0x000ea4000806007f */
[----:B--2---:R-:W-:Y:S05]  /*11b60*/  @!P3 BRA `(.L_x_6016) ;  /* 0xfffffffc00f0b947 */ /* 0x004fea000383ffff */
[----:B------:R-:W-:Y:S05]  /*11b70*/  BRA `(.L_x_6053) ;  /* 0xffffffe8000c7947 */ /* 0x000fea000383ffff */
.L_x_6018:
[----:B---3--:R3:W4:Y:S02]  /*11b80*/  SYNCS.PHASECHK.TRANS64.TRYWAIT P3, [R3+URZ+0x38860], R2 ;  /* 0x03886002030075a7 */ /* 0x008724000806017f */
[----:B----4-:R-:W-:Y:S05]  /*11b90*/  @!P3 NANOSLEEP.SYNCS 0x989680 ;  /* 0x009896800000b95d */ /* 0x010fea0003900000 */
[----:B------:R-:W4:Y:S02]  /*11ba0*/  @!P3 SYNCS.PHASECHK.TRANS64 P3, [R3+URZ+0x38860], R2 ;  /* 0x038860020300b5a7 */ /* 0x000f24000806007f */
[----:B----4-:R-:W-:Y:S05]  /*11bb0*/  @!P3 BRA `(.L_x_6018) ;  /* 0xfffffffc00f0b947 */ /* 0x010fea000383ffff */
[----:B------:R-:W-:Y:S05]  /*11bc0*/  BRA `(.L_x_6054) ;  /* 0xffffffe800547947 */ /* 0x000fea000383ffff */
.L_x_6023:
[----:B-1----:R1:W2:Y:S02]  /*11bd0*/  SYNCS.PHASECHK.TRANS64.TRYWAIT P3, [R2+URZ+0x38840], R3 ;  /* 0x03884003020075a7 */ /* 0x0022a4000806017f */
[----:B--2---:R-:W-:Y:S05]  /*11be0*/  @!P3 NANOSLEEP.SYNCS 0x989680 ;  /* 0x009896800000b95d */ /* 0x004fea0003900000 */
[----:B------:R-:W2:Y:S02]  /*11bf0*/  @!P3 SYNCS.PHASECHK.TRANS64 P3, [R2+URZ+0x38840], R3 ;  /* 0x038840030200b5a7 */ /* 0x000ea4000806007f */
[----:B--2---:R-:W-:Y:S05]  /*11c00*/  @!P3 BRA `(.L_x_6023) ;  /* 0xfffffffc00f0b947 */ /* 0x004fea000383ffff */
[----:B------:R-:W-:Y:S05]  /*11c10*/  BRA `(.L_x_6055) ;  /* 0xffffffec00ac7947 */ /* 0x000fea000383ffff */
.L_x_6025:
[----:B---3--:R3:W4:Y:S02]  /*11c20*/  SYNCS.PHASECHK.TRANS64.TRYWAIT P3, [R2+URZ+0x38860], R3 ;  /* 0x03886003020075a7 */ /* 0x008724000806017f */
[----:B----4-:R-:W-:Y:S05]  /*11c30*/  @!P3 NANOSLEEP.SYNCS 0x989680 ;  /* 0x009896800000b95d */ /* 0x010fea0003900000 */
[----:B------:R-:W4:Y:S02]  /*11c40*/  @!P3 SYNCS.PHASECHK.TRANS64 P3, [R2+URZ+0x38860], R3 ;  /* 0x038860030200b5a7 */ /* 0x000f24000806007f */
[----:B----4-:R-:W-:Y:S05]  /*11c50*/  @!P3 BRA `(.L_x_6025) ;  /* 0xfffffffc00f0b947 */ /* 0x010fea000383ffff */
[----:B------:R-:W-:Y:S05]  /*11c60*/  BRA `(.L_x_6056) ;  /* 0xffffffec00f47947 */ /* 0x000fea000383ffff */
.L_x_6030:
[----:B------:R-:W-:Y:S01]  /*11c70*/  BSSY B0, `(.L_x_6057) ;  /* 0x0000007000007945 */ /* 0x000fe20003800000 */
[----:B--2---:R-:W-:Y:S01]  /*11c80*/  MOV R12, RZ ;  /* 0x000000ff000c7202 */ /* 0x004fe20000000f00 */
[----:B------:R-:W-:Y:S02]  /*11c90*/  IMAD.MOV.U32 R11, RZ, RZ, 0x1f ;  /* 0x0000001fff0b7424 */ /* 0x000fe400078e00ff */
[----:B------:R-:W-:-:S07]  /*11ca0*/  IMAD.MOV.U32 R15, RZ, RZ, -0x1 ;  /* 0xffffffffff0f7424 */ /* 0x000fce00078e00ff */
[----:B-1-34-:R-:W-:Y:S05]  /*11cb0*/  WARPSYNC.COLLECTIVE R15, `(.L_x_6058) ;  /* 0x000000000f087348 */ /* 0x01afea0003c00000 */
[----:B------:R2:W1:Y:S02]  /*11cc0*/  SHFL.IDX P6, R14, R13, R12, R11 ;  /* 0x0000000c0d0e7389 */ /* 0x00046400000c000b */
[----:B-1234-:R-:W-:Y:S01]  /*11cd0*/  ENDCOLLECTIVE ;  /* 0x000000000000791b */ /* 0x01efe20003800000 */
.L_x_6058:
[----:B------:R-:W-:Y:S05]  /*11ce0*/  BSYNC B0 ;  /* 0x0000000000007941 */ /* 0x000fea0003800000 */
.L_x_6057:
[----:B------:R-:W-:Y:S05]  /*11cf0*/  BRA `(.L_x_6059) ;  /* 0xfffffff400287947 */ /* 0x000fea000383ffff */
.L_x_6032:
[----:B-1----:R1:W2:Y:S02]  /*11d00*/  SYNCS.PHASECHK.TRANS64.TRYWAIT P0, [R7+URZ+0x38820], R0 ;  /* 0x03882000070075a7 */ /* 0x0022a4000800017f */
[----:B--2---:R-:W-:Y:S05]  /*11d10*/  @!P0 NANOSLEEP.SYNCS 0x989680 ;  /* 0x009896800000895d */ /* 0x004fea0003900000 */
[----:B------:R-:W2:Y:S02]  /*11d20*/  @!P0 SYNCS.PHASECHK.TRANS64 P0, [R7+URZ+0x38820], R0 ;  /* 0x03882000070085a7 */ /* 0x000ea4000800007f */
[----:B--2---:R-:W-:Y:S05]  /*11d30*/  @!P0 BRA `(.L_x_6032) ;  /* 0xfffffffc00f08947 */ /* 0x004fea000383ffff */
[----:B------:R-:W-:Y:S05]  /*11d40*/  BRA `(.L_x_6060) ;  /* 0xfffffff400707947 */ /* 0x000fea000383ffff */
.L_x_6036:
[----:B-1----:R1:W2:Y:S02]  /*11d50*/  SYNCS.PHASECHK.TRANS64.TRYWAIT P0, [R5+URZ], R4 ;  /* 0x00000004050075a7 */ /* 0x0022a4000800017f */
[----:B--2---:R-:W-:Y:S05]  /*11d60*/  @!P0 NANOSLEEP.SYNCS 0x989680 ;  /* 0x009896800000895d */ /* 0x004fea0003900000 */
[----:B------:R-:W2:Y:S02]  /*11d70*/  @!P0 SYNCS.PHASECHK.TRANS64 P0, [R5+URZ], R4 ;  /* 0x00000004050085a7 */ /* 0x000ea4000800007f */
[----:B--2---:R-:W-:Y:S05]  /*11d80*/  @!P0 BRA `(.L_x_6036) ;  /* 0xfffffffc00f08947 */ /* 0x004fea000383ffff */
[----:B------:R-:W-:Y:S05]  /*11d90*/  BRA `(.L_x_6061) ;  /* 0xfffffff400cc7947 */ /* 0x000fea000383ffff */
.L_x_6037:
[----:B--2---:R2:W3:Y:S02]  /*11da0*/  SYNCS.PHASECHK.TRANS64.TRYWAIT P0, [R3+URZ], R0 ;  /* 0x00000000030075a7 */ /* 0x0044e4000800017f */
[----:B---3--:R-:W-:Y:S05]  /*11db0*/  @!P0 NANOSLEEP.SYNCS 0x989680 ;  /* 0x009896800000895d */ /* 0x008fea0003900000 */
[----:B------:R-:W3:Y:S02]  /*11dc0*/  @!P0 SYNCS.PHASECHK.TRANS64 P0, [R3+URZ], R0 ;  /* 0x00000000030085a7 */ /* 0x000ee4000800007f */
[----:B---3--:R-:W-:Y:S05]  /*11dd0*/  @!P0 BRA `(.L_x_6037) ;  /* 0xfffffffc00f08947 */ /* 0x008fea000383ffff */
[----:B------:R-:W-:Y:S05]  /*11de0*/  BRA `(.L_x_6062) ;  /* 0xfffffff400c07947 */ /* 0x000fea000383ffff */
.L_x_6039:
[----:B-1----:R1:W2:Y:S02]  /*11df0*/  SYNCS.PHASECHK.TRANS64.TRYWAIT P0, [R5+URZ], R4 ;  /* 0x00000004050075a7 */ /* 0x0022a4000800017f */
[----:B--2---:R-:W-:Y:S05]  /*11e00*/  @!P0 NANOSLEEP.SYNCS 0x989680 ;  /* 0x009896800000895d */ /* 0x004fea0003900000 */
[----:B------:R-:W2:Y:S02]  /*11e10*/  @!P0 SYNCS.PHASECHK.TRANS64 P0, [R5+URZ], R4 ;  /* 0x00000004050085a7 */ /* 0x000ea4000800007f */
[----:B--2---:R-:W-:Y:S05]  /*11e20*/  @!P0 BRA `(.L_x_6039) ;  /* 0xfffffffc00f08947 */ /* 0x004fea000383ffff */
[----:B------:R-:W-:Y:S05]  /*11e30*/  BRA `(.L_x_6063) ;  /* 0xfffffff400c47947 */ /* 0x000fea000383ffff */
.L_x_6064:
        /* <DEDUP_REMOVED lines=12> */
.L_x_11953:


//--------------------- .text._ZN7cutlass13device_kernelIN5flash11enable_sm90INS1_16FlashAttnFwdSm90INS1_25CollectiveMainloopFwdSm90ILi2EN4cute5tupleIJNS5_1CILi1EEES8_S8_EEENS6_IJNS7_ILi64EEESA_SA_EEELi512ENS_6half_tEfNS_4arch4Sm90ELb1ELb0ELb0ELb1ELb0ELb0ELb0ELb0ELb0ELb0ELb0ELb0EEENS1_21CollectiveEpilogueFwdINS6_IJSA_NS7_ILi512EEESA_EEES9_SC_SE_Li256ELb1ELb0ELb0ELb0EEENS1_36VarlenDynamicPersistentTileSchedulerILi64ELi64ELi256ELi32ELb0ELb0ELb1ELb1ELb1ELb1EEEEEEEEEvNT_6ParamsE --------------------------
	.section	.text._ZN7cutlass13device_kernelIN5flash11enable_sm90INS1_16FlashAttnFwdSm90INS1_25CollectiveMainloopFwdSm90ILi2EN4cute5tupleIJNS5_1CILi1EEES8_S8_EEENS6_IJNS7_ILi64EEESA_SA_EEELi512ENS_6half_tEfNS_4arch4Sm90ELb1ELb0ELb0ELb1ELb0ELb0ELb0ELb0ELb0ELb0ELb0ELb0EEENS1_21CollectiveEpilogueFwdINS6_IJSA_NS7_ILi512EEESA_EEES9_SC_SE_Li256ELb1ELb0ELb0ELb0EEENS1_36VarlenDynamicPersistentTileSchedulerILi64ELi64ELi256ELi32ELb0ELb0ELb1ELb1ELb1ELb1EEEEEEEEEvNT_6ParamsE,"ax",@progbits
	.align	128
.text._ZN7cutlass13device_kernelIN5flash11enable_sm90INS1_16FlashAttnFwdSm90INS1_25CollectiveMainloopFwdSm90ILi2EN4cute5tupleIJNS5_1CILi1EEES8_S8_EEENS6_IJNS7_ILi64EEESA_SA_EEELi512ENS_6half_tEfNS_4arch4Sm90ELb1ELb0ELb0ELb1ELb0ELb0ELb0ELb0ELb0ELb0ELb0ELb0EEENS1_21CollectiveEpilogueFwdINS6_IJSA_NS7_ILi512EEESA_EEES9_SC_SE_Li256ELb1ELb0ELb0ELb0EEENS1_36VarlenDynamicPersistentTileSchedulerILi64ELi64ELi256ELi32ELb0ELb0ELb1ELb1ELb1ELb1EEEEEEEEEvNT_6ParamsE:
        .type           _ZN7cutlass13device_kernelIN5flash11enable_sm90INS1_16FlashAttnFwdSm90INS1_25CollectiveMainloopFwdSm90ILi2EN4cute5tupleIJNS5_1CILi1EEES8_S8_EEENS6_IJNS7_ILi64EEESA_SA_EEELi512ENS_6half_tEfNS_4arch4Sm90ELb1ELb0ELb0ELb1ELb0ELb0ELb0ELb0ELb0ELb0ELb0ELb0EEENS1_21CollectiveEpilogueFwdINS6_IJSA_NS7_ILi512EEESA_EEES9_SC_SE_Li256ELb1ELb0ELb0ELb0EEENS1_36VarlenDynamicPersistentTileSchedulerILi64ELi64ELi256ELi32ELb0ELb0ELb1ELb1ELb1ELb1EEEEEEEEEvNT_6ParamsE,@function
        .size           _ZN7cutlass13device_kernelIN5flash11enable_sm90INS1_16FlashAttnFwdSm90INS1_25CollectiveMainloopFwdSm90ILi2EN4cute5tupleIJNS5_1CILi1EEES8_S8_EEENS6_IJNS7_ILi64EEESA_SA_EEELi512ENS_6half_tEfNS_4arch4Sm90ELb1ELb0ELb0ELb1ELb0ELb0ELb0ELb0ELb0ELb0ELb0ELb0EEENS1_21CollectiveEpilogueFwdINS6_IJSA_NS7_ILi512EEESA_EEES9_SC_SE_Li256ELb1ELb0ELb0ELb0EEENS1_36VarlenDynamicPersistentTileSchedulerILi64ELi64ELi256ELi32ELb0ELb0ELb1ELb1ELb1ELb1EEEEEEEEEvNT_6ParamsE,(.L_x_11954 - _ZN7cutlass13device_kernelIN5flash11enable_sm90INS1_16FlashAttnFwdSm90INS1_25CollectiveMainloopFwdSm90ILi2EN4cute5tupleIJNS5_1CILi1EEES8_S8_EEENS6_IJNS7_ILi64EEESA_SA_EEELi512ENS_6half_tEfNS_4arch4Sm90ELb1ELb0ELb0ELb1ELb0ELb0ELb0ELb0ELb0ELb0ELb0ELb0EEENS1_21CollectiveEpilogueFwdINS6_IJSA_NS7_ILi512EEESA_EEES9_SC_SE_Li256ELb1ELb0ELb0ELb0EEENS1_36VarlenDynamicPersistentTileSchedulerILi64ELi64ELi256ELi32ELb0ELb0ELb1ELb1ELb1ELb1EEEEEEEEEvNT_6ParamsE)
        .other          _ZN7cutlass13device_kernelIN5flash11enable_sm90INS1_16FlashAttnFwdSm90INS1_25CollectiveMainloopFwdSm90ILi2EN4cute5tupleIJNS5_1CILi1EEES8_S8_EEENS6_IJNS7_ILi64EEESA_SA_EEELi512ENS_6half_tEfNS_4arch4Sm90ELb1ELb0ELb0ELb1ELb0ELb0ELb0ELb0ELb0ELb0ELb0ELb0EEENS1_21CollectiveEpilogueFwdINS6_IJSA_NS7_ILi512EEESA_EEES9_SC_SE_Li256ELb1ELb0ELb0ELb0EEENS1_36VarlenDynamicPersistentTileSchedulerILi64ELi64ELi256ELi32ELb0ELb0ELb1ELb1ELb1ELb1EEEEEEEEEvNT_6ParamsE,@"STO_CUDA_ENTRY STV_DEFAULT"
_ZN7cutlass13device_kernelIN5flash11enable_sm90INS1_16FlashAttnFwdSm90INS1_25CollectiveMainloopFwdSm90ILi2EN4cute5tupleIJNS5_1CILi1EEES8_S8_EEENS6_IJNS7_ILi64EEESA_SA_EEELi512ENS_6half_tEfNS_4arch4Sm90ELb1ELb0ELb0ELb1ELb0ELb0ELb0ELb0ELb0ELb0ELb0ELb0EEENS1_21CollectiveEpilogueFwdINS6_IJSA_NS7_ILi512EEESA_EEES9_SC_SE_Li256ELb1ELb0ELb0ELb0EEENS1_36VarlenDynamicPersistentTileSchedulerILi64ELi64ELi256ELi32ELb0ELb0ELb1ELb1ELb1ELb1EEEEEEEEEvNT_6ParamsE:
        /* <DEDUP_REMOVED lines=21> */
.L_x_6066:
[----:B------:R-:W-:Y:S05]  /*0150*/  BSYNC B0 ;  /* 0x0000000000007941 */ /* 0x000fea0003800000 */
.L_x_6065:
        /* <DEDUP_REMOVED lines=37> */
.L_x_6067:
        /* <DEDUP_REMOVED lines=22> */
.L_x_6068:
        /* <DEDUP_REMOVED lines=18> */
.L_x_6069:
        /* <DEDUP_REMOVED lines=22> */
.L_x_6070:
        /* <DEDUP_REMOVED lines=22> */
.L_x_6071:
[----:B------:R-:W-:Y:S01]  /*08f0*/  PLOP3.LUT P0, PT, PT, PT, UP0, 0x80, 0x0 ;  /* 0x000000000000781c */ /* 0x000fe20003f0f008 */
[----:B------:R-:W-:Y:S01]  /*0900*/  UMOV UR36, 0x1 ;  /* 0x0000000100247882 */ /* 0x000fe20000000000 */
[----:B------:R-:W-:Y:S01]  /*0910*/  NOP ;  /* 0x0000000000007918 */ /* 0x000fe20000000000 */
[----:B------:R-:W-:Y:S01]  /*0920*/  USEL UR36, UR36, 0x2, !UP0 ;  /* 0x0000000224247887 */ /* 0x000fe2000c000000 */
[----:B------:R-:W-:Y:S01]  /*0930*/  ULDC.64 UR48, c[0x0][0x208] ;  /* 0x0000820000307ab9 */ /* 0x000fe20000000a00 */
[----:B012-4-:R-:W-:Y:S08]  /*0940*/  BAR.SYNC.DEFER_BLOCKING 0x0 ;  /* 0x0000000000007b1d */ /* 0x017ff00000010000 */
[----:B------:R-:W-:Y:S05]  /*0950*/  @!P0 BRA `(.L_x_6072) ;  /* 0x000000a800b88947 */ /* 0x000fea0003800000 */
.L_x_6073:
        /* <DEDUP_REMOVED lines=20> */
[----:B------:R-:W-:Y:S01]  /*0aa0*/  MOV R23, 0x20 ;  /* 0x0000002000177802 */ /* 0x000fe20000000f00 */
[----:B------:R-:W-:Y:S01]  /*0ab0*/  ULOP3.LUT UR41, UR36, 0x1, URZ, 0xfc, !UPT ;  /* 0x0000000124297892 */ /* 0x000fe2000f8efc3f */
[----:B------:R-:W-:Y:S01]  /*0ac0*/  R2UR UR52, R13 ;  /* 0x000000000d3472ca */ /* 0x000fe200000e0000 */
[----:B------:R-:W-:Y:S01]  /*0ad0*/  UMOV UR37, URZ ;  /* 0x0000003f00257c82 */ /* 0x000fe20008000000 */
[----:B------:R-:W-:Y:S01]  /*0ae0*/  SHF.R.S32.HI R0, RZ, 0x1f, R189 ;  /* 0x0000001fff007819 */ /* 0x000fe200000114bd */
[----:B------:R-:W-:Y:S01]  /*0af0*/  UMOV UR38, URZ ;  /* 0x0000003f00267c82 */ /* 0x000fe20008000000 */
[----:B------:R-:W-:Y:S01]  /*0b00*/  R2UR UR5, R14 ;  /* 0x000000000e0572ca */ /* 0x000fe200000e0000 */
[----:B------:R-:W-:Y:S01]  /*0b10*/  UMOV UR39, URZ ;  /* 0x0000003f00277c82 */ /* 0x000fe20008000000 */
[CC--:B------:R-:W-:Y:S02]  /*0b20*/  LEA.HI R2, R0.reuse, R189.reuse, RZ, 0x4 ;  /* 0x000000bd00027211 */ /* 0x0c0fe400078f20ff */
[----:B------:R-:W-:-:S02]  /*0b30*/  LEA.HI R6, R0, R189, RZ, 0x5 ;  /* 0x000000bd00067211 */ /* 0x000fc400078f28ff */
[----:B------:R-:W-:Y:S02]  /*0b40*/  SHF.R.S32.HI R3, RZ, 0x4, R2 ;  /* 0x00000004ff037819 */ /* 0x000fe40000011402 */
[--C-:B------:R-:W-:Y:S02]  /*0b50*/  SHF.R.S32.HI R12, RZ, 0x5, R6.reuse ;  /* 0x00000005ff0c7819 */ /* 0x100fe40000011406 */
[C---:B------:R-:W-:Y:S02]  /*0b60*/  LEA.HI R5, R2.reuse, R3, RZ, 0x1 ;  /* 0x0000000302057211 */ /* 0x040fe400078f08ff */
[----:B------:R-:W-:Y:S02]  /*0b70*/  LOP3.LUT R2, R2, 0xfffffff0, RZ, 0xc0, !PT ;  /* 0xfffffff002027812 */ /* 0x000fe400078ec0ff */
[----:B------:R-:W-:Y:S02]  /*0b80*/  LOP3.LUT R8, R5, 0x1ffffffe, RZ, 0xc0, !PT ;  /* 0x1ffffffe05087812 */ /* 0x000fe400078ec0ff */
[----:B------:R-:W-:Y:S01]  /*0b90*/  SHF.R.S32.HI R5, RZ, 0x1f, R6 ;  /* 0x0000001fff057819 */ /* 0x000fe20000011406 */
[----:B------:R-:W-:Y:S01]  /*0ba0*/  IMAD.IADD R6, R189, 0x1, -R2 ;  /* 0x00000001bd067824 */ /* 0x000fe200078e0a02 */
[----:B------:R-:W-:Y:S01]  /*0bb0*/  LEA.HI R4, R0, R189, RZ, 0x7 ;  /* 0x000000bd00047211 */ /* 0x000fe200078f38ff */
[----:B------:R-:W-:Y:S01]  /*0bc0*/  IMAD.IADD R9, R3, 0x1, -R8 ;  /* 0x0000000103097824 */ /* 0x000fe200078e0a08 */
[----:B------:R-:W-:-:S02]  /*0bd0*/  LEA.HI R5, R5, R12, RZ, 0x2 ;  /* 0x0000000c05057211 */ /* 0x000fc400078f10ff */
[----:B------:R-:W-:Y:S01]  /*0be0*/  SHF.R.S32.HI R3, RZ, 0x1f, R6 ;  /* 0x0000001fff037819 */ /* 0x000fe20000011406 */
[----:B------:R-:W-:Y:S01]  /*0bf0*/  IMAD.SHL.U32 R9, R9, 0x8, RZ ;  /* 0x0000000809097824 */ /* 0x000fe200078e00ff */
        /* <DEDUP_REMOVED lines=8> */
[----:B------:R-:W-:Y:S01]  /*0c80*/  IADD3 R2, R189, -R2, RZ ;  /* 0x80000002bd027210 */ /* 0x000fe20007ffe0ff */
[----:B------:R-:W-:Y:S01]  /*0c90*/  IMAD R188, R8, 0x10, R11 ;  /* 0x0000001008bc7824 */ /* 0x000fe200078e020b */
[----:B------:R-:W-:-:S02]  /*0ca0*/  IADD3 R8, R6, -R7, RZ ;  /* 0x8000000706087210 */ /* 0x000fc40007ffe0ff */
[----:B------:R-:W-:Y:S01]  /*0cb0*/  LOP3.LUT R11, R10, 0x7ffffe00, RZ, 0xc0, !PT ;  /* 0x7ffffe000a0b7812 */ /* 0x000fe200078ec0ff */
[----:B------:R-:W-:Y:S01]  /*0cc0*/  IMAD.U32 R188, R188, 0x40, R9 ;  /* 0x00000040bcbc7824 */ /* 0x000fe200078e0009 */
[----:B------:R-:W-:Y:S01]  /*0cd0*/  SHF.R.S32.HI R3, RZ, 0x1f, R2 ;  /* 0x0000001fff037819 */ /* 0x000fe20000011402 */
[C---:B------:R-:W-:Y:S01]  /*0ce0*/  IMAD.SHL.U32 R10, R8.reuse, 0x40, RZ ;  /* 0x00000040080a7824 */ /* 0x040fe200078e00ff */
[----:B------:R-:W-:Y:S01]  /*0cf0*/  R2P PR, R8, 0x6 ;  /* 0x0000000608007804 */ /* 0x000fe20000000000 */
[----:B------:R-:W-:Y:S01]  /*0d00*/  IMAD R11, R12, 0x400, R11 ;  /* 0x000004000c0b7824 */ /* 0x000fe200078e020b */
[----:B------:R-:W-:Y:S02]  /*0d10*/  LEA.HI R5, R3, R2, RZ, 0x2 ;  /* 0x0000000203057211 */ /* 0x000fe400078f10ff */
[----:B------:R-:W-:Y:S02]  /*0d20*/  LOP3.LUT R10, R10, 0x1c0, RZ, 0xc0, !PT ;  /* 0x000001c00a0a7812 */ /* 0x000fe400078ec0ff */
[----:B------:R-:W-:-:S02]  /*0d30*/  SHF.R.S32.HI R6, RZ, 0x2, R5 ;  /* 0x00000002ff067819 */ /* 0x000fc40000011405 */
[----:B------:R-:W-:Y:S02]  /*0d40*/  LOP3.LUT R9, R10, 0x8, R9, 0xf8, !PT ;  /* 0x000000080a097812 */ /* 0x000fe400078ef809 */
[----:B------:R-:W-:Y:S02]  /*0d50*/  SHF.R.S32.HI R7, RZ, 0x1f, R5 ;  /* 0x0000001fff077819 */ /* 0x000fe40000011405 */
[----:B------:R-:W-:Y:S02]  /*0d60*/  SHF.R.U32.HI R10, RZ, 0x3, R10 ;  /* 0x00000003ff0a7819 */ /* 0x000fe4000001160a */
[----:B------:R-:W-:Y:S02]  /*0d70*/  LEA.HI R7, R7, R6, RZ, 0x3 ;  /* 0x0000000607077211 */ /* 0x000fe400078f18ff */
[----:B------:R-:W-:Y:S02]  /*0d80*/  LOP3.LUT R10, R9, R10, RZ, 0x3c, !PT ;  /* 0x0000000a090a7212 */ /* 0x000fe400078e3cff */
[----:B------:R-:W-:-:S02]  /*0d90*/  LEA.HI R3, R3, R2, RZ, 0x5 ;  /* 0x0000000203037211 */ /* 0x000fc400078f28ff */
[----:B------:R-:W-:Y:S01]  /*0da0*/  LOP3.LUT R7, R7, 0xfffffff8, RZ, 0xc0, !PT ;  /* 0xfffffff807077812 */ /* 0x000fe200078ec0ff */
[----:B------:R-:W-:Y:S01]  /*0db0*/  IMAD.IADD R10, R11, 0x1, R10 ;  /* 0x000000010b0a7824 */ /* 0x000fe200078e020a */
[----:B------:R-:W-:Y:S02]  /*0dc0*/  LOP3.LUT R5, R5, 0x7ffffffc, RZ, 0xc0, !PT ;  /* 0x7ffffffc05057812 */ /* 0x000fe400078ec0ff */
[----:B------:R-:W-:Y:S01]  /*0dd0*/  IADD3 R6, R6, -R7, RZ ;  /* 0x8000000706067210 */ /* 0x000fe20007ffe0ff */
[----:B------:R-:W-:Y:S01]  /*0de0*/  IMAD.MOV.U32 R7, RZ, RZ, R15 ;  /* 0x000000ffff077224 */ /* 0x000fe200078e000f */
[----:B------:R-:W-:Y:S01]  /*0df0*/  SHF.R.S32.HI R3, RZ, 0x5, R3 ;  /* 0x00000005ff037819 */ /* 0x000fe20000011403 */
[----:B------:R-:W-:Y:S01]  /*0e00*/  IMAD.IADD R5, R2, 0x1, -R5 ;  /* 0x0000000102057824 */ /* 0x000fe200078e0a05 */
[----:B------:R-:W-:Y:S02]  /*0e10*/  LEA.HI R0, R0, R189, RZ, 0x3 ;  /* 0x000000bd00007211 */ /* 0x000fe400078f18ff */
[----:B------:R-:W-:Y:S01]  /*0e20*/  LEA R19, R10, UR40, 0x1 ;  /* 0x000000280a137c11 */ /* 0x000fe2000f8e08ff */
[----:B------:R-:W-:Y:S01]  /*0e30*/  IMAD R2, R3, 0x10, R6 ;  /* 0x0000001003027824 */ /* 0x000fe200078e0206 */
[----:B------:R-:W-:Y:S01]  /*0e40*/  LEA.HI R4, R4, R185, RZ, 0x1 ;  /* 0x000000b904047211 */ /* 0x000fe200078f08ff */
[----:B------:R-:W-:Y:S01]  /*0e50*/  IMAD.SHL.U32 R16, R5, 0x2, RZ ;  /* 0x0000000205107824 */ /* 0x000fe200078e00ff */
[----:B------:R-:W-:Y:S01]  /*0e60*/  LOP3.LUT R6, R0, 0x1ffffff8, RZ, 0xc0, !PT ;  /* 0x1ffffff800067812 */ /* 0x000fe200078ec0ff */
[C---:B------:R-:W-:Y:S01]  /*0e70*/  VIADD R184, R19.reuse, 0x26800 ;  /* 0x0002680013b87836 */ /* 0x040fe20000000000 */
[----:B------:R-:W-:Y:S01]  /*0e80*/  LOP3.LUT R4, R4, 0xfffffe, RZ, 0xc0, !PT ;  /* 0x00fffffe04047812 */ /* 0x000fe200078ec0ff */
[----:B------:R-:W-:Y:S01]  /*0e90*/  VIADD R22, R19, 0x26840 ;  /* 0x0002684013167836 */ /* 0x000fe20000000000 */
[----:B------:R-:W-:Y:S01]  /*0ea0*/  SEL R23, R23, 0xffffffe0, !P1 ;  /* 0xffffffe017177807 */ /* 0x000fe20004800000 */
[----:B------:R-:W-:Y:S01]  /*0eb0*/  IMAD.IADD R6, R189, 0x1, -R6 ;  /* 0x00000001bd067824 */ /* 0x000fe200078e0a06 */
[----:B------:R-:W-:Y:S01]  /*0ec0*/  SHF.R.S32.HI R186, RZ, 0x3, R0 ;  /* 0x00000003ffba7819 */ /* 0x000fe20000011400 */
[----:B------:R-:W-:-:S02]  /*0ed0*/  @P2 VIADD R22, R184, 0xffffffc0 ;  /* 0xffffffc0b8162836 */ /* 0x000fc40000000000 */
[----:B------:R-:W-:Y:S01]  /*0ee0*/  IMAD.IADD R4, R185, 0x1, -R4 ;  /* 0x00000001b9047824 */ /* 0x000fe200078e0a04 */
[----:B------:R-:W-:Y:S01]  /*0ef0*/  SHF.L.U32 R17, R6, 0x3, RZ ;  /* 0x0000000306117819 */ /* 0x000fe200000006ff */
[----:B------:R-:W-:Y:S01]  /*0f00*/  IMAD.IADD R184, R184, 0x1, R23 ;  /* 0x00000001b8b87824 */ /* 0x000fe200078e0217 */
[----:B------:R-:W-:Y:S01]  /*0f10*/  IADD3 R23, R23, R22, RZ ;  /* 0x0000001617177210 */ /* 0x000fe20007ffe0ff */
[----:B------:R-:W-:-:S07]  /*0f20*/  IMAD.SHL.U32 R18, R4, 0x100, RZ ;  /* 0x0000010004127824 */ /* 0x000fce00078e00ff */
.L_x_6129:
[----:B0-----:R-:W0:Y:S01]  /*0f30*/  LDC.64 R4, c[0x0][0xc60] ;  /* 0x00031800ff047b82 */ /* 0x001e220000000a00 */
[----:B------:R-:W-:Y:S01]  /*0f40*/  ULDC.64 UR6, c[0x0][0xa28] ;  /* 0x00028a0000067ab9 */ /* 0x000fe20000000a00 */
[----:B------:R-:W-:Y:S01]  /*0f50*/  ULDC.64 UR8, c[0x0][0xa18] ;  /* 0x0002860000087ab9 */ /* 0x000fe20000000a00 */
[----:B------:R-:W-:Y:S01]  /*0f60*/  ULDC UR4, c[0x0][0x404] ;  /* 0x0001010000047ab9 */ /* 0x000fe20000000800 */
        /* <DEDUP_REMOVED lines=10> */
[----:B------:R-:W-:-:S04]  /*1010*/  @UP0 ULEA UR6, UP2, UR42, UR6, 0x2 ;  /* 0x000000062a060291 */ /* 0x000fc8000f84103f */
[----:B------:R-:W-:Y:S02]  /*1020*/  @UP0 ULEA.HI.X UR7, UR42, UR7, UR43, 0x2, UP2 ;  /* 0x000000072a070291 */ /* 0x000fe400090f142b */
[----:B------:R-:W-:Y:S01]  /*1030*/  @UP1 ULEA UR8, UP0, UR42, UR8, 0x2 ;  /* 0x000000082a081291 */ /* 0x000fe2000f80103f */
[----:B------:R-:W-:-:S03]  /*1040*/  IMAD.U32 R4, RZ, RZ, UR6 ;  /* 0x00000006ff047e24 */ /* 0x000fc6000f8e00ff */
[----:B------:R-:W-:Y:S01]  /*1050*/  @UP1 ULEA.HI.X UR9, UR42, UR9, UR43, 0x2, UP0 ;  /* 0x000000092a091291 */ /* 0x000fe200080f142b */
[----:B------:R-:W-:Y:S01]  /*1060*/  IMAD.U32 R5, RZ, RZ, UR7 ;  /* 0x00000007ff057e24 */ /* 0x000fe2000f8e00ff */
[----:B------:R-:W-:Y:S01]  /*1070*/  ULDC.64 UR6, c[0x0][0x3f8] ;  /* 0x0000fe0000067ab9 */ /* 0x000fe20000000a00 */
[----:B------:R-:W-:-:S03]  /*1080*/  IMAD.U32 R6, RZ, RZ, UR8 ;  /* 0x00000008ff067e24 */ /* 0x000fc6000f8e00ff */
[----:B------:R-:W-:Y:S01]  /*1090*/  IMAD.U32 R7, RZ, RZ, UR9 ;  /* 0x00000009ff077e24 */ /* 0x000fe2000f8e00ff */
[----:B------:R-:W2:Y:S01]  /*10a0*/  @P0 LDG.E R4, desc[UR48][R4.64] ;  /* 0x0000003004040981 */ /* 0x000ea2000c1e1900 */
[----:B------:R-:W-:Y:S01]  /*10b0*/  UISETP.NE.U32.AND UP0, UPT, UR6, URZ, UPT ;  /* 0x0000003f0600728c */ /* 0x000fe2000bf05070 */
[----:B------:R-:W-:Y:S02]  /*10c0*/  ULDC.64 UR8, c[0x0][0xa20] ;  /* 0x0002880000087ab9 */ /* 0x000fe40000000a00 */
[----:B---3--:R-:W3:Y:S01]  /*10d0*/  @P2 LDG.E R6, desc[UR48][R6.64] ;  /* 0x0000003006062981 */ /* 0x008ee2000c1e1900 */
[----:B------:R-:W-:Y:S01]  /*10e0*/  UISETP.NE.AND.EX UP0, UPT, UR7, URZ, UPT, UP0 ;  /* 0x0000003f0700728c */ /* 0x000fe2000bf05300 */
[----:B------:R-:W-:Y:S01]  /*10f0*/  ISETP.NE.U32.AND P1, PT, RZ, UR8, PT ;  /* 0x00000008ff007c0c */ /* 0x000fe2000bf25070 */
[----:B------:R-:W-:Y:S01]  /*1100*/  ULDC UR6, c[0x0][0x2e0] ;  /* 0x0000b80000067ab9 */ /* 0x000fe20000000800 */
[----:B------:R-:W-:Y:S01]  /*1110*/  UMOV UR50, URZ ;  /* 0x0000003f00327c82 */ /* 0x000fe20008000000 */
[----:B------:R-:W-:Y:S01]  /*1120*/  USEL UR4, UR4, 0x1, UP0 ;  /* 0x0000000104047887 */ /* 0x000fe20008000000 */
[----:B------:R-:W-:Y:S01]  /*1130*/  ISETP.NE.AND.EX P1, PT, RZ, UR9, PT, P1 ;  /* 0x00000009ff007c0c */ /* 0x000fe2000bf25310 */
[----:B------:R-:W-:Y:S01]  /*1140*/  ULDC UR51, c[0x0][0x288] ;  /* 0x0000a20000337ab9 */ /* 0x000fe20000000800 */
[----:B------:R-:W-:Y:S01]  /*1150*/  UMOV UR44, UR5 ;  /* 0x00000005002c7c82 */ /* 0x000fe20008000000 */
[----:B------:R-:W-:Y:S01]  /*1160*/  UIMAD UR6, UR4, UR6, URZ ;  /* 0x00000006040672a4 */ /* 0x000fe2000f8e023f */
[----:B--2---:R-:W-:-:S02]  /*1170*/  @P0 R2UR UR50, R4 ;  /* 0x00000000043202ca */ /* 0x004fc400000e0000 */
[----:B---3--:R-:W-:Y:S01]  /*1180*/  @P2 R2UR UR51, R6 ;  /* 0x00000000063322ca */ /* 0x008fe200000e0000 */
[----:B-1---5:R-:W-:-:S14]  /*1190*/  @P2 BRA `(.L_x_6074) ;  /* 0x0000000000342947 */ /* 0x022fdc0003800000 */
[----:B------:R-:W-:Y:S02]  /*11a0*/  ULDC.64 UR4, c[0x0][0xa00] ;  /* 0x0002800000047ab9 */ /* 0x000fe40000000a00 */
[----:B------:R-:W-:-:S04]  /*11b0*/  ISETP.NE.U32.AND P0, PT, RZ, UR4, PT ;  /* 0x00000004ff007c0c */ /* 0x000fc8000bf05070 */
[----:B------:R-:W-:-:S13]  /*11c0*/  ISETP.NE.AND.EX P0, PT, RZ, UR5, PT, P0 ;  /* 0x00000005ff007c0c */ /* 0x000fda000bf05300 */
[----:B------:R-:W-:Y:S05]  /*11d0*/  @!P0 BRA `(.L_x_6074) ;  /* 0x0000000000248947 */ /* 0x000fea0003800000 */
[----:B------:R-:W-:Y:S02]  /*11e0*/  ULDC.64 UR4, c[0x0][0xa00] ;  /* 0x0002800000047ab9 */ /* 0x000fe40000000a00 */
[----:B------:R-:W-:-:S06]  /*11f0*/  UIMAD.WIDE UR4, UR42, 0x4, UR4 ;  /* 0x000000042a0478a5 */ /* 0x000fcc000f8e0204 */
[----:B------:R-:W-:Y:S01]  /*1200*/  MOV R4, UR4 ;  /* 0x0000000400047c02 */ /* 0x000fe20008000f00 */
[----:B------:R-:W-:-:S05]  /*1210*/  IMAD.U32 R5, RZ, RZ, UR5 ;  /* 0x00000005ff057e24 */ /* 0x000fca000f8e00ff */
[----:B------:R-:W2:Y:S04]  /*1220*/  LDG.E R3, desc[UR48][R4.64] ;  /* 0x0000003004037981 */ /* 0x000ea8000c1e1900 */
[----:B------:R-:W3:Y:S01]  /*1230*/  LDG.E R0, desc[UR48][R4.64+0x4] ;  /* 0x0000043004007981 */ /* 0x000ee2000c1e1900 */
[----:B--2---:R-:W-:Y:S02]  /*1240*/  R2UR UR51, R3 ;  /* 0x00000000033372ca */ /* 0x004fe400000e0000 */
[----:B---3--:R-:W-:-:S13]  /*1250*/  R2UR UR4, R0 ;  /* 0x00000000000472ca */ /* 0x008fda00000e0000 */
[----:B------:R-:W-:-:S12]  /*1260*/  UIADD3 UR51, -UR51, UR4, URZ ;  /* 0x0000000433337290 */ /* 0x000fd8000fffe13f */
.L_x_6074:
[----:B------:R-:W-:Y:S01]  /*1270*/  UMOV UR45, UR52 ;  /* 0x00000034002d7c82 */ /* 0x000fe20008000000 */
[----:B------:R-:W-:Y:S05]  /*1280*/  @!P1 BRA `(.L_x_6075) ;  /* 0x00000000001c9947 */ /* 0x000fea0003800000 */
[----:B------:R-:W-:-:S04]  /*1290*/  ULEA UR4, UP0, UR42, UR8, 0x2 ;  /* 0x000000082a047291 */ /* 0x000fc8000f80103f */
[----:B------:R-:W-:Y:S02]  /*12a0*/  ULEA.HI.X UR5, UR42, UR9, UR43, 0x2, UP0 ;  /* 0x000000092a057291 */ /* 0x000fe400080f142b */
[----:B------:R-:W-:-:S04]  /*12b0*/  IMAD.U32 R4, RZ, RZ, UR4 ;  /* 0x00000004ff047e24 */ /* 0x000fc8000f8e00ff */
[----:B------:R-:W-:-:S05]  /*12c0*/  IMAD.U32 R5, RZ, RZ, UR5 ;  /* 0x00000005ff057e24 */ /* 0x000fca000f8e00ff */
[----:B------:R-:W2:Y:S02]  /*12d0*/  LDG.E R4, desc[UR48][R4.64] ;  /* 0x0000003004047981 */ /* 0x000ea4000c1e1900 */
[----:B--2---:R-:W-:Y:S01]  /*12e0*/  R2UR UR6, R4 ;  /* 0x00000000040672ca */ /* 0x004fe200000e0000 */
[----:B------:R-:W-:-:S14]  /*12f0*/  BRA `(.L_x_6076) ;  /* 0x0000000000347947 */ /* 0x000fdc0003800000 */
.L_x_6075:
[----:B------:R-:W-:Y:S02]  /*1300*/  ULDC.64 UR4, c[0x0][0xa08] ;  /* 0x0002820000047ab9 */ /* 0x000fe40000000a00 */
[----:B------:R-:W-:-:S04]  /*1310*/  ISETP.NE.U32.AND P0, PT, RZ, UR4, PT ;  /* 0x00000004ff007c0c */ /* 0x000fc8000bf05070 */
[----:B------:R-:W-:-:S13]  /*1320*/  ISETP.NE.AND.EX P0, PT, RZ, UR5, PT, P0 ;  /* 0x00000005ff007c0c */ /* 0x000fda000bf05300 */
[----:B------:R-:W-:Y:S05]  /*1330*/  @!P0 BRA `(.L_x_6076) ;  /* 0x0000000000248947 */ /* 0x000fea0003800000 */
[----:B------:R-:W-:Y:S02]  /*1340*/  ULDC.64 UR4, c[0x0][0xa08] ;  /* 0x0002820000047ab9 */ /* 0x000fe40000000a00 */
[----:B------:R-:W-:-:S06]  /*1350*/  UIMAD.WIDE UR4, UR42, 0x4, UR4 ;  /* 0x000000042a0478a5 */ /* 0x000fcc000f8e0204 */
[----:B------:R-:W-:Y:S01]  /*1360*/  IMAD.U32 R4, RZ, RZ, UR4 ;  /* 0x00000004ff047e24 */ /* 0x000fe2000f8e00ff */
[----:B------:R-:W-:-:S05]  /*1370*/  MOV R5, UR5 ;  /* 0x0000000500057c02 */ /* 0x000fca0008000f00 */
[----:B------:R-:W2:Y:S04]  /*1380*/  LDG.E R3, desc[UR48][R4.64] ;  /* 0x0000003004037981 */ /* 0x000ea8000c1e1900 */
[----:B------:R-:W3:Y:S01]  /*1390*/  LDG.E R0, desc[UR48][R4.64+0x4] ;  /* 0x0000043004007981 */ /* 0x000ee2000c1e1900 */
[----:B--2---:R-:W-:Y:S02]  /*13a0*/  R2UR UR6, R3 ;  /* 0x00000000030672ca */ /* 0x004fe400000e0000 */
[----:B---3--:R-:W-:-:S13]  /*13b0*/  R2UR UR4, R0 ;  /* 0x00000000000472ca */ /* 0x008fda00000e0000 */
[----:B------:R-:W-:-:S12]  /*13c0*/  UIADD3 UR6, -UR6, UR4, URZ ;  /* 0x0000000406067290 */ /* 0x000fd8000fffe13f */
.L_x_6076:
[----:B------:R-:W-:Y:S01]  /*13d0*/  UIADD3 UR50, -UR50, UR6, URZ ;  /* 0x0000000632327290 */ /* 0x000fe2000fffe13f */
[----:B------:R-:W-:Y:S01]  /*13e0*/  IMAD.MOV.U32 R3, RZ, RZ, RZ ;  /* 0x000000ffff037224 */ /* 0x000fe200078e00ff */
[----:B------:R-:W-:Y:S01]  /*13f0*/  ULEA UR5, UR52, 0x7f, 0x6 ;  /* 0x0000007f34057891 */ /* 0x000fe2000f8e303f */
[----:B------:R-:W-:Y:S01]  /*1400*/  IMAD.MOV.U32 R0, RZ, RZ, RZ ;  /* 0x000000ffff007224 */ /* 0x000fe200078e00ff */
[----:B------:R-:W-:Y:S01]  /*1410*/  UIADD3 UR4, UR50, 0x3f, URZ ;  /* 0x0000003f32047890 */ /* 0x000fe2000fffe03f */
[----:B------:R-:W-:Y:S01]  /*1420*/  CS2R R150, SRZ ;  /* 0x0000000000967805 */ /* 0x000fe2000001ff00 */
[----:B------:R-:W-:Y:S01]  /*1430*/  UIADD3 UR6, UR50, UR5, -UR51 ;  /* 0x0000000532067290 */ /* 0x000fe2000fffe833 */
[----:B------:R-:W-:Y:S01]  /*1440*/  CS2R R148, SRZ ;  /* 0x0000000000947805 */ /* 0x000fe2000001ff00 */
[----:B------:R-:W-:Y:S01]  /*1450*/  UISETP.NE.AND UP0, UPT, UR46, 0x1, UPT ;  /* 0x000000012e00788c */ /* 0x000fe2000bf05270 */
[----:B------:R-:W-:Y:S01]  /*1460*/  CS2R R146, SRZ ;  /* 0x0000000000927805 */ /* 0x000fe2000001ff00 */
[----:B------:R-:W-:Y:S01]  /*1470*/  USHF.R.S32.HI UR5, URZ, 0x1f, UR4 ;  /* 0x0000001f3f057899 */ /* 0x000fe20008011404 */
[----:B------:R-:W-:Y:S01]  /*1480*/  CS2R R144, SRZ ;  /* 0x0000000000907805 */ /* 0x000fe2000001ff00 */
[----:B------:R-:W-:Y:S01]  /*1490*/  USHF.R.S32.HI UR7, URZ, 0x1f, UR6 ;  /* 0x0000001f3f077899 */ /* 0x000fe20008011406 */
[----:B------:R-:W-:Y:S01]  /*14a0*/  CS2R R142, SRZ ;  /* 0x00000000008e7805 */ /* 0x000fe2000001ff00 */
[----:B------:R-:W-:Y:S01]  /*14b0*/  ULEA.HI UR5, UR5, UR4, URZ, 0x6 ;  /* 0x0000000405057291 */ /* 0x000fe2000f8f303f */
[----:B------:R-:W-:Y:S01]  /*14c0*/  PLOP3.LUT P0, PT, PT, PT, UP0, 0x80, 0x0 ;  /* 0x000000000000781c */ /* 0x000fe20003f0f008 */
        /* <DEDUP_REMOVED lines=64> */
[----:B------:R-:W-:Y:S06]  /*18d0*/  @!P0 BRA `(.L_x_6077) ;  /* 0x0000001800248947 */ /* 0x000fec0003800000 */
[----:B------:R-:W-:Y:S01]  /*18e0*/  UISETP.GE.AND UP0, UPT, UR53, 0x1, UPT ;  /* 0x000000013500788c */ /* 0x000fe2000bf06270 */
[----:B------:R-:W-:-:S05]  /*18f0*/  PLOP3.LUT P0, PT, PT, PT, PT, 0x80, 0x0 ;  /* 0x000000000000781c */ /* 0x000fca0003f0f070 */
[----:B------:R-:W-:-:S13]  /*1900*/  PLOP3.LUT P1, PT, PT, PT, UP0, 0x80, 0x0 ;  /* 0x000000000000781c */ /* 0x000fda0003f2f008 */
        /* <DEDUP_REMOVED lines=15> */
.L_x_6079:
[----:B------:R-:W-:Y:S01]  /*1a00*/  ULEA UR21, UR39, UR40, 0x3 ;  /* 0x0000002827157291 */ /* 0x000fe2000f8e183f */
[----:B------:R-:W-:-:S05]  /*1a10*/  IMAD.U32 R4, RZ, RZ, UR38 ;  /* 0x00000026ff047e24 */ /* 0x000fca000f8e00ff */
[----:B------:R-:W-:-:S04]  /*1a20*/  SHF.L.U32 R4, R4, 0x1f, RZ ;  /* 0x0000001f04047819 */ /* 0x000fc800000006ff */
[----:B------:R-:W0:Y:S02]  /*1a30*/  SYNCS.PHASECHK.TRANS64.TRYWAIT P1, [UR21+0x28c50], R4 ;  /* 0x028c5004ff0075a7 */ /* 0x000e240008020155 */
[----:B0-----:R-:W-:Y:S05]  /*1a40*/  @!P1 BRA `(.L_x_6080) ;  /* 0x000000e800b09947 */ /* 0x001fea0003800000 */
.L_x_6215:
        /* <DEDUP_REMOVED lines=24> */
[----:B------:R-:W-:-:S06]  /*1bd0*/  UISETP.GE.AND UP0, UPT, UR53, 0x2, UPT ;  /* 0x000000023500788c */ /* 0x000fcc000bf06270 */
[----:B------:R-:W-:Y:S02]  /*1be0*/  PLOP3.LUT P1, PT, PT, PT, UP0, 0x80, 0x0 ;  /* 0x000000000000781c */ /* 0x000fe40003f2f008 */
        /* <DEDUP_REMOVED lines=19> */
[----:B------:R-:W-:-:S06]  /*1d20*/  UIADD3 UR53, UR53, -0x2, URZ ;  /* 0xfffffffe35357890 */ /* 0x000fcc000fffe03f */
[----:B0-----:R-:W-:-:S07]  /*1d30*/  IMAD.U32 R4, RZ, RZ, UR53 ;  /* 0x00000035ff047e24 */ /* 0x001fce000f8e00ff */
.L_x_6086:
[----:B------:R-:W-:Y:S01]  /*1d40*/  BAR.SYNC.DEFER_BLOCKING 0xe, 0x100 ;  /* 0x0384000000007b1d */ /* 0x000fe20000010000 */
[----:B-1----:R-:W-:Y:S01]  /*1d50*/  IMAD.U32 R5, RZ, RZ, UR39 ;  /* 0x00000027ff057e24 */ /* 0x002fe2000f8e00ff */
[----:B------:R-:W-:Y:S01]  /*1d60*/  UIADD3 UR39, UR39, 0x1, URZ ;  /* 0x0000000127277890 */ /* 0x000fe2000fffe03f */
[C---:B------:R-:W-:Y:S01]  /*1d70*/  ISETP.GT.AND P3, PT, R4.reuse, RZ, PT ;  /* 0x000000ff0400720c */ /* 0x040fe20003f64270 */
[----:B------:R-:W-:Y:S02]  /*1d80*/  VIADD R4, R4, 0xffffffff ;  /* 0xffffffff04047836 */ /* 0x000fe40000000000 */
[----:B------:R-:W-:Y:S01]  /*1d90*/  IMAD R5, R5, 0x40, R2 ;  /* 0x0000004005057824 */ /* 0x000fe200078e0202 */
        /* <DEDUP_REMOVED lines=137> */
.L_x_6082:
[----:B------:R-:W-:Y:S01]  /*2630*/  ULEA UR21, UR39, UR40, 0x3 ;  /* 0x0000002827157291 */ /* 0x000fe2000f8e183f */
[----:B------:R-:W-:-:S04]  /*2640*/  MOV R5, UR38 ;  /* 0x0000002600057c02 */ /* 0x000fc80008000f00 */
[----:B------:R-:W-:-:S04]  /*2650*/  SHF.L.U32 R5, R5, 0x1f, RZ ;  /* 0x0000001f05057819 */ /* 0x000fc800000006ff */
[----:B------:R0:W1:Y:S01]  /*2660*/  SYNCS.PHASECHK.TRANS64.TRYWAIT P1, [UR21+0x28c50], R5 ;  /* 0x028c5005ff0075a7 */ /* 0x0000620008020155 */
[----:B------:R-:W-:Y:S05]  /*2670*/  @!P0 BRA `(.L_x_6083) ;  /* 0x0000000000048947 */ /* 0x000fea0003800000 */
[----:B------:R-:W-:Y:S01]  /*2680*/  BPT.TRAP 0x1 ;  /* 0x000000040000795c */ /* 0x000fe20000300000 */
.L_x_6083:
[----:B-1----:R-:W-:Y:S05]  /*2690*/  @P1 BRA `(.L_x_6084) ;  /* 0x0000000000081947 */ /* 0x002fea0003800000 */
[----:B------:R-:W1:Y:S02]  /*26a0*/  SYNCS.PHASECHK.TRANS64.TRYWAIT P1, [UR21+0x28c50], R5 ;  /* 0x028c5005ff0075a7 */ /* 0x000e640008020155 */
[----:B-1----:R-:W-:Y:S05]  /*26b0*/  @!P1 BRA `(.L_x_6085) ;  /* 0x000000dc00ac9947 */ /* 0x002fea0003800000 */
.L_x_6084:
        /* <DEDUP_REMOVED lines=29> */
.L_x_6081:
[----:B------:R-:W-:Y:S01]  /*2890*/  BAR.SYNC.DEFER_BLOCKING 0xe, 0x100 ;  /* 0x0384000000007b1d */ /* 0x000fe20000010000 */
[----:B-1----:R-:W-:Y:S01]  /*28a0*/  IMAD.U32 R5, RZ, RZ, UR39 ;  /* 0x00000027ff057e24 */ /* 0x002fe2000f8e00ff */
        /* <DEDUP_REMOVED lines=140> */
.L_x_6077:
[----:B------:R-:W-:Y:S01]  /*3170*/  UISETP.GE.AND UP0, UPT, UR53, 0x1, UPT ;  /* 0x000000013500788c */ /* 0x000fe2000bf06270 */
[----:B------:R-:W-:-:S05]  /*3180*/  PLOP3.LUT P0, PT, PT, PT, PT, 0x80, 0x0 ;  /* 0x000000000000781c */ /* 0x000fca0003f0f070 */
[----:B------:R-:W-:-:S13]  /*3190*/  PLOP3.LUT P1, PT, PT, PT, UP0, 0x80, 0x0 ;  /* 0x000000000000781c */ /* 0x000fda0003f2f008 */
        /* <DEDUP_REMOVED lines=31> */
.L_x_6087:
        /* <DEDUP_REMOVED lines=9> */
.L_x_6216:
[----:B------:R-:W-:Y:S05]  /*3420*/  @!P0 BRA `(.L_x_6089) ;  /* 0x0000000000048947 */ /* 0x000fea0003800000 */
[----:B------:R-:W-:Y:S01]  /*3430*/  BPT.TRAP 0x1 ;  /* 0x000000040000795c */ /* 0x000fe20000300000 */
.L_x_6089:
[----:B------:R-:W-:Y:S02]  /*3440*/  IMAD.U32 R7, RZ, RZ, UR39 ;  /* 0x00000027ff077e24 */ /* 0x000fe4000f8e00ff */
[----:B------:R-:W-:-:S03]  /*3450*/  IMAD.U32 R8, RZ, RZ, UR38 ;  /* 0x00000026ff087e24 */ /* 0x000fc6000f8e00ff */
[----:B------:R-:W-:Y:S02]  /*3460*/  LEA R7, R7, UR40, 0x3 ;  /* 0x0000002807077c11 */ /* 0x000fe4000f8e18ff */
[----:B------:R-:W-:-:S04]  /*3470*/  SHF.L.U32 R8, R8, 0x1f, RZ ;  /* 0x0000001f08087819 */ /* 0x000fc800000006ff */
[----:B------:R1:W2:Y:S01]  /*3480*/  SYNCS.PHASECHK.TRANS64.TRYWAIT P1, [R7+URZ+0x28c30], R8 ;  /* 0x028c3008070075a7 */ /* 0x0002a2000802017f */
[----:B------:R-:W-:Y:S05]  /*3490*/  @!P0 BRA `(.L_x_6090) ;  /* 0x0000000000048947 */ /* 0x000fea0003800000 */
[----:B------:R-:W-:Y:S01]  /*34a0*/  BPT.TRAP 0x1 ;  /* 0x000000040000795c */ /* 0x000fe20000300000 */
.L_x_6090:
[----:B--2---:R-:W-:Y:S05]  /*34b0*/  @P1 BRA `(.L_x_6091) ;  /* 0x0000000000081947 */ /* 0x004fea0003800000 */
[----:B------:R-:W2:Y:S02]  /*34c0*/  SYNCS.PHASECHK.TRANS64.TRYWAIT P1, [R7+URZ+0x28c30], R8 ;  /* 0x028c3008070075a7 */ /* 0x000ea4000802017f */
[----:B--2---:R-:W-:Y:S05]  /*34d0*/  @!P1 BRA `(.L_x_6092) ;  /* 0x000000d000549947 */ /* 0x004fea0003800000 */
.L_x_6091:
[----:B0-----:R-:W0:Y:S01]  /*34e0*/  S2R R0, SR_TID.X ;  /* 0x0000000000007919 */ /* 0x001e220000002100 */
[----:B------:R-:W-:-:S04]  /*34f0*/  UIADD3 UR4, UR40, 0x22400, URZ ;  /* 0x0002240028047890 */ /* 0x000fc8000fffe03f */
[----:B------:R-:W-:-:S04]  /*3500*/  USHF.R.U32.HI UR4, URZ, 0x4, UR4 ;  /* 0x000000043f047899 */ /* 0x000fc80008011604 */
[----:B------:R-:W-:Y:S01]  /*3510*/  ULOP3.LUT UR4, UR4, 0x3fff, URZ, 0xc0, !UPT ;  /* 0x00003fff04047892 */ /* 0x000fe2000f8ec03f */
[----:B0-----:R-:W-:-:S05]  /*3520*/  LOP3.LUT R3, R0, 0x7f, RZ, 0xc0, !PT ;  /* 0x0000007f00037812 */ /* 0x001fca00078ec0ff */
        /* <DEDUP_REMOVED lines=14> */
[----:B------:R-:W-:Y:S01]  /*3610*/  IMAD R5, R5, 0x40, R2 ;  /* 0x0000004005057824 */ /* 0x000fe200078e0202 */
[----:B------:R-:W-:Y:S01]  /*3620*/  UMOV UR11, 0x40000040 ;  /* 0x40000040000b7882 */ /* 0x000fe20000000000 */
[----:B------:R-:W-:Y:S01]  /*3630*/  UMOV UR9, 0x40000040 ;  /* 0x4000004000097882 */ /* 0x000fe20000000000 */
[----:B------:R-:W-:-:S02]  /*3640*/  ULEA UR18, UR39, UR18, 0x9 ;  /* 0x0000001227127291 */ /* 0x000fc4000f8e483f */
[----:B------:R-:W-:Y:S02]  /*3650*/  ULOP3.LUT UR16, UR4, 0x10000, URZ, 0xfc, !UPT ;  /* 0x0001000004107892 */ /* 0x000fe4000f8efc3f */
[----:B------:R-:W-:Y:S02]  /*3660*/  UIADD3 UR6, UR18, 0x2, URZ ;  /* 0x0000000212067890 */ /* 0x000fe4000fffe03f */
[----:B------:R-:W-:Y:S02]  /*3670*/  UIADD3 UR4, UR16, 0x2, URZ ;  /* 0x0000000210047890 */ /* 0x000fe4000fffe03f */
[----:B------:R-:W-:Y:S02]  /*3680*/  UIADD3 UR10, UR18, 0x4, URZ ;  /* 0x00000004120a7890 */ /* 0x000fe4000fffe03f */
[----:B------:R-:W-:Y:S02]  /*3690*/  UIADD3 UR8, UR16, 0x4, URZ ;  /* 0x0000000410087890 */ /* 0x000fe4000fffe03f */
[----:B------:R-:W-:Y:S01]  /*36a0*/  HGMMA.64x64x16.F32 R24, gdesc[UR16], RZ, !UPT, gsb0 ;  /* 0x00e00000101879f0 */ /* 0x000fe2000c0008ff */
[----:B------:R-:W-:-:S02]  /*36b0*/  UIADD3 UR14, UR18, 0x6, URZ ;  /* 0x00000006120e7890 */ /* 0x000fc4000fffe03f */
[----:B------:R-:W-:Y:S01]  /*36c0*/  UIADD3 UR12, UR16, 0x6, URZ ;  /* 0x00000006100c7890 */ /* 0x000fe2000fffe03f */
[----:B------:R-:W-:Y:S01]  /*36d0*/  UMOV UR15, 0x40000040 ;  /* 0x40000040000f7882 */ /* 0x000fe20000000000 */
[----:B------:R-:W-:Y:S01]  /*36e0*/  UMOV UR13, 0x40000040 ;  /* 0x40000040000d7882 */ /* 0x000fe20000000000 */
[----:B------:R-:W-:Y:S02]  /*36f0*/  WARPGROUP.DEPBAR.LE gsb0, 0x0 ;  /* 0x00008000000079c5 */ /* 0x000fe40000010000 */
[----:B------:R-:W-:-:S06]  /*3700*/  WARPGROUP.ARRIVE ;  /* 0x00000000000079c5 */ /* 0x000fcc0000000000 */
[----:B------:R-:W-:Y:S01]  /*3710*/  HGMMA.64x64x16.F32 R24, gdesc[UR4], R24, gsb0 ;  /* 0x00e00000041879f0 */ /* 0x000fe20008000818 */
[----:B------:R-:W-:Y:S02]  /*3720*/  UMOV UR6, 0x40 ;  /* 0x0000004000067882 */ /* 0x000fe40000000000 */
[----:B------:R-:W-:-:S04]  /*3730*/  UIMAD UR6, UR53, -0x40, UR6 ;  /* 0xffffffc0350678a4 */ /* 0x000fc8000f8e0206 */
[----:B------:R-:W-:Y:S02]  /*3740*/  UIADD3 UR7, UR50, 0x1, UR6 ;  /* 0x0000000132077890 */ /* 0x000fe4000fffe006 */
[----:B------:R-:W-:-:S04]  /*3750*/  IMAD.U32 R3, RZ, RZ, UR6 ;  /* 0x00000006ff037e24 */ /* 0x000fc8000f8e00ff */
[----:B------:R-:W-:Y:S02]  /*3760*/  MOV R9, UR7 ;  /* 0x0000000700097c02 */ /* 0x000fe40008000f00 */
[----:B------:R-:W-:Y:S02]  /*3770*/  IADD3 R3, -R16, UR50, R3 ;  /* 0x0000003210037c10 */ /* 0x000fe4000fffe103 */
[----:B------:R-:W-:-:S04]  /*3780*/  IADD3 R4, R9, -UR51, -R16 ;  /* 0x8000003309047c10 */ /* 0x000fc8000fffe810 */
        /* <DEDUP_REMOVED lines=8> */
[----:B------:R-:W-:Y:S01]  /*3810*/  HGMMA.64x64x16.F32 R24, gdesc[UR8], R24, gsb0 ;  /* 0x00e00000081879f0 */ /* 0x000fe20008000818 */
[----:B------:R-:W-:Y:S02]  /*3820*/  ULDC UR10, c[0x0][0x988] ;  /* 0x00026200000a7ab9 */ /* 0x000fe40000000800 */
[----:B------:R-:W-:Y:S02]  /*3830*/  WARPGROUP.DEPBAR.LE gsb0, 0x0 ;  /* 0x00008000000079c5 */ /* 0x000fe40000010000 */
[----:B------:R-:W-:-:S06]  /*3840*/  WARPGROUP.ARRIVE ;  /* 0x00000000000079c5 */ /* 0x000fcc0000000000 */
[----:B------:R-:W-:Y:S03]  /*3850*/  HGMMA.64x64x16.F32 R24, gdesc[UR12], R24, gsb0 ;  /* 0x00e000000c1879f0 */ /* 0x000fe60008000818 */
[----:B------:R-:W-:Y:S02]  /*3860*/  WARPGROUP.DEPBAR.LE gsb0, 0x0 ;  /* 0x00008000000079c5 */ /* 0x000fe40000010000 */
[----:B------:R-:W-:Y:S02]  /*3870*/  FSEL R26, R26, -INF , P2 ;  /* 0xff8000001a1a7808 */ /* 0x000fe40001000000 */
        /* <DEDUP_REMOVED lines=42> */
[----:B------:R-:W-:Y:S02]  /*3b20*/  ISETP.GT.AND P2, PT, R3, RZ, PT ;  /* 0x000000ff0300720c */ /* 0x000fe40003f44270 */
[----:B------:R-:W-:Y:S02]  /*3b30*/  FMNMX.FTZ R6, R55, R6, !PT ;  /* 0x0000000637067209 */ /* 0x000fe40007810000 */
[----:B------:R-:W-:-:S02]  /*3b40*/  ISETP.GT.AND P3, PT, R3, 0x1, PT ;  /* 0x000000010300780c */ /* 0x000fc40003f64270 */
[----:B------:R-:W-:Y:S01]  /*3b50*/  ISETP.GT.AND P4, PT, R3, 0x8, PT ;  /* 0x000000080300780c */ /* 0x000fe20003f84270 */
[----:B------:R-:W0:Y:S01]  /*3b60*/  SHFL.BFLY PT, R9, R6, 0x2, 0x1f ;  /* 0x0c401f0006097f89 */ /* 0x000e2200000e0000 */
[----:B------:R-:W-:Y:S02]  /*3b70*/  FSEL R24, R24, -INF , P2 ;  /* 0xff80000018187808 */ /* 0x000fe40001000000 */
        /* <DEDUP_REMOVED lines=13> */
[----:B0-----:R-:W-:Y:S02]  /*3c50*/  FMNMX.FTZ R10, R6, R9, !PT ;  /* 0x00000009060a7209 */ /* 0x001fe40007810000 */
[----:B------:R-:W-:Y:S02]  /*3c60*/  ISETP.GT.AND P2, PT, R3, 0x19, PT ;  /* 0x000000190300780c */ /* 0x000fe40003f44270 */
[----:B------:R-:W-:Y:S01]  /*3c70*/  FSEL R36, R36, -INF , P3 ;  /* 0xff80000024247808 */ /* 0x000fe20001800000 */
[----:B------:R-:W0:Y:S01]  /*3c80*/  SHFL.BFLY PT, R11, R10, 0x1, 0x1f ;  /* 0x0c201f000a0b7f89 */ /* 0x000e2200000e0000 */
        /* <DEDUP_REMOVED lines=26> */
[----:B------:R-:W-:Y:S02]  /*3e30*/  FMNMX.FTZ R4, R52, R3, !PT ;  /* 0x0000000334047209 */ /* 0x000fe40007810000 */
[----:B0-----:R-:W-:Y:S02]  /*3e40*/  FMNMX.FTZ R5, R10, R11, !PT ;  /* 0x0000000b0a057209 */ /* 0x001fe40007810000 */
[----:B------:R-:W-:Y:S02]  /*3e50*/  FMNMX.FTZ R4, R53, R4, !PT ;  /* 0x0000000435047209 */ /* 0x000fe40007810000 */
[C---:B------:R-:W-:Y:S01]  /*3e60*/  FSETP.NEU.FTZ.AND P5, PT, R5.reuse, -INF , PT ;  /* 0xff8000000500780b */ /* 0x040fe20003fbd000 */
[----:B------:R-:W-:Y:S02]  /*3e70*/  FMUL.FTZ R6, R5, UR10 ;  /* 0x0000000a05067c20 */ /* 0x000fe40008410000 */
[----:B------:R-:W0:Y:S03]  /*3e80*/  SHFL.BFLY PT, R3, R4, 0x2, 0x1f ;  /* 0x0c401f0004037f89 */ /* 0x000e2600000e0000 */
[----:B------:R-:W-:-:S05]  /*3e90*/  FSEL R6, R6, RZ, P5 ;  /* 0x000000ff06067208 */ /* 0x000fca0002800000 */
        /* <DEDUP_REMOVED lines=16> */
[----:B0-----:R-:W-:Y:S01]  /*3fa0*/  FMNMX.FTZ R3, R4, R3, !PT ;  /* 0x0000000304037209 */ /* 0x001fe20007810000 */
[----:B------:R-:W-:Y:S04]  /*3fb0*/  MUFU.EX2 R26, R26 ;  /* 0x0000001a001a7308 */ /* 0x000fe80000000800 */
[----:B------:R-:W0:Y:S04]  /*3fc0*/  SHFL.BFLY PT, R4, R3, 0x1, 0x1f ;  /* 0x0c201f0003047f89 */ /* 0x000e2800000e0000 */
[----:B------:R-:W3:Y:S08]  /*3fd0*/  MUFU.EX2 R27, R27 ;  /* 0x0000001b001b7308 */ /* 0x000ef00000000800 */
[----:B------:R-:W-:Y:S08]  /*3fe0*/  MUFU.EX2 R30, R30 ;  /* 0x0000001e001e7308 */ /* 0x000ff00000000800 */
[----:B------:R-:W4:Y:S01]  /*3ff0*/  MUFU.EX2 R31, R31 ;  /* 0x0000001f001f7308 */ /* 0x000f220000000800 */
[----:B---3--:R-:W-:-:S02]  /*4000*/  F2FP.F16.F32.PACK_AB R153, R27, R26 ;  /* 0x0000001a1b99723e */ /* 0x008fc400000000ff */
[----:B0-----:R-:W-:-:S04]  /*4010*/  FMNMX.FTZ R4, R3, R4, !PT ;  /* 0x0000000403047209 */ /* 0x001fc80007810000 */
[C---:B------:R-:W-:Y:S01]  /*4020*/  FSETP.NEU.FTZ.AND P2, PT, R4.reuse, -INF , PT ;  /* 0xff8000000400780b */ /* 0x040fe20003f5d000 */
[----:B------:R-:W-:Y:S01]  /*4030*/  FMUL.FTZ R3, R4, UR10 ;  /* 0x0000000a04037c20 */ /* 0x000fe20008410000 */
[----:B------:R-:W0:Y:S04]  /*4040*/  MUFU.EX2 R34, R34 ;  /* 0x0000002200227308 */ /* 0x000e280000000800 */
[----:B------:R-:W-:Y:S01]  /*4050*/  FSEL R6, R3, RZ, P2 ;  /* 0x000000ff03067208 */ /* 0x000fe20001000000 */
[----:B------:R-:W-:Y:S01]  /*4060*/  FADD.FTZ R3, R26, R27 ;  /* 0x0000001b1a037221 */ /* 0x000fe20000010000 */
[----:B----4-:R-:W-:Y:S02]  /*4070*/  F2FP.F16.F32.PACK_AB R155, R31, R30 ;  /* 0x0000001e1f9b723e */ /* 0x010fe400000000ff */
[----:B------:R-:W3:Y:S01]  /*4080*/  MUFU.EX2 R35, R35 ;  /* 0x0000002300237308 */ /* 0x000ee20000000800 */
        /* <DEDUP_REMOVED lines=16> */
[----:B0-----:R-:W-:Y:S01]  /*4190*/  FADD.FTZ R12, R34, R11 ;  /* 0x0000000b220c7221 */ /* 0x001fe20000010000 */
        /* <DEDUP_REMOVED lines=8> */
[----:B---3--:R-:W-:-:S06]  /*4220*/  F2FP.F16.F32.PACK_AB R157, R35, R34 ;  /* 0x00000022239d723e */ /* 0x008fcc00000000ff */
[----:B------:R-:W0:Y:S01]  /*4230*/  MUFU.EX2 R29, R29 ;  /* 0x0000001d001d7308 */ /* 0x000e220000000800 */
[----:B----4-:R-:W-:Y:S01]  /*4240*/  FADD.FTZ R9, R24, R25 ;  /* 0x0000001918097221 */ /* 0x010fe20000010000 */
[----:B------:R-:W-:-:S06]  /*4250*/  F2FP.F16.F32.PACK_AB R152, R25, R24 ;  /* 0x000000181998723e */ /* 0x000fcc00000000ff */
[----:B------:R-:W3:Y:S01]  /*4260*/  MUFU.EX2 R32, R32 ;  /* 0x0000002000207308 */ /* 0x000ee20000000800 */
[----:B-----5:R-:W-:Y:S01]  /*4270*/  FADD.FTZ R10, R28, R9 ;  /* 0x000000091c0a7221 */ /* 0x020fe20000010000 */
[----:B------:R-:W-:-:S06]  /*4280*/  FADD.FTZ R9, R35, R12 ;  /* 0x0000000c23097221 */ /* 0x000fcc0000010000 */
[----:B------:R-:W4:Y:S01]  /*4290*/  MUFU.EX2 R38, R38 ;  /* 0x0000002600267308 */ /* 0x000f220000000800 */
[C---:B0-----:R-:W-:Y:S01]  /*42a0*/  FADD.FTZ R3, R29.reuse, R10 ;  /* 0x0000000a1d037221 */ /* 0x041fe20000010000 */
[----:B------:R-:W-:Y:S01]  /*42b0*/  F2FP.F16.F32.PACK_AB R154, R29, R28 ;  /* 0x0000001c1d9a723e */ /* 0x000fe200000000ff */
[----:B------:R-:W-:Y:S06]  /*42c0*/  BAR.SYNC.DEFER_BLOCKING 0xf, 0x100 ;  /* 0x03c4000000007b1d */ /* 0x000fec0000010000 */
[----:B------:R-:W0:Y:S01]  /*42d0*/  MUFU.EX2 R33, R33 ;  /* 0x0000002100217308 */ /* 0x000e220000000800 */
[----:B---3--:R-:W-:-:S07]  /*42e0*/  FADD.FTZ R10, R32, R3 ;  /* 0x00000003200a7221 */ /* 0x008fce0000010000 */
[----:B------:R-:W3:Y:S01]  /*42f0*/  MUFU.EX2 R39, R39 ;  /* 0x0000002700277308 */ /* 0x000ee20000000800 */
[----:B----4-:R-:W-:-:S07]  /*4300*/  FADD.FTZ R12, R38, R9 ;  /* 0x00000009260c7221 */ /* 0x010fce0000010000 */
[----:B------:R-:W4:Y:S01]  /*4310*/  MUFU.EX2 R36, R36 ;  /* 0x0000002400247308 */ /* 0x000f220000000800 */
[C---:B0-----:R-:W-:Y:S01]  /*4320*/  FADD.FTZ R3, R33.reuse, R10 ;  /* 0x0000000a21037221 */ /* 0x041fe20000010000 */
[----:B------:R-:W-:Y:S01]  /*4330*/  F2FP.F16.F32.PACK_AB R156, R33, R32 ;  /* 0x00000020219c723e */ /* 0x000fe200000000ff */
[----:B------:R0:W-:Y:S05]  /*4340*/  STSM.16.M88.4 [R19+0x26800], R152 ;  /* 0x0268009813007844 */ /* 0x0001ea0000000200 */
[----:B------:R-:W5:Y:S01]  /*4350*/  MUFU.EX2 R42, R42 ;  /* 0x0000002a002a7308 */ /* 0x000f620000000800 */
[C---:B---3--:R-:W-:Y:S01]  /*4360*/  FADD.FTZ R9, R39.reuse, R12 ;  /* 0x0000000c27097221 */ /* 0x048fe20000010000 */
[----:B------:R-:W-:-:S06]  /*4370*/  F2FP.F16.F32.PACK_AB R159, R39, R38 ;  /* 0x00000026279f723e */ /* 0x000fcc00000000ff */
[----:B------:R-:W3:Y:S01]  /*4380*/  MUFU.EX2 R37, R37 ;  /* 0x0000002500257308 */ /* 0x000ee20000000800 */
[----:B----4-:R-:W-:-:S07]  /*4390*/  FADD.FTZ R10, R36, R3 ;  /* 0x00000003240a7221 */ /* 0x010fce0000010000 */
[----:B------:R-:W4:Y:S01]  /*43a0*/  MUFU.EX2 R40, R40 ;  /* 0x0000002800287308 */ /* 0x000f220000000800 */
[----:B-----5:R-:W-:-:S07]  /*43b0*/  FADD.FTZ R12, R42, R9 ;  /* 0x000000092a0c7221 */ /* 0x020fce0000010000 */
[----:B------:R-:W5:Y:S01]  /*43c0*/  MUFU.EX2 R43, R43 ;  /* 0x0000002b002b7308 */ /* 0x000f620000000800 */
[C---:B---3--:R-:W-:Y:S01]  /*43d0*/  FADD.FTZ R9, R37.reuse, R10 ;  /* 0x0000000a25097221 */ /* 0x048fe20000010000 */
[----:B------:R-:W-:-:S05]  /*43e0*/  F2FP.F16.F32.PACK_AB R158, R37, R36 ;  /* 0x00000024259e723e */ /* 0x000fca00000000ff */
[----:B------:R0:W-:Y:S01]  /*43f0*/  STSM.16.M88.4 [R184], R156 ;  /* 0x0000009cb8007844 */ /* 0x0001e20000000200 */
[----:B------:R-:W3:Y:S01]  /*4400*/  MUFU.EX2 R41, R41 ;  /* 0x0000002900297308 */ /* 0x000ee20000000800 */
[----:B----4-:R-:W-:-:S07]  /*4410*/  FADD.FTZ R10, R40, R9 ;  /* 0x00000009280a7221 */ /* 0x010fce0000010000 */
[----:B------:R-:W4:Y:S01]  /*4420*/  MUFU.EX2 R46, R46 ;  /* 0x0000002e002e7308 */ /* 0x000f220000000800 */
[C---:B-----5:R-:W-:Y:S01]  /*4430*/  FADD.FTZ R11, R43.reuse, R12 ;  /* 0x0000000c2b0b7221 */ /* 0x060fe20000010000 */
[----:B------:R-:W-:-:S06]  /*4440*/  F2FP.F16.F32.PACK_AB R161, R43, R42 ;  /* 0x0000002a2ba1723e */ /* 0x000fcc00000000ff */
[----:B------:R-:W-:Y:S01]  /*4450*/  MUFU.EX2 R44, R44 ;  /* 0x0000002c002c7308 */ /* 0x000fe20000000800 */
[C---:B---3--:R-:W-:Y:S01]  /*4460*/  FADD.FTZ R9, R41.reuse, R10 ;  /* 0x0000000a29097221 */ /* 0x048fe20000010000 */
[----:B------:R-:W-:-:S06]  /*4470*/  F2FP.F16.F32.PACK_AB R160, R41, R40 ;  /* 0x0000002829a0723e */ /* 0x000fcc00000000ff */
[----:B------:R-:W3:Y:S01]  /*4480*/  MUFU.EX2 R47, R47 ;  /* 0x0000002f002f7308 */ /* 0x000ee20000000800 */
[----:B----4-:R-:W-:-:S07]  /*4490*/  FADD.FTZ R10, R46, R11 ;  /* 0x0000000b2e0a7221 */ /* 0x010fce0000010000 */
[----:B------:R-:W4:Y:S08]  /*44a0*/  MUFU.EX2 R45, R45 ;  /* 0x0000002d002d7308 */ /* 0x000f300000000800 */
[----:B------:R-:W-:Y:S01]  /*44b0*/  MUFU.EX2 R50, R50 ;  /* 0x0000003200327308 */ /* 0x000fe20000000800 */
[C---:B---3--:R-:W-:Y:S01]  /*44c0*/  F2FP.F16.F32.PACK_AB R163, R47.reuse, R46 ;  /* 0x0000002e2fa3723e */ /* 0x048fe200000000ff */
[----:B------:R-:W-:-:S06]  /*44d0*/  FADD.FTZ R47, R47, R10 ;  /* 0x0000000a2f2f7221 */ /* 0x000fcc0000010000 */
[----:B------:R-:W3:Y:S01]  /*44e0*/  MUFU.EX2 R51, R51 ;  /* 0x0000003300337308 */ /* 0x000ee20000000800 */
[----:B----4-:R-:W-:-:S05]  /*44f0*/  F2FP.F16.F32.PACK_AB R162, R45, R44 ;  /* 0x0000002c2da2723e */ /* 0x010fca00000000ff */
[----:B------:R0:W-:Y:S02]  /*4500*/  STSM.16.M88.4 [R22], R160 ;  /* 0x000000a016007844 */ /* 0x0001e40000000200 */
[----:B------:R-:W-:Y:S08]  /*4510*/  MUFU.EX2 R48, R48 ;  /* 0x0000003000307308 */ /* 0x000ff00000000800 */
[----:B------:R-:W4:Y:S01]  /*4520*/  MUFU.EX2 R49, R49 ;  /* 0x0000003100317308 */ /* 0x000f220000000800 */
[----:B---3--:R-:W-:Y:S01]  /*4530*/  F2FP.F16.F32.PACK_AB R165, R51, R50 ;  /* 0x0000003233a5723e */ /* 0x008fe200000000ff */
[----:B------:R-:W-:-:S04]  /*4540*/  FADD.FTZ R50, R50, R47 ;  /* 0x0000002f32327221 */ /* 0x000fc80000010000 */
[----:B------:R-:W-:Y:S02]  /*4550*/  FADD.FTZ R51, R51, R50 ;  /* 0x0000003233337221 */ /* 0x000fe40000010000 */
[----:B------:R-:W-:Y:S08]  /*4560*/  MUFU.EX2 R54, R54 ;  /* 0x0000003600367308 */ /* 0x000ff00000000800 */
[----:B------:R-:W3:Y:S01]  /*4570*/  MUFU.EX2 R55, R55 ;  /* 0x0000003700377308 */ /* 0x000ee20000000800 */
[----:B----4-:R-:W-:-:S07]  /*4580*/  F2FP.F16.F32.PACK_AB R164, R49, R48 ;  /* 0x0000003031a4723e */ /* 0x010fce00000000ff */
[----:B------:R-:W-:Y:S08]  /*4590*/  MUFU.EX2 R52, R52 ;  /* 0x0000003400347308 */ /* 0x000ff00000000800 */
[----:B------:R4:W5:Y:S01]  /*45a0*/  MUFU.EX2 R3, R6 ;  /* 0x0000000600037308 */ /* 0x0009620000000800 */
[----:B---3--:R-:W-:Y:S01]  /*45b0*/  F2FP.F16.F32.PACK_AB R167, R55, R54 ;  /* 0x0000003637a7723e */ /* 0x008fe200000000ff */
[----:B----4-:R-:W-:-:S04]  /*45c0*/  FADD.FTZ R6, R44, R9 ;  /* 0x000000092c067221 */ /* 0x010fc80000010000 */
        /* <DEDUP_REMOVED lines=11> */
.L_x_6093:
[----:B------:R3:W4:Y:S01]  /*4680*/  SYNCS.PHASECHK.TRANS64.TRYWAIT P2, [R7+URZ+0x28c50], R8 ;  /* 0x028c5008070075a7 */ /* 0x000722000804017f */
[----:B------:R-:W-:Y:S05]  /*4690*/  @!P0 BRA `(.L_x_6094) ;  /* 0x0000000000048947 */ /* 0x000fea0003800000 */
[----:B------:R-:W-:Y:S01]  /*46a0*/  BPT.TRAP 0x1 ;  /* 0x000000040000795c */ /* 0x000fe20000300000 */
.L_x_6094:
[----:B----4-:R-:W-:Y:S05]  /*46b0*/  @P2 BRA `(.L_x_6095) ;  /* 0x0000000000082947 */ /* 0x010fea0003800000 */
[----:B------:R-:W4:Y:S02]  /*46c0*/  SYNCS.PHASECHK.TRANS64.TRYWAIT P2, [R7+URZ+0x28c50], R8 ;  /* 0x028c5008070075a7 */ /* 0x000f24000804017f */
[----:B----4-:R-:W-:Y:S05]  /*46d0*/  @!P2 BRA `(.L_x_6096) ;  /* 0x000000bc00e8a947 */ /* 0x010fea0003800000 */
.L_x_6095:
[----:B------:R-:W-:Y:S01]  /*46e0*/  ULEA UR11, UR39, UR47, 0xc ;  /* 0x0000002f270b7291 */ /* 0x000fe2000f8e603f */
[----:B------:R-:W-:Y:S01]  /*46f0*/  WARPGROUP.ARRIVE ;  /* 0x00000000000079c5 */ /* 0x000fe20000000000 */
[----:B------:R-:W-:Y:S01]  /*4700*/  UMOV UR7, 0x40000040 ;  /* 0x4000004000077882 */ /* 0x000fe20000000000 */
[----:B------:R-:W-:Y:S01]  /*4710*/  UIADD3 UR21, UR53, -0x2, URZ ;  /* 0xfffffffe35157890 */ /* 0x000fe2000fffe03f */
[----:B-1234-:R-:W-:-:S03]  /*4720*/  @!P1 VIADD R7, R7, 0x28c60 ;  /* 0x00028c6007079836 */ /* 0x01efc60000000000 */
[----:B------:R-:W-:Y:S02]  /*4730*/  UMOV UR6, UR11 ;  /* 0x0000000b00067c82 */ /* 0x000fe40008000000 */
[----:B------:R-:W-:Y:S01]  /*4740*/  HGMMA.64x256x16.F32 R24, R152, gdesc[UR4].tnspB, RZ, !UPT, gsb0 ;  /* 0x43e0000498187df0 */ /* 0x000fe2000c0008ff */
[----:B------:R-:W-:Y:S01]  /*4750*/  UIADD3 UR6, UR11, 0x80, URZ ;  /* 0x000000800b067890 */ /* 0x000fe2000fffe03f */
[----:B------:R-:W-:Y:S01]  /*4760*/  @!P1 PRMT R7, RZ, 0x654, R7 ;  /* 0x00000654ff079816 */ /* 0x000fe20000000007 */
        /* <DEDUP_REMOVED lines=17> */
[----:B------:R-:W-:-:S04]  /*4880*/  UIADD3 UR6, UR50, -UR51, URZ ;  /* 0x8000003332067290 */ /* 0x000fc8000fffe03f */
[----:B------:R-:W-:-:S04]  /*4890*/  ULEA UR6, UR52, UR6, 0x6 ;  /* 0x0000000634067291 */ /* 0x000fc8000f8e303f */
        /* <DEDUP_REMOVED lines=21> */
[----:B------:R-:W-:-:S05]  /*49f0*/  ULDC UR22, c[0x0][0x988] ;  /* 0x0002620000167ab9 */ /* 0x000fca0000000800 */
.L_x_6106:
[----:B------:R-:W-:-:S04]  /*4a00*/  UIADD3 UR39, UR23, 0x1, URZ ;  /* 0x0000000117277890 */ /* 0x000fc8000fffe03f */
[----:B------:R-:W-:-:S04]  /*4a10*/  UISETP.NE.AND UP0, UPT, UR39, 0x2, UPT ;  /* 0x000000022700788c */ /* 0x000fc8000bf05270 */
[----:B------:R-:W-:Y:S02]  /*4a20*/  USEL UR6, URZ, 0x1, UP0 ;  /* 0x000000013f067887 */ /* 0x000fe40008000000 */
[----:B------:R-:W-:Y:S02]  /*4a30*/  USEL UR39, UR39, URZ, UP0 ;  /* 0x0000003f27277287 */ /* 0x000fe40008000000 */
[----:B------:R-:W-:Y:S01]  /*4a40*/  ULOP3.LUT UR38, UR38, UR6, URZ, 0x3c, !UPT ;  /* 0x0000000626267292 */ /* 0x000fe2000f8e3c3f */
[----:B0-23--:R-:W-:Y:S11]  /*4a50*/  @!P0 BRA `(.L_x_6098) ;  /* 0x0000000000048947 */ /* 0x00dff60003800000 */
[----:B------:R-:W-:Y:S01]  /*4a60*/  BPT.TRAP 0x1 ;  /* 0x000000040000795c */ /* 0x000fe20000300000 */
.L_x_6098:
[----:B------:R-:W-:Y:S01]  /*4a70*/  ULEA UR24, UR39, UR40, 0x3 ;  /* 0x0000002827187291 */ /* 0x000fe2000f8e183f */
[----:B-1----:R-:W-:-:S05]  /*4a80*/  IMAD.U32 R7, RZ, RZ, UR38 ;  /* 0x00000026ff077e24 */ /* 0x002fca000f8e00ff */
[----:B------:R-:W-:-:S04]  /*4a90*/  SHF.L.U32 R7, R7, 0x1f, RZ ;  /* 0x0000001f07077819 */ /* 0x000fc800000006ff */
[----:B------:R1:W2:Y:S01]  /*4aa0*/  SYNCS.PHASECHK.TRANS64.TRYWAIT P2, [UR24+0x28c30], R7 ;  /* 0x028c3007ff0075a7 */ /* 0x0002a20008040158 */
[----:B------:R-:W-:Y:S05]  /*4ab0*/  @!P0 BRA `(.L_x_6099) ;  /* 0x0000000000048947 */ /* 0x000fea0003800000 */
[----:B------:R-:W-:Y:S01]  /*4ac0*/  BPT.TRAP 0x1 ;  /* 0x000000040000795c */ /* 0x000fe20000300000 */
.L_x_6099:
[----:B--2---:R-:W-:Y:S05]  /*4ad0*/  @P2 BRA `(.L_x_6100) ;  /* 0x0000000000082947 */ /* 0x004fea0003800000 */
[----:B------:R-:W2:Y:S02]  /*4ae0*/  SYNCS.PHASECHK.TRANS64.TRYWAIT P2, [UR24+0x28c30], R7 ;  /* 0x028c3007ff0075a7 */ /* 0x000ea40008040158 */
[----:B--2---:R-:W-:Y:S05]  /*4af0*/  @!P2 BRA `(.L_x_6101) ;  /* 0x000000b800f4a947 */ /* 0x004fea0003800000 */
.L_x_6100:
[----:B------:R-:W-:Y:S01]  /*4b00*/  R2UR UR18, R0 ;  /* 0x00000000001272ca */ /* 0x000fe200000e0000 */
[----:B0-----:R-:W-:Y:S01]  /*4b10*/  WARPGROUP.ARRIVE ;  /* 0x00000000000079c5 */ /* 0x001fe20000000000 */
        /* <DEDUP_REMOVED lines=12> */
[----:B------:R-:W-:Y:S02]  /*4be0*/  UMOV UR6, 0x1 ;  /* 0x0000000100067882 */ /* 0x000fe40000000000 */
[----:B------:R-:W-:-:S04]  /*4bf0*/  UIMAD UR6, UR21, -0x40, UR6 ;  /* 0xffffffc0150678a4 */ /* 0x000fc8000f8e0206 */
[----:B------:R-:W-:-:S04]  /*4c00*/  ULEA UR6, UR52, UR6, 0x6 ;  /* 0x0000000634067291 */ /* 0x000fc8000f8e303f */
[----:B------:R-:W-:-:S06]  /*4c10*/  UIADD3 UR6, -UR51, UR6, UR50 ;  /* 0x0000000633067290 */ /* 0x000fcc000fffe132 */
[----:B--2---:R-:W-:-:S04]  /*4c20*/  IADD3 R4, R2, UR6, -R16 ;  /* 0x0000000602047c10 */ /* 0x004fc8000fffe810 */
        /* <DEDUP_REMOVED lines=59> */
[----:B------:R-:W0:Y:S01]  /*4fe0*/  SHFL.BFLY PT, R11, R10, 0x2, 0x1f ;  /* 0x0c401f000a0b7f89 */ /* 0x000e2200000e0000 */
[----:B------:R-:W-:Y:S02]  /*4ff0*/  ISETP.GT.AND P4, PT, R5, 0x28, PT ;  /* 0x000000280500780c */ /* 0x000fe40003f84270 */
[----:B------:R-:W-:Y:S02]  /*5000*/  FSEL R155, R155, -INF , P3 ;  /* 0xff8000009b9b7808 */ /* 0x000fe40001800000 */
[----:B------:R-:W-:-:S02]  /*5010*/  ISETP.GT.AND P3, PT, R5, 0x9, PT ;  /* 0x000000090500780c */ /* 0x000fc40003f64270 */
[----:B------:R-:W-:Y:S02]  /*5020*/  ISETP.GT.AND P5, PT, R5, 0x29, PT ;  /* 0x000000290500780c */ /* 0x000fe40003fa4270 */
[----:B------:R-:W-:Y:S02]  /*5030*/  FSEL R159, R159, -INF , P3 ;  /* 0xff8000009f9f7808 */ /* 0x000fe40001800000 */
[----:B------:R-:W-:Y:S02]  /*5040*/  ISETP.GT.AND P3, PT, R5, 0x11, PT ;  /* 0x000000110500780c */ /* 0x000fe40003f64270 */
[----:B------:R-:W-:Y:S02]  /*5050*/  FSEL R174, R174, -INF , P4 ;  /* 0xff800000aeae7808 */ /* 0x000fe40002000000 */
[----:B------:R-:W-:Y:S02]  /*5060*/  FSEL R163, R163, -INF , P3 ;  /* 0xff800000a3a37808 */ /* 0x000fe40001800000 */
[----:B------:R-:W-:-:S02]  /*5070*/  ISETP.GT.AND P3, PT, R5, 0x19, PT ;  /* 0x000000190500780c */ /* 0x000fc40003f64270 */
[----:B------:R-:W-:Y:S02]  /*5080*/  FSEL R175, R175, -INF , P5 ;  /* 0xff800000afaf7808 */ /* 0x000fe40002800000 */
[----:B------:R-:W-:Y:S02]  /*5090*/  FSEL R167, R167, -INF , P3 ;  /* 0xff800000a7a77808 */ /* 0x000fe40001800000 */
[C---:B------:R-:W-:Y:S02]  /*50a0*/  ISETP.GT.AND P3, PT, R5.reuse, 0x21, PT ;  /* 0x000000210500780c */ /* 0x040fe40003f64270 */
[----:B0-----:R-:W-:Y:S02]  /*50b0*/  FMNMX.FTZ R12, R10, R11, !PT ;  /* 0x0000000b0a0c7209 */ /* 0x001fe40007810000 */
[----:B------:R-:W-:Y:S02]  /*50c0*/  FSEL R11, R154, -INF , P2 ;  /* 0xff8000009a0b7808 */ /* 0x000fe40001000000 */
[----:B------:R-:W-:Y:S01]  /*50d0*/  ISETP.GT.AND P2, PT, R5, 0x8, PT ;  /* 0x000000080500780c */ /* 0x000fe20003f44270 */
[----:B------:R-:W0:Y:S01]  /*50e0*/  SHFL.BFLY PT, R15, R12, 0x1, 0x1f ;  /* 0x0c201f000c0f7f89 */ /* 0x000e2200000e0000 */
        /* <DEDUP_REMOVED lines=29> */
[----:B0-----:R-:W-:Y:S02]  /*52c0*/  FMNMX.FTZ R4, R12, R15, !PT ;  /* 0x0000000f0c047209 */ /* 0x001fe40007810000 */
[----:B------:R-:W-:-:S02]  /*52d0*/  FSEL R183, R183, -INF , P4 ;  /* 0xff800000b7b77808 */ /* 0x000fc40002000000 */
[----:B------:R-:W-:Y:S01]  /*52e0*/  FMNMX.FTZ R10, R182, R5, !PT ;  /* 0x00000005b60a7209 */ /* 0x000fe20007810000 */
[C---:B------:R-:W-:Y:S01]  /*52f0*/  FMUL.FTZ R12, R4.reuse, UR10 ;  /* 0x0000000a040c7c20 */ /* 0x040fe20008410000 */
[----:B------:R-:W-:Y:S02]  /*5300*/  FSETP.NEU.FTZ.AND P2, PT, R4, -INF , PT ;  /* 0xff8000000400780b */ /* 0x000fe40003f5d000 */
[----:B------:R-:W-:Y:S02]  /*5310*/  FMNMX.FTZ R5, R183, R10, !PT ;  /* 0x0000000ab7057209 */ /* 0x000fe40007810000 */
[----:B------:R-:W-:-:S03]  /*5320*/  FSEL R20, R12, RZ, P2 ;  /* 0x000000ff0c147208 */ /* 0x000fc60001000000 */
[----:B------:R-:W0:Y:S02]  /*5330*/  SHFL.BFLY PT, R12, R5, 0x2, 0x1f ;  /* 0x0c401f00050c7f89 */ /* 0x000e2400000e0000 */
[--C-:B------:R-:W-:Y:S01]  /*5340*/  FFMA.FTZ R13, R153, UR10, -R20.reuse ;  /* 0x0000000a990d7c23 */ /* 0x100fe20008010814 */
[--C-:B------:R-:W-:Y:S01]  /*5350*/  FFMA.FTZ R154, R156, UR10, -R20.reuse ;  /* 0x0000000a9c9a7c23 */ /* 0x100fe20008010814 */
[--C-:B------:R-:W-:Y:S01]  /*5360*/  FFMA.FTZ R156, R160, UR10, -R20.reuse ;  /* 0x0000000aa09c7c23 */ /* 0x100fe20008010814 */
[--C-:B------:R-:W-:Y:S01]  /*5370*/  FFMA.FTZ R160, R168, UR10, -R20.reuse ;  /* 0x0000000aa8a07c23 */ /* 0x100fe20008010814 */
[----:B------:R-:W-:Y:S01]  /*5380*/  FSEL R168, R4, RZ, P2 ;  /* 0x000000ff04a87208 */ /* 0x000fe20001000000 */
[--C-:B------:R-:W-:Y:S01]  /*5390*/  FFMA.FTZ R21, R161, UR10, -R20.reuse ;  /* 0x0000000aa1157c23 */ /* 0x100fe20008010814 */
[--C-:B------:R-:W-:Y:S01]  /*53a0*/  FFMA.FTZ R152, R152, UR10, -R20.reuse ;  /* 0x0000000a98987c23 */ /* 0x100fe20008010814 */
[--C-:B------:R-:W-:Y:S01]  /*53b0*/  FFMA.FTZ R161, R165, UR10, -R20.reuse ;  /* 0x0000000aa5a17c23 */ /* 0x100fe20008010814 */
[--C-:B------:R-:W-:Y:S01]  /*53c0*/  FFMA.FTZ R165, R169, UR10, -R20.reuse ;  /* 0x0000000aa9a57c23 */ /* 0x100fe20008010814 */
[----:B------:R-:W-:Y:S01]  /*53d0*/  FADD.FTZ R168, -R168, R9 ;  /* 0x00000009a8a87221 */ /* 0x000fe20000010100 */
[--C-:B------:R-:W-:Y:S01]  /*53e0*/  FFMA.FTZ R169, R173, UR10, -R20.reuse ;  /* 0x0000000aada97c23 */ /* 0x100fe20008010814 */
[--C-:B------:R-:W-:Y:S01]  /*53f0*/  FFMA.FTZ R10, R164, UR10, -R20.reuse ;  /* 0x0000000aa40a7c23 */ /* 0x100fe20008010814 */
[--C-:B------:R-:W-:Y:S01]  /*5400*/  FFMA.FTZ R173, R177, UR10, -R20.reuse ;  /* 0x0000000ab1ad7c23 */ /* 0x100fe20008010814 */
[----:B------:R-:W-:Y:S01]  /*5410*/  FMUL.FTZ R9, R168, UR10 ;  /* 0x0000000aa8097c20 */ /* 0x000fe20008410000 */
[--C-:B------:R-:W-:Y:S01]  /*5420*/  FFMA.FTZ R15, R157, UR10, -R20.reuse ;  /* 0x0000000a9d0f7c23 */ /* 0x100fe20008010814 */
[--C-:B------:R-:W-:Y:S01]  /*5430*/  FFMA.FTZ R164, R176, UR10, -R20.reuse ;  /* 0x0000000ab0a47c23 */ /* 0x100fe20008010814 */
[----:B------:R-:W-:Y:S01]  /*5440*/  FFMA.FTZ R177, R181, UR10, -R20 ;  /* 0x0000000ab5b17c23 */ /* 0x000fe20008010814 */
[----:B------:R-:W-:Y:S01]  /*5450*/  MUFU.EX2 R152, R152 ;  /* 0x0000009800987308 */ /* 0x000fe20000000800 */
[----:B------:R-:W-:-:S02]  /*5460*/  MOV R168, UR24 ;  /* 0x0000001800a87c02 */ /* 0x000fc40008000f00 */
[----:B0-----:R-:W-:Y:S01]  /*5470*/  FMNMX.FTZ R14, R5, R12, !PT ;  /* 0x0000000c050e7209 */ /* 0x001fe20007810000 */
[----:B------:R-:W-:-:S04]  /*5480*/  FFMA.FTZ R12, R172, UR10, -R20 ;  /* 0x0000000aac0c7c23 */ /* 0x000fc80008010814 */
[----:B------:R-:W0:Y:S01]  /*5490*/  MUFU.EX2 R9, R9 ;  /* 0x0000000900097308 */ /* 0x000e220000000800 */
[----:B------:R-:W2:Y:S07]  /*54a0*/  SHFL.BFLY PT, R5, R14, 0x1, 0x1f ;  /* 0x0c201f000e057f89 */ /* 0x000eae00000e0000 */
[----:B------:R-:W3:Y:S08]  /*54b0*/  MUFU.EX2 R13, R13 ;  /* 0x0000000d000d7308 */ /* 0x000ef00000000800 */
[----:B------:R-:W4:Y:S01]  /*54c0*/  MUFU.EX2 R154, R154 ;  /* 0x0000009a009a7308 */ /* 0x000f220000000800 */
[----:B0-----:R-:W-:Y:S01]  /*54d0*/  FFMA.FTZ R176, R9, R3, R152 ;  /* 0x0000000309b07223 */ /* 0x001fe20000010098 */
[-C--:B------:R-:W-:Y:S01]  /*54e0*/  FMUL.FTZ R24, R24, R9.reuse ;  /* 0x0000000918187220 */ /* 0x080fe20000410000 */
[-C--:B------:R-:W-:Y:S01]  /*54f0*/  FMUL.FTZ R25, R25, R9.reuse ;  /* 0x0000000919197220 */ /* 0x080fe20000410000 */
[-C--:B------:R-:W-:Y:S01]  /*5500*/  FMUL.FTZ R28, R28, R9.reuse ;  /* 0x000000091c1c7220 */ /* 0x080fe20000410000 */
[-C--:B------:R-:W-:Y:S01]  /*5510*/  FMUL.FTZ R29, R29, R9.reuse ;  /* 0x000000091d1d7220 */ /* 0x080fe20000410000 */
[-C--:B------:R-:W-:Y:S01]  /*5520*/  FMUL.FTZ R32, R32, R9.reuse ;  /* 0x0000000920207220 */ /* 0x080fe20000410000 */
[----:B------:R-:W-:Y:S01]  /*5530*/  FMUL.FTZ R33, R33, R9 ;  /* 0x0000000921217220 */ /* 0x000fe20000410000 */
[----:B------:R-:W0:Y:S01]  /*5540*/  MUFU.EX2 R15, R15 ;  /* 0x0000000f000f7308 */ /* 0x000e220000000800 */
[C---:B---3--:R-:W-:Y:S01]  /*5550*/  FADD.FTZ R181, R13.reuse, R176 ;  /* 0x000000b00db57221 */ /* 0x048fe20000010000 */
[----:B--2---:R-:W-:Y:S01]  /*5560*/  FMNMX.FTZ R5, R14, R5, !PT ;  /* 0x000000050e057209 */ /* 0x004fe20007810000 */
[----:B------:R-:W-:Y:S01]  /*5570*/  FFMA.FTZ R14, R180, UR10, -R20 ;  /* 0x0000000ab40e7c23 */ /* 0x000fe20008010814 */
[----:B------:R-:W-:Y:S01]  /*5580*/  F2FP.F16.F32.PACK_AB R152, R13, R152 ;  /* 0x000000980d98723e */ /* 0x000fe200000000ff */
[-C--:B------:R-:W-:Y:S01]  /*5590*/  FMUL.FTZ R36, R36, R9.reuse ;  /* 0x0000000924247220 */ /* 0x080fe20000410000 */
[C---:B------:R-:W-:Y:S01]  /*55a0*/  FSETP.NEU.FTZ.AND P3, PT, R5.reuse, -INF , PT ;  /* 0xff8000000500780b */ /* 0x040fe20003f7d000 */
[----:B------:R-:W-:Y:S01]  /*55b0*/  FMUL.FTZ R153, R5, UR10 ;  /* 0x0000000a05997c20 */ /* 0x000fe20008410000 */
[----:B------:R-:W-:Y:S01]  /*55c0*/  MUFU.EX2 R156, R156 ;  /* 0x0000009c009c7308 */ /* 0x000fe20000000800 */
[----:B----4-:R-:W-:Y:S01]  /*55d0*/  FADD.FTZ R176, R154, R181 ;  /* 0x000000b59ab07221 */ /* 0x010fe20000010000 */
[-C--:B------:R-:W-:Y:S01]  /*55e0*/  FMUL.FTZ R37, R37, R9.reuse ;  /* 0x0000000925257220 */ /* 0x080fe20000410000 */
[-C--:B------:R-:W-:Y:S01]  /*55f0*/  FMUL.FTZ R40, R40, R9.reuse ;  /* 0x0000000928287220 */ /* 0x080fe20000410000 */
[----:B------:R-:W-:Y:S01]  /*5600*/  FSEL R172, R153, RZ, P3 ;  /* 0x000000ff99ac7208 */ /* 0x000fe20001800000 */
[-C--:B------:R-:W-:Y:S01]  /*5610*/  FMUL.FTZ R41, R41, R9.reuse ;  /* 0x0000000929297220 */ /* 0x080fe20000410000 */
[-C--:B------:R-:W-:Y:S01]  /*5620*/  FMUL.FTZ R44, R44, R9.reuse ;  /* 0x000000092c2c7220 */ /* 0x080fe20000410000 */
[----:B------:R-:W-:Y:S01]  /*5630*/  FMUL.FTZ R45, R45, R9 ;  /* 0x000000092d2d7220 */ /* 0x000fe20000410000 */
[----:B------:R-:W-:Y:S01]  /*5640*/  MUFU.EX2 R21, R21 ;  /* 0x0000001500157308 */ /* 0x000fe20000000800 */
[--C-:B------:R-:W-:Y:S01]  /*5650*/  FFMA.FTZ R153, R11, UR10, -R172.reuse ;  /* 0x0000000a0b997c23 */ /* 0x100fe200080108ac */
[----:B------:R-:W-:Y:S01]  /*5660*/  FSEL R11, R5, RZ, P3 ;  /* 0x000000ff050b7208 */ /* 0x000fe20001800000 */
[--C-:B------:R-:W-:Y:S01]  /*5670*/  FFMA.FTZ R20, R155, UR10, -R172.reuse ;  /* 0x0000000a9b147c23 */ /* 0x100fe200080108ac */
[--C-:B------:R-:W-:Y:S01]  /*5680*/  FFMA.FTZ R155, R158, UR10, -R172.reuse ;  /* 0x0000000a9e9b7c23 */ /* 0x100fe200080108ac */
[--C-:B------:R-:W-:Y:S01]  /*5690*/  FFMA.FTZ R158, R159, UR10, -R172.reuse ;  /* 0x0000000a9f9e7c23 */ /* 0x100fe200080108ac */
[----:B------:R-:W-:Y:S01]  /*56a0*/  FFMA.FTZ R157, R162, UR10, -R172 ;  /* 0x0000000aa29d7c23 */ /* 0x000fe200080108ac */
[----:B------:R-:W-:Y:S01]  /*56b0*/  FADD.FTZ R11, -R11, R8 ;  /* 0x000000080b0b7221 */ /* 0x000fe20000010100 */
[----:B------:R-:W-:Y:S01]  /*56c0*/  MUFU.EX2 R153, R153 ;  /* 0x0000009900997308 */ /* 0x000fe20000000800 */
[----:B------:R-:W-:Y:S01]  /*56d0*/  FFMA.FTZ R162, R163, UR10, -R172 ;  /* 0x0000000aa3a27c23 */ /* 0x000fe200080108ac */
[----:B------:R-:W-:-:S02]  /*56e0*/  IMAD.MOV R163, RZ, RZ, -R18 ;  /* 0x000000ffffa37224 */ /* 0x000fc400078e0a12 */
[----:B------:R-:W-:Y:S01]  /*56f0*/  FMUL.FTZ R8, R11, UR10 ;  /* 0x0000000a0b087c20 */ /* 0x000fe20008410000 */
[--C-:B------:R-:W-:Y:S01]  /*5700*/  FFMA.FTZ R159, R166, UR10, -R172.reuse ;  /* 0x0000000aa69f7c23 */ /* 0x100fe200080108ac */
[--C-:B------:R-:W-:Y:S01]  /*5710*/  FFMA.FTZ R166, R167, UR10, -R172.reuse ;  /* 0x0000000aa7a67c23 */ /* 0x100fe200080108ac */
[--C-:B------:R-:W-:Y:S01]  /*5720*/  FFMA.FTZ R171, R171, UR10, -R172.reuse ;  /* 0x0000000aabab7c23 */ /* 0x100fe200080108ac */
[----:B------:R-:W-:Y:S01]  /*5730*/  ISETP.NE.AND P2, PT, R16, R163, PT ;  /* 0x000000a31000720c */ /* 0x000fe20003f45270 */
[----:B------:R-:W-:Y:S01]  /*5740*/  MUFU.EX2 R20, R20 ;  /* 0x0000001400147308 */ /* 0x000fe20000000800 */
[----:B------:R-:W-:Y:S02]  /*5750*/  @!P1 VIADD R163, R168, 0x28c40 ;  /* 0x00028c40a8a39836 */ /* 0x000fe40000000000 */
[--C-:B------:R-:W-:Y:S01]  /*5760*/  FFMA.FTZ R11, R170, UR10, -R172.reuse ;  /* 0x0000000aaa0b7c23 */ /* 0x100fe200080108ac */
[--C-:B------:R-:W-:Y:S01]  /*5770*/  FFMA.FTZ R174, R174, UR10, -R172.reuse ;  /* 0x0000000aaeae7c23 */ /* 0x100fe200080108ac */
[--C-:B------:R-:W-:Y:S01]  /*5780*/  FFMA.FTZ R175, R175, UR10, -R172.reuse ;  /* 0x0000000aafaf7c23 */ /* 0x100fe200080108ac */
[--C-:B------:R-:W-:Y:S01]  /*5790*/  FFMA.FTZ R178, R178, UR10, -R172.reuse ;  /* 0x0000000ab2b27c23 */ /* 0x100fe200080108ac */
[----:B------:R-:W-:Y:S01]  /*57a0*/  @!P1 PRMT R163, RZ, 0x654, R163 ;  /* 0x00000654ffa39816 */ /* 0x000fe200000000a3 */
[--C-:B------:R-:W-:Y:S01]  /*57b0*/  FFMA.FTZ R179, R179, UR10, -R172.reuse ;  /* 0x0000000ab3b37c23 */ /* 0x100fe200080108ac */
[----:B------:R-:W2:Y:S01]  /*57c0*/  MUFU.EX2 R8, R8 ;  /* 0x0000000800087308 */ /* 0x000ea20000000800 */
[--C-:B------:R-:W-:Y:S01]  /*57d0*/  FFMA.FTZ R182, R182, UR10, -R172.reuse ;  /* 0x0000000ab6b67c23 */ /* 0x100fe200080108ac */
[----:B------:R3:W-:Y:S01]  /*57e0*/  @!P1 SYNCS.ARRIVE.TRANS64.RED.A1T0 RZ, [R163+URZ], RZ ;  /* 0x000000ffa3ff99a7 */ /* 0x0007e2000810043f */
[----:B------:R-:W-:Y:S01]  /*57f0*/  FFMA.FTZ R172, R183, UR10, -R172 ;  /* 0x0000000ab7ac7c23 */ /* 0x000fe200080108ac */
[----:B0-----:R-:W-:Y:S01]  /*5800*/  F2FP.F16.F32.PACK_AB R154, R15, R154 ;  /* 0x0000009a0f9a723e */ /* 0x001fe200000000ff */
[-C--:B------:R-:W-:Y:S01]  /*5810*/  FMUL.FTZ R48, R48, R9.reuse ;  /* 0x0000000930307220 */ /* 0x080fe20000410000 */
[-C--:B------:R-:W-:Y:S01]  /*5820*/  FMUL.FTZ R49, R49, R9.reuse ;  /* 0x0000000931317220 */ /* 0x080fe20000410000 */
[-C--:B------:R-:W-:Y:S01]  /*5830*/  FMUL.FTZ R52, R52, R9.reuse ;  /* 0x0000000934347220 */ /* 0x080fe20000410000 */
[----:B------:R-:W0:Y:S01]  /*5840*/  MUFU.EX2 R155, R155 ;  /* 0x0000009b009b7308 */ /* 0x000e220000000800 */
[----:B------:R-:W-:Y:S01]  /*5850*/  FMUL.FTZ R53, R53, R9 ;  /* 0x0000000935357220 */ /* 0x000fe20000410000 */
[----:B---3--:R-:W-:-:S02]  /*5860*/  IMAD.U32 R163, RZ, RZ, UR23 ;  /* 0x00000017ffa37e24 */ /* 0x008fc4000f8e00ff */
[-C--:B------:R-:W-:Y:S01]  /*5870*/  FMUL.FTZ R56, R56, R9.reuse ;  /* 0x0000000938387220 */ /* 0x080fe20000410000 */
[-C--:B------:R-:W-:Y:S01]  /*5880*/  FMUL.FTZ R57, R57, R9.reuse ;  /* 0x0000000939397220 */ /* 0x080fe20000410000 */
[-C--:B------:R-:W-:Y:S01]  /*5890*/  FMUL.FTZ R60, R60, R9.reuse ;  /* 0x000000093c3c7220 */ /* 0x080fe20000410000 */
[----:B------:R-:W-:Y:S02]  /*58a0*/  @!P2 IMAD R3, R163, 0x40, R2 ;  /* 0x00000040a303a824 */ /* 0x000fe400078e0202 */
[----:B------:R-:W-:Y:S01]  /*58b0*/  FMUL.FTZ R61, R61, R9 ;  /* 0x000000093d3d7220 */ /* 0x000fe20000410000 */
[----:B------:R-:W3:Y:S01]  /*58c0*/  MUFU.EX2 R158, R158 ;  /* 0x0000009e009e7308 */ /* 0x000ee20000000800 */
[----:B--2---:R-:W-:Y:S01]  /*58d0*/  FFMA.FTZ R167, R8, R6, R153 ;  /* 0x0000000608a77223 */ /* 0x004fe20000010099 */
[----:B------:R-:W-:Y:S01]  /*58e0*/  F2FP.F16.F32.PACK_AB R153, R20, R153 ;  /* 0x000000991499723e */ /* 0x000fe200000000ff */
[-C--:B------:R-:W-:Y:S01]  /*58f0*/  FMUL.FTZ R64, R64, R9.reuse ;  /* 0x0000000940407220 */ /* 0x080fe20000410000 */
[----:B------:R-:W-:Y:S01]  /*5900*/  @!P2 LEA R3, R3, UR40, 0x2 ;  /* 0x000000280303ac11 */ /* 0x000fe2000f8e10ff */
[----:B------:R-:W-:Y:S01]  /*5910*/  FADD.FTZ R6, R20, R167 ;  /* 0x000000a714067221 */ /* 0x000fe20000010000 */
[-C--:B------:R-:W-:Y:S01]  /*5920*/  FMUL.FTZ R65, R65, R9.reuse ;  /* 0x0000000941417220 */ /* 0x080fe20000410000 */
[-C--:B------:R-:W-:Y:S01]  /*5930*/  FMUL.FTZ R68, R68, R9.reuse ;  /* 0x0000000944447220 */ /* 0x080fe20000410000 */
[----:B------:R-:W-:Y:S01]  /*5940*/  MUFU.EX2 R157, R157 ;  /* 0x0000009d009d7308 */ /* 0x000fe20000000800 */
[----:B0-----:R-:W-:Y:S01]  /*5950*/  FADD.FTZ R167, R155, R6 ;  /* 0x000000069ba77221 */ /* 0x001fe20000010000 */
[----:B------:R-:W-:Y:S01]  /*5960*/  @!P2 STS [R3+0x28800], R9 ;  /* 0x028800090300a388 */ /* 0x000fe20000000800 */
[-C--:B------:R-:W-:Y:S01]  /*5970*/  FMUL.FTZ R69, R69, R9.reuse ;  /* 0x0000000945457220 */ /* 0x080fe20000410000 */
[-C--:B------:R-:W-:Y:S01]  /*5980*/  FMUL.FTZ R72, R72, R9.reuse ;  /* 0x0000000948487220 */ /* 0x080fe20000410000 */
[-C--:B------:R-:W-:Y:S01]  /*5990*/  FMUL.FTZ R73, R73, R9.reuse ;  /* 0x0000000949497220 */ /* 0x080fe20000410000 */
[----:B------:R0:W-:Y:S01]  /*59a0*/  @!P2 STS [R3+0x28820], R8 ;  /* 0x028820080300a388 */ /* 0x0001e20000000800 */
[----:B------:R-:W-:Y:S01]  /*59b0*/  FMUL.FTZ R76, R76, R9 ;  /* 0x000000094c4c7220 */ /* 0x000fe20000410000 */
[----:B------:R-:W-:Y:S01]  /*59c0*/  MUFU.EX2 R162, R162 ;  /* 0x000000a200a27308 */ /* 0x000fe20000000800 */
        /* <DEDUP_REMOVED lines=41> */
[----:B------:R-:W-:Y:S01]  /*5c60*/  FADD.FTZ R176, R158, R167 ;  /* 0x000000a79eb07221 */ /* 0x000fe20000010000 */
[----:B--2---:R-:W-:Y:S01]  /*5c70*/  F2FP.F16.F32.PACK_AB R158, R161, R10 ;  /* 0x0000000aa19e723e */ /* 0x004fe200000000ff */
[-C--:B------:R-:W-:Y:S01]  /*5c80*/  FMUL.FTZ R141, R141, R9.reuse ;  /* 0x000000098d8d7220 */ /* 0x080fe20000410000 */
[----:B------:R-:W-:Y:S01]  /*5c90*/  FMUL.FTZ R144, R144, R9 ;  /* 0x0000000990907220 */ /* 0x000fe20000410000 */
[----:B------:R-:W-:Y:S01]  /*5ca0*/  FADD.FTZ R167, R157, R176 ;  /* 0x000000b09da77221 */ /* 0x000fe20000010000 */
[----:B------:R-:W-:Y:S01]  /*5cb0*/  F2FP.F16.F32.PACK_AB R157, R162, R157 ;  /* 0x0000009da29d723e */ /* 0x000fe200000000ff */
[----:B------:R-:W2:Y:S01]  /*5cc0*/  MUFU.EX2 R160, R160 ;  /* 0x000000a000a07308 */ /* 0x000ea20000000800 */
[-C--:B------:R-:W-:Y:S01]  /*5cd0*/  FMUL.FTZ R145, R145, R9.reuse ;  /* 0x0000000991917220 */ /* 0x080fe20000410000 */
[-C--:B------:R-:W-:Y:S01]  /*5ce0*/  FMUL.FTZ R148, R148, R9.reuse ;  /* 0x0000000994947220 */ /* 0x080fe20000410000 */
[----:B------:R-:W-:Y:S01]  /*5cf0*/  FMUL.FTZ R149, R149, R9 ;  /* 0x0000000995957220 */ /* 0x000fe20000410000 */
        /* <DEDUP_REMOVED lines=13> */
[----:B----4-:R-:W-:Y:S01]  /*5dd0*/  FADD.FTZ R174, R156, R171 ;  /* 0x000000ab9cae7221 */ /* 0x010fe20000010000 */
[----:B------:R-:W-:Y:S01]  /*5de0*/  F2FP.F16.F32.PACK_AB R156, R21, R156 ;  /* 0x0000009c159c723e */ /* 0x000fe200000000ff */
[-C--:B------:R-:W-:Y:S01]  /*5df0*/  FMUL.FTZ R47, R47, R8.reuse ;  /* 0x000000082f2f7220 */ /* 0x080fe20000410000 */
[-C--:B------:R-:W-:Y:S01]  /*5e00*/  FMUL.FTZ R50, R50, R8.reuse ;  /* 0x0000000832327220 */ /* 0x080fe20000410000 */
[----:B------:R-:W-:Y:S01]  /*5e10*/  FADD.FTZ R171, R21, R174 ;  /* 0x000000ae15ab7221 */ /* 0x000fe20000010000 */
[----:B------:R-:W-:Y:S01]  /*5e20*/  FADD.FTZ R174, R162, R167 ;  /* 0x000000a7a2ae7221 */ /* 0x000fe20000010000 */
[-C--:B------:R-:W-:Y:S01]  /*5e30*/  FMUL.FTZ R51, R51, R8.reuse ;  /* 0x0000000833337220 */ /* 0x080fe20000410000 */
[----:B------:R-:W0:Y:S01]  /*5e40*/  MUFU.EX2 R165, R165 ;  /* 0x000000a500a57308 */ /* 0x000e220000000800 */
[----:B------:R-:W-:Y:S01]  /*5e50*/  FADD.FTZ R176, R10, R171 ;  /* 0x000000ab0ab07221 */ /* 0x000fe20000010000 */
[----:B------:R-:W-:Y:S01]  /*5e60*/  FADD.FTZ R167, R159, R174 ;  /* 0x000000ae9fa77221 */ /* 0x000fe20000010000 */
[----:B-----5:R-:W-:Y:S01]  /*5e70*/  F2FP.F16.F32.PACK_AB R159, R166, R159 ;  /* 0x0000009fa69f723e */ /* 0x020fe200000000ff */
[-C--:B------:R-:W-:Y:S01]  /*5e80*/  FMUL.FTZ R54, R54, R8.reuse ;  /* 0x0000000836367220 */ /* 0x080fe20000410000 */
[----:B------:R-:W-:Y:S01]  /*5e90*/  FADD.FTZ R13, R161, R176 ;  /* 0x000000b0a10d7221 */ /* 0x000fe20000010000 */
[----:B------:R-:W-:Y:S01]  /*5ea0*/  FADD.FTZ R174, R166, R167 ;  /* 0x000000a7a6ae7221 */ /* 0x000fe20000010000 */
[-C--:B------:R-:W-:Y:S01]  /*5eb0*/  FMUL.FTZ R55, R55, R8.reuse ;  /* 0x0000000837377220 */ /* 0x080fe20000410000 */
[----:B------:R-:W4:Y:S01]  /*5ec0*/  MUFU.EX2 R12, R12 ;  /* 0x0000000c000c7308 */ /* 0x000f220000000800 */
[----:B--2---:R-:W-:Y:S01]  /*5ed0*/  FADD.FTZ R176, R160, R13 ;  /* 0x0000000da0b07221 */ /* 0x004fe20000010000 */
[----:B-1----:R-:W-:Y:S01]  /*5ee0*/  FADD.FTZ R13, R11, R174 ;  /* 0x000000ae0b0d7221 */ /* 0x002fe20000010000 */
[----:B------:R-:W-:Y:S01]  /*5ef0*/  F2FP.F16.F32.PACK_AB R161, R170, R11 ;  /* 0x0000000baaa1723e */ /* 0x000fe200000000ff */
[----:B------:R3:W-:Y:S01]  /*5f00*/  STSM.16.M88.4 [R184], R156 ;  /* 0x0000009cb8007844 */ /* 0x0007e20000000200 */
[-C--:B------:R-:W-:Y:S01]  /*5f10*/  FMUL.FTZ R58, R58, R8.reuse ;  /* 0x000000083a3a7220 */ /* 0x080fe20000410000 */
[----:B------:R-:W-:Y:S01]  /*5f20*/  FADD.FTZ R20, R170, R13 ;  /* 0x0000000daa147221 */ /* 0x000fe20000010000 */
[----:B------:R-:W-:Y:S01]  /*5f30*/  FMUL.FTZ R59, R59, R8 ;  /* 0x000000083b3b7220 */ /* 0x000fe20000410000 */
[----:B------:R-:W1:Y:S01]  /*5f40*/  MUFU.EX2 R6, R175 ;  /* 0x000000af00067308 */ /* 0x000e620000000800 */
        /* <DEDUP_REMOVED lines=8> */
[----:B----4-:R-:W-:Y:S01]  /*5fd0*/  FADD.FTZ R174, R12, R3 ;  /* 0x000000030cae7221 */ /* 0x010fe20000010000 */
[----:B------:R-:W-:Y:S01]  /*5fe0*/  FADD.FTZ R3, R163, R20 ;  /* 0x00000014a3037221 */ /* 0x000fe20000010000 */
[-C--:B------:R-:W-:Y:S01]  /*5ff0*/  FMUL.FTZ R71, R71, R8.reuse ;  /* 0x0000000847477220 */ /* 0x080fe20000410000 */
[-C--:B------:R-:W-:Y:S01]  /*6000*/  FMUL.FTZ R74, R74, R8.reuse ;  /* 0x000000084a4a7220 */ /* 0x080fe20000410000 */
[-C--:B------:R-:W-:Y:S01]  /*6010*/  FMUL.FTZ R75, R75, R8.reuse ;  /* 0x000000084b4b7220 */ /* 0x080fe20000410000 */
[-C--:B------:R-:W-:Y:S01]  /*6020*/  FMUL.FTZ R78, R78, R8.reuse ;  /* 0x000000084e4e7220 */ /* 0x080fe20000410000 */
[-C--:B------:R-:W-:Y:S01]  /*6030*/  FMUL.FTZ R79, R79, R8.reuse ;  /* 0x000000084f4f7220 */ /* 0x080fe20000410000 */
[----:B------:R-:W2:Y:S01]  /*6040*/  MUFU.EX2 R178, R178 ;  /* 0x000000b200b27308 */ /* 0x000ea20000000800 */
        /* <DEDUP_REMOVED lines=14> */
[----:B------:R3:W-:Y:S01]  /*6130*/  STSM.16.M88.4 [R22], R160 ;  /* 0x000000a016007844 */ /* 0x0007e20000000200 */
        /* <DEDUP_REMOVED lines=25> */
[C---:B--2---:R-:W-:Y:S01]  /*62d0*/  FADD.FTZ R3, R173.reuse, R10 ;  /* 0x0000000aad037221 */ /* 0x044fe20000010000 */
[----:B------:R-:W-:Y:S01]  /*62e0*/  F2FP.F16.F32.PACK_AB R164, R173, R164 ;  /* 0x000000a4ada4723e */ /* 0x000fe200000000ff */
        /* <DEDUP_REMOVED lines=11> */
[----:B------:R-:W-:-:S02]  /*63a0*/  FMUL.FTZ R151, R151, R8 ;  /* 0x0000000897977220 */ /* 0x000fc40000410000 */
[----:B------:R-:W1:Y:S01]  /*63b0*/  MUFU.EX2 R172, R172 ;  /* 0x000000ac00ac7308 */ /* 0x000e620000000800 */
[----:B0-----:R-:W-:Y:S01]  /*63c0*/  FADD.FTZ R6, R14, R3 ;  /* 0x000000030e067221 */ /* 0x001fe20000010000 */
[----:B--2---:R-:W-:-:S03]  /*63d0*/  F2FP.F16.F32.PACK_AB R166, R177, R14 ;  /* 0x0000000eb1a6723e */ /* 0x004fc600000000ff */
[----:B------:R-:W-:Y:S01]  /*63e0*/  FADD.FTZ R3, R177, R6 ;  /* 0x00000006b1037221 */ /* 0x000fe20000010000 */
[C---:B-1----:R-:W-:Y:S01]  /*63f0*/  F2FP.F16.F32.PACK_AB R167, R172.reuse, R167 ;  /* 0x000000a7aca7723e */ /* 0x042fe200000000ff */
[----:B------:R-:W-:-:S04]  /*6400*/  FADD.FTZ R6, R172, R11 ;  /* 0x0000000bac067221 */ /* 0x000fc80000010000 */
[----:B------:R3:W-:Y:S01]  /*6410*/  STSM.16.M88.4 [R23], R164 ;  /* 0x000000a417007844 */ /* 0x0007e20000000200 */
[----:B------:R-:W-:Y:S05]  /*6420*/  @!P0 BRA `(.L_x_6102) ;  /* 0x0000000000048947 */ /* 0x000fea0003800000 */
[----:B------:R-:W-:Y:S01]  /*6430*/  BPT.TRAP 0x1 ;  /* 0x000000040000795c */ /* 0x000fe20000300000 */
.L_x_6102:
[----:B------:R0:W1:Y:S01]  /*6440*/  SYNCS.PHASECHK.TRANS64.TRYWAIT P2, [UR24+0x28c50], R7 ;  /* 0x028c5007ff0075a7 */ /* 0x0000620008040158 */
[----:B------:R-:W-:Y:S05]  /*6450*/  @!P0 BRA `(.L_x_6103) ;  /* 0x0000000000048947 */ /* 0x000fea0003800000 */
[----:B------:R-:W-:Y:S01]  /*6460*/  BPT.TRAP 0x1 ;  /* 0x000000040000795c */ /* 0x000fe20000300000 */
.L_x_6103:
[----:B-1----:R-:W-:Y:S05]  /*6470*/  @P2 BRA `(.L_x_6104) ;  /* 0x0000000000082947 */ /* 0x002fea0003800000 */
[----:B------:R-:W1:Y:S02]  /*6480*/  SYNCS.PHASECHK.TRANS64.TRYWAIT P2, [UR24+0x28c50], R7 ;  /* 0x028c5007ff0075a7 */ /* 0x000e640008040158 */
[----:B-1----:R-:W-:Y:S05]  /*6490*/  @!P2 BRA `(.L_x_6105) ;  /* 0x000000a000a4a947 */ /* 0x002fea0003800000 */
.L_x_6104:
[----:B------:R-:W-:Y:S01]  /*64a0*/  ULEA UR11, UR39, UR47, 0xc ;  /* 0x0000002f270b7291 */ /* 0x000fe2000f8e603f */
[----:B------:R-:W-:Y:S01]  /*64b0*/  WARPGROUP.ARRIVE ;  /* 0x00000000000079c5 */ /* 0x000fe20000000000 */
[----:B------:R-:W-:Y:S01]  /*64c0*/  UMOV UR7, 0x40000040 ;  /* 0x4000004000077882 */ /* 0x000fe20000000000 */
[----:B------:R-:W-:Y:S01]  /*64d0*/  UISETP.GT.AND UP0, UPT, UR21, UR20, UPT ;  /* 0x000000141500728c */ /* 0x000fe2000bf04270 */
[----:B-1----:R-:W-:Y:S01]  /*64e0*/  @!P1 VIADD R168, R168, 0x28c60 ;  /* 0x00028c60a8a89836 */ /* 0x002fe20000000000 */
        /* <DEDUP_REMOVED lines=37> */
.L_x_6097:
[----:B------:R-:W-:-:S13]  /*6740*/  ISETP.LE.AND P2, PT, RZ, UR21, PT ;  /* 0x00000015ff007c0c */ /* 0x000fda000bf43270 */
[----:B------:R-:W-:Y:S05]  /*6750*/  @!P2 BRA `(.L_x_6107) ;  /* 0x00000018002ca947 */ /* 0x000fea0003800000 */
[----:B------:R-:W-:Y:S01]  /*6760*/  IMAD.MOV.U32 R8, RZ, RZ, R5 ;  /* 0x000000ffff087224 */ /* 0x000fe200078e0005 */
[----:B------:R-:W-:Y:S01]  /*6770*/  UMOV UR22, UR39 ;  /* 0x0000002700167c82 */ /* 0x000fe20008000000 */
[----:B------:R-:W-:Y:S01]  /*6780*/  IMAD.MOV.U32 R9, RZ, RZ, R4 ;  /* 0x000000ffff097224 */ /* 0x000fe200078e0004 */
[----:B------:R-:W-:-:S06]  /*6790*/  ULDC UR20, c[0x0][0x988] ;  /* 0x0002620000147ab9 */ /* 0x000fcc0000000800 */
.L_x_6116:
[----:B------:R-:W-:-:S04]  /*67a0*/  UIADD3 UR39, UR22, 0x1, URZ ;  /* 0x0000000116277890 */ /* 0x000fc8000fffe03f */
[----:B------:R-:W-:-:S04]  /*67b0*/  UISETP.NE.AND UP0, UPT, UR39, 0x2, UPT ;  /* 0x000000022700788c */ /* 0x000fc8000bf05270 */
[----:B------:R-:W-:Y:S02]  /*67c0*/  USEL UR6, URZ, 0x1, UP0 ;  /* 0x000000013f067887 */ /* 0x000fe40008000000 */
[----:B------:R-:W-:Y:S02]  /*67d0*/  USEL UR39, UR39, URZ, UP0 ;  /* 0x0000003f27277287 */ /* 0x000fe40008000000 */
[----:B------:R-:W-:Y:S01]  /*67e0*/  ULOP3.LUT UR38, UR38, UR6, URZ, 0x3c, !UPT ;  /* 0x0000000626267292 */ /* 0x000fe2000f8e3c3f */
[----:B-12-4-:R-:W-:Y:S11]  /*67f0*/  @!P0 BRA `(.L_x_6108) ;  /* 0x0000000000048947 */ /* 0x016ff60003800000 */
[----:B------:R-:W-:Y:S01]  /*6800*/  BPT.TRAP 0x1 ;  /* 0x000000040000795c */ /* 0x000fe20000300000 */
.L_x_6108:
[----:B------:R-:W-:Y:S01]  /*6810*/  ULEA UR23, UR39, UR40, 0x3 ;  /* 0x0000002827177291 */ /* 0x000fe2000f8e183f */
[----:B01----:R-:W-:-:S05]  /*6820*/  IMAD.U32 R7, RZ, RZ, UR38 ;  /* 0x00000026ff077e24 */ /* 0x003fca000f8e00ff */
[----:B------:R-:W-:-:S04]  /*6830*/  SHF.L.U32 R7, R7, 0x1f, RZ ;  /* 0x0000001f07077819 */ /* 0x000fc800000006ff */
[----:B------:R0:W1:Y:S01]  /*6840*/  SYNCS.PHASECHK.TRANS64.TRYWAIT P2, [UR23+0x28c30], R7 ;  /* 0x028c3007ff0075a7 */ /* 0x0000620008040157 */
[----:B------:R-:W-:Y:S05]  /*6850*/  @!P0 BRA `(.L_x_6109) ;  /* 0x0000000000048947 */ /* 0x000fea0003800000 */
[----:B------:R-:W-:Y:S01]  /*6860*/  BPT.TRAP 0x1 ;  /* 0x000000040000795c */ /* 0x000fe20000300000 */
.L_x_6109:
[----:B-1----:R-:W-:Y:S05]  /*6870*/  @P2 BRA `(.L_x_6110) ;  /* 0x0000000000082947 */ /* 0x002fea0003800000 */
[----:B------:R-:W1:Y:S02]  /*6880*/  SYNCS.PHASECHK.TRANS64.TRYWAIT P2, [UR23+0x28c30], R7 ;  /* 0x028c3007ff0075a7 */ /* 0x000e640008040157 */
[----:B-1----:R-:W-:Y:S05]  /*6890*/  @!P2 BRA `(.L_x_6111) ;  /* 0x0000009c00b8a947 */ /* 0x002fea0003800000 */
.L_x_6110:
[----:B------:R-:W-:Y:S01]  /*68a0*/  R2UR UR18, R0 ;  /* 0x00000000001272ca */ /* 0x000fe200000e0000 */
[----:B--23--:R-:W-:Y:S01]  /*68b0*/  WARPGROUP.ARRIVE ;  /* 0x00000000000079c5 */ /* 0x00cfe20000000000 */
        /* <DEDUP_REMOVED lines=20> */
[----:B-1----:R-:W-:-:S04]  /*6a00*/  FMNMX.FTZ R4, R152, R9, !PT ;  /* 0x0000000998047209 */ /* 0x002fc80007810000 */
        /* <DEDUP_REMOVED lines=49> */
[----:B------:R-:W-:Y:S01]  /*6d20*/  IADD3 R173, -R18, RZ, RZ ;  /* 0x000000ff12ad7210 */ /* 0x000fe20007ffe1ff */
[----:B------:R-:W2:Y:S01]  /*6d30*/  MUFU.EX2 R9, R9 ;  /* 0x0000000900097308 */ /* 0x000ea20000000800 */
[----:B------:R-:W-:Y:S01]  /*6d40*/  FMNMX.FTZ R12, R182, R5, !PT ;  /* 0x00000005b60c7209 */ /* 0x000fe20007810000 */
[----:B------:R-:W-:Y:S01]  /*6d50*/  FFMA.FTZ R181, R181, UR10, -R190 ;  /* 0x0000000ab5b57c23 */ /* 0x000fe200080108be */
[----:B------:R-:W-:-:S02]  /*6d60*/  ISETP.NE.AND P2, PT, R16, R173, PT ;  /* 0x000000ad1000720c */ /* 0x000fc40003f45270 */
[----:B------:R-:W-:-:S03]  /*6d70*/  FMNMX.FTZ R5, R183, R12, !PT ;  /* 0x0000000cb7057209 */ /* 0x000fc60007810000 */
[----:B------:R3:W-:Y:S01]  /*6d80*/  MUFU.EX2 R12, R157 ;  /* 0x0000009d000c7308 */ /* 0x0007e20000000800 */
[-C--:B-1----:R-:W-:Y:S01]  /*6d90*/  FMUL.FTZ R24, R24, R10.reuse ;  /* 0x0000000a18187220 */ /* 0x082fe20000410000 */
[----:B------:R-:W1:Y:S01]  /*6da0*/  SHFL.BFLY PT, R20, R5, 0x2, 0x1f ;  /* 0x0c401f0005147f89 */ /* 0x000e6200000e0000 */
[-C--:B------:R-:W-:Y:S01]  /*6db0*/  FMUL.FTZ R25, R25, R10.reuse ;  /* 0x0000000a19197220 */ /* 0x080fe20000410000 */
[-C--:B------:R-:W-:Y:S01]  /*6dc0*/  FMUL.FTZ R28, R28, R10.reuse ;  /* 0x0000000a1c1c7220 */ /* 0x080fe20000410000 */
[-C--:B------:R-:W-:Y:S01]  /*6dd0*/  FMUL.FTZ R29, R29, R10.reuse ;  /* 0x0000000a1d1d7220 */ /* 0x080fe20000410000 */
[-C--:B------:R-:W-:Y:S01]  /*6de0*/  FMUL.FTZ R32, R32, R10.reuse ;  /* 0x0000000a20207220 */ /* 0x080fe20000410000 */
[-C--:B------:R-:W-:Y:S01]  /*6df0*/  FMUL.FTZ R33, R33, R10.reuse ;  /* 0x0000000a21217220 */ /* 0x080fe20000410000 */
[----:B------:R-:W-:Y:S01]  /*6e00*/  MUFU.EX2 R152, R152 ;  /* 0x0000009800987308 */ /* 0x000fe20000000800 */
[--C-:B---3--:R-:W-:Y:S01]  /*6e10*/  FFMA.FTZ R157, R177, UR10, -R190.reuse ;  /* 0x0000000ab19d7c23 */ /* 0x108fe200080108be */
[----:B--2---:R-:W-:Y:S01]  /*6e20*/  FFMA.FTZ R3, R10, R3, R9 ;  /* 0x000000030a037223 */ /* 0x004fe20000010009 */
        /* <DEDUP_REMOVED lines=15> */
[----:B-1----:R-:W-:Y:S01]  /*6f20*/  FMNMX.FTZ R161, R5, R20, !PT ;  /* 0x0000001405a17209 */ /* 0x002fe20007810000 */
[--C-:B------:R-:W-:Y:S01]  /*6f30*/  FFMA.FTZ R20, R172, UR10, -R190.reuse ;  /* 0x0000000aac147c23 */ /* 0x100fe200080108be */
[-C--:B------:R-:W-:Y:S01]  /*6f40*/  FMUL.FTZ R61, R61, R10.reuse ;  /* 0x0000000a3d3d7220 */ /* 0x080fe20000410000 */
[-C--:B------:R-:W-:Y:S01]  /*6f50*/  FMUL.FTZ R64, R64, R10.reuse ;  /* 0x0000000a40407220 */ /* 0x080fe20000410000 */
[-C--:B------:R-:W-:Y:S01]  /*6f60*/  FMUL.FTZ R65, R65, R10.reuse ;  /* 0x0000000a41417220 */ /* 0x080fe20000410000 */
[----:B------:R-:W1:Y:S01]  /*6f70*/  SHFL.BFLY PT, R168, R161, 0x1, 0x1f ;  /* 0x0c201f00a1a87f89 */ /* 0x000e6200000e0000 */
        /* <DEDUP_REMOVED lines=9> */
[----:B--2---:R-:W-:Y:S01]  /*7010*/  FFMA.FTZ R164, R176, UR10, -R190 ;  /* 0x0000000ab0a47c23 */ /* 0x004fe200080108be */
        /* <DEDUP_REMOVED lines=33> */
[--C-:B-1----:R-:W-:Y:S01]  /*7230*/  FFMA.FTZ R180, R167, UR10, -R177.reuse ;  /* 0x0000000aa7b47c23 */ /* 0x102fe200080108b1 */
[----:B------:R-:W-:Y:S01]  /*7240*/  FFMA.FTZ R167, R170, UR10, -R177 ;  /* 0x0000000aaaa77c23 */ /* 0x000fe200080108b1 */
[----:B------:R-:W-:-:S02]  /*7250*/  IMAD.U32 R170, RZ, RZ, UR23 ;  /* 0x00000017ffaa7e24 */ /* 0x000fc4000f8e00ff */
[--C-:B------:R-:W-:Y:S01]  /*7260*/  FFMA.FTZ R171, R174, UR10, -R177.reuse ;  /* 0x0000000aaeab7c23 */ /* 0x100fe200080108b1 */
[--C-:B------:R-:W-:Y:S01]  /*7270*/  FFMA.FTZ R174, R175, UR10, -R177.reuse ;  /* 0x0000000aafae7c23 */ /* 0x100fe200080108b1 */
[----:B------:R-:W-:Y:S02]  /*7280*/  IMAD.U32 R175, RZ, RZ, UR22 ;  /* 0x00000016ffaf7e24 */ /* 0x000fe4000f8e00ff */
[--C-:B------:R-:W-:Y:S01]  /*7290*/  FFMA.FTZ R173, R178, UR10, -R177.reuse ;  /* 0x0000000ab2ad7c23 */ /* 0x100fe200080108b1 */
[----:B------:R-:W1:Y:S01]  /*72a0*/  MUFU.EX2 R168, R168 ;  /* 0x000000a800a87308 */ /* 0x000e620000000800 */
[----:B------:R-:W-:Y:S02]  /*72b0*/  @!P1 VIADD R154, R170, 0x28c40 ;  /* 0x00028c40aa9a9836 */ /* 0x000fe40000000000 */
[--C-:B------:R-:W-:Y:S01]  /*72c0*/  FFMA.FTZ R182, R182, UR10, -R177.reuse ;  /* 0x0000000ab6b67c23 */ /* 0x100fe200080108b1 */
[----:B------:R-:W-:Y:S02]  /*72d0*/  @!P2 IMAD R158, R175, 0x40, R2 ;  /* 0x00000040af9ea824 */ /* 0x000fe400078e0202 */
[--C-:B------:R-:W-:Y:S01]  /*72e0*/  FFMA.FTZ R183, R183, UR10, -R177.reuse ;  /* 0x0000000ab7b77c23 */ /* 0x100fe200080108b1 */
[----:B------:R-:W-:Y:S01]  /*72f0*/  FFMA.FTZ R179, R179, UR10, -R177 ;  /* 0x0000000ab3b37c23 */ /* 0x000fe200080108b1 */
[----:B------:R-:W-:Y:S01]  /*7300*/  @!P1 PRMT R154, RZ, 0x654, R154 ;  /* 0x00000654ff9a9816 */ /* 0x000fe2000000009a */
[-C--:B------:R-:W-:Y:S01]  /*7310*/  FMUL.FTZ R116, R116, R10.reuse ;  /* 0x0000000a74747220 */ /* 0x080fe20000410000 */
[----:B------:R-:W2:Y:S01]  /*7320*/  MUFU.EX2 R155, R155 ;  /* 0x0000009b009b7308 */ /* 0x000ea20000000800 */
[----:B------:R-:W-:Y:S01]  /*7330*/  @!P2 LEA R158, R158, UR40, 0x2 ;  /* 0x000000289e9eac11 */ /* 0x000fe2000f8e10ff */
[----:B------:R3:W-:Y:S01]  /*7340*/  @!P1 SYNCS.ARRIVE.TRANS64.RED.A1T0 RZ, [R154+URZ], RZ ;  /* 0x000000ff9aff99a7 */ /* 0x0007e2000810043f */
[-C--:B------:R-:W-:Y:S01]  /*7350*/  FMUL.FTZ R117, R117, R10.reuse ;  /* 0x0000000a75757220 */ /* 0x080fe20000410000 */
[-C--:B------:R-:W-:Y:S01]  /*7360*/  FMUL.FTZ R120, R120, R10.reuse ;  /* 0x0000000a78787220 */ /* 0x080fe20000410000 */
[-C--:B------:R-:W-:Y:S01]  /*7370*/  FMUL.FTZ R121, R121, R10.reuse ;  /* 0x0000000a79797220 */ /* 0x080fe20000410000 */
[----:B------:R-:W-:Y:S01]  /*7380*/  @!P2 STS [R158+0x28800], R10 ;  /* 0x0288000a9e00a388 */ /* 0x000fe20000000800 */
[----:B------:R-:W-:Y:S01]  /*7390*/  FMUL.FTZ R124, R124, R10 ;  /* 0x0000000a7c7c7220 */ /* 0x000fe20000410000 */
[----:B------:R-:W4:Y:S01]  /*73a0*/  MUFU.EX2 R165, R165 ;  /* 0x000000a500a57308 */ /* 0x000f220000000800 */
[----:B-1----:R-:W-:Y:S01]  /*73b0*/  FFMA.FTZ R6, R169, R6, R168 ;  /* 0x00000006a9067223 */ /* 0x002fe200000100a8 */
[C---:B---3--:R-:W-:Y:S01]  /*73c0*/  FADD.FTZ R154, R152.reuse, R3 ;  /* 0x00000003989a7221 */ /* 0x048fe20000010000 */
[----:B------:R1:W-:Y:S01]  /*73d0*/  @!P2 STS [R158+0x28820], R169 ;  /* 0x028820a99e00a388 */ /* 0x0003e20000000800 */
[----:B------:R-:W-:Y:S01]  /*73e0*/  F2FP.F16.F32.PACK_AB R152, R152, R9 ;  /* 0x000000099898723e */ /* 0x000fe200000000ff */
[-C--:B------:R-:W-:Y:S01]  /*73f0*/  FMUL.FTZ R125, R125, R10.reuse ;  /* 0x0000000a7d7d7220 */ /* 0x080fe20000410000 */
[----:B------:R-:W-:Y:S01]  /*7400*/  FADD.FTZ R3, R11, R154 ;  /* 0x0000009a0b037221 */ /* 0x000fe20000010000 */
[-C--:B------:R-:W-:Y:S01]  /*7410*/  FMUL.FTZ R128, R128, R10.reuse ;  /* 0x0000000a80807220 */ /* 0x080fe20000410000 */
[----:B------:R-:W3:Y:S01]  /*7420*/  MUFU.EX2 R172, R172 ;  /* 0x000000ac00ac7308 */ /* 0x000ee20000000800 */
        /* <DEDUP_REMOVED lines=20> */
[----:B------:R-:W-:Y:S01]  /*7570*/  FMUL.FTZ R149, R149, R10 ;  /* 0x0000000a95957220 */ /* 0x000fe20000410000 */
[----:B------:R-:W-:Y:S01]  /*7580*/  FADD.FTZ R154, R160, R175 ;  /* 0x000000afa09a7221 */ /* 0x000fe20000010000 */
[----:B------:R-:W-:Y:S01]  /*7590*/  F2FP.F16.F32.PACK_AB R156, R13, R156 ;  /* 0x0000009c0d9c723e */ /* 0x000fe200000000ff */
[----:B------:R-:W3:Y:S01]  /*75a0*/  MUFU.EX2 R163, R163 ;  /* 0x000000a300a37308 */ /* 0x000ee20000000800 */
[----:B--2---:R-:W-:Y:S01]  /*75b0*/  FADD.FTZ R3, R159, R6 ;  /* 0x000000069f037221 */ /* 0x004fe20000010000 */
[----:B-1----:R-:W-:Y:S01]  /*75c0*/  F2FP.F16.F32.PACK_AB R158, R15, R14 ;  /* 0x0000000e0f9e723e */ /* 0x002fe200000000ff */
        /* <DEDUP_REMOVED lines=64> */
[-C--:B------:R-:W-:Y:S01]  /*79d0*/  FMUL.FTZ R118, R118, R169.reuse ;  /* 0x000000a976767220 */ /* 0x080fe20000410000 */
[----:B------:R-:W-:Y:S01]  /*79e0*/  F2FP.F16.F32.PACK_AB R153, R155, R168 ;  /* 0x000000a89b99723e */ /* 0x000fe200000000ff */
[----:B------:R-:W-:Y:S01]  /*79f0*/  FMUL.FTZ R119, R119, R169 ;  /* 0x000000a977777220 */ /* 0x000fe20000410000 */
[----:B------:R-:W-:Y:S01]  /*7a00*/  F2FP.F16.F32.PACK_AB R154, R12, R11 ;  /* 0x0000000b0c9a723e */ /* 0x000fe200000000ff */
[----:B------:R-:W-:Y:S01]  /*7a10*/  FMUL.FTZ R122, R122, R169 ;  /* 0x000000a97a7a7220 */ /* 0x000fe20000410000 */
[----:B------:R-:W3:Y:S01]  /*7a20*/  MUFU.EX2 R174, R174 ;  /* 0x000000ae00ae7308 */ /* 0x000ee20000000800 */
[----:B-1----:R-:W-:Y:S01]  /*7a30*/  FADD.FTZ R3, R171, R6 ;  /* 0x00000006ab037221 */ /* 0x002fe20000010000 */
[----:B------:R-:W-:Y:S01]  /*7a40*/  F2FP.F16.F32.PACK_AB R155, R172, R165 ;  /* 0x000000a5ac9b723e */ /* 0x000fe200000000ff */
[----:B------:R-:W-:Y:S01]  /*7a50*/  BAR.SYNC.DEFER_BLOCKING 0xf, 0x100 ;  /* 0x03c4000000007b1d */ /* 0x000fe20000010000 */
        /* <DEDUP_REMOVED lines=18> */
[----:B------:R-:W-:-:S03]  /*7b80*/  FMUL.FTZ R151, R151, R169 ;  /* 0x000000a997977220 */ /* 0x000fc60000410000 */
[----:B------:R-:W3:Y:S01]  /*7b90*/  MUFU.EX2 R8, R181 ;  /* 0x000000b500087308 */ /* 0x000ee20000000800 */
[C---:B-1----:R-:W-:Y:S01]  /*7ba0*/  FADD.FTZ R10, R157.reuse, R10 ;  /* 0x0000000a9d0a7221 */ /* 0x042fe20000010000 */
[----:B------:R-:W-:Y:S01]  /*7bb0*/  F2FP.F16.F32.PACK_AB R164, R157, R164 ;  /* 0x000000a49da4723e */ /* 0x000fe200000000ff */
[----:B------:R1:W-:Y:S01]  /*7bc0*/  STSM.16.M88.4 [R19+0x26800], R152 ;  /* 0x0268009813007844 */ /* 0x0003e20000000200 */
[----:B------:R-:W-:Y:S01]  /*7bd0*/  F2FP.F16.F32.PACK_AB R157, R176, R159 ;  /* 0x0000009fb09d723e */ /* 0x000fe200000000ff */
[----:B------:R-:W-:Y:S01]  /*7be0*/  FADD.FTZ R3, R161, R10 ;  /* 0x0000000aa1037221 */ /* 0x000fe20000010000 */
[----:B------:R-:W-:Y:S02]  /*7bf0*/  F2FP.F16.F32.PACK_AB R159, R180, R163 ;  /* 0x000000a3b49f723e */ /* 0x000fe400000000ff */
[----:B------:R-:W4:Y:S01]  /*7c00*/  MUFU.EX2 R178, R179 ;  /* 0x000000b300b27308 */ /* 0x000f220000000800 */
[----:B--2---:R-:W-:Y:S01]  /*7c10*/  FADD.FTZ R9, R173, R6 ;  /* 0x00000006ad097221 */ /* 0x004fe20000010000 */
[----:B------:R-:W-:Y:S01]  /*7c20*/  F2FP.F16.F32.PACK_AB R163, R174, R171 ;  /* 0x000000abaea3723e */ /* 0x000fe200000000ff */
[----:B------:R1:W-:Y:S05]  /*7c30*/  STSM.16.M88.4 [R184], R156 ;  /* 0x0000009cb8007844 */ /* 0x0003ea0000000200 */
[----:B------:R-:W2:Y:S01]  /*7c40*/  MUFU.EX2 R182, R182 ;  /* 0x000000b600b67308 */ /* 0x000ea20000000800 */
[C---:B---3--:R-:W-:Y:S01]  /*7c50*/  F2FP.F16.F32.PACK_AB R166, R8.reuse, R161 ;  /* 0x000000a108a6723e */ /* 0x048fe200000000ff */
[----:B------:R-:W-:Y:S01]  /*7c60*/  FADD.FTZ R3, R8, R3 ;  /* 0x0000000308037221 */ /* 0x000fe20000010000 */
[----:B------:R-:W-:-:S05]  /*7c70*/  F2FP.F16.F32.PACK_AB R161, R190, R167 ;  /* 0x000000a7bea1723e */ /* 0x000fca00000000ff */
[----:B------:R-:W3:Y:S01]  /*7c80*/  MUFU.EX2 R183, R183 ;  /* 0x000000b700b77308 */ /* 0x000ee20000000800 */
[C---:B----4-:R-:W-:Y:S01]  /*7c90*/  FADD.FTZ R9, R178.reuse, R9 ;  /* 0x00000009b2097221 */ /* 0x050fe20000010000 */
[----:B------:R-:W-:Y:S01]  /*7ca0*/  F2FP.F16.F32.PACK_AB R165, R178, R173 ;  /* 0x000000adb2a5723e */ /* 0x000fe200000000ff */
[----:B------:R1:W-:Y:S02]  /*7cb0*/  STSM.16.M88.4 [R22], R160 ;  /* 0x000000a016007844 */ /* 0x0003e40000000200 */
[----:B--2---:R-:W-:Y:S01]  /*7cc0*/  FADD.FTZ R6, R182, R9 ;  /* 0x00000009b6067221 */ /* 0x004fe20000010000 */
[----:B---3--:R-:W-:-:S03]  /*7cd0*/  F2FP.F16.F32.PACK_AB R167, R183, R182 ;  /* 0x000000b6b7a7723e */ /* 0x008fc600000000ff */
[----:B------:R-:W-:Y:S02]  /*7ce0*/  FADD.FTZ R6, R183, R6 ;  /* 0x00000006b7067221 */ /* 0x000fe40000010000 */
[----:B------:R1:W-:Y:S01]  /*7cf0*/  STSM.16.M88.4 [R23], R164 ;  /* 0x000000a417007844 */ /* 0x0003e20000000200 */
[----:B------:R-:W-:Y:S05]  /*7d00*/  @!P0 BRA `(.L_x_6112) ;  /* 0x0000000000048947 */ /* 0x000fea0003800000 */
[----:B------:R-:W-:Y:S01]  /*7d10*/  BPT.TRAP 0x1 ;  /* 0x000000040000795c */ /* 0x000fe20000300000 */
.L_x_6112:
[----:B------:R2:W3:Y:S01]  /*7d20*/  SYNCS.PHASECHK.TRANS64.TRYWAIT P2, [UR23+0x28c50], R7 ;  /* 0x028c5007ff0075a7 */ /* 0x0004e20008040157 */
[----:B------:R-:W-:Y:S05]  /*7d30*/  @!P0 BRA `(.L_x_6113) ;  /* 0x0000000000048947 */ /* 0x000fea0003800000 */
[----:B------:R-:W-:Y:S01]  /*7d40*/  BPT.TRAP 0x1 ;  /* 0x000000040000795c */ /* 0x000fe20000300000 */
.L_x_6113:
[----:B---3--:R-:W-:Y:S05]  /*7d50*/  @P2 BRA `(.L_x_6114) ;  /* 0x0000000000082947 */ /* 0x008fea0003800000 */
[----:B------:R-:W3:Y:S02]  /*7d60*/  SYNCS.PHASECHK.TRANS64.TRYWAIT P2, [UR23+0x28c50], R7 ;  /* 0x028c5007ff0075a7 */ /* 0x000ee40008040157 */
[----:B---3--:R-:W-:Y:S05]  /*7d70*/  @!P2 BRA `(.L_x_6115) ;  /* 0x000000880098a947 */ /* 0x008fea0003800000 */
.L_x_6114:
        /* <DEDUP_REMOVED lines=41> */
.L_x_6107:
[----:B------:R-:W5:Y:S01]  /*8010*/  SHFL.BFLY PT, R0, R3, 0x2, 0x1f ;  /* 0x0c401f0003007f89 */ /* 0x000f6200000e0000 */
[----:B------:R-:W-:Y:S01]  /*8020*/  IMAD.U32 R11, RZ, RZ, UR10 ;  /* 0x0000000aff0b7e24 */ /* 0x000fe2000f8e00ff */
[----:B------:R-:W-:Y:S01]  /*8030*/  UIADD3 UR37, UR37, 0x1, URZ ;  /* 0x0000000125257890 */ /* 0x000fe2000fffe03f */
[----:B------:R-:W-:Y:S01]  /*8040*/  IMAD.U32 R15, RZ, RZ, UR10 ;  /* 0x0000000aff0f7e24 */ /* 0x000fe2000f8e00ff */
[----:B------:R-:W0:Y:S01]  /*8050*/  SHFL.BFLY PT, R9, R6, 0x2, 0x1f ;  /* 0x0c401f0006097f89 */ /* 0x000e2200000e0000 */
[----:B------:R-:W-:Y:S08]  /*8060*/  BAR.ARV 0x8, 0xa0 ;  /* 0x0202800000007b1d */ /* 0x000ff00000002000 */
[----:B------:R-:W-:Y:S01]  /*8070*/  BAR.SYNC.DEFER_BLOCKING 0xf, 0x100 ;  /* 0x03c4000000007b1d */ /* 0x000fe20000010000 */
[----:B-----5:R-:W-:Y:S01]  /*8080*/  FADD.FTZ R0, R0, R3 ;  /* 0x0000000300007221 */ /* 0x020fe20000010000 */
[----:B------:R-:W-:Y:S01]  /*8090*/  IMAD.U32 R3, RZ, RZ, UR39 ;  /* 0x00000027ff037e24 */ /* 0x000fe2000f8e00ff */
[----:B------:R-:W-:Y:S01]  /*80a0*/  UIADD3 UR39, UR39, 0x1, URZ ;  /* 0x0000000127277890 */ /* 0x000fe2000fffe03f */
[----:B0-----:R-:W-:-:S02]  /*80b0*/  FADD.FTZ R9, R9, R6 ;  /* 0x0000000609097221 */ /* 0x001fc40000010000 */
[----:B-12---:R-:W0:Y:S01]  /*80c0*/  SHFL.BFLY PT, R7, R0, 0x1, 0x1f ;  /* 0x0c201f0000077f89 */ /* 0x006e2200000e0000 */
[----:B------:R-:W-:-:S03]  /*80d0*/  UISETP.NE.AND UP0, UPT, UR39, 0x2, UPT ;  /* 0x000000022700788c */ /* 0x000fc6000bf05270 */
[----:B------:R-:W1:Y:S01]  /*80e0*/  SHFL.BFLY PT, R8, R9, 0x1, 0x1f ;  /* 0x0c201f0009087f89 */ /* 0x000e6200000e0000 */
[----:B------:R-:W-:Y:S02]  /*80f0*/  USEL UR4, URZ, 0x1, UP0 ;  /* 0x000000013f047887 */ /* 0x000fe40008000000 */
[----:B------:R-:W-:Y:S02]  /*8100*/  USEL UR39, UR39, URZ, UP0 ;  /* 0x0000003f27277287 */ /* 0x000fe40008000000 */
[----:B------:R-:W-:Y:S01]  /*8110*/  ULOP3.LUT UR38, UR38, UR4, URZ, 0x3c, !UPT ;  /* 0x0000000426267292 */ /* 0x000fe2000f8e3c3f */
[----:B0-----:R-:W-:Y:S01]  /*8120*/  FADD.FTZ R12, R0, R7 ;  /* 0x00000007000c7221 */ /* 0x001fe20000010000 */
[----:B------:R-:W-:Y:S02]  /*8130*/  IMAD.MOV R7, RZ, RZ, -R18 ;  /* 0x000000ffff077224 */ /* 0x000fe400078e0a12 */
[----:B-1----:R-:W-:Y:S02]  /*8140*/  FADD.FTZ R13, R9, R8 ;  /* 0x00000008090d7221 */ /* 0x002fe40000010000 */
[----:B------:R-:W-:-:S02]  /*8150*/  FSETP.NE.FTZ.AND P1, PT, R12, RZ, PT ;  /* 0x000000ff0c00720b */ /* 0x000fc40003f35000 */
[----:B------:R-:W-:Y:S02]  /*8160*/  ISETP.NE.AND P0, PT, R16, R7, PT ;  /* 0x000000071000720c */ /* 0x000fe40003f05270 */
[----:B------:R-:W-:Y:S02]  /*8170*/  CS2R R6, SRZ ;  /* 0x0000000000067805 */ /* 0x000fe4000001ff00 */
[----:B------:R-:W-:-:S07]  /*8180*/  FSETP.NE.FTZ.AND P2, PT, R13, RZ, PT ;  /* 0x000000ff0d00720b */ /* 0x000fce0003f55000 */
[----:B------:R-:W0:Y:S02]  /*8190*/  @P1 MUFU.RCP R7, R12 ;  /* 0x0000000c00071308 */ /* 0x000e240000001000 */
[----:B------:R-:W-:Y:S01]  /*81a0*/  @!P0 LEA R0, R3, R2, 0x6 ;  /* 0x0000000203008211 */ /* 0x000fe200078e30ff */
[----:B------:R-:W-:-:S03]  /*81b0*/  IMAD.MOV.U32 R3, RZ, RZ, -0x800000 ;  /* 0xff800000ff037424 */ /* 0x000fc600078e00ff */
[----:B------:R-:W-:Y:S01]  /*81c0*/  @P2 FMUL.FTZ R15, R15, 0.69314718246459960938 ;  /* 0x3f3172180f0f2820 */ /* 0x000fe20000410000 */
[----:B------:R-:W-:Y:S01]  /*81d0*/  @!P0 LEA R9, R0, UR40, 0x2 ;  /* 0x0000002800098c11 */ /* 0x000fe2000f8e10ff */
[----:B------:R-:W-:Y:S01]  /*81e0*/  IMAD.MOV.U32 R0, RZ, RZ, -0x800000 ;  /* 0xff800000ff007424 */ /* 0x000fe200078e00ff */
[----:B------:R-:W1:Y:S08]  /*81f0*/  @P2 MUFU.RCP R6, R13 ;  /* 0x0000000d00062308 */ /* 0x000e700000001000 */
[----:B------:R-:W2:Y:S01]  /*8200*/  @P1 MUFU.LG2 R12, R12 ;  /* 0x0000000c000c1308 */ /* 0x000ea20000000c00 */
[----:B0-----:R0:W-:Y:S01]  /*8210*/  @!P0 STS [R9+0x28800], R7 ;  /* 0x0288000709008388 */ /* 0x0011e20000000800 */
[-C--:B---3--:R-:W-:Y:S01]  /*8220*/  FMUL.FTZ R161, R24, R7.reuse ;  /* 0x0000000718a17220 */ /* 0x088fe20000410000 */
[-C--:B------:R-:W-:Y:S01]  /*8230*/  FMUL.FTZ R8, R25, R7.reuse ;  /* 0x0000000719087220 */ /* 0x080fe20000410000 */
[-C--:B------:R-:W-:Y:S01]  /*8240*/  FMUL.FTZ R10, R28, R7.reuse ;  /* 0x000000071c0a7220 */ /* 0x080fe20000410000 */
        /* <DEDUP_REMOVED lines=64> */
[----:B--2---:R-:W-:Y:S01]  /*8650*/  @P1 FMUL.FTZ R12, R12, 0.69314718246459960938 ;  /* 0x3f3172180c0c1820 */ /* 0x004fe20000410000 */
[----:B---3--:R-:W-:Y:S01]  /*8660*/  @P2 FMUL.FTZ R14, R13, 0.69314718246459960938 ;  /* 0x3f3172180d0e2820 */ /* 0x008fe20000410000 */
[-C--:B-1----:R-:W-:Y:S01]  /*8670*/  FMUL.FTZ R9, R26, R6.reuse ;  /* 0x000000061a097220 */ /* 0x082fe20000410000 */
        /* <DEDUP_REMOVED lines=67> */
.L_x_6078:
[----:B------:R-:W0:Y:S08]  /*8ab0*/  S2UR UR4, SR_CgaCtaId ;  /* 0x00000000000479c3 */ /* 0x000e300000008800 */
[----:B------:R-:W-:Y:S06]  /*8ac0*/  BAR.SYNC.DEFER_BLOCKING 0x5, 0x120 ;  /* 0x0144800000007b1d */ /* 0x000fec0000010000 */
[----:B------:R-:W-:Y:S01]  /*8ad0*/  UMOV UR40, 0x400 ;  /* 0x0000040000287882 */ /* 0x000fe20000000000 */
[----:B------:R-:W-:Y:S01]  /*8ae0*/  BSSY B0, `(.L_x_6117) ;  /* 0x0000291000007945 */ /* 0x000fe20003800000 */
[----:B0-----:R-:W-:-:S09]  /*8af0*/  ULEA UR40, UR4, UR40, 0x18 ;  /* 0x0000002804287291 */ /* 0x001fd2000f8ec03f */
[----:B------:R-:W0:Y:S02]  /*8b00*/  LDS.128 R4, [UR40+0x28cd0] ;  /* 0x028cd028ff047984 */ /* 0x000e240008000c00 */
[----:B0-----:R-:W-:Y:S02]  /*8b10*/  R2UR UR52, R5 ;  /* 0x00000000053472ca */ /* 0x001fe400000e0000 */
[----:B------:R-:W-:Y:S01]  /*8b20*/  R2UR UR5, R6 ;  /* 0x00000000060572ca */ /* 0x000fe200000e0000 */
        /* <DEDUP_REMOVED lines=10> */
[----:B------:R-:W-:Y:S01]  /*8bd0*/  F2FP.F16.F32.PACK_AB R8, R8, R161 ;  /* 0x000000a10808723e */ /* 0x000fe200000000ff */
[----:B------:R-:W-:Y:S01]  /*8be0*/  UISETP.NE.U32.AND UP0, UPT, UR8, URZ, UPT ;  /* 0x0000003f0800728c */ /* 0x000fe2000bf05070 */
[----:B------:R-:W-:-:S02]  /*8bf0*/  F2FP.F16.F32.PACK_AB R11, R31, R11 ;  /* 0x0000000b1f0b723e */ /* 0x000fc400000000ff */
[----:B------:R-:W-:Y:S01]  /*8c00*/  F2FP.F16.F32.PACK_AB R33, R35, R34 ;  /* 0x000000222321723e */ /* 0x000fe200000000ff */
[----:B------:R-:W-:Y:S01]  /*8c10*/  UISETP.NE.AND.EX UP0, UPT, UR9, URZ, UPT, UP0 ;  /* 0x0000003f0900728c */ /* 0x000fe2000bf05300 */
[----:B------:R-:W-:Y:S02]  /*8c20*/  F2FP.F16.F32.PACK_AB R40, R41, R40 ;  /* 0x000000282928723e */ /* 0x000fe400000000ff */
[----:B------:R-:W-:Y:S02]  /*8c30*/  F2FP.F16.F32.PACK_AB R34, R37, R36 ;  /* 0x000000242522723e */ /* 0x000fe400000000ff */
[----:B------:R-:W-:Y:S02]  /*8c40*/  F2FP.F16.F32.PACK_AB R35, R39, R38 ;  /* 0x000000262723723e */ /* 0x000fe400000000ff */
[----:B------:R-:W-:Y:S02]  /*8c50*/  F2FP.F16.F32.PACK_AB R41, R43, R42 ;  /* 0x0000002a2b29723e */ /* 0x000fe400000000ff */
[----:B------:R-:W-:Y:S01]  /*8c60*/  F2FP.F16.F32.PACK_AB R48, R49, R48 ;  /* 0x000000303130723e */ /* 0x000fe200000000ff */
[----:B------:R-:W-:Y:S01]  /*8c70*/  UMOV UR6, UR40 ;  /* 0x0000002800067c82 */ /* 0x000fe20008000000 */
[----:B0-----:R-:W-:Y:S01]  /*8c80*/  UMOV UR7, UR4 ;  /* 0x0000000400077c82 */ /* 0x001fe20008000000 */
[----:B------:R-:W-:Y:S01]  /*8c90*/  F2FP.F16.F32.PACK_AB R42, R45, R44 ;  /* 0x0000002c2d2a723e */ /* 0x000fe200000000ff */
[----:B------:R-:W-:Y:S01]  /*8ca0*/  IMAD.U32 R127, RZ, RZ, UR7 ;  /* 0x00000007ff7f7e24 */ /* 0x000fe2000f8e00ff */
[----:B------:R-:W-:Y:S01]  /*8cb0*/  MOV R126, UR6 ;  /* 0x00000006007e7c02 */ /* 0x000fe20008000f00 */
[----:B------:R-:W-:Y:S01]  /*8cc0*/  ULDC.64 UR6, c[0x0][0xbd8] ;  /* 0x0002f60000067ab9 */ /* 0x000fe20000000a00 */
[----:B------:R-:W-:Y:S01]  /*8cd0*/  F2FP.F16.F32.PACK_AB R43, R47, R46 ;  /* 0x0000002e2f2b723e */ /* 0x000fe200000000ff */
[----:B------:R-:W-:Y:S01]  /*8ce0*/  UISETP.NE.U32.AND UP1, UPT, UR6, URZ, UPT ;  /* 0x0000003f0600728c */ /* 0x000fe2000bf25070 */
[----:B------:R-:W-:Y:S01]  /*8cf0*/  F2FP.F16.F32.PACK_AB R49, R51, R50 ;  /* 0x000000323331723e */ /* 0x000fe200000000ff */
[----:B------:R-:W-:Y:S01]  /*8d00*/  IMAD.WIDE R122, R188, 0x2, R126 ;  /* 0x00000002bc7a7825 */ /* 0x000fe200078e027e */
[----:B------:R-:W-:Y:S01]  /*8d10*/  F2FP.F16.F32.PACK_AB R56, R57, R56 ;  /* 0x000000383938723e */ /* 0x000fe200000000ff */
[----:B------:R-:W-:Y:S01]  /*8d20*/  UISETP.NE.AND.EX UP1, UPT, UR7, URZ, UPT, UP1 ;  /* 0x0000003f0700728c */ /* 0x000fe2000bf25310 */
[----:B------:R-:W-:Y:S01]  /*8d30*/  F2FP.F16.F32.PACK_AB R50, R53, R52 ;  /* 0x000000343532723e */ /* 0x000fe200000000ff */
[----:B------:R-:W-:Y:S01]  /*8d40*/  UIADD3 UR4, UP2, UR10, UR6, URZ ;  /* 0x000000060a047290 */ /* 0x000fe2000ff5e03f */
[C---:B------:R-:W-:Y:S01]  /*8d50*/  IADD3 R177, P0, R122.reuse, 0x40, RZ ;  /* 0x000000407ab17810 */ /* 0x040fe20007f1e0ff */
[----:B------:R-:W-:Y:S01]  /*8d60*/  @UP0 UIADD3 UR6, UP3, UR10, UR8, URZ ;  /* 0x000000080a060290 */ /* 0x000fe2000ff7e03f */
[C---:B------:R-:W-:Y:S01]  /*8d70*/  IADD3 R183, P6, R122.reuse, 0x2020, RZ ;  /* 0x000020207ab77810 */ /* 0x040fe20007fde0ff */
[----:B------:R-:W-:Y:S01]  /*8d80*/  UIADD3.X UR8, UR11, UR7, URZ, UP2, !UPT ;  /* 0x000000070b087290 */ /* 0x000fe200097fe43f */
[----:B------:R-:W-:Y:S01]  /*8d90*/  LOP3.LUT R6, R177, 0x380, RZ, 0xc0, !PT ;  /* 0x00000380b1067812 */ /* 0x000fe200078ec0ff */
[--C-:B------:R-:W-:Y:S01]  /*8da0*/  IMAD.X R13, RZ, RZ, R123.reuse, P0 ;  /* 0x000000ffff0d7224 */ /* 0x100fe200000e067b */
[----:B------:R-:W-:Y:S01]  /*8db0*/  IADD3 R175, P1, R122, 0x20, RZ ;  /* 0x000000207aaf7810 */ /* 0x000fe20007f3e0ff */
[--C-:B------:R-:W-:Y:S01]  /*8dc0*/  IMAD.X R25, RZ, RZ, R123.reuse, P6 ;  /* 0x000000ffff197224 */ /* 0x100fe200030e067b */
[----:B------:R-:W-:Y:S01]  /*8dd0*/  SHF.R.U64 R6, R6, 0x3, RZ ;  /* 0x0000000306067819 */ /* 0x000fe200000012ff */
[----:B------:R-:W-:Y:S01]  /*8de0*/  @UP0 UIADD3.X UR7, UR11, UR9, URZ, UP3, !UPT ;  /* 0x000000090b070290 */ /* 0x000fe20009ffe43f */
[----:B------:R-:W-:Y:S01]  /*8df0*/  IADD3 R197, P0, R122, 0x4020, RZ ;  /* 0x000040207ac57810 */ /* 0x000fe20007f1e0ff */
[----:B------:R-:W-:Y:S01]  /*8e00*/  IMAD.X R5, RZ, RZ, R123, P1 ;  /* 0x000000ffff057224 */ /* 0x000fe200008e067b */
[----:B------:R-:W-:-:S02]  /*8e10*/  LOP3.LUT R12, R6, R177, RZ, 0x3c, !PT ;  /* 0x000000b1060c7212 */ /* 0x000fc400078e3cff */
[----:B------:R-:W-:Y:S02]  /*8e20*/  LOP3.LUT R6, R183, 0x380, RZ, 0xc0, !PT ;  /* 0x00000380b7067812 */ /* 0x000fe400078ec0ff */
[----:B------:R-:W-:Y:S02]  /*8e30*/  IADD3 R191, P5, R122, 0x2040, RZ ;  /* 0x000020407abf7810 */ /* 0x000fe40007fbe0ff */
[----:B------:R-:W-:Y:S02]  /*8e40*/  SHF.R.U64 R6, R6, 0x3, RZ ;  /* 0x0000000306067819 */ /* 0x000fe400000012ff */
[----:B------:R-:W-:Y:S01]  /*8e50*/  IADD3 R195, P1, R122, 0x4000, RZ ;  /* 0x000040007ac37810 */ /* 0x000fe20007f3e0ff */
[--C-:B------:R-:W-:Y:S01]  /*8e60*/  IMAD.X R83, RZ, RZ, R123.reuse, P5 ;  /* 0x000000ffff537224 */ /* 0x100fe200028e067b */
[----:B------:R-:W-:Y:S02]  /*8e70*/  LOP3.LUT R24, R6, R183, RZ, 0x3c, !PT ;  /* 0x000000b706187212 */ /* 0x000fe400078e3cff */
[----:B------:R-:W-:Y:S01]  /*8e80*/  LOP3.LUT R6, R197, 0x380, RZ, 0xc0, !PT ;  /* 0x00000380c5067812 */ /* 0x000fe200078ec0ff */
[----:B------:R-:W-:Y:S01]  /*8e90*/  IMAD.X R91, RZ, RZ, R123, P1 ;  /* 0x000000ffff5b7224 */ /* 0x000fe200008e067b */
[----:B------:R-:W-:-:S02]  /*8ea0*/  IADD3 R179, P4, R122, 0x60, RZ ;  /* 0x000000607ab37810 */ /* 0x000fc40007f9e0ff */
[----:B------:R-:W-:Y:S02]  /*8eb0*/  SHF.R.U64 R6, R6, 0x3, RZ ;  /* 0x0000000306067819 */ /* 0x000fe400000012ff */
[C---:B------:R-:W-:Y:S01]  /*8ec0*/  LOP3.LUT R107, R122.reuse, 0x380, RZ, 0xc0, !PT ;  /* 0x000003807a6b7812 */ /* 0x040fe200078ec0ff */
[--C-:B------:R-:W-:Y:S01]  /*8ed0*/  IMAD.X R15, RZ, RZ, R123.reuse, P4 ;  /* 0x000000ffff0f7224 */ /* 0x100fe200020e067b */
[C---:B------:R-:W-:Y:S02]  /*8ee0*/  IADD3 R181, P3, R122.reuse, 0x2000, RZ ;  /* 0x000020007ab57810 */ /* 0x040fe40007f7e0ff */
[C---:B------:R-:W-:Y:S02]  /*8ef0*/  IADD3 R193, P2, R122.reuse, 0x2060, RZ ;  /* 0x000020607ac17810 */ /* 0x040fe40007f5e0ff */
[C---:B------:R-:W-:Y:S02]  /*8f00*/  IADD3 R205, P5, R122.reuse, 0x6020, RZ ;  /* 0x000060207acd7810 */ /* 0x040fe40007fbe0ff */
[----:B------:R-:W-:Y:S01]  /*8f10*/  LOP3.LUT R4, R175, 0x380, RZ, 0xc0, !PT ;  /* 0x00000380af047812 */ /* 0x000fe200078ec0ff */
[--C-:B------:R-:W-:Y:S01]  /*8f20*/  IMAD.X R87, RZ, RZ, R123.reuse, P2 ;  /* 0x000000ffff577224 */ /* 0x100fe200010e067b */
[----:B------:R-:W-:Y:S01]  /*8f30*/  IADD3 R118, P1, R122, 0x6060, RZ ;  /* 0x000060607a767810 */ /* 0x000fe20007f3e0ff */
[----:B------:R-:W-:Y:S01]  /*8f40*/  IMAD.X R111, RZ, RZ, R123, P5 ;  /* 0x000000ffff6f7224 */ /* 0x000fe200028e067b */
[----:B------:R-:W-:-:S02]  /*8f50*/  LOP3.LUT R14, R179, 0x380, RZ, 0xc0, !PT ;  /* 0x00000380b30e7812 */ /* 0x000fc400078ec0ff */
[----:B------:R-:W-:Y:S01]  /*8f60*/  LOP3.LUT R94, R6, R197, RZ, 0x3c, !PT ;  /* 0x000000c5065e7212 */ /* 0x000fe200078e3cff */
[----:B------:R-:W-:Y:S01]  /*8f70*/  IMAD.X R119, RZ, RZ, R123, P1 ;  /* 0x000000ffff777224 */ /* 0x000fe200008e067b */
[----:B------:R-:W-:Y:S02]  /*8f80*/  SHF.R.U64 R107, R107, 0x3, RZ ;  /* 0x000000036b6b7819 */ /* 0x000fe400000012ff */
[----:B------:R-:W-:Y:S02]  /*8f90*/  LOP3.LUT R20, R181, 0x380, RZ, 0xc0, !PT ;  /* 0x00000380b5147812 */ /* 0x000fe400078ec0ff */
[----:B------:R-:W-:Y:S02]  /*8fa0*/  LOP3.LUT R6, R205, 0x380, RZ, 0xc0, !PT ;  /* 0x00000380cd067812 */ /* 0x000fe400078ec0ff */
[----:B------:R-:W-:Y:S02]  /*8fb0*/  IADD3 R203, P6, R122, 0x6000, RZ ;  /* 0x000060007acb7810 */ /* 0x000fe40007fde0ff */
[----:B------:R-:W-:-:S02]  /*8fc0*/  SHF.R.U64 R4, R4, 0x3, RZ ;  /* 0x0000000304047819 */ /* 0x000fc400000012ff */
[C---:B------:R-:W-:Y:S02]  /*8fd0*/  IADD3 R199, P4, R122.reuse, 0x4040, RZ ;  /* 0x000040407ac77810 */ /* 0x040fe40007f9e0ff */
[----:B------:R-:W-:Y:S02]  /*8fe0*/  IADD3.X R21, RZ, R123, RZ, P3, !PT ;  /* 0x0000007bff157210 */ /* 0x000fe40001ffe4ff */
[C---:B------:R-:W-:Y:S01]  /*8ff0*/  IADD3 R114, P2, R122.reuse, 0x6040, RZ ;  /* 0x000060407a727810 */ /* 0x040fe20007f5e0ff */
[----:B------:R-:W-:Y:S01]  /*9000*/  IMAD.X R99, RZ, RZ, R123, P4 ;  /* 0x000000ffff637224 */ /* 0x000fe200020e067b */
[----:B------:R-:W-:Y:S02]  /*9010*/  LOP3.LUT R82, R191, 0x380, RZ, 0xc0, !PT ;  /* 0x00000380bf527812 */ /* 0x000fe400078ec0ff */
[----:B------:R-:W-:Y:S02]  /*9020*/  IADD3 R201, P3, R122, 0x4060, RZ ;  /* 0x000040607ac97810 */ /* 0x000fe40007f7e0ff */
[----:B------:R-:W-:-:S02]  /*9030*/  SHF.R.U64 R14, R14, 0x3, RZ ;  /* 0x000000030e0e7819 */ /* 0x000fc400000012ff */
[----:B------:R-:W-:Y:S01]  /*9040*/  LOP3.LUT R86, R193, 0x380, RZ, 0xc0, !PT ;  /* 0x00000380c1567812 */ /* 0x000fe200078ec0ff */
[--C-:B------:R-:W-:Y:S01]  /*9050*/  IMAD.X R103, RZ, RZ, R123.reuse, P3 ;  /* 0x000000ffff677224 */ /* 0x100fe200018e067b */
[----:B------:R-:W-:Y:S02]  /*9060*/  LOP3.LUT R110, R118, 0x380, RZ, 0xc0, !PT ;  /* 0x00000380766e7812 */ /* 0x000fe400078ec0ff */
[----:B------:R-:W-:Y:S01]  /*9070*/  LOP3.LUT R122, R107, R122, RZ, 0x3c, !PT ;  /* 0x0000007a6b7a7212 */ /* 0x000fe200078e3cff */
[----:B------:R-:W-:Y:S01]  /*9080*/  IMAD.X R107, RZ, RZ, R123, P6 ;  /* 0x000000ffff6b7224 */ /* 0x000fe200030e067b */
[----:B------:R-:W-:Y:S02]  /*9090*/  SHF.R.U64 R20, R20, 0x3, RZ ;  /* 0x0000000314147819 */ /* 0x000fe400000012ff */
[----:B------:R-:W-:Y:S02]  /*90a0*/  LOP3.LUT R90, R195, 0x380, RZ, 0xc0, !PT ;  /* 0x00000380c35a7812 */ /* 0x000fe400078ec0ff */
[----:B------:R-:W-:-:S02]  /*90b0*/  SHF.R.U64 R6, R6, 0x3, RZ ;  /* 0x0000000306067819 */ /* 0x000fc400000012ff */
[----:B------:R-:W-:Y:S02]  /*90c0*/  LOP3.LUT R4, R4, R175, RZ, 0x3c, !PT ;  /* 0x000000af04047212 */ /* 0x000fe400078e3cff */
[----:B------:R-:W-:Y:S02]  /*90d0*/  LOP3.LUT R106, R203, 0x380, RZ, 0xc0, !PT ;  /* 0x00000380cb6a7812 */ /* 0x000fe400078ec0ff */
[----:B------:R-:W-:Y:S02]  /*90e0*/  SHF.R.U64 R82, R82, 0x3, RZ ;  /* 0x0000000352527819 */ /* 0x000fe400000012ff */
[----:B------:R-:W-:Y:S02]  /*90f0*/  LOP3.LUT R98, R199, 0x380, RZ, 0xc0, !PT ;  /* 0x00000380c7627812 */ /* 0x000fe400078ec0ff */
[----:B------:R-:W-:Y:S02]  /*9100*/  LOP3.LUT R27, R114, 0x380, RZ, 0xc0, !PT ;  /* 0x00000380721b7812 */ /* 0x000fe400078ec0ff */
[----:B------:R-:W-:-:S02]  /*9110*/  LOP3.LUT R14, R14, R179, RZ, 0x3c, !PT ;  /* 0x000000b30e0e7212 */ /* 0x000fc400078e3cff */
[----:B------:R-:W-:Y:S02]  /*9120*/  SHF.R.U64 R86, R86, 0x3, RZ ;  /* 0x0000000356567819 */ /* 0x000fe400000012ff */
[----:B------:R-:W-:Y:S02]  /*9130*/  LOP3.LUT R102, R201, 0x380, RZ, 0xc0, !PT ;  /* 0x00000380c9667812 */ /* 0x000fe400078ec0ff */
[----:B------:R-:W-:Y:S02]  /*9140*/  SHF.R.U64 R29, R110, 0x3, RZ ;  /* 0x000000036e1d7819 */ /* 0x000fe400000012ff */
[----:B------:R-:W-:Y:S02]  /*9150*/  LOP3.LUT R20, R20, R181, RZ, 0x3c, !PT ;  /* 0x000000b514147212 */ /* 0x000fe400078e3cff */
[----:B------:R-:W-:Y:S02]  /*9160*/  SHF.R.U64 R90, R90, 0x3, RZ ;  /* 0x000000035a5a7819 */ /* 0x000fe400000012ff */
[----:B------:R-:W-:-:S02]  /*9170*/  MOV R122, R122 ;  /* 0x0000007a007a7202 */ /* 0x000fc40000000f00 */
[----:B------:R-:W-:Y:S02]  /*9180*/  LOP3.LUT R110, R6, R205, RZ, 0x3c, !PT ;  /* 0x000000cd066e7212 */ /* 0x000fe400078e3cff */
[----:B------:R-:W-:Y:S01]  /*9190*/  SHF.R.U64 R106, R106, 0x3, RZ ;  /* 0x000000036a6a7819 */ /* 0x000fe200000012ff */
[----:B------:R0:W-:Y:S01]  /*91a0*/  STSM.16.M88.4 [R122], R8 ;  /* 0x000000087a007844 */ /* 0x0001e20000000200 */
[----:B------:R-:W-:Y:S02]  /*91b0*/  MOV R6, R4 ;  /* 0x0000000400067202 */ /* 0x000fe40000000f00 */
[----:B------:R-:W-:Y:S02]  /*91c0*/  LOP3.LUT R82, R82, R191, RZ, 0x3c, !PT ;  /* 0x000000bf52527212 */ /* 0x000fe400078e3cff */
[----:B------:R-:W-:Y:S01]  /*91d0*/  SHF.R.U64 R98, R98, 0x3, RZ ;  /* 0x0000000362627819 */ /* 0x000fe200000012ff */
[----:B------:R-:W-:Y:S01]  /*91e0*/  STSM.16.M88.4 [R6], R32 ;  /* 0x0000002006007844 */ /* 0x000fe20000000200 */
[----:B------:R-:W-:-:S02]  /*91f0*/  SHF.R.U64 R27, R27, 0x3, RZ ;  /* 0x000000031b1b7819 */ /* 0x000fc400000012ff */
[----:B------:R-:W-:Y:S02]  /*9200*/  MOV R12, R12 ;  /* 0x0000000c000c7202 */ /* 0x000fe40000000f00 */
[----:B------:R-:W-:Y:S02]  /*9210*/  LOP3.LUT R86, R86, R193, RZ, 0x3c, !PT ;  /* 0x000000c156567212 */ /* 0x000fe400078e3cff */
[----:B------:R-:W-:Y:S01]  /*9220*/  SHF.R.U64 R102, R102, 0x3, RZ ;  /* 0x0000000366667819 */ /* 0x000fe200000012ff */
[----:B------:R-:W-:Y:S01]  /*9230*/  STSM.16.M88.4 [R12], R40 ;  /* 0x000000280c007844 */ /* 0x000fe20000000200 */
[----:B------:R-:W-:Y:S01]  /*9240*/  MOV R14, R14 ;  /* 0x0000000e000e7202 */ /* 0x000fe20000000f00 */
[----:B0-----:R-:W-:Y:S01]  /*9250*/  IMAD.U32 R10, RZ, RZ, UR6 ;  /* 0x00000006ff0a7e24 */ /* 0x001fe2000f8e00ff */
        /* <DEDUP_REMOVED lines=10> */
[----:B------:R-:W-:Y:S01]  /*9300*/  F2FP.F16.F32.PACK_AB R72, R73, R72 ;  /* 0x000000484948723e */ /* 0x000fe200000000ff */
[----:B------:R-:W-:Y:S01]  /*9310*/  STSM.16.M88.4 [R20], R56 ;  /* 0x0000003814007844 */ /* 0x000fe20000000200 */
[----:B------:R-:W-:Y:S02]  /*9320*/  IADD3.X R95, RZ, R123, RZ, P0, !PT ;  /* 0x0000007bff5f7210 */ /* 0x000fe400007fe4ff */
[----:B------:R-:W-:Y:S02]  /*9330*/  LOP3.LUT R106, R106, R203, RZ, 0x3c, !PT ;  /* 0x000000cb6a6a7212 */ /* 0x000fe400078e3cff */
[----:B------:R-:W-:Y:S02]  /*9340*/  MOV R24, R24 ;  /* 0x0000001800187202 */ /* 0x000fe40000000f00 */
[----:B------:R-:W-:Y:S02]  /*9350*/  F2FP.F16.F32.PACK_AB R66, R69, R68 ;  /* 0x000000444542723e */ /* 0x000fe400000000ff */
[----:B------:R-:W-:-:S02]  /*9360*/  F2FP.F16.F32.PACK_AB R67, R71, R70 ;  /* 0x000000464743723e */ /* 0x000fc400000000ff */
[----:B------:R-:W-:Y:S02]  /*9370*/  F2FP.F16.F32.PACK_AB R73, R75, R74 ;  /* 0x0000004a4b49723e */ /* 0x000fe400000000ff */
[----:B------:R-:W-:Y:S01]  /*9380*/  IADD3.X R115, RZ, R123, RZ, P2, !PT ;  /* 0x0000007bff737210 */ /* 0x000fe200017fe4ff */
[----:B------:R-:W-:Y:S01]  /*9390*/  STSM.16.M88.4 [R24], R64 ;  /* 0x0000004018007844 */ /* 0x000fe20000000200 */
[----:B------:R-:W-:Y:S02]  /*93a0*/  LOP3.LUT R98, R98, R199, RZ, 0x3c, !PT ;  /* 0x000000c762627212 */ /* 0x000fe400078e3cff */
[----:B------:R-:W-:Y:S02]  /*93b0*/  LOP3.LUT R114, R27, R114, RZ, 0x3c, !PT ;  /* 0x000000721b727212 */ /* 0x000fe400078e3cff */
        /* <DEDUP_REMOVED lines=19> */
[----:B------:R-:W-:Y:S02]  /*94f0*/  MOV R4, R106 ;  /* 0x0000006a00047202 */ /* 0x000fe40000000f00 */
        /* <DEDUP_REMOVED lines=11> */
[----:B------:R-:W-:Y:S01]  /*95b0*/  LOP3.LUT R118, R29, R118, RZ, 0x3c, !PT ;  /* 0x000000761d767212 */ /* 0x000fe200078e3cff */
[----:B------:R-:W-:Y:S01]  /*95c0*/  STSM.16.M88.4 [R98], R104 ;  /* 0x0000006862007844 */ /* 0x000fe20000000200 */
[----:B------:R-:W-:Y:S02]  /*95d0*/  MOV R102, R102 ;  /* 0x0000006600667202 */ /* 0x000fe40000000f00 */
[----:B------:R-:W-:Y:S02]  /*95e0*/  F2FP.F16.F32.PACK_AB R113, R167, R166 ;  /* 0x000000a6a771723e */ /* 0x000fe400000000ff */
        /* <DEDUP_REMOVED lines=16> */
[----:B------:R-:W-:Y:S01]  /*96f0*/  STSM.16.M88.4 [R110], R128 ;  /* 0x000000806e007844 */ /* 0x000fe20000000200 */
[----:B------:R-:W-:-:S02]  /*9700*/  F2FP.F16.F32.PACK_AB R138, R141, R140 ;  /* 0x0000008c8d8a723e */ /* 0x000fc400000000ff */
[----:B------:R-:W-:Y:S02]  /*9710*/  F2FP.F16.F32.PACK_AB R139, R143, R142 ;  /* 0x0000008e8f8b723e */ /* 0x000fe400000000ff */
[----:B------:R-:W-:Y:S01]  /*9720*/  F2FP.F16.F32.PACK_AB R145, R147, R146 ;  /* 0x000000929391723e */ /* 0x000fe200000000ff */
[----:B0-----:R-:W-:Y:S01]  /*9730*/  IMAD.U32 R4, RZ, RZ, UR4 ;  /* 0x00000004ff047e24 */ /* 0x001fe2000f8e00ff */
[----:B------:R-:W-:Y:S01]  /*9740*/  MOV R118, R118 ;  /* 0x0000007600767202 */ /* 0x000fe20000000f00 */
[----:B------:R0:W-:Y:S01]  /*9750*/  STSM.16.M88.4 [R8], R136 ;  /* 0x0000008808007844 */ /* 0x0001e20000000200 */
[----:B------:R-:W-:Y:S02]  /*9760*/  F2FP.F16.F32.PACK_AB R146, R149, R148 ;  /* 0x000000949592723e */ /* 0x000fe400000000ff */
[----:B------:R-:W-:Y:S02]  /*9770*/  F2FP.F16.F32.PACK_AB R147, R151, R150 ;  /* 0x000000969793723e */ /* 0x000fe400000000ff */
[----:B------:R-:W-:-:S02]  /*9780*/  PLOP3.LUT P6, PT, PT, PT, UP0, 0x80, 0x0 ;  /* 0x000000000000781c */ /* 0x000fc40003fcf008 */
[----:B------:R-:W-:Y:S01]  /*9790*/  PLOP3.LUT P0, PT, PT, PT, UP1, 0x80, 0x0 ;  /* 0x000000000000781c */ /* 0x000fe20003f0f018 */
[----:B------:R1:W-:Y:S01]  /*97a0*/  STSM.16.M88.4 [R118], R144 ;  /* 0x0000009076007844 */ /* 0x0003e20000000200 */
[----:B------:R-:W-:Y:S01]  /*97b0*/  MOV R5, UR8 ;  /* 0x0000000800057c02 */ /* 0x000fe20008000f00 */
[----:B------:R-:W-:Y:S08]  /*97c0*/  BAR.SYNC.DEFER_BLOCKING 0x1, 0x100 ;  /* 0x0044000000007b1d */ /* 0x000ff00000010000 */
[----:B------:R2:W3:Y:S04]  /*97d0*/  @P6 LDG.E R10, desc[UR48][R10.64] ;  /* 0x000000300a0a6981 */ /* 0x0004e8000c1e1900 */
[----:B------:R-:W4:Y:S01]  /*97e0*/  @P0 LDG.E R6, desc[UR48][R4.64] ;  /* 0x0000003004060981 */ /* 0x000f22000c1e1900 */
[----:B------:R-:W-:Y:S01]  /*97f0*/  IMAD R9, R186, 0x40, R17 ;  /* 0x00000040ba097824 */ /* 0x000fe200078e0211 */
[----:B------:R-:W-:Y:S01]  /*9800*/  ULDC UR8, c[0x0][0xa88] ;  /* 0x0002a20000087ab9 */ /* 0x000fe20000000800 */
[----:B------:R-:W-:-:S02]  /*9810*/  UMOV UR4, URZ ;  /* 0x0000003f00047c82 */ /* 0x000fc40008000000 */
[----:B------:R-:W-:-:S03]  /*9820*/  IMAD.WIDE R126, R9, 0x2, R126 ;  /* 0x00000002097e7825 */ /* 0x000fc600078e027e */
[C---:B------:R-:W-:Y:S02]  /*9830*/  IADD3 R12, P2, R126.reuse, 0x1000, RZ ;  /* 0x000010007e0c7810 */ /* 0x040fe40007f5e0ff */
[C---:B------:R-:W-:Y:S02]  /*9840*/  IADD3 R33, P1, R126.reuse, 0x2000, RZ ;  /* 0x000020007e217810 */ /* 0x040fe40007f3e0ff */
[----:B--2---:R-:W-:Y:S02]  /*9850*/  P2R R11, PR, RZ, 0x4 ;  /* 0x00000004ff0b7803 */ /* 0x004fe40000000000 */
[C---:B------:R-:W-:Y:S02]  /*9860*/  IADD3 R25, P2, R126.reuse, 0x3000, RZ ;  /* 0x000030007e197810 */ /* 0x040fe40007f5e0ff */
[C---:B------:R-:W-:Y:S02]  /*9870*/  IADD3 R41, P3, R126.reuse, 0x4000, RZ ;  /* 0x000040007e297810 */ /* 0x040fe40007f7e0ff */
        /* <DEDUP_REMOVED lines=14> */
[----:B0-----:R-:W-:Y:S02]  /*9960*/  LOP3.LUT R8, R9, R12, RZ, 0x3c, !PT ;  /* 0x0000000c09087212 */ /* 0x001fe400078e3cff */
[----:B------:R-:W-:Y:S02]  /*9970*/  LOP3.LUT R32, R32, R33, RZ, 0x3c, !PT ;  /* 0x0000002120207212 */ /* 0x000fe400078e3cff */
[----:B------:R-:W-:Y:S02]  /*9980*/  LOP3.LUT R24, R24, R25, RZ, 0x3c, !PT ;  /* 0x0000001918187212 */ /* 0x000fe400078e3cff */
[----:B------:R-:W-:Y:S02]  /*9990*/  LOP3.LUT R40, R40, R41, RZ, 0x3c, !PT ;  /* 0x0000002928287212 */ /* 0x000fe400078e3cff */
[----:B------:R-:W-:-:S02]  /*99a0*/  LOP3.LUT R28, R28, R29, RZ, 0x3c, !PT ;  /* 0x0000001d1c1c7212 */ /* 0x000fc400078e3cff */
[----:B------:R-:W-:Y:S02]  /*99b0*/  LOP3.LUT R44, R44, R45, RZ, 0x3c, !PT ;  /* 0x0000002d2c2c7212 */ /* 0x000fe400078e3cff */
[----:B---3--:R-:W-:Y:S02]  /*99c0*/  @P6 R2UR UR8, R10 ;  /* 0x000000000a0862ca */ /* 0x008fe400000e0000 */
[----:B----4-:R-:W-:Y:S01]  /*99d0*/  @P0 R2UR UR4, R6 ;  /* 0x00000000060402ca */ /* 0x010fe200000e0000 */
[----:B-1----:R-:W-:-:S14]  /*99e0*/  @P6 BRA `(.L_x_6119) ;  /* 0x0000000000186947 */ /* 0x002fdc0003800000 */
[----:B------:R-:W-:Y:S05]  /*99f0*/  @!P0 BRA `(.L_x_6119) ;  /* 0x0000000000148947 */ /* 0x000fea0003800000 */
[----:B------:R-:W2:Y:S04]  /*9a00*/  LDG.E R10, desc[UR48][R4.64] ;  /* 0x00000030040a7981 */ /* 0x000ea8000c1e1900 */
[----:B------:R-:W3:Y:S01]  /*9a10*/  LDG.E R6, desc[UR48][R4.64+0x4] ;  /* 0x0000043004067981 */ /* 0x000ee2000c1e1900 */
[----:B--2---:R-:W-:Y:S02]  /*9a20*/  R2UR UR6, R10 ;  /* 0x000000000a0672ca */ /* 0x004fe400000e0000 */
[----:B---3--:R-:W-:-:S13]  /*9a30*/  R2UR UR8, R6 ;  /* 0x00000000060872ca */ /* 0x008fda00000e0000 */
[----:B------:R-:W-:-:S12]  /*9a40*/  UIADD3 UR8, -UR6, UR8, URZ ;  /* 0x0000000806087290 */ /* 0x000fd8000fffe13f */
.L_x_6119:
        /* <DEDUP_REMOVED lines=23> */
[----:B------:R-:W-:Y:S01]  /*9bc0*/  IMAD.X R37, RZ, RZ, R127, P0 ;  /* 0x000000ffff257224 */ /* 0x000fe200000e067f */
[----:B0-----:R-:W-:Y:S02]  /*9bd0*/  ISETP.NE.AND P6, PT, R4, RZ, PT ;  /* 0x000000ff0400720c */ /* 0x001fe40003fc5270 */
[----:B------:R-:W-:Y:S02]  /*9be0*/  LOP3.LUT R48, R48, R49, RZ, 0x3c, !PT ;  /* 0x0000003130307212 */ /* 0x000fe400078e3cff */
[----:B------:R-:W-:Y:S02]  /*9bf0*/  IADD3.X R41, RZ, R127, RZ, P3, !PT ;  /* 0x0000007fff297210 */ /* 0x000fe40001ffe4ff */
[----:B------:R-:W-:-:S02]  /*9c00*/  IADD3 R61, P2, R126, 0xa000, RZ ;  /* 0x0000a0007e3d7810 */ /* 0x000fc40007f5e0ff */
[C---:B------:R-:W-:Y:S02]  /*9c10*/  IADD3 R57, P3, R126.reuse, 0xb000, RZ ;  /* 0x0000b0007e397810 */ /* 0x040fe40007f7e0ff */
[C---:B------:R-:W-:Y:S02]  /*9c20*/  IADD3 R69, P4, R126.reuse, 0xc000, RZ ;  /* 0x0000c0007e457810 */ /* 0x040fe40007f9e0ff */
[C---:B------:R-:W-:Y:S02]  /*9c30*/  IADD3 R65, P5, R126.reuse, 0xd000, RZ ;  /* 0x0000d0007e417810 */ /* 0x040fe40007fbe0ff */
[C---:B------:R-:W-:Y:S02]  /*9c40*/  IADD3 R77, P0, R126.reuse, 0xe000, RZ ;  /* 0x0000e0007e4d7810 */ /* 0x040fe40007f1e0ff */
[----:B------:R-:W-:Y:S02]  /*9c50*/  IADD3.X R49, RZ, R127, RZ, P1, !PT ;  /* 0x0000007fff317210 */ /* 0x000fe40000ffe4ff */
[----:B------:R-:W-:-:S02]  /*9c60*/  IADD3 R5, P1, R126, 0xf000, RZ ;  /* 0x0000f0007e057810 */ /* 0x000fc40007f3e0ff */
[----:B------:R-:W-:Y:S02]  /*9c70*/  LOP3.LUT R60, R61, 0x380, RZ, 0xc0, !PT ;  /* 0x000003803d3c7812 */ /* 0x000fe400078ec0ff */
[----:B------:R-:W-:Y:S01]  /*9c80*/  LOP3.LUT R56, R57, 0x380, RZ, 0xc0, !PT ;  /* 0x0000038039387812 */ /* 0x000fe200078ec0ff */
[----:B------:R-:W-:Y:S01]  /*9c90*/  IMAD.X R73, RZ, RZ, R127, P1 ;  /* 0x000000ffff497224 */ /* 0x000fe200008e067f */
        /* <DEDUP_REMOVED lines=37> */
[C---:B------:R-:W-:Y:S01]  /*9ef0*/  IADD3 R10, R6.reuse, 0x8, RZ ;  /* 0x00000008060a7810 */ /* 0x040fe20007ffe0ff */
        /* <DEDUP_REMOVED lines=14> */
.L_x_6120:
        /* <DEDUP_REMOVED lines=11> */
[----:B------:R-:W5:Y:S01]  /*a090*/  LD.E.128 R32, desc[UR48][R32.64] ;  /* 0x0000003020207980 */ /* 0x000f62000c101d00 */
[----:B------:R-:W-:-:S02]  /*a0a0*/  SHF.L.U32 R5, R4, 0x1, RZ ;  /* 0x0000000104057819 */ /* 0x000fc400000006ff */
[----:B------:R-:W-:Y:S01]  /*a0b0*/  ISETP.GE.AND P0, PT, R6, UR14, PT ;  /* 0x0000000e06007c0c */ /* 0x000fe2000bf06270 */
[----:B------:R-:W5:Y:S01]  /*a0c0*/  LD.E.128 R24, desc[UR48][R24.64] ;  /* 0x0000003018187980 */ /* 0x000f62000c101d00 */
[----:B------:R-:W-:Y:S02]  /*a0d0*/  ISETP.GE.AND P1, PT, R84, UR14, PT ;  /* 0x0000000e54007c0c */ /* 0x000fe4000bf26270 */
[----:B------:R-:W-:Y:S01]  /*a0e0*/  LOP3.LUT R0, R5, 0x2, R0, 0xe2, !PT ;  /* 0x0000000205007812 */ /* 0x000fe200078ee200 */
[----:B------:R-:W5:Y:S01]  /*a0f0*/  LD.E.128 R40, desc[UR48][R40.64] ;  /* 0x0000003028287980 */ /* 0x000f62000c101d00 */
[----:B------:R-:W-:Y:S02]  /*a100*/  SEL R5, RZ, 0x4, P0 ;  /* 0x00000004ff057807 */ /* 0x000fe40000000000 */
[----:B------:R-:W-:Y:S01]  /*a110*/  SEL R4, RZ, 0x8, P1 ;  /* 0x00000008ff047807 */ /* 0x000fe20000800000 */
[----:B------:R-:W-:Y:S02]  /*a120*/  UIMAD UR6, UR12, UR10, URZ ;  /* 0x0000000a0c0672a4 */ /* 0x000fe4000f8e023f */
[----:B------:R-:W-:Y:S01]  /*a130*/  IMAD.U32 R21, RZ, RZ, UR10 ;  /* 0x0000000aff157e24 */ /* 0x000fe2000f8e00ff */
[----:B------:R-:W5:Y:S01]  /*a140*/  LD.E.128 R28, desc[UR48][R28.64] ;  /* 0x000000301c1c7980 */ /* 0x000f62000c101d00 */
[----:B------:R-:W-:Y:S01]  /*a150*/  LOP3.LUT R0, R4, R0, R5, 0xfe, !PT ;  /* 0x0000000004007212 */ /* 0x000fe200078efe05 */
[--C-:B------:R-:W-:Y:S01]  /*a160*/  IMAD.MOV.U32 R4, RZ, RZ, R17.reuse ;  /* 0x000000ffff047224 */ /* 0x100fe200078e0011 */
[----:B------:R-:W-:Y:S01]  /*a170*/  SHF.R.S32.HI R5, RZ, 0x1f, R17 ;  /* 0x0000001fff057819 */ /* 0x000fe20000011411 */
[----:B------:R-:W-:Y:S01]  /*a180*/  UIMAD UR6, UR4, UR11, UR6 ;  /* 0x0000000b040672a4 */ /* 0x000fe2000f8e0206 */
[----:B------:R-:W5:Y:S01]  /*a190*/  LD.E.128 R44, desc[UR48][R44.64] ;  /* 0x000000302c2c7980 */ /* 0x000f62000c101d00 */
[C---:B------:R-:W-:Y:S01]  /*a1a0*/  VIADD R86, R17.reuse, 0x100 ;  /* 0x0000010011567836 */ /* 0x040fe20000000000 */
[----:B------:R-:W-:Y:S01]  /*a1b0*/  ULDC.64 UR10, c[0x0][0xae0] ;  /* 0x0002b800000a7ab9 */ /* 0x000fe20000000a00 */
[----:B------:R-:W-:Y:S01]  /*a1c0*/  VIADD R88, R17, 0x140 ;  /* 0x0000014011587836 */ /* 0x000fe20000000000 */
[----:B------:R-:W5:Y:S01]  /*a1d0*/  LD.E.128 R36, desc[UR48][R36.64] ;  /* 0x0000003024247980 */ /* 0x000f62000c101d00 */
[----:B------:R-:W-:-:S03]  /*a1e0*/  IMAD.WIDE.U32 R4, R21, UR4, R4 ;  /* 0x0000000415047c25 */ /* 0x000fc6000f8e0004 */
        /* <DEDUP_REMOVED lines=10> */
[----:B------:R-:W-:Y:S01]  /*a290*/  ISETP.GE.AND P0, PT, R86, UR14, PT ;  /* 0x0000000e56007c0c */ /* 0x000fe2000bf06270 */
[----:B------:R-:W-:Y:S01]  /*a2a0*/  @!PT LDS RZ, [RZ] ;  /* 0x00000000fffff984 */ /* 0x000fe20000000800 */
[----:B------:R-:W-:Y:S01]  /*a2b0*/  @!PT LDS RZ, [RZ] ;  /* 0x00000000fffff984 */ /* 0x000fe20000000800 */
[----:B------:R-:W-:Y:S01]  /*a2c0*/  @!PT LDS RZ, [RZ] ;  /* 0x00000000fffff984 */ /* 0x000fe20000000800 */
[----:B------:R-:W-:Y:S01]  /*a2d0*/  @!PT LDS RZ, [RZ] ;  /* 0x00000000fffff984 */ /* 0x000fe20000000800 */
[----:B------:R1:W-:Y:S06]  /*a2e0*/  MEMBAR.ALL.CTA ;  /* 0x0000000000007992 */ /* 0x0003ec0000008000 */
[----:B-1----:R-:W1:Y:S01]  /*a2f0*/  FENCE.VIEW.ASYNC.S ;  /* 0x00000000000073c6 */ /* 0x002e620000000000 */
[----:B------:R-:W-:Y:S01]  /*a300*/  IMAD.U32 R81, RZ, RZ, UR10 ;  /* 0x0000000aff517e24 */ /* 0x000fe2000f8e00ff */
[----:B------:R-:W-:Y:S01]  /*a310*/  ISETP.GE.AND P1, PT, R88, UR14, PT ;  /* 0x0000000e58007c0c */ /* 0x000fe2000bf26270 */
[----:B------:R-:W-:Y:S01]  /*a320*/  UIMAD UR7, UR45, -0x40, UR8 ;  /* 0xffffffc02d0778a4 */ /* 0x000fe2000f8e0208 */
[----:B------:R-:W-:Y:S01]  /*a330*/  IADD3 R80, R17, 0x180, RZ ;  /* 0x0000018011507810 */ /* 0x000fe20007ffe0ff */
[----:B------:R-:W-:-:S02]  /*a340*/  UIMAD UR6, UR44, UR11, UR4 ;  /* 0x0000000b2c0672a4 */ /* 0x000fc4000f8e0204 */
[----:B------:R-:W-:Y:S01]  /*a350*/  IMAD.WIDE.U32 R4, R81, UR44, R4 ;  /* 0x0000002c51047c25 */ /* 0x000fe2000f8e0004 */
[----:B------:R-:W-:Y:S01]  /*a360*/  SEL R21, RZ, 0x10, P0 ;  /* 0x00000010ff157807 */ /* 0x000fe20000000000 */
[----:B------:R-:W-:Y:S01]  /*a370*/  UIADD3 UR4, UR40, 0x28c20, URZ ;  /* 0x00028c2028047890 */ /* 0x000fe2000fffe03f */
[----:B------:R-:W-:Y:S01]  /*a380*/  SEL R20, RZ, 0x20, P1 ;  /* 0x00000020ff147807 */ /* 0x000fe20000800000 */
[----:B------:R-:W-:Y:S01]  /*a390*/  ULDC.64 UR8, c[0x0][0xae8] ;  /* 0x0002ba0000087ab9 */ /* 0x000fe20000000a00 */
[----:B------:R-:W-:Y:S01]  /*a3a0*/  ISETP.GE.AND P2, PT, R186, UR7, PT ;  /* 0x00000007ba007c0c */ /* 0x000fe2000bf46270 */
[----:B------:R-:W-:Y:S01]  /*a3b0*/  UPRMT UR4, URZ, 0x654, UR4 ;  /* 0x000006543f047896 */ /* 0x000fe20008000004 */
[----:B------:R-:W-:Y:S01]  /*a3c0*/  ISETP.GE.AND P0, PT, R80, UR14, PT ;  /* 0x0000000e50007c0c */ /* 0x000fe2000bf06270 */
[----:B------:R-:W-:Y:S01]  /*a3d0*/  VIADD R80, R186, 0x20 ;  /* 0x00000020ba507836 */ /* 0x000fe20000000000 */
[----:B------:R-:W-:Y:S01]  /*a3e0*/  LOP3.LUT R21, R20, R0, R21, 0xfe, !PT ;  /* 0x0000000014157212 */ /* 0x000fe200078efe15 */
[----:B------:R-:W-:Y:S01]  /*a3f0*/  VIADD R20, R17, 0x1c0 ;  /* 0x000001c011147836 */ /* 0x000fe20000000000 */
[----:B------:R-:W-:Y:S01]  /*a400*/  IADD3 R5, R5, UR6, RZ ;  /* 0x0000000605057c10 */ /* 0x000fe2000fffe0ff */
[----:B------:R-:W-:-:S02]  /*a410*/  UIMAD UR6, UR43, UR8, URZ ;  /* 0x000000082b0672a4 */ /* 0x000fc4000f8e023f */
[----:B------:R-:W-:Y:S01]  /*a420*/  IMAD.U32 R81, RZ, RZ, UR8 ;  /* 0x00000008ff517e24 */ /* 0x000fe2000f8e00ff */
[----:B------:R-:W-:Y:S01]  /*a430*/  SEL R0, RZ, 0x40, P0 ;  /* 0x00000040ff007807 */ /* 0x000fe20000000000 */
[----:B------:R-:W-:Y:S01]  /*a440*/  BSSY B1, `(.L_x_6121) ;  /* 0x0000028000017945 */ /* 0x000fe20003800000 */
[----:B------:R-:W-:Y:S01]  /*a450*/  UIMAD UR6, UR42, UR9, UR6 ;  /* 0x000000092a0672a4 */ /* 0x000fe2000f8e0206 */
[----:B------:R-:W-:Y:S01]  /*a460*/  ISETP.GE.AND P1, PT, R20, UR14, PT ;  /* 0x0000000e14007c0c */ /* 0x000fe2000bf26270 */
[----:B-1----:R-:W-:Y:S01]  /*a470*/  SYNCS.ARRIVE.TRANS64.RED.A1T0 RZ, [UR4], RZ ;  /* 0x000000ffffff79a7 */ /* 0x002fe20008100404 */
[----:B------:R-:W-:Y:S01]  /*a480*/  ISETP.GE.AND P0, PT, R80, UR7, PT ;  /* 0x0000000750007c0c */ /* 0x000fe2000bf06270 */
[----:B------:R-:W-:Y:S01]  /*a490*/  IMAD.WIDE.U32 R80, R81, UR42, R4 ;  /* 0x0000002a51507c25 */ /* 0x000fe2000f8e0004 */
[----:B------:R-:W-:Y:S02]  /*a4a0*/  LOP3.LUT R0, R21, R0, RZ, 0xfc, !PT ;  /* 0x0000000015007212 */ /* 0x000fe400078efcff */
        /* <DEDUP_REMOVED lines=8> */
[----:B------:R-:W-:Y:S01]  /*a530*/  MOV R5, R87 ;  /* 0x0000005700057202 */ /* 0x000fe20000000f00 */
        /* <DEDUP_REMOVED lines=24> */
.L_x_6122:
[----:B------:R-:W-:Y:S05]  /*a6c0*/  BSYNC B1 ;  /* 0x0000000000017941 */ /* 0x000fea0003800000 */
.L_x_6121:
        /* <DEDUP_REMOVED lines=31> */
.L_x_6118:
[----:B------:R-:W-:Y:S01]  /*a8c0*/  ULDC.64 UR6, c[0x0][0xbe0] ;  /* 0x0002f80000067ab9 */ /* 0x000fe20000000a00 */
[----:B------:R-:W-:Y:S02]  /*a8d0*/  USHF.L.U32 UR4, UR42, 0x2, URZ ;  /* 0x000000022a047899 */ /* 0x000fe4000800063f */
[----:B------:R-:W-:Y:S01]  /*a8e0*/  UISETP.NE.U32.AND UP0, UPT, UR6, URZ, UPT ;  /* 0x0000003f0600728c */ /* 0x000fe2000bf05070 */
[----:B------:R-:W-:Y:S01]  /*a8f0*/  ULDC.64 UR8, c[0x0][0xbd8] ;  /* 0x0002f60000087ab9 */ /* 0x000fe20000000a00 */
[----:B------:R-:W-:Y:S02]  /*a900*/  USHF.L.U64.HI UR10, UR42, 0x2, UR43 ;  /* 0x000000022a0a7899 */ /* 0x000fe4000801022b */
[----:B------:R-:W-:Y:S02]  /*a910*/  UISETP.NE.AND.EX UP1, UPT, UR7, URZ, UPT, UP0 ;  /* 0x0000003f0700728c */ /* 0x000fe4000bf25300 */
[----:B------:R-:W-:Y:S01]  /*a920*/  UISETP.NE.U32.AND UP0, UPT, UR8, URZ, UPT ;  /* 0x0000003f0800728c */ /* 0x000fe2000bf05070 */
[----:B------:R-:W-:Y:S01]  /*a930*/  MOV R3, RZ ;  /* 0x000000ff00037202 */ /* 0x000fe20000000f00 */
[----:B------:R-:W-:Y:S01]  /*a940*/  VIADD R12, R17, 0x40 ;  /* 0x00000040110c7836 */ /* 0x000fe20000000000 */
[----:B------:R-:W-:Y:S01]  /*a950*/  ULDC UR12, c[0x0][0xa8c] ;  /* 0x0002a300000c7ab9 */ /* 0x000fe20000000800 */
[----:B------:R-:W-:Y:S01]  /*a960*/  PLOP3.LUT P4, PT, PT, PT, UP1, 0x80, 0x0 ;  /* 0x000000000000781c */ /* 0x000fe20003f8f018 */
[----:B------:R-:W-:-:S04]  /*a970*/  UISETP.NE.AND.EX UP0, UPT, UR9, URZ, UPT, UP0 ;  /* 0x0000003f0900728c */ /* 0x000fc8000bf05300 */
[----:B------:R-:W-:Y:S02]  /*a980*/  @UP1 UIADD3 UR6, UP2, UR4, UR6, URZ ;  /* 0x0000000604061290 */ /* 0x000fe4000ff5e03f */
[----:B------:R-:W-:Y:S02]  /*a990*/  PLOP3.LUT P3, PT, PT, PT, UP0, 0x80, 0x0 ;  /* 0x000000000000781c */ /* 0x000fe40003f6f008 */
[----:B------:R-:W-:Y:S02]  /*a9a0*/  @UP1 UIADD3.X UR7, UR10, UR7, URZ, UP2, !UPT ;  /* 0x000000070a071290 */ /* 0x000fe400097fe43f */
[----:B------:R-:W-:Y:S01]  /*a9b0*/  UIADD3 UR4, UP1, UR4, UR8, URZ ;  /* 0x0000000804047290 */ /* 0x000fe2000ff3e03f */
[----:B------:R-:W-:-:S03]  /*a9c0*/  IMAD.U32 R8, RZ, RZ, UR6 ;  /* 0x00000006ff087e24 */ /* 0x000fc6000f8e00ff */
[----:B------:R-:W-:Y:S01]  /*a9d0*/  IMAD.U32 R9, RZ, RZ, UR7 ;  /* 0x00000007ff097e24 */ /* 0x000fe2000f8e00ff */
[----:B------:R-:W-:Y:S01]  /*a9e0*/  UIADD3.X UR6, UR10, UR9, URZ, UP1, !UPT ;  /* 0x000000090a067290 */ /* 0x000fe20008ffe43f */
[----:B------:R-:W-:-:S03]  /*a9f0*/  IMAD.U32 R4, RZ, RZ, UR4 ;  /* 0x00000004ff047e24 */ /* 0x000fc6000f8e00ff */
[----:B------:R0:W2:Y:S02]  /*aa00*/  @P4 LDG.E R8, desc[UR48][R8.64] ;  /* 0x0000003008084981 */ /* 0x0000a4000c1e1900 */
        /* <DEDUP_REMOVED lines=11> */
[----:B------:R-:W-:-:S02]  /*aac0*/  ISETP.GE.AND P2, PT, R15, UR12, PT ;  /* 0x0000000c0f007c0c */ /* 0x000fc4000bf46270 */
[----:B------:R-:W-:Y:S02]  /*aad0*/  ISETP.GT.AND P0, PT, R189, 0x3f, PT ;  /* 0x0000003fbd00780c */ /* 0x000fe40003f04270 */
        /* <DEDUP_REMOVED lines=12> */
.L_x_6124:
[----:B------:R-:W-:Y:S01]  /*aba0*/  USHF.R.S32.HI UR8, URZ, 0x1f, UR44 ;  /* 0x0000001f3f087899 */ /* 0x000fe2000801142c */
[----:B------:R-:W-:Y:S01]  /*abb0*/  BSSY B1, `(.L_x_6125) ;  /* 0x0000021000017945 */ /* 0x000fe20003800000 */
[----:B------:R-:W-:Y:S01]  /*abc0*/  USEL UR42, UR42, URZ, !UP0 ;  /* 0x0000003f2a2a7287 */ /* 0x000fe2000c000000 */
[C---:B------:R-:W-:Y:S01]  /*abd0*/  IADD3 R20, R17.reuse, 0x100, RZ ;  /* 0x0000010011147810 */ /* 0x040fe20007ffe0ff */
[----:B------:R-:W-:Y:S01]  /*abe0*/  USEL UR43, UR43, URZ, !UP0 ;  /* 0x0000003f2b2b7287 */ /* 0x000fe2000c000000 */
[----:B------:R-:W-:Y:S01]  /*abf0*/  VIADD R26, R17, 0x140 ;  /* 0x00000140111a7836 */ /* 0x000fe20000000000 */
[----:B------:R-:W-:Y:S02]  /*ac00*/  SHF.R.S32.HI R10, RZ, 0x1f, R17 ;  /* 0x0000001fff0a7819 */ /* 0x000fe40000011411 */
[----:B-----5:R-:W-:Y:S01]  /*ac10*/  SHF.R.S32.HI R6, RZ, 0x1f, R3 ;  /* 0x0000001fff067819 */ /* 0x020fe20000011403 */
[----:B------:R-:W-:Y:S07]  /*ac20*/  @P0 BRA `(.L_x_6126) ;  /* 0x0000000000640947 */ /* 0x000fee0003800000 */
        /* <DEDUP_REMOVED lines=9> */
[----:B------:R-:W-:Y:S02]  /*acc0*/  LEA.HI.X.SX32 R5, R0, R6, 0x1, P0 ;  /* 0x0000000600057211 */ /* 0x000fe400000f0eff */
[----:B------:R-:W-:Y:S01]  /*acd0*/  MOV R9, UR10 ;  /* 0x0000000a00097c02 */ /* 0x000fe20008000f00 */
[----:B------:R-:W-:-:S03]  /*ace0*/  UIMAD UR6, UR44, UR11, UR6 ;  /* 0x0000000b2c0672a4 */ /* 0x000fc6000f8e0206 */
[----:B------:R-:W-:Y:S01]  /*acf0*/  ULDC.64 UR10, c[0x0][0xb78] ;  /* 0x0002de00000a7ab9 */ /* 0x000fe20000000a00 */
[----:B------:R-:W-:Y:S01]  /*ad00*/  IMAD.WIDE.U32 R4, R9, UR44, R4 ;  /* 0x0000002c09047c25 */ /* 0x000fe2000f8e0004 */
[----:B------:R-:W-:-:S03]  /*ad10*/  UIMAD UR7, UR43, UR10, URZ ;  /* 0x0000000a2b0772a4 */ /* 0x000fc6000f8e023f */
[----:B------:R-:W-:Y:S01]  /*ad20*/  VIADD R5, R5, UR6 ;  /* 0x0000000605057c36 */ /* 0x000fe20008000000 */
[----:B------:R-:W-:Y:S01]  /*ad30*/  UIMAD UR7, UR42, UR11, UR7 ;  /* 0x0000000b2a0772a4 */ /* 0x000fe2000f8e0207 */
[----:B------:R-:W-:Y:S02]  /*ad40*/  IMAD.U32 R9, RZ, RZ, UR10 ;  /* 0x0000000aff097e24 */ /* 0x000fe4000f8e00ff */
[----:B------:R-:W-:Y:S02]  /*ad50*/  ULDC.64 UR10, c[0x0][0xb40] ;  /* 0x0002d000000a7ab9 */ /* 0x000fe40000000a00 */
[----:B------:R-:W-:-:S04]  /*ad60*/  IMAD.WIDE.U32 R4, R9, UR42, R4 ;  /* 0x0000002a09047c25 */ /* 0x000fc8000f8e0004 */
[----:B------:R-:W-:Y:S01]  /*ad70*/  VIADD R5, R5, UR7 ;  /* 0x0000000705057c36 */ /* 0x000fe20008000000 */
[----:B------:R-:W-:-:S04]  /*ad80*/  LEA R8, P0, R4, UR10, 0x2 ;  /* 0x0000000a04087c11 */ /* 0x000fc8000f8010ff */
[----:B------:R-:W-:Y:S01]  /*ad90*/  LEA.HI.X R9, R4, UR11, R5, 0x2, P0 ;  /* 0x0000000b04097c11 */ /* 0x000fe200080f1405 */
[----:B------:R-:W-:-:S05]  /*ada0*/  IMAD.MOV.U32 R5, RZ, RZ, -0x800000 ;  /* 0xff800000ff057424 */ /* 0x000fca00078e00ff */
[----:B------:R0:W-:Y:S03]  /*adb0*/  STG.E desc[UR48][R8.64], R5 ;  /* 0x0000000508007986 */ /* 0x0001e6000c101930 */
.L_x_6126:
[----:B------:R-:W-:Y:S05]  /*adc0*/  BSYNC B1 ;  /* 0x0000000000017941 */ /* 0x000fea0003800000 */
.L_x_6125:
[----:B------:R-:W-:Y:S01]  /*add0*/  ULDC.64 UR6, c[0x0][0xaa0] ;  /* 0x0002a80000067ab9 */ /* 0x000fe20000000a00 */
[----:B------:R-:W-:Y:S01]  /*ade0*/  MOV R4, R17 ;  /* 0x0000001100047202 */ /* 0x000fe20000000f00 */
        /* <DEDUP_REMOVED lines=9> */
[----:B------:R-:W-:Y:S01]  /*ae80*/  VIADD R8, R17, 0x180 ;  /* 0x0000018011087836 */ /* 0x000fe20000000000 */
[----:B------:R-:W-:Y:S01]  /*ae90*/  SEL R0, RZ, 0x10, P0 ;  /* 0x00000010ff007807 */ /* 0x000fe20000000000 */
[----:B------:R-:W-:-:S02]  /*aea0*/  IMAD.IADD R5, R5, 0x1, R3 ;  /* 0x0000000105057824 */ /* 0x000fc400078e0203 */
[----:B------:R-:W-:Y:S01]  /*aeb0*/  IMAD.U32 R3, RZ, RZ, UR6 ;  /* 0x00000006ff037e24 */ /* 0x000fe2000f8e00ff */
[----:B------:R-:W-:Y:S01]  /*aec0*/  UIMAD UR6, UR8, UR6, URZ ;  /* 0x00000006080672a4 */ /* 0x000fe2000f8e023f */
[----:B------:R-:W-:Y:S02]  /*aed0*/  ISETP.GE.AND P0, PT, R8, UR12, PT ;  /* 0x0000000c08007c0c */ /* 0x000fe4000bf06270 */
[----:B------:R-:W-:Y:S01]  /*aee0*/  IMAD.WIDE.U32 R4, R3, UR44, R4 ;  /* 0x0000002c03047c25 */ /* 0x000fe2000f8e0004 */
[----:B------:R-:W-:Y:S01]  /*aef0*/  UIMAD UR6, UR44, UR7, UR6 ;  /* 0x000000072c0672a4 */ /* 0x000fe2000f8e0206 */
[----:B------:R-:W-:Y:S01]  /*af00*/  IADD3 R3, R17, 0x1c0, RZ ;  /* 0x000001c011037810 */ /* 0x000fe20007ffe0ff */
[----:B------:R-:W-:Y:S01]  /*af10*/  UIMAD UR7, UR45, -0x40, UR4 ;  /* 0xffffffc02d0778a4 */ /* 0x000fe2000f8e0204 */
[----:B------:R-:W-:Y:S01]  /*af20*/  LOP3.LUT R11, R6, R11, R0, 0xfe, !PT ;  /* 0x0000000b060b7212 */ /* 0x000fe200078efe00 */
[----:B------:R-:W-:Y:S01]  /*af30*/  ULDC.64 UR8, c[0x0][0xae8] ;  /* 0x0002ba0000087ab9 */ /* 0x000fe20000000a00 */
[----:B------:R-:W-:Y:S01]  /*af40*/  SEL R0, RZ, 0x40, P0 ;  /* 0x00000040ff007807 */ /* 0x000fe20000000000 */
[----:B------:R-:W-:Y:S01]  /*af50*/  UIMAD UR4, UR43, UR8, URZ ;  /* 0x000000082b0472a4 */ /* 0x000fe2000f8e023f */
[----:B------:R-:W-:Y:S01]  /*af60*/  VIADD R5, R5, UR6 ;  /* 0x0000000605057c36 */ /* 0x000fe20008000000 */
[C---:B------:R-:W-:Y:S01]  /*af70*/  ISETP.GE.AND P1, PT, R186.reuse, UR7, PT ;  /* 0x00000007ba007c0c */ /* 0x040fe2000bf26270 */
[----:B------:R-:W-:Y:S01]  /*af80*/  IMAD.U32 R9, RZ, RZ, UR8 ;  /* 0x00000008ff097e24 */ /* 0x000fe2000f8e00ff */
[----:B------:R-:W-:Y:S01]  /*af90*/  UIMAD UR4, UR42, UR9, UR4 ;  /* 0x000000092a0472a4 */ /* 0x000fe2000f8e0204 */
[----:B------:R-:W-:Y:S01]  /*afa0*/  ISETP.GE.AND P2, PT, R3, UR12, PT ;  /* 0x0000000c03007c0c */ /* 0x000fe2000bf46270 */
[----:B------:R-:W-:Y:S01]  /*afb0*/  VIADD R6, R186, 0x20 ;  /* 0x00000020ba067836 */ /* 0x000fe20000000000 */
[----:B------:R-:W-:Y:S01]  /*afc0*/  LOP3.LUT R21, R11, R0, RZ, 0xfc, !PT ;  /* 0x000000000b157212 */ /* 0x000fe200078efcff */
[----:B------:R-:W-:Y:S01]  /*afd0*/  IMAD.WIDE.U32 R8, R9, UR42, R4 ;  /* 0x0000002a09087c25 */ /* 0x000fe2000f8e0004 */
[----:B------:R-:W-:-:S02]  /*afe0*/  SHF.R.S32.HI R5, RZ, 0x1f, R186 ;  /* 0x0000001fff057819 */ /* 0x000fc400000114ba */
[----:B------:R-:W-:Y:S01]  /*aff0*/  MOV R4, R186 ;  /* 0x000000ba00047202 */ /* 0x000fe20000000f00 */
[----:B------:R-:W-:Y:S01]  /*b000*/  IMAD.U32 R11, RZ, RZ, UR45 ;  /* 0x0000002dff0b7e24 */ /* 0x000fe2000f8e00ff */
[----:B------:R-:W-:Y:S01]  /*b010*/  SEL R0, RZ, 0x80, P2 ;  /* 0x00000080ff007807 */ /* 0x000fe20001000000 */
[----:B------:R-:W-:Y:S01]  /*b020*/  VIADD R13, R9, UR4 ;  /* 0x00000004090d7c36 */ /* 0x000fe20008000000 */
[----:B------:R-:W-:Y:S01]  /*b030*/  ISETP.GE.AND P0, PT, R6, UR7, PT ;  /* 0x0000000706007c0c */ /* 0x000fe2000bf06270 */
[----:B------:R-:W-:Y:S01]  /*b040*/  IMAD.WIDE R10, R11, 0x40, R4 ;  /* 0x000000400b0a7825 */ /* 0x000fe200078e0204 */
[----:B------:R-:W-:Y:S01]  /*b050*/  LOP3.LUT R0, R21, R0, RZ, 0xfc, !PT ;  /* 0x0000000015007212 */ /* 0x000fe200078efcff */
[----:B------:R-:W-:Y:S10]  /*b060*/  @P1 BRA `(.L_x_6128) ;  /* 0x0000000000681947 */ /* 0x000ff40003800000 */
        /* <DEDUP_REMOVED lines=26> */
.L_x_6128:
[----:B------:R-:W-:Y:S05]  /*b210*/  BSYNC B1 ;  /* 0x0000000000017941 */ /* 0x000fea0003800000 */
.L_x_6127:
        /* <DEDUP_REMOVED lines=29> */
.L_x_6123:
[----:B------:R-:W-:Y:S05]  /*b3f0*/  BSYNC B0 ;  /* 0x0000000000007941 */ /* 0x000fea0003800000 */
.L_x_6117:
[----:B------:R-:W-:Y:S02]  /*b400*/  ULDC UR4, c[0x0][0xc14] ;  /* 0x0003050000047ab9 */ /* 0x000fe40000000800 */
[----:B------:R-:W-:-:S13]  /*b410*/  ISETP.GE.AND P0, PT, R7, UR4, PT ;  /* 0x0000000407007c0c */ /* 0x000fda000bf06270 */
[----:B------:R-:W-:Y:S05]  /*b420*/  @!P0 BRA `(.L_x_6129) ;  /* 0xffffff5800c08947 */ /* 0x000fea000383ffff */
[----:B------:R-:W-:Y:S05]  /*b430*/  EXIT ;  /* 0x000000000000794d */ /* 0x000fea0003800000 */
.L_x_6072:
        /* <DEDUP_REMOVED lines=28> */
[----:B0-----:R-:W-:-:S04]  /*b600*/  SEL R5, R4, RZ, P1 ;  /* 0x000000ff04057207 */ /* 0x001fc80000800000 */
[----:B------:R-:W-:-:S05]  /*b610*/  IADD3 R5, R8, R5, RZ ;  /* 0x0000000508057210 */ /* 0x000fca0007ffe0ff */
[----:B------:R-:W0:Y:S02]  /*b620*/  SHFL.UP PT, R4, R5, 0x2, RZ ;  /* 0x0440000005047989 */ /* 0x000e2400000e00ff */
[----:B0-----:R-:W-:Y:S02]  /*b630*/  SEL R4, R4, RZ, P0 ;  /* 0x000000ff04047207 */ /* 0x001fe40000000000 */
[----:B------:R-:W-:-:S03]  /*b640*/  ISETP.GE.U32.AND P0, PT, R7, 0x4, PT ;  /* 0x000000040700780c */ /* 0x000fc60003f06070 */
[----:B------:R-:W-:-:S05]  /*b650*/  IMAD.IADD R4, R5, 0x1, R4 ;  /* 0x0000000105047824 */ /* 0x000fca00078e0204 */
[----:B------:R-:W0:Y:S05]  /*b660*/  SHFL.UP PT, R6, R4, 0x4, RZ ;  /* 0x0480000004067989 */ /* 0x000e2a00000e00ff */
[----:B------:R-:W-:-:S04]  /*b670*/  @P0 LOP3.LUT R0, R0, 0x8, RZ, 0xfc, !PT ;  /* 0x0000000800000812 */ /* 0x000fc800078efcff */
[----:B------:R-:W-:Y:S02]  /*b680*/  LOP3.LUT R0, R0, 0xfffffffb, RZ, 0xc0, !PT ;  /* 0xfffffffb00007812 */ /* 0x000fe400078ec0ff */
[----:B0-----:R-:W-:Y:S01]  /*b690*/  SEL R3, R6, RZ, P0 ;  /* 0x000000ff06037207 */ /* 0x001fe20000000000 */
[----:B------:R-:W-:Y:S01]  /*b6a0*/  IMAD.MOV.U32 R6, RZ, RZ, RZ ;  /* 0x000000ffff067224 */ /* 0x000fe200078e00ff */
        /* <DEDUP_REMOVED lines=22> */
.L_x_6134:
[----:B------:R-:W-:Y:S01]  /*b810*/  IADD3 R6, R6, 0x1f, RZ ;  /* 0x0000001f06067810 */ /* 0x000fe20007ffe0ff */
        /* <DEDUP_REMOVED lines=14> */
.L_x_6133:
[----:B------:R-:W-:Y:S05]  /*b900*/  BSYNC B0 ;  /* 0x0000000000007941 */ /* 0x000fea0003800000 */
.L_x_6132:
        /* <DEDUP_REMOVED lines=25> */
.L_x_6130:
        /* <DEDUP_REMOVED lines=20> */
.L_x_6135:
[----:B-1----:R-:W-:Y:S01]  /*bbe0*/  IMAD.MOV R2, RZ, RZ, -R3 ;  /* 0x000000ffff027224 */ /* 0x002fe200078e0a03 */
[----:B--2---:R-:W-:Y:S01]  /*bbf0*/  IABS R4, R6 ;  /* 0x0000000600047213 */ /* 0x004fe20000000000 */
[----:B---3--:R-:W-:Y:S02]  /*bc00*/  IMAD R16, R16, UR4, R7 ;  /* 0x0000000410107c24 */ /* 0x008fe4000f8e0207 */
[----:B------:R-:W-:Y:S01]  /*bc10*/  IMAD R5, R2, R11, RZ ;  /* 0x0000000b02057224 */ /* 0x000fe200078e02ff */
[----:B------:R-:W-:Y:S01]  /*bc20*/  MOV R2, RZ ;  /* 0x000000ff00027202 */ /* 0x000fe20000000f00 */
[----:B------:R-:W-:-:S04]  /*bc30*/  IMAD.MOV R4, RZ, RZ, -R4 ;  /* 0x000000ffff047224 */ /* 0x000fc800078e0a04 */
        /* <DEDUP_REMOVED lines=28> */
[----:B------:R-:W-:Y:S01]  /*be00*/  IMAD R9, R2, R7, RZ ;  /* 0x0000000702097224 */ /* 0x000fe200078e02ff */
[----:B------:R-:W-:-:S05]  /*be10*/  MOV R2, RZ ;  /* 0x000000ff00027202 */ /* 0x000fca0000000f00 */
        /* <DEDUP_REMOVED lines=20> */
.L_x_6131:
[----:B------:R-:W-:Y:S01]  /*bf60*/  IMAD.MOV.U32 R17, RZ, RZ, RZ ;  /* 0x000000ffff117224 */ /* 0x000fe200078e00ff */
[----:B------:R-:W-:Y:S01]  /*bf70*/  MOV R16, UR6 ;  /* 0x0000000600107c02 */ /* 0x000fe20008000f00 */
[----:B------:R-:W-:-:S07]  /*bf80*/  IMAD.MOV.U32 R18, RZ, RZ, RZ ;  /* 0x000000ffff127224 */ /* 0x000fce00078e00ff */
.L_x_6136:
        /* <DEDUP_REMOVED lines=20> */
.L_x_6202:
[----:B--2---:R-:W2:Y:S02]  /*c0d0*/  LDC.64 R2, c[0x0][0xc60] ;  /* 0x00031800ff027b82 */ /* 0x004ea40000000a00 */
[----:B--2---:R-:W-:-:S05]  /*c0e0*/  IMAD.WIDE R2, R19, 0x4, R2 ;  /* 0x0000000413027825 */ /* 0x004fca00078e0202 */
[----:B------:R-:W2:Y:S01]  /*c0f0*/  LDG.E R5, desc[UR48][R2.64] ;  /* 0x0000003002057981 */ /* 0x000ea2000c1e1900 */
[----:B------:R-:W-:Y:S05]  /*c100*/  YIELD ;  /* 0x0000000000007946 */ /* 0x000fea0003800000 */
[----:B------:R-:W-:Y:S01]  /*c110*/  ULDC.64 UR4, c[0x0][0xa28] ;  /* 0x00028a0000047ab9 */ /* 0x000fe20000000a00 */
[----:B-1----:R-:W-:Y:S01]  /*c120*/  IMAD.MOV.U32 R0, RZ, RZ, RZ ;  /* 0x000000ffff007224 */ /* 0x002fe200078e00ff */
[----:B------:R-:W-:Y:S01]  /*c130*/  ISETP.NE.U32.AND P0, PT, RZ, UR4, PT ;  /* 0x00000004ff007c0c */ /* 0x000fe2000bf05070 */
[----:B------:R-:W-:Y:S01]  /*c140*/  IMAD.MOV.U32 R6, RZ, RZ, RZ ;  /* 0x000000ffff067224 */ /* 0x000fe200078e00ff */
[----:B------:R-:W-:-:S02]  /*c150*/  ULDC.64 UR6, c[0x0][0xa08] ;  /* 0x0002820000067ab9 */ /* 0x000fc40000000a00 */
[----:B------:R-:W-:Y:S02]  /*c160*/  ISETP.NE.AND.EX P0, PT, RZ, UR5, PT, P0 ;  /* 0x00000005ff007c0c */ /* 0x000fe4000bf05300 */
[----:B--2---:R-:W-:Y:S01]  /*c170*/  SHF.R.S32.HI R4, RZ, 0x1f, R5 ;  /* 0x0000001fff047819 */ /* 0x004fe20000011405 */
[----:B------:R1:W-:Y:S10]  /*c180*/  STL [R1+0x10], R5 ;  /* 0x0000100501007387 */ /* 0x0003f40000100800 */
[----:B------:R-:W-:-:S04]  /*c190*/  @P0 LEA R2, P1, R5, UR4, 0x2 ;  /* 0x0000000405020c11 */ /* 0x000fc8000f8210ff */
[C-C-:B------:R-:W-:Y:S01]  /*c1a0*/  @P0 LEA.HI.X R3, R5.reuse, UR5, R4.reuse, 0x2, P1 ;  /* 0x0000000505030c11 */ /* 0x140fe200088f1404 */
[----:B------:R-:W-:Y:S02]  /*c1b0*/  ULDC.64 UR4, c[0x0][0xa18] ;  /* 0x0002860000047ab9 */ /* 0x000fe40000000a00 */
[----:B------:R-:W-:Y:S02]  /*c1c0*/  ISETP.NE.U32.AND P1, PT, RZ, UR4, PT ;  /* 0x00000004ff007c0c */ /* 0x000fe4000bf25070 */
[C---:B------:R-:W-:Y:S01]  /*c1d0*/  SHF.L.U32 R11, R5.reuse, 0x2, RZ ;  /* 0x00000002050b7819 */ /* 0x040fe200000006ff */
[----:B------:R2:W5:Y:S01]  /*c1e0*/  @P0 LDG.E R0, desc[UR48][R2.64] ;  /* 0x0000003002000981 */ /* 0x000562000c1e1900 */
[----:B------:R-:W-:Y:S02]  /*c1f0*/  ISETP.NE.AND.EX P1, PT, RZ, UR5, PT, P1 ;  /* 0x00000005ff007c0c */ /* 0x000fe4000bf25310 */
[----:B------:R-:W-:Y:S01]  /*c200*/  SHF.L.U64.HI R10, R5, 0x2, R4 ;  /* 0x00000002050a7819 */ /* 0x000fe20000010204 */
[----:B------:R-:W-:Y:S04]  /*c210*/  STL [R1+0x18], R11 ;  /* 0x0000180b01007387 */ /* 0x000fe80000100800 */
[----:B------:R-:W-:Y:S06]  /*c220*/  STL [R1+0x1c], R10 ;  /* 0x00001c0a01007387 */ /* 0x000fec0000100800 */
        /* <DEDUP_REMOVED lines=11> */
[----:B------:R-:W-:-:S03]  /*c2e0*/  ISETP.NE.U32.AND P0, PT, RZ, UR6, PT ;  /* 0x00000006ff007c0c */ /* 0x000fc6000bf05070 */
[----:B--2---:R1:W-:Y:S02]  /*c2f0*/  STL [R1+0x24], R6 ;  /* 0x0000240601007387 */ /* 0x0043e40000100800 */
[----:B-1----:R-:W-:Y:S01]  /*c300*/  IMAD.U32 R6, RZ, RZ, UR4 ;  /* 0x00000004ff067e24 */ /* 0x002fe2000f8e00ff */
[----:B------:R-:W-:-:S05]  /*c310*/  ULDC.64 UR4, c[0x0][0x3f8] ;  /* 0x0000fe0000047ab9 */ /* 0x000fca0000000a00 */
[----:B------:R1:W5:Y:S01]  /*c320*/  @P1 LDG.E R6, desc[UR48][R8.64] ;  /* 0x0000003008061981 */ /* 0x000362000c1e1900 */
[----:B------:R-:W-:Y:S01]  /*c330*/  UISETP.NE.U32.AND UP0, UPT, UR4, URZ, UPT ;  /* 0x0000003f0400728c */ /* 0x000fe2000bf05070 */
[----:B------:R-:W-:Y:S02]  /*c340*/  ISETP.NE.AND.EX P0, PT, RZ, UR7, PT, P0 ;  /* 0x00000007ff007c0c */ /* 0x000fe4000bf05300 */
[----:B------:R-:W-:Y:S01]  /*c350*/  ULDC UR4, c[0x0][0x404] ;  /* 0x0001010000047ab9 */ /* 0x000fe20000000800 */
[----:B------:R-:W-:-:S03]  /*c360*/  UISETP.NE.AND.EX UP0, UPT, UR5, URZ, UPT, UP0 ;  /* 0x0000003f0500728c */ /* 0x000fc6000bf05300 */
[----:B------:R-:W-:Y:S01]  /*c370*/  ULDC UR5, c[0x0][0x2e0] ;  /* 0x0000b80000057ab9 */ /* 0x000fe20000000800 */
[----:B------:R-:W-:-:S04]  /*c380*/  USEL UR4, UR4, 0x1, UP0 ;  /* 0x0000000104047887 */ /* 0x000fc80008000000 */
[----:B------:R-:W-:-:S06]  /*c390*/  UIMAD UR4, UR4, UR5, URZ ;  /* 0x00000005040472a4 */ /* 0x000fcc000f8e023f */
[----:B------:R-:W-:Y:S01]  /*c3a0*/  IMAD.U32 R7, RZ, RZ, UR4 ;  /* 0x00000004ff077e24 */ /* 0x000fe2000f8e00ff */
[----:B-1----:R-:W-:Y:S06]  /*c3b0*/  @P1 BRA `(.L_x_6138) ;  /* 0x0000000000101947 */ /* 0x002fec0003800000 */
[----:B------:R-:W-:Y:S05]  /*c3c0*/  @!P2 BRA `(.L_x_6138) ;  /* 0x00000000000ca947 */ /* 0x000fea0003800000 */
[----:B-----5:R-:W2:Y:S04]  /*c3d0*/  LDG.E R6, desc[UR48][R2.64] ;  /* 0x0000003002067981 */ /* 0x020ea8000c1e1900 */
[----:B------:R-:W2:Y:S02]  /*c3e0*/  LDG.E R9, desc[UR48][R2.64+0x4] ;  /* 0x0000043002097981 */ /* 0x000ea4000c1e1900 */
[----:B--2---:R-:W-:-:S07]  /*c3f0*/  IMAD.IADD R6, R9, 0x1, -R6 ;  /* 0x0000000109067824 */ /* 0x004fce00078e0a06 */
.L_x_6138:
[----:B------:R-:W-:Y:S01]  /*c400*/  MOV R3, RZ ;  /* 0x000000ff00037202 */ /* 0x000fe20000000f00 */
[----:B------:R-:W-:-:S05]  /*c410*/  ULDC.64 UR4, c[0x0][0xa20] ;  /* 0x0002880000047ab9 */ /* 0x000fca0000000a00 */
[----:B------:R-:W2:Y:S01]  /*c420*/  @P0 LDG.E R3, desc[UR48][R4.64] ;  /* 0x0000003004030981 */ /* 0x000ea2000c1e1900 */
[----:B------:R-:W-:-:S04]  /*c430*/  ISETP.NE.U32.AND P1, PT, RZ, UR4, PT ;  /* 0x00000004ff007c0c */ /* 0x000fc8000bf25070 */
[----:B------:R-:W-:Y:S01]  /*c440*/  ISETP.NE.AND.EX P1, PT, RZ, UR5, PT, P1 ;  /* 0x00000005ff007c0c */ /* 0x000fe2000bf25310 */
[----:B--2--5:R-:W-:-:S05]  /*c450*/  IMAD.IADD R2, R3, 0x1, R0 ;  /* 0x0000000103027824 */ /* 0x024fca00078e0200 */
[----:B------:R1:W-:Y:S07]  /*c460*/  STL [R1+0x8], R2 ;  /* 0x0000080201007387 */ /* 0x0003ee0000100800 */
[----:B------:R-:W-:Y:S05]  /*c470*/  @!P1 BRA `(.L_x_6139) ;  /* 0x0000000000109947 */ /* 0x000fea0003800000 */
[----:B-1----:R-:W-:-:S04]  /*c480*/  IADD3 R2, P0, R11, UR4, RZ ;  /* 0x000000040b027c10 */ /* 0x002fc8000ff1e0ff */
[----:B------:R-:W-:-:S05]  /*c490*/  IADD3.X R3, R10, UR5, RZ, P0, !PT ;  /* 0x000000050a037c10 */ /* 0x000fca00087fe4ff */
[----:B------:R2:W5:Y:S01]  /*c4a0*/  LDG.E R7, desc[UR48][R2.64] ;  /* 0x0000003002077981 */ /* 0x000562000c1e1900 */
[----:B------:R-:W-:Y:S05]  /*c4b0*/  BRA `(.L_x_6140) ;  /* 0x0000000000107947 */ /* 0x000fea0003800000 */
.L_x_6139:
[----:B------:R-:W-:Y:S05]  /*c4c0*/  @!P0 BRA `(.L_x_6140) ;  /* 0x00000000000c8947 */ /* 0x000fea0003800000 */
[----:B-1----:R-:W2:Y:S04]  /*c4d0*/  LDG.E R2, desc[UR48][R4.64] ;  /* 0x0000003004027981 */ /* 0x002ea8000c1e1900 */
[----:B------:R-:W2:Y:S02]  /*c4e0*/  LDG.E R7, desc[UR48][R4.64+0x4] ;  /* 0x0000043004077981 */ /* 0x000ea4000c1e1900 */
[----:B--2---:R-:W-:-:S07]  /*c4f0*/  IMAD.IADD R7, R7, 0x1, -R2 ;  /* 0x0000000107077824 */ /* 0x004fce00078e0a02 */
.L_x_6140:
[----:B-----5:R-:W-:Y:S01]  /*c500*/  IMAD.IADD R7, R7, 0x1, -R0 ;  /* 0x0000000107077824 */ /* 0x020fe200078e0a00 */
[----:B------:R-:W-:Y:S01]  /*c510*/  LEA R0, R17, 0x7f, 0x6 ;  /* 0x0000007f11007811 */ /* 0x000fe200078e30ff */
[----:B------:R-:W-:Y:S03]  /*c520*/  BSSY B6, `(.L_x_6141) ;  /* 0x0000300000067945 */ /* 0x000fe60003800000 */
[C---:B------:R-:W-:Y:S01]  /*c530*/  IADD3 R6, R7.reuse, R0, -R6 ;  /* 0x0000000007067210 */ /* 0x040fe20007ffe806 */
[----:B------:R-:W-:-:S03]  /*c540*/  VIADD R7, R7, 0x3f ;  /* 0x0000003f07077836 */ /* 0x000fc60000000000 */
[----:B--2---:R-:W-:Y:S02]  /*c550*/  SHF.R.S32.HI R3, RZ, 0x1f, R6 ;  /* 0x0000001fff037819 */ /* 0x004fe40000011406 */
[----:B------:R-:W-:Y:S02]  /*c560*/  SHF.R.S32.HI R0, RZ, 0x1f, R7 ;  /* 0x0000001fff007819 */ /* 0x000fe40000011407 */
[----:B------:R-:W-:Y:S02]  /*c570*/  LEA.HI R3, R3, R6, RZ, 0x6 ;  /* 0x0000000603037211 */ /* 0x000fe400078f30ff */
[----:B------:R-:W-:Y:S02]  /*c580*/  LEA.HI R0, R0, R7, RZ, 0x6 ;  /* 0x0000000700007211 */ /* 0x000fe400078f30ff */
[----:B------:R-:W-:Y:S02]  /*c590*/  SHF.R.S32.HI R3, RZ, 0x6, R3 ;  /* 0x00000006ff037819 */ /* 0x000fe40000011403 */
[----:B------:R-:W-:-:S04]  /*c5a0*/  SHF.R.S32.HI R0, RZ, 0x6, R0 ;  /* 0x00000006ff007819 */ /* 0x000fc80000011400 */
[----:B-1----:R-:W-:-:S04]  /*c5b0*/  VIMNMX R2, R0, R3, PT ;  /* 0x0000000300027248 */ /* 0x002fc80003fe0100 */
        /* <DEDUP_REMOVED lines=20> */
.L_x_6142:
        /* <DEDUP_REMOVED lines=23> */
.L_x_6144:
        /* <DEDUP_REMOVED lines=17> */
[----:B01----:R-:W-:-:S07]  /*c980*/  IMAD.MOV.U32 R13, RZ, RZ, RZ ;  /* 0x000000ffff0d7224 */ /* 0x003fce00078e00ff */
[----:B------:R-:W-:-:S07]  /*c990*/  LEPC R20, `(.L_x_6146) ;  /* 0x000000001014794e */ /* 0x000fce0000000000 */
[----:B--2---:R-:W-:Y:S05]  /*c9a0*/  CALL.ABS.NOINC R2 ;  /* 0x0000000002007343 */ /* 0x004fea0003c00000 */
.L_x_6146:
        /* <DEDUP_REMOVED lines=15> */
[----:B0-----:R-:W-:Y:S05]  /*caa0*/  CALL.ABS.NOINC R2 ;  /* 0x0000000002007343 */ /* 0x001fea0003c00000 */
.L_x_6145:
[----:B------:R-:W2:Y:S01]  /*cab0*/  LDL.LU R2, [R1+0x18] ;  /* 0x0000180001027983 */ /* 0x000ea20000300800 */
[----:B------:R-:W-:Y:S01]  /*cac0*/  ULDC.64 UR4, c[0x0][0x9f8] ;  /* 0x00027e0000047ab9 */ /* 0x000fe20000000a00 */
[----:B------:R-:W1:Y:S02]  /*cad0*/  LDC R4, c[0x0][0x428] ;  /* 0x00010a00ff047b82 */ /* 0x000e640000000800 */
        /* <DEDUP_REMOVED lines=17> */
[----:B-1----:R-:W-:Y:S01]  /*cbf0*/  ISETP.NE.AND P0, PT, R4, 0x1, PT ;  /* 0x000000010400780c */ /* 0x002fe20003f05270 */
[----:B------:R-:W-:Y:S01]  /*cc00*/  IMAD R17, R17, 0x40, R7 ;  /* 0x0000004011117824 */ /* 0x000fe200078e0207 */
[----:B------:R-:W-:Y:S02]  /*cc10*/  MOV R4, R18 ;  /* 0x0000001200047202 */ /* 0x000fe40000000f00 */
[----:B------:R-:W-:-:S09]  /*cc20*/  PLOP3.LUT P1, PT, P6, PT, PT, 0x8, 0x0 ;  /* 0x000000000000781c */ /* 0x000fd2000372e170 */
[----:B------:R-:W1:Y:S08]  /*cc30*/  @P0 LDC R5, c[0x0][0x42c] ;  /* 0x00010b00ff050b82 */ /* 0x000e700000000800 */
[----:B------:R-:W2:Y:S01]  /*cc40*/  @P0 LDC R6, c[0x0][0x430] ;  /* 0x00010c00ff060b82 */ /* 0x000ea20000000800 */
[----:B-1----:R-:W-:-:S05]  /*cc50*/  @P0 IMAD.HI.U32 R5, R18, R5, RZ ;  /* 0x0000000512050227 */ /* 0x002fca00078e00ff */
[----:B--2---:R-:W-:Y:S02]  /*cc60*/  @P0 SHF.R.U32.HI R4, RZ, R6, R5 ;  /* 0x00000006ff040219 */ /* 0x004fe40000011605 */
[----:B------:R-:W-:-:S04]  /*cc70*/  ISETP.NE.U32.AND P0, PT, RZ, UR4, PT ;  /* 0x00000004ff007c0c */ /* 0x000fc8000bf05070 */
[----:B------:R-:W-:-:S04]  /*cc80*/  ISETP.NE.AND.EX P0, PT, RZ, UR5, PT, P0 ;  /* 0x00000005ff007c0c */ /* 0x000fc8000bf05300 */
[----:B0-----:R-:W-:-:S09]  /*cc90*/  SEL R6, R8, RZ, !P0 ;  /* 0x000000ff08067207 */ /* 0x001fd20004000000 */
.L_x_6147:
        /* <DEDUP_REMOVED lines=19> */
.L_x_6219:
[----:B------:R-:W-:Y:S01]  /*cdd0*/  UMOV UR4, 0xffffffff ;  /* 0xffffffff00047882 */ /* 0x000fe20000000000 */
[----:B------:R-:W-:Y:S02]  /*cde0*/  SHF.R.S32.HI R5, RZ, 0x1f, R0 ;  /* 0x0000001fff057819 */ /* 0x000fe40000011400 */
[----:B------:R-:W-:Y:S05]  /*cdf0*/  BRA.DIV UR4, `(.L_x_6149) ;  /* 0x0000003a04c07947 */ /* 0x000fea000b800000 */
[----:B------:R-:W-:-:S13]  /*ce00*/  ELECT P6, URZ, PT ;  /* 0x00000000003f782f */ /* 0x000fda00038c0000 */
.L_x_6222:
        /* <DEDUP_REMOVED lines=18> */
[----:B------:R-:W-:-:S04]  /*cf30*/  LEA R10, P0, R8, R2, 0x2 ;  /* 0x00000002080a7211 */ /* 0x000fc800078010ff */
[----:B------:R-:W-:-:S05]  /*cf40*/  LEA.HI.X R11, R8, R3, R9, 0x2, P0 ;  /* 0x00000003080b7211 */ /* 0x000fca00000f1409 */
[----:B------:R0:W5:Y:S04]  /*cf50*/  LDG.E R9, desc[UR48][R10.64] ;  /* 0x000000300a097981 */ /* 0x000168000c1e1900 */
.L_x_6151:
        /* <DEDUP_REMOVED lines=9> */
.L_x_6223:
        /* <DEDUP_REMOVED lines=11> */
.L_x_6153:
        /* <DEDUP_REMOVED lines=22> */
.L_x_6150:
        /* <DEDUP_REMOVED lines=30> */
.L_x_6224:
[----:B------:R-:W-:Y:S05]  /*d3e0*/  BSYNC B0 ;  /* 0x0000000000007941 */ /* 0x000fea0003800000 */
.L_x_6154:
        /* <DEDUP_REMOVED lines=11> */
.L_x_6225:
        /* <DEDUP_REMOVED lines=11> */
.L_x_6159:
[----:B0-----:R-:W2:Y:S01]  /*d550*/  LDL R6, [R1] ;  /* 0x0000000001067983 */ /* 0x001ea20000100800 */
        /* <DEDUP_REMOVED lines=56> */
.L_x_6157:
[----:B------:R-:W-:Y:S05]  /*d8e0*/  BSYNC B0 ;  /* 0x0000000000007941 */ /* 0x000fea0003800000 */
.L_x_6156:
[----:B------:R-:W2:Y:S01]  /*d8f0*/  LDL R7, [R1+0x14] ;  /* 0x0000140001077983 */ /* 0x000ea20000100800 */
[----:B------:R-:W-:Y:S01]  /*d900*/  BSSY B0, `(.L_x_6160) ;  /* 0x00001a6000007945 */ /* 0x000fe20003800000 */
[----:B--2---:R-:W-:-:S13]  /*d910*/  ISETP.GE.AND P0, PT, R7, 0x2, PT ;  /* 0x000000020700780c */ /* 0x004fda0003f06270 */
[----:B------:R-:W-:Y:S05]  /*d920*/  @!P0 BRA `(.L_x_6161) ;  /* 0x00000018008c8947 */ /* 0x000fea0003800000 */
[C---:B0-----:R-:W-:Y:S01]  /*d930*/  LOP3.LUT R6, R7.reuse, 0x1, RZ, 0xc0, !PT ;  /* 0x0000000107067812 */ /* 0x041fe200078ec0ff */
[----:B------:R-:W-:Y:S01]  /*d940*/  BSSY B1, `(.L_x_6162) ;  /* 0x000008f000017945 */ /* 0x000fe20003800000 */
[----:B------:R-:W-:Y:S02]  /*d950*/  IADD3 R10, R7, -0x2, RZ ;  /* 0xfffffffe070a7810 */ /* 0x000fe40007ffe0ff */
[----:B------:R-:W-:-:S03]  /*d960*/  ISETP.NE.U32.AND P0, PT, R6, 0x1, PT ;  /* 0x000000010600780c */ /* 0x000fc60003f05070 */
[----:B------:R-:W-:-:S10]  /*d970*/  IMAD.MOV.U32 R8, RZ, RZ, R10 ;  /* 0x000000ffff087224 */ /* 0x000fd400078e000a */
[----:B------:R-:W-:Y:S05]  /*d980*/  @!P0 BRA `(.L_x_6163) ;  /* 0x0000000800288947 */ /* 0x000fea0003800000 */
        /* <DEDUP_REMOVED lines=11> */
[----:B------:R-:W-:Y:S01]  /*da40*/  ISETP.NE.U32.AND P0, PT, R2, RZ, PT ;  /* 0x000000ff0200720c */ /* 0x000fe20003f05070 */
[----:B------:R-:W-:-:S03]  /*da50*/  IMAD.MOV.U32 R11, RZ, RZ, R10 ;  /* 0x000000ffff0b7224 */ /* 0x000fc600078e000a */
        /* <DEDUP_REMOVED lines=16> */
[----:B------:R-:W-:Y:S01]  /*db60*/  LEA.HI.X R3, R6, R3, R9, 0x2, P0 ;  /* 0x0000000306037211 */ /* 0x000fe200000f1409 */
[----:B------:R-:W-:-:S04]  /*db70*/  IMAD.MOV R6, RZ, RZ, -R8 ;  /* 0x000000ffff067224 */ /* 0x000fc800078e0a08 */
[----:B------:R1:W5:Y:S01]  /*db80*/  LDG.E R9, desc[UR48][R2.64] ;  /* 0x0000003002097981 */ /* 0x000362000c1e1900 */
[----:B------:R-:W-:-:S07]  /*db90*/  IMAD R11, R11, R6, R10 ;  /* 0x000000060b0b7224 */ /* 0x000fce00078e020a */
.L_x_6166:
[----:B-1----:R-:W1:Y:S01]  /*dba0*/  S2R R3, SR_CgaCtaId ;  /* 0x0000000000037919 */ /* 0x002e620000008800 */
[----:B------:R-:W-:-:S04]  /*dbb0*/  MOV R2, 0x400 ;  /* 0x0000040000027802 */ /* 0x000fc80000000f00 */
[----:B-1----:R-:W-:Y:S02]  /*dbc0*/  LEA R2, R3, R2, 0x18 ;  /* 0x0000000203027211 */ /* 0x002fe400078ec0ff */
[----:B------:R-:W-:-:S03]  /*dbd0*/  SHF.L.U32 R3, R12, 0x1f, RZ ;  /* 0x0000001f0c037819 */ /* 0x000fc600000006ff */
[----:B------:R-:W-:-:S04]  /*dbe0*/  IMAD R2, R13, 0x8, R2 ;  /* 0x000000080d027824 */ /* 0x000fc800078e0202 */
[----:B------:R-:W1:Y:S02]  /*dbf0*/  SYNCS.PHASECHK.TRANS64.TRYWAIT P0, [R2+URZ+0x28c40], R3 ;  /* 0x028c4003020075a7 */ /* 0x000e64000800017f */
[----:B-1----:R-:W-:Y:S05]  /*dc00*/  @!P0 BRA `(.L_x_6167) ;  /* 0x0000002c00a48947 */ /* 0x002fea0003800000 */
.L_x_6226:
        /* <DEDUP_REMOVED lines=11> */
.L_x_6168:
[----:B------:R-:W2:Y:S01]  /*dcc0*/  LDL R6, [R1] ;  /* 0x0000000001067983 */ /* 0x000ea20000100800 */
[----:B------:R-:W-:-:S03]  /*dcd0*/  MOV R8, 0x400 ;  /* 0x0000040000087802 */ /* 0x000fc60000000f00 */
[----:B------:R-:W3:Y:S01]  /*dce0*/  LDL R7, [R1+0x8] ;  /* 0x0000080001077983 */ /* 0x000ee20000100800 */
        /* <DEDUP_REMOVED lines=17> */
[----:B------:R-:W2:Y:S02]  /*de00*/  SYNCS.PHASECHK.TRANS64.TRYWAIT P0, [R2+URZ+0x28c60], R3 ;  /* 0x028c6003020075a7 */ /* 0x000ea4000800017f */
[----:B0-2---:R-:W-:Y:S05]  /*de10*/  @!P0 BRA `(.L_x_6169) ;  /* 0x0000002c00348947 */ /* 0x005fea0003800000 */
.L_x_6227:
        /* <DEDUP_REMOVED lines=8> */
.L_x_6170:
[----:B01----:R-:W2:Y:S01]  /*dea0*/  LDL R3, [R1] ;  /* 0x0000000001037983 */ /* 0x003ea20000100800 */
        /* <DEDUP_REMOVED lines=53> */
.L_x_6165:
[----:B------:R-:W-:Y:S05]  /*e200*/  BSYNC B2 ;  /* 0x0000000000027941 */ /* 0x000fea0003800000 */
.L_x_6164:
[----:B------:R-:W2:Y:S02]  /*e210*/  LDL.LU R2, [R1+0x14] ;  /* 0x0000140001027983 */ /* 0x000ea40000300800 */
[----:B--2---:R-:W-:-:S07]  /*e220*/  VIADD R8, R2, 0xfffffffd ;  /* 0xfffffffd02087836 */ /* 0x004fce0000000000 */
.L_x_6163:
[----:B------:R-:W-:Y:S05]  /*e230*/  BSYNC B1 ;  /* 0x0000000000017941 */ /* 0x000fea0003800000 */
.L_x_6162:
[----:B------:R-:W-:-:S13]  /*e240*/  ISETP.NE.AND P0, PT, R10, RZ, PT ;  /* 0x000000ff0a00720c */ /* 0x000fda0003f05270 */
[----:B------:R-:W-:Y:S05]  /*e250*/  @!P0 BRA `(.L_x_6161) ;  /* 0x0000001000408947 */ /* 0x000fea0003800000 */
.L_x_6185:
[----:B------:R-:W2:Y:S04]  /*e260*/  LDL.LU R3, [R1] ;  /* 0x0000000001037983 */ /* 0x000ea80000300800 */
[----:B------:R-:W3:Y:S01]  /*e270*/  LDL.LU R2, [R1+0x4] ;  /* 0x0000040001027983 */ /* 0x000ee20000300800 */
[----:B------:R-:W-:Y:S05]  /*e280*/  YIELD ;  /* 0x0000000000007946 */ /* 0x000fea0003800000 */
[----:B------:R-:W-:Y:S01]  /*e290*/  BSSY B1, `(.L_x_6171) ;  /* 0x0000082000017945 */ /* 0x000fe20003800000 */
[----:B--2---:R-:W-:-:S04]  /*e2a0*/  IADD3 R10, R3, 0x1, RZ ;  /* 0x00000001030a7810 */ /* 0x004fc80007ffe0ff */
[----:B------:R-:W-:-:S04]  /*e2b0*/  ISETP.NE.AND P0, PT, R10, 0x2, PT ;  /* 0x000000020a00780c */ /* 0x000fc80003f05270 */
[----:B0-----:R-:W-:Y:S02]  /*e2c0*/  SEL R11, RZ, 0x1, P0 ;  /* 0x00000001ff0b7807 */ /* 0x001fe40000000000 */
        /* <DEDUP_REMOVED lines=8> */
[----:B------:R-:W1:Y:S01]  /*e350*/  LDC R9, c[0x0][0x41c] ;  /* 0x00010700ff097b82 */ /* 0x000e620000000800 */
[----:B0-----:R-:W-:Y:S01]  /*e360*/  IMAD.MOV.U32 R12, RZ, RZ, R8 ;  /* 0x000000ffff0c7224 */ /* 0x001fe200078e0008 */
[----:B------:R-:W-:Y:S02]  /*e370*/  ULDC.64 UR6, c[0x0][0x408] ;  /* 0x0001020000067ab9 */ /* 0x000fe40000000a00 */
[----:B------:R-:W-:-:S04]  /*e380*/  IMAD R7, R5, UR6, RZ ;  /* 0x0000000605077c24 */ /* 0x000fc8000f8e02ff */
[----:B------:R-:W-:Y:S01]  /*e390*/  IMAD R7, R0, UR7, R7 ;  /* 0x0000000700077c24 */ /* 0x000fe2000f8e0207 */
[----:B-1----:R-:W-:-:S13]  /*e3a0*/  ISETP.NE.AND P0, PT, R9, 0x1, PT ;  /* 0x000000010900780c */ /* 0x002fda0003f05270 */
[----:B------:R-:W0:Y:S02]  /*e3b0*/  @P0 LDC.64 R2, c[0x0][0x420] ;  /* 0x00010800ff020b82 */ /* 0x000e240000000a00 */
[----:B0-----:R-:W-:-:S05]  /*e3c0*/  @P0 IMAD.HI.U32 R2, R8, R2, RZ ;  /* 0x0000000208020227 */ /* 0x001fca00078e00ff */
[----:B------:R-:W-:-:S04]  /*e3d0*/  @P0 SHF.R.U32.HI R12, RZ, R3, R2 ;  /* 0x00000003ff0c0219 */ /* 0x000fc80000011602 */
[--C-:B------:R-:W-:Y:S01]  /*e3e0*/  SHF.R.S32.HI R3, RZ, 0x1f, R12.reuse ;  /* 0x0000001fff037819 */ /* 0x100fe2000001140c */
[----:B------:R-:W-:-:S04]  /*e3f0*/  IMAD.MOV.U32 R2, RZ, RZ, R12 ;  /* 0x000000ffff027224 */ /* 0x000fc800078e000c */
[----:B------:R-:W-:-:S04]  /*e400*/  IMAD.WIDE.U32 R2, R0, UR6, R2 ;  /* 0x0000000600027c25 */ /* 0x000fc8000f8e0002 */
[----:B------:R-:W-:Y:S01]  /*e410*/  IMAD.IADD R3, R7, 0x1, R3 ;  /* 0x0000000107037824 */ /* 0x000fe200078e0203 */
[----:B------:R-:W-:-:S04]  /*e420*/  LEA R6, P0, R2, UR4, 0x2 ;  /* 0x0000000402067c11 */ /* 0x000fc8000f8010ff */
[----:B------:R-:W-:Y:S02]  /*e430*/  LEA.HI.X R7, R2, UR5, R3, 0x2, P0 ;  /* 0x0000000502077c11 */ /* 0x000fe400080f1403 */
[----:B------:R-:W-:-:S05]  /*e440*/  IADD3 R3, -R12, RZ, RZ ;  /* 0x000000ff0c037210 */ /* 0x000fca0007ffe1ff */
[----:B------:R-:W-:Y:S02]  /*e450*/  IMAD R3, R9, R3, R8 ;  /* 0x0000000309037224 */ /* 0x000fe400078e0208 */
[----:B------:R1:W5:Y:S05]  /*e460*/  LDG.E R9, desc[UR48][R6.64] ;  /* 0x0000003006097981 */ /* 0x00036a000c1e1900 */
.L_x_6173:
[----:B-1----:R-:W1:Y:S01]  /*e470*/  S2R R6, SR_CgaCtaId ;  /* 0x0000000000067919 */ /* 0x002e620000008800 */
[----:B------:R-:W-:Y:S02]  /*e480*/  MOV R2, 0x400 ;  /* 0x0000040000027802 */ /* 0x000fe40000000f00 */
[----:B------:R-:W-:Y:S02]  /*e490*/  SHF.L.U32 R7, R11, 0x1f, RZ ;  /* 0x0000001f0b077819 */ /* 0x000fe400000006ff */
[----:B-1----:R-:W-:-:S05]  /*e4a0*/  LEA R2, R6, R2, 0x18 ;  /* 0x0000000206027211 */ /* 0x002fca00078ec0ff */
[----:B------:R-:W-:-:S04]  /*e4b0*/  IMAD R2, R10, 0x8, R2 ;  /* 0x000000080a027824 */ /* 0x000fc800078e0202 */
[----:B------:R-:W1:Y:S02]  /*e4c0*/  SYNCS.PHASECHK.TRANS64.TRYWAIT P0, [R2+URZ+0x28c40], R7 ;  /* 0x028c4007020075a7 */ /* 0x000e64000800017f */
[----:B-1----:R-:W-:Y:S05]  /*e4d0*/  @!P0 BRA `(.L_x_6174) ;  /* 0x0000002400988947 */ /* 0x002fea0003800000 */
.L_x_6228:
[----:B------:R-:W2:Y:S02]  /*e4e0*/  S2R R6, SR_TID.X ;  /* 0x0000000000067919 */ /* 0x000ea40000002100 */
[----:B--2---:R-:W-:-:S04]  /*e4f0*/  LOP3.LUT R6, R6, 0x7f, RZ, 0xc0, !PT ;  /* 0x0000007f06067812 */ /* 0x004fc800078ec0ff */
[----:B------:R-:W-:-:S13]  /*e500*/  ISETP.NE.AND P0, PT, R6, RZ, PT ;  /* 0x000000ff0600720c */ /* 0x000fda0003f05270 */
[----:B------:R-:W-:Y:S05]  /*e510*/  @P0 BRA `(.L_x_6175) ;  /* 0x00000000001c0947 */ /* 0x000fea0003800000 */
[----:B------:R-:W2:Y:S01]  /*e520*/  S2R R6, SR_TID.X ;  /* 0x0000000000067919 */ /* 0x000ea20000002100 */
[----:B0-----:R-:W-:-:S04]  /*e530*/  IMAD.MOV.U32 R13, RZ, RZ, 0x2000 ;  /* 0x00002000ff0d7424 */ /* 0x001fc800078e00ff */
[----:B------:R3:W-:Y:S01]  /*e540*/  SYNCS.ARRIVE.TRANS64 RZ, [R2+URZ+0x28c30], R13 ;  /* 0x028c300d02ff79a7 */ /* 0x0007e2000800003f */
[----:B--2---:R-:W-:-:S04]  /*e550*/  LOP3.LUT R6, R6, 0x1f, RZ, 0xc0, !PT ;  /* 0x0000001f06067812 */ /* 0x004fc800078ec0ff */
[----:B------:R-:W-:-:S13]  /*e560*/  ISETP.NE.AND P1, PT, R6, RZ, PT ;  /* 0x000000ff0600720c */ /* 0x000fda0003f25270 */
[----:B---3--:R-:W-:Y:S05]  /*e570*/  @!P1 BRA `(.L_x_6175) ;  /* 0x0000000000049947 */ /* 0x008fea0003800000 */
[----:B------:R-:W-:Y:S01]  /*e580*/  BPT.TRAP 0x1 ;  /* 0x000000040000795c */ /* 0x000fe20000300000 */
.L_x_6175:
[----:B0-----:R-:W2:Y:S01]  /*e590*/  LDL R12, [R1+0x8] ;  /* 0x00000800010c7983 */ /* 0x001ea20000100800 */
[----:B------:R-:W-:Y:S01]  /*e5a0*/  MOV R6, 0x400 ;  /* 0x0000040000067802 */ /* 0x000fe20000000f00 */
[----:B------:R-:W0:Y:S01]  /*e5b0*/  S2R R13, SR_CgaCtaId ;  /* 0x00000000000d7919 */ /* 0x000e220000008800 */
        /* <DEDUP_REMOVED lines=13> */
[----:B--2---:R-:W-:-:S05]  /*e690*/  IMAD R6, R3, 0x40, R12 ;  /* 0x0000004003067824 */ /* 0x004fca00078e020c */
[----:B------:R-:W-:-:S13]  /*e6a0*/  R2UR UR11, R6 ;  /* 0x00000000060b72ca */ /* 0x000fda00000e0000 */
[----:B------:R0:W-:Y:S01]  /*e6b0*/  UTMALDG.4D [UR8], [UR4], desc[UR6] ;  /* 0x00000608040075b4 */ /* 0x0001e20008019000 */
[----:B------:R-:W2:Y:S02]  /*e6c0*/  SYNCS.PHASECHK.TRANS64.TRYWAIT P1, [R2+URZ+0x28c60], R7 ;  /* 0x028c6007020075a7 */ /* 0x000ea4000802017f */
[----:B0-2---:R-:W-:Y:S05]  /*e6d0*/  @!P1 BRA `(.L_x_6176) ;  /* 0x00000024002c9947 */ /* 0x005fea0003800000 */
.L_x_6229:
        /* <DEDUP_REMOVED lines=8> */
.L_x_6177:
[----:B01----:R-:W0:Y:S01]  /*e760*/  S2R R7, SR_CgaCtaId ;  /* 0x0000000000077919 */ /* 0x003e220000008800 */
        /* <DEDUP_REMOVED lines=16> */
[----:B0-----:R-:W-:-:S05]  /*e870*/  LEA R3, R7, R3, 0x18 ;  /* 0x0000000307037211 */ /* 0x001fca00078ec0ff */
        /* <DEDUP_REMOVED lines=35> */
.L_x_6172:
[----:B------:R-:W-:Y:S05]  /*eab0*/  BSYNC B1 ;  /* 0x0000000000017941 */ /* 0x000fea0003800000 */
.L_x_6171:
[----:B------:R-:W-:Y:S01]  /*eac0*/  VIADD R10, R10, 0x1 ;  /* 0x000000010a0a7836 */ /* 0x000fe20000000000 */
[----:B------:R-:W-:Y:S04]  /*ead0*/  BSSY B1, `(.L_x_6178) ;  /* 0x0000084000017945 */ /* 0x000fe80003800000 */
[----:B------:R-:W-:-:S04]  /*eae0*/  ISETP.NE.AND P0, PT, R10, 0x2, PT ;  /* 0x000000020a00780c */ /* 0x000fc80003f05270 */
[----:B------:R-:W-:Y:S02]  /*eaf0*/  SEL R2, RZ, 0x1, P0 ;  /* 0x00000001ff027807 */ /* 0x000fe40000000000 */
[----:B0-----:R-:W-:Y:S02]  /*eb00*/  SEL R12, R10, RZ, P0 ;  /* 0x000000ff0a0c7207 */ /* 0x001fe40000000000 */
        /* <DEDUP_REMOVED lines=16> */
[----:B------:R-:W-:-:S05]  /*ec10*/  IADD3 R3, -R2, RZ, RZ ;  /* 0x000000ff02037210 */ /* 0x000fca0007ffe1ff */
        /* <DEDUP_REMOVED lines=9> */
.L_x_6180:
[----:B------:R-:W2:Y:S01]  /*ecb0*/  S2R R3, SR_CgaCtaId ;  /* 0x0000000000037919 */ /* 0x000ea20000008800 */
[----:B------:R-:W-:-:S04]  /*ecc0*/  MOV R2, 0x400 ;  /* 0x0000040000027802 */ /* 0x000fc80000000f00 */
[----:B--2---:R-:W-:Y:S02]  /*ecd0*/  LEA R2, R3, R2, 0x18 ;  /* 0x0000000203027211 */ /* 0x004fe400078ec0ff */
[----:B------:R-:W-:-:S03]  /*ece0*/  SHF.L.U32 R3, R11, 0x1f, RZ ;  /* 0x0000001f0b037819 */ /* 0x000fc600000006ff */
[----:B------:R-:W-:-:S04]  /*ecf0*/  IMAD R2, R12, 0x8, R2 ;  /* 0x000000080c027824 */ /* 0x000fc800078e0202 */
[----:B------:R-:W2:Y:S02]  /*ed00*/  SYNCS.PHASECHK.TRANS64.TRYWAIT P0, [R2+URZ+0x28c40], R3 ;  /* 0x028c4003020075a7 */ /* 0x000ea4000800017f */
[----:B--2---:R-:W-:Y:S05]  /*ed10*/  @!P0 BRA `(.L_x_6181) ;  /* 0x0000001c00b08947 */ /* 0x004fea0003800000 */
.L_x_6230:
        /* <DEDUP_REMOVED lines=11> */
.L_x_6182:
[----:B------:R-:W3:Y:S01]  /*edd0*/  LDL R6, [R1] ;  /* 0x0000000001067983 */ /* 0x000ee20000100800 */
        /* <DEDUP_REMOVED lines=19> */
[----:B------:R-:W1:Y:S02]  /*ef10*/  SYNCS.PHASECHK.TRANS64.TRYWAIT P1, [R2+URZ+0x28c60], R3 ;  /* 0x028c6003020075a7 */ /* 0x000e64000802017f */
[----:B01----:R-:W-:Y:S05]  /*ef20*/  @!P1 BRA `(.L_x_6183) ;  /* 0x0000001c00409947 */ /* 0x003fea0003800000 */
.L_x_6231:
        /* <DEDUP_REMOVED lines=8> */
.L_x_6184:
        /* <DEDUP_REMOVED lines=54> */
.L_x_6179:
[----:B------:R-:W-:Y:S05]  /*f310*/  BSYNC B1 ;  /* 0x0000000000017941 */ /* 0x000fea0003800000 */
.L_x_6178:
[C---:B------:R-:W-:Y:S01]  /*f320*/  ISETP.GT.AND P0, PT, R8.reuse, 0x1, PT ;  /* 0x000000010800780c */ /* 0x040fe20003f04270 */
[----:B------:R-:W-:-:S04]  /*f330*/  VIADD R2, R8, 0xfffffffe ;  /* 0xfffffffe08027836 */ /* 0x000fc80000000000 */
[----:B------:R-:W-:-:S08]  /*f340*/  IMAD.MOV.U32 R8, RZ, RZ, R2 ;  /* 0x000000ffff087224 */ /* 0x000fd000078e0002 */
[----:B------:R-:W-:Y:S05]  /*f350*/  @P0 BRA `(.L_x_6185) ;  /* 0xffffffec00c00947 */ /* 0x000fea000383ffff */
.L_x_6161:
[----:B------:R-:W-:Y:S05]  /*f360*/  BSYNC B0 ;  /* 0x0000000000007941 */ /* 0x000fea0003800000 */
.L_x_6160:
[----:B------:R-:W2:Y:S01]  /*f370*/  LDL.LU R3, [R1] ;  /* 0x0000000001037983 */ /* 0x000ea20000300800 */
[----:B------:R-:W-:Y:S01]  /*f380*/  BSSY B0, `(.L_x_6186) ;  /* 0x0000016000007945 */ /* 0x000fe20003800000 */
[----:B------:R-:W1:Y:S02]  /*f390*/  S2R R2, SR_TID.X ;  /* 0x0000000000027919 */ /* 0x000e640000002100 */
[----:B-1----:R-:W-:-:S04]  /*f3a0*/  LOP3.LUT R2, R2, 0x1f, RZ, 0xc0, !PT ;  /* 0x0000001f02027812 */ /* 0x002fc800078ec0ff */
[----:B------:R-:W-:Y:S02]  /*f3b0*/  ISETP.NE.AND P1, PT, R2, RZ, PT ;  /* 0x000000ff0200720c */ /* 0x000fe40003f25270 */
[----:B--2---:R-:W-:-:S04]  /*f3c0*/  IADD3 R0, R3, 0x1, RZ ;  /* 0x0000000103007810 */ /* 0x004fc80007ffe0ff */
[----:B------:R-:W-:-:S04]  /*f3d0*/  ISETP.NE.AND P0, PT, R0, 0x2, PT ;  /* 0x000000020000780c */ /* 0x000fc80003f05270 */
[----:B------:R-:W-:Y:S02]  /*f3e0*/  SEL R2, R0, RZ, P0 ;  /* 0x000000ff00027207 */ /* 0x000fe40000000000 */
[----:B------:R-:W-:-:S03]  /*f3f0*/  SEL R0, RZ, 0x1, P0 ;  /* 0x00000001ff007807 */ /* 0x000fc60000000000 */
[----:B------:R1:W-:Y:S01]  /*f400*/  STL [R1], R2 ;  /* 0x0000000201007387 */ /* 0x0003e20000100800 */
[----:B------:R-:W-:Y:S05]  /*f410*/  @P1 BRA `(.L_x_6187) ;  /* 0x0000000000301947 */ /* 0x000fea0003800000 */
[----:B------:R-:W2:Y:S01]  /*f420*/  S2R R7, SR_LANEID ;  /* 0x0000000000077919 */ /* 0x000ea20000000000 */
[----:B------:R-:W-:Y:S01]  /*f430*/  VOTEU.ANY UR4, UPT, PT ;  /* 0x0000000000047886 */ /* 0x000fe200038e0100 */
[----:B-1----:R-:W1:Y:S01]  /*f440*/  LDC.64 R2, c[0x0][0xc38] ;  /* 0x00030e00ff027b82 */ /* 0x002e620000000a00 */
[----:B------:R-:W2:Y:S08]  /*f450*/  FLO.U32 R4, UR4 ;  /* 0x0000000400047d00 */ /* 0x000eb000080e0000 */
[----:B------:R-:W1:Y:S01]  /*f460*/  POPC R5, UR4 ;  /* 0x0000000400057d09 */ /* 0x000e620008000000 */
[----:B--2---:R-:W-:-:S13]  /*f470*/  ISETP.EQ.U32.AND P0, PT, R4, R7, PT ;  /* 0x000000070400720c */ /* 0x004fda0003f02070 */
[----:B-1----:R-:W2:Y:S01]  /*f480*/  @P0 ATOMG.E.ADD.STRONG.GPU PT, R3, desc[UR48][R2.64], R5 ;  /* 0x00000005020309a8 */ /* 0x002ea200081ee1f0 */
[----:B0-----:R-:W0:Y:S02]  /*f490*/  S2R R6, SR_LTMASK ;  /* 0x0000000000067919 */ /* 0x001e240000003900 */
[----:B0-----:R-:W-:-:S04]  /*f4a0*/  LOP3.LUT R6, R6, UR4, RZ, 0xc0, !PT ;  /* 0x0000000406067c12 */ /* 0x001fc8000f8ec0ff */
[----:B------:R-:W0:Y:S01]  /*f4b0*/  POPC R7, R6 ;  /* 0x0000000600077309 */ /* 0x000e220000000000 */
[----:B--2---:R-:W0:Y:S02]  /*f4c0*/  SHFL.IDX PT, R4, R3, R4, 0x1f ;  /* 0x00001f0403047589 */ /* 0x004e2400000e0000 */
[----:B0-----:R-:W-:-:S07]  /*f4d0*/  IADD3 R16, R4, UR37, R7 ;  /* 0x0000002504107c10 */ /* 0x001fce000fffe007 */
.L_x_6187:
[----:B------:R-:W-:Y:S05]  /*f4e0*/  BSYNC B0 ;  /* 0x0000000000007941 */ /* 0x000fea0003800000 */
.L_x_6186:
[----:B-1----:R-:W2:Y:S02]  /*f4f0*/  LDL.LU R2, [R1+0x4] ;  /* 0x0000040001027983 */ /* 0x002ea40000300800 */
[----:B--2---:R-:W-:-:S05]  /*f500*/  LOP3.LUT R2, R2, R0, RZ, 0x3c, !PT ;  /* 0x0000000002027212 */ /* 0x004fca00078e3cff */
[----:B------:R1:W-:Y:S02]  /*f510*/  STL [R1+0x4], R2 ;  /* 0x0000040201007387 */ /* 0x0003e40000100800 */
.L_x_6143:
[----:B------:R-:W-:Y:S05]  /*f520*/  BSYNC B6 ;  /* 0x0000000000067941 */ /* 0x000fea0003800000 */
.L_x_6141:
[----:B------:R-:W-:-:S03]  /*f530*/  UMOV UR4, 0xffffffff ;  /* 0xffffffff00047882 */ /* 0x000fc60000000000 */
[----:B------:R-:W-:Y:S05]  /*f540*/  BRA.DIV UR4, `(.L_x_6188) ;  /* 0x0000001604cc7947 */ /* 0x000fea000b800000 */
[----:B------:R2:W3:Y:S04]  /*f550*/  SHFL.IDX PT, R4, R16, RZ, 0x1f ;  /* 0x00001fff10047589 */ /* 0x0004e800000e0000 */
[----:B------:R2:W4:Y:S02]  /*f560*/  SHFL.IDX PT, R7, R16, 0x1, 0x1f ;  /* 0x00201f0010077f89 */ /* 0x00052400000e0000 */
.L_x_6235:
        /* <DEDUP_REMOVED lines=10> */
[----:B-1----:R-:W0:Y:S02]  /*f610*/  LDC.64 R2, c[0x0][0xc58] ;  /* 0x00031600ff027b82 */ /* 0x002e240000000a00 */
[----:B0-----:R-:W-:-:S05]  /*f620*/  IMAD.WIDE R2, R5, 0x4, R2 ;  /* 0x0000000405027825 */ /* 0x001fca00078e0202 */
[----:B------:R0:W5:Y:S02]  /*f630*/  LDG.E R17, desc[UR48][R2.64] ;  /* 0x0000003002117981 */ /* 0x000164000c1e1900 */
.L_x_6190:
[----:B------:R-:W-:Y:S05]  /*f640*/  BSYNC B0 ;  /* 0x0000000000007941 */ /* 0x000fea0003800000 */
.L_x_6189:
        /* <DEDUP_REMOVED lines=8> */
[----:B------:R-:W1:Y:S02]  /*f6d0*/  SHFL.UP PT, R14, R13, 0x2, RZ ;  /* 0x044000000d0e7989 */ /* 0x000e6400000e00ff */
[----:B-1----:R-:W-:Y:S02]  /*f6e0*/  SEL R2, R14, RZ, P1 ;  /* 0x000000ff0e027207 */ /* 0x002fe40000800000 */
        /* <DEDUP_REMOVED lines=13> */
.L_x_6243:
[----:B------:R-:W-:Y:S02]  /*f7c0*/  ULDC UR4, c[0x0][0xc10] ;  /* 0x0003040000047ab9 */ /* 0x000fe40000000800 */
[----:B------:R-:W-:-:S04]  /*f7d0*/  IMAD.U32 R5, RZ, RZ, UR4 ;  /* 0x00000004ff057e24 */ /* 0x000fc8000f8e00ff */
[----:B-1----:R-:W-:-:S05]  /*f7e0*/  IMAD R14, R14, R5, RZ ;  /* 0x000000050e0e7224 */ /* 0x002fca00078e02ff */
[----:B----4-:R-:W-:-:S04]  /*f7f0*/  IADD3 R7, R7, R14, RZ ;  /* 0x0000000e07077210 */ /* 0x010fc80007ffe0ff */
[----:B---3--:R-:W-:-:S13]  /*f800*/  ISETP.GT.AND P0, PT, R7, R4, PT ;  /* 0x000000040700720c */ /* 0x008fda0003f04270 */
[----:B------:R-:W-:Y:S05]  /*f810*/  @P0 BRA `(.L_x_6192) ;  /* 0x0000000000b40947 */ /* 0x000fea0003800000 */
[----:B------:R-:W1:Y:S02]  /*f820*/  LDC R0, c[0x0][0xc14] ;  /* 0x00030500ff007b82 */ /* 0x000e640000000800 */
.L_x_6197:
        /* <DEDUP_REMOVED lines=14> */
.L_x_6195:
[----:B------:R-:W-:Y:S05]  /*f910*/  BSYNC B0 ;  /* 0x0000000000007941 */ /* 0x000fea0003800000 */
.L_x_6194:
        /* <DEDUP_REMOVED lines=23> */
.L_x_6251:
[----:B------:R-:W-:Y:S02]  /*fa90*/  ULDC UR4, c[0x0][0xc10] ;  /* 0x0003040000047ab9 */ /* 0x000fe40000000800 */
[----:B------:R-:W-:-:S04]  /*faa0*/  IMAD.U32 R5, RZ, RZ, UR4 ;  /* 0x00000004ff057e24 */ /* 0x000fc8000f8e00ff */
[----:B-1----:R-:W-:-:S05]  /*fab0*/  IMAD R14, R14, R5, RZ ;  /* 0x000000050e0e7224 */ /* 0x002fca00078e02ff */
[----:B------:R-:W-:-:S04]  /*fac0*/  IADD3 R7, R14, R7, RZ ;  /* 0x000000070e077210 */ /* 0x000fc80007ffe0ff */
[----:B------:R-:W-:-:S13]  /*fad0*/  ISETP.GT.AND P0, PT, R7, R4, PT ;  /* 0x000000040700720c */ /* 0x000fda0003f04270 */
[----:B------:R-:W-:Y:S05]  /*fae0*/  @!P0 BRA `(.L_x_6197) ;  /* 0xfffffffc00508947 */ /* 0x000fea000383ffff */
.L_x_6192:
[----:B--2---:R-:W-:Y:S01]  /*faf0*/  IMAD.IADD R16, R7, 0x1, -R14 ;  /* 0x0000000107107824 */ /* 0x004fe200078e0a0e */
[----:B------:R-:W-:-:S03]  /*fb00*/  UMOV UR4, 0xffffffff ;  /* 0xffffffff00047882 */ /* 0x000fc60000000000 */
[----:B------:R-:W-:-:S05]  /*fb10*/  IMAD R3, R2, R5, R16 ;  /* 0x0000000502037224 */ /* 0x000fca00078e0210 */
[----:B------:R-:W-:Y:S01]  /*fb20*/  ISETP.GT.AND P6, PT, R3, R4, PT ;  /* 0x000000040300720c */ /* 0x000fe20003fc4270 */
[----:B------:R-:W-:-:S12]  /*fb30*/  BRA.DIV UR4, `(.L_x_6198) ;  /* 0x0000001a043c7947 */ /* 0x000fd8000b800000 */
[----:B------:R-:W-:-:S04]  /*fb40*/  VOTE.ANY R3, PT, !P6 ;  /* 0x0000000000037806 */ /* 0x000fc800070e0100 */
[----:B------:R-:W1:Y:S02]  /*fb50*/  POPC R6, R3 ;  /* 0x0000000300067309 */ /* 0x000e640000000000 */
[----:B-1----:R1:W2:Y:S02]  /*fb60*/  SHFL.IDX PT, R17, R17, R6, 0x1f ;  /* 0x00001f0611117589 */ /* 0x0022a400000e0000 */
.L_x_6255:
[----:B------:R-:W-:Y:S01]  /*fb70*/  ISETP.NE.AND P0, PT, R3, RZ, PT ;  /* 0x000000ff0300720c */ /* 0x000fe20003f05270 */
[----:B------:R-:W-:-:S12]  /*fb80*/  IMAD.MOV.U32 R7, RZ, RZ, RZ ;  /* 0x000000ffff077224 */ /* 0x000fd800078e00ff */
[----:B------:R-:W-:Y:S05]  /*fb90*/  @!P0 BRA `(.L_x_6199) ;  /* 0x0000000000108947 */ /* 0x000fea0003800000 */
[----:B------:R-:W-:Y:S01]  /*fba0*/  UMOV UR4, 0xffffffff ;  /* 0xffffffff00047882 */ /* 0x000fe20000000000 */
[----:B------:R-:W-:Y:S02]  /*fbb0*/  VIADD R12, R6, 0xffffffff ;  /* 0xffffffff060c7836 */ /* 0x000fe40000000000 */
[----:B------:R-:W-:Y:S05]  /*fbc0*/  BRA.DIV UR4, `(.L_x_6200) ;  /* 0x0000001a04607947 */ /* 0x000fea000b800000 */
[----:B------:R3:W4:Y:S02]  /*fbd0*/  SHFL.IDX PT, R7, R2, R12, 0x1f ;  /* 0x00001f0c02077589 */ /* 0x00072400000e0000 */
.L_x_6199:
        /* <DEDUP_REMOVED lines=10> */
[----:B------:R-:W0:Y:S02]  /*fc80*/  I2F.RP R10, R9 ;  /* 0x00000009000a7306 */ /* 0x000e240000209400 */
[----:B------:R-:W-:-:S06]  /*fc90*/  IADD3 R4, RZ, -R4, RZ ;  /* 0x80000004ff047210 */ /* 0x000fcc0007ffe0ff */
        /* <DEDUP_REMOVED lines=15> */
[----:B------:R-:W-:-:S04]  /*fd90*/  ISETP.GE.AND P0, PT, R3, RZ, PT ;  /* 0x000000ff0300720c */ /* 0x000fc80003f06270 */
[----:B------:R-:W-:-:S09]  /*fda0*/  MOV R9, R2 ;  /* 0x0000000200097202 */ /* 0x000fd20000000f00 */
[----:B------:R-:W-:Y:S01]  /*fdb0*/  @!P0 IMAD.MOV R9, RZ, RZ, -R9 ;  /* 0x000000ffff098224 */ /* 0x000fe200078e0a09 */
[----:B------:R-:W-:-:S13]  /*fdc0*/  ISETP.NE.AND P0, PT, R6, RZ, PT ;  /* 0x000000ff0600720c */ /* 0x000fda0003f05270 */
[----:B------:R-:W-:-:S05]  /*fdd0*/  @!P0 LOP3.LUT R9, RZ, R6, RZ, 0x33, !PT ;  /* 0x00000006ff098212 */ /* 0x000fca00078e33ff */
[----:B------:R-:W-:Y:S01]  /*fde0*/  IMAD R4, R8, R9, RZ ;  /* 0x0000000908047224 */ /* 0x000fe200078e02ff */
[----:B------:R-:W-:-:S03]  /*fdf0*/  IADD3 R9, -R9, RZ, RZ ;  /* 0x000000ff09097210 */ /* 0x000fc60007ffe1ff */
[----:B------:R-:W-:Y:S02]  /*fe00*/  IMAD.MOV R2, RZ, RZ, -R4 ;  /* 0x000000ffff027224 */ /* 0x000fe400078e0a04 */
[----:B------:R-:W-:-:S03]  /*fe10*/  IMAD R7, R6, R9, R7 ;  /* 0x0000000906077224 */ /* 0x000fc600078e0207 */
[----:B------:R-:W-:Y:S02]  /*fe20*/  VIADDMNMX R8, R2, R5, R8, PT ;  /* 0x0000000502087246 */ /* 0x000fe40003800108 */
[----:B------:R-:W-:Y:S02]  /*fe30*/  IADD3 R4, R7, R4, RZ ;  /* 0x0000000407047210 */ /* 0x000fe40007ffe0ff */
        /* <DEDUP_REMOVED lines=29> */
.L_x_6193:
[----:B------:R-:W-:Y:S01]  /*10010*/  UMOV UR4, URZ ;  /* 0x0000003f00047c82 */ /* 0x000fe20008000000 */
[----:B------:R-:W-:Y:S01]  /*10020*/  UMOV UR5, URZ ;  /* 0x0000003f00057c82 */ /* 0x000fe20008000000 */
[----:B------:R-:W-:Y:S01]  /*10030*/  ULDC UR6, c[0x0][0xc14] ;  /* 0x0003050000067ab9 */ /* 0x000fe20000000800 */
[----:B--2---:R-:W-:Y:S01]  /*10040*/  IMAD.MOV.U32 R16, RZ, RZ, R4 ;  /* 0x000000ffff107224 */ /* 0x004fe200078e0004 */
[----:B------:R-:W-:Y:S01]  /*10050*/  MOV R17, UR4 ;  /* 0x0000000400117c02 */ /* 0x000fe20008000f00 */
[----:B------:R-:W-:Y:S02]  /*10060*/  IMAD.U32 R18, RZ, RZ, UR5 ;  /* 0x00000005ff127e24 */ /* 0x000fe4000f8e00ff */
[----:B------:R-:W-:-:S07]  /*10070*/  IMAD.U32 R19, RZ, RZ, UR6 ;  /* 0x00000006ff137e24 */ /* 0x000fce000f8e00ff */
.L_x_6201:
        /* <DEDUP_REMOVED lines=12> */
.L_x_6137:
[----:B-1----:R-:W3:Y:S01]  /*10140*/  LDL.LU R0, [R1+0x20] ;  /* 0x0000200001007983 */ /* 0x002ee20000300800 */
[----:B------:R-:W-:Y:S01]  /*10150*/  BSSY B0, `(.L_x_6203) ;  /* 0x000000b000007945 */ /* 0x000fe20003800000 */
[----:B------:R-:W1:Y:S01]  /*10160*/  S2R R5, SR_CgaCtaId ;  /* 0x0000000000057919 */ /* 0x000e620000008800 */
[----:B---3--:R-:W-:-:S05]  /*10170*/  VIADD R0, R0, 0x1 ;  /* 0x0000000100007836 */ /* 0x008fca0000000000 */
[----:B--2---:R-:W-:-:S04]  /*10180*/  LEA.HI R2, R0, R0, RZ, 0x1 ;  /* 0x0000000000027211 */ /* 0x004fc800078f08ff */
[----:B------:R-:W-:-:S04]  /*10190*/  LOP3.LUT R3, R2, 0xfffffffe, RZ, 0xc0, !PT ;  /* 0xfffffffe02037812 */ /* 0x000fc800078ec0ff */
[----:B------:R-:W-:Y:S02]  /*101a0*/  IADD3 R3, R0, -R3, RZ ;  /* 0x8000000300037210 */ /* 0x000fe40007ffe0ff */
[----:B------:R-:W-:Y:S02]  /*101b0*/  MOV R0, 0x400 ;  /* 0x0000040000007802 */ /* 0x000fe40000000f00 */
[----:B------:R-:W-:Y:S02]  /*101c0*/  SHF.L.U32 R3, R3, 0x1f, RZ ;  /* 0x0000001f03037819 */ /* 0x000fe400000006ff */
[----:B-1----:R-:W-:-:S04]  /*101d0*/  LEA R0, R5, R0, 0x18 ;  /* 0x0000000005007211 */ /* 0x002fc800078ec0ff */
[----:B------:R-:W1:Y:S02]  /*101e0*/  SYNCS.PHASECHK.TRANS64.TRYWAIT P0, [R0+URZ+0x28c20], R3 ;  /* 0x028c2003000075a7 */ /* 0x000e64000800017f */
[----:B-1----:R-:W-:Y:S05]  /*101f0*/  @!P0 BRA `(.L_x_6204) ;  /* 0x0000001000fc8947 */ /* 0x002fea0003800000 */
.L_x_6258:
[----:B------:R-:W-:Y:S05]  /*10200*/  BSYNC B0 ;  /* 0x0000000000007941 */ /* 0x000fea0003800000 */
.L_x_6203:
[----:B------:R-:W-:-:S03]  /*10210*/  UMOV UR4, 0xffffffff ;  /* 0xffffffff00047882 */ /* 0x000fc60000000000 */
[----:B------:R-:W-:Y:S05]  /*10220*/  BRA.DIV UR4, `(.L_x_6205) ;  /* 0x0000001604047947 */ /* 0x000fea000b800000 */
[----:B------:R-:W2:Y:S02]  /*10230*/  S2R R2, SR_TID.X ;  /* 0x0000000000027919 */ /* 0x000ea40000002100 */
[----:B--2---:R-:W-:-:S04]  /*10240*/  SHF.R.U32.HI R2, RZ, 0x5, R2 ;  /* 0x00000005ff027819 */ /* 0x004fc80000011602 */
[----:B------:R-:W-:-:S05]  /*10250*/  LOP3.LUT R2, R2, 0x3, RZ, 0xc0, !PT ;  /* 0x0000000302027812 */ /* 0x000fca00078ec0ff */
[----:B------:R2:W3:Y:S02]  /*10260*/  SHFL.IDX PT, R14, R2, RZ, 0x1f ;  /* 0x00001fff020e7589 */ /* 0x0004e400000e0000 */
.L_x_6261:
[----:B---3--:R-:W-:Y:S01]  /*10270*/  ISETP.NE.AND P0, PT, R14, RZ, PT ;  /* 0x000000ff0e00720c */ /* 0x008fe20003f05270 */
[----:B------:R-:W-:-:S12]  /*10280*/  BSSY B0, `(.L_x_6206) ;  /* 0x0000027000007945 */ /* 0x000fd80003800000 */
[----:B------:R-:W-:Y:S05]  /*10290*/  @P0 BRA `(.L_x_6207) ;  /* 0x0000000000940947 */ /* 0x000fea0003800000 */
[----:B------:R-:W-:-:S03]  /*102a0*/  UMOV UR4, 0xffffffff ;  /* 0xffffffff00047882 */ /* 0x000fc60000000000 */
[----:B------:R-:W-:Y:S05]  /*102b0*/  BRA.DIV UR4, `(.L_x_6208) ;  /* 0x0000001604147947 */ /* 0x000fea000b800000 */
[----:B------:R-:W-:-:S13]  /*102c0*/  ELECT P6, URZ, PT ;  /* 0x00000000003f782f */ /* 0x000fda00038c0000 */
.L_x_6264:
[----:B------:R-:W-:Y:S05]  /*102d0*/  @!P6 BRA `(.L_x_6207) ;  /* 0x000000000084e947 */ /* 0x000fea0003800000 */
[----:B------:R-:W-:-:S06]  /*102e0*/  ULOP3.LUT UR4, UR36, 0x2, URZ, 0xfc, !UPT ;  /* 0x0000000224047892 */ /* 0x000fcc000f8efc3f */
[----:B--2---:R-:W-:-:S05]  /*102f0*/  IMAD.U32 R2, RZ, RZ, UR4 ;  /* 0x00000004ff027e24 */ /* 0x004fca000f8e00ff */
[----:B------:R-:W-:-:S13]  /*10300*/  ISETP.NE.AND P2, PT, R2, 0x3, PT ;  /* 0x000000030200780c */ /* 0x000fda0003f45270 */
[----:B------:R-:W-:Y:S05]  /*10310*/  @!P2 BRA `(.L_x_6209) ;  /* 0x000000000004a947 */ /* 0x000fea0003800000 */
[----:B------:R-:W-:Y:S01]  /*10320*/  BPT.TRAP 0x1 ;  /* 0x000000040000795c */ /* 0x000fe20000300000 */
.L_x_6209:
[----:B-1----:R-:W2:Y:S04]  /*10330*/  LDL R3, [R1] ;  /* 0x0000000001037983 */ /* 0x002ea80000100800 */
[----:B------:R-:W3:Y:S01]  /*10340*/  LDL.LU R7, [R1+0x4] ;  /* 0x0000040001077983 */ /* 0x000ee20000300800 */
[----:B------:R-:W-:-:S04]  /*10350*/  VIADD R2, R0, 0x28c40 ;  /* 0x00028c4000027836 */ /* 0x000fc80000000000 */
[C---:B--2---:R-:W-:Y:S01]  /*10360*/  IMAD R6, R3.reuse, 0x8, R2 ;  /* 0x0000000803067824 */ /* 0x044fe200078e0202 */
[----:B------:R-:W-:Y:S02]  /*10370*/  IADD3 R3, R3, 0x1, RZ ;  /* 0x0000000103037810 */ /* 0x000fe40007ffe0ff */
[----:B---3--:R-:W-:Y:S02]  /*10380*/  SHF.L.U32 R5, R7, 0x1f, RZ ;  /* 0x0000001f07057819 */ /* 0x008fe400000006ff */
[C---:B------:R-:W-:Y:S02]  /*10390*/  ISETP.NE.AND P1, PT, R3.reuse, 0x2, PT ;  /* 0x000000020300780c */ /* 0x040fe40003f25270 */
[----:B------:R-:W1:Y:S02]  /*103a0*/  SYNCS.PHASECHK.TRANS64.TRYWAIT P0, [R6+URZ], R5 ;  /* 0x00000005060075a7 */ /* 0x000e64000800017f */
[----:B------:R-:W-:Y:S02]  /*103b0*/  SEL R4, RZ, 0x1, P1 ;  /* 0x00000001ff047807 */ /* 0x000fe40000800000 */
[----:B------:R-:W-:-:S02]  /*103c0*/  SEL R3, R3, RZ, P1 ;  /* 0x000000ff03037207 */ /* 0x000fc40000800000 */
[----:B------:R-:W-:-:S03]  /*103d0*/  LOP3.LUT R4, R7, R4, RZ, 0x3c, !PT ;  /* 0x0000000407047212 */ /* 0x000fc600078e3cff */
[----:B------:R-:W-:Y:S01]  /*103e0*/  IMAD R7, R3, 0x8, R2 ;  /* 0x0000000803077824 */ /* 0x000fe200078e0202 */
[----:B------:R-:W-:Y:S01]  /*103f0*/  SHF.L.U32 R2, R4, 0x1f, RZ ;  /* 0x0000001f04027819 */ /* 0x000fe200000006ff */
[----:B-1----:R-:W-:Y:S06]  /*10400*/  @!P0 BRA `(.L_x_6210) ;  /* 0x0000001000e08947 */ /* 0x002fec0003800000 */
.L_x_6265:
[----:B------:R-:W2:Y:S02]  /*10410*/  SYNCS.PHASECHK.TRANS64.TRYWAIT P0, [R7+URZ], R2 ;  /* 0x00000002070075a7 */ /* 0x000ea4000800017f */
[----:B--2---:R-:W-:Y:S05]  /*10420*/  @!P0 BRA `(.L_x_6211) ;  /* 0x0000001000ec8947 */ /* 0x004fea0003800000 */
.L_x_6266:
[----:B------:R-:W-:Y:S05]  /*10430*/  @!P2 BRA `(.L_x_6212) ;  /* 0x000000000004a947 */ /* 0x000fea0003800000 */
[----:B------:R-:W-:Y:S01]  /*10440*/  BPT.TRAP 0x1 ;  /* 0x000000040000795c */ /* 0x000fe20000300000 */
.L_x_6212:
[----:B------:R-:W3:Y:S01]  /*10450*/  LDL.LU R4, [R1] ;  /* 0x0000000001047983 */ /* 0x000ee20000300800 */
[----:B------:R-:W-:-:S04]  /*10460*/  VIADD R0, R0, 0x28c60 ;  /* 0x00028c6000007836 */ /* 0x000fc80000000000 */
[----:B---3--:R-:W-:-:S04]  /*10470*/  IMAD R4, R4, 0x8, R0 ;  /* 0x0000000804047824 */ /* 0x008fc800078e0200 */
[----:B------:R-:W3:Y:S02]  /*10480*/  SYNCS.PHASECHK.TRANS64.TRYWAIT P0, [R4+URZ], R5 ;  /* 0x00000005040075a7 */ /* 0x000ee4000800017f */
[----:B---3--:R-:W-:Y:S05]  /*10490*/  @!P0 BRA `(.L_x_6213) ;  /* 0x0000001000e48947 */ /* 0x008fea0003800000 */
.L_x_6267:
[----:B------:R-:W-:-:S07]  /*104a0*/  LEA R3, R3, R0, 0x3 ;  /* 0x0000000003037211 */ /* 0x000fce00078e18ff */
.L_x_6214:
[----:B----4-:R4:W0:Y:S02]  /*104b0*/  SYNCS.PHASECHK.TRANS64.TRYWAIT P0, [R3+URZ], R2 ;  /* 0x00000002030075a7 */ /* 0x010824000800017f */
[----:B0-----:R-:W-:Y:S05]  /*104c0*/  @!P0 NANOSLEEP.SYNCS 0x989680 ;  /* 0x009896800000895d */ /* 0x001fea0003900000 */
[----:B------:R-:W0:Y:S02]  /*104d0*/  @!P0 SYNCS.PHASECHK.TRANS64 P0, [R3+URZ], R2 ;  /* 0x00000002030085a7 */ /* 0x000e24000800007f */
[----:B0-----:R-:W-:Y:S05]  /*104e0*/  @!P0 BRA `(.L_x_6214) ;  /* 0xfffffffc00f08947 */ /* 0x001fea000383ffff */
.L_x_6207:
[----:B------:R-:W-:Y:S05]  /*104f0*/  BSYNC B0 ;  /* 0x0000000000007941 */ /* 0x000fea0003800000 */
.L_x_6206:
[----:B------:R-:W-:Y:S05]  /*10500*/  EXIT ;  /* 0x000000000000794d */ /* 0x000fea0003800000 */
.L_x_6080:
[----:B0-----:R-:W-:-:S04]  /*10510*/  IMAD.U32 R5, RZ, RZ, UR21 ;  /* 0x00000015ff057e24 */ /* 0x001fc8000f8e00ff */
[----:B------:R0:W1:Y:S03]  /*10520*/  SYNCS.PHASECHK.TRANS64.TRYWAIT P1, [R5+URZ+0x28c50], R4 ;  /* 0x028c5004050075a7 */ /* 0x000066000802017f */
[----:B-1----:R-:W-:Y:S05]  /*10530*/  @!P1 NANOSLEEP.SYNCS 0x989680 ;  /* 0x009896800000995d */ /* 0x002fea0003900000 */
[----:B------:R-:W1:Y:S02]  /*10540*/  @!P1 SYNCS.PHASECHK.TRANS64 P1, [R5+URZ+0x28c50], R4 ;  /* 0x028c5004050095a7 */ /* 0x000e64000802007f */
[----:B-1----:R-:W-:Y:S05]  /*10550*/  @!P1 BRA `(.L_x_6080) ;  /* 0xfffffffc00ec9947 */ /* 0x002fea000383ffff */
[----:B------:R-:W-:Y:S05]  /*10560*/  BRA `(.L_x_6215) ;  /* 0xffffff1400387947 */ /* 0x000fea000383ffff */
.L_x_6085:
[----:B-1----:R-:W-:-:S04]  /*10570*/  IMAD.U32 R6, RZ, RZ, UR21 ;  /* 0x00000015ff067e24 */ /* 0x002fc8000f8e00ff */
[----:B------:R1:W2:Y:S03]  /*10580*/  SYNCS.PHASECHK.TRANS64.TRYWAIT P1, [R6+URZ+0x28c50], R5 ;  /* 0x028c5005060075a7 */ /* 0x0002a6000802017f */
[----:B--2---:R-:W-:Y:S05]  /*10590*/  @!P1 NANOSLEEP.SYNCS 0x989680 ;  /* 0x009896800000995d */ /* 0x004fea0003900000 */
[----:B------:R-:W2:Y:S02]  /*105a0*/  @!P1 SYNCS.PHASECHK.TRANS64 P1, [R6+URZ+0x28c50], R5 ;  /* 0x028c5005060095a7 */ /* 0x000ea4000802007f */
[----:B--2---:R-:W-:Y:S05]  /*105b0*/  @!P1 BRA `(.L_x_6085) ;  /* 0xfffffffc00ec9947 */ /* 0x004fea000383ffff */
[----:B------:R-:W-:Y:S05]  /*105c0*/  BRA `(.L_x_6084) ;  /* 0xffffff20003c7947 */ /* 0x000fea000383ffff */
.L_x_6088:
[----:B0-----:R-:W-:-:S04]  /*105d0*/  IMAD.U32 R3, RZ, RZ, UR40 ;  /* 0x00000028ff037e24 */ /* 0x001fc8000f8e00ff */
[----:B------:R0:W1:Y:S03]  /*105e0*/  SYNCS.PHASECHK.TRANS64.TRYWAIT P1, [R3+URZ+0x28c00], R0 ;  /* 0x028c0000030075a7 */ /* 0x000066000802017f */
[----:B-1----:R-:W-:Y:S05]  /*105f0*/  @!P1 NANOSLEEP.SYNCS 0x989680 ;  /* 0x009896800000995d */ /* 0x002fea0003900000 */
[----:B------:R-:W1:Y:S02]  /*10600*/  @!P1 SYNCS.PHASECHK.TRANS64 P1, [R3+URZ+0x28c00], R0 ;  /* 0x028c0000030095a7 */ /* 0x000e64000802007f */
[----:B-1----:R-:W-:Y:S05]  /*10610*/  @!P1 BRA `(.L_x_6088) ;  /* 0xfffffffc00ec9947 */ /* 0x002fea000383ffff */
[----:B------:R-:W-:Y:S05]  /*10620*/  BRA `(.L_x_6216) ;  /* 0xffffff2c007c7947 */ /* 0x000fea000383ffff */
.L_x_6092:
[----:B--2---:R2:W3:Y:S02]  /*10630*/  SYNCS.PHASECHK.TRANS64.TRYWAIT P1, [R7+URZ+0x28c30], R8 ;  /* 0x028c3008070075a7 */ /* 0x0044e4000802017f */
[----:B---3--:R-:W-:Y:S05]  /*10640*/  @!P1 NANOSLEEP.SYNCS 0x989680 ;  /* 0x009896800000995d */ /* 0x008fea0003900000 */
[----:B------:R-:W3:Y:S02]  /*10650*/  @!P1 SYNCS.PHASECHK.TRANS64 P1, [R7+URZ+0x28c30], R8 ;  /* 0x028c3008070095a7 */ /* 0x000ee4000802007f */
[----:B---3--:R-:W-:Y:S05]  /*10660*/  @!P1 BRA `(.L_x_6092) ;  /* 0xfffffffc00f09947 */ /* 0x008fea000383ffff */
[----:B------:R-:W-:Y:S05]  /*10670*/  BRA `(.L_x_6091) ;  /* 0xffffff2c00987947 */ /* 0x000fea000383ffff */
.L_x_6096:
[----:B----4-:R4:W0:Y:S02]  /*10680*/  SYNCS.PHASECHK.TRANS64.TRYWAIT P2, [R7+URZ+0x28c50], R8 ;  /* 0x028c5008070075a7 */ /* 0x010824000804017f */
[----:B0-----:R-:W-:Y:S05]  /*10690*/  @!P2 NANOSLEEP.SYNCS 0x989680 ;  /* 0x009896800000a95d */ /* 0x001fea0003900000 */
[----:B------:R-:W0:Y:S02]  /*106a0*/  @!P2 SYNCS.PHASECHK.TRANS64 P2, [R7+URZ+0x28c50], R8 ;  /* 0x028c50080700a5a7 */ /* 0x000e24000804007f */
[----:B0-----:R-:W-:Y:S05]  /*106b0*/  @!P2 BRA `(.L_x_6096) ;  /* 0xfffffffc00f0a947 */ /* 0x001fea000383ffff */
[----:B------:R-:W-:Y:S05]  /*106c0*/  BRA `(.L_x_6095) ;  /* 0xffffff4000047947 */ /* 0x000fea000383ffff */
.L_x_6101:
[----:B--2---:R-:W-:-:S04]  /*106d0*/  MOV R4, UR24 ;  /* 0x0000001800047c02 */ /* 0x004fc80008000f00 */
[----:B------:R2:W3:Y:S03]  /*106e0*/  SYNCS.PHASECHK.TRANS64.TRYWAIT P2, [R4+URZ+0x28c30], R7 ;  /* 0x028c3007040075a7 */ /* 0x0004e6000804017f */
[----:B---3--:R-:W-:Y:S05]  /*106f0*/  @!P2 NANOSLEEP.SYNCS 0x989680 ;  /* 0x009896800000a95d */ /* 0x008fea0003900000 */
[----:B------:R-:W3:Y:S02]  /*10700*/  @!P2 SYNCS.PHASECHK.TRANS64 P2, [R4+URZ+0x28c30], R7 ;  /* 0x028c30070400a5a7 */ /* 0x000ee4000804007f */
[----:B---3--:R-:W-:Y:S05]  /*10710*/  @!P2 BRA `(.L_x_6101) ;  /* 0xfffffffc00eca947 */ /* 0x008fea000383ffff */
[----:B------:R-:W-:Y:S05]  /*10720*/  BRA `(.L_x_6100) ;  /* 0xffffff4000f47947 */ /* 0x000fea000383ffff */
.L_x_6105:
[----:B-1----:R1:W2:Y:S02]  /*10730*/  SYNCS.PHASECHK.TRANS64.TRYWAIT P2, [R168+URZ+0x28c50], R7 ;  /* 0x028c5007a80075a7 */ /* 0x0022a4000804017f */
[----:B--2---:R-:W-:Y:S05]  /*10740*/  @!P2 NANOSLEEP.SYNCS 0x989680 ;  /* 0x009896800000a95d */ /* 0x004fea0003900000 */
[----:B------:R-:W2:Y:S02]  /*10750*/  @!P2 SYNCS.PHASECHK.TRANS64 P2, [R168+URZ+0x28c50], R7 ;  /* 0x028c5007a800a5a7 */ /* 0x000ea4000804007f */
[----:B--2---:R-:W-:Y:S05]  /*10760*/  @!P2 BRA `(.L_x_6105) ;  /* 0xfffffffc00f0a947 */ /* 0x004fea000383ffff */
[----:B------:R-:W-:Y:S05]  /*10770*/  BRA `(.L_x_6104) ;  /* 0xffffff5c00487947 */ /* 0x000fea000383ffff */
.L_x_6111:
[----:B-1----:R-:W-:-:S04]  /*10780*/  IMAD.U32 R4, RZ, RZ, UR23 ;  /* 0x00000017ff047e24 */ /* 0x002fc8000f8e00ff */
[----:B------:R1:W4:Y:S03]  /*10790*/  SYNCS.PHASECHK.TRANS64.TRYWAIT P2, [R4+URZ+0x28c30], R7 ;  /* 0x028c3007040075a7 */ /* 0x000326000804017f */
[----:B----4-:R-:W-:Y:S05]  /*107a0*/  @!P2 NANOSLEEP.SYNCS 0x989680 ;  /* 0x009896800000a95d */ /* 0x010fea0003900000 */
[----:B------:R-:W4:Y:S02]  /*107b0*/  @!P2 SYNCS.PHASECHK.TRANS64 P2, [R4+URZ+0x28c30], R7 ;  /* 0x028c30070400a5a7 */ /* 0x000f24000804007f */
[----:B----4-:R-:W-:Y:S05]  /*107c0*/  @!P2 BRA `(.L_x_6111) ;  /* 0xfffffffc00eca947 */ /* 0x010fea000383ffff */
[----:B------:R-:W-:Y:S05]  /*107d0*/  BRA `(.L_x_6110) ;  /* 0xffffff6000307947 */ /* 0x000fea000383ffff */
.L_x_6115:
[----:B---3--:R3:W4:Y:S02]  /*107e0*/  SYNCS.PHASECHK.TRANS64.TRYWAIT P2, [R170+URZ+0x28c50], R7 ;  /* 0x028c5007aa0075a7 */ /* 0x008724000804017f */
[----:B----4-:R-:W-:Y:S05]  /*107f0*/  @!P2 NANOSLEEP.SYNCS 0x989680 ;  /* 0x009896800000a95d */ /* 0x010fea0003900000 */
[----:B------:R-:W4:Y:S02]  /*10800*/  @!P2 SYNCS.PHASECHK.TRANS64 P2, [R170+URZ+0x28c50], R7 ;  /* 0x028c5007aa00a5a7 */ /* 0x000f24000804007f */
[----:B----4-:R-:W-:Y:S05]  /*10810*/  @!P2 BRA `(.L_x_6115) ;  /* 0xfffffffc00f0a947 */ /* 0x010fea000383ffff */
[----:B------:R-:W-:Y:S05]  /*10820*/  BRA `(.L_x_6114) ;  /* 0xffffff7400547947 */ /* 0x000fea000383ffff */
.L_x_6148:
        /* <DEDUP_REMOVED lines=11> */
.L_x_6218:
[----:B------:R-:W-:Y:S05]  /*108e0*/  BSYNC B0 ;  /* 0x0000000000007941 */ /* 0x000fea0003800000 */
.L_x_6217:
[----:B------:R-:W-:Y:S05]  /*108f0*/  BRA `(.L_x_6219) ;  /* 0xffffffc400347947 */ /* 0x000fea000383ffff */
.L_x_6149:
[----:B------:R-:W-:Y:S01]  /*10900*/  BSSY B0, `(.L_x_6220) ;  /* 0x0000006000007945 */ /* 0x000fe20003800000 */
[----:B------:R-:W-:-:S07]  /*10910*/  IMAD.MOV.U32 R15, RZ, RZ, -0x1 ;  /* 0xffffffffff0f7424 */ /* 0x000fce00078e00ff */
[----:B------:R-:W-:Y:S05]  /*10920*/  WARPSYNC.COLLECTIVE R15, `(.L_x_6221) ;  /* 0x000000000f0c7348 */ /* 0x000fea0003c00000 */
[----:B------:R-:W-:Y:S02]  /*10930*/  ELECT P6, UR62, PT ;  /* 0x00000000003e782f */ /* 0x000fe400038c0000 */
[----:B------:R-:W-:Y:S01]  /*10940*/  MOV R14, UR62 ;  /* 0x0000003e000e7c02 */ /* 0x000fe20008000f00 */
[----:B------:R-:W-:Y:S10]  /*10950*/  ENDCOLLECTIVE ;  /* 0x000000000000791b */ /* 0x000ff40003800000 */
.L_x_6221:
[----:B------:R-:W-:Y:S05]  /*10960*/  BSYNC B0 ;  /* 0x0000000000007941 */ /* 0x000fea0003800000 */
.L_x_6220:
[----:B------:R-:W-:Y:S05]  /*10970*/  BRA `(.L_x_6222) ;  /* 0xffffffc400247947 */ /* 0x000fea000383ffff */
.L_x_6152:
[----:B0-----:R0:W1:Y:S02]  /*10980*/  SYNCS.PHASECHK.TRANS64.TRYWAIT P0, [R8+URZ+0x28c40], R10 ;  /* 0x028c400a080075a7 */ /* 0x001064000800017f */
[----:B-1----:R-:W-:Y:S05]  /*10990*/  @!P0 NANOSLEEP.SYNCS 0x989680 ;  /* 0x009896800000895d */ /* 0x002fea0003900000 */
[----:B------:R-:W1:Y:S02]  /*109a0*/  @!P0 SYNCS.PHASECHK.TRANS64 P0, [R8+URZ+0x28c40], R10 ;  /* 0x028c400a080085a7 */ /* 0x000e64000800007f */
[----:B-1----:R-:W-:Y:S05]  /*109b0*/  @!P0 BRA `(.L_x_6152) ;  /* 0xfffffffc00f08947 */ /* 0x002fea000383ffff */
[----:B------:R-:W-:Y:S05]  /*109c0*/  BRA `(.L_x_6223) ;  /* 0xffffffc400887947 */ /* 0x000fea000383ffff */
.L_x_6155:
        /* <DEDUP_REMOVED lines=8> */
.L_x_6158:
[----:B0-----:R0:W1:Y:S02]  /*10a50*/  SYNCS.PHASECHK.TRANS64.TRYWAIT P0, [R11+URZ+0x28c60], R6 ;  /* 0x028c60060b0075a7 */ /* 0x001064000800017f */
[----:B-1----:R-:W-:Y:S05]  /*10a60*/  @!P0 NANOSLEEP.SYNCS 0x989680 ;  /* 0x009896800000895d */ /* 0x002fea0003900000 */
[----:B------:R-:W1:Y:S02]  /*10a70*/  @!P0 SYNCS.PHASECHK.TRANS64 P0, [R11+URZ+0x28c60], R6 ;  /* 0x028c60060b0085a7 */ /* 0x000e64000800007f */
[----:B-1----:R-:W-:Y:S05]  /*10a80*/  @!P0 BRA `(.L_x_6158) ;  /* 0xfffffffc00f08947 */ /* 0x002fea000383ffff */
[----:B------:R-:W-:Y:S05]  /*10a90*/  BRA `(.L_x_6225) ;  /* 0xffffffc800807947 */ /* 0x000fea000383ffff */
.L_x_6167:
[----:B-1----:R1:W2:Y:S02]  /*10aa0*/  SYNCS.PHASECHK.TRANS64.TRYWAIT P0, [R2+URZ+0x28c40], R3 ;  /* 0x028c4003020075a7 */ /* 0x0022a4000800017f */
[----:B--2---:R-:W-:Y:S05]  /*10ab0*/  @!P0 NANOSLEEP.SYNCS 0x989680 ;  /* 0x009896800000895d */ /* 0x004fea0003900000 */
[----:B------:R-:W2:Y:S02]  /*10ac0*/  @!P0 SYNCS.PHASECHK.TRANS64 P0, [R2+URZ+0x28c40], R3 ;  /* 0x028c4003020085a7 */ /* 0x000ea4000800007f */
[----:B--2---:R-:W-:Y:S05]  /*10ad0*/  @!P0 BRA `(.L_x_6167) ;  /* 0xfffffffc00f08947 */ /* 0x004fea000383ffff */
[----:B------:R-:W-:Y:S05]  /*10ae0*/  BRA `(.L_x_6226) ;  /* 0xffffffd000487947 */ /* 0x000fea000383ffff */
.L_x_6169:
[----:B0-----:R0:W2:Y:S02]  /*10af0*/  SYNCS.PHASECHK.TRANS64.TRYWAIT P0, [R2+URZ+0x28c60], R3 ;  /* 0x028c6003020075a7 */ /* 0x0010a4000800017f */
[----:B--2---:R-:W-:Y:S05]  /*10b00*/  @!P0 NANOSLEEP.SYNCS 0x989680 ;  /* 0x009896800000895d */ /* 0x004fea0003900000 */
[----:B------:R-:W2:Y:S02]  /*10b10*/  @!P0 SYNCS.PHASECHK.TRANS64 P0, [R2+URZ+0x28c60], R3 ;  /* 0x028c6003020085a7 */ /* 0x000ea4000800007f */
[----:B--2---:R-:W-:Y:S05]  /*10b20*/  @!P0 BRA `(.L_x_6169) ;  /* 0xfffffffc00f08947 */ /* 0x004fea000383ffff */
[----:B------:R-:W-:Y:S05]  /*10b30*/  BRA `(.L_x_6227) ;  /* 0xffffffd000b87947 */ /* 0x000fea000383ffff */
.L_x_6174:
[----:B-1----:R1:W2:Y:S02]  /*10b40*/  SYNCS.PHASECHK.TRANS64.TRYWAIT P0, [R2+URZ+0x28c40], R7 ;  /* 0x028c4007020075a7 */ /* 0x0022a4000800017f */
[----:B--2---:R-:W-:Y:S05]  /*10b50*/  @!P0 NANOSLEEP.SYNCS 0x989680 ;  /* 0x009896800000895d */ /* 0x004fea0003900000 */
[----:B------:R-:W2:Y:S02]  /*10b60*/  @!P0 SYNCS.PHASECHK.TRANS64 P0, [R2+URZ+0x28c40], R7 ;  /* 0x028c4007020085a7 */ /* 0x000ea4000800007f */
[----:B--2---:R-:W-:Y:S05]  /*10b70*/  @!P0 BRA `(.L_x_6174) ;  /* 0xfffffffc00f08947 */ /* 0x004fea000383ffff */
[----:B------:R-:W-:Y:S05]  /*10b80*/  BRA `(.L_x_6228) ;  /* 0xffffffd800547947 */ /* 0x000fea000383ffff */
.L_x_6176:
[----:B0-----:R0:W2:Y:S02]  /*10b90*/  SYNCS.PHASECHK.TRANS64.TRYWAIT P1, [R2+URZ+0x28c60], R7 ;  /* 0x028c6007020075a7 */ /* 0x0010a4000802017f */
[----:B--2---:R-:W-:Y:S05]  /*10ba0*/  @!P1 NANOSLEEP.SYNCS 0x989680 ;  /* 0x009896800000995d */ /* 0x004fea0003900000 */
[----:B------:R-:W2:Y:S02]  /*10bb0*/  @!P1 SYNCS.PHASECHK.TRANS64 P1, [R2+URZ+0x28c60], R7 ;  /* 0x028c6007020095a7 */ /* 0x000ea4000802007f */
[----:B--2---:R-:W-:Y:S05]  /*10bc0*/  @!P1 BRA `(.L_x_6176) ;  /* 0xfffffffc00f09947 */ /* 0x004fea000383ffff */
[----:B------:R-:W-:Y:S05]  /*10bd0*/  BRA `(.L_x_6229) ;  /* 0xffffffd800c07947 */ /* 0x000fea000383ffff */
.L_x_6181:
[----:B--2---:R2:W3:Y:S02]  /*10be0*/  SYNCS.PHASECHK.TRANS64.TRYWAIT P0, [R2+URZ+0x28c40], R3 ;  /* 0x028c4003020075a7 */ /* 0x0044e4000800017f */
[----:B---3--:R-:W-:Y:S05]  /*10bf0*/  @!P0 NANOSLEEP.SYNCS 0x989680 ;  /* 0x009896800000895d */ /* 0x008fea0003900000 */
[----:B------:R-:W3:Y:S02]  /*10c00*/  @!P0 SYNCS.PHASECHK.TRANS64 P0, [R2+URZ+0x28c40], R3 ;  /* 0x028c4003020085a7 */ /* 0x000ee4000800007f */
[----:B---3--:R-:W-:Y:S05]  /*10c10*/  @!P0 BRA `(.L_x_6181) ;  /* 0xfffffffc00f08947 */ /* 0x008fea000383ffff */
[----:B------:R-:W-:Y:S05]  /*10c20*/  BRA `(.L_x_6230) ;  /* 0xffffffe0003c7947 */ /* 0x000fea000383ffff */
.L_x_6183:
[----:B0-----:R0:W1:Y:S02]  /*10c30*/  SYNCS.PHASECHK.TRANS64.TRYWAIT P1, [R2+URZ+0x28c60], R3 ;  /* 0x028c6003020075a7 */ /* 0x001064000802017f */
[----:B-1----:R-:W-:Y:S05]  /*10c40*/  @!P1 NANOSLEEP.SYNCS 0x989680 ;  /* 0x009896800000995d */ /* 0x002fea0003900000 */
[----:B------:R-:W1:Y:S02]  /*10c50*/  @!P1 SYNCS.PHASECHK.TRANS64 P1, [R2+URZ+0x28c60], R3 ;  /* 0x028c6003020095a7 */ /* 0x000e64000802007f */
[----:B-1----:R-:W-:Y:S05]  /*10c60*/  @!P1 BRA `(.L_x_6183) ;  /* 0xfffffffc00f09947 */ /* 0x002fea000383ffff */
[----:B------:R-:W-:Y:S05]  /*10c70*/  BRA `(.L_x_6231) ;  /* 0xffffffe000ac7947 */ /* 0x000fea000383ffff */
.L_x_6188:
[----:B------:R-:W-:Y:S01]  /*10c80*/  BSSY B0, `(.L_x_6232) ;  /* 0x0000008000007945 */ /* 0x000fe20003800000 */
[----:B0-----:R-:W-:Y:S01]  /*10c90*/  IMAD.MOV.U32 R13, RZ, RZ, R16 ;  /* 0x000000ffff0d7224 */ /* 0x001fe200078e0010 */
[----:B------:R-:W-:Y:S01]  /*10ca0*/  MOV R12, RZ ;  /* 0x000000ff000c7202 */ /* 0x000fe20000000f00 */
[----:B------:R-:W-:Y:S02]  /*10cb0*/  IMAD.MOV.U32 R11, RZ, RZ, 0x1f ;  /* 0x0000001fff0b7424 */ /* 0x000fe400078e00ff */
[----:B------:R-:W-:-:S07]  /*10cc0*/  IMAD.MOV.U32 R15, RZ, RZ, -0x1 ;  /* 0xffffffffff0f7424 */ /* 0x000fce00078e00ff */
[----:B-1----:R-:W-:Y:S05]  /*10cd0*/  WARPSYNC.COLLECTIVE R15, `(.L_x_6233) ;  /* 0x000000000f087348 */ /* 0x002fea0003c00000 */
[----:B------:R0:W2:Y:S02]  /*10ce0*/  SHFL.IDX P6, R14, R13, R12, R11 ;  /* 0x0000000c0d0e7389 */ /* 0x0000a400000c000b */
[----:B012---:R-:W-:Y:S01]  /*10cf0*/  ENDCOLLECTIVE ;  /* 0x000000000000791b */ /* 0x007fe20003800000 */
.L_x_6233:
[----:B------:R-:W-:Y:S05]  /*10d00*/  BSYNC B0 ;  /* 0x0000000000007941 */ /* 0x000fea0003800000 */
.L_x_6232:
        /* <DEDUP_REMOVED lines=8> */
.L_x_6234:
[----:B------:R-:W-:Y:S01]  /*10d90*/  MOV R7, R14 ;  /* 0x0000000e00077202 */ /* 0x000fe20000000f00 */
[----:B------:R-:W-:Y:S06]  /*10da0*/  BRA `(.L_x_6235) ;  /* 0xffffffe400f07947 */ /* 0x000fec000383ffff */
.L_x_6191:
[----:B------:R-:W-:Y:S01]  /*10db0*/  BSSY B0, `(.L_x_6236) ;  /* 0x0000008000007945 */ /* 0x000fe20003800000 */
[----:B-----5:R-:W-:Y:S01]  /*10dc0*/  IMAD.MOV.U32 R13, RZ, RZ, R17 ;  /* 0x000000ffff0d7224 */ /* 0x020fe200078e0011 */
[----:B------:R-:W-:Y:S01]  /*10dd0*/  MOV R15, 0xffffffff ;  /* 0xffffffff000f7802 */ /* 0x000fe20000000f00 */
[----:B------:R-:W-:Y:S02]  /*10de0*/  IMAD.MOV.U32 R12, RZ, RZ, 0x1 ;  /* 0x00000001ff0c7424 */ /* 0x000fe400078e00ff */
[----:B------:R-:W-:-:S07]  /*10df0*/  IMAD.MOV.U32 R11, RZ, RZ, RZ ;  /* 0x000000ffff0b7224 */ /* 0x000fce00078e00ff */
[----:B01234-:R-:W-:Y:S05]  /*10e00*/  WARPSYNC.COLLECTIVE R15, `(.L_x_6237) ;  /* 0x000000000f087348 */ /* 0x01ffea0003c00000 */
[----:B------:R0:W0:Y:S02]  /*10e10*/  SHFL.UP P6, R14, R13, R12, R11 ;  /* 0x0400000c0d0e7389 */ /* 0x00002400000c000b */
[----:B01234-:R-:W-:Y:S01]  /*10e20*/  ENDCOLLECTIVE ;  /* 0x000000000000791b */ /* 0x01ffe20003800000 */
.L_x_6237:
[----:B------:R-:W-:Y:S05]  /*10e30*/  BSYNC B0 ;  /* 0x0000000000007941 */ /* 0x000fea0003800000 */
.L_x_6236:
        /* <DEDUP_REMOVED lines=10> */
.L_x_6238:
        /* <DEDUP_REMOVED lines=8> */
.L_x_6239:
        /* <DEDUP_REMOVED lines=8> */
.L_x_6240:
        /* <DEDUP_REMOVED lines=8> */
.L_x_6241:
        /* <DEDUP_REMOVED lines=8> */
.L_x_6242:
[----:B------:R-:W-:Y:S05]  /*110e0*/  BRA `(.L_x_6243) ;  /* 0xffffffe400b47947 */ /* 0x000fea000383ffff */
.L_x_6196:
[----:B------:R-:W-:Y:S01]  /*110f0*/  BSSY B0, `(.L_x_6244) ;  /* 0x0000008000007945 */ /* 0x000fe20003800000 */
[----:B-----5:R-:W-:Y:S01]  /*11100*/  IMAD.MOV.U32 R13, RZ, RZ, R17 ;  /* 0x000000ffff0d7224 */ /* 0x020fe200078e0011 */
[----:B------:R-:W-:Y:S01]  /*11110*/  MOV R11, RZ ;  /* 0x000000ff000b7202 */ /* 0x000fe20000000f00 */
[----:B------:R-:W-:Y:S02]  /*11120*/  IMAD.MOV.U32 R12, RZ, RZ, 0x1 ;  /* 0x00000001ff0c7424 */ /* 0x000fe400078e00ff */
[----:B------:R-:W-:-:S07]  /*11130*/  IMAD.MOV.U32 R15, RZ, RZ, -0x1 ;  /* 0xffffffffff0f7424 */ /* 0x000fce00078e00ff */
[----:B0-2---:R-:W-:Y:S05]  /*11140*/  WARPSYNC.COLLECTIVE R15, `(.L_x_6245) ;  /* 0x000000000f087348 */ /* 0x005fea0003c00000 */
[----:B------:R1:W3:Y:S02]  /*11150*/  SHFL.UP P6, R14, R13, R12, R11 ;  /* 0x0400000c0d0e7389 */ /* 0x0002e400000c000b */
[----:B0123--:R-:W-:Y:S01]  /*11160*/  ENDCOLLECTIVE ;  /* 0x000000000000791b */ /* 0x00ffe20003800000 */
.L_x_6245:
[----:B------:R-:W-:Y:S05]  /*11170*/  BSYNC B0 ;  /* 0x0000000000007941 */ /* 0x000fea0003800000 */
.L_x_6244:
        /* <DEDUP_REMOVED lines=10> */
.L_x_6246:
        /* <DEDUP_REMOVED lines=8> */
.L_x_6247:
        /* <DEDUP_REMOVED lines=8> */
.L_x_6248:
        /* <DEDUP_REMOVED lines=8> */
.L_x_6249:
        /* <DEDUP_REMOVED lines=8> */
.L_x_6250:
[----:B------:R-:W-:Y:S05]  /*11420*/  BRA `(.L_x_6251) ;  /* 0xffffffe400987947 */ /* 0x000fea000383ffff */
.L_x_6198:
[----:B------:R-:W-:Y:S01]  /*11430*/  BSSY B0, `(.L_x_6252) ;  /* 0x0000006000007945 */ /* 0x000fe20003800000 */
[----:B------:R-:W-:Y:S01]  /*11440*/  PLOP3.LUT P6, PT, P6, PT, PT, 0x8, 0x0 ;  /* 0x000000000000781c */ /* 0x000fe200037ce170 */
[----:B------:R-:W-:-:S12]  /*11450*/  IMAD.MOV.U32 R15, RZ, RZ, -0x1 ;  /* 0xffffffffff0f7424 */ /* 0x000fd800078e00ff */
[----:B0-----:R-:W-:Y:S05]  /*11460*/  WARPSYNC.COLLECTIVE R15, `(.L_x_6253) ;  /* 0x000000000f087348 */ /* 0x001fea0003c00000 */
[----:B------:R-:W-:Y:S01]  /*11470*/  VOTE.ANY R14, PT, P6 ;  /* 0x00000000000e7806 */ /* 0x000fe200030e0100 */
[----:B0-----:R-:W-:Y:S06]  /*11480*/  ENDCOLLECTIVE ;  /* 0x000000000000791b */ /* 0x001fec0003800000 */
.L_x_6253:
[----:B------:R-:W-:Y:S05]  /*11490*/  BSYNC B0 ;  /* 0x0000000000007941 */ /* 0x000fea0003800000 */
.L_x_6252:
[----:B------:R-:W-:Y:S01]  /*114a0*/  MOV R3, R14 ;  /* 0x0000000e00037202 */ /* 0x000fe20000000f00 */
[----:B------:R-:W-:Y:S01]  /*114b0*/  IMAD.MOV.U32 R13, RZ, RZ, R17 ;  /* 0x000000ffff0d7224 */ /* 0x000fe200078e0011 */
[----:B------:R-:W-:Y:S01]  /*114c0*/  MOV R15, 0xffffffff ;  /* 0xffffffff000f7802 */ /* 0x000fe20000000f00 */
[----:B------:R-:W-:Y:S01]  /*114d0*/  IMAD.MOV.U32 R11, RZ, RZ, 0x1f ;  /* 0x0000001fff0b7424 */ /* 0x000fe200078e00ff */
[----:B------:R-:W0:Y:S02]  /*114e0*/  POPC R6, R3 ;  /* 0x0000000300067309 */ /* 0x000e240000000000 */
[----:B0-----:R-:W-:-:S07]  /*114f0*/  IMAD.MOV.U32 R12, RZ, RZ, R6 ;  /* 0x000000ffff0c7224 */ /* 0x001fce00078e0006 */
[----:B------:R-:W-:Y:S05]  /*11500*/  WARPSYNC.COLLECTIVE R15, `(.L_x_6254) ;  /* 0x000000000f087348 */ /* 0x000fea0003c00000 */
[----:B------:R0:W1:Y:S02]  /*11510*/  SHFL.IDX P6, R14, R13, R12, R11 ;  /* 0x0000000c0d0e7389 */ /* 0x00006400000c000b */
[----:B01----:R-:W-:Y:S01]  /*11520*/  ENDCOLLECTIVE ;  /* 0x000000000000791b */ /* 0x003fe20003800000 */
.L_x_6254:
[----:B------:R-:W-:Y:S01]  /*11530*/  IMAD.MOV.U32 R17, RZ, RZ, R14 ;  /* 0x000000ffff117224 */ /* 0x000fe200078e000e */
[----:B------:R-:W-:Y:S06]  /*11540*/  BRA `(.L_x_6255) ;  /* 0xffffffe400887947 */ /* 0x000fec000383ffff */
.L_x_6200:
[----:B------:R-:W-:Y:S01]  /*11550*/  BSSY B0, `(.L_x_6256) ;  /* 0x0000007000007945 */ /* 0x000fe20003800000 */
[----:B------:R-:W-:Y:S01]  /*11560*/  IMAD.MOV.U32 R13, RZ, RZ, R2 ;  /* 0x000000ffff0d7224 */ /* 0x000fe200078e0002 */
[----:B------:R-:W-:Y:S01]  /*11570*/  MOV R15, 0xffffffff ;  /* 0xffffffff000f7802 */ /* 0x000fe20000000f00 */
[----:B------:R-:W-:-:S07]  /*11580*/  IMAD.MOV.U32 R11, RZ, RZ, 0x1f ;  /* 0x0000001fff0b7424 */ /* 0x000fce00078e00ff */
[----:B012---:R-:W-:Y:S05]  /*11590*/  WARPSYNC.COLLECTIVE R15, `(.L_x_6257) ;  /* 0x000000000f087348 */ /* 0x007fea0003c00000 */
[----:B------:R3:W4:Y:S02]  /*115a0*/  SHFL.IDX P6, R14, R13, R12, R11 ;  /* 0x0000000c0d0e7389 */ /* 0x00072400000c000b */
[----:B01234-:R-:W-:Y:S01]  /*115b0*/  ENDCOLLECTIVE ;  /* 0x000000000000791b */ /* 0x01ffe20003800000 */
.L_x_6257:
[----:B------:R-:W-:Y:S05]  /*115c0*/  BSYNC B0 ;  /* 0x0000000000007941 */ /* 0x000fea0003800000 */
.L_x_6256:
[----:B------:R-:W-:Y:S01]  /*115d0*/  IMAD.MOV.U32 R7, RZ, RZ, R14 ;  /* 0x000000ffff077224 */ /* 0x000fe200078e000e */
[----:B------:R-:W-:Y:S06]  /*115e0*/  BRA `(.L_x_6199) ;  /* 0xffffffe4007c7947 */ /* 0x000fec000383ffff */
.L_x_6204:
[----:B-1----:R1:W2:Y:S02]  /*115f0*/  SYNCS.PHASECHK.TRANS64.TRYWAIT P0, [R0+URZ+0x28c20], R3 ;  /* 0x028c2003000075a7 */ /* 0x0022a4000800017f */
[----:B--2---:R-:W-:Y:S05]  /*11600*/  @!P0 NANOSLEEP.SYNCS 0x989680 ;  /* 0x009896800000895d */ /* 0x004fea0003900000 */
[----:B------:R-:W2:Y:S02]  /*11610*/  @!P0 SYNCS.PHASECHK.TRANS64 P0, [R0+URZ+0x28c20], R3 ;  /* 0x028c2003000085a7 */ /* 0x000ea4000800007f */
[----:B--2---:R-:W-:Y:S05]  /*11620*/  @!P0 BRA `(.L_x_6204) ;  /* 0xfffffffc00f08947 */ /* 0x004fea000383ffff */
[----:B------:R-:W-:Y:S05]  /*11630*/  BRA `(.L_x_6258) ;  /* 0xffffffe800f07947 */ /* 0x000fea000383ffff */
.L_x_6205:
[----:B------:R-:W2:Y:S01]  /*11640*/  S2R R2, SR_TID.X ;  /* 0x0000000000027919 */ /* 0x000ea20000002100 */
[----:B------:R-:W-:Y:S01]  /*11650*/  BSSY B0, `(.L_x_6259) ;  /* 0x000000a000007945 */ /* 0x000fe20003800000 */
[----:B------:R-:W-:Y:S01]  /*11660*/  IMAD.MOV.U32 R12, RZ, RZ, RZ ;  /* 0x000000ffff0c7224 */ /* 0x000fe200078e00ff */
[----:B------:R-:W-:Y:S01]  /*11670*/  MOV R11, 0x1f ;  /* 0x0000001f000b7802 */ /* 0x000fe20000000f00 */
[----:B------:R-:W-:Y:S01]  /*11680*/  IMAD.MOV.U32 R15, RZ, RZ, -0x1 ;  /* 0xffffffffff0f7424 */ /* 0x000fe200078e00ff */
[----:B--2---:R-:W-:-:S04]  /*11690*/  SHF.R.U32.HI R2, RZ, 0x5, R2 ;  /* 0x00000005ff027819 */ /* 0x004fc80000011602 */
[----:B------:R-:W-:-:S05]  /*116a0*/  LOP3.LUT R2, R2, 0x3, RZ, 0xc0, !PT ;  /* 0x0000000302027812 */ /* 0x000fca00078ec0ff */
[----:B0-----:R-:W-:-:S07]  /*116b0*/  IMAD.MOV.U32 R13, RZ, RZ, R2 ;  /* 0x000000ffff0d7224 */ /* 0x001fce00078e0002 */
[----:B-1----:R-:W-:Y:S05]  /*116c0*/  WARPSYNC.COLLECTIVE R15, `(.L_x_6260) ;  /* 0x000000000f087348 */ /* 0x002fea0003c00000 */
[----:B------:R0:W2:Y:S02]  /*116d0*/  SHFL.IDX P6, R14, R13, R12, R11 ;  /* 0x0000000c0d0e7389 */ /* 0x0000a400000c000b */
[----:B012---:R-:W-:Y:S01]  /*116e0*/  ENDCOLLECTIVE ;  /* 0x000000000000791b */ /* 0x007fe20003800000 */
.L_x_6260:
[----:B------:R-:W-:Y:S05]  /*116f0*/  BSYNC B0 ;  /* 0x0000000000007941 */ /* 0x000fea0003800000 */
.L_x_6259:
[----:B------:R-:W-:Y:S05]  /*11700*/  BRA `(.L_x_6261) ;  /* 0xffffffe800d87947 */ /* 0x000fea000383ffff */
.L_x_6208:
[----:B------:R-:W-:Y:S01]  /*11710*/  BSSY B1, `(.L_x_6262) ;  /* 0x0000006000017945 */ /* 0x000fe20003800000 */
[----:B------:R-:W-:-:S07]  /*11720*/  IMAD.MOV.U32 R15, RZ, RZ, -0x1 ;  /* 0xffffffffff0f7424 */ /* 0x000fce00078e00ff */
[----:B012---:R-:W-:Y:S05]  /*11730*/  WARPSYNC.COLLECTIVE R15, `(.L_x_6263) ;  /* 0x000000000f0c7348 */ /* 0x007fea0003c00000 */
[----:B------:R-:W-:Y:S02]  /*11740*/  ELECT P6, UR62, PT ;  /* 0x00000000003e782f */ /* 0x000fe400038c0000 */
[----:B------:R-:W-:Y:S01]  /*11750*/  MOV R14, UR62 ;  /* 0x0000003e000e7c02 */ /* 0x000fe20008000f00 */
[----:B012---:R-:W-:Y:S10]  /*11760*/  ENDCOLLECTIVE ;  /* 0x000000000000791b */ /* 0x007ff40003800000 */
.L_x_6263:
[----:B------:R-:W-:Y:S05]  /*11770*/  BSYNC B1 ;  /* 0x0000000000017941 */ /* 0x000fea0003800000 */
.L_x_6262:
[----:B------:R-:W-:Y:S05]  /*11780*/  BRA `(.L_x_6264) ;  /* 0xffffffe800d07947 */ /* 0x000fea000383ffff */
.L_x_6210:
[----:B-1----:R1:W2:Y:S02]  /*11790*/  SYNCS.PHASECHK.TRANS64.TRYWAIT P0, [R6+URZ], R5 ;  /* 0x00000005060075a7 */ /* 0x0022a4000800017f */
[----:B--2---:R-:W-:Y:S05]  /*117a0*/  @!P0 NANOSLEEP.SYNCS 0x989680 ;  /* 0x009896800000895d */ /* 0x004fea0003900000 */
[----:B------:R-:W2:Y:S02]  /*117b0*/  @!P0 SYNCS.PHASECHK.TRANS64 P0, [R6+URZ], R5 ;  /* 0x00000005060085a7 */ /* 0x000ea4000800007f */
[----:B--2---:R-:W-:Y:S05]  /*117c0*/  @!P0 BRA `(.L_x_6210) ;  /* 0xfffffffc00f08947 */ /* 0x004fea000383ffff */
[----:B------:R-:W-:Y:S05]  /*117d0*/  BRA `(.L_x_6265) ;  /* 0xffffffec000c7947 */ /* 0x000fea000383ffff */
.L_x_6211:
[----:B--2---:R2:W3:Y:S02]  /*117e0*/  SYNCS.PHASECHK.TRANS64.TRYWAIT P0, [R7+URZ], R2 ;  /* 0x00000002070075a7 */ /* 0x0044e4000800017f */
[----:B---3--:R-:W-:Y:S05]  /*117f0*/  @!P0 NANOSLEEP.SYNCS 0x989680 ;  /* 0x009896800000895d */ /* 0x008fea0003900000 */
[----:B------:R-:W3:Y:S02]  /*11800*/  @!P0 SYNCS.PHASECHK.TRANS64 P0, [R7+URZ], R2 ;  /* 0x00000002070085a7 */ /* 0x000ee4000800007f */
[----:B---3--:R-:W-:Y:S05]  /*11810*/  @!P0 BRA `(.L_x_6211) ;  /* 0xfffffffc00f08947 */ /* 0x008fea000383ffff */
[----:B------:R-:W-:Y:S05]  /*11820*/  BRA `(.L_x_6266) ;  /* 0xffffffec00007947 */ /* 0x000fea000383ffff */
.L_x_6213:
[----:B---3--:R3:W4:Y:S02]  /*11830*/  SYNCS.PHASECHK.TRANS64.TRYWAIT P0, [R4+URZ], R5 ;  /* 0x00000005040075a7 */ /* 0x008724000800017f */
[----:B----4-:R-:W-:Y:S05]  /*11840*/  @!P0 NANOSLEEP.SYNCS 0x989680 ;  /* 0x009896800000895d */ /* 0x010fea0003900000 */
[----:B------:R-:W4:Y:S02]  /*11850*/  @!P0 SYNCS.PHASECHK.TRANS64 P0, [R4+URZ], R5 ;  /* 0x00000005040085a7 */ /* 0x000f24000800007f */
[----:B----4-:R-:W-:Y:S05]  /*11860*/  @!P0 BRA `(.L_x_6213) ;  /* 0xfffffffc00f08947 */ /* 0x010fea000383ffff */
[----:B------:R-:W-:Y:S05]  /*11870*/  BRA `(.L_x_6267) ;  /* 0xffffffec00087947 */ /* 0x000fea000383ffff */
.L_x_6268:
        /* <DEDUP_REMOVED lines=16> */
.L_x_11954:


//--------------------- .text._ZN7cutlass13device_kernelIN5flash11enable_sm90INS1_16FlashAttnFwdSm90INS1_25CollectiveMainloopFwdSm90ILi2EN4cute5tupleIJNS5_1CILi1EEES8_S8_EEENS6_IJNS7_ILi64EEESA_SA_EEELi512ENS_6half_tEfNS_4arch4Sm90ELb1ELb0ELb0ELb1ELb0ELb1ELb0ELb0ELb0ELb0ELb0ELb0EEENS1_21CollectiveEpilogueFwdINS6_IJSA_NS7_ILi512EEESA_EEES9_SC_SE_Li256ELb1ELb0ELb0ELb0EEENS1_36VarlenDynamicPersistentTileSchedulerILi64ELi64ELi256ELi32ELb0ELb0ELb1ELb1ELb1ELb1EEEEEEEEEvNT_6ParamsE --------------------------
	.section	.text._ZN7cutlass13device_kernelIN5flash11enable_sm90INS1_16FlashAttnFwdSm90INS1_25CollectiveMainloopFwdSm90ILi2EN4cute5tupleIJNS5_1CILi1EEES8_S8_EEENS6_IJNS7_ILi64EEESA_SA_EEELi512ENS_6half_tEfNS_4arch4Sm90ELb1ELb0ELb0ELb1ELb0ELb1ELb0ELb0ELb0ELb0ELb0ELb0EEENS1_21CollectiveEpilogueFwdINS6_IJSA_NS7_ILi512EEESA_EEES9_SC_SE_Li256ELb1ELb0ELb0ELb0EEENS1_36VarlenDynamicPersistentTileSchedulerILi64ELi64ELi256ELi32ELb0ELb0ELb1ELb1ELb1ELb1EEEEEEEEEvNT_6ParamsE,"ax",@progbits
	.align	128
.text._ZN7cutlass13device_kernelIN5flash11enable_sm90INS1_16FlashAttnFwdSm90INS1_25CollectiveMainloopFwdSm90ILi2EN4cute5tupleIJNS5_1CILi1EEES8_S8_EEENS6_IJNS7_ILi64EEESA_SA_EEELi512ENS_6half_tEfNS_4arch4Sm90ELb1ELb0ELb0ELb1ELb0ELb1ELb0ELb0ELb0ELb0ELb0ELb0EEENS1_21CollectiveEpilogueFwdINS6_IJSA_NS7_ILi512EEESA_EEES9_SC_SE_Li256ELb1ELb0ELb0ELb0EEENS1_36VarlenDynamicPersistentTileSchedulerILi64ELi64ELi256ELi32ELb0ELb0ELb1ELb1ELb1ELb1EEEEEEEEEvNT_6ParamsE:
        .type           _ZN7cutlass13device_kernelIN5flash11enable_sm90INS1_16FlashAttnFwdSm90INS1_25CollectiveMainloopFwdSm90ILi2EN4cute5tupleIJNS5_1CILi1EEES8_S8_EEENS6_IJNS7_ILi64EEESA_SA_EEELi512ENS_6half_tEfNS_4arch4Sm90ELb1ELb0ELb0ELb1ELb0ELb1ELb0ELb0ELb0ELb0ELb0ELb0EEENS1_21CollectiveEpilogueFwdINS6_IJSA_NS7_ILi512EEESA_EEES9_SC_SE_Li256ELb1ELb0ELb0ELb0EEENS1_36VarlenDynamicPersistentTileSchedulerILi64ELi64ELi256ELi32ELb0ELb0ELb1ELb1ELb1ELb1EEEEEEEEEvNT_6ParamsE,@function
        .size           _ZN7cutlass13device_kernelIN5flash11enable_sm90INS1_16FlashAttnFwdSm90INS1_25CollectiveMainloopFwdSm90ILi2EN4cute5tupleIJNS5_1CILi1EEES8_S8_EEENS6_IJNS7_ILi64EEESA_SA_EEELi512ENS_6half_tEfNS_4arch4Sm90ELb1ELb0ELb0ELb1ELb0ELb1ELb0ELb0ELb0ELb0ELb0ELb0EEENS1_21CollectiveEpilogueFwdINS6_IJSA_NS7_ILi512EEESA_EEES9_SC_SE_Li256ELb1ELb0ELb0ELb0EEENS1_36VarlenDynamicPersistentTileSchedulerILi64ELi64ELi256ELi32ELb0ELb0ELb1ELb1ELb1ELb1EEEEEEEEEvNT_6ParamsE,(.L_x_11955 - _ZN7cutlass13device_kernelIN5flash11enable_sm90INS1_16FlashAttnFwdSm90INS1_25CollectiveMainloopFwdSm90ILi2EN4cute5tupleIJNS5_1CILi1EEES8_S8_EEENS6_IJNS7_ILi64EEESA_SA_EEELi512ENS_6half_tEfNS_4arch4Sm90ELb1ELb0ELb0ELb1ELb0ELb1ELb0ELb0ELb0ELb0ELb0ELb0EEENS1_21CollectiveEpilogueFwdINS6_IJSA_NS7_ILi512EEESA_EEES9_SC_SE_Li256ELb1ELb0ELb0ELb0EEENS1_36VarlenDynamicPersistentTileSchedulerILi64ELi64ELi256ELi32ELb0ELb0ELb1ELb1ELb1ELb1EEEEEEEEEvNT_6ParamsE)
        .other          _ZN7cutlass13device_kernelIN5flash11enable_sm90INS1_16FlashAttnFwdSm90INS1_25CollectiveMainloopFwdSm90ILi2EN4cute5tupleIJNS5_1CILi1EEES8_S8_EEENS6_IJNS7_ILi64EEESA_SA_EEELi512ENS_6half_tEfNS_4arch4Sm90ELb1ELb0ELb0ELb1ELb0ELb1ELb0ELb0ELb0ELb0ELb0ELb0EEENS1_21CollectiveEpilogueFwdINS6_IJSA_NS7_ILi512EEESA_EEES9_SC_SE_Li256ELb1ELb0ELb0ELb0EEENS1_36VarlenDynamicPersistentTileSchedulerILi64ELi64ELi256ELi32ELb0ELb0ELb1ELb1ELb1ELb1EEEEEEEEEvNT_6ParamsE,@"STO_CUDA_ENTRY STV_DEFAULT"
_ZN7cutlass13device_kernelIN5flash11enable_sm90INS1_16FlashAttnFwdSm90INS1_25CollectiveMainloopFwdSm90ILi2EN4cute5tupleIJNS5_1CILi1EEES8_S8_EEENS6_IJNS7_ILi64EEESA_SA_EEELi512ENS_6half_tEfNS_4arch4Sm90ELb1ELb0ELb0ELb1ELb0ELb1ELb0ELb0ELb0ELb0ELb0ELb0EEENS1_21CollectiveEpilogueFwdINS6_IJSA_NS7_ILi512EEESA_EEES9_SC_SE_Li256ELb1ELb0ELb0ELb0EEENS1_36VarlenDynamicPersistentTileSchedulerILi64ELi64ELi256ELi32ELb0ELb0ELb1ELb1ELb1ELb1EEEEEEEEEvNT_6ParamsE:
        /* <DEDUP_REMOVED lines=26> */
.L_x_6270:
[----:B------:R-:W-:Y:S05]  /*01a0*/  BSYNC B0 ;  /* 0x0000000000007941 */ /* 0x000fea0003800000 */
.L_x_6269:
        /* <DEDUP_REMOVED lines=37> */
.L_x_6271:
        /* <DEDUP_REMOVED lines=22> */
.L_x_6272:
        /* <DEDUP_REMOVED lines=18> */
.L_x_6273:
        /* <DEDUP_REMOVED lines=22> */
.L_x_6274:
        /* <DEDUP_REMOVED lines=22> */
.L_x_6275:
        /* <DEDUP_REMOVED lines=9> */
.L_x_6278:
        /* <DEDUP_REMOVED lines=42> */
[----:B------:R-:W-:-:S04]  /*0c70*/  LEA.HI R8, R8, R7, RZ, 0x3 ;  /* 0x0000000708087211 */ /* 0x000fc800078f18ff */
[----:B------:R-:W-:Y:S02]  /*0c80*/  LOP3.LUT R8, R8, 0xfffffff8, RZ, 0xc0, !PT ;  /* 0xfffffff808087812 */ /* 0x000fe400078ec0ff */
[----:B------:R-:W-:Y:S02]  /*0c90*/  LEA.HI R13, R12, R199, RZ, 0x2 ;  /* 0x000000c70c0d7211 */ /* 0x000fe400078f10ff */
[----:B------:R-:W-:Y:S01]  /*0ca0*/  LOP3.LUT R12, R10, 0xfffffff8, RZ, 0xc0, !PT ;  /* 0xfffffff80a0c7812 */ /* 0x000fe200078ec0ff */
[----:B------:R-:W-:Y:S01]  /*0cb0*/  IMAD.IADD R8, R7, 0x1, -R8 ;  /* 0x0000000107087824 */ /* 0x000fe200078e0a08 */
[----:B------:R-:W-:Y:S02]  /*0cc0*/  LOP3.LUT R7, R6, 0x7ffffffc, RZ, 0xc0, !PT ;  /* 0x7ffffffc06077812 */ /* 0x000fe400078ec0ff */
[----:B------:R-:W-:Y:S01]  /*0cd0*/  LOP3.LUT R16, R13, 0x3ffffc, RZ, 0xc0, !PT ;  /* 0x003ffffc0d107812 */ /* 0x000fe200078ec0ff */
[----:B------:R-:W-:Y:S01]  /*0ce0*/  IMAD.IADD R12, R9, 0x1, -R12 ;  /* 0x00000001090c7824 */ /* 0x000fe200078e0a0c */
[----:B------:R-:W-:Y:S01]  /*0cf0*/  SHF.R.S32.HI R212, RZ, 0x7, R3 ;  /* 0x00000007ffd47819 */ /* 0x000fe20000011403 */
[----:B------:R-:W-:Y:S01]  /*0d00*/  IMAD.IADD R7, R4, 0x1, -R7 ;  /* 0x0000000104077824 */ /* 0x000fe200078e0a07 */
[----:B------:R-:W-:-:S02]  /*0d10*/  LEA.HI R5, R5, R4, RZ, 0x5 ;  /* 0x0000000405057211 */ /* 0x000fc400078f28ff */
[----:B------:R-:W-:Y:S01]  /*0d20*/  LEA.HI R4, R0, R221, RZ, 0x3 ;  /* 0x000000dd00047211 */ /* 0x000fe200078f18ff */
[----:B------:R-:W-:Y:S01]  /*0d30*/  IMAD.IADD R16, R199, 0x1, -R16 ;  /* 0x00000001c7107824 */ /* 0x000fe200078e0a10 */
[----:B------:R-:W-:Y:S01]  /*0d40*/  LEA R13, R212, R9, 0x8 ;  /* 0x00000009d40d7211 */ /* 0x000fe200078e40ff */
[----:B------:R-:W-:Y:S01]  /*0d50*/  IMAD.IADD R14, R11, 0x1, -R14 ;  /* 0x000000010b0e7824 */ /* 0x000fe200078e0a0e */
[----:B------:R-:W-:Y:S01]  /*0d60*/  LEA.HI R0, R0, R221, RZ, 0x2 ;  /* 0x000000dd00007211 */ /* 0x000fe200078f10ff */
[----:B------:R-:W-:Y:S01]  /*0d70*/  IMAD.SHL.U32 R9, R12, 0x40, RZ ;  /* 0x000000400c097824 */ /* 0x000fe200078e00ff */
[----:B------:R-:W-:Y:S01]  /*0d80*/  SHF.R.S32.HI R200, RZ, 0x3, R4 ;  /* 0x00000003ffc87819 */ /* 0x000fe20000011404 */
[----:B------:R-:W-:Y:S01]  /*0d90*/  IMAD.SHL.U32 R14, R14, 0x8, RZ ;  /* 0x000000080e0e7824 */ /* 0x000fe200078e00ff */
[----:B------:R-:W-:Y:S01]  /*0da0*/  LOP3.LUT R4, R4, 0x1ffffff8, RZ, 0xc0, !PT ;  /* 0x1ffffff804047812 */ /* 0x000fe200078ec0ff */
[----:B------:R-:W-:Y:S01]  /*0db0*/  IMAD.SHL.U32 R10, R10, 0x40, RZ ;  /* 0x000000400a0a7824 */ /* 0x000fe200078e00ff */
[----:B------:R-:W-:-:S02]  /*0dc0*/  SHF.R.S32.HI R23, RZ, 0x2, R0 ;  /* 0x00000002ff177819 */ /* 0x000fc40000011400 */
[----:B------:R-:W-:Y:S02]  /*0dd0*/  LEA R13, R16, R13, 0x4 ;  /* 0x0000000d100d7211 */ /* 0x000fe400078e20ff */
[----:B------:R-:W-:Y:S01]  /*0de0*/  LOP3.LUT R9, R9, 0x1c0, RZ, 0xc0, !PT ;  /* 0x000001c009097812 */ /* 0x000fe200078ec0ff */
[----:B------:R-:W-:Y:S01]  /*0df0*/  IMAD.IADD R4, R221, 0x1, -R4 ;  /* 0x00000001dd047824 */ /* 0x000fe200078e0a04 */
[----:B------:R-:W-:Y:S01]  /*0e00*/  LEA R220, R13, R14, 0x6 ;  /* 0x0000000e0ddc7211 */ /* 0x000fe200078e30ff */
[----:B------:R-:W-:Y:S01]  /*0e10*/  VIADD R223, R23, 0x20 ;  /* 0x0000002017df7836 */ /* 0x000fe20000000000 */
[----:B------:R-:W-:Y:S02]  /*0e20*/  LOP3.LUT R10, R10, 0x7ffffe00, RZ, 0xc0, !PT ;  /* 0x7ffffe000a0a7812 */ /* 0x000fe400078ec0ff */
[----:B------:R-:W-:Y:S02]  /*0e30*/  LOP3.LUT R14, R9, 0x8, R14, 0xf8, !PT ;  /* 0x00000008090e7812 */ /* 0x000fe400078ef80e */
[----:B------:R-:W-:Y:S01]  /*0e40*/  SHF.R.U32.HI R9, RZ, 0x3, R9 ;  /* 0x00000003ff097819 */ /* 0x000fe20000011609 */
[----:B------:R-:W-:Y:S01]  /*0e50*/  IMAD R10, R199, 0x400, R10 ;  /* 0x00000400c70a7824 */ /* 0x000fe200078e020a */
[----:B------:R-:W-:-:S02]  /*0e60*/  SHF.L.U32 R193, R4, 0x3, RZ ;  /* 0x0000000304c17819 */ /* 0x000fc400000006ff */
[----:B------:R-:W-:Y:S02]  /*0e70*/  LOP3.LUT R6, R0, 0xfffffffc, RZ, 0xc0, !PT ;  /* 0xfffffffc00067812 */ /* 0x000fe400078ec0ff */
[----:B------:R-:W-:Y:S02]  /*0e80*/  SHF.R.S32.HI R4, RZ, 0x1f, R223 ;  /* 0x0000001fff047819 */ /* 0x000fe400000114df */
[----:B------:R-:W-:Y:S02]  /*0e90*/  LOP3.LUT R9, R14, R9, RZ, 0x3c, !PT ;  /* 0x000000090e097212 */ /* 0x000fe400078e3cff */
[----:B------:R-:W-:Y:S01]  /*0ea0*/  SHF.R.S32.HI R0, RZ, 0x1f, R0 ;  /* 0x0000001fff007819 */ /* 0x000fe20000011400 */
[----:B------:R-:W-:Y:S01]  /*0eb0*/  IMAD.IADD R211, R221, 0x1, -R6 ;  /* 0x00000001ddd37824 */ /* 0x000fe200078e0a06 */
[----:B------:R-:W-:Y:S01]  /*0ec0*/  LEA.HI R4, R4, R223, RZ, 0x3 ;  /* 0x000000df04047211 */ /* 0x000fe200078f18ff */
[----:B------:R-:W-:Y:S01]  /*0ed0*/  IMAD.SHL.U32 R218, R223, 0x40, RZ ;  /* 0x00000040dfda7824 */ /* 0x000fe200078e00ff */
[----:B------:R-:W-:-:S02]  /*0ee0*/  R2P PR, R12, 0x6 ;  /* 0x000000060c007804 */ /* 0x000fc40000000000 */
[----:B------:R-:W-:Y:S02]  /*0ef0*/  IADD3 R9, R10, R9, RZ ;  /* 0x000000090a097210 */ /* 0x000fe40007ffe0ff */
[----:B------:R-:W-:Y:S01]  /*0f00*/  LEA.HI R0, R0, R23, RZ, 0x3 ;  /* 0x0000001700007211 */ /* 0x000fe200078f18ff */
[----:B------:R-:W-:Y:S01]  /*0f10*/  IMAD.SHL.U32 R16, R211, 0x8, RZ ;  /* 0x00000008d3107824 */ /* 0x000fe200078e00ff */
[----:B------:R-:W-:Y:S01]  /*0f20*/  LEA.HI R3, R3, R212, RZ, 0x1 ;  /* 0x000000d403037211 */ /* 0x000fe200078f08ff */
[----:B------:R-:W-:Y:S01]  /*0f30*/  IMAD.SHL.U32 R4, R4, 0x40, RZ ;  /* 0x0000004004047824 */ /* 0x000fe200078e00ff */
[----:B------:R-:W-:Y:S01]  /*0f40*/  LOP3.LUT R0, R0, 0xfffffff8, RZ, 0xc0, !PT ;  /* 0xfffffff800007812 */ /* 0x000fe200078ec0ff */
[----:B------:R-:W-:Y:S01]  /*0f50*/  IMAD R195, R9, 0x2, R2 ;  /* 0x0000000209c37824 */ /* 0x000fe200078e0202 */
[----:B------:R-:W-:Y:S01]  /*0f60*/  LOP3.LUT R218, R218, 0x1c0, RZ, 0xc0, !PT ;  /* 0x000001c0dada7812 */ /* 0x000fe200078ec0ff */
[----:B------:R-:W-:Y:S01]  /*0f70*/  IMAD.MOV.U32 R197, RZ, RZ, 0x20 ;  /* 0x00000020ffc57424 */ /* 0x000fe200078e00ff */
[----:B------:R-:W-:Y:S01]  /*0f80*/  LOP3.LUT R3, R3, 0xfffffe, RZ, 0xc0, !PT ;  /* 0x00fffffe03037812 */ /* 0x000fe200078ec0ff */
[----:B------:R-:W-:Y:S01]  /*0f90*/  VIADD R198, R195, 0x26800 ;  /* 0x00026800c3c67836 */ /* 0x000fe20000000000 */
[----:B------:R-:W-:-:S02]  /*0fa0*/  IADD3 R191, R23, -R0, RZ ;  /* 0x8000000017bf7210 */ /* 0x000fc40007ffe0ff */
[----:B------:R-:W-:Y:S02]  /*0fb0*/  LOP3.LUT R0, R218, 0x38, R16, 0xf8, !PT ;  /* 0x00000038da007812 */ /* 0x000fe400078ef810 */
[----:B------:R-:W-:Y:S02]  /*0fc0*/  SHF.R.U32.HI R222, RZ, 0x3, R218 ;  /* 0x00000003ffde7819 */ /* 0x000fe400000116da */
[----:B------:R-:W-:Y:S02]  /*0fd0*/  LOP3.LUT R219, R4, 0xfffffe00, RZ, 0xc0, !PT ;  /* 0xfffffe0004db7812 */ /* 0x000fe400078ec0ff */
[----:B------:R-:W-:Y:S01]  /*0fe0*/  SEL R197, R197, 0xffffffe0, !P1 ;  /* 0xffffffe0c5c57807 */ /* 0x000fe20004800000 */
[----:B------:R-:W-:Y:S01]  /*0ff0*/  IMAD.IADD R3, R212, 0x1, -R3 ;  /* 0x00000001d4037824 */ /* 0x000fe200078e0a03 */
[----:B------:R-:W-:Y:S02]  /*1000*/  SHF.R.S32.HI R5, RZ, 0x5, R5 ;  /* 0x00000005ff057819 */ /* 0x000fe40000011405 */
[----:B------:R-:W-:Y:S01]  /*1010*/  IADD3 R196, R195, 0x26840, RZ ;  /* 0x00026840c3c47810 */ /* 0x000fe20007ffe0ff */
[C---:B------:R-:W-:Y:S01]  /*1020*/  @P2 VIADD R196, R198.reuse, 0xffffffc0 ;  /* 0xffffffc0c6c42836 */ /* 0x040fe20000000000 */
[----:B------:R-:W-:Y:S01]  /*1030*/  LOP3.LUT R217, R219, R0, R222, 0xf6, !PT ;  /* 0x00000000dbd97212 */ /* 0x000fe200078ef6de */
[----:B------:R-:W-:Y:S01]  /*1040*/  IMAD.IADD R198, R198, 0x1, R197 ;  /* 0x00000001c6c67824 */ /* 0x000fe200078e02c5 */
[----:B------:R-:W-:Y:S01]  /*1050*/  MOV R189, RZ ;  /* 0x000000ff00bd7202 */ /* 0x000fe20000000f00 */
[----:B------:R-:W-:Y:S01]  /*1060*/  IMAD R190, R5, 0x10, R8 ;  /* 0x0000001005be7824 */ /* 0x000fe200078e0208 */
[----:B------:R-:W-:Y:S01]  /*1070*/  CS2R R18, SRZ ;  /* 0x0000000000127805 */ /* 0x000fe2000001ff00 */
[----:B------:R-:W-:Y:S01]  /*1080*/  IMAD.MOV.U32 R206, RZ, RZ, RZ ;  /* 0x000000ffffce7224 */ /* 0x000fe200078e00ff */
[----:B------:R-:W-:Y:S01]  /*1090*/  SHF.R.S32.HI R216, RZ, 0x1f, R23 ;  /* 0x0000001fffd87819 */ /* 0x000fe20000011417 */
[----:B------:R-:W-:Y:S01]  /*10a0*/  IMAD.MOV.U32 R22, RZ, RZ, RZ ;  /* 0x000000ffff167224 */ /* 0x000fe200078e00ff */
[----:B------:R-:W-:Y:S01]  /*10b0*/  LEA R217, R217, R2, 0x1 ;  /* 0x00000002d9d97211 */ /* 0x000fe200078e08ff */
[----:B------:R-:W-:-:S02]  /*10c0*/  IMAD.SHL.U32 R194, R3, 0x100, RZ ;  /* 0x0000010003c27824 */ /* 0x000fc400078e00ff */
[----:B------:R-:W-:Y:S02]  /*10d0*/  IMAD.SHL.U32 R192, R7, 0x2, RZ ;  /* 0x0000000207c07824 */ /* 0x000fe400078e00ff */
[----:B------:R-:W-:Y:S01]  /*10e0*/  IMAD.IADD R197, R197, 0x1, R196 ;  /* 0x00000001c5c57824 */ /* 0x000fe200078e02c4 */
[----:B--2---:R-:W-:-:S07]  /*10f0*/  LOP3.LUT R188, R15, 0x1, RZ, 0xfc, !PT ;  /* 0x000000010fbc7812 */ /* 0x004fce00078efcff */
.L_x_6425:
[----:B0----5:R-:W0:Y:S01]  /*1100*/  LDC.64 R4, c[0x0][0xc60] ;  /* 0x00031800ff047b82 */ /* 0x021e220000000a00 */
[----:B------:R-:W-:Y:S01]  /*1110*/  ULDC.64 UR4, c[0x0][0xa28] ;  /* 0x00028a0000047ab9 */ /* 0x000fe20000000a00 */
[----:B------:R-:W-:Y:S01]  /*1120*/  ULDC.64 UR8, c[0x0][0xa18] ;  /* 0x0002860000087ab9 */ /* 0x000fe20000000a00 */
[----:B------:R-:W-:Y:S01]  /*1130*/  ULDC.64 UR6, c[0x0][0xa08] ;  /* 0x0002820000067ab9 */ /* 0x000fe20000000a00 */
[----:B0-----:R-:W-:-:S05]  /*1140*/  IMAD.WIDE R4, R187, 0x4, R4 ;  /* 0x00000004bb047825 */ /* 0x001fca00078e0204 */
[----:B------:R-:W2:Y:S01]  /*1150*/  LDG.E R205, desc[UR40][R4.64] ;  /* 0x0000002804cd7981 */ /* 0x000ea2000c1e1900 */
        /* <DEDUP_REMOVED lines=16> */
[----:B-1--4-:R-:W-:Y:S01]  /*1260*/  @P1 IADD3 R6, P2, R203, UR8, RZ ;  /* 0x00000008cb061c10 */ /* 0x012fe2000ff5e0ff */
        /* <DEDUP_REMOVED lines=19> */
[----:B0--3--:R-:W-:Y:S06]  /*13a0*/  @P1 BRA `(.L_x_6280) ;  /* 0x0000000000241947 */ /* 0x009fec0003800000 */
        /* <DEDUP_REMOVED lines=9> */
.L_x_6280:
[----:B------:R-:W-:Y:S01]  /*1440*/  IMAD.U32 R32, RZ, RZ, UR5 ;  /* 0x00000005ff207e24 */ /* 0x000fe2000f8e00ff */
[----:B------:R-:W-:Y:S01]  /*1450*/  MOV R24, UR4 ;  /* 0x0000000400187c02 */ /* 0x000fe20008000f00 */
[----:B------:R-:W-:Y:S06]  /*1460*/  @!P2 BRA `(.L_x_6281) ;  /* 0x000000000010a947 */ /* 0x000fec0003800000 */
[----:B------:R-:W-:-:S04]  /*1470*/  IADD3 R4, P0, R203, UR8, RZ ;  /* 0x00000008cb047c10 */ /* 0x000fc8000ff1e0ff */
[----:B------:R-:W-:-:S05]  /*1480*/  IADD3.X R5, R204, UR9, RZ, P0, !PT ;  /* 0x00000009cc057c10 */ /* 0x000fca00087fe4ff */
[----:B------:R0:W5:Y:S01]  /*1490*/  LDG.E R24, desc[UR40][R4.64] ;  /* 0x0000002804187981 */ /* 0x000162000c1e1900 */
[----:B------:R-:W-:Y:S05]  /*14a0*/  BRA `(.L_x_6282) ;  /* 0x0000000000107947 */ /* 0x000fea0003800000 */
.L_x_6281:
[----:B------:R-:W-:Y:S05]  /*14b0*/  @!P0 BRA `(.L_x_6282) ;  /* 0x00000000000c8947 */ /* 0x000fea0003800000 */
[----:B------:R-:W2:Y:S04]  /*14c0*/  LDG.E R5, desc[UR40][R8.64] ;  /* 0x0000002808057981 */ /* 0x000ea8000c1e1900 */
[----:B------:R-:W2:Y:S02]  /*14d0*/  LDG.E R24, desc[UR40][R8.64+0x4] ;  /* 0x0000042808187981 */ /* 0x000ea4000c1e1900 */
[----:B--2---:R-:W-:-:S07]  /*14e0*/  IMAD.IADD R24, R24, 0x1, -R5 ;  /* 0x0000000118187824 */ /* 0x004fce00078e0a05 */
.L_x_6282:
        /* <DEDUP_REMOVED lines=9> */
[----:B------:R-:W-:Y:S01]  /*1580*/  LEA R3, R185, 0x7f, 0x6 ;  /* 0x0000007fb9037811 */ /* 0x000fe200078e30ff */
        /* <DEDUP_REMOVED lines=51> */
.L_x_6285:
[----:B------:R-:W-:Y:S05]  /*18c0*/  BSYNC B6 ;  /* 0x0000000000067941 */ /* 0x000fea0003800000 */
.L_x_6284:
        /* <DEDUP_REMOVED lines=20> */
.L_x_6287:
[----:B------:R-:W-:Y:S05]  /*1a10*/  BSYNC B6 ;  /* 0x0000000000067941 */ /* 0x000fea0003800000 */
.L_x_6286:
        /* <DEDUP_REMOVED lines=19> */
[-C--:B-1----:R-:W-:Y:S01]  /*1b50*/  IMAD.WIDE.U32 R48, R23, R28.reuse, R16 ;  /* 0x0000001c17307225 */ /* 0x082fe200078e0010 */
[----:B------:R-:W-:Y:S02]  /*1b60*/  SHF.L.U64.HI R50, R28, 0x6, R29 ;  /* 0x000000061c327819 */ /* 0x000fe4000001021d */
[----:B------:R-:W-:Y:S01]  /*1b70*/  SHF.R.S32.HI R39, RZ, 0x1f, R38 ;  /* 0x0000001fff277819 */ /* 0x000fe20000011426 */
[-C--:B------:R-:W-:Y:S01]  /*1b80*/  IMAD R3, R15, R28.reuse, RZ ;  /* 0x0000001c0f037224 */ /* 0x080fe200078e02ff */
[----:B--2---:R-:W-:Y:S01]  /*1b90*/  SHF.L.U64.HI R52, R54, 0x6, R55 ;  /* 0x0000000636347819 */ /* 0x004fe20000010237 */
[C---:B----4-:R-:W-:Y:S01]  /*1ba0*/  IMAD.WIDE.U32 R4, R44.reuse, R28, RZ ;  /* 0x0000001c2c047225 */ /* 0x050fe200078e00ff */
[----:B------:R-:W-:Y:S01]  /*1bb0*/  SHF.L.U32 R58, R191, 0x6, RZ ;  /* 0x00000006bf3a7819 */ /* 0x000fe200000006ff */
[----:B------:R-:W1:Y:S02]  /*1bc0*/  @P0 LDC R7, c[0x0][0x42c] ;  /* 0x00010b00ff070b82 */ /* 0x000e640000000800 */
[----:B------:R-:W-:Y:S01]  /*1bd0*/  IMAD R3, R44, R29, R3 ;  /* 0x0000001d2c037224 */ /* 0x000fe200078e0203 */
[----:B---3--:R-:W-:Y:S01]  /*1be0*/  ISETP.GE.AND P2, PT, R16, R27, PT ;  /* 0x0000001b1000720c */ /* 0x008fe20003f46270 */
[----:B------:R-:W-:Y:S01]  /*1bf0*/  IMAD.SHL.U32 R51, R28, 0x40, RZ ;  /* 0x000000401c337824 */ /* 0x000fe200078e00ff */
[----:B------:R-:W-:Y:S01]  /*1c00*/  LOP3.LUT R58, R58, 0x1c0, RZ, 0xc0, !PT ;  /* 0x000001c03a3a7812 */ /* 0x000fe200078ec0ff */
[----:B------:R-:W-:Y:S01]  /*1c10*/  VIADD R80, R16, 0x20 ;  /* 0x0000002010507836 */ /* 0x000fe20000000000 */
[----:B------:R-:W-:Y:S01]  /*1c20*/  IADD3 R5, R5, R3, RZ ;  /* 0x0000000305057210 */ /* 0x000fe20007ffe0ff */
[----:B------:R-:W2:Y:S01]  /*1c30*/  @P0 LDC R9, c[0x0][0x430] ;  /* 0x00010c00ff090b82 */ /* 0x000ea20000000800 */
[----:B------:R-:W-:-:S02]  /*1c40*/  SEL R13, R27, RZ, P2 ;  /* 0x000000ff1b0d7207 */ /* 0x000fc40001000000 */
[----:B------:R-:W-:Y:S01]  /*1c50*/  SHF.R.U32.HI R60, RZ, 0x3, R58 ;  /* 0x00000003ff3c7819 */ /* 0x000fe2000001163a */
[----:B0-----:R-:W-:Y:S01]  /*1c60*/  IMAD.WIDE.U32 R10, R23, R42, R16 ;  /* 0x0000002a170a7225 */ /* 0x001fe200078e0010 */
[----:B------:R-:W-:Y:S02]  /*1c70*/  IADD3 R13, R16, R13, RZ ;  /* 0x0000000d100d7210 */ /* 0x000fe40007ffe0ff */
[----:B------:R-:W-:Y:S01]  /*1c80*/  SHF.L.U64.HI R53, R42, 0x6, R43 ;  /* 0x000000062a357819 */ /* 0x000fe2000001022b */
[----:B------:R-:W0:Y:S01]  /*1c90*/  LDC R61, c[0x0][0x3d4] ;  /* 0x0000f500ff3d7b82 */ /* 0x000e220000000800 */
[----:B------:R-:W-:Y:S02]  /*1ca0*/  SHF.R.S32.HI R12, RZ, 0x1f, R13 ;  /* 0x0000001fff0c7819 */ /* 0x000fe4000001140d */
[----:B------:R-:W-:Y:S02]  /*1cb0*/  P2R R72, PR, RZ, 0x4 ;  /* 0x00000004ff487803 */ /* 0x000fe40000000000 */
[----:B------:R-:W-:-:S02]  /*1cc0*/  SHF.L.U32 R62, R27, 0x1, RZ ;  /* 0x000000011b3e7819 */ /* 0x000fc400000006ff */
[----:B------:R-:W-:Y:S01]  /*1cd0*/  SHF.R.U32.HI R26, RZ, 0x7, R26 ;  /* 0x00000007ff1a7819 */ /* 0x000fe2000001161a */
[----:B-1----:R-:W-:Y:S01]  /*1ce0*/  @P0 IMAD.HI.U32 R0, R186, R7, RZ ;  /* 0x00000007ba000227 */ /* 0x002fe200078e00ff */
[----:B------:R-:W1:Y:S03]  /*1cf0*/  LDC R63, c[0x0][0x2e4] ;  /* 0x0000b900ff3f7b82 */ /* 0x000e660000000800 */
[----:B------:R-:W-:Y:S01]  /*1d00*/  VIADD R59, R26, 0x8 ;  /* 0x000000081a3b7836 */ /* 0x000fe20000000000 */
[----:B--2---:R-:W-:Y:S02]  /*1d10*/  @P0 SHF.R.U32.HI R186, RZ, R9, R0 ;  /* 0x00000009ffba0219 */ /* 0x004fe40000011600 */
[----:B------:R-:W-:Y:S02]  /*1d20*/  ISETP.NE.U32.AND P0, PT, RZ, UR6, PT ;  /* 0x00000006ff007c0c */ /* 0x000fe4000bf05070 */
[----:B------:R-:W-:Y:S01]  /*1d30*/  SHF.R.S32.HI R0, RZ, 0x1f, R186 ;  /* 0x0000001fff007819 */ /* 0x000fe200000114ba */
[----:B------:R-:W-:Y:S01]  /*1d40*/  IMAD.WIDE.U32 R4, R186, UR4, R4 ;  /* 0x00000004ba047c25 */ /* 0x000fe2000f8e0004 */
[----:B------:R-:W-:Y:S01]  /*1d50*/  ISETP.NE.AND.EX P0, PT, RZ, UR7, PT, P0 ;  /* 0x00000007ff007c0c */ /* 0x000fe2000bf05300 */
[----:B------:R-:W-:-:S02]  /*1d60*/  ULDC.64 UR6, c[0x0][0x320] ;  /* 0x0000c80000067ab9 */ /* 0x000fc40000000a00 */
[C---:B------:R-:W-:Y:S02]  /*1d70*/  IMAD R7, R0.reuse, UR6, RZ ;  /* 0x0000000600077c24 */ /* 0x040fe4000f8e02ff */
[----:B------:R-:W-:Y:S02]  /*1d80*/  IMAD R3, R0, UR4, RZ ;  /* 0x0000000400037c24 */ /* 0x000fe4000f8e02ff */
[C---:B------:R-:W-:Y:S02]  /*1d90*/  IMAD R9, R186.reuse, UR7, R7 ;  /* 0x00000007ba097c24 */ /* 0x040fe4000f8e0207 */
[----:B------:R-:W-:-:S04]  /*1da0*/  IMAD.WIDE.U32 R6, R186, UR6, R16 ;  /* 0x00000006ba067c25 */ /* 0x000fc8000f8e0010 */
[----:B------:R-:W-:Y:S01]  /*1db0*/  IMAD R3, R186, UR5, R3 ;  /* 0x00000005ba037c24 */ /* 0x000fe2000f8e0203 */
[----:B------:R-:W-:Y:S01]  /*1dc0*/  ULDC.64 UR4, c[0x0][0x300] ;  /* 0x0000c00000047ab9 */ /* 0x000fe20000000a00 */
[----:B------:R-:W-:Y:S02]  /*1dd0*/  IMAD.IADD R7, R7, 0x1, R9 ;  /* 0x0000000107077824 */ /* 0x000fe400078e0209 */
[----:B------:R-:W-:Y:S01]  /*1de0*/  IMAD.IADD R5, R5, 0x1, R3 ;  /* 0x0000000105057824 */ /* 0x000fe200078e0203 */
[----:B------:R-:W-:Y:S02]  /*1df0*/  SHF.R.S32.HI R0, RZ, 0x1f, R25 ;  /* 0x0000001fff007819 */ /* 0x000fe40000011419 */
[----:B------:R-:W-:Y:S02]  /*1e00*/  SEL R9, R25, RZ, !P0 ;  /* 0x000000ff19097207 */ /* 0x000fe40004000000 */
[----:B------:R-:W-:-:S03]  /*1e10*/  SEL R0, R0, RZ, !P0 ;  /* 0x000000ff00007207 */ /* 0x000fc60004000000 */
[----:B------:R-:W-:-:S04]  /*1e20*/  IMAD.WIDE.U32 R40, R9, UR4, R4 ;  /* 0x0000000409287c25 */ /* 0x000fc8000f8e0004 */
[----:B------:R-:W-:Y:S02]  /*1e30*/  IMAD R8, R0, UR4, RZ ;  /* 0x0000000400087c24 */ /* 0x000fe4000f8e02ff */
[----:B------:R-:W-:Y:S02]  /*1e40*/  IMAD R4, R216, R28, RZ ;  /* 0x0000001cd8047224 */ /* 0x000fe400078e02ff */
[----:B------:R-:W-:Y:S01]  /*1e50*/  IMAD R3, R9, UR5, R8 ;  /* 0x0000000509037c24 */ /* 0x000fe2000f8e0208 */
[----:B------:R-:W-:Y:S01]  /*1e60*/  ULDC.64 UR4, c[0x0][0x328] ;  /* 0x0000ca0000047ab9 */ /* 0x000fe20000000a00 */
[----:B------:R-:W-:Y:S02]  /*1e70*/  IMAD R5, R23, R29, R4 ;  /* 0x0000001d17057224 */ /* 0x000fe400078e0204 */
[----:B------:R-:W-:Y:S01]  /*1e80*/  IMAD R8, R0, UR4, RZ ;  /* 0x0000000400087c24 */ /* 0x000fe2000f8e02ff */
[----:B------:R-:W-:Y:S01]  /*1e90*/  IADD3 R0, R41, R3, RZ ;  /* 0x0000000329007210 */ /* 0x000fe20007ffe0ff */
[----:B------:R-:W-:Y:S01]  /*1ea0*/  IMAD R4, R216, R54, RZ ;  /* 0x00000036d8047224 */ /* 0x000fe200078e02ff */
[----:B------:R-:W-:Y:S01]  /*1eb0*/  IADD3 R3, P0, R40, R48, RZ ;  /* 0x0000003028037210 */ /* 0x000fe20007f1e0ff */
[----:B------:R-:W-:Y:S01]  /*1ec0*/  IMAD.WIDE.U32 R36, R9, UR4, R6 ;  /* 0x0000000409247c25 */ /* 0x000fe2000f8e0006 */
[----:B------:R-:W-:-:S02]  /*1ed0*/  ULDC UR4, c[0x0][0x2e4] ;  /* 0x0000b90000047ab9 */ /* 0x000fc40000000800 */
[----:B------:R-:W-:Y:S01]  /*1ee0*/  IADD3.X R48, R0, R49, R5, P0, !PT ;  /* 0x0000003100307210 */ /* 0x000fe200007fe405 */
[----:B------:R-:W-:Y:S01]  /*1ef0*/  IMAD R75, R9, UR5, R8 ;  /* 0x00000005094b7c24 */ /* 0x000fe2000f8e0208 */
[----:B------:R-:W-:Y:S01]  /*1f00*/  LEA.HI R49, R12, R13, RZ, 0x3 ;  /* 0x0000000d0c317211 */ /* 0x000fe200078f18ff */
[C---:B------:R-:W-:Y:S01]  /*1f10*/  IMAD R21, R23.reuse, R55, R4 ;  /* 0x0000003717157224 */ /* 0x040fe200078e0204 */
[C---:B------:R-:W-:Y:S01]  /*1f20*/  IADD3 R44, P0, R23.reuse, R44, RZ ;  /* 0x0000002c172c7210 */ /* 0x040fe20007f1e0ff */
[-C--:B------:R-:W-:Y:S01]  /*1f30*/  IMAD.WIDE.U32 R8, R23, R54.reuse, R16 ;  /* 0x0000003617087225 */ /* 0x080fe200078e0010 */
[----:B------:R-:W-:Y:S02]  /*1f40*/  LOP3.LUT R69, R49, 0xfffffff8, RZ, 0xc0, !PT ;  /* 0xfffffff831457812 */ /* 0x000fe400078ec0ff */
[----:B------:R-:W-:Y:S01]  /*1f50*/  ISETP.GE.AND P4, PT, R16, UR4, PT ;  /* 0x0000000410007c0c */ /* 0x000fe2000bf86270 */
[----:B------:R-:W-:Y:S01]  /*1f60*/  IMAD.WIDE.U32 R4, R23, R54, R38 ;  /* 0x0000003617047225 */ /* 0x000fe200078e0026 */
[----:B------:R-:W-:-:S02]  /*1f70*/  ISETP.GE.AND P3, PT, R80, UR4, PT ;  /* 0x0000000450007c0c */ /* 0x000fc4000bf66270 */
[----:B------:R-:W-:Y:S01]  /*1f80*/  SHF.R.S32.HI R73, RZ, 0x1f, R69 ;  /* 0x0000001fff497819 */ /* 0x000fe20000011445 */
[-C--:B------:R-:W-:Y:S01]  /*1f90*/  IMAD R6, R216, R42.reuse, RZ ;  /* 0x0000002ad8067224 */ /* 0x080fe200078e02ff */
[----:B------:R-:W-:Y:S01]  /*1fa0*/  IADD3 R75, R37, R75, RZ ;  /* 0x0000004b254b7210 */ /* 0x000fe20007ffe0ff */
[----:B------:R-:W-:Y:S02]  /*1fb0*/  IMAD.IADD R9, R21, 0x1, R9 ;  /* 0x0000000115097824 */ /* 0x000fe400078e0209 */
[----:B------:R-:W-:Y:S01]  /*1fc0*/  IMAD.IADD R5, R5, 0x1, R21 ;  /* 0x0000000105057824 */ /* 0x000fe200078e0215 */
[----:B-----5:R-:W-:Y:S01]  /*1fd0*/  SHF.R.S32.HI R21, RZ, 0x1f, R33 ;  /* 0x0000001fff157819 */ /* 0x020fe20000011421 */
[C---:B------:R-:W-:Y:S02]  /*1fe0*/  IMAD R25, R23.reuse, R43, R6 ;  /* 0x0000002b17197224 */ /* 0x040fe400078e0206 */
[----:B------:R-:W-:-:S04]  /*1ff0*/  IMAD.WIDE.U32 R6, R23, R42, R38 ;  /* 0x0000002a17067225 */ /* 0x000fc800078e0026 */
[----:B------:R-:W-:Y:S02]  /*2000*/  IMAD R14, R21, R54, RZ ;  /* 0x00000036150e7224 */ /* 0x000fe400078e02ff */
[----:B------:R-:W-:Y:S02]  /*2010*/  IMAD.IADD R11, R25, 0x1, R11 ;  /* 0x00000001190b7824 */ /* 0x000fe400078e020b */
[----:B------:R-:W-:Y:S02]  /*2020*/  IMAD.IADD R7, R7, 0x1, R25 ;  /* 0x0000000107077824 */ /* 0x000fe400078e0219 */
[----:B------:R-:W-:Y:S02]  /*2030*/  IMAD R12, R21, R42, RZ ;  /* 0x0000002a150c7224 */ /* 0x000fe400078e02ff */
[C---:B------:R-:W-:Y:S02]  /*2040*/  IMAD R13, R33.reuse, R55, R14 ;  /* 0x00000037210d7224 */ /* 0x040fe400078e020e */
[----:B------:R-:W-:-:S02]  /*2050*/  IMAD R71, R33, R43, R12 ;  /* 0x0000002b21477224 */ /* 0x000fc400078e020c */
[----:B------:R-:W-:-:S04]  /*2060*/  IMAD.WIDE.U32 R28, R33, R42, R10 ;  /* 0x0000002a211c7225 */ /* 0x000fc800078e000a */
[----:B------:R-:W-:Y:S01]  /*2070*/  IMAD.WIDE.U32 R20, R33, R42, R6 ;  /* 0x0000002a21147225 */ /* 0x000fe200078e0006 */
[----:B------:R-:W-:-:S03]  /*2080*/  IADD3 R67, R71, R29, RZ ;  /* 0x0000001d47437210 */ /* 0x000fc60007ffe0ff */
[----:B------:R-:W-:Y:S02]  /*2090*/  IMAD.SHL.U32 R55, R42, 0x40, RZ ;  /* 0x000000402a377824 */ /* 0x000fe400078e00ff */
[----:B------:R-:W2:Y:S01]  /*20a0*/  LDC.64 R42, c[0x0][0x2d8] ;  /* 0x0000b600ff2a7b82 */ /* 0x000ea20000000a00 */
[----:B------:R-:W-:Y:S01]  /*20b0*/  IMAD.WIDE.U32 R30, R33, R54, R4 ;  /* 0x00000036211e7225 */ /* 0x000fe200078e0004 */
[----:B------:R-:W-:-:S03]  /*20c0*/  LOP3.LUT R5, R58, 0x18, R16, 0xf8, !PT ;  /* 0x000000183a057812 */ /* 0x000fc600078ef810 */
[----:B------:R-:W-:Y:S01]  /*20d0*/  IMAD.WIDE.U32 R34, R33, R54, R8 ;  /* 0x0000003621227225 */ /* 0x000fe200078e0008 */
[-C--:B------:R-:W-:Y:S02]  /*20e0*/  LOP3.LUT R4, R5, R60.reuse, RZ, 0x3c, !PT ;  /* 0x0000003c05047212 */ /* 0x080fe400078e3cff */
[----:B------:R-:W-:Y:S01]  /*20f0*/  LOP3.LUT R5, R58, 0x38, R49, 0xf8, !PT ;  /* 0x000000383a057812 */ /* 0x000fe200078ef831 */
[----:B------:R-:W-:Y:S02]  /*2100*/  IMAD.SHL.U32 R54, R54, 0x40, RZ ;  /* 0x0000004036367824 */ /* 0x000fe400078e00ff */
[----:B------:R-:W-:Y:S01]  /*2110*/  IMAD.X R45, R216, 0x1, R15, P0 ;  /* 0x00000001d82d7824 */ /* 0x000fe200000e060f */
[----:B------:R-:W-:Y:S01]  /*2120*/  LOP3.LUT R68, R5, R60, RZ, 0x3c, !PT ;  /* 0x0000003c05447212 */ /* 0x000fe200078e3cff */
[----:B------:R-:W-:Y:S02]  /*2130*/  IMAD R65, R199, 0x200, R4 ;  /* 0x00000200c7417824 */ /* 0x000fe400078e0204 */
[----:B------:R-:W-:-:S02]  /*2140*/  IMAD.IADD R64, R13, 0x1, R35 ;  /* 0x000000010d407824 */ /* 0x000fc400078e0223 */
[----:B------:R-:W-:Y:S02]  /*2150*/  IMAD.IADD R66, R31, 0x1, R13 ;  /* 0x000000011f427824 */ /* 0x000fe400078e020d */
[----:B------:R-:W-:Y:S02]  /*2160*/  IMAD.IADD R71, R21, 0x1, R71 ;  /* 0x0000000115477824 */ /* 0x000fe400078e0247 */
[----:B01----:R-:W-:-:S07]  /*2170*/  IMAD R68, R199, 0x200, R68 ;  /* 0x00000200c7447824 */ /* 0x003fce00078e0244 */
.L_x_6317:
[----:B------:R-:W-:Y:S01]  /*2180*/  VIADD R47, R47, 0xffffffff ;  /* 0xffffffff2f2f7836 */ /* 0x000fe20000000000 */
[----:B------:R-:W-:Y:S05]  /*2190*/  YIELD ;  /* 0x0000000000007946 */ /* 0x000fea0003800000 */
[----:B------:R-:W-:Y:S01]  /*21a0*/  SHF.R.S32.HI R56, RZ, 0x1f, R47 ;  /* 0x0000001fff387819 */ /* 0x000fe2000001142f */
[-C--:B------:R-:W-:Y:S01]  /*21b0*/  IMAD R4, R50, R47.reuse, RZ ;  /* 0x0000002f32047224 */ /* 0x080fe200078e02ff */
[----:B------:R-:W-:Y:S01]  /*21c0*/  BSSY B0, `(.L_x_6288) ;  /* 0x000017a000007945 */ /* 0x000fe20003800000 */
[----:B---3--:R-:W-:Y:S01]  /*21d0*/  IMAD.WIDE.U32 R14, R51, R47, RZ ;  /* 0x0000002f330e7225 */ /* 0x008fe200078e00ff */
[----:B------:R-:W-:-:S03]  /*21e0*/  ISETP.GT.AND P2, PT, R47, R46, PT ;  /* 0x0000002e2f00720c */ /* 0x000fc60003f44270 */
[----:B------:R-:W-:Y:S01]  /*21f0*/  IMAD R5, R56, R51, R4 ;  /* 0x0000003338057224 */ /* 0x000fe200078e0204 */
[----:B------:R-:W-:Y:S01]  /*2200*/  IADD3 R4, P0, R3, R14, RZ ;  /* 0x0000000e03047210 */ /* 0x000fe20007f1e0ff */
[----:B--2---:R-:W-:Y:S02]  /*2210*/  IMAD.SHL.U32 R24, R22, 0x1000, RZ ;  /* 0x0000100016187824 */ /* 0x004fe400078e00ff */
[----:B------:R-:W-:Y:S01]  /*2220*/  IMAD.IADD R77, R15, 0x1, R5 ;  /* 0x000000010f4d7824 */ /* 0x000fe200078e0205 */
[----:B--2---:R-:W-:Y:S01]  /*2230*/  LEA R12, P1, R4, R42, 0x1 ;  /* 0x0000002a040c7211 */ /* 0x004fe200078208ff */
[----:B------:R-:W-:-:S03]  /*2240*/  IMAD.IADD R5, R65, 0x1, R24 ;  /* 0x0000000141057824 */ /* 0x000fc600078e0218 */
[----:B------:R-:W-:Y:S01]  /*2250*/  IADD3.X R6, R77, R48, RZ, P0, !PT ;  /* 0x000000304d067210 */ /* 0x000fe200007fe4ff */
[----:B------:R-:W-:Y:S01]  /*2260*/  IMAD R25, R5, 0x2, R2 ;  /* 0x0000000205197824 */ /* 0x000fe200078e0202 */
[----:B------:R-:W-:Y:S02]  /*2270*/  ISETP.GE.AND P0, PT, R61, 0x1, PT ;  /* 0x000000013d00780c */ /* 0x000fe40003f06270 */
[----:B------:R-:W-:-:S11]  /*2280*/  LEA.HI.X R13, R4, R43, R6, 0x1, P1 ;  /* 0x0000002b040d7211 */ /* 0x000fd600008f0c06 */
[----:B0-----:R-:W-:Y:S05]  /*2290*/  @!P0 BRA `(.L_x_6289) ;  /* 0x0000001400508947 */ /* 0x001fea0003800000 */
        /* <DEDUP_REMOVED lines=16> */
[----:B------:R-:W-:Y:S01]  /*23a0*/  MOV R70, R20 ;  /* 0x0000001400467202 */ /* 0x000fe20000000f00 */
[----:B------:R-:W-:Y:S01]  /*23b0*/  IMAD R6, R53, R47, RZ ;  /* 0x0000002f35067224 */ /* 0x000fe200078e02ff */
[----:B------:R-:W-:Y:S01]  /*23c0*/  IADD3 R7, P0, R30, R4, RZ ;  /* 0x000000041e077210 */ /* 0x000fe20007f1e0ff */
[----:B------:R-:W-:Y:S01]  /*23d0*/  ULDC.64 UR4, c[0x0][0x3c8] ;  /* 0x0000f20000047ab9 */ /* 0x000fe20000000a00 */
[----:B------:R-:W-:Y:S01]  /*23e0*/  ULDC.64 UR6, c[0x0][0x3e0] ;  /* 0x0000f80000067ab9 */ /* 0x000fe20000000a00 */
[-C--:B------:R-:W-:Y:S02]  /*23f0*/  IMAD R9, R56, R55.reuse, R6 ;  /* 0x0000003738097224 */ /* 0x080fe400078e0206 */
        /* <DEDUP_REMOVED lines=16> */
.L_x_6292:
[----:B------:R-:W-:Y:S05]  /*2500*/  BSYNC B1 ;  /* 0x0000000000017941 */ /* 0x000fea0003800000 */
.L_x_6291:
        /* <DEDUP_REMOVED lines=15> */
.L_x_6293:
[----:B------:R-:W-:Y:S01]  /*2600*/  LEA R70, R22, R2, 0x3 ;  /* 0x0000000216467211 */ /* 0x000fe200078e18ff */
[----:B------:R-:W-:Y:S01]  /*2610*/  BSSY B1, `(.L_x_6294) ;  /* 0x0000004000017945 */ /* 0x000fe20003800000 */
[----:B------:R-:W-:-:S04]  /*2620*/  SHF.L.U32 R57, R189, 0x1f, RZ ;  /* 0x0000001fbd397819 */ /* 0x000fc800000006ff */
[----:B------:R-:W0:Y:S02]  /*2630*/  SYNCS.PHASECHK.TRANS64.TRYWAIT P5, [R70+URZ+0x28c90], R57 ;  /* 0x028c9039460075a7 */ /* 0x000e2400080a017f */
[----:B0-----:R-:W-:Y:S05]  /*2640*/  @!P5 BRA `(.L_x_6295) ;  /* 0x0000014c00a0d947 */ /* 0x001fea0003800000 */
.L_x_6528:
[----:B------:R-:W-:Y:S05]  /*2650*/  BSYNC B1 ;  /* 0x0000000000017941 */ /* 0x000fea0003800000 */
.L_x_6294:
        /* <DEDUP_REMOVED lines=16> */
[CC--:B------:R-:W-:Y:S01]  /*2760*/  FMUL.FTZ R74, R6.reuse, R27.reuse ;  /* 0x0000001b064a7220 */ /* 0x0c0fe20000410000 */
[----:B------:R-:W-:Y:S02]  /*2770*/  HADD2.F32 R56, -RZ, R56.H0_H0 ;  /* 0x20000038ff387230 */ /* 0x000fe40000004100 */
[C---:B------:R-:W-:Y:S01]  /*2780*/  FMUL.FTZ R27, R5.reuse, R27 ;  /* 0x0000001b051b7220 */ /* 0x040fe20000410000 */
[--C-:B------:R-:W-:Y:S02]  /*2790*/  HADD2.F32 R15, -RZ, R7.reuse.H1_H1 ;  /* 0x30000007ff0f7230 */ /* 0x100fe40000004100 */
[-C--:B------:R-:W-:Y:S01]  /*27a0*/  FFMA.FTZ R74, R5, R25.reuse, -R74 ;  /* 0x00000019054a7223 */ /* 0x080fe2000001084a */
[----:B------:R-:W-:Y:S02]  /*27b0*/  HADD2.F32 R7, -RZ, R7.H0_H0 ;  /* 0x20000007ff077230 */ /* 0x000fe40000004100 */
[----:B------:R-:W-:Y:S01]  /*27c0*/  FFMA.FTZ R79, R6, R25, R27 ;  /* 0x00000019064f7223 */ /* 0x000fe2000001001b */
[----:B------:R-:W-:-:S02]  /*27d0*/  HADD2.F32 R26, -RZ, R26.H0_H0 ;  /* 0x2000001aff1a7230 */ /* 0x000fc40000004100 */
[-C--:B------:R-:W-:Y:S01]  /*27e0*/  FMUL.FTZ R76, R15, R56.reuse ;  /* 0x000000380f4c7220 */ /* 0x080fe20000410000 */
[--C-:B------:R-:W-:Y:S02]  /*27f0*/  HADD2.F32 R5, -RZ, R4.reuse.H1_H1 ;  /* 0x30000004ff057230 */ /* 0x100fe40000004100 */
[C---:B------:R-:W-:Y:S01]  /*2800*/  FMUL.FTZ R56, R7.reuse, R56 ;  /* 0x0000003807387220 */ /* 0x040fe20000410000 */
[--C-:B------:R-:W-:Y:S02]  /*2810*/  HADD2.F32 R25, -RZ, R83.reuse.H0_H0 ;  /* 0x20000053ff197230 */ /* 0x100fe40000004100 */
[-C--:B------:R-:W-:Y:S01]  /*2820*/  FFMA.FTZ R76, R7, R26.reuse, -R76 ;  /* 0x0000001a074c7223 */ /* 0x080fe2000001084c */
[----:B------:R-:W-:Y:S02]  /*2830*/  HADD2.F32 R4, -RZ, R4.H0_H0 ;  /* 0x20000004ff047230 */ /* 0x000fe40000004100 */
[----:B------:R-:W-:Y:S01]  /*2840*/  FFMA.FTZ R81, R15, R26, R56 ;  /* 0x0000001a0f517223 */ /* 0x000fe20000010038 */
[----:B------:R-:W-:-:S02]  /*2850*/  HADD2.F32 R27, -RZ, R83.H1_H1 ;  /* 0x30000053ff1b7230 */ /* 0x000fc40000004100 */
[--C-:B------:R-:W-:Y:S02]  /*2860*/  HADD2.F32 R6, -RZ, R14.reuse.H1_H1 ;  /* 0x3000000eff067230 */ /* 0x100fe40000004100 */
[-C--:B------:R-:W-:Y:S01]  /*2870*/  FMUL.FTZ R26, R4, R25.reuse ;  /* 0x00000019041a7220 */ /* 0x080fe20000410000 */
[----:B------:R-:W-:Y:S02]  /*2880*/  HADD2.F32 R14, -RZ, R14.H0_H0 ;  /* 0x2000000eff0e7230 */ /* 0x000fe40000004100 */
[--C-:B------:R-:W-:Y:S02]  /*2890*/  HADD2.F32 R7, -RZ, R77.reuse.H0_H0 ;  /* 0x2000004dff077230 */ /* 0x100fe40000004100 */
[----:B------:R-:W-:Y:S02]  /*28a0*/  HADD2.F32 R15, -RZ, R77.H1_H1 ;  /* 0x3000004dff0f7230 */ /* 0x000fe40000004100 */
[C---:B------:R-:W-:Y:S01]  /*28b0*/  FMUL.FTZ R77, R5.reuse, R25 ;  /* 0x00000019054d7220 */ /* 0x040fe20000410000 */
[-C--:B------:R-:W-:Y:S01]  /*28c0*/  FMUL.FTZ R25, R6, R27.reuse ;  /* 0x0000001b06197220 */ /* 0x080fe20000410000 */
[----:B------:R-:W-:Y:S01]  /*28d0*/  FMUL.FTZ R27, R14, R27 ;  /* 0x0000001b0e1b7220 */ /* 0x000fe20000410000 */
[-C--:B------:R-:W-:Y:S01]  /*28e0*/  FFMA.FTZ R26, R5, R7.reuse, R26 ;  /* 0x00000007051a7223 */ /* 0x080fe2000001001a */
[----:B------:R-:W-:Y:S01]  /*28f0*/  FFMA.FTZ R77, R4, R7, -R77 ;  /* 0x00000007044d7223 */ /* 0x000fe2000001084d */
[-C--:B------:R-:W-:Y:S01]  /*2900*/  FFMA.FTZ R25, R14, R15.reuse, -R25 ;  /* 0x0000000f0e197223 */ /* 0x080fe20000010819 */
[----:B------:R-:W-:Y:S01]  /*2910*/  FFMA.FTZ R6, R6, R15, R27 ;  /* 0x0000000f06067223 */ /* 0x000fe2000001001b */
[----:B------:R-:W-:-:S02]  /*2920*/  F2FP.F16.F32.PACK_AB R5, R79, R74 ;  /* 0x0000004a4f05723e */ /* 0x000fc400000000ff */
[----:B------:R-:W-:Y:S02]  /*2930*/  F2FP.F16.F32.PACK_AB R7, R81, R76 ;  /* 0x0000004c5107723e */ /* 0x000fe400000000ff */
[----:B------:R-:W-:Y:S02]  /*2940*/  F2FP.F16.F32.PACK_AB R4, R26, R77 ;  /* 0x0000004d1a04723e */ /* 0x000fe400000000ff */
[----:B------:R-:W-:-:S07]  /*2950*/  F2FP.F16.F32.PACK_AB R6, R6, R25 ;  /* 0x000000190606723e */ /* 0x000fce00000000ff */
.L_x_6300:
[----:B------:R-:W-:Y:S05]  /*2960*/  BSYNC B2 ;  /* 0x0000000000027941 */ /* 0x000fea0003800000 */
.L_x_6299:
[----:B--2---:R1:W-:Y:S02]  /*2970*/  STG.E.128 desc[UR40][R12.64], R4 ;  /* 0x000000040c007986 */ /* 0x0043e4000c101d28 */
.L_x_6298:
[----:B------:R-:W-:Y:S05]  /*2980*/  BSYNC B1 ;  /* 0x0000000000017941 */ /* 0x000fea0003800000 */
.L_x_6297:
[----:B------:R-:W-:Y:S05]  /*2990*/  @P3 BRA `(.L_x_6296) ;  /* 0x0000000c00f03947 */ /* 0x000fea0003800000 */
[----:B-1----:R-:W-:Y:S01]  /*29a0*/  IMAD.MOV.U32 R5, RZ, RZ, 0x20 ;  /* 0x00000020ff057424 */ /* 0x002fe200078e00ff */
[----:B------:R-:W-:Y:S01]  /*29b0*/  LOP3.LUT P5, RZ, R191, 0x4, RZ, 0xc0, !PT ;  /* 0x00000004bfff7812 */ /* 0x000fe200078ac0ff */
[----:B------:R-:W-:Y:S01]  /*29c0*/  BSSY B1, `(.L_x_6301) ;  /* 0x0000031000017945 */ /* 0x000fe20003800000 */
[----:B------:R-:W-:Y:S02]  /*29d0*/  IADD3 R14, R38, 0x10, RZ ;  /* 0x00000010260e7810 */ /* 0x000fe40007ffe0ff */
        /* <DEDUP_REMOVED lines=47> */
.L_x_6302:
[----:B------:R-:W-:Y:S05]  /*2cd0*/  BSYNC B1 ;  /* 0x0000000000017941 */ /* 0x000fea0003800000 */
.L_x_6301:
[----:B-1----:R1:W-:Y:S01]  /*2ce0*/  STG.E.128 desc[UR40][R12.64+0x40], R4 ;  /* 0x000040040c007986 */ /* 0x0023e2000c101d28 */
[----:B------:R-:W-:Y:S05]  /*2cf0*/  BRA `(.L_x_6296) ;  /* 0x0000000c00187947 */ /* 0x000fea0003800000 */
.L_x_6290:
        /* <DEDUP_REMOVED lines=43> */
.L_x_6303:
[----:B------:R-:W-:Y:S01]  /*2fb0*/  IMAD R70, R22, 0x8, R2 ;  /* 0x0000000816467824 */ /* 0x000fe200078e0202 */
[----:B------:R-:W-:Y:S01]  /*2fc0*/  SHF.L.U32 R57, R189, 0x1f, RZ ;  /* 0x0000001fbd397819 */ /* 0x000fe200000006ff */
[----:B------:R-:W-:Y:S03]  /*2fd0*/  BSSY B1, `(.L_x_6304) ;  /* 0x0000003000017945 */ /* 0x000fe60003800000 */
[----:B------:R-:W0:Y:S02]  /*2fe0*/  SYNCS.PHASECHK.TRANS64.TRYWAIT P5, [R70+URZ+0x28c90], R57 ;  /* 0x028c9039460075a7 */ /* 0x000e2400080a017f */
[----:B0-----:R-:W-:Y:S05]  /*2ff0*/  @!P5 BRA `(.L_x_6305) ;  /* 0x000001440048d947 */ /* 0x001fea0003800000 */
.L_x_6529:
[----:B------:R-:W-:Y:S05]  /*3000*/  BSYNC B1 ;  /* 0x0000000000017941 */ /* 0x000fea0003800000 */
.L_x_6304:
        /* <DEDUP_REMOVED lines=23> */
[----:B------:R-:W-:Y:S02]  /*3180*/  LOP3.LUT R12, R13, R60, RZ, 0x3c, !PT ;  /* 0x0000003c0d0c7212 */ /* 0x000fe400078e3cff */
[----:B------:R-:W-:-:S03]  /*3190*/  IADD3 R13, R68, R24, RZ ;  /* 0x00000018440d7210 */ /* 0x000fc60007ffe0ff */
        /* <DEDUP_REMOVED lines=41> */
[-C--:B------:R-:W-:Y:S01]  /*3430*/  FMUL.FTZ R9, R5, R7.reuse ;  /* 0x0000000705097220 */ /* 0x080fe20000410000 */
[----:B------:R-:W-:Y:S02]  /*3440*/  HADD2.F32 R8, -RZ, R84.H0_H0 ;  /* 0x20000054ff087230 */ /* 0x000fe40000004100 */
[C---:B------:R-:W-:Y:S01]  /*3450*/  FMUL.FTZ R84, R4.reuse, R7 ;  /* 0x0000000704547220 */ /* 0x040fe20000410000 */
[----:B------:R-:W-:Y:S01]  /*3460*/  FMUL.FTZ R10, R15, R10 ;  /* 0x0000000a0f0a7220 */ /* 0x000fe20000410000 */
[-C--:B------:R-:W-:Y:S01]  /*3470*/  FFMA.FTZ R82, R4, R6.reuse, -R9 ;  /* 0x0000000604527223 */ /* 0x080fe20000010809 */
[----:B------:R-:W-:Y:S02]  /*3480*/  HADD2.F32 R9, -RZ, R89.H0_H0 ;  /* 0x20000059ff097230 */ /* 0x000fe40000004100 */
[----:B------:R-:W-:Y:S01]  /*3490*/  FFMA.FTZ R84, R5, R6, R84 ;  /* 0x0000000605547223 */ /* 0x000fe20000010054 */
[-C--:B------:R-:W-:Y:S01]  /*34a0*/  FFMA.FTZ R85, R15, R8.reuse, -R86 ;  /* 0x000000080f557223 */ /* 0x080fe20000010856 */
[----:B------:R-:W-:Y:S01]  /*34b0*/  FFMA.FTZ R87, R27, R8, R10 ;  /* 0x000000081b577223 */ /* 0x000fe2000001000a */
[----:B------:R-:W-:-:S02]  /*34c0*/  HADD2.F32 R8, -RZ, R93.H0_H0 ;  /* 0x2000005dff087230 */ /* 0x000fc40000004100 */
[----:B------:R-:W-:Y:S01]  /*34d0*/  HADD2.F32 R5, -RZ, R24.H0_H0 ;  /* 0x20000018ff057230 */ /* 0x000fe20000004100 */
[----:B------:R-:W-:Y:S01]  /*34e0*/  F2FP.F16.F32.PACK_AB R82, R85, R82 ;  /* 0x000000525552723e */ /* 0x000fe200000000ff */
[----:B------:R-:W-:Y:S02]  /*34f0*/  HADD2.F32 R4, -RZ, R12.H0_H0 ;  /* 0x2000000cff047230 */ /* 0x000fe40000004100 */
[----:B------:R-:W-:Y:S02]  /*3500*/  HADD2.F32 R24, -RZ, R24.H1_H1 ;  /* 0x30000018ff187230 */ /* 0x000fe40000004100 */
[-C--:B------:R-:W-:Y:S01]  /*3510*/  FMUL.FTZ R11, R5, R8.reuse ;  /* 0x00000008050b7220 */ /* 0x080fe20000410000 */
        /* <DEDUP_REMOVED lines=16> */
[C---:B------:R-:W-:Y:S01]  /*3620*/  FMUL.FTZ R15, R5.reuse, R8 ;  /* 0x00000008050f7220 */ /* 0x040fe20000410000 */
[----:B------:R-:W-:Y:S01]  /*3630*/  HADD2.F32 R26, -RZ, R26.H1_H1 ;  /* 0x3000001aff1a7230 */ /* 0x000fe20000004100 */
[----:B------:R-:W-:Y:S01]  /*3640*/  MOV R13, R56 ;  /* 0x00000038000d7202 */ /* 0x000fe20000000f00 */
[----:B------:R-:W-:Y:S02]  /*3650*/  HADD2.F32 R14, -RZ, R14.H1_H1 ;  /* 0x3000000eff0e7230 */ /* 0x000fe40000004100 */
[----:B------:R-:W-:Y:S01]  /*3660*/  FMUL.FTZ R8, R4, R8 ;  /* 0x0000000804087220 */ /* 0x000fe20000410000 */
[----:B------:R-:W-:Y:S02]  /*3670*/  HADD2.F32 R6, -RZ, R94.H1_H1 ;  /* 0x3000005eff067230 */ /* 0x000fe40000004100 */
[-C--:B------:R-:W-:Y:S01]  /*3680*/  FMUL.FTZ R27, R26, R9.reuse ;  /* 0x000000091a1b7220 */ /* 0x080fe20000410000 */
[----:B------:R-:W-:Y:S02]  /*3690*/  HADD2.F32 R7, -RZ, R90.H0_H0 ;  /* 0x2000005aff077230 */ /* 0x000fe40000004100 */
[----:B------:R-:W-:Y:S01]  /*36a0*/  FMUL.FTZ R9, R14, R9 ;  /* 0x000000090e097220 */ /* 0x000fe20000410000 */
        /* <DEDUP_REMOVED lines=8> */
.L_x_6307:
[----:B------:R-:W-:Y:S05]  /*3730*/  BSYNC B1 ;  /* 0x0000000000017941 */ /* 0x000fea0003800000 */
.L_x_6306:
        /* <DEDUP_REMOVED lines=10> */
.L_x_6289:
[----:B------:R-:W-:-:S13]  /*37e0*/  ISETP.NE.AND P0, PT, R188, 0x3, PT ;  /* 0x00000003bc00780c */ /* 0x000fda0003f05270 */
[----:B------:R-:W-:Y:S05]  /*37f0*/  @!P0 BRA `(.L_x_6308) ;  /* 0x0000000000048947 */ /* 0x000fea0003800000 */
[----:B------:R-:W-:Y:S01]  /*3800*/  BPT.TRAP 0x1 ;  /* 0x000000040000795c */ /* 0x000fe20000300000 */
.L_x_6308:
        /* <DEDUP_REMOVED lines=8> */
.L_x_6530:
[----:B------:R-:W-:Y:S05]  /*3890*/  BSYNC B1 ;  /* 0x0000000000017941 */ /* 0x000fea0003800000 */
.L_x_6309:
[----:B------:R-:W-:Y:S05]  /*38a0*/  @P1 BRA `(.L_x_6296) ;  /* 0x00000000002c1947 */ /* 0x000fea0003800000 */
[----:B------:R-:W-:Y:S01]  /*38b0*/  @!P3 LOP3.LUT P5, RZ, R191, 0x4, RZ, 0xc0, !PT ;  /* 0x00000004bfffb812 */ /* 0x000fe200078ac0ff */
[----:B------:R-:W-:Y:S01]  /*38c0*/  @!P3 VIADD R4, R65, 0x20 ;  /* 0x000000204104b836 */ /* 0x000fe20000000000 */
[----:B------:R-:W-:Y:S02]  /*38d0*/  PLOP3.LUT P6, PT, PT, PT, PT, 0x8, 0x0 ;  /* 0x000000000000781c */ /* 0x000fe40003fce170 */
[----:B------:R-:W-:-:S13]  /*38e0*/  @!P3 PLOP3.LUT P6, PT, P5, PT, PT, 0x80, 0x0 ;  /* 0x000000000000b81c */ /* 0x000fda0002fcf070 */
[----:B------:R-:W-:-:S05]  /*38f0*/  @P6 IADD3 R4, R65, -0x20, RZ ;  /* 0xffffffe041046810 */ /* 0x000fca0007ffe0ff */
[----:B------:R-:W-:-:S04]  /*3900*/  @!P3 IMAD.IADD R5, R24, 0x1, R4 ;  /* 0x000000011805b824 */ /* 0x000fc800078e0204 */
[----:B------:R-:W-:Y:S02]  /*3910*/  @!P3 IMAD R8, R5, 0x2, R2 ;  /* 0x000000020508b824 */ /* 0x000fe400078e0202 */
[----:B------:R-:W1:Y:S04]  /*3920*/  @!P4 LDS.128 R4, [R25+0x22400] ;  /* 0x022400001904c984 */ /* 0x000e680000000c00 */
[----:B------:R-:W2:Y:S04]  /*3930*/  @!P3 LDS.128 R8, [R8+0x22400] ;  /* 0x022400000808b984 */ /* 0x000ea80000000c00 */
[----:B-1----:R1:W-:Y:S04]  /*3940*/  @!P4 STG.E.128 desc[UR40][R12.64], R4 ;  /* 0x000000040c00c986 */ /* 0x0023e8000c101d28 */
[----:B--2---:R1:W-:Y:S02]  /*3950*/  @!P3 STG.E.128 desc[UR40][R12.64+0x40], R8 ;  /* 0x000040080c00b986 */ /* 0x0043e4000c101d28 */
.L_x_6296:
[----:B------:R-:W-:Y:S05]  /*3960*/  BSYNC B0 ;  /* 0x0000000000007941 */ /* 0x000fea0003800000 */
.L_x_6288:
        /* <DEDUP_REMOVED lines=17> */
.L_x_6312:
[----:B------:R-:W-:Y:S05]  /*3a80*/  BSYNC B0 ;  /* 0x0000000000007941 */ /* 0x000fea0003800000 */
.L_x_6311:
[----:B------:R-:W4:Y:S01]  /*3a90*/  SYNCS.PHASECHK.TRANS64.TRYWAIT P0, [R70+URZ+0x28cb0], R57 ;  /* 0x028cb039460075a7 */ /* 0x000f22000800017f */
[----:B------:R-:W-:Y:S04]  /*3aa0*/  BSSY B0, `(.L_x_6313) ;  /* 0x0000002000007945 */ /* 0x000fe80003800000 */
[----:B----4-:R-:W-:Y:S05]  /*3ab0*/  @!P0 BRA `(.L_x_6314) ;  /* 0x0000013800c08947 */ /* 0x010fea0003800000 */
.L_x_6531:
[----:B------:R-:W-:Y:S05]  /*3ac0*/  BSYNC B0 ;  /* 0x0000000000007941 */ /* 0x000fea0003800000 */
.L_x_6313:
[----:B------:R-:W-:Y:S04]  /*3ad0*/  BSSY B0, `(.L_x_6315) ;  /* 0x0000051000007945 */ /* 0x000fe80003800000 */
[----:B------:R-:W-:Y:S05]  /*3ae0*/  @P1 BRA `(.L_x_6316) ;  /* 0x00000004003c1947 */ /* 0x000fea0003800000 */
[----:B-1----:R-:W-:Y:S01]  /*3af0*/  IMAD.WIDE R4, R47, 0x40, R44 ;  /* 0x000000402f047825 */ /* 0x002fe200078e022c */
[----:B------:R-:W-:Y:S01]  /*3b00*/  ULDC.64 UR4, c[0x0][0x318] ;  /* 0x0000c60000047ab9 */ /* 0x000fe20000000a00 */
[----:B------:R-:W-:Y:S02]  /*3b10*/  MOV R74, R36 ;  /* 0x00000024004a7202 */ /* 0x000fe40000000f00 */
[----:B------:R-:W-:Y:S01]  /*3b20*/  IMAD R5, R5, UR4, RZ ;  /* 0x0000000405057c24 */ /* 0x000fe2000f8e02ff */
[----:B------:R-:W-:Y:S01]  /*3b30*/  LOP3.LUT P0, RZ, R191, 0x4, RZ, 0xc0, !PT ;  /* 0x00000004bfff7812 */ /* 0x000fe2000780c0ff */
[----:B------:R-:W-:Y:S01]  /*3b40*/  IMAD R9, R22, 0x8000, R65 ;  /* 0x0000800016097824 */ /* 0x000fe200078e0241 */
[----:B---3--:R-:W-:Y:S01]  /*3b50*/  IADD3 R13, R16, 0xc0, RZ ;  /* 0x000000c0100d7810 */ /* 0x008fe20007ffe0ff */
[----:B------:R-:W-:-:S04]  /*3b60*/  IMAD.WIDE.U32 R6, R4, UR4, R74 ;  /* 0x0000000404067c25 */ /* 0x000fc8000f8e004a */
[----:B------:R-:W-:Y:S01]  /*3b70*/  IMAD R5, R4, UR5, R5 ;  /* 0x0000000504057c24 */ /* 0x000fe2000f8e0205 */
[----:B------:R-:W-:Y:S01]  /*3b80*/  ULDC.64 UR4, c[0x0][0x308] ;  /* 0x0000c20000047ab9 */ /* 0x000fe20000000a00 */
[----:B------:R-:W-:Y:S01]  /*3b90*/  IADD3 R4, R16, 0x40, RZ ;  /* 0x0000004010047810 */ /* 0x000fe20007ffe0ff */
[----:B------:R-:W-:Y:S01]  /*3ba0*/  VIADD R77, R9, 0x20 ;  /* 0x00000020094d7836 */ /* 0x000fe20000000000 */
[----:B------:R-:W-:Y:S01]  /*3bb0*/  LEA R56, P1, R6, UR4, 0x1 ;  /* 0x0000000406387c11 */ /* 0x000fe2000f8208ff */
[----:B------:R-:W-:Y:S01]  /*3bc0*/  IMAD.IADD R5, R7, 0x1, R5 ;  /* 0x0000000107057824 */ /* 0x000fe200078e0205 */
[----:B------:R-:W-:Y:S01]  /*3bd0*/  ULDC UR4, c[0x0][0x310] ;  /* 0x0000c40000047ab9 */ /* 0x000fe20000000800 */
[C---:B------:R-:W-:Y:S01]  /*3be0*/  @P0 VIADD R77, R9.reuse, 0xffffffe0 ;  /* 0xffffffe0094d0836 */ /* 0x040fe20000000000 */
[----:B------:R-:W-:Y:S01]  /*3bf0*/  ISETP.GE.AND P0, PT, R4, UR4, PT ;  /* 0x0000000404007c0c */ /* 0x000fe2000bf06270 */
[----:B------:R-:W-:Y:S01]  /*3c00*/  IMAD R78, R9, 0x2, R2 ;  /* 0x00000002094e7824 */ /* 0x000fe200078e0202 */
[----:B0---4-:R-:W-:Y:S01]  /*3c10*/  LEA.HI.X R57, R6, UR5, R5, 0x1, P1 ;  /* 0x0000000506397c11 */ /* 0x011fe200088f0c05 */
[C---:B------:R-:W-:Y:S01]  /*3c20*/  VIADD R12, R16.reuse, 0x80 ;  /* 0x00000080100c7836 */ /* 0x040fe20000000000 */
[C---:B------:R-:W-:Y:S01]  /*3c30*/  ISETP.GE.AND P1, PT, R16.reuse, UR4, PT ;  /* 0x0000000410007c0c */ /* 0x040fe2000bf26270 */
[----:B------:R-:W-:-:S02]  /*3c40*/  VIADD R74, R16, 0x100 ;  /* 0x00000100104a7836 */ /* 0x000fc40000000000 */
[----:B------:R-:W-:Y:S02]  /*3c50*/  VIADD R76, R16, 0x140 ;  /* 0x00000140104c7836 */ /* 0x000fe40000000000 */
[----:B------:R-:W-:-:S04]  /*3c60*/  IMAD R77, R77, 0x2, R2 ;  /* 0x000000024d4d7824 */ /* 0x000fc800078e0202 */
[----:B------:R-:W0:Y:S04]  /*3c70*/  @!P0 LDS.128 R8, [R78+0x2400] ;  /* 0x002400004e088984 */ /* 0x000e280000000c00 */
[----:B------:R-:W1:Y:S04]  /*3c80*/  @!P1 LDS.128 R4, [R78+0x400] ;  /* 0x000400004e049984 */ /* 0x000e680000000c00 */
[----:B0-----:R-:W-:Y:S01]  /*3c90*/  @!P0 STG.E.128 desc[UR40][R56.64+0x80], R8 ;  /* 0x0000800838008986 */ /* 0x001fe2000c101d28 */
[----:B------:R-:W-:-:S03]  /*3ca0*/  ISETP.GE.AND P0, PT, R13, UR4, PT ;  /* 0x000000040d007c0c */ /* 0x000fc6000bf06270 */
[----:B-1----:R-:W-:Y:S01]  /*3cb0*/  @!P1 STG.E.128 desc[UR40][R56.64], R4 ;  /* 0x0000000438009986 */ /* 0x002fe2000c101d28 */
[----:B------:R-:W-:-:S09]  /*3cc0*/  ISETP.GE.AND P1, PT, R12, UR4, PT ;  /* 0x000000040c007c0c */ /* 0x000fd2000bf26270 */
[----:B--2---:R-:W0:Y:S04]  /*3cd0*/  @!P0 LDS.128 R24, [R78+0x6400] ;  /* 0x006400004e188984 */ /* 0x004e280000000c00 */
        /* <DEDUP_REMOVED lines=48> */
.L_x_6316:
[----:B------:R-:W-:Y:S05]  /*3fe0*/  BSYNC B0 ;  /* 0x0000000000007941 */ /* 0x000fea0003800000 */
.L_x_6315:
        /* <DEDUP_REMOVED lines=17> */
.L_x_6283:
[----:B------:R-:W4:Y:S01]  /*4100*/  LDL R4, [R1] ;  /* 0x0000000001047983 */ /* 0x000f220000100800 */
[----:B------:R-:W-:Y:S01]  /*4110*/  BSSY B0, `(.L_x_6318) ;  /* 0x000004a000007945 */ /* 0x000fe20003800000 */
        /* <DEDUP_REMOVED lines=30> */
[----:B------:R-:W-:Y:S01]  /*4300*/  MOV R3, RZ ;  /* 0x000000ff00037202 */ /* 0x000fe20000000f00 */
[----:B------:R-:W-:Y:S01]  /*4310*/  IMAD.MOV.U32 R0, RZ, RZ, RZ ;  /* 0x000000ffff007224 */ /* 0x000fe200078e00ff */
        /* <DEDUP_REMOVED lines=14> */
[----:B------:R-:W-:Y:S01]  /*4400*/  CS2R R156, SRZ ;  /* 0x00000000009c7805 */ /* 0x000fe2000001ff00 */
        /* <DEDUP_REMOVED lines=15> */
[----:B--2---:R-:W-:-:S02]  /*4500*/  CS2R R24, SRZ ;  /* 0x0000000000187805 */ /* 0x004fc4000001ff00 */
[----:B------:R-:W-:Y:S02]  /*4510*/  CS2R R174, SRZ ;  /* 0x0000000000ae7805 */ /* 0x000fe4000001ff00 */
[----:B------:R-:W-:Y:S01]  /*4520*/  MOV R31, RZ ;  /* 0x000000ff001f7202 */ /* 0x000fe20000000f00 */
[----:B------:R-:W-:Y:S01]  /*4530*/  IMAD.MOV.U32 R7, RZ, RZ, RZ ;  /* 0x000000ffff077224 */ /* 0x000fe200078e00ff */
[----:B------:R-:W-:Y:S01]  /*4540*/  MOV R5, RZ ;  /* 0x000000ff00057202 */ /* 0x000fe20000000f00 */
[----:B------:R-:W-:Y:S02]  /*4550*/  IMAD.MOV.U32 R177, RZ, RZ, RZ ;  /* 0x000000ffffb17224 */ /* 0x000fe400078e00ff */
[----:B------:R-:W-:Y:S01]  /*4560*/  IMAD.MOV.U32 R27, RZ, RZ, RZ ;  /* 0x000000ffff1b7224 */ /* 0x000fe200078e00ff */
[----:B----4-:R-:W-:Y:S01]  /*4570*/  ISETP.NE.AND P1, PT, R4, 0x1, PT ;  /* 0x000000010400780c */ /* 0x010fe20003f25270 */
[----:B------:R-:W-:-:S12]  /*4580*/  @P0 BRA `(.L_x_6319) ;  /* 0x0000000000080947 */ /* 0x000fd80003800000 */
[----:B------:R-:W0:Y:S02]  /*4590*/  FENCE.VIEW.ASYNC.G ;  /* 0x00000000000073c6 */ /* 0x000e240000000100 */
[----:B0-----:R-:W-:Y:S06]  /*45a0*/  BAR.ARV 0xc, 0x120 ;  /* 0x0304800000007b1d */ /* 0x001fec0000002000 */
.L_x_6319:
[----:B------:R-:W-:Y:S05]  /*45b0*/  BSYNC B0 ;  /* 0x0000000000007941 */ /* 0x000fea0003800000 */
.L_x_6318:
        /* <DEDUP_REMOVED lines=10> */
[----:B------:R-:W-:-:S05]  /*4660*/  LOP3.LUT R3, R3, 0x1fffe, RZ, 0xc0, !PT ;  /* 0x0001fffe03037812 */ /* 0x000fca00078ec0ff */
[----:B------:R-:W-:-:S05]  /*4670*/  IMAD.IADD R3, R0, 0x1, -R3 ;  /* 0x0000000100037824 */ /* 0x000fca00078e0a03 */
[----:B------:R-:W-:-:S05]  /*4680*/  LEA R3, R3, R2, 0xf ;  /* 0x0000000203037211 */ /* 0x000fca00078e78ff */
[----:B------:R-:W-:-:S05]  /*4690*/  VIADD R3, R3, 0x400 ;  /* 0x0000040003037836 */ /* 0x000fca0000000000 */
[----:B------:R-:W-:-:S04]  /*46a0*/  SHF.R.U32.HI R3, RZ, 0x4, R3 ;  /* 0x00000004ff037819 */ /* 0x000fc80000011603 */
[----:B------:R-:W-:-:S04]  /*46b0*/  LOP3.LUT R3, R3, 0x3fff, RZ, 0xc0, !PT ;  /* 0x00003fff03037812 */ /* 0x000fc800078ec0ff */
[----:B------:R-:W-:Y:S01]  /*46c0*/  LOP3.LUT R15, R3, 0x2000000, RZ, 0xfc, !PT ;  /* 0x02000000030f7812 */ /* 0x000fe200078efcff */
[----:B------:R-:W-:Y:S06]  /*46d0*/  @!P0 BRA `(.L_x_6323) ;  /* 0x0000000000048947 */ /* 0x000fec0003800000 */
[----:B------:R-:W-:Y:S01]  /*46e0*/  BPT.TRAP 0x1 ;  /* 0x000000040000795c */ /* 0x000fe20000300000 */
.L_x_6323:
[----:B------:R-:W-:Y:S01]  /*46f0*/  IMAD R14, R18, 0x8, R2 ;  /* 0x00000008120e7824 */ /* 0x000fe200078e0202 */
[----:B------:R-:W-:Y:S01]  /*4700*/  SHF.L.U32 R3, R19, 0x1f, RZ ;  /* 0x0000001f13037819 */ /* 0x000fe200000006ff */
[----:B------:R-:W-:Y:S01]  /*4710*/  VIADD R0, R2, 0x26800 ;  /* 0x0002680002007836 */ /* 0x000fe20000000000 */
[----:B------:R-:W-:Y:S01]  /*4720*/  BSSY B0, `(.L_x_6324) ;  /* 0x0000008000007945 */ /* 0x000fe20003800000 */
[----:B------:R-:W-:Y:S01]  /*4730*/  LEA R6, R18, R15, 0xc ;  /* 0x0000000f12067211 */ /* 0x000fe200078e60ff */
[----:B------:R-:W0:Y:S01]  /*4740*/  SYNCS.PHASECHK.TRANS64.TRYWAIT P1, [R14+URZ+0x28c50], R3 ;  /* 0x028c50030e0075a7 */ /* 0x000e22000802017f */
[----:B------:R-:W-:Y:S01]  /*4750*/  IMAD.MOV.U32 R7, RZ, RZ, 0x40000040 ;  /* 0x40000040ff077424 */ /* 0x000fe200078e00ff */
[----:B------:R-:W-:-:S04]  /*4760*/  SHF.R.U32.HI R0, RZ, 0x4, R0 ;  /* 0x00000004ff007819 */ /* 0x000fc80000011600 */
[----:B------:R-:W-:-:S04]  /*4770*/  LOP3.LUT R0, R0, 0x3fff, RZ, 0xc0, !PT ;  /* 0x00003fff00007812 */ /* 0x000fc800078ec0ff */
[----:B------:R-:W-:Y:S01]  /*4780*/  LOP3.LUT R4, R0, 0x10000, RZ, 0xfc, !PT ;  /* 0x0001000000047812 */ /* 0x000fe200078efcff */
[----:B0-----:R-:W-:Y:S06]  /*4790*/  @!P1 BRA `(.L_x_6325) ;  /* 0x0000012c009c9947 */ /* 0x001fec0003800000 */
.L_x_6532:
[----:B------:R-:W-:Y:S05]  /*47a0*/  BSYNC B0 ;  /* 0x0000000000007941 */ /* 0x000fea0003800000 */
.L_x_6324:
        /* <DEDUP_REMOVED lines=14> */
[----:B------:R-:W-:Y:S01]  /*4890*/  ISETP.GE.AND P2, PT, R168, 0x2, PT ;  /* 0x00000002a800780c */ /* 0x000fe20003f46270 */
[----:B------:R-:W-:Y:S01]  /*48a0*/  IMAD.MOV.U32 R7, RZ, RZ, 0x40000040 ;  /* 0x40000040ff077424 */ /* 0x000fe200078e00ff */
[----:B------:R-:W-:Y:S01]  /*48b0*/  BSSY B0, `(.L_x_6326) ;  /* 0x00000eb000007945 */ /* 0x000fe20003800000 */
[----:B-----5:R-:W-:-:S06]  /*48c0*/  WARPGROUP.ARRIVE ;  /* 0x00000000000079c5 */ /* 0x020fcc0000000000 */
[----:B------:R-:W-:Y:S01]  /*48d0*/  HGMMA.64x256x16.F32 R24, gdesc[UR4].tnspB, RZ, !UPT, gsb0 ;  /* 0x43e00000041879f0 */ /* 0x000fe2000c0008ff */
[----:B------:R-:W-:Y:S02]  /*48e0*/  R2UR UR6, R8 ;  /* 0x00000000080672ca */ /* 0x000fe400000e0000 */
[----:B------:R-:W-:Y:S01]  /*48f0*/  R2UR UR7, R9 ;  /* 0x00000000090772ca */ /* 0x000fe200000e0000 */
[----:B------:R-:W-:Y:S01]  /*4900*/  IMAD.MOV.U32 R9, RZ, RZ, 0x40000040 ;  /* 0x40000040ff097424 */ /* 0x000fe200078e00ff */
[----:B------:R-:W-:Y:S02]  /*4910*/  R2UR UR4, R10 ;  /* 0x000000000a0472ca */ /* 0x000fe400000e0000 */
[----:B------:R-:W-:Y:S02]  /*4920*/  R2UR UR5, R11 ;  /* 0x000000000b0572ca */ /* 0x000fe400000e0000 */
[----:B------:R-:W-:Y:S02]  /*4930*/  IADD3 R8, R4, 0x4, RZ ;  /* 0x0000000404087810 */ /* 0x000fe40007ffe0ff */
[----:B-1----:R-:W-:-:S04]  /*4940*/  LOP3.LUT R0, R0, 0x7f, RZ, 0xc0, !PT ;  /* 0x0000007f00007812 */ /* 0x002fc800078ec0ff */
[----:B------:R-:W-:-:S13]  /*4950*/  ISETP.NE.AND P1, PT, R0, RZ, PT ;  /* 0x000000ff0000720c */ /* 0x000fda0003f25270 */
[----:B------:R-:W-:-:S05]  /*4960*/  @!P1 VIADD R0, R14, 0x28c60 ;  /* 0x00028c600e009836 */ /* 0x000fca0000000000 */
[----:B------:R-:W-:Y:S01]  /*4970*/  @!P1 PRMT R0, RZ, 0x654, R0 ;  /* 0x00000654ff009816 */ /* 0x000fe20000000000 */
[----:B------:R-:W-:Y:S02]  /*4980*/  WARPGROUP.DEPBAR.LE gsb0, 0x0 ;  /* 0x00008000000079c5 */ /* 0x000fe40000010000 */
[----:B------:R-:W-:-:S06]  /*4990*/  WARPGROUP.ARRIVE ;  /* 0x00000000000079c5 */ /* 0x000fcc0000000000 */
[----:B------:R-:W-:Y:S01]  /*49a0*/  HGMMA.64x256x16.F32 R24, gdesc[UR4].tnspB, R24, gsb0 ;  /* 0x43e00000041879f0 */ /* 0x000fe20008000818 */
[----:B------:R-:W-:Y:S02]  /*49b0*/  R2UR UR6, R12 ;  /* 0x000000000c0672ca */ /* 0x000fe400000e0000 */
[----:B------:R-:W-:Y:S01]  /*49c0*/  R2UR UR7, R13 ;  /* 0x000000000d0772ca */ /* 0x000fe200000e0000 */
[----:B------:R-:W-:Y:S01]  /*49d0*/  IMAD.MOV.U32 R13, RZ, RZ, 0x40000040 ;  /* 0x40000040ff0d7424 */ /* 0x000fe200078e00ff */
[----:B------:R-:W-:Y:S02]  /*49e0*/  R2UR UR4, R8 ;  /* 0x00000000080472ca */ /* 0x000fe400000e0000 */
[----:B------:R-:W-:Y:S02]  /*49f0*/  R2UR UR5, R9 ;  /* 0x00000000090572ca */ /* 0x000fe400000e0000 */
        /* <DEDUP_REMOVED lines=17> */
[----:B------:R-:W-:-:S07]  /*4b10*/  IADD3 R168, R168, -0x2, RZ ;  /* 0xfffffffea8a87810 */ /* 0x000fce0007ffe0ff */
.L_x_6333:
[----:B------:R-:W-:Y:S01]  /*4b20*/  BAR.SYNC.DEFER_BLOCKING 0xe, 0x100 ;  /* 0x0384000000007b1d */ /* 0x000fe20000010000 */
[----:B0-----:R-:W-:Y:S01]  /*4b30*/  IMAD R3, R18, 0x40, R190 ;  /* 0x0000004012037824 */ /* 0x001fe200078e02be */
[----:B------:R-:W-:Y:S01]  /*4b40*/  ISETP.GT.AND P3, PT, R168, RZ, PT ;  /* 0x000000ffa800720c */ /* 0x000fe20003f64270 */
[----:B------:R-:W-:Y:S01]  /*4b50*/  VIADD R18, R18, 0x1 ;  /* 0x0000000112127836 */ /* 0x000fe20000000000 */
[----:B------:R-:W-:Y:S01]  /*4b60*/  IADD3 R168, R168, -0x1, RZ ;  /* 0xffffffffa8a87810 */ /* 0x000fe20007ffe0ff */
[----:B------:R-:W-:-:S03]  /*4b70*/  IMAD R3, R3, 0x4, R2 ;  /* 0x0000000403037824 */ /* 0x000fc600078e0202 */
[----:B------:R-:W-:-:S04]  /*4b80*/  ISETP.NE.AND P2, PT, R18, 0x2, PT ;  /* 0x000000021200780c */ /* 0x000fc80003f45270 */
[----:B------:R-:W-:Y:S02]  /*4b90*/  SEL R6, RZ, 0x1, P2 ;  /* 0x00000001ff067807 */ /* 0x000fe40001000000 */
[----:B------:R-:W-:Y:S02]  /*4ba0*/  SEL R18, R18, RZ, P2 ;  /* 0x000000ff12127207 */ /* 0x000fe40001000000 */
[----:B------:R-:W-:Y:S01]  /*4bb0*/  LOP3.LUT R19, R19, R6, RZ, 0x3c, !PT ;  /* 0x0000000613137212 */ /* 0x000fe200078e3cff */
[----:B-12---:R-:W0:Y:S04]  /*4bc0*/  LDS R0, [R3+0x28800] ;  /* 0x0288000003007984 */ /* 0x006e280000000800 */
        /* <DEDUP_REMOVED lines=131> */
.L_x_6328:
[----:B------:R-:W-:Y:S01]  /*5400*/  IMAD R0, R18, 0x8, R2 ;  /* 0x0000000812007824 */ /* 0x000fe200078e0202 */
[----:B------:R-:W-:-:S04]  /*5410*/  SHF.L.U32 R3, R19, 0x1f, RZ ;  /* 0x0000001f13037819 */ /* 0x000fc800000006ff */
[----:B------:R0:W1:Y:S01]  /*5420*/  SYNCS.PHASECHK.TRANS64.TRYWAIT P2, [R0+URZ+0x28c50], R3 ;  /* 0x028c5003000075a7 */ /* 0x000062000804017f */
[----:B------:R-:W-:Y:S05]  /*5430*/  @!P0 BRA `(.L_x_6329) ;  /* 0x0000000000048947 */ /* 0x000fea0003800000 */
[----:B------:R-:W-:Y:S01]  /*5440*/  BPT.TRAP 0x1 ;  /* 0x000000040000795c */ /* 0x000fe20000300000 */
.L_x_6329:
[----:B------:R-:W-:Y:S04]  /*5450*/  BSSY B1, `(.L_x_6330) ;  /* 0x0000004000017945 */ /* 0x000fe80003800000 */
[----:B-1----:R-:W-:Y:S05]  /*5460*/  @P2 BRA `(.L_x_6331) ;  /* 0x0000000000082947 */ /* 0x002fea0003800000 */
[----:B------:R-:W1:Y:S02]  /*5470*/  SYNCS.PHASECHK.TRANS64.TRYWAIT P2, [R0+URZ+0x28c50], R3 ;  /* 0x028c5003000075a7 */ /* 0x000e64000804017f */
[----:B-1----:R-:W-:Y:S05]  /*5480*/  @!P2 BRA `(.L_x_6332) ;  /* 0x000001200074a947 */ /* 0x002fea0003800000 */
.L_x_6331:
[----:B------:R-:W-:Y:S05]  /*5490*/  BSYNC B1 ;  /* 0x0000000000017941 */ /* 0x000fea0003800000 */
.L_x_6330:
[----:B------:R-:W-:Y:S01]  /*54a0*/  IMAD R6, R18, 0x1000, R15 ;  /* 0x0000100012067824 */ /* 0x000fe200078e020f */
[----:B------:R-:W-:Y:S01]  /*54b0*/  R2UR UR4, R4 ;  /* 0x00000000040472ca */ /* 0x000fe200000e0000 */
[----:B------:R-:W-:Y:S01]  /*54c0*/  IMAD.MOV.U32 R7, RZ, RZ, 0x40000040 ;  /* 0x40000040ff077424 */ /* 0x000fe200078e00ff */
[----:B------:R-:W-:Y:S01]  /*54d0*/  R2UR UR5, R5 ;  /* 0x00000000050572ca */ /* 0x000fe200000e0000 */
[----:B------:R-:W-:Y:S01]  /*54e0*/  WARPGROUP.ARRIVE ;  /* 0x00000000000079c5 */ /* 0x000fe20000000000 */
[C---:B------:R-:W-:Y:S01]  /*54f0*/  R2UR UR6, R6.reuse ;  /* 0x00000000060672ca */ /* 0x040fe200000e0000 */
[----:B------:R-:W-:Y:S01]  /*5500*/  IMAD.MOV.U32 R21, RZ, RZ, 0x40000040 ;  /* 0x40000040ff157424 */ /* 0x000fe200078e00ff */
[----:B------:R-:W-:Y:S01]  /*5510*/  R2UR UR7, R7 ;  /* 0x00000000070772ca */ /* 0x000fe200000e0000 */
[----:B------:R-:W-:Y:S01]  /*5520*/  IMAD.MOV.U32 R7, RZ, RZ, 0x40000040 ;  /* 0x40000040ff077424 */ /* 0x000fe200078e00ff */
[----:B------:R-:W-:Y:S01]  /*5530*/  IADD3 R20, R6, 0x80, RZ ;  /* 0x0000008006147810 */ /* 0x000fe20007ffe0ff */
[----:B01----:R-:W-:-:S05]  /*5540*/  @!P1 VIADD R0, R0, 0x28c60 ;  /* 0x00028c6000009836 */ /* 0x003fca0000000000 */
[----:B------:R-:W-:-:S05]  /*5550*/  @!P1 PRMT R0, RZ, 0x654, R0 ;  /* 0x00000654ff009816 */ /* 0x000fca0000000000 */
        /* <DEDUP_REMOVED lines=32> */
.L_x_6327:
[----:B------:R-:W-:Y:S05]  /*5760*/  BSYNC B0 ;  /* 0x0000000000007941 */ /* 0x000fea0003800000 */
.L_x_6326:
[----:B------:R-:W-:Y:S01]  /*5770*/  BAR.SYNC.DEFER_BLOCKING 0xe, 0x100 ;  /* 0x0384000000007b1d */ /* 0x000fe20000010000 */
[C---:B0-----:R-:W-:Y:S01]  /*5780*/  IMAD R3, R18.reuse, 0x40, R190 ;  /* 0x0000004012037824 */ /* 0x041fe200078e02be */
[----:B------:R-:W-:Y:S01]  /*5790*/  PLOP3.LUT P0, PT, PT, PT, PT, 0x8, 0x0 ;  /* 0x000000000000781c */ /* 0x000fe20003f0e170 */
[----:B------:R-:W-:-:S03]  /*57a0*/  VIADD R18, R18, 0x1 ;  /* 0x0000000112127836 */ /* 0x000fc60000000000 */
[----:B------:R-:W-:Y:S02]  /*57b0*/  LEA R3, R3, R2, 0x2 ;  /* 0x0000000203037211 */ /* 0x000fe400078e10ff */
        /* <DEDUP_REMOVED lines=136> */
.L_x_6321:
[----:B------:R-:W-:Y:S02]  /*6040*/  ISETP.GE.AND P1, PT, R168, 0x1, PT ;  /* 0x00000001a800780c */ /* 0x000fe40003f26270 */
[----:B------:R-:W-:-:S11]  /*6050*/  PLOP3.LUT P0, PT, PT, PT, PT, 0x80, 0x0 ;  /* 0x000000000000781c */ /* 0x000fd60003f0f070 */
[----:B------:R-:W-:Y:S05]  /*6060*/  @!P1 BRA `(.L_x_6322) ;  /* 0x0000008800ac9947 */ /* 0x000fea0003800000 */
[----:B------:R-:W0:Y:S01]  /*6070*/  SHFL.IDX PT, R0, R212, RZ, 0x1f ;  /* 0x00001fffd4007589 */ /* 0x000e2200000e0000 */
[----:B------:R-:W-:Y:S01]  /*6080*/  BSSY B6, `(.L_x_6334) ;  /* 0x000001b000067945 */ /* 0x000fe20003800000 */
[----:B0-----:R-:W-:-:S04]  /*6090*/  LEA.HI R3, R0, R0, RZ, 0x1 ;  /* 0x0000000000037211 */ /* 0x001fc800078f08ff */
[----:B------:R-:W-:-:S05]  /*60a0*/  LOP3.LUT R3, R3, 0x1fffe, RZ, 0xc0, !PT ;  /* 0x0001fffe03037812 */ /* 0x000fca00078ec0ff */
[----:B------:R-:W-:Y:S01]  /*60b0*/  IMAD.IADD R3, R0, 0x1, -R3 ;  /* 0x0000000100037824 */ /* 0x000fe200078e0a03 */
[----:B------:R-:W-:-:S03]  /*60c0*/  IADD3 R0, R2, 0x26800, RZ ;  /* 0x0002680002007810 */ /* 0x000fc60007ffe0ff */
[----:B------:R-:W-:Y:S01]  /*60d0*/  IMAD R3, R3, 0x8000, R2 ;  /* 0x0000800003037824 */ /* 0x000fe200078e0202 */
        /* <DEDUP_REMOVED lines=21> */
.L_x_6335:
[----:B------:R-:W-:Y:S05]  /*6230*/  BSYNC B6 ;  /* 0x0000000000067941 */ /* 0x000fea0003800000 */
.L_x_6334:
        /* <DEDUP_REMOVED lines=12> */
.L_x_6339:
[----:B-1----:R1:W2:Y:S02]  /*6300*/  SYNCS.PHASECHK.TRANS64.TRYWAIT P0, [R2+URZ+0x28c00], R3 ;  /* 0x028c0003020075a7 */ /* 0x0022a4000800017f */
[----:B--2---:R-:W-:Y:S05]  /*6310*/  @!P0 NANOSLEEP.SYNCS 0x989680 ;  /* 0x009896800000895d */ /* 0x004fea0003900000 */
[----:B------:R-:W2:Y:S02]  /*6320*/  @!P0 SYNCS.PHASECHK.TRANS64 P0, [R2+URZ+0x28c00], R3 ;  /* 0x028c0003020085a7 */ /* 0x000ea4000800007f */
[----:B--2---:R-:W-:Y:S05]  /*6330*/  @!P0 BRA `(.L_x_6339) ;  /* 0xfffffffc00f08947 */ /* 0x004fea000383ffff */
.L_x_6338:
[----:B------:R-:W-:Y:S05]  /*6340*/  BSYNC B0 ;  /* 0x0000000000007941 */ /* 0x000fea0003800000 */
.L_x_6337:
[----:B------:R-:W-:Y:S05]  /*6350*/  BRA `(.L_x_6340) ;  /* 0x0000002c004c7947 */ /* 0x000fea0003800000 */
.L_x_6336:
[----:B------:R-:W0:Y:S01]  /*6360*/  LDC.64 R46, c[0x0][0x3d8] ;  /* 0x0000f600ff2e7b82 */ /* 0x000e220000000a00 */
[----:B------:R-:W-:Y:S01]  /*6370*/  VIADD R0, R2, 0x20400 ;  /* 0x0002040002007836 */ /* 0x000fe20000000000 */
[----:B-----5:R-:W-:Y:S01]  /*6380*/  SHF.R.S32.HI R3, RZ, 0x1f, R33 ;  /* 0x0000001fff037819 */ /* 0x020fe20000011421 */
[--C-:B------:R-:W-:Y:S01]  /*6390*/  IMAD.MOV.U32 R4, RZ, RZ, R16.reuse ;  /* 0x000000ffff047224 */ /* 0x100fe200078e0010 */
[----:B------:R-:W-:Y:S01]  /*63a0*/  SHF.L.U32 R24, R211, 0x2, RZ ;  /* 0x00000002d3187819 */ /* 0x000fe200000006ff */
[----:B------:R-:W-:Y:S01]  /*63b0*/  BSSY B6, `(.L_x_6341) ;  /* 0x0000032000067945 */ /* 0x000fe20003800000 */
[----:B------:R-:W-:Y:S02]  /*63c0*/  SHF.R.S32.HI R5, RZ, 0x1f, R16 ;  /* 0x0000001fff057819 */ /* 0x000fe40000011410 */
[----:B------:R-:W1:Y:S01]  /*63d0*/  LDC.64 R44, c[0x0][0x3e8] ;  /* 0x0000fa00ff2c7b82 */ /* 0x000e620000000a00 */
[----:B------:R-:W-:Y:S02]  /*63e0*/  LOP3.LUT P0, RZ, R0, 0x3ff, RZ, 0xc0, !PT ;  /* 0x000003ff00ff7812 */ /* 0x000fe4000780c0ff */
        /* <DEDUP_REMOVED lines=46> */
.L_x_6342:
[----:B------:R-:W-:Y:S05]  /*66d0*/  BSYNC B6 ;  /* 0x0000000000067941 */ /* 0x000fea0003800000 */
.L_x_6341:
        /* <DEDUP_REMOVED lines=22> */
[-C--:B------:R-:W-:Y:S01]  /*6840*/  ISETP.GE.AND P0, PT, R23, R8.reuse, PT ;  /* 0x000000081700720c */ /* 0x080fe20003f06270 */
[----:B------:R-:W-:Y:S01]  /*6850*/  BSSY B1, `(.L_x_6345) ;  /* 0x000002d000017945 */ /* 0x000fe20003800000 */
[----:B------:R-:W-:Y:S01]  /*6860*/  ISETP.GE.AND P1, PT, R223, R8, PT ;  /* 0x00000008df00720c */ /* 0x000fe20003f26270 */
[----:B------:R-:W-:Y:S01]  /*6870*/  IMAD.MOV.U32 R11, RZ, RZ, R49 ;  /* 0x000000ffff0b7224 */ /* 0x000fe200078e0031 */
[----:B------:R-:W-:Y:S01]  /*6880*/  MOV R12, R40 ;  /* 0x00000028000c7202 */ /* 0x000fe20000000f00 */
[----:B------:R-:W-:Y:S01]  /*6890*/  IMAD.MOV.U32 R13, RZ, RZ, R51 ;  /* 0x000000ffff0d7224 */ /* 0x000fe200078e0033 */
[----:B------:R-:W-:Y:S02]  /*68a0*/  CS2R R32, SRZ ;  /* 0x0000000000207805 */ /* 0x000fe4000001ff00 */
[----:B------:R-:W-:Y:S02]  /*68b0*/  CS2R R36, SRZ ;  /* 0x0000000000247805 */ /* 0x000fe4000001ff00 */
[----:B------:R-:W-:-:S02]  /*68c0*/  CS2R R30, SRZ ;  /* 0x00000000001e7805 */ /* 0x000fc4000001ff00 */
[----:B------:R-:W-:Y:S02]  /*68d0*/  CS2R R26, SRZ ;  /* 0x00000000001a7805 */ /* 0x000fe4000001ff00 */
[----:B------:R-:W-:Y:S02]  /*68e0*/  CS2R R20, SRZ ;  /* 0x0000000000147805 */ /* 0x000fe4000001ff00 */
[----:B------:R-:W-:Y:S02]  /*68f0*/  CS2R R28, SRZ ;  /* 0x00000000001c7805 */ /* 0x000fe4000001ff00 */
[----:B------:R-:W-:Y:S02]  /*6900*/  CS2R R34, SRZ ;  /* 0x0000000000227805 */ /* 0x000fe4000001ff00 */
[----:B0-----:R-:W-:Y:S02]  /*6910*/  ISETP.NE.AND P2, PT, R0, 0x1, PT ;  /* 0x000000010000780c */ /* 0x001fe40003f45270 */
[----:B------:R-:W-:-:S05]  /*6920*/  LEA R0, R185, R23, 0x6 ;  /* 0x00000017b9007211 */ /* 0x000fca00078e30ff */
[----:B------:R-:W-:-:S06]  /*6930*/  IMAD R3, R211, 0x20, R0 ;  /* 0x00000020d3037824 */ /* 0x000fcc00078e0200 */
[----:B------:R-:W0:Y:S08]  /*6940*/  @P2 LDC R10, c[0x0][0x42c] ;  /* 0x00010b00ff0a2b82 */ /* 0x000e300000000800 */
[----:B------:R-:W1:Y:S01]  /*6950*/  @P2 LDC R9, c[0x0][0x430] ;  /* 0x00010c00ff092b82 */ /* 0x000e620000000800 */
[----:B0-----:R-:W-:-:S04]  /*6960*/  @P2 IMAD.HI.U32 R0, R3, R10, RZ ;  /* 0x0000000a03002227 */ /* 0x001fc800078e00ff */
[----:B------:R-:W-:Y:S01]  /*6970*/  IMAD.MOV.U32 R10, RZ, RZ, R42 ;  /* 0x000000ffff0a7224 */ /* 0x000fe200078e002a */
        /* <DEDUP_REMOVED lines=26> */
.L_x_6346:
[----:B------:R-:W-:Y:S05]  /*6b20*/  BSYNC B1 ;  /* 0x0000000000017941 */ /* 0x000fea0003800000 */
.L_x_6345:
        /* <DEDUP_REMOVED lines=24> */
.L_x_6348:
[----:B------:R-:W-:Y:S05]  /*6cb0*/  BSYNC B1 ;  /* 0x0000000000017941 */ /* 0x000fea0003800000 */
.L_x_6347:
[C---:B------:R-:W-:Y:S01]  /*6cc0*/  IMAD.WIDE.U32 R10, R3.reuse, R4, R10 ;  /* 0x00000004030a7225 */ /* 0x040fe200078e000a */
[----:B------:R-:W-:Y:S01]  /*6cd0*/  LEA.HI R0, R206, R206, RZ, 0x1 ;  /* 0x000000cece007211 */ /* 0x000fe200078f08ff */
[----:B------:R-:W-:Y:S01]  /*6ce0*/  ULDC.64 UR4, c[0x0][0x3c8] ;  /* 0x0000f20000047ab9 */ /* 0x000fe20000000a00 */
[----:B------:R-:W-:Y:S01]  /*6cf0*/  ULDC.64 UR6, c[0x0][0x3e0] ;  /* 0x0000f80000067ab9 */ /* 0x000fe20000000a00 */
[----:B------:R-:W-:-:S04]  /*6d00*/  IMAD.WIDE.U32 R12, R3, R6, R12 ;  /* 0x00000006030c7225 */ /* 0x000fc800078e000c */
[C---:B------:R-:W-:Y:S02]  /*6d10*/  IMAD R4, R41.reuse, R4, RZ ;  /* 0x0000000429047224 */ /* 0x040fe400078e02ff */
[----:B------:R-:W-:Y:S02]  /*6d20*/  IMAD R6, R41, R6, RZ ;  /* 0x0000000629067224 */ /* 0x000fe400078e02ff */
[----:B01----:R-:W-:Y:S02]  /*6d30*/  IMAD.SHL.U32 R14, R191, 0x40, RZ ;  /* 0x00000040bf0e7824 */ /* 0x003fe400078e00ff */
[C---:B------:R-:W-:Y:S01]  /*6d40*/  IMAD R5, R3.reuse, R5, R4 ;  /* 0x0000000503057224 */ /* 0x040fe200078e0204 */
[----:B------:R-:W-:Y:S01]  /*6d50*/  LEA R4, P2, R10, UR4, 0x1 ;  /* 0x000000040a047c11 */ /* 0x000fe2000f8408ff */
[----:B------:R-:W-:Y:S01]  /*6d60*/  IMAD R3, R3, R7, R6 ;  /* 0x0000000703037224 */ /* 0x000fe200078e0206 */
[----:B------:R-:W-:Y:S01]  /*6d70*/  LOP3.LUT R7, R0, 0xfffffffe, RZ, 0xc0, !PT ;  /* 0xfffffffe00077812 */ /* 0x000fe200078ec0ff */
[----:B------:R-:W-:Y:S01]  /*6d80*/  IMAD.IADD R5, R11, 0x1, R5 ;  /* 0x000000010b057824 */ /* 0x000fe200078e0205 */
[----:B------:R-:W-:Y:S01]  /*6d90*/  LOP3.LUT R15, R14, 0x1c0, RZ, 0xc0, !PT ;  /* 0x000001c00e0f7812 */ /* 0x000fe200078ec0ff */
[----:B------:R-:W-:Y:S01]  /*6da0*/  UMOV UR4, 0xffffffff ;  /* 0xffffffff00047882 */ /* 0x000fe20000000000 */
[----:B------:R-:W-:Y:S01]  /*6db0*/  LEA R0, P3, R12, UR6, 0x1 ;  /* 0x000000060c007c11 */ /* 0x000fe2000f8608ff */
[----:B------:R-:W-:Y:S01]  /*6dc0*/  IMAD.IADD R7, R206, 0x1, -R7 ;  /* 0x00000001ce077824 */ /* 0x000fe200078e0a07 */
[----:B------:R-:W-:-:S02]  /*6dd0*/  IADD3 R3, R13, R3, RZ ;  /* 0x000000030d037210 */ /* 0x000fc40007ffe0ff */
[----:B------:R-:W-:Y:S02]  /*6de0*/  LOP3.LUT R6, R15, 0x18, R16, 0xf8, !PT ;  /* 0x000000180f067812 */ /* 0x000fe400078ef810 */
[----:B------:R-:W-:Y:S02]  /*6df0*/  SHF.R.U32.HI R15, RZ, 0x3, R15 ;  /* 0x00000003ff0f7819 */ /* 0x000fe4000001160f */
[----:B------:R-:W-:Y:S02]  /*6e00*/  LEA.HI.X R5, R10, UR5, R5, 0x1, P2 ;  /* 0x000000050a057c11 */ /* 0x000fe400090f0c05 */
[----:B------:R-:W-:Y:S02]  /*6e10*/  LEA.HI.X R3, R12, UR7, R3, 0x1, P3 ;  /* 0x000000070c037c11 */ /* 0x000fe400098f0c03 */
[----:B------:R-:W-:Y:S02]  /*6e20*/  LOP3.LUT R6, R6, R15, RZ, 0x3c, !PT ;  /* 0x0000000f06067212 */ /* 0x000fe400078e3cff */
[----:B------:R-:W-:Y:S01]  /*6e30*/  SHF.L.U32 R7, R7, 0x1f, RZ ;  /* 0x0000001f07077819 */ /* 0x000fe200000006ff */
[----:B------:R-:W-:Y:S06]  /*6e40*/  BRA.DIV UR4, `(.L_x_6349) ;  /* 0x0000010a04187947 */ /* 0x000fec000b800000 */
.L_x_6535:
[----:B------:R-:W-:-:S03]  /*6e50*/  UMOV UR4, 0xffffffff ;  /* 0xffffffff00047882 */ /* 0x000fc60000000000 */
[----:B------:R-:W-:Y:S05]  /*6e60*/  BRA.DIV UR4, `(.L_x_6350) ;  /* 0x0000010a04387947 */ /* 0x000fea000b800000 */
.L_x_6538:
[----:B------:R-:W-:-:S03]  /*6e70*/  UMOV UR4, 0xffffffff ;  /* 0xffffffff00047882 */ /* 0x000fc60000000000 */
[----:B------:R-:W-:Y:S05]  /*6e80*/  BRA.DIV UR4, `(.L_x_6351) ;  /* 0x0000010a04587947 */ /* 0x000fea000b800000 */
.L_x_6541:
[----:B------:R-:W-:-:S03]  /*6e90*/  UMOV UR4, 0xffffffff ;  /* 0xffffffff00047882 */ /* 0x000fc60000000000 */
[----:B------:R-:W-:Y:S05]  /*6ea0*/  BRA.DIV UR4, `(.L_x_6352) ;  /* 0x0000010a04787947 */ /* 0x000fea000b800000 */
.L_x_6544:
[----:B------:R-:W-:-:S03]  /*6eb0*/  UMOV UR4, 0xffffffff ;  /* 0xffffffff00047882 */ /* 0x000fc60000000000 */
[----:B------:R-:W-:Y:S05]  /*6ec0*/  BRA.DIV UR4, `(.L_x_6353) ;  /* 0x0000010a04987947 */ /* 0x000fea000b800000 */
.L_x_6547:
[----:B------:R-:W-:-:S03]  /*6ed0*/  UMOV UR4, 0xffffffff ;  /* 0xffffffff00047882 */ /* 0x000fc60000000000 */
[----:B------:R-:W-:Y:S05]  /*6ee0*/  BRA.DIV UR4, `(.L_x_6354) ;  /* 0x0000010a04b87947 */ /* 0x000fea000b800000 */
.L_x_6550:
[----:B------:R-:W-:-:S03]  /*6ef0*/  UMOV UR4, 0xffffffff ;  /* 0xffffffff00047882 */ /* 0x000fc60000000000 */
[----:B------:R-:W-:Y:S05]  /*6f00*/  BRA.DIV UR4, `(.L_x_6355) ;  /* 0x0000010a04d87947 */ /* 0x000fea000b800000 */
.L_x_6553:
[----:B------:R-:W-:-:S03]  /*6f10*/  UMOV UR4, 0xffffffff ;  /* 0xffffffff00047882 */ /* 0x000fc60000000000 */
[----:B------:R-:W-:Y:S05]  /*6f20*/  BRA.DIV UR4, `(.L_x_6356) ;  /* 0x0000010a04f87947 */ /* 0x000fea000b800000 */
.L_x_6556:
[----:B------:R-:W0:Y:S01]  /*6f30*/  SYNCS.PHASECHK.TRANS64.TRYWAIT P2, [R2+URZ+0x28c00], R7 ;  /* 0x028c0007020075a7 */ /* 0x000e22000804017f */
[----:B-----5:R-:W-:Y:S01]  /*6f40*/  IMAD.MOV.U32 R0, RZ, RZ, R32 ;  /* 0x000000ffff007224 */ /* 0x020fe200078e0020 */
[----:B------:R-:W-:Y:S01]  /*6f50*/  MOV R4, R36 ;  /* 0x0000002400047202 */ /* 0x000fe20000000f00 */
[----:B------:R-:W-:Y:S01]  /*6f60*/  IMAD.MOV.U32 R3, RZ, RZ, R33 ;  /* 0x000000ffff037224 */ /* 0x000fe200078e0021 */
[----:B------:R-:W-:Y:S01]  /*6f70*/  LOP3.LUT P3, RZ, R191, 0x4, RZ, 0xc0, !PT ;  /* 0x00000004bfff7812 */ /* 0x000fe2000786c0ff */
[----:B------:R-:W-:Y:S01]  /*6f80*/  IMAD.MOV.U32 R5, RZ, RZ, R37 ;  /* 0x000000ffff057224 */ /* 0x000fe200078e0025 */
[----:B------:R-:W-:Y:S01]  /*6f90*/  PRMT R15, R4, 0x7610, R15 ;  /* 0x00007610040f7816 */ /* 0x000fe2000000000f */
[----:B------:R-:W-:Y:S01]  /*6fa0*/  BSSY B1, `(.L_x_6357) ;  /* 0x000001c000017945 */ /* 0x000fe20003800000 */
[----:B------:R-:W-:Y:S01]  /*6fb0*/  PRMT R42, R0, 0x5410, R3 ;  /* 0x00005410002a7816 */ /* 0x000fe20000000003 */
[----:B------:R-:W-:Y:S01]  /*6fc0*/  IMAD R3, R199, 0x200, R6 ;  /* 0x00000200c7037824 */ /* 0x000fe200078e0206 */
[----:B------:R-:W-:Y:S01]  /*6fd0*/  PRMT R43, R5, 0x7610, R43 ;  /* 0x00007610052b7816 */ /* 0x000fe2000000002b */
[----:B------:R-:W-:Y:S01]  /*6fe0*/  IMAD.MOV.U32 R5, RZ, RZ, R34 ;  /* 0x000000ffff057224 */ /* 0x000fe200078e0022 */
[----:B------:R-:W-:Y:S01]  /*6ff0*/  MOV R4, R31 ;  /* 0x0000001f00047202 */ /* 0x000fe20000000f00 */
[----:B------:R-:W-:Y:S01]  /*7000*/  IMAD R10, R3, 0x2, R2 ;  /* 0x00000002030a7824 */ /* 0x000fe200078e0202 */
[----:B------:R-:W-:Y:S01]  /*7010*/  MOV R12, R21 ;  /* 0x00000015000c7202 */ /* 0x000fe20000000f00 */
[----:B------:R-:W-:Y:S01]  /*7020*/  IMAD.MOV.U32 R0, RZ, RZ, R30 ;  /* 0x000000ffff007224 */ /* 0x000fe200078e001e */
[----:B------:R-:W-:Y:S01]  /*7030*/  PRMT R44, R4, 0x7610, R44 ;  /* 0x00007610042c7816 */ /* 0x000fe2000000002c */
[----:B------:R-:W-:Y:S01]  /*7040*/  IMAD.MOV.U32 R4, RZ, RZ, R35 ;  /* 0x000000ffff047224 */ /* 0x000fe200078e0023 */
[----:B------:R-:W-:Y:S01]  /*7050*/  PRMT R11, R5, 0x7610, R11 ;  /* 0x00007610050b7816 */ /* 0x000fe2000000000b */
[----:B------:R-:W-:Y:S01]  /*7060*/  IMAD.MOV.U32 R5, RZ, RZ, R8 ;  /* 0x000000ffff057224 */ /* 0x000fe200078e0008 */
[C---:B------:R-:W-:Y:S01]  /*7070*/  IADD3 R3, R10.reuse, 0x20400, RZ ;  /* 0x000204000a037810 */ /* 0x040fe20007ffe0ff */
[----:B------:R-:W-:Y:S01]  /*7080*/  IMAD.MOV.U32 R6, RZ, RZ, R9 ;  /* 0x000000ffff067224 */ /* 0x000fe200078e0009 */
[----:B------:R-:W-:Y:S01]  /*7090*/  PRMT R43, R43, 0x5410, R0 ;  /* 0x000054102b2b7816 */ /* 0x000fe20000000000 */
[----:B------:R-:W-:Y:S01]  /*70a0*/  VIADD R0, R10, 0x20440 ;  /* 0x000204400a007836 */ /* 0x000fe20000000000 */
[----:B------:R-:W-:-:S02]  /*70b0*/  @P3 IADD3 R0, R3, -0x40, RZ ;  /* 0xffffffc003003810 */ /* 0x000fc40007ffe0ff */
        /* <DEDUP_REMOVED lines=8> */
[----:B------:R-:W-:Y:S01]  /*7140*/  IMAD.MOV.U32 R5, RZ, RZ, R29 ;  /* 0x000000ffff057224 */ /* 0x000fe200078e001d */
[----:B0-----:R-:W-:Y:S06]  /*7150*/  @!P2 BRA `(.L_x_6358) ;  /* 0x000001080094a947 */ /* 0x001fec0003800000 */
.L_x_6557:
[----:B------:R-:W-:Y:S05]  /*7160*/  BSYNC B1 ;  /* 0x0000000000017941 */ /* 0x000fea0003800000 */
.L_x_6357:
        /* <DEDUP_REMOVED lines=10> */
[--C-:B------:R-:W-:Y:S01]  /*7210*/  SHF.R.U64 R41, R36, 0x10, R37.reuse ;  /* 0x0000001024297819 */ /* 0x100fe20000001225 */
[----:B------:R-:W-:Y:S01]  /*7220*/  HADD2.F32 R15, -RZ, R15.H0_H0 ;  /* 0x2000000fff0f7230 */ /* 0x000fe20000004100 */
[----:B------:R-:W-:Y:S02]  /*7230*/  SHF.R.U32.HI R37, RZ, 0x10, R37 ;  /* 0x00000010ff257819 */ /* 0x000fe40000011625 */
[--C-:B------:R-:W-:Y:S02]  /*7240*/  SHF.R.U32.HI R36, RZ, 0x10, R35.reuse ;  /* 0x00000010ff247819 */ /* 0x100fe40000011623 */
[----:B------:R-:W-:Y:S01]  /*7250*/  SHF.R.U64 R40, R34, 0x10, R35 ;  /* 0x0000001022287819 */ /* 0x000fe20000001223 */
[----:B------:R-:W-:Y:S02]  /*7260*/  HADD2.F32 R34, -RZ, R37.H0_H0 ;  /* 0x20000025ff227230 */ /* 0x000fe40000004100 */
[----:B------:R-:W-:-:S02]  /*7270*/  HADD2.F32 R36, -RZ, R36.H0_H0 ;  /* 0x20000024ff247230 */ /* 0x000fc40000004100 */
        /* <DEDUP_REMOVED lines=8> */
[C---:B------:R-:W-:Y:S01]  /*7300*/  FMUL.FTZ R14, R4.reuse, R35 ;  /* 0x00000023040e7220 */ /* 0x040fe20000410000 */
[C---:B------:R-:W-:Y:S01]  /*7310*/  FFMA.FTZ R38, R13.reuse, R34, -R38 ;  /* 0x000000220d267223 */ /* 0x040fe20000010826 */
[----:B------:R-:W-:Y:S01]  /*7320*/  FFMA.FTZ R39, R13, R36, R37 ;  /* 0x000000240d277223 */ /* 0x000fe20000010025 */
[----:B------:R-:W-:Y:S02]  /*7330*/  HADD2.F32 R12, -RZ, R6.H1_H1 ;  /* 0x30000006ff0c7230 */ /* 0x000fe40000004100 */
[-C--:B------:R-:W-:Y:S01]  /*7340*/  FMUL.FTZ R36, R4, R15.reuse ;  /* 0x0000000f04247220 */ /* 0x080fe20000410000 */
[C---:B------:R-:W-:Y:S01]  /*7350*/  FFMA.FTZ R34, R7.reuse, R15, -R14 ;  /* 0x0000000f07227223 */ /* 0x040fe2000001080e */
[--C-:B------:R-:W-:Y:S02]  /*7360*/  HADD2.F32 R6, -RZ, R5.reuse.H0_H0 ;  /* 0x20000005ff067230 */ /* 0x100fe40000004100 */
        /* <DEDUP_REMOVED lines=8> */
[----:B------:R-:W-:Y:S01]  /*73f0*/  FFMA.FTZ R36, R11, R13, -R36 ;  /* 0x0000000d0b247223 */ /* 0x000fe20000010824 */
[C---:B------:R-:W-:Y:S01]  /*7400*/  FMUL.FTZ R7, R5.reuse, R14 ;  /* 0x0000000e05077220 */ /* 0x040fe20000410000 */
[----:B------:R-:W-:Y:S01]  /*7410*/  FMUL.FTZ R37, R5, R4 ;  /* 0x0000000405257220 */ /* 0x000fe20000410000 */
[----:B------:R-:W-:-:S02]  /*7420*/  FFMA.FTZ R11, R11, R15, R12 ;  /* 0x0000000f0b0b7223 */ /* 0x000fc4000001000c */
[C---:B------:R-:W-:Y:S01]  /*7430*/  FFMA.FTZ R5, R6.reuse, R4, -R7 ;  /* 0x0000000406057223 */ /* 0x040fe20000010807 */
[----:B------:R-:W-:Y:S01]  /*7440*/  F2FP.F16.F32.PACK_AB R7, R39, R38 ;  /* 0x000000262707723e */ /* 0x000fe200000000ff */
[----:B------:R-:W-:Y:S01]  /*7450*/  FFMA.FTZ R14, R6, R14, R37 ;  /* 0x0000000e060e7223 */ /* 0x000fe20000010025 */
[----:B------:R-:W-:Y:S02]  /*7460*/  F2FP.F16.F32.PACK_AB R4, R35, R34 ;  /* 0x000000222304723e */ /* 0x000fe400000000ff */
[----:B------:R-:W-:Y:S02]  /*7470*/  F2FP.F16.F32.PACK_AB R6, R11, R36 ;  /* 0x000000240b06723e */ /* 0x000fe400000000ff */
[----:B------:R-:W-:-:S05]  /*7480*/  F2FP.F16.F32.PACK_AB R5, R14, R5 ;  /* 0x000000050e05723e */ /* 0x000fca00000000ff */
[----:B------:R1:W-:Y:S02]  /*7490*/  STS.128 [R10+0x20400], R4 ;  /* 0x020400040a007388 */ /* 0x0003e40000000c00 */
.L_x_6362:
[----:B------:R-:W-:Y:S05]  /*74a0*/  BSYNC B2 ;  /* 0x0000000000027941 */ /* 0x000fea0003800000 */
.L_x_6361:
[----:B------:R-:W-:Y:S05]  /*74b0*/  @P2 BRA `(.L_x_6360) ;  /* 0x0000000000a82947 */ /* 0x000fea0003800000 */
[----:B01----:R-:W0:Y:S01]  /*74c0*/  LDS.128 R4, [R0] ;  /* 0x0000000000047984 */ /* 0x003e220000000c00 */
[--C-:B------:R-:W-:Y:S01]  /*74d0*/  SHF.R.U64 R37, R32, 0x10, R33.reuse ;  /* 0x0000001020257819 */ /* 0x100fe20000001221 */
[----:B------:R-:W-:Y:S01]  /*74e0*/  HADD2.F32 R15, -RZ, R42.H0_H0 ;  /* 0x2000002aff0f7230 */ /* 0x000fe20000004100 */
[----:B------:R-:W-:Y:S02]  /*74f0*/  SHF.R.U32.HI R33, RZ, 0x10, R33 ;  /* 0x00000010ff217819 */ /* 0x000fe40000011621 */
[--C-:B------:R-:W-:Y:S02]  /*7500*/  SHF.R.U32.HI R32, RZ, 0x10, R31.reuse ;  /* 0x00000010ff207819 */ /* 0x100fe4000001161f */
[----:B------:R-:W-:Y:S01]  /*7510*/  SHF.R.U64 R36, R30, 0x10, R31 ;  /* 0x000000101e247819 */ /* 0x000fe2000000121f */
[----:B------:R-:W-:Y:S02]  /*7520*/  HADD2.F32 R30, -RZ, R33.H0_H0 ;  /* 0x20000021ff1e7230 */ /* 0x000fe40000004100 */
[----:B------:R-:W-:-:S02]  /*7530*/  HADD2.F32 R32, -RZ, R32.H0_H0 ;  /* 0x20000020ff207230 */ /* 0x000fc40000004100 */
[----:B------:R-:W-:Y:S02]  /*7540*/  HADD2.F32 R31, -RZ, R43.H1_H1 ;  /* 0x3000002bff1f7230 */ /* 0x000fe40000004100 */
        /* <DEDUP_REMOVED lines=32> */
[----:B------:R2:W-:Y:S02]  /*7750*/  STS.128 [R0], R4 ;  /* 0x0000000400007388 */ /* 0x0005e40000000c00 */
.L_x_6360:
[----:B------:R-:W-:Y:S05]  /*7760*/  BSYNC B1 ;  /* 0x0000000000017941 */ /* 0x000fea0003800000 */
.L_x_6359:
[----:B------:R-:W-:Y:S05]  /*7770*/  @P1 BRA `(.L_x_6363) ;  /* 0x0000001800201947 */ /* 0x000fea0003800000 */
[----:B-12---:R-:W1:Y:S01]  /*7780*/  LDC R5, c[0x0][0x3d4] ;  /* 0x0000f500ff057b82 */ /* 0x006e620000000800 */
[C---:B------:R-:W-:Y:S01]  /*7790*/  IADD3 R4, R24.reuse, 0x10, RZ ;  /* 0x0000001018047810 */ /* 0x040fe20007ffe0ff */
[----:B------:R-:W-:Y:S01]  /*77a0*/  BSSY B1, `(.L_x_6364) ;  /* 0x000002e000017945 */ /* 0x000fe20003800000 */
[-C--:B-1----:R-:W-:Y:S02]  /*77b0*/  ISETP.GE.AND P0, PT, R24, R5.reuse, PT ;  /* 0x000000051800720c */ /* 0x082fe40003f06270 */
[----:B------:R-:W-:-:S11]  /*77c0*/  ISETP.GE.AND P1, PT, R4, R5, PT ;  /* 0x000000050400720c */ /* 0x000fd60003f26270 */
[----:B------:R-:W-:Y:S05]  /*77d0*/  @P0 BRA `(.L_x_6365) ;  /* 0x0000000000a80947 */ /* 0x000fea0003800000 */
[----:B0-----:R-:W0:Y:S01]  /*77e0*/  LDS.128 R4, [R10+0x21400] ;  /* 0x021400000a047984 */ /* 0x001e220000000c00 */
[--C-:B------:R-:W-:Y:S01]  /*77f0*/  SHF.R.U64 R31, R26, 0x10, R27.reuse ;  /* 0x000000101a1f7819 */ /* 0x100fe2000000121b */
[----:B------:R-:W-:Y:S01]  /*7800*/  HADD2.F32 R25, -RZ, R47.H0_H0 ;  /* 0x2000002fff197230 */ /* 0x000fe20000004100 */
[----:B------:R-:W-:Y:S01]  /*7810*/  SHF.R.U32.HI R24, RZ, 0x10, R27 ;  /* 0x00000010ff187819 */ /* 0x000fe2000001161b */
[----:B------:R-:W-:Y:S01]  /*7820*/  HADD2.F32 R15, -RZ, R45.H0_H0 ;  /* 0x2000002dff0f7230 */ /* 0x000fe20000004100 */
[--C-:B------:R-:W-:Y:S02]  /*7830*/  SHF.R.U32.HI R26, RZ, 0x10, R29.reuse ;  /* 0x00000010ff1a7819 */ /* 0x100fe4000001161d */
[----:B------:R-:W-:Y:S01]  /*7840*/  SHF.R.U64 R30, R28, 0x10, R29 ;  /* 0x000000101c1e7819 */ /* 0x000fe2000000121d */
[----:B------:R-:W-:Y:S02]  /*7850*/  HADD2.F32 R24, -RZ, R24.H0_H0 ;  /* 0x20000018ff187230 */ /* 0x000fe40000004100 */
[----:B------:R-:W-:-:S02]  /*7860*/  HADD2.F32 R26, -RZ, R26.H0_H0 ;  /* 0x2000001aff1a7230 */ /* 0x000fc40000004100 */
        /* <DEDUP_REMOVED lines=13> */
[----:B------:R-:W-:Y:S02]  /*7940*/  HADD2.F32 R6, -RZ, R5.H0_H0 ;  /* 0x20000005ff067230 */ /* 0x000fe40000004100 */
[----:B------:R-:W-:Y:S02]  /*7950*/  HADD2.F32 R15, -RZ, R47.H1_H1 ;  /* 0x3000002fff0f7230 */ /* 0x000fe40000004100 */
        /* <DEDUP_REMOVED lines=18> */
.L_x_6365:
[----:B------:R-:W-:Y:S05]  /*7a80*/  BSYNC B1 ;  /* 0x0000000000017941 */ /* 0x000fea0003800000 */
.L_x_6364:
[----:B------:R-:W-:Y:S05]  /*7a90*/  @P1 BRA `(.L_x_6363) ;  /* 0x0000001400581947 */ /* 0x000fea0003800000 */
[----:B01----:R-:W0:Y:S01]  /*7aa0*/  LDS.128 R4, [R0+0x1000] ;  /* 0x0010000000047984 */ /* 0x003e220000000c00 */
[----:B------:R-:W-:Y:S01]  /*7ab0*/  SHF.R.U32.HI R13, RZ, 0x10, R9 ;  /* 0x00000010ff0d7819 */ /* 0x000fe20000011609 */
[----:B------:R-:W-:Y:S01]  /*7ac0*/  HADD2.F32 R12, -RZ, R3.H1_H1 ;  /* 0x30000003ff0c7230 */ /* 0x000fe20000004100 */
        /* <DEDUP_REMOVED lines=15> */
[C---:B------:R-:W-:Y:S01]  /*7bc0*/  FMUL.FTZ R20, R4.reuse, R14 ;  /* 0x0000000e04147220 */ /* 0x040fe20000410000 */
[-C--:B------:R-:W-:Y:S01]  /*7bd0*/  FMUL.FTZ R24, R4, R12.reuse ;  /* 0x0000000c04187220 */ /* 0x080fe20000410000 */
[----:B------:R-:W-:Y:S02]  /*7be0*/  HADD2.F32 R6, -RZ, R5.H0_H0 ;  /* 0x20000005ff067230 */ /* 0x000fe40000004100 */
[----:B------:R-:W-:Y:S01]  /*7bf0*/  FFMA.FTZ R21, R10, R13, -R21 ;  /* 0x0000000d0a157223 */ /* 0x000fe20000010815 */
[----:B------:R-:W-:Y:S02]  /*7c00*/  HADD2.F32 R11, -RZ, R46.H1_H1 ;  /* 0x3000002eff0b7230 */ /* 0x000fe40000004100 */
[C---:B------:R-:W-:Y:S01]  /*7c10*/  FFMA.FTZ R20, R7.reuse, R12, -R20 ;  /* 0x0000000c07147223 */ /* 0x040fe20000010814 */
[----:B------:R-:W-:Y:S02]  /*7c20*/  HADD2.F32 R4, -RZ, R3.H0_H0 ;  /* 0x20000003ff047230 */ /* 0x000fe40000004100 */
[----:B------:R-:W-:Y:S01]  /*7c30*/  FFMA.FTZ R7, R7, R14, R24 ;  /* 0x0000000e07077223 */ /* 0x000fe20000010018 */
[----:B------:R-:W-:-:S02]  /*7c40*/  HADD2.F32 R5, -RZ, R5.H1_H1 ;  /* 0x30000005ff057230 */ /* 0x000fc40000004100 */
[CC--:B------:R-:W-:Y:S01]  /*7c50*/  FMUL.FTZ R13, R9.reuse, R11.reuse ;  /* 0x0000000b090d7220 */ /* 0x0c0fe20000410000 */
[----:B------:R-:W-:Y:S02]  /*7c60*/  HADD2.F32 R10, -RZ, R25.H0_H0 ;  /* 0x20000019ff0a7230 */ /* 0x000fe40000004100 */
[-C--:B------:R-:W-:Y:S01]  /*7c70*/  FMUL.FTZ R12, R9, R4.reuse ;  /* 0x00000004090c7220 */ /* 0x080fe20000410000 */
[----:B------:R-:W-:Y:S02]  /*7c80*/  HADD2.F32 R3, -RZ, R27.H0_H0 ;  /* 0x2000001bff037230 */ /* 0x000fe40000004100 */
[C---:B------:R-:W-:Y:S01]  /*7c90*/  FFMA.FTZ R13, R8.reuse, R4, -R13 ;  /* 0x00000004080d7223 */ /* 0x040fe2000001080d */
[C---:B------:R-:W-:Y:S01]  /*7ca0*/  FMUL.FTZ R9, R5.reuse, R10 ;  /* 0x0000000a05097220 */ /* 0x040fe20000410000 */
[----:B------:R-:W-:Y:S01]  /*7cb0*/  FFMA.FTZ R12, R8, R11, R12 ;  /* 0x0000000b080c7223 */ /* 0x000fe2000001000c */
[----:B------:R-:W-:Y:S01]  /*7cc0*/  FMUL.FTZ R5, R5, R3 ;  /* 0x0000000305057220 */ /* 0x000fe20000410000 */
[----:B------:R-:W-:Y:S01]  /*7cd0*/  F2FP.F16.F32.PACK_AB R11, R26, R21 ;  /* 0x000000151a0b723e */ /* 0x000fe200000000ff */
[C---:B------:R-:W-:Y:S01]  /*7ce0*/  FFMA.FTZ R9, R6.reuse, R3, -R9 ;  /* 0x0000000306097223 */ /* 0x040fe20000010809 */
[----:B------:R-:W-:Y:S01]  /*7cf0*/  F2FP.F16.F32.PACK_AB R8, R7, R20 ;  /* 0x000000140708723e */ /* 0x000fe200000000ff */
[----:B------:R-:W-:Y:S01]  /*7d00*/  FFMA.FTZ R6, R6, R10, R5 ;  /* 0x0000000a06067223 */ /* 0x000fe20000010005 */
[----:B------:R-:W-:-:S04]  /*7d10*/  F2FP.F16.F32.PACK_AB R10, R12, R13 ;  /* 0x0000000d0c0a723e */ /* 0x000fc800000000ff */
[----:B------:R-:W-:-:S05]  /*7d20*/  F2FP.F16.F32.PACK_AB R9, R6, R9 ;  /* 0x000000090609723e */ /* 0x000fca00000000ff */
[----:B------:R3:W-:Y:S01]  /*7d30*/  STS.128 [R0+0x1000], R8 ;  /* 0x0010000800007388 */ /* 0x0007e20000000c00 */
[----:B------:R-:W-:Y:S05]  /*7d40*/  BRA `(.L_x_6363) ;  /* 0x0000001000ac7947 */ /* 0x000fea0003800000 */
.L_x_6344:
        /* <DEDUP_REMOVED lines=17> */
[----:B------:R-:W-:Y:S02]  /*7e60*/  @!P0 IADD3 R11, P5, R54, R29, RZ ;  /* 0x0000001d360b8210 */ /* 0x000fe40007fbe0ff */
[----:B------:R-:W-:Y:S02]  /*7e70*/  @!P0 LEA.HI.X R9, R9, UR5, R10, 0x1, P4 ;  /* 0x0000000509098c11 */ /* 0x000fe4000a0f0c0a */
[----:B------:R-:W-:Y:S01]  /*7e80*/  @!P0 LEA R10, P2, R11, UR6, 0x1 ;  /* 0x000000060b0a8c11 */ /* 0x000fe2000f8408ff */
[----:B------:R-:W-:Y:S01]  /*7e90*/  @!P0 IMAD.X R24, R59, 0x1, R28, P5 ;  /* 0x000000013b188824 */ /* 0x000fe200028e061c */
[----:B0-----:R-:W-:Y:S02]  /*7ea0*/  @!P1 LEA R12, P3, R13, R14, 0x1 ;  /* 0x0000000e0d0c9211 */ /* 0x001fe400078608ff */
[----:B------:R-:W-:-:S02]  /*7eb0*/  CS2R R28, SRZ ;  /* 0x00000000001c7805 */ /* 0x000fc4000001ff00 */
[----:B------:R-:W-:Y:S01]  /*7ec0*/  @!P0 LEA.HI.X R11, R11, UR7, R24, 0x1, P2 ;  /* 0x000000070b0b8c11 */ /* 0x000fe200090f0c18 */
[----:B------:R0:W5:Y:S01]  /*7ed0*/  @!P0 LDG.E.128 R32, desc[UR40][R8.64] ;  /* 0x0000002808208981 */ /* 0x000162000c1e1d00 */
[----:B------:R-:W-:Y:S02]  /*7ee0*/  @!P1 LEA.HI.X R13, R13, R15, R20, 0x1, P3 ;  /* 0x0000000f0d0d9211 */ /* 0x000fe400018f0c14 */
[----:B-1----:R-:W-:-:S04]  /*7ef0*/  @!P1 LEA R14, P4, R0, R30, 0x1 ;  /* 0x0000001e000e9211 */ /* 0x002fc800078808ff */
[----:B------:R-:W-:Y:S02]  /*7f00*/  @!P1 LEA.HI.X R15, R0, R31, R3, 0x1, P4 ;  /* 0x0000001f000f9211 */ /* 0x000fe400020f0c03 */
[----:B------:R-:W-:Y:S01]  /*7f10*/  CS2R R30, SRZ ;  /* 0x00000000001e7805 */ /* 0x000fe2000001ff00 */
[----:B------:R-:W1:Y:S05]  /*7f20*/  LDC R0, c[0x0][0x428] ;  /* 0x00010a00ff007b82 */ /* 0x000e6a0000000800 */
[----:B------:R-:W5:Y:S01]  /*7f30*/  @!P1 LDG.E.128 R28, desc[UR40][R14.64] ;  /* 0x000000280e1c9981 */ /* 0x000f62000c1e1d00 */
[----:B-1----:R-:W-:-:S13]  /*7f40*/  ISETP.NE.AND P2, PT, R0, 0x1, PT ;  /* 0x000000010000780c */ /* 0x002fda0003f45270 */
[----:B0-----:R-:W0:Y:S08]  /*7f50*/  @P2 LDC R8, c[0x0][0x42c] ;  /* 0x00010b00ff082b82 */ /* 0x001e300000000800 */
[----:B------:R-:W1:Y:S01]  /*7f60*/  @P2 LDC R9, c[0x0][0x430] ;  /* 0x00010c00ff092b82 */ /* 0x000e620000000800 */
[----:B------:R-:W-:-:S05]  /*7f70*/  IMAD R0, R185, 0x40, R23 ;  /* 0x00000040b9007824 */ /* 0x000fca00078e0217 */
[----:B------:R-:W-:Y:S02]  /*7f80*/  LEA R3, R211, R0, 0x5 ;  /* 0x00000000d3037211 */ /* 0x000fe400078e28ff */
[----:B------:R-:W-:Y:S02]  /*7f90*/  CS2R R36, SRZ ;  /* 0x0000000000247805 */ /* 0x000fe4000001ff00 */
[----:B------:R-:W-:Y:S02]  /*7fa0*/  CS2R R38, SRZ ;  /* 0x0000000000267805 */ /* 0x000fe4000001ff00 */
[----:B------:R-:W-:Y:S02]  /*7fb0*/  CS2R R24, SRZ ;  /* 0x0000000000187805 */ /* 0x000fe4000001ff00 */
[----:B------:R-:W-:Y:S02]  /*7fc0*/  CS2R R26, SRZ ;  /* 0x00000000001a7805 */ /* 0x000fe4000001ff00 */
        /* <DEDUP_REMOVED lines=24> */
.L_x_6560:
[----:B------:R-:W-:-:S03]  /*8150*/  UMOV UR4, 0xffffffff ;  /* 0xffffffff00047882 */ /* 0x000fc60000000000 */
[----:B------:R-:W-:Y:S05]  /*8160*/  BRA.DIV UR4, `(.L_x_6367) ;  /* 0x000000fa04cc7947 */ /* 0x000fea000b800000 */
.L_x_6563:
[----:B------:R-:W-:-:S03]  /*8170*/  UMOV UR4, 0xffffffff ;  /* 0xffffffff00047882 */ /* 0x000fc60000000000 */
[----:B------:R-:W-:Y:S05]  /*8180*/  BRA.DIV UR4, `(.L_x_6368) ;  /* 0x000000fa04ec7947 */ /* 0x000fea000b800000 */
.L_x_6566:
[----:B------:R-:W-:-:S03]  /*8190*/  UMOV UR4, 0xffffffff ;  /* 0xffffffff00047882 */ /* 0x000fc60000000000 */
[----:B------:R-:W-:Y:S05]  /*81a0*/  BRA.DIV UR4, `(.L_x_6369) ;  /* 0x000000fe040c7947 */ /* 0x000fea000b800000 */
.L_x_6569:
[----:B------:R-:W-:-:S03]  /*81b0*/  UMOV UR4, 0xffffffff ;  /* 0xffffffff00047882 */ /* 0x000fc60000000000 */
[----:B------:R-:W-:Y:S05]  /*81c0*/  BRA.DIV UR4, `(.L_x_6370) ;  /* 0x000000fe042c7947 */ /* 0x000fea000b800000 */
.L_x_6572:
[----:B------:R-:W-:Y:S01]  /*81d0*/  UMOV UR4, 0xffffffff ;  /* 0xffffffff00047882 */ /* 0x000fe20000000000 */
[----:B------:R-:W-:Y:S02]  /*81e0*/  LOP3.LUT R5, R6, 0xfffffffe, RZ, 0xc0, !PT ;  /* 0xfffffffe06057812 */ /* 0x000fe400078ec0ff */
[----:B------:R-:W-:Y:S05]  /*81f0*/  BRA.DIV UR4, `(.L_x_6371) ;  /* 0x000000fe04487947 */ /* 0x000fea000b800000 */
.L_x_6575:
[----:B------:R-:W-:Y:S01]  /*8200*/  UMOV UR4, 0xffffffff ;  /* 0xffffffff00047882 */ /* 0x000fe20000000000 */
[----:B------:R-:W-:Y:S02]  /*8210*/  IMAD.IADD R5, R206, 0x1, -R5 ;  /* 0x00000001ce057824 */ /* 0x000fe400078e0a05 */
[----:B------:R-:W-:Y:S05]  /*8220*/  BRA.DIV UR4, `(.L_x_6372) ;  /* 0x000000fe04647947 */ /* 0x000fea000b800000 */
.L_x_6578:
[----:B------:R-:W-:Y:S01]  /*8230*/  UMOV UR4, 0xffffffff ;  /* 0xffffffff00047882 */ /* 0x000fe20000000000 */
[----:B------:R-:W-:Y:S02]  /*8240*/  SHF.L.U32 R3, R5, 0x1f, RZ ;  /* 0x0000001f05037819 */ /* 0x000fe400000006ff */
[----:B------:R-:W-:Y:S05]  /*8250*/  BRA.DIV UR4, `(.L_x_6373) ;  /* 0x000000fe04807947 */ /* 0x000fea000b800000 */
.L_x_6581:
        /* <DEDUP_REMOVED lines=8> */
[----:B------:R-:W-:Y:S02]  /*82e0*/  PRMT R50, R50, 0x5410, R0 ;  /* 0x0000541032327816 */ /* 0x000fe40000000000 */
        /* <DEDUP_REMOVED lines=10> */
[----:B------:R-:W-:-:S02]  /*8390*/  PRMT R49, R49, 0x5410, R0 ;  /* 0x0000541031317816 */ /* 0x000fc40000000000 */
[----:B------:R-:W-:Y:S01]  /*83a0*/  PRMT R53, R5, 0x5410, R6 ;  /* 0x0000541005357816 */ /* 0x000fe20000000006 */
[----:B------:R-:W-:Y:S01]  /*83b0*/  IMAD.MOV.U32 R5, RZ, RZ, R26 ;  /* 0x000000ffff057224 */ /* 0x000fe200078e001a */
[----:B------:R-:W-:Y:S01]  /*83c0*/  MOV R0, R28 ;  /* 0x0000001c00007202 */ /* 0x000fe20000000f00 */
[----:B------:R-:W-:-:S03]  /*83d0*/  IMAD.MOV.U32 R6, RZ, RZ, R27 ;  /* 0x000000ffff067224 */ /* 0x000fc600078e001b */
[----:B------:R-:W-:Y:S01]  /*83e0*/  PRMT R52, R0, 0x5410, R4 ;  /* 0x0000541000347816 */ /* 0x000fe20000000004 */
[----:B------:R-:W-:Y:S01]  /*83f0*/  IMAD.IADD R0, R16, 0x1, R41 ;  /* 0x0000000110007824 */ /* 0x000fe200078e0229 */
[----:B------:R-:W-:Y:S01]  /*8400*/  PRMT R54, R5, 0x5410, R6 ;  /* 0x0000541005367816 */ /* 0x000fe20000000006 */
[----:B0-----:R-:W-:Y:S06]  /*8410*/  @!P2 BRA `(.L_x_6375) ;  /* 0x000000fc0038a947 */ /* 0x001fec0003800000 */
.L_x_6582:
[----:B------:R-:W-:Y:S05]  /*8420*/  BSYNC B1 ;  /* 0x0000000000017941 */ /* 0x000fea0003800000 */
.L_x_6374:
[----:B------:R-:W-:Y:S01]  /*8430*/  BSSY B1, `(.L_x_6376) ;  /* 0x0000063000017945 */ /* 0x000fe20003800000 */
[----:B------:R-:W-:Y:S01]  /*8440*/  IMAD.MOV.U32 R55, RZ, RZ, R30 ;  /* 0x000000ffff377224 */ /* 0x000fe200078e001e */
[----:B------:R-:W-:Y:S02]  /*8450*/  MOV R57, R31 ;  /* 0x0000001f00397202 */ /* 0x000fe40000000f00 */
[----:B0-----:R-:W-:Y:S01]  /*8460*/  LOP3.LUT R3, R0, 0x38, RZ, 0xc0, !PT ;  /* 0x0000003800037812 */ /* 0x001fe200078ec0ff */
        /* <DEDUP_REMOVED lines=13> */
[--C-:B------:R-:W-:Y:S01]  /*8540*/  SHF.R.U64 R44, R38, 0x10, R39.reuse ;  /* 0x00000010262c7819 */ /* 0x100fe20000001227 */
[----:B------:R-:W-:Y:S01]  /*8550*/  IMAD R5, R199, 0x200, R0 ;  /* 0x00000200c7057824 */ /* 0x000fe200078e0200 */
[----:B------:R-:W-:Y:S02]  /*8560*/  LOP3.LUT R0, R7, R3, R4, 0x1e, !PT ;  /* 0x0000000307007212 */ /* 0x000fe400078e1e04 */
[----:B------:R-:W-:Y:S01]  /*8570*/  SHF.R.U32.HI R41, RZ, 0x10, R39 ;  /* 0x00000010ff297819 */ /* 0x000fe20000011627 */
[----:B------:R-:W-:Y:S01]  /*8580*/  IMAD R42, R5, 0x2, R2 ;  /* 0x00000002052a7824 */ /* 0x000fe200078e0202 */
[----:B------:R-:W-:-:S02]  /*8590*/  LEA R9, R199, R0, 0x9 ;  /* 0x00000000c7097211 */ /* 0x000fc400078e48ff */
[----:B------:R-:W-:Y:S01]  /*85a0*/  SHF.R.U32.HI R46, RZ, 0x10, R35 ;  /* 0x00000010ff2e7819 */ /* 0x000fe20000011623 */
[----:B------:R-:W-:Y:S01]  /*85b0*/  HADD2.F32 R35, -RZ, R36.H0_H0 ;  /* 0x20000024ff237230 */ /* 0x000fe20000004100 */
[----:B------:R-:W0:Y:S01]  /*85c0*/  LDS.128 R4, [R42+0x20400] ;  /* 0x020400002a047984 */ /* 0x000e220000000c00 */
[----:B------:R-:W-:Y:S02]  /*85d0*/  IMAD R43, R9, 0x2, R2 ;  /* 0x00000002092b7824 */ /* 0x000fe400078e0202 */
[----:B------:R-:W-:-:S03]  /*85e0*/  HADD2.F32 R36, -RZ, R50.H0_H0 ;  /* 0x20000032ff247230 */ /* 0x000fc60000004100 */
[----:B------:R-:W1:Y:S01]  /*85f0*/  LDS.128 R8, [R43+0x20400] ;  /* 0x020400002b087984 */ /* 0x000e620000000c00 */
[--C-:B0-----:R-:W-:Y:S02]  /*8600*/  HADD2.F32 R12, -RZ, R5.reuse.H0_H0 ;  /* 0x20000005ff0c7230 */ /* 0x101fe40000004100 */
[----:B------:R-:W-:Y:S02]  /*8610*/  HADD2.F32 R5, -RZ, R5.H1_H1 ;  /* 0x30000005ff057230 */ /* 0x000fe40000004100 */
[----:B------:R-:W-:Y:S02]  /*8620*/  HADD2.F32 R13, -RZ, R7.H0_H0 ;  /* 0x20000007ff0d7230 */ /* 0x000fe40000004100 */
[--C-:B-1----:R-:W-:Y:S02]  /*8630*/  HADD2.F32 R15, -RZ, R9.reuse.H0_H0 ;  /* 0x20000009ff0f7230 */ /* 0x102fe40000004100 */
[----:B------:R-:W-:Y:S02]  /*8640*/  HADD2.F32 R20, -RZ, R9.H1_H1 ;  /* 0x30000009ff147230 */ /* 0x000fe40000004100 */
[----:B------:R-:W-:-:S02]  /*8650*/  HADD2.F32 R21, -RZ, R11.H0_H0 ;  /* 0x2000000bff157230 */ /* 0x000fc40000004100 */
[CC--:B------:R-:W-:Y:S01]  /*8660*/  FMUL.FTZ R37, R15.reuse, R34.reuse ;  /* 0x000000220f257220 */ /* 0x0c0fe20000410000 */
[----:B------:R-:W-:Y:S01]  /*8670*/  FMUL.FTZ R39, R15, R33 ;  /* 0x000000210f277220 */ /* 0x000fe20000410000 */
[----:B------:R-:W-:Y:S02]  /*8680*/  HADD2.F32 R15, -RZ, R40.H0_H0 ;  /* 0x20000028ff0f7230 */ /* 0x000fe40000004100 */
[----:B------:R-:W-:Y:S01]  /*8690*/  FMUL.FTZ R38, R20, R35 ;  /* 0x0000002314267220 */ /* 0x000fe20000410000 */
[C---:B------:R-:W-:Y:S01]  /*86a0*/  FFMA.FTZ R37, R12.reuse, R33, -R37 ;  /* 0x000000210c257223 */ /* 0x040fe20000010825 */
[----:B------:R-:W-:Y:S01]  /*86b0*/  FFMA.FTZ R39, R12, R34, R39 ;  /* 0x000000220c277223 */ /* 0x000fe20000010027 */
[----:B------:R-:W-:Y:S02]  /*86c0*/  HADD2.F32 R12, -RZ, R51.H1_H1 ;  /* 0x30000033ff0c7230 */ /* 0x000fe40000004100 */
[----:B------:R-:W-:Y:S01]  /*86d0*/  FMUL.FTZ R40, R21, R36 ;  /* 0x0000002415287220 */ /* 0x000fe20000410000 */
[----:B------:R-:W-:-:S02]  /*86e0*/  HADD2.F32 R32, -RZ, R11.H1_H1 ;  /* 0x3000000bff207230 */ /* 0x000fc40000004100 */
[-C--:B------:R-:W-:Y:S01]  /*86f0*/  FMUL.FTZ R20, R20, R15.reuse ;  /* 0x0000000f14147220 */ /* 0x080fe20000410000 */
[----:B------:R-:W-:Y:S02]  /*8700*/  HADD2.F32 R33, -RZ, R41.H0_H0 ;  /* 0x20000029ff217230 */ /* 0x000fe40000004100 */
[-C--:B------:R-:W-:Y:S01]  /*8710*/  FMUL.FTZ R21, R21, R12.reuse ;  /* 0x0000000c15157220 */ /* 0x080fe20000410000 */
[C---:B------:R-:W-:Y:S01]  /*8720*/  FFMA.FTZ R38, R5.reuse, R15, -R38 ;  /* 0x0000000f05267223 */ /* 0x040fe20000010826 */
[----:B------:R-:W-:Y:S02]  /*8730*/  HADD2.F32 R14, -RZ, R7.H1_H1 ;  /* 0x30000007ff0e7230 */ /* 0x000fe40000004100 */
[----:B------:R-:W-:Y:S01]  /*8740*/  FFMA.FTZ R34, R5, R35, R20 ;  /* 0x0000002305227223 */ /* 0x000fe20000010014 */
[C---:B------:R-:W-:Y:S01]  /*8750*/  FFMA.FTZ R40, R13.reuse, R12, -R40 ;  /* 0x0000000c0d287223 */ /* 0x040fe20000010828 */
[----:B------:R-:W-:Y:S02]  /*8760*/  HADD2.F32 R15, -RZ, R46.H0_H0 ;  /* 0x2000002eff0f7230 */ /* 0x000fe40000004100 */
[----:B------:R-:W-:Y:S01]  /*8770*/  FFMA.FTZ R36, R13, R36, R21 ;  /* 0x000000240d247223 */ /* 0x000fe20000010015 */
[----:B------:R-:W-:-:S02]  /*8780*/  HADD2.F32 R9, -RZ, R8.H0_H0 ;  /* 0x20000008ff097230 */ /* 0x000fc40000004100 */
[C---:B------:R-:W-:Y:S01]  /*8790*/  FMUL.FTZ R21, R32.reuse, R33 ;  /* 0x0000002120157220 */ /* 0x040fe20000410000 */
[----:B------:R-:W-:Y:S02]  /*87a0*/  HADD2.F32 R5, -RZ, R50.H1_H1 ;  /* 0x30000032ff057230 */ /* 0x000fe40000004100 */
[-C--:B------:R-:W-:Y:S01]  /*87b0*/  FMUL.FTZ R41, R32, R15.reuse ;  /* 0x0000000f20297220 */ /* 0x080fe20000410000 */
[----:B------:R-:W-:Y:S02]  /*87c0*/  HADD2.F32 R13, -RZ, R49.H0_H0 ;  /* 0x20000031ff0d7230 */ /* 0x000fe40000004100 */
[----:B------:R-:W-:Y:S01]  /*87d0*/  FFMA.FTZ R35, R14, R15, -R21 ;  /* 0x0000000f0e237223 */ /* 0x000fe20000010815 */
[----:B------:R-:W-:Y:S02]  /*87e0*/  HADD2.F32 R0, -RZ, R4.H0_H0 ;  /* 0x20000004ff007230 */ /* 0x000fe40000004100 */
[----:B------:R-:W-:Y:S01]  /*87f0*/  FMUL.FTZ R32, R9, R5 ;  /* 0x0000000509207220 */ /* 0x000fe20000410000 */
[----:B------:R-:W-:-:S02]  /*8800*/  HADD2.F32 R11, -RZ, R10.H0_H0 ;  /* 0x2000000aff0b7230 */ /* 0x000fc40000004100 */
[----:B------:R-:W-:Y:S01]  /*8810*/  FMUL.FTZ R15, R9, R13 ;  /* 0x0000000d090f7220 */ /* 0x000fe20000410000 */
[----:B------:R-:W-:Y:S02]  /*8820*/  HADD2.F32 R20, -RZ, R49.H1_H1 ;  /* 0x30000031ff147230 */ /* 0x000fe40000004100 */
[----:B------:R-:W-:Y:S01]  /*8830*/  FFMA.FTZ R41, R14, R33, R41 ;  /* 0x000000210e297223 */ /* 0x000fe20000010029 */
[----:B------:R-:W-:Y:S02]  /*8840*/  HADD2.F32 R12, -RZ, R51.H0_H0 ;  /* 0x20000033ff0c7230 */ /* 0x000fe40000004100 */
[C---:B------:R-:W-:Y:S01]  /*8850*/  FFMA.FTZ R15, R0.reuse, R5, -R15 ;  /* 0x00000005000f7223 */ /* 0x040fe2000001080f */
[----:B------:R-:W-:Y:S01]  /*8860*/  FFMA.FTZ R32, R0, R13, R32 ;  /* 0x0000000d00207223 */ /* 0x000fe20000010020 */
[----:B------:R-:W-:Y:S02]  /*8870*/  HADD2.F32 R7, -RZ, R6.H0_H0 ;  /* 0x20000006ff077230 */ /* 0x000fe40000004100 */
        /* <DEDUP_REMOVED lines=30> */
.L_x_6377:
[----:B------:R-:W-:Y:S05]  /*8a60*/  BSYNC B1 ;  /* 0x0000000000017941 */ /* 0x000fea0003800000 */
.L_x_6376:
        /* <DEDUP_REMOVED lines=43> */
[----:B------:R-:W-:Y:S02]  /*8d20*/  HADD2.F32 R12, -RZ, R54.H0_H0 ;  /* 0x20000036ff0c7230 */ /* 0x000fe40000004100 */
[----:B------:R-:W-:Y:S01]  /*8d30*/  FFMA.FTZ R30, R5, R27, R30 ;  /* 0x0000001b051e7223 */ /* 0x000fe2000001001e */
[----:B------:R-:W-:Y:S02]  /*8d40*/  HADD2.F32 R24, -RZ, R11.H0_H0 ;  /* 0x2000000bff187230 */ /* 0x000fe40000004100 */
[----:B------:R-:W-:Y:S01]  /*8d50*/  FFMA.FTZ R26, R0, R25, R26 ;  /* 0x00000019001a7223 */ /* 0x000fe2000001001a */
[----:B------:R-:W-:-:S02]  /*8d60*/  HADD2.F32 R9, -RZ, R39.H1_H1 ;  /* 0x30000027ff097230 */ /* 0x000fc40000004100 */
[C---:B------:R-:W-:Y:S01]  /*8d70*/  FMUL.FTZ R0, R21.reuse, R20 ;  /* 0x0000001415007220 */ /* 0x040fe20000410000 */
[----:B------:R-:W-:Y:S02]  /*8d80*/  HADD2.F32 R5, -RZ, R54.H1_H1 ;  /* 0x30000036ff057230 */ /* 0x000fe40000004100 */
[-C--:B------:R-:W-:Y:S01]  /*8d90*/  FMUL.FTZ R32, R21, R12.reuse ;  /* 0x0000000c15207220 */ /* 0x080fe20000410000 */
[----:B------:R-:W-:Y:S02]  /*8da0*/  HADD2.F32 R11, -RZ, R11.H1_H1 ;  /* 0x3000000bff0b7230 */ /* 0x000fe40000004100 */
[----:B------:R-:W-:Y:S01]  /*8db0*/  FFMA.FTZ R21, R13, R12, -R0 ;  /* 0x0000000c0d157223 */ /* 0x000fe20000010800 */
[C---:B------:R-:W-:Y:S01]  /*8dc0*/  FMUL.FTZ R25, R24.reuse, R9 ;  /* 0x0000000918197220 */ /* 0x040fe20000410000 */
[----:B------:R-:W-:Y:S02]  /*8dd0*/  HADD2.F32 R12, -RZ, R33.H0_H0 ;  /* 0x20000021ff0c7230 */ /* 0x000fe40000004100 */
[----:B------:R-:W-:Y:S01]  /*8de0*/  FMUL.FTZ R24, R24, R5 ;  /* 0x0000000518187220 */ /* 0x000fe20000410000 */
[----:B------:R-:W-:-:S02]  /*8df0*/  HADD2.F32 R0, -RZ, R34.H0_H0 ;  /* 0x20000022ff007230 */ /* 0x000fc40000004100 */
[----:B------:R-:W-:Y:S01]  /*8e00*/  FFMA.FTZ R32, R13, R20, R32 ;  /* 0x000000140d207223 */ /* 0x000fe20000010020 */
[C---:B------:R-:W-:Y:S01]  /*8e10*/  FFMA.FTZ R20, R14.reuse, R5, -R25 ;  /* 0x000000050e147223 */ /* 0x040fe20000010819 */
[----:B------:R-:W-:Y:S01]  /*8e20*/  FFMA.FTZ R24, R14, R9, R24 ;  /* 0x000000090e187223 */ /* 0x000fe20000010018 */
[C---:B------:R-:W-:Y:S01]  /*8e30*/  FMUL.FTZ R34, R11.reuse, R12 ;  /* 0x0000000c0b227220 */ /* 0x040fe20000410000 */
[-C--:B------:R-:W-:Y:S01]  /*8e40*/  FMUL.FTZ R14, R11, R0.reuse ;  /* 0x000000000b0e7220 */ /* 0x080fe20000410000 */
[----:B------:R-:W-:Y:S02]  /*8e50*/  HADD2.F32 R8, -RZ, R8.H1_H1 ;  /* 0x30000008ff087230 */ /* 0x000fe40000004100 */
[----:B------:R-:W-:Y:S02]  /*8e60*/  HADD2.F32 R11, -RZ, R36.H0_H0 ;  /* 0x20000024ff0b7230 */ /* 0x000fe40000004100 */
[----:B------:R-:W-:Y:S01]  /*8e70*/  FFMA.FTZ R27, R7, R0, -R34 ;  /* 0x00000000071b7223 */ /* 0x000fe20000010822 */
[----:B------:R-:W-:-:S02]  /*8e80*/  HADD2.F32 R5, -RZ, R38.H0_H0 ;  /* 0x20000026ff057230 */ /* 0x000fc40000004100 */
[----:B------:R-:W-:Y:S01]  /*8e90*/  FFMA.FTZ R33, R7, R12, R14 ;  /* 0x0000000c07217223 */ /* 0x000fe2000001000e */
[----:B------:R-:W-:Y:S02]  /*8ea0*/  HADD2.F32 R10, -RZ, R10.H1_H1 ;  /* 0x3000000aff0a7230 */ /* 0x000fe40000004100 */
[C---:B------:R-:W-:Y:S01]  /*8eb0*/  FMUL.FTZ R7, R8.reuse, R11 ;  /* 0x0000000b08077220 */ /* 0x040fe20000410000 */
[----:B------:R-:W-:Y:S02]  /*8ec0*/  HADD2.F32 R13, -RZ, R35.H0_H0 ;  /* 0x20000023ff0d7230 */ /* 0x000fe40000004100 */
[-C--:B------:R-:W-:Y:S01]  /*8ed0*/  FMUL.FTZ R8, R8, R5.reuse ;  /* 0x0000000508087220 */ /* 0x080fe20000410000 */
[----:B------:R-:W-:Y:S02]  /*8ee0*/  HADD2.F32 R9, -RZ, R37.H0_H0 ;  /* 0x20000025ff097230 */ /* 0x000fe40000004100 */
[----:B------:R-:W-:Y:S01]  /*8ef0*/  FFMA.FTZ R0, R4, R5, -R7 ;  /* 0x0000000504007223 */ /* 0x000fe20000010807 */
[----:B------:R-:W-:-:S02]  /*8f00*/  HADD2.F32 R6, -RZ, R6.H1_H1 ;  /* 0x30000006ff067230 */ /* 0x000fc40000004100 */
[----:B------:R-:W-:Y:S01]  /*8f10*/  FMUL.FTZ R25, R10, R13 ;  /* 0x0000000d0a197220 */ /* 0x000fe20000410000 */
[----:B------:R-:W-:Y:S01]  /*8f20*/  FFMA.FTZ R11, R4, R11, R8 ;  /* 0x0000000b040b7223 */ /* 0x000fe20000010008 */
[-C--:B------:R-:W-:Y:S01]  /*8f30*/  FMUL.FTZ R10, R10, R9.reuse ;  /* 0x000000090a0a7220 */ /* 0x080fe20000410000 */
[----:B------:R-:W-:Y:S01]  /*8f40*/  F2FP.F16.F32.PACK_AB R7, R27, R20 ;  /* 0x000000141b07723e */ /* 0x000fe200000000ff */
[C---:B------:R-:W-:Y:S01]  /*8f50*/  FFMA.FTZ R8, R6.reuse, R9, -R25 ;  /* 0x0000000906087223 */ /* 0x040fe20000010819 */
[----:B------:R-:W-:Y:S01]  /*8f60*/  F2FP.F16.F32.PACK_AB R27, R33, R24 ;  /* 0x00000018211b723e */ /* 0x000fe200000000ff */
[----:B------:R-:W-:Y:S01]  /*8f70*/  FFMA.FTZ R13, R6, R13, R10 ;  /* 0x0000000d060d7223 */ /* 0x000fe2000001000a */
[----:B------:R-:W-:Y:S02]  /*8f80*/  F2FP.F16.F32.PACK_AB R5, R28, R29 ;  /* 0x0000001d1c05723e */ /* 0x000fe400000000ff */
[----:B------:R-:W-:Y:S02]  /*8f90*/  F2FP.F16.F32.PACK_AB R4, R0, R15 ;  /* 0x0000000f0004723e */ /* 0x000fe400000000ff */
[----:B------:R-:W-:-:S02]  /*8fa0*/  F2FP.F16.F32.PACK_AB R24, R11, R26 ;  /* 0x0000001a0b18723e */ /* 0x000fc400000000ff */
[----:B------:R-:W-:Y:S02]  /*8fb0*/  F2FP.F16.F32.PACK_AB R6, R8, R21 ;  /* 0x000000150806723e */ /* 0x000fe400000000ff */
[----:B------:R-:W-:Y:S02]  /*8fc0*/  F2FP.F16.F32.PACK_AB R25, R30, R31 ;  /* 0x0000001f1e19723e */ /* 0x000fe400000000ff */
[----:B------:R-:W-:Y:S01]  /*8fd0*/  F2FP.F16.F32.PACK_AB R26, R13, R32 ;  /* 0x000000200d1a723e */ /* 0x000fe200000000ff */
[----:B------:R4:W-:Y:S04]  /*8fe0*/  STS.128 [R217+0x20400], R4 ;  /* 0x02040004d9007388 */ /* 0x0009e80000000c00 */
[----:B------:R4:W-:Y:S02]  /*8ff0*/  STS.128 [R3+0x20400], R24 ;  /* 0x0204001803007388 */ /* 0x0009e40000000c00 */
.L_x_6363:
[----:B------:R-:W-:Y:S05]  /*9000*/  BSYNC B0 ;  /* 0x0000000000007941 */ /* 0x000fea0003800000 */
.L_x_6343:
        /* <DEDUP_REMOVED lines=8> */
.L_x_6340:
[----:B------:R-:W-:-:S13]  /*9090*/  ISETP.NE.AND P0, PT, R188, 0x3, PT ;  /* 0x00000003bc00780c */ /* 0x000fda0003f05270 */
[----:B------:R-:W-:Y:S05]  /*90a0*/  @!P0 BRA `(.L_x_6378) ;  /* 0x0000000000048947 */ /* 0x000fea0003800000 */
[----:B------:R-:W-:Y:S01]  /*90b0*/  BPT.TRAP 0x1 ;  /* 0x000000040000795c */ /* 0x000fe20000300000 */
.L_x_6378:
[----:B------:R-:W-:Y:S02]  /*90c0*/  LEA R21, R18, R2, 0x3 ;  /* 0x0000000212157211 */ /* 0x000fe400078e18ff */
[----:B------:R-:W-:-:S04]  /*90d0*/  SHF.L.U32 R58, R19, 0x1f, RZ ;  /* 0x0000001f133a7819 */ /* 0x000fc800000006ff */
[----:B------:R0:W0:Y:S01]  /*90e0*/  SYNCS.PHASECHK.TRANS64.TRYWAIT P1, [R21+URZ+0x28c30], R58 ;  /* 0x028c303a150075a7 */ /* 0x000022000802017f */
[----:B------:R-:W-:Y:S05]  /*90f0*/  @!P0 BRA `(.L_x_6379) ;  /* 0x0000000000048947 */ /* 0x000fea0003800000 */
[----:B------:R-:W-:Y:S01]  /*9100*/  BPT.TRAP 0x1 ;  /* 0x000000040000795c */ /* 0x000fe20000300000 */
.L_x_6379:
[C---:B--23--:R-:W-:Y:S02]  /*9110*/  VIADD R0, R2.reuse, 0x22400 ;  /* 0x0002240002007836 */ /* 0x04cfe40000000000 */
        /* <DEDUP_REMOVED lines=9> */
.L_x_6380:
[----:B------:R-:W-:Y:S01]  /*91b0*/  IMAD R12, R18, 0x200, R15 ;  /* 0x00000200120c7824 */ /* 0x000fe200078e020f */
[----:B------:R-:W-:Y:S01]  /*91c0*/  LOP3.LUT R4, R3, 0x10000, RZ, 0xfc, !PT ;  /* 0x0001000003047812 */ /* 0x000fe200078efcff */
[----:B------:R-:W-:Y:S01]  /*91d0*/  IMAD.MOV.U32 R13, RZ, RZ, 0x40000040 ;  /* 0x40000040ff0d7424 */ /* 0x000fe200078e00ff */
[----:B------:R-:W-:Y:S01]  /*91e0*/  MOV R5, 0x40000040 ;  /* 0x4000004000057802 */ /* 0x000fe20000000f00 */
[----:B------:R-:W-:Y:S05]  /*91f0*/  WARPSYNC.ALL ;  /* 0x0000000000007948 */ /* 0x000fea0003800000 */
[C---:B------:R-:W-:Y:S01]  /*9200*/  R2UR UR4, R4.reuse ;  /* 0x00000000040472ca */ /* 0x040fe200000e0000 */
[----:B-----5:R-:W-:Y:S01]  /*9210*/  WARPGROUP.ARRIVE ;  /* 0x00000000000079c5 */ /* 0x020fe20000000000 */
[----:B------:R-:W-:Y:S01]  /*9220*/  R2UR UR5, R5 ;  /* 0x00000000050572ca */ /* 0x000fe200000e0000 */
[----:B------:R-:W-:Y:S01]  /*9230*/  VIADD R10, R4, 0x2 ;  /* 0x00000002040a7836 */ /* 0x000fe20000000000 */
[C---:B------:R-:W-:Y:S01]  /*9240*/  R2UR UR6, R12.reuse ;  /* 0x000000000c0672ca */ /* 0x040fe200000e0000 */
[----:B------:R-:W-:Y:S01]  /*9250*/  VIADD R6, R12, 0x2 ;  /* 0x000000020c067836 */ /* 0x000fe20000000000 */
[----:B------:R-:W-:Y:S01]  /*9260*/  R2UR UR7, R13 ;  /* 0x000000000d0772ca */ /* 0x000fe200000e0000 */
[----:B------:R-:W-:Y:S01]  /*9270*/  IMAD.MOV.U32 R7, RZ, RZ, 0x40000040 ;  /* 0x40000040ff077424 */ /* 0x000fe200078e00ff */
[----:B------:R-:W-:Y:S01]  /*9280*/  MOV R11, 0x40000040 ;  /* 0x40000040000b7802 */ /* 0x000fe20000000f00 */
[----:B------:R-:W-:Y:S01]  /*9290*/  VIADD R8, R4, 0x4 ;  /* 0x0000000404087836 */ /* 0x000fe20000000000 */
[----:B------:R-:W-:Y:S01]  /*92a0*/  MOV R9, 0x40000040 ;  /* 0x4000004000097802 */ /* 0x000fe20000000f00 */
[----:B------:R-:W-:Y:S01]  /*92b0*/  IMAD.MOV.U32 R13, RZ, RZ, 0x40000040 ;  /* 0x40000040ff0d7424 */ /* 0x000fe200078e00ff */
[----:B------:R-:W1:Y:S01]  /*92c0*/  S2R R60, SR_TID.X ;  /* 0x00000000003c7919 */ /* 0x000e620000002100 */
[----:B------:R-:W-:-:S04]  /*92d0*/  IMAD.MOV.U32 R3, RZ, RZ, 0x40 ;  /* 0x00000040ff037424 */ /* 0x000fc800078e00ff */
[----:B------:R-:W-:Y:S02]  /*92e0*/  IMAD R0, R168, -0x40, R3 ;  /* 0xffffffc0a8007824 */ /* 0x000fe400078e0203 */
[----:B------:R-:W-:Y:S01]  /*92f0*/  HGMMA.64x64x16.F32 R24, gdesc[UR4], RZ, !UPT, gsb0 ;  /* 0x00e00000041879f0 */ /* 0x000fe2000c0008ff */
[----:B------:R-:W-:Y:S02]  /*9300*/  R2UR UR4, R10 ;  /* 0x000000000a0472ca */ /* 0x000fe400000e0000 */
[----:B------:R-:W-:Y:S02]  /*9310*/  R2UR UR5, R11 ;  /* 0x000000000b0572ca */ /* 0x000fe400000e0000 */
[----:B------:R-:W-:Y:S01]  /*9320*/  R2UR UR6, R6 ;  /* 0x00000000060672ca */ /* 0x000fe200000e0000 */
[C---:B------:R-:W-:Y:S01]  /*9330*/  VIADD R6, R12.reuse, 0x4 ;  /* 0x000000040c067836 */ /* 0x040fe20000000000 */
[----:B------:R-:W-:Y:S01]  /*9340*/  R2UR UR7, R7 ;  /* 0x00000000070772ca */ /* 0x000fe200000e0000 */
[----:B------:R-:W-:Y:S01]  /*9350*/  IMAD.MOV.U32 R7, RZ, RZ, 0x40000040 ;  /* 0x40000040ff077424 */ /* 0x000fe200078e00ff */
[----:B------:R-:W-:Y:S01]  /*9360*/  IADD3 R3, R187, 0x1, R0 ;  /* 0x00000001bb037810 */ /* 0x000fe20007ffe000 */
[----:B------:R-:W-:Y:S01]  /*9370*/  VIADD R12, R12, 0x6 ;  /* 0x000000060c0c7836 */ /* 0x000fe20000000000 */
[----:B------:R-:W-:-:S02]  /*9380*/  IADD3 R0, -R192, R0, R187 ;  /* 0x00000000c0007210 */ /* 0x000fc40007ffe1bb */
[----:B------:R-:W-:Y:S02]  /*9390*/  IADD3 R3, -R192, R3, -R184 ;  /* 0x00000003c0037210 */ /* 0x000fe40007ffe9b8 */
[----:B-1----:R-:W-:Y:S01]  /*93a0*/  LOP3.LUT R60, R60, 0x7f, RZ, 0xc0, !PT ;  /* 0x0000007f3c3c7812 */ /* 0x002fe200078ec0ff */
[----:B------:R-:W-:Y:S02]  /*93b0*/  WARPGROUP.DEPBAR.LE gsb0, 0x0 ;  /* 0x00008000000079c5 */ /* 0x000fe40000010000 */
[----:B------:R-:W-:-:S06]  /*93c0*/  WARPGROUP.ARRIVE ;  /* 0x00000000000079c5 */ /* 0x000fcc0000000000 */
[----:B------:R-:W-:Y:S01]  /*93d0*/  HGMMA.64x64x16.F32 R24, gdesc[UR4], R24, gsb0 ;  /* 0x00e00000041879f0 */ /* 0x000fe20008000818 */
[----:B------:R-:W-:Y:S02]  /*93e0*/  R2UR UR4, R8 ;  /* 0x00000000080472ca */ /* 0x000fe400000e0000 */
[----:B------:R-:W-:Y:S02]  /*93f0*/  R2UR UR5, R9 ;  /* 0x00000000090572ca */ /* 0x000fe400000e0000 */
[----:B------:R-:W-:Y:S01]  /*9400*/  R2UR UR6, R6 ;  /* 0x00000000060672ca */ /* 0x000fe200000e0000 */
[----:B------:R-:W-:Y:S01]  /*9410*/  VIADD R6, R4, 0x6 ;  /* 0x0000000604067836 */ /* 0x000fe20000000000 */
[----:B------:R-:W-:Y:S02]  /*9420*/  R2UR UR7, R7 ;  /* 0x00000000070772ca */ /* 0x000fe400000e0000 */
[----:B------:R-:W-:Y:S01]  /*9430*/  MOV R7, 0x40000040 ;  /* 0x4000004000077802 */ /* 0x000fe20000000f00 */
[----:B------:R-:W-:-:S02]  /*9440*/  WARPGROUP.DEPBAR.LE gsb0, 0x0 ;  /* 0x00008000000079c5 */ /* 0x000fc40000010000 */
[----:B------:R-:W-:-:S08]  /*9450*/  WARPGROUP.ARRIVE ;  /* 0x00000000000079c5 */ /* 0x000fd00000000000 */
[----:B------:R-:W-:Y:S01]  /*9460*/  HGMMA.64x64x16.F32 R24, gdesc[UR4], R24, gsb0 ;  /* 0x00e00000041879f0 */ /* 0x000fe20008000818 */
[----:B------:R-:W-:Y:S02]  /*9470*/  R2UR UR4, R6 ;  /* 0x00000000060472ca */ /* 0x000fe400000e0000 */
[----:B------:R-:W-:Y:S02]  /*9480*/  R2UR UR5, R7 ;  /* 0x00000000070572ca */ /* 0x000fe400000e0000 */
[----:B------:R-:W-:Y:S01]  /*9490*/  R2UR UR6, R12 ;  /* 0x000000000c0672ca */ /* 0x000fe200000e0000 */
[----:B------:R-:W-:Y:S01]  /*94a0*/  IMAD R12, R185, 0x40, R190 ;  /* 0x00000040b90c7824 */ /* 0x000fe200078e02be */
[----:B------:R-:W-:-:S04]  /*94b0*/  R2UR UR7, R13 ;  /* 0x000000000d0772ca */ /* 0x000fc800000e0000 */
        /* <DEDUP_REMOVED lines=54> */
[C---:B------:R-:W-:Y:S02]  /*9820*/  ISETP.GT.AND P1, PT, R0.reuse, RZ, PT ;  /* 0x000000ff0000720c */ /* 0x040fe40003f24270 */
[----:B------:R-:W-:Y:S02]  /*9830*/  FMNMX.FTZ R20, R55, R20, !PT ;  /* 0x0000001437147209 */ /* 0x000fe40007810000 */
[----:B------:R-:W-:-:S02]  /*9840*/  ISETP.GT.AND P2, PT, R0, 0x1, PT ;  /* 0x000000010000780c */ /* 0x000fc40003f44270 */
[----:B------:R-:W-:Y:S01]  /*9850*/  ISETP.GT.AND P3, PT, R0, 0x8, PT ;  /* 0x000000080000780c */ /* 0x000fe20003f64270 */
[----:B------:R-:W1:Y:S01]  /*9860*/  SHFL.BFLY PT, R13, R20, 0x2, 0x1f ;  /* 0x0c401f00140d7f89 */ /* 0x000e6200000e0000 */
[----:B------:R-:W-:Y:S02]  /*9870*/  FSEL R3, R24, -INF , P1 ;  /* 0xff80000018037808 */ /* 0x000fe40000800000 */
[----:B------:R-:W-:Y:S02]  /*9880*/  FSEL R25, R25, -INF , P2 ;  /* 0xff80000019197808 */ /* 0x000fe40001000000 */
[C---:B------:R-:W-:Y:S02]  /*9890*/  ISETP.GT.AND P1, PT, R0.reuse, 0x9, PT ;  /* 0x000000090000780c */ /* 0x040fe40003f24270 */
[----:B------:R-:W-:Y:S02]  /*98a0*/  FMNMX.FTZ R12, R3, R25, !PT ;  /* 0x00000019030c7209 */ /* 0x000fe40007810000 */
[----:B------:R-:W-:-:S02]  /*98b0*/  ISETP.GT.AND P2, PT, R0, 0x10, PT ;  /* 0x000000100000780c */ /* 0x000fc40003f44270 */
[----:B------:R-:W-:Y:S02]  /*98c0*/  FSEL R29, R29, -INF , P1 ;  /* 0xff8000001d1d7808 */ /* 0x000fe40000800000 */
[----:B------:R-:W-:Y:S02]  /*98d0*/  ISETP.GT.AND P1, PT, R0, 0x11, PT ;  /* 0x000000110000780c */ /* 0x000fe40003f24270 */
[----:B------:R-:W-:Y:S02]  /*98e0*/  FSEL R27, R32, -INF , P2 ;  /* 0xff800000201b7808 */ /* 0x000fe40001000000 */
[C---:B------:R-:W-:Y:S02]  /*98f0*/  ISETP.GT.AND P2, PT, R0.reuse, 0x18, PT ;  /* 0x000000180000780c */ /* 0x040fe40003f44270 */
[----:B------:R-:W-:Y:S02]  /*9900*/  FSEL R33, R33, -INF , P1 ;  /* 0xff80000021217808 */ /* 0x000fe40000800000 */
[----:B------:R-:W-:-:S02]  /*9910*/  ISETP.GT.AND P1, PT, R0, 0x19, PT ;  /* 0x000000190000780c */ /* 0x000fc40003f24270 */
[----:B-1----:R-:W-:Y:S02]  /*9920*/  FMNMX.FTZ R26, R20, R13, !PT ;  /* 0x0000000d141a7209 */ /* 0x002fe40007810000 */
[----:B------:R-:W-:Y:S02]  /*9930*/  FSEL R13, R28, -INF , P3 ;  /* 0xff8000001c0d7808 */ /* 0x000fe40001800000 */
[----:B------:R-:W-:Y:S01]  /*9940*/  FSEL R37, R37, -INF , P1 ;  /* 0xff80000025257808 */ /* 0x000fe20000800000 */
[----:B------:R-:W1:Y:S01]  /*9950*/  SHFL.BFLY PT, R31, R26, 0x1, 0x1f ;  /* 0x0c201f001a1f7f89 */ /* 0x000e6200000e0000 */
[----:B------:R-:W-:Y:S02]  /*9960*/  FMNMX.FTZ R12, R13, R12, !PT ;  /* 0x0000000c0d0c7209 */ /* 0x000fe40007810000 */
[----:B------:R-:W-:Y:S02]  /*9970*/  ISETP.GT.AND P1, PT, R0, 0x21, PT ;  /* 0x000000210000780c */ /* 0x000fe40003f24270 */
[----:B------:R-:W-:-:S02]  /*9980*/  FMNMX.FTZ R12, R29, R12, !PT ;  /* 0x0000000c1d0c7209 */ /* 0x000fc40007810000 */
[----:B------:R-:W-:Y:S02]  /*9990*/  FSEL R41, R41, -INF , P1 ;  /* 0xff80000029297808 */ /* 0x000fe40000800000 */
[----:B------:R-:W-:Y:S02]  /*99a0*/  FMNMX.FTZ R12, R27, R12, !PT ;  /* 0x0000000c1b0c7209 */ /* 0x000fe40007810000 */
[C---:B------:R-:W-:Y:S02]  /*99b0*/  ISETP.GT.AND P3, PT, R0.reuse, 0x29, PT ;  /* 0x000000290000780c */ /* 0x040fe40003f64270 */
[----:B------:R-:W-:Y:S02]  /*99c0*/  FMNMX.FTZ R12, R33, R12, !PT ;  /* 0x0000000c210c7209 */ /* 0x000fe40007810000 */
[----:B------:R-:W-:Y:S02]  /*99d0*/  ISETP.GT.AND P1, PT, R0, 0x30, PT ;  /* 0x000000300000780c */ /* 0x000fe40003f24270 */
[----:B------:R-:W-:-:S02]  /*99e0*/  FSEL R45, R45, -INF , P3 ;  /* 0xff8000002d2d7808 */ /* 0x000fc40001800000 */
[----:B------:R-:W-:Y:S02]  /*99f0*/  FSEL R43, R48, -INF , P1 ;  /* 0xff800000302b7808 */ /* 0x000fe40000800000 */
[----:B------:R-:W-:Y:S02]  /*9a00*/  ISETP.GT.AND P1, PT, R0, 0x38, PT ;  /* 0x000000380000780c */ /* 0x000fe40003f24270 */
[----:B-1----:R-:W-:Y:S02]  /*9a10*/  FMNMX.FTZ R20, R26, R31, !PT ;  /* 0x0000001f1a147209 */ /* 0x002fe40007810000 */
[----:B------:R-:W-:Y:S02]  /*9a20*/  FSEL R31, R36, -INF , P2 ;  /* 0xff800000241f7808 */ /* 0x000fe40001000000 */
        /* <DEDUP_REMOVED lines=8> */
[----:B------:R-:W-:Y:S02]  /*9ab0*/  MOV R12, UR4 ;  /* 0x00000004000c7c02 */ /* 0x000fe40008000f00 */
[----:B------:R-:W-:Y:S02]  /*9ac0*/  FMNMX.FTZ R24, R39, R24, !PT ;  /* 0x0000001827187209 */ /* 0x000fe40007810000 */
[----:B------:R-:W-:Y:S01]  /*9ad0*/  ISETP.GT.AND P2, PT, R0, 0x31, PT ;  /* 0x000000310000780c */ /* 0x000fe20003f44270 */
[----:B------:R-:W-:Y:S01]  /*9ae0*/  FMUL.FTZ R26, R20, R12 ;  /* 0x0000000c141a7220 */ /* 0x000fe20000410000 */
[----:B------:R-:W-:Y:S02]  /*9af0*/  FMNMX.FTZ R24, R45, R24, !PT ;  /* 0x000000182d187209 */ /* 0x000fe40007810000 */
[----:B------:R-:W-:Y:S02]  /*9b00*/  FSEL R49, R49, -INF , P2 ;  /* 0xff80000031317808 */ /* 0x000fe40001000000 */
[----:B------:R-:W-:-:S02]  /*9b10*/  FMNMX.FTZ R24, R43, R24, !PT ;  /* 0x000000182b187209 */ /* 0x000fc40007810000 */
[----:B------:R-:W-:Y:S02]  /*9b20*/  FSETP.NEU.FTZ.AND P4, PT, R20, -INF , PT ;  /* 0xff8000001400780b */ /* 0x000fe40003f9d000 */
[----:B------:R-:W-:Y:S02]  /*9b30*/  ISETP.GT.AND P2, PT, R0, 0x39, PT ;  /* 0x000000390000780c */ /* 0x000fe40003f44270 */
[----:B------:R-:W-:Y:S02]  /*9b40*/  FSEL R47, R52, -INF , P1 ;  /* 0xff800000342f7808 */ /* 0x000fe40000800000 */
[----:B------:R-:W-:Y:S02]  /*9b50*/  FMNMX.FTZ R24, R49, R24, !PT ;  /* 0x0000001831187209 */ /* 0x000fe40007810000 */
[----:B------:R-:W-:Y:S02]  /*9b60*/  FSEL R26, R26, RZ, P4 ;  /* 0x000000ff1a1a7208 */ /* 0x000fe40002000000 */
[----:B------:R-:W-:-:S02]  /*9b70*/  FSEL R53, R53, -INF , P2 ;  /* 0xff80000035357808 */ /* 0x000fc40001000000 */
[----:B------:R-:W-:Y:S01]  /*9b80*/  FMNMX.FTZ R24, R47, R24, !PT ;  /* 0x000000182f187209 */ /* 0x000fe20007810000 */
[-CC-:B------:R-:W-:Y:S01]  /*9b90*/  FFMA.FTZ R57, R57, R12.reuse, -R26.reuse ;  /* 0x0000000c39397223 */ /* 0x180fe2000001081a */
[-CC-:B------:R-:W-:Y:S01]  /*9ba0*/  FFMA.FTZ R14, R14, R12.reuse, -R26.reuse ;  /* 0x0000000c0e0e7223 */ /* 0x180fe2000001081a */
[--C-:B------:R-:W-:Y:S01]  /*9bb0*/  FFMA.FTZ R59, R59, R12, -R26.reuse ;  /* 0x0000000c3b3b7223 */ /* 0x100fe2000001081a */
[----:B------:R-:W-:Y:S01]  /*9bc0*/  FMNMX.FTZ R24, R53, R24, !PT ;  /* 0x0000001835187209 */ /* 0x000fe20007810000 */
        /* <DEDUP_REMOVED lines=9> */
[----:B-1----:R-:W1:Y:S01]  /*9c60*/  SHFL.BFLY PT, R57, R24, 0x2, 0x1f ;  /* 0x0c401f0018397f89 */ /* 0x002e6200000e0000 */
[-CC-:B------:R-:W-:Y:S01]  /*9c70*/  FFMA.FTZ R75, R75, R12.reuse, -R26.reuse ;  /* 0x0000000c4b4b7223 */ /* 0x180fe2000001081a */
[-CC-:B------:R-:W-:Y:S01]  /*9c80*/  FFMA.FTZ R77, R77, R12.reuse, -R26.reuse ;  /* 0x0000000c4d4d7223 */ /* 0x180fe2000001081a */
[-CC-:B------:R-:W-:Y:S01]  /*9c90*/  FFMA.FTZ R79, R79, R12.reuse, -R26.reuse ;  /* 0x0000000c4f4f7223 */ /* 0x180fe2000001081a */
[-CC-:B------:R-:W-:Y:S01]  /*9ca0*/  FFMA.FTZ R51, R51, R12.reuse, -R26.reuse ;  /* 0x0000000c33337223 */ /* 0x180fe2000001081a */
[-CC-:B------:R-:W-:Y:S01]  /*9cb0*/  FFMA.FTZ R81, R81, R12.reuse, -R26.reuse ;  /* 0x0000000c51517223 */ /* 0x180fe2000001081a */
[----:B------:R-:W-:Y:S01]  /*9cc0*/  FFMA.FTZ R26, R55, R12, -R26 ;  /* 0x0000000c371a7223 */ /* 0x000fe2000001081a */
[----:B------:R-:W-:Y:S08]  /*9cd0*/  MUFU.EX2 R59, R59 ;  /* 0x0000003b003b7308 */ /* 0x000ff00000000800 */
[----:B------:R-:W3:Y:S08]  /*9ce0*/  MUFU.EX2 R30, R61 ;  /* 0x0000003d001e7308 */ /* 0x000ef00000000800 */
[----:B------:R-:W-:Y:S01]  /*9cf0*/  MUFU.EX2 R63, R63 ;  /* 0x0000003f003f7308 */ /* 0x000fe20000000800 */
[----:B-1----:R-:W-:-:S05]  /*9d00*/  FMNMX.FTZ R57, R24, R57, !PT ;  /* 0x0000003918397209 */ /* 0x002fca0007810000 */
[----:B--2---:R-:W1:Y:S02]  /*9d10*/  SHFL.BFLY PT, R14, R57, 0x1, 0x1f ;  /* 0x0c201f00390e7f89 */ /* 0x004e6400000e0000 */
[----:B------:R-:W2:Y:S01]  /*9d20*/  MUFU.EX2 R32, R65 ;  /* 0x0000004100207308 */ /* 0x000ea20000000800 */
[----:B---3--:R-:W-:-:S07]  /*9d30*/  F2FP.F16.F32.PACK_AB R155, R30, R59 ;  /* 0x0000003b1e9b723e */ /* 0x008fce00000000ff */
[----:B------:R-:W-:Y:S08]  /*9d40*/  MUFU.EX2 R42, R26 ;  /* 0x0000001a002a7308 */ /* 0x000ff00000000800 */
[----:B------:R-:W-:Y:S01]  /*9d50*/  MUFU.EX2 R67, R67 ;  /* 0x0000004300437308 */ /* 0x000fe20000000800 */
[----:B--2---:R-:W-:Y:S02]  /*9d60*/  F2FP.F16.F32.PACK_AB R157, R32, R63 ;  /* 0x0000003f209d723e */ /* 0x004fe400000000ff */
[----:B-1----:R-:W-:-:S05]  /*9d70*/  FMNMX.FTZ R14, R57, R14, !PT ;  /* 0x0000000e390e7209 */ /* 0x002fca0007810000 */
[----:B------:R-:W1:Y:S01]  /*9d80*/  MUFU.EX2 R34, R69 ;  /* 0x0000004500227308 */ /* 0x000e620000000800 */
[C---:B------:R-:W-:Y:S01]  /*9d90*/  FSETP.NEU.FTZ.AND P1, PT, R14.reuse, -INF , PT ;  /* 0xff8000000e00780b */ /* 0x040fe20003f3d000 */
[----:B------:R-:W-:-:S05]  /*9da0*/  FMUL.FTZ R0, R14, R12 ;  /* 0x0000000c0e007220 */ /* 0x000fca0000410000 */
[----:B------:R-:W-:Y:S01]  /*9db0*/  FSEL R24, R0, RZ, P1 ;  /* 0x000000ff00187208 */ /* 0x000fe20000800000 */
[----:B------:R-:W-:Y:S01]  /*9dc0*/  FADD.FTZ R0, R153, R28 ;  /* 0x0000001c99007221 */ /* 0x000fe20000010000 */
        /* <DEDUP_REMOVED lines=20> */
[----:B------:R-:W-:Y:S01]  /*9f10*/  FFMA.FTZ R24, R53, R12, -R24 ;  /* 0x0000000c35187223 */ /* 0x000fe20000010818 */
[----:B-1----:R-:W-:-:S04]  /*9f20*/  F2FP.F16.F32.PACK_AB R159, R34, R67 ;  /* 0x00000043229f723e */ /* 0x002fc800000000ff */
[----:B------:R-:W1:Y:S01]  /*9f30*/  MUFU.EX2 R13, R13 ;  /* 0x0000000d000d7308 */ /* 0x000e620000000800 */
[----:B--2---:R-:W-:-:S04]  /*9f40*/  FADD.FTZ R25, R59, R0 ;  /* 0x000000003b197221 */ /* 0x004fc80000010000 */
[----:B------:R-:W-:-:S03]  /*9f50*/  FADD.FTZ R26, R30, R25 ;  /* 0x000000191e1a7221 */ /* 0x000fc60000010000 */
[----:B------:R2:W4:Y:S01]  /*9f60*/  MUFU.EX2 R154, R29 ;  /* 0x0000001d009a7308 */ /* 0x0005220000000800 */
[----:B---3--:R-:W-:Y:S01]  /*9f70*/  FADD.FTZ R0, R3, R152 ;  /* 0x0000009803007221 */ /* 0x008fe20000010000 */
[----:B------:R-:W-:-:S06]  /*9f80*/  F2FP.F16.F32.PACK_AB R152, R152, R3 ;  /* 0x000000039898723e */ /* 0x000fcc00000000ff */
[----:B------:R-:W3:Y:S01]  /*9f90*/  MUFU.EX2 R27, R27 ;  /* 0x0000001b001b7308 */ /* 0x000ee20000000800 */
[----:B-1----:R-:W-:Y:S01]  /*9fa0*/  FADD.FTZ R25, R13, R0 ;  /* 0x000000000d197221 */ /* 0x002fe20000010000 */
[----:B------:R-:W-:Y:S02]  /*9fb0*/  @!P1 VIADD R0, R21, 0x28c40 ;  /* 0x00028c4015009836 */ /* 0x000fe40000000000 */
[----:B--2---:R-:W-:-:S03]  /*9fc0*/  FADD.FTZ R29, R63, R26 ;  /* 0x0000001a3f1d7221 */ /* 0x004fc60000010000 */
[----:B------:R-:W-:Y:S01]  /*9fd0*/  @!P1 PRMT R0, RZ, 0x654, R0 ;  /* 0x00000654ff009816 */ /* 0x000fe20000000000 */
[----:B------:R-:W1:Y:S01]  /*9fe0*/  MUFU.EX2 R156, R33 ;  /* 0x00000021009c7308 */ /* 0x000e620000000800 */
[----:B----4-:R-:W-:Y:S01]  /*9ff0*/  FADD.FTZ R44, R154, R25 ;  /* 0x000000199a2c7221 */ /* 0x010fe20000010000 */
[----:B------:R-:W-:Y:S01]  /*a000*/  FADD.FTZ R46, R32, R29 ;  /* 0x0000001d202e7221 */ /* 0x000fe20000010000 */
[----:B------:R1:W-:Y:S01]  /*a010*/  @!P1 SYNCS.ARRIVE.TRANS64.RED.A1T0 RZ, [R0+URZ], RZ ;  /* 0x000000ff00ff99a7 */ /* 0x0003e2000810043f */
[----:B------:R-:W-:Y:S01]  /*a020*/  F2FP.F16.F32.PACK_AB R154, R154, R13 ;  /* 0x0000000d9a9a723e */ /* 0x000fe200000000ff */
[----:B------:R-:W-:Y:S01]  /*a030*/  BAR.SYNC.DEFER_BLOCKING 0xf, 0x100 ;  /* 0x03c4000000007b1d */ /* 0x000fe20000010000 */
[----:B------:R-:W-:Y:S01]  /*a040*/  FADD.FTZ R29, R67, R46 ;  /* 0x0000002e431d7221 */ /* 0x000fe20000010000 */
[----:B---3--:R-:W-:-:S03]  /*a050*/  FADD.FTZ R25, R27, R44 ;  /* 0x0000002c1b197221 */ /* 0x008fc60000010000 */
[----:B------:R-:W-:Y:S01]  /*a060*/  FADD.FTZ R44, R34, R29 ;  /* 0x0000001d222c7221 */ /* 0x000fe20000010000 */
[----:B------:R-:W2:Y:S03]  /*a070*/  MUFU.EX2 R31, R31 ;  /* 0x0000001f001f7308 */ /* 0x000ea60000000800 */
[----:B------:R-:W-:Y:S01]  /*a080*/  FADD.FTZ R29, R71, R44 ;  /* 0x0000002c471d7221 */ /* 0x000fe20000010000 */
[C---:B-1----:R-:W-:Y:S01]  /*a090*/  FADD.FTZ R0, R156.reuse, R25 ;  /* 0x000000199c007221 */ /* 0x042fe20000010000 */
[----:B------:R-:W-:-:S03]  /*a0a0*/  F2FP.F16.F32.PACK_AB R156, R156, R27 ;  /* 0x0000001b9c9c723e */ /* 0x000fc600000000ff */
[----:B------:R-:W1:Y:S08]  /*a0b0*/  MUFU.EX2 R158, R37 ;  /* 0x00000025009e7308 */ /* 0x000e700000000800 */
[----:B------:R-:W3:Y:S01]  /*a0c0*/  MUFU.EX2 R35, R35 ;  /* 0x0000002300237308 */ /* 0x000ee20000000800 */
[----:B--2---:R-:W-:Y:S01]  /*a0d0*/  FADD.FTZ R25, R31, R0 ;  /* 0x000000001f197221 */ /* 0x004fe20000010000 */
[----:B------:R2:W-:Y:S06]  /*a0e0*/  STSM.16.M88.4 [R195+0x26800], R152 ;  /* 0x02680098c3007844 */ /* 0x0005ec0000000200 */
[----:B------:R-:W4:Y:S01]  /*a0f0*/  MUFU.EX2 R36, R73 ;  /* 0x0000004900247308 */ /* 0x000f220000000800 */
[C---:B-1----:R-:W-:Y:S01]  /*a100*/  FADD.FTZ R0, R158.reuse, R25 ;  /* 0x000000199e007221 */ /* 0x042fe20000010000 */
[----:B------:R-:W-:-:S05]  /*a110*/  F2FP.F16.F32.PACK_AB R158, R158, R31 ;  /* 0x0000001f9e9e723e */ /* 0x000fca00000000ff */
[----:B------:R2:W-:Y:S01]  /*a120*/  STSM.16.M88.4 [R198], R156 ;  /* 0x0000009cc6007844 */ /* 0x0005e20000000200 */
[----:B------:R-:W1:Y:S01]  /*a130*/  MUFU.EX2 R160, R41 ;  /* 0x0000002900a07308 */ /* 0x000e620000000800 */
[----:B---3--:R-:W-:-:S07]  /*a140*/  FADD.FTZ R25, R35, R0 ;  /* 0x0000000023197221 */ /* 0x008fce0000010000 */
[----:B------:R-:W3:Y:S01]  /*a150*/  MUFU.EX2 R75, R75 ;  /* 0x0000004b004b7308 */ /* 0x000ee20000000800 */
[C---:B----4-:R-:W-:Y:S01]  /*a160*/  FADD.FTZ R28, R36.reuse, R29 ;  /* 0x0000001d241c7221 */ /* 0x050fe20000010000 */
[----:B------:R-:W-:-:S06]  /*a170*/  F2FP.F16.F32.PACK_AB R161, R36, R71 ;  /* 0x0000004724a1723e */ /* 0x000fcc00000000ff */
[----:B------:R-:W4:Y:S01]  /*a180*/  MUFU.EX2 R39, R39 ;  /* 0x0000002700277308 */ /* 0x000f220000000800 */
[C---:B-1----:R-:W-:Y:S01]  /*a190*/  FADD.FTZ R0, R160.reuse, R25 ;  /* 0x00000019a0007221 */ /* 0x042fe20000010000 */
[----:B------:R-:W-:-:S06]  /*a1a0*/  F2FP.F16.F32.PACK_AB R160, R160, R35 ;  /* 0x00000023a0a0723e */ /* 0x000fcc00000000ff */
[----:B------:R-:W1:Y:S01]  /*a1b0*/  MUFU.EX2 R38, R77 ;  /* 0x0000004d00267308 */ /* 0x000e620000000800 */
[----:B---3--:R-:W-:-:S07]  /*a1c0*/  FADD.FTZ R29, R75, R28 ;  /* 0x0000001c4b1d7221 */ /* 0x008fce0000010000 */
[----:B------:R-:W3:Y:S01]  /*a1d0*/  MUFU.EX2 R162, R45 ;  /* 0x0000002d00a27308 */ /* 0x000ee20000000800 */
[----:B----4-:R-:W-:-:S07]  /*a1e0*/  FADD.FTZ R3, R39, R0 ;  /* 0x0000000027037221 */ /* 0x010fce0000010000 */
[----:B------:R-:W-:Y:S01]  /*a1f0*/  MUFU.EX2 R79, R79 ;  /* 0x0000004f004f7308 */ /* 0x000fe20000000800 */
[C---:B-1----:R-:W-:Y:S01]  /*a200*/  FADD.FTZ R28, R38.reuse, R29 ;  /* 0x0000001d261c7221 */ /* 0x042fe20000010000 */
[----:B------:R-:W-:-:S06]  /*a210*/  F2FP.F16.F32.PACK_AB R163, R38, R75 ;  /* 0x0000004b26a3723e */ /* 0x000fcc00000000ff */
[----:B------:R-:W1:Y:S01]  /*a220*/  MUFU.EX2 R40, R51 ;  /* 0x0000003300287308 */ /* 0x000e620000000800 */
[C---:B---3--:R-:W-:Y:S01]  /*a230*/  FADD.FTZ R0, R162.reuse, R3 ;  /* 0x00000003a2007221 */ /* 0x048fe20000010000 */
[----:B------:R-:W-:-:S05]  /*a240*/  F2FP.F16.F32.PACK_AB R162, R162, R39 ;  /* 0x00000027a2a2723e */ /* 0x000fca00000000ff */
[----:B------:R2:W-:Y:S01]  /*a250*/  STSM.16.M88.4 [R196], R160 ;  /* 0x000000a0c4007844 */ /* 0x0005e20000000200 */
        /* <DEDUP_REMOVED lines=9> */
[----:B------:R-:W-:Y:S02]  /*a2f0*/  FADD.FTZ R26, R26, R43 ;  /* 0x0000002b1a1a7221 */ /* 0x000fe40000010000 */
[----:B------:R-:W3:Y:S01]  /*a300*/  MUFU.EX2 R24, R24 ;  /* 0x0000001800187308 */ /* 0x000ee20000000800 */
[----:B-1----:R-:W-:Y:S01]  /*a310*/  F2FP.F16.F32.PACK_AB R167, R42, R81 ;  /* 0x000000512aa7723e */ /* 0x002fe200000000ff */
[----:B------:R-:W-:-:S04]  /*a320*/  FADD.FTZ R3, R81, R40 ;  /* 0x0000002851037221 */ /* 0x000fc80000010000 */
[----:B------:R-:W-:Y:S01]  /*a330*/  FADD.FTZ R3, R42, R3 ;  /* 0x000000032a037221 */ /* 0x000fe20000010000 */
[----:B---3--:R-:W-:Y:S01]  /*a340*/  F2FP.F16.F32.PACK_AB R166, R24, R47 ;  /* 0x0000002f18a6723e */ /* 0x008fe200000000ff */
[----:B------:R-:W-:-:S04]  /*a350*/  FADD.FTZ R47, R47, R26 ;  /* 0x0000001a2f2f7221 */ /* 0x000fc80000010000 */
[----:B------:R2:W-:Y:S01]  /*a360*/  STSM.16.M88.4 [R197], R164 ;  /* 0x000000a4c5007844 */ /* 0x0005e20000000200 */
[----:B------:R-:W-:Y:S01]  /*a370*/  FADD.FTZ R0, R24, R47 ;  /* 0x0000002f18007221 */ /* 0x000fe20000010000 */
[----:B------:R-:W-:Y:S06]  /*a380*/  @!P0 BRA `(.L_x_6382) ;  /* 0x0000000000048947 */ /* 0x000fec0003800000 */
[----:B------:R-:W-:Y:S01]  /*a390*/  BPT.TRAP 0x1 ;  /* 0x000000040000795c */ /* 0x000fe20000300000 */
.L_x_6382:
[----:B------:R1:W3:Y:S01]  /*a3a0*/  SYNCS.PHASECHK.TRANS64.TRYWAIT P2, [R21+URZ+0x28c50], R58 ;  /* 0x028c503a150075a7 */ /* 0x0002e2000804017f */
[----:B------:R-:W-:Y:S05]  /*a3b0*/  @!P0 BRA `(.L_x_6383) ;  /* 0x0000000000048947 */ /* 0x000fea0003800000 */
[----:B------:R-:W-:Y:S01]  /*a3c0*/  BPT.TRAP 0x1 ;  /* 0x000000040000795c */ /* 0x000fe20000300000 */
.L_x_6383:
[----:B------:R-:W-:Y:S01]  /*a3d0*/  LOP3.LUT R13, R56, 0x2000000, RZ, 0xfc, !PT ;  /* 0x02000000380d7812 */ /* 0x000fe200078efcff */
[----:B------:R-:W-:Y:S01]  /*a3e0*/  ULDC UR36, c[0x0][0x988] ;  /* 0x0002620000247ab9 */ /* 0x000fe20000000800 */
[----:B------:R-:W-:Y:S01]  /*a3f0*/  ULDC UR37, c[0x0][0x988] ;  /* 0x0002620000257ab9 */ /* 0x000fe20000000800 */
[----:B------:R-:W-:Y:S01]  /*a400*/  BSSY B0, `(.L_x_6384) ;  /* 0x0000006000007945 */ /* 0x000fe20003800000 */
[----:B------:R-:W-:Y:S02]  /*a410*/  IMAD.MOV.U32 R171, RZ, RZ, 0x40000040 ;  /* 0x40000040ffab7424 */ /* 0x000fe400078e00ff */
[----:B------:R-:W-:Y:S01]  /*a420*/  IMAD R170, R18, 0x1000, R13 ;  /* 0x0000100012aa7824 */ /* 0x000fe200078e020d */
[----:B---3--:R-:W-:Y:S06]  /*a430*/  @P2 BRA `(.L_x_6385) ;  /* 0x0000000000082947 */ /* 0x008fec0003800000 */
[----:B------:R-:W3:Y:S02]  /*a440*/  SYNCS.PHASECHK.TRANS64.TRYWAIT P2, [R21+URZ+0x28c50], R58 ;  /* 0x028c503a150075a7 */ /* 0x000ee4000804017f */
[----:B---3--:R-:W-:Y:S05]  /*a450*/  @!P2 BRA `(.L_x_6386) ;  /* 0x000000dc0050a947 */ /* 0x008fea0003800000 */
.L_x_6385:
[----:B------:R-:W-:Y:S05]  /*a460*/  BSYNC B0 ;  /* 0x0000000000007941 */ /* 0x000fea0003800000 */
.L_x_6384:
[----:B------:R-:W-:Y:S01]  /*a470*/  R2UR UR6, R170 ;  /* 0x00000000aa0672ca */ /* 0x000fe200000e0000 */
[----:B01-3--:R-:W-:Y:S01]  /*a480*/  WARPGROUP.ARRIVE ;  /* 0x00000000000079c5 */ /* 0x00bfe20000000000 */
[----:B------:R-:W-:Y:S01]  /*a490*/  R2UR UR7, R171 ;  /* 0x00000000ab0772ca */ /* 0x000fe200000e0000 */
[----:B------:R-:W-:Y:S01]  /*a4a0*/  IMAD.MOV.U32 R171, RZ, RZ, 0x40000040 ;  /* 0x40000040ffab7424 */ /* 0x000fe200078e00ff */
[----:B------:R-:W-:Y:S01]  /*a4b0*/  @!P1 IADD3 R21, R21, 0x28c60, RZ ;  /* 0x00028c6015159810 */ /* 0x000fe20007ffe0ff */
[----:B------:R-:W-:Y:S01]  /*a4c0*/  VIADD R213, R168, 0xfffffffe ;  /* 0xfffffffea8d57836 */ /* 0x000fe20000000000 */
[----:B------:R-:W-:Y:S02]  /*a4d0*/  BSSY B1, `(.L_x_6387) ;  /* 0x0000218000017945 */ /* 0x000fe40003800000 */
[----:B------:R-:W-:-:S07]  /*a4e0*/  @!P1 PRMT R21, RZ, 0x654, R21 ;  /* 0x00000654ff159816 */ /* 0x000fce0000000015 */
[----:B------:R-:W-:Y:S03]  /*a4f0*/  HGMMA.64x256x16.F32 R24, R152, gdesc[UR4].tnspB, RZ, !UPT, gsb0 ;  /* 0x43e0000498187df0 */ /* 0x000fe6000c0008ff */
[----:B------:R-:W-:Y:S02]  /*a500*/  WARPGROUP.DEPBAR.LE gsb0, 0x0 ;  /* 0x00008000000079c5 */ /* 0x000fe40000010000 */
[----:B--2---:R-:W-:Y:S01]  /*a510*/  IMAD.MOV.U32 R153, RZ, RZ, 0x40000040 ;  /* 0x40000040ff997424 */ /* 0x004fe200078e00ff */
[----:B------:R-:W-:Y:S01]  /*a520*/  IADD3 R152, R170, 0x80, RZ ;  /* 0x00000080aa987810 */ /* 0x000fe20007ffe0ff */
[----:B------:R-:W-:-:S03]  /*a530*/  WARPGROUP.ARRIVE ;  /* 0x00000000000079c5 */ /* 0x000fc60000000000 */
[----:B------:R-:W-:Y:S01]  /*a540*/  R2UR UR6, R152 ;  /* 0x00000000980672ca */ /* 0x000fe200000e0000 */
[C---:B------:R-:W-:Y:S01]  /*a550*/  VIADD R152, R170.reuse, 0x100 ;  /* 0x00000100aa987836 */ /* 0x040fe20000000000 */
[----:B------:R-:W-:Y:S01]  /*a560*/  R2UR UR7, R153 ;  /* 0x00000000990772ca */ /* 0x000fe200000e0000 */
[----:B------:R-:W-:Y:S01]  /*a570*/  IMAD.MOV.U32 R153, RZ, RZ, 0x40000040 ;  /* 0x40000040ff997424 */ /* 0x000fe200078e00ff */
[----:B------:R-:W-:-:S14]  /*a580*/  IADD3 R170, R170, 0x180, RZ ;  /* 0x00000180aaaa7810 */ /* 0x000fdc0007ffe0ff */
[----:B------:R-:W-:Y:S01]  /*a590*/  HGMMA.64x256x16.F32 R24, R156, gdesc[UR4].tnspB, R24, gsb0 ;  /* 0x43e000049c187df0 */ /* 0x000fe20008000818 */
[----:B------:R-:W-:Y:S01]  /*a5a0*/  R2UR UR6, R152 ;  /* 0x00000000980672ca */ /* 0x000fe200000e0000 */
[----:B------:R-:W-:Y:S01]  /*a5b0*/  IMAD.IADD R152, R187, 0x1, -R184 ;  /* 0x00000001bb987824 */ /* 0x000fe200078e0ab8 */
[----:B------:R-:W-:-:S03]  /*a5c0*/  R2UR UR7, R153 ;  /* 0x00000000990772ca */ /* 0x000fc600000e0000 */
[----:B------:R-:W-:-:S05]  /*a5d0*/  IMAD R152, R185, 0x40, R152 ;  /* 0x00000040b9987824 */ /* 0x000fca00078e0298 */
[----:B------:R-:W-:-:S04]  /*a5e0*/  SHF.R.S32.HI R153, RZ, 0x1f, R152 ;  /* 0x0000001fff997819 */ /* 0x000fc80000011498 */
[----:B------:R-:W-:-:S04]  /*a5f0*/  LEA.HI R153, R153, R152, RZ, 0x6 ;  /* 0x0000009899997211 */ /* 0x000fc800078f30ff */
[----:B------:R-:W-:-:S04]  /*a600*/  SHF.R.S32.HI R153, RZ, 0x6, R153 ;  /* 0x00000006ff997819 */ /* 0x000fc80000011499 */
[----:B------:R-:W-:-:S04]  /*a610*/  VIMNMX R186, RZ, R153, !PT ;  /* 0x00000099ffba7248 */ /* 0x000fc80007fe0100 */
[----:B------:R-:W-:Y:S01]  /*a620*/  ISETP.GE.AND P2, PT, R213, R186, PT ;  /* 0x000000bad500720c */ /* 0x000fe20003f46270 */
[----:B------:R-:W-:Y:S02]  /*a630*/  WARPGROUP.DEPBAR.LE gsb0, 0x0 ;  /* 0x00008000000079c5 */ /* 0x000fe40000010000 */
[----:B------:R-:W-:-:S06]  /*a640*/  WARPGROUP.ARRIVE ;  /* 0x00000000000079c5 */ /* 0x000fcc0000000000 */
        /* <DEDUP_REMOVED lines=18> */
[----:B------:R-:W-:Y:S01]  /*a770*/  BSSY B0, `(.L_x_6388) ;  /* 0x00001ed000007945 */ /* 0x000fe20003800000 */
[----:B------:R-:W-:Y:S01]  /*a780*/  IMAD.MOV.U32 R224, RZ, RZ, R20 ;  /* 0x000000ffffe07224 */ /* 0x000fe200078e0014 */
[----:B------:R-:W-:Y:S01]  /*a790*/  MOV R226, R18 ;  /* 0x0000001200e27202 */ /* 0x000fe20000000f00 */
[----:B------:R-:W-:-:S07]  /*a7a0*/  IMAD.MOV.U32 R225, RZ, RZ, R14 ;  /* 0x000000ffffe17224 */ /* 0x000fce00078e000e */
.L_x_6399:
[----:B------:R-:W-:-:S05]  /*a7b0*/  VIADD R18, R226, 0x1 ;  /* 0x00000001e2127836 */ /* 0x000fca0000000000 */
[----:B------:R-:W-:-:S04]  /*a7c0*/  ISETP.NE.AND P2, PT, R18, 0x2, PT ;  /* 0x000000021200780c */ /* 0x000fc80003f45270 */
[----:B------:R-:W-:Y:S02]  /*a7d0*/  SEL R12, RZ, 0x1, P2 ;  /* 0x00000001ff0c7807 */ /* 0x000fe40001000000 */
[----:B------:R-:W-:Y:S02]  /*a7e0*/  SEL R18, R18, RZ, P2 ;  /* 0x000000ff12127207 */ /* 0x000fe40001000000 */
[----:B------:R-:W-:Y:S01]  /*a7f0*/  LOP3.LUT R19, R19, R12, RZ, 0x3c, !PT ;  /* 0x0000000c13137212 */ /* 0x000fe200078e3cff */
[----:B-1----:R-:W-:Y:S06]  /*a800*/  @!P0 BRA `(.L_x_6389) ;  /* 0x0000000000048947 */ /* 0x002fec0003800000 */
[----:B------:R-:W-:Y:S01]  /*a810*/  BPT.TRAP 0x1 ;  /* 0x000000040000795c */ /* 0x000fe20000300000 */
.L_x_6389:
[----:B------:R-:W-:Y:S01]  /*a820*/  IMAD R214, R18, 0x8, R2 ;  /* 0x0000000812d67824 */ /* 0x000fe200078e0202 */
[----:B------:R-:W-:-:S04]  /*a830*/  SHF.L.U32 R215, R19, 0x1f, RZ ;  /* 0x0000001f13d77819 */ /* 0x000fc800000006ff */
[----:B------:R1:W2:Y:S01]  /*a840*/  SYNCS.PHASECHK.TRANS64.TRYWAIT P2, [R214+URZ+0x28c30], R215 ;  /* 0x028c30d7d60075a7 */ /* 0x0002a2000804017f */
[----:B------:R-:W-:Y:S05]  /*a850*/  @!P0 BRA `(.L_x_6390) ;  /* 0x0000000000048947 */ /* 0x000fea0003800000 */
[----:B------:R-:W-:Y:S01]  /*a860*/  BPT.TRAP 0x1 ;  /* 0x000000040000795c */ /* 0x000fe20000300000 */
.L_x_6390:
[----:B------:R-:W-:Y:S01]  /*a870*/  BSSY B2, `(.L_x_6391) ;  /* 0x0000006000027945 */ /* 0x000fe20003800000 */
[----:B------:R-:W-:Y:S01]  /*a880*/  IMAD R20, R18, 0x200, R15 ;  /* 0x0000020012147824 */ /* 0x000fe200078e020f */
[----:B0-----:R-:W-:Y:S02]  /*a890*/  MOV R21, 0x40000040 ;  /* 0x4000004000157802 */ /* 0x001fe40000000f00 */
[----:B--2---:R-:W-:Y:S05]  /*a8a0*/  @P2 BRA `(.L_x_6392) ;  /* 0x0000000000082947 */ /* 0x004fea0003800000 */
[----:B------:R-:W0:Y:S02]  /*a8b0*/  SYNCS.PHASECHK.TRANS64.TRYWAIT P2, [R214+URZ+0x28c30], R215 ;  /* 0x028c30d7d60075a7 */ /* 0x000e24000804017f */
[----:B0-----:R-:W-:Y:S05]  /*a8c0*/  @!P2 BRA `(.L_x_6393) ;  /* 0x000000d80048a947 */ /* 0x001fea0003800000 */
.L_x_6392:
[----:B------:R-:W-:Y:S05]  /*a8d0*/  BSYNC B2 ;  /* 0x0000000000027941 */ /* 0x000fea0003800000 */
.L_x_6391:
[C---:B------:R-:W-:Y:S01]  /*a8e0*/  R2UR UR6, R20.reuse ;  /* 0x00000000140672ca */ /* 0x040fe200000e0000 */
[----:B------:R-:W-:Y:S01]  /*a8f0*/  WARPGROUP.ARRIVE ;  /* 0x00000000000079c5 */ /* 0x000fe20000000000 */
[----:B------:R-:W-:Y:S01]  /*a900*/  R2UR UR7, R21 ;  /* 0x00000000150772ca */ /* 0x000fe200000e0000 */
[----:B------:R-:W-:Y:S01]  /*a910*/  VIADD R208, R20, 0x2 ;  /* 0x0000000214d07836 */ /* 0x000fe20000000000 */
[----:B------:R-:W-:Y:S01]  /*a920*/  R2UR UR4, R4 ;  /* 0x00000000040472ca */ /* 0x000fe200000e0000 */
[----:B------:R-:W-:Y:S01]  /*a930*/  IMAD.MOV.U32 R209, RZ, RZ, 0x40000040 ;  /* 0x40000040ffd17424 */ /* 0x000fe200078e00ff */
[----:B------:R-:W-:Y:S01]  /*a940*/  R2UR UR5, R5 ;  /* 0x00000000050572ca */ /* 0x000fe200000e0000 */
[----:B------:R-:W-:Y:S02]  /*a950*/  IMAD.MOV.U32 R21, RZ, RZ, 0x40000040 ;  /* 0x40000040ff157424 */ /* 0x000fe400078e00ff */
[----:B------:R-:W-:-:S04]  /*a960*/  IMAD.MOV.U32 R12, RZ, RZ, 0x1 ;  /* 0x00000001ff0c7424 */ /* 0x000fc800078e00ff */
[----:B------:R-:W-:-:S05]  /*a970*/  IMAD R12, R213, -0x40, R12 ;  /* 0xffffffc0d50c7824 */ /* 0x000fca00078e020c */
[----:B------:R-:W-:Y:S01]  /*a980*/  LEA R12, R185, R12, 0x6 ;  /* 0x0000000cb90c7211 */ /* 0x000fe200078e30ff */
        /* <DEDUP_REMOVED lines=22> */
[----:B------:R-:W-:-:S04]  /*aaf0*/  IADD3 R21, -R184, R12, R187 ;  /* 0x0000000cb8157210 */ /* 0x000fc80007ffe1bb */
[----:B------:R-:W-:-:S04]  /*ab00*/  IADD3 R12, R190, R21, -R192 ;  /* 0x00000015be0c7210 */ /* 0x000fc80007ffe8c0 */
        /* <DEDUP_REMOVED lines=46> */
[C---:B------:R-:W-:Y:S01]  /*adf0*/  ISETP.GT.AND P3, PT, R12.reuse, 0x39, PT ;  /* 0x000000390c00780c */ /* 0x040fe20003f64270 */
[----:B------:R-:W-:Y:S01]  /*ae00*/  VIADD R12, R12, 0x8 ;  /* 0x000000080c0c7836 */ /* 0x000fe20000000000 */
[----:B------:R-:W-:Y:S02]  /*ae10*/  FSEL R180, R180, -INF , P2 ;  /* 0xff800000b4b47808 */ /* 0x000fe40001000000 */
[----:B------:R-:W-:Y:S02]  /*ae20*/  FMNMX.FTZ R21, R177, R14, !PT ;  /* 0x0000000eb1157209 */ /* 0x000fe40007810000 */
[----:B------:R-:W-:Y:S02]  /*ae30*/  FSEL R181, R181, -INF , P3 ;  /* 0xff800000b5b57808 */ /* 0x000fe40001800000 */
[----:B------:R-:W-:Y:S02]  /*ae40*/  FMNMX.FTZ R14, R180, R21, !PT ;  /* 0x00000015b40e7209 */ /* 0x000fe40007810000 */
[----:B------:R-:W-:-:S02]  /*ae50*/  ISETP.GT.AND P3, PT, R12, RZ, PT ;  /* 0x000000ff0c00720c */ /* 0x000fc40003f64270 */
[----:B------:R-:W-:Y:S02]  /*ae60*/  FMNMX.FTZ R20, R181, R14, !PT ;  /* 0x0000000eb5147209 */ /* 0x000fe40007810000 */
[----:B------:R-:W-:Y:S02]  /*ae70*/  ISETP.GT.AND P6, PT, R12, 0x1, PT ;  /* 0x000000010c00780c */ /* 0x000fe40003fc4270 */
[----:B------:R-:W-:Y:S01]  /*ae80*/  FSEL R154, R154, -INF , P3 ;  /* 0xff8000009a9a7808 */ /* 0x000fe20001800000 */
[----:B------:R-:W2:Y:S01]  /*ae90*/  SHFL.BFLY PT, R21, R20, 0x2, 0x1f ;  /* 0x0c401f0014157f89 */ /* 0x000ea200000e0000 */
[C---:B------:R-:W-:Y:S02]  /*aea0*/  ISETP.GT.AND P5, PT, R12.reuse, 0x8, PT ;  /* 0x000000080c00780c */ /* 0x040fe40003fa4270 */
[----:B------:R-:W-:Y:S02]  /*aeb0*/  FSEL R155, R155, -INF , P6 ;  /* 0xff8000009b9b7808 */ /* 0x000fe40003000000 */
[----:B------:R-:W-:-:S02]  /*aec0*/  ISETP.GT.AND P2, PT, R12, 0x9, PT ;  /* 0x000000090c00780c */ /* 0x000fc40003f44270 */
[----:B------:R-:W-:Y:S02]  /*aed0*/  FSEL R158, R158, -INF , P5 ;  /* 0xff8000009e9e7808 */ /* 0x000fe40002800000 */
[C---:B------:R-:W-:Y:S02]  /*aee0*/  ISETP.GT.AND P4, PT, R12.reuse, 0x10, PT ;  /* 0x000000100c00780c */ /* 0x040fe40003f84270 */
[----:B------:R-:W-:Y:S02]  /*aef0*/  FSEL R159, R159, -INF , P2 ;  /* 0xff8000009f9f7808 */ /* 0x000fe40001000000 */
[----:B------:R-:W-:Y:S02]  /*af00*/  ISETP.GT.AND P3, PT, R12, 0x11, PT ;  /* 0x000000110c00780c */ /* 0x000fe40003f64270 */
[----:B------:R-:W-:Y:S02]  /*af10*/  FSEL R162, R162, -INF , P4 ;  /* 0xff800000a2a27808 */ /* 0x000fe40002000000 */
[----:B------:R-:W-:-:S02]  /*af20*/  ISETP.GT.AND P6, PT, R12, 0x18, PT ;  /* 0x000000180c00780c */ /* 0x000fc40003fc4270 */
[----:B------:R-:W-:Y:S02]  /*af30*/  FSEL R163, R163, -INF , P3 ;  /* 0xff800000a3a37808 */ /* 0x000fe40001800000 */
[----:B------:R-:W-:Y:S02]  /*af40*/  ISETP.GT.AND P5, PT, R12, 0x19, PT ;  /* 0x000000190c00780c */ /* 0x000fe40003fa4270 */
[----:B------:R-:W-:Y:S02]  /*af50*/  FSEL R166, R166, -INF , P6 ;  /* 0xff800000a6a67808 */ /* 0x000fe40003000000 */
[----:B--2---:R-:W-:Y:S02]  /*af60*/  FMNMX.FTZ R14, R20, R21, !PT ;  /* 0x00000015140e7209 */ /* 0x004fe40007810000 */
[----:B------:R-:W-:Y:S02]  /*af70*/  FMNMX.FTZ R20, R154, R224, !PT ;  /* 0x000000e09a147209 */ /* 0x000fe40007810000 */
[----:B------:R-:W-:Y:S01]  /*af80*/  ISETP.GT.AND P2, PT, R12, 0x20, PT ;  /* 0x000000200c00780c */ /* 0x000fe20003f44270 */
[----:B------:R-:W2:Y:S01]  /*af90*/  SHFL.BFLY PT, R21, R14, 0x1, 0x1f ;  /* 0x0c201f000e157f89 */ /* 0x000ea200000e0000 */
[----:B------:R-:W-:-:S02]  /*afa0*/  FMNMX.FTZ R209, R155, R20, !PT ;  /* 0x000000149bd17209 */ /* 0x000fc40007810000 */
[----:B------:R-:W-:Y:S02]  /*afb0*/  FSEL R167, R167, -INF , P5 ;  /* 0xff800000a7a77808 */ /* 0x000fe40002800000 */
[----:B------:R-:W-:Y:S02]  /*afc0*/  FMNMX.FTZ R20, R158, R209, !PT ;  /* 0x000000d19e147209 */ /* 0x000fe40007810000 */
[----:B------:R-:W-:Y:S02]  /*afd0*/  ISETP.GT.AND P4, PT, R12, 0x21, PT ;  /* 0x000000210c00780c */ /* 0x000fe40003f84270 */
[----:B------:R-:W-:Y:S02]  /*afe0*/  FMNMX.FTZ R209, R159, R20, !PT ;  /* 0x000000149fd17209 */ /* 0x000fe40007810000 */
[----:B------:R-:W-:Y:S02]  /*aff0*/  FSEL R170, R170, -INF , P2 ;  /* 0xff800000aaaa7808 */ /* 0x000fe40001000000 */
[----:B------:R-:W-:-:S02]  /*b000*/  FMNMX.FTZ R20, R162, R209, !PT ;  /* 0x000000d1a2147209 */ /* 0x000fc40007810000 */
[C---:B------:R-:W-:Y:S02]  /*b010*/  ISETP.GT.AND P3, PT, R12.reuse, 0x28, PT ;  /* 0x000000280c00780c */ /* 0x040fe40003f64270 */
[----:B------:R-:W-:Y:S02]  /*b020*/  FSEL R171, R171, -INF , P4 ;  /* 0xff800000abab7808 */ /* 0x000fe40002000000 */
[----:B------:R-:W-:Y:S02]  /*b030*/  ISETP.GT.AND P6, PT, R12, 0x29, PT ;  /* 0x000000290c00780c */ /* 0x000fe40003fc4270 */
[----:B------:R-:W-:Y:S02]  /*b040*/  FSEL R174, R174, -INF , P3 ;  /* 0xff800000aeae7808 */ /* 0x000fe40001800000 */
[----:B------:R-:W-:Y:S02]  /*b050*/  ISETP.GT.AND P5, PT, R12, 0x30, PT ;  /* 0x000000300c00780c */ /* 0x000fe40003fa4270 */
[----:B--2---:R-:W-:-:S02]  /*b060*/  FMNMX.FTZ R14, R14, R21, !PT ;  /* 0x000000150e0e7209 */ /* 0x004fc40007810000 */
[----:B------:R-:W-:Y:S02]  /*b070*/  FMNMX.FTZ R21, R163, R20, !PT ;  /* 0x00000014a3157209 */ /* 0x000fe40007810000 */
[----:B------:R-:W-:Y:S02]  /*b080*/  FSEL R175, R175, -INF , P6 ;  /* 0xff800000afaf7808 */ /* 0x000fe40003000000 */
[----:B------:R-:W-:Y:S02]  /*b090*/  FMNMX.FTZ R20, R166, R21, !PT ;  /* 0x00000015a6147209 */ /* 0x000fe40007810000 */
[----:B------:R-:W-:Y:S02]  /*b0a0*/  ISETP.GT.AND P2, PT, R12, 0x31, PT ;  /* 0x000000310c00780c */ /* 0x000fe40003f44270 */
[----:B------:R-:W-:Y:S02]  /*b0b0*/  FMNMX.FTZ R209, R167, R20, !PT ;  /* 0x00000014a7d17209 */ /* 0x000fe40007810000 */
[----:B------:R-:W-:-:S02]  /*b0c0*/  FSEL R178, R178, -INF , P5 ;  /* 0xff800000b2b27808 */ /* 0x000fc40002800000 */
[----:B------:R-:W-:Y:S02]  /*b0d0*/  FMNMX.FTZ R20, R170, R209, !PT ;  /* 0x000000d1aa147209 */ /* 0x000fe40007810000 */
[----:B------:R-:W-:Y:S02]  /*b0e0*/  ISETP.GT.AND P4, PT, R12, 0x38, PT ;  /* 0x000000380c00780c */ /* 0x000fe40003f84270 */
[----:B------:R-:W-:Y:S02]  /*b0f0*/  FMNMX.FTZ R209, R171, R20, !PT ;  /* 0x00000014abd17209 */ /* 0x000fe40007810000 */
[----:B------:R-:W-:Y:S02]  /*b100*/  FSEL R179, R179, -INF , P2 ;  /* 0xff800000b3b37808 */ /* 0x000fe40001000000 */
[----:B------:R-:W-:Y:S02]  /*b110*/  FMNMX.FTZ R20, R174, R209, !PT ;  /* 0x000000d1ae147209 */ /* 0x000fe40007810000 */
[----:B------:R-:W-:Y:S01]  /*b120*/  ISETP.GT.AND P3, PT, R12, 0x39, PT ;  /* 0x000000390c00780c */ /* 0x000fe20003f64270 */
[----:B------:R-:W-:Y:S01]  /*b130*/  IMAD.U32 R12, RZ, RZ, UR37 ;  /* 0x00000025ff0c7e24 */ /* 0x000fe2000f8e00ff */
[----:B------:R-:W-:-:S02]  /*b140*/  FMNMX.FTZ R209, R175, R20, !PT ;  /* 0x00000014afd17209 */ /* 0x000fc40007810000 */
[----:B------:R-:W-:Y:S01]  /*b150*/  FSEL R182, R182, -INF , P4 ;  /* 0xff800000b6b67808 */ /* 0x000fe20002000000 */
[----:B------:R-:W-:Y:S01]  /*b160*/  FMUL.FTZ R208, R14, R12 ;  /* 0x0000000c0ed07220 */ /* 0x000fe20000410000 */
[----:B------:R-:W-:Y:S02]  /*b170*/  FMNMX.FTZ R20, R178, R209, !PT ;  /* 0x000000d1b2147209 */ /* 0x000fe40007810000 */
[----:B------:R-:W-:Y:S02]  /*b180*/  FSEL R183, R183, -INF , P3 ;  /* 0xff800000b7b77808 */ /* 0x000fe40001800000 */
[----:B------:R-:W-:Y:S02]  /*b190*/  FMNMX.FTZ R209, R179, R20, !PT ;  /* 0x00000014b3d17209 */ /* 0x000fe40007810000 */
[----:B------:R-:W-:Y:S02]  /*b1a0*/  FSETP.NEU.FTZ.AND P6, PT, R14, -INF , PT ;  /* 0xff8000000e00780b */ /* 0x000fe40003fdd000 */
[----:B------:R-:W-:-:S02]  /*b1b0*/  FMNMX.FTZ R20, R182, R209, !PT ;  /* 0x000000d1b6147209 */ /* 0x000fc40007810000 */
[----:B------:R-:W-:Y:S02]  /*b1c0*/  FSEL R21, R208, RZ, P6 ;  /* 0x000000ffd0157208 */ /* 0x000fe40003000000 */
[----:B------:R-:W-:-:S03]  /*b1d0*/  FMNMX.FTZ R20, R183, R20, !PT ;  /* 0x00000014b7147209 */ /* 0x000fc60007810000 */
[-CC-:B------:R-:W-:Y:S01]  /*b1e0*/  FFMA.FTZ R208, R164, R12.reuse, -R21.reuse ;  /* 0x0000000ca4d07223 */ /* 0x180fe20000010815 */
[-CC-:B------:R-:W-:Y:S01]  /*b1f0*/  FFMA.FTZ R164, R172, R12.reuse, -R21.reuse ;  /* 0x0000000caca47223 */ /* 0x180fe20000010815 */
[----:B------:R-:W2:Y:S01]  /*b200*/  SHFL.BFLY PT, R229, R20, 0x2, 0x1f ;  /* 0x0c401f0014e57f89 */ /* 0x000ea200000e0000 */
        /* <DEDUP_REMOVED lines=15> */
[----:B------:R3:W-:Y:S01]  /*b300*/  MUFU.EX2 R21, R173 ;  /* 0x000000ad00157308 */ /* 0x0007e20000000800 */
[----:B--2---:R-:W-:-:S05]  /*b310*/  FMNMX.FTZ R229, R20, R229, !PT ;  /* 0x000000e514e57209 */ /* 0x004fca0007810000 */
[----:B------:R-:W2:Y:S02]  /*b320*/  SHFL.BFLY PT, R20, R229, 0x1, 0x1f ;  /* 0x0c201f00e5147f89 */ /* 0x000ea400000e0000 */
[----:B------:R-:W-:Y:S08]  /*b330*/  MUFU.EX2 R153, R153 ;  /* 0x0000009900997308 */ /* 0x000ff00000000800 */
[----:B------:R-:W-:Y:S08]  /*b340*/  MUFU.EX2 R156, R156 ;  /* 0x0000009c009c7308 */ /* 0x000ff00000000800 */
[----:B------:R-:W-:Y:S01]  /*b350*/  MUFU.EX2 R157, R157 ;  /* 0x0000009d009d7308 */ /* 0x000fe20000000800 */
[----:B--2---:R-:W-:Y:S01]  /*b360*/  FMNMX.FTZ R20, R229, R20, !PT ;  /* 0x00000014e5147209 */ /* 0x004fe20007810000 */
[----:B------:R-:W-:-:S06]  /*b370*/  IMAD.MOV R229, RZ, RZ, -R194 ;  /* 0x000000ffffe57224 */ /* 0x000fcc00078e0ac2 */
[----:B------:R-:W-:Y:S01]  /*b380*/  MUFU.EX2 R160, R160 ;  /* 0x000000a000a07308 */ /* 0x000fe20000000800 */
[C---:B------:R-:W-:Y:S01]  /*b390*/  FSETP.NEU.FTZ.AND P2, PT, R20.reuse, -INF , PT ;  /* 0xff8000001400780b */ /* 0x040fe20003f5d000 */
[----:B------:R-:W-:-:S05]  /*b3a0*/  FMUL.FTZ R181, R20, R12 ;  /* 0x0000000c14b57220 */ /* 0x000fca0000410000 */
[----:B------:R-:W-:Y:S01]  /*b3b0*/  FSEL R181, R181, RZ, P2 ;  /* 0x000000ffb5b57208 */ /* 0x000fe20001000000 */
[----:B------:R-:W-:Y:S04]  /*b3c0*/  MUFU.EX2 R161, R161 ;  /* 0x000000a100a17308 */ /* 0x000fe80000000800 */
[-CC-:B------:R-:W-:Y:S01]  /*b3d0*/  FFMA.FTZ R177, R154, R12.reuse, -R181.reuse ;  /* 0x0000000c9ab17223 */ /* 0x180fe200000108b5 */
[----:B------:R-:W-:Y:S01]  /*b3e0*/  FSEL R154, R14, RZ, P6 ;  /* 0x000000ff0e9a7208 */ /* 0x000fe20003000000 */
[-CC-:B------:R-:W-:Y:S01]  /*b3f0*/  FFMA.FTZ R180, R155, R12.reuse, -R181.reuse ;  /* 0x0000000c9bb47223 */ /* 0x180fe200000108b5 */
[-CC-:B------:R-:W-:Y:S01]  /*b400*/  FFMA.FTZ R155, R158, R12.reuse, -R181.reuse ;  /* 0x0000000c9e9b7223 */ /* 0x180fe200000108b5 */
[-CC-:B------:R-:W-:Y:S01]  /*b410*/  FFMA.FTZ R230, R159, R12.reuse, -R181.reuse ;  /* 0x0000000c9fe67223 */ /* 0x180fe200000108b5 */
[-C--:B------:R-:W-:Y:S01]  /*b420*/  FFMA.FTZ R159, R162, R12.reuse, -R181 ;  /* 0x0000000ca29f7223 */ /* 0x080fe200000108b5 */
[----:B---3--:R-:W-:Y:S01]  /*b430*/  FADD.FTZ R173, -R154, R225 ;  /* 0x000000e19aad7221 */ /* 0x008fe20000010100 */
[----:B------:R-:W-:Y:S01]  /*b440*/  FSEL R225, R20, RZ, P2 ;  /* 0x000000ff14e17208 */ /* 0x000fe20001000000 */
[----:B------:R-:W-:Y:S01]  /*b450*/  MUFU.EX2 R177, R177 ;  /* 0x000000b100b17308 */ /* 0x000fe20000000800 */
[----:B------:R-:W-:Y:S01]  /*b460*/  @!P1 IADD3 R154, R214, 0x28c40, RZ ;  /* 0x00028c40d69a9810 */ /* 0x000fe20007ffe0ff */
[-C--:B------:R-:W-:Y:S01]  /*b470*/  FMUL.FTZ R173, R173, R12.reuse ;  /* 0x0000000cadad7220 */ /* 0x080fe20000410000 */
[----:B------:R-:W-:Y:S01]  /*b480*/  ISETP.NE.AND P2, PT, R192, R229, PT ;  /* 0x000000e5c000720c */ /* 0x000fe20003f45270 */
[----:B------:R-:W-:Y:S01]  /*b490*/  FADD.FTZ R225, -R225, R224 ;  /* 0x000000e0e1e17221 */ /* 0x000fe20000010100 */
[----:B------:R-:W-:Y:S01]  /*b4a0*/  @!P1 PRMT R154, RZ, 0x654, R154 ;  /* 0x00000654ff9a9816 */ /* 0x000fe2000000009a */
[-CC-:B------:R-:W-:Y:S01]  /*b4b0*/  FFMA.FTZ R162, R163, R12.reuse, -R181.reuse ;  /* 0x0000000ca3a27223 */ /* 0x180fe200000108b5 */
[-CC-:B------:R-:W-:Y:S01]  /*b4c0*/  FFMA.FTZ R163, R166, R12.reuse, -R181.reuse ;  /* 0x0000000ca6a37223 */ /* 0x180fe200000108b5 */
[-C--:B------:R-:W-:Y:S01]  /*b4d0*/  FMUL.FTZ R176, R225, R12.reuse ;  /* 0x0000000ce1b07220 */ /* 0x080fe20000410000 */
[----:B------:R-:W2:Y:S01]  /*b4e0*/  MUFU.EX2 R173, R173 ;  /* 0x000000ad00ad7308 */ /* 0x000ea20000000800 */
[----:B------:R2:W-:Y:S01]  /*b4f0*/  @!P1 SYNCS.ARRIVE.TRANS64.RED.A1T0 RZ, [R154+URZ], RZ ;  /* 0x000000ff9aff99a7 */ /* 0x0005e2000810043f */
        /* <DEDUP_REMOVED lines=9> */
[----:B------:R-:W-:Y:S01]  /*b590*/  FFMA.FTZ R181, R183, R12, -R181 ;  /* 0x0000000cb7b57223 */ /* 0x000fe200000108b5 */
[----:B------:R-:W-:-:S04]  /*b5a0*/  @!P2 IMAD R225, R226, 0x40, R190 ;  /* 0x00000040e2e1a824 */ /* 0x000fc800078e02be */
[----:B------:R-:W4:Y:S01]  /*b5b0*/  MUFU.EX2 R180, R180 ;  /* 0x000000b400b47308 */ /* 0x000f220000000800 */
[----:B--2---:R-:W-:Y:S01]  /*b5c0*/  FFMA.FTZ R154, R173, R0, R152 ;  /* 0x00000000ad9a7223 */ /* 0x004fe20000010098 */
[----:B------:R-:W-:Y:S01]  /*b5d0*/  F2FP.F16.F32.PACK_AB R152, R153, R152 ;  /* 0x000000989998723e */ /* 0x000fe200000000ff */
[----:B------:R-:W-:Y:S02]  /*b5e0*/  @!P2 IMAD R158, R225, 0x4, R2 ;  /* 0x00000004e19ea824 */ /* 0x000fe400078e0202 */
[-C--:B------:R-:W-:Y:S01]  /*b5f0*/  FMUL.FTZ R24, R24, R173.reuse ;  /* 0x000000ad18187220 */ /* 0x080fe20000410000 */
[----:B------:R-:W-:Y:S01]  /*b600*/  FADD.FTZ R183, R153, R154 ;  /* 0x0000009a99b77221 */ /* 0x000fe20000010000 */
[-C--:B------:R-:W-:Y:S01]  /*b610*/  FMUL.FTZ R25, R25, R173.reuse ;  /* 0x000000ad19197220 */ /* 0x080fe20000410000 */
[----:B------:R-:W-:Y:S01]  /*b620*/  FMUL.FTZ R28, R28, R173 ;  /* 0x000000ad1c1c7220 */ /* 0x000fe20000410000 */
[----:B------:R-:W2:Y:S01]  /*b630*/  MUFU.EX2 R155, R155 ;  /* 0x0000009b009b7308 */ /* 0x000ea20000000800 */
[----:B---3--:R-:W-:Y:S01]  /*b640*/  FFMA.FTZ R153, R176, R3, R177 ;  /* 0x00000003b0997223 */ /* 0x008fe200000100b1 */
[----:B------:R-:W-:Y:S01]  /*b650*/  FADD.FTZ R154, R156, R183 ;  /* 0x000000b79c9a7221 */ /* 0x000fe20000010000 */
[----:B------:R-:W-:Y:S01]  /*b660*/  @!P2 STS [R158+0x28800], R173 ;  /* 0x028800ad9e00a388 */ /* 0x000fe20000000800 */
[-C--:B------:R-:W-:Y:S01]  /*b670*/  FMUL.FTZ R29, R29, R173.reuse ;  /* 0x000000ad1d1d7220 */ /* 0x080fe20000410000 */
[-C--:B------:R-:W-:Y:S01]  /*b680*/  FMUL.FTZ R32, R32, R173.reuse ;  /* 0x000000ad20207220 */ /* 0x080fe20000410000 */
[C---:B------:R-:W-:Y:S01]  /*b690*/  FADD.FTZ R183, R157.reuse, R154 ;  /* 0x0000009a9db77221 */ /* 0x040fe20000010000 */
[----:B------:R3:W-:Y:S01]  /*b6a0*/  @!P2 STS [R158+0x28820], R176 ;  /* 0x028820b09e00a388 */ /* 0x0007e20000000800 */
[----:B------:R-:W3:Y:S01]  /*b6b0*/  MUFU.EX2 R230, R230 ;  /* 0x000000e600e67308 */ /* 0x000ee20000000800 */
[----:B----4-:R-:W-:Y:S01]  /*b6c0*/  FADD.FTZ R170, R180, R153 ;  /* 0x00000099b4aa7221 */ /* 0x010fe20000010000 */
[----:B------:R-:W-:Y:S01]  /*b6d0*/  F2FP.F16.F32.PACK_AB R154, R157, R156 ;  /* 0x0000009c9d9a723e */ /* 0x000fe200000000ff */
[----:B------:R-:W-:Y:S01]  /*b6e0*/  FADD.FTZ R156, R160, R183 ;  /* 0x000000b7a09c7221 */ /* 0x000fe20000010000 */
[-C--:B------:R-:W-:Y:S01]  /*b6f0*/  FMUL.FTZ R33, R33, R173.reuse ;  /* 0x000000ad21217220 */ /* 0x080fe20000410000 */
[-C--:B------:R-:W-:Y:S01]  /*b700*/  FMUL.FTZ R36, R36, R173.reuse ;  /* 0x000000ad24247220 */ /* 0x080fe20000410000 */
[-C--:B------:R-:W-:Y:S01]  /*b710*/  FMUL.FTZ R37, R37, R173.reuse ;  /* 0x000000ad25257220 */ /* 0x080fe20000410000 */
[----:B------:R-:W-:Y:S01]  /*b720*/  FADD.FTZ R157, R161, R156 ;  /* 0x0000009ca19d7221 */ /* 0x000fe20000010000 */
[----:B------:R-:W4:Y:S01]  /*b730*/  MUFU.EX2 R159, R159 ;  /* 0x0000009f009f7308 */ /* 0x000f220000000800 */
[----:B--2---:R-:W-:Y:S01]  /*b740*/  FADD.FTZ R153, R155, R170 ;  /* 0x000000aa9b997221 */ /* 0x004fe20000010000 */
        /* <DEDUP_REMOVED lines=87> */
[C---:B---3--:R-:W-:Y:S01]  /*bcc0*/  FADD.FTZ R174, R209.reuse, R158 ;  /* 0x0000009ed1ae7221 */ /* 0x048fe20000010000 */
[----:B------:R-:W-:Y:S01]  /*bcd0*/  F2FP.F16.F32.PACK_AB R158, R209, R208 ;  /* 0x000000d0d19e723e */ /* 0x000fe200000000ff */
[-C--:B------:R-:W-:Y:S01]  /*bce0*/  FMUL.FTZ R47, R47, R176.reuse ;  /* 0x000000b02f2f7220 */ /* 0x080fe20000410000 */
[----:B--2---:R-:W-:Y:S01]  /*bcf0*/  F2FP.F16.F32.PACK_AB R160, R228, R227 ;  /* 0x000000e3e4a0723e */ /* 0x004fe200000000ff */
[----:B------:R-:W-:Y:S01]  /*bd00*/  FADD.FTZ R153, R227, R174 ;  /* 0x000000aee3997221 */ /* 0x000fe20000010000 */
[----:B------:R-:W-:Y:S01]  /*bd10*/  FADD.FTZ R174, R0, R157 ;  /* 0x0000009d00ae7221 */ /* 0x000fe20000010000 */
[-C--:B------:R-:W-:Y:S01]  /*bd20*/  FMUL.FTZ R50, R50, R176.reuse ;  /* 0x000000b032327220 */ /* 0x080fe20000410000 */
[----:B------:R-:W2:Y:S01]  /*bd30*/  MUFU.EX2 R170, R175 ;  /* 0x000000af00aa7308 */ /* 0x000ea20000000800 */
[----:B------:R-:W-:Y:S01]  /*bd40*/  FADD.FTZ R153, R228, R153 ;  /* 0x00000099e4997221 */ /* 0x000fe20000010000 */
[----:B----4-:R-:W-:Y:S01]  /*bd50*/  FADD.FTZ R161, R3, R174 ;  /* 0x000000ae03a17221 */ /* 0x010fe20000010000 */
[-C--:B------:R-:W-:Y:S01]  /*bd60*/  FMUL.FTZ R51, R51, R176.reuse ;  /* 0x000000b033337220 */ /* 0x080fe20000410000 */
[-C--:B------:R-:W-:Y:S01]  /*bd70*/  FMUL.FTZ R54, R54, R176.reuse ;  /* 0x000000b036367220 */ /* 0x080fe20000410000 */
[-C--:B------:R-:W-:Y:S01]  /*bd80*/  FMUL.FTZ R55, R55, R176.reuse ;  /* 0x000000b037377220 */ /* 0x080fe20000410000 */
[-C--:B------:R-:W-:Y:S01]  /*bd90*/  FMUL.FTZ R58, R58, R176.reuse ;  /* 0x000000b03a3a7220 */ /* 0x080fe20000410000 */
[-C--:B------:R-:W-:Y:S01]  /*bda0*/  FMUL.FTZ R59, R59, R176.reuse ;  /* 0x000000b03b3b7220 */ /* 0x080fe20000410000 */
[----:B------:R-:W3:Y:S01]  /*bdb0*/  MUFU.EX2 R168, R168 ;  /* 0x000000a800a87308 */ /* 0x000ee20000000800 */
[----:B-----5:R-:W-:Y:S01]  /*bdc0*/  FADD.FTZ R157, R164, R153 ;  /* 0x00000099a49d7221 */ /* 0x020fe20000010000 */
        /* <DEDUP_REMOVED lines=17> */
[----:B------:R-:W-:Y:S01]  /*bee0*/  F2FP.F16.F32.PACK_AB R157, R162, R159 ;  /* 0x0000009fa29d723e */ /* 0x000fe200000000ff */
[-C--:B------:R-:W-:Y:S01]  /*bef0*/  FMUL.FTZ R83, R83, R176.reuse ;  /* 0x000000b053537220 */ /* 0x080fe20000410000 */
[----:B------:R-:W-:Y:S01]  /*bf00*/  F2FP.F16.F32.PACK_AB R159, R166, R163 ;  /* 0x000000a3a69f723e */ /* 0x000fe200000000ff */
[----:B------:R-:W-:Y:S01]  /*bf10*/  FMUL.FTZ R86, R86, R176 ;  /* 0x000000b056567220 */ /* 0x000fe20000410000 */
[----:B------:R-:W-:Y:S01]  /*bf20*/  F2FP.F16.F32.PACK_AB R162, R168, R164 ;  /* 0x000000a4a8a2723e */ /* 0x000fe200000000ff */
[-C--:B------:R-:W-:Y:S01]  /*bf30*/  FMUL.FTZ R87, R87, R176.reuse ;  /* 0x000000b057577220 */ /* 0x080fe20000410000 */
[----:B------:R-:W3:Y:S01]  /*bf40*/  MUFU.EX2 R179, R179 ;  /* 0x000000b300b37308 */ /* 0x000ee20000000800 */
[----:B----4-:R-:W-:Y:S01]  /*bf50*/  FADD.FTZ R166, R178, R161 ;  /* 0x000000a1b2a67221 */ /* 0x010fe20000010000 */
[----:B------:R-:W-:Y:S01]  /*bf60*/  F2FP.F16.F32.PACK_AB R161, R0, R167 ;  /* 0x000000a700a1723e */ /* 0x000fe200000000ff */
[----:B------:R4:W-:Y:S01]  /*bf70*/  STSM.16.M88.4 [R195+0x26800], R152 ;  /* 0x02680098c3007844 */ /* 0x0009e20000000200 */
[----:B------:R-:W-:Y:S01]  /*bf80*/  F2FP.F16.F32.PACK_AB R163, R170, R3 ;  /* 0x00000003aaa3723e */ /* 0x000fe200000000ff */
[-C--:B------:R-:W-:Y:S01]  /*bf90*/  FMUL.FTZ R90, R90, R176.reuse ;  /* 0x000000b05a5a7220 */ /* 0x080fe20000410000 */
[-C--:B------:R-:W-:Y:S01]  /*bfa0*/  FMUL.FTZ R91, R91, R176.reuse ;  /* 0x000000b05b5b7220 */ /* 0x080fe20000410000 */
[----:B------:R4:W-:Y:S01]  /*bfb0*/  STSM.16.M88.4 [R198], R156 ;  /* 0x0000009cc6007844 */ /* 0x0009e20000000200 */
[----:B------:R-:W5:Y:S01]  /*bfc0*/  MUFU.EX2 R169, R169 ;  /* 0x000000a900a97308 */ /* 0x000f620000000800 */
[----:B--2---:R-:W-:Y:S01]  /*bfd0*/  FADD.FTZ R174, R165, R174 ;  /* 0x000000aea5ae7221 */ /* 0x004fe20000010000 */
[-C--:B------:R-:W-:Y:S01]  /*bfe0*/  FMUL.FTZ R94, R94, R176.reuse ;  /* 0x000000b05e5e7220 */ /* 0x080fe20000410000 */
[----:B------:R4:W-:Y:S01]  /*bff0*/  STSM.16.M88.4 [R196], R160 ;  /* 0x000000a0c4007844 */ /* 0x0009e20000000200 */
        /* <DEDUP_REMOVED lines=13> */
[C---:B-----5:R-:W-:Y:S01]  /*c0d0*/  FADD.FTZ R174, R169.reuse, R174 ;  /* 0x000000aea9ae7221 */ /* 0x060fe20000010000 */
[----:B------:R-:W-:Y:S01]  /*c0e0*/  F2FP.F16.F32.PACK_AB R164, R169, R165 ;  /* 0x000000a5a9a4723e */ /* 0x000fe200000000ff */
[----:B------:R-:W-:Y:S01]  /*c0f0*/  FMUL.FTZ R115, R115, R176 ;  /* 0x000000b073737220 */ /* 0x000fe20000410000 */
[----:B------:R-:W-:Y:S01]  /*c100*/  F2FP.F16.F32.PACK_AB R165, R179, R178 ;  /* 0x000000b2b3a5723e */ /* 0x000fe200000000ff */
[----:B------:R-:W-:Y:S01]  /*c110*/  FADD.FTZ R3, R21, R174 ;  /* 0x000000ae15037221 */ /* 0x000fe20000010000 */
[-C--:B------:R-:W-:Y:S01]  /*c120*/  FMUL.FTZ R118, R118, R176.reuse ;  /* 0x000000b076767220 */ /* 0x080fe20000410000 */
[-C--:B------:R-:W-:Y:S01]  /*c130*/  FMUL.FTZ R119, R119, R176.reuse ;  /* 0x000000b077777220 */ /* 0x080fe20000410000 */
[----:B------:R-:W5:Y:S01]  /*c140*/  MUFU.EX2 R181, R181 ;  /* 0x000000b500b57308 */ /* 0x000f620000000800 */
[----:B--2---:R-:W-:Y:S01]  /*c150*/  FADD.FTZ R168, R182, R167 ;  /* 0x000000a7b6a87221 */ /* 0x004fe20000010000 */
[-C--:B------:R-:W-:Y:S01]  /*c160*/  FMUL.FTZ R122, R122, R176.reuse ;  /* 0x000000b07a7a7220 */ /* 0x080fe20000410000 */
[-C--:B------:R-:W-:Y:S01]  /*c170*/  FMUL.FTZ R123, R123, R176.reuse ;  /* 0x000000b07b7b7220 */ /* 0x080fe20000410000 */
[-C--:B------:R-:W-:Y:S01]  /*c180*/  FMUL.FTZ R126, R126, R176.reuse ;  /* 0x000000b07e7e7220 */ /* 0x080fe20000410000 */
[-C--:B------:R-:W-:Y:S01]  /*c190*/  FMUL.FTZ R127, R127, R176.reuse ;  /* 0x000000b07f7f7220 */ /* 0x080fe20000410000 */
[-C--:B------:R-:W-:Y:S01]  /*c1a0*/  FMUL.FTZ R130, R130, R176.reuse ;  /* 0x000000b082827220 */ /* 0x080fe20000410000 */
[-C--:B------:R-:W-:Y:S01]  /*c1b0*/  FMUL.FTZ R131, R131, R176.reuse ;  /* 0x000000b083837220 */ /* 0x080fe20000410000 */
[-C--:B------:R-:W-:Y:S01]  /*c1c0*/  FMUL.FTZ R134, R134, R176.reuse ;  /* 0x000000b086867220 */ /* 0x080fe20000410000 */
[C---:B---3--:R-:W-:Y:S01]  /*c1d0*/  F2FP.F16.F32.PACK_AB R166, R172.reuse, R21 ;  /* 0x00000015aca6723e */ /* 0x048fe200000000ff */
[----:B------:R-:W-:Y:S01]  /*c1e0*/  FADD.FTZ R0, R172, R3 ;  /* 0x00000003ac007221 */ /* 0x000fe20000010000 */
[-C--:B------:R-:W-:Y:S01]  /*c1f0*/  FMUL.FTZ R135, R135, R176.reuse ;  /* 0x000000b087877220 */ /* 0x080fe20000410000 */
[-C--:B------:R-:W-:Y:S01]  /*c200*/  FMUL.FTZ R138, R138, R176.reuse ;  /* 0x000000b08a8a7220 */ /* 0x080fe20000410000 */
[-C--:B------:R-:W-:Y:S01]  /*c210*/  FMUL.FTZ R139, R139, R176.reuse ;  /* 0x000000b08b8b7220 */ /* 0x080fe20000410000 */
[-C--:B------:R-:W-:Y:S01]  /*c220*/  FMUL.FTZ R142, R142, R176.reuse ;  /* 0x000000b08e8e7220 */ /* 0x080fe20000410000 */
[-C--:B------:R-:W-:Y:S01]  /*c230*/  FMUL.FTZ R143, R143, R176.reuse ;  /* 0x000000b08f8f7220 */ /* 0x080fe20000410000 */
[----:B------:R-:W-:Y:S01]  /*c240*/  FMUL.FTZ R146, R146, R176 ;  /* 0x000000b092927220 */ /* 0x000fe20000410000 */
[C---:B-----5:R-:W-:Y:S01]  /*c250*/  F2FP.F16.F32.PACK_AB R167, R181.reuse, R182 ;  /* 0x000000b6b5a7723e */ /* 0x060fe200000000ff */
[----:B------:R-:W-:Y:S01]  /*c260*/  FADD.FTZ R3, R181, R168 ;  /* 0x000000a8b5037221 */ /* 0x000fe20000010000 */
[-C--:B------:R-:W-:Y:S01]  /*c270*/  FMUL.FTZ R147, R147, R176.reuse ;  /* 0x000000b093937220 */ /* 0x080fe20000410000 */
[-C--:B------:R-:W-:Y:S01]  /*c280*/  FMUL.FTZ R150, R150, R176.reuse ;  /* 0x000000b096967220 */ /* 0x080fe20000410000 */
[----:B------:R-:W-:Y:S01]  /*c290*/  FMUL.FTZ R151, R151, R176 ;  /* 0x000000b097977220 */ /* 0x000fe20000410000 */
[----:B------:R4:W-:Y:S01]  /*c2a0*/  STSM.16.M88.4 [R197], R164 ;  /* 0x000000a4c5007844 */ /* 0x0009e20000000200 */
[----:B------:R-:W-:Y:S05]  /*c2b0*/  @!P0 BRA `(.L_x_6394) ;  /* 0x0000000000048947 */ /* 0x000fea0003800000 */
[----:B------:R-:W-:Y:S01]  /*c2c0*/  BPT.TRAP 0x1 ;  /* 0x000000040000795c */ /* 0x000fe20000300000 */
.L_x_6394:
[----:B------:R2:W3:Y:S01]  /*c2d0*/  SYNCS.PHASECHK.TRANS64.TRYWAIT P2, [R214+URZ+0x28c50], R215 ;  /* 0x028c50d7d60075a7 */ /* 0x0004e2000804017f */
[----:B------:R-:W-:Y:S05]  /*c2e0*/  @!P0 BRA `(.L_x_6395) ;  /* 0x0000000000048947 */ /* 0x000fea0003800000 */
[----:B------:R-:W-:Y:S01]  /*c2f0*/  BPT.TRAP 0x1 ;  /* 0x000000040000795c */ /* 0x000fe20000300000 */
.L_x_6395:
[----:B------:R-:W-:Y:S04]  /*c300*/  BSSY B2, `(.L_x_6396) ;  /* 0x0000004000027945 */ /* 0x000fe80003800000 */
[----:B---3--:R-:W-:Y:S05]  /*c310*/  @P2 BRA `(.L_x_6397) ;  /* 0x0000000000082947 */ /* 0x008fea0003800000 */
[----:B------:R-:W3:Y:S02]  /*c320*/  SYNCS.PHASECHK.TRANS64.TRYWAIT P2, [R214+URZ+0x28c50], R215 ;  /* 0x028c50d7d60075a7 */ /* 0x000ee4000804017f */
[----:B---3--:R-:W-:Y:S05]  /*c330*/  @!P2 BRA `(.L_x_6398) ;  /* 0x000000bc00c0a947 */ /* 0x008fea0003800000 */
.L_x_6397:
[----:B------:R-:W-:Y:S05]  /*c340*/  BSYNC B2 ;  /* 0x0000000000027941 */ /* 0x000fea0003800000 */
.L_x_6396:
[----:B------:R-:W-:Y:S01]  /*c350*/  IMAD R168, R18, 0x1000, R13 ;  /* 0x0000100012a87824 */ /* 0x000fe200078e020d */
[----:B------:R-:W-:Y:S01]  /*c360*/  MOV R169, 0x40000040 ;  /* 0x4000004000a97802 */ /* 0x000fe20000000f00 */
[----:B------:R-:W-:Y:S01]  /*c370*/  WARPGROUP.ARRIVE ;  /* 0x00000000000079c5 */ /* 0x000fe20000000000 */
[----:B------:R-:W-:Y:S01]  /*c380*/  ISETP.GT.AND P2, PT, R213, R186, PT ;  /* 0x000000bad500720c */ /* 0x000fe20003f44270 */
[----:B0123--:R-:W-:Y:S01]  /*c390*/  @!P1 VIADD R214, R214, 0x28c60 ;  /* 0x00028c60d6d69836 */ /* 0x00ffe20000000000 */
[----:B------:R-:W-:Y:S01]  /*c3a0*/  R2UR UR6, R168 ;  /* 0x00000000a80672ca */ /* 0x000fe200000e0000 */
[----:B------:R-:W-:Y:S01]  /*c3b0*/  IMAD.MOV.U32 R224, RZ, RZ, R20 ;  /* 0x000000ffffe07224 */ /* 0x000fe200078e0014 */
[----:B------:R-:W-:Y:S01]  /*c3c0*/  R2UR UR7, R169 ;  /* 0x00000000a90772ca */ /* 0x000fe200000e0000 */
[----:B------:R-:W-:Y:S01]  /*c3d0*/  IMAD.MOV.U32 R169, RZ, RZ, 0x40000040 ;  /* 0x40000040ffa97424 */ /* 0x000fe200078e00ff */
[----:B------:R-:W-:Y:S01]  /*c3e0*/  @!P1 PRMT R214, RZ, 0x654, R214 ;  /* 0x00000654ffd69816 */ /* 0x000fe200000000d6 */
[----:B------:R-:W-:Y:S01]  /*c3f0*/  IMAD.MOV.U32 R225, RZ, RZ, R14 ;  /* 0x000000ffffe17224 */ /* 0x000fe200078e000e */
[----:B------:R-:W-:Y:S01]  /*c400*/  IADD3 R213, R213, -0x1, RZ ;  /* 0xffffffffd5d57810 */ /* 0x000fe20007ffe0ff */
[----:B------:R-:W-:-:S08]  /*c410*/  IMAD.MOV.U32 R226, RZ, RZ, R18 ;  /* 0x000000ffffe27224 */ /* 0x000fd000078e0012 */
[----:B------:R-:W-:Y:S03]  /*c420*/  HGMMA.64x256x16.F32 R24, R152, gdesc[UR4].tnspB, R24, gsb0 ;  /* 0x43e0000498187df0 */ /* 0x000fe60008000818 */
[----:B------:R-:W-:Y:S02]  /*c430*/  WARPGROUP.DEPBAR.LE gsb0, 0x0 ;  /* 0x00008000000079c5 */ /* 0x000fe40000010000 */
[----:B----4-:R-:W-:Y:S01]  /*c440*/  VIADD R152, R168, 0x80 ;  /* 0x00000080a8987836 */ /* 0x010fe20000000000 */
        /* <DEDUP_REMOVED lines=32> */
.L_x_6388:
[----:B------:R-:W-:Y:S05]  /*c650*/  BSYNC B1 ;  /* 0x0000000000017941 */ /* 0x000fea0003800000 */
.L_x_6387:
[----:B------:R-:W-:Y:S01]  /*c660*/  ISETP.GE.AND P2, PT, R213, RZ, PT ;  /* 0x000000ffd500720c */ /* 0x000fe20003f46270 */
[----:B------:R-:W-:-:S12]  /*c670*/  BSSY B0, `(.L_x_6400) ;  /* 0x00001a2000007945 */ /* 0x000fd80003800000 */
[----:B------:R-:W-:Y:S05]  /*c680*/  @!P2 BRA `(.L_x_6401) ;  /* 0x000000180080a947 */ /* 0x000fea0003800000 */
[----:B------:R-:W-:Y:S01]  /*c690*/  MOV R215, R20 ;  /* 0x0000001400d77202 */ /* 0x000fe20000000f00 */
[----:B------:R-:W-:Y:S02]  /*c6a0*/  IMAD.MOV.U32 R225, RZ, RZ, R14 ;  /* 0x000000ffffe17224 */ /* 0x000fe400078e000e */
[----:B------:R-:W-:-:S07]  /*c6b0*/  IMAD.MOV.U32 R209, RZ, RZ, R18 ;  /* 0x000000ffffd17224 */ /* 0x000fce00078e0012 */
.L_x_6412:
[----:B------:R-:W-:-:S05]  /*c6c0*/  VIADD R18, R209, 0x1 ;  /* 0x00000001d1127836 */ /* 0x000fca0000000000 */
[----:B------:R-:W-:-:S04]  /*c6d0*/  ISETP.NE.AND P2, PT, R18, 0x2, PT ;  /* 0x000000021200780c */ /* 0x000fc80003f45270 */
[----:B------:R-:W-:Y:S02]  /*c6e0*/  SEL R12, RZ, 0x1, P2 ;  /* 0x00000001ff0c7807 */ /* 0x000fe40001000000 */
[----:B------:R-:W-:Y:S02]  /*c6f0*/  SEL R18, R18, RZ, P2 ;  /* 0x000000ff12127207 */ /* 0x000fe40001000000 */
[----:B------:R-:W-:Y:S01]  /*c700*/  LOP3.LUT R19, R19, R12, RZ, 0x3c, !PT ;  /* 0x0000000c13137212 */ /* 0x000fe200078e3cff */
[----:B--2---:R-:W-:Y:S06]  /*c710*/  @!P0 BRA `(.L_x_6402) ;  /* 0x0000000000048947 */ /* 0x004fec0003800000 */
[----:B------:R-:W-:Y:S01]  /*c720*/  BPT.TRAP 0x1 ;  /* 0x000000040000795c */ /* 0x000fe20000300000 */
.L_x_6402:
[----:B------:R-:W-:Y:S02]  /*c730*/  LEA R186, R18, R2, 0x3 ;  /* 0x0000000212ba7211 */ /* 0x000fe400078e18ff */
[----:B------:R-:W-:-:S04]  /*c740*/  SHF.L.U32 R187, R19, 0x1f, RZ ;  /* 0x0000001f13bb7819 */ /* 0x000fc800000006ff */
[----:B------:R2:W3:Y:S01]  /*c750*/  SYNCS.PHASECHK.TRANS64.TRYWAIT P2, [R186+URZ+0x28c30], R187 ;  /* 0x028c30bbba0075a7 */ /* 0x0004e2000804017f */
[----:B------:R-:W-:Y:S05]  /*c760*/  @!P0 BRA `(.L_x_6403) ;  /* 0x0000000000048947 */ /* 0x000fea0003800000 */
[----:B------:R-:W-:Y:S01]  /*c770*/  BPT.TRAP 0x1 ;  /* 0x000000040000795c */ /* 0x000fe20000300000 */
.L_x_6403:
[----:B------:R-:W-:Y:S01]  /*c780*/  BSSY B1, `(.L_x_6404) ;  /* 0x0000006000017945 */ /* 0x000fe20003800000 */
[----:B------:R-:W-:Y:S02]  /*c790*/  IMAD R20, R18, 0x200, R15 ;  /* 0x0000020012147824 */ /* 0x000fe400078e020f */
[----:B0-----:R-:W-:Y:S01]  /*c7a0*/  IMAD.MOV.U32 R21, RZ, RZ, 0x40000040 ;  /* 0x40000040ff157424 */ /* 0x001fe200078e00ff */
[----:B---3--:R-:W-:Y:S06]  /*c7b0*/  @P2 BRA `(.L_x_6405) ;  /* 0x0000000000082947 */ /* 0x008fec0003800000 */
[----:B------:R-:W0:Y:S02]  /*c7c0*/  SYNCS.PHASECHK.TRANS64.TRYWAIT P2, [R186+URZ+0x28c30], R187 ;  /* 0x028c30bbba0075a7 */ /* 0x000e24000804017f */
[----:B0-----:R-:W-:Y:S05]  /*c7d0*/  @!P2 BRA `(.L_x_6406) ;  /* 0x000000b800aca947 */ /* 0x001fea0003800000 */
.L_x_6405:
[----:B------:R-:W-:Y:S05]  /*c7e0*/  BSYNC B1 ;  /* 0x0000000000017941 */ /* 0x000fea0003800000 */
.L_x_6404:
[C---:B------:R-:W-:Y:S01]  /*c7f0*/  R2UR UR6, R20.reuse ;  /* 0x00000000140672ca */ /* 0x040fe200000e0000 */
[----:B------:R-:W-:Y:S01]  /*c800*/  WARPGROUP.ARRIVE ;  /* 0x00000000000079c5 */ /* 0x000fe20000000000 */
[----:B------:R-:W-:Y:S01]  /*c810*/  R2UR UR7, R21 ;  /* 0x00000000150772ca */ /* 0x000fe200000e0000 */
[----:B------:R-:W-:Y:S01]  /*c820*/  VIADD R184, R20, 0x2 ;  /* 0x0000000214b87836 */ /* 0x000fe20000000000 */
[----:B------:R-:W-:Y:S02]  /*c830*/  R2UR UR4, R4 ;  /* 0x00000000040472ca */ /* 0x000fe400000e0000 */
[----:B------:R-:W-:Y:S02]  /*c840*/  R2UR UR5, R5 ;  /* 0x00000000050572ca */ /* 0x000fe400000e0000 */
[----:B------:R-:W-:Y:S02]  /*c850*/  MOV R185, 0x40000040 ;  /* 0x4000004000b97802 */ /* 0x000fe40000000f00 */
[----:B------:R-:W-:-:S09]  /*c860*/  MOV R21, 0x40000040 ;  /* 0x4000004000157802 */ /* 0x000fd20000000f00 */
        /* <DEDUP_REMOVED lines=43> */
[----:B------:R-:W3:Y:S02]  /*cb20*/  SHFL.BFLY PT, R21, R20, 0x2, 0x1f ;  /* 0x0c401f0014157f89 */ /* 0x000ee400000e0000 */
[----:B---3--:R-:W-:Y:S02]  /*cb30*/  FMNMX.FTZ R184, R20, R21, !PT ;  /* 0x0000001514b87209 */ /* 0x008fe40007810000 */
[----:B------:R-:W-:-:S03]  /*cb40*/  FMNMX.FTZ R21, R155, R12, !PT ;  /* 0x0000000c9b157209 */ /* 0x000fc60007810000 */
[----:B------:R-:W3:Y:S01]  /*cb50*/  SHFL.BFLY PT, R185, R184, 0x1, 0x1f ;  /* 0x0c201f00b8b97f89 */ /* 0x000ee200000e0000 */
[----:B------:R-:W-:-:S04]  /*cb60*/  FMNMX.FTZ R12, R158, R21, !PT ;  /* 0x000000159e0c7209 */ /* 0x000fc80007810000 */
[----:B------:R-:W-:-:S04]  /*cb70*/  FMNMX.FTZ R21, R159, R12, !PT ;  /* 0x0000000c9f157209 */ /* 0x000fc80007810000 */
[----:B------:R-:W-:-:S04]  /*cb80*/  FMNMX.FTZ R12, R162, R21, !PT ;  /* 0x00000015a20c7209 */ /* 0x000fc80007810000 */
[----:B------:R-:W-:Y:S01]  /*cb90*/  FMNMX.FTZ R21, R163, R12, !PT ;  /* 0x0000000ca3157209 */ /* 0x000fe20007810000 */
[----:B------:R-:W-:-:S03]  /*cba0*/  IMAD.U32 R12, RZ, RZ, UR36 ;  /* 0x00000024ff0c7e24 */ /* 0x000fc6000f8e00ff */
[----:B------:R-:W-:Y:S02]  /*cbb0*/  FMNMX.FTZ R20, R166, R21, !PT ;  /* 0x00000015a6147209 */ /* 0x000fe40007810000 */
[----:B---3--:R-:W-:-:S05]  /*cbc0*/  FMNMX.FTZ R14, R184, R185, !PT ;  /* 0x000000b9b80e7209 */ /* 0x008fca0007810000 */
[----:B------:R-:W-:Y:S01]  /*cbd0*/  FADD.FTZ R185, -R14, R225 ;  /* 0x000000e10eb97221 */ /* 0x000fe20000010100 */
[----:B------:R-:W-:-:S03]  /*cbe0*/  FMNMX.FTZ R225, R167, R20, !PT ;  /* 0x00000014a7e17209 */ /* 0x000fc60007810000 */
[-C--:B------:R-:W-:Y:S01]  /*cbf0*/  FMUL.FTZ R21, R185, R12.reuse ;  /* 0x0000000cb9157220 */ /* 0x080fe20000410000 */
        /* <DEDUP_REMOVED lines=24> */
[----:B------:R-:W3:Y:S02]  /*cd80*/  MUFU.EX2 R21, R21 ;  /* 0x0000001500157308 */ /* 0x000ee40000000800 */
[----:B------:R-:W-:-:S05]  /*cd90*/  FMNMX.FTZ R20, R183, R20, !PT ;  /* 0x00000014b7147209 */ /* 0x000fca0007810000 */
[----:B------:R-:W4:Y:S01]  /*cda0*/  SHFL.BFLY PT, R225, R20, 0x2, 0x1f ;  /* 0x0c401f0014e17f89 */ /* 0x000f2200000e0000 */
[----:B------:R-:W5:Y:S08]  /*cdb0*/  MUFU.EX2 R152, R152 ;  /* 0x0000009800987308 */ /* 0x000f700000000800 */
[----:B------:R-:W0:Y:S01]  /*cdc0*/  MUFU.EX2 R153, R153 ;  /* 0x0000009900997308 */ /* 0x000e220000000800 */
[-C--:B---3--:R-:W-:Y:S01]  /*cdd0*/  FMUL.FTZ R24, R24, R21.reuse ;  /* 0x0000001518187220 */ /* 0x088fe20000410000 */
[-C--:B------:R-:W-:Y:S01]  /*cde0*/  FMUL.FTZ R25, R25, R21.reuse ;  /* 0x0000001519197220 */ /* 0x080fe20000410000 */
[-C--:B------:R-:W-:Y:S01]  /*cdf0*/  FMUL.FTZ R28, R28, R21.reuse ;  /* 0x000000151c1c7220 */ /* 0x080fe20000410000 */
[-C--:B------:R-:W-:Y:S01]  /*ce00*/  FMUL.FTZ R29, R29, R21.reuse ;  /* 0x000000151d1d7220 */ /* 0x080fe20000410000 */
[-C--:B------:R-:W-:Y:S01]  /*ce10*/  FMUL.FTZ R32, R32, R21.reuse ;  /* 0x0000001520207220 */ /* 0x080fe20000410000 */
[-C--:B------:R-:W-:Y:S01]  /*ce20*/  FMUL.FTZ R33, R33, R21.reuse ;  /* 0x0000001521217220 */ /* 0x080fe20000410000 */
[-C--:B------:R-:W-:Y:S01]  /*ce30*/  FMUL.FTZ R36, R36, R21.reuse ;  /* 0x0000001524247220 */ /* 0x080fe20000410000 */
[----:B------:R-:W3:Y:S01]  /*ce40*/  MUFU.EX2 R156, R156 ;  /* 0x0000009c009c7308 */ /* 0x000ee20000000800 */
[----:B-----5:R-:W-:Y:S01]  /*ce50*/  FFMA.FTZ R0, R21, R0, R152 ;  /* 0x0000000015007223 */ /* 0x020fe20000010098 */
[-C--:B------:R-:W-:Y:S01]  /*ce60*/  FMUL.FTZ R37, R37, R21.reuse ;  /* 0x0000001525257220 */ /* 0x080fe20000410000 */
[-C--:B------:R-:W-:Y:S01]  /*ce70*/  FMUL.FTZ R40, R40, R21.reuse ;  /* 0x0000001528287220 */ /* 0x080fe20000410000 */
[-C--:B------:R-:W-:Y:S01]  /*ce80*/  FMUL.FTZ R41, R41, R21.reuse ;  /* 0x0000001529297220 */ /* 0x080fe20000410000 */
[-C--:B------:R-:W-:Y:S01]  /*ce90*/  FMUL.FTZ R44, R44, R21.reuse ;  /* 0x000000152c2c7220 */ /* 0x080fe20000410000 */
[----:B------:R-:W-:Y:S01]  /*cea0*/  FMUL.FTZ R45, R45, R21 ;  /* 0x000000152d2d7220 */ /* 0x000fe20000410000 */
[----:B----4-:R-:W-:Y:S01]  /*ceb0*/  FMNMX.FTZ R225, R20, R225, !PT ;  /* 0x000000e114e17209 */ /* 0x010fe20007810000 */
[----:B------:R-:W4:Y:S01]  /*cec0*/  MUFU.EX2 R157, R157 ;  /* 0x0000009d009d7308 */ /* 0x000f220000000800 */
[-C--:B------:R-:W-:Y:S01]  /*ced0*/  FMUL.FTZ R48, R48, R21.reuse ;  /* 0x0000001530307220 */ /* 0x080fe20000410000 */
[-C--:B------:R-:W-:Y:S01]  /*cee0*/  FMUL.FTZ R49, R49, R21.reuse ;  /* 0x0000001531317220 */ /* 0x080fe20000410000 */
[-C--:B------:R-:W-:Y:S01]  /*cef0*/  FMUL.FTZ R52, R52, R21.reuse ;  /* 0x0000001534347220 */ /* 0x080fe20000410000 */
[----:B------:R-:W5:Y:S01]  /*cf00*/  SHFL.BFLY PT, R20, R225, 0x1, 0x1f ;  /* 0x0c201f00e1147f89 */ /* 0x000f6200000e0000 */
        /* <DEDUP_REMOVED lines=23> */
[----:B-----5:R-:W-:Y:S01]  /*d080*/  FMNMX.FTZ R20, R225, R20, !PT ;  /* 0x00000014e1147209 */ /* 0x020fe20007810000 */
[----:B------:R-:W-:-:S02]  /*d090*/  IMAD.MOV R225, RZ, RZ, -R194 ;  /* 0x000000ffffe17224 */ /* 0x000fc400078e0ac2 */
[-C--:B------:R-:W-:Y:S01]  /*d0a0*/  FMUL.FTZ R93, R93, R21.reuse ;  /* 0x000000155d5d7220 */ /* 0x080fe20000410000 */
[----:B------:R-:W-:Y:S01]  /*d0b0*/  FMUL.FTZ R96, R96, R21 ;  /* 0x0000001560607220 */ /* 0x000fe20000410000 */
[----:B------:R-:W-:Y:S01]  /*d0c0*/  MUFU.EX2 R165, R165 ;  /* 0x000000a500a57308 */ /* 0x000fe20000000800 */
[C---:B------:R-:W-:Y:S01]  /*d0d0*/  FADD.FTZ R185, -R20.reuse, R215 ;  /* 0x000000d714b97221 */ /* 0x040fe20000010100 */
[-C--:B------:R-:W-:Y:S01]  /*d0e0*/  FMUL.FTZ R215, R20, R12.reuse ;  /* 0x0000000c14d77220 */ /* 0x080fe20000410000 */
[----:B------:R-:W-:Y:S01]  /*d0f0*/  ISETP.NE.AND P2, PT, R192, R225, PT ;  /* 0x000000e1c000720c */ /* 0x000fe20003f45270 */
[----:B------:R-:W-:Y:S01]  /*d100*/  FMUL.FTZ R97, R97, R21 ;  /* 0x0000001561617220 */ /* 0x000fe20000410000 */
[-C--:B------:R-:W-:Y:S01]  /*d110*/  FMUL.FTZ R168, R185, R12.reuse ;  /* 0x0000000cb9a87220 */ /* 0x080fe20000410000 */
[-CC-:B------:R-:W-:Y:S01]  /*d120*/  FFMA.FTZ R185, R154, R12.reuse, -R215.reuse ;  /* 0x0000000c9ab97223 */ /* 0x180fe200000108d7 */
[-CC-:B------:R-:W-:Y:S01]  /*d130*/  FFMA.FTZ R208, R155, R12.reuse, -R215.reuse ;  /* 0x0000000c9bd07223 */ /* 0x180fe200000108d7 */
[-CC-:B------:R-:W-:Y:S01]  /*d140*/  FFMA.FTZ R155, R158, R12.reuse, -R215.reuse ;  /* 0x0000000c9e9b7223 */ /* 0x180fe200000108d7 */
[-CC-:B-1----:R-:W-:Y:S01]  /*d150*/  FFMA.FTZ R214, R159, R12.reuse, -R215.reuse ;  /* 0x0000000c9fd67223 */ /* 0x182fe200000108d7 */
[-CC-:B------:R-:W-:Y:S01]  /*d160*/  FFMA.FTZ R226, R167, R12.reuse, -R215.reuse ;  /* 0x0000000ca7e27223 */ /* 0x180fe200000108d7 */
[----:B------:R-:W-:Y:S01]  /*d170*/  MUFU.EX2 R168, R168 ;  /* 0x000000a800a87308 */ /* 0x000fe20000000800 */
[-CC-:B------:R-:W-:Y:S01]  /*d180*/  FFMA.FTZ R167, R170, R12.reuse, -R215.reuse ;  /* 0x0000000caaa77223 */ /* 0x180fe200000108d7 */
[----:B------:R-:W-:Y:S01]  /*d190*/  FFMA.FTZ R170, R171, R12, -R215 ;  /* 0x0000000cabaa7223 */ /* 0x000fe200000108d7 */
[----:B------:R-:W-:-:S02]  /*d1a0*/  @!P1 VIADD R154, R186, 0x28c40 ;  /* 0x00028c40ba9a9836 */ /* 0x000fc40000000000 */
[-CC-:B------:R-:W-:Y:S01]  /*d1b0*/  FFMA.FTZ R171, R174, R12.reuse, -R215.reuse ;  /* 0x0000000caeab7223 */ /* 0x180fe200000108d7 */
[-CC-:B------:R-:W-:Y:S01]  /*d1c0*/  FFMA.FTZ R159, R162, R12.reuse, -R215.reuse ;  /* 0x0000000ca29f7223 */ /* 0x180fe200000108d7 */
[--C-:B------:R-:W-:Y:S01]  /*d1d0*/  FFMA.FTZ R174, R175, R12, -R215.reuse ;  /* 0x0000000cafae7223 */ /* 0x100fe200000108d7 */
[----:B------:R-:W-:Y:S01]  /*d1e0*/  @!P2 LEA R175, R209, R190, 0x6 ;  /* 0x000000bed1afa211 */ /* 0x000fe200078e30ff */
[----:B------:R-:W1:Y:S01]  /*d1f0*/  MUFU.EX2 R185, R185 ;  /* 0x000000b900b97308 */ /* 0x000e620000000800 */
[----:B0-----:R-:W-:Y:S01]  /*d200*/  FADD.FTZ R209, R153, R0 ;  /* 0x0000000099d17221 */ /* 0x001fe20000010000 */
[----:B------:R-:W-:Y:S01]  /*d210*/  @!P1 PRMT R154, RZ, 0x654, R154 ;  /* 0x00000654ff9a9816 */ /* 0x000fe2000000009a */
[-CC-:B------:R-:W-:Y:S01]  /*d220*/  FFMA.FTZ R224, R163, R12.reuse, -R215.reuse ;  /* 0x0000000ca3e07223 */ /* 0x180fe200000108d7 */
[----:B------:R-:W-:Y:S01]  /*d230*/  FFMA.FTZ R163, R166, R12, -R215 ;  /* 0x0000000ca6a37223 */ /* 0x000fe200000108d7 */
[----:B---3--:R-:W-:Y:S01]  /*d240*/  FADD.FTZ R0, R156, R209 ;  /* 0x000000d19c007221 */ /* 0x008fe20000010000 */
[----:B------:R0:W-:Y:S01]  /*d250*/  @!P1 SYNCS.ARRIVE.TRANS64.RED.A1T0 RZ, [R154+URZ], RZ ;  /* 0x000000ff9aff99a7 */ /* 0x0001e2000810043f */
[-C--:B------:R-:W-:Y:S01]  /*d260*/  FMUL.FTZ R100, R100, R21.reuse ;  /* 0x0000001564647220 */ /* 0x080fe20000410000 */
[----:B------:R-:W3:Y:S01]  /*d270*/  MUFU.EX2 R208, R208 ;  /* 0x000000d000d07308 */ /* 0x000ee20000000800 */
[----:B----4-:R-:W-:Y:S01]  /*d280*/  FADD.FTZ R209, R157, R0 ;  /* 0x000000009dd17221 */ /* 0x010fe20000010000 */
[-C--:B------:R-:W-:Y:S01]  /*d290*/  FMUL.FTZ R101, R101, R21.reuse ;  /* 0x0000001565657220 */ /* 0x080fe20000410000 */
[-C--:B------:R-:W-:Y:S01]  /*d2a0*/  FMUL.FTZ R104, R104, R21.reuse ;  /* 0x0000001568687220 */ /* 0x080fe20000410000 */
[-C--:B------:R-:W-:Y:S01]  /*d2b0*/  FMUL.FTZ R105, R105, R21.reuse ;  /* 0x0000001569697220 */ /* 0x080fe20000410000 */
[----:B------:R-:W-:Y:S01]  /*d2c0*/  FMUL.FTZ R108, R108, R21 ;  /* 0x000000156c6c7220 */ /* 0x000fe20000410000 */
[----:B0-----:R-:W-:-:S02]  /*d2d0*/  @!P2 IMAD R154, R175, 0x4, R2 ;  /* 0x00000004af9aa824 */ /* 0x001fc400078e0202 */
[-C--:B------:R-:W-:Y:S01]  /*d2e0*/  FFMA.FTZ R175, R178, R12.reuse, -R215 ;  /* 0x0000000cb2af7223 */ /* 0x080fe200000108d7 */
[----:B------:R-:W0:Y:S01]  /*d2f0*/  MUFU.EX2 R155, R155 ;  /* 0x0000009b009b7308 */ /* 0x000e220000000800 */
[----:B-1----:R-:W-:Y:S01]  /*d300*/  FFMA.FTZ R3, R168, R3, R185 ;  /* 0x00000003a8037223 */ /* 0x002fe200000100b9 */
[-C--:B------:R-:W-:Y:S01]  /*d310*/  FMUL.FTZ R109, R109, R21.reuse ;  /* 0x000000156d6d7220 */ /* 0x080fe20000410000 */
[----:B------:R-:W-:Y:S01]  /*d320*/  @!P2 STS [R154+0x28800], R21 ;  /* 0x028800159a00a388 */ /* 0x000fe20000000800 */
[-C--:B------:R-:W-:Y:S01]  /*d330*/  FMUL.FTZ R112, R112, R21.reuse ;  /* 0x0000001570707220 */ /* 0x080fe20000410000 */
[-C--:B------:R-:W-:Y:S01]  /*d340*/  FMUL.FTZ R113, R113, R21.reuse ;  /* 0x0000001571717220 */ /* 0x080fe20000410000 */
[-C--:B------:R-:W-:Y:S01]  /*d350*/  FMUL.FTZ R116, R116, R21.reuse ;  /* 0x0000001574747220 */ /* 0x080fe20000410000 */
[----:B------:R1:W-:Y:S01]  /*d360*/  @!P2 STS [R154+0x28820], R168 ;  /* 0x028820a89a00a388 */ /* 0x0003e20000000800 */
        /* <DEDUP_REMOVED lines=10> */
[----:B0-----:R-:W-:Y:S01]  /*d410*/  FADD.FTZ R3, R155, R0 ;  /* 0x000000009b037221 */ /* 0x001fe20000010000 */
[-C--:B------:R-:W-:Y:S01]  /*d420*/  FMUL.FTZ R129, R129, R21.reuse ;  /* 0x0000001581817220 */ /* 0x080fe20000410000 */
[-C--:B------:R-:W-:Y:S01]  /*d430*/  FMUL.FTZ R132, R132, R21.reuse ;  /* 0x0000001584847220 */ /* 0x080fe20000410000 */
[----:B------:R-:W-:Y:S01]  /*d440*/  FADD.FTZ R209, R161, R154 ;  /* 0x0000009aa1d17221 */ /* 0x000fe20000010000 */
        /* <DEDUP_REMOVED lines=8> */
[----:B------:R-:W-:Y:S01]  /*d4d0*/  FADD.FTZ R209, R165, R154 ;  /* 0x0000009aa5d17221 */ /* 0x000fe20000010000 */
[-C--:B------:R-:W-:Y:S01]  /*d4e0*/  FMUL.FTZ R144, R144, R21.reuse ;  /* 0x0000001590907220 */ /* 0x080fe20000410000 */
[----:B------:R-:W1:Y:S01]  /*d4f0*/  MUFU.EX2 R184, R184 ;  /* 0x000000b800b87308 */ /* 0x000e620000000800 */
[----:B---3--:R-:W-:Y:S01]  /*d500*/  FADD.FTZ R3, R159, R0 ;  /* 0x000000009f037221 */ /* 0x008fe20000010000 */
[-C--:B------:R-:W-:Y:S01]  /*d510*/  FMUL.FTZ R145, R145, R21.reuse ;  /* 0x0000001591917220 */ /* 0x080fe20000410000 */
[-C--:B------:R-:W-:Y:S01]  /*d520*/  FMUL.FTZ R148, R148, R21.reuse ;  /* 0x0000001594947220 */ /* 0x080fe20000410000 */
[----:B------:R-:W-:Y:S01]  /*d530*/  FMUL.FTZ R149, R149, R21 ;  /* 0x0000001595957220 */ /* 0x000fe20000410000 */
[-CC-:B------:R-:W-:Y:S01]  /*d540*/  FFMA.FTZ R182, R182, R12.reuse, -R215.reuse ;  /* 0x0000000cb6b67223 */ /* 0x180fe200000108d7 */
[-CC-:B------:R-:W-:Y:S01]  /*d550*/  FFMA.FTZ R183, R183, R12.reuse, -R215.reuse ;  /* 0x0000000cb7b77223 */ /* 0x180fe200000108d7 */
[----:B------:R-:W-:Y:S01]  /*d560*/  FFMA.FTZ R179, R179, R12, -R215 ;  /* 0x0000000cb3b37223 */ /* 0x000fe200000108d7 */
[----:B------:R-:W3:Y:S01]  /*d570*/  MUFU.EX2 R163, R163 ;  /* 0x000000a300a37308 */ /* 0x000ee20000000800 */
[----:B0-----:R-:W-:Y:S01]  /*d580*/  FADD.FTZ R0, R224, R3 ;  /* 0x00000003e0007221 */ /* 0x001fe20000010000 */
[----:B------:R-:W-:Y:S01]  /*d590*/  F2FP.F16.F32.PACK_AB R152, R153, R152 ;  /* 0x000000989998723e */ /* 0x000fe200000000ff */
[-C--:B------:R-:W-:Y:S01]  /*d5a0*/  FMUL.FTZ R26, R26, R168.reuse ;  /* 0x000000a81a1a7220 */ /* 0x080fe20000410000 */
[----:B------:R-:W-:Y:S01]  /*d5b0*/  F2FP.F16.F32.PACK_AB R153, R208, R185 ;  /* 0x000000b9d099723e */ /* 0x000fe200000000ff */
[-C--:B------:R-:W-:Y:S01]  /*d5c0*/  FMUL.FTZ R27, R27, R168.reuse ;  /* 0x000000a81b1b7220 */ /* 0x080fe20000410000 */
[----:B------:R-:W-:Y:S01]  /*d5d0*/  F2FP.F16.F32.PACK_AB R155, R214, R155 ;  /* 0x0000009bd69b723e */ /* 0x000fe200000000ff */
[----:B------:R-:W-:Y:S01]  /*d5e0*/  FMUL.FTZ R30, R30, R168 ;  /* 0x000000a81e1e7220 */ /* 0x000fe20000410000 */
[----:B------:R-:W0:Y:S01]  /*d5f0*/  MUFU.EX2 R169, R169 ;  /* 0x000000a900a97308 */ /* 0x000e220000000800 */
[----:B-1----:R-:W-:Y:S01]  /*d600*/  FADD.FTZ R154, R184, R209 ;  /* 0x000000d1b89a7221 */ /* 0x002fe20000010000 */
[----:B------:R-:W-:Y:S01]  /*d610*/  F2FP.F16.F32.PACK_AB R158, R165, R164 ;  /* 0x000000a4a59e723e */ /* 0x000fe200000000ff */
[-C--:B------:R-:W-:Y:S01]  /*d620*/  FMUL.FTZ R31, R31, R168.reuse ;  /* 0x000000a81f1f7220 */ /* 0x080fe20000410000 */
[-C--:B------:R-:W-:Y:S01]  /*d630*/  FMUL.FTZ R34, R34, R168.reuse ;  /* 0x000000a822227220 */ /* 0x080fe20000410000 */
[-C--:B------:R-:W-:Y:S01]  /*d640*/  FMUL.FTZ R35, R35, R168.reuse ;  /* 0x000000a823237220 */ /* 0x080fe20000410000 */
[-C--:B------:R-:W-:Y:S01]  /*d650*/  FMUL.FTZ R38, R38, R168.reuse ;  /* 0x000000a826267220 */ /* 0x080fe20000410000 */
[-C--:B------:R-:W-:Y:S01]  /*d660*/  FMUL.FTZ R39, R39, R168.reuse ;  /* 0x000000a827277220 */ /* 0x080fe20000410000 */
[----:B------:R-:W1:Y:S01]  /*d670*/  MUFU.EX2 R226, R226 ;  /* 0x000000e200e27308 */ /* 0x000e620000000800 */
        /* <DEDUP_REMOVED lines=40> */
[----:B-1----:R-:W-:Y:S01]  /*d900*/  FADD.FTZ R21, R173, R154 ;  /* 0x0000009aad157221 */ /* 0x002fe20000010000 */
[----:B------:R-:W-:Y:S01]  /*d910*/  F2FP.F16.F32.PACK_AB R154, R157, R156 ;  /* 0x0000009c9d9a723e */ /* 0x000fe200000000ff */
[----:B------:R-:W-:Y:S01]  /*d920*/  BAR.SYNC.DEFER_BLOCKING 0xf, 0x100 ;  /* 0x03c4000000007b1d */ /* 0x000fe20000010000 */
[----:B------:R-:W-:Y:S01]  /*d930*/  F2FP.F16.F32.PACK_AB R157, R224, R159 ;  /* 0x0000009fe09d723e */ /* 0x000fe200000000ff */
[----:B------:R-:W-:Y:S01]  /*d940*/  FMUL.FTZ R102, R102, R168 ;  /* 0x000000a866667220 */ /* 0x000fe20000410000 */
[----:B------:R-:W-:Y:S01]  /*d950*/  F2FP.F16.F32.PACK_AB R156, R161, R160 ;  /* 0x000000a0a19c723e */ /* 0x000fe200000000ff */
[----:B------:R-:W-:Y:S01]  /*d960*/  FMUL.FTZ R103, R103, R168 ;  /* 0x000000a867677220 */ /* 0x000fe20000410000 */
[----:B------:R-:W-:Y:S01]  /*d970*/  F2FP.F16.F32.PACK_AB R159, R226, R163 ;  /* 0x000000a3e29f723e */ /* 0x000fe200000000ff */
[----:B------:R-:W1:Y:S01]  /*d980*/  MUFU.EX2 R171, R171 ;  /* 0x000000ab00ab7308 */ /* 0x000e620000000800 */
[----:B---3--:R-:W-:Y:S01]  /*d990*/  FADD.FTZ R0, R170, R3 ;  /* 0x00000003aa007221 */ /* 0x008fe20000010000 */
[----:B------:R-:W-:Y:S01]  /*d9a0*/  F2FP.F16.F32.PACK_AB R160, R169, R184 ;  /* 0x000000b8a9a0723e */ /* 0x000fe200000000ff */
[-C--:B------:R-:W-:Y:S01]  /*d9b0*/  FMUL.FTZ R106, R106, R168.reuse ;  /* 0x000000a86a6a7220 */ /* 0x080fe20000410000 */
[----:B------:R-:W-:Y:S01]  /*d9c0*/  F2FP.F16.F32.PACK_AB R161, R170, R167 ;  /* 0x000000a7aaa1723e */ /* 0x000fe200000000ff */
        /* <DEDUP_REMOVED lines=13> */
[----:B------:R1:W-:Y:S01]  /*daa0*/  STSM.16.M88.4 [R195+0x26800], R152 ;  /* 0x02680098c3007844 */ /* 0x0003e20000000200 */
[-C--:B------:R-:W-:Y:S01]  /*dab0*/  FMUL.FTZ R126, R126, R168.reuse ;  /* 0x000000a87e7e7220 */ /* 0x080fe20000410000 */
[-C--:B------:R-:W-:Y:S01]  /*dac0*/  FMUL.FTZ R127, R127, R168.reuse ;  /* 0x000000a87f7f7220 */ /* 0x080fe20000410000 */
[-C--:B------:R-:W-:Y:S01]  /*dad0*/  FMUL.FTZ R130, R130, R168.reuse ;  /* 0x000000a882827220 */ /* 0x080fe20000410000 */
[----:B------:R1:W-:Y:S01]  /*dae0*/  STSM.16.M88.4 [R198], R156 ;  /* 0x0000009cc6007844 */ /* 0x0003e20000000200 */
[----:B------:R-:W-:Y:S01]  /*daf0*/  FMUL.FTZ R131, R131, R168 ;  /* 0x000000a883837220 */ /* 0x000fe20000410000 */
[----:B------:R-:W4:Y:S01]  /*db00*/  MUFU.EX2 R180, R180 ;  /* 0x000000b400b47308 */ /* 0x000f220000000800 */
[----:B---3--:R-:W-:Y:S01]  /*db10*/  FADD.FTZ R21, R177, R162 ;  /* 0x000000a2b1157221 */ /* 0x008fe20000010000 */
[----:B------:R-:W-:Y:S01]  /*db20*/  F2FP.F16.F32.PACK_AB R162, R173, R172 ;  /* 0x000000acada2723e */ /* 0x000fe200000000ff */
[----:B------:R-:W-:Y:S01]  /*db30*/  FMUL.FTZ R134, R134, R168 ;  /* 0x000000a886867220 */ /* 0x000fe20000410000 */
[----:B------:R-:W-:Y:S01]  /*db40*/  F2FP.F16.F32.PACK_AB R164, R177, R176 ;  /* 0x000000b0b1a4723e */ /* 0x000fe200000000ff */
[-C--:B------:R-:W-:Y:S01]  /*db50*/  FMUL.FTZ R135, R135, R168.reuse ;  /* 0x000000a887877220 */ /* 0x080fe20000410000 */
[-C--:B------:R-:W-:Y:S01]  /*db60*/  FMUL.FTZ R138, R138, R168.reuse ;  /* 0x000000a88a8a7220 */ /* 0x080fe20000410000 */
[-C--:B------:R-:W-:Y:S01]  /*db70*/  FMUL.FTZ R139, R139, R168.reuse ;  /* 0x000000a88b8b7220 */ /* 0x080fe20000410000 */
[----:B------:R-:W3:Y:S01]  /*db80*/  MUFU.EX2 R175, R175 ;  /* 0x000000af00af7308 */ /* 0x000ee20000000800 */
        /* <DEDUP_REMOVED lines=8> */
[----:B----4-:R-:W-:Y:S01]  /*dc10*/  FADD.FTZ R166, R180, R21 ;  /* 0x00000015b4a67221 */ /* 0x010fe20000010000 */
[-C--:B------:R-:W-:Y:S01]  /*dc20*/  FMUL.FTZ R150, R150, R168.reuse ;  /* 0x000000a896967220 */ /* 0x080fe20000410000 */
[----:B------:R-:W-:-:S05]  /*dc30*/  FMUL.FTZ R151, R151, R168 ;  /* 0x000000a897977220 */ /* 0x000fca0000410000 */
[----:B------:R-:W4:Y:S01]  /*dc40*/  MUFU.EX2 R178, R179 ;  /* 0x000000b300b27308 */ /* 0x000f220000000800 */
[----:B---3--:R-:W-:-:S07]  /*dc50*/  FADD.FTZ R3, R175, R0 ;  /* 0x00000000af037221 */ /* 0x008fce0000010000 */
[----:B------:R-:W3:Y:S01]  /*dc60*/  MUFU.EX2 R182, R182 ;  /* 0x000000b600b67308 */ /* 0x000ee20000000800 */
[C---:B0-----:R-:W-:Y:S01]  /*dc70*/  FADD.FTZ R0, R181.reuse, R166 ;  /* 0x000000a6b5007221 */ /* 0x041fe20000010000 */
[----:B------:R-:W-:-:S06]  /*dc80*/  F2FP.F16.F32.PACK_AB R166, R181, R180 ;  /* 0x000000b4b5a6723e */ /* 0x000fcc00000000ff */
[----:B------:R-:W0:Y:S01]  /*dc90*/  MUFU.EX2 R183, R183 ;  /* 0x000000b700b77308 */ /* 0x000e220000000800 */
[C---:B----4-:R-:W-:Y:S01]  /*dca0*/  FADD.FTZ R3, R178.reuse, R3 ;  /* 0x00000003b2037221 */ /* 0x050fe20000010000 */
[----:B------:R-:W-:-:S03]  /*dcb0*/  F2FP.F16.F32.PACK_AB R165, R178, R175 ;  /* 0x000000afb2a5723e */ /* 0x000fc600000000ff */
[----:B---3--:R-:W-:Y:S01]  /*dcc0*/  FADD.FTZ R172, R182, R3 ;  /* 0x00000003b6ac7221 */ /* 0x008fe20000010000 */
[----:B0-----:R-:W-:-:S03]  /*dcd0*/  F2FP.F16.F32.PACK_AB R167, R183, R182 ;  /* 0x000000b6b7a7723e */ /* 0x001fc600000000ff */
[----:B------:R-:W-:Y:S02]  /*dce0*/  FADD.FTZ R3, R183, R172 ;  /* 0x000000acb7037221 */ /* 0x000fe40000010000 */
[----:B------:R1:W-:Y:S01]  /*dcf0*/  STSM.16.M88.4 [R197], R164 ;  /* 0x000000a4c5007844 */ /* 0x0003e20000000200 */
[----:B------:R-:W-:Y:S05]  /*dd00*/  @!P0 BRA `(.L_x_6407) ;  /* 0x0000000000048947 */ /* 0x000fea0003800000 */
[----:B------:R-:W-:Y:S01]  /*dd10*/  BPT.TRAP 0x1 ;  /* 0x000000040000795c */ /* 0x000fe20000300000 */
.L_x_6407:
[----:B------:R0:W3:Y:S01]  /*dd20*/  SYNCS.PHASECHK.TRANS64.TRYWAIT P2, [R186+URZ+0x28c50], R187 ;  /* 0x028c50bbba0075a7 */ /* 0x0000e2000804017f */
[----:B------:R-:W-:Y:S05]  /*dd30*/  @!P0 BRA `(.L_x_6408) ;  /* 0x0000000000048947 */ /* 0x000fea0003800000 */
[----:B------:R-:W-:Y:S01]  /*dd40*/  BPT.TRAP 0x1 ;  /* 0x000000040000795c */ /* 0x000fe20000300000 */
.L_x_6408:
[----:B------:R-:W-:Y:S04]  /*dd50*/  BSSY B1, `(.L_x_6409) ;  /* 0x0000004000017945 */ /* 0x000fe80003800000 */
[----:B---3--:R-:W-:Y:S05]  /*dd60*/  @P2 BRA `(.L_x_6410) ;  /* 0x0000000000082947 */ /* 0x008fea0003800000 */
[----:B------:R-:W3:Y:S02]  /*dd70*/  SYNCS.PHASECHK.TRANS64.TRYWAIT P2, [R186+URZ+0x28c50], R187 ;  /* 0x028c50bbba0075a7 */ /* 0x000ee4000804017f */
[----:B---3--:R-:W-:Y:S05]  /*dd80*/  @!P2 BRA `(.L_x_6411) ;  /* 0x000000a40054a947 */ /* 0x008fea0003800000 */
.L_x_6410:
[----:B------:R-:W-:Y:S05]  /*dd90*/  BSYNC B1 ;  /* 0x0000000000017941 */ /* 0x000fea0003800000 */
.L_x_6409:
[----:B------:R-:W-:Y:S01]  /*dda0*/  IMAD R168, R18, 0x1000, R13 ;  /* 0x0000100012a87824 */ /* 0x000fe200078e020d */
[----:B------:R-:W-:Y:S01]  /*ddb0*/  WARPGROUP.ARRIVE ;  /* 0x00000000000079c5 */ /* 0x000fe20000000000 */
[----:B------:R-:W-:Y:S01]  /*ddc0*/  IMAD.MOV.U32 R169, RZ, RZ, 0x40000040 ;  /* 0x40000040ffa97424 */ /* 0x000fe200078e00ff */
[C---:B------:R-:W-:Y:S01]  /*ddd0*/  ISETP.GT.AND P2, PT, R213.reuse, RZ, PT ;  /* 0x000000ffd500720c */ /* 0x040fe20003f44270 */
[----:B0-23--:R-:W-:Y:S01]  /*dde0*/  @!P1 VIADD R186, R186, 0x28c60 ;  /* 0x00028c60baba9836 */ /* 0x00dfe20000000000 */
        /* <DEDUP_REMOVED lines=10> */
[----:B-1----:R-:W-:Y:S01]  /*de90*/  IMAD.MOV.U32 R153, RZ, RZ, 0x40000040 ;  /* 0x40000040ff997424 */ /* 0x002fe200078e00ff */
        /* <DEDUP_REMOVED lines=31> */
.L_x_6401:
[----:B------:R-:W-:Y:S05]  /*e090*/  BSYNC B0 ;  /* 0x0000000000007941 */ /* 0x000fea0003800000 */
.L_x_6400:
[----:B------:R-:W3:Y:S01]  /*e0a0*/  SHFL.BFLY PT, R5, R0, 0x2, 0x1f ;  /* 0x0c401f0000057f89 */ /* 0x000ee200000e0000 */
[----:B------:R-:W-:Y:S02]  /*e0b0*/  IMAD.MOV R11, RZ, RZ, -R194 ;  /* 0x000000ffff0b7224 */ /* 0x000fe400078e0ac2 */
[----:B------:R-:W-:Y:S01]  /*e0c0*/  IMAD.MOV.U32 R169, RZ, RZ, -0x800000 ;  /* 0xff800000ffa97424 */ /* 0x000fe200078e00ff */
[----:B------:R-:W4:Y:S01]  /*e0d0*/  SHFL.BFLY PT, R6, R3, 0x2, 0x1f ;  /* 0x0c401f0003067f89 */ /* 0x000f2200000e0000 */
[----:B------:R-:W-:Y:S01]  /*e0e0*/  IMAD.MOV.U32 R170, RZ, RZ, -0x800000 ;  /* 0xff800000ffaa7424 */ /* 0x000fe200078e00ff */
[----:B------:R-:W-:Y:S08]  /*e0f0*/  BAR.ARV 0x8, 0xa0 ;  /* 0x0202800000007b1d */ /* 0x000ff00000002000 */
[----:B------:R-:W-:Y:S01]  /*e100*/  BAR.SYNC.DEFER_BLOCKING 0xf, 0x100 ;  /* 0x03c4000000007b1d */ /* 0x000fe20000010000 */
[----:B------:R-:W-:Y:S01]  /*e110*/  ISETP.NE.AND P0, PT, R192, R11, PT ;  /* 0x0000000bc000720c */ /* 0x000fe20003f05270 */
[----:B------:R-:W-:-:S02]  /*e120*/  VIADD R206, R206, 0x1 ;  /* 0x00000001cece7836 */ /* 0x000fc40000000000 */
[----:B---3--:R-:W-:Y:S01]  /*e130*/  FADD.FTZ R5, R5, R0 ;  /* 0x0000000005057221 */ /* 0x008fe20000010000 */
[----:B----4-:R-:W-:-:S04]  /*e140*/  FADD.FTZ R7, R6, R3 ;  /* 0x0000000306077221 */ /* 0x010fc80000010000 */
[----:B------:R-:W3:Y:S01]  /*e150*/  SHFL.BFLY PT, R4, R5, 0x1, 0x1f ;  /* 0x0c201f0005047f89 */ /* 0x000ee200000e0000 */
[----:B------:R-:W-:-:S03]  /*e160*/  MOV R3, RZ ;  /* 0x000000ff00037202 */ /* 0x000fc60000000f00 */
[----:B------:R-:W4:Y:S01]  /*e170*/  SHFL.BFLY PT, R6, R7, 0x1, 0x1f ;  /* 0x0c201f0007067f89 */ /* 0x000f2200000e0000 */
[----:B---3--:R-:W-:Y:S01]  /*e180*/  FADD.FTZ R9, R5, R4 ;  /* 0x0000000405097221 */ /* 0x008fe20000010000 */
[C---:B------:R-:W-:Y:S02]  /*e190*/  @!P0 IMAD R5, R18.reuse, 0x40, R190 ;  /* 0x0000004012058824 */ /* 0x040fe400078e02be */
[----:B------:R-:W-:Y:S02]  /*e1a0*/  VIADD R4, R18, 0x1 ;  /* 0x0000000112047836 */ /* 0x000fe40000000000 */
[----:B----4-:R-:W-:Y:S01]  /*e1b0*/  FADD.FTZ R0, R7, R6 ;  /* 0x0000000607007221 */ /* 0x010fe20000010000 */
[----:B------:R-:W-:Y:S01]  /*e1c0*/  FSETP.NE.FTZ.AND P2, PT, R9, RZ, PT ;  /* 0x000000ff0900720b */ /* 0x000fe20003f55000 */
[----:B------:R-:W-:Y:S01]  /*e1d0*/  IMAD.MOV.U32 R6, RZ, RZ, RZ ;  /* 0x000000ffff067224 */ /* 0x000fe200078e00ff */
[----:B------:R-:W-:Y:S02]  /*e1e0*/  @!P0 LEA R5, R5, R2, 0x2 ;  /* 0x0000000205058211 */ /* 0x000fe400078e10ff */
[----:B------:R-:W-:-:S02]  /*e1f0*/  FSETP.NE.FTZ.AND P3, PT, R0, RZ, PT ;  /* 0x000000ff0000720b */ /* 0x000fc40003f75000 */
[----:B------:R-:W-:-:S04]  /*e200*/  ISETP.NE.AND P1, PT, R4, 0x2, PT ;  /* 0x000000020400780c */ /* 0x000fc80003f25270 */
[----:B------:R-:W-:-:S03]  /*e210*/  SEL R8, RZ, 0x1, P1 ;  /* 0x00000001ff087807 */ /* 0x000fc60000800000 */
[----:B------:R-:W3:Y:S01]  /*e220*/  @P2 MUFU.RCP R3, R9 ;  /* 0x0000000900032308 */ /* 0x000ee20000001000 */
[C---:B------:R-:W-:Y:S01]  /*e230*/  @P2 FMUL.FTZ R18, R12.reuse, 0.69314718246459960938 ;  /* 0x3f3172180c122820 */ /* 0x040fe20000410000 */
[----:B------:R-:W-:Y:S02]  /*e240*/  LOP3.LUT R19, R19, R8, RZ, 0x3c, !PT ;  /* 0x0000000813137212 */ /* 0x000fe400078e3cff */
[----:B------:R-:W-:-:S04]  /*e250*/  @P3 FMUL.FTZ R12, R12, 0.69314718246459960938 ;  /* 0x3f3172180c0c3820 */ /* 0x000fc80000410000 */
[----:B------:R-:W4:Y:S08]  /*e260*/  @P3 MUFU.RCP R6, R0 ;  /* 0x0000000000063308 */ /* 0x000f300000001000 */
[----:B------:R-:W5:Y:S01]  /*e270*/  @P2 MUFU.LG2 R2, R9 ;  /* 0x0000000900022308 */ /* 0x000f620000000c00 */
[----:B---3--:R-:W-:Y:S01]  /*e280*/  @!P0 STS [R5+0x28800], R3 ;  /* 0x0288000305008388 */ /* 0x008fe20000000800 */
[-C--:B------:R-:W-:Y:S01]  /*e290*/  FMUL.FTZ R178, R24, R3.reuse ;  /* 0x0000000318b27220 */ /* 0x080fe20000410000 */
[-C--:B------:R-:W-:Y:S01]  /*e2a0*/  FMUL.FTZ R24, R33, R3.reuse ;  /* 0x0000000321187220 */ /* 0x080fe20000410000 */
[-C--:B------:R-:W-:Y:S01]  /*e2b0*/  FMUL.FTZ R176, R25, R3.reuse ;  /* 0x0000000319b07220 */ /* 0x080fe20000410000 */
[-C--:B------:R-:W-:Y:S01]  /*e2c0*/  FMUL.FTZ R177, R28, R3.reuse ;  /* 0x000000031cb17220 */ /* 0x080fe20000410000 */
[-C--:B------:R-:W-:Y:S01]  /*e2d0*/  FMUL.FTZ R174, R29, R3.reuse ;  /* 0x000000031dae7220 */ /* 0x080fe20000410000 */
[-C--:B------:R-:W-:Y:S01]  /*e2e0*/  FMUL.FTZ R175, R32, R3.reuse ;  /* 0x0000000320af7220 */ /* 0x080fe20000410000 */
[----:B0-----:R-:W0:Y:S01]  /*e2f0*/  @P3 MUFU.LG2 R21, R0 ;  /* 0x0000000000153308 */ /* 0x001e220000000c00 */
        /* <DEDUP_REMOVED lines=67> */
[----:B------:R-:W-:Y:S01]  /*e730*/  @P2 FFMA.FTZ R169, R18, R14, R33 ;  /* 0x0000000e12a92223 */ /* 0x000fe20000010021 */
[----:B------:R-:W-:Y:S01]  /*e740*/  PLOP3.LUT P0, PT, PT, PT, PT, 0x8, 0x0 ;  /* 0x000000000000781c */ /* 0x000fe20003f0e170 */
        /* <DEDUP_REMOVED lines=61> */
.L_x_6322:
[----:B------:R-:W-:Y:S05]  /*eb20*/  BSYNC B7 ;  /* 0x0000000000077941 */ /* 0x000fea0003800000 */
.L_x_6320:
[----:B------:R-:W0:Y:S08]  /*eb30*/  S2UR UR5, SR_CgaCtaId ;  /* 0x00000000000579c3 */ /* 0x000e300000008800 */
[----:B------:R-:W-:Y:S06]  /*eb40*/  BAR.SYNC.DEFER_BLOCKING 0x5, 0x120 ;  /* 0x0144800000007b1d */ /* 0x000fec0000010000 */
[----:B------:R-:W-:Y:S01]  /*eb50*/  UMOV UR4, 0x400 ;  /* 0x0000040000047882 */ /* 0x000fe20000000000 */
[----:B------:R-:W-:Y:S01]  /*eb60*/  BSSY B0, `(.L_x_6413) ;  /* 0x000026d000007945 */ /* 0x000fe20003800000 */
[----:B0-----:R-:W-:-:S06]  /*eb70*/  ULEA UR4, UR5, UR4, 0x18 ;  /* 0x0000000405047291 */ /* 0x001fcc000f8ec03f */
[----:B------:R-:W-:-:S05]  /*eb80*/  MOV R2, UR4 ;  /* 0x0000000400027c02 */ /* 0x000fca0008000f00 */
[----:B--2---:R0:W2:Y:S01]  /*eb90*/  LDS.128 R184, [R2+0x28cd0] ;  /* 0x028cd00002b87984 */ /* 0x0040a20000000c00 */
[----:B------:R-:W-:Y:S06]  /*eba0*/  BAR.ARV 0x4, 0x120 ;  /* 0x0104800000007b1d */ /* 0x000fec0000002000 */
[----:B------:R-:W-:Y:S05]  /*ebb0*/  @P0 BRA `(.L_x_6414) ;  /* 0x0000001c00100947 */ /* 0x000fea0003800000 */
[----:B-----5:R-:W3:Y:S01]  /*ebc0*/  S2R R33, SR_SWINHI ;  /* 0x0000000000217919 */ /* 0x020ee20000002f00 */
        /* <DEDUP_REMOVED lines=18> */
[----:B---3--:R-:W-:-:S02]  /*ecf0*/  MOV R21, R33 ;  /* 0x0000002100157202 */ /* 0x008fc40000000f00 */
        /* <DEDUP_REMOVED lines=9> */
[C---:B------:R-:W-:Y:S02]  /*ed90*/  IADD3 R179, P1, R118.reuse, 0x20, RZ ;  /* 0x0000002076b37810 */ /* 0x040fe40007f3e0ff */
[----:B------:R-:W-:Y:S02]  /*eda0*/  LOP3.LUT R52, R209, 0x380, RZ, 0xc0, !PT ;  /* 0x00000380d1347812 */ /* 0x000fe400078ec0ff */
[----:B------:R-:W-:Y:S01]  /*edb0*/  IADD3 R183, P4, R118, 0x60, RZ ;  /* 0x0000006076b77810 */ /* 0x000fe20007f9e0ff */
[--C-:B------:R-:W-:Y:S01]  /*edc0*/  IMAD.X R41, RZ, RZ, R119.reuse, P1 ;  /* 0x000000ffff297224 */ /* 0x100fe200008e0677 */
[----:B------:R-:W-:Y:S02]  /*edd0*/  SHF.R.U64 R44, R44, 0x3, RZ ;  /* 0x000000032c2c7819 */ /* 0x000fe400000012ff */
[----:B------:R-:W-:Y:S01]  /*ede0*/  IADD3 R60, P5, R118, 0x2040, RZ ;  /* 0x00002040763c7810 */ /* 0x000fe20007fbe0ff */
[----:B------:R-:W-:Y:S01]  /*edf0*/  IMAD.X R49, RZ, RZ, R119, P4 ;  /* 0x000000ffff317224 */ /* 0x000fe200020e0677 */
[----:B------:R-:W-:-:S02]  /*ee00*/  LOP3.LUT R40, R179, 0x380, RZ, 0xc0, !PT ;  /* 0x00000380b3287812 */ /* 0x000fc400078ec0ff */
[----:B------:R-:W-:Y:S01]  /*ee10*/  SHF.R.U64 R52, R52, 0x3, RZ ;  /* 0x0000000334347819 */ /* 0x000fe200000012ff */
[----:B------:R-:W-:Y:S01]  /*ee20*/  IMAD.X R61, RZ, RZ, R119, P5 ;  /* 0x000000ffff3d7224 */ /* 0x000fe200028e0677 */
[----:B------:R-:W-:Y:S02]  /*ee30*/  IADD3 R68, P1, R118, 0x4000, RZ ;  /* 0x0000400076447810 */ /* 0x000fe40007f3e0ff */
[----:B------:R-:W-:Y:S02]  /*ee40*/  LOP3.LUT R48, R183, 0x380, RZ, 0xc0, !PT ;  /* 0x00000380b7307812 */ /* 0x000fe400078ec0ff */
[----:B------:R-:W-:Y:S02]  /*ee50*/  LOP3.LUT R44, R44, R181, RZ, 0x3c, !PT ;  /* 0x000000b52c2c7212 */ /* 0x000fe400078e3cff */
[----:B------:R-:W-:Y:S02]  /*ee60*/  LOP3.LUT R181, R60, 0x380, RZ, 0xc0, !PT ;  /* 0x000003803cb57812 */ /* 0x000fe400078ec0ff */
[----:B------:R-:W-:-:S02]  /*ee70*/  IADD3 R36, P6, R118, 0x2020, RZ ;  /* 0x0000202076247810 */ /* 0x000fc40007fde0ff */
[----:B------:R-:W-:Y:S02]  /*ee80*/  SHF.R.U64 R40, R40, 0x3, RZ ;  /* 0x0000000328287819 */ /* 0x000fe400000012ff */
[----:B------:R-:W-:Y:S01]  /*ee90*/  LOP3.LUT R52, R52, R209, RZ, 0x3c, !PT ;  /* 0x000000d134347212 */ /* 0x000fe200078e3cff */
[----:B------:R-:W-:Y:S01]  /*eea0*/  IMAD.X R57, RZ, RZ, R119, P6 ;  /* 0x000000ffff397224 */ /* 0x000fe200030e0677 */
[----:B------:R-:W-:Y:S02]  /*eeb0*/  SHF.R.U64 R48, R48, 0x3, RZ ;  /* 0x0000000330307819 */ /* 0x000fe400000012ff */
[----:B------:R-:W-:Y:S02]  /*eec0*/  LOP3.LUT R209, R68, 0x380, RZ, 0xc0, !PT ;  /* 0x0000038044d17812 */ /* 0x000fe400078ec0ff */
[----:B------:R-:W-:Y:S02]  /*eed0*/  IADD3 R64, P2, R118, 0x2060, RZ ;  /* 0x0000206076407810 */ /* 0x000fe40007f5e0ff */
[----:B------:R-:W-:-:S02]  /*eee0*/  SHF.R.U64 R181, R181, 0x3, RZ ;  /* 0x00000003b5b57819 */ /* 0x000fc400000012ff */
[C---:B------:R-:W-:Y:S01]  /*eef0*/  LOP3.LUT R33, R118.reuse, 0x380, RZ, 0xc0, !PT ;  /* 0x0000038076217812 */ /* 0x040fe200078ec0ff */
[--C-:B------:R-:W-:Y:S01]  /*ef00*/  IMAD.X R65, RZ, RZ, R119.reuse, P2 ;  /* 0x000000ffff417224 */ /* 0x100fe200010e0677 */
[----:B------:R-:W-:Y:S02]  /*ef10*/  IADD3 R30, P4, R118, 0x4040, RZ ;  /* 0x00004040761e7810 */ /* 0x000fe40007f9e0ff */
[----:B------:R-:W-:Y:S02]  /*ef20*/  LOP3.LUT R40, R40, R179, RZ, 0x3c, !PT ;  /* 0x000000b328287212 */ /* 0x000fe400078e3cff */
[----:B------:R-:W-:Y:S01]  /*ef30*/  LOP3.LUT R48, R48, R183, RZ, 0x3c, !PT ;  /* 0x000000b730307212 */ /* 0x000fe200078e3cff */
[----:B------:R-:W-:Y:S01]  /*ef40*/  IMAD.X R103, RZ, RZ, R119, P4 ;  /* 0x000000ffff677224 */ /* 0x000fe200020e0677 */
[----:B------:R-:W-:Y:S02]  /*ef50*/  LOP3.LUT R179, R36, 0x380, RZ, 0xc0, !PT ;  /* 0x0000038024b37812 */ /* 0x000fe400078ec0ff */
[----:B------:R-:W-:-:S02]  /*ef60*/  SHF.R.U64 R209, R209, 0x3, RZ ;  /* 0x00000003d1d17819 */ /* 0x000fc400000012ff */
[----:B------:R-:W-:Y:S02]  /*ef70*/  IADD3 R6, P6, R118, 0x6000, RZ ;  /* 0x0000600076067810 */ /* 0x000fe40007fde0ff */
[----:B------:R-:W-:Y:S02]  /*ef80*/  LOP3.LUT R183, R64, 0x380, RZ, 0xc0, !PT ;  /* 0x0000038040b77812 */ /* 0x000fe400078ec0ff */
[----:B------:R-:W-:Y:S02]  /*ef90*/  LOP3.LUT R60, R181, R60, RZ, 0x3c, !PT ;  /* 0x0000003cb53c7212 */ /* 0x000fe400078e3cff */
[----:B------:R-:W-:Y:S02]  /*efa0*/  SHF.R.U64 R33, R33, 0x3, RZ ;  /* 0x0000000321217819 */ /* 0x000fe400000012ff */
[----:B------:R-:W-:Y:S02]  /*efb0*/  LOP3.LUT R181, R30, 0x380, RZ, 0xc0, !PT ;  /* 0x000003801eb57812 */ /* 0x000fe400078ec0ff */
[----:B------:R-:W-:-:S02]  /*efc0*/  IADD3.X R53, RZ, R119, RZ, P3, !PT ;  /* 0x00000077ff357210 */ /* 0x000fc40001ffe4ff */
[----:B------:R-:W-:Y:S02]  /*efd0*/  IADD3.X R69, RZ, R119, RZ, P1, !PT ;  /* 0x00000077ff457210 */ /* 0x000fe40000ffe4ff */
[----:B------:R-:W-:Y:S02]  /*efe0*/  SHF.R.U64 R179, R179, 0x3, RZ ;  /* 0x00000003b3b37819 */ /* 0x000fe400000012ff */
[----:B------:R-:W-:Y:S02]  /*eff0*/  LOP3.LUT R68, R209, R68, RZ, 0x3c, !PT ;  /* 0x00000044d1447212 */ /* 0x000fe400078e3cff */
        /* <DEDUP_REMOVED lines=9> */
[----:B------:R-:W-:Y:S01]  /*f090*/  LOP3.LUT R209, R6, 0x380, RZ, 0xc0, !PT ;  /* 0x0000038006d17812 */ /* 0x000fe200078ec0ff */
[--C-:B------:R-:W-:Y:S01]  /*f0a0*/  IMAD.X R37, RZ, RZ, R119.reuse, P1 ;  /* 0x000000ffff257224 */ /* 0x100fe200008e0677 */
[----:B------:R-:W-:Y:S01]  /*f0b0*/  LOP3.LUT R118, R33, R118, RZ, 0x3c, !PT ;  /* 0x0000007621767212 */ /* 0x000fe200078e3cff */
[----:B------:R-:W-:Y:S01]  /*f0c0*/  IMAD.X R33, RZ, RZ, R119, P2 ;  /* 0x000000ffff217224 */ /* 0x000fe200010e0677 */
[----:B------:R-:W-:Y:S02]  /*f0d0*/  SHF.R.U64 R181, R181, 0x3, RZ ;  /* 0x00000003b5b57819 */ /* 0x000fe400000012ff */
[----:B------:R-:W-:Y:S02]  /*f0e0*/  LOP3.LUT R56, R179, R36, RZ, 0x3c, !PT ;  /* 0x00000024b3387212 */ /* 0x000fe400078e3cff */
[----:B------:R-:W-:Y:S02]  /*f0f0*/  LOP3.LUT R64, R183, R64, RZ, 0x3c, !PT ;  /* 0x00000040b7407212 */ /* 0x000fe400078e3cff */
[----:B------:R-:W-:-:S02]  /*f100*/  LOP3.LUT R179, R4, 0x380, RZ, 0xc0, !PT ;  /* 0x0000038004b37812 */ /* 0x000fc400078ec0ff */
[----:B------:R-:W-:Y:S02]  /*f110*/  SHF.R.U64 R209, R209, 0x3, RZ ;  /* 0x00000003d1d17819 */ /* 0x000fe400000012ff */
[-C--:B------:R-:W-:Y:S02]  /*f120*/  IADD3.X R111, RZ, R119.reuse, RZ, P6, !PT ;  /* 0x00000077ff6f7210 */ /* 0x080fe400037fe4ff */
[----:B------:R-:W-:Y:S02]  /*f130*/  LOP3.LUT R183, R32, 0x380, RZ, 0xc0, !PT ;  /* 0x0000038020b77812 */ /* 0x000fe400078ec0ff */
[----:B------:R-:W-:Y:S02]  /*f140*/  LOP3.LUT R102, R181, R30, RZ, 0x3c, !PT ;  /* 0x0000001eb5667212 */ /* 0x000fe400078e3cff */
[----:B------:R-:W-:Y:S02]  /*f150*/  MOV R118, R118 ;  /* 0x0000007600767202 */ /* 0x000fe40000000f00 */
[----:B------:R-:W-:-:S02]  /*f160*/  LOP3.LUT R27, R12, 0x380, RZ, 0xc0, !PT ;  /* 0x000003800c1b7812 */ /* 0x000fc400078ec0ff */
[----:B------:R-:W-:Y:S02]  /*f170*/  LOP3.LUT R119, R14, 0x380, RZ, 0xc0, !PT ;  /* 0x000003800e777812 */ /* 0x000fe400078ec0ff */
[----:B------:R-:W-:Y:S02]  /*f180*/  LOP3.LUT R30, R26, 0x380, RZ, 0xc0, !PT ;  /* 0x000003801a1e7812 */ /* 0x000fe400078ec0ff */
[----:B------:R-:W-:Y:S02]  /*f190*/  SHF.R.U64 R179, R179, 0x3, RZ ;  /* 0x00000003b3b37819 */ /* 0x000fe400000012ff */
[----:B------:R-:W-:Y:S02]  /*f1a0*/  LOP3.LUT R110, R209, R6, RZ, 0x3c, !PT ;  /* 0x00000006d16e7212 */ /* 0x000fe400078e3cff */
[----:B------:R-:W-:Y:S02]  /*f1b0*/  SHF.R.U64 R183, R183, 0x3, RZ ;  /* 0x00000003b7b77819 */ /* 0x000fe400000012ff */
[----:B------:R-:W-:-:S02]  /*f1c0*/  F2FP.F16.F32.PACK_AB R6, R174, R177 ;  /* 0x000000b1ae06723e */ /* 0x000fc400000000ff */
[----:B------:R-:W-:Y:S02]  /*f1d0*/  SHF.R.U64 R27, R27, 0x3, RZ ;  /* 0x000000031b1b7819 */ /* 0x000fe400000012ff */
[----:B------:R-:W-:Y:S02]  /*f1e0*/  SHF.R.U64 R119, R119, 0x3, RZ ;  /* 0x0000000377777819 */ /* 0x000fe400000012ff */
[----:B------:R-:W-:Y:S02]  /*f1f0*/  SHF.R.U64 R177, R30, 0x3, RZ ;  /* 0x000000031eb17819 */ /* 0x000fe400000012ff */
[----:B------:R-:W-:Y:S02]  /*f200*/  LOP3.LUT R72, R179, R4, RZ, 0x3c, !PT ;  /* 0x00000004b3487212 */ /* 0x000fe400078e3cff */
[----:B------:R-:W-:Y:S02]  /*f210*/  LOP3.LUT R106, R183, R32, RZ, 0x3c, !PT ;  /* 0x00000020b76a7212 */ /* 0x000fe400078e3cff */
[----:B------:R-:W-:Y:S01]  /*f220*/  F2FP.F16.F32.PACK_AB R4, R176, R178 ;  /* 0x000000b2b004723e */ /* 0x000fe200000000ff */
[----:B------:R-:W-:Y:S01]  /*f230*/  BAR.SYNC.DEFER_BLOCKING 0x1, 0x100 ;  /* 0x0044000000007b1d */ /* 0x000fe20000010000 */
[----:B------:R-:W-:-:S02]  /*f240*/  LOP3.LUT R114, R27, R12, RZ, 0x3c, !PT ;  /* 0x0000000c1b727212 */ /* 0x000fc400078e3cff */
[----:B------:R-:W-:Y:S02]  /*f250*/  LOP3.LUT R32, R119, R14, RZ, 0x3c, !PT ;  /* 0x0000000e77207212 */ /* 0x000fe400078e3cff */
[----:B------:R-:W-:Y:S02]  /*f260*/  LOP3.LUT R36, R177, R26, RZ, 0x3c, !PT ;  /* 0x0000001ab1247212 */ /* 0x000fe400078e3cff */
[----:B------:R-:W-:Y:S02]  /*f270*/  MOV R14, R40 ;  /* 0x00000028000e7202 */ /* 0x000fe40000000f00 */
[----:B------:R-:W-:Y:S02]  /*f280*/  F2FP.F16.F32.PACK_AB R26, R171, R173 ;  /* 0x000000adab1a723e */ /* 0x000fe400000000ff */
[----:B------:R-:W-:Y:S02]  /*f290*/  F2FP.F16.F32.PACK_AB R27, R39, R38 ;  /* 0x00000026271b723e */ /* 0x000fe400000000ff */
[----:B------:R-:W-:-:S02]  /*f2a0*/  MOV R44, R44 ;  /* 0x0000002c002c7202 */ /* 0x000fc40000000f00 */
[----:B------:R-:W-:Y:S02]  /*f2b0*/  F2FP.F16.F32.PACK_AB R30, R165, R167 ;  /* 0x000000a7a51e723e */ /* 0x000fe400000000ff */
[----:B------:R-:W-:Y:S02]  /*f2c0*/  MOV R48, R48 ;  /* 0x0000003000307202 */ /* 0x000fe40000000f00 */
[----:B------:R-:W-:Y:S02]  /*f2d0*/  MOV R52, R52 ;  /* 0x0000003400347202 */ /* 0x000fe40000000f00 */
[----:B------:R-:W-:Y:S02]  /*f2e0*/  MOV R56, R56 ;  /* 0x0000003800387202 */ /* 0x000fe40000000f00 */
[----:B------:R-:W-:Y:S01]  /*f2f0*/  F2FP.F16.F32.PACK_AB R12, R157, R159 ;  /* 0x0000009f9d0c723e */ /* 0x000fe200000000ff */
[----:B------:R3:W-:Y:S01]  /*f300*/  STSM.16.M88.4 [R118], R4 ;  /* 0x0000000476007844 */ /* 0x0007e20000000200 */
[----:B------:R-:W-:-:S02]  /*f310*/  MOV R60, R60 ;  /* 0x0000003c003c7202 */ /* 0x000fc40000000f00 */
[----:B------:R-:W-:Y:S01]  /*f320*/  MOV R64, R64 ;  /* 0x0000004000407202 */ /* 0x000fe20000000f00 */
[----:B------:R4:W-:Y:S01]  /*f330*/  STSM.16.M88.4 [R14], R24 ;  /* 0x000000180e007844 */ /* 0x0009e20000000200 */
[----:B------:R-:W-:Y:S02]  /*f340*/  MOV R68, R68 ;  /* 0x0000004400447202 */ /* 0x000fe40000000f00 */
[----:B------:R-:W-:Y:S01]  /*f350*/  MOV R72, R72 ;  /* 0x0000004800487202 */ /* 0x000fe20000000f00 */
[----:B------:R1:W-:Y:S01]  /*f360*/  STSM.16.M88.4 [R44], R28 ;  /* 0x0000001c2c007844 */ /* 0x0003e20000000200 */
[----:B------:R-:W-:Y:S02]  /*f370*/  MOV R41, R106 ;  /* 0x0000006a00297202 */ /* 0x000fe40000000f00 */
[----:B------:R-:W-:Y:S02]  /*f380*/  F2FP.F16.F32.PACK_AB R99, R3, R0 ;  /* 0x000000000363723e */ /* 0x000fe400000000ff */
[----:B------:R-:W-:-:S02]  /*f390*/  F2FP.F16.F32.PACK_AB R104, R105, R104 ;  /* 0x000000686968723e */ /* 0x000fc400000000ff */
[----:B------:R-:W-:Y:S02]  /*f3a0*/  MOV R102, R102 ;  /* 0x0000006600667202 */ /* 0x000fe40000000f00 */
[----:B---3--:R-:W-:Y:S02]  /*f3b0*/  F2FP.F16.F32.PACK_AB R4, R163, R166 ;  /* 0x000000a6a304723e */ /* 0x008fe400000000ff */
[----:B------:R-:W-:Y:S02]  /*f3c0*/  F2FP.F16.F32.PACK_AB R5, R51, R50 ;  /* 0x000000323305723e */ /* 0x000fe400000000ff */
[----:B------:R-:W-:Y:S02]  /*f3d0*/  F2FP.F16.F32.PACK_AB R6, R161, R164 ;  /* 0x000000a4a106723e */ /* 0x000fe400000000ff */
[----:B------:R-:W-:Y:S02]  /*f3e0*/  F2FP.F16.F32.PACK_AB R7, R55, R54 ;  /* 0x000000363707723e */ /* 0x000fe400000000ff */
[----:B----4-:R-:W-:-:S02]  /*f3f0*/  F2FP.F16.F32.PACK_AB R14, R155, R158 ;  /* 0x0000009e9b0e723e */ /* 0x010fc400000000ff */
[----:B------:R-:W-:Y:S01]  /*f400*/  F2FP.F16.F32.PACK_AB R24, R153, R156 ;  /* 0x0000009c9918723e */ /* 0x000fe200000000ff */
[----:B------:R3:W-:Y:S01]  /*f410*/  STSM.16.M88.4 [R48], R4 ;  /* 0x0000000430007844 */ /* 0x0007e20000000200 */
[----:B------:R-:W-:Y:S02]  /*f420*/  F2FP.F16.F32.PACK_AB R25, R75, R74 ;  /* 0x0000004a4b19723e */ /* 0x000fe400000000ff */
[----:B------:R-:W-:Y:S01]  /*f430*/  F2FP.F16.F32.PACK_AB R26, R77, R154 ;  /* 0x0000009a4d1a723e */ /* 0x000fe200000000ff */
[----:B------:R4:W-:Y:S01]  /*f440*/  STSM.16.M88.4 [R52], R8 ;  /* 0x0000000834007844 */ /* 0x0009e20000000200 */
[----:B------:R-:W-:Y:S02]  /*f450*/  F2FP.F16.F32.PACK_AB R27, R79, R78 ;  /* 0x0000004e4f1b723e */ /* 0x000fe400000000ff */
[----:B-1----:R-:W-:Y:S01]  /*f460*/  F2FP.F16.F32.PACK_AB R28, R81, R80 ;  /* 0x00000050511c723e */ /* 0x002fe200000000ff */
[----:B------:R1:W-:Y:S01]  /*f470*/  STSM.16.M88.4 [R56], R12 ;  /* 0x0000000c38007844 */ /* 0x0003e20000000200 */
[----:B------:R-:W-:-:S02]  /*f480*/  F2FP.F16.F32.PACK_AB R29, R83, R82 ;  /* 0x00000052531d723e */ /* 0x000fc400000000ff */
[----:B------:R-:W-:Y:S01]  /*f490*/  F2FP.F16.F32.PACK_AB R30, R85, R84 ;  /* 0x00000054551e723e */ /* 0x000fe200000000ff */
[----:B------:R0:W-:Y:S01]  /*f4a0*/  STSM.16.M88.4 [R60], R24 ;  /* 0x000000183c007844 */ /* 0x0001e20000000200 */
[----:B------:R-:W-:Y:S02]  /*f4b0*/  F2FP.F16.F32.PACK_AB R31, R87, R86 ;  /* 0x00000056571f723e */ /* 0x000fe400000000ff */
[----:B------:R-:W-:Y:S02]  /*f4c0*/  MOV R40, R114 ;  /* 0x0000007200287202 */ /* 0x000fe40000000f00 */
[----:B------:R-:W-:Y:S01]  /*f4d0*/  F2FP.F16.F32.PACK_AB R105, R42, R34 ;  /* 0x000000222a69723e */ /* 0x000fe200000000ff */
[----:B------:R2:W-:Y:S01]  /*f4e0*/  STSM.16.M88.4 [R64], R28 ;  /* 0x0000001c40007844 */ /* 0x0005e20000000200 */
        /* <DEDUP_REMOVED lines=20> */
[----:B---3--:R-:W-:-:S02]  /*f630*/  IADD3 R6, P1, R203, UR4, RZ ;  /* 0x00000004cb067c10 */ /* 0x008fc4000ff3e0ff */
[----:B------:R-:W-:Y:S02]  /*f640*/  F2FP.F16.F32.PACK_AB R130, R133, R132 ;  /* 0x000000848582723e */ /* 0x000fe400000000ff */
[----:B------:R-:W-:Y:S02]  /*f650*/  F2FP.F16.F32.PACK_AB R131, R135, R134 ;  /* 0x000000868783723e */ /* 0x000fe400000000ff */
[----:B------:R-:W-:Y:S02]  /*f660*/  F2FP.F16.F32.PACK_AB R137, R139, R138 ;  /* 0x0000008a8b89723e */ /* 0x000fe400000000ff */
[----:B------:R-:W-:Y:S01]  /*f670*/  F2FP.F16.F32.PACK_AB R144, R145, R144 ;  /* 0x000000909190723e */ /* 0x000fe200000000ff */
[----:B------:R-:W-:Y:S01]  /*f680*/  STSM.16.M88.4 [R40], R128 ;  /* 0x0000008028007844 */ /* 0x000fe20000000200 */
[----:B------:R-:W-:Y:S02]  /*f690*/  MOV R32, R32 ;  /* 0x0000002000207202 */ /* 0x000fe40000000f00 */
[----:B------:R-:W-:-:S02]  /*f6a0*/  F2FP.F16.F32.PACK_AB R138, R141, R140 ;  /* 0x0000008c8d8a723e */ /* 0x000fc400000000ff */
[----:B------:R-:W-:Y:S02]  /*f6b0*/  F2FP.F16.F32.PACK_AB R139, R143, R142 ;  /* 0x0000008e8f8b723e */ /* 0x000fe400000000ff */
[----:B------:R-:W-:Y:S02]  /*f6c0*/  F2FP.F16.F32.PACK_AB R145, R147, R146 ;  /* 0x000000929391723e */ /* 0x000fe400000000ff */
[----:B------:R-:W-:Y:S01]  /*f6d0*/  MOV R36, R36 ;  /* 0x0000002400247202 */ /* 0x000fe20000000f00 */
[----:B------:R3:W-:Y:S01]  /*f6e0*/  STSM.16.M88.4 [R32], R136 ;  /* 0x0000008820007844 */ /* 0x0007e20000000200 */
[----:B------:R-:W-:Y:S02]  /*f6f0*/  F2FP.F16.F32.PACK_AB R146, R149, R148 ;  /* 0x000000949592723e */ /* 0x000fe400000000ff */
[----:B------:R-:W-:Y:S02]  /*f700*/  F2FP.F16.F32.PACK_AB R147, R151, R150 ;  /* 0x000000969793723e */ /* 0x000fe400000000ff */
[----:B------:R-:W-:-:S02]  /*f710*/  ISETP.NE.AND.EX P0, PT, RZ, UR5, PT, P0 ;  /* 0x00000005ff007c0c */ /* 0x000fc4000bf05300 */
[----:B------:R-:W-:Y:S01]  /*f720*/  IADD3.X R7, R204, UR5, RZ, P1, !PT ;  /* 0x00000005cc077c10 */ /* 0x000fe20008ffe4ff */
[----:B------:R-:W-:Y:S01]  /*f730*/  ULDC.64 UR4, c[0x0][0xbe0] ;  /* 0x0002f80000047ab9 */ /* 0x000fe20000000a00 */
[----:B------:R3:W-:Y:S01]  /*f740*/  STSM.16.M88.4 [R36], R144 ;  /* 0x0000009024007844 */ /* 0x0007e20000000200 */
[----:B------:R-:W-:Y:S01]  /*f750*/  BAR.SYNC.DEFER_BLOCKING 0x1, 0x100 ;  /* 0x0044000000007b1d */ /* 0x000fe20000010000 */
[----:B------:R-:W-:Y:S02]  /*f760*/  ISETP.NE.U32.AND P6, PT, RZ, UR4, PT ;  /* 0x00000004ff007c0c */ /* 0x000fe4000bfc5070 */
[----:B------:R-:W-:Y:S02]  /*f770*/  MOV R0, RZ ;  /* 0x000000ff00007202 */ /* 0x000fe40000000f00 */
[----:B------:R-:W-:-:S13]  /*f780*/  ISETP.NE.AND.EX P6, PT, RZ, UR5, PT, P6 ;  /* 0x00000005ff007c0c */ /* 0x000fda000bfc5360 */
[----:B------:R-:W-:Y:S01]  /*f790*/  @P6 IADD3 R4, P4, R203, UR4, RZ ;  /* 0x00000004cb046c10 */ /* 0x000fe2000ff9e0ff */
[----:B------:R-:W-:Y:S02]  /*f7a0*/  ULDC UR4, c[0x0][0xa88] ;  /* 0x0002a20000047ab9 */ /* 0x000fe40000000800 */
[----:B------:R-:W-:Y:S01]  /*f7b0*/  IMAD.U32 R76, RZ, RZ, UR4 ;  /* 0x00000004ff4c7e24 */ /* 0x000fe2000f8e00ff */
[----:B------:R-:W-:Y:S01]  /*f7c0*/  @P6 IADD3.X R5, R204, UR5, RZ, P4, !PT ;  /* 0x00000005cc056c10 */ /* 0x000fe2000a7fe4ff */
[----:B------:R0:W5:Y:S01]  /*f7d0*/  @P0 LDG.E R0, desc[UR40][R6.64] ;  /* 0x0000002806000981 */ /* 0x000162000c1e1900 */
[----:B------:R-:W-:-:S03]  /*f7e0*/  IMAD R3, R200, 0x40, R193 ;  /* 0x00000040c8037824 */ /* 0x000fc600078e02c1 */
[----:B------:R2:W5:Y:S01]  /*f7f0*/  @P6 LDG.E R76, desc[UR40][R4.64] ;  /* 0x00000028044c6981 */ /* 0x000562000c1e1900 */
[----:B------:R-:W-:-:S03]  /*f800*/  IMAD.WIDE R20, R3, 0x2, R20 ;  /* 0x0000000203147825 */ /* 0x000fc600078e0214 */
[C---:B----4-:R-:W-:Y:S02]  /*f810*/  IADD3 R9, P1, R20.reuse, 0x1000, RZ ;  /* 0x0000100014097810 */ /* 0x050fe40007f3e0ff */
[C---:B-1----:R-:W-:Y:S02]  /*f820*/  IADD3 R13, P2, R20.reuse, 0x2000, RZ ;  /* 0x00002000140d7810 */ /* 0x042fe40007f5e0ff */
[C---:B0-----:R-:W-:Y:S02]  /*f830*/  IADD3 R25, P3, R20.reuse, 0x3000, RZ ;  /* 0x0000300014197810 */ /* 0x041fe40007f7e0ff */
[----:B--2---:R-:W-:Y:S02]  /*f840*/  IADD3 R29, P4, R20, 0x4000, RZ ;  /* 0x00004000141d7810 */ /* 0x004fe40007f9e0ff */
        /* <DEDUP_REMOVED lines=11> */
[----:B------:R-:W-:Y:S01]  /*f900*/  LOP3.LUT R12, R12, R13, RZ, 0x3c, !PT ;  /* 0x0000000d0c0c7212 */ /* 0x000fe200078e3cff */
[--C-:B------:R-:W-:Y:S01]  /*f910*/  IMAD.X R13, RZ, RZ, R21.reuse, P2 ;  /* 0x000000ffff0d7224 */ /* 0x100fe200010e0615 */
[----:B------:R-:W-:Y:S02]  /*f920*/  LOP3.LUT R24, R24, R25, RZ, 0x3c, !PT ;  /* 0x0000001918187212 */ /* 0x000fe400078e3cff */
        /* <DEDUP_REMOVED lines=9> */
[----:B---3--:R-:W-:Y:S02]  /*f9c0*/  LOP3.LUT R32, R33, 0x380, RZ, 0xc0, !PT ;  /* 0x0000038021207812 */ /* 0x008fe400078ec0ff */
        /* <DEDUP_REMOVED lines=17> */
[----:B------:R-:W-:Y:S06]  /*fae0*/  @P6 BRA `(.L_x_6415) ;  /* 0x0000000000106947 */ /* 0x000fec0003800000 */
[----:B------:R-:W-:Y:S05]  /*faf0*/  @!P0 BRA `(.L_x_6415) ;  /* 0x00000000000c8947 */ /* 0x000fea0003800000 */
[----:B------:R-:W2:Y:S04]  /*fb00*/  LDG.E R3, desc[UR40][R6.64] ;  /* 0x0000002806037981 */ /* 0x000ea8000c1e1900 */
[----:B-----5:R-:W2:Y:S02]  /*fb10*/  LDG.E R76, desc[UR40][R6.64+0x4] ;  /* 0x00000428064c7981 */ /* 0x020ea4000c1e1900 */
[----:B--2---:R-:W-:-:S07]  /*fb20*/  IMAD.IADD R76, R76, 0x1, -R3 ;  /* 0x000000014c4c7824 */ /* 0x004fce00078e0a03 */
.L_x_6415:
[----:B------:R-:W0:Y:S01]  /*fb30*/  SHFL.IDX PT, R3, R212, RZ, 0x1f ;  /* 0x00001fffd4037589 */ /* 0x000e2200000e0000 */
[----:B------:R-:W-:Y:S01]  /*fb40*/  ISETP.NE.AND P6, PT, R10, RZ, PT ;  /* 0x000000ff0a00720c */ /* 0x000fe20003fc5270 */
[--C-:B------:R-:W-:Y:S01]  /*fb50*/  IMAD.X R53, RZ, RZ, R21.reuse, P5 ;  /* 0x000000ffff357224 */ /* 0x100fe200028e0615 */
[-C--:B------:R-:W-:Y:S01]  /*fb60*/  IADD3.X R49, RZ, R21.reuse, RZ, P4, !PT ;  /* 0x00000015ff317210 */ /* 0x080fe200027fe4ff */
[--C-:B------:R-:W-:Y:S01]  /*fb70*/  IMAD.X R37, RZ, RZ, R21.reuse, P1 ;  /* 0x000000ffff257224 */ /* 0x100fe200008e0615 */
[----:B------:R-:W-:Y:S01]  /*fb80*/  IADD3.X R33, RZ, R21, RZ, P6, !PT ;  /* 0x00000015ff217210 */ /* 0x000fe200037fe4ff */
[--C-:B------:R-:W-:Y:S01]  /*fb90*/  IMAD.X R41, RZ, RZ, R21.reuse, P2 ;  /* 0x000000ffff297224 */ /* 0x100fe200010e0615 */
[C---:B------:R-:W-:Y:S01]  /*fba0*/  IADD3 R57, P6, R20.reuse, 0xb000, RZ ;  /* 0x0000b00014397810 */ /* 0x040fe20007fde0ff */
[----:B------:R-:W-:Y:S01]  /*fbb0*/  IMAD.X R45, RZ, RZ, R21, P3 ;  /* 0x000000ffff2d7224 */ /* 0x000fe200018e0615 */
[C---:B------:R-:W-:Y:S02]  /*fbc0*/  IADD3 R61, P1, R20.reuse, 0xc000, RZ ;  /* 0x0000c000143d7810 */ /* 0x040fe40007f3e0ff */
[----:B------:R-:W-:-:S02]  /*fbd0*/  IADD3 R65, P2, R20, 0xd000, RZ ;  /* 0x0000d00014417810 */ /* 0x000fc40007f5e0ff */
[C---:B------:R-:W-:Y:S02]  /*fbe0*/  IADD3 R69, P3, R20.reuse, 0xe000, RZ ;  /* 0x0000e00014457810 */ /* 0x040fe40007f7e0ff */
[----:B------:R-:W-:Y:S02]  /*fbf0*/  IADD3 R4, P4, R20, 0xf000, RZ ;  /* 0x0000f00014047810 */ /* 0x000fe40007f9e0ff */
[----:B------:R-:W-:Y:S02]  /*fc00*/  LOP3.LUT R56, R57, 0x380, RZ, 0xc0, !PT ;  /* 0x0000038039387812 */ /* 0x000fe400078ec0ff */
[----:B------:R-:W-:Y:S01]  /*fc10*/  LOP3.LUT R60, R61, 0x380, RZ, 0xc0, !PT ;  /* 0x000003803d3c7812 */ /* 0x000fe200078ec0ff */
[----:B------:R-:W-:Y:S01]  /*fc20*/  IMAD.X R73, RZ, RZ, R21, P4 ;  /* 0x000000ffff497224 */ /* 0x000fe200020e0615 */
        /* <DEDUP_REMOVED lines=11> */
[----:B------:R-:W-:Y:S01]  /*fce0*/  LOP3.LUT R56, R56, R57, RZ, 0x3c, !PT ;  /* 0x0000003938387212 */ /* 0x000fe200078e3cff */
[--C-:B------:R-:W-:Y:S01]  /*fcf0*/  IMAD.X R57, RZ, RZ, R21.reuse, P6 ;  /* 0x000000ffff397224 */ /* 0x100fe200030e0615 */
[----:B------:R-:W-:Y:S01]  /*fd00*/  LOP3.LUT R60, R60, R61, RZ, 0x3c, !PT ;  /* 0x0000003d3c3c7212 */ /* 0x000fe200078e3cff */
[----:B------:R-:W-:Y:S01]  /*fd10*/  IMAD.X R61, RZ, RZ, R21, P1 ;  /* 0x000000ffff3d7224 */ /* 0x000fe200008e0615 */
[----:B------:R-:W-:-:S02]  /*fd20*/  LOP3.LUT R64, R64, R65, RZ, 0x3c, !PT ;  /* 0x0000004140407212 */ /* 0x000fc400078e3cff */
[----:B------:R-:W-:Y:S01]  /*fd30*/  LOP3.LUT R68, R68, R69, RZ, 0x3c, !PT ;  /* 0x0000004544447212 */ /* 0x000fe200078e3cff */
[----:B------:R-:W-:Y:S01]  /*fd40*/  IMAD.X R69, RZ, RZ, R21, P3 ;  /* 0x000000ffff457224 */ /* 0x000fe200018e0615 */
[----:B------:R-:W-:Y:S02]  /*fd50*/  LOP3.LUT R20, R5, R20, RZ, 0x3c, !PT ;  /* 0x0000001405147212 */ /* 0x000fe400078e3cff */
[----:B------:R-:W-:Y:S02]  /*fd60*/  IADD3.X R65, RZ, R21, RZ, P2, !PT ;  /* 0x00000015ff417210 */ /* 0x000fe400017fe4ff */
[----:B------:R-:W-:Y:S02]  /*fd70*/  LOP3.LUT R72, R3, R4, RZ, 0x3c, !PT ;  /* 0x0000000403487212 */ /* 0x000fe400078e3cff */
[----:B------:R-:W-:Y:S02]  /*fd80*/  SHF.R.S32.HI R78, RZ, 0x1f, R202 ;  /* 0x0000001fff4e7819 */ /* 0x000fe400000114ca */
[----:B------:R-:W-:-:S02]  /*fd90*/  SEL R205, R205, RZ, !P0 ;  /* 0x000000ffcdcd7207 */ /* 0x000fc40004000000 */
[----:B------:R-:W-:Y:S02]  /*fda0*/  SEL R210, R210, RZ, !P0 ;  /* 0x000000ffd2d27207 */ /* 0x000fe40004000000 */
[----:B-----5:R-:W-:Y:S01]  /*fdb0*/  SHF.R.S32.HI R77, RZ, 0x1f, R0 ;  /* 0x0000001fff4d7819 */ /* 0x020fe20000011400 */
[----:B------:R-:W-:Y:S06]  /*fdc0*/  @P5 BRA `(.L_x_6416) ;  /* 0x0000000000645947 */ /* 0x000fec0003800000 */
[----:B------:R-:W-:Y:S01]  /*fdd0*/  ULDC.64 UR4, c[0x0][0xb70] ;  /* 0x0002dc0000047ab9 */ /* 0x000fe20000000a00 */
[----:B------:R-:W-:Y:S01]  /*fde0*/  MOV R5, R77 ;  /* 0x0000004d00057202 */ /* 0x000fe20000000f00 */
[----:B------:R-:W-:Y:S02]  /*fdf0*/  IMAD R3, R78, UR4, RZ ;  /* 0x000000044e037c24 */ /* 0x000fe4000f8e02ff */
[----:B------:R-:W-:Y:S02]  /*fe00*/  IMAD.MOV.U32 R4, RZ, RZ, R0 ;  /* 0x000000ffff047224 */ /* 0x000fe400078e0000 */
[C---:B------:R-:W-:Y:S02]  /*fe10*/  IMAD R3, R202.reuse, UR5, R3 ;  /* 0x00000005ca037c24 */ /* 0x040fe4000f8e0203 */
[----:B------:R-:W-:Y:S01]  /*fe20*/  IMAD.WIDE.U32 R4, R202, UR4, R4 ;  /* 0x00000004ca047c25 */ /* 0x000fe2000f8e0004 */
[----:B------:R-:W-:-:S03]  /*fe30*/  ULDC.64 UR4, c[0x0][0xb78] ;  /* 0x0002de0000047ab9 */ /* 0x000fc60000000a00 */
[----:B------:R-:W-:Y:S02]  /*fe40*/  IMAD.IADD R5, R5, 0x1, R3 ;  /* 0x0000000105057824 */ /* 0x000fe400078e0203 */
[----:B------:R-:W-:Y:S02]  /*fe50*/  IMAD.MOV R7, RZ, RZ, -R194 ;  /* 0x000000ffff077224 */ /* 0x000fe400078e0ac2 */
[----:B------:R-:W-:Y:S02]  /*fe60*/  IMAD R3, R210, UR4, RZ ;  /* 0x00000004d2037c24 */ /* 0x000fe4000f8e02ff */
[----:B------:R-:W-:Y:S01]  /*fe70*/  IMAD R11, R207, 0x40, R190 ;  /* 0x00000040cf0b7824 */ /* 0x000fe200078e02be */
[----:B------:R-:W-:Y:S01]  /*fe80*/  ISETP.NE.AND P0, PT, R192, R7, PT ;  /* 0x00000007c000720c */ /* 0x000fe20003f05270 */
[----:B------:R-:W-:-:S03]  /*fe90*/  IMAD.WIDE.U32 R4, R205, UR4, R4 ;  /* 0x00000004cd047c25 */ /* 0x000fc6000f8e0004 */
[----:B------:R-:W-:Y:S01]  /*fea0*/  SHF.R.S32.HI R7, RZ, 0x1f, R11 ;  /* 0x0000001fff077819 */ /* 0x000fe2000001140b */
[----:B------:R-:W-:Y:S01]  /*feb0*/  IMAD R10, R205, UR5, R3 ;  /* 0x00000005cd0a7c24 */ /* 0x000fe2000f8e0203 */
[C---:B------:R-:W-:Y:S01]  /*fec0*/  IADD3 R3, R11.reuse, 0x8, RZ ;  /* 0x000000080b037810 */ /* 0x040fe20007ffe0ff */
[----:B------:R-:W-:Y:S01]  /*fed0*/  ULDC.64 UR4, c[0x0][0xb40] ;  /* 0x0002d00000047ab9 */ /* 0x000fe20000000a00 */
[C---:B------:R-:W-:Y:S02]  /*fee0*/  IADD3 R6, P2, R11.reuse, R4, RZ ;  /* 0x000000040b067210 */ /* 0x040fe40007f5e0ff */
[-C--:B------:R-:W-:Y:S02]  /*fef0*/  ISETP.GE.OR P1, PT, R11, R76.reuse, P0 ;  /* 0x0000004c0b00720c */ /* 0x080fe40000726670 */
[----:B------:R-:W-:Y:S02]  /*ff00*/  ISETP.GE.OR P0, PT, R3, R76, P0 ;  /* 0x0000004c0300720c */ /* 0x000fe40000706670 */
[----:B------:R-:W-:-:S02]  /*ff10*/  IADD3.X R7, R7, R5, R10, P2, !PT ;  /* 0x0000000507077210 */ /* 0x000fc400017fe40a */
[----:B------:R-:W-:-:S04]  /*ff20*/  LEA R4, P2, R6, UR4, 0x2 ;  /* 0x0000000406047c11 */ /* 0x000fc8000f8410ff */
[----:B------:R-:W-:-:S05]  /*ff30*/  LEA.HI.X R5, R6, UR5, R7, 0x2, P2 ;  /* 0x0000000506057c11 */ /* 0x000fca00090f1407 */
[----:B------:R0:W-:Y:S04]  /*ff40*/  @!P1 STG.E desc[UR40][R4.64], R169 ;  /* 0x000000a904009986 */ /* 0x0001e8000c101928 */
[----:B------:R0:W-:Y:S02]  /*ff50*/  @!P0 STG.E desc[UR40][R4.64+0x20], R170 ;  /* 0x000020aa04008986 */ /* 0x0001e4000c101928 */
.L_x_6416:
        /* <DEDUP_REMOVED lines=12> */
[----:B------:R-:W5:Y:S02]  /*10020*/  LD.E.128 R28, desc[UR40][R28.64] ;  /* 0x000000281c1c7980 */ /* 0x000f64000c101d00 */
[----:B------:R-:W-:Y:S02]  /*10030*/  IMAD.IADD R21, R21, 0x1, R3 ;  /* 0x0000000115157824 */ /* 0x000fe400078e0203 */
[----:B------:R-:W-:Y:S01]  /*10040*/  VIADD R3, R193, 0x40 ;  /* 0x00000040c1037836 */ /* 0x000fe20000000000 */
[----:B------:R-:W5:Y:S01]  /*10050*/  LD.E.128 R32, desc[UR40][R32.64] ;  /* 0x0000002820207980 */ /* 0x000f62000c101d00 */
[----:B------:R-:W-:-:S03]  /*10060*/  IMAD R77, R78, UR4, RZ ;  /* 0x000000044e4d7c24 */ /* 0x000fc6000f8e02ff */
[-C--:B-1----:R-:W-:Y:S01]  /*10070*/  ISETP.GE.AND P3, PT, R3, R88.reuse, PT ;  /* 0x000000580300720c */ /* 0x082fe20003f66270 */
[----:B------:R-:W5:Y:S01]  /*10080*/  LD.E.128 R36, desc[UR40][R36.64] ;  /* 0x0000002824247980 */ /* 0x000f62000c101d00 */
[----:B------:R-:W-:Y:S01]  /*10090*/  IMAD R79, R207, -0x40, R76 ;  /* 0xffffffc0cf4f7824 */ /* 0x000fe200078e024c */
[----:B------:R-:W-:Y:S01]  /*100a0*/  IADD3 R0, R200, 0x20, RZ ;  /* 0x00000020c8007810 */ /* 0x000fe20007ffe0ff */
[C---:B------:R-:W-:Y:S01]  /*100b0*/  IMAD R77, R202.reuse, UR5, R77 ;  /* 0x00000005ca4d7c24 */ /* 0x040fe2000f8e024d */
[----:B------:R-:W5:Y:S01]  /*100c0*/  LD.E.128 R40, desc[UR40][R40.64] ;  /* 0x0000002828287980 */ /* 0x000f62000c101d00 */
[----:B------:R-:W-:Y:S01]  /*100d0*/  IMAD.WIDE.U32 R20, R202, UR4, R20 ;  /* 0x00000004ca147c25 */ /* 0x000fe2000f8e0014 */
[C---:B------:R-:W-:Y:S01]  /*100e0*/  ISETP.GE.AND P2, PT, R193.reuse, R88, PT ;  /* 0x00000058c100720c */ /* 0x040fe20003f46270 */
[----:B------:R-:W-:Y:S01]  /*100f0*/  ULDC.64 UR4, c[0x0][0xae8] ;  /* 0x0002ba0000047ab9 */ /* 0x000fe20000000a00 */
[----:B------:R-:W5:Y:S01]  /*10100*/  LD.E.128 R44, desc[UR40][R44.64] ;  /* 0x000000282c2c7980 */ /* 0x000f62000c101d00 */
[----:B------:R-:W-:Y:S01]  /*10110*/  SEL R76, RZ, 0xffffffff, P3 ;  /* 0xffffffffff4c7807 */ /* 0x000fe20001800000 */
        /* <DEDUP_REMOVED lines=32> */
[----:B------:R-:W-:Y:S02]  /*10320*/  ISETP.GE.AND P1, PT, R200, R79, PT ;  /* 0x0000004fc800720c */ /* 0x000fe40003f26270 */
[----:B------:R-:W-:-:S02]  /*10330*/  ISETP.GE.AND P4, PT, R78, R88, PT ;  /* 0x000000584e00720c */ /* 0x000fc40003f86270 */
[----:B------:R-:W-:Y:S02]  /*10340*/  SEL R77, RZ, 0x10, P2 ;  /* 0x00000010ff4d7807 */ /* 0x000fe40001000000 */
[----:B------:R-:W-:Y:S02]  /*10350*/  SEL R78, RZ, 0x20, P3 ;  /* 0x00000020ff4e7807 */ /* 0x000fe40001800000 */
[----:B------:R-:W-:Y:S02]  /*10360*/  PRMT R0, RZ, 0x654, R0 ;  /* 0x00000654ff007816 */ /* 0x000fe40000000000 */
[----:B------:R-:W-:Y:S02]  /*10370*/  IADD3 R79, R193, 0x1c0, RZ ;  /* 0x000001c0c14f7810 */ /* 0x000fe40007ffe0ff */
[----:B------:R-:W-:Y:S01]  /*10380*/  LOP3.LUT R77, R78, R76, R77, 0xfe, !PT ;  /* 0x0000004c4e4d7212 */ /* 0x000fe200078efe4d */
[----:B0-----:R0:W-:Y:S01]  /*10390*/  SYNCS.ARRIVE.TRANS64.RED.A1T0 RZ, [R0+URZ], RZ ;  /* 0x000000ff00ff79a7 */ /* 0x0011e2000810043f */
[----:B------:R-:W-:Y:S01]  /*103a0*/  ISETP.GE.AND P2, PT, R79, R88, PT ;  /* 0x000000584f00720c */ /* 0x000fe20003f46270 */
[----:B------:R-:W-:Y:S01]  /*103b0*/  IMAD R76, R210, UR4, RZ ;  /* 0x00000004d24c7c24 */ /* 0x000fe2000f8e02ff */
[----:B------:R-:W-:Y:S01]  /*103c0*/  SHF.R.S32.HI R201, RZ, 0x1f, R200 ;  /* 0x0000001fffc97819 */ /* 0x000fe200000114c8 */
[----:B------:R-:W-:Y:S01]  /*103d0*/  IMAD.WIDE.U32 R78, R205, UR4, R20 ;  /* 0x00000004cd4e7c25 */ /* 0x000fe2000f8e0014 */
[----:B------:R-:W-:-:S02]  /*103e0*/  SEL R21, RZ, 0x80, P2 ;  /* 0x00000080ff157807 */ /* 0x000fc40001000000 */
[----:B0-----:R-:W-:Y:S01]  /*103f0*/  SEL R0, RZ, 0x40, P4 ;  /* 0x00000040ff007807 */ /* 0x001fe20002000000 */
[----:B------:R-:W-:-:S03]  /*10400*/  IMAD R81, R205, UR5, R76 ;  /* 0x00000005cd517c24 */ /* 0x000fc6000f8e024c */
[----:B------:R-:W-:Y:S01]  /*10410*/  LOP3.LUT R0, R77, R0, RZ, 0xfc, !PT ;  /* 0x000000004d007212 */ /* 0x000fe200078efcff */
[----:B------:R-:W-:-:S03]  /*10420*/  IMAD.WIDE R76, R207, 0x40, R200 ;  /* 0x00000040cf4c7825 */ /* 0x000fc600078e02c8 */
[----:B------:R-:W-:Y:S01]  /*10430*/  LOP3.LUT R86, R0, R21, RZ, 0xfc, !PT ;  /* 0x0000001500567212 */ /* 0x000fe200078efcff */
[----:B------:R-:W-:Y:S01]  /*10440*/  IMAD.IADD R87, R79, 0x1, R81 ;  /* 0x000000014f577824 */ /* 0x000fe200078e0251 */
        /* <DEDUP_REMOVED lines=13> */
[----:B------:R-:W-:Y:S02]  /*10520*/  LEA R80, P1, R20, UR4, 0x1 ;  /* 0x0000000414507c11 */ /* 0x000fe4000f8208ff */
        /* <DEDUP_REMOVED lines=13> */
.L_x_6418:
[----:B------:R-:W-:Y:S05]  /*10600*/  BSYNC B1 ;  /* 0x0000000000017941 */ /* 0x000fea0003800000 */
.L_x_6417:
        /* <DEDUP_REMOVED lines=31> */
.L_x_6414:
[----:B------:R-:W-:Y:S01]  /*10800*/  ULDC.64 UR4, c[0x0][0xbd8] ;  /* 0x0002f60000047ab9 */ /* 0x000fe20000000a00 */
[----:B------:R-:W-:Y:S01]  /*10810*/  IMAD.MOV.U32 R3, RZ, RZ, RZ ;  /* 0x000000ffff037224 */ /* 0x000fe200078e00ff */
[----:B------:R-:W-:Y:S01]  /*10820*/  ISETP.NE.U32.AND P0, PT, RZ, UR4, PT ;  /* 0x00000004ff007c0c */ /* 0x000fe2000bf05070 */
[----:B------:R-:W3:Y:S01]  /*10830*/  LDC R12, c[0x0][0xa8c] ;  /* 0x0002a300ff0c7b82 */ /* 0x000ee20000000800 */
        /* <DEDUP_REMOVED lines=15> */
[----:B----4-:R-:W4:Y:S04]  /*10930*/  LDG.E R7, desc[UR40][R4.64] ;  /* 0x0000002804077981 */ /* 0x010f28000c1e1900 */
[----:B-----5:R-:W4:Y:S02]  /*10940*/  LDG.E R0, desc[UR40][R4.64+0x4] ;  /* 0x0000042804007981 */ /* 0x020f24000c1e1900 */
[----:B----4-:R-:W-:-:S07]  /*10950*/  IADD3 R0, -R7, R0, RZ ;  /* 0x0000000007007210 */ /* 0x010fce0007ffe1ff */
.L_x_6420:
[----:B------:R-:W-:Y:S01]  /*10960*/  BSSY B1, `(.L_x_6421) ;  /* 0x000001d000017945 */ /* 0x000fe20003800000 */
[----:B------:R-:W-:Y:S02]  /*10970*/  SHF.R.S32.HI R9, RZ, 0x1f, R202 ;  /* 0x0000001fff097819 */ /* 0x000fe400000114ca */
[----:B------:R-:W-:Y:S02]  /*10980*/  SHF.R.S32.HI R10, RZ, 0x1f, R193 ;  /* 0x0000001fff0a7819 */ /* 0x000fe400000114c1 */
[----:B------:R-:W-:Y:S02]  /*10990*/  SEL R205, R205, RZ, !P0 ;  /* 0x000000ffcdcd7207 */ /* 0x000fe40004000000 */
[----:B------:R-:W-:Y:S02]  /*109a0*/  SEL R210, R210, RZ, !P0 ;  /* 0x000000ffd2d27207 */ /* 0x000fe40004000000 */
[----:B-----5:R-:W-:Y:S01]  /*109b0*/  SHF.R.S32.HI R8, RZ, 0x1f, R3 ;  /* 0x0000001fff087819 */ /* 0x020fe20000011403 */
[----:B------:R-:W-:Y:S06]  /*109c0*/  @P2 BRA `(.L_x_6422) ;  /* 0x0000000000582947 */ /* 0x000fec0003800000 */
[----:B----4-:R-:W4:Y:S02]  /*109d0*/  S2R R4, SR_TID.X ;  /* 0x0000000000047919 */ /* 0x010f240000002100 */
[----:B----4-:R-:W-:-:S04]  /*109e0*/  IMAD R4, R207, 0x40, R4 ;  /* 0x00000040cf047824 */ /* 0x010fc800078e0204 */
        /* <DEDUP_REMOVED lines=20> */
.L_x_6422:
[----:B------:R-:W-:Y:S05]  /*10b30*/  BSYNC B1 ;  /* 0x0000000000017941 */ /* 0x000fea0003800000 */
.L_x_6421:
[----:B------:R-:W-:Y:S01]  /*10b40*/  ULDC.64 UR4, c[0x0][0xaa0] ;  /* 0x0002a80000047ab9 */ /* 0x000fe20000000a00 */
[----:B----4-:R-:W-:Y:S01]  /*10b50*/  IMAD.MOV.U32 R4, RZ, RZ, R193 ;  /* 0x000000ffff047224 */ /* 0x010fe200078e00c1 */
[C---:B------:R-:W-:Y:S01]  /*10b60*/  IADD3 R13, R193.reuse, 0x40, RZ ;  /* 0x00000040c10d7810 */ /* 0x040fe20007ffe0ff */
[----:B------:R-:W-:Y:S01]  /*10b70*/  IMAD.MOV.U32 R5, RZ, RZ, R10 ;  /* 0x000000ffff057224 */ /* 0x000fe200078e000a */
[-C--:B---3--:R-:W-:Y:S01]  /*10b80*/  ISETP.GE.AND P2, PT, R193, R12.reuse, PT ;  /* 0x0000000cc100720c */ /* 0x088fe20003f46270 */
[----:B------:R-:W-:Y:S01]  /*10b90*/  IMAD R6, R8, UR4, RZ ;  /* 0x0000000408067c24 */ /* 0x000fe2000f8e02ff */
[----:B------:R-:W-:Y:S01]  /*10ba0*/  ISETP.GE.AND P0, PT, R13, R12, PT ;  /* 0x0000000c0d00720c */ /* 0x000fe20003f06270 */
[C---:B------:R-:W-:Y:S01]  /*10bb0*/  IMAD.WIDE.U32 R4, R3.reuse, UR4, R4 ;  /* 0x0000000403047c25 */ /* 0x040fe2000f8e0004 */
[----:B------:R-:W-:Y:S03]  /*10bc0*/  BSSY B1, `(.L_x_6423) ;  /* 0x0000049000017945 */ /* 0x000fe60003800000 */
[----:B------:R-:W-:Y:S01]  /*10bd0*/  IMAD R3, R3, UR5, R6 ;  /* 0x0000000503037c24 */ /* 0x000fe2000f8e0206 */
[----:B------:R-:W-:Y:S01]  /*10be0*/  ULDC.64 UR4, c[0x0][0xae0] ;  /* 0x0002b80000047ab9 */ /* 0x000fe20000000a00 */
[----:B------:R-:W-:Y:S01]  /*10bf0*/  SEL R6, RZ, 0xffffffff, P0 ;  /* 0xffffffffff067807 */ /* 0x000fe20000000000 */
[----:B------:R-:W-:-:S02]  /*10c00*/  IMAD R7, R9, UR4, RZ ;  /* 0x0000000409077c24 */ /* 0x000fc4000f8e02ff */
[----:B------:R-:W-:Y:S02]  /*10c10*/  IMAD.IADD R5, R5, 0x1, R3 ;  /* 0x0000000105057824 */ /* 0x000fe400078e0203 */
[----:B------:R-:W-:Y:S02]  /*10c20*/  IMAD R3, R207, -0x40, R0 ;  /* 0xffffffc0cf037824 */ /* 0x000fe400078e0200 */
[C---:B------:R-:W-:Y:S02]  /*10c30*/  VIADD R0, R200.reuse, 0x20 ;  /* 0x00000020c8007836 */ /* 0x040fe40000000000 */
[C---:B------:R-:W-:Y:S01]  /*10c40*/  VIADD R15, R193.reuse, 0x80 ;  /* 0x00000080c10f7836 */ /* 0x040fe20000000000 */
[-C--:B------:R-:W-:Y:S01]  /*10c50*/  ISETP.GE.AND P1, PT, R200, R3.reuse, PT ;  /* 0x00000003c800720c */ /* 0x080fe20003f26270 */
[----:B------:R-:W-:Y:S01]  /*10c60*/  VIADD R21, R193, 0xc0 ;  /* 0x000000c0c1157836 */ /* 0x000fe20000000000 */
[----:B------:R-:W-:Y:S01]  /*10c70*/  ISETP.GE.AND P0, PT, R0, R3, PT ;  /* 0x000000030000720c */ /* 0x000fe20003f06270 */
[C---:B------:R-:W-:Y:S01]  /*10c80*/  IMAD R7, R202.reuse, UR5, R7 ;  /* 0x00000005ca077c24 */ /* 0x040fe2000f8e0207 */
[----:B------:R-:W-:Y:S01]  /*10c90*/  SEL R0, RZ, 0x1, P2 ;  /* 0x00000001ff007807 */ /* 0x000fe20001000000 */
[----:B------:R-:W-:Y:S01]  /*10ca0*/  IMAD.WIDE.U32 R4, R202, UR4, R4 ;  /* 0x00000004ca047c25 */ /* 0x000fe2000f8e0004 */
[----:B------:R-:W-:Y:S01]  /*10cb0*/  SHF.L.U32 R3, R6, 0x1, RZ ;  /* 0x0000000106037819 */ /* 0x000fe200000006ff */
[----:B------:R-:W-:Y:S01]  /*10cc0*/  ULDC.64 UR4, c[0x0][0xae8] ;  /* 0x0002ba0000047ab9 */ /* 0x000fe20000000a00 */
[-C--:B------:R-:W-:Y:S01]  /*10cd0*/  ISETP.GE.AND P2, PT, R15, R12.reuse, PT ;  /* 0x0000000c0f00720c */ /* 0x080fe20003f46270 */
[----:B------:R-:W-:Y:S01]  /*10ce0*/  VIADD R25, R193, 0x100 ;  /* 0x00000100c1197836 */ /* 0x000fe20000000000 */
[----:B------:R-:W-:Y:S01]  /*10cf0*/  ISETP.GE.AND P3, PT, R21, R12, PT ;  /* 0x0000000c1500720c */ /* 0x000fe20003f66270 */
[----:B------:R-:W-:Y:S01]  /*10d00*/  VIADD R27, R193, 0x140 ;  /* 0x00000140c11b7836 */ /* 0x000fe20000000000 */
[----:B------:R-:W-:Y:S01]  /*10d10*/  LOP3.LUT R0, R3, 0x2, R0, 0xe2, !PT ;  /* 0x0000000203007812 */ /* 0x000fe200078ee200 */
[----:B------:R-:W-:Y:S01]  /*10d20*/  IMAD.IADD R5, R5, 0x1, R7 ;  /* 0x0000000105057824 */ /* 0x000fe200078e0207 */
[C---:B------:R-:W-:Y:S01]  /*10d30*/  IADD3 R7, R193.reuse, 0x180, RZ ;  /* 0x00000180c1077810 */ /* 0x040fe20007ffe0ff */
[----:B------:R-:W-:Y:S01]  /*10d40*/  VIADD R9, R193, 0x1c0 ;  /* 0x000001c0c1097836 */ /* 0x000fe20000000000 */
[----:B------:R-:W-:-:S02]  /*10d50*/  SEL R3, RZ, 0x4, P2 ;  /* 0x00000004ff037807 */ /* 0x000fc40001000000 */
[----:B------:R-:W-:Y:S02]  /*10d60*/  SEL R6, RZ, 0x8, P3 ;  /* 0x00000008ff067807 */ /* 0x000fe40001800000 */
[-C--:B------:R-:W-:Y:S02]  /*10d70*/  ISETP.GE.AND P2, PT, R25, R12.reuse, PT ;  /* 0x0000000c1900720c */ /* 0x080fe40003f46270 */
        /* <DEDUP_REMOVED lines=45> */
.L_x_6424:
[----:B------:R-:W-:Y:S05]  /*11050*/  BSYNC B1 ;  /* 0x0000000000017941 */ /* 0x000fea0003800000 */
.L_x_6423:
[----:B------:R-:W-:Y:S05]  /*11060*/  @P0 BRA `(.L_x_6419) ;  /* 0x0000000000700947 */ /* 0x000fea0003800000 */
[----:B------:R-:W-:Y:S01]  /*11070*/  IADD3 R3, P0, R8, 0x20, RZ ;  /* 0x0000002008037810 */ /* 0x000fe20007f1e0ff */
        /* <DEDUP_REMOVED lines=27> */
.L_x_6419:
[----:B------:R-:W-:Y:S05]  /*11230*/  BSYNC B0 ;  /* 0x0000000000007941 */ /* 0x000fea0003800000 */
.L_x_6413:
[----:B------:R-:W-:Y:S02]  /*11240*/  ULDC UR4, c[0x0][0xc14] ;  /* 0x0003050000047ab9 */ /* 0x000fe40000000800 */
[----:B--2---:R-:W-:-:S13]  /*11250*/  ISETP.GE.AND P0, PT, R187, UR4, PT ;  /* 0x00000004bb007c0c */ /* 0x004fda000bf06270 */
[----:B------:R-:W-:Y:S05]  /*11260*/  @!P0 BRA `(.L_x_6425) ;  /* 0xfffffefc00a48947 */ /* 0x000fea000383ffff */
[----:B------:R-:W-:Y:S05]  /*11270*/  BRA `(.L_x_6279) ;  /* 0x00000060008c7947 */ /* 0x000fea0003800000 */
.L_x_6277:
        /* <DEDUP_REMOVED lines=52> */
[----:B0-----:R-:W-:-:S05]  /*115c0*/  IMAD R5, R5, UR4, RZ ;  /* 0x0000000405057c24 */ /* 0x001fca000f8e02ff */
[----:B-1----:R-:W-:Y:S02]  /*115d0*/  ISETP.GT.AND P0, PT, R5, UR6, PT ;  /* 0x0000000605007c0c */ /* 0x002fe4000bf04270 */
[----:B------:R-:W-:-:S11]  /*115e0*/  MOV R2, R5 ;  /* 0x0000000500027202 */ /* 0x000fd60000000f00 */
[----:B------:R-:W-:Y:S05]  /*115f0*/  @P0 BRA `(.L_x_6426) ;  /* 0x0000000000b80947 */ /* 0x000fea0003800000 */
[----:B------:R-:W-:Y:S01]  /*11600*/  IMAD.MOV.U32 R5, RZ, RZ, R2 ;  /* 0x000000ffff057224 */ /* 0x000fe200078e0002 */
[----:B------:R-:W-:Y:S01]  /*11610*/  ULDC UR5, c[0x0][0xc14] ;  /* 0x0003050000057ab9 */ /* 0x000fe20000000800 */
[----:B------:R-:W-:Y:S01]  /*11620*/  IMAD.MOV.U32 R6, RZ, RZ, RZ ;  /* 0x000000ffff067224 */ /* 0x000fe200078e00ff */
[----:B------:R-:W-:Y:S01]  /*11630*/  ULDC UR7, c[0x0][0xc14] ;  /* 0x0003050000077ab9 */ /* 0x000fe20000000800 */
[----:B------:R-:W-:-:S05]  /*11640*/  ULDC UR4, c[0x0][0xc10] ;  /* 0x0003040000047ab9 */ /* 0x000fca0000000800 */
.L_x_6430:
[----:B------:R-:W-:Y:S01]  /*11650*/  VIADD R6, R6, 0x1f ;  /* 0x0000001f06067836 */ /* 0x000fe20000000000 */
[----:B------:R-:W-:-:S04]  /*11660*/  MOV R19, UR7 ;  /* 0x0000000700137c02 */ /* 0x000fc80008000f00 */
        /* <DEDUP_REMOVED lines=13> */
.L_x_6429:
[----:B------:R-:W-:Y:S05]  /*11740*/  BSYNC B0 ;  /* 0x0000000000007941 */ /* 0x000fea0003800000 */
.L_x_6428:
        /* <DEDUP_REMOVED lines=25> */
.L_x_6426:
        /* <DEDUP_REMOVED lines=20> */
.L_x_6431:
        /* <DEDUP_REMOVED lines=22> */
[----:B------:R-:W-:-:S03]  /*11b80*/  IMAD.MOV R9, RZ, RZ, -R9 ;  /* 0x000000ffff097224 */ /* 0x000fc600078e0a09 */
[----:B------:R-:W-:Y:S01]  /*11b90*/  IADD3 R3, -R4, RZ, RZ ;  /* 0x000000ff04037210 */ /* 0x000fe20007ffe1ff */
        /* <DEDUP_REMOVED lines=8> */
[----:B-1----:R-:W-:Y:S01]  /*11c20*/  MOV R2, RZ ;  /* 0x000000ff00027202 */ /* 0x002fe20000000f00 */
        /* <DEDUP_REMOVED lines=23> */
.L_x_6427:
[----:B------:R-:W-:Y:S02]  /*11da0*/  IMAD.MOV.U32 R17, RZ, RZ, RZ ;  /* 0x000000ffff117224 */ /* 0x000fe400078e00ff */
[----:B------:R-:W-:Y:S02]  /*11db0*/  IMAD.U32 R16, RZ, RZ, UR6 ;  /* 0x00000006ff107e24 */ /* 0x000fe4000f8e00ff */
[----:B------:R-:W-:-:S07]  /*11dc0*/  IMAD.MOV.U32 R18, RZ, RZ, RZ ;  /* 0x000000ffff127224 */ /* 0x000fce00078e00ff */
.L_x_6432:
        /* <DEDUP_REMOVED lines=9> */
[----:B------:R-:W-:Y:S02]  /*11e60*/  ISETP.GE.AND P0, PT, R19, UR5, PT ;  /* 0x0000000513007c0c */ /* 0x000fe4000bf06270 */
[----:B-1----:R-:W-:-:S05]  /*11e70*/  MOV R0, 0x1 ;  /* 0x0000000100007802 */ /* 0x002fca0000000f00 */
[----:B------:R1:W-:Y:S04]  /*11e80*/  STL [R1+0x8], R0 ;  /* 0x0000080001007387 */ /* 0x0003e80000100800 */
[----:B------:R1:W-:Y:S02]  /*11e90*/  STL [R1], RZ ;  /* 0x000000ff01007387 */ /* 0x0003e40000100800 */
[----:B------:R-:W-:Y:S05]  /*11ea0*/  @P0 BRA `(.L_x_6433) ;  /* 0x0000005000980947 */ /* 0x000fea0003800000 */
[----:B-1----:R-:W-:Y:S01]  /*11eb0*/  IMAD.MOV.U32 R0, RZ, RZ, 0x1 ;  /* 0x00000001ff007424 */ /* 0x002fe200078e00ff */
[----:B------:R1:W-:Y:S01]  /*11ec0*/  STL [R1], RZ ;  /* 0x000000ff01007387 */ /* 0x0003e20000100800 */
[----:B------:R-:W-:Y:S01]  /*11ed0*/  ULDC.64 UR38, c[0x0][0x198] ;  /* 0x0000660000267ab9 */ /* 0x000fe20000000a00 */
[----:B------:R-:W-:Y:S02]  /*11ee0*/  ULDC UR36, c[0x0][0xc] ;  /* 0x0000030000247ab9 */ /* 0x000fe40000000800 */
[----:B------:R1:W-:Y:S04]  /*11ef0*/  STL [R1+0x8], R0 ;  /* 0x0000080001007387 */ /* 0x0003e80000100800 */
[----:B------:R1:W-:Y:S04]  /*11f00*/  STL [R1+0x4], RZ ;  /* 0x000004ff01007387 */ /* 0x0003e80000100800 */
[----:B------:R1:W-:Y:S04]  /*11f10*/  STL [R1+0xc], R0 ;  /* 0x00000c0001007387 */ /* 0x0003e80000100800 */
[----:B------:R1:W-:Y:S02]  /*11f20*/  STL [R1+0x28], RZ ;  /* 0x000028ff01007387 */ /* 0x0003e40000100800 */
.L_x_6517:
[----:B--2---:R-:W2:Y:S02]  /*11f30*/  LDC.64 R2, c[0x0][0xc60] ;  /* 0x00031800ff027b82 */ /* 0x004ea40000000a00 */
[----:B--2---:R-:W-:-:S05]  /*11f40*/  IMAD.WIDE R2, R19, 0x4, R2 ;  /* 0x0000000413027825 */ /* 0x004fca00078e0202 */
[----:B-1----:R-:W1:Y:S01]  /*11f50*/  LDG.E R11, desc[UR40][R2.64] ;  /* 0x00000028020b7981 */ /* 0x002e62000c1e1900 */
[----:B------:R-:W-:Y:S05]  /*11f60*/  YIELD ;  /* 0x0000000000007946 */ /* 0x000fea0003800000 */
[----:B------:R-:W-:Y:S01]  /*11f70*/  ULDC.64 UR4, c[0x0][0xa28] ;  /* 0x00028a0000047ab9 */ /* 0x000fe20000000a00 */
[----:B------:R-:W-:Y:S02]  /*11f80*/  CS2R R8, SRZ ;  /* 0x0000000000087805 */ /* 0x000fe4000001ff00 */
[----:B------:R-:W-:Y:S01]  /*11f90*/  ISETP.NE.U32.AND P0, PT, RZ, UR4, PT ;  /* 0x00000004ff007c0c */ /* 0x000fe2000bf05070 */
[----:B------:R-:W-:Y:S01]  /*11fa0*/  ULDC.64 UR8, c[0x0][0xa08] ;  /* 0x0002820000087ab9 */ /* 0x000fe20000000a00 */
[----:B------:R-:W-:-:S02]  /*11fb0*/  ULDC.64 UR10, c[0x0][0xa10] ;  /* 0x00028400000a7ab9 */ /* 0x000fc40000000a00 */
[----:B------:R-:W-:Y:S02]  /*11fc0*/  ISETP.NE.AND.EX P0, PT, RZ, UR5, PT, P0 ;  /* 0x00000005ff007c0c */ /* 0x000fe4000bf05300 */
[----:B-1----:R-:W-:Y:S01]  /*11fd0*/  SHF.R.S32.HI R0, RZ, 0x1f, R11 ;  /* 0x0000001fff007819 */ /* 0x002fe2000001140b */
        /* <DEDUP_REMOVED lines=13> */
[C---:B0-----:R-:W-:Y:S01]  /*120b0*/  @P0 IADD3.X R13, R14.reuse, UR5, RZ, P1, !PT ;  /* 0x000000050e0d0c10 */ /* 0x041fe20008ffe4ff */
[----:B------:R-:W-:Y:S02]  /*120c0*/  ULDC.64 UR4, c[0x0][0xa00] ;  /* 0x0002800000047ab9 */ /* 0x000fe40000000a00 */
[----:B------:R-:W-:Y:S02]  /*120d0*/  ISETP.NE.U32.AND P2, PT, RZ, UR4, PT ;  /* 0x00000004ff007c0c */ /* 0x000fe4000bf45070 */
[C---:B-1----:R-:W-:Y:S02]  /*120e0*/  IADD3 R2, P1, R15.reuse, UR4, RZ ;  /* 0x000000040f027c10 */ /* 0x042fe4000ff3e0ff */
[----:B------:R-:W-:Y:S02]  /*120f0*/  ISETP.NE.AND.EX P2, PT, RZ, UR5, PT, P2 ;  /* 0x00000005ff007c0c */ /* 0x000fe4000bf45320 */
[----:B------:R-:W-:Y:S01]  /*12100*/  IADD3.X R3, R14, UR5, RZ, P1, !PT ;  /* 0x000000050e037c10 */ /* 0x000fe20008ffe4ff */
[----:B------:R-:W-:Y:S01]  /*12110*/  ULDC UR4, c[0x0][0x288] ;  /* 0x0000a20000047ab9 */ /* 0x000fe20000000800 */
[----:B------:R-:W-:Y:S01]  /*12120*/  IADD3 R6, P1, R15, UR8, RZ ;  /* 0x000000080f067c10 */ /* 0x000fe2000ff3e0ff */
[----:B------:R-:W-:Y:S01]  /*12130*/  IMAD.U32 R10, RZ, RZ, UR4 ;  /* 0x00000004ff0a7e24 */ /* 0x000fe2000f8e00ff */
[----:B------:R-:W-:-:S02]  /*12140*/  ULDC.64 UR4, c[0x0][0x3f8] ;  /* 0x0000fe0000047ab9 */ /* 0x000fc40000000a00 */
[----:B------:R-:W-:-:S03]  /*12150*/  IADD3.X R7, R14, UR9, RZ, P1, !PT ;  /* 0x000000090e077c10 */ /* 0x000fc60008ffe4ff */
        /* <DEDUP_REMOVED lines=12> */
[----:B------:R-:W-:Y:S02]  /*12220*/  ISETP.NE.U32.AND P1, PT, RZ, UR10, PT ;  /* 0x0000000aff007c0c */ /* 0x000fe4000bf25070 */
[----:B------:R-:W-:Y:S02]  /*12230*/  MOV R0, UR6 ;  /* 0x0000000600007c02 */ /* 0x000fe40008000f00 */
[----:B------:R-:W-:Y:S01]  /*12240*/  ISETP.NE.AND.EX P1, PT, RZ, UR11, PT, P1 ;  /* 0x0000000bff007c0c */ /* 0x000fe2000bf25310 */
[----:B--2---:R1:W-:Y:S02]  /*12250*/  STL [R1+0x2c], R9 ;  /* 0x00002c0901007387 */ /* 0x0043e40000100800 */
[----:B-1----:R-:W-:Y:S01]  /*12260*/  IMAD.U32 R9, RZ, RZ, UR4 ;  /* 0x00000004ff097e24 */ /* 0x002fe2000f8e00ff */
[----:B0-----:R-:W-:Y:S09]  /*12270*/  @P0 BRA `(.L_x_6434) ;  /* 0x0000000000100947 */ /* 0x001ff20003800000 */
[----:B------:R-:W-:Y:S05]  /*12280*/  @!P2 BRA `(.L_x_6434) ;  /* 0x00000000000ca947 */ /* 0x000fea0003800000 */
[----:B-----5:R-:W2:Y:S04]  /*12290*/  LDG.E R10, desc[UR40][R2.64] ;  /* 0x00000028020a7981 */ /* 0x020ea8000c1e1900 */
[----:B------:R-:W2:Y:S02]  /*122a0*/  LDG.E R2, desc[UR40][R2.64+0x4] ;  /* 0x0000042802027981 */ /* 0x000ea4000c1e1900 */
[----:B--2---:R-:W-:-:S07]  /*122b0*/  IMAD.IADD R10, R2, 0x1, -R10 ;  /* 0x00000001020a7824 */ /* 0x004fce00078e0a0a */
.L_x_6434:
[----:B------:R-:W-:Y:S01]  /*122c0*/  IMAD.MOV.U32 R2, RZ, RZ, RZ ;  /* 0x000000ffff027224 */ /* 0x000fe200078e00ff */
[----:B------:R-:W-:Y:S01]  /*122d0*/  MOV R20, RZ ;  /* 0x000000ff00147202 */ /* 0x000fe20000000f00 */
[----:B------:R-:W-:-:S04]  /*122e0*/  ULDC.64 UR4, c[0x0][0xa20] ;  /* 0x0002880000047ab9 */ /* 0x000fc80000000a00 */
[----:B------:R-:W2:Y:S04]  /*122f0*/  @P3 LDG.E R2, desc[UR40][R6.64] ;  /* 0x0000002806023981 */ /* 0x000ea8000c1e1900 */
[----:B------:R0:W5:Y:S01]  /*12300*/  @P1 LDG.E R20, desc[UR40][R4.64] ;  /* 0x0000002804141981 */ /* 0x000162000c1e1900 */
[----:B------:R-:W-:-:S04]  /*12310*/  ISETP.NE.U32.AND P0, PT, RZ, UR4, PT ;  /* 0x00000004ff007c0c */ /* 0x000fc8000bf05070 */
[----:B------:R-:W-:Y:S01]  /*12320*/  ISETP.NE.AND.EX P0, PT, RZ, UR5, PT, P0 ;  /* 0x00000005ff007c0c */ /* 0x000fe2000bf05300 */
[----:B--2--5:R-:W-:-:S05]  /*12330*/  IMAD.IADD R2, R2, 0x1, R8 ;  /* 0x0000000102027824 */ /* 0x024fca00078e0208 */
[----:B------:R0:W-:Y:S07]  /*12340*/  STL [R1+0x10], R2 ;  /* 0x0000100201007387 */ /* 0x0001ee0000100800 */
[----:B------:R-:W-:Y:S05]  /*12350*/  @!P0 BRA `(.L_x_6435) ;  /* 0x0000000000108947 */ /* 0x000fea0003800000 */
[----:B0-----:R-:W-:-:S04]  /*12360*/  IADD3 R2, P0, R15, UR4, RZ ;  /* 0x000000040f027c10 */ /* 0x001fc8000ff1e0ff */
[----:B------:R-:W-:-:S05]  /*12370*/  IADD3.X R3, R14, UR5, RZ, P0, !PT ;  /* 0x000000050e037c10 */ /* 0x000fca00087fe4ff */
[----:B------:R0:W5:Y:S01]  /*12380*/  LDG.E R9, desc[UR40][R2.64] ;  /* 0x0000002802097981 */ /* 0x000162000c1e1900 */
[----:B------:R-:W-:Y:S05]  /*12390*/  BRA `(.L_x_6436) ;  /* 0x0000000000107947 */ /* 0x000fea0003800000 */
.L_x_6435:
[----:B------:R-:W-:Y:S05]  /*123a0*/  @!P3 BRA `(.L_x_6436) ;  /* 0x00000000000cb947 */ /* 0x000fea0003800000 */
[----:B------:R-:W2:Y:S04]  /*123b0*/  LDG.E R9, desc[UR40][R6.64] ;  /* 0x0000002806097981 */ /* 0x000ea8000c1e1900 */
[----:B------:R-:W2:Y:S02]  /*123c0*/  LDG.E R6, desc[UR40][R6.64+0x4] ;  /* 0x0000042806067981 */ /* 0x000ea4000c1e1900 */
[----:B--2---:R-:W-:-:S07]  /*123d0*/  IMAD.IADD R9, R6, 0x1, -R9 ;  /* 0x0000000106097824 */ /* 0x004fce00078e0a09 */
.L_x_6436:
        /* <DEDUP_REMOVED lines=16> */
[----:B------:R-:W-:-:S05]  /*124e0*/  VIMNMX R6, R4, R2, PT ;  /* 0x0000000204067248 */ /* 0x000fca0003fe0100 */
[----:B------:R-:W-:Y:S01]  /*124f0*/  IMAD R2, R6, 0x40, -R9 ;  /* 0x0000004006027824 */ /* 0x000fe200078e0a09 */
[----:B------:R-:W-:-:S04]  /*12500*/  IADD3 R9, -R9, RZ, RZ ;  /* 0x000000ff09097210 */ /* 0x000fc80007ffe1ff */
[----:B------:R-:W-:Y:S02]  /*12510*/  VIMNMX R2, R2, R0, PT ;  /* 0x0000000002027248 */ /* 0x000fe40003fe0100 */
[----:B------:R-:W-:-:S04]  /*12520*/  VIMNMX R9, RZ, R9, !PT ;  /* 0x00000009ff097248 */ /* 0x000fc80007fe0100 */
[----:B------:R-:W-:Y:S02]  /*12530*/  ISETP.GT.AND P0, PT, R2, R9, PT ;  /* 0x000000090200720c */ /* 0x000fe40003f04270 */
[----:B------:R-:W-:-:S11]  /*12540*/  SHF.R.U32.HI R0, RZ, 0x6, R9 ;  /* 0x00000006ff007819 */ /* 0x000fd60000011609 */
[----:B------:R-:W-:-:S05]  /*12550*/  @P0 VIADD R2, R2, 0x3f ;  /* 0x0000003f02020836 */ /* 0x000fca0000000000 */
[----:B------:R-:W-:Y:S01]  /*12560*/  @P0 SHF.R.S32.HI R3, RZ, 0x1f, R2 ;  /* 0x0000001fff030819 */ /* 0x000fe20000011402 */
[----:B------:R0:W-:Y:S03]  /*12570*/  STL [R1+0x1c], R6 ;  /* 0x00001c0601007387 */ /* 0x0001e60000100800 */
[----:B------:R-:W-:Y:S01]  /*12580*/  @P0 LEA.HI R3, R3, R2, RZ, 0x6 ;  /* 0x0000000203030211 */ /* 0x000fe200078f30ff */
[----:B------:R-:W-:-:S03]  /*12590*/  IMAD.MOV.U32 R2, RZ, RZ, R0 ;  /* 0x000000ffff027224 */ /* 0x000fc600078e0000 */
[----:B------:R-:W-:-:S04]  /*125a0*/  @P0 SHF.R.S32.HI R2, RZ, 0x6, R3 ;  /* 0x00000006ff020819 */ /* 0x000fc80000011403 */
[----:B------:R-:W-:-:S13]  /*125b0*/  ISETP.GT.AND P0, PT, R2, R0, PT ;  /* 0x000000000200720c */ /* 0x000fda0003f04270 */
[----:B0-----:R-:W-:Y:S05]  /*125c0*/  @!P0 BRA `(.L_x_6438) ;  /* 0x0000000c00e88947 */ /* 0x001fea0003800000 */
        /* <DEDUP_REMOVED lines=10> */
.L_x_6585:
[----:B------:R-:W-:-:S03]  /*12670*/  UMOV UR4, 0xffffffff ;  /* 0xffffffff00047882 */ /* 0x000fc60000000000 */
[----:B------:R-:W-:Y:S05]  /*12680*/  BRA.DIV UR4, `(.L_x_6440) ;  /* 0x0000005e045c7947 */ /* 0x000fea000b800000 */
[----:B------:R-:W-:-:S13]  /*12690*/  ELECT P6, URZ, PT ;  /* 0x00000000003f782f */ /* 0x000fda00038c0000 */
.L_x_6588:
[----:B------:R-:W2:Y:S01]  /*126a0*/  LDL R5, [R1+0x28] ;  /* 0x0000280001057983 */ /* 0x000ea20000100800 */
[----:B------:R-:W-:Y:S01]  /*126b0*/  BSSY B1, `(.L_x_6441) ;  /* 0x000000b000017945 */ /* 0x000fe20003800000 */
[----:B------:R-:W0:Y:S01]  /*126c0*/  S2R R9, SR_CgaCtaId ;  /* 0x0000000000097919 */ /* 0x000e220000008800 */
[----:B--2---:R-:W-:-:S04]  /*126d0*/  IADD3 R5, R5, 0x1, RZ ;  /* 0x0000000105057810 */ /* 0x004fc80007ffe0ff */
        /* <DEDUP_REMOVED lines=8> */
.L_x_6589:
[----:B------:R-:W-:Y:S05]  /*12760*/  BSYNC B1 ;  /* 0x0000000000017941 */ /* 0x000fea0003800000 */
.L_x_6441:
        /* <DEDUP_REMOVED lines=8> */
.L_x_6590:
        /* <DEDUP_REMOVED lines=11> */
.L_x_6446:
        /* <DEDUP_REMOVED lines=12> */
[----:B------:R-:W-:-:S04]  /*12960*/  IMAD R6, R2, 0x40, R20 ;  /* 0x0000004002067824 */ /* 0x000fc800078e0214 */
[----:B------:R-:W-:-:S05]  /*12970*/  VIADD R6, R6, 0xffffffc0 ;  /* 0xffffffc006067836 */ /* 0x000fca0000000000 */
[----:B------:R-:W-:-:S03]  /*12980*/  R2UR UR11, R6 ;  /* 0x00000000060b72ca */ /* 0x000fc600000e0000 */
[----:B------:R-:W-:-:S10]  /*12990*/  UIADD3 UR8, UR8, 0x22400, URZ ;  /* 0x0002240008087890 */ /* 0x000fd4000fffe03f */
[----:B------:R1:W-:Y:S01]  /*129a0*/  UTMALDG.4D [UR8], [UR4], desc[UR6] ;  /* 0x00000608040075b4 */ /* 0x0003e20008019000 */
[----:B------:R-:W2:Y:S02]  /*129b0*/  SYNCS.PHASECHK.TRANS64.TRYWAIT P0, [R5+URZ+0x28cc0], R7 ;  /* 0x028cc007050075a7 */ /* 0x000ea4000800017f */
[----:B-12---:R-:W-:Y:S05]  /*129c0*/  @!P0 BRA `(.L_x_6447) ;  /* 0x0000005800d48947 */ /* 0x006fea0003800000 */
.L_x_6591:
        /* <DEDUP_REMOVED lines=8> */
.L_x_6448:
        /* <DEDUP_REMOVED lines=51> */
.L_x_6444:
[----:B------:R-:W-:Y:S05]  /*12d80*/  BSYNC B1 ;  /* 0x0000000000017941 */ /* 0x000fea0003800000 */
.L_x_6443:
        /* <DEDUP_REMOVED lines=16> */
.L_x_6455:
        /* <DEDUP_REMOVED lines=9> */
.L_x_6592:
        /* <DEDUP_REMOVED lines=11> */
.L_x_6452:
        /* <DEDUP_REMOVED lines=17> */
.L_x_6593:
        /* <DEDUP_REMOVED lines=8> */
.L_x_6454:
        /* <DEDUP_REMOVED lines=51> */
.L_x_6450:
[----:B------:R-:W-:Y:S05]  /*13490*/  BSYNC B1 ;  /* 0x0000000000017941 */ /* 0x000fea0003800000 */
.L_x_6449:
        /* <DEDUP_REMOVED lines=13> */
.L_x_6438:
[----:B------:R-:W-:Y:S05]  /*13570*/  BSYNC B0 ;  /* 0x0000000000007941 */ /* 0x000fea0003800000 */
.L_x_6437:
        /* <DEDUP_REMOVED lines=23> */
.L_x_6457:
        /* <DEDUP_REMOVED lines=16> */
[----:B0-----:R-:W-:Y:S02]  /*137f0*/  IMAD.U32 R7, RZ, RZ, UR9 ;  /* 0x00000009ff077e24 */ /* 0x001fe4000f8e00ff */
[----:B------:R-:W-:-:S02]  /*13800*/  IMAD.U32 R10, RZ, RZ, UR4 ;  /* 0x00000004ff0a7e24 */ /* 0x000fc4000f8e00ff */
[----:B------:R-:W-:Y:S02]  /*13810*/  IMAD.MOV.U32 R8, RZ, RZ, 0x70 ;  /* 0x00000070ff087424 */ /* 0x000fe400078e00ff */
[----:B------:R-:W-:Y:S02]  /*13820*/  IMAD.MOV.U32 R12, RZ, RZ, 0x1 ;  /* 0x00000001ff0c7424 */ /* 0x000fe400078e00ff */
[----:B------:R-:W-:-:S07]  /*13830*/  IMAD.MOV.U32 R13, RZ, RZ, RZ ;  /* 0x000000ffff0d7224 */ /* 0x000fce00078e00ff */
[----:B------:R-:W-:-:S07]  /*13840*/  LEPC R20, `(.L_x_6459) ;  /* 0x000000001014794e */ /* 0x000fce0000000000 */
[----:B-1----:R-:W-:Y:S05]  /*13850*/  CALL.ABS.NOINC R2 ;  /* 0x0000000002007343 */ /* 0x002fea0003c00000 */
.L_x_6459:
        /* <DEDUP_REMOVED lines=10> */
[----:B0-----:R-:W-:Y:S01]  /*13900*/  MOV R7, UR9 ;  /* 0x0000000900077c02 */ /* 0x001fe20008000f00 */
[----:B------:R-:W-:Y:S01]  /*13910*/  IMAD.U32 R5, RZ, RZ, UR7 ;  /* 0x00000007ff057e24 */ /* 0x000fe2000f8e00ff */
[----:B------:R-:W-:Y:S01]  /*13920*/  MOV R12, 0x1 ;  /* 0x00000001000c7802 */ /* 0x000fe20000000f00 */
[----:B------:R-:W-:Y:S02]  /*13930*/  IMAD.U32 R6, RZ, RZ, UR8 ;  /* 0x00000008ff067e24 */ /* 0x000fe4000f8e00ff */
[----:B------:R-:W-:-:S02]  /*13940*/  IMAD.U32 R10, RZ, RZ, UR4 ;  /* 0x00000004ff0a7e24 */ /* 0x000fc4000f8e00ff */
[----:B------:R-:W-:Y:S02]  /*13950*/  IMAD.U32 R11, RZ, RZ, UR5 ;  /* 0x00000005ff0b7e24 */ /* 0x000fe4000f8e00ff */
[----:B------:R-:W-:Y:S02]  /*13960*/  IMAD.MOV.U32 R8, RZ, RZ, 0x70 ;  /* 0x00000070ff087424 */ /* 0x000fe400078e00ff */
[----:B-1----:R-:W-:-:S07]  /*13970*/  IMAD.MOV.U32 R13, RZ, RZ, RZ ;  /* 0x000000ffff0d7224 */ /* 0x002fce00078e00ff */
[----:B------:R-:W-:-:S07]  /*13980*/  LEPC R20, `(.L_x_6461) ;  /* 0x000000001014794e */ /* 0x000fce0000000000 */
[----:B--2---:R-:W-:Y:S05]  /*13990*/  CALL.ABS.NOINC R2 ;  /* 0x0000000002007343 */ /* 0x004fea0003c00000 */
.L_x_6461:
        /* <DEDUP_REMOVED lines=16> */
.L_x_6460:
[----:B------:R-:W2:Y:S01]  /*13aa0*/  LDL.LU R2, [R1+0x20] ;  /* 0x0000200001027983 */ /* 0x000ea20000300800 */
[----:B------:R-:W-:-:S03]  /*13ab0*/  ULDC.64 UR4, c[0x0][0x9f8] ;  /* 0x00027e0000047ab9 */ /* 0x000fc60000000a00 */
[----:B------:R-:W3:Y:S04]  /*13ac0*/  LDL.LU R0, [R1+0x24] ;  /* 0x0000240001007983 */ /* 0x000ee80000300800 */
[----:B------:R-:W4:Y:S04]  /*13ad0*/  LDL.LU R4, [R1+0x2c] ;  /* 0x00002c0001047983 */ /* 0x000f280000300800 */
[----:B0-----:R-:W4:Y:S01]  /*13ae0*/  LDL.LU R8, [R1+0x18] ;  /* 0x0000180001087983 */ /* 0x001f220000300800 */
        /* <DEDUP_REMOVED lines=26> */
.L_x_6462:
        /* <DEDUP_REMOVED lines=19> */
.L_x_6596:
[----:B------:R-:W-:Y:S01]  /*13dc0*/  UMOV UR4, 0xffffffff ;  /* 0xffffffff00047882 */ /* 0x000fe20000000000 */
[----:B------:R-:W-:Y:S02]  /*13dd0*/  SHF.R.S32.HI R8, RZ, 0x1f, R0 ;  /* 0x0000001fff087819 */ /* 0x000fe40000011400 */
[----:B------:R-:W-:Y:S05]  /*13de0*/  BRA.DIV UR4, `(.L_x_6464) ;  /* 0x0000004a043c7947 */ /* 0x000fea000b800000 */
[----:B------:R-:W-:-:S13]  /*13df0*/  ELECT P6, URZ, PT ;  /* 0x00000000003f782f */ /* 0x000fda00038c0000 */
.L_x_6599:
[----:B------:R-:W-:Y:S05]  /*13e00*/  @!P6 BRA `(.L_x_6465) ;  /* 0x0000000000fce947 */ /* 0x000fea0003800000 */
[----:B------:R-:W-:-:S04]  /*13e10*/  ISETP.NE.U32.AND P0, PT, R20, RZ, PT ;  /* 0x000000ff1400720c */ /* 0x000fc80003f05070 */
[----:B------:R-:W-:-:S13]  /*13e20*/  ISETP.NE.AND.EX P0, PT, R21, RZ, PT, P0 ;  /* 0x000000ff1500720c */ /* 0x000fda0003f05300 */
[----:B------:R-:W-:Y:S05]  /*13e30*/  @!P0 BRA `(.L_x_6466) ;  /* 0x0000000000488947 */ /* 0x000fea0003800000 */
[----:B------:R-:W0:Y:S01]  /*13e40*/  LDC R9, c[0x0][0x41c] ;  /* 0x00010700ff097b82 */ /* 0x000e220000000800 */
[----:B------:R-:W-:Y:S01]  /*13e50*/  IMAD.MOV.U32 R5, RZ, RZ, R3 ;  /* 0x000000ffff057224 */ /* 0x000fe200078e0003 */
[----:B------:R-:W-:Y:S01]  /*13e60*/  ULDC.64 UR4, c[0x0][0x408] ;  /* 0x0001020000047ab9 */ /* 0x000fe20000000a00 */
[----:B0-----:R-:W-:-:S13]  /*13e70*/  ISETP.NE.AND P0, PT, R9, 0x1, PT ;  /* 0x000000010900780c */ /* 0x001fda0003f05270 */
[----:B------:R-:W0:Y:S02]  /*13e80*/  @P0 LDC.64 R6, c[0x0][0x420] ;  /* 0x00010800ff060b82 */ /* 0x000e240000000a00 */
[----:B0-----:R-:W-:-:S05]  /*13e90*/  @P0 IMAD.HI.U32 R6, R3, R6, RZ ;  /* 0x0000000603060227 */ /* 0x001fca00078e00ff */
[----:B------:R-:W-:-:S04]  /*13ea0*/  @P0 SHF.R.U32.HI R5, RZ, R7, R6 ;  /* 0x00000007ff050219 */ /* 0x000fc80000011606 */
[----:B------:R-:W-:Y:S02]  /*13eb0*/  IADD3 R6, -R5, RZ, RZ ;  /* 0x000000ff05067210 */ /* 0x000fe40007ffe1ff */
[----:B------:R-:W-:-:S03]  /*13ec0*/  SHF.R.S32.HI R7, RZ, 0x1f, R5 ;  /* 0x0000001fff077819 */ /* 0x000fc60000011405 */
        /* <DEDUP_REMOVED lines=9> */
.L_x_6466:
        /* <DEDUP_REMOVED lines=9> */
.L_x_6600:
        /* <DEDUP_REMOVED lines=11> */
.L_x_6468:
        /* <DEDUP_REMOVED lines=22> */
.L_x_6465:
        /* <DEDUP_REMOVED lines=30> */
.L_x_6601:
[----:B------:R-:W-:Y:S05]  /*143e0*/  BSYNC B0 ;  /* 0x0000000000007941 */ /* 0x000fea0003800000 */
.L_x_6469:
        /* <DEDUP_REMOVED lines=11> */
.L_x_6602:
        /* <DEDUP_REMOVED lines=11> */
.L_x_6474:
        /* <DEDUP_REMOVED lines=57> */
.L_x_6472:
[----:B------:R-:W-:Y:S05]  /*148e0*/  BSYNC B0 ;  /* 0x0000000000007941 */ /* 0x000fea0003800000 */
.L_x_6471:
        /* <DEDUP_REMOVED lines=33> */
[--C-:B------:R-:W-:Y:S01]  /*14b00*/  SHF.R.S32.HI R3, RZ, 0x1f, R2.reuse ;  /* 0x0000001fff037819 */ /* 0x100fe20000011402 */
        /* <DEDUP_REMOVED lines=8> */
.L_x_6481:
[----:B------:R-:W2:Y:S01]  /*14b90*/  S2R R5, SR_CgaCtaId ;  /* 0x0000000000057919 */ /* 0x000ea20000008800 */
[----:B------:R-:W-:-:S04]  /*14ba0*/  MOV R3, 0x400 ;  /* 0x0000040000037802 */ /* 0x000fc80000000f00 */
[----:B--2---:R-:W-:Y:S02]  /*14bb0*/  LEA R3, R5, R3, 0x18 ;  /* 0x0000000305037211 */ /* 0x004fe400078ec0ff */
[----:B------:R-:W-:-:S03]  /*14bc0*/  SHF.L.U32 R5, R9, 0x1f, RZ ;  /* 0x0000001f09057819 */ /* 0x000fc600000006ff */
[----:B------:R-:W-:-:S04]  /*14bd0*/  IMAD R3, R12, 0x8, R3 ;  /* 0x000000080c037824 */ /* 0x000fc800078e0203 */
[----:B------:R-:W2:Y:S02]  /*14be0*/  SYNCS.PHASECHK.TRANS64.TRYWAIT P0, [R3+URZ+0x28c40], R5 ;  /* 0x028c4005030075a7 */ /* 0x000ea4000800017f */
[----:B--2---:R-:W-:Y:S05]  /*14bf0*/  @!P0 BRA `(.L_x_6482) ;  /* 0x0000003c00208947 */ /* 0x004fea0003800000 */
.L_x_6603:
[----:B0-----:R-:W0:Y:S02]  /*14c00*/  S2R R9, SR_TID.X ;  /* 0x0000000000097919 */ /* 0x001e240000002100 */
[----:B0-----:R-:W-:-:S04]  /*14c10*/  LOP3.LUT R9, R9, 0x7f, RZ, 0xc0, !PT ;  /* 0x0000007f09097812 */ /* 0x001fc800078ec0ff */
[----:B------:R-:W-:-:S13]  /*14c20*/  ISETP.NE.AND P1, PT, R9, RZ, PT ;  /* 0x000000ff0900720c */ /* 0x000fda0003f25270 */
[----:B------:R-:W-:Y:S05]  /*14c30*/  @P1 BRA `(.L_x_6483) ;  /* 0x00000000001c1947 */ /* 0x000fea0003800000 */
[----:B------:R-:W0:Y:S02]  /*14c40*/  S2R R9, SR_TID.X ;  /* 0x0000000000097919 */ /* 0x000e240000002100 */
[----:B0-----:R-:W-:-:S04]  /*14c50*/  LOP3.LUT R9, R9, 0x1f, RZ, 0xc0, !PT ;  /* 0x0000001f09097812 */ /* 0x001fc800078ec0ff */
[----:B------:R-:W-:Y:S02]  /*14c60*/  ISETP.NE.AND P0, PT, R9, RZ, PT ;  /* 0x000000ff0900720c */ /* 0x000fe40003f05270 */
[----:B------:R-:W-:-:S04]  /*14c70*/  MOV R9, 0x2000 ;  /* 0x0000200000097802 */ /* 0x000fc80000000f00 */
[----:B------:R0:W-:Y:S07]  /*14c80*/  SYNCS.ARRIVE.TRANS64 RZ, [R3+URZ+0x28c30], R9 ;  /* 0x028c300903ff79a7 */ /* 0x0001ee000800003f */
[----:B------:R-:W-:Y:S05]  /*14c90*/  @!P0 BRA `(.L_x_6483) ;  /* 0x0000000000048947 */ /* 0x000fea0003800000 */
[----:B------:R-:W-:Y:S01]  /*14ca0*/  BPT.TRAP 0x1 ;  /* 0x000000040000795c */ /* 0x000fe20000300000 */
.L_x_6483:
[----:B0-----:R-:W3:Y:S01]  /*14cb0*/  LDL R9, [R1] ;  /* 0x0000000001097983 */ /* 0x001ee20000100800 */
[----:B------:R-:W-:-:S03]  /*14cc0*/  MOV R11, 0x400 ;  /* 0x00000400000b7802 */ /* 0x000fc60000000f00 */
        /* <DEDUP_REMOVED lines=20> */
.L_x_6604:
        /* <DEDUP_REMOVED lines=8> */
.L_x_6485:
[----:B0-2---:R-:W2:Y:S01]  /*14e90*/  LDL R5, [R1] ;  /* 0x0000000001057983 */ /* 0x005ea20000100800 */
[----:B------:R-:W-:Y:S01]  /*14ea0*/  MOV R9, 0x400 ;  /* 0x0000040000097802 */ /* 0x000fe20000000f00 */
[----:B------:R-:W0:Y:S01]  /*14eb0*/  S2R R10, SR_CgaCtaId ;  /* 0x00000000000a7919 */ /* 0x000e220000008800 */
[----:B------:R-:W-:Y:S02]  /*14ec0*/  R2UR UR11, R2 ;  /* 0x00000000020b72ca */ /* 0x000fe400000e0000 */
[----:B------:R-:W-:Y:S01]  /*14ed0*/  R2UR UR9, R3 ;  /* 0x00000000030972ca */ /* 0x000fe200000e0000 */
[----:B------:R-:W-:Y:S01]  /*14ee0*/  UIADD3 UR4, UP0, UR38, 0x470, URZ ;  /* 0x0000047026047890 */ /* 0x000fe2000ff1e03f */
[----:B------:R-:W-:Y:S02]  /*14ef0*/  R2UR UR12, R4 ;  /* 0x00000000040c72ca */ /* 0x000fe400000e0000 */
[----:B------:R-:W-:Y:S01]  /*14f00*/  R2UR UR13, R6 ;  /* 0x00000000060d72ca */ /* 0x000fe200000e0000 */
[----:B------:R-:W-:Y:S01]  /*14f10*/  UIADD3.X UR5, URZ, UR39, URZ, UP0, !UPT ;  /* 0x000000273f057290 */ /* 0x000fe200087fe43f */
        /* <DEDUP_REMOVED lines=45> */
.L_x_6480:
[----:B------:R-:W-:Y:S05]  /*151f0*/  BSYNC B2 ;  /* 0x0000000000027941 */ /* 0x000fea0003800000 */
.L_x_6479:
[----:B------:R-:W2:Y:S02]  /*15200*/  LDL.LU R2, [R1+0x1c] ;  /* 0x00001c0001027983 */ /* 0x000ea40000300800 */
[----:B--2---:R-:W-:-:S07]  /*15210*/  VIADD R5, R2, 0xfffffffd ;  /* 0xfffffffd02057836 */ /* 0x004fce0000000000 */
.L_x_6478:
[----:B------:R-:W-:Y:S05]  /*15220*/  BSYNC B1 ;  /* 0x0000000000017941 */ /* 0x000fea0003800000 */
.L_x_6477:
[----:B------:R-:W-:-:S13]  /*15230*/  ISETP.NE.AND P0, PT, R7, RZ, PT ;  /* 0x000000ff0700720c */ /* 0x000fda0003f05270 */
[----:B------:R-:W-:Y:S05]  /*15240*/  @!P0 BRA `(.L_x_6476) ;  /* 0x0000001000388947 */ /* 0x000fea0003800000 */
.L_x_6500:
[----:B0-----:R-:W0:Y:S04]  /*15250*/  LDL.LU R3, [R1] ;  /* 0x0000000001037983 */ /* 0x001e280000300800 */
[----:B------:R-:W2:Y:S01]  /*15260*/  LDL.LU R2, [R1+0x8] ;  /* 0x0000080001027983 */ /* 0x000ea20000300800 */
[----:B------:R-:W-:Y:S05]  /*15270*/  YIELD ;  /* 0x0000000000007946 */ /* 0x000fea0003800000 */
[----:B------:R-:W-:Y:S01]  /*15280*/  BSSY B1, `(.L_x_6486) ;  /* 0x0000081000017945 */ /* 0x000fe20003800000 */
[----:B0-----:R-:W-:-:S05]  /*15290*/  VIADD R9, R3, 0x1 ;  /* 0x0000000103097836 */ /* 0x001fca0000000000 */
[----:B------:R-:W-:-:S04]  /*152a0*/  ISETP.NE.AND P0, PT, R9, 0x2, PT ;  /* 0x000000020900780c */ /* 0x000fc80003f05270 */
[----:B------:R-:W-:Y:S02]  /*152b0*/  SEL R10, RZ, 0x1, P0 ;  /* 0x00000001ff0a7807 */ /* 0x000fe40000000000 */
[----:B------:R-:W-:Y:S02]  /*152c0*/  SEL R9, R9, RZ, P0 ;  /* 0x000000ff09097207 */ /* 0x000fe40000000000 */
[----:B--2---:R-:W-:Y:S01]  /*152d0*/  LOP3.LUT R10, R2, R10, RZ, 0x3c, !PT ;  /* 0x0000000a020a7212 */ /* 0x004fe200078e3cff */
[----:B------:R-:W-:Y:S06]  /*152e0*/  @!P6 BRA `(.L_x_6487) ;  /* 0x0000000400e8e947 */ /* 0x000fec0003800000 */
        /* <DEDUP_REMOVED lines=22> */
.L_x_6488:
[----:B------:R-:W2:Y:S01]  /*15450*/  S2R R3, SR_CgaCtaId ;  /* 0x0000000000037919 */ /* 0x000ea20000008800 */
[----:B------:R-:W-:-:S04]  /*15460*/  MOV R2, 0x400 ;  /* 0x0000040000027802 */ /* 0x000fc80000000f00 */
[----:B--2---:R-:W-:Y:S02]  /*15470*/  LEA R2, R3, R2, 0x18 ;  /* 0x0000000203027211 */ /* 0x004fe400078ec0ff */
[----:B------:R-:W-:-:S03]  /*15480*/  SHF.L.U32 R3, R10, 0x1f, RZ ;  /* 0x0000001f0a037819 */ /* 0x000fc600000006ff */
[----:B------:R-:W-:-:S04]  /*15490*/  IMAD R2, R9, 0x8, R2 ;  /* 0x0000000809027824 */ /* 0x000fc800078e0202 */
[----:B------:R-:W2:Y:S02]  /*154a0*/  SYNCS.PHASECHK.TRANS64.TRYWAIT P0, [R2+URZ+0x28c40], R3 ;  /* 0x028c4003020075a7 */ /* 0x000ea4000800017f */
[----:B--2---:R-:W-:Y:S05]  /*154b0*/  @!P0 BRA `(.L_x_6489) ;  /* 0x0000003400188947 */ /* 0x004fea0003800000 */
.L_x_6605:
        /* <DEDUP_REMOVED lines=11> */
.L_x_6490:
[----:B------:R-:W3:Y:S01]  /*15570*/  LDL R12, [R1+0x10] ;  /* 0x00001000010c7983 */ /* 0x000ee20000100800 */
[----:B0-----:R-:W-:Y:S01]  /*15580*/  MOV R7, 0x400 ;  /* 0x0000040000077802 */ /* 0x001fe20000000f00 */
        /* <DEDUP_REMOVED lines=18> */
[----:B0--3--:R-:W-:Y:S05]  /*156b0*/  @!P1 BRA `(.L_x_6491) ;  /* 0x0000003000ac9947 */ /* 0x009fea0003800000 */
.L_x_6606:
        /* <DEDUP_REMOVED lines=8> */
.L_x_6492:
[----:B------:R-:W3:Y:S01]  /*15740*/  S2R R11, SR_CgaCtaId ;  /* 0x00000000000b7919 */ /* 0x000ee20000008800 */
        /* <DEDUP_REMOVED lines=52> */
.L_x_6487:
[----:B------:R-:W-:Y:S05]  /*15a90*/  BSYNC B1 ;  /* 0x0000000000017941 */ /* 0x000fea0003800000 */
.L_x_6486:
        /* <DEDUP_REMOVED lines=31> */
.L_x_6495:
[----:B------:R-:W3:Y:S01]  /*15c90*/  S2R R3, SR_CgaCtaId ;  /* 0x0000000000037919 */ /* 0x000ee20000008800 */
[----:B------:R-:W-:-:S04]  /*15ca0*/  MOV R2, 0x400 ;  /* 0x0000040000027802 */ /* 0x000fc80000000f00 */
[----:B---3--:R-:W-:Y:S02]  /*15cb0*/  LEA R2, R3, R2, 0x18 ;  /* 0x0000000203027211 */ /* 0x008fe400078ec0ff */
[----:B------:R-:W-:-:S03]  /*15cc0*/  SHF.L.U32 R3, R10, 0x1f, RZ ;  /* 0x0000001f0a037819 */ /* 0x000fc600000006ff */
[----:B------:R-:W-:-:S04]  /*15cd0*/  IMAD R2, R11, 0x8, R2 ;  /* 0x000000080b027824 */ /* 0x000fc800078e0202 */
[----:B------:R-:W3:Y:S02]  /*15ce0*/  SYNCS.PHASECHK.TRANS64.TRYWAIT P0, [R2+URZ+0x28c40], R3 ;  /* 0x028c4003020075a7 */ /* 0x000ee4000800017f */
[----:B---3--:R-:W-:Y:S05]  /*15cf0*/  @!P0 BRA `(.L_x_6496) ;  /* 0x0000002c00308947 */ /* 0x008fea0003800000 */
.L_x_6607:
        /* <DEDUP_REMOVED lines=11> */
.L_x_6497:
        /* <DEDUP_REMOVED lines=22> */
.L_x_6608:
        /* <DEDUP_REMOVED lines=8> */
.L_x_6499:
        /* <DEDUP_REMOVED lines=54> */
.L_x_6494:
[----:B------:R-:W-:Y:S05]  /*162f0*/  BSYNC B1 ;  /* 0x0000000000017941 */ /* 0x000fea0003800000 */
.L_x_6493:
[C---:B------:R-:W-:Y:S02]  /*16300*/  ISETP.GT.AND P0, PT, R5.reuse, 0x1, PT ;  /* 0x000000010500780c */ /* 0x040fe40003f04270 */
[----:B------:R-:W-:-:S11]  /*16310*/  IADD3 R5, R5, -0x2, RZ ;  /* 0xfffffffe05057810 */ /* 0x000fd60007ffe0ff */
[----:B------:R-:W-:Y:S05]  /*16320*/  @P0 BRA `(.L_x_6500) ;  /* 0xffffffec00c80947 */ /* 0x000fea000383ffff */
.L_x_6476:
[----:B------:R-:W-:Y:S05]  /*16330*/  BSYNC B0 ;  /* 0x0000000000007941 */ /* 0x000fea0003800000 */
.L_x_6475:
[----:B------:R-:W2:Y:S01]  /*16340*/  LDL.LU R3, [R1] ;  /* 0x0000000001037983 */ /* 0x000ea20000300800 */
[----:B------:R-:W-:Y:S01]  /*16350*/  BSSY B0, `(.L_x_6501) ;  /* 0x0000016000007945 */ /* 0x000fe20003800000 */
[----:B0-----:R-:W0:Y:S02]  /*16360*/  S2R R2, SR_TID.X ;  /* 0x0000000000027919 */ /* 0x001e240000002100 */
[----:B0-----:R-:W-:-:S04]  /*16370*/  LOP3.LUT R2, R2, 0x1f, RZ, 0xc0, !PT ;  /* 0x0000001f02027812 */ /* 0x001fc800078ec0ff */
[----:B------:R-:W-:Y:S01]  /*16380*/  ISETP.NE.AND P1, PT, R2, RZ, PT ;  /* 0x000000ff0200720c */ /* 0x000fe20003f25270 */
[----:B--2---:R-:W-:-:S05]  /*16390*/  VIADD R0, R3, 0x1 ;  /* 0x0000000103007836 */ /* 0x004fca0000000000 */
[----:B------:R-:W-:-:S04]  /*163a0*/  ISETP.NE.AND P0, PT, R0, 0x2, PT ;  /* 0x000000020000780c */ /* 0x000fc80003f05270 */
[----:B------:R-:W-:Y:S02]  /*163b0*/  SEL R2, R0, RZ, P0 ;  /* 0x000000ff00027207 */ /* 0x000fe40000000000 */
[----:B------:R-:W-:-:S03]  /*163c0*/  SEL R0, RZ, 0x1, P0 ;  /* 0x00000001ff007807 */ /* 0x000fc60000000000 */
[----:B------:R0:W-:Y:S01]  /*163d0*/  STL [R1], R2 ;  /* 0x0000000201007387 */ /* 0x0001e20000100800 */
        /* <DEDUP_REMOVED lines=12> */
[----:B0-----:R-:W-:-:S07]  /*164a0*/  IADD3 R16, R4, UR36, R7 ;  /* 0x0000002404107c10 */ /* 0x001fce000fffe007 */
.L_x_6502:
[----:B------:R-:W-:Y:S05]  /*164b0*/  BSYNC B0 ;  /* 0x0000000000007941 */ /* 0x000fea0003800000 */
.L_x_6501:
[----:B0-----:R-:W2:Y:S02]  /*164c0*/  LDL.LU R2, [R1+0x8] ;  /* 0x0000080001027983 */ /* 0x001ea40000300800 */
[----:B--2---:R-:W-:-:S05]  /*164d0*/  LOP3.LUT R2, R2, R0, RZ, 0x3c, !PT ;  /* 0x0000000002027212 */ /* 0x004fca00078e3cff */
[----:B------:R0:W-:Y:S02]  /*164e0*/  STL [R1+0x8], R2 ;  /* 0x0000080201007387 */ /* 0x0001e40000100800 */
.L_x_6458:
[----:B------:R-:W-:Y:S05]  /*164f0*/  BSYNC B6 ;  /* 0x0000000000067941 */ /* 0x000fea0003800000 */
.L_x_6456:
[----:B------:R-:W-:-:S03]  /*16500*/  UMOV UR4, 0xffffffff ;  /* 0xffffffff00047882 */ /* 0x000fc60000000000 */
[----:B------:R-:W-:Y:S05]  /*16510*/  BRA.DIV UR4, `(.L_x_6503) ;  /* 0x0000002604507947 */ /* 0x000fea000b800000 */
[----:B------:R2:W3:Y:S04]  /*16520*/  SHFL.IDX PT, R4, R16, RZ, 0x1f ;  /* 0x00001fff10047589 */ /* 0x0004e800000e0000 */
[----:B------:R-:W4:Y:S02]  /*16530*/  SHFL.IDX PT, R16, R16, 0x1, 0x1f ;  /* 0x00201f0010107f89 */ /* 0x000f2400000e0000 */
.L_x_6612:
[----:B------:R-:W0:Y:S01]  /*16540*/  S2R R0, SR_TID.X ;  /* 0x0000000000007919 */ /* 0x000e220000002100 */
[----:B------:R-:W-:Y:S01]  /*16550*/  ULDC UR4, c[0x0][0xc14] ;  /* 0x0003050000047ab9 */ /* 0x000fe20000000800 */
[----:B------:R-:W-:Y:S01]  /*16560*/  BSSY B0, `(.L_x_6504) ;  /* 0x000000b000007945 */ /* 0x000fe20003800000 */
[----:B------:R-:W-:Y:S02]  /*16570*/  MOV R17, RZ ;  /* 0x000000ff00117202 */ /* 0x000fe40000000f00 */
[----:B0-----:R-:W-:Y:S01]  /*16580*/  LOP3.LUT R7, R0, 0x1f, RZ, 0xc0, !PT ;  /* 0x0000001f00077812 */ /* 0x001fe200078ec0ff */
[----:B------:R-:W-:-:S03]  /*16590*/  IMAD.U32 R0, RZ, RZ, UR4 ;  /* 0x00000004ff007e24 */ /* 0x000fc6000f8e00ff */
[C---:B------:R-:W-:Y:S01]  /*165a0*/  ISETP.NE.AND P0, PT, R7.reuse, 0x1f, PT ;  /* 0x0000001f0700780c */ /* 0x040fe20003f05270 */
[----:B------:R-:W-:-:S05]  /*165b0*/  IMAD.IADD R5, R7, 0x1, R19 ;  /* 0x0000000107057824 */ /* 0x000fca00078e0213 */
[----:B------:R-:W-:-:S13]  /*165c0*/  ISETP.GE.OR P0, PT, R5, R0, !P0 ;  /* 0x000000000500720c */ /* 0x000fda0004706670 */
[----:B------:R-:W-:Y:S05]  /*165d0*/  @P0 BRA `(.L_x_6505) ;  /* 0x00000000000c0947 */ /* 0x000fea0003800000 */
[----:B------:R-:W0:Y:S02]  /*165e0*/  LDC.64 R2, c[0x0][0xc58] ;  /* 0x00031600ff027b82 */ /* 0x000e240000000a00 */
[----:B0-----:R-:W-:-:S05]  /*165f0*/  IMAD.WIDE R2, R5, 0x4, R2 ;  /* 0x0000000405027825 */ /* 0x001fca00078e0202 */
[----:B------:R0:W5:Y:S02]  /*16600*/  LDG.E R17, desc[UR40][R2.64] ;  /* 0x0000002802117981 */ /* 0x000164000c1e1900 */
.L_x_6505:
[----:B------:R-:W-:Y:S05]  /*16610*/  BSYNC B0 ;  /* 0x0000000000007941 */ /* 0x000fea0003800000 */
.L_x_6504:
        /* <DEDUP_REMOVED lines=22> */
[----:B------:R0:W0:Y:S02]  /*16780*/  SHFL.IDX PT, R14, R2, 0x1f, 0x1f ;  /* 0x03e01f00020e7f89 */ /* 0x00002400000e0000 */
.L_x_6620:
[----:B------:R-:W-:Y:S02]  /*16790*/  ULDC UR4, c[0x0][0xc10] ;  /* 0x0003040000047ab9 */ /* 0x000fe40000000800 */
[----:B------:R-:W-:-:S04]  /*167a0*/  IMAD.U32 R5, RZ, RZ, UR4 ;  /* 0x00000004ff057e24 */ /* 0x000fc8000f8e00ff */
[----:B0-----:R-:W-:-:S04]  /*167b0*/  IMAD R3, R14, R5, RZ ;  /* 0x000000050e037224 */ /* 0x001fc800078e02ff */
[----:B--2-4-:R-:W-:-:S05]  /*167c0*/  IMAD.IADD R16, R16, 0x1, R3 ;  /* 0x0000000110107824 */ /* 0x014fca00078e0203 */
[----:B---3--:R-:W-:-:S13]  /*167d0*/  ISETP.GT.AND P0, PT, R16, R4, PT ;  /* 0x000000041000720c */ /* 0x008fda0003f04270 */
[----:B------:R-:W-:Y:S05]  /*167e0*/  @P0 BRA `(.L_x_6507) ;  /* 0x0000000000b40947 */ /* 0x000fea0003800000 */
[----:B------:R-:W0:Y:S02]  /*167f0*/  LDC R0, c[0x0][0xc14] ;  /* 0x00030500ff007b82 */ /* 0x000e240000000800 */
.L_x_6512:
[----:B------:R-:W-:-:S04]  /*16800*/  IADD3 R19, R19, 0x1f, RZ ;  /* 0x0000001f13137810 */ /* 0x000fc80007ffe0ff */
[----:B0-----:R-:W-:-:S13]  /*16810*/  ISETP.GE.AND P0, PT, R19, R0, PT ;  /* 0x000000001300720c */ /* 0x001fda0003f06270 */
[----:B------:R-:W-:Y:S05]  /*16820*/  @P0 BRA `(.L_x_6508) ;  /* 0x0000000400ec0947 */ /* 0x000fea0003800000 */
[----:B------:R-:W0:Y:S01]  /*16830*/  S2R R2, SR_TID.X ;  /* 0x0000000000027919 */ /* 0x000e220000002100 */
        /* <DEDUP_REMOVED lines=10> */
.L_x_6510:
[----:B------:R-:W-:Y:S05]  /*168e0*/  BSYNC B0 ;  /* 0x0000000000007941 */ /* 0x000fea0003800000 */
.L_x_6509:
        /* <DEDUP_REMOVED lines=10> */
[----:B------:R-:W-:Y:S02]  /*16990*/  ISETP.GE.U32.AND P1, PT, R7, 0x8, PT ;  /* 0x000000080700780c */ /* 0x000fe40003f26070 */
[----:B0-----:R-:W-:-:S05]  /*169a0*/  IADD3 R3, R13, R14, RZ ;  /* 0x0000000e0d037210 */ /* 0x001fca0007ffe0ff */
        /* <DEDUP_REMOVED lines=11> */
.L_x_6628:
[----:B------:R-:W-:Y:S02]  /*16a60*/  ULDC UR4, c[0x0][0xc10] ;  /* 0x0003040000047ab9 */ /* 0x000fe40000000800 */
[----:B------:R-:W-:-:S05]  /*16a70*/  MOV R5, UR4 ;  /* 0x0000000400057c02 */ /* 0x000fca0008000f00 */
[----:B--2---:R-:W-:-:S04]  /*16a80*/  IMAD R3, R14, R5, RZ ;  /* 0x000000050e037224 */ /* 0x004fc800078e02ff */
[----:B------:R-:W-:-:S05]  /*16a90*/  IMAD.IADD R16, R3, 0x1, R16 ;  /* 0x0000000103107824 */ /* 0x000fca00078e0210 */
[----:B------:R-:W-:-:S13]  /*16aa0*/  ISETP.GT.AND P0, PT, R16, R4, PT ;  /* 0x000000041000720c */ /* 0x000fda0003f04270 */
[----:B------:R-:W-:Y:S05]  /*16ab0*/  @!P0 BRA `(.L_x_6512) ;  /* 0xfffffffc00508947 */ /* 0x000fea000383ffff */
.L_x_6507:
        /* <DEDUP_REMOVED lines=8> */
.L_x_6632:
[----:B------:R-:W-:Y:S01]  /*16b40*/  ISETP.NE.AND P0, PT, R3, RZ, PT ;  /* 0x000000ff0300720c */ /* 0x000fe20003f05270 */
[----:B------:R-:W-:-:S12]  /*16b50*/  IMAD.MOV.U32 R7, RZ, RZ, RZ ;  /* 0x000000ffff077224 */ /* 0x000fd800078e00ff */
[----:B------:R-:W-:Y:S05]  /*16b60*/  @!P0 BRA `(.L_x_6514) ;  /* 0x0000000000108947 */ /* 0x000fea0003800000 */
[----:B------:R-:W-:Y:S01]  /*16b70*/  UMOV UR4, 0xffffffff ;  /* 0xffffffff00047882 */ /* 0x000fe20000000000 */
[----:B------:R-:W-:Y:S02]  /*16b80*/  IADD3 R12, R6, -0x1, RZ ;  /* 0xffffffff060c7810 */ /* 0x000fe40007ffe0ff */
[----:B------:R-:W-:Y:S05]  /*16b90*/  BRA.DIV UR4, `(.L_x_6515) ;  /* 0x0000002604e47947 */ /* 0x000fea000b800000 */
[----:B------:R4:W0:Y:S02]  /*16ba0*/  SHFL.IDX PT, R7, R2, R12, 0x1f ;  /* 0x00001f0c02077589 */ /* 0x00082400000e0000 */
.L_x_6514:
[----:B0---4-:R-:W0:Y:S01]  /*16bb0*/  LDC.64 R2, c[0x0][0xc68] ;  /* 0x00031a00ff027b82 */ /* 0x011e220000000a00 */
[----:B------:R-:W-:-:S04]  /*16bc0*/  IMAD.IADD R19, R6, 0x1, R19 ;  /* 0x0000000106137824 */ /* 0x000fc800078e0213 */
[----:B0-----:R-:W-:-:S05]  /*16bd0*/  IMAD.WIDE R2, R19, 0x4, R2 ;  /* 0x0000000413027825 */ /* 0x001fca00078e0202 */
[----:B------:R-:W2:Y:S01]  /*16be0*/  LDG.E R9, desc[UR40][R2.64] ;  /* 0x0000002802097981 */ /* 0x000ea2000c1e1900 */
[----:B------:R-:W-:-:S04]  /*16bf0*/  IMAD R16, R7, R5, R16 ;  /* 0x0000000507107224 */ /* 0x000fc800078e0210 */
[----:B------:R-:W-:Y:S02]  /*16c00*/  IMAD.IADD R7, R4, 0x1, -R16 ;  /* 0x0000000104077824 */ /* 0x000fe400078e0a10 */
[----:B--23--:R-:W-:-:S05]  /*16c10*/  IMAD R6, R17, R9, RZ ;  /* 0x0000000911067224 */ /* 0x00cfca00078e02ff */
[----:B------:R-:W-:-:S04]  /*16c20*/  IABS R8, R6 ;  /* 0x0000000600087213 */ /* 0x000fc80000000000 */
[----:B------:R-:W0:Y:S08]  /*16c30*/  I2F.RP R11, R8 ;  /* 0x00000008000b7306 */ /* 0x000e300000209400 */
[----:B0-----:R-:W0:Y:S02]  /*16c40*/  MUFU.RCP R11, R11 ;  /* 0x0000000b000b7308 */ /* 0x001e240000001000 */
[----:B0-----:R-:W-:-:S06]  /*16c50*/  VIADD R12, R11, 0xffffffe ;  /* 0x0ffffffe0b0c7836 */ /* 0x001fcc0000000000 */
[----:B------:R-:W0:Y:S02]  /*16c60*/  F2I.FTZ.U32.TRUNC.NTZ R3, R12 ;  /* 0x0000000c00037305 */ /* 0x000e24000021f000 */
[----:B0-----:R-:W-:-:S04]  /*16c70*/  IMAD.MOV R2, RZ, RZ, -R3 ;  /* 0x000000ffff027224 */ /* 0x001fc800078e0a03 */
[----:B------:R-:W-:Y:S01]  /*16c80*/  IMAD R10, R2, R8, RZ ;  /* 0x00000008020a7224 */ /* 0x000fe200078e02ff */
[----:B------:R-:W-:-:S05]  /*16c90*/  MOV R2, RZ ;  /* 0x000000ff00027202 */ /* 0x000fca0000000f00 */
[----:B------:R-:W-:Y:S01]  /*16ca0*/  IMAD.HI.U32 R10, R3, R10, R2 ;  /* 0x0000000a030a7227 */ /* 0x000fe200078e0002 */
[----:B------:R-:W-:Y:S02]  /*16cb0*/  IABS R3, R7 ;  /* 0x0000000700037213 */ /* 0x000fe40000000000 */
[----:B------:R-:W-:-:S03]  /*16cc0*/  IABS R2, R6 ;  /* 0x0000000600027213 */ /* 0x000fc60000000000 */
[----:B------:R-:W-:-:S04]  /*16cd0*/  IMAD.HI.U32 R10, R10, R3, RZ ;  /* 0x000000030a0a7227 */ /* 0x000fc800078e00ff */
[----:B------:R-:W-:-:S04]  /*16ce0*/  IMAD.MOV R2, RZ, RZ, -R2 ;  /* 0x000000ffff027224 */ /* 0x000fc800078e0a02 */
        /* <DEDUP_REMOVED lines=13> */
[----:B------:R-:W-:-:S03]  /*16dc0*/  IMAD.MOV R2, RZ, RZ, -R2 ;  /* 0x000000ffff027224 */ /* 0x000fc600078e0a02 */
[----:B------:R-:W-:Y:S01]  /*16dd0*/  IADD3 R8, -R4, RZ, RZ ;  /* 0x000000ff04087210 */ /* 0x000fe20007ffe1ff */
        /* <DEDUP_REMOVED lines=18> */
[----:B------:R-:W-:Y:S01]  /*16f00*/  @!P0 IMAD.IADD R8, R8, 0x1, -R5 ;  /* 0x0000000108088824 */ /* 0x000fe200078e0a05 */
[----:B------:R-:W-:-:S04]  /*16f10*/  @!P0 IADD3 R2, R2, 0x1, RZ ;  /* 0x0000000102028810 */ /* 0x000fc80007ffe0ff */
[----:B------:R-:W-:-:S13]  /*16f20*/  ISETP.GE.U32.AND P0, PT, R8, R5, PT ;  /* 0x000000050800720c */ /* 0x000fda0003f06070 */
[----:B------:R-:W-:Y:S01]  /*16f30*/  @P0 VIADD R2, R2, 0x1 ;  /* 0x0000000102020836 */ /* 0x000fe20000000000 */
[----:B------:R-:W-:Y:S02]  /*16f40*/  ISETP.GE.AND P0, PT, R3, RZ, PT ;  /* 0x000000ff0300720c */ /* 0x000fe40003f06270 */
[----:B------:R-:W-:-:S11]  /*16f50*/  IADD3 R3, R6, R4, RZ ;  /* 0x0000000406037210 */ /* 0x000fd60007ffe0ff */
        /* <DEDUP_REMOVED lines=8> */
.L_x_6508:
[----:B------:R-:W-:Y:S01]  /*16fe0*/  UMOV UR4, URZ ;  /* 0x0000003f00047c82 */ /* 0x000fe20008000000 */
[----:B------:R-:W-:Y:S01]  /*16ff0*/  UMOV UR5, URZ ;  /* 0x0000003f00057c82 */ /* 0x000fe20008000000 */
[----:B------:R-:W-:Y:S01]  /*17000*/  ULDC UR6, c[0x0][0xc14] ;  /* 0x0003050000067ab9 */ /* 0x000fe20000000800 */
[----:B------:R-:W-:Y:S01]  /*17010*/  MOV R16, R4 ;  /* 0x0000000400107202 */ /* 0x000fe20000000f00 */
[----:B------:R-:W-:Y:S01]  /*17020*/  IMAD.U32 R17, RZ, RZ, UR4 ;  /* 0x00000004ff117e24 */ /* 0x000fe2000f8e00ff */
[----:B------:R-:W-:Y:S01]  /*17030*/  MOV R19, UR6 ;  /* 0x0000000600137c02 */ /* 0x000fe20008000f00 */
[----:B------:R-:W-:-:S07]  /*17040*/  IMAD.U32 R18, RZ, RZ, UR5 ;  /* 0x00000005ff127e24 */ /* 0x000fce000f8e00ff */
.L_x_6516:
[----:B------:R-:W0:Y:S01]  /*17050*/  S2R R2, SR_TID.X ;  /* 0x0000000000027919 */ /* 0x000e220000002100 */
        /* <DEDUP_REMOVED lines=11> */
.L_x_6433:
        /* <DEDUP_REMOVED lines=12> */
.L_x_6635:
[----:B------:R-:W-:Y:S05]  /*171d0*/  BSYNC B0 ;  /* 0x0000000000007941 */ /* 0x000fea0003800000 */
.L_x_6518:
[----:B------:R-:W-:-:S03]  /*171e0*/  UMOV UR4, 0xffffffff ;  /* 0xffffffff00047882 */ /* 0x000fc60000000000 */
[----:B------:R-:W-:Y:S05]  /*171f0*/  BRA.DIV UR4, `(.L_x_6520) ;  /* 0x0000002204887947 */ /* 0x000fea000b800000 */
[----:B------:R-:W2:Y:S02]  /*17200*/  S2R R2, SR_TID.X ;  /* 0x0000000000027919 */ /* 0x000ea40000002100 */
[----:B--2---:R-:W-:-:S04]  /*17210*/  SHF.R.U32.HI R2, RZ, 0x5, R2 ;  /* 0x00000005ff027819 */ /* 0x004fc80000011602 */
[----:B------:R-:W-:-:S05]  /*17220*/  LOP3.LUT R2, R2, 0x3, RZ, 0xc0, !PT ;  /* 0x0000000302027812 */ /* 0x000fca00078ec0ff */
[----:B------:R2:W3:Y:S02]  /*17230*/  SHFL.IDX PT, R14, R2, RZ, 0x1f ;  /* 0x00001fff020e7589 */ /* 0x0004e400000e0000 */
.L_x_6638:
[----:B---3--:R-:W-:-:S13]  /*17240*/  ISETP.NE.AND P0, PT, R14, RZ, PT ;  /* 0x000000ff0e00720c */ /* 0x008fda0003f05270 */
[----:B------:R-:W-:Y:S05]  /*17250*/  @P0 BRA `(.L_x_6279) ;  /* 0x0000000000940947 */ /* 0x000fea0003800000 */
[----:B------:R-:W-:-:S03]  /*17260*/  UMOV UR4, 0xffffffff ;  /* 0xffffffff00047882 */ /* 0x000fc60000000000 */
[----:B------:R-:W-:Y:S05]  /*17270*/  BRA.DIV UR4, `(.L_x_6521) ;  /* 0x00000022049c7947 */ /* 0x000fea000b800000 */
[----:B------:R-:W-:-:S13]  /*17280*/  ELECT P6, URZ, PT ;  /* 0x00000000003f782f */ /* 0x000fda00038c0000 */
.L_x_6641:
[----:B------:R-:W-:Y:S05]  /*17290*/  @!P6 BRA `(.L_x_6279) ;  /* 0x000000000084e947 */ /* 0x000fea0003800000 */
[----:B--2---:R-:W2:Y:S02]  /*172a0*/  LDL.LU R2, [R1+0x30] ;  /* 0x0000300001027983 */ /* 0x004ea40000300800 */
[----:B--2---:R-:W-:-:S04]  /*172b0*/  LOP3.LUT R2, R2, 0x2, RZ, 0xfc, !PT ;  /* 0x0000000202027812 */ /* 0x004fc800078efcff */
[----:B------:R-:W-:-:S13]  /*172c0*/  ISETP.NE.AND P2, PT, R2, 0x3, PT ;  /* 0x000000030200780c */ /* 0x000fda0003f45270 */
[----:B------:R-:W-:Y:S05]  /*172d0*/  @!P2 BRA `(.L_x_6522) ;  /* 0x000000000004a947 */ /* 0x000fea0003800000 */
[----:B------:R-:W-:Y:S01]  /*172e0*/  BPT.TRAP 0x1 ;  /* 0x000000040000795c */ /* 0x000fe20000300000 */
.L_x_6522:
        /* <DEDUP_REMOVED lines=14> */
.L_x_6642:
[----:B------:R-:W2:Y:S02]  /*173d0*/  SYNCS.PHASECHK.TRANS64.TRYWAIT P0, [R7+URZ], R2 ;  /* 0x00000002070075a7 */ /* 0x000ea4000800017f */
[----:B--2---:R-:W-:Y:S05]  /*173e0*/  @!P0 BRA `(.L_x_6524) ;  /* 0x0000002000748947 */ /* 0x004fea0003800000 */
.L_x_6643:
[----:B------:R-:W-:Y:S05]  /*173f0*/  @!P2 BRA `(.L_x_6525) ;  /* 0x000000000004a947 */ /* 0x000fea0003800000 */
[----:B------:R-:W-:Y:S01]  /*17400*/  BPT.TRAP 0x1 ;  /* 0x000000040000795c */ /* 0x000fe20000300000 */
.L_x_6525:
[----:B------:R-:W3:Y:S01]  /*17410*/  LDL.LU R4, [R1] ;  /* 0x0000000001047983 */ /* 0x000ee20000300800 */
[----:B------:R-:W-:-:S04]  /*17420*/  VIADD R0, R0, 0x28c60 ;  /* 0x00028c6000007836 */ /* 0x000fc80000000000 */
[----:B---3--:R-:W-:-:S04]  /*17430*/  IMAD R4, R4, 0x8, R0 ;  /* 0x0000000804047824 */ /* 0x008fc800078e0200 */
[----:B------:R-:W3:Y:S02]  /*17440*/  SYNCS.PHASECHK.TRANS64.TRYWAIT P0, [R4+URZ], R5 ;  /* 0x00000005040075a7 */ /* 0x000ee4000800017f */
[----:B---3--:R-:W-:Y:S05]  /*17450*/  @!P0 BRA `(.L_x_6526) ;  /* 0x00000020006c8947 */ /* 0x008fea0003800000 */
.L_x_6644:
[----:B------:R-:W-:-:S07]  /*17460*/  LEA R3, R3, R0, 0x3 ;  /* 0x0000000003037211 */ /* 0x000fce00078e18ff */
.L_x_6527:
[----:B----4-:R4:W0:Y:S02]  /*17470*/  SYNCS.PHASECHK.TRANS64.TRYWAIT P0, [R3+URZ], R2 ;  /* 0x00000002030075a7 */ /* 0x010824000800017f */
[----:B0-----:R-:W-:Y:S05]  /*17480*/  @!P0 NANOSLEEP.SYNCS 0x989680 ;  /* 0x009896800000895d */ /* 0x001fea0003900000 */
[----:B------:R-:W0:Y:S02]  /*17490*/  @!P0 SYNCS.PHASECHK.TRANS64 P0, [R3+URZ], R2 ;  /* 0x00000002030085a7 */ /* 0x000e24000800007f */
[----:B0-----:R-:W-:Y:S05]  /*174a0*/  @!P0 BRA `(.L_x_6527) ;  /* 0xfffffffc00f08947 */ /* 0x001fea000383ffff */
.L_x_6279:
[----:B------:R-:W-:Y:S05]  /*174b0*/  BSYNC B8 ;  /* 0x0000000000087941 */ /* 0x000fea0003800000 */
.L_x_6276:
[----:B------:R-:W-:Y:S05]  /*174c0*/  EXIT ;  /* 0x000000000000794d */ /* 0x000fea0003800000 */
.L_x_6295:
[----:B0-----:R0:W1:Y:S02]  /*174d0*/  SYNCS.PHASECHK.TRANS64.TRYWAIT P5, [R70+URZ+0x28c90], R57 ;  /* 0x028c9039460075a7 */ /* 0x00106400080a017f */
[----:B-1----:R-:W-:Y:S05]  /*174e0*/  @!P5 NANOSLEEP.SYNCS 0x989680 ;  /* 0x009896800000d95d */ /* 0x002fea0003900000 */
[----:B------:R-:W1:Y:S02]  /*174f0*/  @!P5 SYNCS.PHASECHK.TRANS64 P5, [R70+URZ+0x28c90], R57 ;  /* 0x028c90394600d5a7 */ /* 0x000e6400080a007f */
[----:B-1----:R-:W-:Y:S05]  /*17500*/  @!P5 BRA `(.L_x_6295) ;  /* 0xfffffffc00f0d947 */ /* 0x002fea000383ffff */
[----:B------:R-:W-:Y:S05]  /*17510*/  BRA `(.L_x_6528) ;  /* 0xfffffeb0004c7947 */ /* 0x000fea000383ffff */
.L_x_6305:
[----:B0-----:R0:W1:Y:S02]  /*17520*/  SYNCS.PHASECHK.TRANS64.TRYWAIT P5, [R70+URZ+0x28c90], R57 ;  /* 0x028c9039460075a7 */ /* 0x00106400080a017f */
[----:B-1----:R-:W-:Y:S05]  /*17530*/  @!P5 NANOSLEEP.SYNCS 0x989680 ;  /* 0x009896800000d95d */ /* 0x002fea0003900000 */
[----:B------:R-:W1:Y:S02]  /*17540*/  @!P5 SYNCS.PHASECHK.TRANS64 P5, [R70+URZ+0x28c90], R57 ;  /* 0x028c90394600d5a7 */ /* 0x000e6400080a007f */
[----:B-1----:R-:W-:Y:S05]  /*17550*/  @!P5 BRA `(.L_x_6305) ;  /* 0xfffffffc00f0d947 */ /* 0x002fea000383ffff */
[----:B------:R-:W-:Y:S05]  /*17560*/  BRA `(.L_x_6529) ;  /* 0xfffffeb800a47947 */ /* 0x000fea000383ffff */
.L_x_6310:
[----:B0-----:R0:W1:Y:S02]  /*17570*/  SYNCS.PHASECHK.TRANS64.TRYWAIT P5, [R70+URZ+0x28c90], R57 ;  /* 0x028c9039460075a7 */ /* 0x00106400080a017f */
[----:B-1----:R-:W-:Y:S05]  /*17580*/  @!P5 NANOSLEEP.SYNCS 0x989680 ;  /* 0x009896800000d95d */ /* 0x002fea0003900000 */
[----:B------:R-:W1:Y:S02]  /*17590*/  @!P5 SYNCS.PHASECHK.TRANS64 P5, [R70+URZ+0x28c90], R57 ;  /* 0x028c90394600d5a7 */ /* 0x000e6400080a007f */
[----:B-1----:R-:W-:Y:S05]  /*175a0*/  @!P5 BRA `(.L_x_6310) ;  /* 0xfffffffc00f0d947 */ /* 0x002fea000383ffff */
[----:B------:R-:W-:Y:S05]  /*175b0*/  BRA `(.L_x_6530) ;  /* 0xfffffec000b47947 */ /* 0x000fea000383ffff */
.L_x_6314:
[----:B----4-:R4:W0:Y:S02]  /*175c0*/  SYNCS.PHASECHK.TRANS64.TRYWAIT P0, [R70+URZ+0x28cb0], R57 ;  /* 0x028cb039460075a7 */ /* 0x010824000800017f */
[----:B0-----:R-:W-:Y:S05]  /*175d0*/  @!P0 NANOSLEEP.SYNCS 0x989680 ;  /* 0x009896800000895d */ /* 0x001fea0003900000 */
[----:B------:R-:W0:Y:S02]  /*175e0*/  @!P0 SYNCS.PHASECHK.TRANS64 P0, [R70+URZ+0x28cb0], R57 ;  /* 0x028cb039460085a7 */ /* 0x000e24000800007f */
[----:B0-----:R-:W-:Y:S05]  /*175f0*/  @!P0 BRA `(.L_x_6314) ;  /* 0xfffffffc00f08947 */ /* 0x001fea000383ffff */
[----:B------:R-:W-:Y:S05]  /*17600*/  BRA `(.L_x_6531) ;  /* 0xfffffec4002c7947 */ /* 0x000fea000383ffff */
.L_x_6325:
[----:B0-----:R0:W1:Y:S02]  /*17610*/  SYNCS.PHASECHK.TRANS64.TRYWAIT P1, [R14+URZ+0x28c50], R3 ;  /* 0x028c50030e0075a7 */ /* 0x001064000802017f */
[----:B-1----:R-:W-:Y:S05]  /*17620*/  @!P1 NANOSLEEP.SYNCS 0x989680 ;  /* 0x009896800000995d */ /* 0x002fea0003900000 */
[----:B------:R-:W1:Y:S02]  /*17630*/  @!P1 SYNCS.PHASECHK.TRANS64 P1, [R14+URZ+0x28c50], R3 ;  /* 0x028c50030e0095a7 */ /* 0x000e64000802007f */
[----:B-1----:R-:W-:Y:S05]  /*17640*/  @!P1 BRA `(.L_x_6325) ;  /* 0xfffffffc00f09947 */ /* 0x002fea000383ffff */
[----:B------:R-:W-:Y:S05]  /*17650*/  BRA `(.L_x_6532) ;  /* 0xfffffed000507947 */ /* 0x000fea000383ffff */
.L_x_6332:
[----:B-1----:R1:W2:Y:S02]  /*17660*/  SYNCS.PHASECHK.TRANS64.TRYWAIT P2, [R0+URZ+0x28c50], R3 ;  /* 0x028c5003000075a7 */ /* 0x0022a4000804017f */
[----:B--2---:R-:W-:Y:S05]  /*17670*/  @!P2 NANOSLEEP.SYNCS 0x989680 ;  /* 0x009896800000a95d */ /* 0x004fea0003900000 */
[----:B------:R-:W2:Y:S02]  /*17680*/  @!P2 SYNCS.PHASECHK.TRANS64 P2, [R0+URZ+0x28c50], R3 ;  /* 0x028c50030000a5a7 */ /* 0x000ea4000804007f */
[----:B--2---:R-:W-:Y:S05]  /*17690*/  @!P2 BRA `(.L_x_6332) ;  /* 0xfffffffc00f0a947 */ /* 0x004fea000383ffff */
[----:B------:R-:W-:Y:S05]  /*176a0*/  BRA `(.L_x_6331) ;  /* 0xfffffedc00787947 */ /* 0x000fea000383ffff */
.L_x_6349:
[----:B------:R-:W-:Y:S01]  /*176b0*/  BSSY B1, `(.L_x_6533) ;  /* 0x0000008000017945 */ /* 0x000fe20003800000 */
[----:B------:R-:W-:Y:S01]  /*176c0*/  IMAD.MOV.U32 R13, RZ, RZ, R5 ;  /* 0x000000ffff0d7224 */ /* 0x000fe200078e0005 */
[----:B------:R-:W-:Y:S01]  /*176d0*/  MOV R11, 0x1c1f ;  /* 0x00001c1f000b7802 */ /* 0x000fe20000000f00 */
[----:B------:R-:W-:Y:S02]  /*176e0*/  IMAD.MOV.U32 R12, RZ, RZ, RZ ;  /* 0x000000ffff0c7224 */ /* 0x000fe400078e00ff */
[----:B------:R-:W-:-:S07]  /*176f0*/  IMAD.MOV.U32 R15, RZ, RZ, -0x1 ;  /* 0xffffffffff0f7424 */ /* 0x000fce00078e00ff */
[----:B-----5:R-:W-:Y:S05]  /*17700*/  WARPSYNC.COLLECTIVE R15, `(.L_x_6534) ;  /* 0x000000000f087348 */ /* 0x020fea0003c00000 */
[----:B------:R0:W1:Y:S02]  /*17710*/  SHFL.IDX P6, R14, R13, R12, R11 ;  /* 0x0000000c0d0e7389 */ /* 0x00006400000c000b */
[----:B01---5:R-:W-:Y:S01]  /*17720*/  ENDCOLLECTIVE ;  /* 0x000000000000791b */ /* 0x023fe20003800000 */
.L_x_6534:
[----:B------:R-:W-:Y:S05]  /*17730*/  BSYNC B1 ;  /* 0x0000000000017941 */ /* 0x000fea0003800000 */
.L_x_6533:
[----:B------:R-:W-:Y:S05]  /*17740*/  BRA `(.L_x_6535) ;  /* 0xfffffef400c07947 */ /* 0x000fea000383ffff */
.L_x_6350:
        /* <DEDUP_REMOVED lines=8> */
.L_x_6537:
[----:B------:R-:W-:Y:S05]  /*177d0*/  BSYNC B1 ;  /* 0x0000000000017941 */ /* 0x000fea0003800000 */
.L_x_6536:
[----:B------:R-:W-:Y:S05]  /*177e0*/  BRA `(.L_x_6538) ;  /* 0xfffffef400a07947 */ /* 0x000fea000383ffff */
.L_x_6351:
[----:B------:R-:W-:Y:S01]  /*177f0*/  BSSY B1, `(.L_x_6539) ;  /* 0x0000008000017945 */ /* 0x000fe20003800000 */
[----:B------:R-:W-:Y:S01]  /*17800*/  MOV R13, R3 ;  /* 0x00000003000d7202 */ /* 0x000fe20000000f00 */
[----:B------:R-:W-:Y:S01]  /*17810*/  IMAD.MOV.U32 R12, RZ, RZ, RZ ;  /* 0x000000ffff0c7224 */ /* 0x000fe200078e00ff */
[----:B------:R-:W-:Y:S01]  /*17820*/  MOV R15, 0xffffffff ;  /* 0xffffffff000f7802 */ /* 0x000fe20000000f00 */
[----:B------:R-:W-:-:S07]  /*17830*/  IMAD.MOV.U32 R11, RZ, RZ, 0x1c1f ;  /* 0x00001c1fff0b7424 */ /* 0x000fce00078e00ff */
[----:B-----5:R-:W-:Y:S05]  /*17840*/  WARPSYNC.COLLECTIVE R15, `(.L_x_6540) ;  /* 0x000000000f087348 */ /* 0x020fea0003c00000 */
[----:B------:R0:W1:Y:S02]  /*17850*/  SHFL.IDX P6, R14, R13, R12, R11 ;  /* 0x0000000c0d0e7389 */ /* 0x00006400000c000b */
[----:B01---5:R-:W-:Y:S01]  /*17860*/  ENDCOLLECTIVE ;  /* 0x000000000000791b */ /* 0x023fe20003800000 */
.L_x_6540:
[----:B------:R-:W-:Y:S05]  /*17870*/  BSYNC B1 ;  /* 0x0000000000017941 */ /* 0x000fea0003800000 */
.L_x_6539:
[----:B------:R-:W-:Y:S05]  /*17880*/  BRA `(.L_x_6541) ;  /* 0xfffffef400807947 */ /* 0x000fea000383ffff */
.L_x_6352:
        /* <DEDUP_REMOVED lines=8> */
.L_x_6543:
[----:B------:R-:W-:Y:S05]  /*17910*/  BSYNC B1 ;  /* 0x0000000000017941 */ /* 0x000fea0003800000 */
.L_x_6542:
[----:B------:R-:W-:Y:S05]  /*17920*/  BRA `(.L_x_6544) ;  /* 0xfffffef400607947 */ /* 0x000fea000383ffff */
.L_x_6353:
        /* <DEDUP_REMOVED lines=8> */
.L_x_6546:
[----:B------:R-:W-:Y:S05]  /*179b0*/  BSYNC B1 ;  /* 0x0000000000017941 */ /* 0x000fea0003800000 */
.L_x_6545:
[----:B------:R-:W-:Y:S05]  /*179c0*/  BRA `(.L_x_6547) ;  /* 0xfffffef400407947 */ /* 0x000fea000383ffff */
.L_x_6354:
[----:B------:R-:W-:Y:S01]  /*179d0*/  BSSY B1, `(.L_x_6548) ;  /* 0x0000008000017945 */ /* 0x000fe20003800000 */
[----:B------:R-:W-:Y:S01]  /*179e0*/  MOV R13, R4 ;  /* 0x00000004000d7202 */ /* 0x000fe20000000f00 */
[----:B------:R-:W-:Y:S01]  /*179f0*/  IMAD.MOV.U32 R12, RZ, RZ, 0x1 ;  /* 0x00000001ff0c7424 */ /* 0x000fe200078e00ff */
[----:B------:R-:W-:Y:S01]  /*17a00*/  MOV R15, 0xffffffff ;  /* 0xffffffff000f7802 */ /* 0x000fe20000000f00 */
[----:B------:R-:W-:-:S07]  /*17a10*/  IMAD.MOV.U32 R11, RZ, RZ, 0x1c1f ;  /* 0x00001c1fff0b7424 */ /* 0x000fce00078e00ff */
[----:B-----5:R-:W-:Y:S05]  /*17a20*/  WARPSYNC.COLLECTIVE R15, `(.L_x_6549) ;  /* 0x000000000f087348 */ /* 0x020fea0003c00000 */
[----:B------:R0:W1:Y:S02]  /*17a30*/  SHFL.IDX P6, R14, R13, R12, R11 ;  /* 0x0000000c0d0e7389 */ /* 0x00006400000c000b */
[----:B01---5:R-:W-:Y:S01]  /*17a40*/  ENDCOLLECTIVE ;  /* 0x000000000000791b */ /* 0x023fe20003800000 */
.L_x_6549:
[----:B------:R-:W-:Y:S05]  /*17a50*/  BSYNC B1 ;  /* 0x0000000000017941 */ /* 0x000fea0003800000 */
.L_x_6548:
[----:B------:R-:W-:Y:S05]  /*17a60*/  BRA `(.L_x_6550) ;  /* 0xfffffef400207947 */ /* 0x000fea000383ffff */
.L_x_6355:
        /* <DEDUP_REMOVED lines=8> */
.L_x_6552:
[----:B------:R-:W-:Y:S05]  /*17af0*/  BSYNC B1 ;  /* 0x0000000000017941 */ /* 0x000fea0003800000 */
.L_x_6551:
[----:B------:R-:W-:Y:S05]  /*17b00*/  BRA `(.L_x_6553) ;  /* 0xfffffef400007947 */ /* 0x000fea000383ffff */
.L_x_6356:
        /* <DEDUP_REMOVED lines=8> */
.L_x_6555:
[----:B------:R-:W-:Y:S05]  /*17b90*/  BSYNC B1 ;  /* 0x0000000000017941 */ /* 0x000fea0003800000 */
.L_x_6554:
[----:B------:R-:W-:Y:S05]  /*17ba0*/  BRA `(.L_x_6556) ;  /* 0xfffffef000e07947 */ /* 0x000fea000383ffff */
.L_x_6358:
[----:B0-----:R0:W1:Y:S02]  /*17bb0*/  SYNCS.PHASECHK.TRANS64.TRYWAIT P2, [R2+URZ+0x28c00], R7 ;  /* 0x028c0007020075a7 */ /* 0x001064000804017f */
[----:B-1----:R-:W-:Y:S05]  /*17bc0*/  @!P2 NANOSLEEP.SYNCS 0x989680 ;  /* 0x009896800000a95d */ /* 0x002fea0003900000 */
[----:B------:R-:W1:Y:S02]  /*17bd0*/  @!P2 SYNCS.PHASECHK.TRANS64 P2, [R2+URZ+0x28c00], R7 ;  /* 0x028c00070200a5a7 */ /* 0x000e64000804007f */
[----:B-1----:R-:W-:Y:S05]  /*17be0*/  @!P2 BRA `(.L_x_6358) ;  /* 0xfffffffc00f0a947 */ /* 0x002fea000383ffff */
[----:B------:R-:W-:Y:S05]  /*17bf0*/  BRA `(.L_x_6557) ;  /* 0xfffffef400587947 */ /* 0x000fea000383ffff */
.L_x_6366:
        /* <DEDUP_REMOVED lines=8> */
.L_x_6559:
[----:B------:R-:W-:Y:S05]  /*17c80*/  BSYNC B1 ;  /* 0x0000000000017941 */ /* 0x000fea0003800000 */
.L_x_6558:
[----:B------:R-:W-:Y:S05]  /*17c90*/  BRA `(.L_x_6560) ;  /* 0xffffff04002c7947 */ /* 0x000fea000383ffff */
.L_x_6367:
        /* <DEDUP_REMOVED lines=8> */
.L_x_6562:
[----:B------:R-:W-:Y:S05]  /*17d20*/  BSYNC B1 ;  /* 0x0000000000017941 */ /* 0x000fea0003800000 */
.L_x_6561:
[----:B------:R-:W-:Y:S05]  /*17d30*/  BRA `(.L_x_6563) ;  /* 0xffffff04000c7947 */ /* 0x000fea000383ffff */
.L_x_6368:
        /* <DEDUP_REMOVED lines=8> */
.L_x_6565:
[----:B------:R-:W-:Y:S05]  /*17dc0*/  BSYNC B1 ;  /* 0x0000000000017941 */ /* 0x000fea0003800000 */
.L_x_6564:
[----:B------:R-:W-:Y:S05]  /*17dd0*/  BRA `(.L_x_6566) ;  /* 0xffffff0000ec7947 */ /* 0x000fea000383ffff */
.L_x_6369:
        /* <DEDUP_REMOVED lines=8> */
.L_x_6568:
[----:B------:R-:W-:Y:S05]  /*17e60*/  BSYNC B1 ;  /* 0x0000000000017941 */ /* 0x000fea0003800000 */
.L_x_6567:
[----:B------:R-:W-:Y:S05]  /*17e70*/  BRA `(.L_x_6569) ;  /* 0xffffff0000cc7947 */ /* 0x000fea000383ffff */
.L_x_6370:
        /* <DEDUP_REMOVED lines=8> */
.L_x_6571:
[----:B------:R-:W-:Y:S05]  /*17f00*/  BSYNC B1 ;  /* 0x0000000000017941 */ /* 0x000fea0003800000 */
.L_x_6570:
[----:B------:R-:W-:Y:S05]  /*17f10*/  BRA `(.L_x_6572) ;  /* 0xffffff0000ac7947 */ /* 0x000fea000383ffff */
.L_x_6371:
        /* <DEDUP_REMOVED lines=8> */
.L_x_6574:
[----:B------:R-:W-:Y:S05]  /*17fa0*/  BSYNC B1 ;  /* 0x0000000000017941 */ /* 0x000fea0003800000 */
.L_x_6573:
[----:B------:R-:W-:Y:S05]  /*17fb0*/  BRA `(.L_x_6575) ;  /* 0xffffff0000907947 */ /* 0x000fea000383ffff */
.L_x_6372:
        /* <DEDUP_REMOVED lines=8> */
.L_x_6577:
[----:B------:R-:W-:Y:S05]  /*18040*/  BSYNC B1 ;  /* 0x0000000000017941 */ /* 0x000fea0003800000 */
.L_x_6576:
[----:B------:R-:W-:Y:S05]  /*18050*/  BRA `(.L_x_6578) ;  /* 0xffffff0000747947 */ /* 0x000fea000383ffff */
.L_x_6373:
        /* <DEDUP_REMOVED lines=8> */
.L_x_6580:
[----:B------:R-:W-:Y:S05]  /*180e0*/  BSYNC B1 ;  /* 0x0000000000017941 */ /* 0x000fea0003800000 */
.L_x_6579:
[----:B------:R-:W-:Y:S05]  /*180f0*/  BRA `(.L_x_6581) ;  /* 0xffffff0000587947 */ /* 0x000fea000383ffff */
.L_x_6375:
[----:B0-----:R0:W1:Y:S02]  /*18100*/  SYNCS.PHASECHK.TRANS64.TRYWAIT P2, [R2+URZ+0x28c00], R3 ;  /* 0x028c0003020075a7 */ /* 0x001064000804017f */
[----:B-1----:R-:W-:Y:S05]  /*18110*/  @!P2 NANOSLEEP.SYNCS 0x989680 ;  /* 0x009896800000a95d */ /* 0x002fea0003900000 */
[----:B------:R-:W1:Y:S02]  /*18120*/  @!P2 SYNCS.PHASECHK.TRANS64 P2, [R2+URZ+0x28c00], R3 ;  /* 0x028c00030200a5a7 */ /* 0x000e64000804007f */
[----:B-1----:R-:W-:Y:S05]  /*18130*/  @!P2 BRA `(.L_x_6375) ;  /* 0xfffffffc00f0a947 */ /* 0x002fea000383ffff */
[----:B------:R-:W-:Y:S05]  /*18140*/  BRA `(.L_x_6582) ;  /* 0xffffff0000b47947 */ /* 0x000fea000383ffff */
.L_x_6381:
[----:B0-----:R0:W1:Y:S02]  /*18150*/  SYNCS.PHASECHK.TRANS64.TRYWAIT P1, [R21+URZ+0x28c30], R58 ;  /* 0x028c303a150075a7 */ /* 0x001064000802017f */
[----:B-1----:R-:W-:Y:S05]  /*18160*/  @!P1 NANOSLEEP.SYNCS 0x989680 ;  /* 0x009896800000995d */ /* 0x002fea0003900000 */
[----:B------:R-:W1:Y:S02]  /*18170*/  @!P1 SYNCS.PHASECHK.TRANS64 P1, [R21+URZ+0x28c30], R58 ;  /* 0x028c303a150095a7 */ /* 0x000e64000802007f */
[----:B-1----:R-:W-:Y:S05]  /*18180*/  @!P1 BRA `(.L_x_6381) ;  /* 0xfffffffc00f09947 */ /* 0x002fea000383ffff */
[----:B------:R-:W-:Y:S05]  /*18190*/  BRA `(.L_x_6380) ;  /* 0xffffff1000047947 */ /* 0x000fea000383ffff */
.L_x_6386:
[----:B---3--:R3:W4:Y:S02]  /*181a0*/  SYNCS.PHASECHK.TRANS64.TRYWAIT P2, [R21+URZ+0x28c50], R58 ;  /* 0x028c503a150075a7 */ /* 0x008724000804017f */
[----:B----4-:R-:W-:Y:S05]  /*181b0*/  @!P2 NANOSLEEP.SYNCS 0x989680 ;  /* 0x009896800000a95d */ /* 0x010fea0003900000 */
[----:B------:R-:W4:Y:S02]  /*181c0*/  @!P2 SYNCS.PHASECHK.TRANS64 P2, [R21+URZ+0x28c50], R58 ;  /* 0x028c503a1500a5a7 */ /* 0x000f24000804007f */
[----:B----4-:R-:W-:Y:S05]  /*181d0*/  @!P2 BRA `(.L_x_6386) ;  /* 0xfffffffc00f0a947 */ /* 0x010fea000383ffff */
[----:B------:R-:W-:Y:S05]  /*181e0*/  BRA `(.L_x_6385) ;  /* 0xffffff20009c7947 */ /* 0x000fea000383ffff */
.L_x_6393:
[----:B0-----:R0:W2:Y:S02]  /*181f0*/  SYNCS.PHASECHK.TRANS64.TRYWAIT P2, [R214+URZ+0x28c30], R215 ;  /* 0x028c30d7d60075a7 */ /* 0x0010a4000804017f */
[----:B--2---:R-:W-:Y:S05]  /*18200*/  @!P2 NANOSLEEP.SYNCS 0x989680 ;  /* 0x009896800000a95d */ /* 0x004fea0003900000 */
[----:B------:R-:W2:Y:S02]  /*18210*/  @!P2 SYNCS.PHASECHK.TRANS64 P2, [R214+URZ+0x28c30], R215 ;  /* 0x028c30d7d600a5a7 */ /* 0x000ea4000804007f */
[----:B--2---:R-:W-:Y:S05]  /*18220*/  @!P2 BRA `(.L_x_6393) ;  /* 0xfffffffc00f0a947 */ /* 0x004fea000383ffff */
[----:B------:R-:W-:Y:S05]  /*18230*/  BRA `(.L_x_6392) ;  /* 0xffffff2400a47947 */ /* 0x000fea000383ffff */
.L_x_6398:
[----:B---3--:R3:W0:Y:S02]  /*18240*/  SYNCS.PHASECHK.TRANS64.TRYWAIT P2, [R214+URZ+0x28c50], R215 ;  /* 0x028c50d7d60075a7 */ /* 0x008624000804017f */
[----:B0-----:R-:W-:Y:S05]  /*18250*/  @!P2 NANOSLEEP.SYNCS 0x989680 ;  /* 0x009896800000a95d */ /* 0x001fea0003900000 */
[----:B------:R-:W0:Y:S02]  /*18260*/  @!P2 SYNCS.PHASECHK.TRANS64 P2, [R214+URZ+0x28c50], R215 ;  /* 0x028c50d7d600a5a7 */ /* 0x000e24000804007f */
[----:B0-----:R-:W-:Y:S05]  /*18270*/  @!P2 BRA `(.L_x_6398) ;  /* 0xfffffffc00f0a947 */ /* 0x001fea000383ffff */
[----:B------:R-:W-:Y:S05]  /*18280*/  BRA `(.L_x_6397) ;  /* 0xffffff40002c7947 */ /* 0x000fea000383ffff */
.L_x_6406:
[----:B0-----:R0:W3:Y:S02]  /*18290*/  SYNCS.PHASECHK.TRANS64.TRYWAIT P2, [R186+URZ+0x28c30], R187 ;  /* 0x028c30bbba0075a7 */ /* 0x0010e4000804017f */
[----:B---3--:R-:W-:Y:S05]  /*182a0*/  @!P2 NANOSLEEP.SYNCS 0x989680 ;  /* 0x009896800000a95d */ /* 0x008fea0003900000 */
[----:B------:R-:W3:Y:S02]  /*182b0*/  @!P2 SYNCS.PHASECHK.TRANS64 P2, [R186+URZ+0x28c30], R187 ;  /* 0x028c30bbba00a5a7 */ /* 0x000ee4000804007f */
[----:B---3--:R-:W-:Y:S05]  /*182c0*/  @!P2 BRA `(.L_x_6406) ;  /* 0xfffffffc00f0a947 */ /* 0x008fea000383ffff */
[----:B------:R-:W-:Y:S05]  /*182d0*/  BRA `(.L_x_6405) ;  /* 0xffffff4400407947 */ /* 0x000fea000383ffff */
.L_x_6411:
[----:B---3--:R3:W4:Y:S02]  /*182e0*/  SYNCS.PHASECHK.TRANS64.TRYWAIT P2, [R186+URZ+0x28c50], R187 ;  /* 0x028c50bbba0075a7 */ /* 0x008724000804017f */
[----:B----4-:R-:W-:Y:S05]  /*182f0*/  @!P2 NANOSLEEP.SYNCS 0x989680 ;  /* 0x009896800000a95d */ /* 0x010fea0003900000 */
[----:B------:R-:W4:Y:S02]  /*18300*/  @!P2 SYNCS.PHASECHK.TRANS64 P2, [R186+URZ+0x28c50], R187 ;  /* 0x028c50bbba00a5a7 */ /* 0x000f24000804007f */
[----:B----4-:R-:W-:Y:S05]  /*18310*/  @!P2 BRA `(.L_x_6411) ;  /* 0xfffffffc00f0a947 */ /* 0x010fea000383ffff */
[----:B------:R-:W-:Y:S05]  /*18320*/  BRA `(.L_x_6410) ;  /* 0xffffff5800987947 */ /* 0x000fea000383ffff */
.L_x_6439:
        /* <DEDUP_REMOVED lines=11> */
.L_x_6584:
[----:B------:R-:W-:Y:S05]  /*183e0*/  BSYNC B1 ;  /* 0x0000000000017941 */ /* 0x000fea0003800000 */
.L_x_6583:
[----:B------:R-:W-:Y:S05]  /*183f0*/  BRA `(.L_x_6585) ;  /* 0xffffffa0009c7947 */ /* 0x000fea000383ffff */
.L_x_6440:
[----:B------:R-:W-:Y:S01]  /*18400*/  BSSY B1, `(.L_x_6586) ;  /* 0x0000006000017945 */ /* 0x000fe20003800000 */
[----:B------:R-:W-:-:S07]  /*18410*/  MOV R15, 0xffffffff ;  /* 0xffffffff000f7802 */ /* 0x000fce0000000f00 */
[----:B------:R-:W-:Y:S05]  /*18420*/  WARPSYNC.COLLECTIVE R15, `(.L_x_6587) ;  /* 0x000000000f0c7348 */ /* 0x000fea0003c00000 */
[----:B------:R-:W-:Y:S02]  /*18430*/  ELECT P6, UR62, PT ;  /* 0x00000000003e782f */ /* 0x000fe400038c0000 */
[----:B------:R-:W-:Y:S01]  /*18440*/  MOV R14, UR62 ;  /* 0x0000003e000e7c02 */ /* 0x000fe20008000f00 */
[----:B------:R-:W-:Y:S10]  /*18450*/  ENDCOLLECTIVE ;  /* 0x000000000000791b */ /* 0x000ff40003800000 */
.L_x_6587:
[----:B------:R-:W-:Y:S05]  /*18460*/  BSYNC B1 ;  /* 0x0000000000017941 */ /* 0x000fea0003800000 */
.L_x_6586:
[----:B------:R-:W-:Y:S05]  /*18470*/  BRA `(.L_x_6588) ;  /* 0xffffffa000887947 */ /* 0x000fea000383ffff */
.L_x_6442:
[----:B0-----:R0:W1:Y:S02]  /*18480*/  SYNCS.PHASECHK.TRANS64.TRYWAIT P0, [R9+URZ+0x28c20], R5 ;  /* 0x028c2005090075a7 */ /* 0x001064000800017f */
[----:B-1----:R-:W-:Y:S05]  /*18490*/  @!P0 NANOSLEEP.SYNCS 0x989680 ;  /* 0x009896800000895d */ /* 0x002fea0003900000 */
[----:B------:R-:W1:Y:S02]  /*184a0*/  @!P0 SYNCS.PHASECHK.TRANS64 P0, [R9+URZ+0x28c20], R5 ;  /* 0x028c2005090085a7 */ /* 0x000e64000800007f */
[----:B-1----:R-:W-:Y:S05]  /*184b0*/  @!P0 BRA `(.L_x_6442) ;  /* 0xfffffffc00f08947 */ /* 0x002fea000383ffff */
[----:B------:R-:W-:Y:S05]  /*184c0*/  BRA `(.L_x_6589) ;  /* 0xffffffa000a47947 */ /* 0x000fea000383ffff */
.L_x_6445:
[----:B0-----:R0:W1:Y:S02]  /*184d0*/  SYNCS.PHASECHK.TRANS64.TRYWAIT P0, [R5+URZ+0x28ca0], R7 ;  /* 0x028ca007050075a7 */ /* 0x001064000800017f */
[----:B-1----:R-:W-:Y:S05]  /*184e0*/  @!P0 NANOSLEEP.SYNCS 0x989680 ;  /* 0x009896800000895d */ /* 0x002fea0003900000 */
[----:B------:R-:W1:Y:S02]  /*184f0*/  @!P0 SYNCS.PHASECHK.TRANS64 P0, [R5+URZ+0x28ca0], R7 ;  /* 0x028ca007050085a7 */ /* 0x000e64000800007f */
[----:B-1----:R-:W-:Y:S05]  /*18500*/  @!P0 BRA `(.L_x_6445) ;  /* 0xfffffffc00f08947 */ /* 0x002fea000383ffff */
[----:B------:R-:W-:Y:S05]  /*18510*/  BRA `(.L_x_6590) ;  /* 0xffffffa000b47947 */ /* 0x000fea000383ffff */
.L_x_6447:
[----:B-1----:R1:W2:Y:S02]  /*18520*/  SYNCS.PHASECHK.TRANS64.TRYWAIT P0, [R5+URZ+0x28cc0], R7 ;  /* 0x028cc007050075a7 */ /* 0x0022a4000800017f */
[----:B--2---:R-:W-:Y:S05]  /*18530*/  @!P0 NANOSLEEP.SYNCS 0x989680 ;  /* 0x009896800000895d */ /* 0x004fea0003900000 */
[----:B------:R-:W2:Y:S02]  /*18540*/  @!P0 SYNCS.PHASECHK.TRANS64 P0, [R5+URZ+0x28cc0], R7 ;  /* 0x028cc007050085a7 */ /* 0x000ea4000800007f */
[----:B--2---:R-:W-:Y:S05]  /*18550*/  @!P0 BRA `(.L_x_6447) ;  /* 0xfffffffc00f08947 */ /* 0x004fea000383ffff */
[----:B------:R-:W-:Y:S05]  /*18560*/  BRA `(.L_x_6591) ;  /* 0xffffffa400187947 */ /* 0x000fea000383ffff */
.L_x_6451:
[----:B0-----:R0:W1:Y:S02]  /*18570*/  SYNCS.PHASECHK.TRANS64.TRYWAIT P0, [R6+URZ+0x28ca0], R7 ;  /* 0x028ca007060075a7 */ /* 0x001064000800017f */
[----:B-1----:R-:W-:Y:S05]  /*18580*/  @!P0 NANOSLEEP.SYNCS 0x989680 ;  /* 0x009896800000895d */ /* 0x002fea0003900000 */
[----:B------:R-:W1:Y:S02]  /*18590*/  @!P0 SYNCS.PHASECHK.TRANS64 P0, [R6+URZ+0x28ca0], R7 ;  /* 0x028ca007060085a7 */ /* 0x000e64000800007f */
[----:B-1----:R-:W-:Y:S05]  /*185a0*/  @!P0 BRA `(.L_x_6451) ;  /* 0xfffffffc00f08947 */ /* 0x002fea000383ffff */
[----:B------:R-:W-:Y:S05]  /*185b0*/  BRA `(.L_x_6592) ;  /* 0xffffffa800587947 */ /* 0x000fea000383ffff */
.L_x_6453:
[----:B-1----:R1:W2:Y:S02]  /*185c0*/  SYNCS.PHASECHK.TRANS64.TRYWAIT P1, [R6+URZ+0x28cc0], R7 ;  /* 0x028cc007060075a7 */ /* 0x0022a4000802017f */
[----:B--2---:R-:W-:Y:S05]  /*185d0*/  @!P1 NANOSLEEP.SYNCS 0x989680 ;  /* 0x009896800000995d */ /* 0x004fea0003900000 */
[----:B------:R-:W2:Y:S02]  /*185e0*/  @!P1 SYNCS.PHASECHK.TRANS64 P1, [R6+URZ+0x28cc0], R7 ;  /* 0x028cc007060095a7 */ /* 0x000ea4000802007f */
[----:B--2---:R-:W-:Y:S05]  /*185f0*/  @!P1 BRA `(.L_x_6453) ;  /* 0xfffffffc00f09947 */ /* 0x004fea000383ffff */
[----:B------:R-:W-:Y:S05]  /*18600*/  BRA `(.L_x_6593) ;  /* 0xffffffa800b47947 */ /* 0x000fea000383ffff */
.L_x_6463:
        /* <DEDUP_REMOVED lines=11> */
.L_x_6595:
[----:B------:R-:W-:Y:S05]  /*186c0*/  BSYNC B0 ;  /* 0x0000000000007941 */ /* 0x000fea0003800000 */
.L_x_6594:
[----:B------:R-:W-:Y:S05]  /*186d0*/  BRA `(.L_x_6596) ;  /* 0xffffffb400b87947 */ /* 0x000fea000383ffff */
.L_x_6464:
[----:B------:R-:W-:Y:S01]  /*186e0*/  BSSY B0, `(.L_x_6597) ;  /* 0x0000006000007945 */ /* 0x000fe20003800000 */
[----:B------:R-:W-:-:S07]  /*186f0*/  IMAD.MOV.U32 R15, RZ, RZ, -0x1 ;  /* 0xffffffffff0f7424 */ /* 0x000fce00078e00ff */
[----:B------:R-:W-:Y:S05]  /*18700*/  WARPSYNC.COLLECTIVE R15, `(.L_x_6598) ;  /* 0x000000000f0c7348 */ /* 0x000fea0003c00000 */
[----:B------:R-:W-:Y:S02]  /*18710*/  ELECT P6, UR62, PT ;  /* 0x00000000003e782f */ /* 0x000fe400038c0000 */
[----:B------:R-:W-:Y:S01]  /*18720*/  MOV R14, UR62 ;  /* 0x0000003e000e7c02 */ /* 0x000fe20008000f00 */
[----:B------:R-:W-:Y:S10]  /*18730*/  ENDCOLLECTIVE ;  /* 0x000000000000791b */ /* 0x000ff40003800000 */
.L_x_6598:
[----:B------:R-:W-:Y:S05]  /*18740*/  BSYNC B0 ;  /* 0x0000000000007941 */ /* 0x000fea0003800000 */
.L_x_6597:
[----:B------:R-:W-:Y:S05]  /*18750*/  BRA `(.L_x_6599) ;  /* 0xffffffb400a87947 */ /* 0x000fea000383ffff */
.L_x_6467:
[----:B0-----:R0:W1:Y:S02]  /*18760*/  SYNCS.PHASECHK.TRANS64.TRYWAIT P0, [R5+URZ+0x28c40], R7 ;  /* 0x028c4007050075a7 */ /* 0x001064000800017f */
[----:B-1----:R-:W-:Y:S05]  /*18770*/  @!P0 NANOSLEEP.SYNCS 0x989680 ;  /* 0x009896800000895d */ /* 0x002fea0003900000 */
[----:B------:R-:W1:Y:S02]  /*18780*/  @!P0 SYNCS.PHASECHK.TRANS64 P0, [R5+URZ+0x28c40], R7 ;  /* 0x028c4007050085a7 */ /* 0x000e64000800007f */
[----:B-1----:R-:W-:Y:S05]  /*18790*/  @!P0 BRA `(.L_x_6467) ;  /* 0xfffffffc00f08947 */ /* 0x002fea000383ffff */
[----:B------:R-:W-:Y:S05]  /*187a0*/  BRA `(.L_x_6600) ;  /* 0xffffffb800107947 */ /* 0x000fea000383ffff */
.L_x_6470:
        /* <DEDUP_REMOVED lines=8> */
.L_x_6473:
[----:B0-----:R0:W1:Y:S02]  /*18830*/  SYNCS.PHASECHK.TRANS64.TRYWAIT P0, [R2+URZ+0x28c60], R5 ;  /* 0x028c6005020075a7 */ /* 0x001064000800017f */
[----:B-1----:R-:W-:Y:S05]  /*18840*/  @!P0 NANOSLEEP.SYNCS 0x989680 ;  /* 0x009896800000895d */ /* 0x002fea0003900000 */
[----:B------:R-:W1:Y:S02]  /*18850*/  @!P0 SYNCS.PHASECHK.TRANS64 P0, [R2+URZ+0x28c60], R5 ;  /* 0x028c6005020085a7 */ /* 0x000e64000800007f */
[----:B-1----:R-:W-:Y:S05]  /*18860*/  @!P0 BRA `(.L_x_6473) ;  /* 0xfffffffc00f08947 */ /* 0x002fea000383ffff */
[----:B------:R-:W-:Y:S05]  /*18870*/  BRA `(.L_x_6602) ;  /* 0xffffffbc00087947 */ /* 0x000fea000383ffff */
.L_x_6482:
[----:B--2---:R2:W3:Y:S02]  /*18880*/  SYNCS.PHASECHK.TRANS64.TRYWAIT P0, [R3+URZ+0x28c40], R5 ;  /* 0x028c4005030075a7 */ /* 0x0044e4000800017f */
[----:B---3--:R-:W-:Y:S05]  /*18890*/  @!P0 NANOSLEEP.SYNCS 0x989680 ;  /* 0x009896800000895d */ /* 0x008fea0003900000 */
[----:B------:R-:W3:Y:S02]  /*188a0*/  @!P0 SYNCS.PHASECHK.TRANS64 P0, [R3+URZ+0x28c40], R5 ;  /* 0x028c4005030085a7 */ /* 0x000ee4000800007f */
[----:B---3--:R-:W-:Y:S05]  /*188b0*/  @!P0 BRA `(.L_x_6482) ;  /* 0xfffffffc00f08947 */ /* 0x008fea000383ffff */
[----:B------:R-:W-:Y:S05]  /*188c0*/  BRA `(.L_x_6603) ;  /* 0xffffffc000cc7947 */ /* 0x000fea000383ffff */
.L_x_6484:
[----:B0-----:R0:W3:Y:S02]  /*188d0*/  SYNCS.PHASECHK.TRANS64.TRYWAIT P0, [R3+URZ+0x28c60], R5 ;  /* 0x028c6005030075a7 */ /* 0x0010e4000800017f */
[----:B---3--:R-:W-:Y:S05]  /*188e0*/  @!P0 NANOSLEEP.SYNCS 0x989680 ;  /* 0x009896800000895d */ /* 0x008fea0003900000 */
[----:B------:R-:W3:Y:S02]  /*188f0*/  @!P0 SYNCS.PHASECHK.TRANS64 P0, [R3+URZ+0x28c60], R5 ;  /* 0x028c6005030085a7 */ /* 0x000ee4000800007f */
[----:B---3--:R-:W-:Y:S05]  /*18900*/  @!P0 BRA `(.L_x_6484) ;  /* 0xfffffffc00f08947 */ /* 0x008fea000383ffff */
[----:B------:R-:W-:Y:S05]  /*18910*/  BRA `(.L_x_6604) ;  /* 0xffffffc4003c7947 */ /* 0x000fea000383ffff */
.L_x_6489:
[----:B--2---:R2:W3:Y:S02]  /*18920*/  SYNCS.PHASECHK.TRANS64.TRYWAIT P0, [R2+URZ+0x28c40], R3 ;  /* 0x028c4003020075a7 */ /* 0x0044e4000800017f */
[----:B---3--:R-:W-:Y:S05]  /*18930*/  @!P0 NANOSLEEP.SYNCS 0x989680 ;  /* 0x009896800000895d */ /* 0x008fea0003900000 */
[----:B------:R-:W3:Y:S02]  /*18940*/  @!P0 SYNCS.PHASECHK.TRANS64 P0, [R2+URZ+0x28c40], R3 ;  /* 0x028c4003020085a7 */ /* 0x000ee4000800007f */
[----:B---3--:R-:W-:Y:S05]  /*18950*/  @!P0 BRA `(.L_x_6489) ;  /* 0xfffffffc00f08947 */ /* 0x008fea000383ffff */
[----:B------:R-:W-:Y:S05]  /*18960*/  BRA `(.L_x_6605) ;  /* 0xffffffc800d47947 */ /* 0x000fea000383ffff */
.L_x_6491:
[----:B0-----:R0:W3:Y:S02]  /*18970*/  SYNCS.PHASECHK.TRANS64.TRYWAIT P1, [R2+URZ+0x28c60], R3 ;  /* 0x028c6003020075a7 */ /* 0x0010e4000802017f */
[----:B---3--:R-:W-:Y:S05]  /*18980*/  @!P1 NANOSLEEP.SYNCS 0x989680 ;  /* 0x009896800000995d */ /* 0x008fea0003900000 */
[----:B------:R-:W3:Y:S02]  /*18990*/  @!P1 SYNCS.PHASECHK.TRANS64 P1, [R2+URZ+0x28c60], R3 ;  /* 0x028c6003020095a7 */ /* 0x000ee4000802007f */
[----:B---3--:R-:W-:Y:S05]  /*189a0*/  @!P1 BRA `(.L_x_6491) ;  /* 0xfffffffc00f09947 */ /* 0x008fea000383ffff */
[----:B------:R-:W-:Y:S05]  /*189b0*/  BRA `(.L_x_6606) ;  /* 0xffffffcc00407947 */ /* 0x000fea000383ffff */
.L_x_6496:
[----:B---3--:R3:W4:Y:S02]  /*189c0*/  SYNCS.PHASECHK.TRANS64.TRYWAIT P0, [R2+URZ+0x28c40], R3 ;  /* 0x028c4003020075a7 */ /* 0x008724000800017f */
[----:B----4-:R-:W-:Y:S05]  /*189d0*/  @!P0 NANOSLEEP.SYNCS 0x989680 ;  /* 0x009896800000895d */ /* 0x010fea0003900000 */
[----:B------:R-:W4:Y:S02]  /*189e0*/  @!P0 SYNCS.PHASECHK.TRANS64 P0, [R2+URZ+0x28c40], R3 ;  /* 0x028c4003020085a7 */ /* 0x000f24000800007f */
[----:B----4-:R-:W-:Y:S05]  /*189f0*/  @!P0 BRA `(.L_x_6496) ;  /* 0xfffffffc00f08947 */ /* 0x010fea000383ffff */
[----:B------:R-:W-:Y:S05]  /*18a00*/  BRA `(.L_x_6607) ;  /* 0xffffffd000bc7947 */ /* 0x000fea000383ffff */
.L_x_6498:
[----:B0-----:R0:W2:Y:S02]  /*18a10*/  SYNCS.PHASECHK.TRANS64.TRYWAIT P1, [R2+URZ+0x28c60], R3 ;  /* 0x028c6003020075a7 */ /* 0x0010a4000802017f */
[----:B--2---:R-:W-:Y:S05]  /*18a20*/  @!P1 NANOSLEEP.SYNCS 0x989680 ;  /* 0x009896800000995d */ /* 0x004fea0003900000 */
[----:B------:R-:W2:Y:S02]  /*18a30*/  @!P1 SYNCS.PHASECHK.TRANS64 P1, [R2+URZ+0x28c60], R3 ;  /* 0x028c6003020095a7 */ /* 0x000ea4000802007f */
[----:B--2---:R-:W-:Y:S05]  /*18a40*/  @!P1 BRA `(.L_x_6498) ;  /* 0xfffffffc00f09947 */ /* 0x004fea000383ffff */
[----:B------:R-:W-:Y:S05]  /*18a50*/  BRA `(.L_x_6608) ;  /* 0xffffffd4002c7947 */ /* 0x000fea000383ffff */
.L_x_6503:
[----:B------:R-:W-:Y:S01]  /*18a60*/  BSSY B0, `(.L_x_6609) ;  /* 0x0000008000007945 */ /* 0x000fe20003800000 */
[----:B------:R-:W-:Y:S01]  /*18a70*/  MOV R13, R16 ;  /* 0x00000010000d7202 */ /* 0x000fe20000000f00 */
[----:B------:R-:W-:Y:S01]  /*18a80*/  IMAD.MOV.U32 R12, RZ, RZ, RZ ;  /* 0x000000ffff0c7224 */ /* 0x000fe200078e00ff */
[----:B------:R-:W-:Y:S01]  /*18a90*/  MOV R15, 0xffffffff ;  /* 0xffffffff000f7802 */ /* 0x000fe20000000f00 */
[----:B------:R-:W-:-:S07]  /*18aa0*/  IMAD.MOV.U32 R11, RZ, RZ, 0x1f ;  /* 0x0000001fff0b7424 */ /* 0x000fce00078e00ff */
[----:B01----:R-:W-:Y:S05]  /*18ab0*/  WARPSYNC.COLLECTIVE R15, `(.L_x_6610) ;  /* 0x000000000f087348 */ /* 0x003fea0003c00000 */
[----:B------:R2:W3:Y:S02]  /*18ac0*/  SHFL.IDX P6, R14, R13, R12, R11 ;  /* 0x0000000c0d0e7389 */ /* 0x0004e400000c000b */
[----:B0123--:R-:W-:Y:S01]  /*18ad0*/  ENDCOLLECTIVE ;  /* 0x000000000000791b */ /* 0x00ffe20003800000 */
.L_x_6610:
[----:B------:R-:W-:Y:S05]  /*18ae0*/  BSYNC B0 ;  /* 0x0000000000007941 */ /* 0x000fea0003800000 */
.L_x_6609:
        /* <DEDUP_REMOVED lines=8> */
.L_x_6611:
[----:B------:R-:W-:Y:S01]  /*18b70*/  MOV R16, R14 ;  /* 0x0000000e00107202 */ /* 0x000fe20000000f00 */
[----:B------:R-:W-:Y:S06]  /*18b80*/  BRA `(.L_x_6612) ;  /* 0xffffffd8006c7947 */ /* 0x000fec000383ffff */
.L_x_6506:
[----:B------:R-:W-:Y:S01]  /*18b90*/  BSSY B0, `(.L_x_6613) ;  /* 0x0000008000007945 */ /* 0x000fe20003800000 */
[----:B-----5:R-:W-:Y:S01]  /*18ba0*/  IMAD.MOV.U32 R13, RZ, RZ, R17 ;  /* 0x000000ffff0d7224 */ /* 0x020fe200078e0011 */
[----:B------:R-:W-:Y:S01]  /*18bb0*/  MOV R11, RZ ;  /* 0x000000ff000b7202 */ /* 0x000fe20000000f00 */
[----:B------:R-:W-:Y:S02]  /*18bc0*/  IMAD.MOV.U32 R12, RZ, RZ, 0x1 ;  /* 0x00000001ff0c7424 */ /* 0x000fe400078e00ff */
[----:B------:R-:W-:-:S07]  /*18bd0*/  IMAD.MOV.U32 R15, RZ, RZ, -0x1 ;  /* 0xffffffffff0f7424 */ /* 0x000fce00078e00ff */
[----:B01234-:R-:W-:Y:S05]  /*18be0*/  WARPSYNC.COLLECTIVE R15, `(.L_x_6614) ;  /* 0x000000000f087348 */ /* 0x01ffea0003c00000 */
[----:B------:R0:W0:Y:S02]  /*18bf0*/  SHFL.UP P6, R14, R13, R12, R11 ;  /* 0x0400000c0d0e7389 */ /* 0x00002400000c000b */
[----:B01234-:R-:W-:Y:S01]  /*18c00*/  ENDCOLLECTIVE ;  /* 0x000000000000791b */ /* 0x01ffe20003800000 */
.L_x_6614:
[----:B------:R-:W-:Y:S05]  /*18c10*/  BSYNC B0 ;  /* 0x0000000000007941 */ /* 0x000fea0003800000 */
.L_x_6613:
        /* <DEDUP_REMOVED lines=10> */
.L_x_6615:
        /* <DEDUP_REMOVED lines=8> */
.L_x_6616:
        /* <DEDUP_REMOVED lines=8> */
.L_x_6617:
        /* <DEDUP_REMOVED lines=8> */
.L_x_6618:
        /* <DEDUP_REMOVED lines=8> */
.L_x_6619:
[----:B------:R-:W-:Y:S05]  /*18ec0*/  BRA `(.L_x_6620) ;  /* 0xffffffd800307947 */ /* 0x000fea000383ffff */
.L_x_6511:
        /* <DEDUP_REMOVED lines=8> */
.L_x_6622:
[----:B------:R-:W-:Y:S05]  /*18f50*/  BSYNC B0 ;  /* 0x0000000000007941 */ /* 0x000fea0003800000 */
.L_x_6621:
        /* <DEDUP_REMOVED lines=10> */
.L_x_6623:
        /* <DEDUP_REMOVED lines=8> */
.L_x_6624:
        /* <DEDUP_REMOVED lines=8> */
.L_x_6625:
        /* <DEDUP_REMOVED lines=8> */
.L_x_6626:
        /* <DEDUP_REMOVED lines=8> */
.L_x_6627:
[----:B------:R-:W-:Y:S05]  /*19200*/  BRA `(.L_x_6628) ;  /* 0xffffffd800147947 */ /* 0x000fea000383ffff */
.L_x_6513:
[----:B------:R-:W-:Y:S01]  /*19210*/  BSSY B0, `(.L_x_6629) ;  /* 0x0000006000007945 */ /* 0x000fe20003800000 */
[----:B------:R-:W-:Y:S01]  /*19220*/  PLOP3.LUT P6, PT, P6, PT, PT, 0x8, 0x0 ;  /* 0x000000000000781c */ /* 0x000fe200037ce170 */
[----:B------:R-:W-:-:S12]  /*19230*/  IMAD.MOV.U32 R15, RZ, RZ, -0x1 ;  /* 0xffffffffff0f7424 */ /* 0x000fd800078e00ff */
[----:B01----:R-:W-:Y:S05]  /*19240*/  WARPSYNC.COLLECTIVE R15, `(.L_x_6630) ;  /* 0x000000000f087348 */ /* 0x003fea0003c00000 */
[----:B------:R-:W-:Y:S01]  /*19250*/  VOTE.ANY R14, PT, P6 ;  /* 0x00000000000e7806 */ /* 0x000fe200030e0100 */
[----:B01----:R-:W-:Y:S06]  /*19260*/  ENDCOLLECTIVE ;  /* 0x000000000000791b */ /* 0x003fec0003800000 */
.L_x_6630:
[----:B------:R-:W-:Y:S05]  /*19270*/  BSYNC B0 ;  /* 0x0000000000007941 */ /* 0x000fea0003800000 */
.L_x_6629:
        /* <DEDUP_REMOVED lines=9> */
.L_x_6631:
[----:B------:R-:W-:Y:S01]  /*19310*/  IMAD.MOV.U32 R17, RZ, RZ, R14 ;  /* 0x000000ffff117224 */ /* 0x000fe200078e000e */
[----:B------:R-:W-:Y:S06]  /*19320*/  BRA `(.L_x_6632) ;  /* 0xffffffd800047947 */ /* 0x000fec000383ffff */
.L_x_6515:
[----:B------:R-:W-:Y:S01]  /*19330*/  BSSY B0, `(.L_x_6633) ;  /* 0x0000007000007945 */ /* 0x000fe20003800000 */
[----:B------:R-:W-:Y:S01]  /*19340*/  IMAD.MOV.U32 R13, RZ, RZ, R2 ;  /* 0x000000ffff0d7224 */ /* 0x000fe200078e0002 */
[----:B------:R-:W-:Y:S01]  /*19350*/  MOV R11, 0x1f ;  /* 0x0000001f000b7802 */ /* 0x000fe20000000f00 */
[----:B------:R-:W-:-:S07]  /*19360*/  IMAD.MOV.U32 R15, RZ, RZ, -0x1 ;  /* 0xffffffffff0f7424 */ /* 0x000fce00078e00ff */
[----:B0123--:R-:W-:Y:S05]  /*19370*/  WARPSYNC.COLLECTIVE R15, `(.L_x_6634) ;  /* 0x000000000f087348 */ /* 0x00ffea0003c00000 */
[----:B------:R4:W0:Y:S02]  /*19380*/  SHFL.IDX P6, R14, R13, R12, R11 ;  /* 0x0000000c0d0e7389 */ /* 0x00082400000c000b */
[----:B01234-:R-:W-:Y:S01]  /*19390*/  ENDCOLLECTIVE ;  /* 0x000000000000791b */ /* 0x01ffe20003800000 */
.L_x_6634:
[----:B------:R-:W-:Y:S05]  /*193a0*/  BSYNC B0 ;  /* 0x0000000000007941 */ /* 0x000fea0003800000 */
.L_x_6633:
[----:B------:R-:W-:Y:S01]  /*193b0*/  IMAD.MOV.U32 R7, RZ, RZ, R14 ;  /* 0x000000ffff077224 */ /* 0x000fe200078e000e */
[----:B------:R-:W-:Y:S06]  /*193c0*/  BRA `(.L_x_6514) ;  /* 0xffffffd400f87947 */ /* 0x000fec000383ffff */
.L_x_6519:
[----:B-1----:R1:W2:Y:S02]  /*193d0*/  SYNCS.PHASECHK.TRANS64.TRYWAIT P0, [R0+URZ+0x28c20], R3 ;  /* 0x028c2003000075a7 */ /* 0x0022a4000800017f */
[----:B--2---:R-:W-:Y:S05]  /*193e0*/  @!P0 NANOSLEEP.SYNCS 0x989680 ;  /* 0x009896800000895d */ /* 0x004fea0003900000 */
[----:B------:R-:W2:Y:S02]  /*193f0*/  @!P0 SYNCS.PHASECHK.TRANS64 P0, [R0+URZ+0x28c20], R3 ;  /* 0x028c2003000085a7 */ /* 0x000ea4000800007f */
[----:B--2---:R-:W-:Y:S05]  /*19400*/  @!P0 BRA `(.L_x_6519) ;  /* 0xfffffffc00f08947 */ /* 0x004fea000383ffff */
[----:B------:R-:W-:Y:S05]  /*19410*/  BRA `(.L_x_6635) ;  /* 0xffffffdc006c7947 */ /* 0x000fea000383ffff */
.L_x_6520:
[----:B------:R-:W2:Y:S01]  /*19420*/  S2R R2, SR_TID.X ;  /* 0x0000000000027919 */ /* 0x000ea20000002100 */
[----:B------:R-:W-:Y:S01]  /*19430*/  BSSY B0, `(.L_x_6636) ;  /* 0x000000a000007945 */ /* 0x000fe20003800000 */
[----:B------:R-:W-:Y:S01]  /*19440*/  IMAD.MOV.U32 R12, RZ, RZ, RZ ;  /* 0x000000ffff0c7224 */ /* 0x000fe200078e00ff */
[----:B------:R-:W-:Y:S01]  /*19450*/  MOV R15, 0xffffffff ;  /* 0xffffffff000f7802 */ /* 0x000fe20000000f00 */
[----:B------:R-:W-:Y:S01]  /*19460*/  IMAD.MOV.U32 R11, RZ, RZ, 0x1f ;  /* 0x0000001fff0b7424 */ /* 0x000fe200078e00ff */
[----:B--2---:R-:W-:-:S04]  /*19470*/  SHF.R.U32.HI R2, RZ, 0x5, R2 ;  /* 0x00000005ff027819 */ /* 0x004fc80000011602 */
[----:B------:R-:W-:-:S04]  /*19480*/  LOP3.LUT R2, R2, 0x3, RZ, 0xc0, !PT ;  /* 0x0000000302027812 */ /* 0x000fc800078ec0ff */
[----:B0-----:R-:W-:-:S07]  /*19490*/  MOV R13, R2 ;  /* 0x00000002000d7202 */ /* 0x001fce0000000f00 */
[----:B-1----:R-:W-:Y:S05]  /*194a0*/  WARPSYNC.COLLECTIVE R15, `(.L_x_6637) ;  /* 0x000000000f087348 */ /* 0x002fea0003c00000 */
[----:B------:R0:W2:Y:S02]  /*194b0*/  SHFL.IDX P6, R14, R13, R12, R11 ;  /* 0x0000000c0d0e7389 */ /* 0x0000a400000c000b */
[----:B012---:R-:W-:Y:S01]  /*194c0*/  ENDCOLLECTIVE ;  /* 0x000000000000791b */ /* 0x007fe20003800000 */
.L_x_6637:
[----:B------:R-:W-:Y:S05]  /*194d0*/  BSYNC B0 ;  /* 0x0000000000007941 */ /* 0x000fea0003800000 */
.L_x_6636:
[----:B------:R-:W-:Y:S05]  /*194e0*/  BRA `(.L_x_6638) ;  /* 0xffffffdc00547947 */ /* 0x000fea000383ffff */
.L_x_6521:
[----:B------:R-:W-:Y:S01]  /*194f0*/  BSSY B0, `(.L_x_6639) ;  /* 0x0000006000007945 */ /* 0x000fe20003800000 */
[----:B------:R-:W-:-:S07]  /*19500*/  IMAD.MOV.U32 R15, RZ, RZ, -0x1 ;  /* 0xffffffffff0f7424 */ /* 0x000fce00078e00ff */
[----:B012---:R-:W-:Y:S05]  /*19510*/  WARPSYNC.COLLECTIVE R15, `(.L_x_6640) ;  /* 0x000000000f0c7348 */ /* 0x007fea0003c00000 */
[----:B------:R-:W-:Y:S02]  /*19520*/  ELECT P6, UR62, PT ;  /* 0x00000000003e782f */ /* 0x000fe400038c0000 */
[----:B------:R-:W-:Y:S01]  /*19530*/  MOV R14, UR62 ;  /* 0x0000003e000e7c02 */ /* 0x000fe20008000f00 */
[----:B012---:R-:W-:Y:S10]  /*19540*/  ENDCOLLECTIVE ;  /* 0x000000000000791b */ /* 0x007ff40003800000 */
.L_x_6640:
[----:B------:R-:W-:Y:S05]  /*19550*/  BSYNC B0 ;  /* 0x0000000000007941 */ /* 0x000fea0003800000 */
.L_x_6639:
[----:B------:R-:W-:Y:S05]  /*19560*/  BRA `(.L_x_6641) ;  /* 0xffffffdc00487947 */ /* 0x000fea000383ffff */
.L_x_6523:
[----:B-1----:R1:W2:Y:S02]  /*19570*/  SYNCS.PHASECHK.TRANS64.TRYWAIT P0, [R6+URZ], R5 ;  /* 0x00000005060075a7 */ /* 0x0022a4000800017f */
[----:B--2---:R-:W-:Y:S05]  /*19580*/  @!P0 NANOSLEEP.SYNCS 0x989680 ;  /* 0x009896800000895d */ /* 0x004fea0003900000 */
[----:B------:R-:W2:Y:S02]  /*19590*/  @!P0 SYNCS.PHASECHK.TRANS64 P0, [R6+URZ], R5 ;  /* 0x00000005060085a7 */ /* 0x000ea4000800007f */
[----:B--2---:R-:W-:Y:S05]  /*195a0*/  @!P0 BRA `(.L_x_6523) ;  /* 0xfffffffc00f08947 */ /* 0x004fea000383ffff */
[----:B------:R-:W-:Y:S05]  /*195b0*/  BRA `(.L_x_6642) ;  /* 0xffffffdc00847947 */ /* 0x000fea000383ffff */
.L_x_6524:
[----:B--2---:R2:W3:Y:S02]  /*195c0*/  SYNCS.PHASECHK.TRANS64.TRYWAIT P0, [R7+URZ], R2 ;  /* 0x00000002070075a7 */ /* 0x0044e4000800017f */
[----:B---3--:R-:W-:Y:S05]  /*195d0*/  @!P0 NANOSLEEP.SYNCS 0x989680 ;  /* 0x009896800000895d */ /* 0x008fea0003900000 */
[----:B------:R-:W3:Y:S02]  /*195e0*/  @!P0 SYNCS.PHASECHK.TRANS64 P0, [R7+URZ], R2 ;  /* 0x00000002070085a7 */ /* 0x000ee4000800007f */
[----:B---3--:R-:W-:Y:S05]  /*195f0*/  @!P0 BRA `(.L_x_6524) ;  /* 0xfffffffc00f08947 */ /* 0x008fea000383ffff */
[----:B------:R-:W-:Y:S05]  /*19600*/  BRA `(.L_x_6643) ;  /* 0xffffffdc00787947 */ /* 0x000fea000383ffff */
.L_x_6526:
[----:B---3--:R3:W4:Y:S02]  /*19610*/  SYNCS.PHASECHK.TRANS64.TRYWAIT P0, [R4+URZ], R5 ;  /* 0x00000005040075a7 */ /* 0x008724000800017f */
[----:B----4-:R-:W-:Y:S05]  /*19620*/  @!P0 NANOSLEEP.SYNCS 0x989680 ;  /* 0x009896800000895d */ /* 0x010fea0003900000 */
[----:B------:R-:W4:Y:S02]  /*19630*/  @!P0 SYNCS.PHASECHK.TRANS64 P0, [R4+URZ], R5 ;  /* 0x00000005040085a7 */ /* 0x000f24000800007f */
[----:B----4-:R-:W-:Y:S05]  /*19640*/  @!P0 BRA `(.L_x_6526) ;  /* 0xfffffffc00f08947 */ /* 0x010fea000383ffff */
[----:B------:R-:W-:Y:S05]  /*19650*/  BRA `(.L_x_6644) ;  /* 0xffffffdc00807947 */ /* 0x000fea000383ffff */
.L_x_6645:
        /* <DEDUP_REMOVED lines=10> */
.L_x_11955:


//--------------------- .text._ZN7cutlass13device_kernelIN5flash11enable_sm90INS1_16FlashAttnFwdSm90INS1_25CollectiveMainloopFwdSm90ILi2EN4cute5tupleIJNS5_1CILi1EEES8_S8_EEENS6_IJNS7_ILi64EEESA_SA_EEELi512ENS_6half_tEfNS_4arch4Sm90ELb1ELb0ELb0ELb1ELb0ELb0ELb1ELb0ELb0ELb0ELb0ELb0EEENS1_21CollectiveEpilogueFwdINS6_IJSA_NS7_ILi512EEESA_EEES9_SC_SE_Li256ELb1ELb0ELb0ELb0EEENS1_36VarlenDynamicPersistentTileSchedulerILi64ELi64ELi256ELi32ELb0ELb0ELb1ELb1ELb1ELb1EEEEEEEEEvNT_6ParamsE --------------------------
	.section	.text._ZN7cutlass13device_kernelIN5flash11enable_sm90INS1_16FlashAttnFwdSm90INS1_25CollectiveMainloopFwdSm90ILi2EN4cute5tupleIJNS5_1CILi1EEES8_S8_EEENS6_IJNS7_ILi64EEESA_SA_EEELi512ENS_6half_tEfNS_4arch4Sm90ELb1ELb0ELb0ELb1ELb0ELb0ELb1ELb0ELb0ELb0ELb0ELb0EEENS1_21CollectiveEpilogueFwdINS6_IJSA_NS7_ILi512EEESA_EEES9_SC_SE_Li256ELb1ELb0ELb0ELb0EEENS1_36VarlenDynamicPersistentTileSchedulerILi64ELi64ELi256ELi32ELb0ELb0ELb1ELb1ELb1ELb1EEEEEEEEEvNT_6ParamsE,"ax",@progbits
	.align	128
.text._ZN7cutlass13device_kernelIN5flash11enable_sm90INS1_16FlashAttnFwdSm90INS1_25CollectiveMainloopFwdSm90ILi2EN4cute5tupleIJNS5_1CILi1EEES8_S8_EEENS6_IJNS7_ILi64EEESA_SA_EEELi512ENS_6half_tEfNS_4arch4Sm90ELb1ELb0ELb0ELb1ELb0ELb0ELb1ELb0ELb0ELb0ELb0ELb0EEENS1_21CollectiveEpilogueFwdINS6_IJSA_NS7_ILi512EEESA_EEES9_SC_SE_Li256ELb1ELb0ELb0ELb0EEENS1_36VarlenDynamicPersistentTileSchedulerILi64ELi64ELi256ELi32ELb0ELb0ELb1ELb1ELb1ELb1EEEEEEEEEvNT_6ParamsE:
        .type           _ZN7cutlass13device_kernelIN5flash11enable_sm90INS1_16FlashAttnFwdSm90INS1_25CollectiveMainloopFwdSm90ILi2EN4cute5tupleIJNS5_1CILi1EEES8_S8_EEENS6_IJNS7_ILi64EEESA_SA_EEELi512ENS_6half_tEfNS_4arch4Sm90ELb1ELb0ELb0ELb1ELb0ELb0ELb1ELb0ELb0ELb0ELb0ELb0EEENS1_21CollectiveEpilogueFwdINS6_IJSA_NS7_ILi512EEESA_EEES9_SC_SE_Li256ELb1ELb0ELb0ELb0EEENS1_36VarlenDynamicPersistentTileSchedulerILi64ELi64ELi256ELi32ELb0ELb0ELb1ELb1ELb1ELb1EEEEEEEEEvNT_6ParamsE,@function
        .size           _ZN7cutlass13device_kernelIN5flash11enable_sm90INS1_16FlashAttnFwdSm90INS1_25CollectiveMainloopFwdSm90ILi2EN4cute5tupleIJNS5_1CILi1EEES8_S8_EEENS6_IJNS7_ILi64EEESA_SA_EEELi512ENS_6half_tEfNS_4arch4Sm90ELb1ELb0ELb0ELb1ELb0ELb0ELb1ELb0ELb0ELb0ELb0ELb0EEENS1_21CollectiveEpilogueFwdINS6_IJSA_NS7_ILi512EEESA_EEES9_SC_SE_Li256ELb1ELb0ELb0ELb0EEENS1_36VarlenDynamicPersistentTileSchedulerILi64ELi64ELi256ELi32ELb0ELb0ELb1ELb1ELb1ELb1EEEEEEEEEvNT_6ParamsE,(.L_x_11956 - _ZN7cutlass13device_kernelIN5flash11enable_sm90INS1_16FlashAttnFwdSm90INS1_25CollectiveMainloopFwdSm90ILi2EN4cute5tupleIJNS5_1CILi1EEES8_S8_EEENS6_IJNS7_ILi64EEESA_SA_EEELi512ENS_6half_tEfNS_4arch4Sm90ELb1ELb0ELb0ELb1ELb0ELb0ELb1ELb0ELb0ELb0ELb0ELb0EEENS1_21CollectiveEpilogueFwdINS6_IJSA_NS7_ILi512EEESA_EEES9_SC_SE_Li256ELb1ELb0ELb0ELb0EEENS1_36VarlenDynamicPersistentTileSchedulerILi64ELi64ELi256ELi32ELb0ELb0ELb1ELb1ELb1ELb1EEEEEEEEEvNT_6ParamsE)
        .other          _ZN7cutlass13device_kernelIN5flash11enable_sm90INS1_16FlashAttnFwdSm90INS1_25CollectiveMainloopFwdSm90ILi2EN4cute5tupleIJNS5_1CILi1EEES8_S8_EEENS6_IJNS7_ILi64EEESA_SA_EEELi512ENS_6half_tEfNS_4arch4Sm90ELb1ELb0ELb0ELb1ELb0ELb0ELb1ELb0ELb0ELb0ELb0ELb0EEENS1_21CollectiveEpilogueFwdINS6_IJSA_NS7_ILi512EEESA_EEES9_SC_SE_Li256ELb1ELb0ELb0ELb0EEENS1_36VarlenDynamicPersistentTileSchedulerILi64ELi64ELi256ELi32ELb0ELb0ELb1ELb1ELb1ELb1EEEEEEEEEvNT_6ParamsE,@"STO_CUDA_ENTRY STV_DEFAULT"
_ZN7cutlass13device_kernelIN5flash11enable_sm90INS1_16FlashAttnFwdSm90INS1_25CollectiveMainloopFwdSm90ILi2EN4cute5tupleIJNS5_1CILi1EEES8_S8_EEENS6_IJNS7_ILi64EEESA_SA_EEELi512ENS_6half_tEfNS_4arch4Sm90ELb1ELb0ELb0ELb1ELb0ELb0ELb1ELb0ELb0ELb0ELb0ELb0EEENS1_21CollectiveEpilogueFwdINS6_IJSA_NS7_ILi512EEESA_EEES9_SC_SE_Li256ELb1ELb0ELb0ELb0EEENS1_36VarlenDynamicPersistentTileSchedulerILi64ELi64ELi256ELi32ELb0ELb0ELb1ELb1ELb1ELb1EEEEEEEEEvNT_6ParamsE:
        /* <DEDUP_REMOVED lines=24> */
.L_x_6647:
[----:B------:R-:W-:Y:S05]  /*0180*/  BSYNC B0 ;  /* 0x0000000000007941 */ /* 0x000fea0003800000 */
.L_x_6646:
        /* <DEDUP_REMOVED lines=21> */
[----:B0-----:R0:W1:Y:S01]  /*02e0*/  @UP1 SYNCS.EXCH.64 URZ, [UR8+0x38800], UR4 ;  /* 0x03880004083f15b2 */ /* 0x0010620008000100 */
[----:B------:R0:W2:Y:S04]  /*02f0*/  @UP2 SYNCS.EXCH.64 URZ, [UR8+0x38810], UR4 ;  /* 0x03881004083f25b2 */ /* 0x0000a80008000100 */
        /* <DEDUP_REMOVED lines=16> */
.L_x_6648:
        /* <DEDUP_REMOVED lines=22> */
.L_x_6649:
        /* <DEDUP_REMOVED lines=18> */
.L_x_6650:
        /* <DEDUP_REMOVED lines=22> */
.L_x_6651:
        /* <DEDUP_REMOVED lines=22> */
.L_x_6652:
[----:B0-----:R-:W-:Y:S01]  /*0940*/  UMOV UR4, 0x1 ;  /* 0x0000000100047882 */ /* 0x001fe20000000000 */
[----:B------:R-:W-:Y:S01]  /*0950*/  PLOP3.LUT P0, PT, PT, PT, UP0, 0x80, 0x0 ;  /* 0x000000000000781c */ /* 0x000fe20003f0f008 */
[----:B------:R-:W-:Y:S01]  /*0960*/  USEL UR4, UR4, 0x2, !UP0 ;  /* 0x0000000204047887 */ /* 0x000fe2000c000000 */
[----:B------:R-:W-:-:S05]  /*0970*/  NOP ;  /* 0x0000000000007918 */ /* 0x000fca0000000000 */
[----:B------:R-:W-:-:S05]  /*0980*/  IMAD.U32 R2, RZ, RZ, UR4 ;  /* 0x00000004ff027e24 */ /* 0x000fca000f8e00ff */
[----:B------:R0:W-:Y:S01]  /*0990*/  STL [R1+0x2c], R2 ;  /* 0x00002c0201007387 */ /* 0x0001e20000100800 */
[----:B-123--:R-:W-:Y:S06]  /*09a0*/  BAR.SYNC.DEFER_BLOCKING 0x0 ;  /* 0x0000000000007b1d */ /* 0x00efec0000010000 */
[----:B------:R-:W-:Y:S05]  /*09b0*/  @!P0 BRA `(.L_x_6653) ;  /* 0x000000e8000c8947 */ /* 0x000fea0003800000 */
.L_x_6654:
[----:B------:R-:W-:-:S08]  /*09c0*/  NOP ;  /* 0x0000000000007918 */ /* 0x000fd00000000000 */
[----:B------:R-:W1:Y:S02]  /*09d0*/  USETMAXREG.TRY_ALLOC.CTAPOOL UP0, 0xf0 ;  /* 0x000000f0000079c8 */ /* 0x000e640008000600 */
[----:B-1----:R-:W-:-:S13]  /*09e0*/  PLOP3.LUT P0, PT, PT, PT, UP0, 0x80, 0x0 ;  /* 0x000000000000781c */ /* 0x002fda0003f0f008 */
[----:B------:R-:W-:Y:S05]  /*09f0*/  @!P0 BRA `(.L_x_6654) ;  /* 0xfffffffc00f08947 */ /* 0x000fea000383ffff */
[----:B0-----:R-:W0:Y:S01]  /*0a00*/  S2R R2, SR_TID.X ;  /* 0x0000000000027919 */ /* 0x001e220000002100 */
[----:B------:R-:W1:Y:S01]  /*0a10*/  S2UR UR5, SR_CgaCtaId ;  /* 0x00000000000579c3 */ /* 0x000e620000008800 */
[----:B------:R-:W-:Y:S02]  /*0a20*/  UMOV UR4, 0x400 ;  /* 0x0000040000047882 */ /* 0x000fe40000000000 */
[----:B-1----:R-:W-:-:S06]  /*0a30*/  ULEA UR4, UR5, UR4, 0x18 ;  /* 0x0000000405047291 */ /* 0x002fcc000f8ec03f */
[----:B------:R-:W-:Y:S01]  /*0a40*/  IMAD.U32 R17, RZ, RZ, UR4 ;  /* 0x00000004ff117e24 */ /* 0x000fe2000f8e00ff */
[----:B0-----:R-:W-:Y:S01]  /*0a50*/  LOP3.LUT R0, R2, 0xffffff80, RZ, 0xc0, !PT ;  /* 0xffffff8002007812 */ /* 0x001fe200078ec0ff */
[----:B------:R-:W-:-:S03]  /*0a60*/  ULDC UR4, c[0x0][0xd14] ;  /* 0x0003450000047ab9 */ /* 0x000fc60000000800 */
[----:B------:R-:W-:-:S13]  /*0a70*/  ISETP.NE.AND P0, PT, R0, 0x80, PT ;  /* 0x000000800000780c */ /* 0x000fda0003f05270 */
[----:B------:R-:W-:Y:S06]  /*0a80*/  @!P0 BAR.ARV 0x8, 0xa0 ;  /* 0x0202800000008b1d */ /* 0x000fec0000002000 */
[----:B------:R-:W-:-:S13]  /*0a90*/  ISETP.GE.U32.AND P0, PT, R2, 0x100, PT ;  /* 0x000001000200780c */ /* 0x000fda0003f06070 */
[----:B------:R-:W-:Y:S08]  /*0aa0*/  @P0 BAR.ARV 0xf, 0x100 ;  /* 0x03c4000000000b1d */ /* 0x000ff00000002000 */
[----:B------:R-:W-:Y:S06]  /*0ab0*/  BAR.SYNC.DEFER_BLOCKING 0x5, 0x120 ;  /* 0x0144800000007b1d */ /* 0x000fec0000010000 */
[----:B------:R-:W0:Y:S02]  /*0ac0*/  LDS.128 R184, [R17+0x388d0] ;  /* 0x0388d00011b87984 */ /* 0x000e240000000c00 */
[----:B------:R-:W-:Y:S06]  /*0ad0*/  BAR.ARV 0x4, 0x120 ;  /* 0x0104800000007b1d */ /* 0x000fec0000002000 */
[----:B0-----:R-:W-:-:S13]  /*0ae0*/  ISETP.GE.AND P0, PT, R187, UR4, PT ;  /* 0x00000004bb007c0c */ /* 0x001fda000bf06270 */
[----:B------:R-:W-:Y:S05]  /*0af0*/  @P0 EXIT ;  /* 0x000000000000094d */ /* 0x000fea0003800000 */
[----:B------:R-:W2:Y:S01]  /*0b00*/  LDL R3, [R1+0x2c] ;  /* 0x00002c0001037983 */ /* 0x000ea20000100800 */
[----:B------:R-:W-:Y:S01]  /*0b10*/  VIADD R198, R2, 0xffffff80 ;  /* 0xffffff8002c67836 */ /* 0x000fe20000000000 */
[----:B------:R-:W-:Y:S01]  /*0b20*/  R2UR UR5, R186 ;  /* 0x00000000ba0572ca */ /* 0x000fe200000e0000 */
[----:B------:R-:W-:Y:S01]  /*0b30*/  IMAD.MOV.U32 R191, RZ, RZ, 0x20 ;  /* 0x00000020ffbf7424 */ /* 0x000fe200078e00ff */
[----:B------:R-:W-:Y:S01]  /*0b40*/  MOV R16, RZ ;  /* 0x000000ff00107202 */ /* 0x000fe20000000f00 */
[----:B------:R-:W-:Y:S01]  /*0b50*/  UMOV UR36, URZ ;  /* 0x0000003f00247c82 */ /* 0x000fe20008000000 */
[----:B--2---:R-:W-:Y:S02]  /*0b60*/  R2UR UR4, R3 ;  /* 0x00000000030472ca */ /* 0x004fe400000e0000 */
[----:B------:R-:W-:-:S04]  /*0b70*/  SHF.R.S32.HI R3, RZ, 0x1f, R198 ;  /* 0x0000001fff037819 */ /* 0x000fc800000114c6 */
[CC--:B------:R-:W-:Y:S02]  /*0b80*/  LEA.HI R0, R3.reuse, R198.reuse, RZ, 0x4 ;  /* 0x000000c603007211 */ /* 0x0c0fe400078f20ff */
[----:B------:R-:W-:Y:S02]  /*0b90*/  LEA.HI R4, R3, R198, RZ, 0x5 ;  /* 0x000000c603047211 */ /* 0x000fe400078f28ff */
[----:B------:R-:W-:Y:S02]  /*0ba0*/  SHF.R.S32.HI R11, RZ, 0x4, R0 ;  /* 0x00000004ff0b7819 */ /* 0x000fe40000011400 */
[C---:B------:R-:W-:Y:S01]  /*0bb0*/  LOP3.LUT R7, R0.reuse, 0xfffffff0, RZ, 0xc0, !PT ;  /* 0xfffffff000077812 */ /* 0x040fe200078ec0ff */
[----:B------:R-:W-:Y:S01]  /*0bc0*/  ULOP3.LUT UR40, UR4, 0x1, URZ, 0xfc, !UPT ;  /* 0x0000000104287892 */ /* 0x000fe2000f8efc3f */
[--C-:B------:R-:W-:Y:S02]  /*0bd0*/  SHF.R.S32.HI R13, RZ, 0x5, R4.reuse ;  /* 0x00000005ff0d7819 */ /* 0x100fe40000011404 */
[----:B------:R-:W-:Y:S01]  /*0be0*/  LEA.HI R2, R0, R11, RZ, 0x1 ;  /* 0x0000000b00027211 */ /* 0x000fe200078f08ff */
[----:B------:R-:W-:Y:S01]  /*0bf0*/  IMAD.IADD R9, R198, 0x1, -R7 ;  /* 0x00000001c6097824 */ /* 0x000fe200078e0a07 */
[----:B------:R-:W-:-:S02]  /*0c00*/  SHF.R.S32.HI R4, RZ, 0x1f, R4 ;  /* 0x0000001fff047819 */ /* 0x000fc40000011404 */
[-C--:B------:R-:W-:Y:S02]  /*0c10*/  LEA.HI R5, R3, R198.reuse, RZ, 0x7 ;  /* 0x000000c603057211 */ /* 0x080fe400078f38ff */
[----:B------:R-:W-:Y:S02]  /*0c20*/  LOP3.LUT R2, R2, 0x1ffffffe, RZ, 0xc0, !PT ;  /* 0x1ffffffe02027812 */ /* 0x000fe400078ec0ff */
[----:B------:R-:W-:Y:S02]  /*0c30*/  LEA.HI R4, R4, R13, RZ, 0x2 ;  /* 0x0000000d04047211 */ /* 0x000fe400078f10ff */
[----:B------:R-:W-:Y:S01]  /*0c40*/  SHF.R.S32.HI R0, RZ, 0x1f, R9 ;  /* 0x0000001fff007819 */ /* 0x000fe20000011409 */
[----:B------:R-:W-:Y:S01]  /*0c50*/  IMAD.IADD R11, R11, 0x1, -R2 ;  /* 0x000000010b0b7824 */ /* 0x000fe200078e0a02 */
[----:B------:R-:W-:Y:S02]  /*0c60*/  SHF.R.S32.HI R196, RZ, 0x7, R5 ;  /* 0x00000007ffc47819 */ /* 0x000fe40000011405 */
[----:B------:R-:W-:Y:S01]  /*0c70*/  LOP3.LUT R4, R4, 0x3ffffc, RZ, 0xc0, !PT ;  /* 0x003ffffc04047812 */ /* 0x000fe200078ec0ff */
[----:B------:R-:W-:Y:S01]  /*0c80*/  IMAD.SHL.U32 R11, R11, 0x8, RZ ;  /* 0x000000080b0b7824 */ /* 0x000fe200078e00ff */
        /* <DEDUP_REMOVED lines=8> */
[----:B------:R-:W-:Y:S01]  /*0d10*/  LEA R12, R6, R15, 0x4 ;  /* 0x0000000f060c7211 */ /* 0x000fe200078e20ff */
[----:B------:R-:W-:Y:S01]  /*0d20*/  IMAD.IADD R6, R9, 0x1, -R4 ;  /* 0x0000000109067824 */ /* 0x000fe200078e0a04 */
[----:B------:R-:W-:-:S02]  /*0d30*/  LOP3.LUT R10, R8, 0x7ffffe00, RZ, 0xc0, !PT ;  /* 0x7ffffe00080a7812 */ /* 0x000fc400078ec0ff */
[----:B------:R-:W-:Y:S01]  /*0d40*/  SHF.R.S32.HI R0, RZ, 0x1f, R7 ;  /* 0x0000001fff007819 */ /* 0x000fe20000011407 */
[C---:B------:R-:W-:Y:S01]  /*0d50*/  IMAD.SHL.U32 R8, R6.reuse, 0x40, RZ ;  /* 0x0000004006087824 */ /* 0x040fe200078e00ff */
[----:B------:R-:W-:Y:S01]  /*0d60*/  R2P PR, R6, 0x6 ;  /* 0x0000000606007804 */ /* 0x000fe20000000000 */
[--C-:B------:R-:W-:Y:S01]  /*0d70*/  IMAD.U32 R197, R12, 0x40, R11.reuse ;  /* 0x000000400cc57824 */ /* 0x100fe200078e000b */
[----:B------:R-:W-:Y:S01]  /*0d80*/  LEA.HI R2, R0, R7, RZ, 0x2 ;  /* 0x0000000700027211 */ /* 0x000fe200078f10ff */
[----:B------:R-:W-:Y:S01]  /*0d90*/  IMAD R10, R13, 0x400, R10 ;  /* 0x000004000d0a7824 */ /* 0x000fe200078e020a */
[----:B------:R-:W-:Y:S02]  /*0da0*/  LOP3.LUT R8, R8, 0x1c0, RZ, 0xc0, !PT ;  /* 0x000001c008087812 */ /* 0x000fe400078ec0ff */
[----:B------:R-:W-:Y:S02]  /*0db0*/  SHF.R.S32.HI R4, RZ, 0x2, R2 ;  /* 0x00000002ff047819 */ /* 0x000fe40000011402 */
[----:B------:R-:W-:-:S02]  /*0dc0*/  LOP3.LUT R11, R8, 0x8, R11, 0xf8, !PT ;  /* 0x00000008080b7812 */ /* 0x000fc400078ef80b */
[----:B------:R-:W-:Y:S02]  /*0dd0*/  SHF.R.U32.HI R8, RZ, 0x3, R8 ;  /* 0x00000003ff087819 */ /* 0x000fe40000011608 */
[----:B------:R-:W-:Y:S02]  /*0de0*/  SHF.R.S32.HI R9, RZ, 0x1f, R2 ;  /* 0x0000001fff097819 */ /* 0x000fe40000011402 */
[----:B------:R-:W-:Y:S02]  /*0df0*/  LOP3.LUT R11, R11, R8, RZ, 0x3c, !PT ;  /* 0x000000080b0b7212 */ /* 0x000fe400078e3cff */
[----:B------:R-:W-:Y:S02]  /*0e00*/  LOP3.LUT R2, R2, 0x7ffffffc, RZ, 0xc0, !PT ;  /* 0x7ffffffc02027812 */ /* 0x000fe400078ec0ff */
[----:B------:R-:W-:Y:S01]  /*0e10*/  LEA.HI R9, R9, R4, RZ, 0x3 ;  /* 0x0000000409097211 */ /* 0x000fe200078f18ff */
[----:B------:R-:W-:Y:S01]  /*0e20*/  IMAD.IADD R10, R10, 0x1, R11 ;  /* 0x000000010a0a7824 */ /* 0x000fe200078e020b */
[----:B------:R-:W-:Y:S01]  /*0e30*/  LEA.HI R5, R5, R196, RZ, 0x1 ;  /* 0x000000c405057211 */ /* 0x000fe200078f08ff */
[----:B------:R-:W-:Y:S01]  /*0e40*/  IMAD.IADD R22, R7, 0x1, -R2 ;  /* 0x0000000107167824 */ /* 0x000fe200078e0a02 */
[----:B------:R-:W-:Y:S01]  /*0e50*/  LEA.HI R0, R0, R7, RZ, 0x5 ;  /* 0x0000000700007211 */ /* 0x000fe200078f28ff */
[----:B------:R-:W-:Y:S01]  /*0e60*/  IMAD R189, R10, 0x2, R17 ;  /* 0x000000020abd7824 */ /* 0x000fe200078e0211 */
[----:B------:R-:W-:Y:S01]  /*0e70*/  LOP3.LUT R9, R9, 0xfffffff8, RZ, 0xc0, !PT ;  /* 0xfffffff809097812 */ /* 0x000fe200078ec0ff */
[----:B------:R-:W-:Y:S01]  /*0e80*/  IMAD.MOV.U32 R2, RZ, RZ, RZ ;  /* 0x000000ffff027224 */ /* 0x000fe200078e00ff */
        /* <DEDUP_REMOVED lines=8> */
[----:B------:R-:W-:Y:S01]  /*0f10*/  SHF.R.S32.HI R194, RZ, 0x3, R3 ;  /* 0x00000003ffc27819 */ /* 0x000fe20000011403 */
[----:B------:R-:W-:-:S02]  /*0f20*/  IMAD.IADD R5, R196, 0x1, -R5 ;  /* 0x00000001c4057824 */ /* 0x000fc400078e0a05 */
[C---:B------:R-:W-:Y:S01]  /*0f30*/  @P2 VIADD R190, R192.reuse, 0xffffffc0 ;  /* 0xffffffc0c0be2836 */ /* 0x040fe20000000000 */
[----:B------:R-:W-:Y:S01]  /*0f40*/  IADD3 R192, R192, R191, RZ ;  /* 0x000000bfc0c07210 */ /* 0x000fe20007ffe0ff */
[----:B------:R-:W-:Y:S02]  /*0f50*/  IMAD R18, R0, 0x10, R9 ;  /* 0x0000001000127824 */ /* 0x000fe400078e0209 */
[----:B------:R-:W-:Y:S02]  /*0f60*/  IMAD.SHL.U32 R23, R7, 0x8, RZ ;  /* 0x0000000807177824 */ /* 0x000fe400078e00ff */
[----:B------:R-:W-:Y:S02]  /*0f70*/  IMAD.SHL.U32 R188, R5, 0x100, RZ ;  /* 0x0000010005bc7824 */ /* 0x000fe400078e00ff */
[----:B------:R-:W-:Y:S02]  /*0f80*/  IMAD.SHL.U32 R22, R22, 0x2, RZ ;  /* 0x0000000216167824 */ /* 0x000fe400078e00ff */
[----:B------:R-:W-:-:S07]  /*0f90*/  IMAD.IADD R191, R191, 0x1, R190 ;  /* 0x00000001bfbf7824 */ /* 0x000fce00078e02be */
.L_x_6705:
[----:B0-----:R-:W0:Y:S01]  /*0fa0*/  LDC.64 R4, c[0x0][0xd60] ;  /* 0x00035800ff047b82 */ /* 0x001e220000000a00 */
[----:B------:R-:W-:Y:S01]  /*0fb0*/  ULDC.64 UR10, c[0x0][0x208] ;  /* 0x00008200000a7ab9 */ /* 0x000fe20000000a00 */
[----:B------:R-:W-:Y:S01]  /*0fc0*/  ULDC.64 UR6, c[0x0][0xb20] ;  /* 0x0002c80000067ab9 */ /* 0x000fe20000000a00 */
[----:B------:R-:W-:-:S05]  /*0fd0*/  ULDC.64 UR8, c[0x0][0xb10] ;  /* 0x0002c40000087ab9 */ /* 0x000fca0000000a00 */
[----:B-1----:R-:W1:Y:S08]  /*0fe0*/  LDC.64 R8, c[0x0][0x3f8] ;  /* 0x0000fe00ff087b82 */ /* 0x002e700000000a00 */
[----:B--2---:R-:W2:Y:S01]  /*0ff0*/  LDC R184, c[0x0][0x288] ;  /* 0x0000a200ffb87b82 */ /* 0x004ea20000000800 */
[----:B0-----:R-:W-:-:S07]  /*1000*/  IMAD.WIDE R4, R187, 0x4, R4 ;  /* 0x00000004bb047825 */ /* 0x001fce00078e0204 */
[----:B------:R-:W0:Y:S01]  /*1010*/  LDC R0, c[0x0][0x404] ;  /* 0x00010100ff007b82 */ /* 0x000e220000000800 */
[----:B---3--:R-:W3:Y:S01]  /*1020*/  LDG.E R4, desc[UR10][R4.64] ;  /* 0x0000000a04047981 */ /* 0x008ee2000c1e1900 */
[----:B------:R-:W-:Y:S01]  /*1030*/  UISETP.NE.U32.AND UP0, UPT, UR6, URZ, UPT ;  /* 0x0000003f0600728c */ /* 0x000fe2000bf05070 */
[----:B------:R-:W-:Y:S01]  /*1040*/  IMAD.MOV.U32 R3, RZ, RZ, RZ ;  /* 0x000000ffff037224 */ /* 0x000fe200078e00ff */
[----:B------:R-:W-:-:S04]  /*1050*/  UISETP.NE.U32.AND UP1, UPT, UR8, URZ, UPT ;  /* 0x0000003f0800728c */ /* 0x000fc8000bf25070 */
[----:B------:R-:W4:Y:S01]  /*1060*/  LDC R11, c[0x0][0x2e0] ;  /* 0x0000b800ff0b7b82 */ /* 0x000f220000000800 */
[----:B------:R-:W-:Y:S02]  /*1070*/  UISETP.NE.AND.EX UP0, UPT, UR7, URZ, UPT, UP0 ;  /* 0x0000003f0700728c */ /* 0x000fe4000bf05300 */
[----:B------:R-:W-:-:S04]  /*1080*/  UISETP.NE.AND.EX UP1, UPT, UR9, URZ, UPT, UP1 ;  /* 0x0000003f0900728c */ /* 0x000fc8000bf25310 */
[----:B------:R-:W-:Y:S02]  /*1090*/  PLOP3.LUT P0, PT, PT, PT, UP0, 0x80, 0x0 ;  /* 0x000000000000781c */ /* 0x000fe40003f0f008 */
[----:B------:R-:W-:Y:S01]  /*10a0*/  PLOP3.LUT P2, PT, PT, PT, UP1, 0x80, 0x0 ;  /* 0x000000000000781c */ /* 0x000fe20003f4f018 */
[----:B------:R-:W-:Y:S01]  /*10b0*/  UMOV UR37, UR5 ;  /* 0x0000000500257c82 */ /* 0x000fe20008000000 */
[----:B---3--:R-:W-:-:S13]  /*10c0*/  R2UR UR39, R4 ;  /* 0x00000000042772ca */ /* 0x008fda00000e0000 */
[----:B------:R-:W-:Y:S02]  /*10d0*/  USHF.R.S32.HI UR38, URZ, 0x1f, UR39 ;  /* 0x0000001f3f267899 */ /* 0x000fe40008011427 */
[----:B------:R-:W-:-:S04]  /*10e0*/  @UP0 ULEA UR6, UP2, UR39, UR6, 0x2 ;  /* 0x0000000627060291 */ /* 0x000fc8000f84103f */
[----:B------:R-:W-:Y:S02]  /*10f0*/  @UP0 ULEA.HI.X UR7, UR39, UR7, UR38, 0x2, UP2 ;  /* 0x0000000727070291 */ /* 0x000fe400090f1426 */
[----:B------:R-:W-:Y:S01]  /*1100*/  @UP1 ULEA UR8, UP0, UR39, UR8, 0x2 ;  /* 0x0000000827081291 */ /* 0x000fe2000f80103f */
[----:B------:R-:W-:-:S03]  /*1110*/  IMAD.U32 R4, RZ, RZ, UR6 ;  /* 0x00000006ff047e24 */ /* 0x000fc6000f8e00ff */
[----:B------:R-:W-:Y:S01]  /*1120*/  IMAD.U32 R5, RZ, RZ, UR7 ;  /* 0x00000007ff057e24 */ /* 0x000fe2000f8e00ff */
[----:B------:R-:W-:Y:S01]  /*1130*/  @UP1 ULEA.HI.X UR9, UR39, UR9, UR38, 0x2, UP0 ;  /* 0x0000000927091291 */ /* 0x000fe200080f1426 */
[----:B------:R-:W-:Y:S01]  /*1140*/  IMAD.U32 R6, RZ, RZ, UR8 ;  /* 0x00000008ff067e24 */ /* 0x000fe2000f8e00ff */
[----:B------:R-:W-:Y:S02]  /*1150*/  ULDC.64 UR6, c[0x0][0xb18] ;  /* 0x0002c60000067ab9 */ /* 0x000fe40000000a00 */
[----:B------:R3:W5:Y:S01]  /*1160*/  @P0 LDG.E R3, desc[UR10][R4.64] ;  /* 0x0000000a04030981 */ /* 0x000762000c1e1900 */
[----:B-1----:R-:W-:Y:S01]  /*1170*/  ISETP.NE.U32.AND P0, PT, R8, RZ, PT ;  /* 0x000000ff0800720c */ /* 0x002fe20003f05070 */
[----:B------:R-:W-:Y:S01]  /*1180*/  IMAD.U32 R7, RZ, RZ, UR9 ;  /* 0x00000009ff077e24 */ /* 0x000fe2000f8e00ff */
[----:B------:R-:W-:Y:S02]  /*1190*/  ISETP.NE.U32.AND P1, PT, RZ, UR6, PT ;  /* 0x00000006ff007c0c */ /* 0x000fe4000bf25070 */
[----:B------:R-:W-:-:S02]  /*11a0*/  ISETP.NE.AND.EX P0, PT, R9, RZ, PT, P0 ;  /* 0x000000ff0900720c */ /* 0x000fc40003f05300 */
[----:B--2---:R3:W5:Y:S01]  /*11b0*/  @P2 LDG.E R184, desc[UR10][R6.64] ;  /* 0x0000000a06b82981 */ /* 0x004762000c1e1900 */
[----:B------:R-:W-:Y:S02]  /*11c0*/  ISETP.NE.AND.EX P1, PT, RZ, UR7, PT, P1 ;  /* 0x00000007ff007c0c */ /* 0x000fe4000bf25310 */
[----:B0-----:R-:W-:Y:S01]  /*11d0*/  SEL R0, R0, 0x1, P0 ;  /* 0x0000000100007807 */ /* 0x001fe20000000000 */
[----:B----4-:R-:W-:Y:S10]  /*11e0*/  @P2 BRA `(.L_x_6655) ;  /* 0x0000000000302947 */ /* 0x010ff40003800000 */
[----:B------:R-:W-:Y:S02]  /*11f0*/  ULDC.64 UR4, c[0x0][0xaf8] ;  /* 0x0002be0000047ab9 */ /* 0x000fe40000000a00 */
[----:B------:R-:W-:-:S04]  /*1200*/  ISETP.NE.U32.AND P0, PT, RZ, UR4, PT ;  /* 0x00000004ff007c0c */ /* 0x000fc8000bf05070 */
[----:B------:R-:W-:-:S13]  /*1210*/  ISETP.NE.AND.EX P0, PT, RZ, UR5, PT, P0 ;  /* 0x00000005ff007c0c */ /* 0x000fda000bf05300 */
[----:B------:R-:W-:Y:S05]  /*1220*/  @!P0 BRA `(.L_x_6655) ;  /* 0x0000000000208947 */ /* 0x000fea0003800000 */
[----:B------:R-:W-:Y:S01]  /*1230*/  ULDC.64 UR4, c[0x0][0xaf8] ;  /* 0x0002be0000047ab9 */ /* 0x000fe20000000a00 */
[----:B------:R-:W-:Y:S01]  /*1240*/  ULDC.64 UR8, c[0x0][0x208] ;  /* 0x0000820000087ab9 */ /* 0x000fe20000000a00 */
[----:B------:R-:W-:-:S06]  /*1250*/  UIMAD.WIDE UR4, UR39, 0x4, UR4 ;  /* 0x00000004270478a5 */ /* 0x000fcc000f8e0204 */
[----:B---3--:R-:W-:Y:S02]  /*1260*/  IMAD.U32 R4, RZ, RZ, UR4 ;  /* 0x00000004ff047e24 */ /* 0x008fe4000f8e00ff */
[----:B------:R-:W-:-:S05]  /*1270*/  IMAD.U32 R5, RZ, RZ, UR5 ;  /* 0x00000005ff057e24 */ /* 0x000fca000f8e00ff */
[----:B-----5:R-:W2:Y:S04]  /*1280*/  LDG.E R184, desc[UR8][R4.64] ;  /* 0x0000000804b87981 */ /* 0x020ea8000c1e1900 */
[----:B------:R-:W2:Y:S02]  /*1290*/  LDG.E R7, desc[UR8][R4.64+0x4] ;  /* 0x0000040804077981 */ /* 0x000ea4000c1e1900 */
[----:B--2---:R-:W-:-:S07]  /*12a0*/  IMAD.IADD R184, R7, 0x1, -R184 ;  /* 0x0000000107b87824 */ /* 0x004fce00078e0ab8 */
.L_x_6655:
[----:B------:R-:W-:Y:S02]  /*12b0*/  IMAD R186, R0, R11, RZ ;  /* 0x0000000b00ba7224 */ /* 0x000fe400078e02ff */
[----:B------:R-:W-:Y:S01]  /*12c0*/  IMAD.MOV.U32 R193, RZ, RZ, R185 ;  /* 0x000000ffffc17224 */ /* 0x000fe200078e00b9 */
[----:B------:R-:W-:Y:S06]  /*12d0*/  @!P1 BRA `(.L_x_6656) ;  /* 0x00000000001c9947 */ /* 0x000fec0003800000 */
[----:B------:R-:W-:Y:S01]  /*12e0*/  ULEA UR4, UP0, UR39, UR6, 0x2 ;  /* 0x0000000627047291 */ /* 0x000fe2000f80103f */
[----:B------:R-:W-:-:S03]  /*12f0*/  ULDC.64 UR8, c[0x0][0x208] ;  /* 0x0000820000087ab9 */ /* 0x000fc60000000a00 */
[----:B------:R-:W-:Y:S02]  /*1300*/  ULEA.HI.X UR5, UR39, UR7, UR38, 0x2, UP0 ;  /* 0x0000000727057291 */ /* 0x000fe400080f1426 */
[----:B---3--:R-:W-:-:S04]  /*1310*/  MOV R4, UR4 ;  /* 0x0000000400047c02 */ /* 0x008fc80008000f00 */
[----:B------:R-:W-:-:S05]  /*1320*/  IMAD.U32 R5, RZ, RZ, UR5 ;  /* 0x00000005ff057e24 */ /* 0x000fca000f8e00ff */
[----:B------:R0:W5:Y:S01]  /*1330*/  LDG.E R186, desc[UR8][R4.64] ;  /* 0x0000000804ba7981 */ /* 0x000162000c1e1900 */
[----:B------:R-:W-:Y:S05]  /*1340*/  BRA `(.L_x_6657) ;  /* 0x0000000000307947 */ /* 0x000fea0003800000 */
.L_x_6656:
        /* <DEDUP_REMOVED lines=9> */
[----:B------:R-:W2:Y:S04]  /*13e0*/  LDG.E R186, desc[UR6][R4.64] ;  /* 0x0000000604ba7981 */ /* 0x000ea8000c1e1900 */
[----:B------:R-:W2:Y:S02]  /*13f0*/  LDG.E R7, desc[UR6][R4.64+0x4] ;  /* 0x0000040604077981 */ /* 0x000ea4000c1e1900 */
[----:B--2---:R-:W-:-:S07]  /*1400*/  IMAD.IADD R186, R7, 0x1, -R186 ;  /* 0x0000000107ba7824 */ /* 0x004fce00078e0aba */
.L_x_6657:
[----:B-----5:R-:W-:Y:S01]  /*1410*/  IMAD.IADD R186, R186, 0x1, -R3 ;  /* 0x00000001baba7824 */ /* 0x020fe200078e0a03 */
[----:B------:R-:W-:Y:S01]  /*1420*/  UISETP.NE.AND UP0, UPT, UR41, 0x1, UPT ;  /* 0x000000012900788c */ /* 0x000fe2000bf05270 */
[----:B------:R-:W-:Y:S02]  /*1430*/  LEA R3, R185, 0x7f, 0x6 ;  /* 0x0000007fb9037811 */ /* 0x000fe400078e30ff */
[----:B------:R-:W-:Y:S01]  /*1440*/  CS2R R150, SRZ ;  /* 0x0000000000967805 */ /* 0x000fe2000001ff00 */
[C---:B------:R-:W-:Y:S01]  /*1450*/  VIADD R0, R186.reuse, 0x3f ;  /* 0x0000003fba007836 */ /* 0x040fe20000000000 */
[----:B------:R-:W-:Y:S02]  /*1460*/  CS2R R148, SRZ ;  /* 0x0000000000947805 */ /* 0x000fe4000001ff00 */
[----:B0--3--:R-:W-:Y:S02]  /*1470*/  IADD3 R4, R186, R3, -R184 ;  /* 0x00000003ba047210 */ /* 0x009fe40007ffe8b8 */
[----:B------:R-:W-:-:S02]  /*1480*/  CS2R R146, SRZ ;  /* 0x0000000000927805 */ /* 0x000fc4000001ff00 */
[----:B------:R-:W-:Y:S02]  /*1490*/  PLOP3.LUT P0, PT, PT, PT, UP0, 0x80, 0x0 ;  /* 0x000000000000781c */ /* 0x000fe40003f0f008 */
[----:B------:R-:W-:Y:S02]  /*14a0*/  CS2R R144, SRZ ;  /* 0x0000000000907805 */ /* 0x000fe4000001ff00 */
[----:B------:R-:W-:Y:S02]  /*14b0*/  SHF.R.S32.HI R3, RZ, 0x1f, R0 ;  /* 0x0000001fff037819 */ /* 0x000fe40000011400 */
[----:B------:R-:W-:Y:S02]  /*14c0*/  CS2R R142, SRZ ;  /* 0x00000000008e7805 */ /* 0x000fe4000001ff00 */
[----:B------:R-:W-:Y:S02]  /*14d0*/  SHF.R.S32.HI R5, RZ, 0x1f, R4 ;  /* 0x0000001fff057819 */ /* 0x000fe40000011404 */
[----:B------:R-:W-:-:S02]  /*14e0*/  CS2R R140, SRZ ;  /* 0x00000000008c7805 */ /* 0x000fc4000001ff00 */
[----:B------:R-:W-:Y:S01]  /*14f0*/  LEA.HI R3, R3, R0, RZ, 0x6 ;  /* 0x0000000003037211 */ /* 0x000fe200078f30ff */
[----:B------:R-:W-:Y:S01]  /*1500*/  IMAD.MOV.U32 R0, RZ, RZ, RZ ;  /* 0x000000ffff007224 */ /* 0x000fe200078e00ff */
[----:B------:R-:W-:Y:S02]  /*1510*/  LEA.HI R5, R5, R4, RZ, 0x6 ;  /* 0x0000000405057211 */ /* 0x000fe400078f30ff */
[----:B------:R-:W-:Y:S02]  /*1520*/  CS2R R138, SRZ ;  /* 0x00000000008a7805 */ /* 0x000fe4000001ff00 */
[----:B------:R-:W-:Y:S01]  /*1530*/  SHF.R.S32.HI R168, RZ, 0x6, R3 ;  /* 0x00000006ffa87819 */ /* 0x000fe20000011403 */
[----:B------:R-:W-:Y:S01]  /*1540*/  IMAD.MOV.U32 R3, RZ, RZ, RZ ;  /* 0x000000ffff037224 */ /* 0x000fe200078e00ff */
[----:B------:R-:W-:Y:S02]  /*1550*/  SHF.R.S32.HI R5, RZ, 0x6, R5 ;  /* 0x00000006ff057819 */ /* 0x000fe40000011405 */
[----:B------:R-:W-:-:S02]  /*1560*/  CS2R R136, SRZ ;  /* 0x0000000000887805 */ /* 0x000fc4000001ff00 */
[----:B------:R-:W-:Y:S02]  /*1570*/  CS2R R134, SRZ ;  /* 0x0000000000867805 */ /* 0x000fe4000001ff00 */
[----:B------:R-:W-:Y:S02]  /*1580*/  CS2R R132, SRZ ;  /* 0x0000000000847805 */ /* 0x000fe4000001ff00 */
[----:B------:R-:W-:Y:S02]  /*1590*/  VIMNMX R168, R168, R5, PT ;  /* 0x00000005a8a87248 */ /* 0x000fe40003fe0100 */
        /* <DEDUP_REMOVED lines=55> */
[----:B------:R-:W-:Y:S01]  /*1910*/  CS2R R26, SRZ ;  /* 0x00000000001a7805 */ /* 0x000fe2000001ff00 */
[----:B------:R-:W-:Y:S01]  /*1920*/  IMAD.MOV.U32 R172, RZ, RZ, RZ ;  /* 0x000000ffffac7224 */ /* 0x000fe200078e00ff */
[----:B------:R-:W-:Y:S06]  /*1930*/  @!P0 BRA `(.L_x_6658) ;  /* 0x0000001400e88947 */ /* 0x000fec0003800000 */
        /* <DEDUP_REMOVED lines=13> */
[----:B------:R-:W-:Y:S01]  /*1a10*/  UMOV UR7, 0x40000040 ;  /* 0x4000004000077882 */ /* 0x000fe20000000000 */
[----:B------:R-:W1:Y:S01]  /*1a20*/  S2R R20, SR_TID.X ;  /* 0x0000000000147919 */ /* 0x000e620000002100 */
[----:B0-----:R-:W-:-:S04]  /*1a30*/  LEA.HI R5, R4, R4, RZ, 0x1 ;  /* 0x0000000404057211 */ /* 0x001fc800078f08ff */
[----:B------:R-:W-:Y:S01]  /*1a40*/  LOP3.LUT R5, R5, 0x1fffe, RZ, 0xc0, !PT ;  /* 0x0001fffe05057812 */ /* 0x000fe200078ec0ff */
[----:B------:R-:W-:-:S04]  /*1a50*/  WARPGROUP.ARRIVE ;  /* 0x00000000000079c5 */ /* 0x000fc80000000000 */
        /* <DEDUP_REMOVED lines=10> */
[----:B------:R-:W-:Y:S01]  /*1b00*/  VIADD R8, R5, 0x2 ;  /* 0x0000000205087836 */ /* 0x000fe20000000000 */
[----:B------:R-:W-:-:S02]  /*1b10*/  LOP3.LUT R7, R4, 0x2000000, RZ, 0xfc, !PT ;  /* 0x0200000004077812 */ /* 0x000fc400078efcff */
[----:B-1----:R-:W-:Y:S02]  /*1b20*/  LOP3.LUT R20, R20, 0x7f, RZ, 0xc0, !PT ;  /* 0x0000007f14147812 */ /* 0x002fe400078ec0ff */
[----:B------:R-:W-:Y:S01]  /*1b30*/  R2UR UR12, R8 ;  /* 0x00000000080c72ca */ /* 0x000fe200000e0000 */
[----:B------:R-:W-:Y:S01]  /*1b40*/  IMAD R4, R2, 0x1000, R7 ;  /* 0x0000100002047824 */ /* 0x000fe200078e0207 */
[C---:B------:R-:W-:Y:S01]  /*1b50*/  IADD3 R8, R5.reuse, 0x4, RZ ;  /* 0x0000000405087810 */ /* 0x040fe20007ffe0ff */
[----:B------:R-:W-:Y:S01]  /*1b60*/  VIADD R5, R5, 0x6 ;  /* 0x0000000605057836 */ /* 0x000fe20000000000 */
[----:B------:R-:W-:Y:S01]  /*1b70*/  ISETP.NE.AND P1, PT, R20, RZ, PT ;  /* 0x000000ff1400720c */ /* 0x000fe20003f25270 */
[C---:B------:R-:W-:Y:S01]  /*1b80*/  VIADD R6, R4.reuse, 0x80 ;  /* 0x0000008004067836 */ /* 0x040fe20000000000 */
[----:B------:R-:W-:Y:S02]  /*1b90*/  R2UR UR10, R4 ;  /* 0x00000000040a72ca */ /* 0x000fe400000e0000 */
[----:B------:R-:W-:-:S02]  /*1ba0*/  R2UR UR16, R8 ;  /* 0x00000000081072ca */ /* 0x000fc400000e0000 */
[----:B------:R-:W-:Y:S01]  /*1bb0*/  R2UR UR14, R6 ;  /* 0x00000000060e72ca */ /* 0x000fe200000e0000 */
[C---:B------:R-:W-:Y:S01]  /*1bc0*/  VIADD R6, R4.reuse, 0x100 ;  /* 0x0000010004067836 */ /* 0x040fe20000000000 */
[----:B------:R-:W-:Y:S01]  /*1bd0*/  R2UR UR4, R5 ;  /* 0x00000000050472ca */ /* 0x000fe200000e0000 */
[----:B------:R-:W-:-:S03]  /*1be0*/  VIADD R4, R4, 0x180 ;  /* 0x0000018004047836 */ /* 0x000fc60000000000 */
[----:B------:R-:W-:Y:S02]  /*1bf0*/  R2UR UR18, R6 ;  /* 0x00000000061272ca */ /* 0x000fe400000e0000 */
[----:B------:R-:W-:Y:S01]  /*1c00*/  R2UR UR6, R4 ;  /* 0x00000000040672ca */ /* 0x000fe200000e0000 */
[----:B------:R-:W-:Y:S01]  /*1c10*/  HGMMA.64x256x16.F32 R24, gdesc[UR8].tnspB, RZ, !UPT, gsb0 ;  /* 0x43e00000081879f0 */ /* 0x000fe2000c0008ff */
[----:B------:R-:W-:-:S04]  /*1c20*/  @!P1 IMAD R4, R2, 0x8, R17 ;  /* 0x0000000802049824 */ /* 0x000fc800078e0211 */
[----:B------:R-:W-:-:S05]  /*1c30*/  @!P1 VIADD R4, R4, 0x38860 ;  /* 0x0003886004049836 */ /* 0x000fca0000000000 */
[----:B------:R-:W-:Y:S01]  /*1c40*/  @!P1 PRMT R4, RZ, 0x654, R4 ;  /* 0x00000654ff049816 */ /* 0x000fe20000000004 */
[----:B------:R-:W-:Y:S02]  /*1c50*/  WARPGROUP.DEPBAR.LE gsb0, 0x0 ;  /* 0x00008000000079c5 */ /* 0x000fe40000010000 */
[----:B------:R-:W-:-:S15]  /*1c60*/  WARPGROUP.ARRIVE ;  /* 0x00000000000079c5 */ /* 0x000fde0000000000 */
        /* <DEDUP_REMOVED lines=14> */
.L_x_6661:
[----:B------:R-:W-:Y:S01]  /*1d50*/  BAR.SYNC.DEFER_BLOCKING 0xe, 0x100 ;  /* 0x0384000000007b1d */ /* 0x000fe20000010000 */
[----:B01----:R-:W-:Y:S01]  /*1d60*/  IMAD R4, R2, 0x40, R18 ;  /* 0x0000004002047824 */ /* 0x003fe200078e0212 */
[----:B------:R-:W-:Y:S01]  /*1d70*/  ISETP.GT.AND P2, PT, R168, RZ, PT ;  /* 0x000000ffa800720c */ /* 0x000fe20003f44270 */
[----:B------:R-:W-:Y:S02]  /*1d80*/  VIADD R2, R2, 0x1 ;  /* 0x0000000102027836 */ /* 0x000fe40000000000 */
[----:B------:R-:W-:Y:S01]  /*1d90*/  IMAD R4, R4, 0x4, R17 ;  /* 0x0000000404047824 */ /* 0x000fe200078e0211 */
[----:B------:R-:W-:Y:S01]  /*1da0*/  UMOV UR11, 0x40000040 ;  /* 0x40000040000b7882 */ /* 0x000fe20000000000 */
[----:B------:R-:W-:Y:S01]  /*1db0*/  UMOV UR15, 0x40000040 ;  /* 0x40000040000f7882 */ /* 0x000fe20000000000 */
[----:B------:R-:W-:Y:S01]  /*1dc0*/  ISETP.NE.AND P0, PT, R2, 0x2, PT ;  /* 0x000000020200780c */ /* 0x000fe20003f05270 */
[----:B------:R-:W-:Y:S01]  /*1dd0*/  UMOV UR19, 0x40000040 ;  /* 0x4000004000137882 */ /* 0x000fe20000000000 */
[----:B------:R-:W-:Y:S01]  /*1de0*/  UMOV UR7, 0x40000040 ;  /* 0x4000004000077882 */ /* 0x000fe20000000000 */
[----:B------:R-:W-:Y:S01]  /*1df0*/  VIADD R168, R168, 0xffffffff ;  /* 0xffffffffa8a87836 */ /* 0x000fe20000000000 */
[----:B------:R-:W-:Y:S01]  /*1e00*/  SEL R2, R2, RZ, P0 ;  /* 0x000000ff02027207 */ /* 0x000fe20000000000 */
[----:B------:R-:W0:Y:S04]  /*1e10*/  LDS R5, [R4+0x38400] ;  /* 0x0384000004057984 */ /* 0x000e280000000800 */
[----:B------:R1:W2:Y:S02]  /*1e20*/  LDS R6, [R4+0x38420] ;  /* 0x0384200004067984 */ /* 0x0002a40000000800 */
[----:B-1----:R-:W-:-:S05]  /*1e30*/  IMAD R4, R2, 0x1000, R7 ;  /* 0x0000100002047824 */ /* 0x002fca00078e0207 */
[----:B------:R-:W-:Y:S01]  /*1e40*/  R2UR UR10, R4 ;  /* 0x00000000040a72ca */ /* 0x000fe200000e0000 */
        /* <DEDUP_REMOVED lines=128> */
[----:B------:R-:W-:-:S04]  /*2650*/  IADD3 R5, R4, 0x80, RZ ;  /* 0x0000008004057810 */ /* 0x000fc80007ffe0ff */
[----:B------:R-:W-:Y:S01]  /*2660*/  R2UR UR14, R5 ;  /* 0x00000000050e72ca */ /* 0x000fe200000e0000 */
[----:B------:R-:W-:Y:S01]  /*2670*/  WARPGROUP.ARRIVE ;  /* 0x00000000000079c5 */ /* 0x000fe20000000000 */
[C---:B------:R-:W-:Y:S02]  /*2680*/  VIADD R5, R4.reuse, 0x100 ;  /* 0x0000010004057836 */ /* 0x040fe40000000000 */
[----:B------:R-:W-:-:S03]  /*2690*/  VIADD R4, R4, 0x180 ;  /* 0x0000018004047836 */ /* 0x000fc60000000000 */
[----:B------:R-:W-:Y:S01]  /*26a0*/  HGMMA.64x256x16.F32 R24, gdesc[UR8].tnspB, R24, gsb0 ;  /* 0x43e00000081879f0 */ /* 0x000fe20008000818 */
[----:B------:R-:W-:Y:S02]  /*26b0*/  R2UR UR18, R5 ;  /* 0x00000000051272ca */ /* 0x000fe400000e0000 */
[----:B------:R-:W-:Y:S01]  /*26c0*/  R2UR UR6, R4 ;  /* 0x00000000040672ca */ /* 0x000fe200000e0000 */
[----:B------:R-:W-:Y:S01]  /*26d0*/  @!P1 IMAD R4, R2, 0x8, R17 ;  /* 0x0000000802049824 */ /* 0x000fe200078e0211 */
[----:B------:R-:W-:-:S03]  /*26e0*/  SEL R5, RZ, 0x1, P0 ;  /* 0x00000001ff057807 */ /* 0x000fc60000000000 */
[----:B------:R-:W-:Y:S01]  /*26f0*/  @!P1 VIADD R4, R4, 0x38860 ;  /* 0x0003886004049836 */ /* 0x000fe20000000000 */
[----:B------:R-:W-:-:S04]  /*2700*/  LOP3.LUT R16, R16, R5, RZ, 0x3c, !PT ;  /* 0x0000000510107212 */ /* 0x000fc800078e3cff */
        /* <DEDUP_REMOVED lines=16> */
.L_x_6660:
[----:B------:R-:W-:Y:S01]  /*2810*/  BAR.SYNC.DEFER_BLOCKING 0xe, 0x100 ;  /* 0x0384000000007b1d */ /* 0x000fe20000010000 */
[C---:B01----:R-:W-:Y:S01]  /*2820*/  IMAD R4, R2.reuse, 0x40, R18 ;  /* 0x0000004002047824 */ /* 0x043fe200078e0212 */
[----:B------:R-:W-:Y:S01]  /*2830*/  PLOP3.LUT P0, PT, PT, PT, PT, 0x8, 0x0 ;  /* 0x000000000000781c */ /* 0x000fe20003f0e170 */
[----:B------:R-:W-:Y:S02]  /*2840*/  VIADD R2, R2, 0x1 ;  /* 0x0000000102027836 */ /* 0x000fe40000000000 */
[----:B------:R-:W-:-:S03]  /*2850*/  IMAD R17, R4, 0x4, R17 ;  /* 0x0000000404117824 */ /* 0x000fc600078e0211 */
[----:B------:R-:W-:-:S04]  /*2860*/  ISETP.NE.AND P1, PT, R2, 0x2, PT ;  /* 0x000000020200780c */ /* 0x000fc80003f25270 */
[----:B------:R-:W-:Y:S02]  /*2870*/  SEL R7, RZ, 0x1, P1 ;  /* 0x00000001ff077807 */ /* 0x000fe40000800000 */
[----:B------:R-:W-:Y:S02]  /*2880*/  SEL R2, R2, RZ, P1 ;  /* 0x000000ff02027207 */ /* 0x000fe40000800000 */
[----:B------:R-:W-:Y:S01]  /*2890*/  LOP3.LUT R16, R16, R7, RZ, 0x3c, !PT ;  /* 0x0000000710107212 */ /* 0x000fe200078e3cff */
        /* <DEDUP_REMOVED lines=132> */
.L_x_6658:
[----:B------:R-:W-:Y:S02]  /*30e0*/  ISETP.GE.AND P1, PT, R168, 0x1, PT ;  /* 0x00000001a800780c */ /* 0x000fe40003f26270 */
[----:B------:R-:W-:-:S11]  /*30f0*/  PLOP3.LUT P0, PT, PT, PT, PT, 0x80, 0x0 ;  /* 0x000000000000781c */ /* 0x000fd60003f0f070 */
[----:B------:R-:W-:Y:S05]  /*3100*/  @!P1 BRA `(.L_x_6659) ;  /* 0x0000009400d89947 */ /* 0x000fea0003800000 */
[----:B------:R-:W0:Y:S02]  /*3110*/  SHFL.IDX PT, R0, R196, RZ, 0x1f ;  /* 0x00001fffc4007589 */ /* 0x000e2400000e0000 */
        /* <DEDUP_REMOVED lines=27> */
.L_x_6662:
[----:B------:R-:W-:Y:S01]  /*32d0*/  ULEA.HI UR4, UR36, UR36, URZ, 0x1 ;  /* 0x0000002424047291 */ /* 0x000fe2000f8f083f */
[----:B------:R-:W-:-:S03]  /*32e0*/  IMAD.U32 R0, RZ, RZ, UR40 ;  /* 0x00000028ff007e24 */ /* 0x000fc6000f8e00ff */
[----:B------:R-:W-:Y:S02]  /*32f0*/  ULOP3.LUT UR4, UR4, 0xfffffffe, URZ, 0xc0, !UPT ;  /* 0xfffffffe04047892 */ /* 0x000fe4000f8ec03f */
[----:B------:R-:W-:Y:S02]  /*3300*/  ISETP.NE.AND P0, PT, R0, 0x3, PT ;  /* 0x000000030000780c */ /* 0x000fe40003f05270 */
[----:B------:R-:W-:-:S06]  /*3310*/  UIADD3 UR4, UR36, -UR4, URZ ;  /* 0x8000000424047290 */ /* 0x000fcc000fffe03f */
[----:B------:R-:W-:-:S04]  /*3320*/  MOV R4, UR4 ;  /* 0x0000000400047c02 */ /* 0x000fc80008000f00 */
[----:B------:R-:W-:-:S04]  /*3330*/  SHF.L.U32 R4, R4, 0x1f, RZ ;  /* 0x0000001f04047819 */ /* 0x000fc800000006ff */
[----:B------:R-:W0:Y:S02]  /*3340*/  SYNCS.PHASECHK.TRANS64.TRYWAIT P1, [R17+URZ+0x38800], R4 ;  /* 0x03880004110075a7 */ /* 0x000e24000802017f */
[----:B0-----:R-:W-:Y:S05]  /*3350*/  @!P1 BRA `(.L_x_6663) ;  /* 0x0000011400489947 */ /* 0x001fea0003800000 */
.L_x_6791:
[----:B------:R-:W-:Y:S05]  /*3360*/  @!P0 BRA `(.L_x_6664) ;  /* 0x0000000000048947 */ /* 0x000fea0003800000 */
[----:B------:R-:W-:Y:S01]  /*3370*/  BPT.TRAP 0x1 ;  /* 0x000000040000795c */ /* 0x000fe20000300000 */
.L_x_6664:
[----:B------:R-:W-:Y:S01]  /*3380*/  IMAD R6, R2, 0x8, R17 ;  /* 0x0000000802067824 */ /* 0x000fe200078e0211 */
[----:B------:R-:W-:-:S04]  /*3390*/  SHF.L.U32 R7, R16, 0x1f, RZ ;  /* 0x0000001f10077819 */ /* 0x000fc800000006ff */
[----:B------:R1:W2:Y:S01]  /*33a0*/  SYNCS.PHASECHK.TRANS64.TRYWAIT P1, [R6+URZ+0x38830], R7 ;  /* 0x03883007060075a7 */ /* 0x0002a2000802017f */
[----:B------:R-:W-:Y:S05]  /*33b0*/  @!P0 BRA `(.L_x_6665) ;  /* 0x0000000000048947 */ /* 0x000fea0003800000 */
[----:B------:R-:W-:Y:S01]  /*33c0*/  BPT.TRAP 0x1 ;  /* 0x000000040000795c */ /* 0x000fe20000300000 */
.L_x_6665:
[----:B------:R-:W-:-:S05]  /*33d0*/  VIADD R0, R17, 0x22400 ;  /* 0x0002240011007836 */ /* 0x000fca0000000000 */
[----:B------:R-:W-:-:S04]  /*33e0*/  SHF.R.U32.HI R0, RZ, 0x4, R0 ;  /* 0x00000004ff007819 */ /* 0x000fc80000011600 */
[----:B------:R-:W-:Y:S01]  /*33f0*/  LOP3.LUT R0, R0, 0x3fff, RZ, 0xc0, !PT ;  /* 0x00003fff00007812 */ /* 0x000fe200078ec0ff */
[----:B--2---:R-:W-:Y:S06]  /*3400*/  @P1 BRA `(.L_x_6666) ;  /* 0x0000000000081947 */ /* 0x004fec0003800000 */
[----:B------:R-:W2:Y:S02]  /*3410*/  SYNCS.PHASECHK.TRANS64.TRYWAIT P1, [R6+URZ+0x38830], R7 ;  /* 0x03883007060075a7 */ /* 0x000ea4000802017f */
[----:B--2---:R-:W-:Y:S05]  /*3420*/  @!P1 BRA `(.L_x_6667) ;  /* 0x0000011400289947 */ /* 0x004fea0003800000 */
.L_x_6666:
[----:B------:R-:W-:Y:S05]  /*3430*/  WARPSYNC.ALL ;  /* 0x0000000000007948 */ /* 0x000fea0003800000 */
[----:B------:R-:W-:Y:S01]  /*3440*/  LOP3.LUT R0, R0, 0x10000, RZ, 0xfc, !PT ;  /* 0x0001000000007812 */ /* 0x000fe200078efcff */
[----:B------:R-:W-:Y:S01]  /*3450*/  VIADD R3, R17, 0x20400 ;  /* 0x0002040011037836 */ /* 0x000fe20000000000 */
[----:B------:R-:W-:-:S03]  /*3460*/  WARPGROUP.ARRIVE ;  /* 0x00000000000079c5 */ /* 0x000fc60000000000 */
[----:B------:R-:W-:Y:S01]  /*3470*/  IMAD R5, R2, 0x200, R0 ;  /* 0x0000020002057824 */ /* 0x000fe200078e0200 */
[----:B------:R-:W-:Y:S01]  /*3480*/  UMOV UR11, 0x40000040 ;  /* 0x40000040000b7882 */ /* 0x000fe20000000000 */
[----:B------:R-:W-:Y:S01]  /*3490*/  UMOV UR9, 0x40000040 ;  /* 0x4000004000097882 */ /* 0x000fe20000000000 */
[----:B------:R-:W-:Y:S01]  /*34a0*/  SHF.R.U32.HI R3, RZ, 0x4, R3 ;  /* 0x00000004ff037819 */ /* 0x000fe20000011603 */
[----:B------:R-:W-:Y:S01]  /*34b0*/  UMOV UR15, 0x40000040 ;  /* 0x40000040000f7882 */ /* 0x000fe20000000000 */
[----:B------:R-:W-:Y:S01]  /*34c0*/  R2UR UR10, R5 ;  /* 0x00000000050a72ca */ /* 0x000fe200000e0000 */
[----:B------:R-:W-:Y:S01]  /*34d0*/  UMOV UR13, 0x40000040 ;  /* 0x40000040000d7882 */ /* 0x000fe20000000000 */
[----:B------:R-:W-:Y:S01]  /*34e0*/  LOP3.LUT R3, R3, 0x3fff, RZ, 0xc0, !PT ;  /* 0x00003fff03037812 */ /* 0x000fe200078ec0ff */
[----:B------:R-:W-:Y:S01]  /*34f0*/  UMOV UR19, 0x40000040 ;  /* 0x4000004000137882 */ /* 0x000fe20000000000 */
[----:B------:R-:W-:Y:S01]  /*3500*/  UMOV UR17, 0x40000040 ;  /* 0x4000004000117882 */ /* 0x000fe20000000000 */
[----:B------:R-:W-:Y:S01]  /*3510*/  UMOV UR23, 0x40000040 ;  /* 0x4000004000177882 */ /* 0x000fe20000000000 */
[----:B------:R-:W-:Y:S01]  /*3520*/  LOP3.LUT R3, R3, 0x10000, RZ, 0xfc, !PT ;  /* 0x0001000003037812 */ /* 0x000fe200078efcff */
[----:B------:R-:W-:-:S03]  /*3530*/  UMOV UR21, 0x40000040 ;  /* 0x4000004000157882 */ /* 0x000fc60000000000 */
[C---:B------:R-:W-:Y:S01]  /*3540*/  R2UR UR8, R3.reuse ;  /* 0x00000000030872ca */ /* 0x040fe200000e0000 */
[----:B------:R-:W-:Y:S02]  /*3550*/  VIADD R5, R3, 0x2 ;  /* 0x0000000203057836 */ /* 0x000fe40000000000 */
[----:B------:R-:W-:Y:S02]  /*3560*/  UIADD3 UR14, UR10, 0x2, URZ ;  /* 0x000000020a0e7890 */ /* 0x000fe4000fffe03f */
[----:B------:R-:W-:Y:S01]  /*3570*/  UIADD3 UR18, UR10, 0x4, URZ ;  /* 0x000000040a127890 */ /* 0x000fe2000fffe03f */
[----:B------:R-:W-:Y:S01]  /*3580*/  R2UR UR12, R5 ;  /* 0x00000000050c72ca */ /* 0x000fe200000e0000 */
[C---:B------:R-:W-:Y:S01]  /*3590*/  VIADD R5, R3.reuse, 0x4 ;  /* 0x0000000403057836 */ /* 0x040fe20000000000 */
[----:B------:R-:W-:Y:S01]  /*35a0*/  UIADD3 UR22, UR10, 0x6, URZ ;  /* 0x000000060a167890 */ /* 0x000fe2000fffe03f */
[----:B------:R-:W-:-:S03]  /*35b0*/  VIADD R3, R3, 0x6 ;  /* 0x0000000603037836 */ /* 0x000fc60000000000 */
[----:B------:R-:W-:Y:S01]  /*35c0*/  R2UR UR16, R5 ;  /* 0x00000000051072ca */ /* 0x000fe200000e0000 */
[----:B------:R-:W-:Y:S01]  /*35d0*/  HGMMA.64x64x16.F32 R24, gdesc[UR8], RZ, !UPT, gsb0 ;  /* 0x00e00000081879f0 */ /* 0x000fe2000c0008ff */
[----:B------:R-:W-:Y:S02]  /*35e0*/  R2UR UR20, R3 ;  /* 0x00000000031472ca */ /* 0x000fe400000e0000 */
        /* <DEDUP_REMOVED lines=10> */
[----:B------:R-:W3:Y:S02]  /*3690*/  SYNCS.PHASECHK.TRANS64.TRYWAIT P1, [R17+URZ+0x38810], R4 ;  /* 0x03881004110075a7 */ /* 0x000ee4000802017f */
[----:B---3--:R-:W-:Y:S05]  /*36a0*/  @!P1 BRA `(.L_x_6668) ;  /* 0x00000110009c9947 */ /* 0x008fea0003800000 */
.L_x_6792:
[----:B------:R-:W-:Y:S05]  /*36b0*/  @!P0 BRA `(.L_x_6669) ;  /* 0x0000000000048947 */ /* 0x000fea0003800000 */
[----:B------:R-:W-:Y:S01]  /*36c0*/  BPT.TRAP 0x1 ;  /* 0x000000040000795c */ /* 0x000fe20000300000 */
.L_x_6669:
[----:B------:R4:W0:Y:S01]  /*36d0*/  SYNCS.PHASECHK.TRANS64.TRYWAIT P1, [R6+URZ+0x38850], R7 ;  /* 0x03885007060075a7 */ /* 0x000822000802017f */
[----:B------:R-:W-:Y:S05]  /*36e0*/  @!P0 BRA `(.L_x_6670) ;  /* 0x0000000000048947 */ /* 0x000fea0003800000 */
[----:B------:R-:W-:Y:S01]  /*36f0*/  BPT.TRAP 0x1 ;  /* 0x000000040000795c */ /* 0x000fe20000300000 */
.L_x_6670:
[C---:B------:R-:W-:Y:S02]  /*3700*/  VIADD R3, R17.reuse, 0x400 ;  /* 0x0000040011037836 */ /* 0x040fe40000000000 */
[----:B0--3--:R-:W-:-:S03]  /*3710*/  VIADD R4, R17, 0x26400 ;  /* 0x0002640011047836 */ /* 0x009fc60000000000 */
[----:B------:R-:W-:Y:S02]  /*3720*/  SHF.R.U32.HI R3, RZ, 0x4, R3 ;  /* 0x00000004ff037819 */ /* 0x000fe40000011603 */
[----:B------:R-:W-:Y:S02]  /*3730*/  SHF.R.U32.HI R4, RZ, 0x4, R4 ;  /* 0x00000004ff047819 */ /* 0x000fe40000011604 */
[----:B------:R-:W-:Y:S02]  /*3740*/  LOP3.LUT R3, R3, 0x3fff, RZ, 0xc0, !PT ;  /* 0x00003fff03037812 */ /* 0x000fe400078ec0ff */
[----:B------:R-:W-:Y:S02]  /*3750*/  LOP3.LUT R4, R4, 0x3fff, RZ, 0xc0, !PT ;  /* 0x00003fff04047812 */ /* 0x000fe400078ec0ff */
[----:B------:R-:W-:Y:S02]  /*3760*/  LOP3.LUT R3, R3, 0x10000, RZ, 0xfc, !PT ;  /* 0x0001000003037812 */ /* 0x000fe400078efcff */
[----:B------:R-:W-:-:S02]  /*3770*/  LOP3.LUT R4, R4, 0x10000, RZ, 0xfc, !PT ;  /* 0x0001000004047812 */ /* 0x000fc400078efcff */
[----:B------:R-:W-:Y:S01]  /*3780*/  LEA R5, R2, R3, 0xc ;  /* 0x0000000302057211 */ /* 0x000fe200078e60ff */
[----:B------:R-:W-:Y:S06]  /*3790*/  @P1 BRA `(.L_x_6671) ;  /* 0x0000000000081947 */ /* 0x000fec0003800000 */
[----:B------:R-:W0:Y:S02]  /*37a0*/  SYNCS.PHASECHK.TRANS64.TRYWAIT P1, [R6+URZ+0x38850], R7 ;  /* 0x03885007060075a7 */ /* 0x000e24000802017f */
[----:B0-----:R-:W-:Y:S05]  /*37b0*/  @!P1 BRA `(.L_x_6672) ;  /* 0x00000110006c9947 */ /* 0x001fea0003800000 */
.L_x_6671:
[C---:B------:R-:W-:Y:S01]  /*37c0*/  R2UR UR24, R4.reuse ;  /* 0x00000000041872ca */ /* 0x040fe200000e0000 */
[----:B------:R-:W-:Y:S01]  /*37d0*/  WARPGROUP.ARRIVE ;  /* 0x00000000000079c5 */ /* 0x000fe20000000000 */
[C---:B------:R-:W-:Y:S01]  /*37e0*/  R2UR UR26, R5.reuse ;  /* 0x00000000051a72ca */ /* 0x040fe200000e0000 */
[----:B------:R-:W-:Y:S01]  /*37f0*/  UMOV UR25, 0x40000040 ;  /* 0x4000004000197882 */ /* 0x000fe20000000000 */
[----:B------:R-:W-:Y:S01]  /*3800*/  UMOV UR27, 0x40000040 ;  /* 0x40000040001b7882 */ /* 0x000fe20000000000 */
[----:B------:R-:W-:Y:S01]  /*3810*/  VIADD R8, R4, 0x2 ;  /* 0x0000000204087836 */ /* 0x000fe20000000000 */
[----:B------:R-:W-:Y:S01]  /*3820*/  UMOV UR5, 0x40000040 ;  /* 0x4000004000057882 */ /* 0x000fe20000000000 */
[----:B012-4-:R-:W-:Y:S01]  /*3830*/  VIADD R7, R5, 0x2 ;  /* 0x0000000205077836 */ /* 0x017fe20000000000 */
[----:B------:R-:W-:Y:S01]  /*3840*/  UMOV UR7, 0x40000040 ;  /* 0x4000004000077882 */ /* 0x000fe20000000000 */
[----:B------:R-:W0:Y:S01]  /*3850*/  S2R R9, SR_TID.X ;  /* 0x0000000000097919 */ /* 0x000e220000002100 */
[----:B------:R-:W-:Y:S01]  /*3860*/  R2UR UR4, R8 ;  /* 0x00000000080472ca */ /* 0x000fe200000e0000 */
[----:B------:R-:W-:Y:S01]  /*3870*/  VIADD R8, R4, 0x4 ;  /* 0x0000000404087836 */ /* 0x000fe20000000000 */
[----:B------:R-:W-:Y:S01]  /*3880*/  R2UR UR6, R7 ;  /* 0x00000000070672ca */ /* 0x000fe200000e0000 */
[C---:B------:R-:W-:Y:S01]  /*3890*/  VIADD R7, R5.reuse, 0x4 ;  /* 0x0000000405077836 */ /* 0x040fe20000000000 */
[----:B------:R-:W-:Y:S01]  /*38a0*/  ULDC UR10, c[0x0][0xa80] ;  /* 0x0002a000000a7ab9 */ /* 0x000fe20000000800 */
[----:B------:R-:W-:Y:S01]  /*38b0*/  HGMMA.64x64x16.F32 R24, gdesc[UR24], R24, gsb0 ;  /* 0x00e00000181879f0 */ /* 0x000fe20008000818 */
[----:B------:R-:W-:-:S02]  /*38c0*/  VIADD R10, R5, 0x800 ;  /* 0x00000800050a7836 */ /* 0x000fc40000000000 */
[----:B------:R-:W1:Y:S01]  /*38d0*/  S2R R57, SR_TID.X ;  /* 0x0000000000397919 */ /* 0x000e620000002100 */
[----:B------:R-:W-:-:S04]  /*38e0*/  IMAD R201, R2, 0x1000, R19 ;  /* 0x0000100002c97824 */ /* 0x000fc800078e0213 */
[----:B------:R-:W-:Y:S01]  /*38f0*/  VIADD R203, R201, 0x80 ;  /* 0x00000080c9cb7836 */ /* 0x000fe20000000000 */
[----:B0-----:R-:W-:Y:S02]  /*3900*/  SHF.R.U32.HI R9, RZ, 0x7, R9 ;  /* 0x00000007ff097819 */ /* 0x001fe40000011609 */
[----:B-1----:R-:W-:Y:S01]  /*3910*/  LOP3.LUT R57, R57, 0x7f, RZ, 0xc0, !PT ;  /* 0x0000007f39397812 */ /* 0x002fe200078ec0ff */
        /* <DEDUP_REMOVED lines=124> */
[----:B------:R-:W0:Y:S01]  /*40e0*/  SHFL.IDX PT, R7, R9, RZ, 0x1f ;  /* 0x00001fff09077589 */ /* 0x000e2200000e0000 */
[----:B------:R-:W-:Y:S01]  /*40f0*/  VIADD R8, R4, 0x800 ;  /* 0x0000080004087836 */ /* 0x000fe20000000000 */
[----:B0-----:R-:W-:-:S04]  /*4100*/  ISETP.GT.AND P1, PT, R7, 0x7f, PT ;  /* 0x0000007f0700780c */ /* 0x001fc80003f24270 */
[----:B------:R-:W-:-:S04]  /*4110*/  SEL R7, RZ, 0x2, !P1 ;  /* 0x00000002ff077807 */ /* 0x000fc80004800000 */
[C---:B------:R-:W-:Y:S01]  /*4120*/  IADD3 R9, R7.reuse, R8, RZ ;  /* 0x0000000807097210 */ /* 0x040fe20007ffe0ff */
        /* <DEDUP_REMOVED lines=12> */
[----:B------:R-:W-:Y:S02]  /*41f0*/  IMAD.IADD R13, R10, 0x1, R9 ;  /* 0x000000010a0d7824 */ /* 0x000fe400078e0209 */
        /* <DEDUP_REMOVED lines=32> */
[----:B------:R-:W-:-:S03]  /*4400*/  VIADD R10, R5, 0xa00 ;  /* 0x00000a00050a7836 */ /* 0x000fc60000000000 */
        /* <DEDUP_REMOVED lines=130> */
[----:B------:R-:W-:Y:S02]  /*4c30*/  IMAD R5, R168, -0x40, R9 ;  /* 0xffffffc0a8057824 */ /* 0x000fe400078e0209 */
[----:B------:R-:W-:-:S03]  /*4c40*/  IMAD R9, R185, 0x40, R18 ;  /* 0x00000040b9097824 */ /* 0x000fc600078e0212 */
[----:B------:R-:W-:Y:S02]  /*4c50*/  IADD3 R7, R186, 0x1, R5 ;  /* 0x00000001ba077810 */ /* 0x000fe40007ffe005 */
[C---:B------:R-:W-:Y:S02]  /*4c60*/  IADD3 R5, -R22.reuse, R5, R186 ;  /* 0x0000000516057210 */ /* 0x040fe40007ffe1ba */
[----:B------:R-:W-:-:S04]  /*4c70*/  IADD3 R8, -R22, R7, -R184 ;  /* 0x0000000716087210 */ /* 0x000fc80007ffe9b8 */
[----:B------:R-:W-:Y:S02]  /*4c80*/  VIADDMNMX R11, R9, R8, R5, PT ;  /* 0x00000008090b7246 */ /* 0x000fe40003800105 */
[----:B------:R-:W-:Y:S02]  /*4c90*/  IADD3 R8, R8, 0x8, R9 ;  /* 0x0000000808087810 */ /* 0x000fe40007ffe009 */
[C---:B------:R-:W-:Y:S02]  /*4ca0*/  ISETP.GT.AND P1, PT, R11.reuse, RZ, PT ;  /* 0x000000ff0b00720c */ /* 0x040fe40003f24270 */
[C---:B------:R-:W-:Y:S02]  /*4cb0*/  ISETP.GT.AND P2, PT, R11.reuse, 0x1, PT ;  /* 0x000000010b00780c */ /* 0x040fe40003f44270 */
[----:B------:R-:W-:Y:S02]  /*4cc0*/  ISETP.GT.AND P3, PT, R11, 0x8, PT ;  /* 0x000000080b00780c */ /* 0x000fe40003f64270 */
[----:B------:R-:W-:Y:S01]  /*4cd0*/  VIMNMX R8, R5, R8, PT ;  /* 0x0000000805087248 */ /* 0x000fe20003fe0100 */
[----:B------:R-:W-:-:S02]  /*4ce0*/  WARPGROUP.DEPBAR.LE gsb0, 0x0 ;  /* 0x00008000000079c5 */ /* 0x000fc40000010000 */
[----:B------:R-:W-:-:S06]  /*4cf0*/  WARPGROUP.ARRIVE ;  /* 0x00000000000079c5 */ /* 0x000fcc0000000000 */
[----:B------:R-:W-:Y:S01]  /*4d00*/  HGMMA.64x64x16.F32 R24, gdesc[UR4], R24, gsb0 ;  /* 0x00e00000041879f0 */ /* 0x000fe20008000818 */
[----:B------:R-:W-:Y:S01]  /*4d10*/  R2UR UR4, R201 ;  /* 0x00000000c90472ca */ /* 0x000fe200000e0000 */
[----:B------:R-:W-:-:S12]  /*4d20*/  UMOV UR7, 0x40000040 ;  /* 0x4000004000077882 */ /* 0x000fd80000000000 */
[----:B------:R-:W-:Y:S01]  /*4d30*/  UMOV UR6, UR4 ;  /* 0x0000000400067c82 */ /* 0x000fe20008000000 */
[----:B------:R-:W-:Y:S01]  /*4d40*/  R2UR UR4, R203 ;  /* 0x00000000cb0472ca */ /* 0x000fe200000e0000 */
[C---:B------:R-:W-:Y:S01]  /*4d50*/  VIADD R203, R201.reuse, 0x100 ;  /* 0x00000100c9cb7836 */ /* 0x040fe20000000000 */
[----:B------:R-:W-:Y:S01]  /*4d60*/  IADD3 R201, R201, 0x180, RZ ;  /* 0x00000180c9c97810 */ /* 0x000fe20007ffe0ff */
        /* <DEDUP_REMOVED lines=48> */
[----:B------:R-:W0:Y:S01]  /*5070*/  SHFL.BFLY PT, R7, R10, 0x2, 0x1f ;  /* 0x0c401f000a077f89 */ /* 0x000e2200000e0000 */
        /* <DEDUP_REMOVED lines=12> */
[----:B0-----:R-:W-:Y:S02]  /*5140*/  FMNMX.FTZ R9, R10, R7, !PT ;  /* 0x000000070a097209 */ /* 0x001fe40007810000 */
[----:B------:R-:W-:Y:S02]  /*5150*/  FMNMX.FTZ R10, R30, R5, !PT ;  /* 0x000000051e0a7209 */ /* 0x000fe40007810000 */
[----:B------:R-:W-:Y:S01]  /*5160*/  FSEL R38, R38, -INF , P2 ;  /* 0xff80000026267808 */ /* 0x000fe20001000000 */
[----:B------:R-:W0:Y:S01]  /*5170*/  SHFL.BFLY PT, R12, R9, 0x1, 0x1f ;  /* 0x0c201f00090c7f89 */ /* 0x000e2200000e0000 */
        /* <DEDUP_REMOVED lines=12> */
[----:B0-----:R-:W-:-:S02]  /*5240*/  FMNMX.FTZ R5, R9, R12, !PT ;  /* 0x0000000c09057209 */ /* 0x001fc40007810000 */
[----:B------:R-:W-:Y:S02]  /*5250*/  ISETP.GT.AND P3, PT, R8, 0x29, PT ;  /* 0x000000290800780c */ /* 0x000fe40003f64270 */
[----:B------:R-:W-:Y:S01]  /*5260*/  FSEL R46, R46, -INF , P2 ;  /* 0xff8000002e2e7808 */ /* 0x000fe20001000000 */
[----:B------:R-:W-:Y:S01]  /*5270*/  FMUL.FTZ R9, R5, UR10 ;  /* 0x0000000a05097c20 */ /* 0x000fe20008410000 */
[----:B------:R-:W-:Y:S02]  /*5280*/  FMNMX.FTZ R7, R43, R10, !PT ;  /* 0x0000000a2b077209 */ /* 0x000fe40007810000 */
[----:B------:R-:W-:Y:S02]  /*5290*/  FSETP.NEU.FTZ.AND P4, PT, R5, -INF , PT ;  /* 0xff8000000500780b */ /* 0x000fe40003f9d000 */
[----:B------:R-:W-:Y:S02]  /*52a0*/  ISETP.GT.AND P1, PT, R8, 0x30, PT ;  /* 0x000000300800780c */ /* 0x000fe40003f24270 */
[----:B------:R-:W-:-:S02]  /*52b0*/  FSEL R47, R47, -INF , P3 ;  /* 0xff8000002f2f7808 */ /* 0x000fc40001800000 */
[----:B------:R-:W-:Y:S02]  /*52c0*/  FMNMX.FTZ R10, R46, R7, !PT ;  /* 0x000000072e0a7209 */ /* 0x000fe40007810000 */
        /* <DEDUP_REMOVED lines=28> */
[----:B------:R-:W-:Y:S01]  /*5490*/  FFMA.FTZ R176, R53, UR10, -R56 ;  /* 0x0000000a35b07c23 */ /* 0x000fe20008010838 */
[----:B------:R-:W0:Y:S01]  /*54a0*/  SHFL.BFLY PT, R15, R8, 0x2, 0x1f ;  /* 0x0c401f00080f7f89 */ /* 0x000e2200000e0000 */
[----:B------:R-:W1:Y:S08]  /*54b0*/  MUFU.EX2 R7, R7 ;  /* 0x0000000700077308 */ /* 0x000e700000000800 */
[----:B------:R-:W-:Y:S08]  /*54c0*/  MUFU.EX2 R9, R9 ;  /* 0x0000000900097308 */ /* 0x000ff00000000800 */
[----:B------:R-:W2:Y:S01]  /*54d0*/  MUFU.EX2 R12, R12 ;  /* 0x0000000c000c7308 */ /* 0x000ea20000000800 */
[----:B-1----:R-:W-:Y:S01]  /*54e0*/  F2FP.F16.F32.PACK_AB R152, R10, R7 ;  /* 0x000000070a98723e */ /* 0x002fe200000000ff */
[----:B------:R-:W-:Y:S01]  /*54f0*/  FADD.FTZ R10, R7, R10 ;  /* 0x0000000a070a7221 */ /* 0x000fe20000010000 */
[----:B0-----:R-:W-:Y:S01]  /*5500*/  FMNMX.FTZ R24, R8, R15, !PT ;  /* 0x0000000f08187209 */ /* 0x001fe20007810000 */
[----:B------:R-:W-:-:S04]  /*5510*/  FFMA.FTZ R15, R40, UR10, -R56 ;  /* 0x0000000a280f7c23 */ /* 0x000fc80008010838 */
[----:B------:R-:W-:Y:S01]  /*5520*/  MUFU.EX2 R11, R11 ;  /* 0x0000000b000b7308 */ /* 0x000fe20000000800 */
[----:B------:R-:W0:Y:S07]  /*5530*/  SHFL.BFLY PT, R25, R24, 0x1, 0x1f ;  /* 0x0c201f0018197f89 */ /* 0x000e2e00000e0000 */
[----:B------:R-:W1:Y:S01]  /*5540*/  MUFU.EX2 R14, R14 ;  /* 0x0000000e000e7308 */ /* 0x000e620000000800 */
[----:B--2---:R-:W-:Y:S01]  /*5550*/  F2FP.F16.F32.PACK_AB R154, R12, R9 ;  /* 0x000000090c9a723e */ /* 0x004fe200000000ff */
[----:B------:R-:W-:Y:S01]  /*5560*/  FADD.FTZ R9, R9, R10 ;  /* 0x0000000a09097221 */ /* 0x000fe20000010000 */
[----:B------:R-:W-:-:S03]  /*5570*/  IMAD.IADD R10, R186, 0x1, -R184 ;  /* 0x00000001ba0a7824 */ /* 0x000fc600078e0ab8 */
[----:B------:R-:W-:Y:S01]  /*5580*/  FADD.FTZ R12, R12, R9 ;  /* 0x000000090c0c7221 */ /* 0x000fe20000010000 */
[----:B------:R-:W-:Y:S01]  /*5590*/  IMAD R10, R185, 0x40, R10 ;  /* 0x00000040b90a7824 */ /* 0x000fe200078e020a */
[----:B------:R-:W-:Y:S04]  /*55a0*/  MUFU.EX2 R13, R13 ;  /* 0x0000000d000d7308 */ /* 0x000fe80000000800 */
[----:B------:R-:W-:-:S04]  /*55b0*/  SHF.R.S32.HI R7, RZ, 0x1f, R10 ;  /* 0x0000001fff077819 */ /* 0x000fc8000001140a */
[----:B------:R-:W2:Y:S01]  /*55c0*/  MUFU.EX2 R20, R20 ;  /* 0x0000001400147308 */ /* 0x000ea20000000800 */
[----:B-1----:R-:W-:Y:S01]  /*55d0*/  F2FP.F16.F32.PACK_AB R156, R14, R11 ;  /* 0x0000000b0e9c723e */ /* 0x002fe200000000ff */
[----:B------:R-:W-:Y:S01]  /*55e0*/  FADD.FTZ R11, R11, R12 ;  /* 0x0000000c0b0b7221 */ /* 0x000fe20000010000 */
[----:B0-----:R-:W-:Y:S01]  /*55f0*/  FMNMX.FTZ R8, R24, R25, !PT ;  /* 0x0000001918087209 */ /* 0x001fe20007810000 */
[----:B------:R-:W-:Y:S01]  /*5600*/  VIADD R12, R168, 0xfffffffe ;  /* 0xfffffffea80c7836 */ /* 0x000fe20000000000 */
[----:B------:R-:W-:Y:S01]  /*5610*/  LEA.HI R7, R7, R10, RZ, 0x6 ;  /* 0x0000000a07077211 */ /* 0x000fe200078f30ff */
[----:B------:R-:W-:Y:S01]  /*5620*/  FADD.FTZ R14, R14, R11 ;  /* 0x0000000b0e0e7221 */ /* 0x000fe20000010000 */
[C---:B------:R-:W-:Y:S01]  /*5630*/  FSETP.NEU.FTZ.AND P1, PT, R8.reuse, -INF , PT ;  /* 0xff8000000800780b */ /* 0x040fe20003f3d000 */
[----:B------:R-:W-:Y:S01]  /*5640*/  FMUL.FTZ R24, R8, UR10 ;  /* 0x0000000a08187c20 */ /* 0x000fe20008410000 */
[----:B------:R-:W-:Y:S01]  /*5650*/  MUFU.EX2 R15, R15 ;  /* 0x0000000f000f7308 */ /* 0x000fe20000000800 */
[----:B------:R-:W-:-:S03]  /*5660*/  SHF.R.S32.HI R7, RZ, 0x6, R7 ;  /* 0x00000006ff077819 */ /* 0x000fc60000011407 */
[----:B------:R-:W-:Y:S02]  /*5670*/  FSEL R25, R24, RZ, P1 ;  /* 0x000000ff18197208 */ /* 0x000fe40000800000 */
[----:B------:R-:W-:Y:S02]  /*5680*/  ISETP.NE.AND P1, PT, R57, RZ, PT ;  /* 0x000000ff3900720c */ /* 0x000fe40003f25270 */
[----:B------:R-:W0:Y:S01]  /*5690*/  MUFU.EX2 R170, R170 ;  /* 0x000000aa00aa7308 */ /* 0x000e220000000800 */
        /* <DEDUP_REMOVED lines=20> */
[----:B--2---:R-:W-:Y:S01]  /*57e0*/  F2FP.F16.F32.PACK_AB R158, R20, R13 ;  /* 0x0000000d149e723e */ /* 0x004fe200000000ff */
[----:B------:R-:W-:Y:S01]  /*57f0*/  FADD.FTZ R13, R13, R14 ;  /* 0x0000000e0d0d7221 */ /* 0x000fe20000010000 */
[----:B0-----:R-:W-:Y:S01]  /*5800*/  F2FP.F16.F32.PACK_AB R160, R170, R15 ;  /* 0x0000000faaa0723e */ /* 0x001fe200000000ff */
[----:B------:R-:W-:Y:S01]  /*5810*/  @!P1 VIADD R6, R6, 0x38860 ;  /* 0x0003886006069836 */ /* 0x000fe20000000000 */
[----:B------:R-:W-:Y:S01]  /*5820*/  VIMNMX R9, RZ, R7, !PT ;  /* 0x00000007ff097248 */ /* 0x000fe20007fe0100 */
[----:B------:R-:W-:Y:S01]  /*5830*/  FADD.FTZ R20, R20, R13 ;  /* 0x0000000d14147221 */ /* 0x000fe20000010000 */
[----:B------:R-:W0:Y:S02]  /*5840*/  MUFU.EX2 R178, R178 ;  /* 0x000000b200b27308 */ /* 0x000e240000000800 */
[----:B------:R-:W-:Y:S01]  /*5850*/  ISETP.GE.AND P2, PT, R12, R9, PT ;  /* 0x000000090c00720c */ /* 0x000fe20003f46270 */
[----:B------:R-:W-:Y:S01]  /*5860*/  FADD.FTZ R15, R15, R20 ;  /* 0x000000140f0f7221 */ /* 0x000fe20000010000 */
[----:B------:R-:W-:-:S03]  /*5870*/  @!P1 PRMT R6, RZ, 0x654, R6 ;  /* 0x00000654ff069816 */ /* 0x000fc60000000006 */
[----:B------:R-:W-:Y:S01]  /*5880*/  FADD.FTZ R170, R170, R15 ;  /* 0x0000000faaaa7221 */ /* 0x000fe20000010000 */
        /* <DEDUP_REMOVED lines=15> */
[----:B------:R-:W-:Y:S01]  /*5980*/  MUFU.EX2 R21, R21 ;  /* 0x0000001500157308 */ /* 0x000fe20000000800 */
[----:B------:R0:W-:Y:S07]  /*5990*/  STSM.16.M88.4 [R189+0x36400], R152 ;  /* 0x03640098bd007844 */ /* 0x0001ee0000000200 */
[----:B------:R-:W3:Y:S01]  /*59a0*/  MUFU.EX2 R172, R172 ;  /* 0x000000ac00ac7308 */ /* 0x000ee20000000800 */
[----:B--2---:R-:W-:Y:S01]  /*59b0*/  F2FP.F16.F32.PACK_AB R159, R200, R179 ;  /* 0x000000b3c89f723e */ /* 0x004fe200000000ff */
[----:B------:R-:W-:-:S04]  /*59c0*/  FADD.FTZ R179, R179, R182 ;  /* 0x000000b6b3b37221 */ /* 0x000fc80000010000 */
[----:B------:R0:W-:Y:S01]  /*59d0*/  STSM.16.M88.4 [R192], R156 ;  /* 0x0000009cc0007844 */ /* 0x0001e20000000200 */
[----:B------:R-:W-:Y:S01]  /*59e0*/  FADD.FTZ R200, R200, R179 ;  /* 0x000000b3c8c87221 */ /* 0x000fe20000010000 */
[----:B------:R-:W-:Y:S08]  /*59f0*/  MUFU.EX2 R181, R181 ;  /* 0x000000b500b57308 */ /* 0x000ff00000000800 */
[----:B------:R-:W2:Y:S01]  /*5a00*/  MUFU.EX2 R202, R202 ;  /* 0x000000ca00ca7308 */ /* 0x000ea20000000800 */
[----:B---3--:R-:W-:Y:S01]  /*5a10*/  F2FP.F16.F32.PACK_AB R162, R172, R21 ;  /* 0x00000015aca2723e */ /* 0x008fe200000000ff */
[----:B------:R-:W-:-:S04]  /*5a20*/  FADD.FTZ R21, R21, R170 ;  /* 0x000000aa15157221 */ /* 0x000fc80000010000 */
[----:B------:R-:W-:Y:S02]  /*5a30*/  FADD.FTZ R172, R172, R21 ;  /* 0x00000015acac7221 */ /* 0x000fe40000010000 */
[----:B------:R-:W-:Y:S08]  /*5a40*/  MUFU.EX2 R183, R183 ;  /* 0x000000b700b77308 */ /* 0x000ff00000000800 */
[----:B------:R-:W3:Y:S01]  /*5a50*/  MUFU.EX2 R204, R204 ;  /* 0x000000cc00cc7308 */ /* 0x000ee20000000800 */
[----:B--2---:R-:W-:Y:S01]  /*5a60*/  F2FP.F16.F32.PACK_AB R161, R202, R181 ;  /* 0x000000b5caa1723e */ /* 0x004fe200000000ff */
[----:B------:R-:W-:-:S04]  /*5a70*/  FADD.FTZ R181, R181, R200 ;  /* 0x000000c8b5b57221 */ /* 0x000fc80000010000 */
[----:B------:R-:W-:Y:S02]  /*5a80*/  FADD.FTZ R202, R202, R181 ;  /* 0x000000b5caca7221 */ /* 0x000fe40000010000 */
[----:B------:R-:W-:Y:S08]  /*5a90*/  MUFU.EX2 R169, R169 ;  /* 0x000000a900a97308 */ /* 0x000ff00000000800 */
[----:B------:R-:W2:Y:S01]  /*5aa0*/  MUFU.EX2 R174, R174 ;  /* 0x000000ae00ae7308 */ /* 0x000ea20000000800 */
[----:B---3--:R-:W-:Y:S01]  /*5ab0*/  F2FP.F16.F32.PACK_AB R163, R204, R183 ;  /* 0x000000b7cca3723e */ /* 0x008fe200000000ff */
[----:B------:R-:W-:-:S04]  /*5ac0*/  FADD.FTZ R183, R183, R202 ;  /* 0x000000cab7b77221 */ /* 0x000fc80000010000 */
[----:B------:R0:W-:Y:S01]  /*5ad0*/  STSM.16.M88.4 [R190], R160 ;  /* 0x000000a0be007844 */ /* 0x0001e20000000200 */
[----:B------:R-:W-:Y:S01]  /*5ae0*/  FADD.FTZ R183, R204, R183 ;  /* 0x000000b7ccb77221 */ /* 0x000fe20000010000 */
        /* <DEDUP_REMOVED lines=8> */
[----:B------:R-:W-:-:S06]  /*5b70*/  FADD.FTZ R171, R171, R174 ;  /* 0x000000aeabab7221 */ /* 0x000fcc0000010000 */
[----:B------:R-:W3:Y:S08]  /*5b80*/  MUFU.EX2 R199, R199 ;  /* 0x000000c700c77308 */ /* 0x000ef00000000800 */
[----:B------:R-:W4:Y:S01]  /*5b90*/  MUFU.EX2 R208, R208 ;  /* 0x000000d000d07308 */ /* 0x000f220000000800 */
[----:B--2---:R-:W-:Y:S01]  /*5ba0*/  F2FP.F16.F32.PACK_AB R165, R187, R206 ;  /* 0x000000cebba5723e */ /* 0x004fe200000000ff */
[----:B------:R-:W-:-:S04]  /*5bb0*/  FADD.FTZ R206, R206, R183 ;  /* 0x000000b7cece7221 */ /* 0x000fc80000010000 */
[----:B------:R-:W-:-:S04]  /*5bc0*/  FADD.FTZ R206, R187, R206 ;  /* 0x000000cebbce7221 */ /* 0x000fc80000010000 */
[----:B---3--:R-:W-:Y:S01]  /*5bd0*/  FADD.FTZ R7, R199, R206 ;  /* 0x000000cec7077221 */ /* 0x008fe20000010000 */
[----:B----4-:R-:W-:-:S03]  /*5be0*/  F2FP.F16.F32.PACK_AB R167, R208, R199 ;  /* 0x000000c7d0a7723e */ /* 0x010fc600000000ff */
[----:B------:R-:W-:Y:S02]  /*5bf0*/  FADD.FTZ R7, R208, R7 ;  /* 0x00000007d0077221 */ /* 0x000fe40000010000 */
[----:B------:R0:W-:Y:S01]  /*5c00*/  STSM.16.M88.4 [R191], R164 ;  /* 0x000000a4bf007844 */ /* 0x0001e20000000200 */
[----:B-1----:R-:W-:-:S06]  /*5c10*/  WARPGROUP.ARRIVE ;  /* 0x00000000000079c5 */ /* 0x002fcc0000000000 */
        /* <DEDUP_REMOVED lines=32> */
[----:B0-----:R-:W-:Y:S06]  /*5e20*/  @!P2 BRA `(.L_x_6673) ;  /* 0x000000300088a947 */ /* 0x001fec0003800000 */
[----:B------:R-:W-:Y:S01]  /*5e30*/  IMAD.MOV.U32 R11, RZ, RZ, R8 ;  /* 0x000000ffff0b7224 */ /* 0x000fe200078e0008 */
[----:B------:R-:W-:Y:S01]  /*5e40*/  ULDC UR10, c[0x0][0xa80] ;  /* 0x0002a000000a7ab9 */ /* 0x000fe20000000800 */
[----:B------:R-:W-:Y:S02]  /*5e50*/  IMAD.MOV.U32 R13, RZ, RZ, R5 ;  /* 0x000000ffff0d7224 */ /* 0x000fe400078e0005 */
[----:B------:R-:W-:-:S07]  /*5e60*/  IMAD.MOV.U32 R15, RZ, RZ, R2 ;  /* 0x000000ffff0f7224 */ /* 0x000fce00078e0002 */
.L_x_6682:
[----:B------:R-:W-:-:S05]  /*5e70*/  VIADD R2, R15, 0x1 ;  /* 0x000000010f027836 */ /* 0x000fca0000000000 */
[----:B------:R-:W-:-:S04]  /*5e80*/  ISETP.NE.AND P2, PT, R2, 0x2, PT ;  /* 0x000000020200780c */ /* 0x000fc80003f45270 */
[----:B------:R-:W-:Y:S02]  /*5e90*/  SEL R5, RZ, 0x1, P2 ;  /* 0x00000001ff057807 */ /* 0x000fe40001000000 */
[----:B------:R-:W-:Y:S02]  /*5ea0*/  SEL R2, R2, RZ, P2 ;  /* 0x000000ff02027207 */ /* 0x000fe40001000000 */
[----:B------:R-:W-:Y:S01]  /*5eb0*/  LOP3.LUT R16, R16, R5, RZ, 0x3c, !PT ;  /* 0x0000000510107212 */ /* 0x000fe200078e3cff */
[----:B------:R-:W-:Y:S06]  /*5ec0*/  @!P0 BRA `(.L_x_6674) ;  /* 0x0000000000048947 */ /* 0x000fec0003800000 */
[----:B------:R-:W-:Y:S01]  /*5ed0*/  BPT.TRAP 0x1 ;  /* 0x000000040000795c */ /* 0x000fe20000300000 */
.L_x_6674:
[----:B------:R-:W-:Y:S01]  /*5ee0*/  IMAD R10, R2, 0x8, R17 ;  /* 0x00000008020a7824 */ /* 0x000fe200078e0211 */
[----:B------:R-:W-:-:S04]  /*5ef0*/  SHF.L.U32 R5, R16, 0x1f, RZ ;  /* 0x0000001f10057819 */ /* 0x000fc800000006ff */
[----:B------:R0:W1:Y:S01]  /*5f00*/  SYNCS.PHASECHK.TRANS64.TRYWAIT P2, [R10+URZ+0x38830], R5 ;  /* 0x038830050a0075a7 */ /* 0x000062000804017f */
[----:B------:R-:W-:Y:S05]  /*5f10*/  @!P0 BRA `(.L_x_6675) ;  /* 0x0000000000048947 */ /* 0x000fea0003800000 */
[----:B------:R-:W-:Y:S01]  /*5f20*/  BPT.TRAP 0x1 ;  /* 0x000000040000795c */ /* 0x000fe20000300000 */
.L_x_6675:
[----:B------:R-:W-:Y:S01]  /*5f30*/  IMAD R8, R2, 0x200, R0 ;  /* 0x0000020002087824 */ /* 0x000fe200078e0200 */
[----:B-1----:R-:W-:Y:S06]  /*5f40*/  @P2 BRA `(.L_x_6676) ;  /* 0x0000000000082947 */ /* 0x002fec0003800000 */
[----:B------:R-:W1:Y:S02]  /*5f50*/  SYNCS.PHASECHK.TRANS64.TRYWAIT P2, [R10+URZ+0x38830], R5 ;  /* 0x038830050a0075a7 */ /* 0x000e64000804017f */
[----:B-1----:R-:W-:Y:S05]  /*5f60*/  @!P2 BRA `(.L_x_6677) ;  /* 0x000000e80094a947 */ /* 0x002fea0003800000 */
.L_x_6676:
[----:B------:R-:W-:Y:S01]  /*5f70*/  R2UR UR6, R8 ;  /* 0x00000000080672ca */ /* 0x000fe200000e0000 */
[----:B------:R-:W-:Y:S01]  /*5f80*/  WARPGROUP.ARRIVE ;  /* 0x00000000000079c5 */ /* 0x000fe20000000000 */
[----:B------:R-:W-:Y:S01]  /*5f90*/  UMOV UR4, UR8 ;  /* 0x0000000800047c82 */ /* 0x000fe20008000000 */
[----:B------:R-:W-:Y:S01]  /*5fa0*/  UMOV UR5, UR9 ;  /* 0x0000000900057c82 */ /* 0x000fe20008000000 */
[----:B------:R-:W-:Y:S01]  /*5fb0*/  UMOV UR7, 0x40000040 ;  /* 0x4000004000077882 */ /* 0x000fe20000000000 */
[----:B------:R-:W-:Y:S01]  /*5fc0*/  UMOV UR15, 0x40000040 ;  /* 0x40000040000f7882 */ /* 0x000fe20000000000 */
[----:B------:R-:W-:Y:S01]  /*5fd0*/  UMOV UR19, 0x40000040 ;  /* 0x4000004000137882 */ /* 0x000fe20000000000 */
[----:B------:R-:W-:-:S06]  /*5fe0*/  UMOV UR23, 0x40000040 ;  /* 0x4000004000177882 */ /* 0x000fcc0000000000 */
        /* <DEDUP_REMOVED lines=16> */
.L_x_6678:
[----:B------:R2:W3:Y:S01]  /*60f0*/  SYNCS.PHASECHK.TRANS64.TRYWAIT P2, [R10+URZ+0x38850], R5 ;  /* 0x038850050a0075a7 */ /* 0x0004e2000804017f */
[----:B------:R-:W-:Y:S05]  /*6100*/  @!P0 BRA `(.L_x_6679) ;  /* 0x0000000000048947 */ /* 0x000fea0003800000 */
[----:B------:R-:W-:Y:S01]  /*6110*/  BPT.TRAP 0x1 ;  /* 0x000000040000795c */ /* 0x000fe20000300000 */
.L_x_6679:
[----:B---3--:R-:W-:Y:S05]  /*6120*/  @P2 BRA `(.L_x_6680) ;  /* 0x0000000000082947 */ /* 0x008fea0003800000 */
[----:B------:R-:W3:Y:S02]  /*6130*/  SYNCS.PHASECHK.TRANS64.TRYWAIT P2, [R10+URZ+0x38850], R5 ;  /* 0x038850050a0075a7 */ /* 0x000ee4000804017f */
[----:B---3--:R-:W-:Y:S05]  /*6140*/  @!P2 BRA `(.L_x_6681) ;  /* 0x000000e80030a947 */ /* 0x008fea0003800000 */
.L_x_6680:
[----:B0123--:R-:W-:Y:S01]  /*6150*/  LEA R5, R2, R3, 0xc ;  /* 0x0000000302057211 */ /* 0x00ffe200078e60ff */
[----:B------:R-:W-:Y:S01]  /*6160*/  WARPGROUP.ARRIVE ;  /* 0x00000000000079c5 */ /* 0x000fe20000000000 */
[----:B------:R-:W-:Y:S01]  /*6170*/  UMOV UR27, 0x40000040 ;  /* 0x40000040001b7882 */ /* 0x000fe20000000000 */
[----:B------:R-:W-:Y:S01]  /*6180*/  VIADD R14, R4, 0x2 ;  /* 0x00000002040e7836 */ /* 0x000fe20000000000 */
[C---:B------:R-:W-:Y:S01]  /*6190*/  R2UR UR26, R5.reuse ;  /* 0x00000000051a72ca */ /* 0x040fe200000e0000 */
[C---:B------:R-:W-:Y:S01]  /*61a0*/  VIADD R8, R5.reuse, 0x2 ;  /* 0x0000000205087836 */ /* 0x040fe20000000000 */
[----:B------:R-:W-:Y:S01]  /*61b0*/  UMOV UR5, 0x40000040 ;  /* 0x4000004000057882 */ /* 0x000fe20000000000 */
[----:B------:R-:W-:Y:S01]  /*61c0*/  UMOV UR7, 0x40000040 ;  /* 0x4000004000077882 */ /* 0x000fe20000000000 */
[----:B------:R-:W-:Y:S01]  /*61d0*/  R2UR UR4, R14 ;  /* 0x000000000e0472ca */ /* 0x000fe200000e0000 */
[----:B------:R-:W-:Y:S01]  /*61e0*/  VIADD R14, R4, 0x4 ;  /* 0x00000004040e7836 */ /* 0x000fe20000000000 */
[----:B------:R-:W-:Y:S01]  /*61f0*/  R2UR UR6, R8 ;  /* 0x00000000080672ca */ /* 0x000fe200000e0000 */
[----:B------:R-:W-:Y:S01]  /*6200*/  VIADD R8, R5, 0x4 ;  /* 0x0000000405087836 */ /* 0x000fe20000000000 */
[----:B------:R-:W0:Y:S01]  /*6210*/  S2R R20, SR_TID.X ;  /* 0x0000000000147919 */ /* 0x000e220000002100 */
[----:B------:R-:W-:-:S02]  /*6220*/  VIADD R187, R4, 0x800 ;  /* 0x0000080004bb7836 */ /* 0x000fc40000000000 */
[----:B------:R-:W-:Y:S02]  /*6230*/  VIADD R21, R5, 0x800 ;  /* 0x0000080005157836 */ /* 0x000fe40000000000 */
[----:B------:R-:W-:Y:S01]  /*6240*/  HGMMA.64x64x16.F32 R152, gdesc[UR24], R152, gsb0 ;  /* 0x00e00000189879f0 */ /* 0x000fe20008000898 */
[----:B------:R-:W-:Y:S01]  /*6250*/  IMAD R211, R2, 0x1000, R19 ;  /* 0x0000100002d37824 */ /* 0x000fe200078e0213 */
[----:B0-----:R-:W-:Y:S01]  /*6260*/  SHF.R.U32.HI R20, RZ, 0x7, R20 ;  /* 0x00000007ff147819 */ /* 0x001fe20000011614 */
        /* <DEDUP_REMOVED lines=124> */
[----:B------:R-:W0:Y:S02]  /*6a30*/  SHFL.IDX PT, R8, R20, RZ, 0x1f ;  /* 0x00001fff14087589 */ /* 0x000e2400000e0000 */
[----:B0-----:R-:W-:-:S04]  /*6a40*/  ISETP.GT.AND P2, PT, R8, 0x7f, PT ;  /* 0x0000007f0800780c */ /* 0x001fc80003f44270 */
        /* <DEDUP_REMOVED lines=58> */
[--C-:B------:R-:W-:Y:S02]  /*6df0*/  IMAD.IADD R200, R20, 0x1, R21.reuse ;  /* 0x0000000114c87824 */ /* 0x100fe400078e0215 */
        /* <DEDUP_REMOVED lines=87> */
[----:B------:R-:W-:Y:S01]  /*7370*/  IMAD.IADD R20, R20, 0x1, R21 ;  /* 0x0000000114147824 */ /* 0x000fe200078e0215 */
        /* <DEDUP_REMOVED lines=32> */
[----:B------:R-:W-:-:S04]  /*7580*/  IMAD R8, R12, R5, 0x1 ;  /* 0x000000010c087424 */ /* 0x000fc800078e0205 */
[----:B------:R-:W-:-:S05]  /*7590*/  IMAD R5, R185, 0x40, R8 ;  /* 0x00000040b9057824 */ /* 0x000fca00078e0208 */
[----:B------:R-:W-:-:S04]  /*75a0*/  IADD3 R5, -R184, R5, R186 ;  /* 0x00000005b8057210 */ /* 0x000fc80007ffe1ba */
[----:B------:R-:W-:-:S04]  /*75b0*/  IADD3 R5, R18, R5, -R22 ;  /* 0x0000000512057210 */ /* 0x000fc80007ffe816 */
[C---:B------:R-:W-:Y:S02]  /*75c0*/  ISETP.GT.AND P2, PT, R5.reuse, RZ, PT ;  /* 0x000000ff0500720c */ /* 0x040fe40003f44270 */
[----:B------:R-:W-:Y:S01]  /*75d0*/  ISETP.GT.AND P3, PT, R5, 0x1, PT ;  /* 0x000000010500780c */ /* 0x000fe20003f64270 */
[----:B------:R-:W-:Y:S02]  /*75e0*/  WARPGROUP.DEPBAR.LE gsb0, 0x0 ;  /* 0x00008000000079c5 */ /* 0x000fe40000010000 */
[----:B------:R-:W-:-:S06]  /*75f0*/  WARPGROUP.ARRIVE ;  /* 0x00000000000079c5 */ /* 0x000fcc0000000000 */
[----:B------:R-:W-:Y:S01]  /*7600*/  HGMMA.64x64x16.F32 R152, gdesc[UR4], R152, gsb0 ;  /* 0x00e00000049879f0 */ /* 0x000fe20008000898 */
[----:B------:R-:W-:Y:S01]  /*7610*/  R2UR UR4, R211 ;  /* 0x00000000d30472ca */ /* 0x000fe200000e0000 */
[----:B------:R-:W-:-:S12]  /*7620*/  UMOV UR7, 0x40000040 ;  /* 0x4000004000077882 */ /* 0x000fd80000000000 */
[----:B------:R-:W-:Y:S01]  /*7630*/  UMOV UR6, UR4 ;  /* 0x0000000400067c82 */ /* 0x000fe20008000000 */
[----:B------:R-:W-:Y:S02]  /*7640*/  WARPGROUP.DEPBAR.LE gsb0, 0x0 ;  /* 0x00008000000079c5 */ /* 0x000fe40000010000 */
[----:B------:R-:W-:Y:S02]  /*7650*/  FSEL R152, R152, -INF , P2 ;  /* 0xff80000098987808 */ /* 0x000fe40001000000 */
        /* <DEDUP_REMOVED lines=43> */
[----:B------:R-:W-:-:S04]  /*7910*/  FMNMX.FTZ R14, R180, R21, !PT ;  /* 0x00000015b40e7209 */ /* 0x000fc80007810000 */
[----:B------:R-:W-:Y:S01]  /*7920*/  FMNMX.FTZ R21, R181, R14, !PT ;  /* 0x0000000eb5157209 */ /* 0x000fe20007810000 */
[----:B------:R-:W-:-:S04]  /*7930*/  VIADD R14, R5, 0x8 ;  /* 0x00000008050e7836 */ /* 0x000fc80000000000 */
[----:B------:R-:W0:Y:S01]  /*7940*/  SHFL.BFLY PT, R20, R21, 0x2, 0x1f ;  /* 0x0c401f0015147f89 */ /* 0x000e2200000e0000 */
[C---:B------:R-:W-:Y:S02]  /*7950*/  ISETP.GT.AND P2, PT, R14.reuse, RZ, PT ;  /* 0x000000ff0e00720c */ /* 0x040fe40003f44270 */
[----:B------:R-:W-:Y:S02]  /*7960*/  ISETP.GT.AND P3, PT, R14, 0x1, PT ;  /* 0x000000010e00780c */ /* 0x000fe40003f64270 */
[----:B------:R-:W-:Y:S02]  /*7970*/  FSEL R154, R154, -INF , P2 ;  /* 0xff8000009a9a7808 */ /* 0x000fe40001000000 */
        /* <DEDUP_REMOVED lines=9> */
[----:B0-----:R-:W-:Y:S02]  /*7a10*/  FMNMX.FTZ R168, R21, R20, !PT ;  /* 0x0000001415a87209 */ /* 0x001fe40007810000 */
[----:B------:R-:W-:Y:S02]  /*7a20*/  FMNMX.FTZ R20, R154, R11, !PT ;  /* 0x0000000b9a147209 */ /* 0x000fe40007810000 */
[----:B------:R-:W-:Y:S01]  /*7a30*/  FSEL R163, R163, -INF , P3 ;  /* 0xff800000a3a37808 */ /* 0x000fe20001800000 */
[----:B------:R-:W0:Y:S01]  /*7a40*/  SHFL.BFLY PT, R169, R168, 0x1, 0x1f ;  /* 0x0c201f00a8a97f89 */ /* 0x000e2200000e0000 */
        /* <DEDUP_REMOVED lines=16> */
[----:B0-----:R-:W-:Y:S02]  /*7b50*/  FMNMX.FTZ R5, R168, R169, !PT ;  /* 0x000000a9a8057209 */ /* 0x001fe40007810000 */
[----:B------:R-:W-:Y:S02]  /*7b60*/  ISETP.GT.AND P5, PT, R14, 0x29, PT ;  /* 0x000000290e00780c */ /* 0x000fe40003fa4270 */
[----:B------:R-:W-:Y:S01]  /*7b70*/  FSEL R204, R174, -INF , P4 ;  /* 0xff800000aecc7808 */ /* 0x000fe20002000000 */
[----:B------:R-:W-:Y:S01]  /*7b80*/  FMUL.FTZ R206, R5, UR10 ;  /* 0x0000000a05ce7c20 */ /* 0x000fe20008410000 */
        /* <DEDUP_REMOVED lines=28> */
[----:B------:R0:W-:Y:S01]  /*7d50*/  MUFU.EX2 R20, R156 ;  /* 0x0000009c00147308 */ /* 0x0001e20000000800 */
[--C-:B------:R-:W-:Y:S01]  /*7d60*/  FFMA.FTZ R170, R164, UR10, -R206.reuse ;  /* 0x0000000aa4aa7c23 */ /* 0x100fe200080108ce */
[--C-:B------:R-:W-:Y:S01]  /*7d70*/  FFMA.FTZ R173, R165, UR10, -R206.reuse ;  /* 0x0000000aa5ad7c23 */ /* 0x100fe200080108ce */
[----:B------:R-:W1:Y:S01]  /*7d80*/  SHFL.BFLY PT, R153, R152, 0x2, 0x1f ;  /* 0x0c401f0098997f89 */ /* 0x000e6200000e0000 */
[--C-:B------:R-:W-:Y:S01]  /*7d90*/  FFMA.FTZ R174, R199, UR10, -R206.reuse ;  /* 0x0000000ac7ae7c23 */ /* 0x100fe200080108ce */
[--C-:B------:R-:W-:Y:S01]  /*7da0*/  FFMA.FTZ R176, R176, UR10, -R206.reuse ;  /* 0x0000000ab0b07c23 */ /* 0x100fe200080108ce */
[--C-:B------:R-:W-:Y:S01]  /*7db0*/  FFMA.FTZ R180, R180, UR10, -R206.reuse ;  /* 0x0000000ab4b47c23 */ /* 0x100fe200080108ce */
[----:B------:R-:W-:Y:S01]  /*7dc0*/  FFMA.FTZ R181, R181, UR10, -R206 ;  /* 0x0000000ab5b57c23 */ /* 0x000fe200080108ce */
[----:B------:R-:W-:Y:S08]  /*7dd0*/  MUFU.EX2 R21, R21 ;  /* 0x0000001500157308 */ /* 0x000ff00000000800 */
[----:B------:R-:W-:Y:S08]  /*7de0*/  MUFU.EX2 R14, R14 ;  /* 0x0000000e000e7308 */ /* 0x000ff00000000800 */
[----:B------:R-:W-:Y:S01]  /*7df0*/  MUFU.EX2 R169, R169 ;  /* 0x000000a900a97308 */ /* 0x000fe20000000800 */
[----:B-1----:R-:W-:-:S05]  /*7e00*/  FMNMX.FTZ R153, R152, R153, !PT ;  /* 0x0000009998997209 */ /* 0x002fca0007810000 */
[----:B------:R-:W1:Y:S02]  /*7e10*/  SHFL.BFLY PT, R152, R153, 0x1, 0x1f ;  /* 0x0c201f0099987f89 */ /* 0x000e6400000e0000 */
[----:B------:R-:W-:Y:S08]  /*7e20*/  MUFU.EX2 R168, R168 ;  /* 0x000000a800a87308 */ /* 0x000ff00000000800 */
[----:B------:R-:W-:Y:S08]  /*7e30*/  MUFU.EX2 R171, R171 ;  /* 0x000000ab00ab7308 */ /* 0x000ff00000000800 */
[----:B------:R-:W-:Y:S01]  /*7e40*/  MUFU.EX2 R170, R170 ;  /* 0x000000aa00aa7308 */ /* 0x000fe20000000800 */
[----:B-1----:R-:W-:Y:S01]  /*7e50*/  FMNMX.FTZ R8, R153, R152, !PT ;  /* 0x0000009899087209 */ /* 0x002fe20007810000 */
[----:B------:R-:W-:-:S06]  /*7e60*/  IMAD.MOV R153, RZ, RZ, -R188 ;  /* 0x000000ffff997224 */ /* 0x000fcc00078e0abc */
[----:B------:R-:W-:Y:S01]  /*7e70*/  MUFU.EX2 R173, R173 ;  /* 0x000000ad00ad7308 */ /* 0x000fe20000000800 */
[C---:B------:R-:W-:Y:S01]  /*7e80*/  FSETP.NEU.FTZ.AND P3, PT, R8.reuse, -INF , PT ;  /* 0xff8000000800780b */ /* 0x040fe20003f7d000 */
[----:B------:R-:W-:-:S03]  /*7e90*/  FMUL.FTZ R152, R8, UR10 ;  /* 0x0000000a08987c20 */ /* 0x000fc60008410000 */
[----:B0-----:R-:W-:Y:S02]  /*7ea0*/  FSEL R156, R8, RZ, P3 ;  /* 0x000000ff089c7208 */ /* 0x001fe40001800000 */
[----:B------:R-:W-:Y:S01]  /*7eb0*/  FSEL R152, R152, RZ, P3 ;  /* 0x000000ff98987208 */ /* 0x000fe20001800000 */
[----:B------:R-:W-:Y:S02]  /*7ec0*/  MUFU.EX2 R172, R172 ;  /* 0x000000ac00ac7308 */ /* 0x000fe40000000800 */
[----:B------:R-:W-:Y:S01]  /*7ed0*/  FADD.FTZ R156, -R156, R11 ;  /* 0x0000000b9c9c7221 */ /* 0x000fe20000010100 */
[----:B------:R-:W-:Y:S01]  /*7ee0*/  @!P1 IADD3 R11, R10, 0x38840, RZ ;  /* 0x000388400a0b9810 */ /* 0x000fe20007ffe0ff */
[--C-:B------:R-:W-:Y:S01]  /*7ef0*/  FFMA.FTZ R200, R154, UR10, -R152.reuse ;  /* 0x0000000a9ac87c23 */ /* 0x100fe20008010898 */
[----:B------:R-:W-:Y:S01]  /*7f00*/  FSEL R154, R5, RZ, P2 ;  /* 0x000000ff059a7208 */ /* 0x000fe20001000000 */
[----:B------:R-:W-:Y:S01]  /*7f10*/  FMUL.FTZ R156, R156, UR10 ;  /* 0x0000000a9c9c7c20 */ /* 0x000fe20008410000 */
[----:B------:R-:W-:Y:S01]  /*7f20*/  ISETP.NE.AND P2, PT, R22, R153, PT ;  /* 0x000000991600720c */ /* 0x000fe20003f45270 */
[--C-:B------:R-:W-:Y:S01]  /*7f30*/  FFMA.FTZ R201, R158, UR10, -R152.reuse ;  /* 0x0000000a9ec97c23 */ /* 0x100fe20008010898 */
[--C-:B------:R-:W-:Y:S01]  /*7f40*/  FFMA.FTZ R199, R155, UR10, -R152.reuse ;  /* 0x0000000a9bc77c23 */ /* 0x100fe20008010898 */
[----:B------:R-:W-:Y:S01]  /*7f50*/  FADD.FTZ R154, -R154, R13 ;  /* 0x0000000d9a9a7221 */ /* 0x000fe20000010100 */
[----:B------:R-:W0:Y:S01]  /*7f60*/  MUFU.EX2 R213, R156 ;  /* 0x0000009c00d57308 */ /* 0x000e220000000800 */
[--C-:B------:R-:W-:Y:S01]  /*7f70*/  FFMA.FTZ R206, R159, UR10, -R152.reuse ;  /* 0x0000000a9fce7c23 */ /* 0x100fe20008010898 */
[--C-:B------:R-:W-:Y:S01]  /*7f80*/  FFMA.FTZ R207, R162, UR10, -R152.reuse ;  /* 0x0000000aa2cf7c23 */ /* 0x100fe20008010898 */
[----:B------:R-:W-:Y:S01]  /*7f90*/  FMUL.FTZ R154, R154, UR10 ;  /* 0x0000000a9a9a7c20 */ /* 0x000fe20008410000 */
[--C-:B------:R-:W-:Y:S01]  /*7fa0*/  FFMA.FTZ R208, R163, UR10, -R152.reuse ;  /* 0x0000000aa3d07c23 */ /* 0x100fe20008010898 */
[--C-:B------:R-:W-:Y:S01]  /*7fb0*/  FFMA.FTZ R209, R166, UR10, -R152.reuse ;  /* 0x0000000aa6d17c23 */ /* 0x100fe20008010898 */
[--C-:B------:R-:W-:Y:S01]  /*7fc0*/  FFMA.FTZ R210, R167, UR10, -R152.reuse ;  /* 0x0000000aa7d27c23 */ /* 0x100fe20008010898 */
[----:B------:R-:W-:Y:S01]  /*7fd0*/  FFMA.FTZ R202, R202, UR10, -R152 ;  /* 0x0000000acaca7c23 */ /* 0x000fe20008010898 */
[----:B------:R1:W2:Y:S01]  /*7fe0*/  MUFU.EX2 R212, R154 ;  /* 0x0000009a00d47308 */ /* 0x0002a20000000800 */
[----:B------:R-:W-:Y:S01]  /*7ff0*/  @!P2 IMAD R158, R15, 0x40, R18 ;  /* 0x000000400f9ea824 */ /* 0x000fe200078e0212 */
[----:B------:R-:W-:Y:S01]  /*8000*/  @!P1 PRMT R15, RZ, 0x654, R11 ;  /* 0x00000654ff0f9816 */ /* 0x000fe2000000000b */
[--C-:B------:R-:W-:Y:S01]  /*8010*/  FFMA.FTZ R203, R203, UR10, -R152.reuse ;  /* 0x0000000acbcb7c23 */ /* 0x100fe20008010898 */
[----:B------:R-:W-:Y:S01]  /*8020*/  FFMA.FTZ R204, R204, UR10, -R152 ;  /* 0x0000000acccc7c23 */ /* 0x000fe20008010898 */
[----:B------:R-:W-:-:S02]  /*8030*/  @!P2 IMAD R160, R158, 0x4, R17 ;  /* 0x000000049ea0a824 */ /* 0x000fc400078e0211 */
[--C-:B------:R-:W-:Y:S01]  /*8040*/  FFMA.FTZ R205, R205, UR10, -R152.reuse ;  /* 0x0000000acdcd7c23 */ /* 0x100fe20008010898 */
[--C-:B------:R-:W-:Y:S01]  /*8050*/  FFMA.FTZ R155, R182, UR10, -R152.reuse ;  /* 0x0000000ab69b7c23 */ /* 0x100fe20008010898 */
[----:B------:R3:W-:Y:S01]  /*8060*/  @!P1 SYNCS.ARRIVE.TRANS64.RED.A1T0 RZ, [R15+URZ], RZ ;  /* 0x000000ff0fff99a7 */ /* 0x0007e2000810043f */
[--C-:B------:R-:W-:Y:S01]  /*8070*/  FFMA.FTZ R178, R178, UR10, -R152.reuse ;  /* 0x0000000ab2b27c23 */ /* 0x100fe20008010898 */
[--C-:B------:R-:W-:Y:S01]  /*8080*/  FFMA.FTZ R182, R183, UR10, -R152.reuse ;  /* 0x0000000ab7b67c23 */ /* 0x100fe20008010898 */
[----:B0-----:R-:W-:Y:S01]  /*8090*/  @!P2 STS [R160+0x38420], R213 ;  /* 0x038420d5a000a388 */ /* 0x001fe20000000800 */
[----:B------:R-:W-:Y:S01]  /*80a0*/  FFMA.FTZ R179, R179, UR10, -R152 ;  /* 0x0000000ab3b37c23 */ /* 0x000fe20008010898 */
[----:B------:R-:W-:Y:S01]  /*80b0*/  MUFU.EX2 R200, R200 ;  /* 0x000000c800c87308 */ /* 0x000fe20000000800 */
[----:B------:R-:W-:Y:S01]  /*80c0*/  F2FP.F16.F32.PACK_AB R152, R14, R21 ;  /* 0x000000150e98723e */ /* 0x000fe200000000ff */
[-C--:B------:R-:W-:Y:S01]  /*80d0*/  FMUL.FTZ R26, R26, R213.reuse ;  /* 0x000000d51a1a7220 */ /* 0x080fe20000410000 */
[----:B-1----:R-:W-:Y:S01]  /*80e0*/  F2FP.F16.F32.PACK_AB R154, R169, R20 ;  /* 0x00000014a99a723e */ /* 0x002fe200000000ff */
[----:B--2---:R0:W-:Y:S01]  /*80f0*/  @!P2 STS [R160+0x38400], R212 ;  /* 0x038400d4a000a388 */ /* 0x0041e20000000800 */
[----:B------:R-:W-:Y:S01]  /*8100*/  F2FP.F16.F32.PACK_AB R156, R171, R168 ;  /* 0x000000a8ab9c723e */ /* 0x000fe200000000ff */
[----:B------:R-:W-:Y:S01]  /*8110*/  FMUL.FTZ R24, R24, R212 ;  /* 0x000000d418187220 */ /* 0x000fe20000410000 */
[----:B------:R-:W-:Y:S01]  /*8120*/  F2FP.F16.F32.PACK_AB R158, R173, R170 ;  /* 0x000000aaad9e723e */ /* 0x000fe200000000ff */
        /* <DEDUP_REMOVED lines=150> */
[----:B------:R-:W-:Y:S01]  /*8a90*/  FMUL.FTZ R149, R149, R212 ;  /* 0x000000d495957220 */ /* 0x000fe20000410000 */
[-C--:B------:R-:W-:Y:S01]  /*8aa0*/  FMUL.FTZ R150, R150, R213.reuse ;  /* 0x000000d596967220 */ /* 0x080fe20000410000 */
[----:B------:R-:W0:Y:S01]  /*8ab0*/  MUFU.EX2 R178, R179 ;  /* 0x000000b300b27308 */ /* 0x000e220000000800 */
[----:B------:R-:W-:Y:S01]  /*8ac0*/  FMUL.FTZ R151, R151, R213 ;  /* 0x000000d597977220 */ /* 0x000fe20000410000 */
[----:B---3--:R-:W-:-:S02]  /*8ad0*/  VIADD R15, R211, 0x80 ;  /* 0x00000080d30f7836 */ /* 0x008fc40000000000 */
[----:B------:R-:W-:Y:S01]  /*8ae0*/  FFMA.FTZ R21, R212, R6, R21 ;  /* 0x00000006d4157223 */ /* 0x000fe20000010015 */
[----:B------:R-:W-:Y:S01]  /*8af0*/  FFMA.FTZ R200, R213, R7, R200 ;  /* 0x00000007d5c87223 */ /* 0x000fe200000100c8 */
[----:B------:R-:W-:Y:S01]  /*8b00*/  ISETP.GT.AND P2, PT, R12, R9, PT ;  /* 0x000000090c00720c */ /* 0x000fe20003f44270 */
[----:B------:R-:W-:Y:S01]  /*8b10*/  @!P1 VIADD R10, R10, 0x38860 ;  /* 0x000388600a0a9836 */ /* 0x000fe20000000000 */
[----:B------:R-:W-:Y:S01]  /*8b20*/  R2UR UR4, R15 ;  /* 0x000000000f0472ca */ /* 0x000fe200000e0000 */
[----:B------:R2:W-:Y:S01]  /*8b30*/  MUFU.EX2 R11, R155 ;  /* 0x0000009b000b7308 */ /* 0x0005e20000000800 */
[----:B-1----:R-:W-:Y:S01]  /*8b40*/  F2FP.F16.F32.PACK_AB R166, R181, R180 ;  /* 0x000000b4b5a6723e */ /* 0x002fe200000000ff */
[C---:B------:R-:W-:Y:S02]  /*8b50*/  VIADD R15, R211.reuse, 0x100 ;  /* 0x00000100d30f7836 */ /* 0x040fe40000000000 */
[----:B------:R-:W-:Y:S01]  /*8b60*/  FADD.FTZ R21, R14, R21 ;  /* 0x000000150e157221 */ /* 0x000fe20000010000 */
[----:B------:R-:W-:-:S02]  /*8b70*/  VIADD R211, R211, 0x180 ;  /* 0x00000180d3d37836 */ /* 0x000fc40000000000 */
[----:B------:R-:W-:Y:S01]  /*8b80*/  FADD.FTZ R200, R199, R200 ;  /* 0x000000c8c7c87221 */ /* 0x000fe20000010000 */
[----:B------:R-:W-:Y:S01]  /*8b90*/  @!P1 PRMT R10, RZ, 0x654, R10 ;  /* 0x00000654ff0a9816 */ /* 0x000fe2000000000a */
[----:B------:R-:W-:Y:S01]  /*8ba0*/  FADD.FTZ R20, R20, R21 ;  /* 0x0000001514147221 */ /* 0x000fe20000010000 */
[----:B------:R-:W1:Y:S01]  /*8bb0*/  MUFU.EX2 R182, R182 ;  /* 0x000000b600b67308 */ /* 0x000e620000000800 */
[----:B--2---:R-:W-:Y:S01]  /*8bc0*/  F2FP.F16.F32.PACK_AB R155, R206, R201 ;  /* 0x000000c9ce9b723e */ /* 0x004fe200000000ff */
[----:B------:R-:W-:Y:S01]  /*8bd0*/  BAR.SYNC.DEFER_BLOCKING 0xf, 0x100 ;  /* 0x03c4000000007b1d */ /* 0x000fe20000010000 */
[----:B0-----:R-:W-:Y:S01]  /*8be0*/  F2FP.F16.F32.PACK_AB R165, R178, R13 ;  /* 0x0000000db2a5723e */ /* 0x001fe200000000ff */
        /* <DEDUP_REMOVED lines=29> */
[----:B------:R-:W-:Y:S01]  /*8dc0*/  R2UR UR4, R15 ;  /* 0x000000000f0472ca */ /* 0x000fe200000e0000 */
[----:B------:R-:W-:Y:S01]  /*8dd0*/  FADD.FTZ R13, R13, R204 ;  /* 0x000000cc0d0d7221 */ /* 0x000fe20000010000 */
[----:B------:R-:W-:Y:S01]  /*8de0*/  FADD.FTZ R187, R187, R176 ;  /* 0x000000b0bbbb7221 */ /* 0x000fe20000010000 */
[----:B------:R-:W-:Y:S02]  /*8df0*/  IMAD.MOV.U32 R15, RZ, RZ, R2 ;  /* 0x000000ffff0f7224 */ /* 0x000fe400078e0002 */
[----:B------:R-:W-:Y:S01]  /*8e00*/  FADD.FTZ R178, R178, R13 ;  /* 0x0000000db2b27221 */ /* 0x000fe20000010000 */
[----:B------:R-:W-:Y:S01]  /*8e10*/  FADD.FTZ R6, R180, R187 ;  /* 0x000000bbb4067221 */ /* 0x000fe20000010000 */
[----:B------:R-:W-:-:S02]  /*8e20*/  MOV R13, R5 ;  /* 0x00000005000d7202 */ /* 0x000fc40000000f00 */
[----:B------:R-:W-:Y:S01]  /*8e30*/  FADD.FTZ R7, R11, R178 ;  /* 0x000000b20b077221 */ /* 0x000fe20000010000 */
[----:B------:R-:W-:Y:S01]  /*8e40*/  FADD.FTZ R6, R181, R6 ;  /* 0x00000006b5067221 */ /* 0x000fe20000010000 */
[----:B------:R-:W-:Y:S02]  /*8e50*/  IMAD.MOV.U32 R11, RZ, RZ, R8 ;  /* 0x000000ffff0b7224 */ /* 0x000fe400078e0008 */
[----:B------:R-:W-:Y:S01]  /*8e60*/  FADD.FTZ R7, R182, R7 ;  /* 0x00000007b6077221 */ /* 0x000fe20000010000 */
[----:B------:R-:W-:Y:S02]  /*8e70*/  WARPGROUP.DEPBAR.LE gsb0, 0x0 ;  /* 0x00008000000079c5 */ /* 0x000fe40000010000 */
[----:B------:R-:W-:-:S09]  /*8e80*/  WARPGROUP.ARRIVE ;  /* 0x00000000000079c5 */ /* 0x000fd20000000000 */
        /* <DEDUP_REMOVED lines=26> */
[----:B0-----:R-:W-:Y:S06]  /*9030*/  @P2 BRA `(.L_x_6682) ;  /* 0xffffffcc008c2947 */ /* 0x001fec000383ffff */
[----:B------:R-:W-:-:S07]  /*9040*/  IMAD.MOV.U32 R12, RZ, RZ, R10 ;  /* 0x000000ffff0c7224 */ /* 0x000fce00078e000a */
.L_x_6673:
[----:B------:R-:W-:-:S13]  /*9050*/  ISETP.GE.AND P2, PT, R12, RZ, PT ;  /* 0x000000ff0c00720c */ /* 0x000fda0003f46270 */
[----:B------:R-:W-:Y:S05]  /*9060*/  @!P2 BRA `(.L_x_6683) ;  /* 0x0000002c0058a947 */ /* 0x000fea0003800000 */
[----:B------:R-:W-:Y:S01]  /*9070*/  IMAD.MOV.U32 R187, RZ, RZ, R8 ;  /* 0x000000ffffbb7224 */ /* 0x000fe200078e0008 */
[----:B------:R-:W-:Y:S01]  /*9080*/  ULDC UR10, c[0x0][0xa80] ;  /* 0x0002a000000a7ab9 */ /* 0x000fe20000000800 */
[----:B------:R-:W-:Y:S02]  /*9090*/  IMAD.MOV.U32 R10, RZ, RZ, R5 ;  /* 0x000000ffff0a7224 */ /* 0x000fe400078e0005 */
[----:B------:R-:W-:-:S07]  /*90a0*/  IMAD.MOV.U32 R185, RZ, RZ, R2 ;  /* 0x000000ffffb97224 */ /* 0x000fce00078e0002 */
.L_x_6692:
[----:B------:R-:W-:-:S05]  /*90b0*/  VIADD R2, R185, 0x1 ;  /* 0x00000001b9027836 */ /* 0x000fca0000000000 */
[----:B------:R-:W-:-:S04]  /*90c0*/  ISETP.NE.AND P2, PT, R2, 0x2, PT ;  /* 0x000000020200780c */ /* 0x000fc80003f45270 */
[----:B------:R-:W-:Y:S02]  /*90d0*/  SEL R5, RZ, 0x1, P2 ;  /* 0x00000001ff057807 */ /* 0x000fe40001000000 */
[----:B------:R-:W-:Y:S02]  /*90e0*/  SEL R2, R2, RZ, P2 ;  /* 0x000000ff02027207 */ /* 0x000fe40001000000 */
[----:B------:R-:W-:Y:S01]  /*90f0*/  LOP3.LUT R16, R16, R5, RZ, 0x3c, !PT ;  /* 0x0000000510107212 */ /* 0x000fe200078e3cff */
[----:B------:R-:W-:Y:S06]  /*9100*/  @!P0 BRA `(.L_x_6684) ;  /* 0x0000000000048947 */ /* 0x000fec0003800000 */
[----:B------:R-:W-:Y:S01]  /*9110*/  BPT.TRAP 0x1 ;  /* 0x000000040000795c */ /* 0x000fe20000300000 */
.L_x_6684:
[----:B------:R-:W-:Y:S01]  /*9120*/  IMAD R9, R2, 0x8, R17 ;  /* 0x0000000802097824 */ /* 0x000fe200078e0211 */
[----:B------:R-:W-:-:S04]  /*9130*/  SHF.L.U32 R8, R16, 0x1f, RZ ;  /* 0x0000001f10087819 */ /* 0x000fc800000006ff */
[----:B------:R0:W1:Y:S01]  /*9140*/  SYNCS.PHASECHK.TRANS64.TRYWAIT P2, [R9+URZ+0x38830], R8 ;  /* 0x03883008090075a7 */ /* 0x000062000804017f */
[----:B------:R-:W-:Y:S05]  /*9150*/  @!P0 BRA `(.L_x_6685) ;  /* 0x0000000000048947 */ /* 0x000fea0003800000 */
[----:B------:R-:W-:Y:S01]  /*9160*/  BPT.TRAP 0x1 ;  /* 0x000000040000795c */ /* 0x000fe20000300000 */
.L_x_6685:
[----:B------:R-:W-:Y:S01]  /*9170*/  IMAD R5, R2, 0x200, R0 ;  /* 0x0000020002057824 */ /* 0x000fe200078e0200 */
[----:B-1----:R-:W-:Y:S06]  /*9180*/  @P2 BRA `(.L_x_6686) ;  /* 0x0000000000082947 */ /* 0x002fec0003800000 */
[----:B------:R-:W1:Y:S02]  /*9190*/  SYNCS.PHASECHK.TRANS64.TRYWAIT P2, [R9+URZ+0x38830], R8 ;  /* 0x03883008090075a7 */ /* 0x000e64000804017f */
[----:B-1----:R-:W-:Y:S05]  /*91a0*/  @!P2 BRA `(.L_x_6687) ;  /* 0x000000b8002ca947 */ /* 0x002fea0003800000 */
.L_x_6686:
        /* <DEDUP_REMOVED lines=24> */
.L_x_6688:
[----:B------:R2:W3:Y:S01]  /*9330*/  SYNCS.PHASECHK.TRANS64.TRYWAIT P2, [R9+URZ+0x38850], R8 ;  /* 0x03885008090075a7 */ /* 0x0004e2000804017f */
[----:B------:R-:W-:Y:S05]  /*9340*/  @!P0 BRA `(.L_x_6689) ;  /* 0x0000000000048947 */ /* 0x000fea0003800000 */
[----:B------:R-:W-:Y:S01]  /*9350*/  BPT.TRAP 0x1 ;  /* 0x000000040000795c */ /* 0x000fe20000300000 */
.L_x_6689:
[----:B---3--:R-:W-:Y:S05]  /*9360*/  @P2 BRA `(.L_x_6690) ;  /* 0x0000000000082947 */ /* 0x008fea0003800000 */
[----:B------:R-:W3:Y:S02]  /*9370*/  SYNCS.PHASECHK.TRANS64.TRYWAIT P2, [R9+URZ+0x38850], R8 ;  /* 0x03885008090075a7 */ /* 0x000ee4000804017f */
[----:B---3--:R-:W-:Y:S05]  /*9380*/  @!P2 BRA `(.L_x_6691) ;  /* 0x000000b400c8a947 */ /* 0x008fea0003800000 */
.L_x_6690:
[----:B------:R-:W-:Y:S01]  /*9390*/  IMAD R5, R2, 0x1000, R3 ;  /* 0x0000100002057824 */ /* 0x000fe200078e0203 */
[----:B------:R-:W-:Y:S01]  /*93a0*/  WARPGROUP.ARRIVE ;  /* 0x00000000000079c5 */ /* 0x000fe20000000000 */
[----:B------:R-:W-:Y:S01]  /*93b0*/  UMOV UR27, 0x40000040 ;  /* 0x40000040001b7882 */ /* 0x000fe20000000000 */
[C---:B------:R-:W-:Y:S01]  /*93c0*/  VIADD R11, R4.reuse, 0x2 ;  /* 0x00000002040b7836 */ /* 0x040fe20000000000 */
[----:B------:R-:W-:Y:S01]  /*93d0*/  UMOV UR5, 0x40000040 ;  /* 0x4000004000057882 */ /* 0x000fe20000000000 */
[C---:B------:R-:W-:Y:S01]  /*93e0*/  R2UR UR26, R5.reuse ;  /* 0x00000000051a72ca */ /* 0x040fe200000e0000 */
[----:B0123--:R-:W-:Y:S01]  /*93f0*/  VIADD R8, R5, 0x2 ;  /* 0x0000000205087836 */ /* 0x00ffe20000000000 */
[----:B------:R-:W-:Y:S01]  /*9400*/  UMOV UR7, 0x40000040 ;  /* 0x4000004000077882 */ /* 0x000fe20000000000 */
[----:B------:R-:W-:Y:S01]  /*9410*/  R2UR UR4, R11 ;  /* 0x000000000b0472ca */ /* 0x000fe200000e0000 */
[----:B------:R-:W0:Y:S01]  /*9420*/  S2R R13, SR_TID.X ;  /* 0x00000000000d7919 */ /* 0x000e220000002100 */
[C---:B------:R-:W-:Y:S01]  /*9430*/  IADD3 R11, R4.reuse, 0x4, RZ ;  /* 0x00000004040b7810 */ /* 0x040fe20007ffe0ff */
[----:B------:R-:W-:Y:S01]  /*9440*/  VIADD R20, R4, 0x800 ;  /* 0x0000080004147836 */ /* 0x000fe20000000000 */
[----:B------:R-:W-:Y:S01]  /*9450*/  R2UR UR6, R8 ;  /* 0x00000000080672ca */ /* 0x000fe200000e0000 */
[----:B------:R-:W-:-:S02]  /*9460*/  VIADD R8, R5, 0x4 ;  /* 0x0000000405087836 */ /* 0x000fc40000000000 */
[----:B------:R-:W-:Y:S02]  /*9470*/  VIADD R14, R5, 0x800 ;  /* 0x00000800050e7836 */ /* 0x000fe40000000000 */
[----:B------:R-:W-:Y:S01]  /*9480*/  IMAD R207, R2, 0x1000, R19 ;  /* 0x0000100002cf7824 */ /* 0x000fe200078e0213 */
[----:B------:R-:W-:Y:S01]  /*9490*/  HGMMA.64x64x16.F32 R152, gdesc[UR24], R152, gsb0 ;  /* 0x00e00000189879f0 */ /* 0x000fe20008000898 */
[----:B0-----:R-:W-:Y:S02]  /*94a0*/  SHF.R.U32.HI R13, RZ, 0x7, R13 ;  /* 0x00000007ff0d7819 */ /* 0x001fe4000001160d */
        /* <DEDUP_REMOVED lines=329> */
[----:B------:R-:W-:-:S03]  /*a940*/  FMNMX.FTZ R8, R154, R187, !PT ;  /* 0x000000bb9a087209 */ /* 0x000fc60007810000 */
[----:B------:R-:W0:Y:S01]  /*a950*/  SHFL.BFLY PT, R11, R14, 0x1, 0x1f ;  /* 0x0c201f000e0b7f89 */ /* 0x000e2200000e0000 */
        /* <DEDUP_REMOVED lines=29> */
[----:B------:R-:W-:Y:S01]  /*ab30*/  FFMA.FTZ R181, R181, UR10, -R186 ;  /* 0x0000000ab5b57c23 */ /* 0x000fe200080108ba */
[----:B------:R-:W-:Y:S01]  /*ab40*/  FMNMX.FTZ R8, R178, R15, !PT ;  /* 0x0000000fb2087209 */ /* 0x000fe20007810000 */
[----:B------:R-:W0:Y:S03]  /*ab50*/  MUFU.EX2 R11, R11 ;  /* 0x0000000b000b7308 */ /* 0x000e260000000800 */
[----:B------:R-:W-:-:S04]  /*ab60*/  FMNMX.FTZ R15, R179, R8, !PT ;  /* 0x00000008b30f7209 */ /* 0x000fc80007810000 */
[----:B------:R-:W-:Y:S01]  /*ab70*/  FMNMX.FTZ R8, R182, R15, !PT ;  /* 0x0000000fb6087209 */ /* 0x000fe20007810000 */
[----:B------:R-:W-:Y:S01]  /*ab80*/  FFMA.FTZ R15, R157, UR10, -R186 ;  /* 0x0000000a9d0f7c23 */ /* 0x000fe200080108ba */
[----:B------:R-:W-:Y:S02]  /*ab90*/  MUFU.EX2 R10, R10 ;  /* 0x0000000a000a7308 */ /* 0x000fe40000000800 */
[----:B------:R-:W-:-:S05]  /*aba0*/  FMNMX.FTZ R8, R183, R8, !PT ;  /* 0x00000008b7087209 */ /* 0x000fca0007810000 */
[----:B------:R-:W1:Y:S01]  /*abb0*/  SHFL.BFLY PT, R153, R8, 0x2, 0x1f ;  /* 0x0c401f0008997f89 */ /* 0x000e6200000e0000 */
[----:B------:R-:W-:Y:S01]  /*abc0*/  MUFU.EX2 R13, R13 ;  /* 0x0000000d000d7308 */ /* 0x000fe20000000800 */
[-C--:B0-----:R-:W-:Y:S01]  /*abd0*/  FMUL.FTZ R24, R24, R11.reuse ;  /* 0x0000000b18187220 */ /* 0x081fe20000410000 */
        /* <DEDUP_REMOVED lines=63> */
[----:B------:R0:W2:Y:S01]  /*afd0*/  MUFU.EX2 R186, R152 ;  /* 0x0000009800ba7308 */ /* 0x0000a20000000800 */
        /* <DEDUP_REMOVED lines=8> */
[----:B0-----:R-:W-:Y:S02]  /*b060*/  @!P1 VIADD R152, R9, 0x38840 ;  /* 0x0003884009989836 */ /* 0x001fe40000000000 */
[--C-:B------:R-:W-:Y:S01]  /*b070*/  FFMA.FTZ R171, R171, UR10, -R156.reuse ;  /* 0x0000000aabab7c23 */ /* 0x100fe2000801089c */
[----:B------:R-:W-:Y:S02]  /*b080*/  @!P2 IMAD R154, R154, 0x4, R17 ;  /* 0x000000049a9aa824 */ /* 0x000fe400078e0211 */
        /* <DEDUP_REMOVED lines=10> */
[----:B-1----:R-:W-:Y:S01]  /*b130*/  F2FP.F16.F32.PACK_AB R156, R21, R20 ;  /* 0x00000014159c723e */ /* 0x002fe200000000ff */
[----:B--2---:R-:W-:Y:S01]  /*b140*/  FMUL.FTZ R26, R26, R186 ;  /* 0x000000ba1a1a7220 */ /* 0x004fe20000410000 */
[----:B------:R1:W-:Y:S01]  /*b150*/  @!P2 STS [R154+0x38420], R186 ;  /* 0x038420ba9a00a388 */ /* 0x0003e20000000800 */
[----:B------:R-:W-:Y:S01]  /*b160*/  F2FP.F16.F32.PACK_AB R158, R199, R184 ;  /* 0x000000b8c79e723e */ /* 0x000fe200000000ff */
[----:B------:R-:W-:Y:S01]  /*b170*/  FMUL.FTZ R27, R27, R186 ;  /* 0x000000ba1b1b7220 */ /* 0x000fe20000410000 */
[----:B0-----:R-:W-:Y:S01]  /*b180*/  F2FP.F16.F32.PACK_AB R152, R13, R10 ;  /* 0x0000000a0d98723e */ /* 0x001fe200000000ff */
[-C--:B------:R-:W-:Y:S01]  /*b190*/  FMUL.FTZ R30, R30, R186.reuse ;  /* 0x000000ba1e1e7220 */ /* 0x080fe20000410000 */
[----:B------:R-:W0:Y:S01]  /*b1a0*/  MUFU.EX2 R200, R200 ;  /* 0x000000c800c87308 */ /* 0x000e220000000800 */
[-C--:B------:R-:W-:Y:S01]  /*b1b0*/  FMUL.FTZ R31, R31, R186.reuse ;  /* 0x000000ba1f1f7220 */ /* 0x080fe20000410000 */
[-C--:B------:R-:W-:Y:S01]  /*b1c0*/  FMUL.FTZ R34, R34, R186.reuse ;  /* 0x000000ba22227220 */ /* 0x080fe20000410000 */
        /* <DEDUP_REMOVED lines=92> */
[----:B------:R-:W-:Y:S01]  /*b790*/  FMUL.FTZ R149, R149, R11 ;  /* 0x0000000b95957220 */ /* 0x000fe20000410000 */
[----:B------:R-:W-:Y:S01]  /*b7a0*/  MUFU.EX2 R174, R174 ;  /* 0x000000ae00ae7308 */ /* 0x000fe20000000800 */
[-C--:B------:R-:W-:Y:S01]  /*b7b0*/  FMUL.FTZ R150, R150, R186.reuse ;  /* 0x000000ba96967220 */ /* 0x080fe20000410000 */
[----:B------:R-:W-:Y:S01]  /*b7c0*/  FMUL.FTZ R151, R151, R186 ;  /* 0x000000ba97977220 */ /* 0x000fe20000410000 */
[----:B------:R1:W-:Y:S01]  /*b7d0*/  STSM.16.M88.4 [R189+0x36400], R152 ;  /* 0x03640098bd007844 */ /* 0x0003e20000000200 */
[----:B------:R-:W-:-:S02]  /*b7e0*/  VIADD R185, R207, 0x80 ;  /* 0x00000080cfb97836 */ /* 0x000fc40000000000 */
[----:B------:R-:W-:Y:S01]  /*b7f0*/  FFMA.FTZ R6, R11, R6, R10 ;  /* 0x000000060b067223 */ /* 0x000fe2000001000a */
[----:B------:R-:W-:Y:S01]  /*b800*/  FFMA.FTZ R7, R186, R7, R187 ;  /* 0x00000007ba077223 */ /* 0x000fe200000100bb */
[----:B------:R1:W-:Y:S01]  /*b810*/  STSM.16.M88.4 [R192], R156 ;  /* 0x0000009cc0007844 */ /* 0x0003e20000000200 */
[----:B------:R-:W2:Y:S01]  /*b820*/  MUFU.EX2 R175, R175 ;  /* 0x000000af00af7308 */ /* 0x000ea20000000800 */
[----:B0-----:R-:W-:Y:S01]  /*b830*/  F2FP.F16.F32.PACK_AB R161, R171, R170 ;  /* 0x000000aaaba1723e */ /* 0x001fe200000000ff */
[----:B------:R-:W-:Y:S01]  /*b840*/  FADD.FTZ R13, R13, R6 ;  /* 0x000000060d0d7221 */ /* 0x000fe20000010000 */
[----:B------:R-:W-:Y:S01]  /*b850*/  R2UR UR4, R185 ;  /* 0x00000000b90472ca */ /* 0x000fe200000e0000 */
[C---:B------:R-:W-:Y:S02]  /*b860*/  VIADD R185, R207.reuse, 0x100 ;  /* 0x00000100cfb97836 */ /* 0x040fe40000000000 */
[----:B------:R-:W-:Y:S01]  /*b870*/  FADD.FTZ R200, R200, R7 ;  /* 0x00000007c8c87221 */ /* 0x000fe20000010000 */
[----:B------:R-:W-:-:S02]  /*b880*/  VIADD R207, R207, 0x180 ;  /* 0x00000180cfcf7836 */ /* 0x000fc40000000000 */
[----:B------:R-:W-:Y:S01]  /*b890*/  FADD.FTZ R14, R14, R13 ;  /* 0x0000000d0e0e7221 */ /* 0x000fe20000010000 */
[----:B------:R-:W-:Y:S01]  /*b8a0*/  MUFU.EX2 R176, R176 ;  /* 0x000000b000b07308 */ /* 0x000fe20000000800 */
[----:B------:R-:W-:Y:S01]  /*b8b0*/  FADD.FTZ R201, R201, R200 ;  /* 0x000000c8c9c97221 */ /* 0x000fe20000010000 */
[----:B------:R-:W-:Y:S01]  /*b8c0*/  ISETP.GT.AND P2, PT, R12, RZ, PT ;  /* 0x000000ff0c00720c */ /* 0x000fe20003f44270 */
[----:B------:R-:W-:Y:S01]  /*b8d0*/  FADD.FTZ R15, R15, R14 ;  /* 0x0000000e0f0f7221 */ /* 0x000fe20000010000 */
[----:B------:R-:W-:Y:S01]  /*b8e0*/  @!P1 IADD3 R9, R9, 0x38860, RZ ;  /* 0x0003886009099810 */ /* 0x000fe20007ffe0ff */
[----:B------:R-:W-:Y:S01]  /*b8f0*/  FADD.FTZ R202, R202, R201 ;  /* 0x000000c9caca7221 */ /* 0x000fe20000010000 */
[----:B------:R-:W-:Y:S02]  /*b900*/  IMAD.MOV.U32 R187, RZ, RZ, R8 ;  /* 0x000000ffffbb7224 */ /* 0x000fe400078e0008 */
[----:B------:R-:W-:Y:S01]  /*b910*/  FADD.FTZ R20, R20, R15 ;  /* 0x0000000f14147221 */ /* 0x000fe20000010000 */
[----:B------:R-:W0:Y:S01]  /*b920*/  MUFU.EX2 R177, R177 ;  /* 0x000000b100b17308 */ /* 0x000e220000000800 */
[----:B--2---:R-:W-:Y:S01]  /*b930*/  F2FP.F16.F32.PACK_AB R163, R175, R174 ;  /* 0x000000aeafa3723e */ /* 0x004fe200000000ff */
        /* <DEDUP_REMOVED lines=70> */
[----:B0-----:R-:W-:-:S04]  /*bda0*/  VIADD R9, R12, 0xffffffff ;  /* 0xffffffff0c097836 */ /* 0x001fc80000000000 */
[----:B------:R-:W-:Y:S01]  /*bdb0*/  IMAD.MOV.U32 R12, RZ, RZ, R9 ;  /* 0x000000ffff0c7224 */ /* 0x000fe200078e0009 */
[----:B-1----:R-:W-:Y:S06]  /*bdc0*/  @P2 BRA `(.L_x_6692) ;  /* 0xffffffd000b82947 */ /* 0x002fec000383ffff */
.L_x_6683:
[----:B------:R-:W0:Y:S01]  /*bdd0*/  SHFL.BFLY PT, R3, R6, 0x2, 0x1f ;  /* 0x0c401f0006037f89 */ /* 0x000e2200000e0000 */
[----:B------:R-:W-:Y:S01]  /*bde0*/  IMAD.MOV R13, RZ, RZ, -R188 ;  /* 0x000000ffff0d7224 */ /* 0x000fe200078e0abc */
[----:B------:R-:W-:Y:S02]  /*bdf0*/  UIADD3 UR36, UR36, 0x1, URZ ;  /* 0x0000000124247890 */ /* 0x000fe4000fffe03f */
[----:B------:R-:W1:Y:S01]  /*be00*/  SHFL.BFLY PT, R4, R7, 0x2, 0x1f ;  /* 0x0c401f0007047f89 */ /* 0x000e6200000e0000 */
[----:B------:R-:W-:Y:S08]  /*be10*/  BAR.ARV 0x8, 0xa0 ;  /* 0x0202800000007b1d */ /* 0x000ff00000002000 */
[----:B------:R-:W-:Y:S01]  /*be20*/  BAR.SYNC.DEFER_BLOCKING 0xf, 0x100 ;  /* 0x03c4000000007b1d */ /* 0x000fe20000010000 */
[----:B------:R-:W-:Y:S01]  /*be30*/  ISETP.NE.AND P0, PT, R22, R13, PT ;  /* 0x0000000d1600720c */ /* 0x000fe20003f05270 */
[----:B0-----:R-:W-:Y:S01]  /*be40*/  FADD.FTZ R3, R3, R6 ;  /* 0x0000000603037221 */ /* 0x001fe20000010000 */
[----:B------:R-:W-:-:S02]  /*be50*/  IMAD.MOV.U32 R6, RZ, RZ, RZ ;  /* 0x000000ffff067224 */ /* 0x000fc400078e00ff */
[----:B-1----:R-:W-:Y:S02]  /*be60*/  FADD.FTZ R9, R4, R7 ;  /* 0x0000000704097221 */ /* 0x002fe40000010000 */
[----:B------:R-:W0:Y:S04]  /*be70*/  SHFL.BFLY PT, R0, R3, 0x1, 0x1f ;  /* 0x0c201f0003007f89 */ /* 0x000e2800000e0000 */
[----:B------:R-:W1:Y:S01]  /*be80*/  SHFL.BFLY PT, R4, R9, 0x1, 0x1f ;  /* 0x0c201f0009047f89 */ /* 0x000e6200000e0000 */
[----:B0-----:R-:W-:Y:S01]  /*be90*/  FADD.FTZ R11, R3, R0 ;  /* 0x00000000030b7221 */ /* 0x001fe20000010000 */
[----:B------:R-:W-:Y:S02]  /*bea0*/  IMAD.MOV.U32 R0, RZ, RZ, RZ ;  /* 0x000000ffff007224 */ /* 0x000fe400078e00ff */
[----:B-1----:R-:W-:-:S02]  /*beb0*/  FADD.FTZ R20, R9, R4 ;  /* 0x0000000409147221 */ /* 0x002fc40000010000 */
[----:B------:R-:W-:Y:S01]  /*bec0*/  FSETP.NE.FTZ.AND P2, PT, R11, RZ, PT ;  /* 0x000000ff0b00720b */ /* 0x000fe20003f55000 */
[C---:B------:R-:W-:Y:S02]  /*bed0*/  VIADD R4, R2.reuse, 0x1 ;  /* 0x0000000102047836 */ /* 0x040fe40000000000 */
[----:B------:R-:W-:Y:S01]  /*bee0*/  @!P0 IMAD R2, R2, 0x40, R18 ;  /* 0x0000004002028824 */ /* 0x000fe200078e0212 */
[----:B------:R-:W-:Y:S02]  /*bef0*/  FSETP.NE.FTZ.AND P3, PT, R20, RZ, PT ;  /* 0x000000ff1400720b */ /* 0x000fe40003f75000 */
[----:B------:R-:W-:Y:S02]  /*bf00*/  ISETP.NE.AND P1, PT, R4, 0x2, PT ;  /* 0x000000020400780c */ /* 0x000fe40003f25270 */
[----:B------:R-:W-:Y:S01]  /*bf10*/  @!P0 LEA R17, R2, R17, 0x2 ;  /* 0x0000001102118211 */ /* 0x000fe200078e10ff */
[----:B------:R-:W-:Y:S01]  /*bf20*/  IMAD.U32 R2, RZ, RZ, UR10 ;  /* 0x0000000aff027e24 */ /* 0x000fe2000f8e00ff */
[----:B------:R-:W-:-:S03]  /*bf30*/  SEL R3, RZ, 0x1, P1 ;  /* 0x00000001ff037807 */ /* 0x000fc60000800000 */
[----:B------:R-:W0:Y:S01]  /*bf40*/  @P2 MUFU.RCP R0, R11 ;  /* 0x0000000b00002308 */ /* 0x000e220000001000 */
[----:B------:R-:W-:Y:S01]  /*bf50*/  @P2 FMUL.FTZ R2, R2, 0.69314718246459960938 ;  /* 0x3f31721802022820 */ /* 0x000fe20000410000 */
[----:B------:R-:W-:Y:S01]  /*bf60*/  LOP3.LUT R16, R16, R3, RZ, 0x3c, !PT ;  /* 0x0000000310107212 */ /* 0x000fe200078e3cff */
[----:B------:R-:W-:-:S05]  /*bf70*/  IMAD.MOV.U32 R3, RZ, RZ, -0x800000 ;  /* 0xff800000ff037424 */ /* 0x000fca00078e00ff */
[----:B------:R-:W1:Y:S08]  /*bf80*/  @P3 MUFU.RCP R6, R20 ;  /* 0x0000001400063308 */ /* 0x000e700000001000 */
[----:B------:R-:W2:Y:S01]  /*bf90*/  @P3 MUFU.LG2 R20, R20 ;  /* 0x0000001400143308 */ /* 0x000ea20000000c00 */
[----:B0-----:R-:W-:Y:S01]  /*bfa0*/  @!P0 STS [R17+0x38400], R0 ;  /* 0x0384000011008388 */ /* 0x001fe20000000800 */
[----:B------:R-:W-:Y:S01]  /*bfb0*/  FMUL.FTZ R171, R28, R0 ;  /* 0x000000001cab7220 */ /* 0x000fe20000410000 */
[----:B------:R-:W-:-:S02]  /*bfc0*/  IMAD.U32 R28, RZ, RZ, UR10 ;  /* 0x0000000aff1c7e24 */ /* 0x000fc4000f8e00ff */
[-C--:B------:R-:W-:Y:S01]  /*bfd0*/  FMUL.FTZ R172, R24, R0.reuse ;  /* 0x0000000018ac7220 */ /* 0x080fe20000410000 */
[-C--:B------:R-:W-:Y:S01]  /*bfe0*/  FMUL.FTZ R170, R25, R0.reuse ;  /* 0x0000000019aa7220 */ /* 0x080fe20000410000 */
[-C--:B------:R-:W-:Y:S01]  /*bff0*/  FMUL.FTZ R24, R29, R0.reuse ;  /* 0x000000001d187220 */ /* 0x080fe20000410000 */
[----:B------:R-:W-:Y:S01]  /*c000*/  @P3 FMUL.FTZ R28, R28, 0.69314718246459960938 ;  /* 0x3f3172181c1c3820 */ /* 0x000fe20000410000 */
[-C--:B------:R-:W-:Y:S01]  /*c010*/  FMUL.FTZ R169, R32, R0.reuse ;  /* 0x0000000020a97220 */ /* 0x080fe20000410000 */
        /* <DEDUP_REMOVED lines=10> */
[----:B0-----:R-:W0:Y:S01]  /*c0c0*/  @P2 MUFU.LG2 R17, R11 ;  /* 0x0000000b00112308 */ /* 0x001e220000000c00 */
        /* <DEDUP_REMOVED lines=122> */
.L_x_6659:
        /* <DEDUP_REMOVED lines=19> */
[----:B------:R-:W-:Y:S01]  /*c9a0*/  USHF.L.U64.HI UR9, UR39, 0x2, UR38 ;  /* 0x0000000227097899 */ /* 0x000fe20008010226 */
[----:B------:R-:W-:Y:S01]  /*c9b0*/  F2FP.F16.F32.PACK_AB R13, R51, R13 ;  /* 0x0000000d330d723e */ /* 0x000fe200000000ff */
[----:B------:R-:W-:Y:S01]  /*c9c0*/  UIADD3 UR4, UP1, UR8, UR6, URZ ;  /* 0x0000000608047290 */ /* 0x000fe2000ff3e03f */
[----:B------:R-:W-:Y:S01]  /*c9d0*/  F2FP.F16.F32.PACK_AB R14, R53, R14 ;  /* 0x0000000e350e723e */ /* 0x000fe200000000ff */
[----:B------:R-:W-:Y:S01]  /*c9e0*/  ULDC.64 UR10, c[0x0][0x208] ;  /* 0x00008200000a7ab9 */ /* 0x000fe20000000a00 */
[----:B------:R-:W-:Y:S01]  /*c9f0*/  F2FP.F16.F32.PACK_AB R15, R55, R15 ;  /* 0x0000000f370f723e */ /* 0x000fe200000000ff */
[----:B------:R-:W-:Y:S01]  /*ca00*/  UIADD3.X UR6, UR9, UR7, URZ, UP1, !UPT ;  /* 0x0000000709067290 */ /* 0x000fe20008ffe43f */
        /* <DEDUP_REMOVED lines=8> */
[----:B------:R-:W-:Y:S02]  /*ca90*/  MOV R20, R17 ;  /* 0x0000001100147202 */ /* 0x000fe40000000f00 */
[----:B0-----:R-:W-:Y:S02]  /*caa0*/  MOV R21, R4 ;  /* 0x0000000400157202 */ /* 0x001fe40000000f00 */
[----:B------:R-:W-:Y:S02]  /*cab0*/  F2FP.F16.F32.PACK_AB R73, R75, R74 ;  /* 0x0000004a4b49723e */ /* 0x000fe400000000ff */
[----:B------:R-:W-:Y:S01]  /*cac0*/  F2FP.F16.F32.PACK_AB R80, R81, R80 ;  /* 0x000000505150723e */ /* 0x000fe200000000ff */
[----:B------:R-:W-:Y:S01]  /*cad0*/  IMAD.WIDE R4, R197, 0x2, R20 ;  /* 0x00000002c5047825 */ /* 0x000fe200078e0214 */
[----:B------:R-:W-:-:S02]  /*cae0*/  F2FP.F16.F32.PACK_AB R74, R77, R76 ;  /* 0x0000004c4d4a723e */ /* 0x000fc400000000ff */
        /* <DEDUP_REMOVED lines=10> */
[----:B------:R-:W-:Y:S02]  /*cb90*/  LOP3.LUT R28, R6, R173, RZ, 0x3c, !PT ;  /* 0x000000ad061c7212 */ /* 0x000fe400078e3cff */
[----:B------:R-:W-:Y:S02]  /*cba0*/  LOP3.LUT R6, R181, 0x380, RZ, 0xc0, !PT ;  /* 0x00000380b5067812 */ /* 0x000fe400078ec0ff */
        /* <DEDUP_REMOVED lines=10> */
[----:B------:R-:W-:-:S02]  /*cc50*/  SHF.R.U64 R6, R6, 0x3, RZ ;  /* 0x0000000306067819 */ /* 0x000fc400000012ff */
[C---:B------:R-:W-:Y:S02]  /*cc60*/  IADD3 R203, P0, R4.reuse, 0x4020, RZ ;  /* 0x0000402004cb7810 */ /* 0x040fe40007f1e0ff */
[----:B------:R-:W-:Y:S02]  /*cc70*/  IADD3.X R99, RZ, R5, RZ, P2, !PT ;  /* 0x00000005ff637210 */ /* 0x000fe400017fe4ff */
[C---:B------:R-:W-:Y:S01]  /*cc80*/  IADD3 R205, P4, R4.reuse, 0x4040, RZ ;  /* 0x0000404004cd7810 */ /* 0x040fe20007f9e0ff */
[--C-:B------:R-:W-:Y:S01]  /*cc90*/  IMAD.X R107, RZ, RZ, R5.reuse, P0 ;  /* 0x000000ffff6b7224 */ /* 0x100fe200000e0605 */
        /* <DEDUP_REMOVED lines=15> */
[----:B------:R-:W-:Y:S02]  /*cd90*/  MOV R173, R4 ;  /* 0x0000000400ad7202 */ /* 0x000fe40000000f00 */
[----:B------:R-:W-:Y:S02]  /*cda0*/  LOP3.LUT R36, R177, 0x380, RZ, 0xc0, !PT ;  /* 0x00000380b1247812 */ /* 0x000fe400078ec0ff */
[----:B------:R-:W-:Y:S02]  /*cdb0*/  SHF.R.U64 R6, R6, 0x3, RZ ;  /* 0x0000000306067819 */ /* 0x000fe400000012ff */
[----:B------:R-:W-:Y:S02]  /*cdc0*/  F2FP.F16.F32.PACK_AB R5, R27, R26 ;  /* 0x0000001a1b05723e */ /* 0x000fe400000000ff */
[----:B------:R-:W-:-:S02]  /*cdd0*/  LOP3.LUT R40, R179, 0x380, RZ, 0xc0, !PT ;  /* 0x00000380b3287812 */ /* 0x000fc400078ec0ff */
[----:B------:R-:W-:Y:S02]  /*cde0*/  LOP3.LUT R27, R8, 0x380, RZ, 0xc0, !PT ;  /* 0x00000380081b7812 */ /* 0x000fe400078ec0ff */
[----:B------:R-:W-:Y:S02]  /*cdf0*/  SHF.R.U64 R32, R32, 0x3, RZ ;  /* 0x0000000320207819 */ /* 0x000fe400000012ff */
[----:B------:R-:W-:Y:S02]  /*ce00*/  LOP3.LUT R94, R183, 0x380, RZ, 0xc0, !PT ;  /* 0x00000380b75e7812 */ /* 0x000fe400078ec0ff */
[----:B------:R-:W-:Y:S02]  /*ce10*/  SHF.R.U64 R36, R36, 0x3, RZ ;  /* 0x0000000324247819 */ /* 0x000fe400000012ff */
[----:B------:R-:W-:Y:S02]  /*ce20*/  LOP3.LUT R98, R199, 0x380, RZ, 0xc0, !PT ;  /* 0x00000380c7627812 */ /* 0x000fe400078ec0ff */
[----:B------:R-:W-:-:S02]  /*ce30*/  LOP3.LUT R106, R6, R203, RZ, 0x3c, !PT ;  /* 0x000000cb066a7212 */ /* 0x000fc400078e3cff */
[----:B------:R-:W-:Y:S02]  /*ce40*/  SHF.R.U64 R40, R40, 0x3, RZ ;  /* 0x0000000328287819 */ /* 0x000fe400000012ff */
[----:B------:R-:W-:Y:S02]  /*ce50*/  LOP3.LUT R102, R201, 0x380, RZ, 0xc0, !PT ;  /* 0x00000380c9667812 */ /* 0x000fe400078ec0ff */
[----:B------:R-:W-:Y:S02]  /*ce60*/  F2FP.F16.F32.PACK_AB R4, R170, R172 ;  /* 0x000000acaa04723e */ /* 0x000fe400000000ff */
[----:B------:R-:W-:Y:S01]  /*ce70*/  F2FP.F16.F32.PACK_AB R6, R24, R171 ;  /* 0x000000ab1806723e */ /* 0x000fe200000000ff */
[----:B------:R-:W-:Y:S01]  /*ce80*/  BAR.SYNC.DEFER_BLOCKING 0x1, 0x100 ;  /* 0x0044000000007b1d */ /* 0x000fe20000010000 */
[----:B------:R-:W-:Y:S02]  /*ce90*/  SHF.R.U64 R27, R27, 0x3, RZ ;  /* 0x000000031b1b7819 */ /* 0x000fe400000012ff */
[----:B------:R-:W-:-:S02]  /*cea0*/  LOP3.LUT R32, R32, R175, RZ, 0x3c, !PT ;  /* 0x000000af20207212 */ /* 0x000fc400078e3cff */
[----:B------:R-:W-:Y:S02]  /*ceb0*/  SHF.R.U64 R94, R94, 0x3, RZ ;  /* 0x000000035e5e7819 */ /* 0x000fe400000012ff */
[----:B------:R-:W-:Y:S02]  /*cec0*/  LOP3.LUT R110, R205, 0x380, RZ, 0xc0, !PT ;  /* 0x00000380cd6e7812 */ /* 0x000fe400078ec0ff */
[----:B------:R-:W-:Y:S02]  /*ced0*/  LOP3.LUT R36, R36, R177, RZ, 0x3c, !PT ;  /* 0x000000b124247212 */ /* 0x000fe400078e3cff */
[----:B------:R-:W-:Y:S02]  /*cee0*/  SHF.R.U64 R98, R98, 0x3, RZ ;  /* 0x0000000362627819 */ /* 0x000fe400000012ff */
[----:B------:R-:W-:Y:S02]  /*cef0*/  LOP3.LUT R114, R207, 0x380, RZ, 0xc0, !PT ;  /* 0x00000380cf727812 */ /* 0x000fe400078ec0ff */
[----:B------:R-:W-:-:S02]  /*cf00*/  LOP3.LUT R40, R40, R179, RZ, 0x3c, !PT ;  /* 0x000000b328287212 */ /* 0x000fc400078e3cff */
[----:B------:R-:W-:Y:S02]  /*cf10*/  SHF.R.U64 R102, R102, 0x3, RZ ;  /* 0x0000000366667819 */ /* 0x000fe400000012ff */
[----:B------:R-:W-:Y:S02]  /*cf20*/  LOP3.LUT R118, R209, 0x380, RZ, 0xc0, !PT ;  /* 0x00000380d1767812 */ /* 0x000fe400078ec0ff */
[----:B------:R-:W-:Y:S02]  /*cf30*/  LOP3.LUT R122, R27, R8, RZ, 0x3c, !PT ;  /* 0x000000081b7a7212 */ /* 0x000fe400078e3cff */
[----:B------:R-:W-:Y:S01]  /*cf40*/  MOV R28, R28 ;  /* 0x0000001c001c7202 */ /* 0x000fe20000000f00 */
[----:B------:R0:W-:Y:S01]  /*cf50*/  STSM.16.M88.4 [R173], R4 ;  /* 0x00000004ad007844 */ /* 0x0001e20000000200 */
[----:B------:R-:W-:Y:S02]  /*cf60*/  F2FP.F16.F32.PACK_AB R8, R166, R169 ;  /* 0x000000a9a608723e */ /* 0x000fe400000000ff */
[----:B------:R-:W-:-:S02]  /*cf70*/  LOP3.LUT R94, R94, R183, RZ, 0x3c, !PT ;  /* 0x000000b75e5e7212 */ /* 0x000fc400078e3cff */
[----:B------:R-:W-:Y:S01]  /*cf80*/  SHF.R.U64 R110, R110, 0x3, RZ ;  /* 0x000000036e6e7819 */ /* 0x000fe200000012ff */
[----:B------:R-:W-:Y:S01]  /*cf90*/  STSM.16.M88.4 [R28], R8 ;  /* 0x000000081c007844 */ /* 0x000fe20000000200 */
[----:B------:R-:W-:Y:S02]  /*cfa0*/  LOP3.LUT R26, R126, 0x380, RZ, 0xc0, !PT ;  /* 0x000003807e1a7812 */ /* 0x000fe400078ec0ff */
[----:B------:R-:W-:Y:S02]  /*cfb0*/  MOV R32, R32 ;  /* 0x0000002000207202 */ /* 0x000fe40000000f00 */
[----:B------:R-:W-:Y:S02]  /*cfc0*/  LOP3.LUT R98, R98, R199, RZ, 0x3c, !PT ;  /* 0x000000c762627212 */ /* 0x000fe400078e3cff */
[----:B------:R-:W-:Y:S02]  /*cfd0*/  SHF.R.U64 R114, R114, 0x3, RZ ;  /* 0x0000000372727819 */ /* 0x000fe400000012ff */
[----:B------:R-:W-:-:S02]  /*cfe0*/  LOP3.LUT R175, R168, 0x380, RZ, 0xc0, !PT ;  /* 0x00000380a8af7812 */ /* 0x000fc400078ec0ff */
[----:B0-----:R-:W-:Y:S02]  /*cff0*/  F2FP.F16.F32.PACK_AB R4, R156, R165 ;  /* 0x000000a59c04723e */ /* 0x001fe400000000ff */
[----:B------:R-:W-:Y:S02]  /*d000*/  F2FP.F16.F32.PACK_AB R5, R43, R42 ;  /* 0x0000002a2b05723e */ /* 0x000fe400000000ff */
[----:B------:R-:W-:Y:S02]  /*d010*/  F2FP.F16.F32.PACK_AB R6, R12, R158 ;  /* 0x0000009e0c06723e */ /* 0x000fe400000000ff */
[----:B------:R-:W-:Y:S02]  /*d020*/  F2FP.F16.F32.PACK_AB R7, R47, R46 ;  /* 0x0000002e2f07723e */ /* 0x000fe400000000ff */
[----:B------:R-:W-:Y:S02]  /*d030*/  MOV R36, R36 ;  /* 0x0000002400247202 */ /* 0x000fe40000000f00 */
[----:B------:R-:W-:Y:S01]  /*d040*/  F2FP.F16.F32.PACK_AB R12, R49, R154 ;  /* 0x0000009a310c723e */ /* 0x000fe200000000ff */
[----:B------:R0:W-:Y:S01]  /*d050*/  STSM.16.M88.4 [R32], R4 ;  /* 0x0000000420007844 */ /* 0x0001e20000000200 */
[----:B------:R-:W-:-:S02]  /*d060*/  LOP3.LUT R102, R102, R201, RZ, 0x3c, !PT ;  /* 0x000000c966667212 */ /* 0x000fc400078e3cff */
[----:B------:R-:W-:Y:S01]  /*d070*/  SHF.R.U64 R118, R118, 0x3, RZ ;  /* 0x0000000376767819 */ /* 0x000fe200000012ff */
[----:B------:R1:W-:Y:S01]  /*d080*/  STSM.16.M88.4 [R36], R12 ;  /* 0x0000000c24007844 */ /* 0x0003e20000000200 */
[----:B------:R-:W-:Y:S02]  /*d090*/  MOV R40, R40 ;  /* 0x0000002800287202 */ /* 0x000fe40000000f00 */
[----:B------:R-:W-:Y:S02]  /*d0a0*/  MOV R44, R44 ;  /* 0x0000002c002c7202 */ /* 0x000fe40000000f00 */
[----:B------:R-:W-:Y:S01]  /*d0b0*/  LOP3.LUT R110, R110, R205, RZ, 0x3c, !PT ;  /* 0x000000cd6e6e7212 */ /* 0x000fe200078e3cff */
[----:B------:R-:W-:Y:S01]  /*d0c0*/  STSM.16.M88.4 [R40], R56 ;  /* 0x0000003828007844 */ /* 0x000fe20000000200 */
[----:B------:R-:W-:Y:S02]  /*d0d0*/  SHF.R.U64 R171, R26, 0x3, RZ ;  /* 0x000000031aab7819 */ /* 0x000fe400000012ff */
[----:B------:R-:W-:Y:S01]  /*d0e0*/  MOV R94, R94 ;  /* 0x0000005e005e7202 */ /* 0x000fe20000000f00 */
[----:B------:R-:W-:Y:S01]  /*d0f0*/  STSM.16.M88.4 [R44], R64 ;  /* 0x000000402c007844 */ /* 0x000fe20000000200 */
[----:B------:R-:W-:Y:S01]  /*d100*/  F2FP.F16.F32.PACK_AB R81, R83, R82 ;  /* 0x000000525351723e */ /* 0x000fe200000000ff */
[----:B0-----:R-:W-:Y:S01]  /*d110*/  IMAD.U32 R4, RZ, RZ, UR4 ;  /* 0x00000004ff047e24 */ /* 0x001fe2000f8e00ff */
[----:B------:R-:W-:Y:S01]  /*d120*/  F2FP.F16.F32.PACK_AB R88, R89, R88 ;  /* 0x000000585958723e */ /* 0x000fe200000000ff */
[----:B------:R-:W-:Y:S01]  /*d130*/  STSM.16.M88.4 [R94], R72 ;  /* 0x000000485e007844 */ /* 0x000fe20000000200 */
[----:B------:R-:W-:Y:S01]  /*d140*/  LOP3.LUT R114, R114, R207, RZ, 0x3c, !PT ;  /* 0x000000cf72727212 */ /* 0x000fe200078e3cff */
[----:B------:R-:W-:Y:S01]  /*d150*/  IMAD.U32 R5, RZ, RZ, UR6 ;  /* 0x00000006ff057e24 */ /* 0x000fe2000f8e00ff */
[----:B------:R-:W-:Y:S01]  /*d160*/  SHF.R.U64 R175, R175, 0x3, RZ ;  /* 0x00000003afaf7819 */ /* 0x000fe200000012ff */
[----:B------:R-:W-:Y:S01]  /*d170*/  ULDC.64 UR6, c[0x0][0xce0] ;  /* 0x0003380000067ab9 */ /* 0x000fe20000000a00 */
        /* <DEDUP_REMOVED lines=22> */
[----:B------:R-:W-:Y:S02]  /*d2e0*/  LOP3.LUT R24, R175, R168, RZ, 0x3c, !PT ;  /* 0x000000a8af187212 */ /* 0x000fe400078e3cff */
[----:B------:R-:W-:Y:S01]  /*d2f0*/  MOV R114, R114 ;  /* 0x0000007200727202 */ /* 0x000fe20000000f00 */
[----:B------:R-:W-:Y:S01]  /*d300*/  STSM.16.M88.4 [R110], R104 ;  /* 0x000000686e007844 */ /* 0x000fe20000000200 */
[----:B------:R-:W-:Y:S02]  /*d310*/  F2FP.F16.F32.PACK_AB R156, R113, R112 ;  /* 0x00000070719c723e */ /* 0x000fe400000000ff */
[----:B------:R-:W-:Y:S02]  /*d320*/  F2FP.F16.F32.PACK_AB R157, R157, R155 ;  /* 0x0000009b9d9d723e */ /* 0x000fe400000000ff */
[----:B------:R-:W-:Y:S02]  /*d330*/  F2FP.F16.F32.PACK_AB R158, R117, R116 ;  /* 0x00000074759e723e */ /* 0x000fe400000000ff */
[----:B------:R-:W-:-:S02]  /*d340*/  F2FP.F16.F32.PACK_AB R159, R160, R159 ;  /* 0x0000009fa09f723e */ /* 0x000fc400000000ff */
[----:B------:R-:W-:Y:S02]  /*d350*/  F2FP.F16.F32.PACK_AB R161, R162, R161 ;  /* 0x000000a1a2a1723e */ /* 0x000fe400000000ff */
[----:B------:R-:W-:Y:S01]  /*d360*/  F2FP.F16.F32.PACK_AB R128, R129, R128 ;  /* 0x000000808180723e */ /* 0x000fe200000000ff */
        /* <DEDUP_REMOVED lines=12> */
[----:B------:R-:W-:Y:S01]  /*d430*/  F2FP.F16.F32.PACK_AB R144, R145, R144 ;  /* 0x000000909190723e */ /* 0x000fe200000000ff */
[----:B------:R-:W-:Y:S01]  /*d440*/  STSM.16.M88.4 [R122], R128 ;  /* 0x000000807a007844 */ /* 0x000fe20000000200 */
        /* <DEDUP_REMOVED lines=8> */
[----:B------:R-:W-:-:S03]  /*d4d0*/  PLOP3.LUT P0, PT, PT, PT, UP0, 0x80, 0x0 ;  /* 0x000000000000781c */ /* 0x000fc60003f0f008 */
[----:B------:R0:W-:Y:S01]  /*d4e0*/  STSM.16.M88.4 [R24], R144 ;  /* 0x0000009018007844 */ /* 0x0001e20000000200 */
[----:B------:R-:W-:Y:S09]  /*d4f0*/  BAR.SYNC.DEFER_BLOCKING 0x1, 0x100 ;  /* 0x0044000000007b1d */ /* 0x000ff20000010000 */
[----:B------:R-:W2:Y:S01]  /*d500*/  @P0 LDG.E R6, desc[UR10][R4.64] ;  /* 0x0000000a04060981 */ /* 0x000ea2000c1e1900 */
[----:B------:R-:W-:Y:S01]  /*d510*/  UISETP.NE.U32.AND UP1, UPT, UR6, URZ, UPT ;  /* 0x0000003f0600728c */ /* 0x000fe2000bf25070 */
[----:B------:R-:W-:Y:S01]  /*d520*/  LEA R7, R194, R23, 0x6 ;  /* 0x00000017c2077211 */ /* 0x000fe200078e30ff */
[----:B------:R-:W3:Y:S02]  /*d530*/  LDC R76, c[0x0][0xb88] ;  /* 0x0002e200ff4c7b82 */ /* 0x000ee40000000800 */
[----:B------:R-:W-:-:S02]  /*d540*/  UISETP.NE.AND.EX UP1, UPT, UR7, URZ, UPT, UP1 ;  /* 0x0000003f0700728c */ /* 0x000fc4000bf25310 */
[----:B------:R-:W-:-:S04]  /*d550*/  IMAD.WIDE R20, R7, 0x2, R20 ;  /* 0x0000000207147825 */ /* 0x000fc800078e0214 */
[----:B------:R-:W-:Y:S02]  /*d560*/  PLOP3.LUT P6, PT, PT, PT, UP1, 0x80, 0x0 ;  /* 0x000000000000781c */ /* 0x000fe40003fcf018 */
[C---:B------:R-:W-:Y:S02]  /*d570*/  IADD3 R9, P2, R20.reuse, 0x1000, RZ ;  /* 0x0000100014097810 */ /* 0x040fe40007f5e0ff */
[C---:B------:R-:W-:Y:S01]  /*d580*/  IADD3 R25, P1, R20.reuse, 0x2000, RZ ;  /* 0x0000200014197810 */ /* 0x040fe20007f3e0ff */
[----:B------:R-:W-:Y:S01]  /*d590*/  @UP1 UIADD3 UR6, UP2, UR8, UR6, URZ ;  /* 0x0000000608061290 */ /* 0x000fe2000ff5e03f */
[----:B------:R-:W-:Y:S02]  /*d5a0*/  P2R R10, PR, RZ, 0x4 ;  /* 0x00000004ff0a7803 */ /* 0x000fe40000000000 */
[C---:B-1----:R-:W-:Y:S01]  /*d5b0*/  IADD3 R13, P2, R20.reuse, 0x3000, RZ ;  /* 0x00003000140d7810 */ /* 0x042fe20007f5e0ff */
[----:B------:R-:W-:Y:S01]  /*d5c0*/  @UP1 UIADD3.X UR7, UR9, UR7, URZ, UP2, !UPT ;  /* 0x0000000709071290 */ /* 0x000fe200097fe43f */
[C---:B------:R-:W-:Y:S01]  /*d5d0*/  IADD3 R33, P3, R20.reuse, 0x4000, RZ ;  /* 0x0000400014217810 */ /* 0x040fe20007f7e0ff */
[----:B------:R-:W-:Y:S01]  /*d5e0*/  IMAD.U32 R14, RZ, RZ, UR6 ;  /* 0x00000006ff0e7e24 */ /* 0x000fe2000f8e00ff */
[----:B------:R-:W-:-:S02]  /*d5f0*/  IADD3 R29, P4, R20, 0x5000, RZ ;  /* 0x00005000141d7810 */ /* 0x000fc40007f9e0ff */
[----:B------:R-:W-:Y:S01]  /*d600*/  IADD3 R41, P5, R20, 0x6000, RZ ;  /* 0x0000600014297810 */ /* 0x000fe20007fbe0ff */
[----:B------:R-:W-:Y:S01]  /*d610*/  IMAD.U32 R15, RZ, RZ, UR7 ;  /* 0x00000007ff0f7e24 */ /* 0x000fe2000f8e00ff */
[----:B------:R-:W-:Y:S02]  /*d620*/  LOP3.LUT R8, R9, 0x380, RZ, 0xc0, !PT ;  /* 0x0000038009087812 */ /* 0x000fe400078ec0ff */
[----:B0-----:R-:W-:Y:S02]  /*d630*/  LOP3.LUT R24, R25, 0x380, RZ, 0xc0, !PT ;  /* 0x0000038019187812 */ /* 0x001fe400078ec0ff */
[----:B------:R-:W-:Y:S01]  /*d640*/  LOP3.LUT R12, R13, 0x380, RZ, 0xc0, !PT ;  /* 0x000003800d0c7812 */ /* 0x000fe200078ec0ff */
[----:B------:R-:W-:Y:S01]  /*d650*/  UMOV UR4, URZ ;  /* 0x0000003f00047c82 */ /* 0x000fe20008000000 */
[----:B------:R-:W-:Y:S01]  /*d660*/  LOP3.LUT R32, R33, 0x380, RZ, 0xc0, !PT ;  /* 0x0000038021207812 */ /* 0x000fe200078ec0ff */
[----:B---3--:R0:W5:Y:S01]  /*d670*/  @P6 LDG.E R76, desc[UR10][R14.64] ;  /* 0x0000000a0e4c6981 */ /* 0x008162000c1e1900 */
        /* <DEDUP_REMOVED lines=14> */
[----:B--2---:R-:W-:Y:S01]  /*d760*/  @P0 R2UR UR4, R6 ;  /* 0x00000000060402ca */ /* 0x004fe200000e0000 */
[----:B0-----:R-:W-:-:S14]  /*d770*/  @P6 BRA `(.L_x_6695) ;  /* 0x0000000000146947 */ /* 0x001fdc0003800000 */
[----:B------:R-:W-:Y:S05]  /*d780*/  @!P0 BRA `(.L_x_6695) ;  /* 0x0000000000108947 */ /* 0x000fea0003800000 */
[----:B------:R-:W-:Y:S02]  /*d790*/  ULDC.64 UR6, c[0x0][0x208] ;  /* 0x0000820000067ab9 */ /* 0x000fe40000000a00 */
[----:B------:R-:W2:Y:S04]  /*d7a0*/  LDG.E R7, desc[UR6][R4.64] ;  /* 0x0000000604077981 */ /* 0x000ea8000c1e1900 */
[----:B-----5:R-:W2:Y:S02]  /*d7b0*/  LDG.E R76, desc[UR6][R4.64+0x4] ;  /* 0x00000406044c7981 */ /* 0x020ea4000c1e1900 */
[----:B--2---:R-:W-:-:S07]  /*d7c0*/  IMAD.IADD R76, R76, 0x1, -R7 ;  /* 0x000000014c4c7824 */ /* 0x004fce00078e0a07 */
.L_x_6695:
        /* <DEDUP_REMOVED lines=12> */
[----:B------:R-:W-:Y:S01]  /*d890*/  IMAD.X R41, RZ, RZ, R21, P5 ;  /* 0x000000ffff297224 */ /* 0x000fe200028e0615 */
[----:B------:R-:W-:Y:S01]  /*d8a0*/  LOP3.LUT R44, R45, 0x380, RZ, 0xc0, !PT ;  /* 0x000003802d2c7812 */ /* 0x000fe200078ec0ff */
[----:B------:R-:W-:Y:S01]  /*d8b0*/  USHF.R.S32.HI UR9, URZ, 0x1f, UR4 ;  /* 0x0000001f3f097899 */ /* 0x000fe20008011404 */
[----:B------:R-:W-:Y:S01]  /*d8c0*/  SHF.R.U64 R52, R52, 0x3, RZ ;  /* 0x0000000334347819 */ /* 0x000fe200000012ff */
[----:B------:R-:W-:Y:S01]  /*d8d0*/  USHF.R.S32.HI UR12, URZ, 0x1f, UR37 ;  /* 0x0000001f3f0c7899 */ /* 0x000fe20008011425 */
[----:B------:R-:W-:Y:S01]  /*d8e0*/  SHF.R.U64 R36, R36, 0x3, RZ ;  /* 0x0000000324247819 */ /* 0x000fe200000012ff */
[----:B------:R-:W-:Y:S01]  /*d8f0*/  USEL UR39, UR39, URZ, !UP0 ;  /* 0x0000003f27277287 */ /* 0x000fe2000c000000 */
[----:B------:R-:W-:Y:S01]  /*d900*/  SHF.R.U64 R44, R44, 0x3, RZ ;  /* 0x000000032c2c7819 */ /* 0x000fe200000012ff */
[----:B------:R-:W-:Y:S01]  /*d910*/  USEL UR38, UR38, URZ, !UP0 ;  /* 0x0000003f26267287 */ /* 0x000fe2000c000000 */
[----:B------:R-:W-:-:S02]  /*d920*/  LOP3.LUT R52, R52, R53, RZ, 0x3c, !PT ;  /* 0x0000003534347212 */ /* 0x000fc400078e3cff */
[----:B------:R-:W-:Y:S02]  /*d930*/  IADD3.X R53, RZ, R21, RZ, P6, !PT ;  /* 0x00000015ff357210 */ /* 0x000fe400037fe4ff */
[----:B------:R-:W-:Y:S01]  /*d940*/  LOP3.LUT R36, R36, R37, RZ, 0x3c, !PT ;  /* 0x0000002524247212 */ /* 0x000fe200078e3cff */
[--C-:B------:R-:W-:Y:S01]  /*d950*/  IMAD.X R37, RZ, RZ, R21.reuse, P0 ;  /* 0x000000ffff257224 */ /* 0x100fe200000e0615 */
[----:B0-----:R-:W-:Y:S02]  /*d960*/  ISETP.NE.AND P6, PT, R4, RZ, PT ;  /* 0x000000ff0400720c */ /* 0x001fe40003fc5270 */
[----:B------:R-:W-:Y:S01]  /*d970*/  LOP3.LUT R44, R44, R45, RZ, 0x3c, !PT ;  /* 0x0000002d2c2c7212 */ /* 0x000fe200078e3cff */
[----:B------:R-:W-:Y:S01]  /*d980*/  IMAD.X R45, RZ, RZ, R21, P1 ;  /* 0x000000ffff2d7224 */ /* 0x000fe200008e0615 */
[C---:B------:R-:W-:Y:S02]  /*d990*/  IADD3 R57, P2, R20.reuse, 0xa000, RZ ;  /* 0x0000a00014397810 */ /* 0x040fe40007f5e0ff */
[----:B------:R-:W-:-:S02]  /*d9a0*/  IADD3 R49, P3, R20, 0xb000, RZ ;  /* 0x0000b00014317810 */ /* 0x000fc40007f7e0ff */
[C---:B------:R-:W-:Y:S02]  /*d9b0*/  IADD3 R65, P4, R20.reuse, 0xc000, RZ ;  /* 0x0000c00014417810 */ /* 0x040fe40007f9e0ff */
[C---:B------:R-:W-:Y:S02]  /*d9c0*/  IADD3 R61, P5, R20.reuse, 0xd000, RZ ;  /* 0x0000d000143d7810 */ /* 0x040fe40007fbe0ff */
[C---:B------:R-:W-:Y:S02]  /*d9d0*/  IADD3 R73, P0, R20.reuse, 0xe000, RZ ;  /* 0x0000e00014497810 */ /* 0x040fe40007f1e0ff */
[----:B------:R-:W-:Y:S02]  /*d9e0*/  IADD3 R5, P1, R20, 0xf000, RZ ;  /* 0x0000f00014057810 */ /* 0x000fe40007f3e0ff */
[----:B------:R-:W-:Y:S02]  /*d9f0*/  LOP3.LUT R56, R57, 0x380, RZ, 0xc0, !PT ;  /* 0x0000038039387812 */ /* 0x000fe400078ec0ff */
[----:B------:R-:W-:Y:S01]  /*da00*/  LOP3.LUT R48, R49, 0x380, RZ, 0xc0, !PT ;  /* 0x0000038031307812 */ /* 0x000fe200078ec0ff */
[----:B------:R-:W-:Y:S01]  /*da10*/  IMAD.X R69, RZ, RZ, R21, P1 ;  /* 0x000000ffff457224 */ /* 0x000fe200008e0615 */
[----:B------:R-:W-:-:S02]  /*da20*/  LOP3.LUT R64, R65, 0x380, RZ, 0xc0, !PT ;  /* 0x0000038041407812 */ /* 0x000fc400078ec0ff */
        /* <DEDUP_REMOVED lines=8> */
[----:B------:R-:W-:Y:S02]  /*dab0*/  SHF.R.U64 R72, R72, 0x3, RZ ;  /* 0x0000000348487819 */ /* 0x000fe400000012ff */
        /* <DEDUP_REMOVED lines=13> */
[----:B------:R-:W-:Y:S01]  /*db90*/  LOP3.LUT R68, R4, R5, RZ, 0x3c, !PT ;  /* 0x0000000504447212 */ /* 0x000fe200078e3cff */
        /* <DEDUP_REMOVED lines=22> */
[----:B------:R-:W-:-:S04]  /*dd00*/  MOV R11, UR8 ;  /* 0x00000008000b7c02 */ /* 0x000fc80008000f00 */
[----:B------:R-:W-:Y:S02]  /*dd10*/  IADD3.X R5, R4, UR7, R11, P2, !PT ;  /* 0x0000000704057c10 */ /* 0x000fe400097fe40b */
[----:B------:R-:W-:-:S04]  /*dd20*/  LEA R4, P2, R6, UR10, 0x2 ;  /* 0x0000000a06047c11 */ /* 0x000fc8000f8410ff */
[----:B------:R-:W-:-:S05]  /*dd30*/  LEA.HI.X R5, R6, UR11, R5, 0x2, P2 ;  /* 0x0000000b06057c11 */ /* 0x000fca00090f1405 */
[----:B------:R0:W-:Y:S04]  /*dd40*/  @!P1 STG.E desc[UR14][R4.64], R0 ;  /* 0x0000000004009986 */ /* 0x0001e8000c10190e */
[----:B------:R0:W-:Y:S02]  /*dd50*/  @!P0 STG.E desc[UR14][R4.64+0x20], R3 ;  /* 0x0000200304008986 */ /* 0x0001e4000c10190e */
.L_x_6696:
[C---:B0-----:R-:W-:Y:S01]  /*dd60*/  VIADD R3, R23.reuse, 0x40 ;  /* 0x0000004017037836 */ /* 0x041fe20000000000 */
[----:B------:R-:W-:Y:S01]  /*dd70*/  ULDC UR10, c[0x0][0xb8c] ;  /* 0x0002e300000a7ab9 */ /* 0x000fe20000000800 */
[C---:B------:R-:W-:Y:S01]  /*dd80*/  VIADD R82, R23.reuse, 0x80 ;  /* 0x0000008017527836 */ /* 0x040fe20000000000 */
[----:B------:R-:W-:Y:S01]  /*dd90*/  ULDC.64 UR6, c[0x0][0x208] ;  /* 0x0000820000067ab9 */ /* 0x000fe20000000a00 */
[----:B------:R-:W-:Y:S01]  /*dda0*/  VIADD R83, R23, 0xc0 ;  /* 0x000000c017537836 */ /* 0x000fe20000000000 */
[----:B------:R-:W-:Y:S01]  /*ddb0*/  ISETP.GE.AND P1, PT, R3, UR10, PT ;  /* 0x0000000a03007c0c */ /* 0x000fe2000bf26270 */
[----:B------:R0:W5:Y:S01]  /*ddc0*/  LD.E.128 R4, desc[UR6][R20.64] ;  /* 0x0000000614047980 */ /* 0x000162000c101d00 */
[C---:B------:R-:W-:Y:S01]  /*ddd0*/  ISETP.GE.AND P0, PT, R23.reuse, UR10, PT ;  /* 0x0000000a17007c0c */ /* 0x040fe2000bf06270 */
[----:B------:R-:W-:Y:S01]  /*dde0*/  ULDC.64 UR14, c[0x0][0xba0] ;  /* 0x0002e800000e7ab9 */ /* 0x000fe20000000a00 */
[----:B------:R-:W-:Y:S01]  /*ddf0*/  SEL R19, RZ, 0xffffffff, P1 ;  /* 0xffffffffff137807 */ /* 0x000fe20000800000 */
[C---:B------:R-:W-:Y:S01]  /*de00*/  VIADD R84, R23.reuse, 0x100 ;  /* 0x0000010017547836 */ /* 0x040fe20000000000 */
[----:B------:R-:W-:Y:S01]  /*de10*/  SEL R0, RZ, 0x1, P0 ;  /* 0x00000001ff007807 */ /* 0x000fe20000000000 */
[----:B------:R-:W-:Y:S01]  /*de20*/  VIADD R86, R23, 0x140 ;  /* 0x0000014017567836 */ /* 0x000fe20000000000 */
[----:B------:R-:W5:Y:S01]  /*de30*/  LD.E.128 R8, desc[UR6][R8.64] ;  /* 0x0000000608087980 */ /* 0x000f62000c101d00 */
[----:B------:R-:W-:Y:S01]  /*de40*/  IMAD.SHL.U32 R19, R19, 0x2, RZ ;  /* 0x0000000213137824 */ /* 0x000fe200078e00ff */
[----:B------:R-:W-:-:S02]  /*de50*/  ISETP.GE.AND P0, PT, R82, UR10, PT ;  /* 0x0000000a52007c0c */ /* 0x000fc4000bf06270 */
[----:B------:R-:W-:Y:S01]  /*de60*/  ISETP.GE.AND P1, PT, R83, UR10, PT ;  /* 0x0000000a53007c0c */ /* 0x000fe2000bf26270 */
[----:B------:R-:W5:Y:S01]  /*de70*/  LD.E.128 R24, desc[UR6][R24.64] ;  /* 0x0000000618187980 */ /* 0x000f62000c101d00 */
[----:B------:R-:W-:Y:S02]  /*de80*/  LOP3.LUT R0, R19, 0x2, R0, 0xe2, !PT ;  /* 0x0000000213007812 */ /* 0x000fe400078ee200 */
[----:B------:R-:W-:Y:S01]  /*de90*/  SEL R19, RZ, 0x4, P0 ;  /* 0x00000004ff137807 */ /* 0x000fe20000000000 */
[----:B------:R-:W5:Y:S01]  /*dea0*/  LD.E.128 R12, desc[UR6][R12.64] ;  /* 0x000000060c0c7980 */ /* 0x000f62000c101d00 */
[----:B0-----:R-:W-:-:S03]  /*deb0*/  SEL R20, RZ, 0x8, P1 ;  /* 0x00000008ff147807 */ /* 0x001fc60000800000 */
        /* <DEDUP_REMOVED lines=17> */
[----:B------:R-:W-:Y:S01]  /*dfd0*/  ISETP.GE.AND P0, PT, R84, UR10, PT ;  /* 0x0000000a54007c0c */ /* 0x000fe2000bf06270 */
[----:B------:R-:W-:Y:S01]  /*dfe0*/  VIADD R78, R23, 0x180 ;  /* 0x00000180174e7836 */ /* 0x000fe20000000000 */
[----:B------:R-:W-:Y:S01]  /*dff0*/  ISETP.GE.AND P1, PT, R86, UR10, PT ;  /* 0x0000000a56007c0c */ /* 0x000fe2000bf26270 */
[----:B------:R-:W-:Y:S01]  /*e000*/  @!PT LDS RZ, [RZ] ;  /* 0x00000000fffff984 */ /* 0x000fe20000000800 */
[----:B------:R-:W-:Y:S01]  /*e010*/  @!PT LDS RZ, [RZ] ;  /* 0x00000000fffff984 */ /* 0x000fe20000000800 */
[----:B------:R-:W-:Y:S01]  /*e020*/  @!PT LDS RZ, [RZ] ;  /* 0x00000000fffff984 */ /* 0x000fe20000000800 */
[----:B------:R-:W-:Y:S01]  /*e030*/  @!PT LDS RZ, [RZ] ;  /* 0x00000000fffff984 */ /* 0x000fe20000000800 */
[----:B------:R0:W-:Y:S06]  /*e040*/  MEMBAR.ALL.CTA ;  /* 0x0000000000007992 */ /* 0x0001ec0000008000 */
[----:B0-----:R-:W0:Y:S01]  /*e050*/  FENCE.VIEW.ASYNC.S ;  /* 0x00000000000073c6 */ /* 0x001e220000000000 */
[----:B------:R-:W-:-:S02]  /*e060*/  UIMAD UR6, UR4, UR15, UR6 ;  /* 0x0000000f040672a4 */ /* 0x000fc4000f8e0206 */
[----:B------:R-:W-:Y:S01]  /*e070*/  IMAD.WIDE.U32 R20, R19, UR4, R20 ;  /* 0x0000000413147c25 */ /* 0x000fe2000f8e0014 */
[----:B------:R-:W-:Y:S01]  /*e080*/  ULDC.64 UR8, c[0x0][0xbe0] ;  /* 0x0002f80000087ab9 */ /* 0x000fe20000000a00 */
[----:B------:R-:W-:Y:S01]  /*e090*/  SEL R19, RZ, 0x10, P0 ;  /* 0x00000010ff137807 */ /* 0x000fe20000000000 */
[----:B------:R-:W-:Y:S01]  /*e0a0*/  UIMAD UR4, UR12, UR8, URZ ;  /* 0x000000080c0472a4 */ /* 0x000fe2000f8e023f */
[----:B------:R-:W-:Y:S01]  /*e0b0*/  SEL R77, RZ, 0x20, P1 ;  /* 0x00000020ff4d7807 */ /* 0x000fe20000800000 */
[----:B------:R-:W-:Y:S01]  /*e0c0*/  VIADD R21, R21, UR6 ;  /* 0x0000000615157c36 */ /* 0x000fe20008000000 */
[----:B------:R-:W-:Y:S01]  /*e0d0*/  MOV R79, UR8 ;  /* 0x00000008004f7c02 */ /* 0x000fe20008000f00 */
[----:B------:R-:W-:Y:S01]  /*e0e0*/  UIMAD UR4, UR37, UR9, UR4 ;  /* 0x00000009250472a4 */ /* 0x000fe2000f8e0204 */
[----:B------:R-:W-:Y:S01]  /*e0f0*/  ISETP.GE.AND P0, PT, R78, UR10, PT ;  /* 0x0000000a4e007c0c */ /* 0x000fe2000bf06270 */
[----:B------:R-:W-:Y:S01]  /*e100*/  ULDC.64 UR6, c[0x0][0xbe8] ;  /* 0x0002fa0000067ab9 */ /* 0x000fe20000000a00 */
[----:B------:R-:W-:Y:S01]  /*e110*/  LOP3.LUT R19, R77, R0, R19, 0xfe, !PT ;  /* 0x000000004d137212 */ /* 0x000fe200078efe13 */
[----:B-----5:R-:W-:Y:S01]  /*e120*/  IMAD R77, R193, -0x40, R76 ;  /* 0xffffffc0c14d7824 */ /* 0x020fe200078e024c */
[----:B------:R-:W-:Y:S01]  /*e130*/  SEL R0, RZ, 0x40, P0 ;  /* 0x00000040ff007807 */ /* 0x000fe20000000000 */
[----:B------:R-:W-:Y:S01]  /*e140*/  IMAD.WIDE.U32 R20, R79, UR37, R20 ;  /* 0x000000254f147c25 */ /* 0x000fe2000f8e0014 */
[----:B------:R-:W-:Y:S01]  /*e150*/  SHF.R.S32.HI R195, RZ, 0x1f, R194 ;  /* 0x0000001fffc37819 */ /* 0x000fe200000114c2 */
[----:B------:R-:W-:Y:S01]  /*e160*/  BSSY B1, `(.L_x_6697) ;  /* 0x000002f000017945 */ /* 0x000fe20003800000 */
[----:B------:R-:W-:Y:S01]  /*e170*/  LOP3.LUT R19, R19, R0, RZ, 0xfc, !PT ;  /* 0x0000000013137212 */ /* 0x000fe200078efcff */
[----:B------:R-:W-:Y:S01]  /*e180*/  VIADD R21, R21, UR4 ;  /* 0x0000000415157c36 */ /* 0x000fe20008000000 */
[----:B------:R-:W-:Y:S01]  /*e190*/  ISETP.GE.AND P2, PT, R194, R77, PT ;  /* 0x0000004dc200720c */ /* 0x000fe20003f46270 */
[----:B------:R-:W-:Y:S01]  /*e1a0*/  VIADD R0, R17, 0x38820 ;  /* 0x0003882011007836 */ /* 0x000fe20000000000 */
[----:B------:R-:W-:Y:S01]  /*e1b0*/  UIMAD UR4, UR38, UR6, URZ ;  /* 0x00000006260472a4 */ /* 0x000fe2000f8e023f */
[----:B------:R-:W-:-:S02]  /*e1c0*/  VIADD R78, R23, 0x1c0 ;  /* 0x000001c0174e7836 */ /* 0x000fc40000000000 */
[----:B------:R-:W-:Y:S01]  /*e1d0*/  IMAD.U32 R79, RZ, RZ, UR6 ;  /* 0x00000006ff4f7e24 */ /* 0x000fe2000f8e00ff */
[----:B------:R-:W-:Y:S01]  /*e1e0*/  PRMT R0, RZ, 0x654, R0 ;  /* 0x00000654ff007816 */ /* 0x000fe20000000000 */
[----:B------:R-:W-:Y:S01]  /*e1f0*/  UIMAD UR4, UR39, UR7, UR4 ;  /* 0x00000007270472a4 */ /* 0x000fe2000f8e0204 */
[----:B------:R-:W-:Y:S01]  /*e200*/  ISETP.GE.AND P1, PT, R78, UR10, PT ;  /* 0x0000000a4e007c0c */ /* 0x000fe2000bf26270 */
[----:B------:R-:W-:Y:S01]  /*e210*/  IMAD.WIDE.U32 R78, R79, UR39, R20 ;  /* 0x000000274f4e7c25 */ /* 0x000fe2000f8e0014 */
[----:B0-----:R0:W-:Y:S03]  /*e220*/  SYNCS.ARRIVE.TRANS64.RED.A1T0 RZ, [R0+URZ], RZ ;  /* 0x000000ff00ff79a7 */ /* 0x0011e6000810043f */
[----:B------:R-:W-:Y:S02]  /*e230*/  VIADD R76, R194, 0x20 ;  /* 0x00000020c24c7836 */ /* 0x000fe40000000000 */
[----:B------:R-:W-:Y:S01]  /*e240*/  VIADD R85, R79, UR4 ;  /* 0x000000044f557c36 */ /* 0x000fe20008000000 */
[----:B0-----:R-:W-:-:S02]  /*e250*/  SEL R0, RZ, 0x80, P1 ;  /* 0x00000080ff007807 */ /* 0x001fc40000800000 */
[----:B------:R-:W-:Y:S01]  /*e260*/  ISETP.GE.AND P0, PT, R76, R77, PT ;  /* 0x0000004d4c00720c */ /* 0x000fe20003f06270 */
        /* <DEDUP_REMOVED lines=30> */
.L_x_6698:
[----:B------:R-:W-:Y:S05]  /*e450*/  BSYNC B1 ;  /* 0x0000000000017941 */ /* 0x000fea0003800000 */
.L_x_6697:
        /* <DEDUP_REMOVED lines=33> */
.L_x_6694:
        /* <DEDUP_REMOVED lines=22> */
[----:B------:R-:W-:-:S05]  /*e7d0*/  IMAD.U32 R7, RZ, RZ, UR7 ;  /* 0x00000007ff077e24 */ /* 0x000fca000f8e00ff */
[----:B0-----:R0:W5:Y:S01]  /*e7e0*/  @P2 LDG.E R0, desc[UR10][R6.64] ;  /* 0x0000000a06002981 */ /* 0x001162000c1e1900 */
[----:B------:R-:W-:Y:S01]  /*e7f0*/  ULDC UR10, c[0x0][0xb8c] ;  /* 0x0002e300000a7ab9 */ /* 0x000fe20000000800 */
[C---:B------:R-:W-:Y:S01]  /*e800*/  VIADD R13, R23.reuse, 0x80 ;  /* 0x00000080170d7836 */ /* 0x040fe20000000000 */
[----:B------:R-:W-:Y:S01]  /*e810*/  ISETP.GE.AND P3, PT, R12, UR10, PT ;  /* 0x0000000a0c007c0c */ /* 0x000fe2000bf66270 */
[C---:B------:R-:W-:Y:S01]  /*e820*/  VIADD R10, R23.reuse, 0x180 ;  /* 0x00000180170a7836 */ /* 0x040fe20000000000 */
[C---:B------:R-:W-:Y:S02]  /*e830*/  ISETP.GE.AND P0, PT, R23.reuse, UR10, PT ;  /* 0x0000000a17007c0c */ /* 0x040fe4000bf06270 */
[----:B------:R-:W-:Y:S02]  /*e840*/  SEL R9, RZ, 0xffffffff, P3 ;  /* 0xffffffffff097807 */ /* 0x000fe40001800000 */
[----:B------:R-:W-:Y:S02]  /*e850*/  IADD3 R14, R23, 0xc0, RZ ;  /* 0x000000c0170e7810 */ /* 0x000fe40007ffe0ff */
[----:B------:R-:W-:Y:S01]  /*e860*/  SEL R8, RZ, 0x1, P0 ;  /* 0x00000001ff087807 */ /* 0x000fe20000000000 */
[----:B------:R-:W-:Y:S01]  /*e870*/  IMAD.SHL.U32 R9, R9, 0x2, RZ ;  /* 0x0000000209097824 */ /* 0x000fe200078e00ff */
[----:B------:R-:W-:-:S02]  /*e880*/  ISETP.GE.AND P4, PT, R13, UR10, PT ;  /* 0x0000000a0d007c0c */ /* 0x000fc4000bf86270 */
[----:B------:R-:W-:Y:S02]  /*e890*/  ISETP.GE.AND P5, PT, R14, UR10, PT ;  /* 0x0000000a0e007c0c */ /* 0x000fe4000bfa6270 */
[----:B------:R-:W-:Y:S02]  /*e8a0*/  LOP3.LUT R8, R9, 0x2, R8, 0xe2, !PT ;  /* 0x0000000209087812 */ /* 0x000fe400078ee208 */
[----:B0-----:R-:W-:Y:S02]  /*e8b0*/  SEL R7, RZ, 0x4, P4 ;  /* 0x00000004ff077807 */ /* 0x001fe40002000000 */
[----:B------:R-:W-:Y:S02]  /*e8c0*/  SEL R6, RZ, 0x8, P5 ;  /* 0x00000008ff067807 */ /* 0x000fe40002800000 */
[----:B------:R-:W-:Y:S02]  /*e8d0*/  ISETP.GE.AND P0, PT, R10, UR10, PT ;  /* 0x0000000a0a007c0c */ /* 0x000fe4000bf06270 */
[----:B------:R-:W-:-:S02]  /*e8e0*/  ISETP.GT.AND P3, PT, R198, 0x3f, PT ;  /* 0x0000003fc600780c */ /* 0x000fc40003f64270 */
[----:B------:R-:W-:Y:S01]  /*e8f0*/  LOP3.LUT R9, R6, R8, R7, 0xfe, !PT ;  /* 0x0000000806097212 */ /* 0x000fe200078efe07 */
[----:B------:R-:W-:Y:S10]  /*e900*/  @P2 BRA `(.L_x_6700) ;  /* 0x0000000000142947 */ /* 0x000ff40003800000 */
[----:B------:R-:W-:Y:S05]  /*e910*/  @!P1 BRA `(.L_x_6700) ;  /* 0x0000000000109947 */ /* 0x000fea0003800000 */
[----:B------:R-:W-:Y:S02]  /*e920*/  ULDC.64 UR6, c[0x0][0x208] ;  /* 0x0000820000067ab9 */ /* 0x000fe40000000a00 */
[----:B------:R-:W2:Y:S04]  /*e930*/  LDG.E R7, desc[UR6][R4.64] ;  /* 0x0000000604077981 */ /* 0x000ea8000c1e1900 */
[----:B-----5:R-:W2:Y:S02]  /*e940*/  LDG.E R0, desc[UR6][R4.64+0x4] ;  /* 0x0000040604007981 */ /* 0x020ea4000c1e1900 */
[----:B--2---:R-:W-:-:S07]  /*e950*/  IMAD.IADD R0, R0, 0x1, -R7 ;  /* 0x0000000100007824 */ /* 0x004fce00078e0a07 */
.L_x_6700:
        /* <DEDUP_REMOVED lines=34> */
.L_x_6702:
[----:B------:R-:W-:Y:S05]  /*eb80*/  BSYNC B1 ;  /* 0x0000000000017941 */ /* 0x000fea0003800000 */
.L_x_6701:
        /* <DEDUP_REMOVED lines=10> */
[----:B------:R-:W-:Y:S01]  /*ec30*/  ULDC.64 UR8, c[0x0][0xbe0] ;  /* 0x0002f80000087ab9 */ /* 0x000fe20000000a00 */
[----:B------:R-:W-:Y:S01]  /*ec40*/  SEL R6, RZ, 0x10, P1 ;  /* 0x00000010ff067807 */ /* 0x000fe20000800000 */
[----:B------:R-:W-:Y:S01]  /*ec50*/  UIMAD UR4, UR7, UR8, URZ ;  /* 0x00000008070472a4 */ /* 0x000fe2000f8e023f */
[----:B------:R-:W-:Y:S02]  /*ec60*/  IMAD.IADD R5, R5, 0x1, R3 ;  /* 0x0000000105057824 */ /* 0x000fe400078e0203 */
[----:B------:R-:W-:Y:S01]  /*ec70*/  IMAD.U32 R3, RZ, RZ, UR8 ;  /* 0x00000008ff037e24 */ /* 0x000fe2000f8e00ff */
[----:B------:R-:W-:Y:S01]  /*ec80*/  UIMAD UR4, UR37, UR9, UR4 ;  /* 0x00000009250472a4 */ /* 0x000fe2000f8e0204 */
[----:B------:R-:W-:Y:S01]  /*ec90*/  LOP3.LUT R7, R7, R9, R6, 0xfe, !PT ;  /* 0x0000000907077212 */ /* 0x000fe200078efe06 */
[----:B------:R-:W-:Y:S01]  /*eca0*/  ULDC.64 UR6, c[0x0][0xbe8] ;  /* 0x0002fa0000067ab9 */ /* 0x000fe20000000a00 */
[----:B------:R-:W-:Y:S01]  /*ecb0*/  IMAD.WIDE.U32 R4, R3, UR37, R4 ;  /* 0x0000002503047c25 */ /* 0x000fe2000f8e0004 */
[----:B------:R-:W-:-:S02]  /*ecc0*/  SEL R6, RZ, 0x40, P0 ;  /* 0x00000040ff067807 */ /* 0x000fc40000000000 */
[----:B------:R-:W-:Y:S01]  /*ecd0*/  SHF.R.S32.HI R9, RZ, 0x1f, R194 ;  /* 0x0000001fff097819 */ /* 0x000fe200000114c2 */
[----:B------:R-:W-:Y:S01]  /*ece0*/  IMAD R3, R193, -0x40, R0 ;  /* 0xffffffc0c1037824 */ /* 0x000fe200078e0200 */
[----:B------:R-:W-:Y:S01]  /*ecf0*/  LOP3.LUT R15, R7, R6, RZ, 0xfc, !PT ;  /* 0x00000006070f7212 */ /* 0x000fe200078efcff */
[----:B------:R-:W-:Y:S01]  /*ed00*/  VIADD R5, R5, UR4 ;  /* 0x0000000405057c36 */ /* 0x000fe20008000000 */
[----:B------:R-:W-:Y:S01]  /*ed10*/  UIMAD UR4, UR38, UR6, URZ ;  /* 0x00000006260472a4 */ /* 0x000fe2000f8e023f */
[----:B------:R-:W-:Y:S01]  /*ed20*/  VIADD R8, R23, 0x1c0 ;  /* 0x000001c017087836 */ /* 0x000fe20000000000 */
[C---:B------:R-:W-:Y:S01]  /*ed30*/  ISETP.GE.AND P1, PT, R194.reuse, R3, PT ;  /* 0x00000003c200720c */ /* 0x040fe20003f26270 */
[----:B------:R-:W-:Y:S01]  /*ed40*/  IMAD.U32 R7, RZ, RZ, UR6 ;  /* 0x00000006ff077e24 */ /* 0x000fe2000f8e00ff */
[----:B------:R-:W-:Y:S01]  /*ed50*/  UIMAD UR4, UR39, UR7, UR4 ;  /* 0x00000007270472a4 */ /* 0x000fe2000f8e0204 */
[----:B------:R-:W-:Y:S01]  /*ed60*/  VIADD R0, R194, 0x20 ;  /* 0x00000020c2007836 */ /* 0x000fe20000000000 */
[----:B------:R-:W-:Y:S01]  /*ed70*/  ISETP.GE.AND P2, PT, R8, UR10, PT ;  /* 0x0000000a08007c0c */ /* 0x000fe2000bf46270 */
[----:B------:R-:W-:-:S03]  /*ed80*/  IMAD.WIDE.U32 R6, R7, UR39, R4 ;  /* 0x0000002707067c25 */ /* 0x000fc6000f8e0004 */
[----:B------:R-:W-:Y:S01]  /*ed90*/  ISETP.GE.AND P0, PT, R0, R3, PT ;  /* 0x000000030000720c */ /* 0x000fe20003f06270 */
[----:B------:R-:W-:Y:S01]  /*eda0*/  IMAD.MOV.U32 R8, RZ, RZ, R194 ;  /* 0x000000ffff087224 */ /* 0x000fe200078e00c2 */
[----:B------:R-:W-:Y:S01]  /*edb0*/  SEL R0, RZ, 0x80, P2 ;  /* 0x00000080ff007807 */ /* 0x000fe20001000000 */
[----:B------:R-:W-:Y:S02]  /*edc0*/  VIADD R11, R7, UR4 ;  /* 0x00000004070b7c36 */ /* 0x000fe40008000000 */
[----:B------:R-:W-:Y:S01]  /*edd0*/  IMAD.WIDE R8, R193, 0x40, R8 ;  /* 0x00000040c1087825 */ /* 0x000fe200078e0208 */
        /* <DEDUP_REMOVED lines=9> */
[----:B------:R-:W-:Y:S01]  /*ee70*/  ULDC.64 UR8, c[0x0][0x208] ;  /* 0x0000820000087ab9 */ /* 0x000fe20000000a00 */
[----:B------:R-:W-:Y:S01]  /*ee80*/  IMAD.WIDE.U32 R4, R8, UR6, R4 ;  /* 0x0000000608047c25 */ /* 0x000fe2000f8e0004 */
[----:B------:R-:W-:Y:S01]  /*ee90*/  ULDC.64 UR6, c[0x0][0xb80] ;  /* 0x0002e00000067ab9 */ /* 0x000fe20000000a00 */
[----:B------:R-:W-:-:S02]  /*eea0*/  ISETP.GE.AND P4, PT, R14, UR10, PT ;  /* 0x0000000a0e007c0c */ /* 0x000fc4000bf86270 */
[----:B------:R-:W-:Y:S01]  /*eeb0*/  IMAD.IADD R3, R5, 0x1, R3 ;  /* 0x0000000105037824 */ /* 0x000fe200078e0203 */
[C---:B------:R-:W-:Y:S02]  /*eec0*/  LEA R20, P1, R4.reuse, UR6, 0x1 ;  /* 0x0000000604147c11 */ /* 0x040fe4000f8208ff */
[----:B------:R-:W-:Y:S02]  /*eed0*/  ISETP.GE.AND P3, PT, R19, UR10, PT ;  /* 0x0000000a13007c0c */ /* 0x000fe4000bf66270 */
[----:B------:R-:W-:Y:S02]  /*eee0*/  LEA.HI.X R21, R4, UR7, R3, 0x1, P1 ;  /* 0x0000000704157c11 */ /* 0x000fe400088f0c03 */
[----:B------:R-:W-:Y:S02]  /*eef0*/  ISETP.GE.AND P1, PT, R13, UR10, PT ;  /* 0x0000000a0d007c0c */ /* 0x000fe4000bf26270 */
[----:B------:R-:W-:Y:S01]  /*ef00*/  ISETP.GE.AND P2, PT, R24, UR10, PT ;  /* 0x0000000a18007c0c */ /* 0x000fe2000bf46270 */
        /* <DEDUP_REMOVED lines=10> */
.L_x_6704:
[----:B------:R-:W-:Y:S05]  /*efb0*/  BSYNC B1 ;  /* 0x0000000000017941 */ /* 0x000fea0003800000 */
.L_x_6703:
[----:B------:R-:W-:Y:S05]  /*efc0*/  @P0 BRA `(.L_x_6699) ;  /* 0x0000000000740947 */ /* 0x000fea0003800000 */
[----:B------:R-:W-:Y:S01]  /*efd0*/  IADD3 R3, P0, R8, 0x20, RZ ;  /* 0x0000002008037810 */ /* 0x000fe20007f1e0ff */
[----:B------:R-:W-:Y:S01]  /*efe0*/  ULDC.64 UR6, c[0x0][0xbd8] ;  /* 0x0002f60000067ab9 */ /* 0x000fe20000000a00 */
[----:B------:R-:W-:Y:S01]  /*eff0*/  IMAD.MOV.U32 R4, RZ, RZ, R6 ;  /* 0x000000ffff047224 */ /* 0x000fe200078e0006 */
[----:B------:R-:W-:Y:S01]  /*f000*/  ULDC.64 UR8, c[0x0][0x208] ;  /* 0x0000820000087ab9 */ /* 0x000fe20000000a00 */
        /* <DEDUP_REMOVED lines=25> */
.L_x_6699:
[----:B------:R-:W-:Y:S05]  /*f1a0*/  BSYNC B0 ;  /* 0x0000000000007941 */ /* 0x000fea0003800000 */
.L_x_6693:
[----:B------:R-:W-:Y:S02]  /*f1b0*/  ULDC UR4, c[0x0][0xd14] ;  /* 0x0003450000047ab9 */ /* 0x000fe40000000800 */
[----:B------:R-:W-:-:S13]  /*f1c0*/  ISETP.GE.AND P0, PT, R187, UR4, PT ;  /* 0x00000004bb007c0c */ /* 0x000fda000bf06270 */
[----:B------:R-:W-:Y:S05]  /*f1d0*/  @!P0 BRA `(.L_x_6705) ;  /* 0xffffff1c00708947 */ /* 0x000fea000383ffff */
[----:B------:R-:W-:Y:S05]  /*f1e0*/  EXIT ;  /* 0x000000000000794d */ /* 0x000fea0003800000 */
.L_x_6653:
        /* <DEDUP_REMOVED lines=62> */
.L_x_6710:
        /* <DEDUP_REMOVED lines=16> */
.L_x_6709:
[----:B------:R-:W-:Y:S05]  /*f6d0*/  BSYNC B0 ;  /* 0x0000000000007941 */ /* 0x000fea0003800000 */
.L_x_6708:
        /* <DEDUP_REMOVED lines=25> */
.L_x_6706:
        /* <DEDUP_REMOVED lines=21> */
.L_x_6711:
        /* <DEDUP_REMOVED lines=32> */
[----:B-1----:R-:W-:Y:S01]  /*fbc0*/  IMAD.MOV.U32 R2, RZ, RZ, RZ ;  /* 0x000000ffff027224 */ /* 0x002fe200078e00ff */
[----:B--2---:R-:W-:-:S05]  /*fbd0*/  IADD3 R6, RZ, -R3, RZ ;  /* 0x80000003ff067210 */ /* 0x004fca0007ffe0ff */
        /* <DEDUP_REMOVED lines=22> */
.L_x_6707:
[----:B------:R-:W-:Y:S01]  /*fd40*/  MOV R17, RZ ;  /* 0x000000ff00117202 */ /* 0x000fe20000000f00 */
[----:B------:R-:W-:Y:S02]  /*fd50*/  IMAD.U32 R16, RZ, RZ, UR6 ;  /* 0x00000006ff107e24 */ /* 0x000fe4000f8e00ff */
[----:B------:R-:W-:-:S07]  /*fd60*/  IMAD.MOV.U32 R18, RZ, RZ, RZ ;  /* 0x000000ffff127224 */ /* 0x000fce00078e00ff */
.L_x_6712:
        /* <DEDUP_REMOVED lines=26> */
.L_x_6779:
        /* <DEDUP_REMOVED lines=9> */
[----:B------:R-:W-:Y:S01]  /*ffa0*/  MOV R8, RZ ;  /* 0x000000ff00087202 */ /* 0x000fe20000000f00 */
        /* <DEDUP_REMOVED lines=37> */
[----:B-1----:R-:W-:Y:S01]  /*10200*/  IMAD.U32 R6, RZ, RZ, UR4 ;  /* 0x00000004ff067e24 */ /* 0x002fe2000f8e00ff */
[----:B------:R-:W-:Y:S06]  /*10210*/  @P1 BRA `(.L_x_6714) ;  /* 0x0000000000141947 */ /* 0x000fec0003800000 */
[----:B------:R-:W-:Y:S05]  /*10220*/  @!P2 BRA `(.L_x_6714) ;  /* 0x000000000010a947 */ /* 0x000fea0003800000 */
[----:B------:R-:W-:Y:S02]  /*10230*/  ULDC.64 UR4, c[0x0][0x208] ;  /* 0x0000820000047ab9 */ /* 0x000fe40000000a00 */
[----:B-----5:R-:W2:Y:S04]  /*10240*/  LDG.E R8, desc[UR4][R2.64] ;  /* 0x0000000402087981 */ /* 0x020ea8000c1e1900 */
[----:B------:R-:W2:Y:S02]  /*10250*/  LDG.E R2, desc[UR4][R2.64+0x4] ;  /* 0x0000040402027981 */ /* 0x000ea4000c1e1900 */
[----:B--2---:R-:W-:-:S07]  /*10260*/  IMAD.IADD R8, R2, 0x1, -R8 ;  /* 0x0000000102087824 */ /* 0x004fce00078e0a08 */
.L_x_6714:
        /* <DEDUP_REMOVED lines=14> */
.L_x_6715:
[----:B------:R-:W-:Y:S05]  /*10350*/  @!P0 BRA `(.L_x_6716) ;  /* 0x0000000000108947 */ /* 0x000fea0003800000 */
[----:B------:R-:W-:Y:S02]  /*10360*/  ULDC.64 UR4, c[0x0][0x208] ;  /* 0x0000820000047ab9 */ /* 0x000fe40000000a00 */
[----:B------:R-:W2:Y:S04]  /*10370*/  LDG.E R6, desc[UR4][R4.64] ;  /* 0x0000000404067981 */ /* 0x000ea8000c1e1900 */
[----:B------:R-:W2:Y:S02]  /*10380*/  LDG.E R3, desc[UR4][R4.64+0x4] ;  /* 0x0000040404037981 */ /* 0x000ea4000c1e1900 */
[----:B--2---:R-:W-:-:S07]  /*10390*/  IMAD.IADD R6, R3, 0x1, -R6 ;  /* 0x0000000103067824 */ /* 0x004fce00078e0a06 */
.L_x_6716:
[----:B-1---5:R-:W-:Y:S01]  /*103a0*/  IMAD.IADD R3, R6, 0x1, -R0 ;  /* 0x0000000106037824 */ /* 0x022fe200078e0a00 */
[----:B------:R-:W-:Y:S01]  /*103b0*/  LEA R0, R17, 0x7f, 0x6 ;  /* 0x0000007f11007811 */ /* 0x000fe200078e30ff */
[----:B------:R-:W-:Y:S03]  /*103c0*/  BSSY B6, `(.L_x_6717) ;  /* 0x0000349000067945 */ /* 0x000fe60003800000 */
[C---:B------:R-:W-:Y:S01]  /*103d0*/  IADD3 R8, R3.reuse, R0, -R8 ;  /* 0x0000000003087210 */ /* 0x040fe20007ffe808 */
[----:B------:R-:W-:-:S05]  /*103e0*/  VIADD R3, R3, 0x3f ;  /* 0x0000003f03037836 */ /* 0x000fca0000000000 */
[----:B------:R-:W-:-:S04]  /*103f0*/  SHF.R.S32.HI R0, RZ, 0x1f, R3 ;  /* 0x0000001fff007819 */ /* 0x000fc80000011403 */
[----:B------:R-:W-:Y:S02]  /*10400*/  LEA.HI R0, R0, R3, RZ, 0x6 ;  /* 0x0000000300007211 */ /* 0x000fe400078f30ff */
[----:B------:R-:W-:Y:S02]  /*10410*/  SHF.R.S32.HI R3, RZ, 0x1f, R8 ;  /* 0x0000001fff037819 */ /* 0x000fe40000011408 */
[----:B------:R-:W-:Y:S02]  /*10420*/  SHF.R.S32.HI R0, RZ, 0x6, R0 ;  /* 0x00000006ff007819 */ /* 0x000fe40000011400 */
[----:B------:R-:W-:-:S04]  /*10430*/  LEA.HI R3, R3, R8, RZ, 0x6 ;  /* 0x0000000803037211 */ /* 0x000fc800078f30ff */
        /* <DEDUP_REMOVED lines=9> */
[----:B------:R-:W2:Y:S01]  /*104d0*/  LDL R2, [R1+0x28] ;  /* 0x0000280001027983 */ /* 0x000ea20000100800 */
[----:B------:R-:W-:Y:S01]  /*104e0*/  VOTEU.ANY UR4, UPT, PT ;  /* 0x0000000000047886 */ /* 0x000fe200038e0100 */
[----:B------:R-:W-:Y:S01]  /*104f0*/  ULDC.64 UR6, c[0x0][0x208] ;  /* 0x0000820000067ab9 */ /* 0x000fe20000000a00 */
[----:B------:R-:W1:Y:S01]  /*10500*/  FLO.U32 R0, UR4 ;  /* 0x0000000400007d00 */ /* 0x000e6200080e0000 */
[----:B------:R-:W1:Y:S07]  /*10510*/  S2R R7, SR_LANEID ;  /* 0x0000000000077919 */ /* 0x000e6e0000000000 */
[----:B------:R-:W3:Y:S01]  /*10520*/  POPC R5, UR4 ;  /* 0x0000000400057d09 */ /* 0x000ee20008000000 */
[----:B-1----:R-:W-:-:S02]  /*10530*/  ISETP.EQ.U32.AND P0, PT, R0, R7, PT ;  /* 0x000000070000720c */ /* 0x002fc40003f02070 */
[----:B--2---:R-:W-:Y:S02]  /*10540*/  R2UR UR5, R2 ;  /* 0x00000000020572ca */ /* 0x004fe400000e0000 */
[----:B------:R-:W3:Y:S09]  /*10550*/  LDC.64 R2, c[0x0][0xd38] ;  /* 0x00034e00ff027b82 */ /* 0x000ef20000000a00 */
[----:B---3--:R-:W2:Y:S01]  /*10560*/  @P0 ATOMG.E.ADD.STRONG.GPU PT, R3, desc[UR6][R2.64], R5 ;  /* 0x00000005020309a8 */ /* 0x008ea200081ee1c6 */
[----:B------:R-:W1:Y:S02]  /*10570*/  S2R R4, SR_LTMASK ;  /* 0x0000000000047919 */ /* 0x000e640000003900 */
[----:B-1----:R-:W-:-:S04]  /*10580*/  LOP3.LUT R4, R4, UR4, RZ, 0xc0, !PT ;  /* 0x0000000404047c12 */ /* 0x002fc8000f8ec0ff */
[----:B------:R-:W1:Y:S01]  /*10590*/  POPC R7, R4 ;  /* 0x0000000400077309 */ /* 0x000e620000000000 */
[----:B--2---:R-:W1:Y:S02]  /*105a0*/  SHFL.IDX PT, R0, R3, R0, 0x1f ;  /* 0x00001f0003007589 */ /* 0x004e6400000e0000 */
[----:B-1----:R-:W-:Y:S01]  /*105b0*/  IADD3 R16, R0, UR5, R7 ;  /* 0x0000000500107c10 */ /* 0x002fe2000fffe007 */
[----:B------:R-:W-:Y:S06]  /*105c0*/  BRA `(.L_x_6719) ;  /* 0x0000003000a07947 */ /* 0x000fec0003800000 */
.L_x_6718:
        /* <DEDUP_REMOVED lines=23> */
.L_x_6720:
        /* <DEDUP_REMOVED lines=20> */
.L_x_6722:
        /* <DEDUP_REMOVED lines=16> */
.L_x_6721:
[----:B------:R-:W2:Y:S01]  /*10980*/  LDL.LU R2, [R1+0x18] ;  /* 0x0000180001027983 */ /* 0x000ea20000300800 */
[----:B------:R-:W-:Y:S01]  /*10990*/  ULDC.64 UR4, c[0x0][0xaf0] ;  /* 0x0002bc0000047ab9 */ /* 0x000fe20000000a00 */
[----:B------:R-:W1:Y:S02]  /*109a0*/  LDC R4, c[0x0][0x428] ;  /* 0x00010a00ff047b82 */ /* 0x000e640000000800 */
        /* <DEDUP_REMOVED lines=19> */
[----:B------:R-:W-:Y:S01]  /*10ae0*/  IMAD.MOV.U32 R4, RZ, RZ, R18 ;  /* 0x000000ffff047224 */ /* 0x000fe200078e0012 */
[----:B------:R-:W-:Y:S02]  /*10af0*/  LEA R17, R17, R8, 0x6 ;  /* 0x0000000811117211 */ /* 0x000fe400078e30ff */
        /* <DEDUP_REMOVED lines=8> */
.L_x_6723:
        /* <DEDUP_REMOVED lines=19> */
.L_x_6795:
[----:B------:R-:W-:Y:S01]  /*10cb0*/  UMOV UR4, 0xffffffff ;  /* 0xffffffff00047882 */ /* 0x000fe20000000000 */
[----:B------:R-:W-:Y:S02]  /*10cc0*/  SHF.R.S32.HI R5, RZ, 0x1f, R0 ;  /* 0x0000001fff057819 */ /* 0x000fe40000011400 */
[----:B------:R-:W-:Y:S05]  /*10cd0*/  BRA.DIV UR4, `(.L_x_6725) ;  /* 0x0000003e04bc7947 */ /* 0x000fea000b800000 */
[----:B------:R-:W-:-:S13]  /*10ce0*/  ELECT P6, URZ, PT ;  /* 0x00000000003f782f */ /* 0x000fda00038c0000 */
.L_x_6798:
        /* <DEDUP_REMOVED lines=22> */
.L_x_6727:
        /* <DEDUP_REMOVED lines=9> */
.L_x_6799:
        /* <DEDUP_REMOVED lines=11> */
.L_x_6729:
        /* <DEDUP_REMOVED lines=22> */
.L_x_6726:
        /* <DEDUP_REMOVED lines=27> */
[----:B0-----:R-:W-:Y:S01]  /*112a0*/  IMAD.MOV.U32 R6, RZ, RZ, 0x10000 ;  /* 0x00010000ff067424 */ /* 0x001fe200078e00ff */
        /* <DEDUP_REMOVED lines=23> */
[----:B0-----:R-:W-:Y:S01]  /*11420*/  UIADD3 UR8, UR16, 0x26400, URZ ;  /* 0x0002640010087890 */ /* 0x001fe2000fffe03f */
[----:B-1----:R-:W-:Y:S01]  /*11430*/  MOV R6, UR47 ;  /* 0x0000002f00067c02 */ /* 0x002fe20008000f00 */
        /* <DEDUP_REMOVED lines=28> */
.L_x_6731:
[----:B------:R-:W-:Y:S05]  /*11600*/  BSYNC B0 ;  /* 0x0000000000007941 */ /* 0x000fea0003800000 */
.L_x_6730:
[----:B------:R-:W2:Y:S02]  /*11610*/  LDL.LU R6, [R1+0x24] ;  /* 0x0000240001067983 */ /* 0x000ea40000300800 */
[----:B--2---:R-:W-:-:S13]  /*11620*/  R2UR UR5, R6 ;  /* 0x00000000060572ca */ /* 0x004fda00000e0000 */
[----:B------:R-:W-:-:S04]  /*11630*/  UIADD3 UR5, UR5, 0x1, URZ ;  /* 0x0000000105057890 */ /* 0x000fc8000fffe03f */
[----:B------:R-:W-:Y:S02]  /*11640*/  ULEA.HI UR4, UR5, UR5, URZ, 0x1 ;  /* 0x0000000505047291 */ /* 0x000fe4000f8f083f */
[----:B------:R-:W-:Y:S02]  /*11650*/  MOV R6, UR5 ;  /* 0x0000000500067c02 */ /* 0x000fe40008000f00 */
[----:B------:R-:W-:-:S03]  /*11660*/  ULOP3.LUT UR4, UR4, 0xfffffffe, URZ, 0xc0, !UPT ;  /* 0xfffffffe04047892 */ /* 0x000fc6000f8ec03f */
[----:B------:R0:W-:Y:S01]  /*11670*/  STL [R1+0x24], R6 ;  /* 0x0000240601007387 */ /* 0x0001e20000100800 */
[----:B------:R-:W-:-:S06]  /*11680*/  UIADD3 UR4, UR5, -UR4, URZ ;  /* 0x8000000405047290 */ /* 0x000fcc000fffe03f */
[----:B0-----:R-:W-:-:S05]  /*11690*/  IMAD.U32 R6, RZ, RZ, UR4 ;  /* 0x00000004ff067e24 */ /* 0x001fca000f8e00ff */
[----:B------:R-:W-:-:S04]  /*116a0*/  SHF.L.U32 R6, R6, 0x1f, RZ ;  /* 0x0000001f06067819 */ /* 0x000fc800000006ff */
[----:B------:R-:W0:Y:S02]  /*116b0*/  SYNCS.PHASECHK.TRANS64.TRYWAIT P0, [R11+URZ+0x38820], R6 ;  /* 0x038820060b0075a7 */ /* 0x000e24000800017f */
[----:B0-----:R-:W-:Y:S05]  /*116c0*/  @!P0 BRA `(.L_x_6732) ;  /* 0x0000003400748947 */ /* 0x001fea0003800000 */
.L_x_6800:
        /* <DEDUP_REMOVED lines=13> */
.L_x_6801:
        /* <DEDUP_REMOVED lines=11> */
.L_x_6736:
        /* <DEDUP_REMOVED lines=57> */
.L_x_6734:
[----:B------:R-:W-:Y:S05]  /*11be0*/  BSYNC B0 ;  /* 0x0000000000007941 */ /* 0x000fea0003800000 */
.L_x_6733:
[----:B------:R-:W2:Y:S01]  /*11bf0*/  LDL R7, [R1+0x14] ;  /* 0x0000140001077983 */ /* 0x000ea20000100800 */
[----:B------:R-:W-:Y:S01]  /*11c00*/  BSSY B0, `(.L_x_6737) ;  /* 0x00001a6000007945 */ /* 0x000fe20003800000 */
[----:B--2---:R-:W-:-:S13]  /*11c10*/  ISETP.GE.AND P0, PT, R7, 0x2, PT ;  /* 0x000000020700780c */ /* 0x004fda0003f06270 */
[----:B------:R-:W-:Y:S05]  /*11c20*/  @!P0 BRA `(.L_x_6738) ;  /* 0x00000018008c8947 */ /* 0x000fea0003800000 */
[C---:B0-----:R-:W-:Y:S01]  /*11c30*/  LOP3.LUT R6, R7.reuse, 0x1, RZ, 0xc0, !PT ;  /* 0x0000000107067812 */ /* 0x041fe200078ec0ff */
[----:B------:R-:W-:Y:S01]  /*11c40*/  VIADD R10, R7, 0xfffffffe ;  /* 0xfffffffe070a7836 */ /* 0x000fe20000000000 */
[----:B------:R-:W-:Y:S02]  /*11c50*/  BSSY B1, `(.L_x_6739) ;  /* 0x000008f000017945 */ /* 0x000fe40003800000 */
[----:B------:R-:W-:Y:S01]  /*11c60*/  ISETP.NE.U32.AND P0, PT, R6, 0x1, PT ;  /* 0x000000010600780c */ /* 0x000fe20003f05070 */
[----:B------:R-:W-:-:S12]  /*11c70*/  IMAD.MOV.U32 R8, RZ, RZ, R10 ;  /* 0x000000ffff087224 */ /* 0x000fd800078e000a */
        /* <DEDUP_REMOVED lines=35> */
.L_x_6743:
[----:B-1----:R-:W1:Y:S01]  /*11eb0*/  S2R R3, SR_CgaCtaId ;  /* 0x0000000000037919 */ /* 0x002e620000008800 */
[----:B------:R-:W-:-:S04]  /*11ec0*/  MOV R2, 0x400 ;  /* 0x0000040000027802 */ /* 0x000fc80000000f00 */
[----:B-1----:R-:W-:Y:S02]  /*11ed0*/  LEA R2, R3, R2, 0x18 ;  /* 0x0000000203027211 */ /* 0x002fe400078ec0ff */
[----:B------:R-:W-:-:S03]  /*11ee0*/  SHF.L.U32 R3, R12, 0x1f, RZ ;  /* 0x0000001f0c037819 */ /* 0x000fc600000006ff */
[----:B------:R-:W-:-:S04]  /*11ef0*/  IMAD R2, R13, 0x8, R2 ;  /* 0x000000080d027824 */ /* 0x000fc800078e0202 */
[----:B------:R-:W1:Y:S02]  /*11f00*/  SYNCS.PHASECHK.TRANS64.TRYWAIT P0, [R2+URZ+0x38840], R3 ;  /* 0x03884003020075a7 */ /* 0x000e64000800017f */
[----:B-1----:R-:W-:Y:S05]  /*11f10*/  @!P0 BRA `(.L_x_6744) ;  /* 0x0000002c00948947 */ /* 0x002fea0003800000 */
.L_x_6802:
        /* <DEDUP_REMOVED lines=11> */
.L_x_6745:
[----:B--2---:R-:W2:Y:S01]  /*11fd0*/  LDL R6, [R1] ;  /* 0x0000000001067983 */ /* 0x004ea20000100800 */
        /* <DEDUP_REMOVED lines=19> */
[----:B------:R-:W2:Y:S02]  /*12110*/  SYNCS.PHASECHK.TRANS64.TRYWAIT P0, [R2+URZ+0x38860], R3 ;  /* 0x03886003020075a7 */ /* 0x000ea4000800017f */
[----:B0-2---:R-:W-:Y:S05]  /*12120*/  @!P0 BRA `(.L_x_6746) ;  /* 0x0000002c00248947 */ /* 0x005fea0003800000 */
.L_x_6803:
        /* <DEDUP_REMOVED lines=8> */
.L_x_6747:
        /* <DEDUP_REMOVED lines=54> */
.L_x_6742:
[----:B------:R-:W-:Y:S05]  /*12510*/  BSYNC B2 ;  /* 0x0000000000027941 */ /* 0x000fea0003800000 */
.L_x_6741:
[----:B------:R-:W2:Y:S02]  /*12520*/  LDL.LU R2, [R1+0x14] ;  /* 0x0000140001027983 */ /* 0x000ea40000300800 */
[----:B--2---:R-:W-:-:S07]  /*12530*/  VIADD R8, R2, 0xfffffffd ;  /* 0xfffffffd02087836 */ /* 0x004fce0000000000 */
.L_x_6740:
[----:B------:R-:W-:Y:S05]  /*12540*/  BSYNC B1 ;  /* 0x0000000000017941 */ /* 0x000fea0003800000 */
.L_x_6739:
[----:B------:R-:W-:-:S13]  /*12550*/  ISETP.NE.AND P0, PT, R10, RZ, PT ;  /* 0x000000ff0a00720c */ /* 0x000fda0003f05270 */
[----:B------:R-:W-:Y:S05]  /*12560*/  @!P0 BRA `(.L_x_6738) ;  /* 0x00000010003c8947 */ /* 0x000fea0003800000 */
.L_x_6762:
        /* <DEDUP_REMOVED lines=9> */
[----:B------:R-:W-:Y:S06]  /*12600*/  @!P6 BRA `(.L_x_6749) ;  /* 0x0000000400e8e947 */ /* 0x000fec0003800000 */
[----:B------:R-:W-:Y:S01]  /*12610*/  ISETP.NE.U32.AND P0, PT, RZ, UR38, PT ;  /* 0x00000026ff007c0c */ /* 0x000fe2000bf05070 */
[----:B0-----:R-:W-:-:S03]  /*12620*/  IMAD.MOV.U32 R12, RZ, RZ, R8 ;  /* 0x000000ffff0c7224 */ /* 0x001fc600078e0008 */
[----:B------:R-:W-:-:S13]  /*12630*/  ISETP.NE.AND.EX P0, PT, RZ, UR39, PT, P0 ;  /* 0x00000027ff007c0c */ /* 0x000fda000bf05300 */
[----:B------:R-:W-:Y:S05]  /*12640*/  @!P0 BRA `(.L_x_6750) ;  /* 0x0000000000488947 */ /* 0x000fea0003800000 */
[----:B------:R-:W0:Y:S01]  /*12650*/  LDC R12, c[0x0][0x41c] ;  /* 0x00010700ff0c7b82 */ /* 0x000e220000000800 */
[----:B------:R-:W-:Y:S01]  /*12660*/  IMAD.MOV.U32 R9, RZ, RZ, R8 ;  /* 0x000000ffff097224 */ /* 0x000fe200078e0008 */
[----:B------:R-:W-:Y:S01]  /*12670*/  ULDC.64 UR4, c[0x0][0x208] ;  /* 0x0000820000047ab9 */ /* 0x000fe20000000a00 */
[----:B------:R-:W-:-:S04]  /*12680*/  IMAD R7, R5, UR46, RZ ;  /* 0x0000002e05077c24 */ /* 0x000fc8000f8e02ff */
[----:B------:R-:W-:Y:S01]  /*12690*/  IMAD R6, R0, UR47, R7 ;  /* 0x0000002f00067c24 */ /* 0x000fe2000f8e0207 */
[----:B0-----:R-:W-:-:S13]  /*126a0*/  ISETP.NE.AND P0, PT, R12, 0x1, PT ;  /* 0x000000010c00780c */ /* 0x001fda0003f05270 */
        /* <DEDUP_REMOVED lines=10> */
[----:B------:R0:W5:Y:S01]  /*12750*/  LDG.E R9, desc[UR4][R6.64] ;  /* 0x0000000406097981 */ /* 0x000162000c1e1900 */
[----:B------:R-:W-:-:S07]  /*12760*/  IMAD R12, R12, R3, R8 ;  /* 0x000000030c0c7224 */ /* 0x000fce00078e0208 */
.L_x_6750:
[----:B------:R-:W1:Y:S01]  /*12770*/  S2R R3, SR_CgaCtaId ;  /* 0x0000000000037919 */ /* 0x000e620000008800 */
[----:B------:R-:W-:-:S04]  /*12780*/  MOV R2, 0x400 ;  /* 0x0000040000027802 */ /* 0x000fc80000000f00 */
[----:B-1----:R-:W-:Y:S02]  /*12790*/  LEA R2, R3, R2, 0x18 ;  /* 0x0000000203027211 */ /* 0x002fe400078ec0ff */
[----:B------:R-:W-:-:S03]  /*127a0*/  SHF.L.U32 R3, R11, 0x1f, RZ ;  /* 0x0000001f0b037819 */ /* 0x000fc600000006ff */
[----:B------:R-:W-:-:S04]  /*127b0*/  IMAD R2, R10, 0x8, R2 ;  /* 0x000000080a027824 */ /* 0x000fc800078e0202 */
[----:B------:R-:W1:Y:S02]  /*127c0*/  SYNCS.PHASECHK.TRANS64.TRYWAIT P0, [R2+URZ+0x38840], R3 ;  /* 0x03884003020075a7 */ /* 0x000e64000800017f */
[----:B-1----:R-:W-:Y:S05]  /*127d0*/  @!P0 BRA `(.L_x_6751) ;  /* 0x00000024008c8947 */ /* 0x002fea0003800000 */
.L_x_6804:
[----:B0-----:R-:W0:Y:S02]  /*127e0*/  S2R R6, SR_TID.X ;  /* 0x0000000000067919 */ /* 0x001e240000002100 */
[----:B0-----:R-:W-:-:S04]  /*127f0*/  LOP3.LUT R6, R6, 0x7f, RZ, 0xc0, !PT ;  /* 0x0000007f06067812 */ /* 0x001fc800078ec0ff */
[----:B------:R-:W-:-:S13]  /*12800*/  ISETP.NE.AND P0, PT, R6, RZ, PT ;  /* 0x000000ff0600720c */ /* 0x000fda0003f05270 */
[----:B------:R-:W-:Y:S05]  /*12810*/  @P0 BRA `(.L_x_6752) ;  /* 0x00000000001c0947 */ /* 0x000fea0003800000 */
[----:B------:R-:W0:Y:S01]  /*12820*/  S2R R6, SR_TID.X ;  /* 0x0000000000067919 */ /* 0x000e220000002100 */
[----:B------:R-:W-:-:S04]  /*12830*/  IMAD.MOV.U32 R7, RZ, RZ, 0x2000 ;  /* 0x00002000ff077424 */ /* 0x000fc800078e00ff */
[----:B------:R2:W-:Y:S01]  /*12840*/  SYNCS.ARRIVE.TRANS64 RZ, [R2+URZ+0x38830], R7 ;  /* 0x0388300702ff79a7 */ /* 0x0005e2000800003f */
[----:B0-----:R-:W-:-:S04]  /*12850*/  LOP3.LUT R6, R6, 0x1f, RZ, 0xc0, !PT ;  /* 0x0000001f06067812 */ /* 0x001fc800078ec0ff */
[----:B------:R-:W-:-:S13]  /*12860*/  ISETP.NE.AND P1, PT, R6, RZ, PT ;  /* 0x000000ff0600720c */ /* 0x000fda0003f25270 */
[----:B--2---:R-:W-:Y:S05]  /*12870*/  @!P1 BRA `(.L_x_6752) ;  /* 0x0000000000049947 */ /* 0x004fea0003800000 */
[----:B------:R-:W-:Y:S01]  /*12880*/  BPT.TRAP 0x1 ;  /* 0x000000040000795c */ /* 0x000fe20000300000 */
.L_x_6752:
[----:B------:R-:W2:Y:S01]  /*12890*/  LDL R7, [R1+0x8] ;  /* 0x0000080001077983 */ /* 0x000ea20000100800 */
        /* <DEDUP_REMOVED lines=20> */
.L_x_6805:
        /* <DEDUP_REMOVED lines=8> */
.L_x_6754:
[----:B------:R-:W2:Y:S01]  /*12a60*/  S2R R7, SR_CgaCtaId ;  /* 0x0000000000077919 */ /* 0x000ea20000008800 */
[----:B01----:R-:W-:Y:S01]  /*12a70*/  MOV R3, 0x400 ;  /* 0x0000040000037802 */ /* 0x003fe20000000f00 */
        /* <DEDUP_REMOVED lines=51> */
.L_x_6749:
[----:B------:R-:W-:Y:S05]  /*12db0*/  BSYNC B1 ;  /* 0x0000000000017941 */ /* 0x000fea0003800000 */
.L_x_6748:
        /* <DEDUP_REMOVED lines=31> */
.L_x_6757:
[----:B------:R-:W2:Y:S01]  /*12fb0*/  S2R R3, SR_CgaCtaId ;  /* 0x0000000000037919 */ /* 0x000ea20000008800 */
[----:B------:R-:W-:-:S04]  /*12fc0*/  MOV R2, 0x400 ;  /* 0x0000040000027802 */ /* 0x000fc80000000f00 */
[----:B--2---:R-:W-:Y:S02]  /*12fd0*/  LEA R2, R3, R2, 0x18 ;  /* 0x0000000203027211 */ /* 0x004fe400078ec0ff */
[----:B------:R-:W-:-:S03]  /*12fe0*/  SHF.L.U32 R3, R12, 0x1f, RZ ;  /* 0x0000001f0c037819 */ /* 0x000fc600000006ff */
[----:B------:R-:W-:-:S04]  /*12ff0*/  IMAD R2, R13, 0x8, R2 ;  /* 0x000000080d027824 */ /* 0x000fc800078e0202 */
[----:B------:R-:W2:Y:S02]  /*13000*/  SYNCS.PHASECHK.TRANS64.TRYWAIT P0, [R2+URZ+0x38840], R3 ;  /* 0x03884003020075a7 */ /* 0x000ea4000800017f */
[----:B--2---:R-:W-:Y:S05]  /*13010*/  @!P0 BRA `(.L_x_6758) ;  /* 0x0000001c00a48947 */ /* 0x004fea0003800000 */
.L_x_6806:
        /* <DEDUP_REMOVED lines=11> */
.L_x_6759:
[----:B------:R-:W3:Y:S01]  /*130d0*/  LDL R6, [R1] ;  /* 0x0000000001067983 */ /* 0x000ee20000100800 */
        /* <DEDUP_REMOVED lines=13> */
[----:B---3--:R-:W-:-:S04]  /*131b0*/  LEA R6, R6, R11, 0xd ;  /* 0x0000000b06067211 */ /* 0x008fc800078e68ff */
[----:B------:R-:W-:Y:S01]  /*131c0*/  R2UR UR8, R6 ;  /* 0x00000000060872ca */ /* 0x000fe200000e0000 */
[----:B----4-:R-:W-:-:S05]  /*131d0*/  IMAD R10, R10, 0x40, R7 ;  /* 0x000000400a0a7824 */ /* 0x010fca00078e0207 */
[----:B------:R-:W-:-:S07]  /*131e0*/  R2UR UR11, R10 ;  /* 0x000000000a0b72ca */ /* 0x000fce00000e0000 */
[----:B------:R-:W-:-:S09]  /*131f0*/  UIADD3 UR8, UR8, 0x22400, URZ ;  /* 0x0002240008087890 */ /* 0x000fd2000fffe03f */
[----:B------:R0:W-:Y:S01]  /*13200*/  UTMALDG.4D [UR8], [UR4], desc[UR6] ;  /* 0x00000608040075b4 */ /* 0x0001e20008019000 */
[----:B------:R-:W1:Y:S02]  /*13210*/  SYNCS.PHASECHK.TRANS64.TRYWAIT P1, [R2+URZ+0x38860], R3 ;  /* 0x03886003020075a7 */ /* 0x000e64000802017f */
[----:B01----:R-:W-:Y:S05]  /*13220*/  @!P1 BRA `(.L_x_6760) ;  /* 0x0000001c00349947 */ /* 0x003fea0003800000 */
.L_x_6807:
        /* <DEDUP_REMOVED lines=8> */
.L_x_6761:
        /* <DEDUP_REMOVED lines=54> */
.L_x_6756:
[----:B------:R-:W-:Y:S05]  /*13610*/  BSYNC B1 ;  /* 0x0000000000017941 */ /* 0x000fea0003800000 */
.L_x_6755:
[C---:B------:R-:W-:Y:S01]  /*13620*/  ISETP.GT.AND P0, PT, R8.reuse, 0x1, PT ;  /* 0x000000010800780c */ /* 0x040fe20003f04270 */
[----:B------:R-:W-:-:S04]  /*13630*/  VIADD R2, R8, 0xfffffffe ;  /* 0xfffffffe08027836 */ /* 0x000fc80000000000 */
[----:B------:R-:W-:-:S08]  /*13640*/  IMAD.MOV.U32 R8, RZ, RZ, R2 ;  /* 0x000000ffff087224 */ /* 0x000fd000078e0002 */
[----:B------:R-:W-:Y:S05]  /*13650*/  @P0 BRA `(.L_x_6762) ;  /* 0xffffffec00c40947 */ /* 0x000fea000383ffff */
.L_x_6738:
[----:B------:R-:W-:Y:S05]  /*13660*/  BSYNC B0 ;  /* 0x0000000000007941 */ /* 0x000fea0003800000 */
.L_x_6737:
[----:B------:R-:W2:Y:S01]  /*13670*/  LDL.LU R3, [R1] ;  /* 0x0000000001037983 */ /* 0x000ea20000300800 */
[----:B------:R-:W-:Y:S01]  /*13680*/  BSSY B0, `(.L_x_6763) ;  /* 0x0000019000007945 */ /* 0x000fe20003800000 */
[----:B------:R-:W1:Y:S02]  /*13690*/  S2R R2, SR_TID.X ;  /* 0x0000000000027919 */ /* 0x000e640000002100 */
[----:B-1----:R-:W-:-:S04]  /*136a0*/  LOP3.LUT R2, R2, 0x1f, RZ, 0xc0, !PT ;  /* 0x0000001f02027812 */ /* 0x002fc800078ec0ff */
[----:B------:R-:W-:Y:S01]  /*136b0*/  ISETP.NE.AND P1, PT, R2, RZ, PT ;  /* 0x000000ff0200720c */ /* 0x000fe20003f25270 */
[----:B--2---:R-:W-:-:S05]  /*136c0*/  VIADD R0, R3, 0x1 ;  /* 0x0000000103007836 */ /* 0x004fca0000000000 */
[----:B------:R-:W-:-:S04]  /*136d0*/  ISETP.NE.AND P0, PT, R0, 0x2, PT ;  /* 0x000000020000780c */ /* 0x000fc80003f05270 */
[----:B------:R-:W-:Y:S02]  /*136e0*/  SEL R2, R0, RZ, P0 ;  /* 0x000000ff00027207 */ /* 0x000fe40000000000 */
[----:B------:R-:W-:-:S03]  /*136f0*/  SEL R0, RZ, 0x1, P0 ;  /* 0x00000001ff007807 */ /* 0x000fc60000000000 */
[----:B------:R1:W-:Y:S01]  /*13700*/  STL [R1], R2 ;  /* 0x0000000201007387 */ /* 0x0003e20000100800 */
[----:B------:R-:W-:Y:S05]  /*13710*/  @P1 BRA `(.L_x_6764) ;  /* 0x00000000003c1947 */ /* 0x000fea0003800000 */
[----:B-1----:R-:W2:Y:S01]  /*13720*/  LDL R2, [R1+0x28] ;  /* 0x0000280001027983 */ /* 0x002ea20000100800 */
        /* <DEDUP_REMOVED lines=9> */
[----:B0-----:R-:W0:Y:S02]  /*137c0*/  S2R R6, SR_LTMASK ;  /* 0x0000000000067919 */ /* 0x001e240000003900 */
[----:B0-----:R-:W-:-:S04]  /*137d0*/  LOP3.LUT R6, R6, UR4, RZ, 0xc0, !PT ;  /* 0x0000000406067c12 */ /* 0x001fc8000f8ec0ff */
[----:B------:R-:W0:Y:S01]  /*137e0*/  POPC R7, R6 ;  /* 0x0000000600077309 */ /* 0x000e220000000000 */
[----:B--2---:R-:W0:Y:S02]  /*137f0*/  SHFL.IDX PT, R4, R3, R4, 0x1f ;  /* 0x00001f0403047589 */ /* 0x004e2400000e0000 */
[----:B0-----:R-:W-:-:S07]  /*13800*/  IADD3 R16, R4, UR5, R7 ;  /* 0x0000000504107c10 */ /* 0x001fce000fffe007 */
.L_x_6764:
[----:B------:R-:W-:Y:S05]  /*13810*/  BSYNC B0 ;  /* 0x0000000000007941 */ /* 0x000fea0003800000 */
.L_x_6763:
[----:B-1----:R-:W2:Y:S02]  /*13820*/  LDL.LU R2, [R1+0x4] ;  /* 0x0000040001027983 */ /* 0x002ea40000300800 */
[----:B--2---:R-:W-:-:S05]  /*13830*/  LOP3.LUT R2, R2, R0, RZ, 0x3c, !PT ;  /* 0x0000000002027212 */ /* 0x004fca00078e3cff */
[----:B------:R1:W-:Y:S02]  /*13840*/  STL [R1+0x4], R2 ;  /* 0x0000040201007387 */ /* 0x0003e40000100800 */
.L_x_6719:
[----:B------:R-:W-:Y:S05]  /*13850*/  BSYNC B6 ;  /* 0x0000000000067941 */ /* 0x000fea0003800000 */
.L_x_6717:
[----:B------:R-:W-:-:S03]  /*13860*/  UMOV UR4, 0xffffffff ;  /* 0xffffffff00047882 */ /* 0x000fc60000000000 */
[----:B------:R-:W-:Y:S05]  /*13870*/  BRA.DIV UR4, `(.L_x_6765) ;  /* 0x0000001604b47947 */ /* 0x000fea000b800000 */
[----:B------:R2:W3:Y:S04]  /*13880*/  SHFL.IDX PT, R4, R16, RZ, 0x1f ;  /* 0x00001fff10047589 */ /* 0x0004e800000e0000 */
[----:B------:R-:W4:Y:S02]  /*13890*/  SHFL.IDX PT, R16, R16, 0x1, 0x1f ;  /* 0x00201f0010107f89 */ /* 0x000f2400000e0000 */
.L_x_6811:
        /* <DEDUP_REMOVED lines=10> */
[----:B-1----:R-:W0:Y:S01]  /*13940*/  LDC.64 R2, c[0x0][0xd58] ;  /* 0x00035600ff027b82 */ /* 0x002e220000000a00 */
[----:B------:R-:W-:Y:S01]  /*13950*/  ULDC.64 UR4, c[0x0][0x208] ;  /* 0x0000820000047ab9 */ /* 0x000fe20000000a00 */
[----:B0-----:R-:W-:-:S06]  /*13960*/  IMAD.WIDE R2, R5, 0x4, R2 ;  /* 0x0000000405027825 */ /* 0x001fcc00078e0202 */
[----:B------:R0:W5:Y:S02]  /*13970*/  LDG.E R3, desc[UR4][R2.64] ;  /* 0x0000000402037981 */ /* 0x000164000c1e1900 */
.L_x_6767:
[----:B------:R-:W-:Y:S05]  /*13980*/  BSYNC B0 ;  /* 0x0000000000007941 */ /* 0x000fea0003800000 */
.L_x_6766:
[----:B------:R-:W-:-:S03]  /*13990*/  UMOV UR4, 0xffffffff ;  /* 0xffffffff00047882 */ /* 0x000fc60000000000 */
[----:B------:R-:W-:Y:S05]  /*139a0*/  BRA.DIV UR4, `(.L_x_6768) ;  /* 0x0000001604b47947 */ /* 0x000fea000b800000 */
[----:B-----5:R-:W0:Y:S01]  /*139b0*/  SHFL.UP PT, R14, R3, 0x1, RZ ;  /* 0x04200000030e7989 */ /* 0x020e2200000e00ff */
        /* <DEDUP_REMOVED lines=17> */
[----:B-1----:R-:W-:-:S05]  /*13ad0*/  SEL R2, R14, RZ, P0 ;  /* 0x000000ff0e027207 */ /* 0x002fca0000000000 */
[----:B------:R-:W-:-:S05]  /*13ae0*/  IMAD.IADD R2, R7, 0x1, R2 ;  /* 0x0000000107027824 */ /* 0x000fca00078e0202 */
[----:B------:R0:W1:Y:S02]  /*13af0*/  SHFL.IDX PT, R14, R2, 0x1f, 0x1f ;  /* 0x03e01f00020e7f89 */ /* 0x00006400000e0000 */
.L_x_6819:
[----:B------:R-:W-:Y:S02]  /*13b00*/  ULDC UR4, c[0x0][0xd10] ;  /* 0x0003440000047ab9 */ /* 0x000fe40000000800 */
[----:B------:R-:W-:-:S04]  /*13b10*/  IMAD.U32 R5, RZ, RZ, UR4 ;  /* 0x00000004ff057e24 */ /* 0x000fc8000f8e00ff */
[----:B-1----:R-:W-:-:S04]  /*13b20*/  IMAD R7, R14, R5, RZ ;  /* 0x000000050e077224 */ /* 0x002fc800078e02ff */
[----:B--2-4-:R-:W-:-:S05]  /*13b30*/  IMAD.IADD R16, R16, 0x1, R7 ;  /* 0x0000000110107824 */ /* 0x014fca00078e0207 */
[----:B---3--:R-:W-:-:S13]  /*13b40*/  ISETP.GT.AND P0, PT, R16, R4, PT ;  /* 0x000000041000720c */ /* 0x008fda0003f04270 */
[----:B------:R-:W-:Y:S05]  /*13b50*/  @P0 BRA `(.L_x_6769) ;  /* 0x0000000000b80947 */ /* 0x000fea0003800000 */
[----:B------:R-:W1:Y:S02]  /*13b60*/  LDC R0, c[0x0][0xd14] ;  /* 0x00034500ff007b82 */ /* 0x000e640000000800 */
.L_x_6774:
        /* <DEDUP_REMOVED lines=15> */
.L_x_6772:
[----:B------:R-:W-:Y:S05]  /*13c60*/  BSYNC B0 ;  /* 0x0000000000007941 */ /* 0x000fea0003800000 */
.L_x_6771:
[----:B------:R-:W-:-:S03]  /*13c70*/  UMOV UR4, 0xffffffff ;  /* 0xffffffff00047882 */ /* 0x000fc60000000000 */
[----:B------:R-:W-:Y:S05]  /*13c80*/  BRA.DIV UR4, `(.L_x_6773) ;  /* 0x0000001604cc7947 */ /* 0x000fea000b800000 */
[----:B-----5:R-:W1:Y:S01]  /*13c90*/  SHFL.UP PT, R14, R3, 0x1, RZ ;  /* 0x04200000030e7989 */ /* 0x020e6200000e00ff */
[C---:B------:R-:W-:Y:S02]  /*13ca0*/  ISETP.NE.AND P0, PT, R7.reuse, RZ, PT ;  /* 0x000000ff0700720c */ /* 0x040fe40003f05270 */
[C---:B------:R-:W-:Y:S02]  /*13cb0*/  ISETP.GE.U32.AND P1, PT, R7.reuse, 0x2, PT ;  /* 0x000000020700780c */ /* 0x040fe40003f26070 */
        /* <DEDUP_REMOVED lines=18> */
.L_x_6827:
[----:B------:R-:W-:Y:S02]  /*13de0*/  ULDC UR4, c[0x0][0xd10] ;  /* 0x0003440000047ab9 */ /* 0x000fe40000000800 */
[----:B------:R-:W-:-:S04]  /*13df0*/  IMAD.U32 R5, RZ, RZ, UR4 ;  /* 0x00000004ff057e24 */ /* 0x000fc8000f8e00ff */
[----:B-1----:R-:W-:-:S04]  /*13e00*/  IMAD R7, R14, R5, RZ ;  /* 0x000000050e077224 */ /* 0x002fc800078e02ff */
[----:B------:R-:W-:-:S05]  /*13e10*/  IMAD.IADD R16, R7, 0x1, R16 ;  /* 0x0000000107107824 */ /* 0x000fca00078e0210 */
[----:B------:R-:W-:-:S13]  /*13e20*/  ISETP.GT.AND P0, PT, R16, R4, PT ;  /* 0x000000041000720c */ /* 0x000fda0003f04270 */
[----:B------:R-:W-:Y:S05]  /*13e30*/  @!P0 BRA `(.L_x_6774) ;  /* 0xfffffffc004c8947 */ /* 0x000fea000383ffff */
.L_x_6769:
        /* <DEDUP_REMOVED lines=8> */
.L_x_6831:
[----:B------:R-:W-:Y:S01]  /*13ec0*/  ISETP.NE.AND P0, PT, R6, RZ, PT ;  /* 0x000000ff0600720c */ /* 0x000fe20003f05270 */
[----:B------:R-:W-:-:S12]  /*13ed0*/  IMAD.MOV.U32 R8, RZ, RZ, RZ ;  /* 0x000000ffff087224 */ /* 0x000fd800078e00ff */
[----:B------:R-:W-:Y:S05]  /*13ee0*/  @!P0 BRA `(.L_x_6776) ;  /* 0x0000000000108947 */ /* 0x000fea0003800000 */
[----:B------:R-:W-:Y:S01]  /*13ef0*/  UMOV UR4, 0xffffffff ;  /* 0xffffffff00047882 */ /* 0x000fe20000000000 */
[----:B------:R-:W-:Y:S02]  /*13f00*/  VIADD R12, R7, 0xffffffff ;  /* 0xffffffff070c7836 */ /* 0x000fe40000000000 */
[----:B------:R-:W-:Y:S05]  /*13f10*/  BRA.DIV UR4, `(.L_x_6777) ;  /* 0x0000001a04407947 */ /* 0x000fea000b800000 */
[----:B------:R3:W4:Y:S02]  /*13f20*/  SHFL.IDX PT, R8, R2, R12, 0x1f ;  /* 0x00001f0c02087589 */ /* 0x00072400000e0000 */
.L_x_6776:
[----:B01-3--:R-:W0:Y:S01]  /*13f30*/  LDC.64 R2, c[0x0][0xd68] ;  /* 0x00035a00ff027b82 */ /* 0x00be220000000a00 */
[----:B------:R-:W-:Y:S01]  /*13f40*/  IADD3 R19, R7, R19, RZ ;  /* 0x0000001307137210 */ /* 0x000fe20007ffe0ff */
[----:B------:R-:W-:-:S04]  /*13f50*/  ULDC.64 UR4, c[0x0][0x208] ;  /* 0x0000820000047ab9 */ /* 0x000fc80000000a00 */
[----:B0-----:R-:W-:-:S05]  /*13f60*/  IMAD.WIDE R2, R19, 0x4, R2 ;  /* 0x0000000413027825 */ /* 0x001fca00078e0202 */
[----:B------:R-:W2:Y:S01]  /*13f70*/  LDG.E R7, desc[UR4][R2.64] ;  /* 0x0000000402077981 */ /* 0x000ea2000c1e1900 */
[----:B----4-:R-:W-:Y:S02]  /*13f80*/  IMAD R16, R8, R5, R16 ;  /* 0x0000000508107224 */ /* 0x010fe400078e0210 */
[----:B--2---:R-:W-:-:S05]  /*13f90*/  IMAD R6, R17, R7, RZ ;  /* 0x0000000711067224 */ /* 0x004fca00078e02ff */
        /* <DEDUP_REMOVED lines=29> */
[----:B------:R-:W-:Y:S02]  /*14170*/  VIADDMNMX R5, R8, R5, R7, PT ;  /* 0x0000000508057246 */ /* 0x000fe40003800107 */
[----:B------:R-:W-:Y:S02]  /*14180*/  IADD3 R4, R6, R4, RZ ;  /* 0x0000000406047210 */ /* 0x000fe40007ffe0ff */
[----:B------:R-:W-:-:S04]  /*14190*/  IABS R7, R5 ;  /* 0x0000000500077213 */ /* 0x000fc80000000000 */
[----:B------:R-:W0:Y:S08]  /*141a0*/  I2F.RP R8, R7 ;  /* 0x0000000700087306 */ /* 0x000e300000209400 */
[----:B0-----:R-:W0:Y:S02]  /*141b0*/  MUFU.RCP R8, R8 ;  /* 0x0000000800087308 */ /* 0x001e240000001000 */
[----:B0-----:R-:W-:Y:S01]  /*141c0*/  VIADD R9, R8, 0xffffffe ;  /* 0x0ffffffe08097836 */ /* 0x001fe20000000000 */
[----:B------:R-:W-:-:S05]  /*141d0*/  IABS R8, R5 ;  /* 0x0000000500087213 */ /* 0x000fca0000000000 */
[----:B------:R-:W0:Y:S01]  /*141e0*/  F2I.FTZ.U32.TRUNC.NTZ R3, R9 ;  /* 0x0000000900037305 */ /* 0x000e22000021f000 */
[----:B------:R-:W-:Y:S02]  /*141f0*/  IMAD.MOV R8, RZ, RZ, -R8 ;  /* 0x000000ffff087224 */ /* 0x000fe400078e0a08 */
[----:B0-----:R-:W-:-:S04]  /*14200*/  IMAD.MOV R2, RZ, RZ, -R3 ;  /* 0x000000ffff027224 */ /* 0x001fc800078e0a03 */
[----:B------:R-:W-:Y:S02]  /*14210*/  IMAD R11, R2, R7, RZ ;  /* 0x00000007020b7224 */ /* 0x000fe400078e02ff */
[----:B------:R-:W-:-:S04]  /*14220*/  IMAD.MOV.U32 R2, RZ, RZ, RZ ;  /* 0x000000ffff027224 */ /* 0x000fc800078e00ff */
[----:B------:R-:W-:Y:S01]  /*14230*/  IMAD.HI.U32 R3, R3, R11, R2 ;  /* 0x0000000b03037227 */ /* 0x000fe200078e0002 */
        /* <DEDUP_REMOVED lines=18> */
.L_x_6770:
[----:B------:R-:W-:Y:S01]  /*14360*/  UMOV UR4, URZ ;  /* 0x0000003f00047c82 */ /* 0x000fe20008000000 */
[----:B------:R-:W-:Y:S01]  /*14370*/  UMOV UR5, URZ ;  /* 0x0000003f00057c82 */ /* 0x000fe20008000000 */
[----:B------:R-:W-:Y:S01]  /*14380*/  ULDC UR6, c[0x0][0xd14] ;  /* 0x0003450000067ab9 */ /* 0x000fe20000000800 */
[----:B------:R-:W-:Y:S02]  /*14390*/  IMAD.MOV.U32 R16, RZ, RZ, R4 ;  /* 0x000000ffff107224 */ /* 0x000fe400078e0004 */
[----:B------:R-:W-:Y:S02]  /*143a0*/  IMAD.U32 R17, RZ, RZ, UR4 ;  /* 0x00000004ff117e24 */ /* 0x000fe4000f8e00ff */
[----:B------:R-:W-:Y:S02]  /*143b0*/  IMAD.U32 R18, RZ, RZ, UR5 ;  /* 0x00000005ff127e24 */ /* 0x000fe4000f8e00ff */
[----:B------:R-:W-:-:S07]  /*143c0*/  IMAD.U32 R19, RZ, RZ, UR6 ;  /* 0x00000006ff137e24 */ /* 0x000fce000f8e00ff */
.L_x_6778:
        /* <DEDUP_REMOVED lines=12> */
.L_x_6713:
        /* <DEDUP_REMOVED lines=13> */
.L_x_6834:
[----:B------:R-:W-:-:S03]  /*14560*/  UMOV UR4, 0xffffffff ;  /* 0xffffffff00047882 */ /* 0x000fc60000000000 */
[----:B------:R-:W-:Y:S05]  /*14570*/  BRA.DIV UR4, `(.L_x_6781) ;  /* 0x0000001204e47947 */ /* 0x000fea000b800000 */
[----:B--2---:R-:W2:Y:S02]  /*14580*/  S2R R2, SR_TID.X ;  /* 0x0000000000027919 */ /* 0x004ea40000002100 */
[----:B--2---:R-:W-:-:S04]  /*14590*/  SHF.R.U32.HI R2, RZ, 0x5, R2 ;  /* 0x00000005ff027819 */ /* 0x004fc80000011602 */
[----:B------:R-:W-:-:S05]  /*145a0*/  LOP3.LUT R2, R2, 0x3, RZ, 0xc0, !PT ;  /* 0x0000000302027812 */ /* 0x000fca00078ec0ff */
[----:B------:R2:W3:Y:S02]  /*145b0*/  SHFL.IDX PT, R14, R2, RZ, 0x1f ;  /* 0x00001fff020e7589 */ /* 0x0004e400000e0000 */
.L_x_6837:
[----:B---3--:R-:W-:Y:S01]  /*145c0*/  ISETP.NE.AND P0, PT, R14, RZ, PT ;  /* 0x000000ff0e00720c */ /* 0x008fe20003f05270 */
[----:B------:R-:W-:-:S12]  /*145d0*/  BSSY B0, `(.L_x_6782) ;  /* 0x0000029000007945 */ /* 0x000fd80003800000 */
[----:B------:R-:W-:Y:S05]  /*145e0*/  @P0 BRA `(.L_x_6783) ;  /* 0x00000000009c0947 */ /* 0x000fea0003800000 */
[----:B------:R-:W-:-:S03]  /*145f0*/  UMOV UR4, 0xffffffff ;  /* 0xffffffff00047882 */ /* 0x000fc60000000000 */
[----:B------:R-:W-:Y:S05]  /*14600*/  BRA.DIV UR4, `(.L_x_6784) ;  /* 0x0000001204f47947 */ /* 0x000fea000b800000 */
[----:B------:R-:W-:-:S13]  /*14610*/  ELECT P6, URZ, PT ;  /* 0x00000000003f782f */ /* 0x000fda00038c0000 */
.L_x_6840:
        /* <DEDUP_REMOVED lines=8> */
.L_x_6785:
        /* <DEDUP_REMOVED lines=14> */
.L_x_6841:
[----:B------:R-:W2:Y:S02]  /*14780*/  SYNCS.PHASECHK.TRANS64.TRYWAIT P0, [R7+URZ], R2 ;  /* 0x00000002070075a7 */ /* 0x000ea4000800017f */
[----:B--2---:R-:W-:Y:S05]  /*14790*/  @!P0 BRA `(.L_x_6787) ;  /* 0x0000001000c48947 */ /* 0x004fea0003800000 */
.L_x_6842:
[----:B------:R-:W-:Y:S05]  /*147a0*/  @!P2 BRA `(.L_x_6788) ;  /* 0x000000000004a947 */ /* 0x000fea0003800000 */
[----:B------:R-:W-:Y:S01]  /*147b0*/  BPT.TRAP 0x1 ;  /* 0x000000040000795c */ /* 0x000fe20000300000 */
.L_x_6788:
[----:B------:R-:W3:Y:S01]  /*147c0*/  LDL.LU R4, [R1] ;  /* 0x0000000001047983 */ /* 0x000ee20000300800 */
[----:B------:R-:W-:-:S04]  /*147d0*/  VIADD R0, R0, 0x38860 ;  /* 0x0003886000007836 */ /* 0x000fc80000000000 */
[----:B---3--:R-:W-:-:S04]  /*147e0*/  IMAD R4, R4, 0x8, R0 ;  /* 0x0000000804047824 */ /* 0x008fc800078e0200 */
[----:B------:R-:W3:Y:S02]  /*147f0*/  SYNCS.PHASECHK.TRANS64.TRYWAIT P0, [R4+URZ], R5 ;  /* 0x00000005040075a7 */ /* 0x000ee4000800017f */
[----:B---3--:R-:W-:Y:S05]  /*14800*/  @!P0 BRA `(.L_x_6789) ;  /* 0x0000001000bc8947 */ /* 0x008fea0003800000 */
.L_x_6843:
[----:B------:R-:W-:-:S07]  /*14810*/  IMAD R3, R3, 0x8, R0 ;  /* 0x0000000803037824 */ /* 0x000fce00078e0200 */
.L_x_6790:
[----:B----4-:R4:W0:Y:S02]  /*14820*/  SYNCS.PHASECHK.TRANS64.TRYWAIT P0, [R3+URZ], R2 ;  /* 0x00000002030075a7 */ /* 0x010824000800017f */
[----:B0-----:R-:W-:Y:S05]  /*14830*/  @!P0 NANOSLEEP.SYNCS 0x989680 ;  /* 0x009896800000895d */ /* 0x001fea0003900000 */
[----:B------:R-:W0:Y:S02]  /*14840*/  @!P0 SYNCS.PHASECHK.TRANS64 P0, [R3+URZ], R2 ;  /* 0x00000002030085a7 */ /* 0x000e24000800007f */
[----:B0-----:R-:W-:Y:S05]  /*14850*/  @!P0 BRA `(.L_x_6790) ;  /* 0xfffffffc00f08947 */ /* 0x001fea000383ffff */
.L_x_6783:
[----:B------:R-:W-:Y:S05]  /*14860*/  BSYNC B0 ;  /* 0x0000000000007941 */ /* 0x000fea0003800000 */
.L_x_6782:
[----:B------:R-:W-:Y:S05]  /*14870*/  EXIT ;  /* 0x000000000000794d */ /* 0x000fea0003800000 */
.L_x_6663:
[----:B0-----:R0:W1:Y:S02]  /*14880*/  SYNCS.PHASECHK.TRANS64.TRYWAIT P1, [R17+URZ+0x38800], R4 ;  /* 0x03880004110075a7 */ /* 0x001064000802017f */
[----:B-1----:R-:W-:Y:S05]  /*14890*/  @!P1 NANOSLEEP.SYNCS 0x989680 ;  /* 0x009896800000995d */ /* 0x002fea0003900000 */
[----:B------:R-:W1:Y:S02]  /*148a0*/  @!P1 SYNCS.PHASECHK.TRANS64 P1, [R17+URZ+0x38800], R4 ;  /* 0x03880004110095a7 */ /* 0x000e64000802007f */
[----:B-1----:R-:W-:Y:S05]  /*148b0*/  @!P1 BRA `(.L_x_6663) ;  /* 0xfffffffc00f09947 */ /* 0x002fea000383ffff */
[----:B------:R-:W-:Y:S05]  /*148c0*/  BRA `(.L_x_6791) ;  /* 0xfffffee800a47947 */ /* 0x000fea000383ffff */
.L_x_6667:
[----:B--2---:R2:W3:Y:S02]  /*148d0*/  SYNCS.PHASECHK.TRANS64.TRYWAIT P1, [R6+URZ+0x38830], R7 ;  /* 0x03883007060075a7 */ /* 0x0044e4000802017f */
[----:B---3--:R-:W-:Y:S05]  /*148e0*/  @!P1 NANOSLEEP.SYNCS 0x989680 ;  /* 0x009896800000995d */ /* 0x008fea0003900000 */
[----:B------:R-:W3:Y:S02]  /*148f0*/  @!P1 SYNCS.PHASECHK.TRANS64 P1, [R6+URZ+0x38830], R7 ;  /* 0x03883007060095a7 */ /* 0x000ee4000802007f */
[----:B---3--:R-:W-:Y:S05]  /*14900*/  @!P1 BRA `(.L_x_6667) ;  /* 0xfffffffc00f09947 */ /* 0x008fea000383ffff */
[----:B------:R-:W-:Y:S05]  /*14910*/  BRA `(.L_x_6666) ;  /* 0xfffffee800c47947 */ /* 0x000fea000383ffff */
.L_x_6668:
[----:B---3--:R3:W4:Y:S02]  /*14920*/  SYNCS.PHASECHK.TRANS64.TRYWAIT P1, [R17+URZ+0x38810], R4 ;  /* 0x03881004110075a7 */ /* 0x008724000802017f */
[----:B----4-:R-:W-:Y:S05]  /*14930*/  @!P1 NANOSLEEP.SYNCS 0x989680 ;  /* 0x009896800000995d */ /* 0x010fea0003900000 */
[----:B------:R-:W4:Y:S02]  /*14940*/  @!P1 SYNCS.PHASECHK.TRANS64 P1, [R17+URZ+0x38810], R4 ;  /* 0x03881004110095a7 */ /* 0x000f24000802007f */
[----:B----4-:R-:W-:Y:S05]  /*14950*/  @!P1 BRA `(.L_x_6668) ;  /* 0xfffffffc00f09947 */ /* 0x010fea000383ffff */
[----:B------:R-:W-:Y:S05]  /*14960*/  BRA `(.L_x_6792) ;  /* 0xfffffeec00507947 */ /* 0x000fea000383ffff */
.L_x_6672:
[----:B0-----:R0:W3:Y:S02]  /*14970*/  SYNCS.PHASECHK.TRANS64.TRYWAIT P1, [R6+URZ+0x38850], R7 ;  /* 0x03885007060075a7 */ /* 0x0010e4000802017f */
[----:B---3--:R-:W-:Y:S05]  /*14980*/  @!P1 NANOSLEEP.SYNCS 0x989680 ;  /* 0x009896800000995d */ /* 0x008fea0003900000 */
[----:B------:R-:W3:Y:S02]  /*14990*/  @!P1 SYNCS.PHASECHK.TRANS64 P1, [R6+URZ+0x38850], R7 ;  /* 0x03885007060095a7 */ /* 0x000ee4000802007f */
[----:B---3--:R-:W-:Y:S05]  /*149a0*/  @!P1 BRA `(.L_x_6672) ;  /* 0xfffffffc00f09947 */ /* 0x008fea000383ffff */
[----:B------:R-:W-:Y:S05]  /*149b0*/  BRA `(.L_x_6671) ;  /* 0xfffffeec00807947 */ /* 0x000fea000383ffff */
.L_x_6677:
[----:B-1----:R1:W2:Y:S02]  /*149c0*/  SYNCS.PHASECHK.TRANS64.TRYWAIT P2, [R10+URZ+0x38830], R5 ;  /* 0x038830050a0075a7 */ /* 0x0022a4000804017f */
[----:B--2---:R-:W-:Y:S05]  /*149d0*/  @!P2 NANOSLEEP.SYNCS 0x989680 ;  /* 0x009896800000a95d */ /* 0x004fea0003900000 */
[----:B------:R-:W2:Y:S02]  /*149e0*/  @!P2 SYNCS.PHASECHK.TRANS64 P2, [R10+URZ+0x38830], R5 ;  /* 0x038830050a00a5a7 */ /* 0x000ea4000804007f */
[----:B--2---:R-:W-:Y:S05]  /*149f0*/  @!P2 BRA `(.L_x_6677) ;  /* 0xfffffffc00f0a947 */ /* 0x004fea000383ffff */
[----:B------:R-:W-:Y:S05]  /*14a00*/  BRA `(.L_x_6676) ;  /* 0xffffff1400587947 */ /* 0x000fea000383ffff */
.L_x_6681:
[----:B---3--:R3:W4:Y:S02]  /*14a10*/  SYNCS.PHASECHK.TRANS64.TRYWAIT P2, [R10+URZ+0x38850], R5 ;  /* 0x038850050a0075a7 */ /* 0x008724000804017f */
[----:B----4-:R-:W-:Y:S05]  /*14a20*/  @!P2 NANOSLEEP.SYNCS 0x989680 ;  /* 0x009896800000a95d */ /* 0x010fea0003900000 */
[----:B------:R-:W4:Y:S02]  /*14a30*/  @!P2 SYNCS.PHASECHK.TRANS64 P2, [R10+URZ+0x38850], R5 ;  /* 0x038850050a00a5a7 */ /* 0x000f24000804007f */
[----:B----4-:R-:W-:Y:S05]  /*14a40*/  @!P2 BRA `(.L_x_6681) ;  /* 0xfffffffc00f0a947 */ /* 0x010fea000383ffff */
[----:B------:R-:W-:Y:S05]  /*14a50*/  BRA `(.L_x_6680) ;  /* 0xffffff1400bc7947 */ /* 0x000fea000383ffff */
.L_x_6687:
[----:B-1----:R1:W2:Y:S02]  /*14a60*/  SYNCS.PHASECHK.TRANS64.TRYWAIT P2, [R9+URZ+0x38830], R8 ;  /* 0x03883008090075a7 */ /* 0x0022a4000804017f */
[----:B--2---:R-:W-:Y:S05]  /*14a70*/  @!P2 NANOSLEEP.SYNCS 0x989680 ;  /* 0x009896800000a95d */ /* 0x004fea0003900000 */
[----:B------:R-:W2:Y:S02]  /*14a80*/  @!P2 SYNCS.PHASECHK.TRANS64 P2, [R9+URZ+0x38830], R8 ;  /* 0x038830080900a5a7 */ /* 0x000ea4000804007f */
[----:B--2---:R-:W-:Y:S05]  /*14a90*/  @!P2 BRA `(.L_x_6687) ;  /* 0xfffffffc00f0a947 */ /* 0x004fea000383ffff */
[----:B------:R-:W-:Y:S05]  /*14aa0*/  BRA `(.L_x_6686) ;  /* 0xffffff4400c07947 */ /* 0x000fea000383ffff */
.L_x_6691:
[----:B---3--:R3:W4:Y:S02]  /*14ab0*/  SYNCS.PHASECHK.TRANS64.TRYWAIT P2, [R9+URZ+0x38850], R8 ;  /* 0x03885008090075a7 */ /* 0x008724000804017f */
[----:B----4-:R-:W-:Y:S05]  /*14ac0*/  @!P2 NANOSLEEP.SYNCS 0x989680 ;  /* 0x009896800000a95d */ /* 0x010fea0003900000 */
[----:B------:R-:W4:Y:S02]  /*14ad0*/  @!P2 SYNCS.PHASECHK.TRANS64 P2, [R9+URZ+0x38850], R8 ;  /* 0x038850080900a5a7 */ /* 0x000f24000804007f */
[----:B----4-:R-:W-:Y:S05]  /*14ae0*/  @!P2 BRA `(.L_x_6691) ;  /* 0xfffffffc00f0a947 */ /* 0x010fea000383ffff */
[----:B------:R-:W-:Y:S05]  /*14af0*/  BRA `(.L_x_6690) ;  /* 0xffffff4800247947 */ /* 0x000fea000383ffff */
.L_x_6724:
        /* <DEDUP_REMOVED lines=11> */
.L_x_6794:
[----:B------:R-:W-:Y:S05]  /*14bb0*/  BSYNC B0 ;  /* 0x0000000000007941 */ /* 0x000fea0003800000 */
.L_x_6793:
[----:B------:R-:W-:Y:S05]  /*14bc0*/  BRA `(.L_x_6795) ;  /* 0xffffffc000387947 */ /* 0x000fea000383ffff */
.L_x_6725:
[----:B------:R-:W-:Y:S01]  /*14bd0*/  BSSY B0, `(.L_x_6796) ;  /* 0x0000006000007945 */ /* 0x000fe20003800000 */
[----:B------:R-:W-:-:S07]  /*14be0*/  MOV R15, 0xffffffff ;  /* 0xffffffff000f7802 */ /* 0x000fce0000000f00 */
[----:B------:R-:W-:Y:S05]  /*14bf0*/  WARPSYNC.COLLECTIVE R15, `(.L_x_6797) ;  /* 0x000000000f0c7348 */ /* 0x000fea0003c00000 */
[----:B------:R-:W-:Y:S02]  /*14c00*/  ELECT P6, UR62, PT ;  /* 0x00000000003e782f */ /* 0x000fe400038c0000 */
[----:B------:R-:W-:Y:S01]  /*14c10*/  MOV R14, UR62 ;  /* 0x0000003e000e7c02 */ /* 0x000fe20008000f00 */
[----:B------:R-:W-:Y:S10]  /*14c20*/  ENDCOLLECTIVE ;  /* 0x000000000000791b */ /* 0x000ff40003800000 */
.L_x_6797:
[----:B------:R-:W-:Y:S05]  /*14c30*/  BSYNC B0 ;  /* 0x0000000000007941 */ /* 0x000fea0003800000 */
.L_x_6796:
[----:B------:R-:W-:Y:S05]  /*14c40*/  BRA `(.L_x_6798) ;  /* 0xffffffc000287947 */ /* 0x000fea000383ffff */
.L_x_6728:
[----:B0-----:R0:W1:Y:S02]  /*14c50*/  SYNCS.PHASECHK.TRANS64.TRYWAIT P0, [R8+URZ+0x38840], R10 ;  /* 0x0388400a080075a7 */ /* 0x001064000800017f */
[----:B-1----:R-:W-:Y:S05]  /*14c60*/  @!P0 NANOSLEEP.SYNCS 0x989680 ;  /* 0x009896800000895d */ /* 0x002fea0003900000 */
[----:B------:R-:W1:Y:S02]  /*14c70*/  @!P0 SYNCS.PHASECHK.TRANS64 P0, [R8+URZ+0x38840], R10 ;  /* 0x0388400a080085a7 */ /* 0x000e64000800007f */
[----:B-1----:R-:W-:Y:S05]  /*14c80*/  @!P0 BRA `(.L_x_6728) ;  /* 0xfffffffc00f08947 */ /* 0x002fea000383ffff */
[----:B------:R-:W-:Y:S05]  /*14c90*/  BRA `(.L_x_6799) ;  /* 0xffffffc000907947 */ /* 0x000fea000383ffff */
.L_x_6732:
        /* <DEDUP_REMOVED lines=8> */
.L_x_6735:
[----:B0-----:R0:W1:Y:S02]  /*14d20*/  SYNCS.PHASECHK.TRANS64.TRYWAIT P0, [R6+URZ+0x38860], R8 ;  /* 0x03886008060075a7 */ /* 0x001064000800017f */
[----:B-1----:R-:W-:Y:S05]  /*14d30*/  @!P0 NANOSLEEP.SYNCS 0x989680 ;  /* 0x009896800000895d */ /* 0x002fea0003900000 */
[----:B------:R-:W1:Y:S02]  /*14d40*/  @!P0 SYNCS.PHASECHK.TRANS64 P0, [R6+URZ+0x38860], R8 ;  /* 0x03886008060085a7 */ /* 0x000e64000800007f */
[----:B-1----:R-:W-:Y:S05]  /*14d50*/  @!P0 BRA `(.L_x_6735) ;  /* 0xfffffffc00f08947 */ /* 0x002fea000383ffff */
[----:B------:R-:W-:Y:S05]  /*14d60*/  BRA `(.L_x_6801) ;  /* 0xffffffc8008c7947 */ /* 0x000fea000383ffff */
.L_x_6744:
[----:B-1----:R1:W2:Y:S02]  /*14d70*/  SYNCS.PHASECHK.TRANS64.TRYWAIT P0, [R2+URZ+0x38840], R3 ;  /* 0x03884003020075a7 */ /* 0x0022a4000800017f */
[----:B--2---:R-:W-:Y:S05]  /*14d80*/  @!P0 NANOSLEEP.SYNCS 0x989680 ;  /* 0x009896800000895d */ /* 0x004fea0003900000 */
[----:B------:R-:W2:Y:S02]  /*14d90*/  @!P0 SYNCS.PHASECHK.TRANS64 P0, [R2+URZ+0x38840], R3 ;  /* 0x03884003020085a7 */ /* 0x000ea4000800007f */
[----:B--2---:R-:W-:Y:S05]  /*14da0*/  @!P0 BRA `(.L_x_6744) ;  /* 0xfffffffc00f08947 */ /* 0x004fea000383ffff */
[----:B------:R-:W-:Y:S05]  /*14db0*/  BRA `(.L_x_6802) ;  /* 0xffffffd000587947 */ /* 0x000fea000383ffff */
.L_x_6746:
[----:B0-----:R0:W2:Y:S02]  /*14dc0*/  SYNCS.PHASECHK.TRANS64.TRYWAIT P0, [R2+URZ+0x38860], R3 ;  /* 0x03886003020075a7 */ /* 0x0010a4000800017f */
[----:B--2---:R-:W-:Y:S05]  /*14dd0*/  @!P0 NANOSLEEP.SYNCS 0x989680 ;  /* 0x009896800000895d */ /* 0x004fea0003900000 */
[----:B------:R-:W2:Y:S02]  /*14de0*/  @!P0 SYNCS.PHASECHK.TRANS64 P0, [R2+URZ+0x38860], R3 ;  /* 0x03886003020085a7 */ /* 0x000ea4000800007f */
[----:B--2---:R-:W-:Y:S05]  /*14df0*/  @!P0 BRA `(.L_x_6746) ;  /* 0xfffffffc00f08947 */ /* 0x004fea000383ffff */
[----:B------:R-:W-:Y:S05]  /*14e00*/  BRA `(.L_x_6803) ;  /* 0xffffffd000c87947 */ /* 0x000fea000383ffff */
.L_x_6751:
[----:B-1----:R1:W2:Y:S02]  /*14e10*/  SYNCS.PHASECHK.TRANS64.TRYWAIT P0, [R2+URZ+0x38840], R3 ;  /* 0x03884003020075a7 */ /* 0x0022a4000800017f */
[----:B--2---:R-:W-:Y:S05]  /*14e20*/  @!P0 NANOSLEEP.SYNCS 0x989680 ;  /* 0x009896800000895d */ /* 0x004fea0003900000 */
[----:B------:R-:W2:Y:S02]  /*14e30*/  @!P0 SYNCS.PHASECHK.TRANS64 P0, [R2+URZ+0x38840], R3 ;  /* 0x03884003020085a7 */ /* 0x000ea4000800007f */
[----:B--2---:R-:W-:Y:S05]  /*14e40*/  @!P0 BRA `(.L_x_6751) ;  /* 0xfffffffc00f08947 */ /* 0x004fea000383ffff */
[----:B------:R-:W-:Y:S05]  /*14e50*/  BRA `(.L_x_6804) ;  /* 0xffffffd800607947 */ /* 0x000fea000383ffff */
.L_x_6753:
[----:B0-----:R0:W2:Y:S02]  /*14e60*/  SYNCS.PHASECHK.TRANS64.TRYWAIT P1, [R2+URZ+0x38860], R3 ;  /* 0x03886003020075a7 */ /* 0x0010a4000802017f */
[----:B--2---:R-:W-:Y:S05]  /*14e70*/  @!P1 NANOSLEEP.SYNCS 0x989680 ;  /* 0x009896800000995d */ /* 0x004fea0003900000 */
[----:B------:R-:W2:Y:S02]  /*14e80*/  @!P1 SYNCS.PHASECHK.TRANS64 P1, [R2+URZ+0x38860], R3 ;  /* 0x03886003020095a7 */ /* 0x000ea4000802007f */
[----:B--2---:R-:W-:Y:S05]  /*14e90*/  @!P1 BRA `(.L_x_6753) ;  /* 0xfffffffc00f09947 */ /* 0x004fea000383ffff */
[----:B------:R-:W-:Y:S05]  /*14ea0*/  BRA `(.L_x_6805) ;  /* 0xffffffd800cc7947 */ /* 0x000fea000383ffff */
.L_x_6758:
[----:B--2---:R2:W3:Y:S02]  /*14eb0*/  SYNCS.PHASECHK.TRANS64.TRYWAIT P0, [R2+URZ+0x38840], R3 ;  /* 0x03884003020075a7 */ /* 0x0044e4000800017f */
[----:B---3--:R-:W-:Y:S05]  /*14ec0*/  @!P0 NANOSLEEP.SYNCS 0x989680 ;  /* 0x009896800000895d */ /* 0x008fea0003900000 */
[----:B------:R-:W3:Y:S02]  /*14ed0*/  @!P0 SYNCS.PHASECHK.TRANS64 P0, [R2+URZ+0x38840], R3 ;  /* 0x03884003020085a7 */ /* 0x000ee4000800007f */
[----:B---3--:R-:W-:Y:S05]  /*14ee0*/  @!P0 BRA `(.L_x_6758) ;  /* 0xfffffffc00f08947 */ /* 0x008fea000383ffff */
[----:B------:R-:W-:Y:S05]  /*14ef0*/  BRA `(.L_x_6806) ;  /* 0xffffffe000487947 */ /* 0x000fea000383ffff */
.L_x_6760:
[----:B0-----:R0:W1:Y:S02]  /*14f00*/  SYNCS.PHASECHK.TRANS64.TRYWAIT P1, [R2+URZ+0x38860], R3 ;  /* 0x03886003020075a7 */ /* 0x001064000802017f */
[----:B-1----:R-:W-:Y:S05]  /*14f10*/  @!P1 NANOSLEEP.SYNCS 0x989680 ;  /* 0x009896800000995d */ /* 0x002fea0003900000 */
[----:B------:R-:W1:Y:S02]  /*14f20*/  @!P1 SYNCS.PHASECHK.TRANS64 P1, [R2+URZ+0x38860], R3 ;  /* 0x03886003020095a7 */ /* 0x000e64000802007f */
[----:B-1----:R-:W-:Y:S05]  /*14f30*/  @!P1 BRA `(.L_x_6760) ;  /* 0xfffffffc00f09947 */ /* 0x002fea000383ffff */
[----:B------:R-:W-:Y:S05]  /*14f40*/  BRA `(.L_x_6807) ;  /* 0xffffffe000b87947 */ /* 0x000fea000383ffff */
.L_x_6765:
        /* <DEDUP_REMOVED lines=8> */
.L_x_6809:
[----:B------:R-:W-:Y:S05]  /*14fd0*/  BSYNC B0 ;  /* 0x0000000000007941 */ /* 0x000fea0003800000 */
.L_x_6808:
        /* <DEDUP_REMOVED lines=8> */
.L_x_6810:
[----:B------:R-:W-:Y:S01]  /*15060*/  MOV R16, R14 ;  /* 0x0000000e00107202 */ /* 0x000fe20000000f00 */
[----:B------:R-:W-:Y:S06]  /*15070*/  BRA `(.L_x_6811) ;  /* 0xffffffe800087947 */ /* 0x000fec000383ffff */
.L_x_6768:
[----:B------:R-:W-:Y:S01]  /*15080*/  BSSY B0, `(.L_x_6812) ;  /* 0x0000008000007945 */ /* 0x000fe20003800000 */
[----:B-----5:R-:W-:Y:S02]  /*15090*/  IMAD.MOV.U32 R13, RZ, RZ, R3 ;  /* 0x000000ffff0d7224 */ /* 0x020fe400078e0003 */
[----:B------:R-:W-:Y:S02]  /*150a0*/  IMAD.MOV.U32 R12, RZ, RZ, 0x1 ;  /* 0x00000001ff0c7424 */ /* 0x000fe400078e00ff */
[----:B------:R-:W-:Y:S02]  /*150b0*/  IMAD.MOV.U32 R11, RZ, RZ, RZ ;  /* 0x000000ffff0b7224 */ /* 0x000fe400078e00ff */
[----:B------:R-:W-:-:S07]  /*150c0*/  IMAD.MOV.U32 R15, RZ, RZ, -0x1 ;  /* 0xffffffffff0f7424 */ /* 0x000fce00078e00ff */
[----:B01234-:R-:W-:Y:S05]  /*150d0*/  WARPSYNC.COLLECTIVE R15, `(.L_x_6813) ;  /* 0x000000000f087348 */ /* 0x01ffea0003c00000 */
[----:B------:R0:W0:Y:S02]  /*150e0*/  SHFL.UP P6, R14, R13, R12, R11 ;  /* 0x0400000c0d0e7389 */ /* 0x00002400000c000b */
[----:B01234-:R-:W-:Y:S01]  /*150f0*/  ENDCOLLECTIVE ;  /* 0x000000000000791b */ /* 0x01ffe20003800000 */
.L_x_6813:
[----:B------:R-:W-:Y:S05]  /*15100*/  BSYNC B0 ;  /* 0x0000000000007941 */ /* 0x000fea0003800000 */
.L_x_6812:
        /* <DEDUP_REMOVED lines=10> */
.L_x_6814:
        /* <DEDUP_REMOVED lines=8> */
.L_x_6815:
        /* <DEDUP_REMOVED lines=8> */
.L_x_6816:
        /* <DEDUP_REMOVED lines=8> */
.L_x_6817:
        /* <DEDUP_REMOVED lines=8> */
.L_x_6818:
[----:B------:R-:W-:Y:S05]  /*153b0*/  BRA `(.L_x_6819) ;  /* 0xffffffe400d07947 */ /* 0x000fea000383ffff */
.L_x_6773:
        /* <DEDUP_REMOVED lines=8> */
.L_x_6821:
[----:B------:R-:W-:Y:S05]  /*15440*/  BSYNC B0 ;  /* 0x0000000000007941 */ /* 0x000fea0003800000 */
.L_x_6820:
        /* <DEDUP_REMOVED lines=10> */
.L_x_6822:
        /* <DEDUP_REMOVED lines=8> */
.L_x_6823:
        /* <DEDUP_REMOVED lines=8> */
.L_x_6824:
        /* <DEDUP_REMOVED lines=8> */
.L_x_6825:
        /* <DEDUP_REMOVED lines=8> */
.L_x_6826:
[----:B------:R-:W-:Y:S05]  /*156f0*/  BRA `(.L_x_6827) ;  /* 0xffffffe400b87947 */ /* 0x000fea000383ffff */
.L_x_6775:
[----:B------:R-:W-:Y:S01]  /*15700*/  BSSY B0, `(.L_x_6828) ;  /* 0x0000006000007945 */ /* 0x000fe20003800000 */
[----:B------:R-:W-:Y:S01]  /*15710*/  PLOP3.LUT P6, PT, P6, PT, PT, 0x8, 0x0 ;  /* 0x000000000000781c */ /* 0x000fe200037ce170 */
[----:B------:R-:W-:-:S12]  /*15720*/  IMAD.MOV.U32 R15, RZ, RZ, -0x1 ;  /* 0xffffffffff0f7424 */ /* 0x000fd800078e00ff */
[----:B0-----:R-:W-:Y:S05]  /*15730*/  WARPSYNC.COLLECTIVE R15, `(.L_x_6829) ;  /* 0x000000000f087348 */ /* 0x001fea0003c00000 */
[----:B------:R-:W-:Y:S01]  /*15740*/  VOTE.ANY R14, PT, P6 ;  /* 0x00000000000e7806 */ /* 0x000fe200030e0100 */
[----:B0-----:R-:W-:Y:S06]  /*15750*/  ENDCOLLECTIVE ;  /* 0x000000000000791b */ /* 0x001fec0003800000 */
.L_x_6829:
[----:B------:R-:W-:Y:S05]  /*15760*/  BSYNC B0 ;  /* 0x0000000000007941 */ /* 0x000fea0003800000 */
.L_x_6828:
        /* <DEDUP_REMOVED lines=9> */
.L_x_6830:
[----:B------:R-:W-:Y:S01]  /*15800*/  IMAD.MOV.U32 R17, RZ, RZ, R14 ;  /* 0x000000ffff117224 */ /* 0x000fe200078e000e */
[----:B------:R-:W-:Y:S06]  /*15810*/  BRA `(.L_x_6831) ;  /* 0xffffffe400a87947 */ /* 0x000fec000383ffff */
.L_x_6777:
[----:B------:R-:W-:Y:S01]  /*15820*/  BSSY B0, `(.L_x_6832) ;  /* 0x0000007000007945 */ /* 0x000fe20003800000 */
[----:B------:R-:W-:Y:S01]  /*15830*/  MOV R13, R2 ;  /* 0x00000002000d7202 */ /* 0x000fe20000000f00 */
[----:B------:R-:W-:Y:S02]  /*15840*/  IMAD.MOV.U32 R11, RZ, RZ, 0x1f ;  /* 0x0000001fff0b7424 */ /* 0x000fe400078e00ff */
[----:B------:R-:W-:-:S07]  /*15850*/  IMAD.MOV.U32 R15, RZ, RZ, -0x1 ;  /* 0xffffffffff0f7424 */ /* 0x000fce00078e00ff */
[----:B012---:R-:W-:Y:S05]  /*15860*/  WARPSYNC.COLLECTIVE R15, `(.L_x_6833) ;  /* 0x000000000f087348 */ /* 0x007fea0003c00000 */
[----:B------:R3:W4:Y:S02]  /*15870*/  SHFL.IDX P6, R14, R13, R12, R11 ;  /* 0x0000000c0d0e7389 */ /* 0x00072400000c000b */
[----:B01234-:R-:W-:Y:S01]  /*15880*/  ENDCOLLECTIVE ;  /* 0x000000000000791b */ /* 0x01ffe20003800000 */
.L_x_6833:
[----:B------:R-:W-:Y:S05]  /*15890*/  BSYNC B0 ;  /* 0x0000000000007941 */ /* 0x000fea0003800000 */
.L_x_6832:
[----:B------:R-:W-:Y:S01]  /*158a0*/  IMAD.MOV.U32 R8, RZ, RZ, R14 ;  /* 0x000000ffff087224 */ /* 0x000fe200078e000e */
[----:B------:R-:W-:Y:S06]  /*158b0*/  BRA `(.L_x_6776) ;  /* 0xffffffe4009c7947 */ /* 0x000fec000383ffff */
.L_x_6780:
[----:B-1----:R1:W3:Y:S02]  /*158c0*/  SYNCS.PHASECHK.TRANS64.TRYWAIT P0, [R0+URZ+0x38820], R3 ;  /* 0x03882003000075a7 */ /* 0x0022e4000800017f */
[----:B---3--:R-:W-:Y:S05]  /*158d0*/  @!P0 NANOSLEEP.SYNCS 0x989680 ;  /* 0x009896800000895d */ /* 0x008fea0003900000 */
[----:B------:R-:W3:Y:S02]  /*158e0*/  @!P0 SYNCS.PHASECHK.TRANS64 P0, [R0+URZ+0x38820], R3 ;  /* 0x03882003000085a7 */ /* 0x000ee4000800007f */
[----:B---3--:R-:W-:Y:S05]  /*158f0*/  @!P0 BRA `(.L_x_6780) ;  /* 0xfffffffc00f08947 */ /* 0x008fea000383ffff */
[----:B------:R-:W-:Y:S05]  /*15900*/  BRA `(.L_x_6834) ;  /* 0xffffffec00147947 */ /* 0x000fea000383ffff */
.L_x_6781:
        /* <DEDUP_REMOVED lines=11> */
.L_x_6836:
[----:B------:R-:W-:Y:S05]  /*159c0*/  BSYNC B0 ;  /* 0x0000000000007941 */ /* 0x000fea0003800000 */
.L_x_6835:
[----:B------:R-:W-:Y:S05]  /*159d0*/  BRA `(.L_x_6837) ;  /* 0xffffffe800f87947 */ /* 0x000fea000383ffff */
.L_x_6784:
[----:B------:R-:W-:Y:S01]  /*159e0*/  BSSY B1, `(.L_x_6838) ;  /* 0x0000006000017945 */ /* 0x000fe20003800000 */
[----:B------:R-:W-:-:S07]  /*159f0*/  IMAD.MOV.U32 R15, RZ, RZ, -0x1 ;  /* 0xffffffffff0f7424 */ /* 0x000fce00078e00ff */
[----:B012---:R-:W-:Y:S05]  /*15a00*/  WARPSYNC.COLLECTIVE R15, `(.L_x_6839) ;  /* 0x000000000f0c7348 */ /* 0x007fea0003c00000 */
[----:B------:R-:W-:Y:S02]  /*15a10*/  ELECT P6, UR62, PT ;  /* 0x00000000003e782f */ /* 0x000fe400038c0000 */
[----:B------:R-:W-:Y:S01]  /*15a20*/  MOV R14, UR62 ;  /* 0x0000003e000e7c02 */ /* 0x000fe20008000f00 */
[----:B012---:R-:W-:Y:S10]  /*15a30*/  ENDCOLLECTIVE ;  /* 0x000000000000791b */ /* 0x007ff40003800000 */
.L_x_6839:
[----:B------:R-:W-:Y:S05]  /*15a40*/  BSYNC B1 ;  /* 0x0000000000017941 */ /* 0x000fea0003800000 */
.L_x_6838:
[----:B------:R-:W-:Y:S05]  /*15a50*/  BRA `(.L_x_6840) ;  /* 0xffffffe800f07947 */ /* 0x000fea000383ffff */
.L_x_6786:
[----:B-1----:R1:W2:Y:S02]  /*15a60*/  SYNCS.PHASECHK.TRANS64.TRYWAIT P0, [R6+URZ], R5 ;  /* 0x00000005060075a7 */ /* 0x0022a4000800017f */
[----:B--2---:R-:W-:Y:S05]  /*15a70*/  @!P0 NANOSLEEP.SYNCS 0x989680 ;  /* 0x009896800000895d */ /* 0x004fea0003900000 */
[----:B------:R-:W2:Y:S02]  /*15a80*/  @!P0 SYNCS.PHASECHK.TRANS64 P0, [R6+URZ], R5 ;  /* 0x00000005060085a7 */ /* 0x000ea4000800007f */
[----:B--2---:R-:W-:Y:S05]  /*15a90*/  @!P0 BRA `(.L_x_6786) ;  /* 0xfffffffc00f08947 */ /* 0x004fea000383ffff */
[----:B------:R-:W-:Y:S05]  /*15aa0*/  BRA `(.L_x_6841) ;  /* 0xffffffec00347947 */ /* 0x000fea000383ffff */
.L_x_6787:
[----:B--2---:R2:W3:Y:S02]  /*15ab0*/  SYNCS.PHASECHK.TRANS64.TRYWAIT P0, [R7+URZ], R2 ;  /* 0x00000002070075a7 */ /* 0x0044e4000800017f */
[----:B---3--:R-:W-:Y:S05]  /*15ac0*/  @!P0 NANOSLEEP.SYNCS 0x989680 ;  /* 0x009896800000895d */ /* 0x008fea0003900000 */
[----:B------:R-:W3:Y:S02]  /*15ad0*/  @!P0 SYNCS.PHASECHK.TRANS64 P0, [R7+URZ], R2 ;  /* 0x00000002070085a7 */ /* 0x000ee4000800007f */
[----:B---3--:R-:W-:Y:S05]  /*15ae0*/  @!P0 BRA `(.L_x_6787) ;  /* 0xfffffffc00f08947 */ /* 0x008fea000383ffff */
[----:B------:R-:W-:Y:S05]  /*15af0*/  BRA `(.L_x_6842) ;  /* 0xffffffec00287947 */ /* 0x000fea000383ffff */
.L_x_6789:
[----:B---3--:R3:W4:Y:S02]  /*15b00*/  SYNCS.PHASECHK.TRANS64.TRYWAIT P0, [R4+URZ], R5 ;  /* 0x00000005040075a7 */ /* 0x008724000800017f */
[----:B----4-:R-:W-:Y:S05]  /*15b10*/  @!P0 NANOSLEEP.SYNCS 0x989680 ;  /* 0x009896800000895d */ /* 0x010fea0003900000 */
[----:B------:R-:W4:Y:S02]  /*15b20*/  @!P0 SYNCS.PHASECHK.TRANS64 P0, [R4+URZ], R5 ;  /* 0x00000005040085a7 */ /* 0x000f24000800007f */
[----:B----4-:R-:W-:Y:S05]  /*15b30*/  @!P0 BRA `(.L_x_6789) ;  /* 0xfffffffc00f08947 */ /* 0x010fea000383ffff */
[----:B------:R-:W-:Y:S05]  /*15b40*/  BRA `(.L_x_6843) ;  /* 0xffffffec00307947 */ /* 0x000fea000383ffff */
.L_x_6844:
        /* <DEDUP_REMOVED lines=11> */
.L_x_11956:


//--------------------- .text._ZN7cutlass13device_kernelIN5flash11enable_sm90INS1_16FlashAttnFwdSm90INS1_25CollectiveMainloopFwdSm90ILi2EN4cute5tupleIJNS5_1CILi1EEES8_S8_EEENS6_IJNS7_ILi64EEESA_SA_EEELi512ENS_6half_tEfNS_4arch4Sm90ELb1ELb0ELb0ELb1ELb0ELb1ELb1ELb0ELb0ELb0ELb0ELb0EEENS1_21CollectiveEpilogueFwdINS6_IJSA_NS7_ILi512EEESA_EEES9_SC_SE_Li256ELb1ELb0ELb0ELb0EEENS1_36VarlenDynamicPersistentTileSchedulerILi64ELi64ELi256ELi32ELb0ELb0ELb1ELb1ELb1ELb1EEEEEEEEEvNT_6ParamsE --------------------------
	.section	.text._ZN7cutlass13device_kernelIN5flash11enable_sm90INS1_16FlashAttnFwdSm90INS1_25CollectiveMainloopFwdSm90ILi2EN4cute5tupleIJNS5_1CILi1EEES8_S8_EEENS6_IJNS7_ILi64EEESA_SA_EEELi512ENS_6half_tEfNS_4arch4Sm90ELb1ELb0ELb0ELb1ELb0ELb1ELb1ELb0ELb0ELb0ELb0ELb0EEENS1_21CollectiveEpilogueFwdINS6_IJSA_NS7_ILi512EEESA_EEES9_SC_SE_Li256ELb1ELb0ELb0ELb0EEENS1_36VarlenDynamicPersistentTileSchedulerILi64ELi64ELi256ELi32ELb0ELb0ELb1ELb1ELb1ELb1EEEEEEEEEvNT_6ParamsE,"ax",@progbits
	.align	128
.text._ZN7cutlass13device_kernelIN5flash11enable_sm90INS1_16FlashAttnFwdSm90INS1_25CollectiveMainloopFwdSm90ILi2EN4cute5tupleIJNS5_1CILi1EEES8_S8_EEENS6_IJNS7_ILi64EEESA_SA_EEELi512ENS_6half_tEfNS_4arch4Sm90ELb1ELb0ELb0ELb1ELb0ELb1ELb1ELb0ELb0ELb0ELb0ELb0EEENS1_21CollectiveEpilogueFwdINS6_IJSA_NS7_ILi512EEESA_EEES9_SC_SE_Li256ELb1ELb0ELb0ELb0EEENS1_36VarlenDynamicPersistentTileSchedulerILi64ELi64ELi256ELi32ELb0ELb0ELb1ELb1ELb1ELb1EEEEEEEEEvNT_6ParamsE:
        .type           _ZN7cutlass13device_kernelIN5flash11enable_sm90INS1_16FlashAttnFwdSm90INS1_25CollectiveMainloopFwdSm90ILi2EN4cute5tupleIJNS5_1CILi1EEES8_S8_EEENS6_IJNS7_ILi64EEESA_SA_EEELi512ENS_6half_tEfNS_4arch4Sm90ELb1ELb0ELb0ELb1ELb0ELb1ELb1ELb0ELb0ELb0ELb0ELb0EEENS1_21CollectiveEpilogueFwdINS6_IJSA_NS7_ILi512EEESA_EEES9_SC_SE_Li256ELb1ELb0ELb0ELb0EEENS1_36VarlenDynamicPersistentTileSchedulerILi64ELi64ELi256ELi32ELb0ELb0ELb1ELb1ELb1ELb1EEEEEEEEEvNT_6ParamsE,@function
        .size           _ZN7cutlass13device_kernelIN5flash11enable_sm90INS1_16FlashAttnFwdSm90INS1_25CollectiveMainloopFwdSm90ILi2EN4cute5tupleIJNS5_1CILi1EEES8_S8_EEENS6_IJNS7_ILi64EEESA_SA_EEELi512ENS_6half_tEfNS_4arch4Sm90ELb1ELb0ELb0ELb1ELb0ELb1ELb1ELb0ELb0ELb0ELb0ELb0EEENS1_21CollectiveEpilogueFwdINS6_IJSA_NS7_ILi512EEESA_EEES9_SC_SE_Li256ELb1ELb0ELb0ELb0EEENS1_36VarlenDynamicPersistentTileSchedulerILi64ELi64ELi256ELi32ELb0ELb0ELb1ELb1ELb1ELb1EEEEEEEEEvNT_6ParamsE,(.L_x_11957 - _ZN7cutlass13device_kernelIN5flash11enable_sm90INS1_16FlashAttnFwdSm90INS1_25CollectiveMainloopFwdSm90ILi2EN4cute5tupleIJNS5_1CILi1EEES8_S8_EEENS6_IJNS7_ILi64EEESA_SA_EEELi512ENS_6half_tEfNS_4arch4Sm90ELb1ELb0ELb0ELb1ELb0ELb1ELb1ELb0ELb0ELb0ELb0ELb0EEENS1_21CollectiveEpilogueFwdINS6_IJSA_NS7_ILi512EEESA_EEES9_SC_SE_Li256ELb1ELb0ELb0ELb0EEENS1_36VarlenDynamicPersistentTileSchedulerILi64ELi64ELi256ELi32ELb0ELb0ELb1ELb1ELb1ELb1EEEEEEEEEvNT_6ParamsE)
        .other          _ZN7cutlass13device_kernelIN5flash11enable_sm90INS1_16FlashAttnFwdSm90INS1_25CollectiveMainloopFwdSm90ILi2EN4cute5tupleIJNS5_1CILi1EEES8_S8_EEENS6_IJNS7_ILi64EEESA_SA_EEELi512ENS_6half_tEfNS_4arch4Sm90ELb1ELb0ELb0ELb1ELb0ELb1ELb1ELb0ELb0ELb0ELb0ELb0EEENS1_21CollectiveEpilogueFwdINS6_IJSA_NS7_ILi512EEESA_EEES9_SC_SE_Li256ELb1ELb0ELb0ELb0EEENS1_36VarlenDynamicPersistentTileSchedulerILi64ELi64ELi256ELi32ELb0ELb0ELb1ELb1ELb1ELb1EEEEEEEEEvNT_6ParamsE,@"STO_CUDA_ENTRY STV_DEFAULT"
_ZN7cutlass13device_kernelIN5flash11enable_sm90INS1_16FlashAttnFwdSm90INS1_25CollectiveMainloopFwdSm90ILi2EN4cute5tupleIJNS5_1CILi1EEES8_S8_EEENS6_IJNS7_ILi64EEESA_SA_EEELi512ENS_6half_tEfNS_4arch4Sm90ELb1ELb0ELb0ELb1ELb0ELb1ELb1ELb0ELb0ELb0ELb0ELb0EEENS1_21CollectiveEpilogueFwdINS6_IJSA_NS7_ILi512EEESA_EEES9_SC_SE_Li256ELb1ELb0ELb0ELb0EEENS1_36VarlenDynamicPersistentTileSchedulerILi64ELi64ELi256ELi32ELb0ELb0ELb1ELb1ELb1ELb1EEEEEEEEEvNT_6ParamsE:
        /* <DEDUP_REMOVED lines=29> */
.L_x_6846:
[----:B------:R-:W-:Y:S05]  /*01d0*/  BSYNC B0 ;  /* 0x0000000000007941 */ /* 0x000fea0003800000 */
.L_x_6845:
        /* <DEDUP_REMOVED lines=39> */
.L_x_6847:
        /* <DEDUP_REMOVED lines=22> */
.L_x_6848:
        /* <DEDUP_REMOVED lines=18> */
.L_x_6849:
        /* <DEDUP_REMOVED lines=22> */
.L_x_6850:
        /* <DEDUP_REMOVED lines=22> */
.L_x_6851:
        /* <DEDUP_REMOVED lines=9> */
.L_x_6854:
        /* <DEDUP_REMOVED lines=46> */
[----:B------:R-:W-:Y:S02]  /*0d00*/  LOP3.LUT R11, R9, 0xfffffff8, RZ, 0xc0, !PT ;  /* 0xfffffff8090b7812 */ /* 0x000fe400078ec0ff */
[----:B------:R-:W-:-:S02]  /*0d10*/  SHF.R.S32.HI R223, RZ, 0x7, R0 ;  /* 0x00000007ffdf7819 */ /* 0x000fc40000011400 */
[----:B------:R-:W-:Y:S02]  /*0d20*/  IADD3 R7, R7, -R8, RZ ;  /* 0x8000000807077210 */ /* 0x000fe40007ffe0ff */
[----:B------:R-:W-:Y:S02]  /*0d30*/  SHF.R.S32.HI R4, RZ, 0x5, R4 ;  /* 0x00000005ff047819 */ /* 0x000fe40000011404 */
[----:B------:R-:W-:Y:S02]  /*0d40*/  LOP3.LUT R15, R14, 0x3ffffc, RZ, 0xc0, !PT ;  /* 0x003ffffc0e0f7812 */ /* 0x000fe400078ec0ff */
[----:B------:R-:W-:Y:S02]  /*0d50*/  IADD3 R11, R10, -R11, RZ ;  /* 0x8000000b0a0b7210 */ /* 0x000fe40007ffe0ff */
[----:B------:R-:W-:Y:S01]  /*0d60*/  LOP3.LUT R6, R6, 0x7ffffffc, RZ, 0xc0, !PT ;  /* 0x7ffffffc06067812 */ /* 0x000fe200078ec0ff */
[----:B------:R-:W-:Y:S02]  /*0d70*/  IMAD R14, R223, 0x100, R10 ;  /* 0x00000100df0e7824 */ /* 0x000fe400078e020a */
[----:B------:R-:W-:Y:S01]  /*0d80*/  IMAD R190, R4, 0x10, R7 ;  /* 0x0000001004be7824 */ /* 0x000fe200078e0207 */
[----:B------:R-:W-:Y:S01]  /*0d90*/  LEA.HI R4, R3, R234, RZ, 0x3 ;  /* 0x000000ea03047211 */ /* 0x000fe200078f18ff */
[----:B------:R-:W-:-:S02]  /*0da0*/  IMAD.IADD R15, R212, 0x1, -R15 ;  /* 0x00000001d40f7824 */ /* 0x000fc400078e0a0f */
[----:B------:R-:W-:Y:S02]  /*0db0*/  IMAD.IADD R12, R13, 0x1, -R12 ;  /* 0x000000010d0c7824 */ /* 0x000fe400078e0a0c */
[----:B------:R-:W-:Y:S02]  /*0dc0*/  IMAD.SHL.U32 R10, R11, 0x40, RZ ;  /* 0x000000400b0a7824 */ /* 0x000fe400078e00ff */
[----:B------:R-:W-:Y:S01]  /*0dd0*/  IMAD.IADD R6, R5, 0x1, -R6 ;  /* 0x0000000105067824 */ /* 0x000fe200078e0a06 */
[----:B------:R-:W-:Y:S01]  /*0de0*/  LEA.HI R5, R3, R234, RZ, 0x2 ;  /* 0x000000ea03057211 */ /* 0x000fe200078f10ff */
[----:B------:R-:W-:Y:S01]  /*0df0*/  IMAD R14, R15, 0x10, R14 ;  /* 0x000000100f0e7824 */ /* 0x000fe200078e020e */
[----:B------:R-:W-:Y:S01]  /*0e00*/  LOP3.LUT R3, R4, 0x1ffffff8, RZ, 0xc0, !PT ;  /* 0x1ffffff804037812 */ /* 0x000fe200078ec0ff */
[----:B------:R-:W-:Y:S01]  /*0e10*/  IMAD.SHL.U32 R13, R12, 0x8, RZ ;  /* 0x000000080c0d7824 */ /* 0x000fe200078e00ff */
[----:B------:R-:W-:Y:S01]  /*0e20*/  LOP3.LUT R10, R10, 0x1c0, RZ, 0xc0, !PT ;  /* 0x000001c00a0a7812 */ /* 0x000fe200078ec0ff */
[----:B------:R-:W-:Y:S01]  /*0e30*/  IMAD.SHL.U32 R9, R9, 0x40, RZ ;  /* 0x0000004009097824 */ /* 0x000fe200078e00ff */
[----:B------:R-:W-:Y:S01]  /*0e40*/  SHF.R.S32.HI R23, RZ, 0x2, R5 ;  /* 0x00000002ff177819 */ /* 0x000fe20000011405 */
[--C-:B------:R-:W-:Y:S01]  /*0e50*/  IMAD.U32 R233, R14, 0x40, R13.reuse ;  /* 0x000000400ee97824 */ /* 0x100fe200078e000d */
[----:B------:R-:W-:Y:S01]  /*0e60*/  LOP3.LUT R13, R10, 0x8, R13, 0xf8, !PT ;  /* 0x000000080a0d7812 */ /* 0x000fe200078ef80d */
[----:B------:R-:W-:Y:S01]  /*0e70*/  IMAD.IADD R3, R234, 0x1, -R3 ;  /* 0x00000001ea037824 */ /* 0x000fe200078e0a03 */
[----:B------:R-:W-:Y:S01]  /*0e80*/  SHF.R.U32.HI R10, RZ, 0x3, R10 ;  /* 0x00000003ff0a7819 */ /* 0x000fe2000001160a */
[----:B------:R-:W-:Y:S01]  /*0e90*/  VIADD R236, R23, 0x20 ;  /* 0x0000002017ec7836 */ /* 0x000fe20000000000 */
[----:B------:R-:W-:-:S02]  /*0ea0*/  LOP3.LUT R9, R9, 0x7ffffe00, RZ, 0xc0, !PT ;  /* 0x7ffffe0009097812 */ /* 0x000fc400078ec0ff */
[----:B------:R-:W-:Y:S02]  /*0eb0*/  LOP3.LUT R10, R13, R10, RZ, 0x3c, !PT ;  /* 0x0000000a0d0a7212 */ /* 0x000fe400078e3cff */
[----:B------:R-:W-:Y:S01]  /*0ec0*/  SHF.L.U32 R193, R3, 0x3, RZ ;  /* 0x0000000303c17819 */ /* 0x000fe200000006ff */
[----:B------:R-:W-:Y:S01]  /*0ed0*/  IMAD R9, R212, 0x400, R9 ;  /* 0x00000400d4097824 */ /* 0x000fe200078e0209 */
[----:B------:R-:W-:Y:S02]  /*0ee0*/  LOP3.LUT R7, R5, 0xfffffffc, RZ, 0xc0, !PT ;  /* 0xfffffffc05077812 */ /* 0x000fe400078ec0ff */
[----:B------:R-:W-:Y:S01]  /*0ef0*/  SHF.R.S32.HI R3, RZ, 0x1f, R236 ;  /* 0x0000001fff037819 */ /* 0x000fe200000114ec */
[----:B------:R-:W-:Y:S01]  /*0f00*/  IMAD.IADD R9, R9, 0x1, R10 ;  /* 0x0000000109097824 */ /* 0x000fe200078e020a */
[----:B------:R-:W-:Y:S01]  /*0f10*/  R2P PR, R11, 0x6 ;  /* 0x000000060b007804 */ /* 0x000fe20000000000 */
[----:B------:R-:W-:Y:S01]  /*0f20*/  IMAD.IADD R222, R234, 0x1, -R7 ;  /* 0x00000001eade7824 */ /* 0x000fe200078e0a07 */
[----:B------:R-:W-:Y:S01]  /*0f30*/  LEA.HI R3, R3, R236, RZ, 0x3 ;  /* 0x000000ec03037211 */ /* 0x000fe200078f18ff */
[----:B------:R-:W-:Y:S01]  /*0f40*/  IMAD.SHL.U32 R230, R236, 0x40, RZ ;  /* 0x00000040ece67824 */ /* 0x000fe200078e00ff */
[----:B------:R-:W-:Y:S01]  /*0f50*/  SHF.R.S32.HI R214, RZ, 0x3, R4 ;  /* 0x00000003ffd67819 */ /* 0x000fe20000011404 */
[----:B------:R-:W-:Y:S01]  /*0f60*/  IMAD R195, R9, 0x2, R2 ;  /* 0x0000000209c37824 */ /* 0x000fe200078e0202 */
[----:B------:R-:W-:Y:S01]  /*0f70*/  SHF.R.S32.HI R4, RZ, 0x1f, R5 ;  /* 0x0000001fff047819 */ /* 0x000fe20000011405 */
[----:B------:R-:W-:Y:S01]  /*0f80*/  IMAD.SHL.U32 R232, R3, 0x40, RZ ;  /* 0x0000004003e87824 */ /* 0x000fe200078e00ff */
[----:B------:R-:W-:-:S02]  /*0f90*/  LEA.HI R0, R0, R223, RZ, 0x1 ;  /* 0x000000df00007211 */ /* 0x000fc400078f08ff */
[----:B------:R-:W-:Y:S02]  /*0fa0*/  LOP3.LUT R230, R230, 0x1c0, RZ, 0xc0, !PT ;  /* 0x000001c0e6e67812 */ /* 0x000fe400078ec0ff */
[----:B------:R-:W-:Y:S02]  /*0fb0*/  MOV R209, 0x20 ;  /* 0x0000002000d17802 */ /* 0x000fe40000000f00 */
[----:B------:R-:W-:Y:S02]  /*0fc0*/  IADD3 R210, R195, 0x36400, RZ ;  /* 0x00036400c3d27810 */ /* 0x000fe40007ffe0ff */
[----:B------:R-:W-:Y:S02]  /*0fd0*/  LEA.HI R4, R4, R23, RZ, 0x3 ;  /* 0x0000001704047211 */ /* 0x000fe400078f18ff */
[----:B------:R-:W-:Y:S02]  /*0fe0*/  LOP3.LUT R0, R0, 0xfffffe, RZ, 0xc0, !PT ;  /* 0x00fffffe00007812 */ /* 0x000fe400078ec0ff */
[----:B------:R-:W-:-:S02]  /*0ff0*/  SHF.R.U32.HI R235, RZ, 0x3, R230 ;  /* 0x00000003ffeb7819 */ /* 0x000fc400000116e6 */
[----:B------:R-:W-:Y:S01]  /*1000*/  LOP3.LUT R232, R232, 0xfffffe00, RZ, 0xc0, !PT ;  /* 0xfffffe00e8e87812 */ /* 0x000fe200078ec0ff */
[----:B------:R-:W-:Y:S01]  /*1010*/  VIADD R208, R195, 0x36440 ;  /* 0x00036440c3d07836 */ /* 0x000fe20000000000 */
[----:B------:R-:W-:Y:S01]  /*1020*/  SEL R209, R209, 0xffffffe0, !P1 ;  /* 0xffffffe0d1d17807 */ /* 0x000fe20004800000 */
[----:B------:R-:W-:Y:S01]  /*1030*/  @P2 VIADD R208, R210, 0xffffffc0 ;  /* 0xffffffc0d2d02836 */ /* 0x000fe20000000000 */
[----:B------:R-:W-:Y:S01]  /*1040*/  LOP3.LUT R4, R4, 0xfffffff8, RZ, 0xc0, !PT ;  /* 0xfffffff804047812 */ /* 0x000fe200078ec0ff */
[----:B------:R-:W-:Y:S01]  /*1050*/  IMAD.IADD R0, R223, 0x1, -R0 ;  /* 0x00000001df007824 */ /* 0x000fe200078e0a00 */
[----:B------:R-:W-:Y:S01]  /*1060*/  CS2R R18, SRZ ;  /* 0x0000000000127805 */ /* 0x000fe2000001ff00 */
[----:B------:R-:W-:Y:S01]  /*1070*/  IMAD.IADD R210, R210, 0x1, R209 ;  /* 0x00000001d2d27824 */ /* 0x000fe200078e02d1 */
[----:B------:R-:W-:Y:S01]  /*1080*/  SHF.R.S32.HI R228, RZ, 0x1f, R23 ;  /* 0x0000001fffe47819 */ /* 0x000fe20000011417 */
[----:B------:R-:W-:Y:S01]  /*1090*/  IMAD.MOV.U32 R22, RZ, RZ, RZ ;  /* 0x000000ffff167224 */ /* 0x000fe200078e00ff */
[----:B------:R-:W-:Y:S01]  /*10a0*/  IADD3 R209, R209, R208, RZ ;  /* 0x000000d0d1d17210 */ /* 0x000fe20007ffe0ff */
[----:B------:R-:W-:-:S02]  /*10b0*/  IMAD.MOV.U32 R188, RZ, RZ, RZ ;  /* 0x000000ffffbc7224 */ /* 0x000fc400078e00ff */
[----:B------:R-:W-:Y:S02]  /*10c0*/  IMAD.MOV.U32 R219, RZ, RZ, RZ ;  /* 0x000000ffffdb7224 */ /* 0x000fe400078e00ff */
[----:B------:R-:W-:Y:S02]  /*10d0*/  IMAD.IADD R191, R23, 0x1, -R4 ;  /* 0x0000000117bf7824 */ /* 0x000fe400078e0a04 */
[----:B------:R-:W-:Y:S02]  /*10e0*/  IMAD.SHL.U32 R194, R0, 0x100, RZ ;  /* 0x0000010000c27824 */ /* 0x000fe400078e00ff */
[----:B------:R-:W-:Y:S01]  /*10f0*/  IMAD.SHL.U32 R192, R6, 0x2, RZ ;  /* 0x0000000206c07824 */ /* 0x000fe200078e00ff */
[----:B--2---:R-:W-:Y:S01]  /*1100*/  LOP3.LUT R189, R16, 0x1, RZ, 0xfc, !PT ;  /* 0x0000000110bd7812 */ /* 0x004fe200078efcff */
[----:B------:R-:W-:-:S05]  /*1110*/  IMAD.SHL.U32 R16, R222, 0x8, RZ ;  /* 0x00000008de107824 */ /* 0x000fca00078e00ff */
[----:B------:R-:W-:-:S04]  /*1120*/  LOP3.LUT R3, R230, 0x38, R16, 0xf8, !PT ;  /* 0x00000038e6037812 */ /* 0x000fc800078ef810 */
[----:B------:R-:W-:-:S05]  /*1130*/  LOP3.LUT R3, R232, R3, R235, 0xf6, !PT ;  /* 0x00000003e8037212 */ /* 0x000fca00078ef6eb */
[----:B------:R-:W-:-:S07]  /*1140*/  IMAD R229, R3, 0x2, R2 ;  /* 0x0000000203e57824 */ /* 0x000fce00078e0202 */
.L_x_6996:
        /* <DEDUP_REMOVED lines=9> */
[----:B----4-:R-:W-:Y:S01]  /*11e0*/  IMAD.MOV.U32 R27, RZ, RZ, RZ ;  /* 0x000000ffff1b7224 */ /* 0x010fe200078e00ff */
        /* <DEDUP_REMOVED lines=42> */
.L_x_6856:
[----:B------:R-:W-:Y:S02]  /*1490*/  IMAD.U32 R32, RZ, RZ, UR5 ;  /* 0x00000005ff207e24 */ /* 0x000fe4000f8e00ff */
[----:B------:R-:W-:Y:S01]  /*14a0*/  IMAD.U32 R24, RZ, RZ, UR4 ;  /* 0x00000004ff187e24 */ /* 0x000fe2000f8e00ff */
[----:B------:R-:W-:Y:S06]  /*14b0*/  @!P2 BRA `(.L_x_6857) ;  /* 0x000000000010a947 */ /* 0x000fec0003800000 */
[----:B------:R-:W-:-:S04]  /*14c0*/  IADD3 R4, P0, R216, UR8, RZ ;  /* 0x00000008d8047c10 */ /* 0x000fc8000ff1e0ff */
[----:B------:R-:W-:-:S05]  /*14d0*/  IADD3.X R5, R217, UR9, RZ, P0, !PT ;  /* 0x00000009d9057c10 */ /* 0x000fca00087fe4ff */
[----:B------:R0:W5:Y:S01]  /*14e0*/  LDG.E R24, desc[UR54][R4.64] ;  /* 0x0000003604187981 */ /* 0x000162000c1e1900 */
[----:B------:R-:W-:Y:S05]  /*14f0*/  BRA `(.L_x_6858) ;  /* 0x0000000000107947 */ /* 0x000fea0003800000 */
.L_x_6857:
[----:B------:R-:W-:Y:S05]  /*1500*/  @!P0 BRA `(.L_x_6858) ;  /* 0x00000000000c8947 */ /* 0x000fea0003800000 */
[----:B------:R-:W2:Y:S04]  /*1510*/  LDG.E R5, desc[UR54][R8.64] ;  /* 0x0000003608057981 */ /* 0x000ea8000c1e1900 */
[----:B------:R-:W2:Y:S02]  /*1520*/  LDG.E R24, desc[UR54][R8.64+0x4] ;  /* 0x0000043608187981 */ /* 0x000ea4000c1e1900 */
[----:B--2---:R-:W-:-:S07]  /*1530*/  IMAD.IADD R24, R24, 0x1, -R5 ;  /* 0x0000000118187824 */ /* 0x004fce00078e0a05 */
.L_x_6858:
        /* <DEDUP_REMOVED lines=28> */
[----:B------:R-:W-:-:S05]  /*1700*/  VIMNMX R197, R3, R0, PT ;  /* 0x0000000003c57248 */ /* 0x000fca0003fe0100 */
[----:B------:R-:W-:-:S05]  /*1710*/  IMAD R3, R197, 0x40, -R8 ;  /* 0x00000040c5037824 */ /* 0x000fca00078e0a08 */
        /* <DEDUP_REMOVED lines=31> */
.L_x_6861:
[----:B------:R-:W-:Y:S05]  /*1910*/  BSYNC B6 ;  /* 0x0000000000067941 */ /* 0x000fea0003800000 */
.L_x_6860:
        /* <DEDUP_REMOVED lines=20> */
.L_x_6863:
[----:B------:R-:W-:Y:S05]  /*1a60*/  BSYNC B6 ;  /* 0x0000000000067941 */ /* 0x000fea0003800000 */
.L_x_6862:
        /* <DEDUP_REMOVED lines=24> */
[----:B----4-:R-:W-:Y:S01]  /*1bf0*/  IMAD.WIDE.U32 R4, R44, R28, RZ ;  /* 0x0000001c2c047225 */ /* 0x010fe200078e00ff */
[----:B------:R-:W1:Y:S01]  /*1c00*/  LDC R61, c[0x0][0x3d4] ;  /* 0x0000f500ff3d7b82 */ /* 0x000e620000000800 */
[----:B------:R-:W-:-:S02]  /*1c10*/  IADD3 R80, R16, 0x20, RZ ;  /* 0x0000002010507810 */ /* 0x000fc40007ffe0ff */
[----:B------:R-:W-:Y:S01]  /*1c20*/  IMAD R3, R44, R29, R3 ;  /* 0x0000001d2c037224 */ /* 0x000fe200078e0203 */
[----:B---3--:R-:W-:Y:S01]  /*1c30*/  ISETP.GE.AND P2, PT, R16, R27, PT ;  /* 0x0000001b1000720c */ /* 0x008fe20003f46270 */
[----:B------:R-:W-:Y:S02]  /*1c40*/  IMAD.SHL.U32 R58, R191, 0x40, RZ ;  /* 0x00000040bf3a7824 */ /* 0x000fe400078e00ff */
[----:B------:R-:W-:Y:S01]  /*1c50*/  IMAD.SHL.U32 R51, R28, 0x40, RZ ;  /* 0x000000401c337824 */ /* 0x000fe200078e00ff */
[----:B------:R-:W2:Y:S01]  /*1c60*/  @P0 LDC R7, c[0x0][0x42c] ;  /* 0x00010b00ff070b82 */ /* 0x000ea20000000800 */
[----:B------:R-:W-:Y:S01]  /*1c70*/  IADD3 R5, R5, R3, RZ ;  /* 0x0000000305057210 */ /* 0x000fe20007ffe0ff */
[C---:B------:R-:W-:Y:S01]  /*1c80*/  IMAD.SHL.U32 R62, R27.reuse, 0x2, RZ ;  /* 0x000000021b3e7824 */ /* 0x040fe200078e00ff */
[----:B------:R-:W-:Y:S01]  /*1c90*/  SEL R13, R27, RZ, P2 ;  /* 0x000000ff1b0d7207 */ /* 0x000fe20001000000 */
[----:B0-----:R-:W-:Y:S01]  /*1ca0*/  IMAD.WIDE.U32 R10, R23, R42, R16 ;  /* 0x0000002a170a7225 */ /* 0x001fe200078e0010 */
[----:B------:R-:W-:-:S03]  /*1cb0*/  LOP3.LUT R58, R58, 0x1c0, RZ, 0xc0, !PT ;  /* 0x000001c03a3a7812 */ /* 0x000fc600078ec0ff */
[----:B------:R-:W0:Y:S01]  /*1cc0*/  @P0 LDC R9, c[0x0][0x430] ;  /* 0x00010c00ff090b82 */ /* 0x000e220000000800 */
[----:B------:R-:W-:Y:S01]  /*1cd0*/  IMAD.IADD R13, R16, 0x1, R13 ;  /* 0x00000001100d7824 */ /* 0x000fe200078e020d */
[----:B------:R-:W-:Y:S02]  /*1ce0*/  SHF.L.U64.HI R53, R42, 0x6, R43 ;  /* 0x000000062a357819 */ /* 0x000fe4000001022b */
[----:B------:R-:W-:Y:S02]  /*1cf0*/  SHF.R.U32.HI R60, RZ, 0x3, R58 ;  /* 0x00000003ff3c7819 */ /* 0x000fe4000001163a */
[----:B------:R-:W-:Y:S02]  /*1d00*/  SHF.R.S32.HI R12, RZ, 0x1f, R13 ;  /* 0x0000001fff0c7819 */ /* 0x000fe4000001140d */
[----:B------:R-:W3:Y:S01]  /*1d10*/  LDC R63, c[0x0][0x2e4] ;  /* 0x0000b900ff3f7b82 */ /* 0x000ee20000000800 */
[----:B------:R-:W-:Y:S02]  /*1d20*/  SHF.R.U32.HI R26, RZ, 0x7, R26 ;  /* 0x00000007ff1a7819 */ /* 0x000fe4000001161a */
[----:B------:R-:W-:-:S03]  /*1d30*/  P2R R72, PR, RZ, 0x4 ;  /* 0x00000004ff487803 */ /* 0x000fc60000000000 */
[----:B------:R-:W-:Y:S02]  /*1d40*/  VIADD R59, R26, 0x8 ;  /* 0x000000081a3b7836 */ /* 0x000fe40000000000 */
        /* <DEDUP_REMOVED lines=24> */
[----:B------:R-:W-:Y:S02]  /*1ed0*/  IMAD R8, R0, UR4, RZ ;  /* 0x0000000400087c24 */ /* 0x000fe4000f8e02ff */
[----:B------:R-:W-:Y:S01]  /*1ee0*/  IMAD.IADD R0, R41, 0x1, R3 ;  /* 0x0000000129007824 */ /* 0x000fe200078e0203 */
[----:B------:R-:W-:Y:S01]  /*1ef0*/  IADD3 R3, P0, R40, R48, RZ ;  /* 0x0000003028037210 */ /* 0x000fe20007f1e0ff */
[----:B------:R-:W-:-:S02]  /*1f00*/  IMAD R4, R228, R54, RZ ;  /* 0x00000036e4047224 */ /* 0x000fc400078e02ff */
[C---:B------:R-:W-:Y:S01]  /*1f10*/  IMAD.WIDE.U32 R36, R9.reuse, UR4, R6 ;  /* 0x0000000409247c25 */ /* 0x040fe2000f8e0006 */
[----:B------:R-:W-:Y:S01]  /*1f20*/  IADD3.X R48, R0, R49, R5, P0, !PT ;  /* 0x0000003100307210 */ /* 0x000fe200007fe405 */
[----:B------:R-:W-:Y:S01]  /*1f30*/  ULDC UR4, c[0x0][0x2e4] ;  /* 0x0000b90000047ab9 */ /* 0x000fe20000000800 */
[----:B------:R-:W-:Y:S01]  /*1f40*/  LEA.HI R49, R12, R13, RZ, 0x3 ;  /* 0x0000000d0c317211 */ /* 0x000fe200078f18ff */
[----:B------:R-:W-:Y:S01]  /*1f50*/  IMAD R75, R9, UR5, R8 ;  /* 0x00000005094b7c24 */ /* 0x000fe2000f8e0208 */
[C---:B------:R-:W-:Y:S01]  /*1f60*/  IADD3 R44, P0, R23.reuse, R44, RZ ;  /* 0x0000002c172c7210 */ /* 0x040fe20007f1e0ff */
[----:B------:R-:W-:Y:S01]  /*1f70*/  IMAD R21, R23, R55, R4 ;  /* 0x0000003717157224 */ /* 0x000fe200078e0204 */
[----:B------:R-:W-:Y:S01]  /*1f80*/  LOP3.LUT R69, R49, 0xfffffff8, RZ, 0xc0, !PT ;  /* 0xfffffff831457812 */ /* 0x000fe200078ec0ff */
[CC--:B------:R-:W-:Y:S01]  /*1f90*/  IMAD.WIDE.U32 R8, R23.reuse, R54.reuse, R16 ;  /* 0x0000003617087225 */ /* 0x0c0fe200078e0010 */
[----:B------:R-:W-:Y:S02]  /*1fa0*/  ISETP.GE.AND P4, PT, R16, UR4, PT ;  /* 0x0000000410007c0c */ /* 0x000fe4000bf86270 */
[----:B------:R-:W-:Y:S01]  /*1fb0*/  ISETP.GE.AND P3, PT, R80, UR4, PT ;  /* 0x0000000450007c0c */ /* 0x000fe2000bf66270 */
[----:B------:R-:W-:Y:S01]  /*1fc0*/  IMAD.WIDE.U32 R4, R23, R54, R38 ;  /* 0x0000003617047225 */ /* 0x000fe200078e0026 */
[----:B------:R-:W-:-:S03]  /*1fd0*/  SHF.R.S32.HI R73, RZ, 0x1f, R69 ;  /* 0x0000001fff497819 */ /* 0x000fc60000011445 */
[-C--:B------:R-:W-:Y:S02]  /*1fe0*/  IMAD R6, R228, R42.reuse, RZ ;  /* 0x0000002ae4067224 */ /* 0x080fe400078e02ff */
[----:B------:R-:W-:Y:S02]  /*1ff0*/  IMAD.IADD R9, R21, 0x1, R9 ;  /* 0x0000000115097824 */ /* 0x000fe400078e0209 */
[----:B------:R-:W-:Y:S01]  /*2000*/  IMAD.IADD R5, R5, 0x1, R21 ;  /* 0x0000000105057824 */ /* 0x000fe200078e0215 */
[----:B-----5:R-:W-:Y:S01]  /*2010*/  SHF.R.S32.HI R21, RZ, 0x1f, R33 ;  /* 0x0000001fff157819 */ /* 0x020fe20000011421 */
[C---:B------:R-:W-:Y:S02]  /*2020*/  IMAD R25, R23.reuse, R43, R6 ;  /* 0x0000002b17197224 */ /* 0x040fe400078e0206 */
[----:B------:R-:W-:-:S03]  /*2030*/  IMAD.WIDE.U32 R6, R23, R42, R38 ;  /* 0x0000002a17067225 */ /* 0x000fc600078e0026 */
[----:B------:R-:W-:Y:S01]  /*2040*/  IADD3 R11, R25, R11, RZ ;  /* 0x0000000b190b7210 */ /* 0x000fe20007ffe0ff */
[----:B------:R-:W-:Y:S02]  /*2050*/  IMAD R14, R21, R54, RZ ;  /* 0x00000036150e7224 */ /* 0x000fe400078e02ff */
[----:B------:R-:W-:Y:S02]  /*2060*/  IMAD.IADD R7, R7, 0x1, R25 ;  /* 0x0000000107077824 */ /* 0x000fe400078e0219 */
[-C--:B------:R-:W-:Y:S02]  /*2070*/  IMAD R12, R21, R42.reuse, RZ ;  /* 0x0000002a150c7224 */ /* 0x080fe400078e02ff */
[C---:B------:R-:W-:Y:S02]  /*2080*/  IMAD R13, R33.reuse, R55, R14 ;  /* 0x00000037210d7224 */ /* 0x040fe400078e020e */
[C---:B------:R-:W-:Y:S02]  /*2090*/  IMAD R71, R33.reuse, R43, R12 ;  /* 0x0000002b21477224 */ /* 0x040fe400078e020c */
[----:B------:R-:W-:-:S04]  /*20a0*/  IMAD.WIDE.U32 R28, R33, R42, R10 ;  /* 0x0000002a211c7225 */ /* 0x000fc800078e000a */
[----:B------:R-:W-:-:S04]  /*20b0*/  IMAD.WIDE.U32 R20, R33, R42, R6 ;  /* 0x0000002a21147225 */ /* 0x000fc800078e0006 */
[----:B------:R-:W-:Y:S02]  /*20c0*/  IMAD.SHL.U32 R55, R42, 0x40, RZ ;  /* 0x000000402a377824 */ /* 0x000fe400078e00ff */
[CC--:B------:R-:W-:Y:S01]  /*20d0*/  IMAD.WIDE.U32 R30, R33.reuse, R54.reuse, R4 ;  /* 0x00000036211e7225 */ /* 0x0c0fe200078e0004 */
[----:B------:R-:W0:Y:S01]  /*20e0*/  LDC.64 R42, c[0x0][0x2d8] ;  /* 0x0000b600ff2a7b82 */ /* 0x000e220000000a00 */
[----:B------:R-:W-:Y:S02]  /*20f0*/  LOP3.LUT R5, R58, 0x18, R16, 0xf8, !PT ;  /* 0x000000183a057812 */ /* 0x000fe400078ef810 */
[----:B------:R-:W-:Y:S01]  /*2100*/  IMAD.WIDE.U32 R34, R33, R54, R8 ;  /* 0x0000003621227225 */ /* 0x000fe200078e0008 */
[----:B------:R-:W-:Y:S02]  /*2110*/  IADD3 R66, R31, R13, RZ ;  /* 0x0000000d1f427210 */ /* 0x000fe40007ffe0ff */
[----:B------:R-:W-:Y:S01]  /*2120*/  LOP3.LUT R5, R5, R60, RZ, 0x3c, !PT ;  /* 0x0000003c05057212 */ /* 0x000fe200078e3cff */
[----:B------:R-:W-:-:S02]  /*2130*/  IMAD.IADD R67, R71, 0x1, R29 ;  /* 0x0000000147437824 */ /* 0x000fc400078e021d */
[----:B------:R-:W-:Y:S02]  /*2140*/  IMAD.SHL.U32 R54, R54, 0x40, RZ ;  /* 0x0000004036367824 */ /* 0x000fe400078e00ff */
[----:B------:R-:W-:Y:S01]  /*2150*/  IMAD R65, R212, 0x200, R5 ;  /* 0x00000200d4417824 */ /* 0x000fe200078e0205 */
[----:B------:R-:W-:Y:S01]  /*2160*/  LOP3.LUT R5, R58, 0x38, R49, 0xf8, !PT ;  /* 0x000000383a057812 */ /* 0x000fe200078ef831 */
[----:B------:R-:W-:Y:S02]  /*2170*/  IMAD.X R45, R228, 0x1, R15, P0 ;  /* 0x00000001e42d7824 */ /* 0x000fe400000e060f */
[----:B------:R-:W-:Y:S01]  /*2180*/  IMAD.IADD R64, R13, 0x1, R35 ;  /* 0x000000010d407824 */ /* 0x000fe200078e0223 */
[----:B------:R-:W-:Y:S01]  /*2190*/  LOP3.LUT R5, R5, R60, RZ, 0x3c, !PT ;  /* 0x0000003c05057212 */ /* 0x000fe200078e3cff */
[----:B------:R-:W-:Y:S02]  /*21a0*/  IMAD.IADD R71, R21, 0x1, R71 ;  /* 0x0000000115477824 */ /* 0x000fe400078e0247 */
[----:B------:R-:W-:-:S02]  /*21b0*/  IMAD.IADD R75, R37, 0x1, R75 ;  /* 0x00000001254b7824 */ /* 0x000fc400078e024b */
[----:B-1-3--:R-:W-:-:S07]  /*21c0*/  IMAD R68, R212, 0x200, R5 ;  /* 0x00000200d4447824 */ /* 0x00afce00078e0205 */
.L_x_6893:
[----:B------:R-:W-:Y:S01]  /*21d0*/  VIADD R47, R47, 0xffffffff ;  /* 0xffffffff2f2f7836 */ /* 0x000fe20000000000 */
[----:B------:R-:W-:Y:S05]  /*21e0*/  YIELD ;  /* 0x0000000000007946 */ /* 0x000fea0003800000 */
[----:B------:R-:W-:Y:S01]  /*21f0*/  SHF.R.S32.HI R56, RZ, 0x1f, R47 ;  /* 0x0000001fff387819 */ /* 0x000fe2000001142f */
[-C--:B-1----:R-:W-:Y:S01]  /*2200*/  IMAD R4, R50, R47.reuse, RZ ;  /* 0x0000002f32047224 */ /* 0x082fe200078e02ff */
[----:B------:R-:W-:Y:S01]  /*2210*/  BSSY B0, `(.L_x_6864) ;  /* 0x000017a000007945 */ /* 0x000fe20003800000 */
[----:B---3--:R-:W-:Y:S01]  /*2220*/  IMAD.WIDE.U32 R14, R51, R47, RZ ;  /* 0x0000002f330e7225 */ /* 0x008fe200078e00ff */
[----:B------:R-:W-:-:S03]  /*2230*/  ISETP.GT.AND P2, PT, R47, R46, PT ;  /* 0x0000002e2f00720c */ /* 0x000fc60003f44270 */
[----:B------:R-:W-:Y:S01]  /*2240*/  IMAD R5, R56, R51, R4 ;  /* 0x0000003338057224 */ /* 0x000fe200078e0204 */
[----:B------:R-:W-:Y:S01]  /*2250*/  IADD3 R4, P0, R3, R14, RZ ;  /* 0x0000000e03047210 */ /* 0x000fe20007f1e0ff */
[----:B--2---:R-:W-:Y:S02]  /*2260*/  IMAD.SHL.U32 R24, R22, 0x1000, RZ ;  /* 0x0000100016187824 */ /* 0x004fe400078e00ff */
[----:B------:R-:W-:Y:S01]  /*2270*/  IMAD.IADD R77, R15, 0x1, R5 ;  /* 0x000000010f4d7824 */ /* 0x000fe200078e0205 */
[----:B0-----:R-:W-:Y:S01]  /*2280*/  LEA R12, P1, R4, R42, 0x1 ;  /* 0x0000002a040c7211 */ /* 0x001fe200078208ff */
[----:B------:R-:W-:-:S03]  /*2290*/  IMAD.IADD R5, R65, 0x1, R24 ;  /* 0x0000000141057824 */ /* 0x000fc600078e0218 */
[----:B------:R-:W-:Y:S01]  /*22a0*/  IADD3.X R6, R77, R48, RZ, P0, !PT ;  /* 0x000000304d067210 */ /* 0x000fe200007fe4ff */
[----:B------:R-:W-:Y:S01]  /*22b0*/  IMAD R25, R5, 0x2, R2 ;  /* 0x0000000205197824 */ /* 0x000fe200078e0202 */
[----:B------:R-:W-:Y:S02]  /*22c0*/  ISETP.GE.AND P0, PT, R61, 0x1, PT ;  /* 0x000000013d00780c */ /* 0x000fe40003f06270 */
[----:B------:R-:W-:-:S11]  /*22d0*/  LEA.HI.X R13, R4, R43, R6, 0x1, P1 ;  /* 0x0000002b040d7211 */ /* 0x000fd600008f0c06 */
        /* <DEDUP_REMOVED lines=24> */
[----:B------:R-:W-:-:S03]  /*2460*/  IADD3 R8, R38, 0x10, RZ ;  /* 0x0000001026087810 */ /* 0x000fc60007ffe0ff */
        /* <DEDUP_REMOVED lines=14> */
.L_x_6868:
[----:B------:R-:W-:Y:S05]  /*2550*/  BSYNC B1 ;  /* 0x0000000000017941 */ /* 0x000fea0003800000 */
.L_x_6867:
[----:B------:R-:W-:Y:S01]  /*2560*/  ISETP.NE.AND P0, PT, R189, 0x3, PT ;  /* 0x00000003bd00780c */ /* 0x000fe20003f05270 */
[----:B-----5:R-:W-:Y:S02]  /*2570*/  IMAD.MOV.U32 R4, RZ, RZ, R8 ;  /* 0x000000ffff047224 */ /* 0x020fe400078e0008 */
[----:B------:R-:W-:Y:S02]  /*2580*/  IMAD.MOV.U32 R5, RZ, RZ, R9 ;  /* 0x000000ffff057224 */ /* 0x000fe400078e0009 */
        /* <DEDUP_REMOVED lines=12> */
.L_x_6869:
[----:B------:R-:W-:Y:S01]  /*2650*/  IMAD R70, R22, 0x8, R2 ;  /* 0x0000000816467824 */ /* 0x000fe200078e0202 */
[----:B------:R-:W-:Y:S01]  /*2660*/  SHF.L.U32 R57, R188, 0x1f, RZ ;  /* 0x0000001fbc397819 */ /* 0x000fe200000006ff */
[----:B------:R-:W-:Y:S03]  /*2670*/  BSSY B1, `(.L_x_6870) ;  /* 0x0000003000017945 */ /* 0x000fe60003800000 */
[----:B------:R-:W0:Y:S02]  /*2680*/  SYNCS.PHASECHK.TRANS64.TRYWAIT P5, [R70+URZ+0x38890], R57 ;  /* 0x03889039460075a7 */ /* 0x000e2400080a017f */
[----:B0-----:R-:W-:Y:S05]  /*2690*/  @!P5 BRA `(.L_x_6871) ;  /* 0x0000019c0000d947 */ /* 0x001fea0003800000 */
.L_x_7098:
[----:B------:R-:W-:Y:S05]  /*26a0*/  BSYNC B1 ;  /* 0x0000000000017941 */ /* 0x000fea0003800000 */
.L_x_6870:
        /* <DEDUP_REMOVED lines=48> */
.L_x_6876:
[----:B------:R-:W-:Y:S05]  /*29b0*/  BSYNC B2 ;  /* 0x0000000000027941 */ /* 0x000fea0003800000 */
.L_x_6875:
[----:B--2---:R1:W-:Y:S02]  /*29c0*/  STG.E.128 desc[UR54][R12.64], R4 ;  /* 0x000000040c007986 */ /* 0x0043e4000c101d36 */
.L_x_6874:
[----:B------:R-:W-:Y:S05]  /*29d0*/  BSYNC B1 ;  /* 0x0000000000017941 */ /* 0x000fea0003800000 */
.L_x_6873:
        /* <DEDUP_REMOVED lines=52> */
.L_x_6878:
[----:B------:R-:W-:Y:S05]  /*2d20*/  BSYNC B1 ;  /* 0x0000000000017941 */ /* 0x000fea0003800000 */
.L_x_6877:
[----:B-1----:R1:W-:Y:S01]  /*2d30*/  STG.E.128 desc[UR54][R12.64+0x40], R4 ;  /* 0x000040040c007986 */ /* 0x0023e2000c101d36 */
[----:B------:R-:W-:Y:S05]  /*2d40*/  BRA `(.L_x_6872) ;  /* 0x0000000c00187947 */ /* 0x000fea0003800000 */
.L_x_6866:
        /* <DEDUP_REMOVED lines=35> */
[----:B------:R-:W-:-:S02]  /*2f80*/  IMAD.MOV.U32 R13, RZ, RZ, R9 ;  /* 0x000000ffff0d7224 */ /* 0x000fc400078e0009 */
[----:B------:R-:W-:Y:S02]  /*2f90*/  IMAD.MOV.U32 R25, RZ, RZ, R10 ;  /* 0x000000ffff197224 */ /* 0x000fe400078e000a */
[----:B------:R-:W-:Y:S01]  /*2fa0*/  IMAD.MOV.U32 R26, RZ, RZ, R11 ;  /* 0x000000ffff1a7224 */ /* 0x000fe200078e000b */
[----:B------:R-:W-:Y:S02]  /*2fb0*/  PRMT R74, R13, 0x7610, R74 ;  /* 0x000076100d4a7816 */ /* 0x000fe4000000004a */
[----:B------:R-:W-:Y:S02]  /*2fc0*/  PRMT R93, R12, 0x5410, R25 ;  /* 0x000054100c5d7816 */ /* 0x000fe40000000019 */
[----:B------:R-:W-:Y:S01]  /*2fd0*/  PRMT R85, R26, 0x7610, R85 ;  /* 0x000076101a557816 */ /* 0x000fe20000000055 */
[----:B------:R-:W-:Y:S06]  /*2fe0*/  @!P0 BRA `(.L_x_6879) ;  /* 0x0000000000048947 */ /* 0x000fec0003800000 */
[----:B------:R-:W-:Y:S01]  /*2ff0*/  BPT.TRAP 0x1 ;  /* 0x000000040000795c */ /* 0x000fe20000300000 */
.L_x_6879:
[----:B------:R-:W-:Y:S01]  /*3000*/  IMAD R70, R22, 0x8, R2 ;  /* 0x0000000816467824 */ /* 0x000fe200078e0202 */
[----:B------:R-:W-:Y:S01]  /*3010*/  SHF.L.U32 R57, R188, 0x1f, RZ ;  /* 0x0000001fbc397819 */ /* 0x000fe200000006ff */
[----:B------:R-:W-:Y:S03]  /*3020*/  BSSY B1, `(.L_x_6880) ;  /* 0x0000003000017945 */ /* 0x000fe60003800000 */
[----:B------:R-:W0:Y:S02]  /*3030*/  SYNCS.PHASECHK.TRANS64.TRYWAIT P5, [R70+URZ+0x38890], R57 ;  /* 0x03889039460075a7 */ /* 0x000e2400080a017f */
[----:B0-----:R-:W-:Y:S05]  /*3040*/  @!P5 BRA `(.L_x_6881) ;  /* 0x0000019000a8d947 */ /* 0x001fea0003800000 */
.L_x_7099:
[----:B------:R-:W-:Y:S05]  /*3050*/  BSYNC B1 ;  /* 0x0000000000017941 */ /* 0x000fea0003800000 */
.L_x_6880:
[----:B------:R-:W-:Y:S01]  /*3060*/  ISETP.GE.OR P5, PT, R16, R63, P1 ;  /* 0x0000003f1000720c */ /* 0x000fe20000fa6670 */
[----:B------:R-:W-:Y:S01]  /*3070*/  ULDC.64 UR4, c[0x0][0x2f0] ;  /* 0x0000bc0000047ab9 */ /* 0x000fe20000000a00 */
[----:B------:R-:W-:Y:S01]  /*3080*/  MOV R76, R14 ;  /* 0x0000000e004c7202 */ /* 0x000fe20000000f00 */
[----:B------:R-:W-:-:S04]  /*3090*/  IMAD R12, R228, UR4, RZ ;  /* 0x00000004e40c7c24 */ /* 0x000fc8000f8e02ff */
[----:B------:R-:W-:-:S04]  /*30a0*/  IMAD.WIDE.U32 R76, R23, UR4, R76 ;  /* 0x00000004174c7c25 */ /* 0x000fc8000f8e004c */
[----:B------:R-:W-:Y:S02]  /*30b0*/  IMAD R13, R23, UR5, R12 ;  /* 0x00000005170d7c24 */ /* 0x000fe4000f8e020c */
        /* <DEDUP_REMOVED lines=108> */
.L_x_6883:
[----:B------:R-:W-:Y:S05]  /*3780*/  BSYNC B1 ;  /* 0x0000000000017941 */ /* 0x000fea0003800000 */
.L_x_6882:
        /* <DEDUP_REMOVED lines=10> */
.L_x_6865:
[----:B------:R-:W-:-:S13]  /*3830*/  ISETP.NE.AND P0, PT, R189, 0x3, PT ;  /* 0x00000003bd00780c */ /* 0x000fda0003f05270 */
[----:B------:R-:W-:Y:S05]  /*3840*/  @!P0 BRA `(.L_x_6884) ;  /* 0x0000000000048947 */ /* 0x000fea0003800000 */
[----:B------:R-:W-:Y:S01]  /*3850*/  BPT.TRAP 0x1 ;  /* 0x000000040000795c */ /* 0x000fe20000300000 */
.L_x_6884:
        /* <DEDUP_REMOVED lines=8> */
.L_x_7100:
[----:B------:R-:W-:Y:S05]  /*38e0*/  BSYNC B1 ;  /* 0x0000000000017941 */ /* 0x000fea0003800000 */
.L_x_6885:
[----:B------:R-:W-:Y:S05]  /*38f0*/  @P1 BRA `(.L_x_6872) ;  /* 0x00000000002c1947 */ /* 0x000fea0003800000 */
[----:B------:R-:W-:Y:S01]  /*3900*/  @!P3 LOP3.LUT P5, RZ, R191, 0x4, RZ, 0xc0, !PT ;  /* 0x00000004bfffb812 */ /* 0x000fe200078ac0ff */
[----:B------:R-:W-:Y:S01]  /*3910*/  @!P3 VIADD R4, R65, 0x20 ;  /* 0x000000204104b836 */ /* 0x000fe20000000000 */
[----:B------:R-:W-:Y:S02]  /*3920*/  PLOP3.LUT P6, PT, PT, PT, PT, 0x8, 0x0 ;  /* 0x000000000000781c */ /* 0x000fe40003fce170 */
[----:B------:R-:W-:-:S13]  /*3930*/  @!P3 PLOP3.LUT P6, PT, P5, PT, PT, 0x80, 0x0 ;  /* 0x000000000000b81c */ /* 0x000fda0002fcf070 */
[----:B------:R-:W-:-:S05]  /*3940*/  @P6 VIADD R4, R65, 0xffffffe0 ;  /* 0xffffffe041046836 */ /* 0x000fca0000000000 */
[----:B------:R-:W-:-:S05]  /*3950*/  @!P3 IADD3 R5, R24, R4, RZ ;  /* 0x000000041805b210 */ /* 0x000fca0007ffe0ff */
[----:B------:R-:W-:Y:S02]  /*3960*/  @!P3 IMAD R8, R5, 0x2, R2 ;  /* 0x000000020508b824 */ /* 0x000fe400078e0202 */
[----:B------:R-:W1:Y:S04]  /*3970*/  @!P4 LDS.128 R4, [R25+0x22400] ;  /* 0x022400001904c984 */ /* 0x000e680000000c00 */
[----:B------:R-:W2:Y:S04]  /*3980*/  @!P3 LDS.128 R8, [R8+0x22400] ;  /* 0x022400000808b984 */ /* 0x000ea80000000c00 */
[----:B-1----:R1:W-:Y:S04]  /*3990*/  @!P4 STG.E.128 desc[UR54][R12.64], R4 ;  /* 0x000000040c00c986 */ /* 0x0023e8000c101d36 */
[----:B--2---:R1:W-:Y:S02]  /*39a0*/  @!P3 STG.E.128 desc[UR54][R12.64+0x40], R8 ;  /* 0x000040080c00b986 */ /* 0x0043e4000c101d36 */
.L_x_6872:
[----:B------:R-:W-:Y:S05]  /*39b0*/  BSYNC B0 ;  /* 0x0000000000007941 */ /* 0x000fea0003800000 */
.L_x_6864:
        /* <DEDUP_REMOVED lines=17> */
.L_x_6888:
[----:B------:R-:W-:Y:S05]  /*3ad0*/  BSYNC B0 ;  /* 0x0000000000007941 */ /* 0x000fea0003800000 */
.L_x_6887:
[----:B------:R-:W4:Y:S01]  /*3ae0*/  SYNCS.PHASECHK.TRANS64.TRYWAIT P0, [R70+URZ+0x388b0], R57 ;  /* 0x0388b039460075a7 */ /* 0x000f22000800017f */
[----:B------:R-:W-:Y:S04]  /*3af0*/  BSSY B0, `(.L_x_6889) ;  /* 0x0000002000007945 */ /* 0x000fe80003800000 */
[----:B----4-:R-:W-:Y:S05]  /*3b00*/  @!P0 BRA `(.L_x_6890) ;  /* 0x0000018800208947 */ /* 0x010fea0003800000 */
.L_x_7101:
[----:B------:R-:W-:Y:S05]  /*3b10*/  BSYNC B0 ;  /* 0x0000000000007941 */ /* 0x000fea0003800000 */
.L_x_6889:
        /* <DEDUP_REMOVED lines=9> */
[----:B------:R-:W-:Y:S01]  /*3bb0*/  ULDC.64 UR4, c[0x0][0x308] ;  /* 0x0000c20000047ab9 */ /* 0x000fe20000000a00 */
[----:B------:R-:W-:-:S02]  /*3bc0*/  IADD3 R4, R16, 0x40, RZ ;  /* 0x0000004010047810 */ /* 0x000fc40007ffe0ff */
[----:B------:R-:W-:Y:S01]  /*3bd0*/  IMAD R9, R22, 0x8000, R65 ;  /* 0x0000800016097824 */ /* 0x000fe200078e0241 */
[C---:B------:R-:W-:Y:S01]  /*3be0*/  LEA R56, P1, R6.reuse, UR4, 0x1 ;  /* 0x0000000406387c11 */ /* 0x040fe2000f8208ff */
[----:B------:R-:W-:Y:S01]  /*3bf0*/  IMAD.IADD R5, R7, 0x1, R5 ;  /* 0x0000000107057824 */ /* 0x000fe200078e0205 */
[----:B------:R-:W-:Y:S01]  /*3c00*/  ULDC UR4, c[0x0][0x310] ;  /* 0x0000c40000047ab9 */ /* 0x000fe20000000800 */
[C---:B------:R-:W-:Y:S02]  /*3c10*/  VIADD R77, R9.reuse, 0x20 ;  /* 0x00000020094d7836 */ /* 0x040fe40000000000 */
[C---:B------:R-:W-:Y:S01]  /*3c20*/  @P0 VIADD R77, R9.reuse, 0xffffffe0 ;  /* 0xffffffe0094d0836 */ /* 0x040fe20000000000 */
[----:B0---4-:R-:W-:Y:S01]  /*3c30*/  LEA.HI.X R57, R6, UR5, R5, 0x1, P1 ;  /* 0x0000000506397c11 */ /* 0x011fe200088f0c05 */
[----:B---3--:R-:W-:Y:S01]  /*3c40*/  IMAD R78, R9, 0x2, R2 ;  /* 0x00000002094e7824 */ /* 0x008fe200078e0202 */
[C---:B------:R-:W-:Y:S01]  /*3c50*/  ISETP.GE.AND P1, PT, R16.reuse, UR4, PT ;  /* 0x0000000410007c0c */ /* 0x040fe2000bf26270 */
[----:B------:R-:W-:Y:S01]  /*3c60*/  VIADD R12, R16, 0x80 ;  /* 0x00000080100c7836 */ /* 0x000fe20000000000 */
[----:B------:R-:W-:Y:S01]  /*3c70*/  ISETP.GE.AND P0, PT, R4, UR4, PT ;  /* 0x0000000404007c0c */ /* 0x000fe2000bf06270 */
[----:B------:R-:W-:-:S02]  /*3c80*/  VIADD R13, R16, 0xc0 ;  /* 0x000000c0100d7836 */ /* 0x000fc40000000000 */
[C---:B------:R-:W-:Y:S02]  /*3c90*/  VIADD R74, R16.reuse, 0x100 ;  /* 0x00000100104a7836 */ /* 0x040fe40000000000 */
        /* <DEDUP_REMOVED lines=57> */
.L_x_6892:
[----:B------:R-:W-:Y:S05]  /*4030*/  BSYNC B0 ;  /* 0x0000000000007941 */ /* 0x000fea0003800000 */
.L_x_6891:
        /* <DEDUP_REMOVED lines=17> */
.L_x_6859:
[----:B-1----:R-:W4:Y:S01]  /*4150*/  LDL R4, [R1+0x4] ;  /* 0x0000040001047983 */ /* 0x002f220000100800 */
[----:B------:R-:W-:Y:S01]  /*4160*/  BSSY B0, `(.L_x_6894) ;  /* 0x0000049000007945 */ /* 0x000fe20003800000 */
        /* <DEDUP_REMOVED lines=61> */
[----:B--2---:R-:W-:Y:S02]  /*4540*/  CS2R R24, SRZ ;  /* 0x0000000000187805 */ /* 0x004fe4000001ff00 */
[----:B------:R-:W-:Y:S01]  /*4550*/  MOV R174, RZ ;  /* 0x000000ff00ae7202 */ /* 0x000fe20000000f00 */
[----:B------:R-:W-:Y:S02]  /*4560*/  IMAD.MOV.U32 R31, RZ, RZ, RZ ;  /* 0x000000ffff1f7224 */ /* 0x000fe400078e00ff */
[----:B------:R-:W-:Y:S02]  /*4570*/  IMAD.MOV.U32 R7, RZ, RZ, RZ ;  /* 0x000000ffff077224 */ /* 0x000fe400078e00ff */
[----:B------:R-:W-:Y:S02]  /*4580*/  IMAD.MOV.U32 R176, RZ, RZ, RZ ;  /* 0x000000ffffb07224 */ /* 0x000fe400078e00ff */
[----:B------:R-:W-:Y:S02]  /*4590*/  IMAD.MOV.U32 R27, RZ, RZ, RZ ;  /* 0x000000ffff1b7224 */ /* 0x000fe400078e00ff */
[----:B------:R-:W-:Y:S01]  /*45a0*/  IMAD.MOV.U32 R5, RZ, RZ, RZ ;  /* 0x000000ffff057224 */ /* 0x000fe200078e00ff */
[----:B----4-:R-:W-:Y:S01]  /*45b0*/  ISETP.NE.AND P1, PT, R4, 0x1, PT ;  /* 0x000000010400780c */ /* 0x010fe20003f25270 */
[----:B------:R-:W-:-:S12]  /*45c0*/  @P0 BRA `(.L_x_6895) ;  /* 0x0000000000080947 */ /* 0x000fd80003800000 */
[----:B------:R-:W0:Y:S02]  /*45d0*/  FENCE.VIEW.ASYNC.G ;  /* 0x00000000000073c6 */ /* 0x000e240000000100 */
[----:B0-----:R-:W-:Y:S06]  /*45e0*/  BAR.ARV 0xc, 0x120 ;  /* 0x0304800000007b1d */ /* 0x001fec0000002000 */
.L_x_6895:
[----:B------:R-:W-:Y:S05]  /*45f0*/  BSYNC B0 ;  /* 0x0000000000007941 */ /* 0x000fea0003800000 */
.L_x_6894:
[----:B------:R-:W-:Y:S01]  /*4600*/  BSSY B7, `(.L_x_6896) ;  /* 0x0000ee4000077945 */ /* 0x000fe20003800000 */
[----:B------:R-:W-:Y:S01]  /*4610*/  IMAD.MOV.U32 R175, RZ, RZ, RZ ;  /* 0x000000ffffaf7224 */ /* 0x000fe200078e00ff */
[----:B------:R-:W-:Y:S02]  /*4620*/  MOV R177, RZ ;  /* 0x000000ff00b17202 */ /* 0x000fe40000000f00 */
[----:B------:R-:W-:Y:S05]  /*4630*/  @!P1 BRA `(.L_x_6897) ;  /* 0x0000001800409947 */ /* 0x000fea0003800000 */
        /* <DEDUP_REMOVED lines=31> */
[----:B-1----:R-:W-:-:S03]  /*4830*/  LOP3.LUT R20, R20, 0x7f, RZ, 0xc0, !PT ;  /* 0x0000007f14147812 */ /* 0x002fc600078ec0ff */
[----:B------:R-:W-:Y:S01]  /*4840*/  IMAD R6, R18, 0x1000, R15 ;  /* 0x0000100012067824 */ /* 0x000fe200078e020f */
[----:B------:R-:W-:-:S03]  /*4850*/  ISETP.NE.AND P2, PT, R20, RZ, PT ;  /* 0x000000ff1400720c */ /* 0x000fc60003f45270 */
[C---:B------:R-:W-:Y:S01]  /*4860*/  VIADD R8, R6.reuse, 0x80 ;  /* 0x0000008006087836 */ /* 0x040fe20000000000 */
[C---:B------:R-:W-:Y:S01]  /*4870*/  R2UR UR6, R6.reuse ;  /* 0x00000000060672ca */ /* 0x040fe200000e0000 */
[C---:B------:R-:W-:Y:S02]  /*4880*/  VIADD R12, R6.reuse, 0x100 ;  /* 0x00000100060c7836 */ /* 0x040fe40000000000 */
[----:B------:R-:W-:-:S06]  /*4890*/  VIADD R6, R6, 0x180 ;  /* 0x0000018006067836 */ /* 0x000fcc0000000000 */
[----:B------:R-:W-:-:S04]  /*48a0*/  @!P2 IMAD R0, R18, 0x8, R2 ;  /* 0x000000081200a824 */ /* 0x000fc800078e0202 */
[----:B------:R-:W-:Y:S01]  /*48b0*/  HGMMA.64x256x16.F32 R24, gdesc[UR4].tnspB, RZ, !UPT, gsb0 ;  /* 0x43e00000041879f0 */ /* 0x000fe2000c0008ff */
[----:B------:R-:W-:Y:S02]  /*48c0*/  R2UR UR4, R10 ;  /* 0x000000000a0472ca */ /* 0x000fe400000e0000 */
[----:B------:R-:W-:Y:S02]  /*48d0*/  R2UR UR5, R11 ;  /* 0x000000000b0572ca */ /* 0x000fe400000e0000 */
[----:B------:R-:W-:Y:S01]  /*48e0*/  R2UR UR6, R8 ;  /* 0x00000000080672ca */ /* 0x000fe200000e0000 */
[----:B------:R-:W-:Y:S01]  /*48f0*/  VIADD R8, R4, 0x4 ;  /* 0x0000000404087836 */ /* 0x000fe20000000000 */
[----:B------:R-:W-:Y:S02]  /*4900*/  R2UR UR7, R9 ;  /* 0x00000000090772ca */ /* 0x000fe400000e0000 */
[----:B------:R-:W-:Y:S02]  /*4910*/  MOV R9, 0x40000040 ;  /* 0x4000004000097802 */ /* 0x000fe40000000f00 */
[----:B------:R-:W-:-:S04]  /*4920*/  @!P2 IADD3 R0, R0, 0x38860, RZ ;  /* 0x000388600000a810 */ /* 0x000fc80007ffe0ff */
[----:B------:R-:W-:Y:S01]  /*4930*/  @!P2 PRMT R0, RZ, 0x654, R0 ;  /* 0x00000654ff00a816 */ /* 0x000fe20000000000 */
[----:B------:R-:W-:Y:S02]  /*4940*/  WARPGROUP.DEPBAR.LE gsb0, 0x0 ;  /* 0x00008000000079c5 */ /* 0x000fe40000010000 */
[----:B------:R-:W-:-:S10]  /*4950*/  WARPGROUP.ARRIVE ;  /* 0x00000000000079c5 */ /* 0x000fd40000000000 */
[----:B------:R-:W-:Y:S01]  /*4960*/  HGMMA.64x256x16.F32 R24, gdesc[UR4].tnspB, R24, gsb0 ;  /* 0x43e00000041879f0 */ /* 0x000fe20008000818 */
[----:B------:R-:W-:Y:S02]  /*4970*/  R2UR UR4, R8 ;  /* 0x00000000080472ca */ /* 0x000fe400000e0000 */
[----:B------:R-:W-:Y:S02]  /*4980*/  R2UR UR5, R9 ;  /* 0x00000000090572ca */ /* 0x000fe400000e0000 */
[----:B------:R-:W-:Y:S01]  /*4990*/  R2UR UR6, R12 ;  /* 0x000000000c0672ca */ /* 0x000fe200000e0000 */
[----:B------:R-:W-:Y:S01]  /*49a0*/  VIADD R12, R4, 0x6 ;  /* 0x00000006040c7836 */ /* 0x000fe20000000000 */
[----:B------:R-:W-:Y:S01]  /*49b0*/  R2UR UR7, R13 ;  /* 0x000000000d0772ca */ /* 0x000fe200000e0000 */
[----:B------:R-:W-:Y:S01]  /*49c0*/  IMAD.MOV.U32 R13, RZ, RZ, 0x40000040 ;  /* 0x40000040ff0d7424 */ /* 0x000fe200078e00ff */
[----:B------:R-:W-:Y:S02]  /*49d0*/  WARPGROUP.DEPBAR.LE gsb0, 0x0 ;  /* 0x00008000000079c5 */ /* 0x000fe40000010000 */
[----:B------:R-:W-:-:S15]  /*49e0*/  WARPGROUP.ARRIVE ;  /* 0x00000000000079c5 */ /* 0x000fde0000000000 */
[----:B------:R-:W-:-:S02]  /*49f0*/  NOP ;  /* 0x0000000000007918 */ /* 0x000fc40000000000 */
        /* <DEDUP_REMOVED lines=14> */
.L_x_6901:
[----:B------:R-:W-:Y:S01]  /*4ae0*/  BAR.SYNC.DEFER_BLOCKING 0xe, 0x100 ;  /* 0x0384000000007b1d */ /* 0x000fe20000010000 */
[----:B------:R-:W-:Y:S01]  /*4af0*/  IMAD R3, R18, 0x40, R190 ;  /* 0x0000004012037824 */ /* 0x000fe200078e02be */
[----:B------:R-:W-:Y:S01]  /*4b00*/  R2UR UR4, R4 ;  /* 0x00000000040472ca */ /* 0x000fe200000e0000 */
[----:B------:R-:W-:Y:S01]  /*4b10*/  VIADD R18, R18, 0x1 ;  /* 0x0000000112127836 */ /* 0x000fe20000000000 */
[----:B------:R-:W-:Y:S01]  /*4b20*/  R2UR UR5, R5 ;  /* 0x00000000050572ca */ /* 0x000fe200000e0000 */
[----:B------:R-:W-:Y:S01]  /*4b30*/  IMAD R3, R3, 0x4, R2 ;  /* 0x0000000403037824 */ /* 0x000fe200078e0202 */
[C---:B------:R-:W-:Y:S01]  /*4b40*/  ISETP.GT.AND P1, PT, R197.reuse, RZ, PT ;  /* 0x000000ffc500720c */ /* 0x040fe20003f24270 */
[----:B------:R-:W-:Y:S01]  /*4b50*/  IMAD.MOV.U32 R7, RZ, RZ, 0x40000040 ;  /* 0x40000040ff077424 */ /* 0x000fe200078e00ff */
[C---:B------:R-:W-:Y:S01]  /*4b60*/  ISETP.NE.AND P0, PT, R18.reuse, 0x2, PT ;  /* 0x000000021200780c */ /* 0x040fe20003f05270 */
[----:B------:R-:W-:Y:S02]  /*4b70*/  IMAD.MOV.U32 R21, RZ, RZ, 0x40000040 ;  /* 0x40000040ff157424 */ /* 0x000fe400078e00ff */
[----:B------:R-:W-:Y:S01]  /*4b80*/  VIADD R197, R197, 0xffffffff ;  /* 0xffffffffc5c57836 */ /* 0x000fe20000000000 */
[----:B------:R-:W-:-:S02]  /*4b90*/  SEL R18, R18, RZ, P0 ;  /* 0x000000ff12127207 */ /* 0x000fc40000000000 */
[----:B------:R-:W-:Y:S01]  /*4ba0*/  R2UR UR7, R7 ;  /* 0x00000000070772ca */ /* 0x000fe200000e0000 */
[----:B------:R-:W-:Y:S02]  /*4bb0*/  IMAD.MOV.U32 R7, RZ, RZ, 0x40000040 ;  /* 0x40000040ff077424 */ /* 0x000fe400078e00ff */
[----:B------:R-:W-:-:S05]  /*4bc0*/  IMAD R6, R18, 0x1000, R15 ;  /* 0x0000100012067824 */ /* 0x000fca00078e020f */
[C---:B------:R-:W-:Y:S01]  /*4bd0*/  R2UR UR6, R6.reuse ;  /* 0x00000000060672ca */ /* 0x040fe200000e0000 */
[----:B0-----:R-:W0:Y:S01]  /*4be0*/  LDS R0, [R3+0x38400] ;  /* 0x0384000003007984 */ /* 0x001e220000000800 */
[----:B------:R-:W-:-:S03]  /*4bf0*/  IADD3 R20, R6, 0x80, RZ ;  /* 0x0000008006147810 */ /* 0x000fc60007ffe0ff */
        /* <DEDUP_REMOVED lines=129> */
[----:B------:R-:W-:-:S05]  /*5410*/  @!P2 IMAD R0, R18, 0x8, R2 ;  /* 0x000000081200a824 */ /* 0x000fca00078e0202 */
[----:B------:R-:W-:Y:S01]  /*5420*/  WARPGROUP.ARRIVE ;  /* 0x00000000000079c5 */ /* 0x000fe20000000000 */
[----:B------:R-:W-:-:S04]  /*5430*/  @!P2 IADD3 R0, R0, 0x38860, RZ ;  /* 0x000388600000a810 */ /* 0x000fc80007ffe0ff */
[----:B------:R-:W-:Y:S01]  /*5440*/  @!P2 PRMT R0, RZ, 0x654, R0 ;  /* 0x00000654ff00a816 */ /* 0x000fe20000000000 */
        /* <DEDUP_REMOVED lines=33> */
.L_x_6900:
[----:B------:R-:W-:Y:S05]  /*5660*/  BSYNC B0 ;  /* 0x0000000000007941 */ /* 0x000fea0003800000 */
.L_x_6899:
        /* <DEDUP_REMOVED lines=9> */
[----:B------:R-:W1:Y:S04]  /*5700*/  LDS R2, [R3+0x38400] ;  /* 0x0384000003027984 */ /* 0x000e680000000800 */
[----:B0-----:R-:W0:Y:S01]  /*5710*/  LDS R0, [R3+0x38420] ;  /* 0x0384200003007984 */ /* 0x001e220000000800 */
[-C--:B-1----:R-:W-:Y:S01]  /*5720*/  FMUL.FTZ R175, R25, R2.reuse ;  /* 0x0000000219af7220 */ /* 0x082fe20000410000 */
        /* <DEDUP_REMOVED lines=129> */
.L_x_6897:
        /* <DEDUP_REMOVED lines=31> */
.L_x_6903:
[----:B------:R-:W-:Y:S05]  /*6130*/  BSYNC B6 ;  /* 0x0000000000067941 */ /* 0x000fea0003800000 */
.L_x_6902:
        /* <DEDUP_REMOVED lines=12> */
.L_x_6907:
[----:B-1----:R1:W2:Y:S02]  /*6200*/  SYNCS.PHASECHK.TRANS64.TRYWAIT P0, [R2+URZ+0x38800], R3 ;  /* 0x03880003020075a7 */ /* 0x0022a4000800017f */
[----:B--2---:R-:W-:Y:S05]  /*6210*/  @!P0 NANOSLEEP.SYNCS 0x989680 ;  /* 0x009896800000895d */ /* 0x004fea0003900000 */
[----:B------:R-:W2:Y:S02]  /*6220*/  @!P0 SYNCS.PHASECHK.TRANS64 P0, [R2+URZ+0x38800], R3 ;  /* 0x03880003020085a7 */ /* 0x000ea4000800007f */
[----:B--2---:R-:W-:Y:S05]  /*6230*/  @!P0 BRA `(.L_x_6907) ;  /* 0xfffffffc00f08947 */ /* 0x004fea000383ffff */
.L_x_6906:
[----:B------:R-:W-:Y:S05]  /*6240*/  BSYNC B0 ;  /* 0x0000000000007941 */ /* 0x000fea0003800000 */
.L_x_6905:
[----:B------:R-:W-:Y:S05]  /*6250*/  BRA `(.L_x_6908) ;  /* 0x0000002c004c7947 */ /* 0x000fea0003800000 */
.L_x_6904:
[----:B------:R-:W0:Y:S01]  /*6260*/  LDC.64 R46, c[0x0][0x3d8] ;  /* 0x0000f600ff2e7b82 */ /* 0x000e220000000a00 */
[----:B------:R-:W-:Y:S01]  /*6270*/  VIADD R0, R2, 0x20400 ;  /* 0x0002040002007836 */ /* 0x000fe20000000000 */
[----:B-----5:R-:W-:Y:S01]  /*6280*/  SHF.R.S32.HI R3, RZ, 0x1f, R33 ;  /* 0x0000001fff037819 */ /* 0x020fe20000011421 */
[----:B------:R-:W-:Y:S01]  /*6290*/  IMAD.SHL.U32 R24, R222, 0x4, RZ ;  /* 0x00000004de187824 */ /* 0x000fe200078e00ff */
[----:B------:R-:W-:Y:S01]  /*62a0*/  SHF.R.S32.HI R5, RZ, 0x1f, R16 ;  /* 0x0000001fff057819 */ /* 0x000fe20000011410 */
[----:B------:R-:W-:Y:S01]  /*62b0*/  BSSY B6, `(.L_x_6909) ;  /* 0x0000032000067945 */ /* 0x000fe20003800000 */
[----:B------:R-:W-:Y:S02]  /*62c0*/  LOP3.LUT P0, RZ, R0, 0x3ff, RZ, 0xc0, !PT ;  /* 0x000003ff00ff7812 */ /* 0x000fe4000780c0ff */
[----:B------:R-:W1:Y:S01]  /*62d0*/  LDC.64 R44, c[0x0][0x3e8] ;  /* 0x0000fa00ff2c7b82 */ /* 0x000e620000000a00 */
[----:B------:R-:W-:Y:S02]  /*62e0*/  MOV R4, R16 ;  /* 0x0000001000047202 */ /* 0x000fe40000000f00 */
        /* <DEDUP_REMOVED lines=46> */
.L_x_6910:
[----:B------:R-:W-:Y:S05]  /*65d0*/  BSYNC B6 ;  /* 0x0000000000067941 */ /* 0x000fea0003800000 */
.L_x_6909:
        /* <DEDUP_REMOVED lines=55> */
[----:B------:R-:W-:Y:S01]  /*6950*/  LEA R14, P4, R15, UR6, 0x1 ;  /* 0x000000060f0e7c11 */ /* 0x000fe2000f8808ff */
[----:B------:R-:W-:Y:S01]  /*6960*/  IMAD.X R31, R59, 0x1, R50, P5 ;  /* 0x000000013b1f7824 */ /* 0x000fe200028e0632 */
[----:B------:R-:W-:-:S02]  /*6970*/  LEA R38, P5, R0, UR8, 0x1 ;  /* 0x0000000800267c11 */ /* 0x000fc4000f8a08ff */
[----:B------:R-:W-:Y:S02]  /*6980*/  CS2R R36, SRZ ;  /* 0x0000000000247805 */ /* 0x000fe4000001ff00 */
[----:B------:R-:W-:Y:S02]  /*6990*/  LEA.HI.X R15, R15, UR7, R30, 0x1, P4 ;  /* 0x000000070f0f7c11 */ /* 0x000fe4000a0f0c1e */
[----:B------:R-:W-:Y:S02]  /*69a0*/  CS2R R32, SRZ ;  /* 0x0000000000207805 */ /* 0x000fe4000001ff00 */
[----:B------:R-:W-:Y:S02]  /*69b0*/  LEA.HI.X R39, R0, UR9, R31, 0x1, P5 ;  /* 0x0000000900277c11 */ /* 0x000fe4000a8f0c1f */
[----:B------:R-:W-:Y:S02]  /*69c0*/  CS2R R34, SRZ ;  /* 0x0000000000227805 */ /* 0x000fe4000001ff00 */
[----:B------:R-:W-:Y:S01]  /*69d0*/  CS2R R30, SRZ ;  /* 0x00000000001e7805 */ /* 0x000fe2000001ff00 */
[----:B------:R0:W5:Y:S04]  /*69e0*/  @!P3 LDG.E.64 R36, desc[UR54][R14.64] ;  /* 0x000000360e24b981 */ /* 0x000168000c1e1b00 */
[----:B------:R0:W5:Y:S04]  /*69f0*/  @!P2 LDG.E.64 R32, desc[UR54][R14.64+0x20] ;  /* 0x000020360e20a981 */ /* 0x000168000c1e1b00 */
[----:B------:R0:W5:Y:S04]  /*6a00*/  @!P3 LDG.E.64 R34, desc[UR54][R38.64] ;  /* 0x000000362622b981 */ /* 0x000168000c1e1b00 */
[----:B------:R0:W5:Y:S02]  /*6a10*/  @!P2 LDG.E.64 R30, desc[UR54][R38.64+0x20] ;  /* 0x00002036261ea981 */ /* 0x000164000c1e1b00 */
.L_x_6914:
[----:B------:R-:W-:Y:S05]  /*6a20*/  BSYNC B1 ;  /* 0x0000000000017941 */ /* 0x000fea0003800000 */
.L_x_6913:
        /* <DEDUP_REMOVED lines=24> */
.L_x_6916:
[----:B------:R-:W-:Y:S05]  /*6bb0*/  BSYNC B1 ;  /* 0x0000000000017941 */ /* 0x000fea0003800000 */
.L_x_6915:
[----:B------:R-:W-:Y:S01]  /*6bc0*/  IMAD.WIDE.U32 R10, R3, R4, R10 ;  /* 0x00000004030a7225 */ /* 0x000fe200078e000a */
[----:B------:R-:W-:Y:S01]  /*6bd0*/  LEA.HI R0, R219, R219, RZ, 0x1 ;  /* 0x000000dbdb007211 */ /* 0x000fe200078f08ff */
[----:B------:R-:W-:Y:S01]  /*6be0*/  ULDC.64 UR4, c[0x0][0x3c8] ;  /* 0x0000f20000047ab9 */ /* 0x000fe20000000a00 */
[----:B01----:R-:W-:Y:S01]  /*6bf0*/  SHF.L.U32 R14, R191, 0x6, RZ ;  /* 0x00000006bf0e7819 */ /* 0x003fe200000006ff */
[----:B------:R-:W-:Y:S01]  /*6c00*/  IMAD.WIDE.U32 R12, R3, R6, R12 ;  /* 0x00000006030c7225 */ /* 0x000fe200078e000c */
[----:B------:R-:W-:Y:S02]  /*6c10*/  ULDC.64 UR6, c[0x0][0x3e0] ;  /* 0x0000f80000067ab9 */ /* 0x000fe40000000a00 */
[----:B------:R-:W-:Y:S01]  /*6c20*/  LOP3.LUT R15, R14, 0x1c0, RZ, 0xc0, !PT ;  /* 0x000001c00e0f7812 */ /* 0x000fe200078ec0ff */
[C---:B------:R-:W-:Y:S02]  /*6c30*/  IMAD R4, R41.reuse, R4, RZ ;  /* 0x0000000429047224 */ /* 0x040fe400078e02ff */
[----:B------:R-:W-:Y:S01]  /*6c40*/  IMAD R6, R41, R6, RZ ;  /* 0x0000000629067224 */ /* 0x000fe200078e02ff */
[----:B------:R-:W-:Y:S01]  /*6c50*/  SHF.R.U32.HI R14, RZ, 0x3, R15 ;  /* 0x00000003ff0e7819 */ /* 0x000fe2000001160f */
[C---:B------:R-:W-:Y:S01]  /*6c60*/  IMAD R5, R3.reuse, R5, R4 ;  /* 0x0000000503057224 */ /* 0x040fe200078e0204 */
[----:B------:R-:W-:Y:S01]  /*6c70*/  LEA R4, P2, R10, UR4, 0x1 ;  /* 0x000000040a047c11 */ /* 0x000fe2000f8408ff */
        /* <DEDUP_REMOVED lines=8> */
[----:B------:R-:W-:-:S02]  /*6d00*/  LEA.HI.X R5, R10, UR5, R5, 0x1, P2 ;  /* 0x000000050a057c11 */ /* 0x000fc400090f0c05 */
[----:B------:R-:W-:Y:S02]  /*6d10*/  LEA.HI.X R3, R12, UR7, R3, 0x1, P3 ;  /* 0x000000070c037c11 */ /* 0x000fe400098f0c03 */
[----:B------:R-:W-:Y:S02]  /*6d20*/  LOP3.LUT R39, R7, R14, RZ, 0x3c, !PT ;  /* 0x0000000e07277212 */ /* 0x000fe400078e3cff */
[----:B------:R-:W-:Y:S01]  /*6d30*/  SHF.L.U32 R7, R57, 0x1f, RZ ;  /* 0x0000001f39077819 */ /* 0x000fe200000006ff */
[----:B------:R-:W-:Y:S06]  /*6d40*/  BRA.DIV UR4, `(.L_x_6917) ;  /* 0x0000015604a47947 */ /* 0x000fec000b800000 */
.L_x_7104:
[----:B------:R-:W-:-:S03]  /*6d50*/  UMOV UR4, 0xffffffff ;  /* 0xffffffff00047882 */ /* 0x000fc60000000000 */
[----:B------:R-:W-:Y:S05]  /*6d60*/  BRA.DIV UR4, `(.L_x_6918) ;  /* 0x0000015604c47947 */ /* 0x000fea000b800000 */
.L_x_7107:
[----:B------:R-:W-:-:S03]  /*6d70*/  UMOV UR4, 0xffffffff ;  /* 0xffffffff00047882 */ /* 0x000fc60000000000 */
[----:B------:R-:W-:Y:S05]  /*6d80*/  BRA.DIV UR4, `(.L_x_6919) ;  /* 0x0000015604e47947 */ /* 0x000fea000b800000 */
.L_x_7110:
[----:B------:R-:W-:-:S03]  /*6d90*/  UMOV UR4, 0xffffffff ;  /* 0xffffffff00047882 */ /* 0x000fc60000000000 */
[----:B------:R-:W-:Y:S05]  /*6da0*/  BRA.DIV UR4, `(.L_x_6920) ;  /* 0x0000015a04047947 */ /* 0x000fea000b800000 */
.L_x_7113:
[----:B------:R-:W-:-:S03]  /*6db0*/  UMOV UR4, 0xffffffff ;  /* 0xffffffff00047882 */ /* 0x000fc60000000000 */
[----:B------:R-:W-:Y:S05]  /*6dc0*/  BRA.DIV UR4, `(.L_x_6921) ;  /* 0x0000015a04247947 */ /* 0x000fea000b800000 */
.L_x_7116:
[----:B------:R-:W-:-:S03]  /*6dd0*/  UMOV UR4, 0xffffffff ;  /* 0xffffffff00047882 */ /* 0x000fc60000000000 */
[----:B------:R-:W-:Y:S05]  /*6de0*/  BRA.DIV UR4, `(.L_x_6922) ;  /* 0x0000015a04447947 */ /* 0x000fea000b800000 */
.L_x_7119:
[----:B------:R-:W-:-:S03]  /*6df0*/  UMOV UR4, 0xffffffff ;  /* 0xffffffff00047882 */ /* 0x000fc60000000000 */
[----:B------:R-:W-:Y:S05]  /*6e00*/  BRA.DIV UR4, `(.L_x_6923) ;  /* 0x0000015a04647947 */ /* 0x000fea000b800000 */
.L_x_7122:
[----:B------:R-:W-:-:S03]  /*6e10*/  UMOV UR4, 0xffffffff ;  /* 0xffffffff00047882 */ /* 0x000fc60000000000 */
[----:B------:R-:W-:Y:S05]  /*6e20*/  BRA.DIV UR4, `(.L_x_6924) ;  /* 0x0000015a04847947 */ /* 0x000fea000b800000 */
.L_x_7125:
[----:B------:R-:W0:Y:S01]  /*6e30*/  SYNCS.PHASECHK.TRANS64.TRYWAIT P2, [R2+URZ+0x38800], R7 ;  /* 0x03880007020075a7 */ /* 0x000e22000804017f */
[----:B-----5:R-:W-:Y:S01]  /*6e40*/  IMAD.MOV.U32 R0, RZ, RZ, R32 ;  /* 0x000000ffff007224 */ /* 0x020fe200078e0020 */
[----:B------:R-:W-:Y:S01]  /*6e50*/  LOP3.LUT P3, RZ, R191, 0x4, RZ, 0xc0, !PT ;  /* 0x00000004bfff7812 */ /* 0x000fe2000786c0ff */
[----:B------:R-:W-:Y:S01]  /*6e60*/  IMAD.MOV.U32 R3, RZ, RZ, R33 ;  /* 0x000000ffff037224 */ /* 0x000fe200078e0021 */
[----:B------:R-:W-:Y:S01]  /*6e70*/  MOV R5, R37 ;  /* 0x0000002500057202 */ /* 0x000fe20000000f00 */
[----:B------:R-:W-:Y:S01]  /*6e80*/  IMAD.MOV.U32 R4, RZ, RZ, R36 ;  /* 0x000000ffff047224 */ /* 0x000fe200078e0024 */
[----:B------:R-:W-:Y:S01]  /*6e90*/  BSSY B1, `(.L_x_6925) ;  /* 0x000001d000017945 */ /* 0x000fe20003800000 */
[----:B------:R-:W-:Y:S01]  /*6ea0*/  IMAD R39, R212, 0x200, R39 ;  /* 0x00000200d4277824 */ /* 0x000fe200078e0227 */
[----:B------:R-:W-:Y:S01]  /*6eb0*/  PRMT R42, R0, 0x5410, R3 ;  /* 0x00005410002a7816 */ /* 0x000fe20000000003 */
[----:B------:R-:W-:Y:S01]  /*6ec0*/  IMAD.MOV.U32 R3, RZ, RZ, R31 ;  /* 0x000000ffff037224 */ /* 0x000fe200078e001f */
[----:B------:R-:W-:Y:S01]  /*6ed0*/  PRMT R15, R4, 0x7610, R15 ;  /* 0x00007610040f7816 */ /* 0x000fe2000000000f */
[----:B------:R-:W-:Y:S01]  /*6ee0*/  IMAD.MOV.U32 R4, RZ, RZ, R34 ;  /* 0x000000ffff047224 */ /* 0x000fe200078e0022 */
[----:B------:R-:W-:Y:S01]  /*6ef0*/  PRMT R43, R5, 0x7610, R43 ;  /* 0x00007610052b7816 */ /* 0x000fe2000000002b */
[----:B------:R-:W-:Y:S01]  /*6f00*/  IMAD R10, R39, 0x2, R2 ;  /* 0x00000002270a7824 */ /* 0x000fe200078e0202 */
[----:B------:R-:W-:Y:S01]  /*6f10*/  PRMT R44, R3, 0x7610, R44 ;  /* 0x00007610032c7816 */ /* 0x000fe2000000002c */
[----:B------:R-:W-:Y:S01]  /*6f20*/  IMAD.MOV.U32 R0, RZ, RZ, R30 ;  /* 0x000000ffff007224 */ /* 0x000fe200078e001e */
[----:B------:R-:W-:Y:S01]  /*6f30*/  PRMT R11, R4, 0x7610, R11 ;  /* 0x00007610040b7816 */ /* 0x000fe2000000000b */
[----:B------:R-:W-:Y:S01]  /*6f40*/  IMAD.MOV.U32 R4, RZ, RZ, R35 ;  /* 0x000000ffff047224 */ /* 0x000fe200078e0023 */
[----:B------:R-:W-:Y:S01]  /*6f50*/  IADD3 R3, R10, 0x20400, RZ ;  /* 0x000204000a037810 */ /* 0x000fe20007ffe0ff */
[----:B------:R-:W-:Y:S01]  /*6f60*/  IMAD.MOV.U32 R5, RZ, RZ, R8 ;  /* 0x000000ffff057224 */ /* 0x000fe200078e0008 */
[----:B------:R-:W-:Y:S01]  /*6f70*/  PRMT R43, R43, 0x5410, R0 ;  /* 0x000054102b2b7816 */ /* 0x000fe20000000000 */
[----:B------:R-:W-:Y:S01]  /*6f80*/  IMAD.MOV.U32 R6, RZ, RZ, R9 ;  /* 0x000000ffff067224 */ /* 0x000fe200078e0009 */
[----:B------:R-:W-:Y:S01]  /*6f90*/  PRMT R44, R44, 0x5410, R4 ;  /* 0x000054102c2c7816 */ /* 0x000fe20000000004 */
[----:B------:R-:W-:-:S02]  /*6fa0*/  VIADD R0, R10, 0x20440 ;  /* 0x000204400a007836 */ /* 0x000fc40000000000 */
[----:B------:R-:W-:Y:S01]  /*6fb0*/  @P3 VIADD R0, R3, 0xffffffc0 ;  /* 0xffffffc003003836 */ /* 0x000fe20000000000 */
[----:B------:R-:W-:Y:S01]  /*6fc0*/  PRMT R3, R6, 0x5410, R5 ;  /* 0x0000541006037816 */ /* 0x000fe20000000005 */
[----:B------:R-:W-:Y:S01]  /*6fd0*/  IMAD.MOV.U32 R4, RZ, RZ, R26 ;  /* 0x000000ffff047224 */ /* 0x000fe200078e001a */
[----:B------:R-:W-:Y:S01]  /*6fe0*/  MOV R6, R20 ;  /* 0x0000001400067202 */ /* 0x000fe20000000f00 */
[----:B------:R-:W-:Y:S02]  /*6ff0*/  IMAD.MOV.U32 R5, RZ, RZ, R27 ;  /* 0x000000ffff057224 */ /* 0x000fe400078e001b */
[----:B------:R-:W-:-:S03]  /*7000*/  IMAD.MOV.U32 R12, RZ, RZ, R21 ;  /* 0x000000ffff0c7224 */ /* 0x000fc600078e0015 */
[----:B------:R-:W-:Y:S01]  /*7010*/  PRMT R45, R4, 0x5410, R5 ;  /* 0x00005410042d7816 */ /* 0x000fe20000000005 */
[----:B------:R-:W-:Y:S01]  /*7020*/  IMAD.MOV.U32 R4, RZ, RZ, R28 ;  /* 0x000000ffff047224 */ /* 0x000fe200078e001c */
[----:B------:R-:W-:Y:S01]  /*7030*/  PRMT R46, R6, 0x5410, R12 ;  /* 0x00005410062e7816 */ /* 0x000fe2000000000c */
[----:B------:R-:W-:Y:S01]  /*7040*/  IMAD.MOV.U32 R5, RZ, RZ, R29 ;  /* 0x000000ffff057224 */ /* 0x000fe200078e001d */
[----:B0-----:R-:W-:Y:S06]  /*7050*/  @!P2 BRA `(.L_x_6926) ;  /* 0x000001580020a947 */ /* 0x001fec0003800000 */
.L_x_7126:
[----:B------:R-:W-:Y:S05]  /*7060*/  BSYNC B1 ;  /* 0x0000000000017941 */ /* 0x000fea0003800000 */
.L_x_6925:
        /* <DEDUP_REMOVED lines=51> */
.L_x_6930:
[----:B------:R-:W-:Y:S05]  /*73a0*/  BSYNC B2 ;  /* 0x0000000000027941 */ /* 0x000fea0003800000 */
.L_x_6929:
        /* <DEDUP_REMOVED lines=43> */
.L_x_6928:
[----:B------:R-:W-:Y:S05]  /*7660*/  BSYNC B1 ;  /* 0x0000000000017941 */ /* 0x000fea0003800000 */
.L_x_6927:
        /* <DEDUP_REMOVED lines=49> */
.L_x_6933:
[----:B------:R-:W-:Y:S05]  /*7980*/  BSYNC B1 ;  /* 0x0000000000017941 */ /* 0x000fea0003800000 */
.L_x_6932:
        /* <DEDUP_REMOVED lines=44> */
.L_x_6912:
        /* <DEDUP_REMOVED lines=46> */
[----:B------:R-:W-:Y:S02]  /*7f30*/  IMAD.MOV.U32 R9, RZ, RZ, R49 ;  /* 0x000000ffff097224 */ /* 0x000fe400078e0031 */
[----:B--2---:R-:W-:Y:S02]  /*7f40*/  IMAD.MOV.U32 R10, RZ, RZ, R40 ;  /* 0x000000ffff0a7224 */ /* 0x004fe400078e0028 */
[----:B------:R-:W-:Y:S02]  /*7f50*/  IMAD.MOV.U32 R11, RZ, RZ, R51 ;  /* 0x000000ffff0b7224 */ /* 0x000fe400078e0033 */
[C---:B------:R-:W-:Y:S02]  /*7f60*/  IMAD R0, R21.reuse, R4, RZ ;  /* 0x0000000415007224 */ /* 0x040fe400078e02ff */
[----:B0-----:R-:W-:Y:S02]  /*7f70*/  IMAD R12, R21, R6, RZ ;  /* 0x00000006150c7224 */ /* 0x001fe400078e02ff */
[----:B------:R-:W-:-:S04]  /*7f80*/  IMAD.WIDE.U32 R8, R3, R4, R8 ;  /* 0x0000000403087225 */ /* 0x000fc800078e0008 */
[----:B------:R-:W-:-:S04]  /*7f90*/  IMAD.WIDE.U32 R10, R3, R6, R10 ;  /* 0x00000006030a7225 */ /* 0x000fc800078e000a */
[C---:B------:R-:W-:Y:S02]  /*7fa0*/  IMAD R5, R3.reuse, R5, R0 ;  /* 0x0000000503057224 */ /* 0x040fe400078e0200 */
[----:B------:R-:W-:Y:S01]  /*7fb0*/  IMAD R3, R3, R7, R12 ;  /* 0x0000000703037224 */ /* 0x000fe200078e020c */
[----:B------:R-:W-:Y:S02]  /*7fc0*/  LEA R4, P2, R8, UR4, 0x1 ;  /* 0x0000000408047c11 */ /* 0x000fe4000f8408ff */
[----:B------:R-:W-:Y:S01]  /*7fd0*/  LEA R0, P3, R10, UR6, 0x1 ;  /* 0x000000060a007c11 */ /* 0x000fe2000f8608ff */
[----:B------:R-:W-:Y:S01]  /*7fe0*/  IMAD.IADD R3, R11, 0x1, R3 ;  /* 0x000000010b037824 */ /* 0x000fe200078e0203 */
[----:B------:R-:W-:Y:S01]  /*7ff0*/  IADD3 R5, R9, R5, RZ ;  /* 0x0000000509057210 */ /* 0x000fe20007ffe0ff */
[----:B------:R-:W-:-:S03]  /*8000*/  UMOV UR4, 0xffffffff ;  /* 0xffffffff00047882 */ /* 0x000fc60000000000 */
[----:B------:R-:W-:Y:S02]  /*8010*/  LEA.HI.X R5, R8, UR5, R5, 0x1, P2 ;  /* 0x0000000508057c11 */ /* 0x000fe400090f0c05 */
[----:B------:R-:W-:Y:S02]  /*8020*/  LEA.HI.X R3, R10, UR7, R3, 0x1, P3 ;  /* 0x000000070a037c11 */ /* 0x000fe400098f0c03 */
[----:B------:R-:W-:Y:S01]  /*8030*/  LEA.HI R6, R219, R219, RZ, 0x1 ;  /* 0x000000dbdb067211 */ /* 0x000fe200078f08ff */
[----:B------:R-:W-:Y:S06]  /*8040*/  BRA.DIV UR4, `(.L_x_6934) ;  /* 0x0000014a04387947 */ /* 0x000fec000b800000 */
.L_x_7129:
[----:B------:R-:W-:-:S03]  /*8050*/  UMOV UR4, 0xffffffff ;  /* 0xffffffff00047882 */ /* 0x000fc60000000000 */
[----:B------:R-:W-:Y:S05]  /*8060*/  BRA.DIV UR4, `(.L_x_6935) ;  /* 0x0000014a04587947 */ /* 0x000fea000b800000 */
.L_x_7132:
[----:B------:R-:W-:-:S03]  /*8070*/  UMOV UR4, 0xffffffff ;  /* 0xffffffff00047882 */ /* 0x000fc60000000000 */
[----:B------:R-:W-:Y:S05]  /*8080*/  BRA.DIV UR4, `(.L_x_6936) ;  /* 0x0000014a04787947 */ /* 0x000fea000b800000 */
.L_x_7135:
[----:B------:R-:W-:-:S03]  /*8090*/  UMOV UR4, 0xffffffff ;  /* 0xffffffff00047882 */ /* 0x000fc60000000000 */
[----:B------:R-:W-:Y:S05]  /*80a0*/  BRA.DIV UR4, `(.L_x_6937) ;  /* 0x0000014a04987947 */ /* 0x000fea000b800000 */
.L_x_7138:
[----:B------:R-:W-:-:S03]  /*80b0*/  UMOV UR4, 0xffffffff ;  /* 0xffffffff00047882 */ /* 0x000fc60000000000 */
[----:B------:R-:W-:Y:S05]  /*80c0*/  BRA.DIV UR4, `(.L_x_6938) ;  /* 0x0000014a04b87947 */ /* 0x000fea000b800000 */
.L_x_7141:
[----:B------:R-:W-:Y:S01]  /*80d0*/  UMOV UR4, 0xffffffff ;  /* 0xffffffff00047882 */ /* 0x000fe20000000000 */
[----:B------:R-:W-:Y:S02]  /*80e0*/  LOP3.LUT R6, R6, 0xfffffffe, RZ, 0xc0, !PT ;  /* 0xfffffffe06067812 */ /* 0x000fe400078ec0ff */
[----:B------:R-:W-:Y:S05]  /*80f0*/  BRA.DIV UR4, `(.L_x_6939) ;  /* 0x0000014a04d47947 */ /* 0x000fea000b800000 */
.L_x_7144:
[----:B------:R-:W-:Y:S01]  /*8100*/  UMOV UR4, 0xffffffff ;  /* 0xffffffff00047882 */ /* 0x000fe20000000000 */
[----:B------:R-:W-:Y:S02]  /*8110*/  IMAD.IADD R57, R219, 0x1, -R6 ;  /* 0x00000001db397824 */ /* 0x000fe400078e0a06 */
[----:B------:R-:W-:Y:S05]  /*8120*/  BRA.DIV UR4, `(.L_x_6940) ;  /* 0x0000014a04f07947 */ /* 0x000fea000b800000 */
.L_x_7147:
[----:B------:R-:W-:Y:S01]  /*8130*/  UMOV UR4, 0xffffffff ;  /* 0xffffffff00047882 */ /* 0x000fe20000000000 */
[----:B------:R-:W-:Y:S02]  /*8140*/  SHF.L.U32 R3, R57, 0x1f, RZ ;  /* 0x0000001f39037819 */ /* 0x000fe400000006ff */
[----:B------:R-:W-:Y:S05]  /*8150*/  BRA.DIV UR4, `(.L_x_6941) ;  /* 0x0000014e040c7947 */ /* 0x000fea000b800000 */
.L_x_7150:
        /* <DEDUP_REMOVED lines=23> */
[----:B------:R-:W-:-:S02]  /*82d0*/  MOV R6, R27 ;  /* 0x0000001b00067202 */ /* 0x000fc40000000f00 */
[----:B------:R-:W-:Y:S01]  /*82e0*/  PRMT R52, R0, 0x5410, R4 ;  /* 0x0000541000347816 */ /* 0x000fe20000000004 */
[----:B------:R-:W-:Y:S01]  /*82f0*/  IMAD.IADD R0, R16, 0x1, R41 ;  /* 0x0000000110007824 */ /* 0x000fe200078e0229 */
[----:B------:R-:W-:Y:S01]  /*8300*/  PRMT R54, R5, 0x5410, R6 ;  /* 0x0000541005367816 */ /* 0x000fe20000000006 */
[----:B0-----:R-:W-:Y:S06]  /*8310*/  @!P2 BRA `(.L_x_6943) ;  /* 0x0000014800c4a947 */ /* 0x001fec0003800000 */
.L_x_7151:
[----:B------:R-:W-:Y:S05]  /*8320*/  BSYNC B1 ;  /* 0x0000000000017941 */ /* 0x000fea0003800000 */
.L_x_6942:
[----:B------:R-:W-:Y:S01]  /*8330*/  BSSY B1, `(.L_x_6944) ;  /* 0x0000063000017945 */ /* 0x000fe20003800000 */
[----:B------:R-:W-:Y:S01]  /*8340*/  IMAD.MOV.U32 R55, RZ, RZ, R30 ;  /* 0x000000ffff377224 */ /* 0x000fe200078e001e */
[----:B------:R-:W-:Y:S01]  /*8350*/  LOP3.LUT R0, R0, 0x38, RZ, 0xc0, !PT ;  /* 0x0000003800007812 */ /* 0x000fe200078ec0ff */
[----:B------:R-:W-:Y:S01]  /*8360*/  IMAD.MOV.U32 R58, RZ, RZ, R31 ;  /* 0x000000ffff3a7224 */ /* 0x000fe200078e001f */
[----:B------:R-:W-:Y:S06]  /*8370*/  @P0 BRA `(.L_x_6945) ;  /* 0x0000000400780947 */ /* 0x000fec0003800000 */
[----:B0-----:R-:W-:Y:S01]  /*8380*/  IMAD.SHL.U32 R3, R191, 0x40, RZ ;  /* 0x00000040bf037824 */ /* 0x001fe200078e00ff */
[--C-:B------:R-:W-:Y:S02]  /*8390*/  SHF.R.U64 R48, R32, 0x10, R33.reuse ;  /* 0x0000001020307819 */ /* 0x100fe40000001221 */
[----:B------:R-:W-:Y:S01]  /*83a0*/  SHF.R.U32.HI R44, RZ, 0x10, R33 ;  /* 0x00000010ff2c7819 */ /* 0x000fe20000011621 */
[----:B------:R-:W-:Y:S01]  /*83b0*/  HADD2.F32 R33, -RZ, R15.H1_H1 ;  /* 0x3000000fff217230 */ /* 0x000fe20000004100 */
[----:B------:R-:W-:Y:S02]  /*83c0*/  LOP3.LUT R5, R3, 0x1c0, RZ, 0xc0, !PT ;  /* 0x000001c003057812 */ /* 0x000fe400078ec0ff */
[----:B------:R-:W-:Y:S02]  /*83d0*/  SHF.R.U64 R46, R36, 0x10, R37 ;  /* 0x00000010242e7819 */ /* 0x000fe40000001225 */
[----:B------:R-:W-:Y:S02]  /*83e0*/  LOP3.LUT R3, R5, 0x38, R16, 0xf8, !PT ;  /* 0x0000003805037812 */ /* 0x000fe400078ef810 */
[----:B------:R-:W-:-:S02]  /*83f0*/  SHF.R.U32.HI R4, RZ, 0x3, R5 ;  /* 0x00000003ff047819 */ /* 0x000fc40000011605 */
[----:B------:R-:W-:Y:S01]  /*8400*/  SHF.R.U64 R47, R34, 0x10, R35 ;  /* 0x00000010222f7819 */ /* 0x000fe20000001223 */
[----:B------:R-:W-:Y:S01]  /*8410*/  HADD2.F32 R34, -RZ, R15.H0_H0 ;  /* 0x2000000fff227230 */ /* 0x000fe20000004100 */
[----:B------:R-:W-:Y:S02]  /*8420*/  LOP3.LUT R3, R3, R4, RZ, 0x3c, !PT ;  /* 0x0000000403037212 */ /* 0x000fe400078e3cff */
[----:B------:R-:W-:Y:S02]  /*8430*/  SHF.R.U32.HI R36, RZ, 0x10, R37 ;  /* 0x00000010ff247819 */ /* 0x000fe40000011625 */
[----:B------:R-:W-:Y:S02]  /*8440*/  LEA R3, R212, R3, 0x9 ;  /* 0x00000003d4037211 */ /* 0x000fe400078e48ff */
[----:B------:R-:W-:Y:S01]  /*8450*/  SHF.R.U32.HI R42, RZ, 0x10, R35 ;  /* 0x00000010ff2a7819 */ /* 0x000fe20000011623 */
[----:B------:R-:W-:Y:S01]  /*8460*/  HADD2.F32 R35, -RZ, R36.H0_H0 ;  /* 0x20000024ff237230 */ /* 0x000fe20000004100 */
[----:B------:R-:W-:Y:S01]  /*8470*/  SHF.R.U64 R45, R38, 0x10, R39 ;  /* 0x00000010262d7819 */ /* 0x000fe20000001227 */
[----:B------:R-:W-:Y:S01]  /*8480*/  IMAD R41, R3, 0x2, R2 ;  /* 0x0000000203297824 */ /* 0x000fe200078e0202 */
[----:B------:R-:W-:Y:S01]  /*8490*/  LOP3.LUT R3, R4, R0, R5, 0x1e, !PT ;  /* 0x0000000004037212 */ /* 0x000fe200078e1e05 */
[----:B------:R-:W-:Y:S01]  /*84a0*/  HADD2.F32 R36, -RZ, R50.H0_H0 ;  /* 0x20000032ff247230 */ /* 0x000fe20000004100 */
[----:B------:R-:W-:-:S02]  /*84b0*/  SHF.R.U32.HI R40, RZ, 0x10, R39 ;  /* 0x00000010ff287819 */ /* 0x000fc40000011627 */
[----:B------:R-:W0:Y:S01]  /*84c0*/  LDS.128 R4, [R41+0x20400] ;  /* 0x0204000029047984 */ /* 0x000e220000000c00 */
[----:B------:R-:W-:-:S04]  /*84d0*/  IMAD R3, R212, 0x200, R3 ;  /* 0x00000200d4037824 */ /* 0x000fc800078e0203 */
        /* <DEDUP_REMOVED lines=17> */
[-C--:B------:R-:W-:Y:S01]  /*85f0*/  FMUL.FTZ R20, R20, R15.reuse ;  /* 0x0000000f14147220 */ /* 0x080fe20000410000 */
[----:B------:R-:W-:Y:S01]  /*8600*/  FMUL.FTZ R34, R21, R36 ;  /* 0x0000002415227220 */ /* 0x000fe20000410000 */
[C---:B------:R-:W-:Y:S01]  /*8610*/  FFMA.FTZ R38, R5.reuse, R15, -R38 ;  /* 0x0000000f05267223 */ /* 0x040fe20000010826 */
[----:B------:R-:W-:Y:S02]  /*8620*/  HADD2.F32 R15, -RZ, R40.H0_H0 ;  /* 0x20000028ff0f7230 */ /* 0x000fe40000004100 */
[----:B------:R-:W-:Y:S01]  /*8630*/  FFMA.FTZ R40, R5, R35, R20 ;  /* 0x0000002305287223 */ /* 0x000fe20000010014 */
[----:B------:R-:W-:Y:S02]  /*8640*/  HADD2.F32 R32, -RZ, R11.H1_H1 ;  /* 0x3000000bff207230 */ /* 0x000fe40000004100 */
[-C--:B------:R-:W-:Y:S01]  /*8650*/  FMUL.FTZ R21, R21, R12.reuse ;  /* 0x0000000c15157220 */ /* 0x080fe20000410000 */
[----:B------:R-:W-:Y:S01]  /*8660*/  FFMA.FTZ R33, R13, R12, -R34 ;  /* 0x0000000c0d217223 */ /* 0x000fe20000010822 */
[----:B------:R-:W-:-:S02]  /*8670*/  HADD2.F32 R5, -RZ, R42.H0_H0 ;  /* 0x2000002aff057230 */ /* 0x000fc40000004100 */
[----:B------:R-:W-:Y:S02]  /*8680*/  HADD2.F32 R9, -RZ, R8.H0_H0 ;  /* 0x20000008ff097230 */ /* 0x000fe40000004100 */
[----:B------:R-:W-:Y:S01]  /*8690*/  FFMA.FTZ R35, R13, R36, R21 ;  /* 0x000000240d237223 */ /* 0x000fe20000010015 */
[--C-:B------:R-:W-:Y:S02]  /*86a0*/  HADD2.F32 R34, -RZ, R49.reuse.H0_H0 ;  /* 0x20000031ff227230 */ /* 0x100fe40000004100 */
[C---:B------:R-:W-:Y:S01]  /*86b0*/  FMUL.FTZ R13, R32.reuse, R15 ;  /* 0x0000000f200d7220 */ /* 0x040fe20000410000 */
[----:B------:R-:W-:Y:S02]  /*86c0*/  HADD2.F32 R12, -RZ, R50.H1_H1 ;  /* 0x30000032ff0c7230 */ /* 0x000fe40000004100 */
[----:B------:R-:W-:Y:S01]  /*86d0*/  FMUL.FTZ R21, R32, R5 ;  /* 0x0000000520157220 */ /* 0x000fe20000410000 */
[----:B------:R-:W-:Y:S02]  /*86e0*/  HADD2.F32 R11, -RZ, R10.H0_H0 ;  /* 0x2000000aff0b7230 */ /* 0x000fe40000004100 */
[----:B------:R-:W-:Y:S01]  /*86f0*/  FMUL.FTZ R36, R9, R34 ;  /* 0x0000002209247220 */ /* 0x000fe20000410000 */
[----:B------:R-:W-:-:S02]  /*8700*/  HADD2.F32 R32, -RZ, R49.H1_H1 ;  /* 0x30000031ff207230 */ /* 0x000fc40000004100 */
[-C--:B------:R-:W-:Y:S01]  /*8710*/  FMUL.FTZ R9, R9, R12.reuse ;  /* 0x0000000c09097220 */ /* 0x080fe20000410000 */
[----:B------:R-:W-:Y:S02]  /*8720*/  HADD2.F32 R20, -RZ, R51.H0_H0 ;  /* 0x20000033ff147230 */ /* 0x000fe40000004100 */
[C---:B------:R-:W-:Y:S01]  /*8730*/  FFMA.FTZ R42, R14.reuse, R5, -R13 ;  /* 0x000000050e2a7223 */ /* 0x040fe2000001080d */
[----:B------:R-:W-:Y:S01]  /*8740*/  FFMA.FTZ R44, R14, R15, R21 ;  /* 0x0000000f0e2c7223 */ /* 0x000fe20000010015 */
[----:B------:R-:W-:Y:S01]  /*8750*/  FFMA.FTZ R36, R3, R12, -R36 ;  /* 0x0000000c03247223 */ /* 0x000fe20000010824 */
[----:B------:R-:W-:Y:S02]  /*8760*/  HADD2.F32 R7, -RZ, R6.H0_H0 ;  /* 0x20000006ff077230 */ /* 0x000fe40000004100 */
[----:B------:R-:W-:Y:S01]  /*8770*/  FMUL.FTZ R14, R11, R32 ;  /* 0x000000200b0e7220 */ /* 0x000fe20000410000 */
[----:B------:R-:W-:Y:S01]  /*8780*/  FFMA.FTZ R34, R3, R34, R9 ;  /* 0x0000002203227223 */ /* 0x000fe20000010009 */
[----:B------:R-:W-:Y:S01]  /*8790*/  FMUL.FTZ R12, R11, R20 ;  /* 0x000000140b0c7220 */ /* 0x000fe20000410000 */
[----:B------:R-:W-:-:S02]  /*87a0*/  HADD2.F32 R8, -RZ, R8.H1_H1 ;  /* 0x30000008ff087230 */ /* 0x000fc40000004100 */
[C---:B------:R-:W-:Y:S01]  /*87b0*/  FFMA.FTZ R14, R7.reuse, R20, -R14 ;  /* 0x00000014070e7223 */ /* 0x040fe2000001080e */
[----:B------:R-:W-:Y:S02]  /*87c0*/  HADD2.F32 R10, -RZ, R10.H1_H1 ;  /* 0x3000000aff0a7230 */ /* 0x000fe40000004100 */
[----:B------:R-:W-:Y:S01]  /*87d0*/  FFMA.FTZ R12, R7, R32, R12 ;  /* 0x00000020070c7223 */ /* 0x000fe2000001000c */
[----:B------:R-:W-:Y:S02]  /*87e0*/  HADD2.F32 R9, -RZ, R46.H0_H0 ;  /* 0x2000002eff097230 */ /* 0x000fe40000004100 */
        /* <DEDUP_REMOVED lines=23> */
.L_x_6945:
[----:B------:R-:W-:Y:S05]  /*8960*/  BSYNC B1 ;  /* 0x0000000000017941 */ /* 0x000fea0003800000 */
.L_x_6944:
[----:B------:R-:W-:Y:S01]  /*8970*/  PRMT R39, R55, 0x5410, R58 ;  /* 0x0000541037277816 */ /* 0x000fe2000000003a */
[----:B------:R-:W-:Y:S06]  /*8980*/  @P1 BRA `(.L_x_6931) ;  /* 0x00000004005c1947 */ /* 0x000fec0003800000 */
[----:B0-----:R-:W-:Y:S01]  /*8990*/  LOP3.LUT R3, R235, R0, R230, 0x1e, !PT ;  /* 0x00000000eb037212 */ /* 0x001fe200078e1ee6 */
[----:B-1----:R-:W0:Y:S01]  /*89a0*/  LDS.128 R4, [R229+0x20400] ;  /* 0x02040000e5047984 */ /* 0x002e220000000c00 */
        /* <DEDUP_REMOVED lines=85> */
.L_x_6931:
[----:B------:R-:W-:Y:S05]  /*8f00*/  BSYNC B0 ;  /* 0x0000000000007941 */ /* 0x000fea0003800000 */
.L_x_6911:
        /* <DEDUP_REMOVED lines=8> */
.L_x_6908:
[----:B------:R-:W-:-:S13]  /*8f90*/  ISETP.NE.AND P0, PT, R189, 0x3, PT ;  /* 0x00000003bd00780c */ /* 0x000fda0003f05270 */
[----:B------:R-:W-:Y:S05]  /*8fa0*/  @!P0 BRA `(.L_x_6946) ;  /* 0x0000000000048947 */ /* 0x000fea0003800000 */
[----:B------:R-:W-:Y:S01]  /*8fb0*/  BPT.TRAP 0x1 ;  /* 0x000000040000795c */ /* 0x000fe20000300000 */
.L_x_6946:
[----:B------:R-:W-:Y:S01]  /*8fc0*/  IMAD R21, R18, 0x8, R2 ;  /* 0x0000000812157824 */ /* 0x000fe200078e0202 */
[----:B------:R-:W-:-:S04]  /*8fd0*/  SHF.L.U32 R14, R19, 0x1f, RZ ;  /* 0x0000001f130e7819 */ /* 0x000fc800000006ff */
[----:B------:R0:W0:Y:S01]  /*8fe0*/  SYNCS.PHASECHK.TRANS64.TRYWAIT P1, [R21+URZ+0x38830], R14 ;  /* 0x0388300e150075a7 */ /* 0x000022000802017f */
[----:B------:R-:W-:Y:S05]  /*8ff0*/  @!P0 BRA `(.L_x_6947) ;  /* 0x0000000000048947 */ /* 0x000fea0003800000 */
[----:B------:R-:W-:Y:S01]  /*9000*/  BPT.TRAP 0x1 ;  /* 0x000000040000795c */ /* 0x000fe20000300000 */
.L_x_6947:
[C---:B--23--:R-:W-:Y:S01]  /*9010*/  IADD3 R0, R2.reuse, 0x22400, RZ ;  /* 0x0002240002007810 */ /* 0x04cfe20007ffe0ff */
        /* <DEDUP_REMOVED lines=9> */
.L_x_6948:
[----:B------:R-:W-:Y:S01]  /*90b0*/  IMAD R6, R18, 0x200, R15 ;  /* 0x0000020012067824 */ /* 0x000fe200078e020f */
[----:B------:R-:W-:Y:S01]  /*90c0*/  LOP3.LUT R4, R3, 0x10000, RZ, 0xfc, !PT ;  /* 0x0001000003047812 */ /* 0x000fe200078efcff */
[----:B------:R-:W-:Y:S01]  /*90d0*/  IMAD.MOV.U32 R5, RZ, RZ, 0x40000040 ;  /* 0x40000040ff057424 */ /* 0x000fe200078e00ff */
[----:B------:R-:W-:Y:S05]  /*90e0*/  WARPSYNC.ALL ;  /* 0x0000000000007948 */ /* 0x000fea0003800000 */
[----:B------:R-:W-:Y:S01]  /*90f0*/  IMAD.MOV.U32 R7, RZ, RZ, 0x40000040 ;  /* 0x40000040ff077424 */ /* 0x000fe200078e00ff */
        /* <DEDUP_REMOVED lines=10> */
[----:B------:R-:W-:Y:S01]  /*91a0*/  SHF.L.U32 R57, R57, 0x1f, RZ ;  /* 0x0000001f39397819 */ /* 0x000fe200000006ff */
[----:B------:R-:W-:Y:S01]  /*91b0*/  IMAD.MOV.U32 R11, RZ, RZ, 0x40000040 ;  /* 0x40000040ff0b7424 */ /* 0x000fe200078e00ff */
[----:B------:R-:W-:Y:S01]  /*91c0*/  BSSY B0, `(.L_x_6950) ;  /* 0x0000020000007945 */ /* 0x000fe20003800000 */
[----:B------:R-:W-:-:S06]  /*91d0*/  IMAD.MOV.U32 R7, RZ, RZ, 0x40000040 ;  /* 0x40000040ff077424 */ /* 0x000fcc00078e00ff */
[----:B------:R-:W-:Y:S01]  /*91e0*/  HGMMA.64x64x16.F32 R24, gdesc[UR4], RZ, !UPT, gsb0 ;  /* 0x00e00000041879f0 */ /* 0x000fe2000c0008ff */
        /* <DEDUP_REMOVED lines=8> */
[----:B------:R-:W-:-:S08]  /*9270*/  WARPGROUP.ARRIVE ;  /* 0x00000000000079c5 */ /* 0x000fd00000000000 */
        /* <DEDUP_REMOVED lines=20> */
.L_x_7152:
[----:B------:R-:W-:Y:S05]  /*93c0*/  BSYNC B0 ;  /* 0x0000000000007941 */ /* 0x000fea0003800000 */
.L_x_6950:
[----:B------:R-:W-:Y:S05]  /*93d0*/  @!P0 BRA `(.L_x_6952) ;  /* 0x0000000000048947 */ /* 0x000fea0003800000 */
[----:B------:R-:W-:Y:S01]  /*93e0*/  BPT.TRAP 0x1 ;  /* 0x000000040000795c */ /* 0x000fe20000300000 */
.L_x_6952:
[----:B------:R2:W3:Y:S01]  /*93f0*/  SYNCS.PHASECHK.TRANS64.TRYWAIT P1, [R21+URZ+0x38850], R14 ;  /* 0x0388500e150075a7 */ /* 0x0004e2000802017f */
[----:B------:R-:W-:Y:S05]  /*9400*/  @!P0 BRA `(.L_x_6953) ;  /* 0x0000000000048947 */ /* 0x000fea0003800000 */
[----:B------:R-:W-:Y:S01]  /*9410*/  BPT.TRAP 0x1 ;  /* 0x000000040000795c */ /* 0x000fe20000300000 */
.L_x_6953:
[C---:B------:R-:W-:Y:S01]  /*9420*/  VIADD R0, R2.reuse, 0x400 ;  /* 0x0000040002007836 */ /* 0x040fe20000000000 */
        /* <DEDUP_REMOVED lines=8> */
[----:B------:R-:W3:Y:S02]  /*94b0*/  SYNCS.PHASECHK.TRANS64.TRYWAIT P1, [R21+URZ+0x38850], R14 ;  /* 0x0388500e150075a7 */ /* 0x000ee4000802017f */
[----:B---3--:R-:W-:Y:S05]  /*94c0*/  @!P1 BRA `(.L_x_6956) ;  /* 0x0000013800949947 */ /* 0x008fea0003800000 */
.L_x_6955:
[----:B------:R-:W-:Y:S05]  /*94d0*/  BSYNC B0 ;  /* 0x0000000000007941 */ /* 0x000fea0003800000 */
.L_x_6954:
[----:B------:R-:W-:Y:S01]  /*94e0*/  IMAD R58, R18, 0x1000, R20 ;  /* 0x00001000123a7824 */ /* 0x000fe200078e0214 */
[----:B------:R-:W-:Y:S01]  /*94f0*/  LOP3.LUT R6, R3, 0x10000, RZ, 0xfc, !PT ;  /* 0x0001000003067812 */ /* 0x000fe200078efcff */
[----:B------:R-:W-:Y:S01]  /*9500*/  IMAD.MOV.U32 R7, RZ, RZ, 0x40000040 ;  /* 0x40000040ff077424 */ /* 0x000fe200078e00ff */
[----:B------:R-:W-:Y:S01]  /*9510*/  MOV R59, 0x40000040 ;  /* 0x40000040003b7802 */ /* 0x000fe20000000f00 */
[----:B------:R-:W-:Y:S05]  /*9520*/  WARPSYNC.ALL ;  /* 0x0000000000007948 */ /* 0x000fea0003800000 */
[C---:B------:R-:W-:Y:S01]  /*9530*/  R2UR UR4, R6.reuse ;  /* 0x00000000060472ca */ /* 0x040fe200000e0000 */
[----:B------:R-:W-:Y:S01]  /*9540*/  WARPGROUP.ARRIVE ;  /* 0x00000000000079c5 */ /* 0x000fe20000000000 */
[----:B------:R-:W-:Y:S01]  /*9550*/  R2UR UR5, R7 ;  /* 0x00000000070572ca */ /* 0x000fe200000e0000 */
[----:B------:R-:W-:Y:S01]  /*9560*/  VIADD R62, R6, 0x2 ;  /* 0x00000002063e7836 */ /* 0x000fe20000000000 */
[C---:B------:R-:W-:Y:S01]  /*9570*/  R2UR UR6, R58.reuse ;  /* 0x000000003a0672ca */ /* 0x040fe200000e0000 */
[C---:B------:R-:W-:Y:S01]  /*9580*/  VIADD R60, R58.reuse, 0x2 ;  /* 0x000000023a3c7836 */ /* 0x040fe20000000000 */
[----:B------:R-:W-:Y:S01]  /*9590*/  R2UR UR7, R59 ;  /* 0x000000003b0772ca */ /* 0x000fe200000e0000 */
[----:B------:R-:W-:Y:S01]  /*95a0*/  IMAD.MOV.U32 R63, RZ, RZ, 0x40000040 ;  /* 0x40000040ff3f7424 */ /* 0x000fe200078e00ff */
[----:B------:R-:W4:Y:S01]  /*95b0*/  S2R R0, SR_TID.X ;  /* 0x0000000000007919 */ /* 0x000f220000002100 */
[----:B------:R-:W-:Y:S01]  /*95c0*/  IMAD.MOV.U32 R61, RZ, RZ, 0x40000040 ;  /* 0x40000040ff3d7424 */ /* 0x000fe200078e00ff */
[----:B------:R-:W-:Y:S01]  /*95d0*/  MOV R67, 0x40000040 ;  /* 0x4000004000437802 */ /* 0x000fe20000000f00 */
[----:B-1----:R-:W-:Y:S01]  /*95e0*/  VIADD R57, R58, 0x800 ;  /* 0x000008003a397836 */ /* 0x002fe20000000000 */
[----:B------:R-:W1:Y:S01]  /*95f0*/  S2R R65, SR_TID.X ;  /* 0x0000000000417919 */ /* 0x000e620000002100 */
[----:B------:R-:W-:Y:S01]  /*9600*/  VIADD R3, R6, 0x800 ;  /* 0x0000080006037836 */ /* 0x000fe20000000000 */
[----:B------:R-:W-:Y:S01]  /*9610*/  BSSY B1, `(.L_x_6957) ;  /* 0x0000610000017945 */ /* 0x000fe20003800000 */
[----:B------:R-:W-:-:S02]  /*9620*/  IMAD.MOV.U32 R64, RZ, RZ, 0x4 ;  /* 0x00000004ff407424 */ /* 0x000fc400078e00ff */
[----:B------:R-:W-:Y:S02]  /*9630*/  IMAD.MOV.U32 R69, RZ, RZ, 0x40000040 ;  /* 0x40000040ff457424 */ /* 0x000fe400078e00ff */
        /* <DEDUP_REMOVED lines=9> */
[----:B------:R-:W-:-:S02]  /*96d0*/  MOV R63, 0x40000040 ;  /* 0x40000040003f7802 */ /* 0x000fc40000000f00 */
[----:B----4-:R-:W-:Y:S02]  /*96e0*/  SHF.R.U32.HI R0, RZ, 0x7, R0 ;  /* 0x00000007ff007819 */ /* 0x010fe40000011600 */
[----:B-1----:R-:W-:-:S04]  /*96f0*/  LOP3.LUT R65, R65, 0x7f, RZ, 0xc0, !PT ;  /* 0x0000007f41417812 */ /* 0x002fc800078ec0ff */
[----:B------:R-:W1:Y:S02]  /*9700*/  SHFL.IDX PT, R0, R0, RZ, 0x1f ;  /* 0x00001fff00007589 */ /* 0x000e6400000e0000 */
[----:B-1----:R-:W-:-:S04]  /*9710*/  ISETP.GT.AND P1, PT, R0, 0x7f, PT ;  /* 0x0000007f0000780c */ /* 0x002fc80003f24270 */
[----:B------:R-:W-:Y:S02]  /*9720*/  SEL R0, RZ, 0x2, !P1 ;  /* 0x00000002ff007807 */ /* 0x000fe40004800000 */
[C---:B0-23--:R-:W-:Y:S02]  /*9730*/  SEL R14, R64.reuse, 0x2, P1 ;  /* 0x00000002400e7807 */ /* 0x04dfe40000800000 */
        /* <DEDUP_REMOVED lines=177> */
[----:B------:R-:W-:Y:S01]  /*a250*/  MOV R57, 0xa00 ;  /* 0x00000a0000397802 */ /* 0x000fe20000000f00 */
[----:B------:R-:W-:-:S03]  /*a260*/  IMAD.MOV.U32 R3, RZ, RZ, 0x28 ;  /* 0x00000028ff037424 */ /* 0x000fc600078e00ff */
[----:B------:R-:W-:Y:S02]  /*a270*/  SEL R57, R57, 0x980, P1 ;  /* 0x0000098039397807 */ /* 0x000fe40000800000 */
[----:B------:R-:W-:Y:S02]  /*a280*/  SEL R3, R3, 0x26, P1 ;  /* 0x0000002603037807 */ /* 0x000fe40000800000 */
[----:B------:R-:W-:Y:S02]  /*a290*/  LOP3.LUT R57, R57, 0xa00, RZ, 0xc0, !PT ;  /* 0x00000a0039397812 */ /* 0x000fe400078ec0ff */
[----:B------:R-:W-:Y:S01]  /*a2a0*/  LOP3.LUT R3, R3, 0x6, RZ, 0xc0, !PT ;  /* 0x0000000603037812 */ /* 0x000fe200078ec0ff */
        /* <DEDUP_REMOVED lines=9> */
[CC--:B------:R-:W-:Y:S02]  /*a340*/  IADD3 R62, R3.reuse, R57.reuse, R6 ;  /* 0x00000039033e7210 */ /* 0x0c0fe40007ffe006 */
[----:B------:R-:W-:Y:S01]  /*a350*/  IADD3 R60, R3, R57, R58 ;  /* 0x00000039033c7210 */ /* 0x000fe20007ffe03a */
[----:B------:R-:W-:-:S02]  /*a360*/  IMAD.MOV.U32 R3, RZ, RZ, 0x30 ;  /* 0x00000030ff037424 */ /* 0x000fc400078e00ff */
        /* <DEDUP_REMOVED lines=13> */
[----:B------:R-:W-:Y:S01]  /*a440*/  VIADD R61, R6, 0xa00 ;  /* 0x00000a00063d7836 */ /* 0x000fe20000000000 */
[----:B------:R-:W-:Y:S01]  /*a450*/  IADD3 R62, R64, R63, RZ ;  /* 0x0000003f403e7210 */ /* 0x000fe20007ffe0ff */
[----:B------:R-:W-:-:S02]  /*a460*/  IMAD.IADD R68, R0, 0x1, R63 ;  /* 0x0000000100447824 */ /* 0x000fc400078e023f */
[--C-:B------:R-:W-:Y:S02]  /*a470*/  IMAD.IADD R66, R0, 0x1, R61.reuse ;  /* 0x0000000100427824 */ /* 0x100fe400078e023d */
        /* <DEDUP_REMOVED lines=34> */
[----:B------:R-:W-:Y:S01]  /*a6a0*/  IMAD.MOV.U32 R57, RZ, RZ, 0xe00 ;  /* 0x00000e00ff397424 */ /* 0x000fe200078e00ff */
[----:B------:R-:W-:-:S04]  /*a6b0*/  MOV R3, 0x38 ;  /* 0x0000003800037802 */ /* 0x000fc80000000f00 */
        /* <DEDUP_REMOVED lines=12> */
[--C-:B------:R-:W-:Y:S01]  /*a780*/  IMAD.IADD R68, R0, 0x1, R63.reuse ;  /* 0x0000000100447824 */ /* 0x100fe200078e023f */
[----:B------:R-:W-:Y:S01]  /*a790*/  IADD3 R61, R6, 0xc00, RZ ;  /* 0x00000c00063d7810 */ /* 0x000fe20007ffe0ff */
[----:B------:R-:W-:-:S04]  /*a7a0*/  IMAD.IADD R62, R64, 0x1, R63 ;  /* 0x00000001403e7824 */ /* 0x000fc800078e023f */
        /* <DEDUP_REMOVED lines=10> */
[----:B------:R-:W-:Y:S01]  /*a850*/  IMAD.MOV.U32 R61, RZ, RZ, 0x40000040 ;  /* 0x40000040ff3d7424 */ /* 0x000fe200078e00ff */
[----:B------:R-:W-:Y:S01]  /*a860*/  R2UR UR7, R69 ;  /* 0x00000000450772ca */ /* 0x000fe200000e0000 */
[----:B------:R-:W-:Y:S01]  /*a870*/  IMAD.MOV.U32 R69, RZ, RZ, 0x40000040 ;  /* 0x40000040ff457424 */ /* 0x000fe200078e00ff */
[----:B------:R-:W-:Y:S01]  /*a880*/  IADD3 R68, R14, R63, RZ ;  /* 0x0000003f0e447210 */ /* 0x000fe20007ffe0ff */
[----:B------:R-:W-:Y:S01]  /*a890*/  IMAD.MOV.U32 R63, RZ, RZ, 0x40000040 ;  /* 0x40000040ff3f7424 */ /* 0x000fe200078e00ff */
        /* <DEDUP_REMOVED lines=8> */
[----:B------:R-:W-:Y:S02]  /*a920*/  WARPGROUP.DEPBAR.LE gsb0, 0x0 ;  /* 0x00008000000079c5 */ /* 0x000fe40000010000 */
[----:B------:R-:W-:-:S10]  /*a930*/  WARPGROUP.ARRIVE ;  /* 0x00000000000079c5 */ /* 0x000fd40000000000 */
        /* <DEDUP_REMOVED lines=9> */
[----:B------:R-:W-:Y:S01]  /*a9d0*/  VIADD R3, R6, 0xe00 ;  /* 0x00000e0006037836 */ /* 0x000fe20000000000 */
[----:B------:R-:W-:-:S02]  /*a9e0*/  WARPGROUP.DEPBAR.LE gsb0, 0x0 ;  /* 0x00008000000079c5 */ /* 0x000fc40000010000 */
[----:B------:R-:W-:-:S06]  /*a9f0*/  WARPGROUP.ARRIVE ;  /* 0x00000000000079c5 */ /* 0x000fcc0000000000 */
[----:B------:R-:W-:Y:S01]  /*aa00*/  HGMMA.64x64x16.F32 R24, gdesc[UR4], R24, gsb0 ;  /* 0x00e00000041879f0 */ /* 0x000fe20008000818 */
[----:B------:R-:W-:Y:S02]  /*aa10*/  R2UR UR4, R62 ;  /* 0x000000003e0472ca */ /* 0x000fe400000e0000 */
[----:B------:R-:W-:Y:S01]  /*aa20*/  R2UR UR5, R63 ;  /* 0x000000003f0572ca */ /* 0x000fe200000e0000 */
[----:B------:R-:W-:Y:S01]  /*aa30*/  VIADD R63, R58, 0xe00 ;  /* 0x00000e003a3f7836 */ /* 0x000fe20000000000 */
[----:B------:R-:W-:Y:S02]  /*aa40*/  R2UR UR6, R60 ;  /* 0x000000003c0672ca */ /* 0x000fe400000e0000 */
[----:B------:R-:W-:Y:S01]  /*aa50*/  R2UR UR7, R61 ;  /* 0x000000003d0772ca */ /* 0x000fe200000e0000 */
[C---:B------:R-:W-:Y:S01]  /*aa60*/  IMAD.IADD R66, R0.reuse, 0x1, R63 ;  /* 0x0000000100427824 */ /* 0x040fe200078e023f */
[----:B------:R-:W-:Y:S01]  /*aa70*/  IADD3 R60, R0, R3, RZ ;  /* 0x00000003003c7210 */ /* 0x000fe20007ffe0ff */
[----:B------:R-:W-:-:S02]  /*aa80*/  IMAD.MOV.U32 R61, RZ, RZ, 0x40000040 ;  /* 0x40000040ff3d7424 */ /* 0x000fc400078e00ff */
        /* <DEDUP_REMOVED lines=13> */
[----:B------:R-:W-:-:S05]  /*ab60*/  IMAD.MOV.U32 R14, RZ, RZ, 0x40 ;  /* 0x00000040ff0e7424 */ /* 0x000fca00078e00ff */
[----:B------:R-:W-:-:S04]  /*ab70*/  SEL R0, R14, 0x3e, P1 ;  /* 0x0000003e0e007807 */ /* 0x000fc80000800000 */
[----:B------:R-:W-:Y:S01]  /*ab80*/  LOP3.LUT R59, R0, 0x6, RZ, 0xc0, !PT ;  /* 0x00000006003b7812 */ /* 0x000fe200078ec0ff */
[----:B------:R-:W-:Y:S02]  /*ab90*/  IMAD R0, R197, -0x40, R14 ;  /* 0xffffffc0c5007824 */ /* 0x000fe400078e020e */
[----:B------:R-:W-:Y:S02]  /*aba0*/  IMAD R14, R185, 0x40, R190 ;  /* 0x00000040b90e7824 */ /* 0x000fe400078e02be */
[----:B------:R-:W-:Y:S01]  /*abb0*/  VIADD R197, R197, 0xfffffffe ;  /* 0xfffffffec5c57836 */ /* 0x000fe20000000000 */
        /* <DEDUP_REMOVED lines=8> */
[----:B------:R-:W-:Y:S01]  /*ac40*/  IADD3 R60, R64, R3, RZ ;  /* 0x00000003403c7210 */ /* 0x000fe20007ffe0ff */
[----:B------:R-:W-:-:S05]  /*ac50*/  IMAD.MOV.U32 R3, RZ, RZ, 0x1000 ;  /* 0x00001000ff037424 */ /* 0x000fca00078e00ff */
[----:B------:R-:W-:-:S04]  /*ac60*/  SEL R3, R3, 0xf80, P1 ;  /* 0x00000f8003037807 */ /* 0x000fc80000800000 */
        /* <DEDUP_REMOVED lines=10> */
[----:B------:R-:W-:Y:S02]  /*ad10*/  IADD3 R60, R59, R3, R6 ;  /* 0x000000033b3c7210 */ /* 0x000fe40007ffe006 */
[----:B------:R-:W-:-:S02]  /*ad20*/  MOV R59, 0x40000040 ;  /* 0x40000040003b7802 */ /* 0x000fc40000000f00 */
[----:B------:R-:W-:Y:S02]  /*ad30*/  IADD3 R3, R187, 0x1, R0 ;  /* 0x00000001bb037810 */ /* 0x000fe40007ffe000 */
[C---:B------:R-:W-:Y:S02]  /*ad40*/  IADD3 R0, -R192.reuse, R0, R187 ;  /* 0x00000000c0007210 */ /* 0x040fe40007ffe1bb */
[----:B------:R-:W-:Y:S01]  /*ad50*/  IADD3 R3, -R192, R3, -R184 ;  /* 0x00000003c0037210 */ /* 0x000fe20007ffe9b8 */
[----:B------:R-:W-:Y:S02]  /*ad60*/  WARPGROUP.DEPBAR.LE gsb0, 0x0 ;  /* 0x00008000000079c5 */ /* 0x000fe40000010000 */
[----:B------:R-:W-:-:S06]  /*ad70*/  WARPGROUP.ARRIVE ;  /* 0x00000000000079c5 */ /* 0x000fcc0000000000 */
[----:B------:R-:W-:Y:S01]  /*ad80*/  HGMMA.64x64x16.F32 R24, gdesc[UR4], R24, gsb0 ;  /* 0x00e00000041879f0 */ /* 0x000fe20008000818 */
[----:B------:R-:W-:Y:S02]  /*ad90*/  R2UR UR4, R60 ;  /* 0x000000003c0472ca */ /* 0x000fe400000e0000 */
[----:B------:R-:W-:Y:S02]  /*ada0*/  R2UR UR5, R61 ;  /* 0x000000003d0572ca */ /* 0x000fe400000e0000 */
[----:B------:R-:W-:Y:S02]  /*adb0*/  R2UR UR6, R58 ;  /* 0x000000003a0672ca */ /* 0x000fe400000e0000 */
[----:B------:R-:W-:Y:S02]  /*adc0*/  R2UR UR7, R59 ;  /* 0x000000003b0772ca */ /* 0x000fe400000e0000 */
[----:B------:R-:W-:Y:S02]  /*add0*/  VIADDMNMX R59, R14, R3, R0, PT ;  /* 0x000000030e3b7246 */ /* 0x000fe40003800100 */
[----:B------:R-:W-:-:S02]  /*ade0*/  IADD3 R3, R3, 0x8, R14 ;  /* 0x0000000803037810 */ /* 0x000fc40007ffe00e */
[C---:B------:R-:W-:Y:S02]  /*adf0*/  ISETP.GT.AND P1, PT, R59.reuse, RZ, PT ;  /* 0x000000ff3b00720c */ /* 0x040fe40003f24270 */
[C---:B------:R-:W-:Y:S02]  /*ae00*/  ISETP.GT.AND P2, PT, R59.reuse, 0x1, PT ;  /* 0x000000013b00780c */ /* 0x040fe40003f44270 */
[----:B------:R-:W-:Y:S02]  /*ae10*/  ISETP.GT.AND P3, PT, R59, 0x8, PT ;  /* 0x000000083b00780c */ /* 0x000fe40003f64270 */
[----:B------:R-:W-:Y:S01]  /*ae20*/  VIMNMX R14, R0, R3, PT ;  /* 0x00000003000e7248 */ /* 0x000fe20003fe0100 */
[----:B------:R-:W-:Y:S02]  /*ae30*/  WARPGROUP.DEPBAR.LE gsb0, 0x0 ;  /* 0x00008000000079c5 */ /* 0x000fe40000010000 */
[----:B------:R-:W-:-:S06]  /*ae40*/  WARPGROUP.ARRIVE ;  /* 0x00000000000079c5 */ /* 0x000fcc0000000000 */
[----:B------:R-:W-:Y:S01]  /*ae50*/  HGMMA.64x64x16.F32 R24, gdesc[UR4], R24, gsb0 ;  /* 0x00e00000041879f0 */ /* 0x000fe20008000818 */
[----:B------:R-:W-:Y:S01]  /*ae60*/  ULDC UR4, c[0x0][0xa80] ;  /* 0x0002a00000047ab9 */ /* 0x000fe20000000800 */
[----:B------:R-:W-:Y:S01]  /*ae70*/  R2UR UR7, R171 ;  /* 0x00000000ab0772ca */ /* 0x000fe200000e0000 */
[----:B------:R-:W-:Y:S01]  /*ae80*/  IMAD.MOV.U32 R171, RZ, RZ, 0x40000040 ;  /* 0x40000040ffab7424 */ /* 0x000fe200078e00ff */
        /* <DEDUP_REMOVED lines=54> */
[----:B------:R-:W-:Y:S02]  /*b1f0*/  ISETP.GT.AND P2, PT, R14, 0x10, PT ;  /* 0x000000100e00780c */ /* 0x000fe40003f44270 */
[----:B------:R-:W-:Y:S02]  /*b200*/  FMNMX.FTZ R3, R30, R3, !PT ;  /* 0x000000031e037209 */ /* 0x000fe40007810000 */
[----:B------:R-:W-:Y:S02]  /*b210*/  FSEL R34, R34, -INF , P2 ;  /* 0xff80000022227808 */ /* 0x000fe40001000000 */
[C---:B------:R-:W-:Y:S02]  /*b220*/  ISETP.GT.AND P2, PT, R14.reuse, 0x18, PT ;  /* 0x000000180e00780c */ /* 0x040fe40003f44270 */
[----:B------:R-:W-:-:S02]  /*b230*/  ISETP.GT.AND P3, PT, R14, 0x29, PT ;  /* 0x000000290e00780c */ /* 0x000fc40003f64270 */
        /* <DEDUP_REMOVED lines=12> */
[----:B------:R-:W-:-:S02]  /*b300*/  ISETP.GT.AND P1, PT, R14, 0x21, PT ;  /* 0x000000210e00780c */ /* 0x000fc40003f24270 */
[----:B------:R-:W-:Y:S02]  /*b310*/  FSEL R42, R42, -INF , P2 ;  /* 0xff8000002a2a7808 */ /* 0x000fe40001000000 */
[----:B------:R-:W-:Y:S02]  /*b320*/  ISETP.GT.AND P2, PT, R14, 0x28, PT ;  /* 0x000000280e00780c */ /* 0x000fe40003f44270 */
[----:B------:R-:W-:Y:S02]  /*b330*/  FSEL R78, R43, -INF , P1 ;  /* 0xff8000002b4e7808 */ /* 0x000fe40000800000 */
[----:B------:R-:W-:Y:S02]  /*b340*/  FSEL R46, R46, -INF , P2 ;  /* 0xff8000002e2e7808 */ /* 0x000fe40001000000 */
[----:B------:R-:W-:Y:S02]  /*b350*/  ISETP.GT.AND P1, PT, R14, 0x30, PT ;  /* 0x000000300e00780c */ /* 0x000fe40003f24270 */
[----:B0-----:R-:W-:-:S02]  /*b360*/  FMNMX.FTZ R0, R29, R0, !PT ;  /* 0x000000001d007209 */ /* 0x001fc40007810000 */
[----:B------:R-:W-:Y:S01]  /*b370*/  FMNMX.FTZ R29, R38, R3, !PT ;  /* 0x00000003261d7209 */ /* 0x000fe20007810000 */
[----:B------:R-:W-:Y:S01]  /*b380*/  IMAD.U32 R3, RZ, RZ, UR4 ;  /* 0x00000004ff037e24 */ /* 0x000fe2000f8e00ff */
[----:B------:R-:W-:Y:S02]  /*b390*/  FSETP.NEU.FTZ.AND P4, PT, R0, -INF , PT ;  /* 0xff8000000000780b */ /* 0x000fe40003f9d000 */
[----:B------:R-:W-:Y:S01]  /*b3a0*/  FMNMX.FTZ R29, R76, R29, !PT ;  /* 0x0000001d4c1d7209 */ /* 0x000fe20007810000 */
[----:B------:R-:W-:Y:S01]  /*b3b0*/  FMUL.FTZ R31, R0, R3 ;  /* 0x00000003001f7220 */ /* 0x000fe20000410000 */
[----:B------:R-:W-:Y:S02]  /*b3c0*/  FSEL R80, R47, -INF , P3 ;  /* 0xff8000002f507808 */ /* 0x000fe40001800000 */
[----:B------:R-:W-:Y:S02]  /*b3d0*/  FMNMX.FTZ R29, R42, R29, !PT ;  /* 0x0000001d2a1d7209 */ /* 0x000fe40007810000 */
[----:B------:R-:W-:-:S02]  /*b3e0*/  FSEL R31, R31, RZ, P4 ;  /* 0x000000ff1f1f7208 */ /* 0x000fc40002000000 */
[----:B------:R-:W-:Y:S02]  /*b3f0*/  FMNMX.FTZ R29, R78, R29, !PT ;  /* 0x0000001d4e1d7209 */ /* 0x000fe40007810000 */
[----:B------:R-:W-:Y:S01]  /*b400*/  ISETP.GT.AND P2, PT, R14, 0x31, PT ;  /* 0x000000310e00780c */ /* 0x000fe20003f44270 */
[--C-:B------:R-:W-:Y:S01]  /*b410*/  FFMA.FTZ R33, R24, R3, -R31.reuse ;  /* 0x0000000318217223 */ /* 0x100fe2000001081f */
[----:B------:R-:W-:Y:S01]  /*b420*/  FMNMX.FTZ R29, R46, R29, !PT ;  /* 0x0000001d2e1d7209 */ /* 0x000fe20007810000 */
        /* <DEDUP_REMOVED lines=27> */
[----:B------:R-:W0:Y:S01]  /*b5e0*/  MUFU.EX2 R33, R33 ;  /* 0x0000002100217308 */ /* 0x000e220000000800 */
[----:B------:R-:W1:Y:S07]  /*b5f0*/  SHFL.BFLY PT, R14, R29, 0x2, 0x1f ;  /* 0x0c401f001d0e7f89 */ /* 0x000e6e00000e0000 */
[----:B------:R-:W-:Y:S08]  /*b600*/  MUFU.EX2 R176, R176 ;  /* 0x000000b000b07308 */ /* 0x000ff00000000800 */
[----:B------:R-:W2:Y:S01]  /*b610*/  MUFU.EX2 R177, R177 ;  /* 0x000000b100b17308 */ /* 0x000ea20000000800 */
[----:B0-----:R-:W-:Y:S01]  /*b620*/  FADD.FTZ R231, R33, R152 ;  /* 0x0000009821e77221 */ /* 0x001fe20000010000 */
[----:B------:R-:W-:-:S06]  /*b630*/  F2FP.F16.F32.PACK_AB R152, R152, R33 ;  /* 0x000000219898723e */ /* 0x000fcc00000000ff */
[----:B------:R-:W-:Y:S01]  /*b640*/  MUFU.EX2 R178, R178 ;  /* 0x000000b200b27308 */ /* 0x000fe20000000800 */
[----:B-1----:R-:W-:-:S05]  /*b650*/  FMNMX.FTZ R14, R29, R14, !PT ;  /* 0x0000000e1d0e7209 */ /* 0x002fca0007810000 */
[----:B------:R-:W0:Y:S02]  /*b660*/  SHFL.BFLY PT, R25, R14, 0x1, 0x1f ;  /* 0x0c201f000e197f89 */ /* 0x000e2400000e0000 */
[----:B------:R-:W1:Y:S01]  /*b670*/  MUFU.EX2 R179, R179 ;  /* 0x000000b300b37308 */ /* 0x000e620000000800 */
[----:B--2---:R-:W-:Y:S01]  /*b680*/  F2FP.F16.F32.PACK_AB R154, R177, R176 ;  /* 0x000000b0b19a723e */ /* 0x004fe200000000ff */
[----:B------:R-:W-:-:S04]  /*b690*/  FADD.FTZ R176, R176, R231 ;  /* 0x000000e7b0b07221 */ /* 0x000fc80000010000 */
[----:B------:R-:W-:Y:S02]  /*b6a0*/  FADD.FTZ R177, R177, R176 ;  /* 0x000000b0b1b17221 */ /* 0x000fe40000010000 */
[----:B------:R-:W-:Y:S08]  /*b6b0*/  MUFU.EX2 R180, R180 ;  /* 0x000000b400b47308 */ /* 0x000ff00000000800 */
[----:B------:R-:W2:Y:S01]  /*b6c0*/  MUFU.EX2 R181, R181 ;  /* 0x000000b500b57308 */ /* 0x000ea20000000800 */
[----:B-1----:R-:W-:Y:S01]  /*b6d0*/  F2FP.F16.F32.PACK_AB R156, R179, R178 ;  /* 0x000000b2b39c723e */ /* 0x002fe200000000ff */
[----:B------:R-:W-:Y:S01]  /*b6e0*/  FADD.FTZ R178, R178, R177 ;  /* 0x000000b1b2b27221 */ /* 0x000fe20000010000 */
[----:B0-----:R-:W-:-:S03]  /*b6f0*/  FMNMX.FTZ R168, R14, R25, !PT ;  /* 0x000000190ea87209 */ /* 0x001fc60007810000 */
[----:B------:R-:W-:Y:S02]  /*b700*/  FADD.FTZ R179, R179, R178 ;  /* 0x000000b2b3b37221 */ /* 0x000fe40000010000 */
[----:B------:R-:W-:Y:S01]  /*b710*/  MUFU.EX2 R182, R182 ;  /* 0x000000b600b67308 */ /* 0x000fe20000000800 */
[C---:B------:R-:W-:Y:S01]  /*b720*/  FSETP.NEU.FTZ.AND P1, PT, R168.reuse, -INF , PT ;  /* 0xff800000a800780b */ /* 0x040fe20003f3d000 */
[----:B------:R-:W-:-:S05]  /*b730*/  FMUL.FTZ R14, R168, R3 ;  /* 0x00000003a80e7220 */ /* 0x000fca0000410000 */
[----:B------:R-:W-:Y:S01]  /*b740*/  FSEL R29, R14, RZ, P1 ;  /* 0x000000ff0e1d7208 */ /* 0x000fe20000800000 */
[----:B------:R-:W0:Y:S01]  /*b750*/  MUFU.EX2 R183, R183 ;  /* 0x000000b700b77308 */ /* 0x000e220000000800 */
[----:B------:R-:W-:Y:S02]  /*b760*/  ISETP.NE.AND P1, PT, R65, RZ, PT ;  /* 0x000000ff4100720c */ /* 0x000fe40003f25270 */
[----:B------:R-:W-:Y:S01]  /*b770*/  LOP3.LUT R14, R56, 0x2000000, RZ, 0xfc, !PT ;  /* 0x02000000380e7812 */ /* 0x000fe200078efcff */
        /* <DEDUP_REMOVED lines=14> */
[-CC-:B------:R-:W-:Y:S01]  /*b860*/  FFMA.FTZ R227, R50, R3.reuse, -R29.reuse ;  /* 0x0000000332e37223 */ /* 0x180fe2000001081d */
[----:B------:R-:W-:Y:S01]  /*b870*/  @!P1 PRMT R25, RZ, 0x654, R24 ;  /* 0x00000654ff199816 */ /* 0x000fe20000000018 */
[-CC-:B------:R-:W-:Y:S01]  /*b880*/  FFMA.FTZ R175, R54, R3.reuse, -R29.reuse ;  /* 0x0000000336af7223 */ /* 0x180fe2000001081d */
[----:B------:R-:W-:Y:S01]  /*b890*/  FFMA.FTZ R186, R82, R3, -R29 ;  /* 0x0000000352ba7223 */ /* 0x000fe2000001081d */
[----:B------:R-:W-:Y:S01]  /*b8a0*/  MUFU.EX2 R200, R200 ;  /* 0x000000c800c87308 */ /* 0x000fe20000000800 */
[----:B------:R1:W-:Y:S01]  /*b8b0*/  @!P1 SYNCS.ARRIVE.TRANS64.RED.A1T0 RZ, [R25+URZ], RZ ;  /* 0x000000ff19ff99a7 */ /* 0x0003e2000810043f */
[----:B------:R-:W-:Y:S01]  /*b8c0*/  IMAD R170, R18, 0x1000, R14 ;  /* 0x0000100012aa7824 */ /* 0x000fe200078e020e */
[----:B--2---:R-:W-:Y:S01]  /*b8d0*/  F2FP.F16.F32.PACK_AB R158, R181, R180 ;  /* 0x000000b4b59e723e */ /* 0x004fe200000000ff */
[----:B------:R-:W-:Y:S01]  /*b8e0*/  FADD.FTZ R180, R180, R179 ;  /* 0x000000b3b4b47221 */ /* 0x000fe20000010000 */
[----:B0-----:R-:W-:Y:S01]  /*b8f0*/  F2FP.F16.F32.PACK_AB R160, R183, R182 ;  /* 0x000000b6b7a0723e */ /* 0x001fe200000000ff */
[C---:B------:R-:W-:Y:S01]  /*b900*/  VIADD R24, R170.reuse, 0x80 ;  /* 0x00000080aa187836 */ /* 0x040fe20000000000 */
[----:B------:R-:W-:Y:S01]  /*b910*/  R2UR UR6, R170 ;  /* 0x00000000aa0672ca */ /* 0x000fe200000e0000 */
[----:B------:R-:W0:Y:S01]  /*b920*/  MUFU.EX2 R201, R201 ;  /* 0x000000c900c97308 */ /* 0x000e220000000800 */
[----:B-1----:R-:W-:Y:S01]  /*b930*/  MOV R25, 0x40000040 ;  /* 0x4000004000197802 */ /* 0x002fe20000000f00 */
[----:B------:R-:W-:Y:S01]  /*b940*/  FADD.FTZ R181, R181, R180 ;  /* 0x000000b4b5b57221 */ /* 0x000fe20000010000 */
[----:B------:R-:W-:-:S02]  /*b950*/  R2UR UR10, R24 ;  /* 0x00000000180a72ca */ /* 0x000fc400000e0000 */
[----:B------:R-:W-:Y:S01]  /*b960*/  R2UR UR11, R25 ;  /* 0x00000000190b72ca */ /* 0x000fe200000e0000 */
[----:B------:R-:W-:Y:S01]  /*b970*/  FADD.FTZ R182, R182, R181 ;  /* 0x000000b5b6b67221 */ /* 0x000fe20000010000 */
[----:B------:R-:W-:Y:S01]  /*b980*/  @!P1 IADD3 R21, R21, 0x38860, RZ ;  /* 0x0003886015159810 */ /* 0x000fe20007ffe0ff */
[----:B------:R-:W-:Y:S02]  /*b990*/  MUFU.EX2 R202, R202 ;  /* 0x000000ca00ca7308 */ /* 0x000fe40000000800 */
[----:B------:R-:W-:Y:S01]  /*b9a0*/  FADD.FTZ R183, R183, R182 ;  /* 0x000000b6b7b77221 */ /* 0x000fe20000010000 */
[----:B------:R-:W-:-:S05]  /*b9b0*/  @!P1 PRMT R21, RZ, 0x654, R21 ;  /* 0x00000654ff159816 */ /* 0x000fca0000000015 */
        /* <DEDUP_REMOVED lines=16> */
[----:B------:R-:W3:Y:S01]  /*bac0*/  MUFU.EX2 R198, R198 ;  /* 0x000000c600c67308 */ /* 0x000ee20000000800 */
[----:B-1----:R-:W-:Y:S01]  /*bad0*/  F2FP.F16.F32.PACK_AB R159, R207, R206 ;  /* 0x000000cecf9f723e */ /* 0x002fe200000000ff */
[----:B------:R-:W-:-:S04]  /*bae0*/  FADD.FTZ R206, R206, R205 ;  /* 0x000000cdcece7221 */ /* 0x000fc80000010000 */
[----:B------:R1:W-:Y:S01]  /*baf0*/  STSM.16.M88.4 [R210], R156 ;  /* 0x0000009cd2007844 */ /* 0x0003e20000000200 */
[----:B------:R-:W-:Y:S01]  /*bb00*/  FADD.FTZ R206, R207, R206 ;  /* 0x000000cecfce7221 */ /* 0x000fe20000010000 */
[----:B------:R-:W-:Y:S01]  /*bb10*/  MUFU.EX2 R211, R211 ;  /* 0x000000d300d37308 */ /* 0x000fe20000000800 */
[----:B0-----:R-:W-:-:S07]  /*bb20*/  FADD.FTZ R183, R196, R183 ;  /* 0x000000b7c4b77221 */ /* 0x001fce0000010000 */
[----:B------:R-:W0:Y:S01]  /*bb30*/  MUFU.EX2 R224, R224 ;  /* 0x000000e000e07308 */ /* 0x000e220000000800 */
[C---:B---3--:R-:W-:Y:S01]  /*bb40*/  F2FP.F16.F32.PACK_AB R162, R198.reuse, R196 ;  /* 0x000000c4c6a2723e */ /* 0x048fe200000000ff */
[----:B------:R-:W-:-:S06]  /*bb50*/  FADD.FTZ R198, R198, R183 ;  /* 0x000000b7c6c67221 */ /* 0x000fcc0000010000 */
        /* <DEDUP_REMOVED lines=11> */
[----:B------:R-:W-:Y:S01]  /*bc10*/  MUFU.EX2 R172, R172 ;  /* 0x000000ac00ac7308 */ /* 0x000fe20000000800 */
[----:B0-----:R-:W-:-:S07]  /*bc20*/  FADD.FTZ R198, R199, R198 ;  /* 0x000000c6c7c67221 */ /* 0x001fce0000010000 */
[----:B------:R-:W0:Y:S01]  /*bc30*/  MUFU.EX2 R173, R173 ;  /* 0x000000ad00ad7308 */ /* 0x000e220000000800 */
[C---:B----4-:R-:W-:Y:S01]  /*bc40*/  F2FP.F16.F32.PACK_AB R164, R169.reuse, R199 ;  /* 0x000000c7a9a4723e */ /* 0x050fe200000000ff */
[----:B------:R-:W-:-:S06]  /*bc50*/  FADD.FTZ R169, R169, R198 ;  /* 0x000000c6a9a97221 */ /* 0x000fcc0000010000 */
[----:B------:R-:W-:Y:S08]  /*bc60*/  MUFU.EX2 R227, R227 ;  /* 0x000000e300e37308 */ /* 0x000ff00000000800 */
[----:B------:R-:W3:Y:S01]  /*bc70*/  MUFU.EX2 R174, R174 ;  /* 0x000000ae00ae7308 */ /* 0x000ee20000000800 */
[----:B0-----:R-:W-:Y:S01]  /*bc80*/  F2FP.F16.F32.PACK_AB R166, R173, R172 ;  /* 0x000000acada6723e */ /* 0x001fe200000000ff */
[----:B------:R-:W-:-:S06]  /*bc90*/  FADD.FTZ R172, R172, R169 ;  /* 0x000000a9acac7221 */ /* 0x000fcc0000010000 */
[----:B------:R-:W-:Y:S08]  /*bca0*/  MUFU.EX2 R175, R175 ;  /* 0x000000af00af7308 */ /* 0x000ff00000000800 */
[----:B------:R-:W0:Y:S01]  /*bcb0*/  MUFU.EX2 R186, R186 ;  /* 0x000000ba00ba7308 */ /* 0x000e220000000800 */
[----:B---3--:R-:W-:Y:S01]  /*bcc0*/  F2FP.F16.F32.PACK_AB R165, R174, R227 ;  /* 0x000000e3aea5723e */ /* 0x008fe200000000ff */
[----:B------:R-:W-:-:S04]  /*bcd0*/  FADD.FTZ R227, R227, R226 ;  /* 0x000000e2e3e37221 */ /* 0x000fc80000010000 */
[----:B------:R-:W-:Y:S01]  /*bce0*/  FADD.FTZ R174, R174, R227 ;  /* 0x000000e3aeae7221 */ /* 0x000fe20000010000 */
[----:B0-----:R-:W-:-:S03]  /*bcf0*/  F2FP.F16.F32.PACK_AB R167, R186, R175 ;  /* 0x000000afbaa7723e */ /* 0x001fc600000000ff */
[----:B------:R-:W-:Y:S02]  /*bd00*/  FADD.FTZ R175, R175, R174 ;  /* 0x000000aeafaf7221 */ /* 0x000fe40000010000 */
[----:B------:R1:W-:Y:S01]  /*bd10*/  STSM.16.M88.4 [R209], R164 ;  /* 0x000000a4d1007844 */ /* 0x0003e20000000200 */
[----:B------:R-:W-:Y:S01]  /*bd20*/  WARPGROUP.ARRIVE ;  /* 0x00000000000079c5 */ /* 0x000fe20000000000 */
[----:B------:R-:W-:-:S05]  /*bd30*/  FADD.FTZ R186, R186, R175 ;  /* 0x000000afbaba7221 */ /* 0x000fca0000010000 */
[----:B------:R-:W-:Y:S03]  /*bd40*/  HGMMA.64x256x16.F32 R24, R152, gdesc[UR4].tnspB, RZ, !UPT, gsb0 ;  /* 0x43e0000498187df0 */ /* 0x000fe6000c0008ff */
[----:B------:R-:W-:Y:S02]  /*bd50*/  WARPGROUP.DEPBAR.LE gsb0, 0x0 ;  /* 0x00008000000079c5 */ /* 0x000fe40000010000 */
[----:B------:R-:W-:Y:S01]  /*bd60*/  WARPGROUP.ARRIVE ;  /* 0x00000000000079c5 */ /* 0x000fe20000000000 */
[C---:B--2---:R-:W-:Y:S02]  /*bd70*/  VIADD R152, R170.reuse, 0x100 ;  /* 0x00000100aa987836 */ /* 0x044fe40000000000 */
[----:B------:R-:W-:Y:S02]  /*bd80*/  IMAD.MOV.U32 R153, RZ, RZ, 0x40000040 ;  /* 0x40000040ff997424 */ /* 0x000fe400078e00ff */
[----:B------:R-:W-:-:S15]  /*bd90*/  VIADD R170, R170, 0x180 ;  /* 0x00000180aaaa7836 */ /* 0x000fde0000000000 */
[----:B------:R-:W-:-:S03]  /*bda0*/  NOP ;  /* 0x0000000000007918 */ /* 0x000fc60000000000 */
        /* <DEDUP_REMOVED lines=29> */
[----:B0-----:R-:W-:Y:S01]  /*bf80*/  FADD.FTZ R21, R173, R172 ;  /* 0x000000acad157221 */ /* 0x001fe20000010000 */
[----:B-1----:R-:W-:Y:S06]  /*bf90*/  @!P2 BRA `(.L_x_6958) ;  /* 0x0000003400dca947 */ /* 0x002fec0003800000 */
[----:B------:R-:W-:Y:S01]  /*bfa0*/  BSSY B0, `(.L_x_6959) ;  /* 0x0000375000007945 */ /* 0x000fe20003800000 */
[----:B------:R-:W-:Y:S02]  /*bfb0*/  IMAD.MOV.U32 R200, RZ, RZ, R168 ;  /* 0x000000ffffc87224 */ /* 0x000fe400078e00a8 */
[----:B------:R-:W-:Y:S02]  /*bfc0*/  IMAD.MOV.U32 R198, RZ, RZ, R0 ;  /* 0x000000ffffc67224 */ /* 0x000fe400078e0000 */
[----:B------:R-:W-:-:S07]  /*bfd0*/  IMAD.MOV.U32 R199, RZ, RZ, R18 ;  /* 0x000000ffffc77224 */ /* 0x000fce00078e0012 */
.L_x_6970:
[----:B------:R-:W-:-:S05]  /*bfe0*/  VIADD R18, R199, 0x1 ;  /* 0x00000001c7127836 */ /* 0x000fca0000000000 */
[----:B------:R-:W-:-:S04]  /*bff0*/  ISETP.NE.AND P2, PT, R18, 0x2, PT ;  /* 0x000000021200780c */ /* 0x000fc80003f45270 */
[----:B------:R-:W-:Y:S02]  /*c000*/  SEL R0, RZ, 0x1, P2 ;  /* 0x00000001ff007807 */ /* 0x000fe40001000000 */
[----:B------:R-:W-:Y:S02]  /*c010*/  SEL R18, R18, RZ, P2 ;  /* 0x000000ff12127207 */ /* 0x000fe40001000000 */
[----:B------:R-:W-:Y:S01]  /*c020*/  LOP3.LUT R19, R19, R0, RZ, 0x3c, !PT ;  /* 0x0000000013137212 */ /* 0x000fe200078e3cff */
[----:B-1----:R-:W-:Y:S06]  /*c030*/  @!P0 BRA `(.L_x_6960) ;  /* 0x0000000000048947 */ /* 0x002fec0003800000 */
[----:B------:R-:W-:Y:S01]  /*c040*/  BPT.TRAP 0x1 ;  /* 0x000000040000795c */ /* 0x000fe20000300000 */
.L_x_6960:
[----:B------:R-:W-:Y:S01]  /*c050*/  IMAD R196, R18, 0x8, R2 ;  /* 0x0000000812c47824 */ /* 0x000fe200078e0202 */
[----:B------:R-:W-:-:S04]  /*c060*/  SHF.L.U32 R3, R19, 0x1f, RZ ;  /* 0x0000001f13037819 */ /* 0x000fc800000006ff */
[----:B------:R0:W1:Y:S01]  /*c070*/  SYNCS.PHASECHK.TRANS64.TRYWAIT P2, [R196+URZ+0x38830], R3 ;  /* 0x03883003c40075a7 */ /* 0x000062000804017f */
[----:B------:R-:W-:Y:S05]  /*c080*/  @!P0 BRA `(.L_x_6961) ;  /* 0x0000000000048947 */ /* 0x000fea0003800000 */
[----:B------:R-:W-:Y:S01]  /*c090*/  BPT.TRAP 0x1 ;  /* 0x000000040000795c */ /* 0x000fe20000300000 */
.L_x_6961:
[----:B------:R-:W-:Y:S01]  /*c0a0*/  BSSY B2, `(.L_x_6962) ;  /* 0x0000006000027945 */ /* 0x000fe20003800000 */
[----:B------:R-:W-:Y:S01]  /*c0b0*/  LEA R202, R18, R15, 0x9 ;  /* 0x0000000f12ca7211 */ /* 0x000fe200078e48ff */
[----:B------:R-:W-:Y:S02]  /*c0c0*/  IMAD.MOV.U32 R203, RZ, RZ, 0x40000040 ;  /* 0x40000040ffcb7424 */ /* 0x000fe400078e00ff */
[----:B-1----:R-:W-:Y:S05]  /*c0d0*/  @P2 BRA `(.L_x_6963) ;  /* 0x0000000000082947 */ /* 0x002fea0003800000 */
[----:B------:R-:W1:Y:S02]  /*c0e0*/  SYNCS.PHASECHK.TRANS64.TRYWAIT P2, [R196+URZ+0x38830], R3 ;  /* 0x03883003c40075a7 */ /* 0x000e64000804017f */
[----:B-1----:R-:W-:Y:S05]  /*c0f0*/  @!P2 BRA `(.L_x_6964) ;  /* 0x0000010c009ca947 */ /* 0x002fea0003800000 */
.L_x_6963:
[----:B------:R-:W-:Y:S05]  /*c100*/  BSYNC B2 ;  /* 0x0000000000027941 */ /* 0x000fea0003800000 */
.L_x_6962:
[C---:B------:R-:W-:Y:S01]  /*c110*/  R2UR UR6, R202.reuse ;  /* 0x00000000ca0672ca */ /* 0x040fe200000e0000 */
[----:B------:R-:W-:Y:S01]  /*c120*/  WARPGROUP.ARRIVE ;  /* 0x00000000000079c5 */ /* 0x000fe20000000000 */
[----:B------:R-:W-:Y:S01]  /*c130*/  R2UR UR7, R203 ;  /* 0x00000000cb0772ca */ /* 0x000fe200000e0000 */
[----:B------:R-:W-:Y:S01]  /*c140*/  VIADD R204, R202, 0x2 ;  /* 0x00000002cacc7836 */ /* 0x000fe20000000000 */
[----:B------:R-:W-:Y:S01]  /*c150*/  R2UR UR4, R4 ;  /* 0x00000000040472ca */ /* 0x000fe200000e0000 */
[----:B------:R-:W-:Y:S01]  /*c160*/  IMAD.MOV.U32 R205, RZ, RZ, 0x40000040 ;  /* 0x40000040ffcd7424 */ /* 0x000fe200078e00ff */
[----:B------:R-:W-:Y:S02]  /*c170*/  R2UR UR5, R5 ;  /* 0x00000000050572ca */ /* 0x000fe400000e0000 */
[----:B------:R-:W-:-:S11]  /*c180*/  MOV R203, 0x40000040 ;  /* 0x4000004000cb7802 */ /* 0x000fd60000000f00 */
        /* <DEDUP_REMOVED lines=28> */
.L_x_6965:
[----:B------:R2:W3:Y:S01]  /*c350*/  SYNCS.PHASECHK.TRANS64.TRYWAIT P2, [R196+URZ+0x38850], R3 ;  /* 0x03885003c40075a7 */ /* 0x0004e2000804017f */
[----:B------:R-:W-:Y:S05]  /*c360*/  @!P0 BRA `(.L_x_6966) ;  /* 0x0000000000048947 */ /* 0x000fea0003800000 */
[----:B------:R-:W-:Y:S01]  /*c370*/  BPT.TRAP 0x1 ;  /* 0x000000040000795c */ /* 0x000fe20000300000 */
.L_x_6966:
[----:B------:R-:W-:Y:S04]  /*c380*/  BSSY B2, `(.L_x_6967) ;  /* 0x0000004000027945 */ /* 0x000fe80003800000 */
[----:B---3--:R-:W-:Y:S05]  /*c390*/  @P2 BRA `(.L_x_6968) ;  /* 0x0000000000082947 */ /* 0x008fea0003800000 */
[----:B------:R-:W3:Y:S02]  /*c3a0*/  SYNCS.PHASECHK.TRANS64.TRYWAIT P2, [R196+URZ+0x38850], R3 ;  /* 0x03885003c40075a7 */ /* 0x000ee4000804017f */
[----:B---3--:R-:W-:Y:S05]  /*c3b0*/  @!P2 BRA `(.L_x_6969) ;  /* 0x0000010c0000a947 */ /* 0x008fea0003800000 */
.L_x_6968:
[----:B------:R-:W-:Y:S05]  /*c3c0*/  BSYNC B2 ;  /* 0x0000000000027941 */ /* 0x000fea0003800000 */
.L_x_6967:
        /* <DEDUP_REMOVED lines=10> */
[----:B------:R-:W-:Y:S01]  /*c470*/  IADD3 R203, R202, 0x800, RZ ;  /* 0x00000800cacb7810 */ /* 0x000fe20007ffe0ff */
[----:B------:R-:W-:-:S02]  /*c480*/  VIADD R206, R6, 0x800 ;  /* 0x0000080006ce7836 */ /* 0x000fc40000000000 */
[----:B0123--:R-:W-:Y:S02]  /*c490*/  IMAD.MOV.U32 R3, RZ, RZ, 0x4 ;  /* 0x00000004ff037424 */ /* 0x00ffe400078e00ff */
[----:B------:R-:W-:-:S04]  /*c4a0*/  IMAD.MOV.U32 R207, RZ, RZ, 0x40000040 ;  /* 0x40000040ffcf7424 */ /* 0x000fc800078e00ff */
        /* <DEDUP_REMOVED lines=8> */
[----:B------:R-:W-:Y:S02]  /*c530*/  IADD3 R204, R6, 0x4, RZ ;  /* 0x0000000406cc7810 */ /* 0x000fe40007ffe0ff */
        /* <DEDUP_REMOVED lines=233> */
[----:B------:R-:W-:-:S02]  /*d3d0*/  IMAD.MOV.U32 R205, RZ, RZ, 0x40000040 ;  /* 0x40000040ffcd7424 */ /* 0x000fc400078e00ff */
        /* <DEDUP_REMOVED lines=12> */
[----:B------:R-:W-:Y:S02]  /*d4a0*/  R2UR UR7, R205 ;  /* 0x00000000cd0772ca */ /* 0x000fe400000e0000 */
[----:B------:R-:W-:Y:S02]  /*d4b0*/  MOV R205, 0x40000040 ;  /* 0x4000004000cd7802 */ /* 0x000fe40000000f00 */
        /* <DEDUP_REMOVED lines=66> */
[----:B------:R-:W-:Y:S02]  /*d8e0*/  IMAD.MOV.U32 R207, RZ, RZ, 0x40000040 ;  /* 0x40000040ffcf7424 */ /* 0x000fe400078e00ff */
[----:B------:R-:W-:Y:S01]  /*d8f0*/  IMAD.IADD R204, R0, 0x1, R206 ;  /* 0x0000000100cc7824 */ /* 0x000fe200078e02ce */
[----:B------:R-:W-:-:S02]  /*d900*/  WARPGROUP.DEPBAR.LE gsb0, 0x0 ;  /* 0x00008000000079c5 */ /* 0x000fc40000010000 */
[----:B------:R-:W-:-:S07]  /*d910*/  WARPGROUP.ARRIVE ;  /* 0x00000000000079c5 */ /* 0x000fce0000000000 */
        /* <DEDUP_REMOVED lines=10> */
[----:B------:R-:W-:Y:S01]  /*d9c0*/  SEL R0, R0, 0x3e, P2 ;  /* 0x0000003e00007807 */ /* 0x000fe20001000000 */
[----:B------:R-:W-:-:S02]  /*d9d0*/  WARPGROUP.DEPBAR.LE gsb0, 0x0 ;  /* 0x00008000000079c5 */ /* 0x000fc40000010000 */
[----:B------:R-:W-:-:S08]  /*d9e0*/  WARPGROUP.ARRIVE ;  /* 0x00000000000079c5 */ /* 0x000fd00000000000 */
[----:B------:R-:W-:Y:S01]  /*d9f0*/  HGMMA.64x64x16.F32 R152, gdesc[UR4], R152, gsb0 ;  /* 0x00e00000049879f0 */ /* 0x000fe20008000898 */
[----:B------:R-:W-:Y:S01]  /*da00*/  R2UR UR4, R204 ;  /* 0x00000000cc0472ca */ /* 0x000fe200000e0000 */
[--C-:B------:R-:W-:Y:S01]  /*da10*/  IMAD.IADD R204, R201, 0x1, R206.reuse ;  /* 0x00000001c9cc7824 */ /* 0x100fe200078e02ce */
[----:B------:R-:W-:Y:S01]  /*da20*/  R2UR UR5, R205 ;  /* 0x00000000cd0572ca */ /* 0x000fe200000e0000 */
[----:B------:R-:W-:Y:S02]  /*da30*/  IMAD.MOV.U32 R205, RZ, RZ, 0x40000040 ;  /* 0x40000040ffcd7424 */ /* 0x000fe400078e00ff */
[----:B------:R-:W-:Y:S01]  /*da40*/  IMAD.IADD R206, R3, 0x1, R206 ;  /* 0x0000000103ce7824 */ /* 0x000fe200078e02ce */
[----:B------:R-:W-:Y:S02]  /*da50*/  R2UR UR6, R204 ;  /* 0x00000000cc0672ca */ /* 0x000fe400000e0000 */
[----:B------:R-:W-:Y:S01]  /*da60*/  R2UR UR7, R205 ;  /* 0x00000000cd0772ca */ /* 0x000fe200000e0000 */
[----:B------:R-:W-:Y:S01]  /*da70*/  IMAD.MOV.U32 R205, RZ, RZ, 0x40000040 ;  /* 0x40000040ffcd7424 */ /* 0x000fe200078e00ff */
[----:B------:R-:W-:Y:S01]  /*da80*/  IADD3 R204, R203, R3, RZ ;  /* 0x00000003cbcc7210 */ /* 0x000fe20007ffe0ff */
[----:B------:R-:W-:Y:S01]  /*da90*/  IMAD.MOV.U32 R3, RZ, RZ, 0x1000 ;  /* 0x00001000ff037424 */ /* 0x000fe200078e00ff */
[----:B------:R-:W-:Y:S01]  /*daa0*/  LOP3.LUT R203, R0, 0x6, RZ, 0xc0, !PT ;  /* 0x0000000600cb7812 */ /* 0x000fe200078ec0ff */
[----:B------:R-:W-:-:S03]  /*dab0*/  IMAD.MOV.U32 R0, RZ, RZ, -0x40 ;  /* 0xffffffc0ff007424 */ /* 0x000fc600078e00ff */
[----:B------:R-:W-:Y:S01]  /*dac0*/  SEL R3, R3, 0xf80, P2 ;  /* 0x00000f8003037807 */ /* 0x000fe20001000000 */
[----:B------:R-:W-:-:S03]  /*dad0*/  IMAD R0, R197, R0, 0x1 ;  /* 0x00000001c5007424 */ /* 0x000fc600078e0200 */
[----:B------:R-:W-:Y:S01]  /*dae0*/  LOP3.LUT R3, R3, 0x1e00, RZ, 0xc0, !PT ;  /* 0x00001e0003037812 */ /* 0x000fe200078ec0ff */
[----:B------:R-:W-:-:S03]  /*daf0*/  IMAD R0, R185, 0x40, R0 ;  /* 0x00000040b9007824 */ /* 0x000fc600078e0200 */
        /* <DEDUP_REMOVED lines=8> */
[----:B------:R-:W-:Y:S01]  /*db80*/  IADD3 R204, R203, R3, R6 ;  /* 0x00000003cbcc7210 */ /* 0x000fe20007ffe006 */
[----:B------:R-:W-:Y:S01]  /*db90*/  IMAD.MOV.U32 R203, RZ, RZ, 0x40000040 ;  /* 0x40000040ffcb7424 */ /* 0x000fe200078e00ff */
[----:B------:R-:W-:-:S02]  /*dba0*/  MOV R205, 0x40000040 ;  /* 0x4000004000cd7802 */ /* 0x000fc40000000f00 */
[----:B------:R-:W-:-:S04]  /*dbb0*/  IADD3 R3, -R184, R0, R187 ;  /* 0x00000000b8037210 */ /* 0x000fc80007ffe1bb */
[----:B------:R-:W-:-:S04]  /*dbc0*/  IADD3 R0, R190, R3, -R192 ;  /* 0x00000003be007210 */ /* 0x000fc80007ffe8c0 */
[C---:B------:R-:W-:Y:S02]  /*dbd0*/  ISETP.GT.AND P2, PT, R0.reuse, RZ, PT ;  /* 0x000000ff0000720c */ /* 0x040fe40003f44270 */
[----:B------:R-:W-:Y:S01]  /*dbe0*/  ISETP.GT.AND P3, PT, R0, 0x1, PT ;  /* 0x000000010000780c */ /* 0x000fe20003f64270 */
        /* <DEDUP_REMOVED lines=41> */
[C---:B------:R-:W-:Y:S02]  /*de80*/  ISETP.GT.AND P3, PT, R0.reuse, 0x29, PT ;  /* 0x000000290000780c */ /* 0x040fe40003f64270 */
[----:B------:R-:W-:Y:S02]  /*de90*/  FMNMX.FTZ R172, R169, R202, !PT ;  /* 0x000000caa9ac7209 */ /* 0x000fe40007810000 */
[----:B------:R-:W-:Y:S02]  /*dea0*/  ISETP.GT.AND P2, PT, R0, 0x30, PT ;  /* 0x000000300000780c */ /* 0x000fe40003f44270 */
[----:B------:R-:W-:Y:S01]  /*deb0*/  FSEL R202, R173, -INF , P3 ;  /* 0xff800000adca7808 */ /* 0x000fe20001800000 */
[----:B------:R-:W-:Y:S01]  /*dec0*/  IMAD.MOV.U32 R173, RZ, RZ, 0x40000040 ;  /* 0x40000040ffad7424 */ /* 0x000fe200078e00ff */
        /* <DEDUP_REMOVED lines=12> */
[----:B------:R-:W-:-:S02]  /*df90*/  IADD3 R0, R0, 0x8, RZ ;  /* 0x0000000800007810 */ /* 0x000fc40007ffe0ff */
[----:B------:R-:W-:Y:S01]  /*dfa0*/  FMNMX.FTZ R203, R181, R172, !PT ;  /* 0x000000acb5cb7209 */ /* 0x000fe20007810000 */
[----:B------:R-:W-:Y:S01]  /*dfb0*/  IMAD R172, R18, 0x1000, R14 ;  /* 0x0000100012ac7824 */ /* 0x000fe200078e020e */
[C---:B------:R-:W-:Y:S02]  /*dfc0*/  ISETP.GT.AND P3, PT, R0.reuse, RZ, PT ;  /* 0x000000ff0000720c */ /* 0x040fe40003f64270 */
[----:B------:R-:W-:Y:S01]  /*dfd0*/  ISETP.GT.AND P6, PT, R0, 0x1, PT ;  /* 0x000000010000780c */ /* 0x000fe20003fc4270 */
[----:B------:R-:W0:Y:S01]  /*dfe0*/  SHFL.BFLY PT, R204, R203, 0x2, 0x1f ;  /* 0x0c401f00cbcc7f89 */ /* 0x000e2200000e0000 */
[----:B------:R-:W-:Y:S02]  /*dff0*/  FSEL R154, R154, -INF , P3 ;  /* 0xff8000009a9a7808 */ /* 0x000fe40001800000 */
[C---:B------:R-:W-:Y:S02]  /*e000*/  ISETP.GT.AND P2, PT, R0.reuse, 0x9, PT ;  /* 0x000000090000780c */ /* 0x040fe40003f44270 */
[----:B------:R-:W-:-:S02]  /*e010*/  ISETP.GT.AND P5, PT, R0, 0x8, PT ;  /* 0x000000080000780c */ /* 0x000fc40003fa4270 */
[----:B------:R-:W-:Y:S02]  /*e020*/  FSEL R155, R155, -INF , P6 ;  /* 0xff8000009b9b7808 */ /* 0x000fe40003000000 */
[C---:B------:R-:W-:Y:S02]  /*e030*/  ISETP.GT.AND P4, PT, R0.reuse, 0x10, PT ;  /* 0x000000100000780c */ /* 0x040fe40003f84270 */
[----:B------:R-:W-:Y:S02]  /*e040*/  FSEL R159, R159, -INF , P2 ;  /* 0xff8000009f9f7808 */ /* 0x000fe40001000000 */
[----:B------:R-:W-:Y:S02]  /*e050*/  ISETP.GT.AND P2, PT, R0, 0x20, PT ;  /* 0x000000200000780c */ /* 0x000fe40003f44270 */
[----:B------:R-:W-:Y:S02]  /*e060*/  FSEL R158, R158, -INF , P5 ;  /* 0xff8000009e9e7808 */ /* 0x000fe40002800000 */
[----:B------:R-:W-:-:S02]  /*e070*/  FSEL R162, R162, -INF , P4 ;  /* 0xff800000a2a27808 */ /* 0x000fc40002000000 */
[C---:B------:R-:W-:Y:S02]  /*e080*/  ISETP.GT.AND P4, PT, R0.reuse, 0x21, PT ;  /* 0x000000210000780c */ /* 0x040fe40003f84270 */
[C---:B------:R-:W-:Y:S02]  /*e090*/  ISETP.GT.AND P3, PT, R0.reuse, 0x11, PT ;  /* 0x000000110000780c */ /* 0x040fe40003f64270 */
[----:B------:R-:W-:Y:S02]  /*e0a0*/  ISETP.GT.AND P6, PT, R0, 0x18, PT ;  /* 0x000000180000780c */ /* 0x000fe40003fc4270 */
[----:B0-----:R-:W-:Y:S02]  /*e0b0*/  FMNMX.FTZ R3, R203, R204, !PT ;  /* 0x000000cccb037209 */ /* 0x001fe40007810000 */
[----:B------:R-:W-:Y:S02]  /*e0c0*/  FMNMX.FTZ R204, R154, R200, !PT ;  /* 0x000000c89acc7209 */ /* 0x000fe40007810000 */
[----:B------:R-:W-:-:S02]  /*e0d0*/  FSEL R203, R170, -INF , P2 ;  /* 0xff800000aacb7808 */ /* 0x000fc40001000000 */
[----:B------:R-:W-:Y:S02]  /*e0e0*/  FMNMX.FTZ R205, R155, R204, !PT ;  /* 0x000000cc9bcd7209 */ /* 0x000fe40007810000 */
[----:B------:R-:W-:Y:S02]  /*e0f0*/  FSEL R204, R171, -INF , P4 ;  /* 0xff800000abcc7808 */ /* 0x000fe40002000000 */
[----:B------:R-:W-:Y:S02]  /*e100*/  FMNMX.FTZ R170, R158, R205, !PT ;  /* 0x000000cd9eaa7209 */ /* 0x000fe40007810000 */
[----:B------:R-:W-:Y:S02]  /*e110*/  FSEL R163, R163, -INF , P3 ;  /* 0xff800000a3a37808 */ /* 0x000fe40001800000 */
[----:B------:R-:W-:Y:S02]  /*e120*/  FMNMX.FTZ R171, R159, R170, !PT ;  /* 0x000000aa9fab7209 */ /* 0x000fe40007810000 */
[----:B------:R-:W-:-:S02]  /*e130*/  ISETP.GT.AND P5, PT, R0, 0x19, PT ;  /* 0x000000190000780c */ /* 0x000fc40003fa4270 */
[----:B------:R-:W-:Y:S02]  /*e140*/  FMNMX.FTZ R170, R162, R171, !PT ;  /* 0x000000aba2aa7209 */ /* 0x000fe40007810000 */
[----:B------:R-:W-:Y:S02]  /*e150*/  FSEL R166, R166, -INF , P6 ;  /* 0xff800000a6a67808 */ /* 0x000fe40003000000 */
[----:B------:R-:W-:Y:S02]  /*e160*/  FMNMX.FTZ R171, R163, R170, !PT ;  /* 0x000000aaa3ab7209 */ /* 0x000fe40007810000 */
[----:B------:R-:W-:Y:S02]  /*e170*/  R2UR UR7, R173 ;  /* 0x00000000ad0772ca */ /* 0x000fe400000e0000 */
[----:B------:R-:W0:Y:S01]  /*e180*/  SHFL.BFLY PT, R173, R3, 0x1, 0x1f ;  /* 0x0c201f0003ad7f89 */ /* 0x000e2200000e0000 */
[----:B------:R-:W-:Y:S02]  /*e190*/  FSEL R167, R167, -INF , P5 ;  /* 0xff800000a7a77808 */ /* 0x000fe40002800000 */
[----:B------:R-:W-:-:S02]  /*e1a0*/  FMNMX.FTZ R170, R166, R171, !PT ;  /* 0x000000aba6aa7209 */ /* 0x000fc40007810000 */
[C---:B------:R-:W-:Y:S02]  /*e1b0*/  ISETP.GT.AND P3, PT, R0.reuse, 0x28, PT ;  /* 0x000000280000780c */ /* 0x040fe40003f64270 */
[----:B------:R-:W-:Y:S02]  /*e1c0*/  FMNMX.FTZ R170, R167, R170, !PT ;  /* 0x000000aaa7aa7209 */ /* 0x000fe40007810000 */
[----:B------:R-:W-:Y:S02]  /*e1d0*/  ISETP.GT.AND P6, PT, R0, 0x29, PT ;  /* 0x000000290000780c */ /* 0x000fe40003fc4270 */
[----:B------:R-:W-:Y:S02]  /*e1e0*/  FMNMX.FTZ R171, R203, R170, !PT ;  /* 0x000000aacbab7209 */ /* 0x000fe40007810000 */
        /* <DEDUP_REMOVED lines=9> */
[----:B------:R-:W-:Y:S02]  /*e280*/  ISETP.GT.AND P3, PT, R0, 0x39, PT ;  /* 0x000000390000780c */ /* 0x000fe40003f64270 */
[----:B0-----:R-:W-:Y:S01]  /*e290*/  FMNMX.FTZ R0, R3, R173, !PT ;  /* 0x000000ad03007209 */ /* 0x001fe20007810000 */
[----:B------:R-:W-:Y:S01]  /*e2a0*/  IMAD.U32 R3, RZ, RZ, UR4 ;  /* 0x00000004ff037e24 */ /* 0x000fe2000f8e00ff */
[----:B------:R-:W-:Y:S02]  /*e2b0*/  FSEL R225, R179, -INF , P2 ;  /* 0xff800000b3e17808 */ /* 0x000fe40001000000 */
[----:B------:R-:W-:Y:S01]  /*e2c0*/  FMNMX.FTZ R170, R224, R171, !PT ;  /* 0x000000abe0aa7209 */ /* 0x000fe20007810000 */
[----:B------:R-:W-:Y:S01]  /*e2d0*/  FMUL.FTZ R207, R0, R3 ;  /* 0x0000000300cf7220 */ /* 0x000fe20000410000 */
[----:B------:R-:W-:-:S02]  /*e2e0*/  FSEL R226, R182, -INF , P4 ;  /* 0xff800000b6e27808 */ /* 0x000fc40002000000 */
[----:B------:R-:W-:Y:S02]  /*e2f0*/  FMNMX.FTZ R171, R225, R170, !PT ;  /* 0x000000aae1ab7209 */ /* 0x000fe40007810000 */
[----:B------:R-:W-:Y:S02]  /*e300*/  FSETP.NEU.FTZ.AND P6, PT, R0, -INF , PT ;  /* 0xff8000000000780b */ /* 0x000fe40003fdd000 */
[----:B------:R-:W-:Y:S02]  /*e310*/  FSEL R227, R183, -INF , P3 ;  /* 0xff800000b7e37808 */ /* 0x000fe40001800000 */
[----:B------:R-:W-:Y:S02]  /*e320*/  FMNMX.FTZ R170, R226, R171, !PT ;  /* 0x000000abe2aa7209 */ /* 0x000fe40007810000 */
[----:B------:R-:W-:Y:S02]  /*e330*/  FSEL R207, R207, RZ, P6 ;  /* 0x000000ffcfcf7208 */ /* 0x000fe40003000000 */
[----:B------:R-:W-:-:S02]  /*e340*/  FMNMX.FTZ R175, R227, R170, !PT ;  /* 0x000000aae3af7209 */ /* 0x000fc40007810000 */
[----:B------:R-:W-:Y:S01]  /*e350*/  R2UR UR6, R172 ;  /* 0x00000000ac0672ca */ /* 0x000fe200000e0000 */
[-CC-:B------:R-:W-:Y:S01]  /*e360*/  FFMA.FTZ R183, R157, R3.reuse, -R207.reuse ;  /* 0x000000039db77223 */ /* 0x180fe200000108cf */
[-CC-:B------:R-:W-:Y:S01]  /*e370*/  FFMA.FTZ R157, R160, R3.reuse, -R207.reuse ;  /* 0x00000003a09d7223 */ /* 0x180fe200000108cf */
[-CC-:B------:R-:W-:Y:S01]  /*e380*/  FFMA.FTZ R170, R161, R3.reuse, -R207.reuse ;  /* 0x00000003a1aa7223 */ /* 0x180fe200000108cf */
[----:B------:R-:W0:Y:S01]  /*e390*/  SHFL.BFLY PT, R160, R175, 0x2, 0x1f ;  /* 0x0c401f00afa07f89 */ /* 0x000e2200000e0000 */
        /* <DEDUP_REMOVED lines=12> */
[-CC-:B------:R-:W-:Y:S01]  /*e460*/  FFMA.FTZ R176, R176, R3.reuse, -R207.reuse ;  /* 0x00000003b0b07223 */ /* 0x180fe200000108cf */
[----:B------:R-:W-:Y:S01]  /*e470*/  @!P1 PRMT R164, RZ, 0x654, R164 ;  /* 0x00000654ffa49816 */ /* 0x000fe200000000a4 */
[----:B------:R-:W-:Y:S01]  /*e480*/  FFMA.FTZ R177, R177, R3, -R207 ;  /* 0x00000003b1b17223 */ /* 0x000fe200000108cf */
[----:B------:R-:W-:-:S02]  /*e490*/  @!P1 IADD3 R196, R196, 0x38860, RZ ;  /* 0x00038860c4c49810 */ /* 0x000fc40007ffe0ff */
[----:B------:R-:W-:Y:S01]  /*e4a0*/  MUFU.EX2 R152, R152 ;  /* 0x0000009800987308 */ /* 0x000fe20000000800 */
[----:B------:R1:W-:Y:S01]  /*e4b0*/  @!P1 SYNCS.ARRIVE.TRANS64.RED.A1T0 RZ, [R164+URZ], RZ ;  /* 0x000000ffa4ff99a7 */ /* 0x0003e2000810043f */
[----:B------:R-:W-:Y:S02]  /*e4c0*/  @!P1 PRMT R196, RZ, 0x654, R196 ;  /* 0x00000654ffc49816 */ /* 0x000fe400000000c4 */
[----:B0-----:R-:W-:Y:S01]  /*e4d0*/  FMNMX.FTZ R160, R175, R160, !PT ;  /* 0x000000a0afa07209 */ /* 0x001fe20007810000 */
[----:B------:R-:W-:-:S03]  /*e4e0*/  FFMA.FTZ R175, R201, R3, -R207 ;  /* 0x00000003c9af7223 */ /* 0x000fc600000108cf */
[----:B------:R-:W-:Y:S01]  /*e4f0*/  MUFU.EX2 R153, R153 ;  /* 0x0000009900997308 */ /* 0x000fe20000000800 */
[----:B------:R-:W0:Y:S07]  /*e500*/  SHFL.BFLY PT, R161, R160, 0x1, 0x1f ;  /* 0x0c201f00a0a17f89 */ /* 0x000e2e00000e0000 */
[----:B------:R-:W-:Y:S08]  /*e510*/  MUFU.EX2 R156, R156 ;  /* 0x0000009c009c7308 */ /* 0x000ff00000000800 */
[----:B------:R-:W-:Y:S08]  /*e520*/  MUFU.EX2 R157, R157 ;  /* 0x0000009d009d7308 */ /* 0x000ff00000000800 */
[----:B------:R-:W-:Y:S01]  /*e530*/  MUFU.EX2 R170, R170 ;  /* 0x000000aa00aa7308 */ /* 0x000fe20000000800 */
[----:B0-----:R-:W-:-:S04]  /*e540*/  FMNMX.FTZ R168, R160, R161, !PT ;  /* 0x000000a1a0a87209 */ /* 0x001fc80007810000 */
[C---:B------:R-:W-:Y:S01]  /*e550*/  FSETP.NEU.FTZ.AND P2, PT, R168.reuse, -INF , PT ;  /* 0xff800000a800780b */ /* 0x040fe20003f5d000 */
[C---:B------:R-:W-:Y:S02]  /*e560*/  FMUL.FTZ R160, R168.reuse, R3 ;  /* 0x00000003a8a07220 */ /* 0x040fe40000410000 */
[----:B------:R-:W-:Y:S01]  /*e570*/  MUFU.EX2 R171, R171 ;  /* 0x000000ab00ab7308 */ /* 0x000fe20000000800 */
[----:B------:R-:W-:Y:S02]  /*e580*/  FSEL R165, R168, RZ, P2 ;  /* 0x000000ffa8a57208 */ /* 0x000fe40001000000 */
[----:B------:R-:W-:-:S05]  /*e590*/  FSEL R160, R160, RZ, P2 ;  /* 0x000000ffa0a07208 */ /* 0x000fca0001000000 */
[----:B------:R-:W-:Y:S01]  /*e5a0*/  MUFU.EX2 R173, R173 ;  /* 0x000000ad00ad7308 */ /* 0x000fe20000000800 */
        /* <DEDUP_REMOVED lines=9> */
[-C--:B------:R-:W-:Y:S01]  /*e640*/  FFMA.FTZ R203, R203, R3.reuse, -R160 ;  /* 0x00000003cbcb7223 */ /* 0x080fe200000108a0 */
[----:B------:R-:W-:Y:S01]  /*e650*/  FMUL.FTZ R163, R162, R3 ;  /* 0x00000003a2a37220 */ /* 0x000fe20000410000 */
[----:B------:R-:W-:Y:S01]  /*e660*/  FADD.FTZ R162, -R165, R200 ;  /* 0x000000c8a5a27221 */ /* 0x000fe20000010100 */
[----:B------:R-:W-:-:S02]  /*e670*/  IMAD.MOV R165, RZ, RZ, -R194 ;  /* 0x000000ffffa57224 */ /* 0x000fc400078e0ac2 */
[-CC-:B------:R-:W-:Y:S01]  /*e680*/  FFMA.FTZ R182, R166, R3.reuse, -R160.reuse ;  /* 0x00000003a6b67223 */ /* 0x180fe200000108a0 */
[-CC-:B------:R-:W-:Y:S01]  /*e690*/  FFMA.FTZ R201, R167, R3.reuse, -R160.reuse ;  /* 0x00000003a7c97223 */ /* 0x180fe200000108a0 */
[----:B------:R-:W-:Y:S01]  /*e6a0*/  FMUL.FTZ R162, R162, R3 ;  /* 0x00000003a2a27220 */ /* 0x000fe20000410000 */
[----:B------:R-:W-:Y:S01]  /*e6b0*/  MUFU.EX2 R154, R154 ;  /* 0x0000009a009a7308 */ /* 0x000fe20000000800 */
[----:B------:R-:W-:Y:S01]  /*e6c0*/  ISETP.NE.AND P2, PT, R192, R165, PT ;  /* 0x000000a5c000720c */ /* 0x000fe20003f45270 */
[-CC-:B------:R-:W-:Y:S01]  /*e6d0*/  FFMA.FTZ R200, R204, R3.reuse, -R160.reuse ;  /* 0x00000003ccc87223 */ /* 0x180fe200000108a0 */
[-CC-:B------:R-:W-:Y:S01]  /*e6e0*/  FFMA.FTZ R202, R206, R3.reuse, -R160.reuse ;  /* 0x00000003ceca7223 */ /* 0x180fe200000108a0 */
[-CC-:B------:R-:W-:Y:S01]  /*e6f0*/  FFMA.FTZ R224, R224, R3.reuse, -R160.reuse ;  /* 0x00000003e0e07223 */ /* 0x180fe200000108a0 */
[-CC-:B------:R-:W-:Y:S01]  /*e700*/  FFMA.FTZ R225, R225, R3.reuse, -R160.reuse ;  /* 0x00000003e1e17223 */ /* 0x180fe200000108a0 */
[----:B------:R-:W-:Y:S02]  /*e710*/  FFMA.FTZ R227, R227, R3, -R160 ;  /* 0x00000003e3e37223 */ /* 0x000fe400000108a0 */
[----:B------:R-:W0:Y:S06]  /*e720*/  MUFU.EX2 R163, R163 ;  /* 0x000000a300a37308 */ /* 0x000e2c0000000800 */
[----:B------:R-:W-:-:S02]  /*e730*/  @!P2 IMAD R165, R199, 0x40, R190 ;  /* 0x00000040c7a5a824 */ /* 0x000fc400078e02be */
[----:B------:R-:W-:Y:S01]  /*e740*/  FFMA.FTZ R199, R205, R3, -R160 ;  /* 0x00000003cdc77223 */ /* 0x000fe200000108a0 */
[----:B------:R-:W2:Y:S01]  /*e750*/  MUFU.EX2 R162, R162 ;  /* 0x000000a200a27308 */ /* 0x000ea20000000800 */
[----:B-1----:R-:W-:-:S07]  /*e760*/  @!P2 IMAD R164, R165, 0x4, R2 ;  /* 0x00000004a5a4a824 */ /* 0x002fce00078e0202 */
[----:B------:R-:W1:Y:S01]  /*e770*/  MUFU.EX2 R155, R155 ;  /* 0x0000009b009b7308 */ /* 0x000e620000000800 */
[----:B0-----:R-:W-:Y:S01]  /*e780*/  @!P2 STS [R164+0x38400], R163 ;  /* 0x038400a3a400a388 */ /* 0x001fe20000000800 */
[-C--:B------:R-:W-:Y:S01]  /*e790*/  FMUL.FTZ R24, R24, R163.reuse ;  /* 0x000000a318187220 */ /* 0x080fe20000410000 */
[-C--:B------:R-:W-:Y:S01]  /*e7a0*/  FMUL.FTZ R25, R25, R163.reuse ;  /* 0x000000a319197220 */ /* 0x080fe20000410000 */
[-C--:B------:R-:W-:Y:S01]  /*e7b0*/  FMUL.FTZ R28, R28, R163.reuse ;  /* 0x000000a31c1c7220 */ /* 0x080fe20000410000 */
[-C--:B------:R-:W-:Y:S01]  /*e7c0*/  FMUL.FTZ R29, R29, R163.reuse ;  /* 0x000000a31d1d7220 */ /* 0x080fe20000410000 */
[-C--:B------:R-:W-:Y:S01]  /*e7d0*/  FMUL.FTZ R32, R32, R163.reuse ;  /* 0x000000a320207220 */ /* 0x080fe20000410000 */
[-C--:B------:R-:W-:Y:S01]  /*e7e0*/  FMUL.FTZ R33, R33, R163.reuse ;  /* 0x000000a321217220 */ /* 0x080fe20000410000 */
[----:B------:R-:W0:Y:S01]  /*e7f0*/  MUFU.EX2 R159, R159 ;  /* 0x0000009f009f7308 */ /* 0x000e220000000800 */
[----:B--2---:R-:W-:Y:S01]  /*e800*/  FFMA.FTZ R186, R162, R186, R154 ;  /* 0x000000baa2ba7223 */ /* 0x004fe2000001009a */
[----:B------:R2:W-:Y:S01]  /*e810*/  @!P2 STS [R164+0x38420], R162 ;  /* 0x038420a2a400a388 */ /* 0x0005e20000000800 */
[-C--:B------:R-:W-:Y:S01]  /*e820*/  FMUL.FTZ R36, R36, R163.reuse ;  /* 0x000000a324247220 */ /* 0x080fe20000410000 */
[-C--:B------:R-:W-:Y:S01]  /*e830*/  FMUL.FTZ R37, R37, R163.reuse ;  /* 0x000000a325257220 */ /* 0x080fe20000410000 */
[----:B------:R-:W-:Y:S01]  /*e840*/  FADD.FTZ R186, R161, R186 ;  /* 0x000000baa1ba7221 */ /* 0x000fe20000010000 */
        /* <DEDUP_REMOVED lines=11> */
[----:B---3--:R-:W-:Y:S01]  /*e900*/  FFMA.FTZ R203, R226, R3, -R160 ;  /* 0x00000003e2cb7223 */ /* 0x008fe200000108a0 */
[----:B------:R-:W-:Y:S01]  /*e910*/  FFMA.FTZ R160, R163, R21, R152 ;  /* 0x00000015a3a07223 */ /* 0x000fe20000010098 */
[----:B------:R-:W-:Y:S01]  /*e920*/  F2FP.F16.F32.PACK_AB R152, R153, R152 ;  /* 0x000000989998723e */ /* 0x000fe200000000ff */
[C---:B0-----:R-:W-:Y:S01]  /*e930*/  FADD.FTZ R205, R159.reuse, R186 ;  /* 0x000000ba9fcd7221 */ /* 0x041fe20000010000 */
[----:B------:R-:W-:Y:S01]  /*e940*/  F2FP.F16.F32.PACK_AB R155, R159, R155 ;  /* 0x0000009b9f9b723e */ /* 0x000fe200000000ff */
[----:B------:R-:W-:Y:S01]  /*e950*/  FADD.FTZ R165, R153, R160 ;  /* 0x000000a099a57221 */ /* 0x000fe20000010000 */
[----:B------:R-:W-:Y:S01]  /*e960*/  F2FP.F16.F32.PACK_AB R153, R161, R154 ;  /* 0x0000009aa199723e */ /* 0x000fe200000000ff */
[----:B------:R-:W0:Y:S01]  /*e970*/  MUFU.EX2 R181, R181 ;  /* 0x000000b500b57308 */ /* 0x000e220000000800 */
[-C--:B------:R-:W-:Y:S01]  /*e980*/  FMUL.FTZ R56, R56, R163.reuse ;  /* 0x000000a338387220 */ /* 0x080fe20000410000 */
[----:B------:R-:W-:Y:S01]  /*e990*/  FADD.FTZ R154, R156, R165 ;  /* 0x000000a59c9a7221 */ /* 0x000fe20000010000 */
[-C--:B------:R-:W-:Y:S01]  /*e9a0*/  FMUL.FTZ R57, R57, R163.reuse ;  /* 0x000000a339397220 */ /* 0x080fe20000410000 */
[-C--:B------:R-:W-:Y:S01]  /*e9b0*/  FMUL.FTZ R60, R60, R163.reuse ;  /* 0x000000a33c3c7220 */ /* 0x080fe20000410000 */
[----:B------:R-:W-:Y:S01]  /*e9c0*/  FMUL.FTZ R61, R61, R163 ;  /* 0x000000a33d3d7220 */ /* 0x000fe20000410000 */
[C---:B------:R-:W-:Y:S01]  /*e9d0*/  FADD.FTZ R204, R183.reuse, R154 ;  /* 0x0000009ab7cc7221 */ /* 0x040fe20000010000 */
[----:B------:R-:W-:Y:S01]  /*e9e0*/  F2FP.F16.F32.PACK_AB R154, R183, R156 ;  /* 0x0000009cb79a723e */ /* 0x000fe200000000ff */
[----:B------:R-:W-:Y:S01]  /*e9f0*/  BAR.SYNC.DEFER_BLOCKING 0xf, 0x100 ;  /* 0x03c4000000007b1d */ /* 0x000fe20000010000 */
[----:B------:R-:W-:Y:S01]  /*ea00*/  F2FP.F16.F32.PACK_AB R156, R170, R157 ;  /* 0x0000009daa9c723e */ /* 0x000fe200000000ff */
[----:B------:R-:W-:Y:S01]  /*ea10*/  FADD.FTZ R204, R157, R204 ;  /* 0x000000cc9dcc7221 */ /* 0x000fe20000010000 */
[----:B-1----:R-:W-:Y:S01]  /*ea20*/  FADD.FTZ R205, R158, R205 ;  /* 0x000000cd9ecd7221 */ /* 0x002fe20000010000 */
[-C--:B------:R-:W-:Y:S01]  /*ea30*/  FMUL.FTZ R64, R64, R163.reuse ;  /* 0x000000a340407220 */ /* 0x080fe20000410000 */
[-C--:B------:R-:W-:Y:S01]  /*ea40*/  FMUL.FTZ R65, R65, R163.reuse ;  /* 0x000000a341417220 */ /* 0x080fe20000410000 */
[----:B------:R-:W-:Y:S01]  /*ea50*/  MUFU.EX2 R182, R182 ;  /* 0x000000b600b67308 */ /* 0x000fe20000000800 */
[-C--:B------:R-:W-:Y:S01]  /*ea60*/  FMUL.FTZ R68, R68, R163.reuse ;  /* 0x000000a344447220 */ /* 0x080fe20000410000 */
[-C--:B------:R-:W-:Y:S01]  /*ea70*/  FMUL.FTZ R69, R69, R163.reuse ;  /* 0x000000a345457220 */ /* 0x080fe20000410000 */
[----:B0-----:R-:W-:Y:S01]  /*ea80*/  F2FP.F16.F32.PACK_AB R157, R181, R158 ;  /* 0x0000009eb59d723e */ /* 0x001fe200000000ff */
        /* <DEDUP_REMOVED lines=120> */
[----:B------:R5:W-:Y:S01]  /*f210*/  STSM.16.M88.4 [R195+0x36400], R152 ;  /* 0x03640098c3007844 */ /* 0x000be20000000200 */
[----:B0-----:R-:W-:Y:S01]  /*f220*/  F2FP.F16.F32.PACK_AB R159, R201, R182 ;  /* 0x000000b6c99f723e */ /* 0x001fe200000000ff */
[----:B------:R-:W-:Y:S01]  /*f230*/  FADD.FTZ R204, R170, R204 ;  /* 0x000000ccaacc7221 */ /* 0x000fe20000010000 */
[----:B-1----:R-:W-:Y:S01]  /*f240*/  F2FP.F16.F32.PACK_AB R160, R169, R174 ;  /* 0x000000aea9a0723e */ /* 0x002fe200000000ff */
[----:B------:R-:W0:Y:S01]  /*f250*/  MUFU.EX2 R186, R227 ;  /* 0x000000e300ba7308 */ /* 0x000e220000000800 */
[----:B---3--:R-:W-:Y:S01]  /*f260*/  F2FP.F16.F32.PACK_AB R161, R200, R198 ;  /* 0x000000c6c8a1723e */ /* 0x008fe200000000ff */
[----:B------:R1:W-:Y:S01]  /*f270*/  STSM.16.M88.4 [R210], R156 ;  /* 0x0000009cd2007844 */ /* 0x0003e20000000200 */
[----:B--2---:R-:W-:Y:S01]  /*f280*/  F2FP.F16.F32.PACK_AB R162, R178, R175 ;  /* 0x000000afb2a2723e */ /* 0x004fe200000000ff */
[----:B------:R-:W-:Y:S01]  /*f290*/  FADD.FTZ R205, R181, R205 ;  /* 0x000000cdb5cd7221 */ /* 0x000fe20000010000 */
[----:B----4-:R-:W-:Y:S01]  /*f2a0*/  F2FP.F16.F32.PACK_AB R163, R202, R199 ;  /* 0x000000c7caa3723e */ /* 0x010fe200000000ff */
[----:B------:R-:W-:Y:S01]  /*f2b0*/  FADD.FTZ R204, R171, R204 ;  /* 0x000000ccabcc7221 */ /* 0x000fe20000010000 */
[----:B-----5:R-:W-:Y:S01]  /*f2c0*/  F2FP.F16.F32.PACK_AB R164, R177, R176 ;  /* 0x000000b0b1a4723e */ /* 0x020fe200000000ff */
[----:B------:R-:W-:Y:S01]  /*f2d0*/  FADD.FTZ R182, R182, R205 ;  /* 0x000000cdb6b67221 */ /* 0x000fe20000010000 */
[----:B------:R-:W-:Y:S01]  /*f2e0*/  F2FP.F16.F32.PACK_AB R165, R183, R21 ;  /* 0x00000015b7a5723e */ /* 0x000fe200000000ff */
[----:B------:R1:W-:Y:S01]  /*f2f0*/  STSM.16.M88.4 [R208], R160 ;  /* 0x000000a0d0007844 */ /* 0x0003e20000000200 */
[----:B------:R-:W-:Y:S01]  /*f300*/  F2FP.F16.F32.PACK_AB R166, R180, R179 ;  /* 0x000000b3b4a6723e */ /* 0x000fe200000000ff */
[----:B------:R-:W-:Y:S01]  /*f310*/  FADD.FTZ R173, R173, R204 ;  /* 0x000000ccadad7221 */ /* 0x000fe20000010000 */
[----:B------:R-:W-:Y:S01]  /*f320*/  FADD.FTZ R201, R201, R182 ;  /* 0x000000b6c9c97221 */ /* 0x000fe20000010000 */
[----:B------:R-:W-:-:S02]  /*f330*/  ISETP.GT.AND P2, PT, R197, R211, PT ;  /* 0x000000d3c500720c */ /* 0x000fc40003f44270 */
[----:B------:R-:W-:Y:S01]  /*f340*/  FADD.FTZ R174, R174, R173 ;  /* 0x000000adaeae7221 */ /* 0x000fe20000010000 */
[----:B0-----:R-:W-:Y:S01]  /*f350*/  F2FP.F16.F32.PACK_AB R167, R186, R203 ;  /* 0x000000cbbaa7723e */ /* 0x001fe200000000ff */
[----:B------:R-:W-:Y:S01]  /*f360*/  FADD.FTZ R201, R198, R201 ;  /* 0x000000c9c6c97221 */ /* 0x000fe20000010000 */
[----:B------:R-:W-:Y:S02]  /*f370*/  IMAD.MOV.U32 R198, RZ, RZ, R0 ;  /* 0x000000ffffc67224 */ /* 0x000fe400078e0000 */
[----:B------:R-:W-:Y:S01]  /*f380*/  FADD.FTZ R174, R169, R174 ;  /* 0x000000aea9ae7221 */ /* 0x000fe20000010000 */
[----:B------:R1:W-:Y:S01]  /*f390*/  STSM.16.M88.4 [R209], R164 ;  /* 0x000000a4d1007844 */ /* 0x0003e20000000200 */
[----:B------:R-:W-:Y:S01]  /*f3a0*/  WARPGROUP.ARRIVE ;  /* 0x00000000000079c5 */ /* 0x000fe20000000000 */
[----:B------:R-:W-:Y:S01]  /*f3b0*/  FADD.FTZ R200, R200, R201 ;  /* 0x000000c9c8c87221 */ /* 0x000fe20000010000 */
[----:B------:R-:W-:-:S03]  /*f3c0*/  FADD.FTZ R175, R175, R174 ;  /* 0x000000aeafaf7221 */ /* 0x000fc60000010000 */
[----:B------:R-:W-:Y:S01]  /*f3d0*/  FADD.FTZ R199, R199, R200 ;  /* 0x000000c8c7c77221 */ /* 0x000fe20000010000 */
[----:B------:R-:W-:Y:S01]  /*f3e0*/  HGMMA.64x256x16.F32 R24, R152, gdesc[UR4].tnspB, R24, gsb0 ;  /* 0x43e0000498187df0 */ /* 0x000fe20008000818 */
[----:B------:R-:W-:Y:S01]  /*f3f0*/  FADD.FTZ R175, R178, R175 ;  /* 0x000000afb2af7221 */ /* 0x000fe20000010000 */
[----:B------:R-:W-:Y:S02]  /*f400*/  IMAD.MOV.U32 R200, RZ, RZ, R168 ;  /* 0x000000ffffc87224 */ /* 0x000fe400078e00a8 */
        /* <DEDUP_REMOVED lines=10> */
[----:B------:R-:W-:Y:S02]  /*f4b0*/  WARPGROUP.DEPBAR.LE gsb0, 0x0 ;  /* 0x00008000000079c5 */ /* 0x000fe40000010000 */
[----:B------:R-:W-:Y:S01]  /*f4c0*/  IMAD.MOV.U32 R153, RZ, RZ, 0x40000040 ;  /* 0x40000040ff997424 */ /* 0x000fe200078e00ff */
[----:B------:R-:W-:Y:S01]  /*f4d0*/  IADD3 R152, R172, 0x80, RZ ;  /* 0x00000080ac987810 */ /* 0x000fe20007ffe0ff */
[----:B------:R-:W-:-:S03]  /*f4e0*/  WARPGROUP.ARRIVE ;  /* 0x00000000000079c5 */ /* 0x000fc60000000000 */
[----:B------:R-:W-:Y:S01]  /*f4f0*/  R2UR UR6, R152 ;  /* 0x00000000980672ca */ /* 0x000fe200000e0000 */
[----:B------:R-:W-:Y:S01]  /*f500*/  VIADD R152, R172, 0x100 ;  /* 0x00000100ac987836 */ /* 0x000fe20000000000 */
[----:B------:R-:W-:Y:S01]  /*f510*/  R2UR UR7, R153 ;  /* 0x00000000990772ca */ /* 0x000fe200000e0000 */
[----:B------:R-:W-:-:S12]  /*f520*/  IMAD.MOV.U32 R153, RZ, RZ, 0x40000040 ;  /* 0x40000040ff997424 */ /* 0x000fd800078e00ff */
        /* <DEDUP_REMOVED lines=11> */
[----:B------:R-:W-:-:S03]  /*f5e0*/  R2UR UR7, R153 ;  /* 0x00000000990772ca */ /* 0x000fc600000e0000 */
[----:B------:R-:W-:Y:S01]  /*f5f0*/  IMAD.MOV.U32 R197, RZ, RZ, R152 ;  /* 0x000000ffffc57224 */ /* 0x000fe200078e0098 */
        /* <DEDUP_REMOVED lines=16> */
.L_x_6959:
[----:B------:R-:W-:-:S07]  /*f700*/  MOV R197, R152 ;  /* 0x0000009800c57202 */ /* 0x000fce0000000f00 */
.L_x_6958:
[----:B------:R-:W-:Y:S05]  /*f710*/  BSYNC B1 ;  /* 0x0000000000017941 */ /* 0x000fea0003800000 */
.L_x_6957:
[----:B------:R-:W-:Y:S01]  /*f720*/  ISETP.GE.AND P2, PT, R197, RZ, PT ;  /* 0x000000ffc500720c */ /* 0x000fe20003f46270 */
[----:B------:R-:W-:-:S12]  /*f730*/  BSSY B0, `(.L_x_6971) ;  /* 0x0000329000007945 */ /* 0x000fd80003800000 */
[----:B------:R-:W-:Y:S05]  /*f740*/  @!P2 BRA `(.L_x_6972) ;  /* 0x00000030009ca947 */ /* 0x000fea0003800000 */
[----:B------:R-:W-:Y:S02]  /*f750*/  IMAD.MOV.U32 R199, RZ, RZ, R168 ;  /* 0x000000ffffc77224 */ /* 0x000fe400078e00a8 */
[----:B-1----:R-:W-:Y:S02]  /*f760*/  IMAD.MOV.U32 R196, RZ, RZ, R0 ;  /* 0x000000ffffc47224 */ /* 0x002fe400078e0000 */
[----:B------:R-:W-:-:S07]  /*f770*/  IMAD.MOV.U32 R198, RZ, RZ, R18 ;  /* 0x000000ffffc67224 */ /* 0x000fce00078e0012 */
.L_x_6983:
[----:B------:R-:W-:-:S05]  /*f780*/  VIADD R18, R198, 0x1 ;  /* 0x00000001c6127836 */ /* 0x000fca0000000000 */
[----:B------:R-:W-:-:S04]  /*f790*/  ISETP.NE.AND P2, PT, R18, 0x2, PT ;  /* 0x000000021200780c */ /* 0x000fc80003f45270 */
[----:B------:R-:W-:Y:S02]  /*f7a0*/  SEL R0, RZ, 0x1, P2 ;  /* 0x00000001ff007807 */ /* 0x000fe40001000000 */
[----:B------:R-:W-:Y:S02]  /*f7b0*/  SEL R18, R18, RZ, P2 ;  /* 0x000000ff12127207 */ /* 0x000fe40001000000 */
[----:B------:R-:W-:Y:S01]  /*f7c0*/  LOP3.LUT R19, R19, R0, RZ, 0x3c, !PT ;  /* 0x0000000013137212 */ /* 0x000fe200078e3cff */
[----:B0-----:R-:W-:Y:S06]  /*f7d0*/  @!P0 BRA `(.L_x_6973) ;  /* 0x0000000000048947 */ /* 0x001fec0003800000 */
[----:B------:R-:W-:Y:S01]  /*f7e0*/  BPT.TRAP 0x1 ;  /* 0x000000040000795c */ /* 0x000fe20000300000 */
.L_x_6973:
[----:B------:R-:W-:Y:S01]  /*f7f0*/  IMAD R187, R18, 0x8, R2 ;  /* 0x0000000812bb7824 */ /* 0x000fe200078e0202 */
[----:B------:R-:W-:-:S04]  /*f800*/  SHF.L.U32 R0, R19, 0x1f, RZ ;  /* 0x0000001f13007819 */ /* 0x000fc800000006ff */
[----:B------:R0:W1:Y:S01]  /*f810*/  SYNCS.PHASECHK.TRANS64.TRYWAIT P2, [R187+URZ+0x38830], R0 ;  /* 0x03883000bb0075a7 */ /* 0x000062000804017f */
[----:B------:R-:W-:Y:S05]  /*f820*/  @!P0 BRA `(.L_x_6974) ;  /* 0x0000000000048947 */ /* 0x000fea0003800000 */
[----:B------:R-:W-:Y:S01]  /*f830*/  BPT.TRAP 0x1 ;  /* 0x000000040000795c */ /* 0x000fe20000300000 */
.L_x_6974:
[----:B------:R-:W-:Y:S01]  /*f840*/  BSSY B1, `(.L_x_6975) ;  /* 0x0000006000017945 */ /* 0x000fe20003800000 */
[----:B------:R-:W-:Y:S01]  /*f850*/  LEA R184, R18, R15, 0x9 ;  /* 0x0000000f12b87211 */ /* 0x000fe200078e48ff */
[----:B------:R-:W-:Y:S02]  /*f860*/  IMAD.MOV.U32 R185, RZ, RZ, 0x40000040 ;  /* 0x40000040ffb97424 */ /* 0x000fe400078e00ff */
[----:B-1----:R-:W-:Y:S05]  /*f870*/  @P2 BRA `(.L_x_6976) ;  /* 0x0000000000082947 */ /* 0x002fea0003800000 */
[----:B------:R-:W1:Y:S02]  /*f880*/  SYNCS.PHASECHK.TRANS64.TRYWAIT P2, [R187+URZ+0x38830], R0 ;  /* 0x03883000bb0075a7 */ /* 0x000e64000804017f */
[----:B-1----:R-:W-:Y:S05]  /*f890*/  @!P2 BRA `(.L_x_6977) ;  /* 0x000000d400dca947 */ /* 0x002fea0003800000 */
.L_x_6976:
[----:B------:R-:W-:Y:S05]  /*f8a0*/  BSYNC B1 ;  /* 0x0000000000017941 */ /* 0x000fea0003800000 */
.L_x_6975:
        /* <DEDUP_REMOVED lines=36> */
.L_x_6978:
[----:B------:R2:W3:Y:S01]  /*faf0*/  SYNCS.PHASECHK.TRANS64.TRYWAIT P2, [R187+URZ+0x38850], R0 ;  /* 0x03885000bb0075a7 */ /* 0x0004e2000804017f */
[----:B------:R-:W-:Y:S05]  /*fb00*/  @!P0 BRA `(.L_x_6979) ;  /* 0x0000000000048947 */ /* 0x000fea0003800000 */
[----:B------:R-:W-:Y:S01]  /*fb10*/  BPT.TRAP 0x1 ;  /* 0x000000040000795c */ /* 0x000fe20000300000 */
.L_x_6979:
[----:B------:R-:W-:Y:S04]  /*fb20*/  BSSY B1, `(.L_x_6980) ;  /* 0x0000004000017945 */ /* 0x000fe80003800000 */
[----:B---3--:R-:W-:Y:S05]  /*fb30*/  @P2 BRA `(.L_x_6981) ;  /* 0x0000000000082947 */ /* 0x008fea0003800000 */
[----:B------:R-:W3:Y:S02]  /*fb40*/  SYNCS.PHASECHK.TRANS64.TRYWAIT P2, [R187+URZ+0x38850], R0 ;  /* 0x03885000bb0075a7 */ /* 0x000ee4000804017f */
[----:B---3--:R-:W-:Y:S05]  /*fb50*/  @!P2 BRA `(.L_x_6982) ;  /* 0x000000d40040a947 */ /* 0x008fea0003800000 */
.L_x_6981:
[----:B------:R-:W-:Y:S05]  /*fb60*/  BSYNC B1 ;  /* 0x0000000000017941 */ /* 0x000fea0003800000 */
.L_x_6980:
[----:B------:R-:W-:Y:S01]  /*fb70*/  IMAD R200, R18, 0x1000, R20 ;  /* 0x0000100012c87824 */ /* 0x000fe200078e0214 */
[----:B------:R-:W-:Y:S01]  /*fb80*/  R2UR UR4, R6 ;  /* 0x00000000060472ca */ /* 0x000fe200000e0000 */
[----:B------:R-:W-:Y:S01]  /*fb90*/  IMAD.MOV.U32 R201, RZ, RZ, 0x40000040 ;  /* 0x40000040ffc97424 */ /* 0x000fe200078e00ff */
[----:B------:R-:W-:Y:S01]  /*fba0*/  R2UR UR5, R7 ;  /* 0x00000000070572ca */ /* 0x000fe200000e0000 */
[----:B------:R-:W-:Y:S01]  /*fbb0*/  WARPGROUP.ARRIVE ;  /* 0x00000000000079c5 */ /* 0x000fe20000000000 */
[----:B------:R-:W-:Y:S01]  /*fbc0*/  R2UR UR6, R200 ;  /* 0x00000000c80672ca */ /* 0x000fe200000e0000 */
[----:B------:R-:W-:Y:S01]  /*fbd0*/  IMAD.MOV.U32 R185, RZ, RZ, 0x40000040 ;  /* 0x40000040ffb97424 */ /* 0x000fe200078e00ff */
[----:B------:R-:W-:Y:S01]  /*fbe0*/  R2UR UR7, R201 ;  /* 0x00000000c90772ca */ /* 0x000fe200000e0000 */
[----:B------:R-:W-:Y:S02]  /*fbf0*/  VIADD R184, R6, 0x2 ;  /* 0x0000000206b87836 */ /* 0x000fe40000000000 */
[----:B------:R-:W4:Y:S01]  /*fc00*/  S2R R3, SR_TID.X ;  /* 0x0000000000037919 */ /* 0x000f220000002100 */
[----:B------:R-:W-:Y:S01]  /*fc10*/  VIADD R201, R200, 0x800 ;  /* 0x00000800c8c97836 */ /* 0x000fe20000000000 */
[----:B------:R-:W-:Y:S01]  /*fc20*/  MOV R203, 0x40000040 ;  /* 0x4000004000cb7802 */ /* 0x000fe20000000f00 */
[----:B------:R-:W-:-:S07]  /*fc30*/  VIADD R205, R6, 0x800 ;  /* 0x0000080006cd7836 */ /* 0x000fce0000000000 */
        /* <DEDUP_REMOVED lines=9> */
[----:B----4-:R-:W-:-:S05]  /*fcd0*/  SHF.R.U32.HI R3, RZ, 0x7, R3 ;  /* 0x00000007ff037819 */ /* 0x010fca0000011603 */
[----:B0123--:R0:W1:Y:S02]  /*fce0*/  SHFL.IDX PT, R0, R3, RZ, 0x1f ;  /* 0x00001fff03007589 */ /* 0x00f06400000e0000 */
[----:B0-----:R-:W-:Y:S01]  /*fcf0*/  IMAD.MOV.U32 R3, RZ, RZ, 0x4 ;  /* 0x00000004ff037424 */ /* 0x001fe200078e00ff */
[----:B-1----:R-:W-:-:S04]  /*fd00*/  ISETP.GT.AND P2, PT, R0, 0x7f, PT ;  /* 0x0000007f0000780c */ /* 0x002fc80003f44270 */
        /* <DEDUP_REMOVED lines=153> */
[----:B------:R-:W-:Y:S02]  /*106a0*/  R2UR UR7, R185 ;  /* 0x00000000b90772ca */ /* 0x000fe400000e0000 */
[----:B------:R-:W-:Y:S01]  /*106b0*/  MOV R185, 0x40000040 ;  /* 0x4000004000b97802 */ /* 0x000fe20000000f00 */
[----:B------:R-:W-:Y:S02]  /*106c0*/  WARPGROUP.DEPBAR.LE gsb0, 0x0 ;  /* 0x00008000000079c5 */ /* 0x000fe40000010000 */
[----:B------:R-:W-:-:S08]  /*106d0*/  WARPGROUP.ARRIVE ;  /* 0x00000000000079c5 */ /* 0x000fd00000000000 */
        /* <DEDUP_REMOVED lines=24> */
[----:B------:R-:W-:Y:S01]  /*10860*/  IMAD.MOV.U32 R205, RZ, RZ, 0x40000040 ;  /* 0x40000040ffcd7424 */ /* 0x000fe200078e00ff */
[----:B------:R-:W-:Y:S02]  /*10870*/  WARPGROUP.DEPBAR.LE gsb0, 0x0 ;  /* 0x00008000000079c5 */ /* 0x000fe40000010000 */
[----:B------:R-:W-:-:S07]  /*10880*/  WARPGROUP.ARRIVE ;  /* 0x00000000000079c5 */ /* 0x000fce0000000000 */
        /* <DEDUP_REMOVED lines=127> */
[----:B------:R-:W-:Y:S01]  /*11080*/  VIADD R205, R6, 0xe00 ;  /* 0x00000e0006cd7836 */ /* 0x000fe20000000000 */
[----:B------:R-:W-:Y:S01]  /*11090*/  IADD3 R202, R0, R201, RZ ;  /* 0x000000c900ca7210 */ /* 0x000fe20007ffe0ff */
[----:B------:R-:W-:-:S02]  /*110a0*/  WARPGROUP.DEPBAR.LE gsb0, 0x0 ;  /* 0x00008000000079c5 */ /* 0x000fc40000010000 */
[----:B------:R-:W-:-:S08]  /*110b0*/  WARPGROUP.ARRIVE ;  /* 0x00000000000079c5 */ /* 0x000fd00000000000 */
        /* <DEDUP_REMOVED lines=8> */
[----:B------:R-:W-:Y:S01]  /*11140*/  R2UR UR5, R203 ;  /* 0x00000000cb0572ca */ /* 0x000fe200000e0000 */
[----:B------:R-:W-:Y:S01]  /*11150*/  IMAD.IADD R184, R184, 0x1, R201 ;  /* 0x00000001b8b87824 */ /* 0x000fe200078e02c9 */
[----:B------:R-:W-:-:S02]  /*11160*/  MOV R203, 0x40000040 ;  /* 0x4000004000cb7802 */ /* 0x000fc40000000f00 */
[----:B------:R-:W-:Y:S01]  /*11170*/  SEL R0, R0, 0x3e, P2 ;  /* 0x0000003e00007807 */ /* 0x000fe20001000000 */
        /* <DEDUP_REMOVED lines=11> */
[----:B------:R-:W-:Y:S01]  /*11230*/  IMAD.MOV.U32 R3, RZ, RZ, 0x1000 ;  /* 0x00001000ff037424 */ /* 0x000fe200078e00ff */
[----:B------:R-:W-:-:S04]  /*11240*/  LOP3.LUT R201, R0, 0x6, RZ, 0xc0, !PT ;  /* 0x0000000600c97812 */ /* 0x000fc800078ec0ff */
        /* <DEDUP_REMOVED lines=12> */
[----:B------:R-:W-:Y:S01]  /*11310*/  IMAD.MOV.U32 R201, RZ, RZ, 0x40000040 ;  /* 0x40000040ffc97424 */ /* 0x000fe200078e00ff */
[----:B------:R-:W-:-:S02]  /*11320*/  WARPGROUP.DEPBAR.LE gsb0, 0x0 ;  /* 0x00008000000079c5 */ /* 0x000fc40000010000 */
[----:B------:R-:W-:-:S07]  /*11330*/  WARPGROUP.ARRIVE ;  /* 0x00000000000079c5 */ /* 0x000fce0000000000 */
[----:B------:R-:W-:Y:S01]  /*11340*/  HGMMA.64x64x16.F32 R152, gdesc[UR4], R152, gsb0 ;  /* 0x00e00000049879f0 */ /* 0x000fe20008000898 */
[----:B------:R-:W-:Y:S01]  /*11350*/  R2UR UR4, R184 ;  /* 0x00000000b80472ca */ /* 0x000fe200000e0000 */
[----:B------:R-:W-:Y:S01]  /*11360*/  IMAD R184, R18, 0x1000, R14 ;  /* 0x0000100012b87824 */ /* 0x000fe200078e020e */
[----:B------:R-:W-:Y:S02]  /*11370*/  R2UR UR5, R185 ;  /* 0x00000000b90572ca */ /* 0x000fe400000e0000 */
[----:B------:R-:W-:Y:S02]  /*11380*/  R2UR UR6, R200 ;  /* 0x00000000c80672ca */ /* 0x000fe400000e0000 */
[----:B------:R-:W-:Y:S02]  /*11390*/  R2UR UR7, R201 ;  /* 0x00000000c90772ca */ /* 0x000fe400000e0000 */
[----:B------:R-:W-:Y:S01]  /*113a0*/  MOV R185, 0x40000040 ;  /* 0x4000004000b97802 */ /* 0x000fe20000000f00 */
[----:B------:R-:W-:-:S02]  /*113b0*/  WARPGROUP.DEPBAR.LE gsb0, 0x0 ;  /* 0x00008000000079c5 */ /* 0x000fc40000010000 */
[----:B------:R-:W-:-:S08]  /*113c0*/  WARPGROUP.ARRIVE ;  /* 0x00000000000079c5 */ /* 0x000fd00000000000 */
        /* <DEDUP_REMOVED lines=30> */
[----:B------:R-:W-:Y:S02]  /*115b0*/  FMNMX.FTZ R185, R163, R200, !PT ;  /* 0x000000c8a3b97209 */ /* 0x000fe40007810000 */
[----:B0-----:R-:W-:-:S05]  /*115c0*/  FMNMX.FTZ R0, R201, R202, !PT ;  /* 0x000000cac9007209 */ /* 0x001fca0007810000 */
[----:B------:R-:W-:Y:S01]  /*115d0*/  FADD.FTZ R200, -R0, R196 ;  /* 0x000000c400c87221 */ /* 0x000fe20000010100 */
[----:B------:R-:W-:Y:S01]  /*115e0*/  FMNMX.FTZ R196, R166, R185, !PT ;  /* 0x000000b9a6c47209 */ /* 0x000fe20007810000 */
[-C--:B------:R-:W-:Y:S02]  /*115f0*/  FMUL.FTZ R205, R0, R3.reuse ;  /* 0x0000000300cd7220 */ /* 0x080fe40000410000 */
[-C--:B------:R-:W-:Y:S01]  /*11600*/  FMUL.FTZ R200, R200, R3.reuse ;  /* 0x00000003c8c87220 */ /* 0x080fe20000410000 */
[----:B------:R-:W-:Y:S01]  /*11610*/  FMNMX.FTZ R185, R167, R196, !PT ;  /* 0x000000c4a7b97209 */ /* 0x000fe20007810000 */
[-CC-:B------:R-:W-:Y:S01]  /*11620*/  FFMA.FTZ R203, R157, R3.reuse, -R205.reuse ;  /* 0x000000039dcb7223 */ /* 0x180fe200000108cd */
[--C-:B------:R-:W-:Y:S01]  /*11630*/  FFMA.FTZ R152, R152, R3, -R205.reuse ;  /* 0x0000000398987223 */ /* 0x100fe200000108cd */
[----:B------:R0:W1:Y:S01]  /*11640*/  MUFU.EX2 R204, R200 ;  /* 0x000000c800cc7308 */ /* 0x0000620000000800 */
[----:B------:R-:W-:Y:S01]  /*11650*/  FMNMX.FTZ R196, R170, R185, !PT ;  /* 0x000000b9aac47209 */ /* 0x000fe20007810000 */
[-CC-:B------:R-:W-:Y:S01]  /*11660*/  FFMA.FTZ R153, R153, R3.reuse, -R205.reuse ;  /* 0x0000000399997223 */ /* 0x180fe200000108cd */
[-CC-:B------:R-:W-:Y:S01]  /*11670*/  FFMA.FTZ R156, R156, R3.reuse, -R205.reuse ;  /* 0x000000039c9c7223 */ /* 0x180fe200000108cd */
[-CC-:B------:R-:W-:Y:S01]  /*11680*/  FFMA.FTZ R201, R164, R3.reuse, -R205.reuse ;  /* 0x00000003a4c97223 */ /* 0x180fe200000108cd */
[----:B------:R-:W-:Y:S01]  /*11690*/  FMNMX.FTZ R185, R171, R196, !PT ;  /* 0x000000c4abb97209 */ /* 0x000fe20007810000 */
[-CC-:B------:R-:W-:Y:S01]  /*116a0*/  FFMA.FTZ R202, R165, R3.reuse, -R205.reuse ;  /* 0x00000003a5ca7223 */ /* 0x180fe200000108cd */
[--C-:B------:R-:W-:Y:S01]  /*116b0*/  FFMA.FTZ R169, R169, R3, -R205.reuse ;  /* 0x00000003a9a97223 */ /* 0x100fe200000108cd */
[----:B------:R-:W2:Y:S01]  /*116c0*/  MUFU.EX2 R152, R152 ;  /* 0x0000009800987308 */ /* 0x000ea20000000800 */
[----:B------:R-:W-:Y:S01]  /*116d0*/  FMNMX.FTZ R196, R174, R185, !PT ;  /* 0x000000b9aec47209 */ /* 0x000fe20007810000 */
[-CC-:B0-----:R-:W-:Y:S01]  /*116e0*/  FFMA.FTZ R200, R161, R3.reuse, -R205.reuse ;  /* 0x00000003a1c87223 */ /* 0x181fe200000108cd */
[-CC-:B------:R-:W-:Y:S01]  /*116f0*/  FFMA.FTZ R172, R172, R3.reuse, -R205.reuse ;  /* 0x00000003acac7223 */ /* 0x180fe200000108cd */
[-CC-:B------:R-:W-:Y:S01]  /*11700*/  FFMA.FTZ R173, R173, R3.reuse, -R205.reuse ;  /* 0x00000003adad7223 */ /* 0x180fe200000108cd */
[----:B------:R-:W-:Y:S01]  /*11710*/  FMNMX.FTZ R185, R175, R196, !PT ;  /* 0x000000c4afb97209 */ /* 0x000fe20007810000 */
[-CC-:B------:R-:W-:Y:S01]  /*11720*/  FFMA.FTZ R176, R176, R3.reuse, -R205.reuse ;  /* 0x00000003b0b07223 */ /* 0x180fe200000108cd */
[--C-:B------:R-:W-:Y:S01]  /*11730*/  FFMA.FTZ R177, R177, R3, -R205.reuse ;  /* 0x00000003b1b17223 */ /* 0x100fe200000108cd */
[----:B------:R-:W0:Y:S01]  /*11740*/  MUFU.EX2 R153, R153 ;  /* 0x0000009900997308 */ /* 0x000e220000000800 */
[----:B------:R-:W-:Y:S01]  /*11750*/  FMNMX.FTZ R196, R178, R185, !PT ;  /* 0x000000b9b2c47209 */ /* 0x000fe20007810000 */
[-CC-:B------:R-:W-:Y:S01]  /*11760*/  FFMA.FTZ R180, R180, R3.reuse, -R205.reuse ;  /* 0x00000003b4b47223 */ /* 0x180fe200000108cd */
[--C-:B------:R-:W-:Y:S01]  /*11770*/  FFMA.FTZ R181, R181, R3, -R205.reuse ;  /* 0x00000003b5b57223 */ /* 0x100fe200000108cd */
[----:B-1----:R-:W-:Y:S01]  /*11780*/  FMUL.FTZ R24, R24, R204 ;  /* 0x000000cc18187220 */ /* 0x002fe20000410000 */
[----:B------:R-:W-:Y:S01]  /*11790*/  FMNMX.FTZ R185, R179, R196, !PT ;  /* 0x000000c4b3b97209 */ /* 0x000fe20007810000 */
[-C--:B------:R-:W-:Y:S01]  /*117a0*/  FMUL.FTZ R25, R25, R204.reuse ;  /* 0x000000cc19197220 */ /* 0x080fe20000410000 */
[-C--:B------:R-:W-:Y:S01]  /*117b0*/  FMUL.FTZ R28, R28, R204.reuse ;  /* 0x000000cc1c1c7220 */ /* 0x080fe20000410000 */
[----:B------:R-:W-:Y:S01]  /*117c0*/  MUFU.EX2 R156, R156 ;  /* 0x0000009c009c7308 */ /* 0x000fe20000000800 */
[----:B------:R-:W-:Y:S01]  /*117d0*/  FMNMX.FTZ R196, R182, R185, !PT ;  /* 0x000000b9b6c47209 */ /* 0x000fe20007810000 */
[-C--:B------:R-:W-:Y:S01]  /*117e0*/  FMUL.FTZ R29, R29, R204.reuse ;  /* 0x000000cc1d1d7220 */ /* 0x080fe20000410000 */
[-C--:B------:R-:W-:Y:S01]  /*117f0*/  FMUL.FTZ R32, R32, R204.reuse ;  /* 0x000000cc20207220 */ /* 0x080fe20000410000 */
[----:B------:R-:W-:Y:S01]  /*11800*/  FMUL.FTZ R33, R33, R204 ;  /* 0x000000cc21217220 */ /* 0x000fe20000410000 */
[----:B------:R-:W-:Y:S01]  /*11810*/  FMNMX.FTZ R157, R183, R196, !PT ;  /* 0x000000c4b79d7209 */ /* 0x000fe20007810000 */
[-CC-:B------:R-:W-:Y:S01]  /*11820*/  FFMA.FTZ R196, R160, R3.reuse, -R205.reuse ;  /* 0x00000003a0c47223 */ /* 0x180fe200000108cd */
[-C--:B------:R-:W-:Y:S01]  /*11830*/  FMUL.FTZ R36, R36, R204.reuse ;  /* 0x000000cc24247220 */ /* 0x080fe20000410000 */
[----:B------:R1:W-:Y:S01]  /*11840*/  MUFU.EX2 R185, R203 ;  /* 0x000000cb00b97308 */ /* 0x0003e20000000800 */
[-C--:B------:R-:W-:Y:S01]  /*11850*/  FMUL.FTZ R37, R37, R204.reuse ;  /* 0x000000cc25257220 */ /* 0x080fe20000410000 */
[----:B------:R-:W3:Y:S01]  /*11860*/  SHFL.BFLY PT, R160, R157, 0x2, 0x1f ;  /* 0x0c401f009da07f89 */ /* 0x000ee200000e0000 */
[-C--:B------:R-:W-:Y:S01]  /*11870*/  FMUL.FTZ R40, R40, R204.reuse ;  /* 0x000000cc28287220 */ /* 0x080fe20000410000 */
[-C--:B------:R-:W-:Y:S01]  /*11880*/  FMUL.FTZ R41, R41, R204.reuse ;  /* 0x000000cc29297220 */ /* 0x080fe20000410000 */
[-C--:B------:R-:W-:Y:S01]  /*11890*/  FMUL.FTZ R44, R44, R204.reuse ;  /* 0x000000cc2c2c7220 */ /* 0x080fe20000410000 */
[-C--:B------:R-:W-:Y:S01]  /*118a0*/  FMUL.FTZ R45, R45, R204.reuse ;  /* 0x000000cc2d2d7220 */ /* 0x080fe20000410000 */
[-C--:B------:R-:W-:Y:S01]  /*118b0*/  FMUL.FTZ R48, R48, R204.reuse ;  /* 0x000000cc30307220 */ /* 0x080fe20000410000 */
[----:B------:R-:W-:Y:S01]  /*118c0*/  MUFU.EX2 R196, R196 ;  /* 0x000000c400c47308 */ /* 0x000fe20000000800 */
[----:B-1----:R-:W-:Y:S01]  /*118d0*/  FFMA.FTZ R203, R168, R3, -R205 ;  /* 0x00000003a8cb7223 */ /* 0x002fe200000108cd */
        /* <DEDUP_REMOVED lines=16> */
[----:B---3--:R-:W-:Y:S01]  /*119e0*/  FMNMX.FTZ R160, R157, R160, !PT ;  /* 0x000000a09da07209 */ /* 0x008fe20007810000 */
        /* <DEDUP_REMOVED lines=42> */
[----:B------:R-:W-:Y:S01]  /*11c90*/  FFMA.FTZ R199, R159, R3, -R160 ;  /* 0x000000039fc77223 */ /* 0x000fe200000108a0 */
[----:B------:R-:W-:-:S02]  /*11ca0*/  IMAD.MOV R159, RZ, RZ, -R194 ;  /* 0x000000ffff9f7224 */ /* 0x000fc400078e0ac2 */
[-CC-:B------:R-:W-:Y:S01]  /*11cb0*/  FFMA.FTZ R154, R154, R3.reuse, -R160.reuse ;  /* 0x000000039a9a7223 */ /* 0x180fe200000108a0 */
[-CC-:B------:R-:W-:Y:S01]  /*11cc0*/  FFMA.FTZ R161, R155, R3.reuse, -R160.reuse ;  /* 0x000000039ba17223 */ /* 0x180fe200000108a0 */
[--C-:B------:R-:W-:Y:S01]  /*11cd0*/  FFMA.FTZ R155, R158, R3, -R160.reuse ;  /* 0x000000039e9b7223 */ /* 0x100fe200000108a0 */
[----:B------:R-:W-:Y:S01]  /*11ce0*/  MUFU.EX2 R157, R157 ;  /* 0x0000009d009d7308 */ /* 0x000fe20000000800 */
[----:B------:R-:W-:Y:S01]  /*11cf0*/  ISETP.NE.AND P2, PT, R192, R159, PT ;  /* 0x0000009fc000720c */ /* 0x000fe20003f45270 */
[----:B------:R-:W-:Y:S02]  /*11d00*/  @!P1 VIADD R158, R187, 0x38840 ;  /* 0x00038840bb9e9836 */ /* 0x000fe40000000000 */
[-CC-:B------:R-:W-:Y:S01]  /*11d10*/  FFMA.FTZ R205, R162, R3.reuse, -R160.reuse ;  /* 0x00000003a2cd7223 */ /* 0x180fe200000108a0 */
[-CC-:B------:R-:W-:Y:S01]  /*11d20*/  FFMA.FTZ R206, R163, R3.reuse, -R160.reuse ;  /* 0x00000003a3ce7223 */ /* 0x180fe200000108a0 */
[-CC-:B------:R-:W-:Y:S01]  /*11d30*/  FFMA.FTZ R207, R166, R3.reuse, -R160.reuse ;  /* 0x00000003a6cf7223 */ /* 0x180fe200000108a0 */
[-C--:B------:R-:W-:Y:S01]  /*11d40*/  FFMA.FTZ R211, R167, R3.reuse, -R160 ;  /* 0x00000003a7d37223 */ /* 0x080fe200000108a0 */
[----:B------:R-:W-:Y:S01]  /*11d50*/  @!P1 PRMT R158, RZ, 0x654, R158 ;  /* 0x00000654ff9e9816 */ /* 0x000fe2000000009e */
[----:B------:R-:W1:Y:S01]  /*11d60*/  MUFU.EX2 R154, R154 ;  /* 0x0000009a009a7308 */ /* 0x000e620000000800 */
[-CC-:B------:R-:W-:Y:S01]  /*11d70*/  FFMA.FTZ R170, R170, R3.reuse, -R160.reuse ;  /* 0x00000003aaaa7223 */ /* 0x180fe200000108a0 */
[-CC-:B------:R-:W-:Y:S01]  /*11d80*/  FFMA.FTZ R171, R171, R3.reuse, -R160.reuse ;  /* 0x00000003abab7223 */ /* 0x180fe200000108a0 */
[-CC-:B------:R-:W-:Y:S01]  /*11d90*/  FFMA.FTZ R174, R174, R3.reuse, -R160.reuse ;  /* 0x00000003aeae7223 */ /* 0x180fe200000108a0 */
[----:B------:R2:W-:Y:S01]  /*11da0*/  @!P1 SYNCS.ARRIVE.TRANS64.RED.A1T0 RZ, [R158+URZ], RZ ;  /* 0x000000ff9eff99a7 */ /* 0x0005e2000810043f */
[----:B------:R-:W-:Y:S01]  /*11db0*/  FFMA.FTZ R175, R175, R3, -R160 ;  /* 0x00000003afaf7223 */ /* 0x000fe200000108a0 */
[----:B------:R-:W-:-:S02]  /*11dc0*/  @!P2 IMAD R159, R198, 0x40, R190 ;  /* 0x00000040c69fa824 */ /* 0x000fc400078e02be */
[-CC-:B------:R-:W-:Y:S01]  /*11dd0*/  FFMA.FTZ R178, R178, R3.reuse, -R160.reuse ;  /* 0x00000003b2b27223 */ /* 0x180fe200000108a0 */
[----:B------:R-:W3:Y:S01]  /*11de0*/  MUFU.EX2 R161, R161 ;  /* 0x000000a100a17308 */ /* 0x000ee20000000800 */
[-C--:B------:R-:W-:Y:S01]  /*11df0*/  FFMA.FTZ R179, R179, R3.reuse, -R160 ;  /* 0x00000003b3b37223 */ /* 0x080fe200000108a0 */
[----:B------:R-:W-:Y:S02]  /*11e00*/  @!P2 IMAD R159, R159, 0x4, R2 ;  /* 0x000000049f9fa824 */ /* 0x000fe400078e0202 */
[----:B------:R-:W-:Y:S01]  /*11e10*/  FFMA.FTZ R182, R182, R3, -R160 ;  /* 0x00000003b6b67223 */ /* 0x000fe200000108a0 */
[----:B--2---:R-:W-:Y:S01]  /*11e20*/  FFMA.FTZ R158, R204, R21, R152 ;  /* 0x00000015cc9e7223 */ /* 0x004fe20000010098 */
[----:B------:R-:W-:Y:S01]  /*11e30*/  FFMA.FTZ R162, R183, R3, -R160 ;  /* 0x00000003b7a27223 */ /* 0x000fe200000108a0 */
[----:B0-----:R-:W-:Y:S01]  /*11e40*/  F2FP.F16.F32.PACK_AB R152, R153, R152 ;  /* 0x000000989998723e */ /* 0x001fe200000000ff */
[----:B------:R-:W-:Y:S01]  /*11e50*/  @!P2 STS [R159+0x38400], R204 ;  /* 0x038400cc9f00a388 */ /* 0x000fe20000000800 */
[----:B------:R-:W0:Y:S01]  /*11e60*/  MUFU.EX2 R155, R155 ;  /* 0x0000009b009b7308 */ /* 0x000e220000000800 */
[----:B-1----:R-:W-:Y:S01]  /*11e70*/  FFMA.FTZ R186, R157, R186, R154 ;  /* 0x000000ba9dba7223 */ /* 0x002fe2000001009a */
[----:B------:R-:W-:Y:S01]  /*11e80*/  FADD.FTZ R163, R153, R158 ;  /* 0x0000009e99a37221 */ /* 0x000fe20000010000 */
[----:B------:R1:W-:Y:S01]  /*11e90*/  @!P2 STS [R159+0x38420], R157 ;  /* 0x0384209d9f00a388 */ /* 0x0003e20000000800 */
        /* <DEDUP_REMOVED lines=12> */
[----:B------:R-:W-:Y:S01]  /*11f60*/  MUFU.EX2 R205, R205 ;  /* 0x000000cd00cd7308 */ /* 0x000fe20000000800 */
[----:B0-----:R-:W-:Y:S01]  /*11f70*/  FADD.FTZ R183, R155, R158 ;  /* 0x0000009e9bb77221 */ /* 0x001fe20000010000 */
        /* <DEDUP_REMOVED lines=63> */
[----:B------:R-:W-:Y:S01]  /*12370*/  F2FP.F16.F32.PACK_AB R154, R185, R156 ;  /* 0x0000009cb99a723e */ /* 0x000fe200000000ff */
[-C--:B------:R-:W-:Y:S01]  /*12380*/  FMUL.FTZ R141, R141, R204.reuse ;  /* 0x000000cc8d8d7220 */ /* 0x080fe20000410000 */
[----:B--2---:R-:W-:Y:S01]  /*12390*/  F2FP.F16.F32.PACK_AB R155, R199, R155 ;  /* 0x0000009bc79b723e */ /* 0x004fe200000000ff */
[----:B------:R-:W-:Y:S01]  /*123a0*/  BAR.SYNC.DEFER_BLOCKING 0xf, 0x100 ;  /* 0x03c4000000007b1d */ /* 0x000fe20000010000 */
[----:B-1----:R-:W-:Y:S01]  /*123b0*/  F2FP.F16.F32.PACK_AB R157, R206, R205 ;  /* 0x000000cdce9d723e */ /* 0x002fe200000000ff */
[-C--:B------:R-:W-:Y:S01]  /*123c0*/  FMUL.FTZ R144, R144, R204.reuse ;  /* 0x000000cc90907220 */ /* 0x080fe20000410000 */
[----:B------:R-:W-:Y:S01]  /*123d0*/  F2FP.F16.F32.PACK_AB R158, R202, R201 ;  /* 0x000000c9ca9e723e */ /* 0x000fe200000000ff */
[-C--:B------:R-:W-:Y:S01]  /*123e0*/  FMUL.FTZ R145, R145, R204.reuse ;  /* 0x000000cc91917220 */ /* 0x080fe20000410000 */
[----:B0-----:R-:W-:Y:S01]  /*123f0*/  F2FP.F16.F32.PACK_AB R159, R211, R207 ;  /* 0x000000cfd39f723e */ /* 0x001fe200000000ff */
[----:B------:R-:W-:Y:S01]  /*12400*/  MUFU.EX2 R176, R176 ;  /* 0x000000b000b07308 */ /* 0x000fe20000000800 */
[----:B------:R-:W-:Y:S01]  /*12410*/  F2FP.F16.F32.PACK_AB R160, R169, R203 ;  /* 0x000000cba9a0723e */ /* 0x000fe200000000ff */
[----:B------:R-:W-:Y:S01]  /*12420*/  FMUL.FTZ R148, R148, R204 ;  /* 0x000000cc94947220 */ /* 0x000fe20000410000 */
[----:B---3--:R-:W-:Y:S01]  /*12430*/  F2FP.F16.F32.PACK_AB R161, R171, R170 ;  /* 0x000000aaaba1723e */ /* 0x008fe200000000ff */
[----:B------:R-:W-:Y:S01]  /*12440*/  FMUL.FTZ R149, R149, R204 ;  /* 0x000000cc95957220 */ /* 0x000fe20000410000 */
[----:B------:R-:W-:Y:S01]  /*12450*/  ISETP.GT.AND P2, PT, R197, RZ, PT ;  /* 0x000000ffc500720c */ /* 0x000fe20003f44270 */
[----:B------:R-:W-:Y:S01]  /*12460*/  IMAD.MOV.U32 R198, RZ, RZ, R18 ;  /* 0x000000ffffc67224 */ /* 0x000fe200078e0012 */
[----:B------:R-:W-:Y:S01]  /*12470*/  @!P1 IADD3 R187, R187, 0x38860, RZ ;  /* 0x00038860bbbb9810 */ /* 0x000fe20007ffe0ff */
[----:B------:R-:W0:Y:S03]  /*12480*/  MUFU.EX2 R177, R177 ;  /* 0x000000b100b17308 */ /* 0x000e260000000800 */
[----:B------:R-:W-:-:S05]  /*12490*/  @!P1 PRMT R187, RZ, 0x654, R187 ;  /* 0x00000654ffbb9816 */ /* 0x000fca00000000bb */
[----:B------:R-:W-:Y:S01]  /*124a0*/  MUFU.EX2 R180, R180 ;  /* 0x000000b400b47308 */ /* 0x000fe20000000800 */
[----:B------:R1:W-:Y:S07]  /*124b0*/  STSM.16.M88.4 [R195+0x36400], R152 ;  /* 0x03640098c3007844 */ /* 0x0003ee0000000200 */
[----:B------:R-:W2:Y:S01]  /*124c0*/  MUFU.EX2 R181, R181 ;  /* 0x000000b500b57308 */ /* 0x000ea20000000800 */
[----:B0-----:R-:W-:-:S07]  /*124d0*/  F2FP.F16.F32.PACK_AB R164, R177, R176 ;  /* 0x000000b0b1a4723e */ /* 0x001fce00000000ff */
[----:B------:R-:W0:Y:S08]  /*124e0*/  MUFU.EX2 R178, R178 ;  /* 0x000000b200b27308 */ /* 0x000e300000000800 */
[----:B------:R3:W-:Y:S01]  /*124f0*/  MUFU.EX2 R179, R182 ;  /* 0x000000b600b37308 */ /* 0x0007e20000000800 */
[----:B--2---:R-:W-:-:S07]  /*12500*/  F2FP.F16.F32.PACK_AB R166, R181, R180 ;  /* 0x000000b4b5a6723e */ /* 0x004fce00000000ff */
[----:B------:R2:W4:Y:S01]  /*12510*/  MUFU.EX2 R186, R162 ;  /* 0x000000a200ba7308 */ /* 0x0005220000000800 */
[----:B---3--:R-:W-:Y:S01]  /*12520*/  FADD.FTZ R182, R156, R163 ;  /* 0x000000a39cb67221 */ /* 0x008fe20000010000 */
[----:B------:R-:W-:Y:S02]  /*12530*/  F2FP.F16.F32.PACK_AB R156, R200, R196 ;  /* 0x000000c4c89c723e */ /* 0x000fe400000000ff */
[----:B------:R-:W-:Y:S01]  /*12540*/  F2FP.F16.F32.PACK_AB R163, R175, R174 ;  /* 0x000000aeafa3723e */ /* 0x000fe200000000ff */
[----:B------:R-:W-:Y:S01]  /*12550*/  FADD.FTZ R185, R185, R182 ;  /* 0x000000b6b9b97221 */ /* 0x000fe20000010000 */
[----:B0-----:R-:W-:Y:S01]  /*12560*/  F2FP.F16.F32.PACK_AB R165, R21, R178 ;  /* 0x000000b215a5723e */ /* 0x001fe200000000ff */
[----:B------:R0:W-:Y:S01]  /*12570*/  STSM.16.M88.4 [R210], R156 ;  /* 0x0000009cd2007844 */ /* 0x0001e20000000200 */
[----:B--2---:R-:W-:Y:S01]  /*12580*/  F2FP.F16.F32.PACK_AB R162, R173, R172 ;  /* 0x000000acada2723e */ /* 0x004fe200000000ff */
[----:B------:R-:W-:Y:S01]  /*12590*/  FADD.FTZ R185, R196, R185 ;  /* 0x000000b9c4b97221 */ /* 0x000fe20000010000 */
[----:B------:R-:W-:-:S03]  /*125a0*/  IMAD.MOV.U32 R196, RZ, RZ, R0 ;  /* 0x000000ffffc47224 */ /* 0x000fc600078e0000 */
        /* <DEDUP_REMOVED lines=11> */
[----:B------:R-:W-:-:S04]  /*12660*/  FADD.FTZ R173, R173, R172 ;  /* 0x000000acadad7221 */ /* 0x000fc80000010000 */
[----:B------:R-:W-:-:S04]  /*12670*/  FADD.FTZ R176, R176, R173 ;  /* 0x000000adb0b07221 */ /* 0x000fc80000010000 */
[----:B------:R-:W-:-:S04]  /*12680*/  FADD.FTZ R177, R177, R176 ;  /* 0x000000b0b1b17221 */ /* 0x000fc80000010000 */
[----:B------:R-:W-:Y:S01]  /*12690*/  FADD.FTZ R180, R180, R177 ;  /* 0x000000b1b4b47221 */ /* 0x000fe20000010000 */
[----:B------:R-:W-:Y:S02]  /*126a0*/  WARPGROUP.DEPBAR.LE gsb0, 0x0 ;  /* 0x00008000000079c5 */ /* 0x000fe40000010000 */
[----:B-1----:R-:W-:Y:S01]  /*126b0*/  IMAD.MOV.U32 R153, RZ, RZ, 0x40000040 ;  /* 0x40000040ff997424 */ /* 0x002fe200078e00ff */
        /* <DEDUP_REMOVED lines=18> */
[----:B------:R-:W-:Y:S02]  /*127e0*/  IMAD.MOV.U32 R199, RZ, RZ, R168 ;  /* 0x000000ffffc77224 */ /* 0x000fe400078e00a8 */
[----:B------:R-:W-:Y:S01]  /*127f0*/  FADD.FTZ R205, R205, R152 ;  /* 0x00000098cdcd7221 */ /* 0x000fe20000010000 */
[----:B------:R-:W-:-:S03]  /*12800*/  VIADD R152, R197, 0xffffffff ;  /* 0xffffffffc5987836 */ /* 0x000fc60000000000 */
        /* <DEDUP_REMOVED lines=10> */
[----:B------:R-:W-:-:S03]  /*128b0*/  FADD.FTZ R21, R181, R180 ;  /* 0x000000b4b5157221 */ /* 0x000fc60000010000 */
[----:B------:R-:W-:-:S04]  /*128c0*/  FADD.FTZ R179, R179, R178 ;  /* 0x000000b2b3b37221 */ /* 0x000fc80000010000 */
[----:B------:R-:W-:Y:S01]  /*128d0*/  FADD.FTZ R186, R186, R179 ;  /* 0x000000b3baba7221 */ /* 0x000fe20000010000 */
[----:B------:R-:W-:Y:S02]  /*128e0*/  WARPGROUP.DEPBAR.LE gsb0, 0x0 ;  /* 0x00008000000079c5 */ /* 0x000fe40000010000 */
[----:B------:R-:W-:-:S06]  /*128f0*/  WARPGROUP.ARRIVE ;  /* 0x00000000000079c5 */ /* 0x000fcc0000000000 */
        /* <DEDUP_REMOVED lines=12> */
.L_x_6972:
[----:B------:R-:W-:Y:S05]  /*129c0*/  BSYNC B0 ;  /* 0x0000000000007941 */ /* 0x000fea0003800000 */
.L_x_6971:
[----:B------:R-:W2:Y:S01]  /*129d0*/  SHFL.BFLY PT, R4, R21, 0x2, 0x1f ;  /* 0x0c401f0015047f89 */ /* 0x000ea200000e0000 */
[----:B01----:R-:W-:Y:S01]  /*129e0*/  IMAD.MOV.U32 R167, RZ, RZ, -0x800000 ;  /* 0xff800000ffa77424 */ /* 0x003fe200078e00ff */
[----:B------:R-:W-:Y:S01]  /*129f0*/  IADD3 R219, R219, 0x1, RZ ;  /* 0x00000001dbdb7810 */ /* 0x000fe20007ffe0ff */
[----:B------:R-:W-:Y:S01]  /*12a00*/  IMAD.MOV.U32 R169, RZ, RZ, -0x800000 ;  /* 0xff800000ffa97424 */ /* 0x000fe200078e00ff */
[----:B------:R-:W0:Y:S01]  /*12a10*/  SHFL.BFLY PT, R7, R186, 0x2, 0x1f ;  /* 0x0c401f00ba077f89 */ /* 0x000e2200000e0000 */
[----:B------:R-:W-:Y:S08]  /*12a20*/  BAR.ARV 0x8, 0xa0 ;  /* 0x0202800000007b1d */ /* 0x000ff00000002000 */
[----:B------:R-:W-:Y:S01]  /*12a30*/  BAR.SYNC.DEFER_BLOCKING 0xf, 0x100 ;  /* 0x03c4000000007b1d */ /* 0x000fe20000010000 */
[----:B--2---:R-:W-:Y:S01]  /*12a40*/  FADD.FTZ R4, R4, R21 ;  /* 0x0000001504047221 */ /* 0x004fe20000010000 */
[----:B0-----:R-:W-:-:S04]  /*12a50*/  FADD.FTZ R8, R7, R186 ;  /* 0x000000ba07087221 */ /* 0x001fc80000010000 */
[----:B------:R-:W0:Y:S04]  /*12a60*/  SHFL.BFLY PT, R5, R4, 0x1, 0x1f ;  /* 0x0c201f0004057f89 */ /* 0x000e2800000e0000 */
[----:B------:R-:W1:Y:S01]  /*12a70*/  SHFL.BFLY PT, R7, R8, 0x1, 0x1f ;  /* 0x0c201f0008077f89 */ /* 0x000e6200000e0000 */
[----:B0-----:R-:W-:Y:S01]  /*12a80*/  FADD.FTZ R10, R4, R5 ;  /* 0x00000005040a7221 */ /* 0x001fe20000010000 */
[----:B------:R-:W-:Y:S02]  /*12a90*/  VIADD R4, R18, 0x1 ;  /* 0x0000000112047836 */ /* 0x000fe40000000000 */
[----:B-1----:R-:W-:Y:S02]  /*12aa0*/  FADD.FTZ R5, R8, R7 ;  /* 0x0000000708057221 */ /* 0x002fe40000010000 */
[----:B------:R-:W-:-:S02]  /*12ab0*/  FSETP.NE.FTZ.AND P2, PT, R10, RZ, PT ;  /* 0x000000ff0a00720b */ /* 0x000fc40003f55000 */
[----:B------:R-:W-:Y:S02]  /*12ac0*/  IADD3 R7, -R194, RZ, RZ ;  /* 0x000000ffc2077210 */ /* 0x000fe40007ffe1ff */
[----:B------:R-:W-:Y:S02]  /*12ad0*/  FSETP.NE.FTZ.AND P3, PT, R5, RZ, PT ;  /* 0x000000ff0500720b */ /* 0x000fe40003f75000 */
[----:B------:R-:W-:Y:S02]  /*12ae0*/  ISETP.NE.AND P0, PT, R192, R7, PT ;  /* 0x00000007c000720c */ /* 0x000fe40003f05270 */
[----:B------:R-:W-:Y:S02]  /*12af0*/  CS2R R6, SRZ ;  /* 0x0000000000067805 */ /* 0x000fe4000001ff00 */
[----:B------:R-:W-:-:S04]  /*12b00*/  ISETP.NE.AND P1, PT, R4, 0x2, PT ;  /* 0x000000020400780c */ /* 0x000fc80003f25270 */
[----:B------:R-:W-:Y:S01]  /*12b10*/  SEL R8, RZ, 0x1, P1 ;  /* 0x00000001ff087807 */ /* 0x000fe20000800000 */
[----:B------:R-:W0:Y:S03]  /*12b20*/  @P2 MUFU.RCP R7, R10 ;  /* 0x0000000a00072308 */ /* 0x000e260000001000 */
[----:B------:R-:W-:Y:S01]  /*12b30*/  LOP3.LUT R19, R19, R8, RZ, 0x3c, !PT ;  /* 0x0000000813137212 */ /* 0x000fe200078e3cff */
[C---:B------:R-:W-:Y:S01]  /*12b40*/  @P3 FMUL.FTZ R20, R3.reuse, 0.69314718246459960938 ;  /* 0x3f31721803143820 */ /* 0x040fe20000410000 */
[----:B------:R-:W-:Y:S02]  /*12b50*/  @!P0 IMAD R9, R18, 0x40, R190 ;  /* 0x0000004012098824 */ /* 0x000fe400078e02be */
[----:B------:R-:W-:Y:S01]  /*12b60*/  @P2 FMUL.FTZ R18, R3, 0.69314718246459960938 ;  /* 0x3f31721803122820 */ /* 0x000fe20000410000 */
[----:B------:R-:W1:Y:S01]  /*12b70*/  @P3 MUFU.RCP R6, R5 ;  /* 0x0000000500063308 */ /* 0x000e620000001000 */
[----:B------:R-:W-:-:S07]  /*12b80*/  @!P0 IMAD R9, R9, 0x4, R2 ;  /* 0x0000000409098824 */ /* 0x000fce00078e0202 */
[----:B------:R-:W2:Y:S01]  /*12b90*/  @P2 MUFU.LG2 R2, R10 ;  /* 0x0000000a00022308 */ /* 0x000ea20000000c00 */
[----:B0-----:R-:W-:Y:S01]  /*12ba0*/  @!P0 STS [R9+0x38400], R7 ;  /* 0x0384000709008388 */ /* 0x001fe20000000800 */
[-C--:B------:R-:W-:Y:S01]  /*12bb0*/  FMUL.FTZ R177, R24, R7.reuse ;  /* 0x0000000718b17220 */ /* 0x080fe20000410000 */
[-C--:B------:R-:W-:Y:S01]  /*12bc0*/  FMUL.FTZ R24, R33, R7.reuse ;  /* 0x0000000721187220 */ /* 0x080fe20000410000 */
[-C--:B------:R-:W-:Y:S01]  /*12bd0*/  FMUL.FTZ R175, R25, R7.reuse ;  /* 0x0000000719af7220 */ /* 0x080fe20000410000 */
[-C--:B------:R-:W-:Y:S01]  /*12be0*/  FMUL.FTZ R176, R28, R7.reuse ;  /* 0x000000071cb07220 */ /* 0x080fe20000410000 */
[-C--:B------:R-:W-:Y:S01]  /*12bf0*/  FMUL.FTZ R173, R29, R7.reuse ;  /* 0x000000071dad7220 */ /* 0x080fe20000410000 */
[-C--:B------:R-:W-:Y:S01]  /*12c00*/  FMUL.FTZ R174, R32, R7.reuse ;  /* 0x0000000720ae7220 */ /* 0x080fe20000410000 */
[----:B------:R-:W0:Y:S01]  /*12c10*/  @P3 MUFU.LG2 R21, R5 ;  /* 0x0000000500153308 */ /* 0x000e220000000c00 */
        /* <DEDUP_REMOVED lines=63> */
[-C--:B-1----:R-:W-:Y:S01]  /*13010*/  FMUL.FTZ R9, R58, R6.reuse ;  /* 0x000000063a097220 */ /* 0x082fe20000410000 */
        /* <DEDUP_REMOVED lines=66> */
.L_x_6898:
[----:B------:R-:W-:Y:S05]  /*13440*/  BSYNC B7 ;  /* 0x0000000000077941 */ /* 0x000fea0003800000 */
.L_x_6896:
        /* <DEDUP_REMOVED lines=9> */
[----:B-----5:R-:W2:Y:S01]  /*134e0*/  S2R R33, SR_SWINHI ;  /* 0x0000000000217919 */ /* 0x020ea20000002f00 */
        /* <DEDUP_REMOVED lines=26> */
[----:B------:R-:W-:Y:S01]  /*13690*/  IADD3 R197, P3, R122, 0x2000, RZ ;  /* 0x000020007ac57810 */ /* 0x000fe20007f7e0ff */
[--C-:B------:R-:W-:Y:S01]  /*136a0*/  IMAD.X R41, RZ, RZ, R123.reuse, P1 ;  /* 0x000000ffff297224 */ /* 0x100fe200008e067b */
[----:B------:R-:W-:Y:S01]  /*136b0*/  LOP3.LUT R40, R179, 0x380, RZ, 0xc0, !PT ;  /* 0x00000380b3287812 */ /* 0x000fe200078ec0ff */
[--C-:B------:R-:W-:Y:S01]  /*136c0*/  IMAD.X R45, RZ, RZ, R123.reuse, P0 ;  /* 0x000000ffff2d7224 */ /* 0x100fe200000e067b */
[----:B------:R-:W-:Y:S01]  /*136d0*/  LOP3.LUT R44, R181, 0x380, RZ, 0xc0, !PT ;  /* 0x00000380b52c7812 */ /* 0x000fe200078ec0ff */
[----:B------:R-:W-:Y:S01]  /*136e0*/  IMAD.X R53, RZ, RZ, R123, P3 ;  /* 0x000000ffff357224 */ /* 0x000fe200018e067b */
[----:B------:R-:W-:Y:S02]  /*136f0*/  LOP3.LUT R52, R197, 0x380, RZ, 0xc0, !PT ;  /* 0x00000380c5347812 */ /* 0x000fe400078ec0ff */
[----:B------:R-:W-:Y:S02]  /*13700*/  SHF.R.U64 R40, R40, 0x3, RZ ;  /* 0x0000000328287819 */ /* 0x000fe400000012ff */
[----:B------:R-:W-:-:S02]  /*13710*/  SHF.R.U64 R44, R44, 0x3, RZ ;  /* 0x000000032c2c7819 */ /* 0x000fc400000012ff */
[C---:B------:R-:W-:Y:S02]  /*13720*/  IADD3 R183, P4, R122.reuse, 0x60, RZ ;  /* 0x000000607ab77810 */ /* 0x040fe40007f9e0ff */
[C---:B------:R-:W-:Y:S02]  /*13730*/  IADD3 R56, P6, R122.reuse, 0x2020, RZ ;  /* 0x000020207a387810 */ /* 0x040fe40007fde0ff */
[----:B------:R-:W-:Y:S01]  /*13740*/  IADD3 R60, P5, R122, 0x2040, RZ ;  /* 0x000020407a3c7810 */ /* 0x000fe20007fbe0ff */
[--C-:B------:R-:W-:Y:S01]  /*13750*/  IMAD.X R49, RZ, RZ, R123.reuse, P4 ;  /* 0x000000ffff317224 */ /* 0x100fe200020e067b */
[----:B------:R-:W-:Y:S02]  /*13760*/  SHF.R.U64 R52, R52, 0x3, RZ ;  /* 0x0000000334347819 */ /* 0x000fe400000012ff */
[----:B------:R-:W-:Y:S01]  /*13770*/  IADD3 R98, P1, R122, 0x4000, RZ ;  /* 0x000040007a627810 */ /* 0x000fe20007f3e0ff */
[----:B------:R-:W-:Y:S01]  /*13780*/  IMAD.X R61, RZ, RZ, R123, P5 ;  /* 0x000000ffff3d7224 */ /* 0x000fe200028e067b */
[----:B------:R-:W-:-:S02]  /*13790*/  LOP3.LUT R40, R40, R179, RZ, 0x3c, !PT ;  /* 0x000000b328287212 */ /* 0x000fc400078e3cff */
[----:B------:R-:W-:Y:S01]  /*137a0*/  LOP3.LUT R44, R44, R181, RZ, 0x3c, !PT ;  /* 0x000000b52c2c7212 */ /* 0x000fe200078e3cff */
[----:B------:R-:W-:Y:S01]  /*137b0*/  IMAD.X R99, RZ, RZ, R123, P1 ;  /* 0x000000ffff637224 */ /* 0x000fe200008e067b */
[----:B------:R-:W-:Y:S02]  /*137c0*/  LOP3.LUT R48, R183, 0x380, RZ, 0xc0, !PT ;  /* 0x00000380b7307812 */ /* 0x000fe400078ec0ff */
[----:B------:R-:W-:Y:S02]  /*137d0*/  LOP3.LUT R179, R56, 0x380, RZ, 0xc0, !PT ;  /* 0x0000038038b37812 */ /* 0x000fe400078ec0ff */
[----:B------:R-:W-:Y:S02]  /*137e0*/  LOP3.LUT R181, R60, 0x380, RZ, 0xc0, !PT ;  /* 0x000003803cb57812 */ /* 0x000fe400078ec0ff */
[----:B------:R-:W-:Y:S02]  /*137f0*/  LOP3.LUT R52, R52, R197, RZ, 0x3c, !PT ;  /* 0x000000c534347212 */ /* 0x000fe400078e3cff */
[----:B------:R-:W-:-:S02]  /*13800*/  LOP3.LUT R197, R98, 0x380, RZ, 0xc0, !PT ;  /* 0x0000038062c57812 */ /* 0x000fc400078ec0ff */
[----:B------:R-:W-:Y:S02]  /*13810*/  SHF.R.U64 R48, R48, 0x3, RZ ;  /* 0x0000000330307819 */ /* 0x000fe400000012ff */
[----:B------:R-:W-:Y:S02]  /*13820*/  SHF.R.U64 R179, R179, 0x3, RZ ;  /* 0x00000003b3b37819 */ /* 0x000fe400000012ff */
[----:B------:R-:W-:Y:S02]  /*13830*/  SHF.R.U64 R181, R181, 0x3, RZ ;  /* 0x00000003b5b57819 */ /* 0x000fe400000012ff */
[C---:B------:R-:W-:Y:S02]  /*13840*/  IADD3 R64, P2, R122.reuse, 0x2060, RZ ;  /* 0x000020607a407810 */ /* 0x040fe40007f5e0ff */
[C---:B------:R-:W-:Y:S02]  /*13850*/  IADD3 R4, P0, R122.reuse, 0x4020, RZ ;  /* 0x000040207a047810 */ /* 0x040fe40007f1e0ff */
[C---:B------:R-:W-:Y:S01]  /*13860*/  IADD3 R32, P4, R122.reuse, 0x4040, RZ ;  /* 0x000040407a207810 */ /* 0x040fe20007f9e0ff */
[--C-:B------:R-:W-:Y:S01]  /*13870*/  IMAD.X R65, RZ, RZ, R123.reuse, P2 ;  /* 0x000000ffff417224 */ /* 0x100fe200010e067b */
[----:B------:R-:W-:Y:S01]  /*13880*/  IADD3.X R57, RZ, R123, RZ, P6, !PT ;  /* 0x0000007bff397210 */ /* 0x000fe200037fe4ff */
[--C-:B------:R-:W-:Y:S01]  /*13890*/  IMAD.X R103, RZ, RZ, R123.reuse, P0 ;  /* 0x000000ffff677224 */ /* 0x100fe200000e067b */
[----:B------:R-:W-:Y:S01]  /*138a0*/  SHF.R.U64 R197, R197, 0x3, RZ ;  /* 0x00000003c5c57819 */ /* 0x000fe200000012ff */
[----:B------:R-:W-:Y:S01]  /*138b0*/  IMAD.X R107, RZ, RZ, R123, P4 ;  /* 0x000000ffff6b7224 */ /* 0x000fe200020e067b */
[----:B------:R-:W-:-:S02]  /*138c0*/  IADD3 R6, P6, R122, 0x6000, RZ ;  /* 0x000060007a067810 */ /* 0x000fc40007fde0ff */
[----:B------:R-:W-:Y:S02]  /*138d0*/  LOP3.LUT R48, R48, R183, RZ, 0x3c, !PT ;  /* 0x000000b730307212 */ /* 0x000fe400078e3cff */
[----:B------:R-:W-:Y:S01]  /*138e0*/  LOP3.LUT R56, R179, R56, RZ, 0x3c, !PT ;  /* 0x00000038b3387212 */ /* 0x000fe200078e3cff */
[----:B------:R-:W-:Y:S01]  /*138f0*/  IMAD.X R115, RZ, RZ, R123, P6 ;  /* 0x000000ffff737224 */ /* 0x000fe200030e067b */
[----:B------:R-:W-:Y:S02]  /*13900*/  LOP3.LUT R60, R181, R60, RZ, 0x3c, !PT ;  /* 0x0000003cb53c7212 */ /* 0x000fe400078e3cff */
[----:B------:R-:W-:Y:S02]  /*13910*/  LOP3.LUT R183, R64, 0x380, RZ, 0xc0, !PT ;  /* 0x0000038040b77812 */ /* 0x000fe400078ec0ff */
[----:B------:R-:W-:Y:S02]  /*13920*/  LOP3.LUT R179, R4, 0x380, RZ, 0xc0, !PT ;  /* 0x0000038004b37812 */ /* 0x000fe400078ec0ff */
[----:B------:R-:W-:-:S02]  /*13930*/  LOP3.LUT R181, R32, 0x380, RZ, 0xc0, !PT ;  /* 0x0000038020b57812 */ /* 0x000fc400078ec0ff */
[----:B------:R-:W-:Y:S02]  /*13940*/  LOP3.LUT R33, R122, 0x380, RZ, 0xc0, !PT ;  /* 0x000003807a217812 */ /* 0x000fe400078ec0ff */
[----:B------:R-:W-:Y:S02]  /*13950*/  LOP3.LUT R98, R197, R98, RZ, 0x3c, !PT ;  /* 0x00000062c5627212 */ /* 0x000fe400078e3cff */
[----:B------:R-:W-:Y:S02]  /*13960*/  LOP3.LUT R197, R6, 0x380, RZ, 0xc0, !PT ;  /* 0x0000038006c57812 */ /* 0x000fe400078ec0ff */
[----:B------:R-:W-:Y:S02]  /*13970*/  SHF.R.U64 R183, R183, 0x3, RZ ;  /* 0x00000003b7b77819 */ /* 0x000fe400000012ff */
[----:B------:R-:W-:Y:S02]  /*13980*/  SHF.R.U64 R179, R179, 0x3, RZ ;  /* 0x00000003b3b37819 */ /* 0x000fe400000012ff */
[----:B------:R-:W-:-:S02]  /*13990*/  SHF.R.U64 R181, R181, 0x3, RZ ;  /* 0x00000003b5b57819 */ /* 0x000fc400000012ff */
[C---:B------:R-:W-:Y:S02]  /*139a0*/  IADD3 R36, P3, R122.reuse, 0x4060, RZ ;  /* 0x000040607a247810 */ /* 0x040fe40007f7e0ff */
[C---:B------:R-:W-:Y:S02]  /*139b0*/  IADD3 R0, P5, R122.reuse, 0x6020, RZ ;  /* 0x000060207a007810 */ /* 0x040fe40007fbe0ff */
[C---:B------:R-:W-:Y:S02]  /*139c0*/  IADD3 R26, P2, R122.reuse, 0x6040, RZ ;  /* 0x000060407a1a7810 */ /* 0x040fe40007f5e0ff */
[----:B------:R-:W-:Y:S01]  /*139d0*/  IADD3 R30, P1, R122, 0x6060, RZ ;  /* 0x000060607a1e7810 */ /* 0x000fe20007f3e0ff */
[--C-:B------:R-:W-:Y:S01]  /*139e0*/  IMAD.X R119, RZ, RZ, R123.reuse, P5 ;  /* 0x000000ffff777224 */ /* 0x100fe200028e067b */
[----:B------:R-:W-:Y:S02]  /*139f0*/  SHF.R.U64 R33, R33, 0x3, RZ ;  /* 0x0000000321217819 */ /* 0x000fe400000012ff */
[----:B------:R-:W-:Y:S01]  /*13a00*/  SHF.R.U64 R197, R197, 0x3, RZ ;  /* 0x00000003c5c57819 */ /* 0x000fe200000012ff */
[----:B------:R-:W-:Y:S01]  /*13a10*/  IMAD.X R37, RZ, RZ, R123, P1 ;  /* 0x000000ffff257224 */ /* 0x000fe200008e067b */
[----:B------:R-:W-:-:S02]  /*13a20*/  LOP3.LUT R64, R183, R64, RZ, 0x3c, !PT ;  /* 0x00000040b7407212 */ /* 0x000fc400078e3cff */
[----:B------:R-:W-:Y:S02]  /*13a30*/  LOP3.LUT R102, R179, R4, RZ, 0x3c, !PT ;  /* 0x00000004b3667212 */ /* 0x000fe400078e3cff */
[----:B------:R-:W-:Y:S02]  /*13a40*/  LOP3.LUT R106, R181, R32, RZ, 0x3c, !PT ;  /* 0x00000020b56a7212 */ /* 0x000fe400078e3cff */
[----:B------:R-:W-:Y:S02]  /*13a50*/  LOP3.LUT R183, R36, 0x380, RZ, 0xc0, !PT ;  /* 0x0000038024b77812 */ /* 0x000fe400078ec0ff */
[----:B------:R-:W-:Y:S02]  /*13a60*/  F2FP.F16.F32.PACK_AB R4, R175, R177 ;  /* 0x000000b1af04723e */ /* 0x000fe400000000ff */
[----:B------:R-:W-:Y:S02]  /*13a70*/  LOP3.LUT R27, R0, 0x380, RZ, 0xc0, !PT ;  /* 0x00000380001b7812 */ /* 0x000fe400078ec0ff */
[----:B------:R-:W-:-:S02]  /*13a80*/  LOP3.LUT R32, R26, 0x380, RZ, 0xc0, !PT ;  /* 0x000003801a207812 */ /* 0x000fc400078ec0ff */
[----:B------:R-:W-:Y:S01]  /*13a90*/  LOP3.LUT R122, R33, R122, RZ, 0x3c, !PT ;  /* 0x0000007a217a7212 */ /* 0x000fe200078e3cff */
[----:B------:R-:W-:Y:S01]  /*13aa0*/  IMAD.X R33, RZ, RZ, R123, P2 ;  /* 0x000000ffff217224 */ /* 0x000fe200010e067b */
[----:B------:R-:W-:Y:S02]  /*13ab0*/  LOP3.LUT R175, R30, 0x380, RZ, 0xc0, !PT ;  /* 0x000003801eaf7812 */ /* 0x000fe400078ec0ff */
[----:B------:R-:W-:Y:S02]  /*13ac0*/  LOP3.LUT R114, R197, R6, RZ, 0x3c, !PT ;  /* 0x00000006c5727212 */ /* 0x000fe400078e3cff */
[----:B------:R-:W-:Y:S02]  /*13ad0*/  F2FP.F16.F32.PACK_AB R6, R173, R176 ;  /* 0x000000b0ad06723e */ /* 0x000fe400000000ff */
[----:B------:R-:W-:Y:S02]  /*13ae0*/  IADD3.X R111, RZ, R123, RZ, P3, !PT ;  /* 0x0000007bff6f7210 */ /* 0x000fe40001ffe4ff */
[----:B------:R-:W-:-:S02]  /*13af0*/  SHF.R.U64 R183, R183, 0x3, RZ ;  /* 0x00000003b7b77819 */ /* 0x000fc400000012ff */
[----:B------:R-:W-:Y:S02]  /*13b00*/  SHF.R.U64 R27, R27, 0x3, RZ ;  /* 0x000000031b1b7819 */ /* 0x000fe400000012ff */
[----:B------:R-:W-:Y:S02]  /*13b10*/  SHF.R.U64 R173, R32, 0x3, RZ ;  /* 0x0000000320ad7819 */ /* 0x000fe400000012ff */
[----:B------:R-:W-:Y:S01]  /*13b20*/  MOV R123, R122 ;  /* 0x0000007a007b7202 */ /* 0x000fe20000000f00 */
[----:B------:R-:W-:Y:S01]  /*13b30*/  BAR.SYNC.DEFER_BLOCKING 0x1, 0x100 ;  /* 0x0044000000007b1d */ /* 0x000fe20000010000 */
[----:B------:R-:W-:Y:S02]  /*13b40*/  SHF.R.U64 R175, R175, 0x3, RZ ;  /* 0x00000003afaf7819 */ /* 0x000fe400000012ff */
[----:B------:R-:W-:Y:S02]  /*13b50*/  LOP3.LUT R110, R183, R36, RZ, 0x3c, !PT ;  /* 0x00000024b76e7212 */ /* 0x000fe400078e3cff */
        /* <DEDUP_REMOVED lines=9> */
[----:B------:R-:W-:Y:S01]  /*13bf0*/  MOV R52, R52 ;  /* 0x0000003400347202 */ /* 0x000fe20000000f00 */
[----:B------:R2:W-:Y:S01]  /*13c00*/  STSM.16.M88.4 [R123], R4 ;  /* 0x000000047b007844 */ /* 0x0005e20000000200 */
[----:B------:R-:W-:Y:S02]  /*13c10*/  MOV R56, R56 ;  /* 0x0000003800387202 */ /* 0x000fe40000000f00 */
[----:B------:R-:W-:Y:S01]  /*13c20*/  MOV R60, R60 ;  /* 0x0000003c003c7202 */ /* 0x000fe20000000f00 */
[----:B------:R-:W-:Y:S01]  /*13c30*/  STSM.16.M88.4 [R122], R24 ;  /* 0x000000187a007844 */ /* 0x000fe20000000200 */
[----:B------:R-:W-:-:S02]  /*13c40*/  F2FP.F16.F32.PACK_AB R81, R83, R82 ;  /* 0x000000525351723e */ /* 0x000fc400000000ff */
[----:B------:R-:W-:Y:S01]  /*13c50*/  F2FP.F16.F32.PACK_AB R88, R89, R88 ;  /* 0x000000585958723e */ /* 0x000fe200000000ff */
[----:B------:R-:W-:Y:S01]  /*13c60*/  STSM.16.M88.4 [R44], R28 ;  /* 0x0000001c2c007844 */ /* 0x000fe20000000200 */
[----:B------:R-:W-:Y:S02]  /*13c70*/  MOV R64, R64 ;  /* 0x0000004000407202 */ /* 0x000fe40000000f00 */
[----:B------:R-:W-:Y:S02]  /*13c80*/  F2FP.F16.F32.PACK_AB R82, R85, R84 ;  /* 0x000000545552723e */ /* 0x000fe400000000ff */
[----:B------:R-:W-:Y:S02]  /*13c90*/  F2FP.F16.F32.PACK_AB R83, R87, R86 ;  /* 0x000000565753723e */ /* 0x000fe400000000ff */
[----:B------:R-:W-:Y:S02]  /*13ca0*/  F2FP.F16.F32.PACK_AB R89, R91, R90 ;  /* 0x0000005a5b59723e */ /* 0x000fe400000000ff */
[----:B--2---:R-:W-:-:S02]  /*13cb0*/  F2FP.F16.F32.PACK_AB R4, R162, R165 ;  /* 0x000000a5a204723e */ /* 0x004fc400000000ff */
[----:B------:R-:W-:Y:S02]  /*13cc0*/  F2FP.F16.F32.PACK_AB R5, R51, R50 ;  /* 0x000000323305723e */ /* 0x000fe400000000ff */
[----:B------:R-:W-:Y:S02]  /*13cd0*/  F2FP.F16.F32.PACK_AB R6, R160, R163 ;  /* 0x000000a3a006723e */ /* 0x000fe400000000ff */
[----:B------:R-:W-:Y:S02]  /*13ce0*/  F2FP.F16.F32.PACK_AB R7, R55, R54 ;  /* 0x000000363707723e */ /* 0x000fe400000000ff */
[----:B------:R-:W-:Y:S02]  /*13cf0*/  MOV R0, R98 ;  /* 0x0000006200007202 */ /* 0x000fe40000000f00 */
        /* <DEDUP_REMOVED lines=12> */
[----:B------:R-:W-:Y:S01]  /*13dc0*/  F2FP.F16.F32.PACK_AB R104, R105, R104 ;  /* 0x000000686968723e */ /* 0x000fe200000000ff */
[----:B------:R-:W-:Y:S01]  /*13dd0*/  STSM.16.M88.4 [R64], R80 ;  /* 0x0000005040007844 */ /* 0x000fe20000000200 */
[----:B------:R-:W-:Y:S02]  /*13de0*/  MOV R41, R114 ;  /* 0x0000007200297202 */ /* 0x000fe40000000f00 */
[----:B------:R-:W-:Y:S01]  /*13df0*/  F2FP.F16.F32.PACK_AB R105, R66, R62 ;  /* 0x0000003e4269723e */ /* 0x000fe200000000ff */
[----:B------:R2:W-:Y:S01]  /*13e00*/  STSM.16.M88.4 [R0], R88 ;  /* 0x0000005800007844 */ /* 0x0005e20000000200 */
[----:B------:R-:W-:Y:S02]  /*13e10*/  F2FP.F16.F32.PACK_AB R106, R109, R108 ;  /* 0x0000006c6d6a723e */ /* 0x000fe400000000ff */
[----:B------:R-:W-:Y:S01]  /*13e20*/  F2FP.F16.F32.PACK_AB R107, R70, R68 ;  /* 0x00000044466b723e */ /* 0x000fe200000000ff */
[----:B------:R-:W-:Y:S01]  /*13e30*/  STSM.16.M88.4 [R102], R96 ;  /* 0x0000006066007844 */ /* 0x000fe20000000200 */
[----:B------:R-:W-:-:S02]  /*13e40*/  F2FP.F16.F32.PACK_AB R112, R113, R112 ;  /* 0x000000707170723e */ /* 0x000fc400000000ff */
[----:B------:R-:W-:Y:S01]  /*13e50*/  MOV R110, R110 ;  /* 0x0000006e006e7202 */ /* 0x000fe20000000f00 */
[----:B------:R-:W-:Y:S01]  /*13e60*/  STSM.16.M88.4 [R40], R104 ;  /* 0x0000006828007844 */ /* 0x000fe20000000200 */
[----:B------:R-:W-:Y:S02]  /*13e70*/  F2FP.F16.F32.PACK_AB R113, R153, R152 ;  /* 0x000000989971723e */ /* 0x000fe400000000ff */
[----:B------:R-:W-:Y:S02]  /*13e80*/  F2FP.F16.F32.PACK_AB R114, R117, R116 ;  /* 0x000000747572723e */ /* 0x000fe400000000ff */
[----:B------:R-:W-:Y:S02]  /*13e90*/  F2FP.F16.F32.PACK_AB R115, R155, R154 ;  /* 0x0000009a9b73723e */ /* 0x000fe400000000ff */
[----:B------:R-:W-:Y:S01]  /*13ea0*/  F2FP.F16.F32.PACK_AB R120, R121, R120 ;  /* 0x000000787978723e */ /* 0x000fe200000000ff */
[----:B--2---:R-:W-:Y:S01]  /*13eb0*/  IMAD.MOV.U32 R0, RZ, RZ, RZ ;  /* 0x000000ffff007224 */ /* 0x004fe200078e00ff */
        /* <DEDUP_REMOVED lines=8> */
[----:B------:R-:W-:Y:S02]  /*13f40*/  ISETP.NE.U32.AND P0, PT, RZ, UR4, PT ;  /* 0x00000004ff007c0c */ /* 0x000fe4000bf05070 */
[----:B------:R-:W-:-:S02]  /*13f50*/  IADD3 R4, P1, R216, UR4, RZ ;  /* 0x00000004d8047c10 */ /* 0x000fc4000ff3e0ff */
[----:B------:R-:W-:Y:S02]  /*13f60*/  MOV R118, R118 ;  /* 0x0000007600767202 */ /* 0x000fe40000000f00 */
        /* <DEDUP_REMOVED lines=10> */
[----:B------:R3:W-:Y:S01]  /*14010*/  STSM.16.M88.4 [R32], R136 ;  /* 0x0000008820007844 */ /* 0x0007e20000000200 */
[----:B------:R-:W-:Y:S02]  /*14020*/  F2FP.F16.F32.PACK_AB R146, R149, R148 ;  /* 0x000000949592723e */ /* 0x000fe400000000ff */
[----:B------:R-:W-:-:S02]  /*14030*/  F2FP.F16.F32.PACK_AB R147, R151, R150 ;  /* 0x000000969793723e */ /* 0x000fc400000000ff */
[----:B------:R-:W-:Y:S02]  /*14040*/  ISETP.NE.AND.EX P0, PT, RZ, UR5, PT, P0 ;  /* 0x00000005ff007c0c */ /* 0x000fe4000bf05300 */
[----:B------:R-:W-:Y:S01]  /*14050*/  IADD3.X R5, R217, UR5, RZ, P1, !PT ;  /* 0x00000005d9057c10 */ /* 0x000fe20008ffe4ff */
[----:B------:R-:W-:Y:S01]  /*14060*/  ULDC.64 UR4, c[0x0][0xce0] ;  /* 0x0003380000047ab9 */ /* 0x000fe20000000a00 */
[----:B------:R4:W-:Y:S01]  /*14070*/  STSM.16.M88.4 [R36], R144 ;  /* 0x0000009024007844 */ /* 0x0009e20000000200 */
[----:B------:R-:W-:Y:S01]  /*14080*/  BAR.SYNC.DEFER_BLOCKING 0x1, 0x100 ;  /* 0x0044000000007b1d */ /* 0x000fe20000010000 */
[----:B------:R-:W-:-:S04]  /*14090*/  ISETP.NE.U32.AND P6, PT, RZ, UR4, PT ;  /* 0x00000004ff007c0c */ /* 0x000fc8000bfc5070 */
[----:B------:R-:W-:Y:S02]  /*140a0*/  ISETP.NE.AND.EX P6, PT, RZ, UR5, PT, P6 ;  /* 0x00000005ff007c0c */ /* 0x000fe4000bfc5360 */
[----:B------:R-:W-:-:S05]  /*140b0*/  LEA R3, R214, R193, 0x6 ;  /* 0x000000c1d6037211 */ /* 0x000fca00078e30ff */
[----:B------:R-:W-:-:S06]  /*140c0*/  IMAD.WIDE R20, R3, 0x2, R20 ;  /* 0x0000000203147825 */ /* 0x000fcc00078e0214 */
        /* <DEDUP_REMOVED lines=27> */
[----:B------:R-:W-:-:S02]  /*14280*/  P2R R7, PR, RZ, 0x20 ;  /* 0x00000020ff077803 */ /* 0x000fc40000000000 */
[C---:B------:R-:W-:Y:S02]  /*14290*/  IADD3 R37, P1, R20.reuse, 0x6000, RZ ;  /* 0x0000600014257810 */ /* 0x040fe40007f3e0ff */
[C---:B--2---:R-:W-:Y:S02]  /*142a0*/  IADD3 R41, P2, R20.reuse, 0x7000, RZ ;  /* 0x0000700014297810 */ /* 0x044fe40007f5e0ff */
[C---:B------:R-:W-:Y:S02]  /*142b0*/  IADD3 R45, P3, R20.reuse, 0x8000, RZ ;  /* 0x00008000142d7810 */ /* 0x040fe40007f7e0ff */
[C---:B------:R-:W-:Y:S02]  /*142c0*/  IADD3 R49, P4, R20.reuse, 0x9000, RZ ;  /* 0x0000900014317810 */ /* 0x040fe40007f9e0ff */
[----:B------:R-:W-:Y:S02]  /*142d0*/  IADD3 R53, P5, R20, 0xa000, RZ ;  /* 0x0000a00014357810 */ /* 0x000fe40007fbe0ff */
[----:B---3--:R-:W-:-:S02]  /*142e0*/  LOP3.LUT R32, R33, 0x380, RZ, 0xc0, !PT ;  /* 0x0000038021207812 */ /* 0x008fc400078ec0ff */
[----:B----4-:R-:W-:Y:S02]  /*142f0*/  LOP3.LUT R36, R37, 0x380, RZ, 0xc0, !PT ;  /* 0x0000038025247812 */ /* 0x010fe400078ec0ff */
        /* <DEDUP_REMOVED lines=15> */
[----:B------:R-:W-:Y:S01]  /*143f0*/  LOP3.LUT R52, R52, R53, RZ, 0x3c, !PT ;  /* 0x0000003534347212 */ /* 0x000fe200078e3cff */
[----:B0-----:R-:W-:Y:S06]  /*14400*/  @P6 BRA `(.L_x_6986) ;  /* 0x0000000000106947 */ /* 0x001fec0003800000 */
[----:B------:R-:W-:Y:S05]  /*14410*/  @!P0 BRA `(.L_x_6986) ;  /* 0x00000000000c8947 */ /* 0x000fea0003800000 */
[----:B------:R-:W2:Y:S04]  /*14420*/  LDG.E R6, desc[UR54][R4.64] ;  /* 0x0000003604067981 */ /* 0x000ea8000c1e1900 */
[----:B-----5:R-:W2:Y:S02]  /*14430*/  LDG.E R3, desc[UR54][R4.64+0x4] ;  /* 0x0000043604037981 */ /* 0x020ea4000c1e1900 */
[----:B--2---:R-:W-:-:S07]  /*14440*/  IADD3 R3, -R6, R3, RZ ;  /* 0x0000000306037210 */ /* 0x004fce0007ffe1ff */
.L_x_6986:
[----:B------:R-:W0:Y:S01]  /*14450*/  SHFL.IDX PT, R4, R223, RZ, 0x1f ;  /* 0x00001fffdf047589 */ /* 0x000e2200000e0000 */
        /* <DEDUP_REMOVED lines=18> */
[----:B0-----:R-:W-:Y:S02]  /*14580*/  ISETP.NE.AND P5, PT, R4, RZ, PT ;  /* 0x000000ff0400720c */ /* 0x001fe40003fa5270 */
        /* <DEDUP_REMOVED lines=16> */
[----:B------:R-:W-:Y:S02]  /*14690*/  LOP3.LUT R72, R4, R5, RZ, 0x3c, !PT ;  /* 0x0000000504487212 */ /* 0x000fe400078e3cff */
[----:B------:R-:W-:Y:S02]  /*146a0*/  SHF.R.S32.HI R76, RZ, 0x1f, R213 ;  /* 0x0000001fff4c7819 */ /* 0x000fe400000114d5 */
[----:B------:R-:W-:Y:S02]  /*146b0*/  SEL R79, R218, RZ, !P0 ;  /* 0x000000ffda4f7207 */ /* 0x000fe40004000000 */
        /* <DEDUP_REMOVED lines=28> */
.L_x_6987:
[----:B------:R-:W2:Y:S01]  /*14880*/  LDC R87, c[0x0][0xb8c] ;  /* 0x0002e300ff577b82 */ /* 0x000ea20000000800 */
[----:B0-----:R0:W5:Y:S01]  /*14890*/  LD.E.128 R4, desc[UR54][R20.64] ;  /* 0x0000003614047980 */ /* 0x001162000c101d00 */
[----:B------:R-:W-:Y:S02]  /*148a0*/  ULDC.64 UR4, c[0x0][0xba0] ;  /* 0x0002e80000047ab9 */ /* 0x000fe40000000a00 */
[----:B------:R-:W-:Y:S01]  /*148b0*/  IMAD R77, R77, UR4, RZ ;  /* 0x000000044d4d7c24 */ /* 0x000fe2000f8e02ff */
[----:B------:R-:W5:Y:S01]  /*148c0*/  LD.E.128 R8, desc[UR54][R8.64] ;  /* 0x0000003608087980 */ /* 0x000f62000c101d00 */
[----:B------:R-:W-:-:S03]  /*148d0*/  VIADD R82, R193, 0x40 ;  /* 0x00000040c1527836 */ /* 0x000fc60000000000 */
[----:B------:R-:W5:Y:S01]  /*148e0*/  LD.E.128 R12, desc[UR54][R12.64] ;  /* 0x000000360c0c7980 */ /* 0x000f62000c101d00 */
[----:B0-----:R-:W-:Y:S02]  /*148f0*/  SHF.R.S32.HI R21, RZ, 0x1f, R193 ;  /* 0x0000001fff157819 */ /* 0x001fe400000114c1 */
[----:B------:R-:W-:Y:S01]  /*14900*/  MOV R20, R193 ;  /* 0x000000c100147202 */ /* 0x000fe20000000f00 */
[----:B------:R-:W-:Y:S01]  /*14910*/  IMAD R77, R0, UR5, R77 ;  /* 0x00000005004d7c24 */ /* 0x000fe2000f8e024d */
[----:B------:R-:W5:Y:S01]  /*14920*/  LD.E.128 R24, desc[UR54][R24.64] ;  /* 0x0000003618187980 */ /* 0x000f62000c101d00 */
[----:B------:R-:W-:Y:S02]  /*14930*/  IMAD R3, R220, -0x40, R3 ;  /* 0xffffffc0dc037824 */ /* 0x000fe400078e0203 */
[----:B------:R-:W-:Y:S01]  /*14940*/  IMAD.WIDE.U32 R20, R0, UR4, R20 ;  /* 0x0000000400147c25 */ /* 0x000fe2000f8e0014 */
[----:B------:R-:W5:Y:S01]  /*14950*/  LD.E.128 R28, desc[UR54][R28.64] ;  /* 0x000000361c1c7980 */ /* 0x000f62000c101d00 */
[----:B------:R-:W-:-:S02]  /*14960*/  ULDC.64 UR4, c[0x0][0xbe0] ;  /* 0x0002f80000047ab9 */ /* 0x000fc40000000a00 */
[----:B------:R-:W-:Y:S01]  /*14970*/  VIADD R0, R214, 0x20 ;  /* 0x00000020d6007836 */ /* 0x000fe20000000000 */
[----:B------:R-:W5:Y:S01]  /*14980*/  LD.E.128 R32, desc[UR54][R32.64] ;  /* 0x0000003620207980 */ /* 0x000f62000c101d00 */
[----:B--2---:R-:W-:Y:S02]  /*14990*/  ISETP.GE.AND P3, PT, R82, R87, PT ;  /* 0x000000575200720c */ /* 0x004fe40003f66270 */
[-C--:B------:R-:W-:Y:S01]  /*149a0*/  ISETP.GE.AND P1, PT, R214, R3.reuse, PT ;  /* 0x00000003d600720c */ /* 0x080fe20003f26270 */
[----:B------:R-:W5:Y:S01]  /*149b0*/  LD.E.128 R36, desc[UR54][R36.64] ;  /* 0x0000003624247980 */ /* 0x000f62000c101d00 */
[----:B------:R-:W-:Y:S02]  /*149c0*/  ISETP.GE.AND P0, PT, R0, R3, PT ;  /* 0x000000030000720c */ /* 0x000fe40003f06270 */
[----:B------:R-:W-:Y:S01]  /*149d0*/  SEL R3, RZ, 0xffffffff, P3 ;  /* 0xffffffffff037807 */ /* 0x000fe20001800000 */
[----:B------:R-:W5:Y:S01]  /*149e0*/  LD.E.128 R40, desc[UR54][R40.64] ;  /* 0x0000003628287980 */ /* 0x000f62000c101d00 */
[----:B------:R-:W-:-:S03]  /*149f0*/  ISETP.GE.AND P2, PT, R193, R87, PT ;  /* 0x00000057c100720c */ /* 0x000fc60003f46270 */
        /* <DEDUP_REMOVED lines=9> */
[----:B------:R-:W-:Y:S01]  /*14a90*/  IADD3 R84, R193, 0xc0, RZ ;  /* 0x000000c0c1547810 */ /* 0x000fe20007ffe0ff */
        /* <DEDUP_REMOVED lines=8> */
[----:B------:R-:W-:Y:S01]  /*14b20*/  IMAD R76, R76, UR4, RZ ;  /* 0x000000044c4c7c24 */ /* 0x000fe2000f8e02ff */
[-C--:B------:R-:W-:Y:S01]  /*14b30*/  ISETP.GE.AND P2, PT, R83, R87.reuse, PT ;  /* 0x000000575300720c */ /* 0x080fe20003f46270 */
[----:B------:R-:W-:Y:S01]  /*14b40*/  IMAD.SHL.U32 R3, R3, 0x2, RZ ;  /* 0x0000000203037824 */ /* 0x000fe200078e00ff */
[-C--:B------:R-:W-:Y:S01]  /*14b50*/  ISETP.GE.AND P3, PT, R84, R87.reuse, PT ;  /* 0x000000575400720c */ /* 0x080fe20003f66270 */
[C---:B------:R-:W-:Y:S01]  /*14b60*/  IMAD R77, R213.reuse, UR5, R76 ;  /* 0x00000005d54d7c24 */ /* 0x040fe2000f8e024c */
[----:B------:R-:W-:Y:S01]  /*14b70*/  SHF.R.S32.HI R215, RZ, 0x1f, R214 ;  /* 0x0000001fffd77819 */ /* 0x000fe200000114d6 */
[----:B------:R-:W-:Y:S01]  /*14b80*/  IMAD.WIDE.U32 R20, R213, UR4, R20 ;  /* 0x00000004d5147c25 */ /* 0x000fe2000f8e0014 */
[----:B------:R-:W-:Y:S01]  /*14b90*/  LOP3.LUT R0, R3, 0x2, R0, 0xe2, !PT ;  /* 0x0000000203007812 */ /* 0x000fe200078ee200 */
[----:B------:R-:W-:Y:S01]  /*14ba0*/  ULDC.64 UR4, c[0x0][0xbe8] ;  /* 0x0002fa0000047ab9 */ /* 0x000fe20000000a00 */
[----:B------:R-:W-:Y:S01]  /*14bb0*/  SEL R3, RZ, 0x4, P2 ;  /* 0x00000004ff037807 */ /* 0x000fe20001000000 */
[C---:B------:R-:W-:Y:S01]  /*14bc0*/  VIADD R85, R193.reuse, 0x100 ;  /* 0x00000100c1557836 */ /* 0x040fe20000000000 */
[----:B------:R-:W-:Y:S01]  /*14bd0*/  SEL R76, RZ, 0x8, P3 ;  /* 0x00000008ff4c7807 */ /* 0x000fe20001800000 */
[----:B------:R-:W-:Y:S01]  /*14be0*/  VIADD R86, R193, 0x140 ;  /* 0x00000140c1567836 */ /* 0x000fe20000000000 */
[----:B------:R-:W-:Y:S01]  /*14bf0*/  BSSY B1, `(.L_x_6988) ;  /* 0x0000033000017945 */ /* 0x000fe20003800000 */
[----:B------:R-:W-:Y:S01]  /*14c00*/  IMAD.IADD R21, R21, 0x1, R77 ;  /* 0x0000000115157824 */ /* 0x000fe200078e024d */
[----:B------:R-:W-:Y:S01]  /*14c10*/  LOP3.LUT R3, R76, R0, R3, 0xfe, !PT ;  /* 0x000000004c037212 */ /* 0x000fe200078efe03 */
[----:B------:R-:W-:Y:S01]  /*14c20*/  VIADD R77, R193, 0x180 ;  /* 0x00000180c14d7836 */ /* 0x000fe20000000000 */
[-C--:B------:R-:W-:Y:S01]  /*14c30*/  ISETP.GE.AND P2, PT, R85, R87.reuse, PT ;  /* 0x000000575500720c */ /* 0x080fe20003f46270 */
[----:B------:R-:W-:Y:S01]  /*14c40*/  VIADD R78, R193, 0x1c0 ;  /* 0x000001c0c14e7836 */ /* 0x000fe20000000000 */
[----:B------:R-:W-:-:S02]  /*14c50*/  ISETP.GE.AND P3, PT, R86, R87, PT ;  /* 0x000000575600720c */ /* 0x000fc40003f66270 */
[----:B------:R-:W-:Y:S02]  /*14c60*/  IADD3 R0, R2, 0x38820, RZ ;  /* 0x0003882002007810 */ /* 0x000fe40007ffe0ff */
[----:B------:R-:W-:Y:S02]  /*14c70*/  ISETP.GE.AND P4, PT, R77, R87, PT ;  /* 0x000000574d00720c */ /* 0x000fe40003f86270 */
[----:B------:R-:W-:Y:S02]  /*14c80*/  SEL R76, RZ, 0x10, P2 ;  /* 0x00000010ff4c7807 */ /* 0x000fe40001000000 */
[----:B------:R-:W-:Y:S02]  /*14c90*/  SEL R77, RZ, 0x20, P3 ;  /* 0x00000020ff4d7807 */ /* 0x000fe40001800000 */
[----:B------:R-:W-:Y:S02]  /*14ca0*/  PRMT R0, RZ, 0x654, R0 ;  /* 0x00000654ff007816 */ /* 0x000fe40000000000 */
[----:B------:R-:W-:Y:S01]  /*14cb0*/  LOP3.LUT R3, R77, R3, R76, 0xfe, !PT ;  /* 0x000000034d037212 */ /* 0x000fe200078efe4c */
[----:B------:R-:W-:Y:S01]  /*14cc0*/  IMAD R76, R221, UR4, RZ ;  /* 0x00000004dd4c7c24 */ /* 0x000fe2000f8e02ff */
[----:B0-----:R0:W-:Y:S01]  /*14cd0*/  SYNCS.ARRIVE.TRANS64.RED.A1T0 RZ, [R0+URZ], RZ ;  /* 0x000000ff00ff79a7 */ /* 0x0011e2000810043f */
[----:B------:R-:W-:-:S02]  /*14ce0*/  ISETP.GE.AND P2, PT, R78, R87, PT ;  /* 0x000000574e00720c */ /* 0x000fc40003f46270 */
[C---:B------:R-:W-:Y:S02]  /*14cf0*/  IMAD R81, R79.reuse, UR5, R76 ;  /* 0x000000054f517c24 */ /* 0x040fe4000f8e024c */
[----:B------:R-:W-:Y:S01]  /*14d00*/  IMAD.WIDE.U32 R78, R79, UR4, R20 ;  /* 0x000000044f4e7c25 */ /* 0x000fe2000f8e0014 */
[----:B0-----:R-:W-:-:S03]  /*14d10*/  SEL R0, RZ, 0x40, P4 ;  /* 0x00000040ff007807 */ /* 0x001fc60002000000 */
[----:B------:R-:W-:Y:S01]  /*14d20*/  IMAD.WIDE R76, R220, 0x40, R214 ;  /* 0x00000040dc4c7825 */ /* 0x000fe200078e02d6 */
[----:B------:R-:W-:-:S03]  /*14d30*/  LOP3.LUT R0, R3, R0, RZ, 0xfc, !PT ;  /* 0x0000000003007212 */ /* 0x000fc600078efcff */
[----:B------:R-:W-:Y:S01]  /*14d40*/  IMAD.IADD R89, R79, 0x1, R81 ;  /* 0x000000014f597824 */ /* 0x000fe200078e0251 */
[----:B------:R-:W-:-:S04]  /*14d50*/  SEL R3, RZ, 0x80, P2 ;  /* 0x00000080ff037807 */ /* 0x000fc80001000000 */
        /* <DEDUP_REMOVED lines=28> */
.L_x_6989:
[----:B------:R-:W-:Y:S05]  /*14f20*/  BSYNC B1 ;  /* 0x0000000000017941 */ /* 0x000fea0003800000 */
.L_x_6988:
        /* <DEDUP_REMOVED lines=31> */
.L_x_6985:
[----:B------:R-:W-:Y:S01]  /*15120*/  ULDC.64 UR4, c[0x0][0xcd8] ;  /* 0x0003360000047ab9 */ /* 0x000fe20000000a00 */
[----:B------:R-:W-:Y:S01]  /*15130*/  IMAD.MOV.U32 R9, RZ, RZ, RZ ;  /* 0x000000ffff097224 */ /* 0x000fe200078e00ff */
[----:B------:R-:W-:Y:S01]  /*15140*/  ISETP.NE.U32.AND P0, PT, RZ, UR4, PT ;  /* 0x00000004ff007c0c */ /* 0x000fe2000bf05070 */
[----:B------:R-:W2:Y:S01]  /*15150*/  LDC R14, c[0x0][0xb8c] ;  /* 0x0002e300ff0e7b82 */ /* 0x000ea20000000800 */
        /* <DEDUP_REMOVED lines=15> */
[----:B------:R-:W4:Y:S04]  /*15250*/  LDG.E R0, desc[UR54][R4.64] ;  /* 0x0000003604007981 */ /* 0x000f28000c1e1900 */
[----:B-----5:R-:W4:Y:S02]  /*15260*/  LDG.E R3, desc[UR54][R4.64+0x4] ;  /* 0x0000043604037981 */ /* 0x020f24000c1e1900 */
[----:B----4-:R-:W-:-:S07]  /*15270*/  IMAD.IADD R3, R3, 0x1, -R0 ;  /* 0x0000000103037824 */ /* 0x010fce00078e0a00 */
.L_x_6991:
        /* <DEDUP_REMOVED lines=8> */
[----:B----4-:R-:W-:-:S05]  /*15300*/  LEA R0, R220, R0, 0x6 ;  /* 0x00000000dc007211 */ /* 0x010fca00078e30ff */
        /* <DEDUP_REMOVED lines=20> */
.L_x_6993:
[----:B------:R-:W-:Y:S05]  /*15450*/  BSYNC B1 ;  /* 0x0000000000017941 */ /* 0x000fea0003800000 */
.L_x_6992:
[----:B------:R-:W-:Y:S01]  /*15460*/  ULDC.64 UR4, c[0x0][0xba0] ;  /* 0x0002e80000047ab9 */ /* 0x000fe20000000a00 */
[----:B---34-:R-:W-:Y:S01]  /*15470*/  MOV R5, R12 ;  /* 0x0000000c00057202 */ /* 0x018fe20000000f00 */
[----:B------:R-:W-:Y:S01]  /*15480*/  IMAD.MOV.U32 R4, RZ, RZ, R193 ;  /* 0x000000ffff047224 */ /* 0x000fe200078e00c1 */
[C---:B--2---:R-:W-:Y:S01]  /*15490*/  ISETP.GE.AND P2, PT, R193.reuse, R14, PT ;  /* 0x0000000ec100720c */ /* 0x044fe20003f46270 */
[----:B------:R-:W-:Y:S01]  /*154a0*/  IMAD R0, R8, UR4, RZ ;  /* 0x0000000408007c24 */ /* 0x000fe2000f8e02ff */
[----:B------:R-:W-:Y:S01]  /*154b0*/  IADD3 R15, R193, 0x80, RZ ;  /* 0x00000080c10f7810 */ /* 0x000fe20007ffe0ff */
[C---:B------:R-:W-:Y:S01]  /*154c0*/  IMAD.WIDE.U32 R4, R9.reuse, UR4, R4 ;  /* 0x0000000409047c25 */ /* 0x040fe2000f8e0004 */
[----:B------:R-:W-:Y:S03]  /*154d0*/  BSSY B1, `(.L_x_6994) ;  /* 0x000004a000017945 */ /* 0x000fe60003800000 */
[----:B------:R-:W-:Y:S01]  /*154e0*/  IMAD R9, R9, UR5, R0 ;  /* 0x0000000509097c24 */ /* 0x000fe2000f8e0200 */
[----:B------:R-:W-:Y:S01]  /*154f0*/  ULDC.64 UR4, c[0x0][0xbe0] ;  /* 0x0002f80000047ab9 */ /* 0x000fe20000000a00 */
[----:B------:R-:W-:-:S02]  /*15500*/  VIADD R13, R193, 0x40 ;  /* 0x00000040c10d7836 */ /* 0x000fc40000000000 */
[----:B------:R-:W-:Y:S02]  /*15510*/  IMAD R0, R10, UR4, RZ ;  /* 0x000000040a007c24 */ /* 0x000fe4000f8e02ff */
[----:B------:R-:W-:Y:S01]  /*15520*/  IMAD R3, R220, -0x40, R3 ;  /* 0xffffffc0dc037824 */ /* 0x000fe200078e0203 */
[-C--:B------:R-:W-:Y:S01]  /*15530*/  ISETP.GE.AND P0, PT, R13, R14.reuse, PT ;  /* 0x0000000e0d00720c */ /* 0x080fe20003f06270 */
[----:B------:R-:W-:Y:S02]  /*15540*/  IMAD R7, R213, UR5, R0 ;  /* 0x00000005d5077c24 */ /* 0x000fe4000f8e0200 */
[C---:B------:R-:W-:Y:S01]  /*15550*/  VIADD R0, R214.reuse, 0x20 ;  /* 0x00000020d6007836 */ /* 0x040fe20000000000 */
[----:B------:R-:W-:Y:S01]  /*15560*/  SEL R6, RZ, 0xffffffff, P0 ;  /* 0xffffffffff067807 */ /* 0x000fe20000000000 */
[----:B------:R-:W-:Y:S01]  /*15570*/  IMAD.IADD R5, R5, 0x1, R9 ;  /* 0x0000000105057824 */ /* 0x000fe200078e0209 */
[-C--:B------:R-:W-:Y:S01]  /*15580*/  ISETP.GE.AND P1, PT, R214, R3.reuse, PT ;  /* 0x00000003d600720c */ /* 0x080fe20003f26270 */
[----:B------:R-:W-:Y:S01]  /*15590*/  VIADD R21, R193, 0xc0 ;  /* 0x000000c0c1157836 */ /* 0x000fe20000000000 */
[----:B------:R-:W-:Y:S01]  /*155a0*/  ISETP.GE.AND P0, PT, R0, R3, PT ;  /* 0x000000030000720c */ /* 0x000fe20003f06270 */
[----:B------:R-:W-:Y:S01]  /*155b0*/  IMAD.WIDE.U32 R4, R213, UR4, R4 ;  /* 0x00000004d5047c25 */ /* 0x000fe2000f8e0004 */
[----:B------:R-:W-:Y:S01]  /*155c0*/  SEL R0, RZ, 0x1, P2 ;  /* 0x00000001ff007807 */ /* 0x000fe20001000000 */
[----:B------:R-:W-:Y:S01]  /*155d0*/  ULDC.64 UR4, c[0x0][0xbe8] ;  /* 0x0002fa0000047ab9 */ /* 0x000fe20000000a00 */
[-C--:B------:R-:W-:Y:S01]  /*155e0*/  ISETP.GE.AND P2, PT, R15, R14.reuse, PT ;  /* 0x0000000e0f00720c */ /* 0x080fe20003f46270 */
[----:B------:R-:W-:Y:S01]  /*155f0*/  IMAD.SHL.U32 R3, R6, 0x2, RZ ;  /* 0x0000000206037824 */ /* 0x000fe200078e00ff */
[----:B------:R-:W-:Y:S01]  /*15600*/  ISETP.GE.AND P3, PT, R21, R14, PT ;  /* 0x0000000e1500720c */ /* 0x000fe20003f66270 */
[----:B------:R-:W-:-:S02]  /*15610*/  VIADD R25, R193, 0x100 ;  /* 0x00000100c1197836 */ /* 0x000fc40000000000 */
[----:B------:R-:W-:Y:S01]  /*15620*/  VIADD R27, R193, 0x140 ;  /* 0x00000140c11b7836 */ /* 0x000fe20000000000 */
[----:B------:R-:W-:Y:S01]  /*15630*/  LOP3.LUT R0, R3, 0x2, R0, 0xe2, !PT ;  /* 0x0000000203007812 */ /* 0x000fe200078ee200 */
[----:B------:R-:W-:Y:S01]  /*15640*/  IMAD.IADD R5, R5, 0x1, R7 ;  /* 0x0000000105057824 */ /* 0x000fe200078e0207 */
[----:B------:R-:W-:Y:S01]  /*15650*/  SEL R3, RZ, 0x4, P2 ;  /* 0x00000004ff037807 */ /* 0x000fe20001000000 */
[C---:B------:R-:W-:Y:S01]  /*15660*/  VIADD R7, R193.reuse, 0x180 ;  /* 0x00000180c1077836 */ /* 0x040fe20000000000 */
[----:B------:R-:W-:Y:S01]  /*15670*/  SEL R6, RZ, 0x8, P3 ;  /* 0x00000008ff067807 */ /* 0x000fe20001800000 */
[----:B------:R-:W-:Y:S01]  /*15680*/  VIADD R9, R193, 0x1c0 ;  /* 0x000001c0c1097836 */ /* 0x000fe20000000000 */
[-C--:B------:R-:W-:Y:S02]  /*15690*/  ISETP.GE.AND P2, PT, R25, R14.reuse, PT ;  /* 0x0000000e1900720c */ /* 0x080fe40003f46270 */
[-C--:B------:R-:W-:Y:S02]  /*156a0*/  ISETP.GE.AND P3, PT, R27, R14.reuse, PT ;  /* 0x0000000e1b00720c */ /* 0x080fe40003f66270 */
[----:B------:R-:W-:-:S02]  /*156b0*/  ISETP.GE.AND P4, PT, R7, R14, PT ;  /* 0x0000000e0700720c */ /* 0x000fc40003f86270 */
        /* <DEDUP_REMOVED lines=9> */
[----:B------:R-:W-:-:S02]  /*15750*/  LOP3.LUT R29, R29, R8, RZ, 0xfc, !PT ;  /* 0x000000081d1d7212 */ /* 0x000fc400078efcff */
[----:B------:R-:W-:Y:S01]  /*15760*/  SHF.R.S32.HI R9, RZ, 0x1f, R214 ;  /* 0x0000001fff097819 */ /* 0x000fe200000114d6 */
[----:B------:R-:W-:Y:S01]  /*15770*/  IMAD.IADD R11, R7, 0x1, R3 ;  /* 0x00000001070b7824 */ /* 0x000fe200078e0203 */
[----:B------:R-:W-:Y:S02]  /*15780*/  MOV R8, R214 ;  /* 0x000000d600087202 */ /* 0x000fe40000000f00 */
[----:B------:R-:W-:-:S03]  /*15790*/  SEL R0, RZ, 0x80, P2 ;  /* 0x00000080ff007807 */ /* 0x000fc60001000000 */
        /* <DEDUP_REMOVED lines=29> */
.L_x_6995:
[----:B------:R-:W-:Y:S05]  /*15970*/  BSYNC B1 ;  /* 0x0000000000017941 */ /* 0x000fea0003800000 */
.L_x_6994:
        /* <DEDUP_REMOVED lines=29> */
.L_x_6990:
[----:B------:R-:W-:Y:S05]  /*15b50*/  BSYNC B0 ;  /* 0x0000000000007941 */ /* 0x000fea0003800000 */
.L_x_6984:
[----:B------:R-:W-:Y:S02]  /*15b60*/  ULDC UR4, c[0x0][0xd14] ;  /* 0x0003450000047ab9 */ /* 0x000fe40000000800 */
[----:B-1----:R-:W-:-:S13]  /*15b70*/  ISETP.GE.AND P0, PT, R187, UR4, PT ;  /* 0x00000004bb007c0c */ /* 0x002fda000bf06270 */
[----:B------:R-:W-:Y:S05]  /*15b80*/  @!P0 BRA `(.L_x_6996) ;  /* 0xfffffeb400708947 */ /* 0x000fea000383ffff */
[----:B------:R-:W-:Y:S05]  /*15b90*/  BRA `(.L_x_6855) ;  /* 0x0000006400b87947 */ /* 0x000fea0003800000 */
.L_x_6853:
        /* <DEDUP_REMOVED lines=56> */
[----:B------:R-:W-:Y:S01]  /*15f20*/  MOV R5, R2 ;  /* 0x0000000200057202 */ /* 0x000fe20000000f00 */
[----:B------:R-:W-:Y:S01]  /*15f30*/  IMAD.MOV.U32 R6, RZ, RZ, RZ ;  /* 0x000000ffff067224 */ /* 0x000fe200078e00ff */
[----:B------:R-:W-:Y:S01]  /*15f40*/  ULDC UR5, c[0x0][0xd14] ;  /* 0x0003450000057ab9 */ /* 0x000fe20000000800 */
[----:B------:R-:W-:Y:S01]  /*15f50*/  ULDC UR7, c[0x0][0xd14] ;  /* 0x0003450000077ab9 */ /* 0x000fe20000000800 */
[----:B------:R-:W-:-:S05]  /*15f60*/  ULDC UR4, c[0x0][0xd10] ;  /* 0x0003440000047ab9 */ /* 0x000fca0000000800 */
.L_x_7001:
        /* <DEDUP_REMOVED lines=15> */
.L_x_7000:
[----:B------:R-:W-:Y:S05]  /*16060*/  BSYNC B0 ;  /* 0x0000000000007941 */ /* 0x000fea0003800000 */
.L_x_6999:
        /* <DEDUP_REMOVED lines=25> */
.L_x_6997:
        /* <DEDUP_REMOVED lines=20> */
.L_x_7002:
[----:B-1----:R-:W-:Y:S01]  /*16340*/  IMAD.MOV R2, RZ, RZ, -R3 ;  /* 0x000000ffff027224 */ /* 0x002fe200078e0a03 */
[----:B--2---:R-:W-:Y:S01]  /*16350*/  IABS R4, R6 ;  /* 0x0000000600047213 */ /* 0x004fe20000000000 */
[----:B---3--:R-:W-:Y:S02]  /*16360*/  IMAD R16, R16, UR4, R7 ;  /* 0x0000000410107c24 */ /* 0x008fe4000f8e0207 */
[----:B------:R-:W-:Y:S01]  /*16370*/  IMAD R5, R2, R11, RZ ;  /* 0x0000000b02057224 */ /* 0x000fe200078e02ff */
[----:B------:R-:W-:Y:S01]  /*16380*/  IADD3 R4, RZ, -R4, RZ ;  /* 0x80000004ff047210 */ /* 0x000fe20007ffe0ff */
[----:B------:R-:W-:-:S04]  /*16390*/  IMAD.MOV.U32 R2, RZ, RZ, RZ ;  /* 0x000000ffff027224 */ /* 0x000fc800078e00ff */
        /* <DEDUP_REMOVED lines=24> */
[----:B-1----:R-:W-:-:S06]  /*16520*/  IADD3 R2, R10, 0xffffffe, RZ ;  /* 0x0ffffffe0a027810 */ /* 0x002fcc0007ffe0ff */
        /* <DEDUP_REMOVED lines=25> */
.L_x_6998:
[----:B------:R-:W-:Y:S01]  /*166c0*/  MOV R17, RZ ;  /* 0x000000ff00117202 */ /* 0x000fe20000000f00 */
[----:B------:R-:W-:Y:S02]  /*166d0*/  IMAD.U32 R16, RZ, RZ, UR6 ;  /* 0x00000006ff107e24 */ /* 0x000fe4000f8e00ff */
[----:B------:R-:W-:-:S07]  /*166e0*/  IMAD.MOV.U32 R18, RZ, RZ, RZ ;  /* 0x000000ffff127224 */ /* 0x000fce00078e00ff */
.L_x_7003:
        /* <DEDUP_REMOVED lines=15> */
[----:B------:R-:W-:Y:S01]  /*167e0*/  STL [R1+0x28], RZ ;  /* 0x000028ff01007387 */ /* 0x000fe20000100800 */
[----:B------:R-:W-:Y:S01]  /*167f0*/  ULDC UR4, c[0x0][0xc] ;  /* 0x0000030000047ab9 */ /* 0x000fe20000000800 */
[----:B------:R-:W-:Y:S02]  /*16800*/  IMAD.MOV.U32 R2, RZ, RZ, 0x1 ;  /* 0x00000001ff027424 */ /* 0x000fe400078e00ff */
[----:B------:R1:W-:Y:S04]  /*16810*/  STL [R1+0xc], R0 ;  /* 0x00000c0001007387 */ /* 0x0003e80000100800 */
[----:B------:R2:W-:Y:S04]  /*16820*/  STL [R1+0x4], RZ ;  /* 0x000004ff01007387 */ /* 0x0005e80000100800 */
[----:B------:R2:W-:Y:S01]  /*16830*/  STL [R1], RZ ;  /* 0x000000ff01007387 */ /* 0x0005e20000100800 */
[----:B-1----:R-:W-:-:S03]  /*16840*/  MOV R0, UR4 ;  /* 0x0000000400007c02 */ /* 0x002fc60008000f00 */
[----:B------:R2:W-:Y:S04]  /*16850*/  STL [R1+0x8], R2 ;  /* 0x0000080201007387 */ /* 0x0005e80000100800 */
[----:B------:R2:W-:Y:S02]  /*16860*/  STL [R1+0x30], R0 ;  /* 0x0000300001007387 */ /* 0x0005e40000100800 */
.L_x_7088:
[----:B--23--:R-:W1:Y:S02]  /*16870*/  LDC.64 R2, c[0x0][0xd60] ;  /* 0x00035800ff027b82 */ /* 0x00ce640000000a00 */
[----:B-1----:R-:W-:-:S05]  /*16880*/  IMAD.WIDE R2, R19, 0x4, R2 ;  /* 0x0000000413027825 */ /* 0x002fca00078e0202 */
[----:B------:R-:W2:Y:S01]  /*16890*/  LDG.E R11, desc[UR54][R2.64] ;  /* 0x00000036020b7981 */ /* 0x000ea2000c1e1900 */
        /* <DEDUP_REMOVED lines=54> */
.L_x_7005:
[----:B------:R-:W-:Y:S01]  /*16c00*/  MOV R2, RZ ;  /* 0x000000ff00027202 */ /* 0x000fe20000000f00 */
[----:B------:R-:W-:Y:S01]  /*16c10*/  IMAD.MOV.U32 R20, RZ, RZ, RZ ;  /* 0x000000ffff147224 */ /* 0x000fe200078e00ff */
        /* <DEDUP_REMOVED lines=12> */
.L_x_7006:
[----:B------:R-:W-:Y:S05]  /*16ce0*/  @!P3 BRA `(.L_x_7007) ;  /* 0x00000000000cb947 */ /* 0x000fea0003800000 */
[----:B------:R-:W2:Y:S04]  /*16cf0*/  LDG.E R9, desc[UR54][R6.64] ;  /* 0x0000003606097981 */ /* 0x000ea8000c1e1900 */
[----:B------:R-:W2:Y:S02]  /*16d00*/  LDG.E R6, desc[UR54][R6.64+0x4] ;  /* 0x0000043606067981 */ /* 0x000ea4000c1e1900 */
[----:B--2---:R-:W-:-:S07]  /*16d10*/  IMAD.IADD R9, R6, 0x1, -R9 ;  /* 0x0000000106097824 */ /* 0x004fce00078e0a09 */
.L_x_7007:
[----:B0-----:R-:W2:Y:S01]  /*16d20*/  @P1 LDG.E R2, desc[UR54][R4.64] ;  /* 0x0000003604021981 */ /* 0x001ea2000c1e1900 */
[----:B-----5:R-:W-:-:S03]  /*16d30*/  IMAD.IADD R9, R9, 0x1, -R8 ;  /* 0x0000000109097824 */ /* 0x020fc600078e0a08 */
[----:B------:R-:W2:Y:S01]  /*16d40*/  @P1 LDG.E R4, desc[UR54][R4.64+0x4] ;  /* 0x0000043604041981 */ /* 0x000ea2000c1e1900 */
[----:B------:R-:W-:Y:S01]  /*16d50*/  LEA R3, R17, 0x7f, 0x6 ;  /* 0x0000007f11037811 */ /* 0x000fe200078e30ff */
[----:B------:R-:W-:Y:S01]  /*16d60*/  BSSY B0, `(.L_x_7008) ;  /* 0x0000117000007945 */ /* 0x000fe20003800000 */
[----:B------:R-:W-:Y:S01]  /*16d70*/  PLOP3.LUT P2, PT, PT, PT, PT, 0x80, 0x0 ;  /* 0x000000000000781c */ /* 0x000fe20003f4f070 */
[----:B--2---:R-:W-:-:S05]  /*16d80*/  @P1 IMAD.IADD R0, R4, 0x1, -R2 ;  /* 0x0000000104001824 */ /* 0x004fca00078e0a02 */
[----:B------:R-:W-:-:S04]  /*16d90*/  IADD3 R2, R9, R0, RZ ;  /* 0x0000000009027210 */ /* 0x000fc80007ffe0ff */
        /* <DEDUP_REMOVED lines=9> */
[--C-:B------:R-:W-:Y:S02]  /*16e30*/  IMAD R2, R6, 0x40, -R9.reuse ;  /* 0x0000004006027824 */ /* 0x100fe400078e0a09 */
        /* <DEDUP_REMOVED lines=15> */
[----:B0-----:R-:W-:Y:S02]  /*16f30*/  ISETP.NE.AND P0, PT, R3, 0x1, PT ;  /* 0x000000010300780c */ /* 0x001fe40003f05270 */
[----:B------:R-:W-:-:S11]  /*16f40*/  MOV R3, R18 ;  /* 0x0000001200037202 */ /* 0x000fd60000000f00 */
[----:B------:R-:W0:Y:S08]  /*16f50*/  @P0 LDC R4, c[0x0][0x42c] ;  /* 0x00010b00ff040b82 */ /* 0x000e300000000800 */
[----:B------:R-:W1:Y:S01]  /*16f60*/  @P0 LDC R5, c[0x0][0x430] ;  /* 0x00010c00ff050b82 */ /* 0x000e620000000800 */
[----:B0-----:R-:W-:-:S05]  /*16f70*/  @P0 IMAD.HI.U32 R4, R18, R4, RZ ;  /* 0x0000000412040227 */ /* 0x001fca00078e00ff */
[----:B-1----:R-:W-:Y:S02]  /*16f80*/  @P0 SHF.R.U32.HI R3, RZ, R5, R4 ;  /* 0x00000005ff030219 */ /* 0x002fe40000011604 */
[----:B------:R-:W-:Y:S01]  /*16f90*/  SEL R4, R11, RZ, !P1 ;  /* 0x000000ff0b047207 */ /* 0x000fe20004800000 */
[----:B------:R-:W-:Y:S06]  /*16fa0*/  BRA.DIV UR4, `(.L_x_7010) ;  /* 0x0000006204407947 */ /* 0x000fec000b800000 */
.L_x_7155:
[----:B------:R-:W-:-:S03]  /*16fb0*/  UMOV UR4, 0xffffffff ;  /* 0xffffffff00047882 */ /* 0x000fc60000000000 */
[----:B------:R-:W-:Y:S05]  /*16fc0*/  BRA.DIV UR4, `(.L_x_7011) ;  /* 0x00000062046c7947 */ /* 0x000fea000b800000 */
[----:B------:R-:W-:-:S13]  /*16fd0*/  ELECT P6, URZ, PT ;  /* 0x00000000003f782f */ /* 0x000fda00038c0000 */
.L_x_7158:
[----:B------:R-:W2:Y:S01]  /*16fe0*/  LDL R5, [R1+0x28] ;  /* 0x0000280001057983 */ /* 0x000ea20000100800 */
        /* <DEDUP_REMOVED lines=10> */
.L_x_7159:
        /* <DEDUP_REMOVED lines=8> */
.L_x_7160:
        /* <DEDUP_REMOVED lines=11> */
.L_x_7016:
        /* <DEDUP_REMOVED lines=18> */
[----:B------:R-:W2:Y:S02]  /*172e0*/  SYNCS.PHASECHK.TRANS64.TRYWAIT P0, [R5+URZ+0x388c0], R7 ;  /* 0x0388c007050075a7 */ /* 0x000ea4000800017f */
[----:B-12---:R-:W-:Y:S05]  /*172f0*/  @!P0 BRA `(.L_x_7017) ;  /* 0x0000005c00e88947 */ /* 0x006fea0003800000 */
.L_x_7161:
        /* <DEDUP_REMOVED lines=8> */
.L_x_7018:
        /* <DEDUP_REMOVED lines=52> */
.L_x_7014:
[----:B------:R-:W-:Y:S05]  /*176c0*/  BSYNC B1 ;  /* 0x0000000000017941 */ /* 0x000fea0003800000 */
.L_x_7013:
        /* <DEDUP_REMOVED lines=12> */
[----:B0-----:R-:W-:Y:S05]  /*17790*/  @!P0 BRA `(.L_x_7009) ;  /* 0x0000000400cc8947 */ /* 0x001fea0003800000 */
[C---:B------:R-:W-:Y:S01]  /*177a0*/  LEA R5, R2.reuse, R20, 0x6 ;  /* 0x0000001402057211 */ /* 0x040fe200078e30ff */
[----:B------:R-:W-:-:S04]  /*177b0*/  VIADD R2, R2, 0xffffffff ;  /* 0xffffffff02027836 */ /* 0x000fc80000000000 */
[----:B------:R-:W-:-:S07]  /*177c0*/  VIADD R5, R5, 0xffffff80 ;  /* 0xffffff8005057836 */ /* 0x000fce0000000000 */
.L_x_7025:
        /* <DEDUP_REMOVED lines=9> */
.L_x_7162:
        /* <DEDUP_REMOVED lines=11> */
.L_x_7022:
        /* <DEDUP_REMOVED lines=18> */
.L_x_7163:
        /* <DEDUP_REMOVED lines=8> */
.L_x_7024:
        /* <DEDUP_REMOVED lines=52> */
.L_x_7020:
[----:B------:R-:W-:Y:S05]  /*17df0*/  BSYNC B1 ;  /* 0x0000000000017941 */ /* 0x000fea0003800000 */
.L_x_7019:
        /* <DEDUP_REMOVED lines=13> */
.L_x_7009:
[----:B------:R-:W-:Y:S05]  /*17ed0*/  BSYNC B0 ;  /* 0x0000000000007941 */ /* 0x000fea0003800000 */
.L_x_7008:
[----:B0-----:R-:W2:Y:S01]  /*17ee0*/  LDL R6, [R1+0x1c] ;  /* 0x00001c0001067983 */ /* 0x001ea20000100800 */
[----:B------:R-:W-:Y:S05]  /*17ef0*/  @!P2 WARPSYNC.ALL ;  /* 0x000000000000a948 */ /* 0x000fea0003800000 */
[----:B------:R-:W-:Y:S01]  /*17f00*/  BSSY B6, `(.L_x_7026) ;  /* 0x000033e000067945 */ /* 0x000fe20003800000 */
[----:B------:R-:W-:Y:S01]  /*17f10*/  @!P2 BAR.SYNC.DEFER_BLOCKING 0xc, 0x120 ;  /* 0x030480000000ab1d */ /* 0x000fe20000010000 */
[----:B--2---:R-:W-:-:S13]  /*17f20*/  ISETP.GT.AND P0, PT, R6, RZ, PT ;  /* 0x000000ff0600720c */ /* 0x004fda0003f04270 */
[----:B------:R-:W-:Y:S05]  /*17f30*/  @P0 BRA `(.L_x_7027) ;  /* 0x00000000004c0947 */ /* 0x000fea0003800000 */
[----:B------:R-:W0:Y:S02]  /*17f40*/  S2R R6, SR_TID.X ;  /* 0x0000000000067919 */ /* 0x000e240000002100 */
[----:B0-----:R-:W-:-:S04]  /*17f50*/  LOP3.LUT R6, R6, 0x1f, RZ, 0xc0, !PT ;  /* 0x0000001f06067812 */ /* 0x001fc800078ec0ff */
[----:B------:R-:W-:-:S13]  /*17f60*/  ISETP.NE.AND P1, PT, R6, RZ, PT ;  /* 0x000000ff0600720c */ /* 0x000fda0003f25270 */
[----:B------:R-:W-:Y:S05]  /*17f70*/  @P1 BRA `(.L_x_7028) ;  /* 0x0000003000d81947 */ /* 0x000fea0003800000 */
[----:B------:R-:W0:Y:S01]  /*17f80*/  S2R R7, SR_LANEID ;  /* 0x0000000000077919 */ /* 0x000e220000000000 */
[----:B------:R-:W-:Y:S02]  /*17f90*/  VOTEU.ANY UR4, UPT, PT ;  /* 0x0000000000047886 */ /* 0x000fe400038e0100 */
[----:B------:R-:W0:Y:S01]  /*17fa0*/  FLO.U32 R0, UR4 ;  /* 0x0000000400007d00 */ /* 0x000e2200080e0000 */
[----:B------:R-:W1:Y:S01]  /*17fb0*/  LDC.64 R2, c[0x0][0xd38] ;  /* 0x00034e00ff027b82 */ /* 0x000e620000000a00 */
[----:B------:R-:W2:Y:S06]  /*17fc0*/  LDL R6, [R1+0x30] ;  /* 0x0000300001067983 */ /* 0x000eac0000100800 */
[----:B------:R-:W1:Y:S01]  /*17fd0*/  POPC R5, UR4 ;  /* 0x0000000400057d09 */ /* 0x000e620008000000 */
[----:B0-----:R-:W-:-:S13]  /*17fe0*/  ISETP.EQ.U32.AND P0, PT, R0, R7, PT ;  /* 0x000000070000720c */ /* 0x001fda0003f02070 */
[----:B-1----:R-:W3:Y:S01]  /*17ff0*/  @P0 ATOMG.E.ADD.STRONG.GPU PT, R3, desc[UR54][R2.64], R5 ;  /* 0x00000005020309a8 */ /* 0x002ee200081ee1f6 */
[----:B------:R-:W0:Y:S02]  /*18000*/  S2R R4, SR_LTMASK ;  /* 0x0000000000047919 */ /* 0x000e240000003900 */
[----:B0-----:R-:W-:-:S04]  /*18010*/  LOP3.LUT R4, R4, UR4, RZ, 0xc0, !PT ;  /* 0x0000000404047c12 */ /* 0x001fc8000f8ec0ff */
[----:B------:R-:W0:Y:S01]  /*18020*/  POPC R7, R4 ;  /* 0x0000000400077309 */ /* 0x000e220000000000 */
[----:B--2---:R-:W-:Y:S01]  /*18030*/  R2UR UR5, R6 ;  /* 0x00000000060572ca */ /* 0x004fe200000e0000 */
[----:B---3--:R-:W0:-:S12]  /*18040*/  SHFL.IDX PT, R0, R3, R0, 0x1f ;  /* 0x00001f0003007589 */ /* 0x008e1800000e0000 */
[----:B0-----:R-:W-:Y:S01]  /*18050*/  IADD3 R16, R0, UR5, R7 ;  /* 0x0000000500107c10 */ /* 0x001fe2000fffe007 */
[----:B------:R-:W-:Y:S06]  /*18060*/  BRA `(.L_x_7028) ;  /* 0x00000030009c7947 */ /* 0x000fec0003800000 */
.L_x_7027:
[----:B------:R-:W0:Y:S01]  /*18070*/  S2R R0, SR_CgaCtaId ;  /* 0x0000000000007919 */ /* 0x000e220000008800 */
[----:B------:R-:W-:-:S04]  /*18080*/  MOV R2, 0x400 ;  /* 0x0000040000027802 */ /* 0x000fc80000000f00 */
[----:B0-----:R-:W-:-:S05]  /*18090*/  LEA R3, R0, R2, 0x18 ;  /* 0x0000000200037211 */ /* 0x001fca00078ec0ff */
        /* <DEDUP_REMOVED lines=20> */
.L_x_7029:
        /* <DEDUP_REMOVED lines=19> */
[----:B-1----:R-:W-:Y:S05]  /*18310*/  CALL.ABS.NOINC R2 ;  /* 0x0000000002007343 */ /* 0x002fea0003c00000 */
.L_x_7031:
        /* <DEDUP_REMOVED lines=16> */
.L_x_7030:
        /* <DEDUP_REMOVED lines=23> */
[----:B0-----:R-:W-:Y:S02]  /*18590*/  ISETP.NE.AND P0, PT, R4, 0x1, PT ;  /* 0x000000010400780c */ /* 0x001fe40003f05270 */
[----:B------:R-:W-:-:S11]  /*185a0*/  MOV R4, R18 ;  /* 0x0000001200047202 */ /* 0x000fd60000000f00 */
[----:B------:R-:W0:Y:S08]  /*185b0*/  @P0 LDC R5, c[0x0][0x42c] ;  /* 0x00010b00ff050b82 */ /* 0x000e300000000800 */
[----:B-1----:R-:W1:Y:S01]  /*185c0*/  @P0 LDC R2, c[0x0][0x430] ;  /* 0x00010c00ff020b82 */ /* 0x002e620000000800 */
[----:B0-----:R-:W-:-:S05]  /*185d0*/  @P0 IMAD.HI.U32 R3, R18, R5, RZ ;  /* 0x0000000512030227 */ /* 0x001fca00078e00ff */
[----:B-1----:R-:W-:Y:S02]  /*185e0*/  @P0 SHF.R.U32.HI R4, RZ, R2, R3 ;  /* 0x00000002ff040219 */ /* 0x002fe40000011603 */
[----:B------:R-:W-:-:S04]  /*185f0*/  ISETP.NE.U32.AND P0, PT, RZ, UR4, PT ;  /* 0x00000004ff007c0c */ /* 0x000fc8000bf05070 */
[----:B------:R-:W-:-:S04]  /*18600*/  ISETP.NE.AND.EX P0, PT, RZ, UR5, PT, P0 ;  /* 0x00000005ff007c0c */ /* 0x000fc8000bf05300 */
[----:B------:R-:W-:-:S09]  /*18610*/  SEL R5, R6, RZ, !P0 ;  /* 0x000000ff06057207 */ /* 0x000fd20004000000 */
.L_x_7032:
        /* <DEDUP_REMOVED lines=19> */
.L_x_7166:
[----:B------:R-:W-:Y:S01]  /*18750*/  UMOV UR4, 0xffffffff ;  /* 0xffffffff00047882 */ /* 0x000fe20000000000 */
[----:B------:R-:W-:Y:S02]  /*18760*/  SHF.R.S32.HI R8, RZ, 0x1f, R0 ;  /* 0x0000001fff087819 */ /* 0x000fe40000011400 */
[----:B------:R-:W-:Y:S05]  /*18770*/  BRA.DIV UR4, `(.L_x_7034) ;  /* 0x0000004e04387947 */ /* 0x000fea000b800000 */
[----:B------:R-:W-:-:S13]  /*18780*/  ELECT P6, URZ, PT ;  /* 0x00000000003f782f */ /* 0x000fda00038c0000 */
.L_x_7169:
        /* <DEDUP_REMOVED lines=22> */
.L_x_7036:
[----:B------:R-:W2:Y:S01]  /*188f0*/  LDL R9, [R1] ;  /* 0x0000000001097983 */ /* 0x000ea20000100800 */
[----:B------:R-:W-:-:S03]  /*18900*/  MOV R11, 0x400 ;  /* 0x00000400000b7802 */ /* 0x000fc60000000f00 */
[----:B------:R-:W3:Y:S01]  /*18910*/  LDL R10, [R1+0x8] ;  /* 0x00000800010a7983 */ /* 0x000ee20000100800 */
[----:B0-----:R-:W0:Y:S02]  /*18920*/  S2R R12, SR_CgaCtaId ;  /* 0x00000000000c7919 */ /* 0x001e240000008800 */
[----:B0-----:R-:W-:-:S04]  /*18930*/  LEA R11, R12, R11, 0x18 ;  /* 0x0000000b0c0b7211 */ /* 0x001fc800078ec0ff */
[----:B--2---:R-:W-:Y:S02]  /*18940*/  LEA R9, R9, R11, 0x3 ;  /* 0x0000000b09097211 */ /* 0x004fe400078e18ff */
[----:B---3--:R-:W-:-:S04]  /*18950*/  SHF.L.U32 R10, R10, 0x1f, RZ ;  /* 0x0000001f0a0a7819 */ /* 0x008fc800000006ff */
[----:B------:R-:W0:Y:S02]  /*18960*/  SYNCS.PHASECHK.TRANS64.TRYWAIT P0, [R9+URZ+0x38840], R10 ;  /* 0x0388400a090075a7 */ /* 0x000e24000800017f */
[----:B0-----:R-:W-:Y:S05]  /*18970*/  @!P0 BRA `(.L_x_7037) ;  /* 0x0000004800d88947 */ /* 0x001fea0003800000 */
.L_x_7170:
        /* <DEDUP_REMOVED lines=11> */
.L_x_7038:
        /* <DEDUP_REMOVED lines=14> */
[----:B0-----:R-:W-:-:S05]  /*18b10*/  LEA R12, R13, R12, 0x18 ;  /* 0x0000000c0d0c7211 */ /* 0x001fca00078ec0ff */
        /* <DEDUP_REMOVED lines=8> */
.L_x_7035:
        /* <DEDUP_REMOVED lines=82> */
.L_x_7040:
[----:B------:R-:W-:Y:S05]  /*190c0*/  BSYNC B0 ;  /* 0x0000000000007941 */ /* 0x000fea0003800000 */
.L_x_7039:
[----:B------:R-:W2:Y:S02]  /*190d0*/  LDL.LU R9, [R1+0x28] ;  /* 0x0000280001097983 */ /* 0x000ea40000300800 */
        /* <DEDUP_REMOVED lines=8> */
.L_x_7171:
        /* <DEDUP_REMOVED lines=13> */
.L_x_7172:
        /* <DEDUP_REMOVED lines=11> */
.L_x_7045:
        /* <DEDUP_REMOVED lines=58> */
.L_x_7043:
[----:B------:R-:W-:Y:S05]  /*19680*/  BSYNC B0 ;  /* 0x0000000000007941 */ /* 0x000fea0003800000 */
.L_x_7042:
        /* <DEDUP_REMOVED lines=43> */
.L_x_7052:
[----:B-1----:R-:W1:Y:S01]  /*19940*/  S2R R3, SR_CgaCtaId ;  /* 0x0000000000037919 */ /* 0x002e620000008800 */
[----:B------:R-:W-:-:S04]  /*19950*/  MOV R2, 0x400 ;  /* 0x0000040000027802 */ /* 0x000fc80000000f00 */
[----:B-1----:R-:W-:Y:S02]  /*19960*/  LEA R2, R3, R2, 0x18 ;  /* 0x0000000203027211 */ /* 0x002fe400078ec0ff */
[----:B------:R-:W-:Y:S02]  /*19970*/  SHF.L.U32 R3, R12, 0x1f, RZ ;  /* 0x0000001f0c037819 */ /* 0x000fe400000006ff */
[----:B------:R-:W-:-:S04]  /*19980*/  LEA R2, R13, R2, 0x3 ;  /* 0x000000020d027211 */ /* 0x000fc800078e18ff */
[----:B------:R-:W1:Y:S02]  /*19990*/  SYNCS.PHASECHK.TRANS64.TRYWAIT P0, [R2+URZ+0x38840], R3 ;  /* 0x03884003020075a7 */ /* 0x000e64000800017f */
[----:B-1----:R-:W-:Y:S05]  /*199a0*/  @!P0 BRA `(.L_x_7053) ;  /* 0x0000003c00148947 */ /* 0x002fea0003800000 */
.L_x_7173:
        /* <DEDUP_REMOVED lines=11> */
.L_x_7054:
[----:B--2---:R-:W2:Y:S01]  /*19a60*/  LDL R7, [R1] ;  /* 0x0000000001077983 */ /* 0x004ea20000100800 */
[----:B------:R-:W-:-:S03]  /*19a70*/  MOV R11, 0x400 ;  /* 0x00000400000b7802 */ /* 0x000fc60000000f00 */
[----:B------:R-:W3:Y:S01]  /*19a80*/  LDL R10, [R1+0x10] ;  /* 0x00001000010a7983 */ /* 0x000ee20000100800 */
        /* <DEDUP_REMOVED lines=20> */
.L_x_7174:
        /* <DEDUP_REMOVED lines=8> */
.L_x_7056:
[----:B01----:R-:W2:Y:S01]  /*19c50*/  LDL R3, [R1] ;  /* 0x0000000001037983 */ /* 0x003ea20000100800 */
        /* <DEDUP_REMOVED lines=54> */
.L_x_7051:
[----:B------:R-:W-:Y:S05]  /*19fc0*/  BSYNC B2 ;  /* 0x0000000000027941 */ /* 0x000fea0003800000 */
.L_x_7050:
[----:B------:R-:W2:Y:S02]  /*19fd0*/  LDL.LU R2, [R1+0x1c] ;  /* 0x00001c0001027983 */ /* 0x000ea40000300800 */
[----:B--2---:R-:W-:-:S07]  /*19fe0*/  IADD3 R5, R2, -0x3, RZ ;  /* 0xfffffffd02057810 */ /* 0x004fce0007ffe0ff */
.L_x_7049:
[----:B------:R-:W-:Y:S05]  /*19ff0*/  BSYNC B1 ;  /* 0x0000000000017941 */ /* 0x000fea0003800000 */
.L_x_7048:
[----:B------:R-:W-:-:S13]  /*1a000*/  ISETP.NE.AND P0, PT, R9, RZ, PT ;  /* 0x000000ff0900720c */ /* 0x000fda0003f05270 */
[----:B------:R-:W-:Y:S05]  /*1a010*/  @!P0 BRA `(.L_x_7047) ;  /* 0x0000001000388947 */ /* 0x000fea0003800000 */
.L_x_7071:
        /* <DEDUP_REMOVED lines=30> */
.L_x_7059:
[----:B------:R-:W2:Y:S01]  /*1a200*/  S2R R3, SR_CgaCtaId ;  /* 0x0000000000037919 */ /* 0x000ea20000008800 */
[----:B------:R-:W-:-:S04]  /*1a210*/  MOV R2, 0x400 ;  /* 0x0000040000027802 */ /* 0x000fc80000000f00 */
[----:B--2---:R-:W-:Y:S02]  /*1a220*/  LEA R2, R3, R2, 0x18 ;  /* 0x0000000203027211 */ /* 0x004fe400078ec0ff */
[----:B------:R-:W-:Y:S02]  /*1a230*/  SHF.L.U32 R3, R9, 0x1f, RZ ;  /* 0x0000001f09037819 */ /* 0x000fe400000006ff */
[----:B------:R-:W-:-:S04]  /*1a240*/  LEA R2, R10, R2, 0x3 ;  /* 0x000000020a027211 */ /* 0x000fc800078e18ff */
[----:B------:R-:W2:Y:S02]  /*1a250*/  SYNCS.PHASECHK.TRANS64.TRYWAIT P0, [R2+URZ+0x38840], R3 ;  /* 0x03884003020075a7 */ /* 0x000ea4000800017f */
[----:B--2---:R-:W-:Y:S05]  /*1a260*/  @!P0 BRA `(.L_x_7060) ;  /* 0x00000034000c8947 */ /* 0x004fea0003800000 */
.L_x_7175:
        /* <DEDUP_REMOVED lines=11> */
.L_x_7061:
[----:B0-----:R-:W3:Y:S01]  /*1a320*/  LDL R12, [R1+0x10] ;  /* 0x00001000010c7983 */ /* 0x001ee20000100800 */
[----:B-1----:R-:W-:Y:S01]  /*1a330*/  MOV R7, 0x400 ;  /* 0x0000040000077802 */ /* 0x002fe20000000f00 */
        /* <DEDUP_REMOVED lines=20> */
.L_x_7176:
        /* <DEDUP_REMOVED lines=8> */
.L_x_7063:
[----:B------:R-:W1:Y:S01]  /*1a500*/  S2R R11, SR_CgaCtaId ;  /* 0x00000000000b7919 */ /* 0x000e620000008800 */
[----:B0-2---:R-:W-:Y:S01]  /*1a510*/  MOV R3, 0x400 ;  /* 0x0000040000037802 */ /* 0x005fe20000000f00 */
        /* <DEDUP_REMOVED lines=52> */
.L_x_7058:
[----:B------:R-:W-:Y:S05]  /*1a860*/  BSYNC B1 ;  /* 0x0000000000017941 */ /* 0x000fea0003800000 */
.L_x_7057:
[----:B------:R-:W-:Y:S01]  /*1a870*/  IADD3 R10, R10, 0x1, RZ ;  /* 0x000000010a0a7810 */ /* 0x000fe20007ffe0ff */
[----:B------:R-:W-:Y:S03]  /*1a880*/  BSSY B1, `(.L_x_7064) ;  /* 0x0000084000017945 */ /* 0x000fe60003800000 */
        /* <DEDUP_REMOVED lines=11> */
[----:B------:R-:W1:Y:S02]  /*1a940*/  LDC R6, c[0x0][0x41c] ;  /* 0x00010700ff067b82 */ /* 0x000e640000000800 */
[----:B-1----:R-:W-:-:S13]  /*1a950*/  ISETP.NE.AND P0, PT, R6, 0x1, PT ;  /* 0x000000010600780c */ /* 0x002fda0003f05270 */
[----:B------:R-:W1:Y:S02]  /*1a960*/  @P0 LDC.64 R2, c[0x0][0x420] ;  /* 0x00010800ff020b82 */ /* 0x000e640000000a00 */
[----:B-1----:R-:W-:-:S04]  /*1a970*/  @P0 IMAD.HI.U32 R7, R9, R2, RZ ;  /* 0x0000000209070227 */ /* 0x002fc800078e00ff */
        /* <DEDUP_REMOVED lines=12> */
.L_x_7066:
[----:B------:R-:W2:Y:S01]  /*1aa40*/  S2R R3, SR_CgaCtaId ;  /* 0x0000000000037919 */ /* 0x000ea20000008800 */
[----:B------:R-:W-:-:S04]  /*1aa50*/  MOV R2, 0x400 ;  /* 0x0000040000027802 */ /* 0x000fc80000000f00 */
[----:B--2---:R-:W-:Y:S02]  /*1aa60*/  LEA R2, R3, R2, 0x18 ;  /* 0x0000000203027211 */ /* 0x004fe400078ec0ff */
[----:B------:R-:W-:-:S03]  /*1aa70*/  SHF.L.U32 R3, R11, 0x1f, RZ ;  /* 0x0000001f0b037819 */ /* 0x000fc600000006ff */
[----:B------:R-:W-:-:S04]  /*1aa80*/  IMAD R2, R12, 0x8, R2 ;  /* 0x000000080c027824 */ /* 0x000fc800078e0202 */
[----:B------:R-:W2:Y:S02]  /*1aa90*/  SYNCS.PHASECHK.TRANS64.TRYWAIT P0, [R2+URZ+0x38840], R3 ;  /* 0x03884003020075a7 */ /* 0x000ea4000800017f */
[----:B--2---:R-:W-:Y:S05]  /*1aaa0*/  @!P0 BRA `(.L_x_7067) ;  /* 0x0000002c00248947 */ /* 0x004fea0003800000 */
.L_x_7177:
[----:B-1----:R-:W1:Y:S02]  /*1aab0*/  S2R R7, SR_TID.X ;  /* 0x0000000000077919 */ /* 0x002e640000002100 */
        /* <DEDUP_REMOVED lines=10> */
.L_x_7068:
[----:B-1----:R-:W3:Y:S01]  /*1ab60*/  LDL R7, [R1] ;  /* 0x0000000001077983 */ /* 0x002ee20000100800 */
        /* <DEDUP_REMOVED lines=20> */
[----:B------:R-:W1:Y:S02]  /*1acb0*/  SYNCS.PHASECHK.TRANS64.TRYWAIT P1, [R2+URZ+0x38860], R3 ;  /* 0x03886003020075a7 */ /* 0x000e64000802017f */
[----:B01----:R-:W-:Y:S05]  /*1acc0*/  @!P1 BRA `(.L_x_7069) ;  /* 0x0000002800b09947 */ /* 0x003fea0003800000 */
.L_x_7178:
        /* <DEDUP_REMOVED lines=8> */
.L_x_7070:
        /* <DEDUP_REMOVED lines=55> */
.L_x_7065:
[----:B------:R-:W-:Y:S05]  /*1b0c0*/  BSYNC B1 ;  /* 0x0000000000017941 */ /* 0x000fea0003800000 */
.L_x_7064:
[C---:B------:R-:W-:Y:S01]  /*1b0d0*/  ISETP.GT.AND P0, PT, R5.reuse, 0x1, PT ;  /* 0x000000010500780c */ /* 0x040fe20003f04270 */
[----:B------:R-:W-:-:S12]  /*1b0e0*/  VIADD R5, R5, 0xfffffffe ;  /* 0xfffffffe05057836 */ /* 0x000fd80000000000 */
[----:B------:R-:W-:Y:S05]  /*1b0f0*/  @P0 BRA `(.L_x_7071) ;  /* 0xffffffec00c80947 */ /* 0x000fea000383ffff */
.L_x_7047:
[----:B------:R-:W-:Y:S05]  /*1b100*/  BSYNC B0 ;  /* 0x0000000000007941 */ /* 0x000fea0003800000 */
.L_x_7046:
        /* <DEDUP_REMOVED lines=11> */
[----:B-1----:R-:W2:Y:S01]  /*1b1c0*/  LDL R2, [R1+0x30] ;  /* 0x0000300001027983 */ /* 0x002ea20000100800 */
[----:B------:R-:W-:Y:S02]  /*1b1d0*/  VOTEU.ANY UR4, UPT, PT ;  /* 0x0000000000047886 */ /* 0x000fe400038e0100 */
[----:B------:R-:W1:Y:S01]  /*1b1e0*/  FLO.U32 R4, UR4 ;  /* 0x0000000400047d00 */ /* 0x000e6200080e0000 */
[----:B------:R-:W1:Y:S07]  /*1b1f0*/  S2R R7, SR_LANEID ;  /* 0x0000000000077919 */ /* 0x000e6e0000000000 */
[----:B0-----:R-:W0:Y:S01]  /*1b200*/  POPC R5, UR4 ;  /* 0x0000000400057d09 */ /* 0x001e220008000000 */
[----:B-1----:R-:W-:-:S02]  /*1b210*/  ISETP.EQ.U32.AND P0, PT, R4, R7, PT ;  /* 0x000000070400720c */ /* 0x002fc40003f02070 */
[----:B--2---:R-:W-:Y:S02]  /*1b220*/  R2UR UR5, R2 ;  /* 0x00000000020572ca */ /* 0x004fe400000e0000 */
[----:B------:R-:W0:Y:S09]  /*1b230*/  LDC.64 R2, c[0x0][0xd38] ;  /* 0x00034e00ff027b82 */ /* 0x000e320000000a00 */
[----:B0-----:R-:W2:Y:S01]  /*1b240*/  @P0 ATOMG.E.ADD.STRONG.GPU PT, R3, desc[UR54][R2.64], R5 ;  /* 0x00000005020309a8 */ /* 0x001ea200081ee1f6 */
[----:B------:R-:W0:Y:S02]  /*1b250*/  S2R R6, SR_LTMASK ;  /* 0x0000000000067919 */ /* 0x000e240000003900 */
[----:B0-----:R-:W-:-:S04]  /*1b260*/  LOP3.LUT R6, R6, UR4, RZ, 0xc0, !PT ;  /* 0x0000000406067c12 */ /* 0x001fc8000f8ec0ff */
[----:B------:R-:W0:Y:S01]  /*1b270*/  POPC R7, R6 ;  /* 0x0000000600077309 */ /* 0x000e220000000000 */
[----:B--2---:R-:W0:Y:S02]  /*1b280*/  SHFL.IDX PT, R4, R3, R4, 0x1f ;  /* 0x00001f0403047589 */ /* 0x004e2400000e0000 */
[----:B0-----:R-:W-:-:S07]  /*1b290*/  IADD3 R16, R4, UR5, R7 ;  /* 0x0000000504107c10 */ /* 0x001fce000fffe007 */
.L_x_7073:
[----:B------:R-:W-:Y:S05]  /*1b2a0*/  BSYNC B0 ;  /* 0x0000000000007941 */ /* 0x000fea0003800000 */
.L_x_7072:
[----:B-1----:R-:W2:Y:S02]  /*1b2b0*/  LDL.LU R2, [R1+0x8] ;  /* 0x0000080001027983 */ /* 0x002ea40000300800 */
[----:B--2---:R-:W-:-:S05]  /*1b2c0*/  LOP3.LUT R2, R2, R0, RZ, 0x3c, !PT ;  /* 0x0000000002027212 */ /* 0x004fca00078e3cff */
[----:B------:R1:W-:Y:S02]  /*1b2d0*/  STL [R1+0x8], R2 ;  /* 0x0000080201007387 */ /* 0x0003e40000100800 */
.L_x_7028:
[----:B------:R-:W-:Y:S05]  /*1b2e0*/  BSYNC B6 ;  /* 0x0000000000067941 */ /* 0x000fea0003800000 */
.L_x_7026:
[----:B------:R-:W-:-:S03]  /*1b2f0*/  UMOV UR4, 0xffffffff ;  /* 0xffffffff00047882 */ /* 0x000fc60000000000 */
[----:B------:R-:W-:Y:S05]  /*1b300*/  BRA.DIV UR4, `(.L_x_7074) ;  /* 0x0000002604347947 */ /* 0x000fea000b800000 */
[----:B------:R2:W3:Y:S04]  /*1b310*/  SHFL.IDX PT, R4, R16, RZ, 0x1f ;  /* 0x00001fff10047589 */ /* 0x0004e800000e0000 */
[----:B------:R-:W4:Y:S02]  /*1b320*/  SHFL.IDX PT, R16, R16, 0x1, 0x1f ;  /* 0x00201f0010107f89 */ /* 0x000f2400000e0000 */
.L_x_7182:
[----:B------:R-:W5:Y:S01]  /*1b330*/  S2R R0, SR_TID.X ;  /* 0x0000000000007919 */ /* 0x000f620000002100 */
[----:B------:R-:W-:Y:S01]  /*1b340*/  ULDC UR4, c[0x0][0xd14] ;  /* 0x0003450000047ab9 */ /* 0x000fe20000000800 */
[----:B------:R-:W-:Y:S01]  /*1b350*/  BSSY B0, `(.L_x_7075) ;  /* 0x000000b000007945 */ /* 0x000fe20003800000 */
[----:B------:R-:W-:Y:S01]  /*1b360*/  IMAD.MOV.U32 R17, RZ, RZ, RZ ;  /* 0x000000ffff117224 */ /* 0x000fe200078e00ff */
[----:B-----5:R-:W-:Y:S01]  /*1b370*/  LOP3.LUT R7, R0, 0x1f, RZ, 0xc0, !PT ;  /* 0x0000001f00077812 */ /* 0x020fe200078ec0ff */
[----:B------:R-:W-:-:S03]  /*1b380*/  IMAD.U32 R0, RZ, RZ, UR4 ;  /* 0x00000004ff007e24 */ /* 0x000fc6000f8e00ff */
[C---:B------:R-:W-:Y:S01]  /*1b390*/  ISETP.NE.AND P0, PT, R7.reuse, 0x1f, PT ;  /* 0x0000001f0700780c */ /* 0x040fe20003f05270 */
[----:B0-----:R-:W-:-:S05]  /*1b3a0*/  IMAD.IADD R5, R7, 0x1, R19 ;  /* 0x0000000107057824 */ /* 0x001fca00078e0213 */
[----:B------:R-:W-:-:S13]  /*1b3b0*/  ISETP.GE.OR P0, PT, R5, R0, !P0 ;  /* 0x000000000500720c */ /* 0x000fda0004706670 */
[----:B------:R-:W-:Y:S05]  /*1b3c0*/  @P0 BRA `(.L_x_7076) ;  /* 0x00000000000c0947 */ /* 0x000fea0003800000 */
[----:B-1----:R-:W0:Y:S02]  /*1b3d0*/  LDC.64 R2, c[0x0][0xd58] ;  /* 0x00035600ff027b82 */ /* 0x002e240000000a00 */
[----:B0-----:R-:W-:-:S05]  /*1b3e0*/  IMAD.WIDE R2, R5, 0x4, R2 ;  /* 0x0000000405027825 */ /* 0x001fca00078e0202 */
[----:B------:R0:W5:Y:S02]  /*1b3f0*/  LDG.E R17, desc[UR54][R2.64] ;  /* 0x0000003602117981 */ /* 0x000164000c1e1900 */
.L_x_7076:
[----:B------:R-:W-:Y:S05]  /*1b400*/  BSYNC B0 ;  /* 0x0000000000007941 */ /* 0x000fea0003800000 */
.L_x_7075:
        /* <DEDUP_REMOVED lines=21> */
[----:B-1----:R-:W-:-:S05]  /*1b560*/  IMAD.IADD R2, R6, 0x1, R7 ;  /* 0x0000000106027824 */ /* 0x002fca00078e0207 */
[----:B------:R0:W1:Y:S02]  /*1b570*/  SHFL.IDX PT, R14, R2, 0x1f, 0x1f ;  /* 0x03e01f00020e7f89 */ /* 0x00006400000e0000 */
.L_x_7190:
[----:B------:R-:W-:Y:S02]  /*1b580*/  ULDC UR4, c[0x0][0xd10] ;  /* 0x0003440000047ab9 */ /* 0x000fe40000000800 */
[----:B------:R-:W-:-:S04]  /*1b590*/  IMAD.U32 R5, RZ, RZ, UR4 ;  /* 0x00000004ff057e24 */ /* 0x000fc8000f8e00ff */
[----:B-1----:R-:W-:-:S04]  /*1b5a0*/  IMAD R3, R14, R5, RZ ;  /* 0x000000050e037224 */ /* 0x002fc800078e02ff */
[----:B--2-4-:R-:W-:-:S05]  /*1b5b0*/  IMAD.IADD R16, R16, 0x1, R3 ;  /* 0x0000000110107824 */ /* 0x014fca00078e0203 */
[----:B---3--:R-:W-:-:S13]  /*1b5c0*/  ISETP.GT.AND P0, PT, R16, R4, PT ;  /* 0x000000041000720c */ /* 0x008fda0003f04270 */
[----:B------:R-:W-:Y:S05]  /*1b5d0*/  @P0 BRA `(.L_x_7078) ;  /* 0x0000000000b40947 */ /* 0x000fea0003800000 */
[----:B------:R-:W1:Y:S02]  /*1b5e0*/  LDC R0, c[0x0][0xd14] ;  /* 0x00034500ff007b82 */ /* 0x000e640000000800 */
.L_x_7083:
        /* <DEDUP_REMOVED lines=14> */
.L_x_7081:
[----:B------:R-:W-:Y:S05]  /*1b6d0*/  BSYNC B0 ;  /* 0x0000000000007941 */ /* 0x000fea0003800000 */
.L_x_7080:
        /* <DEDUP_REMOVED lines=20> */
[----:B0-----:R-:W-:-:S04]  /*1b820*/  SEL R7, R14, RZ, P0 ;  /* 0x000000ff0e077207 */ /* 0x001fc80000000000 */
[----:B------:R-:W-:-:S05]  /*1b830*/  IADD3 R2, R6, R7, RZ ;  /* 0x0000000706027210 */ /* 0x000fca0007ffe0ff */
[----:B------:R0:W1:Y:S02]  /*1b840*/  SHFL.IDX PT, R14, R2, 0x1f, 0x1f ;  /* 0x03e01f00020e7f89 */ /* 0x00006400000e0000 */
.L_x_7198:
[----:B------:R-:W-:Y:S02]  /*1b850*/  ULDC UR4, c[0x0][0xd10] ;  /* 0x0003440000047ab9 */ /* 0x000fe40000000800 */
[----:B------:R-:W-:-:S04]  /*1b860*/  IMAD.U32 R5, RZ, RZ, UR4 ;  /* 0x00000004ff057e24 */ /* 0x000fc8000f8e00ff */
[----:B-1----:R-:W-:-:S04]  /*1b870*/  IMAD R3, R14, R5, RZ ;  /* 0x000000050e037224 */ /* 0x002fc800078e02ff */
[----:B------:R-:W-:-:S05]  /*1b880*/  IMAD.IADD R16, R3, 0x1, R16 ;  /* 0x0000000103107824 */ /* 0x000fca00078e0210 */
[----:B------:R-:W-:-:S13]  /*1b890*/  ISETP.GT.AND P0, PT, R16, R4, PT ;  /* 0x000000041000720c */ /* 0x000fda0003f04270 */
[----:B------:R-:W-:Y:S05]  /*1b8a0*/  @!P0 BRA `(.L_x_7083) ;  /* 0xfffffffc00508947 */ /* 0x000fea000383ffff */
.L_x_7078:
        /* <DEDUP_REMOVED lines=8> */
.L_x_7202:
[----:B------:R-:W-:Y:S01]  /*1b930*/  ISETP.NE.AND P0, PT, R3, RZ, PT ;  /* 0x000000ff0300720c */ /* 0x000fe20003f05270 */
[----:B------:R-:W-:-:S12]  /*1b940*/  IMAD.MOV.U32 R7, RZ, RZ, RZ ;  /* 0x000000ffff077224 */ /* 0x000fd800078e00ff */
[----:B------:R-:W-:Y:S05]  /*1b950*/  @!P0 BRA `(.L_x_7085) ;  /* 0x0000000000108947 */ /* 0x000fea0003800000 */
[----:B------:R-:W-:Y:S01]  /*1b960*/  UMOV UR4, 0xffffffff ;  /* 0xffffffff00047882 */ /* 0x000fe20000000000 */
[----:B------:R-:W-:Y:S02]  /*1b970*/  VIADD R12, R6, 0xffffffff ;  /* 0xffffffff060c7836 */ /* 0x000fe40000000000 */
[----:B------:R-:W-:Y:S05]  /*1b980*/  BRA.DIV UR4, `(.L_x_7086) ;  /* 0x0000002604c87947 */ /* 0x000fea000b800000 */
[----:B------:R3:W4:Y:S02]  /*1b990*/  SHFL.IDX PT, R7, R2, R12, 0x1f ;  /* 0x00001f0c02077589 */ /* 0x00072400000e0000 */
.L_x_7085:
[----:B0--3--:R-:W0:Y:S01]  /*1b9a0*/  LDC.64 R2, c[0x0][0xd68] ;  /* 0x00035a00ff027b82 */ /* 0x009e220000000a00 */
[----:B------:R-:W-:-:S05]  /*1b9b0*/  IADD3 R19, R6, R19, RZ ;  /* 0x0000001306137210 */ /* 0x000fca0007ffe0ff */
[----:B0-----:R-:W-:-:S05]  /*1b9c0*/  IMAD.WIDE R2, R19, 0x4, R2 ;  /* 0x0000000413027825 */ /* 0x001fca00078e0202 */
[----:B------:R-:W1:Y:S01]  /*1b9d0*/  LDG.E R9, desc[UR54][R2.64] ;  /* 0x0000003602097981 */ /* 0x000e62000c1e1900 */
[----:B----4-:R-:W-:Y:S02]  /*1b9e0*/  IMAD R16, R7, R5, R16 ;  /* 0x0000000507107224 */ /* 0x010fe400078e0210 */
[----:B-12---:R-:W-:-:S05]  /*1b9f0*/  IMAD R6, R17, R9, RZ ;  /* 0x0000000911067224 */ /* 0x006fca00078e02ff */
        /* <DEDUP_REMOVED lines=49> */
[C---:B------:R-:W-:Y:S01]  /*1bd10*/  LOP3.LUT R2, R4.reuse, R9, RZ, 0x3c, !PT ;  /* 0x0000000904027212 */ /* 0x040fe200078e3cff */
[----:B------:R-:W-:-:S10]  /*1bd20*/  IMAD.IADD R4, R4, 0x1, R7 ;  /* 0x0000000104047824 */ /* 0x000fd400078e0207 */
        /* <DEDUP_REMOVED lines=10> */
.L_x_7079:
[----:B------:R-:W-:Y:S01]  /*1bdd0*/  UMOV UR4, URZ ;  /* 0x0000003f00047c82 */ /* 0x000fe20008000000 */
[----:B------:R-:W-:Y:S01]  /*1bde0*/  UMOV UR5, URZ ;  /* 0x0000003f00057c82 */ /* 0x000fe20008000000 */
[----:B------:R-:W-:Y:S01]  /*1bdf0*/  ULDC UR6, c[0x0][0xd14] ;  /* 0x0003450000067ab9 */ /* 0x000fe20000000800 */
[----:B------:R-:W-:Y:S01]  /*1be00*/  MOV R16, R4 ;  /* 0x0000000400107202 */ /* 0x000fe20000000f00 */
[----:B------:R-:W-:Y:S02]  /*1be10*/  IMAD.U32 R17, RZ, RZ, UR4 ;  /* 0x00000004ff117e24 */ /* 0x000fe4000f8e00ff */
[----:B------:R-:W-:Y:S02]  /*1be20*/  IMAD.U32 R18, RZ, RZ, UR5 ;  /* 0x00000005ff127e24 */ /* 0x000fe4000f8e00ff */
[----:B------:R-:W-:-:S07]  /*1be30*/  IMAD.U32 R19, RZ, RZ, UR6 ;  /* 0x00000006ff137e24 */ /* 0x000fce000f8e00ff */
.L_x_7087:
        /* <DEDUP_REMOVED lines=12> */
.L_x_7004:
[----:B-1----:R-:W2:Y:S01]  /*1bf00*/  LDL.LU R0, [R1+0x28] ;  /* 0x0000280001007983 */ /* 0x002ea20000300800 */
[----:B------:R-:W1:Y:S01]  /*1bf10*/  S2R R5, SR_CgaCtaId ;  /* 0x0000000000057919 */ /* 0x000e620000008800 */
[----:B--2---:R-:W-:-:S05]  /*1bf20*/  VIADD R0, R0, 0x1 ;  /* 0x0000000100007836 */ /* 0x004fca0000000000 */
[----:B---3--:R-:W-:-:S04]  /*1bf30*/  LEA.HI R2, R0, R0, RZ, 0x1 ;  /* 0x0000000000027211 */ /* 0x008fc800078f08ff */
[----:B------:R-:W-:-:S05]  /*1bf40*/  LOP3.LUT R3, R2, 0xfffffffe, RZ, 0xc0, !PT ;  /* 0xfffffffe02037812 */ /* 0x000fca00078ec0ff */
[----:B------:R-:W-:Y:S01]  /*1bf50*/  IMAD.IADD R3, R0, 0x1, -R3 ;  /* 0x0000000100037824 */ /* 0x000fe200078e0a03 */
[----:B------:R-:W-:-:S04]  /*1bf60*/  MOV R0, 0x400 ;  /* 0x0000040000007802 */ /* 0x000fc80000000f00 */
[----:B-1----:R-:W-:Y:S02]  /*1bf70*/  LEA R0, R5, R0, 0x18 ;  /* 0x0000000005007211 */ /* 0x002fe400078ec0ff */
[----:B------:R-:W-:-:S04]  /*1bf80*/  SHF.L.U32 R3, R3, 0x1f, RZ ;  /* 0x0000001f03037819 */ /* 0x000fc800000006ff */
[----:B------:R-:W1:Y:S02]  /*1bf90*/  SYNCS.PHASECHK.TRANS64.TRYWAIT P0, [R0+URZ+0x38820], R3 ;  /* 0x03882003000075a7 */ /* 0x000e64000800017f */
[----:B-1----:R-:W-:Y:S05]  /*1bfa0*/  @!P0 BRA `(.L_x_7089) ;  /* 0x0000002000688947 */ /* 0x002fea0003800000 */
.L_x_7205:
[----:B------:R-:W-:-:S03]  /*1bfb0*/  UMOV UR4, 0xffffffff ;  /* 0xffffffff00047882 */ /* 0x000fc60000000000 */
[----:B------:R-:W-:Y:S05]  /*1bfc0*/  BRA.DIV UR4, `(.L_x_7090) ;  /* 0x0000002204747947 */ /* 0x000fea000b800000 */
[----:B------:R-:W2:Y:S02]  /*1bfd0*/  S2R R2, SR_TID.X ;  /* 0x0000000000027919 */ /* 0x000ea40000002100 */
[----:B--2---:R-:W-:-:S04]  /*1bfe0*/  SHF.R.U32.HI R2, RZ, 0x5, R2 ;  /* 0x00000005ff027819 */ /* 0x004fc80000011602 */
[----:B------:R-:W-:-:S05]  /*1bff0*/  LOP3.LUT R2, R2, 0x3, RZ, 0xc0, !PT ;  /* 0x0000000302027812 */ /* 0x000fca00078ec0ff */
[----:B------:R2:W3:Y:S02]  /*1c000*/  SHFL.IDX PT, R14, R2, RZ, 0x1f ;  /* 0x00001fff020e7589 */ /* 0x0004e400000e0000 */
.L_x_7208:
[----:B---3--:R-:W-:-:S13]  /*1c010*/  ISETP.NE.AND P0, PT, R14, RZ, PT ;  /* 0x000000ff0e00720c */ /* 0x008fda0003f05270 */
[----:B------:R-:W-:Y:S05]  /*1c020*/  @P0 BRA `(.L_x_6855) ;  /* 0x0000000000940947 */ /* 0x000fea0003800000 */
[----:B------:R-:W-:-:S03]  /*1c030*/  UMOV UR4, 0xffffffff ;  /* 0xffffffff00047882 */ /* 0x000fc60000000000 */
[----:B------:R-:W-:Y:S05]  /*1c040*/  BRA.DIV UR4, `(.L_x_7091) ;  /* 0x0000002204887947 */ /* 0x000fea000b800000 */
[----:B------:R-:W-:-:S13]  /*1c050*/  ELECT P6, URZ, PT ;  /* 0x00000000003f782f */ /* 0x000fda00038c0000 */
.L_x_7211:
[----:B------:R-:W-:Y:S05]  /*1c060*/  @!P6 BRA `(.L_x_6855) ;  /* 0x000000000084e947 */ /* 0x000fea0003800000 */
[----:B--2---:R-:W2:Y:S02]  /*1c070*/  LDL.LU R2, [R1+0x34] ;  /* 0x0000340001027983 */ /* 0x004ea40000300800 */
[----:B--2---:R-:W-:-:S04]  /*1c080*/  LOP3.LUT R2, R2, 0x2, RZ, 0xfc, !PT ;  /* 0x0000000202027812 */ /* 0x004fc800078efcff */
[----:B------:R-:W-:-:S13]  /*1c090*/  ISETP.NE.AND P2, PT, R2, 0x3, PT ;  /* 0x000000030200780c */ /* 0x000fda0003f45270 */
[----:B------:R-:W-:Y:S05]  /*1c0a0*/  @!P2 BRA `(.L_x_7092) ;  /* 0x000000000004a947 */ /* 0x000fea0003800000 */
[----:B------:R-:W-:Y:S01]  /*1c0b0*/  BPT.TRAP 0x1 ;  /* 0x000000040000795c */ /* 0x000fe20000300000 */
.L_x_7092:
        /* <DEDUP_REMOVED lines=14> */
.L_x_7212:
[----:B------:R-:W2:Y:S02]  /*1c1a0*/  SYNCS.PHASECHK.TRANS64.TRYWAIT P0, [R7+URZ], R2 ;  /* 0x00000002070075a7 */ /* 0x000ea4000800017f */
[----:B--2---:R-:W-:Y:S05]  /*1c1b0*/  @!P0 BRA `(.L_x_7094) ;  /* 0x0000002000608947 */ /* 0x004fea0003800000 */
.L_x_7213:
[----:B------:R-:W-:Y:S05]  /*1c1c0*/  @!P2 BRA `(.L_x_7095) ;  /* 0x000000000004a947 */ /* 0x000fea0003800000 */
[----:B------:R-:W-:Y:S01]  /*1c1d0*/  BPT.TRAP 0x1 ;  /* 0x000000040000795c */ /* 0x000fe20000300000 */
.L_x_7095:
[----:B------:R-:W3:Y:S01]  /*1c1e0*/  LDL.LU R4, [R1] ;  /* 0x0000000001047983 */ /* 0x000ee20000300800 */
[----:B------:R-:W-:-:S04]  /*1c1f0*/  VIADD R0, R0, 0x38860 ;  /* 0x0003886000007836 */ /* 0x000fc80000000000 */
[----:B---3--:R-:W-:-:S04]  /*1c200*/  IMAD R4, R4, 0x8, R0 ;  /* 0x0000000804047824 */ /* 0x008fc800078e0200 */
[----:B------:R-:W3:Y:S02]  /*1c210*/  SYNCS.PHASECHK.TRANS64.TRYWAIT P0, [R4+URZ], R5 ;  /* 0x00000005040075a7 */ /* 0x000ee4000800017f */
[----:B---3--:R-:W-:Y:S05]  /*1c220*/  @!P0 BRA `(.L_x_7096) ;  /* 0x0000002000588947 */ /* 0x008fea0003800000 */
.L_x_7214:
[----:B------:R-:W-:-:S07]  /*1c230*/  LEA R3, R3, R0, 0x3 ;  /* 0x0000000003037211 */ /* 0x000fce00078e18ff */
.L_x_7097:
[----:B----4-:R4:W0:Y:S02]  /*1c240*/  SYNCS.PHASECHK.TRANS64.TRYWAIT P0, [R3+URZ], R2 ;  /* 0x00000002030075a7 */ /* 0x010824000800017f */
[----:B0-----:R-:W-:Y:S05]  /*1c250*/  @!P0 NANOSLEEP.SYNCS 0x989680 ;  /* 0x009896800000895d */ /* 0x001fea0003900000 */
[----:B------:R-:W0:Y:S02]  /*1c260*/  @!P0 SYNCS.PHASECHK.TRANS64 P0, [R3+URZ], R2 ;  /* 0x00000002030085a7 */ /* 0x000e24000800007f */
[----:B0-----:R-:W-:Y:S05]  /*1c270*/  @!P0 BRA `(.L_x_7097) ;  /* 0xfffffffc00f08947 */ /* 0x001fea000383ffff */
.L_x_6855:
[----:B------:R-:W-:Y:S05]  /*1c280*/  BSYNC B8 ;  /* 0x0000000000087941 */ /* 0x000fea0003800000 */
.L_x_6852:
[----:B------:R-:W-:Y:S05]  /*1c290*/  EXIT ;  /* 0x000000000000794d */ /* 0x000fea0003800000 */
.L_x_6871:
[----:B0-----:R0:W1:Y:S02]  /*1c2a0*/  SYNCS.PHASECHK.TRANS64.TRYWAIT P5, [R70+URZ+0x38890], R57 ;  /* 0x03889039460075a7 */ /* 0x00106400080a017f */
[----:B-1----:R-:W-:Y:S05]  /*1c2b0*/  @!P5 NANOSLEEP.SYNCS 0x989680 ;  /* 0x009896800000d95d */ /* 0x002fea0003900000 */
[----:B------:R-:W1:Y:S02]  /*1c2c0*/  @!P5 SYNCS.PHASECHK.TRANS64 P5, [R70+URZ+0x38890], R57 ;  /* 0x038890394600d5a7 */ /* 0x000e6400080a007f */
[----:B-1----:R-:W-:Y:S05]  /*1c2d0*/  @!P5 BRA `(.L_x_6871) ;  /* 0xfffffffc00f0d947 */ /* 0x002fea000383ffff */
[----:B------:R-:W-:Y:S05]  /*1c2e0*/  BRA `(.L_x_7098) ;  /* 0xfffffe6000ec7947 */ /* 0x000fea000383ffff */
.L_x_6881:
[----:B0-----:R0:W1:Y:S02]  /*1c2f0*/  SYNCS.PHASECHK.TRANS64.TRYWAIT P5, [R70+URZ+0x38890], R57 ;  /* 0x03889039460075a7 */ /* 0x00106400080a017f */
[----:B-1----:R-:W-:Y:S05]  /*1c300*/  @!P5 NANOSLEEP.SYNCS 0x989680 ;  /* 0x009896800000d95d */ /* 0x002fea0003900000 */
[----:B------:R-:W1:Y:S02]  /*1c310*/  @!P5 SYNCS.PHASECHK.TRANS64 P5, [R70+URZ+0x38890], R57 ;  /* 0x038890394600d5a7 */ /* 0x000e6400080a007f */
[----:B-1----:R-:W-:Y:S05]  /*1c320*/  @!P5 BRA `(.L_x_6881) ;  /* 0xfffffffc00f0d947 */ /* 0x002fea000383ffff */
[----:B------:R-:W-:Y:S05]  /*1c330*/  BRA `(.L_x_7099) ;  /* 0xfffffe6c00447947 */ /* 0x000fea000383ffff */
.L_x_6886:
[----:B0-----:R0:W1:Y:S02]  /*1c340*/  SYNCS.PHASECHK.TRANS64.TRYWAIT P5, [R70+URZ+0x38890], R57 ;  /* 0x03889039460075a7 */ /* 0x00106400080a017f */
[----:B-1----:R-:W-:Y:S05]  /*1c350*/  @!P5 NANOSLEEP.SYNCS 0x989680 ;  /* 0x009896800000d95d */ /* 0x002fea0003900000 */
[----:B------:R-:W1:Y:S02]  /*1c360*/  @!P5 SYNCS.PHASECHK.TRANS64 P5, [R70+URZ+0x38890], R57 ;  /* 0x038890394600d5a7 */ /* 0x000e6400080a007f */
[----:B-1----:R-:W-:Y:S05]  /*1c370*/  @!P5 BRA `(.L_x_6886) ;  /* 0xfffffffc00f0d947 */ /* 0x002fea000383ffff */
[----:B------:R-:W-:Y:S05]  /*1c380*/  BRA `(.L_x_7100) ;  /* 0xfffffe7400547947 */ /* 0x000fea000383ffff */
.L_x_6890:
[----:B----4-:R4:W0:Y:S02]  /*1c390*/  SYNCS.PHASECHK.TRANS64.TRYWAIT P0, [R70+URZ+0x388b0], R57 ;  /* 0x0388b039460075a7 */ /* 0x010824000800017f */
[----:B0-----:R-:W-:Y:S05]  /*1c3a0*/  @!P0 NANOSLEEP.SYNCS 0x989680 ;  /* 0x009896800000895d */ /* 0x001fea0003900000 */
[----:B------:R-:W0:Y:S02]  /*1c3b0*/  @!P0 SYNCS.PHASECHK.TRANS64 P0, [R70+URZ+0x388b0], R57 ;  /* 0x0388b039460085a7 */ /* 0x000e24000800007f */
[----:B0-----:R-:W-:Y:S05]  /*1c3c0*/  @!P0 BRA `(.L_x_6890) ;  /* 0xfffffffc00f08947 */ /* 0x001fea000383ffff */
[----:B------:R-:W-:Y:S05]  /*1c3d0*/  BRA `(.L_x_7101) ;  /* 0xfffffe7400cc7947 */ /* 0x000fea000383ffff */
.L_x_6917:
        /* <DEDUP_REMOVED lines=8> */
.L_x_7103:
[----:B------:R-:W-:Y:S05]  /*1c460*/  BSYNC B1 ;  /* 0x0000000000017941 */ /* 0x000fea0003800000 */
.L_x_7102:
[----:B------:R-:W-:Y:S05]  /*1c470*/  BRA `(.L_x_7104) ;  /* 0xfffffea800347947 */ /* 0x000fea000383ffff */
.L_x_6918:
        /* <DEDUP_REMOVED lines=8> */
.L_x_7106:
[----:B------:R-:W-:Y:S05]  /*1c500*/  BSYNC B1 ;  /* 0x0000000000017941 */ /* 0x000fea0003800000 */
.L_x_7105:
[----:B------:R-:W-:Y:S05]  /*1c510*/  BRA `(.L_x_7107) ;  /* 0xfffffea800147947 */ /* 0x000fea000383ffff */
.L_x_6919:
        /* <DEDUP_REMOVED lines=8> */
.L_x_7109:
[----:B------:R-:W-:Y:S05]  /*1c5a0*/  BSYNC B1 ;  /* 0x0000000000017941 */ /* 0x000fea0003800000 */
.L_x_7108:
[----:B------:R-:W-:Y:S05]  /*1c5b0*/  BRA `(.L_x_7110) ;  /* 0xfffffea400f47947 */ /* 0x000fea000383ffff */
.L_x_6920:
        /* <DEDUP_REMOVED lines=8> */
.L_x_7112:
[----:B------:R-:W-:Y:S05]  /*1c640*/  BSYNC B1 ;  /* 0x0000000000017941 */ /* 0x000fea0003800000 */
.L_x_7111:
[----:B------:R-:W-:Y:S05]  /*1c650*/  BRA `(.L_x_7113) ;  /* 0xfffffea400d47947 */ /* 0x000fea000383ffff */
.L_x_6921:
        /* <DEDUP_REMOVED lines=8> */
.L_x_7115:
[----:B------:R-:W-:Y:S05]  /*1c6e0*/  BSYNC B1 ;  /* 0x0000000000017941 */ /* 0x000fea0003800000 */
.L_x_7114:
[----:B------:R-:W-:Y:S05]  /*1c6f0*/  BRA `(.L_x_7116) ;  /* 0xfffffea400b47947 */ /* 0x000fea000383ffff */
.L_x_6922:
        /* <DEDUP_REMOVED lines=8> */
.L_x_7118:
[----:B------:R-:W-:Y:S05]  /*1c780*/  BSYNC B1 ;  /* 0x0000000000017941 */ /* 0x000fea0003800000 */
.L_x_7117:
[----:B------:R-:W-:Y:S05]  /*1c790*/  BRA `(.L_x_7119) ;  /* 0xfffffea400947947 */ /* 0x000fea000383ffff */
.L_x_6923:
        /* <DEDUP_REMOVED lines=8> */
.L_x_7121:
[----:B------:R-:W-:Y:S05]  /*1c820*/  BSYNC B1 ;  /* 0x0000000000017941 */ /* 0x000fea0003800000 */
.L_x_7120:
[----:B------:R-:W-:Y:S05]  /*1c830*/  BRA `(.L_x_7122) ;  /* 0xfffffea400747947 */ /* 0x000fea000383ffff */
.L_x_6924:
        /* <DEDUP_REMOVED lines=8> */
.L_x_7124:
[----:B------:R-:W-:Y:S05]  /*1c8c0*/  BSYNC B1 ;  /* 0x0000000000017941 */ /* 0x000fea0003800000 */
.L_x_7123:
[----:B------:R-:W-:Y:S05]  /*1c8d0*/  BRA `(.L_x_7125) ;  /* 0xfffffea400547947 */ /* 0x000fea000383ffff */
.L_x_6926:
[----:B0-----:R0:W1:Y:S02]  /*1c8e0*/  SYNCS.PHASECHK.TRANS64.TRYWAIT P2, [R2+URZ+0x38800], R7 ;  /* 0x03880007020075a7 */ /* 0x001064000804017f */
[----:B-1----:R-:W-:Y:S05]  /*1c8f0*/  @!P2 NANOSLEEP.SYNCS 0x989680 ;  /* 0x009896800000a95d */ /* 0x002fea0003900000 */
[----:B------:R-:W1:Y:S02]  /*1c900*/  @!P2 SYNCS.PHASECHK.TRANS64 P2, [R2+URZ+0x38800], R7 ;  /* 0x038800070200a5a7 */ /* 0x000e64000804007f */
[----:B-1----:R-:W-:Y:S05]  /*1c910*/  @!P2 BRA `(.L_x_6926) ;  /* 0xfffffffc00f0a947 */ /* 0x002fea000383ffff */
[----:B------:R-:W-:Y:S05]  /*1c920*/  BRA `(.L_x_7126) ;  /* 0xfffffea400cc7947 */ /* 0x000fea000383ffff */
.L_x_6934:
        /* <DEDUP_REMOVED lines=8> */
.L_x_7128:
[----:B------:R-:W-:Y:S05]  /*1c9b0*/  BSYNC B1 ;  /* 0x0000000000017941 */ /* 0x000fea0003800000 */
.L_x_7127:
[----:B------:R-:W-:Y:S05]  /*1c9c0*/  BRA `(.L_x_7129) ;  /* 0xfffffeb400a07947 */ /* 0x000fea000383ffff */
.L_x_6935:
        /* <DEDUP_REMOVED lines=8> */
.L_x_7131:
[----:B------:R-:W-:Y:S05]  /*1ca50*/  BSYNC B1 ;  /* 0x0000000000017941 */ /* 0x000fea0003800000 */
.L_x_7130:
[----:B------:R-:W-:Y:S05]  /*1ca60*/  BRA `(.L_x_7132) ;  /* 0xfffffeb400807947 */ /* 0x000fea000383ffff */
.L_x_6936:
        /* <DEDUP_REMOVED lines=8> */
.L_x_7134:
[----:B------:R-:W-:Y:S05]  /*1caf0*/  BSYNC B1 ;  /* 0x0000000000017941 */ /* 0x000fea0003800000 */
.L_x_7133:
[----:B------:R-:W-:Y:S05]  /*1cb00*/  BRA `(.L_x_7135) ;  /* 0xfffffeb400607947 */ /* 0x000fea000383ffff */
.L_x_6937:
        /* <DEDUP_REMOVED lines=8> */
.L_x_7137:
[----:B------:R-:W-:Y:S05]  /*1cb90*/  BSYNC B1 ;  /* 0x0000000000017941 */ /* 0x000fea0003800000 */
.L_x_7136:
[----:B------:R-:W-:Y:S05]  /*1cba0*/  BRA `(.L_x_7138) ;  /* 0xfffffeb400407947 */ /* 0x000fea000383ffff */
.L_x_6938:
        /* <DEDUP_REMOVED lines=8> */
.L_x_7140:
[----:B------:R-:W-:Y:S05]  /*1cc30*/  BSYNC B1 ;  /* 0x0000000000017941 */ /* 0x000fea0003800000 */
.L_x_7139:
[----:B------:R-:W-:Y:S05]  /*1cc40*/  BRA `(.L_x_7141) ;  /* 0xfffffeb400207947 */ /* 0x000fea000383ffff */
.L_x_6939:
        /* <DEDUP_REMOVED lines=8> */
.L_x_7143:
[----:B------:R-:W-:Y:S05]  /*1ccd0*/  BSYNC B1 ;  /* 0x0000000000017941 */ /* 0x000fea0003800000 */
.L_x_7142:
[----:B------:R-:W-:Y:S05]  /*1cce0*/  BRA `(.L_x_7144) ;  /* 0xfffffeb400047947 */ /* 0x000fea000383ffff */
.L_x_6940:
        /* <DEDUP_REMOVED lines=8> */
.L_x_7146:
[----:B------:R-:W-:Y:S05]  /*1cd70*/  BSYNC B1 ;  /* 0x0000000000017941 */ /* 0x000fea0003800000 */
.L_x_7145:
[----:B------:R-:W-:Y:S05]  /*1cd80*/  BRA `(.L_x_7147) ;  /* 0xfffffeb000e87947 */ /* 0x000fea000383ffff */
.L_x_6941:
        /* <DEDUP_REMOVED lines=8> */
.L_x_7149:
[----:B------:R-:W-:Y:S05]  /*1ce10*/  BSYNC B1 ;  /* 0x0000000000017941 */ /* 0x000fea0003800000 */
.L_x_7148:
[----:B------:R-:W-:Y:S05]  /*1ce20*/  BRA `(.L_x_7150) ;  /* 0xfffffeb000cc7947 */ /* 0x000fea000383ffff */
.L_x_6943:
[----:B0-----:R0:W1:Y:S02]  /*1ce30*/  SYNCS.PHASECHK.TRANS64.TRYWAIT P2, [R2+URZ+0x38800], R3 ;  /* 0x03880003020075a7 */ /* 0x001064000804017f */
[----:B-1----:R-:W-:Y:S05]  /*1ce40*/  @!P2 NANOSLEEP.SYNCS 0x989680 ;  /* 0x009896800000a95d */ /* 0x002fea0003900000 */
[----:B------:R-:W1:Y:S02]  /*1ce50*/  @!P2 SYNCS.PHASECHK.TRANS64 P2, [R2+URZ+0x38800], R3 ;  /* 0x038800030200a5a7 */ /* 0x000e64000804007f */
[----:B-1----:R-:W-:Y:S05]  /*1ce60*/  @!P2 BRA `(.L_x_6943) ;  /* 0xfffffffc00f0a947 */ /* 0x002fea000383ffff */
[----:B------:R-:W-:Y:S05]  /*1ce70*/  BRA `(.L_x_7151) ;  /* 0xfffffeb400287947 */ /* 0x000fea000383ffff */
.L_x_6949:
[----:B0-----:R0:W1:Y:S02]  /*1ce80*/  SYNCS.PHASECHK.TRANS64.TRYWAIT P1, [R21+URZ+0x38830], R14 ;  /* 0x0388300e150075a7 */ /* 0x001064000802017f */
[----:B-1----:R-:W-:Y:S05]  /*1ce90*/  @!P1 NANOSLEEP.SYNCS 0x989680 ;  /* 0x009896800000995d */ /* 0x002fea0003900000 */
[----:B------:R-:W1:Y:S02]  /*1cea0*/  @!P1 SYNCS.PHASECHK.TRANS64 P1, [R21+URZ+0x38830], R14 ;  /* 0x0388300e150095a7 */ /* 0x000e64000802007f */
[----:B-1----:R-:W-:Y:S05]  /*1ceb0*/  @!P1 BRA `(.L_x_6949) ;  /* 0xfffffffc00f09947 */ /* 0x002fea000383ffff */
[----:B------:R-:W-:Y:S05]  /*1cec0*/  BRA `(.L_x_6948) ;  /* 0xfffffec000787947 */ /* 0x000fea000383ffff */
.L_x_6951:
[----:B-1----:R1:W2:Y:S02]  /*1ced0*/  SYNCS.PHASECHK.TRANS64.TRYWAIT P1, [R2+URZ+0x38810], R57 ;  /* 0x03881039020075a7 */ /* 0x0022a4000802017f */
[----:B--2---:R-:W-:Y:S05]  /*1cee0*/  @!P1 NANOSLEEP.SYNCS 0x989680 ;  /* 0x009896800000995d */ /* 0x004fea0003900000 */
[----:B------:R-:W2:Y:S02]  /*1cef0*/  @!P1 SYNCS.PHASECHK.TRANS64 P1, [R2+URZ+0x38810], R57 ;  /* 0x03881039020095a7 */ /* 0x000ea4000802007f */
[----:B--2---:R-:W-:Y:S05]  /*1cf00*/  @!P1 BRA `(.L_x_6951) ;  /* 0xfffffffc00f09947 */ /* 0x004fea000383ffff */
[----:B------:R-:W-:Y:S05]  /*1cf10*/  BRA `(.L_x_7152) ;  /* 0xfffffec400287947 */ /* 0x000fea000383ffff */
.L_x_6956:
[----:B---3--:R3:W4:Y:S02]  /*1cf20*/  SYNCS.PHASECHK.TRANS64.TRYWAIT P1, [R21+URZ+0x38850], R14 ;  /* 0x0388500e150075a7 */ /* 0x008724000802017f */
[----:B----4-:R-:W-:Y:S05]  /*1cf30*/  @!P1 NANOSLEEP.SYNCS 0x989680 ;  /* 0x009896800000995d */ /* 0x010fea0003900000 */
[----:B------:R-:W4:Y:S02]  /*1cf40*/  @!P1 SYNCS.PHASECHK.TRANS64 P1, [R21+URZ+0x38850], R14 ;  /* 0x0388500e150095a7 */ /* 0x000f24000802007f */
[----:B----4-:R-:W-:Y:S05]  /*1cf50*/  @!P1 BRA `(.L_x_6956) ;  /* 0xfffffffc00f09947 */ /* 0x010fea000383ffff */
[----:B------:R-:W-:Y:S05]  /*1cf60*/  BRA `(.L_x_6955) ;  /* 0xfffffec400587947 */ /* 0x000fea000383ffff */
.L_x_6964:
[----:B-1----:R1:W2:Y:S02]  /*1cf70*/  SYNCS.PHASECHK.TRANS64.TRYWAIT P2, [R196+URZ+0x38830], R3 ;  /* 0x03883003c40075a7 */ /* 0x0022a4000804017f */
[----:B--2---:R-:W-:Y:S05]  /*1cf80*/  @!P2 NANOSLEEP.SYNCS 0x989680 ;  /* 0x009896800000a95d */ /* 0x004fea0003900000 */
[----:B------:R-:W2:Y:S02]  /*1cf90*/  @!P2 SYNCS.PHASECHK.TRANS64 P2, [R196+URZ+0x38830], R3 ;  /* 0x03883003c400a5a7 */ /* 0x000ea4000804007f */
[----:B--2---:R-:W-:Y:S05]  /*1cfa0*/  @!P2 BRA `(.L_x_6964) ;  /* 0xfffffffc00f0a947 */ /* 0x004fea000383ffff */
[----:B------:R-:W-:Y:S05]  /*1cfb0*/  BRA `(.L_x_6963) ;  /* 0xfffffef000507947 */ /* 0x000fea000383ffff */
.L_x_6969:
[----:B---3--:R3:W4:Y:S02]  /*1cfc0*/  SYNCS.PHASECHK.TRANS64.TRYWAIT P2, [R196+URZ+0x38850], R3 ;  /* 0x03885003c40075a7 */ /* 0x008724000804017f */
[----:B----4-:R-:W-:Y:S05]  /*1cfd0*/  @!P2 NANOSLEEP.SYNCS 0x989680 ;  /* 0x009896800000a95d */ /* 0x010fea0003900000 */
[----:B------:R-:W4:Y:S02]  /*1cfe0*/  @!P2 SYNCS.PHASECHK.TRANS64 P2, [R196+URZ+0x38850], R3 ;  /* 0x03885003c400a5a7 */ /* 0x000f24000804007f */
[----:B----4-:R-:W-:Y:S05]  /*1cff0*/  @!P2 BRA `(.L_x_6969) ;  /* 0xfffffffc00f0a947 */ /* 0x010fea000383ffff */
[----:B------:R-:W-:Y:S05]  /*1d000*/  BRA `(.L_x_6968) ;  /* 0xfffffef000ec7947 */ /* 0x000fea000383ffff */
.L_x_6977:
[----:B-1----:R1:W2:Y:S02]  /*1d010*/  SYNCS.PHASECHK.TRANS64.TRYWAIT P2, [R187+URZ+0x38830], R0 ;  /* 0x03883000bb0075a7 */ /* 0x0022a4000804017f */
[----:B--2---:R-:W-:Y:S05]  /*1d020*/  @!P2 NANOSLEEP.SYNCS 0x989680 ;  /* 0x009896800000a95d */ /* 0x004fea0003900000 */
[----:B------:R-:W2:Y:S02]  /*1d030*/  @!P2 SYNCS.PHASECHK.TRANS64 P2, [R187+URZ+0x38830], R0 ;  /* 0x03883000bb00a5a7 */ /* 0x000ea4000804007f */
[----:B--2---:R-:W-:Y:S05]  /*1d040*/  @!P2 BRA `(.L_x_6977) ;  /* 0xfffffffc00f0a947 */ /* 0x004fea000383ffff */
[----:B------:R-:W-:Y:S05]  /*1d050*/  BRA `(.L_x_6976) ;  /* 0xffffff2800107947 */ /* 0x000fea000383ffff */
.L_x_6982:
[----:B---3--:R3:W4:Y:S02]  /*1d060*/  SYNCS.PHASECHK.TRANS64.TRYWAIT P2, [R187+URZ+0x38850], R0 ;  /* 0x03885000bb0075a7 */ /* 0x008724000804017f */
[----:B----4-:R-:W-:Y:S05]  /*1d070*/  @!P2 NANOSLEEP.SYNCS 0x989680 ;  /* 0x009896800000a95d */ /* 0x010fea0003900000 */
[----:B------:R-:W4:Y:S02]  /*1d080*/  @!P2 SYNCS.PHASECHK.TRANS64 P2, [R187+URZ+0x38850], R0 ;  /* 0x03885000bb00a5a7 */ /* 0x000f24000804007f */
[----:B----4-:R-:W-:Y:S05]  /*1d090*/  @!P2 BRA `(.L_x_6982) ;  /* 0xfffffffc00f0a947 */ /* 0x010fea000383ffff */
[----:B------:R-:W-:Y:S05]  /*1d0a0*/  BRA `(.L_x_6981) ;  /* 0xffffff2800ac7947 */ /* 0x000fea000383ffff */
.L_x_7010:
        /* <DEDUP_REMOVED lines=11> */
.L_x_7154:
[----:B------:R-:W-:Y:S05]  /*1d160*/  BSYNC B1 ;  /* 0x0000000000017941 */ /* 0x000fea0003800000 */
.L_x_7153:
[----:B------:R-:W-:Y:S05]  /*1d170*/  BRA `(.L_x_7155) ;  /* 0xffffff9c008c7947 */ /* 0x000fea000383ffff */
.L_x_7011:
[----:B------:R-:W-:Y:S01]  /*1d180*/  BSSY B1, `(.L_x_7156) ;  /* 0x0000006000017945 */ /* 0x000fe20003800000 */
[----:B------:R-:W-:-:S07]  /*1d190*/  IMAD.MOV.U32 R15, RZ, RZ, -0x1 ;  /* 0xffffffffff0f7424 */ /* 0x000fce00078e00ff */
[----:B------:R-:W-:Y:S05]  /*1d1a0*/  WARPSYNC.COLLECTIVE R15, `(.L_x_7157) ;  /* 0x000000000f0c7348 */ /* 0x000fea0003c00000 */
[----:B------:R-:W-:Y:S02]  /*1d1b0*/  ELECT P6, UR62, PT ;  /* 0x00000000003e782f */ /* 0x000fe400038c0000 */
[----:B------:R-:W-:Y:S01]  /*1d1c0*/  MOV R14, UR62 ;  /* 0x0000003e000e7c02 */ /* 0x000fe20008000f00 */
[----:B------:R-:W-:Y:S10]  /*1d1d0*/  ENDCOLLECTIVE ;  /* 0x000000000000791b */ /* 0x000ff40003800000 */
.L_x_7157:
[----:B------:R-:W-:Y:S05]  /*1d1e0*/  BSYNC B1 ;  /* 0x0000000000017941 */ /* 0x000fea0003800000 */
.L_x_7156:
[----:B------:R-:W-:Y:S05]  /*1d1f0*/  BRA `(.L_x_7158) ;  /* 0xffffff9c00787947 */ /* 0x000fea000383ffff */
.L_x_7012:
[----:B0-----:R0:W1:Y:S02]  /*1d200*/  SYNCS.PHASECHK.TRANS64.TRYWAIT P0, [R9+URZ+0x38820], R5 ;  /* 0x03882005090075a7 */ /* 0x001064000800017f */
[----:B-1----:R-:W-:Y:S05]  /*1d210*/  @!P0 NANOSLEEP.SYNCS 0x989680 ;  /* 0x009896800000895d */ /* 0x002fea0003900000 */
[----:B------:R-:W1:Y:S02]  /*1d220*/  @!P0 SYNCS.PHASECHK.TRANS64 P0, [R9+URZ+0x38820], R5 ;  /* 0x03882005090085a7 */ /* 0x000e64000800007f */
[----:B-1----:R-:W-:Y:S05]  /*1d230*/  @!P0 BRA `(.L_x_7012) ;  /* 0xfffffffc00f08947 */ /* 0x002fea000383ffff */
[----:B------:R-:W-:Y:S05]  /*1d240*/  BRA `(.L_x_7159) ;  /* 0xffffff9c00907947 */ /* 0x000fea000383ffff */
.L_x_7015:
[----:B0-----:R0:W1:Y:S02]  /*1d250*/  SYNCS.PHASECHK.TRANS64.TRYWAIT P0, [R5+URZ+0x388a0], R7 ;  /* 0x0388a007050075a7 */ /* 0x001064000800017f */
[----:B-1----:R-:W-:Y:S05]  /*1d260*/  @!P0 NANOSLEEP.SYNCS 0x989680 ;  /* 0x009896800000895d */ /* 0x002fea0003900000 */
[----:B------:R-:W1:Y:S02]  /*1d270*/  @!P0 SYNCS.PHASECHK.TRANS64 P0, [R5+URZ+0x388a0], R7 ;  /* 0x0388a007050085a7 */ /* 0x000e64000800007f */
[----:B-1----:R-:W-:Y:S05]  /*1d280*/  @!P0 BRA `(.L_x_7015) ;  /* 0xfffffffc00f08947 */ /* 0x002fea000383ffff */
[----:B------:R-:W-:Y:S05]  /*1d290*/  BRA `(.L_x_7160) ;  /* 0xffffff9c009c7947 */ /* 0x000fea000383ffff */
.L_x_7017:
[----:B-1----:R1:W2:Y:S02]  /*1d2a0*/  SYNCS.PHASECHK.TRANS64.TRYWAIT P0, [R5+URZ+0x388c0], R7 ;  /* 0x0388c007050075a7 */ /* 0x0022a4000800017f */
[----:B--2---:R-:W-:Y:S05]  /*1d2b0*/  @!P0 NANOSLEEP.SYNCS 0x989680 ;  /* 0x009896800000895d */ /* 0x004fea0003900000 */
[----:B------:R-:W2:Y:S02]  /*1d2c0*/  @!P0 SYNCS.PHASECHK.TRANS64 P0, [R5+URZ+0x388c0], R7 ;  /* 0x0388c007050085a7 */ /* 0x000ea4000800007f */
[----:B--2---:R-:W-:Y:S05]  /*1d2d0*/  @!P0 BRA `(.L_x_7017) ;  /* 0xfffffffc00f08947 */ /* 0x004fea000383ffff */
[----:B------:R-:W-:Y:S05]  /*1d2e0*/  BRA `(.L_x_7161) ;  /* 0xffffffa000047947 */ /* 0x000fea000383ffff */
.L_x_7021:
[----:B0-----:R0:W1:Y:S02]  /*1d2f0*/  SYNCS.PHASECHK.TRANS64.TRYWAIT P0, [R6+URZ+0x388a0], R7 ;  /* 0x0388a007060075a7 */ /* 0x001064000800017f */
[----:B-1----:R-:W-:Y:S05]  /*1d300*/  @!P0 NANOSLEEP.SYNCS 0x989680 ;  /* 0x009896800000895d */ /* 0x002fea0003900000 */
[----:B------:R-:W1:Y:S02]  /*1d310*/  @!P0 SYNCS.PHASECHK.TRANS64 P0, [R6+URZ+0x388a0], R7 ;  /* 0x0388a007060085a7 */ /* 0x000e64000800007f */
[----:B-1----:R-:W-:Y:S05]  /*1d320*/  @!P0 BRA `(.L_x_7021) ;  /* 0xfffffffc00f08947 */ /* 0x002fea000383ffff */
[----:B------:R-:W-:Y:S05]  /*1d330*/  BRA `(.L_x_7162) ;  /* 0xffffffa400487947 */ /* 0x000fea000383ffff */
.L_x_7023:
[----:B-1----:R1:W2:Y:S02]  /*1d340*/  SYNCS.PHASECHK.TRANS64.TRYWAIT P1, [R6+URZ+0x388c0], R7 ;  /* 0x0388c007060075a7 */ /* 0x0022a4000802017f */
[----:B--2---:R-:W-:Y:S05]  /*1d350*/  @!P1 NANOSLEEP.SYNCS 0x989680 ;  /* 0x009896800000995d */ /* 0x004fea0003900000 */
[----:B------:R-:W2:Y:S02]  /*1d360*/  @!P1 SYNCS.PHASECHK.TRANS64 P1, [R6+URZ+0x388c0], R7 ;  /* 0x0388c007060095a7 */ /* 0x000ea4000802007f */
[----:B--2---:R-:W-:Y:S05]  /*1d370*/  @!P1 BRA `(.L_x_7023) ;  /* 0xfffffffc00f09947 */ /* 0x004fea000383ffff */
[----:B------:R-:W-:Y:S05]  /*1d380*/  BRA `(.L_x_7163) ;  /* 0xffffffa400a87947 */ /* 0x000fea000383ffff */
.L_x_7033:
        /* <DEDUP_REMOVED lines=11> */
.L_x_7165:
[----:B------:R-:W-:Y:S05]  /*1d440*/  BSYNC B0 ;  /* 0x0000000000007941 */ /* 0x000fea0003800000 */
.L_x_7164:
[----:B------:R-:W-:Y:S05]  /*1d450*/  BRA `(.L_x_7166) ;  /* 0xffffffb000bc7947 */ /* 0x000fea000383ffff */
.L_x_7034:
[----:B------:R-:W-:Y:S01]  /*1d460*/  BSSY B0, `(.L_x_7167) ;  /* 0x0000006000007945 */ /* 0x000fe20003800000 */
[----:B------:R-:W-:-:S07]  /*1d470*/  IMAD.MOV.U32 R15, RZ, RZ, -0x1 ;  /* 0xffffffffff0f7424 */ /* 0x000fce00078e00ff */
[----:B------:R-:W-:Y:S05]  /*1d480*/  WARPSYNC.COLLECTIVE R15, `(.L_x_7168) ;  /* 0x000000000f0c7348 */ /* 0x000fea0003c00000 */
[----:B------:R-:W-:Y:S02]  /*1d490*/  ELECT P6, UR62, PT ;  /* 0x00000000003e782f */ /* 0x000fe400038c0000 */
[----:B------:R-:W-:Y:S01]  /*1d4a0*/  MOV R14, UR62 ;  /* 0x0000003e000e7c02 */ /* 0x000fe20008000f00 */
[----:B------:R-:W-:Y:S10]  /*1d4b0*/  ENDCOLLECTIVE ;  /* 0x000000000000791b */ /* 0x000ff40003800000 */
.L_x_7168:
[----:B------:R-:W-:Y:S05]  /*1d4c0*/  BSYNC B0 ;  /* 0x0000000000007941 */ /* 0x000fea0003800000 */
.L_x_7167:
[----:B------:R-:W-:Y:S05]  /*1d4d0*/  BRA `(.L_x_7169) ;  /* 0xffffffb000ac7947 */ /* 0x000fea000383ffff */
.L_x_7037:
[----:B0-----:R0:W1:Y:S02]  /*1d4e0*/  SYNCS.PHASECHK.TRANS64.TRYWAIT P0, [R9+URZ+0x38840], R10 ;  /* 0x0388400a090075a7 */ /* 0x001064000800017f */
[----:B-1----:R-:W-:Y:S05]  /*1d4f0*/  @!P0 NANOSLEEP.SYNCS 0x989680 ;  /* 0x009896800000895d */ /* 0x002fea0003900000 */
[----:B------:R-:W1:Y:S02]  /*1d500*/  @!P0 SYNCS.PHASECHK.TRANS64 P0, [R9+URZ+0x38840], R10 ;  /* 0x0388400a090085a7 */ /* 0x000e64000800007f */
[----:B-1----:R-:W-:Y:S05]  /*1d510*/  @!P0 BRA `(.L_x_7037) ;  /* 0xfffffffc00f08947 */ /* 0x002fea000383ffff */
[----:B------:R-:W-:Y:S05]  /*1d520*/  BRA `(.L_x_7170) ;  /* 0xffffffb400147947 */ /* 0x000fea000383ffff */
.L_x_7041:
        /* <DEDUP_REMOVED lines=8> */
.L_x_7044:
[----:B0-----:R0:W1:Y:S02]  /*1d5b0*/  SYNCS.PHASECHK.TRANS64.TRYWAIT P0, [R5+URZ+0x38860], R9 ;  /* 0x03886009050075a7 */ /* 0x001064000800017f */
[----:B-1----:R-:W-:Y:S05]  /*1d5c0*/  @!P0 NANOSLEEP.SYNCS 0x989680 ;  /* 0x009896800000895d */ /* 0x002fea0003900000 */
[----:B------:R-:W1:Y:S02]  /*1d5d0*/  @!P0 SYNCS.PHASECHK.TRANS64 P0, [R5+URZ+0x38860], R9 ;  /* 0x03886009050085a7 */ /* 0x000e64000800007f */
[----:B-1----:R-:W-:Y:S05]  /*1d5e0*/  @!P0 BRA `(.L_x_7044) ;  /* 0xfffffffc00f08947 */ /* 0x002fea000383ffff */
[----:B------:R-:W-:Y:S05]  /*1d5f0*/  BRA `(.L_x_7172) ;  /* 0xffffffbc000c7947 */ /* 0x000fea000383ffff */
.L_x_7053:
[----:B-1----:R1:W2:Y:S02]  /*1d600*/  SYNCS.PHASECHK.TRANS64.TRYWAIT P0, [R2+URZ+0x38840], R3 ;  /* 0x03884003020075a7 */ /* 0x0022a4000800017f */
[----:B--2---:R-:W-:Y:S05]  /*1d610*/  @!P0 NANOSLEEP.SYNCS 0x989680 ;  /* 0x009896800000895d */ /* 0x004fea0003900000 */
[----:B------:R-:W2:Y:S02]  /*1d620*/  @!P0 SYNCS.PHASECHK.TRANS64 P0, [R2+URZ+0x38840], R3 ;  /* 0x03884003020085a7 */ /* 0x000ea4000800007f */
[----:B--2---:R-:W-:Y:S05]  /*1d630*/  @!P0 BRA `(.L_x_7053) ;  /* 0xfffffffc00f08947 */ /* 0x004fea000383ffff */
[----:B------:R-:W-:Y:S05]  /*1d640*/  BRA `(.L_x_7173) ;  /* 0xffffffc000d87947 */ /* 0x000fea000383ffff */
.L_x_7055:
[----:B0-----:R0:W2:Y:S02]  /*1d650*/  SYNCS.PHASECHK.TRANS64.TRYWAIT P0, [R2+URZ+0x38860], R3 ;  /* 0x03886003020075a7 */ /* 0x0010a4000800017f */
[----:B--2---:R-:W-:Y:S05]  /*1d660*/  @!P0 NANOSLEEP.SYNCS 0x989680 ;  /* 0x009896800000895d */ /* 0x004fea0003900000 */
[----:B------:R-:W2:Y:S02]  /*1d670*/  @!P0 SYNCS.PHASECHK.TRANS64 P0, [R2+URZ+0x38860], R3 ;  /* 0x03886003020085a7 */ /* 0x000ea4000800007f */
[----:B--2---:R-:W-:Y:S05]  /*1d680*/  @!P0 BRA `(.L_x_7055) ;  /* 0xfffffffc00f08947 */ /* 0x004fea000383ffff */
[----:B------:R-:W-:Y:S05]  /*1d690*/  BRA `(.L_x_7174) ;  /* 0xffffffc4004c7947 */ /* 0x000fea000383ffff */
.L_x_7060:
[----:B--2---:R2:W3:Y:S02]  /*1d6a0*/  SYNCS.PHASECHK.TRANS64.TRYWAIT P0, [R2+URZ+0x38840], R3 ;  /* 0x03884003020075a7 */ /* 0x0044e4000800017f */
[----:B---3--:R-:W-:Y:S05]  /*1d6b0*/  @!P0 NANOSLEEP.SYNCS 0x989680 ;  /* 0x009896800000895d */ /* 0x008fea0003900000 */
[----:B------:R-:W3:Y:S02]  /*1d6c0*/  @!P0 SYNCS.PHASECHK.TRANS64 P0, [R2+URZ+0x38840], R3 ;  /* 0x03884003020085a7 */ /* 0x000ee4000800007f */
[----:B---3--:R-:W-:Y:S05]  /*1d6d0*/  @!P0 BRA `(.L_x_7060) ;  /* 0xfffffffc00f08947 */ /* 0x008fea000383ffff */
[----:B------:R-:W-:Y:S05]  /*1d6e0*/  BRA `(.L_x_7175) ;  /* 0xffffffc800e07947 */ /* 0x000fea000383ffff */
.L_x_7062:
[----:B0-----:R0:W1:Y:S02]  /*1d6f0*/  SYNCS.PHASECHK.TRANS64.TRYWAIT P1, [R2+URZ+0x38860], R3 ;  /* 0x03886003020075a7 */ /* 0x001064000802017f */
[----:B-1----:R-:W-:Y:S05]  /*1d700*/  @!P1 NANOSLEEP.SYNCS 0x989680 ;  /* 0x009896800000995d */ /* 0x002fea0003900000 */
[----:B------:R-:W1:Y:S02]  /*1d710*/  @!P1 SYNCS.PHASECHK.TRANS64 P1, [R2+URZ+0x38860], R3 ;  /* 0x03886003020095a7 */ /* 0x000e64000802007f */
[----:B-1----:R-:W-:Y:S05]  /*1d720*/  @!P1 BRA `(.L_x_7062) ;  /* 0xfffffffc00f09947 */ /* 0x002fea000383ffff */
[----:B------:R-:W-:Y:S05]  /*1d730*/  BRA `(.L_x_7176) ;  /* 0xffffffcc00507947 */ /* 0x000fea000383ffff */
.L_x_7067:
[----:B--2---:R2:W3:Y:S02]  /*1d740*/  SYNCS.PHASECHK.TRANS64.TRYWAIT P0, [R2+URZ+0x38840], R3 ;  /* 0x03884003020075a7 */ /* 0x0044e4000800017f */
[----:B---3--:R-:W-:Y:S05]  /*1d750*/  @!P0 NANOSLEEP.SYNCS 0x989680 ;  /* 0x009896800000895d */ /* 0x008fea0003900000 */
[----:B------:R-:W3:Y:S02]  /*1d760*/  @!P0 SYNCS.PHASECHK.TRANS64 P0, [R2+URZ+0x38840], R3 ;  /* 0x03884003020085a7 */ /* 0x000ee4000800007f */
[----:B---3--:R-:W-:Y:S05]  /*1d770*/  @!P0 BRA `(.L_x_7067) ;  /* 0xfffffffc00f08947 */ /* 0x008fea000383ffff */
[----:B------:R-:W-:Y:S05]  /*1d780*/  BRA `(.L_x_7177) ;  /* 0xffffffd000c87947 */ /* 0x000fea000383ffff */
.L_x_7069:
[----:B0-----:R0:W1:Y:S02]  /*1d790*/  SYNCS.PHASECHK.TRANS64.TRYWAIT P1, [R2+URZ+0x38860], R3 ;  /* 0x03886003020075a7 */ /* 0x001064000802017f */
[----:B-1----:R-:W-:Y:S05]  /*1d7a0*/  @!P1 NANOSLEEP.SYNCS 0x989680 ;  /* 0x009896800000995d */ /* 0x002fea0003900000 */
[----:B------:R-:W1:Y:S02]  /*1d7b0*/  @!P1 SYNCS.PHASECHK.TRANS64 P1, [R2+URZ+0x38860], R3 ;  /* 0x03886003020095a7 */ /* 0x000e64000802007f */
[----:B-1----:R-:W-:Y:S05]  /*1d7c0*/  @!P1 BRA `(.L_x_7069) ;  /* 0xfffffffc00f09947 */ /* 0x002fea000383ffff */
[----:B------:R-:W-:Y:S05]  /*1d7d0*/  BRA `(.L_x_7178) ;  /* 0xffffffd4003c7947 */ /* 0x000fea000383ffff */
.L_x_7074:
[----:B------:R-:W-:Y:S01]  /*1d7e0*/  BSSY B0, `(.L_x_7179) ;  /* 0x0000008000007945 */ /* 0x000fe20003800000 */
[----:B0-----:R-:W-:Y:S01]  /*1d7f0*/  IMAD.MOV.U32 R13, RZ, RZ, R16 ;  /* 0x000000ffff0d7224 */ /* 0x001fe200078e0010 */
[----:B------:R-:W-:Y:S01]  /*1d800*/  MOV R15, 0xffffffff ;  /* 0xffffffff000f7802 */ /* 0x000fe20000000f00 */
[----:B------:R-:W-:Y:S02]  /*1d810*/  IMAD.MOV.U32 R12, RZ, RZ, RZ ;  /* 0x000000ffff0c7224 */ /* 0x000fe400078e00ff */
[----:B------:R-:W-:-:S07]  /*1d820*/  IMAD.MOV.U32 R11, RZ, RZ, 0x1f ;  /* 0x0000001fff0b7424 */ /* 0x000fce00078e00ff */
[----:B-1----:R-:W-:Y:S05]  /*1d830*/  WARPSYNC.COLLECTIVE R15, `(.L_x_7180) ;  /* 0x000000000f087348 */ /* 0x002fea0003c00000 */
[----:B------:R0:W2:Y:S02]  /*1d840*/  SHFL.IDX P6, R14, R13, R12, R11 ;  /* 0x0000000c0d0e7389 */ /* 0x0000a400000c000b */
[----:B012---:R-:W-:Y:S01]  /*1d850*/  ENDCOLLECTIVE ;  /* 0x000000000000791b */ /* 0x007fe20003800000 */
.L_x_7180:
[----:B------:R-:W-:Y:S05]  /*1d860*/  BSYNC B0 ;  /* 0x0000000000007941 */ /* 0x000fea0003800000 */
.L_x_7179:
        /* <DEDUP_REMOVED lines=8> */
.L_x_7181:
[----:B------:R-:W-:Y:S01]  /*1d8f0*/  MOV R16, R14 ;  /* 0x0000000e00107202 */ /* 0x000fe20000000f00 */
[----:B------:R-:W-:Y:S06]  /*1d900*/  BRA `(.L_x_7182) ;  /* 0xffffffd800887947 */ /* 0x000fec000383ffff */
.L_x_7077:
        /* <DEDUP_REMOVED lines=8> */
.L_x_7184:
[----:B------:R-:W-:Y:S05]  /*1d990*/  BSYNC B0 ;  /* 0x0000000000007941 */ /* 0x000fea0003800000 */
.L_x_7183:
        /* <DEDUP_REMOVED lines=10> */
.L_x_7185:
        /* <DEDUP_REMOVED lines=8> */
.L_x_7186:
        /* <DEDUP_REMOVED lines=8> */
.L_x_7187:
        /* <DEDUP_REMOVED lines=8> */
.L_x_7188:
        /* <DEDUP_REMOVED lines=8> */
.L_x_7189:
[----:B------:R-:W-:Y:S05]  /*1dc40*/  BRA `(.L_x_7190) ;  /* 0xffffffd8004c7947 */ /* 0x000fea000383ffff */
.L_x_7082:
[----:B------:R-:W-:Y:S01]  /*1dc50*/  BSSY B0, `(.L_x_7191) ;  /* 0x0000008000007945 */ /* 0x000fe20003800000 */
[----:B-----5:R-:W-:Y:S01]  /*1dc60*/  IMAD.MOV.U32 R13, RZ, RZ, R17 ;  /* 0x000000ffff0d7224 */ /* 0x020fe200078e0011 */
[----:B------:R-:W-:Y:S01]  /*1dc70*/  MOV R11, RZ ;  /* 0x000000ff000b7202 */ /* 0x000fe20000000f00 */
[----:B------:R-:W-:Y:S02]  /*1dc80*/  IMAD.MOV.U32 R12, RZ, RZ, 0x1 ;  /* 0x00000001ff0c7424 */ /* 0x000fe400078e00ff */
[----:B------:R-:W-:-:S07]  /*1dc90*/  IMAD.MOV.U32 R15, RZ, RZ, -0x1 ;  /* 0xffffffffff0f7424 */ /* 0x000fce00078e00ff */
[----:B0-----:R-:W-:Y:S05]  /*1dca0*/  WARPSYNC.COLLECTIVE R15, `(.L_x_7192) ;  /* 0x000000000f087348 */ /* 0x001fea0003c00000 */
[----:B------:R1:W2:Y:S02]  /*1dcb0*/  SHFL.UP P6, R14, R13, R12, R11 ;  /* 0x0400000c0d0e7389 */ /* 0x0002a400000c000b */
[----:B012---:R-:W-:Y:S01]  /*1dcc0*/  ENDCOLLECTIVE ;  /* 0x000000000000791b */ /* 0x007fe20003800000 */
.L_x_7192:
[----:B------:R-:W-:Y:S05]  /*1dcd0*/  BSYNC B0 ;  /* 0x0000000000007941 */ /* 0x000fea0003800000 */
.L_x_7191:
        /* <DEDUP_REMOVED lines=10> */
.L_x_7193:
        /* <DEDUP_REMOVED lines=8> */
.L_x_7194:
        /* <DEDUP_REMOVED lines=8> */
.L_x_7195:
        /* <DEDUP_REMOVED lines=8> */
.L_x_7196:
        /* <DEDUP_REMOVED lines=8> */
.L_x_7197:
[----:B------:R-:W-:Y:S05]  /*1df80*/  BRA `(.L_x_7198) ;  /* 0xffffffd800307947 */ /* 0x000fea000383ffff */
.L_x_7084:
[----:B------:R-:W-:Y:S01]  /*1df90*/  BSSY B0, `(.L_x_7199) ;  /* 0x0000006000007945 */ /* 0x000fe20003800000 */
[----:B------:R-:W-:Y:S01]  /*1dfa0*/  PLOP3.LUT P6, PT, P6, PT, PT, 0x8, 0x0 ;  /* 0x000000000000781c */ /* 0x000fe200037ce170 */
[----:B------:R-:W-:-:S12]  /*1dfb0*/  IMAD.MOV.U32 R15, RZ, RZ, -0x1 ;  /* 0xffffffffff0f7424 */ /* 0x000fd800078e00ff */
[----:B0-----:R-:W-:Y:S05]  /*1dfc0*/  WARPSYNC.COLLECTIVE R15, `(.L_x_7200) ;  /* 0x000000000f087348 */ /* 0x001fea0003c00000 */
[----:B------:R-:W-:Y:S01]  /*1dfd0*/  VOTE.ANY R14, PT, P6 ;  /* 0x00000000000e7806 */ /* 0x000fe200030e0100 */
[----:B0-----:R-:W-:Y:S06]  /*1dfe0*/  ENDCOLLECTIVE ;  /* 0x000000000000791b */ /* 0x001fec0003800000 */
.L_x_7200:
[----:B------:R-:W-:Y:S05]  /*1dff0*/  BSYNC B0 ;  /* 0x0000000000007941 */ /* 0x000fea0003800000 */
.L_x_7199:
        /* <DEDUP_REMOVED lines=9> */
.L_x_7201:
[----:B------:R-:W-:Y:S01]  /*1e090*/  IMAD.MOV.U32 R17, RZ, RZ, R14 ;  /* 0x000000ffff117224 */ /* 0x000fe200078e000e */
[----:B------:R-:W-:Y:S06]  /*1e0a0*/  BRA `(.L_x_7202) ;  /* 0xffffffd800207947 */ /* 0x000fec000383ffff */
.L_x_7086:
[----:B------:R-:W-:Y:S01]  /*1e0b0*/  BSSY B0, `(.L_x_7203) ;  /* 0x0000007000007945 */ /* 0x000fe20003800000 */
[----:B------:R-:W-:Y:S02]  /*1e0c0*/  IMAD.MOV.U32 R13, RZ, RZ, R2 ;  /* 0x000000ffff0d7224 */ /* 0x000fe400078e0002 */
[----:B------:R-:W-:Y:S02]  /*1e0d0*/  IMAD.MOV.U32 R11, RZ, RZ, 0x1f ;  /* 0x0000001fff0b7424 */ /* 0x000fe400078e00ff */
[----:B------:R-:W-:-:S07]  /*1e0e0*/  IMAD.MOV.U32 R15, RZ, RZ, -0x1 ;  /* 0xffffffffff0f7424 */ /* 0x000fce00078e00ff */
[----:B012---:R-:W-:Y:S05]  /*1e0f0*/  WARPSYNC.COLLECTIVE R15, `(.L_x_7204) ;  /* 0x000000000f087348 */ /* 0x007fea0003c00000 */
[----:B------:R3:W4:Y:S02]  /*1e100*/  SHFL.IDX P6, R14, R13, R12, R11 ;  /* 0x0000000c0d0e7389 */ /* 0x00072400000c000b */
[----:B01234-:R-:W-:Y:S01]  /*1e110*/  ENDCOLLECTIVE ;  /* 0x000000000000791b */ /* 0x01ffe20003800000 */
.L_x_7204:
[----:B------:R-:W-:Y:S05]  /*1e120*/  BSYNC B0 ;  /* 0x0000000000007941 */ /* 0x000fea0003800000 */
.L_x_7203:
[----:B------:R-:W-:Y:S01]  /*1e130*/  IMAD.MOV.U32 R7, RZ, RZ, R14 ;  /* 0x000000ffff077224 */ /* 0x000fe200078e000e */
[----:B------:R-:W-:Y:S06]  /*1e140*/  BRA `(.L_x_7085) ;  /* 0xffffffd800147947 */ /* 0x000fec000383ffff */
.L_x_7089:
[----:B-1----:R1:W2:Y:S02]  /*1e150*/  SYNCS.PHASECHK.TRANS64.TRYWAIT P0, [R0+URZ+0x38820], R3 ;  /* 0x03882003000075a7 */ /* 0x0022a4000800017f */
[----:B--2---:R-:W-:Y:S05]  /*1e160*/  @!P0 NANOSLEEP.SYNCS 0x989680 ;  /* 0x009896800000895d */ /* 0x004fea0003900000 */
[----:B------:R-:W2:Y:S02]  /*1e170*/  @!P0 SYNCS.PHASECHK.TRANS64 P0, [R0+URZ+0x38820], R3 ;  /* 0x03882003000085a7 */ /* 0x000ea4000800007f */
[----:B--2---:R-:W-:Y:S05]  /*1e180*/  @!P0 BRA `(.L_x_7089) ;  /* 0xfffffffc00f08947 */ /* 0x004fea000383ffff */
[----:B------:R-:W-:Y:S05]  /*1e190*/  BRA `(.L_x_7205) ;  /* 0xffffffdc00847947 */ /* 0x000fea000383ffff */
.L_x_7090:
        /* <DEDUP_REMOVED lines=11> */
.L_x_7207:
[----:B------:R-:W-:Y:S05]  /*1e250*/  BSYNC B0 ;  /* 0x0000000000007941 */ /* 0x000fea0003800000 */
.L_x_7206:
[----:B------:R-:W-:Y:S05]  /*1e260*/  BRA `(.L_x_7208) ;  /* 0xffffffdc00687947 */ /* 0x000fea000383ffff */
.L_x_7091:
[----:B------:R-:W-:Y:S01]  /*1e270*/  BSSY B0, `(.L_x_7209) ;  /* 0x0000006000007945 */ /* 0x000fe20003800000 */
[----:B------:R-:W-:-:S07]  /*1e280*/  IMAD.MOV.U32 R15, RZ, RZ, -0x1 ;  /* 0xffffffffff0f7424 */ /* 0x000fce00078e00ff */
[----:B012---:R-:W-:Y:S05]  /*1e290*/  WARPSYNC.COLLECTIVE R15, `(.L_x_7210) ;  /* 0x000000000f0c7348 */ /* 0x007fea0003c00000 */
[----:B------:R-:W-:Y:S02]  /*1e2a0*/  ELECT P6, UR62, PT ;  /* 0x00000000003e782f */ /* 0x000fe400038c0000 */
[----:B------:R-:W-:Y:S01]  /*1e2b0*/  MOV R14, UR62 ;  /* 0x0000003e000e7c02 */ /* 0x000fe20008000f00 */
[----:B012---:R-:W-:Y:S10]  /*1e2c0*/  ENDCOLLECTIVE ;  /* 0x000000000000791b */ /* 0x007ff40003800000 */
.L_x_7210:
[----:B------:R-:W-:Y:S05]  /*1e2d0*/  BSYNC B0 ;  /* 0x0000000000007941 */ /* 0x000fea0003800000 */
.L_x_7209:
[----:B------:R-:W-:Y:S05]  /*1e2e0*/  BRA `(.L_x_7211) ;  /* 0xffffffdc005c7947 */ /* 0x000fea000383ffff */
.L_x_7093:
[----:B-1----:R1:W2:Y:S02]  /*1e2f0*/  SYNCS.PHASECHK.TRANS64.TRYWAIT P0, [R6+URZ], R5 ;  /* 0x00000005060075a7 */ /* 0x0022a4000800017f */
[----:B--2---:R-:W-:Y:S05]  /*1e300*/  @!P0 NANOSLEEP.SYNCS 0x989680 ;  /* 0x009896800000895d */ /* 0x004fea0003900000 */
[----:B------:R-:W2:Y:S02]  /*1e310*/  @!P0 SYNCS.PHASECHK.TRANS64 P0, [R6+URZ], R5 ;  /* 0x00000005060085a7 */ /* 0x000ea4000800007f */
[----:B--2---:R-:W-:Y:S05]  /*1e320*/  @!P0 BRA `(.L_x_7093) ;  /* 0xfffffffc00f08947 */ /* 0x004fea000383ffff */
[----:B------:R-:W-:Y:S05]  /*1e330*/  BRA `(.L_x_7212) ;  /* 0xffffffdc00987947 */ /* 0x000fea000383ffff */
.L_x_7094:
[----:B--2---:R2:W3:Y:S02]  /*1e340*/  SYNCS.PHASECHK.TRANS64.TRYWAIT P0, [R7+URZ], R2 ;  /* 0x00000002070075a7 */ /* 0x0044e4000800017f */
[----:B---3--:R-:W-:Y:S05]  /*1e350*/  @!P0 NANOSLEEP.SYNCS 0x989680 ;  /* 0x009896800000895d */ /* 0x008fea0003900000 */
[----:B------:R-:W3:Y:S02]  /*1e360*/  @!P0 SYNCS.PHASECHK.TRANS64 P0, [R7+URZ], R2 ;  /* 0x00000002070085a7 */ /* 0x000ee4000800007f */
[----:B---3--:R-:W-:Y:S05]  /*1e370*/  @!P0 BRA `(.L_x_7094) ;  /* 0xfffffffc00f08947 */ /* 0x008fea000383ffff */
[----:B------:R-:W-:Y:S05]  /*1e380*/  BRA `(.L_x_7213) ;  /* 0xffffffdc008c7947 */ /* 0x000fea000383ffff */
.L_x_7096:
[----:B---3--:R3:W4:Y:S02]  /*1e390*/  SYNCS.PHASECHK.TRANS64.TRYWAIT P0, [R4+URZ], R5 ;  /* 0x00000005040075a7 */ /* 0x008724000800017f */
[----:B----4-:R-:W-:Y:S05]  /*1e3a0*/  @!P0 NANOSLEEP.SYNCS 0x989680 ;  /* 0x009896800000895d */ /* 0x010fea0003900000 */
[----:B------:R-:W4:Y:S02]  /*1e3b0*/  @!P0 SYNCS.PHASECHK.TRANS64 P0, [R4+URZ], R5 ;  /* 0x00000005040085a7 */ /* 0x000f24000800007f */
[----:B----4-:R-:W-:Y:S05]  /*1e3c0*/  @!P0 BRA `(.L_x_7096) ;  /* 0xfffffffc00f08947 */ /* 0x010fea000383ffff */
[----:B------:R-:W-:Y:S05]  /*1e3d0*/  BRA `(.L_x_7214) ;  /* 0xffffffdc00947947 */ /* 0x000fea000383ffff */
.L_x_7215:
        /* <DEDUP_REMOVED lines=10> */
.L_x_11957:


//--------------------- .text._ZN7cutlass13device_kernelIN5flash11enable_sm90INS1_16FlashAttnFwdSm90INS1_25CollectiveMainloopFwdSm90ILi2EN4cute5tupleIJNS5_1CILi1EEES8_S8_EEENS6_IJNS7_ILi128EEENS7_ILi96EEENS7_ILi64EEEEEELi256ENS_6half_tEfNS_4arch4Sm90ELb0ELb0ELb0ELb0ELb0ELb0ELb0ELb1ELb0ELb0ELb0ELb0EEENS1_21CollectiveEpilogueFwdINS6_IJSA_NS7_ILi256EEESB_EEES9_SE_SG_Li256ELb0ELb0ELb0ELb0EEENS1_29StaticPersistentTileSchedulerILb0EEEEEEEEEvNT_6ParamsE --------------------------
	.section	.text._ZN7cutlass13device_kernelIN5flash11enable_sm90INS1_16FlashAttnFwdSm90INS1_25CollectiveMainloopFwdSm90ILi2EN4cute5tupleIJNS5_1CILi1EEES8_S8_EEENS6_IJNS7_ILi128EEENS7_ILi96EEENS7_ILi64EEEEEELi256ENS_6half_tEfNS_4arch4Sm90ELb0ELb0ELb0ELb0ELb0ELb0ELb0ELb1ELb0ELb0ELb0ELb0EEENS1_21CollectiveEpilogueFwdINS6_IJSA_NS7_ILi256EEESB_EEES9_SE_SG_Li256ELb0ELb0ELb0ELb0EEENS1_29StaticPersistentTileSchedulerILb0EEEEEEEEEvNT_6ParamsE,"ax",@progbits
	.align	128
.text._ZN7cutlass13device_kernelIN5flash11enable_sm90INS1_16FlashAttnFwdSm90INS1_25CollectiveMainloopFwdSm90ILi2EN4cute5tupleIJNS5_1CILi1EEES8_S8_EEENS6_IJNS7_ILi128EEENS7_ILi96EEENS7_ILi64EEEEEELi256ENS_6half_tEfNS_4arch4Sm90ELb0ELb0ELb0ELb0ELb0ELb0ELb0ELb1ELb0ELb0ELb0ELb0EEENS1_21CollectiveEpilogueFwdINS6_IJSA_NS7_ILi256EEESB_EEES9_SE_SG_Li256ELb0ELb0ELb0ELb0EEENS1_29StaticPersistentTileSchedulerILb0EEEEEEEEEvNT_6ParamsE:
        .type           _ZN7cutlass13device_kernelIN5flash11enable_sm90INS1_16FlashAttnFwdSm90INS1_25CollectiveMainloopFwdSm90ILi2EN4cute5tupleIJNS5_1CILi1EEES8_S8_EEENS6_IJNS7_ILi128EEENS7_ILi96EEENS7_ILi64EEEEEELi256ENS_6half_tEfNS_4arch4Sm90ELb0ELb0ELb0ELb0ELb0ELb0ELb0ELb1ELb0ELb0ELb0ELb0EEENS1_21CollectiveEpilogueFwdINS6_IJSA_NS7_ILi256EEESB_EEES9_SE_SG_Li256ELb0ELb0ELb0ELb0EEENS1_29StaticPersistentTileSchedulerILb0EEEEEEEEEvNT_6ParamsE,@function
        .size           _ZN7cutlass13device_kernelIN5flash11enable_sm90INS1_16FlashAttnFwdSm90INS1_25CollectiveMainloopFwdSm90ILi2EN4cute5tupleIJNS5_1CILi1EEES8_S8_EEENS6_IJNS7_ILi128EEENS7_ILi96EEENS7_ILi64EEEEEELi256ENS_6half_tEfNS_4arch4Sm90ELb0ELb0ELb0ELb0ELb0ELb0ELb0ELb1ELb0ELb0ELb0ELb0EEENS1_21CollectiveEpilogueFwdINS6_IJSA_NS7_ILi256EEESB_EEES9_SE_SG_Li256ELb0ELb0ELb0ELb0EEENS1_29StaticPersistentTileSchedulerILb0EEEEEEEEEvNT_6ParamsE,(.L_x_11958 - _ZN7cutlass13device_kernelIN5flash11enable_sm90INS1_16FlashAttnFwdSm90INS1_25CollectiveMainloopFwdSm90ILi2EN4cute5tupleIJNS5_1CILi1EEES8_S8_EEENS6_IJNS7_ILi128EEENS7_ILi96EEENS7_ILi64EEEEEELi256ENS_6half_tEfNS_4arch4Sm90ELb0ELb0ELb0ELb0ELb0ELb0ELb0ELb1ELb0ELb0ELb0ELb0EEENS1_21CollectiveEpilogueFwdINS6_IJSA_NS7_ILi256EEESB_EEES9_SE_SG_Li256ELb0ELb0ELb0ELb0EEENS1_29StaticPersistentTileSchedulerILb0EEEEEEEEEvNT_6ParamsE)
        .other          _ZN7cutlass13device_kernelIN5flash11enable_sm90INS1_16FlashAttnFwdSm90INS1_25CollectiveMainloopFwdSm90ILi2EN4cute5tupleIJNS5_1CILi1EEES8_S8_EEENS6_IJNS7_ILi128EEENS7_ILi96EEENS7_ILi64EEEEEELi256ENS_6half_tEfNS_4arch4Sm90ELb0ELb0ELb0ELb0ELb0ELb0ELb0ELb1ELb0ELb0ELb0ELb0EEENS1_21CollectiveEpilogueFwdINS6_IJSA_NS7_ILi256EEESB_EEES9_SE_SG_Li256ELb0ELb0ELb0ELb0EEENS1_29StaticPersistentTileSchedulerILb0EEEEEEEEEvNT_6ParamsE,@"STO_CUDA_ENTRY STV_DEFAULT"
_ZN7cutlass13device_kernelIN5flash11enable_sm90INS1_16FlashAttnFwdSm90INS1_25CollectiveMainloopFwdSm90ILi2EN4cute5tupleIJNS5_1CILi1EEES8_S8_EEENS6_IJNS7_ILi128EEENS7_ILi96EEENS7_ILi64EEEEEELi256ENS_6half_tEfNS_4arch4Sm90ELb0ELb0ELb0ELb0ELb0ELb0ELb0ELb1ELb0ELb0ELb0ELb0EEENS1_21CollectiveEpilogueFwdINS6_IJSA_NS7_ILi256EEESB_EEES9_SE_SG_Li256ELb0ELb0ELb0ELb0EEENS1_29StaticPersistentTileSchedulerILb0EEEEEEEEEvNT_6ParamsE:
        /* <DEDUP_REMOVED lines=24> */
.L_x_7217:
[----:B------:R-:W-:Y:S05]  /*0180*/  BSYNC B0 ;  /* 0x0000000000007941 */ /* 0x000fea0003800000 */
.L_x_7216:
        /* <DEDUP_REMOVED lines=37> */
.L_x_7218:
        /* <DEDUP_REMOVED lines=22> */
.L_x_7219:
        /* <DEDUP_REMOVED lines=18> */
.L_x_7220:
        /* <DEDUP_REMOVED lines=22> */
.L_x_7221:
        /* <DEDUP_REMOVED lines=22> */
.L_x_7222:
[----:B------:R-:W-:Y:S01]  /*0920*/  PLOP3.LUT P0, PT, PT, PT, UP0, 0x80, 0x0 ;  /* 0x000000000000781c */ /* 0x000fe20003f0f008 */
[----:B------:R-:W-:Y:S01]  /*0930*/  UMOV UR38, 0x1 ;  /* 0x0000000100267882 */ /* 0x000fe20000000000 */
[----:B------:R-:W-:Y:S01]  /*0940*/  NOP ;  /* 0x0000000000007918 */ /* 0x000fe20000000000 */
[----:B------:R-:W-:Y:S01]  /*0950*/  USEL UR38, UR38, 0x2, !UP0 ;  /* 0x0000000226267887 */ /* 0x000fe2000c000000 */
[----:B------:R-:W-:Y:S01]  /*0960*/  ULDC.64 UR40, c[0x0][0x208] ;  /* 0x0000820000287ab9 */ /* 0x000fe20000000a00 */
[----:B-123--:R-:W-:Y:S08]  /*0970*/  BAR.SYNC.DEFER_BLOCKING 0x0 ;  /* 0x0000000000007b1d */ /* 0x00eff00000010000 */
[----:B------:R-:W-:Y:S05]  /*0980*/  @!P0 BRA `(.L_x_7223) ;  /* 0x0000005800348947 */ /* 0x000fea0003800000 */
.L_x_7224:
[----:B------:R-:W-:-:S08]  /*0990*/  NOP ;  /* 0x0000000000007918 */ /* 0x000fd00000000000 */
[----:B------:R-:W1:Y:S02]  /*09a0*/  USETMAXREG.TRY_ALLOC.CTAPOOL UP0, 0xf0 ;  /* 0x000000f0000079c8 */ /* 0x000e640008000600 */
[----:B-1----:R-:W-:-:S13]  /*09b0*/  PLOP3.LUT P0, PT, PT, PT, UP0, 0x80, 0x0 ;  /* 0x000000000000781c */ /* 0x002fda0003f0f008 */
[----:B------:R-:W-:Y:S05]  /*09c0*/  @!P0 BRA `(.L_x_7224) ;  /* 0xfffffffc00f08947 */ /* 0x000fea000383ffff */
[----:B------:R-:W1:Y:S08]  /*09d0*/  S2UR UR44, SR_CTAID.X ;  /* 0x00000000002c79c3 */ /* 0x000e700000002500 */
[----:B------:R-:W-:Y:S06]  /*09e0*/  BAR.ARV 0x8, 0x120 ;  /* 0x0204800000007b1d */ /* 0x000fec0000002000 */
[----:B------:R-:W-:-:S02]  /*09f0*/  ISETP.NE.AND P0, PT, R18, 0x1, PT ;  /* 0x000000011200780c */ /* 0x000fc40003f05270 */
[----:B------:R-:W1:Y:S11]  /*0a00*/  LDC R0, c[0x0][0xda4] ;  /* 0x00036900ff007b82 */ /* 0x000e760000000800 */
[----:B------:R-:W-:Y:S06]  /*0a10*/  @!P0 BAR.ARV 0x9, 0x100 ;  /* 0x0244000000008b1d */ /* 0x000fec0000002000 */
[----:B-1----:R-:W-:-:S13]  /*0a20*/  ISETP.LE.AND P0, PT, R0, UR44, PT ;  /* 0x0000002c00007c0c */ /* 0x002fda000bf03270 */
[----:B------:R-:W-:Y:S05]  /*0a30*/  @P0 EXIT ;  /* 0x000000000000094d */ /* 0x000fea0003800000 */
[----:B------:R-:W-:Y:S01]  /*0a40*/  VIADD R0, R3, 0xffffff80 ;  /* 0xffffff8003007836 */ /* 0x000fe20000000000 */
[----:B------:R-:W1:Y:S01]  /*0a50*/  S2UR UR4, SR_CgaCtaId ;  /* 0x00000000000479c3 */ /* 0x000e620000008800 */
[----:B------:R-:W-:Y:S01]  /*0a60*/  UMOV UR46, 0x400 ;  /* 0x00000400002e7882 */ /* 0x000fe20000000000 */
[----:B------:R-:W-:Y:S02]  /*0a70*/  ULOP3.LUT UR45, UR38, 0x1, URZ, 0xfc, !UPT ;  /* 0x00000001262d7892 */ /* 0x000fe4000f8efc3f */
[----:B------:R-:W-:Y:S01]  /*0a80*/  SHF.R.S32.HI R3, RZ, 0x1f, R0 ;  /* 0x0000001fff037819 */ /* 0x000fe20000011400 */
[----:B------:R-:W-:Y:S01]  /*0a90*/  ULDC.64 UR48, c[0x0][0x198] ;  /* 0x0000660000307ab9 */ /* 0x000fe20000000a00 */
[----:B------:R-:W-:Y:S01]  /*0aa0*/  UMOV UR43, URZ ;  /* 0x0000003f002b7c82 */ /* 0x000fe20008000000 */
[----:B------:R-:W-:Y:S01]  /*0ab0*/  UMOV UR42, URZ ;  /* 0x0000003f002a7c82 */ /* 0x000fe20008000000 */
[CC--:B------:R-:W-:Y:S01]  /*0ac0*/  LEA.HI R4, R3.reuse, R0.reuse, RZ, 0x7 ;  /* 0x0000000003047211 */ /* 0x0c0fe200078f38ff */
[----:B------:R-:W2:Y:S01]  /*0ad0*/  S2UR UR6, SR_SWINHI ;  /* 0x00000000000679c3 */ /* 0x000ea20000002f00 */
[----:B------:R-:W-:Y:S01]  /*0ae0*/  LEA.HI R6, R3, R0, RZ, 0x4 ;  /* 0x0000000003067211 */ /* 0x000fe200078f20ff */
[----:B------:R-:W-:Y:S01]  /*0af0*/  UMOV UR39, URZ ;  /* 0x0000003f00277c82 */ /* 0x000fe20008000000 */
        /* <DEDUP_REMOVED lines=8> */
[----:B------:R-:W-:Y:S01]  /*0b80*/  LOP3.LUT R8, R8, 0x1ffffffe, RZ, 0xc0, !PT ;  /* 0x1ffffffe08087812 */ /* 0x000fe200078ec0ff */
[----:B-1----:R-:W-:Y:S01]  /*0b90*/  ULEA UR46, UR4, UR46, 0x18 ;  /* 0x0000002e042e7291 */ /* 0x002fe2000f8ec03f */
[----:B------:R-:W-:-:S02]  /*0ba0*/  LEA.HI R0, R9, R2, RZ, 0x2 ;  /* 0x0000000209007211 */ /* 0x000fc400078f10ff */
[----:B------:R-:W-:Y:S01]  /*0bb0*/  SHF.R.S32.HI R22, RZ, 0x5, R22 ;  /* 0x00000005ff167819 */ /* 0x000fe20000011416 */
[----:B------:R-:W-:Y:S01]  /*0bc0*/  IMAD.IADD R8, R7, 0x1, -R8 ;  /* 0x0000000107087824 */ /* 0x000fe200078e0a08 */
[--C-:B------:R-:W-:Y:S02]  /*0bd0*/  SHF.R.S32.HI R3, RZ, 0x2, R0.reuse ;  /* 0x00000002ff037819 */ /* 0x100fe40000011400 */
[----:B------:R-:W-:Y:S01]  /*0be0*/  SHF.R.S32.HI R6, RZ, 0x1f, R0 ;  /* 0x0000001fff067819 */ /* 0x000fe20000011400 */
[----:B------:R-:W-:Y:S01]  /*0bf0*/  IMAD R5, R22, 0x10, R5 ;  /* 0x0000001016057824 */ /* 0x000fe200078e0205 */
[----:B------:R-:W-:Y:S01]  /*0c00*/  SHF.R.S32.HI R19, RZ, 0x7, R4 ;  /* 0x00000007ff137819 */ /* 0x000fe20000011404 */
[----:B------:R-:W-:Y:S01]  /*0c10*/  UMOV UR4, UR46 ;  /* 0x0000002e00047c82 */ /* 0x000fe20008000000 */
[----:B--2---:R-:W-:Y:S01]  /*0c20*/  UMOV UR5, UR6 ;  /* 0x0000000600057c82 */ /* 0x004fe20008000000 */
        /* <DEDUP_REMOVED lines=10> */
[----:B------:R-:W-:Y:S01]  /*0cd0*/  MOV R16, UR4 ;  /* 0x0000000400107c02 */ /* 0x000fe20008000f00 */
[----:B------:R-:W-:Y:S01]  /*0ce0*/  IMAD R9, R9, 0x10, R6 ;  /* 0x0000001009097824 */ /* 0x000fe200078e0206 */
[----:B------:R-:W-:Y:S01]  /*0cf0*/  LOP3.LUT R23, R0, 0x7ffffffc, RZ, 0xc0, !PT ;  /* 0x7ffffffc00177812 */ /* 0x000fe200078ec0ff */
[----:B------:R-:W-:Y:S02]  /*0d00*/  IMAD.IADD R4, R19, 0x1, -R4 ;  /* 0x0000000113047824 */ /* 0x000fe400078e0a04 */
[----:B------:R-:W-:-:S04]  /*0d10*/  IMAD.WIDE R16, R3, 0x2, R16 ;  /* 0x0000000203107825 */ /* 0x000fc800078e0210 */
[----:B------:R-:W-:Y:S02]  /*0d20*/  IMAD R200, R4, 0x40, R9 ;  /* 0x0000004004c87824 */ /* 0x000fe400078e0209 */
[----:B------:R-:W-:-:S07]  /*0d30*/  IMAD.IADD R23, R2, 0x1, -R23 ;  /* 0x0000000102177824 */ /* 0x000fce00078e0a17 */
.L_x_7247:
[----:B------:R-:W1:Y:S01]  /*0d40*/  SHFL.IDX PT, R0, R19, RZ, 0x1f ;  /* 0x00001fff13007589 */ /* 0x000e6200000e0000 */
[----:B------:R-:W-:Y:S01]  /*0d50*/  ULDC.64 UR6, c[0x0][0x3f8] ;  /* 0x0000fe0000067ab9 */ /* 0x000fe20000000a00 */
[----:B------:R-:W-:Y:S01]  /*0d60*/  ULDC UR4, c[0x0][0xda8] ;  /* 0x00036a0000047ab9 */ /* 0x000fe20000000800 */
[----:B------:R-:W-:Y:S02]  /*0d70*/  UISETP.NE.U32.AND UP0, UPT, UR6, URZ, UPT ;  /* 0x0000003f0600728c */ /* 0x000fe4000bf05070 */
[----:B------:R-:W-:Y:S02]  /*0d80*/  UISETP.NE.AND UP1, UPT, UR4, 0x1, UPT ;  /* 0x000000010400788c */ /* 0x000fe4000bf25270 */
[----:B------:R-:W-:Y:S01]  /*0d90*/  UISETP.NE.AND.EX UP0, UPT, UR7, URZ, UPT, UP0 ;  /* 0x0000003f0700728c */ /* 0x000fe2000bf05300 */
[----:B------:R-:W-:Y:S01]  /*0da0*/  ULDC UR4, c[0x0][0xdb4] ;  /* 0x00036d0000047ab9 */ /* 0x000fe20000000800 */
[----:B------:R-:W-:Y:S01]  /*0db0*/  ULDC UR50, c[0x0][0x404] ;  /* 0x0001010000327ab9 */ /* 0x000fe20000000800 */
[----:B------:R-:W-:-:S02]  /*0dc0*/  UISETP.NE.AND UP2, UPT, UR4, 0x1, UPT ;  /* 0x000000010400788c */ /* 0x000fc4000bf45270 */
[----:B------:R-:W-:Y:S02]  /*0dd0*/  UIADD3 UR11, UR46, 0x18400, URZ ;  /* 0x000184002e0b7890 */ /* 0x000fe4000fffe03f */
[----:B------:R-:W-:Y:S01]  /*0de0*/  USEL UR50, UR50, 0x1, UP0 ;  /* 0x0000000132327887 */ /* 0x000fe20008000000 */
[----:B------:R-:W-:Y:S01]  /*0df0*/  ULDC UR10, c[0x0][0x2e0] ;  /* 0x0000b800000a7ab9 */ /* 0x000fe20000000800 */
[----:B------:R-:W-:Y:S02]  /*0e00*/  ULOP3.LUT UP0, URZ, UR11, 0x1bf, URZ, 0xc0, !UPT ;  /* 0x000001bf0b3f7892 */ /* 0x000fe4000f80c03f */
[----:B------:R-:W-:Y:S01]  /*0e10*/  UIMAD UR50, UR50, UR10, URZ ;  /* 0x0000000a323272a4 */ /* 0x000fe2000f8e023f */
[----:B------:R-:W-:Y:S01]  /*0e20*/  @UP1 ULDC UR6, c[0x0][0xdac] ;  /* 0x00036b0000061ab9 */ /* 0x000fe20000000800 */
[----:B------:R-:W-:Y:S01]  /*0e30*/  @UP1 ULDC UR12, c[0x0][0xdb0] ;  /* 0x00036c00000c1ab9 */ /* 0x000fe20000000800 */
[----:B-1----:R-:W-:Y:S01]  /*0e40*/  R2UR UR8, R0 ;  /* 0x00000000000872ca */ /* 0x002fe200000e0000 */
[----:B------:R-:W-:Y:S01]  /*0e50*/  UIMAD.WIDE.U32 UR6, UR44, UR6, URZ ;  /* 0x000000062c0672a5 */ /* 0x000fe2000f8e003f */
[----:B------:R-:W-:Y:S01]  /*0e60*/  PLOP3.LUT P0, PT, PT, PT, UP0, 0x80, 0x0 ;  /* 0x000000000000781c */ /* 0x000fe20003f0f008 */
[----:B------:R-:W-:-:S02]  /*0e70*/  UMOV UR37, UR44 ;  /* 0x0000002c00257c82 */ /* 0x000fc40008000000 */
[----:B------:R-:W-:-:S07]  /*0e80*/  @UP1 USHF.R.U32.HI UR37, URZ, UR12, UR7 ;  /* 0x0000000c3f251299 */ /* 0x000fce0008011607 */
[----:B------:R-:W-:Y:S01]  /*0e90*/  UMOV UR36, UR37 ;  /* 0x0000002500247c82 */ /* 0x000fe20008000000 */
[----:B------:R-:W-:-:S04]  /*0ea0*/  ULEA.HI UR4, UR8, UR8, URZ, 0x1 ;  /* 0x0000000808047291 */ /* 0x000fc8000f8f083f */
[----:B------:R-:W-:-:S03]  /*0eb0*/  ULOP3.LUT UR9, UR4, 0x1e, URZ, 0xc0, !UPT ;  /* 0x0000001e04097892 */ /* 0x000fc6000f8ec03f */
[----:B------:R-:W-:Y:S01]  /*0ec0*/  @UP2 ULDC.64 UR4, c[0x0][0xdb8] ;  /* 0x00036e0000042ab9 */ /* 0x000fe20000000a00 */
[----:B------:R-:W-:Y:S02]  /*0ed0*/  UIADD3 UR9, UR8, -UR9, URZ ;  /* 0x8000000908097290 */ /* 0x000fe4000fffe03f */
[----:B------:R-:W-:Y:S02]  /*0ee0*/  UIADD3 UR8, UR50, 0x5f, URZ ;  /* 0x0000005f32087890 */ /* 0x000fe4000fffe03f */
[----:B------:R-:W-:Y:S02]  /*0ef0*/  ULEA UR10, UR9, UR11, 0xd ;  /* 0x0000000b090a7291 */ /* 0x000fe4000f8e683f */
[----:B------:R-:W-:Y:S02]  /*0f00*/  UIMAD.WIDE UR8, UR8, 0x2aaaaaab, URZ ;  /* 0x2aaaaaab080878a5 */ /* 0x000fe4000f8e023f */
[----:B------:R-:W-:Y:S02]  /*0f10*/  UIMAD.WIDE.U32 UR6, UR37, UR4, URZ ;  /* 0x00000004250672a5 */ /* 0x000fe4000f8e003f */
[----:B------:R-:W-:-:S02]  /*0f20*/  USHF.R.U32.HI UR10, URZ, 0x4, UR10 ;  /* 0x000000043f0a7899 */ /* 0x000fc4000801160a */
[----:B------:R-:W-:Y:S02]  /*0f30*/  USHF.R.U32.HI UR47, URZ, 0x1f, UR9 ;  /* 0x0000001f3f2f7899 */ /* 0x000fe40008011609 */
[----:B------:R-:W-:Y:S02]  /*0f40*/  ULOP3.LUT UR51, UR10, 0x3fff, URZ, 0xc0, !UPT ;  /* 0x00003fff0a337892 */ /* 0x000fe4000f8ec03f */
[----:B------:R-:W-:Y:S02]  /*0f50*/  @UP2 USHF.R.U32.HI UR36, URZ, UR5, UR7 ;  /* 0x000000053f242299 */ /* 0x000fe40008011607 */
[----:B------:R-:W-:Y:S01]  /*0f60*/  ULEA.HI.SX32 UR47, UR9, UR47, 0x1c ;  /* 0x0000002f092f7291 */ /* 0x000fe2000f8fe23f */
        /* <DEDUP_REMOVED lines=17> */
.L_x_7225:
[----:B------:R-:W-:Y:S01]  /*1080*/  ULOP3.LUT UR4, UR43, 0x1, URZ, 0xc0, !UPT ;  /* 0x000000012b047892 */ /* 0x000fe2000f8ec03f */
[----:B------:R-:W-:-:S05]  /*1090*/  VIADD R6, R18, 0x8 ;  /* 0x0000000812067836 */ /* 0x000fca0000000000 */
[----:B------:R-:W-:-:S05]  /*10a0*/  IMAD.U32 R0, RZ, RZ, UR4 ;  /* 0x00000004ff007e24 */ /* 0x000fca000f8e00ff */
[----:B------:R-:W-:-:S04]  /*10b0*/  SHF.L.U32 R0, R0, 0x1f, RZ ;  /* 0x0000001f00007819 */ /* 0x000fc800000006ff */
[----:B------:R-:W1:Y:S02]  /*10c0*/  SYNCS.PHASECHK.TRANS64.TRYWAIT P0, [UR46+0x22800], R0 ;  /* 0x02280000ff0075a7 */ /* 0x000e64000800016e */
[----:B-1----:R-:W-:Y:S05]  /*10d0*/  @!P0 BRA `(.L_x_7226) ;  /* 0x0000007c00808947 */ /* 0x002fea0003800000 */
.L_x_7303:
[----:B-1----:R-:W-:Y:S01]  /*10e0*/  MOV R0, UR45 ;  /* 0x0000002d00007c02 */ /* 0x002fe20008000f00 */
[----:B------:R-:W-:Y:S05]  /*10f0*/  WARPSYNC.ALL ;  /* 0x0000000000007948 */ /* 0x000fea0003800000 */
[----:B------:R1:W-:Y:S01]  /*1100*/  BAR.SYNC.DEFER_BLOCKING R6, 0x100 ;  /* 0x000400060000751d */ /* 0x0003e20000010000 */
[----:B------:R-:W-:-:S13]  /*1110*/  ISETP.NE.AND P0, PT, R0, 0x3, PT ;  /* 0x000000030000780c */ /* 0x000fda0003f05270 */
[----:B-1----:R-:W-:Y:S05]  /*1120*/  @!P0 BRA `(.L_x_7227) ;  /* 0x0000000000048947 */ /* 0x002fea0003800000 */
[----:B------:R-:W-:Y:S01]  /*1130*/  BPT.TRAP 0x1 ;  /* 0x000000040000795c */ /* 0x000fe20000300000 */
.L_x_7227:
[----:B------:R-:W-:Y:S01]  /*1140*/  ULEA UR21, UR39, UR46, 0x3 ;  /* 0x0000002e27157291 */ /* 0x000fe2000f8e183f */
[----:B------:R-:W-:-:S05]  /*1150*/  IMAD.U32 R7, RZ, RZ, UR42 ;  /* 0x0000002aff077e24 */ /* 0x000fca000f8e00ff */
[----:B------:R-:W-:-:S04]  /*1160*/  SHF.L.U32 R7, R7, 0x1f, RZ ;  /* 0x0000001f07077819 */ /* 0x000fc800000006ff */
[----:B------:R1:W2:Y:S01]  /*1170*/  SYNCS.PHASECHK.TRANS64.TRYWAIT P1, [UR21+0x22830], R7 ;  /* 0x02283007ff0075a7 */ /* 0x0002a20008020155 */
[----:B------:R-:W-:Y:S05]  /*1180*/  @!P0 BRA `(.L_x_7228) ;  /* 0x0000000000048947 */ /* 0x000fea0003800000 */
[----:B------:R-:W-:Y:S01]  /*1190*/  BPT.TRAP 0x1 ;  /* 0x000000040000795c */ /* 0x000fe20000300000 */
.L_x_7228:
[----:B--2---:R-:W-:Y:S05]  /*11a0*/  @P1 BRA `(.L_x_7229) ;  /* 0x0000000000081947 */ /* 0x004fea0003800000 */
[----:B------:R-:W2:Y:S02]  /*11b0*/  SYNCS.PHASECHK.TRANS64.TRYWAIT P1, [UR21+0x22830], R7 ;  /* 0x02283007ff0075a7 */ /* 0x000ea40008020155 */
[----:B--2---:R-:W-:Y:S05]  /*11c0*/  @!P1 BRA `(.L_x_7230) ;  /* 0x0000007c005c9947 */ /* 0x004fea0003800000 */
.L_x_7229:
[----:B------:R-:W-:Y:S01]  /*11d0*/  UIADD3 UR4, UR46, 0x1c400, URZ ;  /* 0x0001c4002e047890 */ /* 0x000fe2000fffe03f */
[----:B------:R-:W-:Y:S01]  /*11e0*/  WARPGROUP.ARRIVE ;  /* 0x00000000000079c5 */ /* 0x000fe20000000000 */
[----:B------:R-:W-:Y:S01]  /*11f0*/  ULOP3.LUT UR16, UR51, 0x10000, URZ, 0xfc, !UPT ;  /* 0x0001000033107892 */ /* 0x000fe2000f8efc3f */
[----:B------:R-:W-:Y:S01]  /*1200*/  P2R R10, PR, RZ, 0x1 ;  /* 0x00000001ff0a7803 */ /* 0x000fe20000000000 */
[----:B------:R-:W-:-:S03]  /*1210*/  USHF.R.U32.HI UR4, URZ, 0x4, UR4 ;  /* 0x000000043f047899 */ /* 0x000fc60008011604 */
[----:B------:R-:W3:Y:S01]  /*1220*/  S2R R12, SR_TID.X ;  /* 0x00000000000c7919 */ /* 0x000ee20000002100 */
[----:B------:R-:W-:Y:S01]  /*1230*/  UMOV UR17, 0x40000040 ;  /* 0x4000004000117882 */ /* 0x000fe20000000000 */
[----:B------:R-:W-:Y:S01]  /*1240*/  UMOV UR19, 0x40000040 ;  /* 0x4000004000137882 */ /* 0x000fe20000000000 */
[----:B------:R-:W-:Y:S01]  /*1250*/  ULOP3.LUT UR4, UR4, 0x3fff, URZ, 0xc0, !UPT ;  /* 0x00003fff04047892 */ /* 0x000fe2000f8ec03f */
[----:B------:R-:W-:Y:S01]  /*1260*/  UMOV UR5, 0x40000040 ;  /* 0x4000004000057882 */ /* 0x000fe20000000000 */
[----:B------:R-:W-:Y:S02]  /*1270*/  UMOV UR7, 0x40000040 ;  /* 0x4000004000077882 */ /* 0x000fe40000000000 */
[----:B------:R-:W-:Y:S02]  /*1280*/  ULOP3.LUT UR20, UR4, 0x10000, URZ, 0xfc, !UPT ;  /* 0x0001000004147892 */ /* 0x000fe4000f8efc3f */
[----:B------:R-:W-:Y:S02]  /*1290*/  UIADD3 UR4, UR16, 0x2, URZ ;  /* 0x0000000210047890 */ /* 0x000fe4000fffe03f */
[----:B------:R-:W-:-:S02]  /*12a0*/  UIMAD UR18, UR39, 0x300, UR20 ;  /* 0x00000300271278a4 */ /* 0x000fc4000f8e0214 */
[----:B------:R-:W-:Y:S02]  /*12b0*/  UIADD3 UR8, UR16, 0x4, URZ ;  /* 0x0000000410087890 */ /* 0x000fe4000fffe03f */
[----:B------:R-:W-:Y:S02]  /*12c0*/  UIADD3 UR6, UR18, 0x2, URZ ;  /* 0x0000000212067890 */ /* 0x000fe4000fffe03f */
[----:B------:R-:W-:Y:S01]  /*12d0*/  UIADD3 UR10, UR18, 0x4, URZ ;  /* 0x00000004120a7890 */ /* 0x000fe2000fffe03f */
[----:B------:R-:W-:Y:S02]  /*12e0*/  UMOV UR9, 0x40000040 ;  /* 0x4000004000097882 */ /* 0x000fe40000000000 */
[----:B------:R-:W-:Y:S01]  /*12f0*/  HGMMA.64x96x16.F32 R24, gdesc[UR16], RZ, !UPT, gsb0 ;  /* 0x01600000101879f0 */ /* 0x000fe2000c0008ff */
[----:B------:R-:W-:Y:S01]  /*1300*/  UMOV UR11, 0x40000040 ;  /* 0x40000040000b7882 */ /* 0x000fe20000000000 */
[----:B------:R-:W-:Y:S02]  /*1310*/  UIADD3 UR12, UR16, 0x6, URZ ;  /* 0x00000006100c7890 */ /* 0x000fe4000fffe03f */
[----:B------:R-:W-:Y:S01]  /*1320*/  UIADD3 UR14, UR18, 0x6, URZ ;  /* 0x00000006120e7890 */ /* 0x000fe2000fffe03f */
[----:B------:R-:W-:Y:S01]  /*1330*/  UMOV UR13, 0x40000040 ;  /* 0x40000040000d7882 */ /* 0x000fe20000000000 */
[----:B------:R-:W-:Y:S01]  /*1340*/  UMOV UR15, 0x40000040 ;  /* 0x40000040000f7882 */ /* 0x000fe20000000000 */
[----:B---3--:R-:W-:Y:S01]  /*1350*/  LOP3.LUT R12, R12, 0x7f, RZ, 0xc0, !PT ;  /* 0x0000007f0c0c7812 */ /* 0x008fe200078ec0ff */
[----:B------:R-:W-:-:S02]  /*1360*/  WARPGROUP.DEPBAR.LE gsb0, 0x0 ;  /* 0x00008000000079c5 */ /* 0x000fc40000010000 */
[----:B------:R-:W-:-:S06]  /*1370*/  WARPGROUP.ARRIVE ;  /* 0x00000000000079c5 */ /* 0x000fcc0000000000 */
[----:B------:R-:W-:Y:S01]  /*1380*/  HGMMA.64x96x16.F32 R24, gdesc[UR4], R24, gsb0 ;  /* 0x01600000041879f0 */ /* 0x000fe20008000818 */
[----:B------:R-:W-:-:S04]  /*1390*/  UIMAD UR6, UR47, -0x60, UR50 ;  /* 0xffffffa02f0678a4 */ /* 0x000fc8000f8e0232 */
[----:B------:R-:W-:-:S06]  /*13a0*/  UIADD3 UR6, UR6, 0x60, URZ ;  /* 0x0000006006067890 */ /* 0x000fcc000fffe03f */
[----:B--2---:R-:W-:-:S04]  /*13b0*/  IMAD.U32 R0, RZ, RZ, UR6 ;  /* 0x00000006ff007e24 */ /* 0x004fc8000f8e00ff */
[----:B------:R-:W-:-:S05]  /*13c0*/  IMAD R0, R23, -0x2, R0 ;  /* 0xfffffffe17007824 */ /* 0x000fca00078e0200 */
        /* <DEDUP_REMOVED lines=8> */
[----:B------:R-:W-:Y:S01]  /*1450*/  HGMMA.64x96x16.F32 R24, gdesc[UR8], R24, gsb0 ;  /* 0x01600000081879f0 */ /* 0x000fe20008000818 */
[----:B------:R-:W-:Y:S02]  /*1460*/  ULDC UR10, c[0x0][0x988] ;  /* 0x00026200000a7ab9 */ /* 0x000fe40000000800 */
[----:B------:R-:W-:Y:S02]  /*1470*/  WARPGROUP.DEPBAR.LE gsb0, 0x0 ;  /* 0x00008000000079c5 */ /* 0x000fe40000010000 */
[----:B------:R-:W-:-:S06]  /*1480*/  WARPGROUP.ARRIVE ;  /* 0x00000000000079c5 */ /* 0x000fcc0000000000 */
[----:B------:R-:W-:Y:S03]  /*1490*/  HGMMA.64x96x16.F32 R24, gdesc[UR12], R24, gsb0 ;  /* 0x016000000c1879f0 */ /* 0x000fe60008000818 */
        /* <DEDUP_REMOVED lines=83> */
[----:B------:R-:W-:Y:S02]  /*19d0*/  FSEL R62, R62, -INF , P6 ;  /* 0xff8000003e3e7808 */ /* 0x000fe40003000000 */
[----:B------:R-:W-:Y:S02]  /*19e0*/  FMNMX.FTZ R5, R69, R0, !PT ;  /* 0x0000000045057209 */ /* 0x000fe40007810000 */
[----:B------:R-:W-:Y:S02]  /*19f0*/  FSEL R63, R63, -INF , P5 ;  /* 0xff8000003f3f7808 */ /* 0x000fe40002800000 */
[----:B------:R-:W-:Y:S01]  /*1a00*/  FSEL R66, R66, -INF , P4 ;  /* 0xff80000042427808 */ /* 0x000fe20002000000 */
[----:B------:R-:W2:Y:S01]  /*1a10*/  SHFL.BFLY PT, R0, R5, 0x2, 0x1f ;  /* 0x0c401f0005007f89 */ /* 0x000ea200000e0000 */
[----:B------:R-:W-:Y:S02]  /*1a20*/  FSEL R67, R67, -INF , P3 ;  /* 0xff80000043437808 */ /* 0x000fe40001800000 */
[----:B------:R-:W-:-:S02]  /*1a30*/  FSEL R70, R70, -INF , P2 ;  /* 0xff80000046467808 */ /* 0x000fc40001000000 */
[----:B------:R-:W-:Y:S02]  /*1a40*/  FSEL R71, R71, -INF , P1 ;  /* 0xff80000047477808 */ /* 0x000fe40000800000 */
[----:B--2---:R-:W-:-:S05]  /*1a50*/  FMNMX.FTZ R8, R5, R0, !PT ;  /* 0x0000000005087209 */ /* 0x004fca0007810000 */
[----:B------:R-:W2:Y:S02]  /*1a60*/  SHFL.BFLY PT, R3, R8, 0x1, 0x1f ;  /* 0x0c201f0008037f89 */ /* 0x000ea400000e0000 */
[----:B--2---:R-:W-:Y:S01]  /*1a70*/  FMNMX.FTZ R0, R8, R3, !PT ;  /* 0x0000000308007209 */ /* 0x004fe20007810000 */
[----:B------:R-:W-:-:S03]  /*1a80*/  IMAD.U32 R8, RZ, RZ, UR21 ;  /* 0x00000015ff087e24 */ /* 0x000fc6000f8e00ff */
[C---:B------:R-:W-:Y:S01]  /*1a90*/  FSETP.NEU.FTZ.AND P0, PT, R0.reuse, -INF , PT ;  /* 0xff8000000000780b */ /* 0x040fe20003f1d000 */
[----:B------:R-:W-:-:S05]  /*1aa0*/  FMUL.FTZ R3, R0, UR10 ;  /* 0x0000000a00037c20 */ /* 0x000fca0008410000 */
[----:B------:R-:W-:Y:S02]  /*1ab0*/  FSEL R9, R3, RZ, P0 ;  /* 0x000000ff03097208 */ /* 0x000fe40000000000 */
[----:B------:R-:W-:Y:S02]  /*1ac0*/  FMNMX.FTZ R3, R26, R27, !PT ;  /* 0x0000001b1a037209 */ /* 0x000fe40007810000 */
[----:B------:R-:W-:Y:S01]  /*1ad0*/  ISETP.NE.AND P0, PT, R10, RZ, PT ;  /* 0x000000ff0a00720c */ /* 0x000fe20003f05270 */
        /* <DEDUP_REMOVED lines=28> */
[----:B------:R-:W-:Y:S01]  /*1ca0*/  FFMA.FTZ R60, R60, UR10, -R9 ;  /* 0x0000000a3c3c7c23 */ /* 0x000fe20008010809 */
[----:B------:R-:W-:Y:S01]  /*1cb0*/  FMNMX.FTZ R3, R43, R4, !PT ;  /* 0x000000042b037209 */ /* 0x000fe20007810000 */
[----:B------:R-:W3:Y:S01]  /*1cc0*/  MUFU.EX2 R29, R29 ;  /* 0x0000001d001d7308 */ /* 0x000ee20000000800 */
[----:B--2---:R-:W-:Y:S01]  /*1cd0*/  FADD.FTZ R11, R24, R25 ;  /* 0x00000019180b7221 */ /* 0x004fe20000010000 */
[--C-:B------:R-:W-:Y:S01]  /*1ce0*/  FFMA.FTZ R61, R61, UR10, -R9.reuse ;  /* 0x0000000a3d3d7c23 */ /* 0x100fe20008010809 */
[----:B------:R-:W-:Y:S01]  /*1cf0*/  FMNMX.FTZ R4, R46, R3, !PT ;  /* 0x000000032e047209 */ /* 0x000fe20007810000 */
[--C-:B------:R-:W-:Y:S01]  /*1d00*/  FFMA.FTZ R64, R64, UR10, -R9.reuse ;  /* 0x0000000a40407c23 */ /* 0x100fe20008010809 */
[--C-:B------:R-:W-:Y:S01]  /*1d10*/  FFMA.FTZ R65, R65, UR10, -R9.reuse ;  /* 0x0000000a41417c23 */ /* 0x100fe20008010809 */
[--C-:B------:R-:W-:Y:S01]  /*1d20*/  FFMA.FTZ R68, R68, UR10, -R9.reuse ;  /* 0x0000000a44447c23 */ /* 0x100fe20008010809 */
[----:B------:R-:W-:Y:S01]  /*1d30*/  FMNMX.FTZ R3, R47, R4, !PT ;  /* 0x000000042f037209 */ /* 0x000fe20007810000 */
[----:B------:R-:W-:Y:S01]  /*1d40*/  MUFU.EX2 R32, R32 ;  /* 0x0000002000207308 */ /* 0x000fe20000000800 */
[----:B------:R-:W-:Y:S01]  /*1d50*/  FFMA.FTZ R9, R69, UR10, -R9 ;  /* 0x0000000a45097c23 */ /* 0x000fe20008010809 */
[----:B------:R-:W-:-:S02]  /*1d60*/  F2FP.F16.F32.PACK_AB R152, R25, R24 ;  /* 0x000000181998723e */ /* 0x000fc400000000ff */
[----:B------:R-:W-:-:S04]  /*1d70*/  FMNMX.FTZ R4, R50, R3, !PT ;  /* 0x0000000332047209 */ /* 0x000fc80007810000 */
[----:B------:R-:W-:Y:S01]  /*1d80*/  FMNMX.FTZ R3, R51, R4, !PT ;  /* 0x0000000433037209 */ /* 0x000fe20007810000 */
[----:B------:R-:W2:Y:S01]  /*1d90*/  MUFU.EX2 R33, R33 ;  /* 0x0000002100217308 */ /* 0x000ea20000000800 */
[----:B---3--:R-:W-:Y:S02]  /*1da0*/  F2FP.F16.F32.PACK_AB R154, R29, R28 ;  /* 0x0000001c1d9a723e */ /* 0x008fe400000000ff */
[----:B------:R-:W-:-:S04]  /*1db0*/  FMNMX.FTZ R4, R54, R3, !PT ;  /* 0x0000000336047209 */ /* 0x000fc80007810000 */
[----:B------:R-:W-:Y:S01]  /*1dc0*/  FMNMX.FTZ R3, R55, R4, !PT ;  /* 0x0000000437037209 */ /* 0x000fe20007810000 */
[----:B------:R-:W-:Y:S03]  /*1dd0*/  MUFU.EX2 R36, R36 ;  /* 0x0000002400247308 */ /* 0x000fe60000000800 */
[----:B------:R-:W-:-:S04]  /*1de0*/  FMNMX.FTZ R4, R58, R3, !PT ;  /* 0x000000033a047209 */ /* 0x000fc80007810000 */
[----:B------:R-:W-:Y:S01]  /*1df0*/  FMNMX.FTZ R3, R59, R4, !PT ;  /* 0x000000043b037209 */ /* 0x000fe20007810000 */
[----:B------:R-:W3:Y:S01]  /*1e00*/  MUFU.EX2 R37, R37 ;  /* 0x0000002500257308 */ /* 0x000ee20000000800 */
[----:B--2---:R-:W-:Y:S02]  /*1e10*/  F2FP.F16.F32.PACK_AB R156, R33, R32 ;  /* 0x00000020219c723e */ /* 0x004fe400000000ff */
[----:B------:R-:W-:-:S04]  /*1e20*/  FMNMX.FTZ R4, R62, R3, !PT ;  /* 0x000000033e047209 */ /* 0x000fc80007810000 */
[----:B------:R-:W-:Y:S01]  /*1e30*/  FMNMX.FTZ R3, R63, R4, !PT ;  /* 0x000000043f037209 */ /* 0x000fe20007810000 */
[----:B------:R-:W-:Y:S03]  /*1e40*/  MUFU.EX2 R40, R40 ;  /* 0x0000002800287308 */ /* 0x000fe60000000800 */
[----:B------:R-:W-:-:S04]  /*1e50*/  FMNMX.FTZ R4, R66, R3, !PT ;  /* 0x0000000342047209 */ /* 0x000fc80007810000 */
[----:B------:R-:W-:Y:S01]  /*1e60*/  FMNMX.FTZ R3, R67, R4, !PT ;  /* 0x0000000443037209 */ /* 0x000fe20007810000 */
[----:B------:R-:W2:Y:S01]  /*1e70*/  MUFU.EX2 R41, R41 ;  /* 0x0000002900297308 */ /* 0x000ea20000000800 */
[----:B---3--:R-:W-:Y:S02]  /*1e80*/  F2FP.F16.F32.PACK_AB R158, R37, R36 ;  /* 0x00000024259e723e */ /* 0x008fe400000000ff */
[----:B------:R-:W-:-:S04]  /*1e90*/  FMNMX.FTZ R4, R70, R3, !PT ;  /* 0x0000000346047209 */ /* 0x000fc80007810000 */
[----:B------:R-:W-:Y:S01]  /*1ea0*/  FMNMX.FTZ R4, R71, R4, !PT ;  /* 0x0000000447047209 */ /* 0x000fe20007810000 */
[----:B------:R-:W-:Y:S04]  /*1eb0*/  MUFU.EX2 R44, R44 ;  /* 0x0000002c002c7308 */ /* 0x000fe80000000800 */
[----:B------:R-:W3:Y:S04]  /*1ec0*/  SHFL.BFLY PT, R3, R4, 0x2, 0x1f ;  /* 0x0c401f0004037f89 */ /* 0x000ee800000e0000 */
[----:B------:R-:W4:Y:S01]  /*1ed0*/  MUFU.EX2 R45, R45 ;  /* 0x0000002d002d7308 */ /* 0x000f220000000800 */
[----:B--2---:R-:W-:-:S07]  /*1ee0*/  F2FP.F16.F32.PACK_AB R160, R41, R40 ;  /* 0x0000002829a0723e */ /* 0x004fce00000000ff */
[----:B------:R-:W-:Y:S08]  /*1ef0*/  MUFU.EX2 R48, R48 ;  /* 0x0000003000307308 */ /* 0x000ff00000000800 */
[----:B------:R-:W2:Y:S01]  /*1f00*/  MUFU.EX2 R49, R49 ;  /* 0x0000003100317308 */ /* 0x000ea20000000800 */
[----:B----4-:R-:W-:Y:S02]  /*1f10*/  F2FP.F16.F32.PACK_AB R162, R45, R44 ;  /* 0x0000002c2da2723e */ /* 0x010fe400000000ff */
[----:B---3--:R-:W-:-:S05]  /*1f20*/  FMNMX.FTZ R5, R4, R3, !PT ;  /* 0x0000000304057209 */ /* 0x008fca0007810000 */
[----:B------:R-:W-:Y:S01]  /*1f30*/  MUFU.EX2 R52, R52 ;  /* 0x0000003400347308 */ /* 0x000fe20000000800 */
[----:B------:R-:W3:Y:S07]  /*1f40*/  SHFL.BFLY PT, R4, R5, 0x1, 0x1f ;  /* 0x0c201f0005047f89 */ /* 0x000eee00000e0000 */
[----:B------:R-:W4:Y:S01]  /*1f50*/  MUFU.EX2 R53, R53 ;  /* 0x0000003500357308 */ /* 0x000f220000000800 */
[----:B--2---:R-:W-:-:S07]  /*1f60*/  F2FP.F16.F32.PACK_AB R164, R49, R48 ;  /* 0x0000003031a4723e */ /* 0x004fce00000000ff */
[----:B------:R-:W-:Y:S08]  /*1f70*/  MUFU.EX2 R56, R56 ;  /* 0x0000003800387308 */ /* 0x000ff00000000800 */
[----:B------:R-:W-:Y:S01]  /*1f80*/  MUFU.EX2 R57, R57 ;  /* 0x0000003900397308 */ /* 0x000fe20000000800 */
[----:B---3--:R-:W-:Y:S02]  /*1f90*/  FMNMX.FTZ R3, R5, R4, !PT ;  /* 0x0000000405037209 */ /* 0x008fe40007810000 */
[----:B----4-:R-:W-:-:S02]  /*1fa0*/  F2FP.F16.F32.PACK_AB R166, R53, R52 ;  /* 0x0000003435a6723e */ /* 0x010fc400000000ff */
[C---:B------:R-:W-:Y:S01]  /*1fb0*/  FSETP.NEU.FTZ.AND P1, PT, R3.reuse, -INF , PT ;  /* 0xff8000000300780b */ /* 0x040fe20003f3d000 */
[----:B------:R-:W-:Y:S02]  /*1fc0*/  FMUL.FTZ R4, R3, UR10 ;  /* 0x0000000a03047c20 */ /* 0x000fe40008410000 */
[----:B------:R-:W-:Y:S03]  /*1fd0*/  MUFU.EX2 R60, R60 ;  /* 0x0000003c003c7308 */ /* 0x000fe60000000800 */
[----:B------:R-:W-:Y:S01]  /*1fe0*/  FSEL R5, R4, RZ, P1 ;  /* 0x000000ff04057208 */ /* 0x000fe20000800000 */
[----:B------:R-:W-:Y:S01]  /*1ff0*/  FADD.FTZ R4, R28, R11 ;  /* 0x0000000b1c047221 */ /* 0x000fe20000010000 */
[----:B------:R-:W-:Y:S02]  /*2000*/  ISETP.NE.AND P1, PT, R12, RZ, PT ;  /* 0x000000ff0c00720c */ /* 0x000fe40003f25270 */
[----:B------:R-:W-:Y:S01]  /*2010*/  IADD3 R12, -R18, 0xb, RZ ;  /* 0x0000000b120c7810 */ /* 0x000fe20007ffe1ff */
[--C-:B------:R-:W-:Y:S01]  /*2020*/  FFMA.FTZ R26, R26, UR10, -R5.reuse ;  /* 0x0000000a1a1a7c23 */ /* 0x100fe20008010805 */
[--C-:B------:R-:W-:Y:S01]  /*2030*/  FFMA.FTZ R27, R27, UR10, -R5.reuse ;  /* 0x0000000a1b1b7c23 */ /* 0x100fe20008010805 */
[--C-:B------:R-:W-:Y:S01]  /*2040*/  FFMA.FTZ R30, R30, UR10, -R5.reuse ;  /* 0x0000000a1e1e7c23 */ /* 0x100fe20008010805 */
[--C-:B------:R-:W-:Y:S01]  /*2050*/  FFMA.FTZ R31, R31, UR10, -R5.reuse ;  /* 0x0000000a1f1f7c23 */ /* 0x100fe20008010805 */
[--C-:B------:R-:W-:Y:S01]  /*2060*/  FFMA.FTZ R34, R34, UR10, -R5.reuse ;  /* 0x0000000a22227c23 */ /* 0x100fe20008010805 */
[--C-:B------:R-:W-:Y:S01]  /*2070*/  FFMA.FTZ R35, R35, UR10, -R5.reuse ;  /* 0x0000000a23237c23 */ /* 0x100fe20008010805 */
[----:B------:R-:W-:Y:S01]  /*2080*/  MUFU.EX2 R26, R26 ;  /* 0x0000001a001a7308 */ /* 0x000fe20000000800 */
[----:B------:R-:W-:Y:S01]  /*2090*/  FADD.FTZ R11, R29, R4 ;  /* 0x000000041d0b7221 */ /* 0x000fe20000010000 */
[--C-:B------:R-:W-:Y:S01]  /*20a0*/  FFMA.FTZ R38, R38, UR10, -R5.reuse ;  /* 0x0000000a26267c23 */ /* 0x100fe20008010805 */
[--C-:B------:R-:W-:Y:S01]  /*20b0*/  FFMA.FTZ R39, R39, UR10, -R5.reuse ;  /* 0x0000000a27277c23 */ /* 0x100fe20008010805 */
[----:B------:R-:W-:Y:S01]  /*20c0*/  FFMA.FTZ R42, R42, UR10, -R5 ;  /* 0x0000000a2a2a7c23 */ /* 0x000fe20008010805 */
[----:B------:R-:W-:Y:S01]  /*20d0*/  FADD.FTZ R4, R32, R11 ;  /* 0x0000000b20047221 */ /* 0x000fe20000010000 */
[--C-:B------:R-:W-:Y:S01]  /*20e0*/  FFMA.FTZ R43, R43, UR10, -R5.reuse ;  /* 0x0000000a2b2b7c23 */ /* 0x100fe20008010805 */
[--C-:B------:R-:W-:Y:S01]  /*20f0*/  FFMA.FTZ R46, R46, UR10, -R5.reuse ;  /* 0x0000000a2e2e7c23 */ /* 0x100fe20008010805 */
[----:B------:R-:W2:Y:S01]  /*2100*/  MUFU.EX2 R27, R27 ;  /* 0x0000001b001b7308 */ /* 0x000ea20000000800 */
[----:B------:R-:W-:Y:S01]  /*2110*/  FADD.FTZ R13, R33, R4 ;  /* 0x00000004210d7221 */ /* 0x000fe20000010000 */
[--C-:B------:R-:W-:Y:S01]  /*2120*/  FFMA.FTZ R47, R47, UR10, -R5.reuse ;  /* 0x0000000a2f2f7c23 */ /* 0x100fe20008010805 */
[--C-:B------:R-:W-:Y:S01]  /*2130*/  FFMA.FTZ R50, R50, UR10, -R5.reuse ;  /* 0x0000000a32327c23 */ /* 0x100fe20008010805 */
[----:B------:R-:W-:Y:S01]  /*2140*/  FFMA.FTZ R51, R51, UR10, -R5 ;  /* 0x0000000a33337c23 */ /* 0x000fe20008010805 */
[----:B------:R-:W-:Y:S01]  /*2150*/  FADD.FTZ R10, R36, R13 ;  /* 0x0000000d240a7221 */ /* 0x000fe20000010000 */
[--C-:B------:R-:W-:Y:S01]  /*2160*/  FFMA.FTZ R54, R54, UR10, -R5.reuse ;  /* 0x0000000a36367c23 */ /* 0x100fe20008010805 */
[--C-:B------:R-:W-:Y:S01]  /*2170*/  FFMA.FTZ R55, R55, UR10, -R5.reuse ;  /* 0x0000000a37377c23 */ /* 0x100fe20008010805 */
[----:B------:R-:W3:Y:S01]  /*2180*/  MUFU.EX2 R30, R30 ;  /* 0x0000001e001e7308 */ /* 0x000ee20000000800 */
[----:B------:R-:W-:Y:S01]  /*2190*/  FADD.FTZ R13, R37, R10 ;  /* 0x0000000a250d7221 */ /* 0x000fe20000010000 */
[--C-:B------:R-:W-:Y:S01]  /*21a0*/  FFMA.FTZ R58, R58, UR10, -R5.reuse ;  /* 0x0000000a3a3a7c23 */ /* 0x100fe20008010805 */
[--C-:B------:R-:W-:Y:S01]  /*21b0*/  FFMA.FTZ R59, R59, UR10, -R5.reuse ;  /* 0x0000000a3b3b7c23 */ /* 0x100fe20008010805 */
[----:B------:R-:W-:Y:S01]  /*21c0*/  FFMA.FTZ R62, R62, UR10, -R5 ;  /* 0x0000000a3e3e7c23 */ /* 0x000fe20008010805 */
[----:B------:R-:W-:Y:S01]  /*21d0*/  FADD.FTZ R14, R40, R13 ;  /* 0x0000000d280e7221 */ /* 0x000fe20000010000 */
[--C-:B------:R-:W-:Y:S01]  /*21e0*/  FFMA.FTZ R63, R63, UR10, -R5.reuse ;  /* 0x0000000a3f3f7c23 */ /* 0x100fe20008010805 */
[----:B------:R-:W-:Y:S01]  /*21f0*/  FFMA.FTZ R66, R66, UR10, -R5 ;  /* 0x0000000a42427c23 */ /* 0x000fe20008010805 */
[----:B------:R-:W4:Y:S01]  /*2200*/  MUFU.EX2 R31, R31 ;  /* 0x0000001f001f7308 */ /* 0x000f220000000800 */
[----:B--2---:R-:W-:Y:S01]  /*2210*/  FADD.FTZ R11, R26, R27 ;  /* 0x0000001b1a0b7221 */ /* 0x004fe20000010000 */
[----:B------:R-:W-:Y:S01]  /*2220*/  FADD.FTZ R13, R41, R14 ;  /* 0x0000000e290d7221 */ /* 0x000fe20000010000 */
[--C-:B------:R-:W-:Y:S01]  /*2230*/  FFMA.FTZ R67, R67, UR10, -R5.reuse ;  /* 0x0000000a43437c23 */ /* 0x100fe20008010805 */
[--C-:B------:R-:W-:Y:S01]  /*2240*/  FFMA.FTZ R70, R70, UR10, -R5.reuse ;  /* 0x0000000a46467c23 */ /* 0x100fe20008010805 */
[----:B------:R-:W-:Y:S01]  /*2250*/  FFMA.FTZ R71, R71, UR10, -R5 ;  /* 0x0000000a47477c23 */ /* 0x000fe20008010805 */
[----:B------:R-:W-:Y:S01]  /*2260*/  FADD.FTZ R14, R44, R13 ;  /* 0x0000000d2c0e7221 */ /* 0x000fe20000010000 */
[----:B------:R-:W-:Y:S01]  /*2270*/  F2FP.F16.F32.PACK_AB R168, R57, R56 ;  /* 0x0000003839a8723e */ /* 0x000fe200000000ff */
[----:B------:R-:W2:Y:S01]  /*2280*/  MUFU.EX2 R34, R34 ;  /* 0x0000002200227308 */ /* 0x000ea20000000800 */
[----:B---3--:R-:W-:Y:S01]  /*2290*/  FADD.FTZ R4, R30, R11 ;  /* 0x0000000b1e047221 */ /* 0x008fe20000010000 */
[----:B------:R-:W-:Y:S01]  /*22a0*/  FADD.FTZ R13, R45, R14 ;  /* 0x0000000e2d0d7221 */ /* 0x000fe20000010000 */
[----:B------:R-:W-:-:S05]  /*22b0*/  F2FP.F16.F32.PACK_AB R153, R27, R26 ;  /* 0x0000001a1b99723e */ /* 0x000fca00000000ff */
[----:B------:R-:W3:Y:S01]  /*22c0*/  MUFU.EX2 R35, R35 ;  /* 0x0000002300237308 */ /* 0x000ee20000000800 */
[C---:B----4-:R-:W-:Y:S01]  /*22d0*/  FADD.FTZ R11, R31.reuse, R4 ;  /* 0x000000041f0b7221 */ /* 0x050fe20000010000 */
[----:B------:R-:W-:Y:S01]  /*22e0*/  @!P1 VIADD R4, R8, 0x22840 ;  /* 0x0002284008049836 */ /* 0x000fe20000000000 */
[----:B------:R-:W-:-:S04]  /*22f0*/  F2FP.F16.F32.PACK_AB R155, R31, R30 ;  /* 0x0000001e1f9b723e */ /* 0x000fc800000000ff */
[----:B------:R-:W-:Y:S01]  /*2300*/  @!P1 PRMT R4, RZ, 0x654, R4 ;  /* 0x00000654ff049816 */ /* 0x000fe20000000004 */
[----:B------:R-:W4:Y:S01]  /*2310*/  MUFU.EX2 R38, R38 ;  /* 0x0000002600267308 */ /* 0x000f220000000800 */
[----:B--2---:R-:W-:Y:S01]  /*2320*/  FADD.FTZ R10, R34, R11 ;  /* 0x0000000b220a7221 */ /* 0x004fe20000010000 */
[----:B------:R2:W-:Y:S06]  /*2330*/  BAR.ARV R12, 0x100 ;  /* 0x0004000c0000751d */ /* 0x0005ec0000002000 */
[----:B------:R-:W5:Y:S01]  /*2340*/  MUFU.EX2 R39, R39 ;  /* 0x0000002700277308 */ /* 0x000f620000000800 */
[C---:B---3--:R-:W-:Y:S01]  /*2350*/  FADD.FTZ R11, R35.reuse, R10 ;  /* 0x0000000a230b7221 */ /* 0x048fe20000010000 */
[----:B------:R3:W-:Y:S01]  /*2360*/  @!P1 SYNCS.ARRIVE.TRANS64.RED.A1T0 RZ, [R4+URZ], RZ ;  /* 0x000000ff04ff99a7 */ /* 0x0007e2000810043f */
[----:B------:R-:W-:-:S05]  /*2370*/  F2FP.F16.F32.PACK_AB R157, R35, R34 ;  /* 0x00000022239d723e */ /* 0x000fca00000000ff */
[----:B------:R-:W3:Y:S01]  /*2380*/  MUFU.EX2 R42, R42 ;  /* 0x0000002a002a7308 */ /* 0x000ee20000000800 */
[----:B----4-:R-:W-:-:S07]  /*2390*/  FADD.FTZ R10, R38, R11 ;  /* 0x0000000b260a7221 */ /* 0x010fce0000010000 */
[----:B------:R-:W4:Y:S01]  /*23a0*/  MUFU.EX2 R43, R43 ;  /* 0x0000002b002b7308 */ /* 0x000f220000000800 */
[C---:B-----5:R-:W-:Y:S01]  /*23b0*/  FADD.FTZ R11, R39.reuse, R10 ;  /* 0x0000000a270b7221 */ /* 0x060fe20000010000 */
[----:B------:R-:W-:Y:S01]  /*23c0*/  FADD.FTZ R10, R48, R13 ;  /* 0x0000000d300a7221 */ /* 0x000fe20000010000 */
[----:B------:R-:W-:-:S03]  /*23d0*/  F2FP.F16.F32.PACK_AB R159, R39, R38 ;  /* 0x00000026279f723e */ /* 0x000fc600000000ff */
[----:B------:R-:W-:Y:S02]  /*23e0*/  FADD.FTZ R13, R49, R10 ;  /* 0x0000000a310d7221 */ /* 0x000fe40000010000 */
[----:B------:R-:W5:Y:S01]  /*23f0*/  MUFU.EX2 R46, R46 ;  /* 0x0000002e002e7308 */ /* 0x000f620000000800 */
[----:B---3--:R-:W-:Y:S01]  /*2400*/  FADD.FTZ R4, R42, R11 ;  /* 0x0000000b2a047221 */ /* 0x008fe20000010000 */
[----:B------:R-:W-:-:S04]  /*2410*/  FADD.FTZ R10, R52, R13 ;  /* 0x0000000d340a7221 */ /* 0x000fc80000010000 */
[----:B------:R-:W-:Y:S02]  /*2420*/  FADD.FTZ R13, R53, R10 ;  /* 0x0000000a350d7221 */ /* 0x000fe40000010000 */
[----:B------:R-:W3:Y:S01]  /*2430*/  MUFU.EX2 R47, R47 ;  /* 0x0000002f002f7308 */ /* 0x000ee20000000800 */
[C---:B----4-:R-:W-:Y:S01]  /*2440*/  FADD.FTZ R11, R43.reuse, R4 ;  /* 0x000000042b0b7221 */ /* 0x050fe20000010000 */
[----:B------:R-:W-:Y:S01]  /*2450*/  FADD.FTZ R10, R56, R13 ;  /* 0x0000000d380a7221 */ /* 0x000fe20000010000 */
[----:B------:R-:W-:-:S05]  /*2460*/  F2FP.F16.F32.PACK_AB R161, R43, R42 ;  /* 0x0000002a2ba1723e */ /* 0x000fca00000000ff */
[----:B------:R-:W4:Y:S01]  /*2470*/  MUFU.EX2 R50, R50 ;  /* 0x0000003200327308 */ /* 0x000f220000000800 */
[----:B-----5:R-:W-:-:S07]  /*2480*/  FADD.FTZ R4, R46, R11 ;  /* 0x0000000b2e047221 */ /* 0x020fce0000010000 */
[----:B------:R-:W5:Y:S01]  /*2490*/  MUFU.EX2 R51, R51 ;  /* 0x0000003300337308 */ /* 0x000f620000000800 */
[C---:B---3--:R-:W-:Y:S01]  /*24a0*/  FADD.FTZ R11, R47.reuse, R4 ;  /* 0x000000042f0b7221 */ /* 0x048fe20000010000 */
[----:B------:R-:W-:-:S06]  /*24b0*/  F2FP.F16.F32.PACK_AB R163, R47, R46 ;  /* 0x0000002e2fa3723e */ /* 0x000fcc00000000ff */
[----:B------:R-:W3:Y:S01]  /*24c0*/  MUFU.EX2 R54, R54 ;  /* 0x0000003600367308 */ /* 0x000ee20000000800 */
[----:B----4-:R-:W-:Y:S01]  /*24d0*/  FADD.FTZ R4, R50, R11 ;  /* 0x0000000b32047221 */ /* 0x010fe20000010000 */
[----:B------:R-:W-:-:S04]  /*24e0*/  FADD.FTZ R11, R57, R10 ;  /* 0x0000000a390b7221 */ /* 0x000fc80000010000 */
[----:B------:R-:W-:Y:S02]  /*24f0*/  FADD.FTZ R10, R60, R11 ;  /* 0x0000000b3c0a7221 */ /* 0x000fe40000010000 */
[----:B------:R-:W4:Y:S01]  /*2500*/  MUFU.EX2 R55, R55 ;  /* 0x0000003700377308 */ /* 0x000f220000000800 */
[C---:B-----5:R-:W-:Y:S01]  /*2510*/  FADD.FTZ R5, R51.reuse, R4 ;  /* 0x0000000433057221 */ /* 0x060fe20000010000 */
[----:B------:R-:W-:-:S06]  /*2520*/  F2FP.F16.F32.PACK_AB R165, R51, R50 ;  /* 0x0000003233a5723e */ /* 0x000fcc00000000ff */
[----:B------:R-:W5:Y:S01]  /*2530*/  MUFU.EX2 R61, R61 ;  /* 0x0000003d003d7308 */ /* 0x000f620000000800 */
[----:B---3--:R-:W-:-:S07]  /*2540*/  FADD.FTZ R4, R54, R5 ;  /* 0x0000000536047221 */ /* 0x008fce0000010000 */
[----:B------:R-:W3:Y:S01]  /*2550*/  MUFU.EX2 R58, R58 ;  /* 0x0000003a003a7308 */ /* 0x000ee20000000800 */
[C---:B----4-:R-:W-:Y:S01]  /*2560*/  FADD.FTZ R5, R55.reuse, R4 ;  /* 0x0000000437057221 */ /* 0x050fe20000010000 */
[----:B------:R-:W-:-:S06]  /*2570*/  F2FP.F16.F32.PACK_AB R167, R55, R54 ;  /* 0x0000003637a7723e */ /* 0x000fcc00000000ff */
[----:B------:R-:W4:Y:S01]  /*2580*/  MUFU.EX2 R64, R64 ;  /* 0x0000004000407308 */ /* 0x000f220000000800 */
[C---:B-----5:R-:W-:Y:S01]  /*2590*/  FADD.FTZ R11, R61.reuse, R10 ;  /* 0x0000000a3d0b7221 */ /* 0x060fe20000010000 */
[----:B------:R-:W-:-:S06]  /*25a0*/  F2FP.F16.F32.PACK_AB R170, R61, R60 ;  /* 0x0000003c3daa723e */ /* 0x000fcc00000000ff */
[----:B------:R-:W5:Y:S01]  /*25b0*/  MUFU.EX2 R59, R59 ;  /* 0x0000003b003b7308 */ /* 0x000f620000000800 */
[----:B---3--:R-:W-:-:S07]  /*25c0*/  FADD.FTZ R4, R58, R5 ;  /* 0x000000053a047221 */ /* 0x008fce0000010000 */
[----:B------:R-:W3:Y:S01]  /*25d0*/  MUFU.EX2 R65, R65 ;  /* 0x0000004100417308 */ /* 0x000ee20000000800 */
[----:B----4-:R-:W-:-:S07]  /*25e0*/  FADD.FTZ R10, R64, R11 ;  /* 0x0000000b400a7221 */ /* 0x010fce0000010000 */
[----:B------:R-:W4:Y:S01]  /*25f0*/  MUFU.EX2 R62, R62 ;  /* 0x0000003e003e7308 */ /* 0x000f220000000800 */
[C---:B-----5:R-:W-:Y:S01]  /*2600*/  FADD.FTZ R5, R59.reuse, R4 ;  /* 0x000000043b057221 */ /* 0x060fe20000010000 */
[----:B------:R-:W-:-:S06]  /*2610*/  F2FP.F16.F32.PACK_AB R169, R59, R58 ;  /* 0x0000003a3ba9723e */ /* 0x000fcc00000000ff */
        /* <DEDUP_REMOVED lines=9> */
[----:B------:R-:W-:-:S06]  /*26b0*/  F2FP.F16.F32.PACK_AB R171, R63, R62 ;  /* 0x0000003e3fab723e */ /* 0x000fcc00000000ff */
[----:B------:R-:W3:Y:S01]  /*26c0*/  MUFU.EX2 R67, R67 ;  /* 0x0000004300437308 */ /* 0x000ee20000000800 */
[----:B----4-:R-:W-:-:S07]  /*26d0*/  FADD.FTZ R4, R66, R11 ;  /* 0x0000000b42047221 */ /* 0x010fce0000010000 */
[----:B------:R-:W4:Y:S01]  /*26e0*/  MUFU.EX2 R70, R70 ;  /* 0x0000004600467308 */ /* 0x000f220000000800 */
[C---:B-----5:R-:W-:Y:S01]  /*26f0*/  FADD.FTZ R5, R9.reuse, R10 ;  /* 0x0000000a09057221 */ /* 0x060fe20000010000 */
[----:B------:R-:W-:-:S06]  /*2700*/  F2FP.F16.F32.PACK_AB R174, R9, R68 ;  /* 0x0000004409ae723e */ /* 0x000fcc00000000ff */
[----:B------:R-:W5:Y:S01]  /*2710*/  MUFU.EX2 R71, R71 ;  /* 0x0000004700477308 */ /* 0x000f620000000800 */
[C---:B---3--:R-:W-:Y:S01]  /*2720*/  FADD.FTZ R9, R67.reuse, R4 ;  /* 0x0000000443097221 */ /* 0x048fe20000010000 */
[----:B------:R-:W-:-:S03]  /*2730*/  F2FP.F16.F32.PACK_AB R173, R67, R66 ;  /* 0x0000004243ad723e */ /* 0x000fc600000000ff */
[----:B----4-:R-:W-:-:S04]  /*2740*/  FADD.FTZ R4, R70, R9 ;  /* 0x0000000946047221 */ /* 0x010fc80000010000 */
[C---:B-----5:R-:W-:Y:S01]  /*2750*/  FADD.FTZ R4, R71.reuse, R4 ;  /* 0x0000000447047221 */ /* 0x060fe20000010000 */
[----:B------:R-:W-:Y:S01]  /*2760*/  F2FP.F16.F32.PACK_AB R175, R71, R70 ;  /* 0x0000004647af723e */ /* 0x000fe200000000ff */
[----:B--2---:R-:W-:Y:S06]  /*2770*/  @!P0 BRA `(.L_x_7231) ;  /* 0x0000000000048947 */ /* 0x004fec0003800000 */
[----:B------:R-:W-:Y:S01]  /*2780*/  BPT.TRAP 0x1 ;  /* 0x000000040000795c */ /* 0x000fe20000300000 */
.L_x_7231:
[----:B------:R2:W3:Y:S01]  /*2790*/  SYNCS.PHASECHK.TRANS64.TRYWAIT P2, [UR21+0x22850], R7 ;  /* 0x02285007ff0075a7 */ /* 0x0004e20008040155 */
[----:B------:R-:W-:Y:S05]  /*27a0*/  @!P0 BRA `(.L_x_7232) ;  /* 0x0000000000048947 */ /* 0x000fea0003800000 */
[----:B------:R-:W-:Y:S01]  /*27b0*/  BPT.TRAP 0x1 ;  /* 0x000000040000795c */ /* 0x000fe20000300000 */
.L_x_7232:
[----:B---3--:R-:W-:Y:S05]  /*27c0*/  @P2 BRA `(.L_x_7233) ;  /* 0x0000000000082947 */ /* 0x008fea0003800000 */
[----:B------:R-:W3:Y:S02]  /*27d0*/  SYNCS.PHASECHK.TRANS64.TRYWAIT P2, [UR21+0x22850], R7 ;  /* 0x02285007ff0075a7 */ /* 0x000ee40008040155 */
[----:B---3--:R-:W-:Y:S05]  /*27e0*/  @!P2 BRA `(.L_x_7234) ;  /* 0x0000006400eca947 */ /* 0x008fea0003800000 */
.L_x_7233:
[----:B------:R4:W-:Y:S01]  /*27f0*/  BAR.SYNC.DEFER_BLOCKING R6, 0x100 ;  /* 0x000400060000751d */ /* 0x0009e20000010000 */
[----:B------:R-:W-:Y:S01]  /*2800*/  UIADD3 UR6, UR46, 0x400, URZ ;  /* 0x000004002e067890 */ /* 0x000fe2000fffe03f */
[----:B---3--:R-:W-:Y:S01]  /*2810*/  @!P1 VIADD R8, R8, 0x22860 ;  /* 0x0002286008089836 */ /* 0x008fe20000000000 */
[----:B------:R-:W-:Y:S02]  /*2820*/  UISETP.GE.AND UP0, UPT, UR50, 0x61, UPT ;  /* 0x000000613200788c */ /* 0x000fe4000bf06270 */
[----:B------:R-:W-:Y:S01]  /*2830*/  USHF.R.U32.HI UR6, URZ, 0x4, UR6 ;  /* 0x000000043f067899 */ /* 0x000fe20008011606 */
[----:B------:R-:W-:Y:S01]  /*2840*/  UMOV UR7, 0x40000040 ;  /* 0x4000004000077882 */ /* 0x000fe20000000000 */
[----:B------:R-:W-:Y:S02]  /*2850*/  @!P1 PRMT R8, RZ, 0x654, R8 ;  /* 0x00000654ff089816 */ /* 0x000fe40000000008 */
[----:B------:R-:W-:Y:S01]  /*2860*/  ULOP3.LUT UR6, UR6, 0x3fff, URZ, 0xc0, !UPT ;  /* 0x00003fff06067892 */ /* 0x000fe2000f8ec03f */
[----:B------:R-:W-:-:S03]  /*2870*/  PLOP3.LUT P2, PT, PT, PT, UP0, 0x80, 0x0 ;  /* 0x000000000000781c */ /* 0x000fc60003f4f008 */
[----:B------:R-:W-:-:S04]  /*2880*/  ULOP3.LUT UR21, UR6, 0x3000000, URZ, 0xfc, !UPT ;  /* 0x0300000006157892 */ /* 0x000fc8000f8efc3f */
[----:B------:R-:W-:Y:S01]  /*2890*/  UIMAD UR11, UR39, 0xc00, UR21 ;  /* 0x00000c00270b78a4 */ /* 0x000fe2000f8e0215 */
[----:B------:R-:W-:-:S06]  /*28a0*/  WARPGROUP.ARRIVE ;  /* 0x00000000000079c5 */ /* 0x000fcc0000000000 */
[----:B------:R-:W-:Y:S02]  /*28b0*/  UMOV UR6, UR11 ;  /* 0x0000000b00067c82 */ /* 0x000fe40008000000 */
        /* <DEDUP_REMOVED lines=32> */
[----:B------:R4:W-:Y:S01]  /*2ac0*/  @!P1 SYNCS.ARRIVE.TRANS64.RED.A1T0 RZ, [R8+URZ], RZ ;  /* 0x000000ff08ff99a7 */ /* 0x0009e2000810043f */
[----:B------:R-:W-:Y:S05]  /*2ad0*/  @!P2 BRA `(.L_x_7235) ;  /* 0x0000001c004ca947 */ /* 0x000fea0003800000 */
[----:B------:R-:W-:Y:S01]  /*2ae0*/  IMAD.MOV.U32 R20, RZ, RZ, R3 ;  /* 0x000000ffff147224 */ /* 0x000fe200078e0003 */
[----:B------:R-:W-:Y:S01]  /*2af0*/  UIADD3 UR47, UR47, -0x2, URZ ;  /* 0xfffffffe2f2f7890 */ /* 0x000fe2000fffe03f */
[----:B-12---:R-:W-:Y:S01]  /*2b00*/  IMAD.MOV.U32 R7, RZ, RZ, R0 ;  /* 0x000000ffff077224 */ /* 0x006fe200078e0000 */
[----:B------:R-:W-:-:S10]  /*2b10*/  ULDC UR22, c[0x0][0x988] ;  /* 0x0002620000167ab9 */ /* 0x000fd40000000800 */
.L_x_7244:
[----:B------:R-:W-:Y:S01]  /*2b20*/  UIADD3 UR39, UR39, 0x1, URZ ;  /* 0x0000000127277890 */ /* 0x000fe2000fffe03f */
[----:B------:R-:W-:Y:S01]  /*2b30*/  IMAD.U32 R0, RZ, RZ, UR47 ;  /* 0x0000002fff007e24 */ /* 0x000fe2000f8e00ff */
[----:B------:R-:W-:Y:S02]  /*2b40*/  UIADD3 UR47, UR47, -0x1, URZ ;  /* 0xffffffff2f2f7890 */ /* 0x000fe4000fffe03f */
[----:B------:R-:W-:Y:S02]  /*2b50*/  UISETP.NE.AND UP0, UPT, UR39, 0x2, UPT ;  /* 0x000000022700788c */ /* 0x000fe4000bf05270 */
[----:B------:R-:W-:Y:S02]  /*2b60*/  ISETP.GT.AND P2, PT, R0, RZ, PT ;  /* 0x000000ff0000720c */ /* 0x000fe40003f44270 */
[----:B------:R-:W-:Y:S02]  /*2b70*/  USEL UR6, URZ, 0x1, UP0 ;  /* 0x000000013f067887 */ /* 0x000fe40008000000 */
[----:B------:R-:W-:-:S02]  /*2b80*/  USEL UR39, UR39, URZ, UP0 ;  /* 0x0000003f27277287 */ /* 0x000fc40008000000 */
[----:B------:R-:W-:Y:S01]  /*2b90*/  ULOP3.LUT UR42, UR42, UR6, URZ, 0x3c, !UPT ;  /* 0x000000062a2a7292 */ /* 0x000fe2000f8e3c3f */
[----:B---3--:R-:W-:Y:S11]  /*2ba0*/  @!P0 BRA `(.L_x_7236) ;  /* 0x0000000000048947 */ /* 0x008ff60003800000 */
[----:B------:R-:W-:Y:S01]  /*2bb0*/  BPT.TRAP 0x1 ;  /* 0x000000040000795c */ /* 0x000fe20000300000 */
.L_x_7236:
[----:B------:R-:W-:Y:S01]  /*2bc0*/  MOV R0, UR42 ;  /* 0x0000002a00007c02 */ /* 0x000fe20008000f00 */
[----:B------:R-:W-:-:S03]  /*2bd0*/  ULEA UR23, UR39, UR46, 0x3 ;  /* 0x0000002e27177291 */ /* 0x000fc6000f8e183f */
[----:B------:R-:W-:-:S04]  /*2be0*/  SHF.L.U32 R0, R0, 0x1f, RZ ;  /* 0x0000001f00007819 */ /* 0x000fc800000006ff */
[----:B------:R-:W-:-:S13]  /*2bf0*/  R2UR UR24, R0 ;  /* 0x00000000001872ca */ /* 0x000fda00000e0000 */
[----:B------:R-:W-:-:S04]  /*2c00*/  IMAD.U32 R0, RZ, RZ, UR24 ;  /* 0x00000018ff007e24 */ /* 0x000fc8000f8e00ff */
[----:B------:R1:W2:Y:S01]  /*2c10*/  SYNCS.PHASECHK.TRANS64.TRYWAIT P3, [UR23+0x22830], R0 ;  /* 0x02283000ff0075a7 */ /* 0x0002a20008060157 */
[----:B------:R-:W-:Y:S05]  /*2c20*/  @!P0 BRA `(.L_x_7237) ;  /* 0x0000000000048947 */ /* 0x000fea0003800000 */
[----:B------:R-:W-:Y:S01]  /*2c30*/  BPT.TRAP 0x1 ;  /* 0x000000040000795c */ /* 0x000fe20000300000 */
.L_x_7237:
[----:B--2---:R-:W-:Y:S05]  /*2c40*/  @P3 BRA `(.L_x_7238) ;  /* 0x00000000000c3947 */ /* 0x004fea0003800000 */
[----:B-1----:R-:W-:-:S04]  /*2c50*/  IMAD.U32 R0, RZ, RZ, UR24 ;  /* 0x00000018ff007e24 */ /* 0x002fc8000f8e00ff */
[----:B------:R-:W1:Y:S02]  /*2c60*/  SYNCS.PHASECHK.TRANS64.TRYWAIT P3, [UR23+0x22830], R0 ;  /* 0x02283000ff0075a7 */ /* 0x000e640008060157 */
[----:B-1----:R-:W-:Y:S05]  /*2c70*/  @!P3 BRA `(.L_x_7239) ;  /* 0x0000006000dcb947 */ /* 0x002fea0003800000 */
.L_x_7238:
[----:B------:R-:W-:Y:S01]  /*2c80*/  UIMAD UR18, UR39, 0x300, UR20 ;  /* 0x00000300271278a4 */ /* 0x000fe2000f8e0214 */
[----:B------:R-:W-:Y:S01]  /*2c90*/  WARPGROUP.ARRIVE ;  /* 0x00000000000079c5 */ /* 0x000fe20000000000 */
[----:B------:R-:W-:Y:S01]  /*2ca0*/  UMOV UR19, 0x40000040 ;  /* 0x4000004000137882 */ /* 0x000fe20000000000 */
[----:B------:R-:W-:Y:S01]  /*2cb0*/  UMOV UR7, 0x40000040 ;  /* 0x4000004000077882 */ /* 0x000fe20000000000 */
[----:B------:R-:W-:Y:S02]  /*2cc0*/  UIADD3 UR6, UR18, 0x2, URZ ;  /* 0x0000000212067890 */ /* 0x000fe4000fffe03f */
[----:B------:R-:W-:Y:S01]  /*2cd0*/  UIADD3 UR10, UR18, 0x4, URZ ;  /* 0x00000004120a7890 */ /* 0x000fe2000fffe03f */
[----:B------:R-:W-:Y:S02]  /*2ce0*/  UMOV UR11, 0x40000040 ;  /* 0x40000040000b7882 */ /* 0x000fe40000000000 */
[----:B------:R-:W-:Y:S01]  /*2cf0*/  HGMMA.64x96x16.F32 R152, gdesc[UR16], RZ, !UPT, gsb0 ;  /* 0x01600000109879f0 */ /* 0x000fe2000c0008ff */
[----:B------:R-:W-:Y:S01]  /*2d00*/  UIADD3 UR14, UR18, 0x6, URZ ;  /* 0x00000006120e7890 */ /* 0x000fe2000fffe03f */
[----:B------:R-:W-:Y:S01]  /*2d10*/  UMOV UR15, 0x40000040 ;  /* 0x40000040000f7882 */ /* 0x000fe20000000000 */
[----:B------:R-:W-:-:S02]  /*2d20*/  WARPGROUP.DEPBAR.LE gsb0, 0x0 ;  /* 0x00008000000079c5 */ /* 0x000fc40000010000 */
[----:B------:R-:W-:-:S06]  /*2d30*/  WARPGROUP.ARRIVE ;  /* 0x00000000000079c5 */ /* 0x000fcc0000000000 */
[----:B------:R-:W-:Y:S03]  /*2d40*/  HGMMA.64x96x16.F32 R152, gdesc[UR4], R152, gsb0 ;  /* 0x01600000049879f0 */ /* 0x000fe60008000898 */
[----:B------:R-:W-:Y:S02]  /*2d50*/  WARPGROUP.DEPBAR.LE gsb0, 0x0 ;  /* 0x00008000000079c5 */ /* 0x000fe40000010000 */
[----:B------:R-:W-:-:S06]  /*2d60*/  WARPGROUP.ARRIVE ;  /* 0x00000000000079c5 */ /* 0x000fcc0000000000 */
[----:B------:R-:W-:Y:S01]  /*2d70*/  HGMMA.64x96x16.F32 R152, gdesc[UR8], R152, gsb0 ;  /* 0x01600000089879f0 */ /* 0x000fe20008000898 */
[----:B------:R-:W-:Y:S02]  /*2d80*/  UMOV UR10, UR22 ;  /* 0x00000016000a7c82 */ /* 0x000fe40008000000 */
[----:B------:R-:W-:Y:S02]  /*2d90*/  WARPGROUP.DEPBAR.LE gsb0, 0x0 ;  /* 0x00008000000079c5 */ /* 0x000fe40000010000 */
[----:B------:R-:W-:-:S06]  /*2da0*/  WARPGROUP.ARRIVE ;  /* 0x00000000000079c5 */ /* 0x000fcc0000000000 */
[----:B------:R-:W-:Y:S03]  /*2db0*/  HGMMA.64x96x16.F32 R152, gdesc[UR12], R152, gsb0 ;  /* 0x016000000c9879f0 */ /* 0x000fe60008000898 */
[----:B------:R-:W-:Y:S02]  /*2dc0*/  WARPGROUP.DEPBAR.LE gsb0, 0x0 ;  /* 0x00008000000079c5 */ /* 0x000fe40000010000 */
[----:B-1----:R-:W-:Y:S02]  /*2dd0*/  FMNMX.FTZ R0, R152, R7, !PT ;  /* 0x0000000798007209 */ /* 0x002fe40007810000 */
[----:B----4-:R-:W-:Y:S02]  /*2de0*/  FMNMX.FTZ R8, R154, R20, !PT ;  /* 0x000000149a087209 */ /* 0x010fe40007810000 */
        /* <DEDUP_REMOVED lines=66> */
[----:B------:R-:W-:Y:S01]  /*3210*/  FFMA.FTZ R197, R197, UR10, -R12 ;  /* 0x0000000ac5c57c23 */ /* 0x000fe2000801080c */
[----:B------:R-:W-:Y:S01]  /*3220*/  FMNMX.FTZ R3, R187, R14, !PT ;  /* 0x0000000ebb037209 */ /* 0x000fe20007810000 */
[----:B------:R-:W-:-:S02]  /*3230*/  FMUL.FTZ R6, R6, UR10 ;  /* 0x0000000a06067c20 */ /* 0x000fc40008410000 */
[----:B------:R-:W-:Y:S01]  /*3240*/  MUFU.EX2 R7, R7 ;  /* 0x0000000700077308 */ /* 0x000fe20000000800 */
[----:B------:R-:W-:Y:S01]  /*3250*/  FMNMX.FTZ R14, R190, R3, !PT ;  /* 0x00000003be0e7209 */ /* 0x000fe20007810000 */
[----:B-1----:R-:W-:-:S03]  /*3260*/  FFMA.FTZ R161, R184, UR10, -R12 ;  /* 0x0000000ab8a17c23 */ /* 0x002fc6000801080c */
[----:B------:R-:W-:-:S03]  /*3270*/  FMNMX.FTZ R3, R191, R14, !PT ;  /* 0x0000000ebf037209 */ /* 0x000fc60007810000 */
[----:B------:R-:W1:Y:S01]  /*3280*/  MUFU.EX2 R6, R6 ;  /* 0x0000000600067308 */ /* 0x000e620000000800 */
[----:B------:R-:W-:-:S04]  /*3290*/  FMNMX.FTZ R14, R194, R3, !PT ;  /* 0x00000003c20e7209 */ /* 0x000fc80007810000 */
[----:B------:R-:W-:-:S03]  /*32a0*/  FMNMX.FTZ R3, R195, R14, !PT ;  /* 0x0000000ec3037209 */ /* 0x000fc60007810000 */
[----:B------:R-:W-:Y:S01]  /*32b0*/  MUFU.EX2 R14, R157 ;  /* 0x0000009d000e7308 */ /* 0x000fe20000000800 */
[----:B------:R-:W-:-:S04]  /*32c0*/  FMNMX.FTZ R164, R198, R3, !PT ;  /* 0x00000003c6a47209 */ /* 0x000fc80007810000 */
[----:B------:R-:W-:Y:S01]  /*32d0*/  FMNMX.FTZ R3, R199, R164, !PT ;  /* 0x000000a4c7037209 */ /* 0x000fe20007810000 */
[--C-:B------:R-:W-:Y:S01]  /*32e0*/  FFMA.FTZ R164, R176, UR10, -R12.reuse ;  /* 0x0000000ab0a47c23 */ /* 0x100fe2000801080c */
[--C-:B------:R-:W-:Y:S01]  /*32f0*/  FFMA.FTZ R176, R189, UR10, -R12.reuse ;  /* 0x0000000abdb07c23 */ /* 0x100fe2000801080c */
[----:B------:R2:W-:Y:S01]  /*3300*/  MUFU.EX2 R157, R180 ;  /* 0x000000b4009d7308 */ /* 0x0005e20000000800 */
[----:B-1----:R-:W-:Y:S01]  /*3310*/  FFMA.FTZ R5, R6, R5, R7 ;  /* 0x0000000506057223 */ /* 0x002fe20000010007 */
[----:B------:R-:W1:Y:S01]  /*3320*/  SHFL.BFLY PT, R172, R3, 0x2, 0x1f ;  /* 0x0c401f0003ac7f89 */ /* 0x000e6200000e0000 */
[-C--:B------:R-:W-:Y:S01]  /*3330*/  FMUL.FTZ R24, R24, R6.reuse ;  /* 0x0000000618187220 */ /* 0x080fe20000410000 */
[-C--:B------:R-:W-:Y:S01]  /*3340*/  FMUL.FTZ R25, R25, R6.reuse ;  /* 0x0000000619197220 */ /* 0x080fe20000410000 */
[-C--:B------:R-:W-:Y:S01]  /*3350*/  FMUL.FTZ R28, R28, R6.reuse ;  /* 0x000000061c1c7220 */ /* 0x080fe20000410000 */
[-C--:B------:R-:W-:Y:S01]  /*3360*/  FMUL.FTZ R29, R29, R6.reuse ;  /* 0x000000061d1d7220 */ /* 0x080fe20000410000 */
[-C--:B------:R-:W-:Y:S01]  /*3370*/  FMUL.FTZ R32, R32, R6.reuse ;  /* 0x0000000620207220 */ /* 0x080fe20000410000 */
[----:B------:R-:W3:Y:S01]  /*3380*/  MUFU.EX2 R152, R152 ;  /* 0x0000009800987308 */ /* 0x000ee20000000800 */
[--C-:B--2---:R-:W-:Y:S01]  /*3390*/  FFMA.FTZ R180, R193, UR10, -R12.reuse ;  /* 0x0000000ac1b47c23 */ /* 0x104fe2000801080c */
        /* <DEDUP_REMOVED lines=15> */
[C---:B---3--:R-:W-:Y:S01]  /*3490*/  FADD.FTZ R5, R152.reuse, R5 ;  /* 0x0000000598057221 */ /* 0x048fe20000010000 */
[----:B-1----:R-:W-:Y:S01]  /*34a0*/  FMNMX.FTZ R173, R3, R172, !PT ;  /* 0x000000ac03ad7209 */ /* 0x002fe20007810000 */
[----:B------:R-:W-:Y:S01]  /*34b0*/  FFMA.FTZ R172, R185, UR10, -R12 ;  /* 0x0000000ab9ac7c23 */ /* 0x000fe2000801080c */
[----:B------:R-:W-:Y:S01]  /*34c0*/  F2FP.F16.F32.PACK_AB R152, R152, R7 ;  /* 0x000000079898723e */ /* 0x000fe200000000ff */
        /* <DEDUP_REMOVED lines=31> */
[C---:B------:R-:W-:Y:S01]  /*36c0*/  FMUL.FTZ R185, R3.reuse, UR10 ;  /* 0x0000000a03b97c20 */ /* 0x040fe20008410000 */
[----:B------:R-:W-:Y:S01]  /*36d0*/  FADD.FTZ R12, -R3, R20 ;  /* 0x00000014030c7221 */ /* 0x000fe20000010100 */
[-C--:B------:R-:W-:Y:S01]  /*36e0*/  FMUL.FTZ R109, R109, R6.reuse ;  /* 0x000000066d6d7220 */ /* 0x080fe20000410000 */
[----:B------:R-:W-:Y:S01]  /*36f0*/  FMUL.FTZ R112, R112, R6 ;  /* 0x0000000670707220 */ /* 0x000fe20000410000 */
[--C-:B------:R-:W-:Y:S01]  /*3700*/  FFMA.FTZ R184, R154, UR10, -R185.reuse ;  /* 0x0000000a9ab87c23 */ /* 0x100fe200080108b9 */
[----:B------:R-:W-:Y:S01]  /*3710*/  FMUL.FTZ R12, R12, UR10 ;  /* 0x0000000a0c0c7c20 */ /* 0x000fe20008410000 */
[--C-:B------:R-:W-:Y:S01]  /*3720*/  FFMA.FTZ R155, R155, UR10, -R185.reuse ;  /* 0x0000000a9b9b7c23 */ /* 0x100fe200080108b9 */
        /* <DEDUP_REMOVED lines=9> */
[----:B------:R-:W-:Y:S01]  /*37c0*/  IMAD.U32 R183, RZ, RZ, UR23 ;  /* 0x00000017ffb77e24 */ /* 0x000fe2000f8e00ff */
[----:B------:R-:W2:Y:S01]  /*37d0*/  MUFU.EX2 R184, R184 ;  /* 0x000000b800b87308 */ /* 0x000ea20000000800 */
[--C-:B------:R-:W-:Y:S01]  /*37e0*/  FFMA.FTZ R192, R163, UR10, -R185.reuse ;  /* 0x0000000aa3c07c23 */ /* 0x100fe200080108b9 */
[--C-:B------:R-:W-:Y:S01]  /*37f0*/  FFMA.FTZ R163, R166, UR10, -R185.reuse ;  /* 0x0000000aa6a37c23 */ /* 0x100fe200080108b9 */
[----:B------:R-:W-:Y:S01]  /*3800*/  @!P1 VIADD R154, R183, 0x22840 ;  /* 0x00022840b79a9836 */ /* 0x000fe20000000000 */
[----:B-1----:R-:W-:Y:S01]  /*3810*/  IADD3 R12, -R18, 0xb, RZ ;  /* 0x0000000b120c7810 */ /* 0x002fe20007ffe1ff */
[--C-:B------:R-:W-:Y:S01]  /*3820*/  FFMA.FTZ R202, R171, UR10, -R185.reuse ;  /* 0x0000000aabca7c23 */ /* 0x100fe200080108b9 */
[--C-:B------:R-:W-:Y:S01]  /*3830*/  FFMA.FTZ R171, R174, UR10, -R185.reuse ;  /* 0x0000000aaeab7c23 */ /* 0x100fe200080108b9 */
[--C-:B------:R-:W-:Y:S01]  /*3840*/  FFMA.FTZ R186, R186, UR10, -R185.reuse ;  /* 0x0000000ababa7c23 */ /* 0x100fe200080108b9 */
[----:B------:R-:W1:Y:S01]  /*3850*/  MUFU.EX2 R155, R155 ;  /* 0x0000009b009b7308 */ /* 0x000e620000000800 */
[----:B------:R-:W-:Y:S01]  /*3860*/  @!P1 PRMT R154, RZ, 0x654, R154 ;  /* 0x00000654ff9a9816 */ /* 0x000fe2000000009a */
[----:B------:R3:W-:Y:S06]  /*3870*/  BAR.ARV R12, 0x100 ;  /* 0x0004000c0000751d */ /* 0x0007ec0000002000 */
[----:B------:R-:W4:Y:S01]  /*3880*/  MUFU.EX2 R181, R181 ;  /* 0x000000b500b57308 */ /* 0x000f220000000800 */
[----:B--2---:R-:W-:Y:S01]  /*3890*/  FFMA.FTZ R4, R177, R4, R184 ;  /* 0x00000004b1047223 */ /* 0x004fe200000100b8 */
[----:B------:R2:W-:Y:S01]  /*38a0*/  @!P1 SYNCS.ARRIVE.TRANS64.RED.A1T0 RZ, [R154+URZ], RZ ;  /* 0x000000ff9aff99a7 */ /* 0x0005e2000810043f */
[--C-:B------:R-:W-:Y:S01]  /*38b0*/  FFMA.FTZ R187, R187, UR10, -R185.reuse ;  /* 0x0000000abbbb7c23 */ /* 0x100fe200080108b9 */
[--C-:B------:R-:W-:Y:S01]  /*38c0*/  FFMA.FTZ R189, R190, UR10, -R185.reuse ;  /* 0x0000000abebd7c23 */ /* 0x100fe200080108b9 */
[--C-:B------:R-:W-:Y:S01]  /*38d0*/  FFMA.FTZ R190, R191, UR10, -R185.reuse ;  /* 0x0000000abfbe7c23 */ /* 0x100fe200080108b9 */
[--C-:B------:R-:W-:Y:S01]  /*38e0*/  FFMA.FTZ R194, R194, UR10, -R185.reuse ;  /* 0x0000000ac2c27c23 */ /* 0x100fe200080108b9 */
[----:B------:R-:W-:Y:S01]  /*38f0*/  FFMA.FTZ R195, R195, UR10, -R185 ;  /* 0x0000000ac3c37c23 */ /* 0x000fe200080108b9 */
[----:B------:R-:W5:Y:S01]  /*3900*/  MUFU.EX2 R188, R188 ;  /* 0x000000bc00bc7308 */ /* 0x000f620000000800 */
[----:B-1----:R-:W-:Y:S01]  /*3910*/  FADD.FTZ R4, R155, R4 ;  /* 0x000000049b047221 */ /* 0x002fe20000010000 */
[----:B--2---:R-:W-:Y:S01]  /*3920*/  FADD.FTZ R154, R8, R5 ;  /* 0x00000005089a7221 */ /* 0x004fe20000010000 */
[--C-:B------:R-:W-:Y:S01]  /*3930*/  FFMA.FTZ R198, R198, UR10, -R185.reuse ;  /* 0x0000000ac6c67c23 */ /* 0x100fe200080108b9 */
[----:B------:R-:W-:Y:S01]  /*3940*/  FFMA.FTZ R199, R199, UR10, -R185 ;  /* 0x0000000ac7c77c23 */ /* 0x000fe200080108b9 */
[-C--:B------:R-:W-:Y:S01]  /*3950*/  FMUL.FTZ R113, R113, R6.reuse ;  /* 0x0000000671717220 */ /* 0x080fe20000410000 */
[----:B------:R-:W-:Y:S01]  /*3960*/  FADD.FTZ R5, R9, R154 ;  /* 0x0000009a09057221 */ /* 0x000fe20000010000 */
[-C--:B------:R-:W-:Y:S01]  /*3970*/  FMUL.FTZ R116, R116, R6.reuse ;  /* 0x0000000674747220 */ /* 0x080fe20000410000 */
[----:B------:R-:W1:Y:S01]  /*3980*/  MUFU.EX2 R159, R159 ;  /* 0x0000009f009f7308 */ /* 0x000e620000000800 */
[----:B----4-:R-:W-:Y:S01]  /*3990*/  FADD.FTZ R7, R181, R4 ;  /* 0x00000004b5077221 */ /* 0x010fe20000010000 */
[----:B------:R-:W-:Y:S01]  /*39a0*/  FADD.FTZ R154, R156, R5 ;  /* 0x000000059c9a7221 */ /* 0x000fe20000010000 */
[-C--:B------:R-:W-:Y:S01]  /*39b0*/  FMUL.FTZ R117, R117, R6.reuse ;  /* 0x0000000675757220 */ /* 0x080fe20000410000 */
[-C--:B------:R-:W-:Y:S01]  /*39c0*/  FMUL.FTZ R120, R120, R6.reuse ;  /* 0x0000000678787220 */ /* 0x080fe20000410000 */
[-C--:B------:R-:W-:Y:S01]  /*39d0*/  FMUL.FTZ R121, R121, R6.reuse ;  /* 0x0000000679797220 */ /* 0x080fe20000410000 */
[----:B------:R-:W-:Y:S01]  /*39e0*/  FADD.FTZ R5, R11, R154 ;  /* 0x0000009a0b057221 */ /* 0x000fe20000010000 */
[-C--:B------:R-:W-:Y:S01]  /*39f0*/  FMUL.FTZ R124, R124, R6.reuse ;  /* 0x000000067c7c7220 */ /* 0x080fe20000410000 */
[----:B------:R-:W2:Y:S01]  /*3a00*/  MUFU.EX2 R192, R192 ;  /* 0x000000c000c07308 */ /* 0x000ea20000000800 */
[----:B-----5:R-:W-:Y:S01]  /*3a10*/  FADD.FTZ R4, R188, R7 ;  /* 0x00000007bc047221 */ /* 0x020fe20000010000 */
[----:B------:R-:W-:Y:S01]  /*3a20*/  FADD.FTZ R154, R10, R5 ;  /* 0x000000050a9a7221 */ /* 0x000fe20000010000 */
[-C--:B------:R-:W-:Y:S01]  /*3a30*/  FMUL.FTZ R125, R125, R6.reuse ;  /* 0x000000067d7d7220 */ /* 0x080fe20000410000 */
[-C--:B------:R-:W-:Y:S01]  /*3a40*/  FMUL.FTZ R128, R128, R6.reuse ;  /* 0x0000000680807220 */ /* 0x080fe20000410000 */
[-C--:B------:R-:W-:Y:S01]  /*3a50*/  FMUL.FTZ R129, R129, R6.reuse ;  /* 0x0000000681817220 */ /* 0x080fe20000410000 */
[----:B------:R-:W-:Y:S01]  /*3a60*/  FADD.FTZ R5, R13, R154 ;  /* 0x0000009a0d057221 */ /* 0x000fe20000010000 */
[-C--:B------:R-:W-:Y:S01]  /*3a70*/  FMUL.FTZ R132, R132, R6.reuse ;  /* 0x0000000684847220 */ /* 0x080fe20000410000 */
[----:B------:R4:W-:Y:S01]  /*3a80*/  MUFU.EX2 R173, R196 ;  /* 0x000000c400ad7308 */ /* 0x0009e20000000800 */
[----:B-1----:R-:W-:Y:S01]  /*3a90*/  FADD.FTZ R7, R159, R4 ;  /* 0x000000049f077221 */ /* 0x002fe20000010000 */
[----:B------:R-:W-:Y:S01]  /*3aa0*/  FADD.FTZ R154, R160, R5 ;  /* 0x00000005a09a7221 */ /* 0x000fe20000010000 */
[-C--:B------:R-:W-:Y:S01]  /*3ab0*/  FMUL.FTZ R133, R133, R6.reuse ;  /* 0x0000000685857220 */ /* 0x080fe20000410000 */
[-C--:B------:R-:W-:Y:S01]  /*3ac0*/  FMUL.FTZ R136, R136, R6.reuse ;  /* 0x0000000688887220 */ /* 0x080fe20000410000 */
[-C--:B------:R-:W-:Y:S01]  /*3ad0*/  FMUL.FTZ R137, R137, R6.reuse ;  /* 0x0000000689897220 */ /* 0x080fe20000410000 */
[----:B------:R-:W-:Y:S01]  /*3ae0*/  FADD.FTZ R5, R15, R154 ;  /* 0x0000009a0f057221 */ /* 0x000fe20000010000 */
[-C--:B------:R-:W-:Y:S01]  /*3af0*/  FMUL.FTZ R140, R140, R6.reuse ;  /* 0x000000068c8c7220 */ /* 0x080fe20000410000 */
[----:B------:R-:W1:Y:S01]  /*3b00*/  MUFU.EX2 R163, R163 ;  /* 0x000000a300a37308 */ /* 0x000e620000000800 */
[--C-:B----4-:R-:W-:Y:S01]  /*3b10*/  FFMA.FTZ R196, R167, UR10, -R185.reuse ;  /* 0x0000000aa7c47c23 */ /* 0x110fe200080108b9 */
[----:B------:R-:W-:Y:S01]  /*3b20*/  FFMA.FTZ R167, R170, UR10, -R185 ;  /* 0x0000000aaaa77c23 */ /* 0x000fe200080108b9 */
[----:B--2---:R-:W-:Y:S01]  /*3b30*/  FADD.FTZ R4, R192, R7 ;  /* 0x00000007c0047221 */ /* 0x004fe20000010000 */
[----:B------:R-:W-:Y:S01]  /*3b40*/  FADD.FTZ R154, R14, R5 ;  /* 0x000000050e9a7221 */ /* 0x000fe20000010000 */
[-C--:B------:R-:W-:Y:S01]  /*3b50*/  FMUL.FTZ R141, R141, R6.reuse ;  /* 0x000000068d8d7220 */ /* 0x080fe20000410000 */
[-C--:B------:R-:W-:Y:S01]  /*3b60*/  FMUL.FTZ R144, R144, R6.reuse ;  /* 0x0000000690907220 */ /* 0x080fe20000410000 */
[-C--:B------:R-:W-:Y:S01]  /*3b70*/  FMUL.FTZ R145, R145, R6.reuse ;  /* 0x0000000691917220 */ /* 0x080fe20000410000 */
[----:B------:R-:W2:Y:S01]  /*3b80*/  MUFU.EX2 R196, R196 ;  /* 0x000000c400c47308 */ /* 0x000ea20000000800 */
[----:B------:R-:W-:Y:S01]  /*3b90*/  FADD.FTZ R5, R21, R154 ;  /* 0x0000009a15057221 */ /* 0x000fe20000010000 */
[-C--:B------:R-:W-:Y:S01]  /*3ba0*/  FMUL.FTZ R148, R148, R6.reuse ;  /* 0x0000000694947220 */ /* 0x080fe20000410000 */
[----:B------:R-:W-:Y:S01]  /*3bb0*/  FMUL.FTZ R149, R149, R6 ;  /* 0x0000000695957220 */ /* 0x000fe20000410000 */
[----:B------:R-:W-:Y:S01]  /*3bc0*/  F2FP.F16.F32.PACK_AB R156, R11, R156 ;  /* 0x0000009c0b9c723e */ /* 0x000fe200000000ff */
[-C--:B------:R-:W-:Y:S01]  /*3bd0*/  FMUL.FTZ R26, R26, R177.reuse ;  /* 0x000000b11a1a7220 */ /* 0x080fe20000410000 */
[----:B------:R-:W-:Y:S01]  /*3be0*/  F2FP.F16.F32.PACK_AB R160, R15, R160 ;  /* 0x000000a00fa0723e */ /* 0x000fe200000000ff */
[-C--:B------:R-:W-:Y:S01]  /*3bf0*/  FMUL.FTZ R27, R27, R177.reuse ;  /* 0x000000b11b1b7220 */ /* 0x080fe20000410000 */
[----:B------:R-:W4:Y:S01]  /*3c00*/  MUFU.EX2 R167, R167 ;  /* 0x000000a700a77308 */ /* 0x000f220000000800 */
        /* <DEDUP_REMOVED lines=64> */
[C---:B----4-:R-:W-:Y:S01]  /*4010*/  FADD.FTZ R154, R153.reuse, R154 ;  /* 0x0000009a999a7221 */ /* 0x050fe20000010000 */
[----:B------:R-:W-:Y:S01]  /*4020*/  F2FP.F16.F32.PACK_AB R164, R153, R164 ;  /* 0x000000a499a4723e */ /* 0x000fe200000000ff */
[-C--:B------:R-:W-:Y:S01]  /*4030*/  FMUL.FTZ R123, R123, R177.reuse ;  /* 0x000000b17b7b7220 */ /* 0x080fe20000410000 */
[----:B------:R-:W-:Y:S01]  /*4040*/  F2FP.F16.F32.PACK_AB R153, R155, R184 ;  /* 0x000000b89b99723e */ /* 0x000fe200000000ff */
[----:B------:R-:W-:Y:S01]  /*4050*/  FADD.FTZ R5, R157, R154 ;  /* 0x0000009a9d057221 */ /* 0x000fe20000010000 */
        /* <DEDUP_REMOVED lines=19> */
[C---:B----4-:R-:W-:Y:S01]  /*4190*/  FADD.FTZ R154, R168.reuse, R5 ;  /* 0x00000005a89a7221 */ /* 0x050fe20000010000 */
[----:B------:R-:W-:-:S02]  /*41a0*/  F2FP.F16.F32.PACK_AB R166, R168, R157 ;  /* 0x0000009da8a6723e */ /* 0x000fc400000000ff */
[----:B------:R-:W-:Y:S02]  /*41b0*/  F2FP.F16.F32.PACK_AB R157, R192, R159 ;  /* 0x0000009fc09d723e */ /* 0x000fe400000000ff */
[----:B------:R-:W-:Y:S02]  /*41c0*/  F2FP.F16.F32.PACK_AB R159, R196, R163 ;  /* 0x000000a3c49f723e */ /* 0x000fe400000000ff */
[----:B------:R-:W4:Y:S01]  /*41d0*/  MUFU.EX2 R186, R186 ;  /* 0x000000ba00ba7308 */ /* 0x000f220000000800 */
[----:B-1----:R-:W-:Y:S01]  /*41e0*/  FADD.FTZ R7, R182, R7 ;  /* 0x00000007b6077221 */ /* 0x002fe20000010000 */
[----:B------:R-:W-:Y:S02]  /*41f0*/  F2FP.F16.F32.PACK_AB R163, R204, R171 ;  /* 0x000000abcca3723e */ /* 0x000fe400000000ff */
[----:B------:R-:W-:-:S04]  /*4200*/  F2FP.F16.F32.PACK_AB R155, R188, R181 ;  /* 0x000000b5bc9b723e */ /* 0x000fc800000000ff */
[----:B------:R-:W1:Y:S01]  /*4210*/  MUFU.EX2 R172, R172 ;  /* 0x000000ac00ac7308 */ /* 0x000e620000000800 */
[----:B--2---:R-:W-:-:S07]  /*4220*/  FADD.FTZ R5, R161, R154 ;  /* 0x0000009aa1057221 */ /* 0x004fce0000010000 */
[----:B------:R-:W2:Y:S01]  /*4230*/  MUFU.EX2 R187, R187 ;  /* 0x000000bb00bb7308 */ /* 0x000ea20000000800 */
[----:B----4-:R-:W-:-:S07]  /*4240*/  FADD.FTZ R4, R186, R7 ;  /* 0x00000007ba047221 */ /* 0x010fce0000010000 */
[----:B------:R-:W4:Y:S01]  /*4250*/  MUFU.EX2 R165, R165 ;  /* 0x000000a500a57308 */ /* 0x000f220000000800 */
[C---:B-1----:R-:W-:Y:S01]  /*4260*/  FADD.FTZ R154, R172.reuse, R5 ;  /* 0x00000005ac9a7221 */ /* 0x042fe20000010000 */
[----:B------:R-:W-:Y:S02]  /*4270*/  F2FP.F16.F32.PACK_AB R168, R172, R161 ;  /* 0x000000a1aca8723e */ /* 0x000fe400000000ff */
[----:B------:R-:W-:Y:S02]  /*4280*/  F2FP.F16.F32.PACK_AB R161, R202, R167 ;  /* 0x000000a7caa1723e */ /* 0x000fe400000000ff */
[----:B------:R-:W-:Y:S02]  /*4290*/  F2FP.F16.F32.PACK_AB R167, R182, R179 ;  /* 0x000000b3b6a7723e */ /* 0x000fe400000000ff */
[----:B------:R-:W1:Y:S01]  /*42a0*/  MUFU.EX2 R189, R189 ;  /* 0x000000bd00bd7308 */ /* 0x000e620000000800 */
[----:B--2---:R-:W-:-:S07]  /*42b0*/  FADD.FTZ R4, R187, R4 ;  /* 0x00000004bb047221 */ /* 0x004fce0000010000 */
[----:B------:R-:W2:Y:S01]  /*42c0*/  MUFU.EX2 R176, R176 ;  /* 0x000000b000b07308 */ /* 0x000ea20000000800 */
[----:B----4-:R-:W-:Y:S01]  /*42d0*/  FADD.FTZ R5, R165, R154 ;  /* 0x0000009aa5057221 */ /* 0x010fe20000010000 */
[----:B------:R-:W-:-:S06]  /*42e0*/  F2FP.F16.F32.PACK_AB R154, R9, R8 ;  /* 0x00000008099a723e */ /* 0x000fcc00000000ff */
[----:B------:R-:W4:Y:S01]  /*42f0*/  MUFU.EX2 R190, R190 ;  /* 0x000000be00be7308 */ /* 0x000f220000000800 */
[----:B-1----:R-:W-:-:S07]  /*4300*/  FADD.FTZ R7, R189, R4 ;  /* 0x00000004bd077221 */ /* 0x002fce0000010000 */
[----:B------:R-:W1:Y:S01]  /*4310*/  MUFU.EX2 R169, R169 ;  /* 0x000000a900a97308 */ /* 0x000e620000000800 */
[C---:B--2---:R-:W-:Y:S01]  /*4320*/  FADD.FTZ R158, R176.reuse, R5 ;  /* 0x00000005b09e7221 */ /* 0x044fe20000010000 */
[----:B------:R-:W-:Y:S02]  /*4330*/  F2FP.F16.F32.PACK_AB R170, R176, R165 ;  /* 0x000000a5b0aa723e */ /* 0x000fe400000000ff */
[----:B------:R-:W-:-:S04]  /*4340*/  F2FP.F16.F32.PACK_AB R165, R178, R175 ;  /* 0x000000afb2a5723e */ /* 0x000fc800000000ff */
[----:B------:R-:W2:Y:S01]  /*4350*/  MUFU.EX2 R185, R194 ;  /* 0x000000c200b97308 */ /* 0x000ea20000000800 */
[C---:B----4-:R-:W-:Y:S01]  /*4360*/  FADD.FTZ R4, R190.reuse, R7 ;  /* 0x00000007be047221 */ /* 0x050fe20000010000 */
[----:B------:R-:W-:-:S06]  /*4370*/  F2FP.F16.F32.PACK_AB R171, R190, R189 ;  /* 0x000000bdbeab723e */ /* 0x000fcc00000000ff */
[----:B------:R-:W4:Y:S01]  /*4380*/  MUFU.EX2 R180, R180 ;  /* 0x000000b400b47308 */ /* 0x000f220000000800 */
[----:B-1----:R-:W-:Y:S01]  /*4390*/  FADD.FTZ R5, R169, R158 ;  /* 0x0000009ea9057221 */ /* 0x002fe20000010000 */
[----:B------:R-:W-:-:S06]  /*43a0*/  F2FP.F16.F32.PACK_AB R158, R13, R10 ;  /* 0x0000000a0d9e723e */ /* 0x000fcc00000000ff */
[----:B------:R-:W1:Y:S01]  /*43b0*/  MUFU.EX2 R6, R195 ;  /* 0x000000c300067308 */ /* 0x000e620000000800 */
[----:B--2---:R-:W-:-:S07]  /*43c0*/  FADD.FTZ R7, R185, R4 ;  /* 0x00000004b9077221 */ /* 0x004fce0000010000 */
[----:B------:R-:W2:Y:S01]  /*43d0*/  MUFU.EX2 R198, R198 ;  /* 0x000000c600c67308 */ /* 0x000ea20000000800 */
[C---:B----4-:R-:W-:Y:S01]  /*43e0*/  FADD.FTZ R8, R180.reuse, R5 ;  /* 0x00000005b4087221 */ /* 0x050fe20000010000 */
[----:B------:R-:W-:Y:S02]  /*43f0*/  F2FP.F16.F32.PACK_AB R172, R180, R169 ;  /* 0x000000a9b4ac723e */ /* 0x000fe400000000ff */
[----:B------:R-:W-:Y:S01]  /*4400*/  F2FP.F16.F32.PACK_AB R169, R187, R186 ;  /* 0x000000babba9723e */ /* 0x000fe200000000ff */
[----:B------:R-:W-:-:S03]  /*4410*/  FADD.FTZ R5, R173, R8 ;  /* 0x00000008ad057221 */ /* 0x000fc60000010000 */
[----:B------:R-:W4:Y:S01]  /*4420*/  MUFU.EX2 R20, R197 ;  /* 0x000000c500147308 */ /* 0x000f220000000800 */
[----:B-1----:R-:W-:-:S07]  /*4430*/  FADD.FTZ R7, R6, R7 ;  /* 0x0000000706077221 */ /* 0x002fce0000010000 */
[----:B------:R-:W1:Y:S01]  /*4440*/  MUFU.EX2 R199, R199 ;  /* 0x000000c700c77308 */ /* 0x000e620000000800 */
[----:B--2---:R-:W-:Y:S01]  /*4450*/  FADD.FTZ R4, R198, R7 ;  /* 0x00000007c6047221 */ /* 0x004fe20000010000 */
[C---:B----4-:R-:W-:Y:S01]  /*4460*/  F2FP.F16.F32.PACK_AB R174, R20.reuse, R173 ;  /* 0x000000ad14ae723e */ /* 0x050fe200000000ff */
[----:B------:R-:W-:Y:S01]  /*4470*/  FADD.FTZ R5, R20, R5 ;  /* 0x0000000514057221 */ /* 0x000fe20000010000 */
[----:B------:R-:W-:Y:S01]  /*4480*/  F2FP.F16.F32.PACK_AB R173, R6, R185 ;  /* 0x000000b906ad723e */ /* 0x000fe200000000ff */
[C---:B-1----:R-:W-:Y:S01]  /*4490*/  FADD.FTZ R4, R199.reuse, R4 ;  /* 0x00000004c7047221 */ /* 0x042fe20000010000 */
[----:B------:R-:W-:Y:S01]  /*44a0*/  F2FP.F16.F32.PACK_AB R175, R199, R198 ;  /* 0x000000c6c7af723e */ /* 0x000fe200000000ff */
[----:B---3--:R-:W-:Y:S06]  /*44b0*/  @!P0 BRA `(.L_x_7240) ;  /* 0x0000000000048947 */ /* 0x008fec0003800000 */
[----:B------:R-:W-:Y:S01]  /*44c0*/  BPT.TRAP 0x1 ;  /* 0x000000040000795c */ /* 0x000fe20000300000 */
.L_x_7240:
[----:B------:R-:W-:-:S04]  /*44d0*/  IMAD.U32 R6, RZ, RZ, UR24 ;  /* 0x00000018ff067e24 */ /* 0x000fc8000f8e00ff */
[----:B------:R1:W2:Y:S01]  /*44e0*/  SYNCS.PHASECHK.TRANS64.TRYWAIT P3, [UR23+0x22850], R6 ;  /* 0x02285006ff0075a7 */ /* 0x0002a20008060157 */
[----:B------:R-:W-:Y:S05]  /*44f0*/  @!P0 BRA `(.L_x_7241) ;  /* 0x0000000000048947 */ /* 0x000fea0003800000 */
[----:B------:R-:W-:Y:S01]  /*4500*/  BPT.TRAP 0x1 ;  /* 0x000000040000795c */ /* 0x000fe20000300000 */
.L_x_7241:
[----:B--2---:R-:W-:Y:S05]  /*4510*/  @P3 BRA `(.L_x_7242) ;  /* 0x00000000000c3947 */ /* 0x004fea0003800000 */
[----:B-1----:R-:W-:-:S04]  /*4520*/  IMAD.U32 R6, RZ, RZ, UR24 ;  /* 0x00000018ff067e24 */ /* 0x002fc8000f8e00ff */
[----:B------:R-:W1:Y:S02]  /*4530*/  SYNCS.PHASECHK.TRANS64.TRYWAIT P3, [UR23+0x22850], R6 ;  /* 0x02285006ff0075a7 */ /* 0x000e640008060157 */
[----:B-1----:R-:W-:Y:S05]  /*4540*/  @!P3 BRA `(.L_x_7243) ;  /* 0x0000004800c4b947 */ /* 0x002fea0003800000 */
.L_x_7242:
[----:B-1----:R-:W-:Y:S01]  /*4550*/  VIADD R6, R18, 0x8 ;  /* 0x0000000812067836 */ /* 0x002fe20000000000 */
[----:B------:R-:W-:Y:S01]  /*4560*/  UIMAD UR11, UR39, 0xc00, UR21 ;  /* 0x00000c00270b78a4 */ /* 0x000fe2000f8e0215 */
[----:B------:R-:W-:Y:S01]  /*4570*/  @!P1 VIADD R183, R183, 0x22860 ;  /* 0x00022860b7b79836 */ /* 0x000fe20000000000 */
[----:B------:R-:W-:Y:S01]  /*4580*/  UMOV UR7, 0x40000040 ;  /* 0x4000004000077882 */ /* 0x000fe20000000000 */
[----:B------:R-:W-:Y:S01]  /*4590*/  MOV R20, R3 ;  /* 0x0000000300147202 */ /* 0x000fe20000000f00 */
[----:B------:R3:W-:Y:S01]  /*45a0*/  BAR.SYNC.DEFER_BLOCKING R6, 0x100 ;  /* 0x000400060000751d */ /* 0x0007e20000010000 */
[----:B------:R-:W-:Y:S01]  /*45b0*/  IMAD.MOV.U32 R7, RZ, RZ, R0 ;  /* 0x000000ffff077224 */ /* 0x000fe200078e0000 */
[----:B------:R-:W-:-:S04]  /*45c0*/  @!P1 PRMT R183, RZ, 0x654, R183 ;  /* 0x00000654ffb79816 */ /* 0x000fc800000000b7 */
[----:B------:R-:W-:Y:S01]  /*45d0*/  UMOV UR6, UR11 ;  /* 0x0000000b00067c82 */ /* 0x000fe20008000000 */
[----:B------:R-:W-:-:S06]  /*45e0*/  WARPGROUP.ARRIVE ;  /* 0x00000000000079c5 */ /* 0x000fcc0000000000 */
        /* <DEDUP_REMOVED lines=33> */
[----:B------:R-:W-:Y:S05]  /*4800*/  @P2 BRA `(.L_x_7244) ;  /* 0xffffffe000c42947 */ /* 0x000fea000383ffff */
.L_x_7235:
[----:B---34-:R-:W3:Y:S01]  /*4810*/  SHFL.BFLY PT, R6, R5, 0x2, 0x1f ;  /* 0x0c401f0005067f89 */ /* 0x018ee200000e0000 */
[C---:B------:R-:W-:Y:S01]  /*4820*/  IADD3 R11, P0, R16.reuse, 0x20, RZ ;  /* 0x00000020100b7810 */ /* 0x040fe20007f1e0ff */
[----:B------:R-:W-:Y:S01]  /*4830*/  UIADD3 UR34, -UR37, URZ, URZ ;  /* 0x0000003f25227290 */ /* 0x000fe2000fffe13f */
[C---:B------:R-:W-:Y:S01]  /*4840*/  IADD3 R165, P3, R16.reuse, 0x4000, RZ ;  /* 0x0000400010a57810 */ /* 0x040fe20007f7e0ff */
[----:B-12---:R-:W1:Y:S01]  /*4850*/  SHFL.BFLY PT, R7, R4, 0x2, 0x1f ;  /* 0x0c401f0004077f89 */ /* 0x006e6200000e0000 */
[----:B------:R-:W-:Y:S01]  /*4860*/  LOP3.LUT R9, R11, 0x380, RZ, 0xc0, !PT ;  /* 0x000003800b097812 */ /* 0x000fe200078ec0ff */
[----:B------:R-:W-:Y:S01]  /*4870*/  ULDC UR4, c[0x0][0xda8] ;  /* 0x00036a0000047ab9 */ /* 0x000fe20000000800 */
[----:B------:R-:W-:Y:S01]  /*4880*/  LOP3.LUT R164, R165, 0x380, RZ, 0xc0, !PT ;  /* 0x00000380a5a47812 */ /* 0x000fe200078ec0ff */
[----:B------:R-:W-:Y:S01]  /*4890*/  UIADD3 UR35, -UR36, URZ, URZ ;  /* 0x0000003f24237290 */ /* 0x000fe2000fffe13f */
[----:B------:R-:W-:Y:S01]  /*48a0*/  IADD3 R13, P4, R16, 0x60, RZ ;  /* 0x00000060100d7810 */ /* 0x000fe20007f9e0ff */
[----:B------:R-:W-:Y:S01]  /*48b0*/  UIMAD UR34, UR4, UR34, UR44 ;  /* 0x00000022042272a4 */ /* 0x000fe2000f8e022c */
[----:B------:R-:W-:Y:S01]  /*48c0*/  SHF.R.U64 R164, R164, 0x3, RZ ;  /* 0x00000003a4a47819 */ /* 0x000fe200000012ff */
[----:B------:R-:W-:Y:S01]  /*48d0*/  ULDC.64 UR8, c[0x0][0xb70] ;  /* 0x0002dc0000087ab9 */ /* 0x000fe20000000a00 */
[----:B------:R-:W-:Y:S01]  /*48e0*/  IADD3 R163, P1, R16, 0x40, RZ ;  /* 0x0000004010a37810 */ /* 0x000fe20007f3e0ff */
[----:B------:R-:W-:Y:S01]  /*48f0*/  ULDC UR4, c[0x0][0xdb4] ;  /* 0x00036d0000047ab9 */ /* 0x000fe20000000800 */
[----:B------:R-:W-:Y:S01]  /*4900*/  LOP3.LUT R164, R164, R165, RZ, 0x3c, !PT ;  /* 0x000000a5a4a47212 */ /* 0x000fe200078e3cff */
[----:B------:R-:W-:Y:S01]  /*4910*/  IMAD.X R165, RZ, RZ, R17, P3 ;  /* 0x000000ffffa57224 */ /* 0x000fe200018e0611 */
[----:B------:R-:W-:Y:S01]  /*4920*/  IADD3 R177, P3, R16, 0x8060, RZ ;  /* 0x0000806010b17810 */ /* 0x000fe20007f7e0ff */
[----:B------:R-:W-:Y:S01]  /*4930*/  UIMAD UR35, UR4, UR35, UR37 ;  /* 0x00000023042372a4 */ /* 0x000fe2000f8e0225 */
[----:B------:R-:W-:Y:S01]  /*4940*/  LOP3.LUT R162, R163, 0x380, RZ, 0xc0, !PT ;  /* 0x00000380a3a27812 */ /* 0x000fe200078ec0ff */
[----:B------:R-:W-:Y:S01]  /*4950*/  USHF.L.U32 UR34, UR34, 0x7, URZ ;  /* 0x0000000722227899 */ /* 0x000fe2000800063f */
[----:B------:R-:W-:Y:S01]  /*4960*/  LOP3.LUT R176, R177, 0x380, RZ, 0xc0, !PT ;  /* 0x00000380b1b07812 */ /* 0x000fe200078ec0ff */
[----:B------:R-:W-:Y:S01]  /*4970*/  USHF.R.S32.HI UR4, URZ, 0x1f, UR35 ;  /* 0x0000001f3f047899 */ /* 0x000fe20008011423 */
[----:B------:R-:W-:Y:S01]  /*4980*/  SHF.R.U64 R162, R162, 0x3, RZ ;  /* 0x00000003a2a27819 */ /* 0x000fe200000012ff */
[----:B---3--:R-:W-:Y:S01]  /*4990*/  FADD.FTZ R6, R6, R5 ;  /* 0x0000000506067221 */ /* 0x008fe20000010000 */
[----:B------:R-:W-:Y:S01]  /*49a0*/  LOP3.LUT R5, R13, 0x380, RZ, 0xc0, !PT ;  /* 0x000003800d057812 */ /* 0x000fe200078ec0ff */
[----:B------:R-:W-:Y:S01]  /*49b0*/  UIMAD UR6, UR4, UR8, URZ ;  /* 0x00000008040672a4 */ /* 0x000fe2000f8e023f */
[----:B------:R-:W-:Y:S01]  /*49c0*/  SHF.R.U64 R176, R176, 0x3, RZ ;  /* 0x00000003b0b07819 */ /* 0x000fe200000012ff */
[----:B-1----:R-:W-:Y:S01]  /*49d0*/  FADD.FTZ R7, R7, R4 ;  /* 0x0000000407077221 */ /* 0x002fe20000010000 */
[----:B------:R-:W1:Y:S01]  /*49e0*/  SHFL.BFLY PT, R169, R6, 0x1, 0x1f ;  /* 0x0c201f0006a97f89 */ /* 0x000e6200000e0000 */
[----:B------:R-:W-:Y:S01]  /*49f0*/  SHF.R.U64 R4, R9, 0x3, RZ ;  /* 0x0000000309047819 */ /* 0x000fe200000012ff */
[----:B------:R-:W-:Y:S01]  /*4a00*/  UIMAD.WIDE.U32 UR4, UR35, UR8, URZ ;  /* 0x00000008230472a5 */ /* 0x000fe2000f8e003f */
[----:B------:R-:W-:Y:S01]  /*4a10*/  IADD3 R9, P6, R16, 0x4020, RZ ;  /* 0x0000402010097810 */ /* 0x000fe20007fde0ff */
[----:B------:R-:W2:Y:S01]  /*4a20*/  SHFL.BFLY PT, R8, R7, 0x1, 0x1f ;  /* 0x0c201f0007087f89 */ /* 0x000ea200000e0000 */
[----:B------:R-:W-:Y:S01]  /*4a30*/  LOP3.LUT R4, R4, R11, RZ, 0x3c, !PT ;  /* 0x0000000b04047212 */ /* 0x000fe200078e3cff */
[----:B------:R-:W-:Y:S01]  /*4a40*/  ULDC UR7, c[0x0][0xa88] ;  /* 0x0002a20000077ab9 */ /* 0x000fe20000000800 */
[----:B------:R-:W-:Y:S01]  /*4a50*/  IADD3 R11, P2, R16, 0x4060, RZ ;  /* 0x00004060100b7810 */ /* 0x000fe20007f5e0ff */
[----:B------:R-:W-:Y:S01]  /*4a60*/  UIMAD UR6, UR35, UR9, UR6 ;  /* 0x00000009230672a4 */ /* 0x000fe2000f8e0206 */
[----:B------:R-:W-:Y:S01]  /*4a70*/  LOP3.LUT R176, R176, R177, RZ, 0x3c, !PT ;  /* 0x000000b1b0b07212 */ /* 0x000fe200078e3cff */
[----:B------:R-:W-:Y:S01]  /*4a80*/  IMAD.X R177, RZ, RZ, R17, P3 ;  /* 0x000000ffffb17224 */ /* 0x000fe200018e0611 */
[----:B------:R-:W-:-:S02]  /*4a90*/  LOP3.LUT R10, R11, 0x380, RZ, 0xc0, !PT ;  /* 0x000003800b0a7812 */ /* 0x000fc400078ec0ff */
[----:B------:R-:W-:Y:S01]  /*4aa0*/  LOP3.LUT R162, R162, R163, RZ, 0x3c, !PT ;  /* 0x000000a3a2a27212 */ /* 0x000fe200078e3cff */
[--C-:B------:R-:W-:Y:S01]  /*4ab0*/  IMAD.X R163, RZ, RZ, R17.reuse, P1 ;  /* 0x000000ffffa37224 */ /* 0x100fe200008e0611 */
[----:B------:R-:W-:Y:S02]  /*4ac0*/  SHF.R.U64 R10, R10, 0x3, RZ ;  /* 0x000000030a0a7819 */ /* 0x000fe400000012ff */
[----:B------:R-:W-:Y:S02]  /*4ad0*/  IADD3 R159, P5, R16, 0x4040, RZ ;  /* 0x00004040109f7810 */ /* 0x000fe40007fbe0ff */
[----:B------:R-:W-:Y:S01]  /*4ae0*/  LOP3.LUT R10, R10, R11, RZ, 0x3c, !PT ;  /* 0x0000000b0a0a7212 */ /* 0x000fe200078e3cff */
[----:B------:R-:W-:Y:S01]  /*4af0*/  IMAD.X R11, RZ, RZ, R17, P2 ;  /* 0x000000ffff0b7224 */ /* 0x000fe200010e0611 */
[----:B------:R-:W-:Y:S02]  /*4b00*/  IADD3 R173, P2, R16, 0xc040, RZ ;  /* 0x0000c04010ad7810 */ /* 0x000fe40007f5e0ff */
[----:B------:R-:W-:Y:S01]  /*4b10*/  MOV R162, R162 ;  /* 0x000000a200a27202 */ /* 0x000fe20000000f00 */
[----:B-1----:R-:W-:Y:S01]  /*4b20*/  FADD.FTZ R169, R6, R169 ;  /* 0x000000a906a97221 */ /* 0x002fe20000010000 */
[----:B------:R-:W-:Y:S01]  /*4b30*/  SHF.R.U64 R6, R5, 0x3, RZ ;  /* 0x0000000305067819 */ /* 0x000fe200000012ff */
[--C-:B------:R-:W-:Y:S01]  /*4b40*/  IMAD.X R5, RZ, RZ, R17.reuse, P0 ;  /* 0x000000ffff057224 */ /* 0x100fe200000e0611 */
[----:B------:R-:W-:Y:S01]  /*4b50*/  LOP3.LUT R172, R173, 0x380, RZ, 0xc0, !PT ;  /* 0x00000380adac7812 */ /* 0x000fe200078ec0ff */
[----:B--2---:R-:W-:Y:S01]  /*4b60*/  FADD.FTZ R167, R7, R8 ;  /* 0x0000000807a77221 */ /* 0x004fe20000010000 */
[----:B------:R-:W-:Y:S01]  /*4b70*/  LOP3.LUT R8, R9, 0x380, RZ, 0xc0, !PT ;  /* 0x0000038009087812 */ /* 0x000fe200078ec0ff */
[----:B------:R-:W-:Y:S01]  /*4b80*/  IMAD.X R7, RZ, RZ, R17, P4 ;  /* 0x000000ffff077224 */ /* 0x000fe200020e0611 */
[----:B------:R-:W-:-:S02]  /*4b90*/  LOP3.LUT R6, R6, R13, RZ, 0x3c, !PT ;  /* 0x0000000d06067212 */ /* 0x000fc400078e3cff */
[----:B------:R-:W-:Y:S02]  /*4ba0*/  SHF.R.U64 R172, R172, 0x3, RZ ;  /* 0x00000003acac7819 */ /* 0x000fe400000012ff */
[----:B------:R-:W-:Y:S01]  /*4bb0*/  IADD3 R13, P0, R16, 0x8000, RZ ;  /* 0x00008000100d7810 */ /* 0x000fe20007f1e0ff */
[----:B------:R1:W-:Y:S06]  /*4bc0*/  BAR.ARV R12, 0x100 ;  /* 0x0004000c0000751d */ /* 0x0003ec0000002000 */
[----:B------:R-:W-:Y:S02]  /*4bd0*/  SHF.R.U64 R8, R8, 0x3, RZ ;  /* 0x0000000308087819 */ /* 0x000fe400000012ff */
[----:B------:R-:W-:Y:S01]  /*4be0*/  FSETP.NE.FTZ.AND P3, PT, R169, RZ, PT ;  /* 0x000000ffa900720b */ /* 0x000fe20003f75000 */
[----:B------:R-:W-:Y:S06]  /*4bf0*/  BAR.ARV 0x8, 0x120 ;  /* 0x0204800000007b1d */ /* 0x000fec0000002000 */
[----:B------:R-:W-:Y:S01]  /*4c00*/  LOP3.LUT R172, R172, R173, RZ, 0x3c, !PT ;  /* 0x000000adacac7212 */ /* 0x000fe200078e3cff */
[--C-:B------:R-:W-:Y:S01]  /*4c10*/  IMAD.X R173, RZ, RZ, R17.reuse, P2 ;  /* 0x000000ffffad7224 */ /* 0x100fe200010e0611 */
[----:B-1----:R-:W-:Y:S01]  /*4c20*/  LOP3.LUT R12, R13, 0x380, RZ, 0xc0, !PT ;  /* 0x000003800d0c7812 */ /* 0x002fe200078ec0ff */
[----:B------:R-:W-:Y:S01]  /*4c30*/  BAR.SYNC.DEFER_BLOCKING 0x1, 0x100 ;  /* 0x0044000000007b1d */ /* 0x000fe20000010000 */
[----:B------:R-:W-:Y:S01]  /*4c40*/  LOP3.LUT R8, R8, R9, RZ, 0x3c, !PT ;  /* 0x0000000908087212 */ /* 0x000fe200078e3cff */
[----:B------:R-:W-:Y:S01]  /*4c50*/  IMAD.X R9, RZ, RZ, R17, P6 ;  /* 0x000000ffff097224 */ /* 0x000fe200030e0611 */
[----:B------:R-:W-:-:S02]  /*4c60*/  FSETP.NE.FTZ.AND P2, PT, R167, RZ, PT ;  /* 0x000000ffa700720b */ /* 0x000fc40003f55000 */
[----:B------:R-:W-:Y:S02]  /*4c70*/  IADD3 R155, P6, R16, 0xc000, RZ ;  /* 0x0000c000109b7810 */ /* 0x000fe40007fde0ff */
[----:B------:R-:W-:Y:S02]  /*4c80*/  SHF.R.U64 R12, R12, 0x3, RZ ;  /* 0x000000030c0c7819 */ /* 0x000fe400000012ff */
[----:B------:R-:W-:Y:S01]  /*4c90*/  MOV R161, R4 ;  /* 0x0000000400a17202 */ /* 0x000fe20000000f00 */
[----:B------:R-:W-:Y:S01]  /*4ca0*/  IMAD.MOV.U32 R4, RZ, RZ, RZ ;  /* 0x000000ffff047224 */ /* 0x000fe200078e00ff */
[----:B------:R-:W-:Y:S02]  /*4cb0*/  LOP3.LUT R154, R155, 0x380, RZ, 0xc0, !PT ;  /* 0x000003809b9a7812 */ /* 0x000fe400078ec0ff */
[----:B------:R-:W-:Y:S01]  /*4cc0*/  MOV R163, R6 ;  /* 0x0000000600a37202 */ /* 0x000fe20000000f00 */
[----:B------:R-:W-:Y:S01]  /*4cd0*/  IMAD.MOV.U32 R6, RZ, RZ, RZ ;  /* 0x000000ffff067224 */ /* 0x000fe200078e00ff */
[----:B------:R-:W-:Y:S01]  /*4ce0*/  IADD3 R21, P1, R16, 0x8020, RZ ;  /* 0x0000802010157810 */ /* 0x000fe20007f3e0ff */
[----:B------:R-:W1:Y:S01]  /*4cf0*/  @P3 MUFU.RCP R4, R169 ;  /* 0x000000a900043308 */ /* 0x000e620000001000 */
[----:B------:R-:W-:-:S02]  /*4d00*/  LOP3.LUT R12, R12, R13, RZ, 0x3c, !PT ;  /* 0x0000000d0c0c7212 */ /* 0x000fc400078e3cff */
[----:B------:R-:W-:Y:S02]  /*4d10*/  IADD3.X R13, RZ, R17, RZ, P0, !PT ;  /* 0x00000011ff0d7210 */ /* 0x000fe400007fe4ff */
[----:B------:R-:W-:Y:S02]  /*4d20*/  IADD3 R171, P0, R16, 0xc060, RZ ;  /* 0x0000c06010ab7810 */ /* 0x000fe40007f1e0ff */
[----:B------:R-:W-:Y:S01]  /*4d30*/  LOP3.LUT R158, R159, 0x380, RZ, 0xc0, !PT ;  /* 0x000003809f9e7812 */ /* 0x000fe200078ec0ff */
[----:B------:R-:W2:Y:S01]  /*4d40*/  @P2 MUFU.RCP R6, R167 ;  /* 0x000000a700062308 */ /* 0x000ea20000001000 */
[----:B------:R-:W-:Y:S02]  /*4d50*/  SHF.R.U64 R154, R154, 0x3, RZ ;  /* 0x000000039a9a7819 */ /* 0x000fe400000012ff */
[----:B------:R-:W-:Y:S02]  /*4d60*/  LOP3.LUT R20, R21, 0x380, RZ, 0xc0, !PT ;  /* 0x0000038015147812 */ /* 0x000fe400078ec0ff */
[----:B------:R-:W-:-:S02]  /*4d70*/  LOP3.LUT R15, R16, 0x380, RZ, 0xc0, !PT ;  /* 0x00000380100f7812 */ /* 0x000fc400078ec0ff */
[----:B------:R-:W-:Y:S01]  /*4d80*/  LOP3.LUT R170, R171, 0x380, RZ, 0xc0, !PT ;  /* 0x00000380abaa7812 */ /* 0x000fe200078ec0ff */
[----:B------:R-:W3:Y:S01]  /*4d90*/  @P3 MUFU.LG2 R169, R169 ;  /* 0x000000a900a93308 */ /* 0x000ee20000000c00 */
[----:B------:R-:W-:Y:S01]  /*4da0*/  SHF.R.U64 R158, R158, 0x3, RZ ;  /* 0x000000039e9e7819 */ /* 0x000fe200000012ff */
[-C--:B-1----:R-:W-:Y:S01]  /*4db0*/  FMUL.FTZ R168, R32, R4.reuse ;  /* 0x0000000420a87220 */ /* 0x082fe20000410000 */
[----:B------:R-:W-:Y:S01]  /*4dc0*/  LOP3.LUT R154, R154, R155, RZ, 0x3c, !PT ;  /* 0x0000009b9a9a7212 */ /* 0x000fe200078e3cff */
[--C-:B------:R-:W-:Y:S01]  /*4dd0*/  IMAD.X R155, RZ, RZ, R17.reuse, P6 ;  /* 0x000000ffff9b7224 */ /* 0x100fe200030e0611 */
[----:B------:R-:W-:Y:S01]  /*4de0*/  SHF.R.U64 R20, R20, 0x3, RZ ;  /* 0x0000000314147819 */ /* 0x000fe200000012ff */
[-C--:B------:R-:W-:Y:S01]  /*4df0*/  FMUL.FTZ R7, R37, R4.reuse ;  /* 0x0000000425077220 */ /* 0x080fe20000410000 */
[----:B------:R-:W-:Y:S01]  /*4e00*/  SHF.R.U64 R15, R15, 0x3, RZ ;  /* 0x000000030f0f7819 */ /* 0x000fe200000012ff */
[----:B------:R-:W1:Y:S01]  /*4e10*/  @P2 MUFU.LG2 R167, R167 ;  /* 0x000000a700a72308 */ /* 0x000e620000000c00 */
[----:B------:R-:W-:Y:S01]  /*4e20*/  SHF.R.U64 R170, R170, 0x3, RZ ;  /* 0x00000003aaaa7819 */ /* 0x000fe200000012ff */
[----:B------:R-:W-:Y:S01]  /*4e30*/  FMUL.FTZ R166, R36, R4 ;  /* 0x0000000424a67220 */ /* 0x000fe20000410000 */
[----:B------:R-:W-:Y:S01]  /*4e40*/  LOP3.LUT R158, R158, R159, RZ, 0x3c, !PT ;  /* 0x0000009f9e9e7212 */ /* 0x000fe200078e3cff */
[--C-:B------:R-:W-:Y:S01]  /*4e50*/  IMAD.X R159, RZ, RZ, R17.reuse, P5 ;  /* 0x000000ffff9f7224 */ /* 0x100fe200028e0611 */
[----:B------:R-:W-:Y:S01]  /*4e60*/  LOP3.LUT R20, R20, R21, RZ, 0x3c, !PT ;  /* 0x0000001514147212 */ /* 0x000fe200078e3cff */
[--C-:B------:R-:W-:Y:S01]  /*4e70*/  IMAD.X R21, RZ, RZ, R17.reuse, P1 ;  /* 0x000000ffff157224 */ /* 0x100fe200008e0611 */
[----:B------:R-:W-:Y:S01]  /*4e80*/  LOP3.LUT R14, R15, R16, RZ, 0x3c, !PT ;  /* 0x000000100f0e7212 */ /* 0x000fe200078e3cff */
[----:B------:R-:W-:Y:S01]  /*4e90*/  IMAD.MOV.U32 R15, RZ, RZ, R17 ;  /* 0x000000ffff0f7224 */ /* 0x000fe200078e0011 */
[----:B------:R-:W-:Y:S01]  /*4ea0*/  MOV R155, R154 ;  /* 0x0000009a009b7202 */ /* 0x000fe20000000f00 */
[----:B------:R-:W-:Y:S01]  /*4eb0*/  VIADD R154, R200, UR34 ;  /* 0x00000022c89a7c36 */ /* 0x000fe20008000000 */
[----:B------:R-:W-:Y:S01]  /*4ec0*/  LOP3.LUT R170, R170, R171, RZ, 0x3c, !PT ;  /* 0x000000abaaaa7212 */ /* 0x000fe200078e3cff */
[----:B------:R-:W-:Y:S01]  /*4ed0*/  FMUL.FTZ R25, R25, R4 ;  /* 0x0000000419197220 */ /* 0x000fe20000410000 */
[----:B------:R-:W-:Y:S01]  /*4ee0*/  IADD3.X R171, RZ, R17, RZ, P0, !PT ;  /* 0x00000011ffab7210 */ /* 0x000fe200007fe4ff */
[----:B------:R-:W-:Y:S01]  /*4ef0*/  VIADD R5, R154, 0x8 ;  /* 0x000000089a057836 */ /* 0x000fe20000000000 */
[----:B------:R-:W-:Y:S01]  /*4f00*/  MOV R158, R158 ;  /* 0x0000009e009e7202 */ /* 0x000fe20000000f00 */
[----:B------:R-:W-:Y:S01]  /*4f10*/  FMUL.FTZ R24, R24, R4 ;  /* 0x0000000418187220 */ /* 0x000fe20000410000 */
        /* <DEDUP_REMOVED lines=11> */
[-C--:B------:R-:W-:Y:S01]  /*4fd0*/  FMUL.FTZ R170, R28, R4.reuse ;  /* 0x000000041caa7220 */ /* 0x080fe20000410000 */
[----:B------:R-:W-:Y:S01]  /*4fe0*/  LOP3.LUT P0, RZ, R2, 0x3, RZ, 0xc0, !PT ;  /* 0x0000000302ff7812 */ /* 0x000fe2000780c0ff */
[----:B------:R-:W-:Y:S01]  /*4ff0*/  FMUL.FTZ R8, R41, R4 ;  /* 0x0000000429087220 */ /* 0x000fe20000410000 */
[----:B------:R-:W-:Y:S01]  /*5000*/  MOV R160, R12 ;  /* 0x0000000c00a07202 */ /* 0x000fe20000000f00 */
        /* <DEDUP_REMOVED lines=52> */
[----:B------:R-:W-:Y:S01]  /*5350*/  IMAD.U32 R40, RZ, RZ, UR10 ;  /* 0x0000000aff287e24 */ /* 0x000fe2000f8e00ff */
[----:B------:R-:W-:Y:S01]  /*5360*/  ISETP.GE.OR P1, PT, R5, UR7, P0 ;  /* 0x0000000705007c0c */ /* 0x000fe20008726670 */
[----:B------:R-:W-:-:S02]  /*5370*/  IMAD.U32 R4, RZ, RZ, UR4 ;  /* 0x00000004ff047e24 */ /* 0x000fc4000f8e00ff */
[-C--:B--2---:R-:W-:Y:S01]  /*5380*/  FMUL.FTZ R43, R43, R6.reuse ;  /* 0x000000062b2b7220 */ /* 0x084fe20000410000 */
[-C--:B------:R-:W-:Y:S01]  /*5390*/  FMUL.FTZ R42, R42, R6.reuse ;  /* 0x000000062a2a7220 */ /* 0x080fe20000410000 */
[----:B------:R-:W-:Y:S01]  /*53a0*/  MOV R5, UR5 ;  /* 0x0000000500057c02 */ /* 0x000fe20008000f00 */
[----:B------:R-:W-:Y:S01]  /*53b0*/  @P3 FMUL.FTZ R5, R40, 0.69314718246459960938 ;  /* 0x3f31721828053820 */ /* 0x000fe20000410000 */
[----:B------:R-:W-:Y:S02]  /*53c0*/  IMAD.MOV.U32 R40, RZ, RZ, R4 ;  /* 0x000000ffff287224 */ /* 0x000fe400078e0004 */
[-C--:B------:R-:W-:Y:S01]  /*53d0*/  FMUL.FTZ R27, R27, R6.reuse ;  /* 0x000000061b1b7220 */ /* 0x080fe20000410000 */
[----:B------:R-:W-:Y:S01]  /*53e0*/  FMUL.FTZ R64, R26, R6 ;  /* 0x000000061a407220 */ /* 0x000fe20000410000 */
[----:B------:R-:W-:Y:S01]  /*53f0*/  F2FP.F16.F32.PACK_AB R4, R9, R168 ;  /* 0x000000a80904723e */ /* 0x000fe200000000ff */
[-C--:B------:R-:W-:Y:S01]  /*5400*/  FMUL.FTZ R31, R31, R6.reuse ;  /* 0x000000061f1f7220 */ /* 0x080fe20000410000 */
[----:B------:R-:W-:Y:S01]  /*5410*/  IADD3 R153, P4, R16, 0x8040, RZ ;  /* 0x0000804010997810 */ /* 0x000fe20007f9e0ff */
[----:B------:R-:W-:Y:S01]  /*5420*/  FMUL.FTZ R72, R30, R6 ;  /* 0x000000061e487220 */ /* 0x000fe20000410000 */
[----:B---3--:R-:W-:Y:S01]  /*5430*/  @P3 FMUL.FTZ R26, R169, 0.69314718246459960938 ;  /* 0x3f317218a91a3820 */ /* 0x008fe20000410000 */
[----:B------:R-:W-:Y:S01]  /*5440*/  F2FP.F16.F32.PACK_AB R9, R43, R42 ;  /* 0x0000002a2b09723e */ /* 0x000fe200000000ff */
[----:B------:R-:W-:Y:S01]  /*5450*/  IMAD.MOV.U32 R48, RZ, RZ, -0x800000 ;  /* 0xff800000ff307424 */ /* 0x000fe200078e00ff */
[----:B------:R-:W2:Y:S01]  /*5460*/  LDC.64 R42, c[0x0][0xb78] ;  /* 0x0002de00ff2a7b82 */ /* 0x000ea20000000a00 */
[----:B------:R-:W-:Y:S01]  /*5470*/  IADD3 R175, P5, R16, 0xc020, RZ ;  /* 0x0000c02010af7810 */ /* 0x000fe20007fbe0ff */
[----:B------:R-:W-:Y:S01]  /*5480*/  IMAD.U32 R49, RZ, RZ, UR10 ;  /* 0x0000000aff317e24 */ /* 0x000fe2000f8e00ff */
[----:B------:R-:W-:Y:S01]  /*5490*/  F2FP.F16.F32.PACK_AB R24, R25, R24 ;  /* 0x000000181918723e */ /* 0x000fe200000000ff */
[-C--:B------:R-:W-:Y:S01]  /*54a0*/  FMUL.FTZ R35, R35, R6.reuse ;  /* 0x0000000623237220 */ /* 0x080fe20000410000 */
[----:B------:R-:W-:Y:S01]  /*54b0*/  LOP3.LUT R152, R153, 0x380, RZ, 0xc0, !PT ;  /* 0x0000038099987812 */ /* 0x000fe200078ec0ff */
[-C--:B------:R-:W-:Y:S01]  /*54c0*/  FMUL.FTZ R34, R34, R6.reuse ;  /* 0x0000000622227220 */ /* 0x080fe20000410000 */
[-C--:B------:R-:W-:Y:S01]  /*54d0*/  FMUL.FTZ R39, R39, R6.reuse ;  /* 0x0000000627277220 */ /* 0x080fe20000410000 */
[----:B------:R-:W-:Y:S01]  /*54e0*/  FMUL.FTZ R38, R38, R6 ;  /* 0x0000000626267220 */ /* 0x000fe20000410000 */
[----:B------:R-:W-:Y:S01]  /*54f0*/  @P3 FFMA.FTZ R48, R5, R0, R26 ;  /* 0x0000000005303223 */ /* 0x000fe2000001001a */
[----:B------:R-:W-:Y:S01]  /*5500*/  F2FP.F16.F32.PACK_AB R25, R27, R64 ;  /* 0x000000401b19723e */ /* 0x000fe200000000ff */
[-C--:B------:R-:W-:Y:S01]  /*5510*/  FMUL.FTZ R47, R47, R6.reuse ;  /* 0x000000062f2f7220 */ /* 0x080fe20000410000 */
[----:B------:R-:W-:Y:S01]  /*5520*/  FMUL.FTZ R46, R46, R6 ;  /* 0x000000062e2e7220 */ /* 0x000fe20000410000 */
[----:B------:R-:W-:Y:S01]  /*5530*/  F2FP.F16.F32.PACK_AB R26, R29, R170 ;  /* 0x000000aa1d1a723e */ /* 0x000fe200000000ff */
[----:B------:R-:W-:Y:S01]  /*5540*/  FMUL.FTZ R51, R51, R6 ;  /* 0x0000000633337220 */ /* 0x000fe20000410000 */
[----:B------:R-:W-:Y:S01]  /*5550*/  F2FP.F16.F32.PACK_AB R27, R31, R72 ;  /* 0x000000481f1b723e */ /* 0x000fe200000000ff */
[-C--:B------:R-:W-:Y:S01]  /*5560*/  FMUL.FTZ R50, R50, R6.reuse ;  /* 0x0000000632327220 */ /* 0x080fe20000410000 */
[-C--:B------:R-:W-:Y:S01]  /*5570*/  FMUL.FTZ R55, R55, R6.reuse ;  /* 0x0000000637377220 */ /* 0x080fe20000410000 */
        /* <DEDUP_REMOVED lines=50> */
[----:B------:R-:W-:Y:S01]  /*58a0*/  SHF.R.U64 R152, R152, 0x3, RZ ;  /* 0x0000000398987819 */ /* 0x000fe200000012ff */
[----:B------:R-:W-:Y:S01]  /*58b0*/  @P2 FMUL.FTZ R49, R49, 0.69314718246459960938 ;  /* 0x3f31721831312820 */ /* 0x000fe20000410000 */
[----:B-1----:R-:W-:Y:S01]  /*58c0*/  @P2 FMUL.FTZ R30, R167, 0.69314718246459960938 ;  /* 0x3f317218a71e2820 */ /* 0x002fe20000410000 */
[----:B------:R-:W-:Y:S01]  /*58d0*/  F2FP.F16.F32.PACK_AB R6, R7, R166 ;  /* 0x000000a60706723e */ /* 0x000fe200000000ff */
[----:B------:R1:W-:Y:S01]  /*58e0*/  STSM.16.M88.4 [R14], R24 ;  /* 0x000000180e007844 */ /* 0x0003e20000000200 */
[----:B------:R-:W-:Y:S01]  /*58f0*/  F2FP.F16.F32.PACK_AB R5, R35, R34 ;  /* 0x000000222305723e */ /* 0x000fe200000000ff */
[----:B------:R-:W-:Y:S01]  /*5900*/  IMAD.MOV.U32 R44, RZ, RZ, -0x800000 ;  /* 0xff800000ff2c7424 */ /* 0x000fe200078e00ff */
[----:B------:R-:W-:Y:S01]  /*5910*/  F2FP.F16.F32.PACK_AB R7, R39, R38 ;  /* 0x000000262707723e */ /* 0x000fe200000000ff */
[----:B------:R-:W-:Y:S01]  /*5920*/  UIADD3 UR4, UR5, UR6, URZ ;  /* 0x0000000605047290 */ /* 0x000fe2000fffe03f */
[----:B------:R-:W-:Y:S01]  /*5930*/  F2FP.F16.F32.PACK_AB R10, R10, R11 ;  /* 0x0000000b0a0a723e */ /* 0x000fe200000000ff */
[----:B------:R-:W-:Y:S01]  /*5940*/  @P2 FFMA.FTZ R44, R49, R3, R30 ;  /* 0x00000003312c2223 */ /* 0x000fe2000001001e */
[----:B------:R-:W-:Y:S01]  /*5950*/  F2FP.F16.F32.PACK_AB R8, R8, R15 ;  /* 0x0000000f0808723e */ /* 0x000fe200000000ff */
[----:B------:R3:W-:Y:S01]  /*5960*/  STSM.16.M88.4 [R161], R4 ;  /* 0x00000004a1007844 */ /* 0x0007e20000000200 */
[----:B------:R-:W-:Y:S01]  /*5970*/  F2FP.F16.F32.PACK_AB R11, R47, R46 ;  /* 0x0000002e2f0b723e */ /* 0x000fe200000000ff */
[----:B------:R-:W-:Y:S01]  /*5980*/  IMAD.U32 R41, RZ, RZ, UR4 ;  /* 0x00000004ff297e24 */ /* 0x000fe2000f8e00ff */
[----:B------:R-:W-:Y:S01]  /*5990*/  F2FP.F16.F32.PACK_AB R12, R12, R13 ;  /* 0x0000000d0c0c723e */ /* 0x000fe200000000ff */
[----:B------:R-:W-:Y:S01]  /*59a0*/  USHF.R.S32.HI UR4, URZ, 0x1f, UR36 ;  /* 0x0000001f3f047899 */ /* 0x000fe20008011424 */
[----:B------:R-:W-:Y:S01]  /*59b0*/  SHF.R.U64 R174, R174, 0x3, RZ ;  /* 0x00000003aeae7819 */ /* 0x000fe200000012ff */
[----:B------:R4:W-:Y:S01]  /*59c0*/  STSM.16.M88.4 [R162], R8 ;  /* 0x00000008a2007844 */ /* 0x0009e20000000200 */
[----:B------:R-:W-:Y:S01]  /*59d0*/  F2FP.F16.F32.PACK_AB R13, R51, R50 ;  /* 0x00000032330d723e */ /* 0x000fe200000000ff */
[----:B--2---:R-:W-:Y:S01]  /*59e0*/  IMAD.WIDE.U32 R40, R42, UR36, R40 ;  /* 0x000000242a287c25 */ /* 0x004fe2000f8e0028 */
[----:B-1----:R-:W-:-:S02]  /*59f0*/  F2FP.F16.F32.PACK_AB R14, R53, R52 ;  /* 0x00000034350e723e */ /* 0x002fc400000000ff */
[----:B------:R-:W-:Y:S01]  /*5a00*/  F2FP.F16.F32.PACK_AB R15, R55, R54 ;  /* 0x00000036370f723e */ /* 0x000fe200000000ff */
[----:B------:R-:W-:Y:S01]  /*5a10*/  IMAD R0, R42, UR4, RZ ;  /* 0x000000042a007c24 */ /* 0x000fe2000f8e02ff */
[----:B------:R-:W-:Y:S01]  /*5a20*/  LOP3.LUT R152, R152, R153, RZ, 0x3c, !PT ;  /* 0x0000009998987212 */ /* 0x000fe200078e3cff */
[----:B------:R-:W-:Y:S01]  /*5a30*/  IMAD.X R153, RZ, RZ, R17, P4 ;  /* 0x000000ffff997224 */ /* 0x000fe200020e0611 */
[----:B------:R-:W-:Y:S01]  /*5a40*/  F2FP.F16.F32.PACK_AB R24, R57, R56 ;  /* 0x000000383918723e */ /* 0x000fe200000000ff */
[----:B------:R-:W-:Y:S01]  /*5a50*/  STSM.16.M88.4 [R163], R12 ;  /* 0x0000000ca3007844 */ /* 0x000fe20000000200 */
[----:B------:R-:W-:Y:S01]  /*5a60*/  F2FP.F16.F32.PACK_AB R25, R59, R58 ;  /* 0x0000003a3b19723e */ /* 0x000fe200000000ff */
[----:B------:R-:W-:Y:S01]  /*5a70*/  IMAD R0, R43, UR36, R0 ;  /* 0x000000242b007c24 */ /* 0x000fe2000f8e0200 */
[----:B------:R-:W-:Y:S01]  /*5a80*/  F2FP.F16.F32.PACK_AB R26, R61, R60 ;  /* 0x0000003c3d1a723e */ /* 0x000fe200000000ff */
[----:B------:R-:W-:Y:S01]  /*5a90*/  ULDC.64 UR4, c[0x0][0xb40] ;  /* 0x0002d00000047ab9 */ /* 0x000fe20000000a00 */
        /* <DEDUP_REMOVED lines=12> */
[----:B------:R-:W-:Y:S01]  /*5b60*/  LOP3.LUT R174, R174, R175, RZ, 0x3c, !PT ;  /* 0x000000afaeae7212 */ /* 0x000fe200078e3cff */
[----:B------:R-:W-:Y:S01]  /*5b70*/  IMAD.X R175, RZ, RZ, R17, P5 ;  /* 0x000000ffffaf7224 */ /* 0x000fe200028e0611 */
[----:B------:R-:W-:Y:S01]  /*5b80*/  F2FP.F16.F32.PACK_AB R37, R83, R82 ;  /* 0x000000525325723e */ /* 0x000fe200000000ff */
[----:B------:R-:W-:Y:S01]  /*5b90*/  STSM.16.M88.4 [R158], R32 ;  /* 0x000000209e007844 */ /* 0x000fe20000000200 */
[----:B------:R-:W-:Y:S02]  /*5ba0*/  F2FP.F16.F32.PACK_AB R38, R85, R84 ;  /* 0x000000545526723e */ /* 0x000fe400000000ff */
[----:B------:R-:W-:-:S02]  /*5bb0*/  F2FP.F16.F32.PACK_AB R39, R87, R86 ;  /* 0x000000565727723e */ /* 0x000fc400000000ff */
[----:B---3--:R-:W-:Y:S02]  /*5bc0*/  F2FP.F16.F32.PACK_AB R4, R89, R88 ;  /* 0x000000585904723e */ /* 0x008fe400000000ff */
[----:B------:R-:W-:Y:S01]  /*5bd0*/  F2FP.F16.F32.PACK_AB R5, R91, R90 ;  /* 0x0000005a5b05723e */ /* 0x000fe200000000ff */
[----:B------:R-:W-:Y:S01]  /*5be0*/  STSM.16.M88.4 [R157], R36 ;  /* 0x000000249d007844 */ /* 0x000fe20000000200 */
[----:B------:R-:W-:Y:S02]  /*5bf0*/  F2FP.F16.F32.PACK_AB R6, R93, R92 ;  /* 0x0000005c5d06723e */ /* 0x000fe400000000ff */
[----:B------:R-:W-:Y:S02]  /*5c00*/  F2FP.F16.F32.PACK_AB R7, R95, R94 ;  /* 0x0000005e5f07723e */ /* 0x000fe400000000ff */
[----:B------:R-:W-:Y:S02]  /*5c10*/  F2FP.F16.F32.PACK_AB R104, R105, R104 ;  /* 0x000000686968723e */ /* 0x000fe400000000ff */
[----:B----4-:R-:W-:Y:S01]  /*5c20*/  F2FP.F16.F32.PACK_AB R8, R97, R96 ;  /* 0x000000606108723e */ /* 0x010fe200000000ff */
[----:B------:R1:W-:Y:S01]  /*5c30*/  STSM.16.M88.4 [R160], R4 ;  /* 0x00000004a0007844 */ /* 0x0003e20000000200 */
[----:B------:R-:W-:-:S02]  /*5c40*/  F2FP.F16.F32.PACK_AB R9, R99, R98 ;  /* 0x000000626309723e */ /* 0x000fc400000000ff */
        /* <DEDUP_REMOVED lines=34> */
[----:B------:R-:W-:Y:S02]  /*5e70*/  F2FP.F16.F32.PACK_AB R147, R151, R150 ;  /* 0x000000969793723e */ /* 0x000fe400000000ff */
[C---:B------:R-:W-:Y:S02]  /*5e80*/  ISETP.GE.OR P0, PT, R154.reuse, UR7, P0 ;  /* 0x000000079a007c0c */ /* 0x040fe40008706670 */
[----:B------:R-:W-:Y:S01]  /*5e90*/  SHF.R.S32.HI R3, RZ, 0x1f, R154 ;  /* 0x0000001fff037819 */ /* 0x000fe2000001149a */
[----:B------:R-:W-:Y:S01]  /*5ea0*/  STSM.16.M88.4 [R21], R144 ;  /* 0x0000009015007844 */ /* 0x000fe20000000200 */
[----:B------:R-:W-:Y:S01]  /*5eb0*/  IADD3 R154, P2, R154, R40, RZ ;  /* 0x000000289a9a7210 */ /* 0x000fe20007f5e0ff */
[----:B------:R-:W-:Y:S01]  /*5ec0*/  @!PT LDS RZ, [RZ] ;  /* 0x00000000fffff984 */ /* 0x000fe20000000800 */
[----:B------:R-:W-:Y:S01]  /*5ed0*/  @!PT LDS RZ, [RZ] ;  /* 0x00000000fffff984 */ /* 0x000fe20000000800 */
[----:B------:R-:W-:Y:S01]  /*5ee0*/  @!PT LDS RZ, [RZ] ;  /* 0x00000000fffff984 */ /* 0x000fe20000000800 */
[----:B------:R-:W-:Y:S01]  /*5ef0*/  @!PT LDS RZ, [RZ] ;  /* 0x00000000fffff984 */ /* 0x000fe20000000800 */
[----:B------:R2:W-:Y:S06]  /*5f00*/  MEMBAR.ALL.CTA ;  /* 0x0000000000007992 */ /* 0x0005ec0000008000 */
[----:B--2---:R-:W2:Y:S01]  /*5f10*/  FENCE.VIEW.ASYNC.S ;  /* 0x00000000000073c6 */ /* 0x004ea20000000000 */
[----:B------:R-:W-:Y:S01]  /*5f20*/  IADD3.X R3, R3, R41, R0, P2, !PT ;  /* 0x0000002903037210 */ /* 0x000fe200017fe400 */
[----:B--2---:R-:W-:Y:S06]  /*5f30*/  BAR.ARV 0x1, 0x120 ;  /* 0x0044800000007b1d */ /* 0x004fec0000002000 */
[C---:B-1----:R-:W-:Y:S01]  /*5f40*/  LEA R4, P2, R154.reuse, UR4, 0x2 ;  /* 0x000000049a047c11 */ /* 0x042fe2000f8410ff */
[----:B------:R-:W-:Y:S01]  /*5f50*/  ULDC UR4, c[0x0][0xc] ;  /* 0x0000030000047ab9 */ /* 0x000fe20000000800 */
[----:B------:R-:W1:Y:S01]  /*5f60*/  SHFL.IDX PT, R0, R22, RZ, 0x1f ;  /* 0x00001fff16007589 */ /* 0x000e6200000e0000 */
[----:B------:R-:W-:Y:S01]  /*5f70*/  UIADD3 UR44, UR4, UR44, URZ ;  /* 0x0000002c042c7290 */ /* 0x000fe2000fffe03f */
        /* <DEDUP_REMOVED lines=35> */
.L_x_7246:
[----:B------:R-:W-:Y:S05]  /*61b0*/  BSYNC B0 ;  /* 0x0000000000007941 */ /* 0x000fea0003800000 */
.L_x_7245:
[----:B------:R-:W1:Y:S01]  /*61c0*/  LDC R0, c[0x0][0xda4] ;  /* 0x00036900ff007b82 */ /* 0x000e620000000800 */
[----:B------:R-:W-:Y:S02]  /*61d0*/  UIADD3 UR39, UR39, 0x1, URZ ;  /* 0x0000000127277890 */ /* 0x000fe4000fffe03f */
[----:B------:R-:W-:Y:S02]  /*61e0*/  UIADD3 UR43, UR43, 0x1, URZ ;  /* 0x000000012b2b7890 */ /* 0x000fe4000fffe03f */
[----:B------:R-:W-:-:S04]  /*61f0*/  UISETP.NE.AND UP0, UPT, UR39, 0x2, UPT ;  /* 0x000000022700788c */ /* 0x000fc8000bf05270 */
[----:B------:R-:W-:Y:S02]  /*6200*/  USEL UR4, URZ, 0x1, UP0 ;  /* 0x000000013f047887 */ /* 0x000fe40008000000 */
[----:B------:R-:W-:Y:S02]  /*6210*/  USEL UR39, UR39, URZ, UP0 ;  /* 0x0000003f27277287 */ /* 0x000fe40008000000 */
[----:B------:R-:W-:Y:S01]  /*6220*/  ULOP3.LUT UR42, UR42, UR4, URZ, 0x3c, !UPT ;  /* 0x000000042a2a7292 */ /* 0x000fe2000f8e3c3f */
[----:B-1----:R-:W-:-:S13]  /*6230*/  ISETP.LE.AND P0, PT, R0, UR44, PT ;  /* 0x0000002c00007c0c */ /* 0x002fda000bf03270 */
[----:B------:R-:W-:Y:S05]  /*6240*/  @!P0 BRA `(.L_x_7247) ;  /* 0xffffffa800bc8947 */ /* 0x000fea000383ffff */
[----:B------:R-:W-:Y:S05]  /*6250*/  EXIT ;  /* 0x000000000000794d */ /* 0x000fea0003800000 */
.L_x_7223:
[----:B------:R-:W-:-:S08]  /*6260*/  NOP ;  /* 0x0000000000007918 */ /* 0x000fd00000000000 */
[----:B------:R-:W1:-:S00]  /*6270*/  USETMAXREG.DEALLOC.CTAPOOL 0x18 ;  /* 0x00000018000079c8 */ /* 0x000e4000080e0500 */
        /* <DEDUP_REMOVED lines=12> */
[----:B------:R-:W-:Y:S01]  /*6340*/  ULDC.64 UR42, c[0x0][0x198] ;  /* 0x00006600002a7ab9 */ /* 0x000fe20000000a00 */
[----:B------:R-:W-:Y:S01]  /*6350*/  IMAD.MOV.U32 R16, RZ, RZ, RZ ;  /* 0x000000ffff107224 */ /* 0x000fe200078e00ff */
[----:B------:R-:W-:Y:S01]  /*6360*/  ULDC UR36, c[0x0][0xc] ;  /* 0x0000030000247ab9 */ /* 0x000fe20000000800 */
[----:B------:R-:W-:Y:S01]  /*6370*/  IMAD.MOV.U32 R17, RZ, RZ, 0x1 ;  /* 0x00000001ff117424 */ /* 0x000fe200078e00ff */
[----:B------:R1:W-:Y:S04]  /*6380*/  STL [R1+0xc], R0 ;  /* 0x00000c0001007387 */ /* 0x0003e80000100800 */
[----:B------:R1:W-:Y:S02]  /*6390*/  STL [R1+0x18], RZ ;  /* 0x000018ff01007387 */ /* 0x0003e40000100800 */
.L_x_7290:
[----:B------:R-:W2:Y:S01]  /*63a0*/  LDL R2, [R1+0xc] ;  /* 0x00000c0001027983 */ /* 0x000ea20000100800 */
[----:B-1----:R-:W1:Y:S01]  /*63b0*/  LDC R0, c[0x0][0xda8] ;  /* 0x00036a00ff007b82 */ /* 0x002e620000000800 */
[----:B------:R-:W-:Y:S05]  /*63c0*/  YIELD ;  /* 0x0000000000007946 */ /* 0x000fea0003800000 */
[----:B------:R-:W3:Y:S01]  /*63d0*/  S2R R5, SR_CgaCtaId ;  /* 0x0000000000057919 */ /* 0x000ee20000008800 */
[----:B------:R-:W-:Y:S01]  /*63e0*/  ULDC.64 UR4, c[0x0][0x3f8] ;  /* 0x0000fe0000047ab9 */ /* 0x000fe20000000a00 */
[----:B------:R-:W4:Y:S01]  /*63f0*/  LDC R19, c[0x0][0xdb4] ;  /* 0x00036d00ff137b82 */ /* 0x000f220000000800 */
[----:B------:R-:W-:-:S03]  /*6400*/  UISETP.NE.U32.AND UP0, UPT, UR4, URZ, UPT ;  /* 0x0000003f0400728c */ /* 0x000fc6000bf05070 */
[----:B------:R-:W-:Y:S01]  /*6410*/  ULDC UR4, c[0x0][0x404] ;  /* 0x0001010000047ab9 */ /* 0x000fe20000000800 */
[----:B------:R-:W-:-:S04]  /*6420*/  UISETP.NE.AND.EX UP0, UPT, UR5, URZ, UPT, UP0 ;  /* 0x0000003f0500728c */ /* 0x000fc8000bf05300 */
[----:B------:R-:W-:Y:S01]  /*6430*/  USEL UR4, UR4, 0x1, UP0 ;  /* 0x0000000104047887 */ /* 0x000fe20008000000 */
[----:B-1----:R-:W-:Y:S02]  /*6440*/  ISETP.NE.AND P0, PT, R0, 0x1, PT ;  /* 0x000000010000780c */ /* 0x002fe40003f05270 */
[----:B----4-:R-:W-:-:S11]  /*6450*/  ISETP.NE.AND P1, PT, R19, 0x1, PT ;  /* 0x000000011300780c */ /* 0x010fd60003f25270 */
[----:B------:R-:W2:Y:S08]  /*6460*/  @P0 LDC R0, c[0x0][0xdac] ;  /* 0x00036b00ff000b82 */ /* 0x000eb00000000800 */
[----:B------:R-:W1:Y:S01]  /*6470*/  @P0 LDC R3, c[0x0][0xdb0] ;  /* 0x00036c00ff030b82 */ /* 0x000e620000000800 */
[----:B--2---:R-:W-:Y:S01]  /*6480*/  @P0 IMAD.HI.U32 R0, R2, R0, RZ ;  /* 0x0000000002000227 */ /* 0x004fe200078e00ff */
[----:B------:R-:W-:-:S04]  /*6490*/  MOV R4, R2 ;  /* 0x0000000200047202 */ /* 0x000fc80000000f00 */
[----:B-1----:R-:W-:Y:S02]  /*64a0*/  @P0 SHF.R.U32.HI R4, RZ, R3, R0 ;  /* 0x00000003ff040219 */ /* 0x002fe40000011600 */
[----:B------:R-:W1:Y:S03]  /*64b0*/  LDC R0, c[0x0][0x2e0] ;  /* 0x0000b800ff007b82 */ /* 0x000e660000000800 */
[----:B------:R-:W-:Y:S01]  /*64c0*/  IMAD.MOV.U32 R18, RZ, RZ, R4 ;  /* 0x000000ffff127224 */ /* 0x000fe200078e0004 */
[----:B------:R2:W-:Y:S04]  /*64d0*/  STL [R1+0x4], R4 ;  /* 0x0000040401007387 */ /* 0x0005e80000100800 */
[----:B------:R-:W4:Y:S01]  /*64e0*/  @P1 LDC.64 R2, c[0x0][0xdb8] ;  /* 0x00036e00ff021b82 */ /* 0x000f220000000a00 */
[----:B-1----:R-:W-:Y:S01]  /*64f0*/  IMAD R7, R0, UR4, RZ ;  /* 0x0000000400077c24 */ /* 0x002fe2000f8e02ff */
[----:B------:R-:W-:-:S04]  /*6500*/  MOV R0, 0x400 ;  /* 0x0000040000007802 */ /* 0x000fc80000000f00 */
[----:B---3--:R-:W-:Y:S01]  /*6510*/  LEA R6, R5, R0, 0x18 ;  /* 0x0000000005067211 */ /* 0x008fe200078ec0ff */
[----:B------:R-:W-:Y:S01]  /*6520*/  VIADD R0, R7, 0x5f ;  /* 0x0000005f07007836 */ /* 0x000fe20000000000 */
[----:B------:R2:W-:Y:S01]  /*6530*/  STL [R1+0x14], R7 ;  /* 0x0000140701007387 */ /* 0x0005e20000100800 */
[----:B----4-:R-:W-:-:S03]  /*6540*/  @P1 IMAD.HI.U32 R2, R4, R2, RZ ;  /* 0x0000000204021227 */ /* 0x010fc600078e00ff */
[----:B------:R2:W-:Y:S02]  /*6550*/  STL [R1], R6 ;  /* 0x0000000601007387 */ /* 0x0005e40000100800 */
[----:B------:R-:W-:Y:S01]  /*6560*/  @P1 SHF.R.U32.HI R18, RZ, R3, R2 ;  /* 0x00000003ff121219 */ /* 0x000fe20000011602 */
[----:B------:R-:W-:Y:S02]  /*6570*/  VIADD R3, R6, 0x1c400 ;  /* 0x0001c40006037836 */ /* 0x000fe40000000000 */
[----:B------:R-:W-:-:S03]  /*6580*/  IMAD.HI R2, R0, 0x2aaaaaab, RZ ;  /* 0x2aaaaaab00027827 */ /* 0x000fc600078e02ff */
[----:B------:R-:W-:Y:S01]  /*6590*/  LOP3.LUT P0, RZ, R3, 0x3ff, RZ, 0xc0, !PT ;  /* 0x000003ff03ff7812 */ /* 0x000fe2000780c0ff */
[----:B------:R-:W-:Y:S01]  /*65a0*/  IMAD.MOV R0, RZ, RZ, -R18 ;  /* 0x000000ffff007224 */ /* 0x000fe200078e0a12 */
[----:B------:R-:W-:-:S03]  /*65b0*/  SHF.R.U32.HI R3, RZ, 0x1f, R2 ;  /* 0x0000001fff037819 */ /* 0x000fc60000011602 */
[----:B------:R-:W-:Y:S01]  /*65c0*/  IMAD R19, R19, R0, R4 ;  /* 0x0000000013137224 */ /* 0x000fe200078e0204 */
[----:B------:R-:W-:-:S05]  /*65d0*/  LEA.HI.SX32 R0, R2, R3, 0x1c ;  /* 0x0000000302007211 */ /* 0x000fca00078fe2ff */
[----:B------:R2:W-:Y:S02]  /*65e0*/  STL [R1+0x8], R0 ;  /* 0x0000080001007387 */ /* 0x0005e40000100800 */
        /* <DEDUP_REMOVED lines=17> */
.L_x_7249:
        /* <DEDUP_REMOVED lines=20> */
.L_x_7251:
        /* <DEDUP_REMOVED lines=15> */
[----:B-1----:R-:W-:Y:S05]  /*6930*/  CALL.ABS.NOINC R2 ;  /* 0x0000000002007343 */ /* 0x002fea0003c00000 */
.L_x_7250:
[----:B------:R-:W1:Y:S01]  /*6940*/  LDC R0, c[0x0][0x428] ;  /* 0x00010a00ff007b82 */ /* 0x000e620000000800 */
[----:B------:R-:W-:Y:S01]  /*6950*/  ULDC.64 UR4, c[0x0][0x9f8] ;  /* 0x00027e0000047ab9 */ /* 0x000fe20000000a00 */
[----:B------:R-:W2:Y:S01]  /*6960*/  LDL.LU R5, [R1+0x4] ;  /* 0x0000040001057983 */ /* 0x000ea20000300800 */
[----:B-1----:R-:W-:-:S03]  /*6970*/  ISETP.NE.AND P1, PT, R0, 0x1, PT ;  /* 0x000000010000780c */ /* 0x002fc60003f25270 */
[----:B------:R-:W3:Y:S01]  /*6980*/  LDL R4, [R1+0xc] ;  /* 0x00000c0001047983 */ /* 0x000ee20000100800 */
[----:B------:R-:W-:Y:S01]  /*6990*/  ISETP.NE.U32.AND P0, PT, RZ, UR4, PT ;  /* 0x00000004ff007c0c */ /* 0x000fe2000bf05070 */
[----:B------:R-:W-:Y:S01]  /*69a0*/  IMAD.MOV.U32 R0, RZ, RZ, R19 ;  /* 0x000000ffff007224 */ /* 0x000fe200078e0013 */
[----:B------:R-:W-:Y:S01]  /*69b0*/  ULDC UR4, c[0x0][0xda8] ;  /* 0x00036a0000047ab9 */ /* 0x000fe20000000800 */
[----:B------:R-:W-:Y:S01]  /*69c0*/  IMAD.MOV.U32 R6, RZ, RZ, R18 ;  /* 0x000000ffff067224 */ /* 0x000fe200078e0012 */
[----:B------:R-:W-:Y:S01]  /*69d0*/  ISETP.NE.AND.EX P0, PT, RZ, UR5, PT, P0 ;  /* 0x00000005ff007c0c */ /* 0x000fe2000bf05300 */
[----:B------:R-:W1:Y:S04]  /*69e0*/  S2R R7, SR_TID.X ;  /* 0x0000000000077919 */ /* 0x000e680000002100 */
[----:B------:R-:W4:Y:S08]  /*69f0*/  @P1 LDC R2, c[0x0][0x42c] ;  /* 0x00010b00ff021b82 */ /* 0x000f300000000800 */
[----:B------:R-:W1:Y:S01]  /*6a00*/  @P1 LDC R3, c[0x0][0x430] ;  /* 0x00010c00ff031b82 */ /* 0x000e620000000800 */
[----:B----4-:R-:W-:Y:S01]  /*6a10*/  @P1 IMAD.HI.U32 R2, R19, R2, RZ ;  /* 0x0000000213021227 */ /* 0x010fe200078e00ff */
[----:B-1----:R-:W-:-:S04]  /*6a20*/  LOP3.LUT R7, R7, 0x1f, RZ, 0xc0, !PT ;  /* 0x0000001f07077812 */ /* 0x002fc800078ec0ff */
[----:B------:R-:W-:Y:S02]  /*6a30*/  @P1 SHF.R.U32.HI R0, RZ, R3, R2 ;  /* 0x00000003ff001219 */ /* 0x000fe40000011602 */
[----:B------:R-:W1:Y:S02]  /*6a40*/  @P0 LDC.64 R2, c[0x0][0x9f8] ;  /* 0x00027e00ff020b82 */ /* 0x000e640000000a00 */
[----:B-1----:R-:W-:-:S05]  /*6a50*/  @P0 IMAD.WIDE R2, R18, 0x4, R2 ;  /* 0x0000000412020825 */ /* 0x002fca00078e0202 */
[----:B------:R1:W5:Y:S01]  /*6a60*/  @P0 LDG.E R6, desc[UR40][R2.64] ;  /* 0x0000002802060981 */ /* 0x000362000c1e1900 */
[----:B------:R-:W-:-:S04]  /*6a70*/  ISETP.NE.AND P1, PT, R7, RZ, PT ;  /* 0x000000ff0700720c */ /* 0x000fc80003f25270 */
[----:B------:R-:W-:-:S09]  /*6a80*/  PLOP3.LUT P2, PT, P1, PT, PT, 0x8, 0x0 ;  /* 0x000000000000781c */ /* 0x000fd20000f4e170 */
[----:B------:R-:W-:-:S05]  /*6a90*/  VOTEU.ALL UP1, P1 ;  /* 0x00000000003f7886 */ /* 0x000fca0000820000 */
[----:B------:R-:W-:-:S04]  /*6aa0*/  @!UP1 UIADD3 UR8, UP0, UR42, 0x270, URZ ;  /* 0x000002702a089890 */ /* 0x000fc8000ff1e03f */
[----:B------:R-:W-:-:S03]  /*6ab0*/  @!UP1 UIADD3.X UR9, URZ, UR43, URZ, UP0, !UPT ;  /* 0x0000002b3f099290 */ /* 0x000fc600087fe43f */
[----:B------:R-:W-:Y:S01]  /*6ac0*/  VOTEU.ALL UP0, P1 ;  /* 0x00000000003f7886 */ /* 0x000fe20000800000 */
[----:B--2---:R-:W-:-:S04]  /*6ad0*/  IMAD.MOV R8, RZ, RZ, -R5 ;  /* 0x000000ffff087224 */ /* 0x004fc800078e0a05 */
[----:B---3--:R-:W-:-:S04]  /*6ae0*/  IMAD R8, R8, UR4, R4 ;  /* 0x0000000408087c24 */ /* 0x008fc8000f8e0204 */
[----:B-1----:R-:W-:-:S07]  /*6af0*/  IMAD.SHL.U32 R8, R8, 0x80, RZ ;  /* 0x0000008008087824 */ /* 0x002fce00078e00ff */
.L_x_7252:
        /* <DEDUP_REMOVED lines=16> */
.L_x_7306:
[----:B------:R-:W2:Y:S01]  /*6c00*/  LDL R5, [R1+0x8] ;  /* 0x0000080001057983 */ /* 0x000ea20000100800 */
[----:B------:R-:W-:Y:S01]  /*6c10*/  UMOV UR4, 0xffffffff ;  /* 0xffffffff00047882 */ /* 0x000fe20000000000 */
[----:B------:R-:W-:Y:S01]  /*6c20*/  SHF.R.S32.HI R7, RZ, 0x1f, R6 ;  /* 0x0000001fff077819 */ /* 0x000fe20000011406 */
[----:B--2---:R-:W-:Y:S01]  /*6c30*/  VIADD R9, R5, 0xffffffff ;  /* 0xffffffff05097836 */ /* 0x004fe20000000000 */
[----:B------:R-:W-:Y:S06]  /*6c40*/  BRA.DIV UR4, `(.L_x_7254) ;  /* 0x0000002604507947 */ /* 0x000fec000b800000 */
[----:B------:R-:W-:-:S13]  /*6c50*/  ELECT P6, URZ, PT ;  /* 0x00000000003f782f */ /* 0x000fda00038c0000 */
.L_x_7309:
        /* <DEDUP_REMOVED lines=22> */
.L_x_7256:
[----:B--2---:R-:W2:Y:S01]  /*6dc0*/  S2R R10, SR_CgaCtaId ;  /* 0x00000000000a7919 */ /* 0x004ea20000008800 */
[----:B------:R-:W-:-:S04]  /*6dd0*/  MOV R5, 0x400 ;  /* 0x0000040000057802 */ /* 0x000fc80000000f00 */
[----:B--2---:R-:W-:Y:S02]  /*6de0*/  LEA R5, R10, R5, 0x18 ;  /* 0x000000050a057211 */ /* 0x004fe400078ec0ff */
[----:B------:R-:W-:-:S03]  /*6df0*/  SHF.L.U32 R10, R17, 0x1f, RZ ;  /* 0x0000001f110a7819 */ /* 0x000fc600000006ff */
[----:B------:R-:W-:-:S04]  /*6e00*/  IMAD R5, R16, 0x8, R5 ;  /* 0x0000000810057824 */ /* 0x000fc800078e0205 */
[----:B------:R-:W2:Y:S02]  /*6e10*/  SYNCS.PHASECHK.TRANS64.TRYWAIT P1, [R5+URZ+0x22840], R10 ;  /* 0x0228400a050075a7 */ /* 0x000ea4000802017f */
[----:B--2---:R-:W-:Y:S05]  /*6e20*/  @!P1 BRA `(.L_x_7257) ;  /* 0x0000002000f89947 */ /* 0x004fea0003800000 */
.L_x_7310:
        /* <DEDUP_REMOVED lines=11> */
.L_x_7258:
        /* <DEDUP_REMOVED lines=17> */
[----:B------:R-:W-:-:S09]  /*6ff0*/  UIMAD UR11, UR11, 0x60, URZ ;  /* 0x000000600b0b78a4 */ /* 0x000fd2000f8e023f */
[----:B------:R2:W-:Y:S02]  /*7000*/  UTMALDG.4D [UR8], [UR4], desc[UR6] ;  /* 0x00000608040075b4 */ /* 0x0005e40008019000 */
[----:B--2---:R-:W-:Y:S01]  /*7010*/  NOP ;  /* 0x0000000000007918 */ /* 0x004fe20000000000 */
.L_x_7255:
        /* <DEDUP_REMOVED lines=15> */
[----:B------:R-:W-:Y:S01]  /*7110*/  @P1 IMAD.MOV.U32 R5, RZ, RZ, 0x4000 ;  /* 0x00004000ff051424 */ /* 0x000fe200078e00ff */
        /* <DEDUP_REMOVED lines=10> */
.L_x_7311:
[----:B------:R-:W-:Y:S05]  /*71c0*/  BSYNC B0 ;  /* 0x0000000000007941 */ /* 0x000fea0003800000 */
.L_x_7259:
[----:B------:R-:W-:Y:S04]  /*71d0*/  BSSY B0, `(.L_x_7261) ;  /* 0x0000037000007945 */ /* 0x000fe80003800000 */
[----:B------:R-:W-:Y:S05]  /*71e0*/  @!P6 BRA `(.L_x_7262) ;  /* 0x0000000000d4e947 */ /* 0x000fea0003800000 */
[----:B------:R-:W3:Y:S01]  /*71f0*/  S2R R11, SR_CgaCtaId ;  /* 0x00000000000b7919 */ /* 0x000ee20000008800 */
[----:B--2---:R-:W-:Y:S02]  /*7200*/  MOV R8, 0x400 ;  /* 0x0000040000087802 */ /* 0x004fe40000000f00 */
[----:B------:R-:W-:Y:S01]  /*7210*/  SHF.L.U32 R5, R17, 0x1f, RZ ;  /* 0x0000001f11057819 */ /* 0x000fe200000006ff */
[----:B------:R-:W2:Y:S01]  /*7220*/  S2R R10, SR_TID.X ;  /* 0x00000000000a7919 */ /* 0x000ea20000002100 */
[----:B---3--:R-:W-:Y:S02]  /*7230*/  LEA R8, R11, R8, 0x18 ;  /* 0x000000080b087211 */ /* 0x008fe400078ec0ff */
[----:B--2---:R-:W-:-:S03]  /*7240*/  LOP3.LUT R10, R10, 0x7f, RZ, 0xc0, !PT ;  /* 0x0000007f0a0a7812 */ /* 0x004fc600078ec0ff */
[----:B------:R-:W-:Y:S01]  /*7250*/  IMAD R8, R16, 0x8, R8 ;  /* 0x0000000810087824 */ /* 0x000fe200078e0208 */
[----:B------:R-:W-:-:S03]  /*7260*/  ISETP.NE.AND P2, PT, R10, RZ, PT ;  /* 0x000000ff0a00720c */ /* 0x000fc60003f45270 */
[----:B------:R-:W2:Y:S02]  /*7270*/  SYNCS.PHASECHK.TRANS64.TRYWAIT P1, [R8+URZ+0x22860], R5 ;  /* 0x02286005080075a7 */ /* 0x000ea4000802017f */
[----:B--2---:R-:W-:Y:S08]  /*7280*/  @!P1 BRA `(.L_x_7263) ;  /* 0x0000002000149947 */ /* 0x004ff00003800000 */
.L_x_7312:
        /* <DEDUP_REMOVED lines=8> */
.L_x_7264:
        /* <DEDUP_REMOVED lines=8> */
[----:B--2---:R-:W-:-:S05]  /*7390*/  LEA R5, R11, R5, 0x18 ;  /* 0x000000050b057211 */ /* 0x004fca00078ec0ff */
        /* <DEDUP_REMOVED lines=10> */
[----:B------:R-:W-:-:S03]  /*7440*/  UIADD3 UR18, UR14, 0x9400, URZ ;  /* 0x000094000e127890 */ /* 0x000fc6000fffe03f */
[----:B------:R-:W-:Y:S01]  /*7450*/  UMOV UR14, 0x80 ;  /* 0x00000080000e7882 */ /* 0x000fe20000000000 */
[----:B---3--:R-:W-:-:S13]  /*7460*/  R2UR UR11, R10 ;  /* 0x000000000a0b72ca */ /* 0x008fda00000e0000 */
[----:B------:R-:W-:-:S09]  /*7470*/  UIMAD UR11, UR11, 0x60, URZ ;  /* 0x000000600b0b78a4 */ /* 0x000fd2000f8e023f */
[----:B------:R2:W-:Y:S02]  /*7480*/  UTMALDG.4D [UR8], [UR4], desc[UR6] ;  /* 0x00000608040075b4 */ /* 0x0005e40008019000 */
        /* <DEDUP_REMOVED lines=11> */
.L_x_7262:
[----:B------:R-:W-:Y:S05]  /*7540*/  BSYNC B0 ;  /* 0x0000000000007941 */ /* 0x000fea0003800000 */
.L_x_7261:
        /* <DEDUP_REMOVED lines=9> */
[----:B------:R-:W-:Y:S01]  /*75e0*/  IMAD.MOV.U32 R5, RZ, RZ, 0x1 ;  /* 0x00000001ff057424 */ /* 0x000fe200078e00ff */
[C---:B--2---:R-:W-:Y:S01]  /*75f0*/  IADD3 R10, -R11.reuse, RZ, RZ ;  /* 0x000000ff0b0a7210 */ /* 0x044fe20007ffe1ff */
        /* <DEDUP_REMOVED lines=26> */
.L_x_7269:
[----:B--2---:R-:W2:Y:S01]  /*77a0*/  S2R R3, SR_CgaCtaId ;  /* 0x0000000000037919 */ /* 0x004ea20000008800 */
[----:B------:R-:W-:Y:S01]  /*77b0*/  MOV R2, 0x400 ;  /* 0x0000040000027802 */ /* 0x000fe20000000f00 */
[----:B------:R-:W3:Y:S03]  /*77c0*/  S2R R5, SR_TID.X ;  /* 0x0000000000057919 */ /* 0x000ee60000002100 */
[----:B--2---:R-:W-:Y:S02]  /*77d0*/  LEA R2, R3, R2, 0x18 ;  /* 0x0000000203027211 */ /* 0x004fe400078ec0ff */
[----:B------:R-:W-:Y:S02]  /*77e0*/  SHF.L.U32 R3, R17, 0x1f, RZ ;  /* 0x0000001f11037819 */ /* 0x000fe400000006ff */
[----:B---3--:R-:W-:Y:S01]  /*77f0*/  LOP3.LUT R5, R5, 0x7f, RZ, 0xc0, !PT ;  /* 0x0000007f05057812 */ /* 0x008fe200078ec0ff */
[----:B------:R-:W-:-:S03]  /*7800*/  IMAD R2, R16, 0x8, R2 ;  /* 0x0000000810027824 */ /* 0x000fc600078e0202 */
[----:B------:R-:W-:Y:S01]  /*7810*/  ISETP.NE.AND P1, PT, R5, RZ, PT ;  /* 0x000000ff0500720c */ /* 0x000fe20003f25270 */
[----:B------:R-:W2:Y:S02]  /*7820*/  SYNCS.PHASECHK.TRANS64.TRYWAIT P2, [R2+URZ+0x22840], R3 ;  /* 0x02284003020075a7 */ /* 0x000ea4000804017f */
[----:B--2---:R-:W-:Y:S10]  /*7830*/  @!P2 BRA `(.L_x_7270) ;  /* 0x0000001800bca947 */ /* 0x004ff40003800000 */
.L_x_7313:
        /* <DEDUP_REMOVED lines=8> */
.L_x_7271:
[----:B------:R-:W3:Y:S01]  /*78c0*/  S2R R11, SR_CgaCtaId ;  /* 0x00000000000b7919 */ /* 0x000ee20000008800 */
[----:B------:R-:W-:Y:S01]  /*78d0*/  MOV R5, 0x400 ;  /* 0x0000040000057802 */ /* 0x000fe20000000f00 */
[----:B------:R-:W-:Y:S01]  /*78e0*/  IMAD R8, R8, 0x60, RZ ;  /* 0x0000006008087824 */ /* 0x000fe200078e02ff */
        /* <DEDUP_REMOVED lines=8> */
[----:B------:R-:W-:-:S05]  /*7970*/  UMOV UR10, URZ ;  /* 0x0000003f000a7c82 */ /* 0x000fca0008000000 */
        /* <DEDUP_REMOVED lines=8> */
.L_x_7314:
        /* <DEDUP_REMOVED lines=8> */
.L_x_7273:
        /* <DEDUP_REMOVED lines=11> */
[----:B------:R-:W-:-:S05]  /*7b30*/  UMOV UR17, 0x40 ;  /* 0x0000004000117882 */ /* 0x000fca0000000000 */
        /* <DEDUP_REMOVED lines=11> */
[----:B------:R-:W-:Y:S01]  /*7bf0*/  UMOV UR15, 0x80 ;  /* 0x00000080000f7882 */ /* 0x000fe20000000000 */
        /* <DEDUP_REMOVED lines=8> */
[----:B--2---:R-:W-:Y:S01]  /*7c80*/  NOP ;  /* 0x0000000000007918 */ /* 0x004fe20000000000 */
.L_x_7268:
[----:B------:R-:W-:Y:S05]  /*7c90*/  BSYNC B0 ;  /* 0x0000000000007941 */ /* 0x000fea0003800000 */
.L_x_7267:
[----:B------:R-:W2:Y:S01]  /*7ca0*/  LDL.LU R3, [R1+0x8] ;  /* 0x0000080001037983 */ /* 0x000ea20000300800 */
[----:B------:R-:W-:-:S05]  /*7cb0*/  VIADD R16, R16, 0x1 ;  /* 0x0000000110107836 */ /* 0x000fca0000000000 */
[----:B------:R-:W-:-:S04]  /*7cc0*/  ISETP.NE.AND P1, PT, R16, 0x2, PT ;  /* 0x000000021000780c */ /* 0x000fc80003f25270 */
[----:B------:R-:W-:Y:S02]  /*7cd0*/  SEL R2, RZ, 0x1, P1 ;  /* 0x00000001ff027807 */ /* 0x000fe40000800000 */
[----:B------:R-:W-:Y:S02]  /*7ce0*/  SEL R16, R16, RZ, P1 ;  /* 0x000000ff10107207 */ /* 0x000fe40000800000 */
[----:B------:R-:W-:Y:S01]  /*7cf0*/  LOP3.LUT R17, R17, R2, RZ, 0x3c, !PT ;  /* 0x0000000211117212 */ /* 0x000fe200078e3cff */
[----:B--2---:R-:W-:-:S07]  /*7d00*/  VIADD R8, R3, 0xfffffffd ;  /* 0xfffffffd03087836 */ /* 0x004fce0000000000 */
.L_x_7266:
[----:B------:R-:W-:Y:S01]  /*7d10*/  IMAD.MOV R10, RZ, RZ, -R10 ;  /* 0x000000ffff0a7224 */ /* 0x000fe200078e0a0a */
[----:B------:R-:W-:Y:S04]  /*7d20*/  BSSY B0, `(.L_x_7265) ;  /* 0x00000dc000007945 */ /* 0x000fe80003800000 */
[----:B------:R-:W-:-:S13]  /*7d30*/  ISETP.NE.AND P1, PT, R9, R10, PT ;  /* 0x0000000a0900720c */ /* 0x000fda0003f25270 */
[----:B------:R-:W-:Y:S05]  /*7d40*/  @!P1 BRA `(.L_x_7274) ;  /* 0x0000000c00649947 */ /* 0x000fea0003800000 */
.L_x_7289:
[----:B------:R-:W-:Y:S04]  /*7d50*/  BSSY B1, `(.L_x_7275) ;  /* 0x0000065000017945 */ /* 0x000fe80003800000 */
[----:B------:R-:W-:Y:S05]  /*7d60*/  @!P6 BRA `(.L_x_7276) ;  /* 0x00000004008ce947 */ /* 0x000fea0003800000 */
[----:B-1----:R-:W-:Y:S01]  /*7d70*/  IMAD.MOV.U32 R9, RZ, RZ, R8 ;  /* 0x000000ffff097224 */ /* 0x002fe200078e0008 */
[----:B------:R-:W-:Y:S06]  /*7d80*/  @!P0 BRA `(.L_x_7277) ;  /* 0x0000000000488947 */ /* 0x000fec0003800000 */
[----:B------:R-:W1:Y:S01]  /*7d90*/  LDC R10, c[0x0][0x41c] ;  /* 0x00010700ff0a7b82 */ /* 0x000e620000000800 */
[----:B------:R-:W-:Y:S02]  /*7da0*/  ULDC.64 UR4, c[0x0][0x408] ;  /* 0x0001020000047ab9 */ /* 0x000fe40000000a00 */
[----:B------:R-:W-:-:S04]  /*7db0*/  IMAD R11, R7, UR4, RZ ;  /* 0x00000004070b7c24 */ /* 0x000fc8000f8e02ff */
[----:B------:R-:W-:Y:S01]  /*7dc0*/  IMAD R11, R6, UR5, R11 ;  /* 0x00000005060b7c24 */ /* 0x000fe2000f8e020b */
[----:B-1----:R-:W-:-:S13]  /*7dd0*/  ISETP.NE.AND P1, PT, R10, 0x1, PT ;  /* 0x000000010a00780c */ /* 0x002fda0003f25270 */
[----:B------:R-:W1:Y:S02]  /*7de0*/  @P1 LDC.64 R2, c[0x0][0x420] ;  /* 0x00010800ff021b82 */ /* 0x000e640000000a00 */
[----:B-1----:R-:W-:-:S04]  /*7df0*/  @P1 IMAD.HI.U32 R4, R8, R2, RZ ;  /* 0x0000000208041227 */ /* 0x002fc800078e00ff */
[----:B------:R-:W-:Y:S01]  /*7e00*/  IMAD.MOV.U32 R2, RZ, RZ, R8 ;  /* 0x000000ffff027224 */ /* 0x000fe200078e0008 */
        /* <DEDUP_REMOVED lines=10> */
.L_x_7277:
[----:B------:R-:W2:Y:S01]  /*7eb0*/  S2R R3, SR_CgaCtaId ;  /* 0x0000000000037919 */ /* 0x000ea20000008800 */
[----:B------:R-:W-:Y:S01]  /*7ec0*/  MOV R2, 0x400 ;  /* 0x0000040000027802 */ /* 0x000fe20000000f00 */
[----:B-1----:R-:W1:Y:S03]  /*7ed0*/  S2R R5, SR_TID.X ;  /* 0x0000000000057919 */ /* 0x002e660000002100 */
[----:B--2---:R-:W-:Y:S02]  /*7ee0*/  LEA R2, R3, R2, 0x18 ;  /* 0x0000000203027211 */ /* 0x004fe400078ec0ff */
[----:B-1----:R-:W-:-:S03]  /*7ef0*/  LOP3.LUT R5, R5, 0x7f, RZ, 0xc0, !PT ;  /* 0x0000007f05057812 */ /* 0x002fc600078ec0ff */
[----:B------:R-:W-:Y:S01]  /*7f00*/  IMAD R3, R16, 0x8, R2 ;  /* 0x0000000810037824 */ /* 0x000fe200078e0202 */
[----:B------:R-:W-:Y:S02]  /*7f10*/  SHF.L.U32 R2, R17, 0x1f, RZ ;  /* 0x0000001f11027819 */ /* 0x000fe400000006ff */
[----:B------:R-:W-:Y:S02]  /*7f20*/  ISETP.NE.AND P1, PT, R5, RZ, PT ;  /* 0x000000ff0500720c */ /* 0x000fe40003f25270 */
[----:B------:R-:W1:Y:S02]  /*7f30*/  SYNCS.PHASECHK.TRANS64.TRYWAIT P2, [R3+URZ+0x22840], R2 ;  /* 0x02284002030075a7 */ /* 0x000e64000804017f */
[----:B-1----:R-:W-:Y:S09]  /*7f40*/  @!P2 BRA `(.L_x_7278) ;  /* 0x000000140020a947 */ /* 0x002ff20003800000 */
.L_x_7315:
        /* <DEDUP_REMOVED lines=8> */
.L_x_7279:
        /* <DEDUP_REMOVED lines=11> */
[----:B--2---:R-:W-:-:S05]  /*8080*/  LEA R5, R10, R5, 0x18 ;  /* 0x000000050a057211 */ /* 0x004fca00078ec0ff */
[----:B------:R-:W-:-:S05]  /*8090*/  IMAD R5, R16, 0x3000, R5 ;  /* 0x0000300010057824 */ /* 0x000fca00078e0205 */
[----:B------:R-:W-:Y:S01]  /*80a0*/  R2UR UR8, R5 ;  /* 0x00000000050872ca */ /* 0x000fe200000e0000 */
[----:B------:R-:W-:-:S05]  /*80b0*/  IMAD R5, R9, 0x60, RZ ;  /* 0x0000006009057824 */ /* 0x000fca00078e02ff */
[----:B------:R-:W-:-:S07]  /*80c0*/  R2UR UR11, R5 ;  /* 0x00000000050b72ca */ /* 0x000fce00000e0000 */
[----:B------:R-:W-:-:S09]  /*80d0*/  UIADD3 UR8, UR8, 0x1c400, URZ ;  /* 0x0001c40008087890 */ /* 0x000fd2000fffe03f */
[----:B------:R2:W-:Y:S01]  /*80e0*/  UTMALDG.4D [UR8], [UR4], desc[UR6] ;  /* 0x00000608040075b4 */ /* 0x0005e20008019000 */
[----:B------:R-:W3:Y:S02]  /*80f0*/  SYNCS.PHASECHK.TRANS64.TRYWAIT P2, [R3+URZ+0x22860], R2 ;  /* 0x02286002030075a7 */ /* 0x000ee4000804017f */
[----:B--23--:R-:W-:Y:S05]  /*8100*/  @!P2 BRA `(.L_x_7280) ;  /* 0x0000001000c4a947 */ /* 0x00cfea0003800000 */
.L_x_7316:
        /* <DEDUP_REMOVED lines=8> */
.L_x_7281:
        /* <DEDUP_REMOVED lines=23> */
[----:B------:R-:W-:Y:S01]  /*8300*/  UMOV UR15, 0x80 ;  /* 0x00000080000f7882 */ /* 0x000fe20000000000 */
        /* <DEDUP_REMOVED lines=9> */
.L_x_7276:
[----:B------:R-:W-:Y:S05]  /*83a0*/  BSYNC B1 ;  /* 0x0000000000017941 */ /* 0x000fea0003800000 */
.L_x_7275:
        /* <DEDUP_REMOVED lines=22> */
[----:B------:R-:W-:-:S05]  /*8510*/  IMAD.WIDE.U32 R2, R6, UR4, R2 ;  /* 0x0000000406027c25 */ /* 0x000fca000f8e0002 */
[----:B------:R-:W-:Y:S02]  /*8520*/  IADD3 R11, R11, R3, RZ ;  /* 0x000000030b0b7210 */ /* 0x000fe40007ffe0ff */
[----:B-1----:R-:W-:-:S04]  /*8530*/  LEA R4, P1, R2, R4, 0x2 ;  /* 0x0000000402047211 */ /* 0x002fc800078210ff */
[----:B------:R-:W-:-:S05]  /*8540*/  LEA.HI.X R5, R2, R5, R11, 0x2, P1 ;  /* 0x0000000502057211 */ /* 0x000fca00008f140b */
[----:B------:R1:W5:Y:S04]  /*8550*/  LDG.E R4, desc[UR40][R4.64] ;  /* 0x0000002804047981 */ /* 0x000368000c1e1900 */
.L_x_7284:
        /* <DEDUP_REMOVED lines=10> */
.L_x_7317:
        /* <DEDUP_REMOVED lines=8> */
.L_x_7286:
[----:B------:R-:W2:Y:S01]  /*8680*/  S2R R11, SR_CgaCtaId ;  /* 0x00000000000b7919 */ /* 0x000ea20000008800 */
        /* <DEDUP_REMOVED lines=19> */
.L_x_7318:
        /* <DEDUP_REMOVED lines=8> */
.L_x_7288:
        /* <DEDUP_REMOVED lines=33> */
.L_x_7283:
[----:B------:R-:W-:Y:S05]  /*8a50*/  BSYNC B1 ;  /* 0x0000000000017941 */ /* 0x000fea0003800000 */
.L_x_7282:
[C---:B------:R-:W-:Y:S01]  /*8a60*/  ISETP.GT.AND P2, PT, R8.reuse, 0x1, PT ;  /* 0x000000010800780c */ /* 0x040fe20003f44270 */
[----:B------:R-:W-:Y:S02]  /*8a70*/  VIADD R9, R9, 0x1 ;  /* 0x0000000109097836 */ /* 0x000fe40000000000 */
[----:B------:R-:W-:-:S03]  /*8a80*/  VIADD R8, R8, 0xfffffffe ;  /* 0xfffffffe08087836 */ /* 0x000fc60000000000 */
[----:B------:R-:W-:-:S04]  /*8a90*/  ISETP.NE.AND P1, PT, R9, 0x2, PT ;  /* 0x000000020900780c */ /* 0x000fc80003f25270 */
[----:B------:R-:W-:Y:S02]  /*8aa0*/  SEL R2, RZ, 0x1, P1 ;  /* 0x00000001ff027807 */ /* 0x000fe40000800000 */
[----:B------:R-:W-:Y:S02]  /*8ab0*/  SEL R16, R9, RZ, P1 ;  /* 0x000000ff09107207 */ /* 0x000fe40000800000 */
[----:B------:R-:W-:Y:S01]  /*8ac0*/  LOP3.LUT R17, R17, R2, RZ, 0x3c, !PT ;  /* 0x0000000211117212 */ /* 0x000fe200078e3cff */
[----:B------:R-:W-:Y:S06]  /*8ad0*/  @P2 BRA `(.L_x_7289) ;  /* 0xfffffff0009c2947 */ /* 0x000fec000383ffff */
.L_x_7274:
[----:B------:R-:W-:Y:S05]  /*8ae0*/  BSYNC B0 ;  /* 0x0000000000007941 */ /* 0x000fea0003800000 */
.L_x_7265:
[----:B------:R-:W2:Y:S01]  /*8af0*/  LDL.LU R2, [R1+0xc] ;  /* 0x00000c0001027983 */ /* 0x000ea20000300800 */
[----:B------:R-:W-:-:S03]  /*8b00*/  ULDC UR4, c[0x0][0xda4] ;  /* 0x0003690000047ab9 */ /* 0x000fc60000000800 */
[----:B------:R-:W3:Y:S01]  /*8b10*/  LDL.LU R0, [R1+0x18] ;  /* 0x0000180001007983 */ /* 0x000ee20000300800 */
[----:B--2---:R-:W-:Y:S02]  /*8b20*/  VIADD R2, R2, UR36 ;  /* 0x0000002402027c36 */ /* 0x004fe40008000000 */
[----:B---3--:R-:W-:-:S03]  /*8b30*/  VIADD R0, R0, 0x1 ;  /* 0x0000000100007836 */ /* 0x008fc60000000000 */
[----:B------:R2:W-:Y:S01]  /*8b40*/  STL [R1+0xc], R2 ;  /* 0x00000c0201007387 */ /* 0x0005e20000100800 */
[----:B------:R-:W-:-:S03]  /*8b50*/  ISETP.GE.AND P0, PT, R2, UR4, PT ;  /* 0x0000000402007c0c */ /* 0x000fc6000bf06270 */
[----:B------:R2:W-:Y:S10]  /*8b60*/  STL [R1+0x18], R0 ;  /* 0x0000180001007387 */ /* 0x0005f40000100800 */
[----:B--2---:R-:W-:Y:S05]  /*8b70*/  @!P0 BRA `(.L_x_7290) ;  /* 0xffffffd800088947 */ /* 0x004fea000383ffff */
[----:B------:R-:W-:-:S07]  /*8b80*/  LOP3.LUT R2, R0, 0x1, RZ, 0xc, !PT ;  /* 0x0000000100027812 */ /* 0x000fce00078e0cff */
.L_x_7248:
[----:B------:R-:W2:Y:S01]  /*8b90*/  S2R R3, SR_CgaCtaId ;  /* 0x0000000000037919 */ /* 0x000ea20000008800 */
[----:B------:R-:W-:Y:S01]  /*8ba0*/  MOV R0, 0x400 ;  /* 0x0000040000007802 */ /* 0x000fe20000000f00 */
[----:B------:R-:W-:Y:S03]  /*8bb0*/  BSSY B0, `(.L_x_7291) ;  /* 0x0000005000007945 */ /* 0x000fe60003800000 */
[----:B--2---:R-:W-:Y:S02]  /*8bc0*/  LEA R0, R3, R0, 0x18 ;  /* 0x0000000003007211 */ /* 0x004fe400078ec0ff */
[----:B------:R-:W-:-:S04]  /*8bd0*/  SHF.L.U32 R3, R2, 0x1f, RZ ;  /* 0x0000001f02037819 */ /* 0x000fc800000006ff */
[----:B------:R-:W2:Y:S02]  /*8be0*/  SYNCS.PHASECHK.TRANS64.TRYWAIT P0, [R0+URZ+0x22820], R3 ;  /* 0x02282003000075a7 */ /* 0x000ea4000800017f */
[----:B--2---:R-:W-:Y:S05]  /*8bf0*/  @!P0 BRA `(.L_x_7292) ;  /* 0x0000000800448947 */ /* 0x004fea0003800000 */
.L_x_7319:
[----:B------:R-:W-:Y:S05]  /*8c00*/  BSYNC B0 ;  /* 0x0000000000007941 */ /* 0x000fea0003800000 */
.L_x_7291:
[----:B------:R-:W-:-:S03]  /*8c10*/  UMOV UR4, 0xffffffff ;  /* 0xffffffff00047882 */ /* 0x000fc60000000000 */
[----:B------:R-:W-:Y:S05]  /*8c20*/  BRA.DIV UR4, `(.L_x_7293) ;  /* 0x0000000a044c7947 */ /* 0x000fea000b800000 */
[----:B------:R-:W3:Y:S02]  /*8c30*/  S2R R2, SR_TID.X ;  /* 0x0000000000027919 */ /* 0x000ee40000002100 */
[----:B---3--:R-:W-:-:S04]  /*8c40*/  SHF.R.U32.HI R2, RZ, 0x5, R2 ;  /* 0x00000005ff027819 */ /* 0x008fc80000011602 */
[----:B------:R-:W-:-:S05]  /*8c50*/  LOP3.LUT R2, R2, 0x3, RZ, 0xc0, !PT ;  /* 0x0000000302027812 */ /* 0x000fca00078ec0ff */
[----:B------:R3:W4:Y:S02]  /*8c60*/  SHFL.IDX PT, R14, R2, RZ, 0x1f ;  /* 0x00001fff020e7589 */ /* 0x00072400000e0000 */
.L_x_7322:
[----:B----4-:R-:W-:Y:S01]  /*8c70*/  ISETP.NE.AND P0, PT, R14, RZ, PT ;  /* 0x000000ff0e00720c */ /* 0x010fe20003f05270 */
[----:B------:R-:W-:-:S12]  /*8c80*/  BSSY B0, `(.L_x_7294) ;  /* 0x0000024000007945 */ /* 0x000fd80003800000 */
[----:B------:R-:W-:Y:S05]  /*8c90*/  @P0 BRA `(.L_x_7295) ;  /* 0x0000000000880947 */ /* 0x000fea0003800000 */
[----:B------:R-:W-:-:S03]  /*8ca0*/  UMOV UR4, 0xffffffff ;  /* 0xffffffff00047882 */ /* 0x000fc60000000000 */
[----:B------:R-:W-:Y:S05]  /*8cb0*/  BRA.DIV UR4, `(.L_x_7296) ;  /* 0x0000000a045c7947 */ /* 0x000fea000b800000 */
[----:B------:R-:W-:-:S13]  /*8cc0*/  ELECT P6, URZ, PT ;  /* 0x00000000003f782f */ /* 0x000fda00038c0000 */
.L_x_7325:
[----:B------:R-:W-:Y:S05]  /*8cd0*/  @!P6 BRA `(.L_x_7295) ;  /* 0x000000000078e947 */ /* 0x000fea0003800000 */
[----:B------:R-:W-:-:S06]  /*8ce0*/  ULOP3.LUT UR4, UR38, 0x2, URZ, 0xfc, !UPT ;  /* 0x0000000226047892 */ /* 0x000fcc000f8efc3f */
[----:B---3--:R-:W-:-:S04]  /*8cf0*/  MOV R2, UR4 ;  /* 0x0000000400027c02 */ /* 0x008fc80008000f00 */
[----:B------:R-:W-:-:S13]  /*8d00*/  ISETP.NE.AND P2, PT, R2, 0x3, PT ;  /* 0x000000030200780c */ /* 0x000fda0003f45270 */
[----:B------:R-:W-:Y:S05]  /*8d10*/  @!P2 BRA `(.L_x_7297) ;  /* 0x000000000004a947 */ /* 0x000fea0003800000 */
[----:B------:R-:W-:Y:S01]  /*8d20*/  BPT.TRAP 0x1 ;  /* 0x000000040000795c */ /* 0x000fe20000300000 */
.L_x_7297:
[----:B--2---:R-:W-:Y:S01]  /*8d30*/  VIADD R3, R0, 0x22840 ;  /* 0x0002284000037836 */ /* 0x004fe20000000000 */
        /* <DEDUP_REMOVED lines=11> */
.L_x_7326:
[----:B------:R-:W3:Y:S02]  /*8df0*/  SYNCS.PHASECHK.TRANS64.TRYWAIT P0, [R3+URZ], R2 ;  /* 0x00000002030075a7 */ /* 0x000ee4000800017f */
[----:B---3--:R-:W-:Y:S05]  /*8e00*/  @!P0 BRA `(.L_x_7299) ;  /* 0x00000008003c8947 */ /* 0x008fea0003800000 */
.L_x_7327:
[----:B------:R-:W-:Y:S05]  /*8e10*/  @!P2 BRA `(.L_x_7300) ;  /* 0x000000000004a947 */ /* 0x000fea0003800000 */
[----:B------:R-:W-:Y:S01]  /*8e20*/  BPT.TRAP 0x1 ;  /* 0x000000040000795c */ /* 0x000fe20000300000 */
.L_x_7300:
[----:B---3--:R-:W-:-:S04]  /*8e30*/  VIADD R3, R0, 0x22860 ;  /* 0x0002286000037836 */ /* 0x008fc80000000000 */
[----:B------:R-:W-:-:S04]  /*8e40*/  IMAD R16, R16, 0x8, R3 ;  /* 0x0000000810107824 */ /* 0x000fc800078e0203 */
[----:B------:R-:W3:Y:S02]  /*8e50*/  SYNCS.PHASECHK.TRANS64.TRYWAIT P0, [R16+URZ], R5 ;  /* 0x00000005100075a7 */ /* 0x000ee4000800017f */
[----:B---3--:R-:W-:Y:S05]  /*8e60*/  @!P0 BRA `(.L_x_7301) ;  /* 0x0000000800388947 */ /* 0x008fea0003800000 */
.L_x_7328:
[----:B------:R-:W-:-:S07]  /*8e70*/  IMAD R3, R4, 0x8, R3 ;  /* 0x0000000804037824 */ /* 0x000fce00078e0203 */
.L_x_7302:
[----:B----4-:R4:W1:Y:S02]  /*8e80*/  SYNCS.PHASECHK.TRANS64.TRYWAIT P0, [R3+URZ], R2 ;  /* 0x00000002030075a7 */ /* 0x010864000800017f */
[----:B-1----:R-:W-:Y:S05]  /*8e90*/  @!P0 NANOSLEEP.SYNCS 0x989680 ;  /* 0x009896800000895d */ /* 0x002fea0003900000 */
[----:B------:R-:W1:Y:S02]  /*8ea0*/  @!P0 SYNCS.PHASECHK.TRANS64 P0, [R3+URZ], R2 ;  /* 0x00000002030085a7 */ /* 0x000e64000800007f */
[----:B-1----:R-:W-:Y:S05]  /*8eb0*/  @!P0 BRA `(.L_x_7302) ;  /* 0xfffffffc00f08947 */ /* 0x002fea000383ffff */
.L_x_7295:
[----:B------:R-:W-:Y:S05]  /*8ec0*/  BSYNC B0 ;  /* 0x0000000000007941 */ /* 0x000fea0003800000 */
.L_x_7294:
[----:B------:R-:W-:Y:S05]  /*8ed0*/  EXIT ;  /* 0x000000000000794d */ /* 0x000fea0003800000 */
.L_x_7226:
[----:B-1----:R-:W-:-:S04]  /*8ee0*/  MOV R3, UR46 ;  /* 0x0000002e00037c02 */ /* 0x002fc80008000f00 */
[----:B------:R1:W2:Y:S03]  /*8ef0*/  SYNCS.PHASECHK.TRANS64.TRYWAIT P0, [R3+URZ+0x22800], R0 ;  /* 0x02280000030075a7 */ /* 0x0002a6000800017f */
[----:B--2---:R-:W-:Y:S05]  /*8f00*/  @!P0 NANOSLEEP.SYNCS 0x989680 ;  /* 0x009896800000895d */ /* 0x004fea0003900000 */
[----:B------:R-:W2:Y:S02]  /*8f10*/  @!P0 SYNCS.PHASECHK.TRANS64 P0, [R3+URZ+0x22800], R0 ;  /* 0x02280000030085a7 */ /* 0x000ea4000800007f */
[----:B--2---:R-:W-:Y:S05]  /*8f20*/  @!P0 BRA `(.L_x_7226) ;  /* 0xfffffffc00ec8947 */ /* 0x004fea000383ffff */
[----:B------:R-:W-:Y:S05]  /*8f30*/  BRA `(.L_x_7303) ;  /* 0xffffff8000687947 */ /* 0x000fea000383ffff */
.L_x_7230:
[----:B--2---:R-:W-:-:S04]  /*8f40*/  IMAD.U32 R0, RZ, RZ, UR21 ;  /* 0x00000015ff007e24 */ /* 0x004fc8000f8e00ff */
[----:B------:R2:W3:Y:S03]  /*8f50*/  SYNCS.PHASECHK.TRANS64.TRYWAIT P1, [R0+URZ+0x22830], R7 ;  /* 0x02283007000075a7 */ /* 0x0004e6000802017f */
[----:B---3--:R-:W-:Y:S05]  /*8f60*/  @!P1 NANOSLEEP.SYNCS 0x989680 ;  /* 0x009896800000995d */ /* 0x008fea0003900000 */
[----:B------:R-:W3:Y:S02]  /*8f70*/  @!P1 SYNCS.PHASECHK.TRANS64 P1, [R0+URZ+0x22830], R7 ;  /* 0x02283007000095a7 */ /* 0x000ee4000802007f */
[----:B---3--:R-:W-:Y:S05]  /*8f80*/  @!P1 BRA `(.L_x_7230) ;  /* 0xfffffffc00ec9947 */ /* 0x008fea000383ffff */
[----:B------:R-:W-:Y:S05]  /*8f90*/  BRA `(.L_x_7229) ;  /* 0xffffff80008c7947 */ /* 0x000fea000383ffff */
.L_x_7234:
[----:B---3--:R3:W4:Y:S02]  /*8fa0*/  SYNCS.PHASECHK.TRANS64.TRYWAIT P2, [R8+URZ+0x22850], R7 ;  /* 0x02285007080075a7 */ /* 0x008724000804017f */
[----:B----4-:R-:W-:Y:S05]  /*8fb0*/  @!P2 NANOSLEEP.SYNCS 0x989680 ;  /* 0x009896800000a95d */ /* 0x010fea0003900000 */
[----:B------:R-:W4:Y:S02]  /*8fc0*/  @!P2 SYNCS.PHASECHK.TRANS64 P2, [R8+URZ+0x22850], R7 ;  /* 0x022850070800a5a7 */ /* 0x000f24000804007f */
[----:B----4-:R-:W-:Y:S05]  /*8fd0*/  @!P2 BRA `(.L_x_7234) ;  /* 0xfffffffc00f0a947 */ /* 0x010fea000383ffff */
[----:B------:R-:W-:Y:S05]  /*8fe0*/  BRA `(.L_x_7233) ;  /* 0xffffff9800007947 */ /* 0x000fea000383ffff */
.L_x_7239:
[----:B-1----:R-:W-:Y:S02]  /*8ff0*/  IMAD.U32 R0, RZ, RZ, UR23 ;  /* 0x00000017ff007e24 */ /* 0x002fe4000f8e00ff */
[----:B------:R-:W-:-:S04]  /*9000*/  IMAD.U32 R3, RZ, RZ, UR24 ;  /* 0x00000018ff037e24 */ /* 0x000fc8000f8e00ff */
[----:B------:R1:W2:Y:S03]  /*9010*/  SYNCS.PHASECHK.TRANS64.TRYWAIT P3, [R0+URZ+0x22830], R3 ;  /* 0x02283003000075a7 */ /* 0x0002a6000806017f */
[----:B--2---:R-:W-:Y:S05]  /*9020*/  @!P3 NANOSLEEP.SYNCS 0x989680 ;  /* 0x009896800000b95d */ /* 0x004fea0003900000 */
[----:B------:R-:W2:Y:S02]  /*9030*/  @!P3 SYNCS.PHASECHK.TRANS64 P3, [R0+URZ+0x22830], R3 ;  /* 0x022830030000b5a7 */ /* 0x000ea4000806007f */
[----:B--2---:R-:W-:Y:S05]  /*9040*/  @!P3 BRA `(.L_x_7239) ;  /* 0xfffffffc00e8b947 */ /* 0x004fea000383ffff */
[----:B------:R-:W-:Y:S05]  /*9050*/  BRA `(.L_x_7238) ;  /* 0xffffff9c00087947 */ /* 0x000fea000383ffff */
.L_x_7243:
[----:B-1----:R-:W-:-:S04]  /*9060*/  IMAD.U32 R6, RZ, RZ, UR24 ;  /* 0x00000018ff067e24 */ /* 0x002fc8000f8e00ff */
[----:B------:R1:W2:Y:S03]  /*9070*/  SYNCS.PHASECHK.TRANS64.TRYWAIT P3, [R183+URZ+0x22850], R6 ;  /* 0x02285006b70075a7 */ /* 0x0002a6000806017f */
[----:B--2---:R-:W-:Y:S05]  /*9080*/  @!P3 NANOSLEEP.SYNCS 0x989680 ;  /* 0x009896800000b95d */ /* 0x004fea0003900000 */
[----:B------:R-:W2:Y:S02]  /*9090*/  @!P3 SYNCS.PHASECHK.TRANS64 P3, [R183+URZ+0x22850], R6 ;  /* 0x02285006b700b5a7 */ /* 0x000ea4000806007f */
[----:B--2---:R-:W-:Y:S05]  /*90a0*/  @!P3 BRA `(.L_x_7243) ;  /* 0xfffffffc00ecb947 */ /* 0x004fea000383ffff */
[----:B------:R-:W-:Y:S05]  /*90b0*/  BRA `(.L_x_7242) ;  /* 0xffffffb400247947 */ /* 0x000fea000383ffff */
.L_x_7253:
[----:B------:R-:W1:Y:S01]  /*90c0*/  S2R R5, SR_TID.X ;  /* 0x0000000000057919 */ /* 0x000e620000002100 */
[----:B------:R-:W-:Y:S01]  /*90d0*/  BSSY B0, `(.L_x_7304) ;  /* 0x000000a000007945 */ /* 0x000fe20003800000 */
[----:B------:R-:W-:Y:S01]  /*90e0*/  IMAD.MOV.U32 R12, RZ, RZ, RZ ;  /* 0x000000ffff0c7224 */ /* 0x000fe200078e00ff */
[----:B------:R-:W-:Y:S01]  /*90f0*/  MOV R15, 0xffffffff ;  /* 0xffffffff000f7802 */ /* 0x000fe20000000f00 */
[----:B------:R-:W-:Y:S01]  /*9100*/  IMAD.MOV.U32 R11, RZ, RZ, 0x1f ;  /* 0x0000001fff0b7424 */ /* 0x000fe200078e00ff */
[----:B-1----:R-:W-:-:S04]  /*9110*/  SHF.R.U32.HI R5, RZ, 0x5, R5 ;  /* 0x00000005ff057819 */ /* 0x002fc80000011605 */
[----:B------:R-:W-:-:S05]  /*9120*/  LOP3.LUT R5, R5, 0x3, RZ, 0xc0, !PT ;  /* 0x0000000305057812 */ /* 0x000fca00078ec0ff */
[----:B------:R-:W-:-:S07]  /*9130*/  IMAD.MOV.U32 R13, RZ, RZ, R5 ;  /* 0x000000ffff0d7224 */ /* 0x000fce00078e0005 */
[----:B------:R-:W-:Y:S05]  /*9140*/  WARPSYNC.COLLECTIVE R15, `(.L_x_7305) ;  /* 0x000000000f087348 */ /* 0x000fea0003c00000 */
[----:B------:R1:W2:Y:S02]  /*9150*/  SHFL.IDX P6, R14, R13, R12, R11 ;  /* 0x0000000c0d0e7389 */ /* 0x0002a400000c000b */
[----:B-12---:R-:W-:Y:S01]  /*9160*/  ENDCOLLECTIVE ;  /* 0x000000000000791b */ /* 0x006fe20003800000 */
.L_x_7305:
[----:B------:R-:W-:Y:S05]  /*9170*/  BSYNC B0 ;  /* 0x0000000000007941 */ /* 0x000fea0003800000 */
.L_x_7304:
[----:B------:R-:W-:Y:S05]  /*9180*/  BRA `(.L_x_7306) ;  /* 0xffffffd8009c7947 */ /* 0x000fea000383ffff */
.L_x_7254:
[----:B------:R-:W-:Y:S01]  /*9190*/  BSSY B0, `(.L_x_7307) ;  /* 0x0000006000007945 */ /* 0x000fe20003800000 */
[----:B------:R-:W-:-:S07]  /*91a0*/  IMAD.MOV.U32 R15, RZ, RZ, -0x1 ;  /* 0xffffffffff0f7424 */ /* 0x000fce00078e00ff */
[----:B------:R-:W-:Y:S05]  /*91b0*/  WARPSYNC.COLLECTIVE R15, `(.L_x_7308) ;  /* 0x000000000f0c7348 */ /* 0x000fea0003c00000 */
[----:B------:R-:W-:Y:S02]  /*91c0*/  ELECT P6, UR62, PT ;  /* 0x00000000003e782f */ /* 0x000fe400038c0000 */
[----:B------:R-:W-:Y:S01]  /*91d0*/  MOV R14, UR62 ;  /* 0x0000003e000e7c02 */ /* 0x000fe20008000f00 */
[----:B------:R-:W-:Y:S10]  /*91e0*/  ENDCOLLECTIVE ;  /* 0x000000000000791b */ /* 0x000ff40003800000 */
.L_x_7308:
[----:B------:R-:W-:Y:S05]  /*91f0*/  BSYNC B0 ;  /* 0x0000000000007941 */ /* 0x000fea0003800000 */
.L_x_7307:
[----:B------:R-:W-:Y:S05]  /*9200*/  BRA `(.L_x_7309) ;  /* 0xffffffd800947947 */ /* 0x000fea000383ffff */
.L_x_7257:
[----:B--2---:R2:W3:Y:S02]  /*9210*/  SYNCS.PHASECHK.TRANS64.TRYWAIT P1, [R5+URZ+0x22840], R10 ;  /* 0x0228400a050075a7 */ /* 0x0044e4000802017f */
[----:B---3--:R-:W-:Y:S05]  /*9220*/  @!P1 NANOSLEEP.SYNCS 0x989680 ;  /* 0x009896800000995d */ /* 0x008fea0003900000 */
[----:B------:R-:W3:Y:S02]  /*9230*/  @!P1 SYNCS.PHASECHK.TRANS64 P1, [R5+URZ+0x22840], R10 ;  /* 0x0228400a050095a7 */ /* 0x000ee4000802007f */
[----:B---3--:R-:W-:Y:S05]  /*9240*/  @!P1 BRA `(.L_x_7257) ;  /* 0xfffffffc00f09947 */ /* 0x008fea000383ffff */
[----:B------:R-:W-:Y:S05]  /*9250*/  BRA `(.L_x_7310) ;  /* 0xffffffd800f47947 */ /* 0x000fea000383ffff */
.L_x_7260:
        /* <DEDUP_REMOVED lines=8> */
.L_x_7263:
[----:B--2---:R2:W3:Y:S02]  /*92e0*/  SYNCS.PHASECHK.TRANS64.TRYWAIT P1, [R8+URZ+0x22860], R5 ;  /* 0x02286005080075a7 */ /* 0x0044e4000802017f */
[----:B---3--:R-:W-:Y:S05]  /*92f0*/  @!P1 NANOSLEEP.SYNCS 0x989680 ;  /* 0x009896800000995d */ /* 0x008fea0003900000 */
[----:B------:R-:W3:Y:S02]  /*9300*/  @!P1 SYNCS.PHASECHK.TRANS64 P1, [R8+URZ+0x22860], R5 ;  /* 0x02286005080095a7 */ /* 0x000ee4000802007f */
[----:B---3--:R-:W-:Y:S05]  /*9310*/  @!P1 BRA `(.L_x_7263) ;  /* 0xfffffffc00f09947 */ /* 0x008fea000383ffff */
[----:B------:R-:W-:Y:S05]  /*9320*/  BRA `(.L_x_7312) ;  /* 0xffffffdc00d87947 */ /* 0x000fea000383ffff */
.L_x_7270:
[----:B--2---:R2:W3:Y:S02]  /*9330*/  SYNCS.PHASECHK.TRANS64.TRYWAIT P2, [R2+URZ+0x22840], R3 ;  /* 0x02284003020075a7 */ /* 0x0044e4000804017f */
[----:B---3--:R-:W-:Y:S05]  /*9340*/  @!P2 NANOSLEEP.SYNCS 0x989680 ;  /* 0x009896800000a95d */ /* 0x008fea0003900000 */
[----:B------:R-:W3:Y:S02]  /*9350*/  @!P2 SYNCS.PHASECHK.TRANS64 P2, [R2+URZ+0x22840], R3 ;  /* 0x022840030200a5a7 */ /* 0x000ee4000804007f */
[----:B---3--:R-:W-:Y:S05]  /*9360*/  @!P2 BRA `(.L_x_7270) ;  /* 0xfffffffc00f0a947 */ /* 0x008fea000383ffff */
[----:B------:R-:W-:Y:S05]  /*9370*/  BRA `(.L_x_7313) ;  /* 0xffffffe400307947 */ /* 0x000fea000383ffff */
.L_x_7272:
[----:B---3--:R3:W4:Y:S02]  /*9380*/  SYNCS.PHASECHK.TRANS64.TRYWAIT P2, [R2+URZ+0x22860], R3 ;  /* 0x02286003020075a7 */ /* 0x008724000804017f */
[----:B----4-:R-:W-:Y:S05]  /*9390*/  @!P2 NANOSLEEP.SYNCS 0x989680 ;  /* 0x009896800000a95d */ /* 0x010fea0003900000 */
[----:B------:R-:W4:Y:S02]  /*93a0*/  @!P2 SYNCS.PHASECHK.TRANS64 P2, [R2+URZ+0x22860], R3 ;  /* 0x022860030200a5a7 */ /* 0x000f24000804007f */
[----:B----4-:R-:W-:Y:S05]  /*93b0*/  @!P2 BRA `(.L_x_7272) ;  /* 0xfffffffc00f0a947 */ /* 0x010fea000383ffff */
[----:B------:R-:W-:Y:S05]  /*93c0*/  BRA `(.L_x_7314) ;  /* 0xffffffe4008c7947 */ /* 0x000fea000383ffff */
.L_x_7278:
[----:B-1----:R1:W2:Y:S02]  /*93d0*/  SYNCS.PHASECHK.TRANS64.TRYWAIT P2, [R3+URZ+0x22840], R2 ;  /* 0x02284002030075a7 */ /* 0x0022a4000804017f */
[----:B--2---:R-:W-:Y:S05]  /*93e0*/  @!P2 NANOSLEEP.SYNCS 0x989680 ;  /* 0x009896800000a95d */ /* 0x004fea0003900000 */
[----:B------:R-:W2:Y:S02]  /*93f0*/  @!P2 SYNCS.PHASECHK.TRANS64 P2, [R3+URZ+0x22840], R2 ;  /* 0x022840020300a5a7 */ /* 0x000ea4000804007f */
[----:B--2---:R-:W-:Y:S05]  /*9400*/  @!P2 BRA `(.L_x_7278) ;  /* 0xfffffffc00f0a947 */ /* 0x004fea000383ffff */
[----:B------:R-:W-:Y:S05]  /*9410*/  BRA `(.L_x_7315) ;  /* 0xffffffe800cc7947 */ /* 0x000fea000383ffff */
.L_x_7280:
[----:B--2---:R2:W3:Y:S02]  /*9420*/  SYNCS.PHASECHK.TRANS64.TRYWAIT P2, [R3+URZ+0x22860], R2 ;  /* 0x02286002030075a7 */ /* 0x0044e4000804017f */
[----:B---3--:R-:W-:Y:S05]  /*9430*/  @!P2 NANOSLEEP.SYNCS 0x989680 ;  /* 0x009896800000a95d */ /* 0x008fea0003900000 */
[----:B------:R-:W3:Y:S02]  /*9440*/  @!P2 SYNCS.PHASECHK.TRANS64 P2, [R3+URZ+0x22860], R2 ;  /* 0x022860020300a5a7 */ /* 0x000ee4000804007f */
[----:B---3--:R-:W-:Y:S05]  /*9450*/  @!P2 BRA `(.L_x_7280) ;  /* 0xfffffffc00f0a947 */ /* 0x008fea000383ffff */
[----:B------:R-:W-:Y:S05]  /*9460*/  BRA `(.L_x_7316) ;  /* 0xffffffec00287947 */ /* 0x000fea000383ffff */
.L_x_7285:
[----:B-1----:R1:W2:Y:S02]  /*9470*/  SYNCS.PHASECHK.TRANS64.TRYWAIT P2, [R3+URZ+0x22840], R2 ;  /* 0x02284002030075a7 */ /* 0x0022a4000804017f */
[----:B--2---:R-:W-:Y:S05]  /*9480*/  @!P2 NANOSLEEP.SYNCS 0x989680 ;  /* 0x009896800000a95d */ /* 0x004fea0003900000 */
[----:B------:R-:W2:Y:S02]  /*9490*/  @!P2 SYNCS.PHASECHK.TRANS64 P2, [R3+URZ+0x22840], R2 ;  /* 0x022840020300a5a7 */ /* 0x000ea4000804007f */
[----:B--2---:R-:W-:Y:S05]  /*94a0*/  @!P2 BRA `(.L_x_7285) ;  /* 0xfffffffc00f0a947 */ /* 0x004fea000383ffff */
[----:B------:R-:W-:Y:S05]  /*94b0*/  BRA `(.L_x_7317) ;  /* 0xfffffff000507947 */ /* 0x000fea000383ffff */
.L_x_7287:
[----:B--2---:R2:W3:Y:S02]  /*94c0*/  SYNCS.PHASECHK.TRANS64.TRYWAIT P2, [R3+URZ+0x22860], R2 ;  /* 0x02286002030075a7 */ /* 0x0044e4000804017f */
[----:B---3--:R-:W-:Y:S05]  /*94d0*/  @!P2 NANOSLEEP.SYNCS 0x989680 ;  /* 0x009896800000a95d */ /* 0x008fea0003900000 */
[----:B------:R-:W3:Y:S02]  /*94e0*/  @!P2 SYNCS.PHASECHK.TRANS64 P2, [R3+URZ+0x22860], R2 ;  /* 0x022860020300a5a7 */ /* 0x000ee4000804007f */
[----:B---3--:R-:W-:Y:S05]  /*94f0*/  @!P2 BRA `(.L_x_7287) ;  /* 0xfffffffc00f0a947 */ /* 0x008fea000383ffff */
[----:B------:R-:W-:Y:S05]  /*9500*/  BRA `(.L_x_7318) ;  /* 0xfffffff000ac7947 */ /* 0x000fea000383ffff */
.L_x_7292:
[----:B--2---:R2:W3:Y:S02]  /*9510*/  SYNCS.PHASECHK.TRANS64.TRYWAIT P0, [R0+URZ+0x22820], R3 ;  /* 0x02282003000075a7 */ /* 0x0044e4000800017f */
[----:B---3--:R-:W-:Y:S05]  /*9520*/  @!P0 NANOSLEEP.SYNCS 0x989680 ;  /* 0x009896800000895d */ /* 0x008fea0003900000 */
[----:B------:R-:W3:Y:S02]  /*9530*/  @!P0 SYNCS.PHASECHK.TRANS64 P0, [R0+URZ+0x22820], R3 ;  /* 0x02282003000085a7 */ /* 0x000ee4000800007f */
[----:B---3--:R-:W-:Y:S05]  /*9540*/  @!P0 BRA `(.L_x_7292) ;  /* 0xfffffffc00f08947 */ /* 0x008fea000383ffff */
[----:B------:R-:W-:Y:S05]  /*9550*/  BRA `(.L_x_7319) ;  /* 0xfffffff400a87947 */ /* 0x000fea000383ffff */
.L_x_7293:
        /* <DEDUP_REMOVED lines=11> */
.L_x_7321:
[----:B------:R-:W-:Y:S05]  /*9610*/  BSYNC B0 ;  /* 0x0000000000007941 */ /* 0x000fea0003800000 */
.L_x_7320:
[----:B------:R-:W-:Y:S05]  /*9620*/  BRA `(.L_x_7322) ;  /* 0xfffffff400907947 */ /* 0x000fea000383ffff */
.L_x_7296:
[----:B------:R-:W-:Y:S01]  /*9630*/  BSSY B1, `(.L_x_7323) ;  /* 0x0000006000017945 */ /* 0x000fe20003800000 */
[----:B------:R-:W-:-:S07]  /*9640*/  IMAD.MOV.U32 R15, RZ, RZ, -0x1 ;  /* 0xffffffffff0f7424 */ /* 0x000fce00078e00ff */
[----:B-123--:R-:W-:Y:S05]  /*9650*/  WARPSYNC.COLLECTIVE R15, `(.L_x_7324) ;  /* 0x000000000f0c7348 */ /* 0x00efea0003c00000 */
[----:B------:R-:W-:Y:S02]  /*9660*/  ELECT P6, UR62, PT ;  /* 0x00000000003e782f */ /* 0x000fe400038c0000 */
[----:B------:R-:W-:Y:S01]  /*9670*/  MOV R14, UR62 ;  /* 0x0000003e000e7c02 */ /* 0x000fe20008000f00 */
[----:B-123--:R-:W-:Y:S10]  /*9680*/  ENDCOLLECTIVE ;  /* 0x000000000000791b */ /* 0x00eff40003800000 */
.L_x_7324:
[----:B------:R-:W-:Y:S05]  /*9690*/  BSYNC B1 ;  /* 0x0000000000017941 */ /* 0x000fea0003800000 */
.L_x_7323:
[----:B------:R-:W-:Y:S05]  /*96a0*/  BRA `(.L_x_7325) ;  /* 0xfffffff400887947 */ /* 0x000fea000383ffff */
.L_x_7298:
[----:B--2---:R2:W3:Y:S02]  /*96b0*/  SYNCS.PHASECHK.TRANS64.TRYWAIT P0, [R6+URZ], R5 ;  /* 0x00000005060075a7 */ /* 0x0044e4000800017f */
[----:B---3--:R-:W-:Y:S05]  /*96c0*/  @!P0 NANOSLEEP.SYNCS 0x989680 ;  /* 0x009896800000895d */ /* 0x008fea0003900000 */
[----:B------:R-:W3:Y:S02]  /*96d0*/  @!P0 SYNCS.PHASECHK.TRANS64 P0, [R6+URZ], R5 ;  /* 0x00000005060085a7 */ /* 0x000ee4000800007f */
[----:B---3--:R-:W-:Y:S05]  /*96e0*/  @!P0 BRA `(.L_x_7298) ;  /* 0xfffffffc00f08947 */ /* 0x008fea000383ffff */
[----:B------:R-:W-:Y:S05]  /*96f0*/  BRA `(.L_x_7326) ;  /* 0xfffffff400bc7947 */ /* 0x000fea000383ffff */
.L_x_7299:
[----:B---3--:R3:W4:Y:S02]  /*9700*/  SYNCS.PHASECHK.TRANS64.TRYWAIT P0, [R3+URZ], R2 ;  /* 0x00000002030075a7 */ /* 0x008724000800017f */
[----:B----4-:R-:W-:Y:S05]  /*9710*/  @!P0 NANOSLEEP.SYNCS 0x989680 ;  /* 0x009896800000895d */ /* 0x010fea0003900000 */
[----:B------:R-:W4:Y:S02]  /*9720*/  @!P0 SYNCS.PHASECHK.TRANS64 P0, [R3+URZ], R2 ;  /* 0x00000002030085a7 */ /* 0x000f24000800007f */
[----:B----4-:R-:W-:Y:S05]  /*9730*/  @!P0 BRA `(.L_x_7299) ;  /* 0xfffffffc00f08947 */ /* 0x010fea000383ffff */
[----:B------:R-:W-:Y:S05]  /*9740*/  BRA `(.L_x_7327) ;  /* 0xfffffff400b07947 */ /* 0x000fea000383ffff */
.L_x_7301:
[----:B---3--:R3:W4:Y:S02]  /*9750*/  SYNCS.PHASECHK.TRANS64.TRYWAIT P0, [R16+URZ], R5 ;  /* 0x00000005100075a7 */ /* 0x008724000800017f */
[----:B----4-:R-:W-:Y:S05]  /*9760*/  @!P0 NANOSLEEP.SYNCS 0x989680 ;  /* 0x009896800000895d */ /* 0x010fea0003900000 */
[----:B------:R-:W4:Y:S02]  /*9770*/  @!P0 SYNCS.PHASECHK.TRANS64 P0, [R16+URZ], R5 ;  /* 0x00000005100085a7 */ /* 0x000f24000800007f */
[----:B----4-:R-:W-:Y:S05]  /*9780*/  @!P0 BRA `(.L_x_7301) ;  /* 0xfffffffc00f08947 */ /* 0x010fea000383ffff */
[----:B------:R-:W-:Y:S05]  /*9790*/  BRA `(.L_x_7328) ;  /* 0xfffffff400b47947 */ /* 0x000fea000383ffff */
.L_x_7329:
        /* <DEDUP_REMOVED lines=14> */
.L_x_11958:


//--------------------- .text._ZN7cutlass13device_kernelIN5flash11enable_sm90INS1_16FlashAttnFwdSm90INS1_25CollectiveMainloopFwdSm90ILi2EN4cute5tupleIJNS5_1CILi1EEES8_S8_EEENS6_IJNS7_ILi128EEENS7_ILi96EEENS7_ILi64EEEEEELi256ENS_6half_tEfNS_4arch4Sm90ELb0ELb0ELb0ELb0ELb0ELb0ELb1ELb1ELb0ELb0ELb0ELb0EEENS1_21CollectiveEpilogueFwdINS6_IJSA_NS7_ILi256EEESB_EEES9_SE_SG_Li256ELb0ELb0ELb0ELb0EEENS1_29StaticPersistentTileSchedulerILb0EEEEEEEEEvNT_6ParamsE --------------------------
	.section	.text._ZN7cutlass13device_kernelIN5flash11enable_sm90INS1_16FlashAttnFwdSm90INS1_25CollectiveMainloopFwdSm90ILi2EN4cute5tupleIJNS5_1CILi1EEES8_S8_EEENS6_IJNS7_ILi128EEENS7_ILi96EEENS7_ILi64EEEEEELi256ENS_6half_tEfNS_4arch4Sm90ELb0ELb0ELb0ELb0ELb0ELb0ELb1ELb1ELb0ELb0ELb0ELb0EEENS1_21CollectiveEpilogueFwdINS6_IJSA_NS7_ILi256EEESB_EEES9_SE_SG_Li256ELb0ELb0ELb0ELb0EEENS1_29StaticPersistentTileSchedulerILb0EEEEEEEEEvNT_6ParamsE,"ax",@progbits
	.align	128
.text._ZN7cutlass13device_kernelIN5flash11enable_sm90INS1_16FlashAttnFwdSm90INS1_25CollectiveMainloopFwdSm90ILi2EN4cute5tupleIJNS5_1CILi1EEES8_S8_EEENS6_IJNS7_ILi128EEENS7_ILi96EEENS7_ILi64EEEEEELi256ENS_6half_tEfNS_4arch4Sm90ELb0ELb0ELb0ELb0ELb0ELb0ELb1ELb1ELb0ELb0ELb0ELb0EEENS1_21CollectiveEpilogueFwdINS6_IJSA_NS7_ILi256EEESB_EEES9_SE_SG_Li256ELb0ELb0ELb0ELb0EEENS1_29StaticPersistentTileSchedulerILb0EEEEEEEEEvNT_6ParamsE:
        .type           _ZN7cutlass13device_kernelIN5flash11enable_sm90INS1_16FlashAttnFwdSm90INS1_25CollectiveMainloopFwdSm90ILi2EN4cute5tupleIJNS5_1CILi1EEES8_S8_EEENS6_IJNS7_ILi128EEENS7_ILi96EEENS7_ILi64EEEEEELi256ENS_6half_tEfNS_4arch4Sm90ELb0ELb0ELb0ELb0ELb0ELb0ELb1ELb1ELb0ELb0ELb0ELb0EEENS1_21CollectiveEpilogueFwdINS6_IJSA_NS7_ILi256EEESB_EEES9_SE_SG_Li256ELb0ELb0ELb0ELb0EEENS1_29StaticPersistentTileSchedulerILb0EEEEEEEEEvNT_6ParamsE,@function
        .size           _ZN7cutlass13device_kernelIN5flash11enable_sm90INS1_16FlashAttnFwdSm90INS1_25CollectiveMainloopFwdSm90ILi2EN4cute5tupleIJNS5_1CILi1EEES8_S8_EEENS6_IJNS7_ILi128EEENS7_ILi96EEENS7_ILi64EEEEEELi256ENS_6half_tEfNS_4arch4Sm90ELb0ELb0ELb0ELb0ELb0ELb0ELb1ELb1ELb0ELb0ELb0ELb0EEENS1_21CollectiveEpilogueFwdINS6_IJSA_NS7_ILi256EEESB_EEES9_SE_SG_Li256ELb0ELb0ELb0ELb0EEENS1_29StaticPersistentTileSchedulerILb0EEEEEEEEEvNT_6ParamsE,(.L_x_11959 - _ZN7cutlass13device_kernelIN5flash11enable_sm90INS1_16FlashAttnFwdSm90INS1_25CollectiveMainloopFwdSm90ILi2EN4cute5tupleIJNS5_1CILi1EEES8_S8_EEENS6_IJNS7_ILi128EEENS7_ILi96EEENS7_ILi64EEEEEELi256ENS_6half_tEfNS_4arch4Sm90ELb0ELb0ELb0ELb0ELb0ELb0ELb1ELb1ELb0ELb0ELb0ELb0EEENS1_21CollectiveEpilogueFwdINS6_IJSA_NS7_ILi256EEESB_EEES9_SE_SG_Li256ELb0ELb0ELb0ELb0EEENS1_29StaticPersistentTileSchedulerILb0EEEEEEEEEvNT_6ParamsE)
        .other          _ZN7cutlass13device_kernelIN5flash11enable_sm90INS1_16FlashAttnFwdSm90INS1_25CollectiveMainloopFwdSm90ILi2EN4cute5tupleIJNS5_1CILi1EEES8_S8_EEENS6_IJNS7_ILi128EEENS7_ILi96EEENS7_ILi64EEEEEELi256ENS_6half_tEfNS_4arch4Sm90ELb0ELb0ELb0ELb0ELb0ELb0ELb1ELb1ELb0ELb0ELb0ELb0EEENS1_21CollectiveEpilogueFwdINS6_IJSA_NS7_ILi256EEESB_EEES9_SE_SG_Li256ELb0ELb0ELb0ELb0EEENS1_29StaticPersistentTileSchedulerILb0EEEEEEEEEvNT_6ParamsE,@"STO_CUDA_ENTRY STV_DEFAULT"
_ZN7cutlass13device_kernelIN5flash11enable_sm90INS1_16FlashAttnFwdSm90INS1_25CollectiveMainloopFwdSm90ILi2EN4cute5tupleIJNS5_1CILi1EEES8_S8_EEENS6_IJNS7_ILi128EEENS7_ILi96EEENS7_ILi64EEEEEELi256ENS_6half_tEfNS_4arch4Sm90ELb0ELb0ELb0ELb0ELb0ELb0ELb1ELb1ELb0ELb0ELb0ELb0EEENS1_21CollectiveEpilogueFwdINS6_IJSA_NS7_ILi256EEESB_EEES9_SE_SG_Li256ELb0ELb0ELb0ELb0EEENS1_29StaticPersistentTileSchedulerILb0EEEEEEEEEvNT_6ParamsE:
        /* <DEDUP_REMOVED lines=27> */
.L_x_7331:
[----:B------:R-:W-:Y:S05]  /*01b0*/  BSYNC B0 ;  /* 0x0000000000007941 */ /* 0x000fea0003800000 */
.L_x_7330:
        /* <DEDUP_REMOVED lines=39> */
.L_x_7332:
        /* <DEDUP_REMOVED lines=22> */
.L_x_7333:
        /* <DEDUP_REMOVED lines=18> */
.L_x_7334:
        /* <DEDUP_REMOVED lines=22> */
.L_x_7335:
        /* <DEDUP_REMOVED lines=22> */
.L_x_7336:
[----:B------:R-:W-:Y:S01]  /*0970*/  PLOP3.LUT P0, PT, PT, PT, UP0, 0x80, 0x0 ;  /* 0x000000000000781c */ /* 0x000fe20003f0f008 */
[----:B------:R-:W-:Y:S01]  /*0980*/  UMOV UR46, 0x1 ;  /* 0x00000001002e7882 */ /* 0x000fe20000000000 */
[----:B------:R-:W-:Y:S01]  /*0990*/  NOP ;  /* 0x0000000000007918 */ /* 0x000fe20000000000 */
[----:B------:R-:W-:Y:S01]  /*09a0*/  USEL UR46, UR46, 0x2, !UP0 ;  /* 0x000000022e2e7887 */ /* 0x000fe2000c000000 */
[----:B------:R-:W-:Y:S01]  /*09b0*/  ULDC.64 UR48, c[0x0][0x208] ;  /* 0x0000820000307ab9 */ /* 0x000fe20000000a00 */
[----:B-1234-:R-:W-:Y:S08]  /*09c0*/  BAR.SYNC.DEFER_BLOCKING 0x0 ;  /* 0x0000000000007b1d */ /* 0x01eff00000010000 */
[----:B------:R-:W-:Y:S05]  /*09d0*/  @!P0 BRA `(.L_x_7337) ;  /* 0x0000006400ac8947 */ /* 0x000fea0003800000 */
.L_x_7338:
        /* <DEDUP_REMOVED lines=59> */
.L_x_7362:
[----:B------:R-:W1:Y:S01]  /*0d90*/  SHFL.IDX PT, R0, R19, RZ, 0x1f ;  /* 0x00001fff13007589 */ /* 0x000e6200000e0000 */
[----:B------:R-:W-:Y:S01]  /*0da0*/  ULDC UR4, c[0x0][0xea8] ;  /* 0x0003aa0000047ab9 */ /* 0x000fe20000000800 */
[----:B------:R-:W-:Y:S01]  /*0db0*/  ULDC.64 UR6, c[0x0][0x3f8] ;  /* 0x0000fe0000067ab9 */ /* 0x000fe20000000a00 */
[----:B------:R-:W-:Y:S02]  /*0dc0*/  UISETP.NE.AND UP1, UPT, UR4, 0x1, UPT ;  /* 0x000000010400788c */ /* 0x000fe4000bf25270 */
[----:B------:R-:W-:Y:S01]  /*0dd0*/  UISETP.NE.U32.AND UP0, UPT, UR6, URZ, UPT ;  /* 0x0000003f0600728c */ /* 0x000fe2000bf05070 */
[----:B------:R-:W-:Y:S01]  /*0de0*/  ULDC UR4, c[0x0][0xeb4] ;  /* 0x0003ad0000047ab9 */ /* 0x000fe20000000800 */
[----:B------:R-:W-:Y:S02]  /*0df0*/  ULDC UR47, c[0x0][0x404] ;  /* 0x00010100002f7ab9 */ /* 0x000fe40000000800 */
[----:B------:R-:W-:Y:S02]  /*0e00*/  UISETP.NE.AND.EX UP0, UPT, UR7, URZ, UPT, UP0 ;  /* 0x0000003f0700728c */ /* 0x000fe4000bf05300 */
[----:B------:R-:W-:-:S02]  /*0e10*/  UIADD3 UR9, UR41, 0x18400, URZ ;  /* 0x0001840029097890 */ /* 0x000fc4000fffe03f */
[----:B------:R-:W-:Y:S02]  /*0e20*/  UISETP.NE.AND UP2, UPT, UR4, 0x1, UPT ;  /* 0x000000010400788c */ /* 0x000fe4000bf45270 */
[----:B------:R-:W-:Y:S01]  /*0e30*/  USEL UR47, UR47, 0x1, UP0 ;  /* 0x000000012f2f7887 */ /* 0x000fe20008000000 */
[----:B------:R-:W-:Y:S01]  /*0e40*/  @UP1 ULDC UR4, c[0x0][0xeac] ;  /* 0x0003ab0000041ab9 */ /* 0x000fe20000000800 */
[----:B------:R-:W-:Y:S01]  /*0e50*/  ULDC UR7, c[0x0][0x2e0] ;  /* 0x0000b80000077ab9 */ /* 0x000fe20000000800 */
[----:B------:R-:W-:Y:S02]  /*0e60*/  ULOP3.LUT UP0, URZ, UR9, 0x1bf, URZ, 0xc0, !UPT ;  /* 0x000001bf093f7892 */ /* 0x000fe4000f80c03f */
[----:B------:R-:W-:Y:S02]  /*0e70*/  UIMAD.WIDE.U32 UR4, UR43, UR4, URZ ;  /* 0x000000042b0472a5 */ /* 0x000fe4000f8e003f */
[----:B------:R-:W-:Y:S01]  /*0e80*/  UIMAD UR47, UR47, UR7, URZ ;  /* 0x000000072f2f72a4 */ /* 0x000fe2000f8e023f */
[----:B-1----:R-:W-:Y:S01]  /*0e90*/  R2UR UR44, R0 ;  /* 0x00000000002c72ca */ /* 0x002fe200000e0000 */
[----:B------:R-:W-:Y:S01]  /*0ea0*/  @UP1 ULDC UR8, c[0x0][0xeb0] ;  /* 0x0003ac0000081ab9 */ /* 0x000fe20000000800 */
[----:B------:R-:W-:Y:S01]  /*0eb0*/  UMOV UR37, UR43 ;  /* 0x0000002b00257c82 */ /* 0x000fe20008000000 */
[----:B------:R-:W-:Y:S01]  /*0ec0*/  @UP1 USHF.R.U32.HI UR37, URZ, UR8, UR5 ;  /* 0x000000083f251299 */ /* 0x000fe20008011605 */
[----:B------:R-:W-:Y:S01]  /*0ed0*/  PLOP3.LUT P0, PT, PT, PT, UP0, 0x80, 0x0 ;  /* 0x000000000000781c */ /* 0x000fe20003f0f008 */
[----:B------:R-:W-:-:S02]  /*0ee0*/  @UP2 ULDC.64 UR10, c[0x0][0xeb8] ;  /* 0x0003ae00000a2ab9 */ /* 0x000fc40000000a00 */
[----:B------:R-:W-:-:S03]  /*0ef0*/  UIMAD.WIDE.U32 UR4, UR37, UR10, URZ ;  /* 0x0000000a250472a5 */ /* 0x000fc6000f8e003f */
[----:B------:R-:W-:Y:S01]  /*0f00*/  UMOV UR36, UR37 ;  /* 0x0000002500247c82 */ /* 0x000fe20008000000 */
[----:B------:R-:W-:Y:S02]  /*0f10*/  @UP2 USHF.R.U32.HI UR36, URZ, UR11, UR5 ;  /* 0x0000000b3f242299 */ /* 0x000fe40008011605 */
[----:B------:R-:W-:-:S04]  /*0f20*/  ULEA.HI UR6, UR44, UR44, URZ, 0x1 ;  /* 0x0000002c2c067291 */ /* 0x000fc8000f8f083f */
[----:B------:R-:W-:-:S04]  /*0f30*/  ULOP3.LUT UR6, UR6, 0xfffffffe, URZ, 0xc0, !UPT ;  /* 0xfffffffe06067892 */ /* 0x000fc8000f8ec03f */
[----:B------:R-:W-:Y:S02]  /*0f40*/  UIADD3 UR44, UR44, -UR6, URZ ;  /* 0x800000062c2c7290 */ /* 0x000fe4000fffe03f */
[----:B------:R-:W-:Y:S02]  /*0f50*/  UIADD3 UR6, UR47, 0x5f, URZ ;  /* 0x0000005f2f067890 */ /* 0x000fe4000fffe03f */
[----:B------:R-:W-:Y:S02]  /*0f60*/  ULEA UR8, UR44, UR41, 0xd ;  /* 0x000000292c087291 */ /* 0x000fe4000f8e683f */
[----:B------:R-:W-:Y:S02]  /*0f70*/  UIMAD.WIDE UR6, UR6, 0x2aaaaaab, URZ ;  /* 0x2aaaaaab060678a5 */ /* 0x000fe4000f8e023f */
[----:B------:R-:W-:Y:S02]  /*0f80*/  UIADD3 UR8, UR8, 0x22400, URZ ;  /* 0x0002240008087890 */ /* 0x000fe4000fffe03f */
[----:B------:R-:W-:-:S02]  /*0f90*/  USHF.R.U32.HI UR45, URZ, 0x1f, UR7 ;  /* 0x0000001f3f2d7899 */ /* 0x000fc40008011607 */
[----:B------:R-:W-:Y:S02]  /*0fa0*/  USHF.R.U32.HI UR8, URZ, 0x4, UR8 ;  /* 0x000000043f087899 */ /* 0x000fe40008011608 */
[----:B------:R-:W-:Y:S02]  /*0fb0*/  ULEA.HI.SX32 UR45, UR7, UR45, 0x1c ;  /* 0x0000002d072d7291 */ /* 0x000fe4000f8fe23f */
        /* <DEDUP_REMOVED lines=18> */
.L_x_7339:
[----:B------:R-:W-:Y:S01]  /*10e0*/  ULOP3.LUT UR4, UR40, 0x1, URZ, 0xc0, !UPT ;  /* 0x0000000128047892 */ /* 0x000fe2000f8ec03f */
[----:B------:R-:W-:-:S05]  /*10f0*/  VIADD R187, R18, 0x8 ;  /* 0x0000000812bb7836 */ /* 0x000fca0000000000 */
[----:B------:R-:W-:-:S05]  /*1100*/  IMAD.U32 R0, RZ, RZ, UR4 ;  /* 0x00000004ff007e24 */ /* 0x000fca000f8e00ff */
[----:B------:R-:W-:-:S04]  /*1110*/  SHF.L.U32 R0, R0, 0x1f, RZ ;  /* 0x0000001f00007819 */ /* 0x000fc800000006ff */
[----:B------:R-:W1:Y:S02]  /*1120*/  SYNCS.PHASECHK.TRANS64.TRYWAIT P0, [UR41+0x32400], R0 ;  /* 0x03240000ff0075a7 */ /* 0x000e640008000169 */
[----:B-1----:R-:W-:Y:S05]  /*1130*/  @!P0 BRA `(.L_x_7340) ;  /* 0x0000008c00888947 */ /* 0x002fea0003800000 */
.L_x_7420:
[----:B-1----:R-:W-:Y:S01]  /*1140*/  MOV R3, UR42 ;  /* 0x0000002a00037c02 */ /* 0x002fe20008000f00 */
[----:B------:R-:W-:Y:S05]  /*1150*/  WARPSYNC.ALL ;  /* 0x0000000000007948 */ /* 0x000fea0003800000 */
[----:B------:R1:W-:Y:S01]  /*1160*/  BAR.SYNC.DEFER_BLOCKING R187, 0x100 ;  /* 0x000400bb0000751d */ /* 0x0003e20000010000 */
[----:B------:R-:W-:-:S13]  /*1170*/  ISETP.NE.AND P0, PT, R3, 0x3, PT ;  /* 0x000000030300780c */ /* 0x000fda0003f05270 */
[----:B-1----:R-:W-:Y:S05]  /*1180*/  @!P0 BRA `(.L_x_7341) ;  /* 0x0000000000048947 */ /* 0x002fea0003800000 */
[----:B------:R-:W-:Y:S01]  /*1190*/  BPT.TRAP 0x1 ;  /* 0x000000040000795c */ /* 0x000fe20000300000 */
.L_x_7341:
[----:B------:R-:W-:Y:S01]  /*11a0*/  ULEA UR26, UR39, UR41, 0x3 ;  /* 0x00000029271a7291 */ /* 0x000fe2000f8e183f */
[----:B------:R-:W-:-:S05]  /*11b0*/  IMAD.U32 R3, RZ, RZ, UR38 ;  /* 0x00000026ff037e24 */ /* 0x000fca000f8e00ff */
[----:B------:R-:W-:-:S04]  /*11c0*/  SHF.L.U32 R3, R3, 0x1f, RZ ;  /* 0x0000001f03037819 */ /* 0x000fc800000006ff */
[----:B------:R1:W2:Y:S01]  /*11d0*/  SYNCS.PHASECHK.TRANS64.TRYWAIT P1, [UR26+0x32430], R3 ;  /* 0x03243003ff0075a7 */ /* 0x0002a2000802015a */
[----:B------:R-:W-:Y:S05]  /*11e0*/  @!P0 BRA `(.L_x_7342) ;  /* 0x0000000000048947 */ /* 0x000fea0003800000 */
[----:B------:R-:W-:Y:S01]  /*11f0*/  BPT.TRAP 0x1 ;  /* 0x000000040000795c */ /* 0x000fe20000300000 */
.L_x_7342:
[----:B--2---:R-:W-:Y:S05]  /*1200*/  @P1 BRA `(.L_x_7343) ;  /* 0x0000000000081947 */ /* 0x004fea0003800000 */
[----:B------:R-:W2:Y:S02]  /*1210*/  SYNCS.PHASECHK.TRANS64.TRYWAIT P1, [UR26+0x32430], R3 ;  /* 0x03243003ff0075a7 */ /* 0x000ea4000802015a */
[----:B--2---:R-:W-:Y:S05]  /*1220*/  @!P1 BRA `(.L_x_7344) ;  /* 0x0000008c00649947 */ /* 0x004fea0003800000 */
.L_x_7343:
[----:B------:R-:W-:Y:S01]  /*1230*/  ULEA UR4, UR44, UR41, 0xd ;  /* 0x000000292c047291 */ /* 0x000fe2000f8e683f */
[----:B------:R-:W-:Y:S01]  /*1240*/  WARPGROUP.ARRIVE ;  /* 0x00000000000079c5 */ /* 0x000fe20000000000 */
[----:B------:R-:W-:Y:S02]  /*1250*/  UIADD3 UR5, UR41, 0x1c400, URZ ;  /* 0x0001c40029057890 */ /* 0x000fe4000fffe03f */
[----:B------:R-:W-:Y:S02]  /*1260*/  UIADD3 UR4, UR4, 0x18400, URZ ;  /* 0x0001840004047890 */ /* 0x000fe4000fffe03f */
[----:B------:R-:W-:Y:S02]  /*1270*/  USHF.R.U32.HI UR5, URZ, 0x4, UR5 ;  /* 0x000000043f057899 */ /* 0x000fe40008011605 */
[----:B------:R-:W-:Y:S02]  /*1280*/  USHF.R.U32.HI UR4, URZ, 0x4, UR4 ;  /* 0x000000043f047899 */ /* 0x000fe40008011604 */
[----:B------:R-:W-:-:S02]  /*1290*/  ULOP3.LUT UR5, UR5, 0x3fff, URZ, 0xc0, !UPT ;  /* 0x00003fff05057892 */ /* 0x000fc4000f8ec03f */
[----:B------:R-:W-:Y:S02]  /*12a0*/  ULOP3.LUT UR4, UR4, 0x3fff, URZ, 0xc0, !UPT ;  /* 0x00003fff04047892 */ /* 0x000fe4000f8ec03f */
[----:B------:R-:W-:Y:S02]  /*12b0*/  ULOP3.LUT UR24, UR5, 0x10000, URZ, 0xfc, !UPT ;  /* 0x0001000005187892 */ /* 0x000fe4000f8efc3f */
[----:B------:R-:W-:Y:S02]  /*12c0*/  ULOP3.LUT UR4, UR4, 0x10000, URZ, 0xfc, !UPT ;  /* 0x0001000004047892 */ /* 0x000fe4000f8efc3f */
[----:B------:R-:W-:Y:S01]  /*12d0*/  UIMAD UR6, UR39, 0x300, UR24 ;  /* 0x00000300270678a4 */ /* 0x000fe2000f8e0218 */
[----:B------:R-:W-:Y:S01]  /*12e0*/  UMOV UR5, 0x40000040 ;  /* 0x4000004000057882 */ /* 0x000fe20000000000 */
[----:B------:R-:W-:Y:S01]  /*12f0*/  UMOV UR7, 0x40000040 ;  /* 0x4000004000077882 */ /* 0x000fe20000000000 */
[----:B------:R-:W-:Y:S02]  /*1300*/  UIADD3 UR8, UR4, 0x2, URZ ;  /* 0x0000000204087890 */ /* 0x000fe4000fffe03f */
[----:B------:R-:W-:Y:S01]  /*1310*/  UIADD3 UR10, UR6, 0x2, URZ ;  /* 0x00000002060a7890 */ /* 0x000fe2000fffe03f */
[----:B------:R-:W-:-:S03]  /*1320*/  UMOV UR9, 0x40000040 ;  /* 0x4000004000097882 */ /* 0x000fc60000000000 */
[----:B------:R-:W-:Y:S01]  /*1330*/  HGMMA.64x96x16.F32 R24, gdesc[UR4], RZ, !UPT, gsb0 ;  /* 0x01600000041879f0 */ /* 0x000fe2000c0008ff */
        /* <DEDUP_REMOVED lines=19> */
[----:B------:R-:W3:Y:S02]  /*1470*/  SYNCS.PHASECHK.TRANS64.TRYWAIT P1, [UR41+0x32410], R0 ;  /* 0x03241000ff0075a7 */ /* 0x000ee40008020169 */
[----:B---3--:R-:W-:Y:S05]  /*1480*/  @!P1 BRA `(.L_x_7345) ;  /* 0x0000008800e49947 */ /* 0x008fea0003800000 */
.L_x_7421:
[----:B------:R-:W-:Y:S05]  /*1490*/  @!P0 BRA `(.L_x_7346) ;  /* 0x0000000000048947 */ /* 0x000fea0003800000 */
[----:B------:R-:W-:Y:S01]  /*14a0*/  BPT.TRAP 0x1 ;  /* 0x000000040000795c */ /* 0x000fe20000300000 */
.L_x_7346:
[----:B------:R4:W1:Y:S01]  /*14b0*/  SYNCS.PHASECHK.TRANS64.TRYWAIT P1, [UR26+0x32450], R3 ;  /* 0x03245003ff0075a7 */ /* 0x000862000802015a */
[----:B------:R-:W-:Y:S05]  /*14c0*/  @!P0 BRA `(.L_x_7347) ;  /* 0x0000000000048947 */ /* 0x000fea0003800000 */
[----:B------:R-:W-:Y:S01]  /*14d0*/  BPT.TRAP 0x1 ;  /* 0x000000040000795c */ /* 0x000fe20000300000 */
.L_x_7347:
[----:B-1----:R-:W-:Y:S05]  /*14e0*/  @P1 BRA `(.L_x_7348) ;  /* 0x0000000000081947 */ /* 0x002fea0003800000 */
[----:B------:R-:W1:Y:S02]  /*14f0*/  SYNCS.PHASECHK.TRANS64.TRYWAIT P1, [UR26+0x32450], R3 ;  /* 0x03245003ff0075a7 */ /* 0x000e64000802015a */
[----:B-1----:R-:W-:Y:S05]  /*1500*/  @!P1 BRA `(.L_x_7349) ;  /* 0x0000008800dc9947 */ /* 0x002fea0003800000 */
.L_x_7348:
[----:B------:R-:W-:Y:S01]  /*1510*/  UIADD3 UR6, UR41, 0x400, URZ ;  /* 0x0000040029067890 */ /* 0x000fe2000fffe03f */
[----:B------:R-:W-:Y:S01]  /*1520*/  WARPGROUP.ARRIVE ;  /* 0x00000000000079c5 */ /* 0x000fe20000000000 */
[----:B------:R-:W-:-:S05]  /*1530*/  ULOP3.LUT UR7, UR52, 0x10000, URZ, 0xfc, !UPT ;  /* 0x0001000034077892 */ /* 0x000fca000f8efc3f */
[----:B------:R-:W5:Y:S01]  /*1540*/  S2R R72, SR_TID.X ;  /* 0x0000000000487919 */ /* 0x000f620000002100 */
[----:B------:R-:W-:Y:S01]  /*1550*/  USHF.R.U32.HI UR6, URZ, 0x4, UR6 ;  /* 0x000000043f067899 */ /* 0x000fe20008011606 */
[----:B------:R-:W-:Y:S01]  /*1560*/  IMAD.U32 R174, RZ, RZ, UR26 ;  /* 0x0000001affae7e24 */ /* 0x000fe2000f8e00ff */
[----:B------:R-:W-:Y:S01]  /*1570*/  UMOV UR21, 0x40000040 ;  /* 0x4000004000157882 */ /* 0x000fe20000000000 */
[----:B------:R-:W-:Y:S01]  /*1580*/  UMOV UR23, 0x40000040 ;  /* 0x4000004000177882 */ /* 0x000fe20000000000 */
[----:B------:R-:W-:Y:S01]  /*1590*/  ULOP3.LUT UR6, UR6, 0x3fff, URZ, 0xc0, !UPT ;  /* 0x00003fff06067892 */ /* 0x000fe2000f8ec03f */
[----:B------:R-:W-:Y:S01]  /*15a0*/  UMOV UR20, UR7 ;  /* 0x0000000700147c82 */ /* 0x000fe20008000000 */
[----:B------:R-:W-:Y:S02]  /*15b0*/  ULDC UR27, c[0x0][0xa80] ;  /* 0x0002a000001b7ab9 */ /* 0x000fe40000000800 */
[----:B------:R-:W-:Y:S02]  /*15c0*/  ULOP3.LUT UR25, UR6, 0x10000, URZ, 0xfc, !UPT ;  /* 0x0001000006197892 */ /* 0x000fe4000f8efc3f */
[----:B------:R-:W-:-:S02]  /*15d0*/  ULOP3.LUT UR26, UR6, 0x3000000, URZ, 0xfc, !UPT ;  /* 0x03000000061a7892 */ /* 0x000fc4000f8efc3f */
[----:B------:R-:W-:Y:S02]  /*15e0*/  UIMAD UR10, UR39, 0xc00, UR25 ;  /* 0x00000c00270a78a4 */ /* 0x000fe4000f8e0219 */
[----:B------:R-:W-:-:S05]  /*15f0*/  UISETP.GE.AND UP0, UPT, UR47, 0x61, UPT ;  /* 0x000000612f00788c */ /* 0x000fca000bf06270 */
[----:B------:R-:W-:Y:S02]  /*1600*/  UMOV UR22, UR10 ;  /* 0x0000000a00167c82 */ /* 0x000fe40008000000 */
[----:B------:R-:W-:Y:S01]  /*1610*/  HGMMA.64x96x16.F32 R24, gdesc[UR20], R24, gsb0 ;  /* 0x01600000141879f0 */ /* 0x000fe20008000818 */
[----:B------:R-:W-:Y:S02]  /*1620*/  UIADD3 UR20, UR7, 0x2, URZ ;  /* 0x0000000207147890 */ /* 0x000fe4000fffe03f */
[----:B------:R-:W-:Y:S01]  /*1630*/  UIADD3 UR22, UR10, 0x2, URZ ;  /* 0x000000020a167890 */ /* 0x000fe2000fffe03f */
[----:B------:R-:W-:Y:S01]  /*1640*/  UMOV UR21, 0x40000040 ;  /* 0x4000004000157882 */ /* 0x000fe20000000000 */
[----:B------:R-:W-:Y:S01]  /*1650*/  UMOV UR23, 0x40000040 ;  /* 0x4000004000177882 */ /* 0x000fe20000000000 */
[----:B-----5:R-:W-:Y:S01]  /*1660*/  LOP3.LUT R72, R72, 0x7f, RZ, 0xc0, !PT ;  /* 0x0000007f48487812 */ /* 0x020fe200078ec0ff */
[----:B------:R-:W-:Y:S02]  /*1670*/  WARPGROUP.DEPBAR.LE gsb0, 0x0 ;  /* 0x00008000000079c5 */ /* 0x000fe40000010000 */
[----:B------:R-:W-:-:S06]  /*1680*/  WARPGROUP.ARRIVE ;  /* 0x00000000000079c5 */ /* 0x000fcc0000000000 */
[----:B------:R-:W-:Y:S01]  /*1690*/  HGMMA.64x96x16.F32 R24, gdesc[UR20], R24, gsb0 ;  /* 0x01600000141879f0 */ /* 0x000fe20008000818 */
[----:B------:R-:W-:Y:S02]  /*16a0*/  UIADD3 UR20, UR7, 0x4, URZ ;  /* 0x0000000407147890 */ /* 0x000fe4000fffe03f */
[----:B------:R-:W-:Y:S01]  /*16b0*/  UIADD3 UR22, UR10, 0x4, URZ ;  /* 0x000000040a167890 */ /* 0x000fe2000fffe03f */
[----:B------:R-:W-:Y:S01]  /*16c0*/  UMOV UR21, 0x40000040 ;  /* 0x4000004000157882 */ /* 0x000fe20000000000 */
[----:B------:R-:W-:Y:S01]  /*16d0*/  UMOV UR23, 0x40000040 ;  /* 0x4000004000177882 */ /* 0x000fe20000000000 */
        /* <DEDUP_REMOVED lines=91> */
[----:B------:R-:W-:Y:S02]  /*1c90*/  UIMAD UR7, UR45, -0x60, UR47 ;  /* 0xffffffa02d0778a4 */ /* 0x000fe4000f8e022f */
[----:B------:R-:W-:Y:S02]  /*1ca0*/  UIMAD UR10, UR39, 0xc00, UR26 ;  /* 0x00000c00270a78a4 */ /* 0x000fe4000f8e021a */
[----:B------:R-:W-:-:S05]  /*1cb0*/  UIADD3 UR7, UR7, 0x60, URZ ;  /* 0x0000006007077890 */ /* 0x000fca000fffe03f */
[----:B------:R-:W-:Y:S01]  /*1cc0*/  UMOV UR6, UR10 ;  /* 0x0000000a00067c82 */ /* 0x000fe20008000000 */
[----:B-1-3--:R-:W-:Y:S01]  /*1cd0*/  IMAD.U32 R0, RZ, RZ, UR7 ;  /* 0x00000007ff007e24 */ /* 0x00afe2000f8e00ff */
[----:B------:R-:W-:-:S03]  /*1ce0*/  UMOV UR7, 0x40000040 ;  /* 0x4000004000077882 */ /* 0x000fc60000000000 */
        /* <DEDUP_REMOVED lines=9> */
[----:B------:R-:W-:Y:S03]  /*1d80*/  HGMMA.64x96x16.F32 R24, gdesc[UR20], R24, gsb0 ;  /* 0x01600000141879f0 */ /* 0x000fe60008000818 */
[----:B------:R-:W-:Y:S02]  /*1d90*/  WARPGROUP.DEPBAR.LE gsb0, 0x0 ;  /* 0x00008000000079c5 */ /* 0x000fe40000010000 */
[----:B------:R-:W-:Y:S02]  /*1da0*/  FSEL R24, R24, -INF , P2 ;  /* 0xff80000018187808 */ /* 0x000fe40001000000 */
[----:B--2---:R-:W-:Y:S02]  /*1db0*/  FSEL R4, R25, -INF , P1 ;  /* 0xff80000019047808 */ /* 0x004fe40000800000 */
[----:B------:R-:W-:Y:S02]  /*1dc0*/  FSEL R28, R28, -INF , P6 ;  /* 0xff8000001c1c7808 */ /* 0x000fe40003000000 */
[----:B----4-:R-:W-:-:S02]  /*1dd0*/  FMNMX.FTZ R3, R24, R4, !PT ;  /* 0x0000000418037209 */ /* 0x010fc40007810000 */
[----:B------:R-:W-:Y:S02]  /*1de0*/  FSEL R73, R26, -INF , P2 ;  /* 0xff8000001a497808 */ /* 0x000fe40001000000 */
[----:B------:R-:W-:Y:S02]  /*1df0*/  FSEL R26, R29, -INF , P5 ;  /* 0xff8000001d1a7808 */ /* 0x000fe40002800000 */
[----:B------:R-:W-:Y:S02]  /*1e00*/  FMNMX.FTZ R3, R28, R3, !PT ;  /* 0x000000031c037209 */ /* 0x000fe40007810000 */
        /* <DEDUP_REMOVED lines=11> */
[----:B------:R-:W-:Y:S02]  /*1ec0*/  ISETP.GT.AND P6, PT, R0, 0x20, PT ;  /* 0x000000200000780c */ /* 0x000fe40003fc4270 */
[----:B------:R-:W-:Y:S02]  /*1ed0*/  FSEL R196, R37, -INF , P1 ;  /* 0xff80000025c47808 */ /* 0x000fe40000800000 */
[----:B------:R-:W-:Y:S02]  /*1ee0*/  FMNMX.FTZ R3, R186, R3, !PT ;  /* 0x00000003ba037209 */ /* 0x000fe40007810000 */
[----:B------:R-:W-:-:S02]  /*1ef0*/  FSEL R31, R31, -INF , P5 ;  /* 0xff8000001f1f7808 */ /* 0x000fc40002800000 */
[----:B------:R-:W-:Y:S02]  /*1f00*/  FMNMX.FTZ R10, R25, R10, !PT ;  /* 0x0000000a190a7209 */ /* 0x000fe40007810000 */
[----:B------:R-:W-:Y:S02]  /*1f10*/  ISETP.GT.AND P5, PT, R0, 0x21, PT ;  /* 0x000000210000780c */ /* 0x000fe40003fa4270 */
[----:B------:R-:W-:Y:S02]  /*1f20*/  FSEL R188, R40, -INF , P6 ;  /* 0xff80000028bc7808 */ /* 0x000fe40003000000 */
[----:B------:R-:W-:Y:S02]  /*1f30*/  FMNMX.FTZ R9, R196, R3, !PT ;  /* 0x00000003c4097209 */ /* 0x000fe40007810000 */
[----:B------:R-:W-:Y:S02]  /*1f40*/  FSEL R6, R34, -INF , P4 ;  /* 0xff80000022067808 */ /* 0x000fe40002000000 */
[----:B------:R-:W-:-:S02]  /*1f50*/  FMNMX.FTZ R3, R31, R10, !PT ;  /* 0x0000000a1f037209 */ /* 0x000fc40007810000 */
[----:B------:R-:W-:Y:S02]  /*1f60*/  ISETP.GT.AND P4, PT, R0, 0x28, PT ;  /* 0x000000280000780c */ /* 0x000fe40003f84270 */
        /* <DEDUP_REMOVED lines=8> */
[----:B------:R-:W-:Y:S02]  /*1ff0*/  FMNMX.FTZ R12, R189, R10, !PT ;  /* 0x0000000abd0c7209 */ /* 0x000fe40007810000 */
[----:B------:R-:W-:Y:S02]  /*2000*/  ISETP.GT.AND P2, PT, R0, 0x30, PT ;  /* 0x000000300000780c */ /* 0x000fe40003f44270 */
[----:B------:R-:W-:-:S02]  /*2010*/  FSEL R194, R45, -INF , P3 ;  /* 0xff8000002dc27808 */ /* 0x000fc40001800000 */
[----:B------:R-:W-:Y:S02]  /*2020*/  FMNMX.FTZ R3, R192, R3, !PT ;  /* 0x00000003c0037209 */ /* 0x000fe40007810000 */
[----:B------:R-:W-:Y:S02]  /*2030*/  FSEL R193, R39, -INF , P1 ;  /* 0xff80000027c17808 */ /* 0x000fe40000800000 */
[----:B------:R-:W-:Y:S02]  /*2040*/  FMNMX.FTZ R14, R191, R12, !PT ;  /* 0x0000000cbf0e7209 */ /* 0x000fe40007810000 */
        /* <DEDUP_REMOVED lines=30> */
[----:B------:R-:W-:Y:S02]  /*2230*/  FSEL R15, R54, -INF , P6 ;  /* 0xff800000360f7808 */ /* 0x000fe40003000000 */
[----:B------:R-:W-:Y:S02]  /*2240*/  ISETP.GT.AND P6, PT, R0, 0x49, PT ;  /* 0x000000490000780c */ /* 0x000fe40003fc4270 */
[----:B------:R-:W-:-:S02]  /*2250*/  FSEL R158, R60, -INF , P2 ;  /* 0xff8000003c9e7808 */ /* 0x000fc40001000000 */
[----:B------:R-:W-:Y:S02]  /*2260*/  FMNMX.FTZ R29, R21, R32, !PT ;  /* 0x00000020151d7209 */ /* 0x000fe40007810000 */
        /* <DEDUP_REMOVED lines=21> */
[----:B------:R-:W-:Y:S02]  /*23c0*/  FMNMX.FTZ R30, R163, R0, !PT ;  /* 0x00000000a31e7209 */ /* 0x000fe40007810000 */
[----:B------:R-:W-:-:S02]  /*23d0*/  FSEL R179, R63, -INF , P6 ;  /* 0xff8000003fb37808 */ /* 0x000fc40003000000 */
[----:B------:R-:W-:Y:S02]  /*23e0*/  FMNMX.FTZ R0, R176, R3, !PT ;  /* 0x00000003b0007209 */ /* 0x000fe40007810000 */
[----:B------:R-:W-:Y:S02]  /*23f0*/  FSEL R175, R66, -INF , P1 ;  /* 0xff80000042af7808 */ /* 0x000fe40000800000 */
[----:B------:R-:W-:Y:S02]  /*2400*/  FMNMX.FTZ R0, R179, R0, !PT ;  /* 0x00000000b3007209 */ /* 0x000fe40007810000 */
[----:B------:R-:W-:Y:S02]  /*2410*/  FSEL R177, R67, -INF , P5 ;  /* 0xff80000043b17808 */ /* 0x000fe40002800000 */
[----:B------:R-:W-:Y:S02]  /*2420*/  FMNMX.FTZ R0, R175, R0, !PT ;  /* 0x00000000af007209 */ /* 0x000fe40007810000 */
[----:B------:R-:W-:-:S02]  /*2430*/  FSEL R165, R69, -INF , P3 ;  /* 0xff80000045a57808 */ /* 0x000fc40001800000 */
[----:B------:R-:W-:Y:S02]  /*2440*/  FSEL R178, R70, -INF , P4 ;  /* 0xff80000046b27808 */ /* 0x000fe40002000000 */
[----:B------:R-:W-:Y:S02]  /*2450*/  FMNMX.FTZ R3, R177, R0, !PT ;  /* 0x00000000b1037209 */ /* 0x000fe40007810000 */
[----:B------:R-:W-:Y:S02]  /*2460*/  FMNMX.FTZ R30, R165, R30, !PT ;  /* 0x0000001ea51e7209 */ /* 0x000fe40007810000 */
[----:B------:R-:W-:Y:S02]  /*2470*/  FSEL R183, R71, -INF , P3 ;  /* 0xff80000047b77808 */ /* 0x000fe40001800000 */
[----:B------:R-:W-:Y:S01]  /*2480*/  FMNMX.FTZ R0, R178, R3, !PT ;  /* 0x00000003b2007209 */ /* 0x000fe20007810000 */
[----:B------:R-:W1:Y:S01]  /*2490*/  SHFL.BFLY PT, R29, R30, 0x2, 0x1f ;  /* 0x0c401f001e1d7f89 */ /* 0x000e6200000e0000 */
[----:B------:R-:W-:-:S02]  /*24a0*/  PLOP3.LUT P2, PT, PT, PT, UP0, 0x80, 0x0 ;  /* 0x000000000000781c */ /* 0x000fc40003f4f008 */
[----:B------:R-:W-:-:S05]  /*24b0*/  FMNMX.FTZ R3, R183, R0, !PT ;  /* 0x00000000b7037209 */ /* 0x000fca0007810000 */
[----:B------:R-:W2:Y:S01]  /*24c0*/  SHFL.BFLY PT, R32, R3, 0x2, 0x1f ;  /* 0x0c401f0003207f89 */ /* 0x000ea200000e0000 */
[----:B-1----:R-:W-:-:S05]  /*24d0*/  FMNMX.FTZ R29, R30, R29, !PT ;  /* 0x0000001d1e1d7209 */ /* 0x002fca0007810000 */
[----:B------:R-:W1:Y:S01]  /*24e0*/  SHFL.BFLY PT, R0, R29, 0x1, 0x1f ;  /* 0x0c201f001d007f89 */ /* 0x000e6200000e0000 */
[----:B--2---:R-:W-:-:S05]  /*24f0*/  FMNMX.FTZ R32, R3, R32, !PT ;  /* 0x0000002003207209 */ /* 0x004fca0007810000 */
[----:B------:R-:W2:Y:S01]  /*2500*/  SHFL.BFLY PT, R33, R32, 0x1, 0x1f ;  /* 0x0c201f0020217f89 */ /* 0x000ea200000e0000 */
[----:B-1----:R-:W-:-:S04]  /*2510*/  FMNMX.FTZ R0, R29, R0, !PT ;  /* 0x000000001d007209 */ /* 0x002fc80007810000 */
[C---:B------:R-:W-:Y:S01]  /*2520*/  FSETP.NEU.FTZ.AND P1, PT, R0.reuse, -INF , PT ;  /* 0xff8000000000780b */ /* 0x040fe20003f3d000 */
[----:B------:R-:W-:Y:S01]  /*2530*/  FMUL.FTZ R181, R0, UR27 ;  /* 0x0000001b00b57c20 */ /* 0x000fe20008410000 */
[----:B--2---:R-:W-:-:S04]  /*2540*/  FMNMX.FTZ R3, R32, R33, !PT ;  /* 0x0000002120037209 */ /* 0x004fc80007810000 */
[----:B------:R-:W-:Y:S02]  /*2550*/  FSEL R181, R181, RZ, P1 ;  /* 0x000000ffb5b57208 */ /* 0x000fe40000800000 */
[C---:B------:R-:W-:Y:S01]  /*2560*/  FSETP.NEU.FTZ.AND P1, PT, R3.reuse, -INF , PT ;  /* 0xff8000000300780b */ /* 0x040fe20003f3d000 */
[----:B------:R-:W-:Y:S02]  /*2570*/  FMUL.FTZ R180, R3, UR27 ;  /* 0x0000001b03b47c20 */ /* 0x000fe40008410000 */
[--C-:B------:R-:W-:Y:S01]  /*2580*/  FFMA.FTZ R167, R24, UR27, -R181.reuse ;  /* 0x0000001b18a77c23 */ /* 0x100fe200080108b5 */
[--C-:B------:R-:W-:Y:S01]  /*2590*/  FFMA.FTZ R166, R4, UR27, -R181.reuse ;  /* 0x0000001b04a67c23 */ /* 0x100fe200080108b5 */
[----:B------:R-:W-:Y:S01]  /*25a0*/  IADD3 R4, -R18, 0xb, RZ ;  /* 0x0000000b12047810 */ /* 0x000fe20007ffe1ff */
[--C-:B------:R-:W-:Y:S01]  /*25b0*/  FFMA.FTZ R169, R28, UR27, -R181.reuse ;  /* 0x0000001b1ca97c23 */ /* 0x100fe200080108b5 */
[----:B------:R-:W-:Y:S01]  /*25c0*/  FSEL R180, R180, RZ, P1 ;  /* 0x000000ffb4b47208 */ /* 0x000fe20000800000 */
[--C-:B------:R-:W-:Y:S01]  /*25d0*/  FFMA.FTZ R172, R26, UR27, -R181.reuse ;  /* 0x0000001b1aac7c23 */ /* 0x100fe200080108b5 */
[----:B------:R-:W-:Y:S01]  /*25e0*/  ISETP.NE.AND P1, PT, R72, RZ, PT ;  /* 0x000000ff4800720c */ /* 0x000fe20003f25270 */
        /* <DEDUP_REMOVED lines=8> */
[----:B------:R-:W1:Y:S01]  /*2670*/  MUFU.EX2 R166, R166 ;  /* 0x000000a600a67308 */ /* 0x000e620000000800 */
[----:B------:R-:W-:Y:S01]  /*2680*/  FFMA.FTZ R182, R182, UR27, -R181 ;  /* 0x0000001bb6b67c23 */ /* 0x000fe200080108b5 */
[--C-:B------:R-:W-:Y:S01]  /*2690*/  FFMA.FTZ R6, R6, UR27, -R180.reuse ;  /* 0x0000001b06067c23 */ /* 0x100fe200080108b4 */
[----:B------:R-:W-:Y:S01]  /*26a0*/  FFMA.FTZ R189, R189, UR27, -R180 ;  /* 0x0000001bbdbd7c23 */ /* 0x000fe200080108b4 */
[----:B------:R-:W-:-:S02]  /*26b0*/  @!P1 VIADD R24, R174, 0x32440 ;  /* 0x00032440ae189836 */ /* 0x000fc40000000000 */
[----:B------:R-:W-:Y:S01]  /*26c0*/  FFMA.FTZ R191, R193, UR27, -R180 ;  /* 0x0000001bc1bf7c23 */ /* 0x000fe200080108b4 */
[--C-:B------:R-:W-:Y:S01]  /*26d0*/  FFMA.FTZ R193, R190, UR27, -R181.reuse ;  /* 0x0000001bbec17c23 */ /* 0x100fe200080108b5 */
[--C-:B------:R-:W-:Y:S01]  /*26e0*/  FFMA.FTZ R190, R192, UR27, -R181.reuse ;  /* 0x0000001bc0be7c23 */ /* 0x100fe200080108b5 */
[----:B------:R-:W-:Y:S01]  /*26f0*/  MUFU.EX2 R169, R169 ;  /* 0x000000a900a97308 */ /* 0x000fe20000000800 */
[----:B------:R-:W-:Y:S01]  /*2700*/  @!P1 PRMT R24, RZ, 0x654, R24 ;  /* 0x00000654ff189816 */ /* 0x000fe20000000018 */
[----:B------:R2:W-:Y:S06]  /*2710*/  BAR.ARV R4, 0x100 ;  /* 0x000400040000751d */ /* 0x0005ec0000002000 */
[----:B------:R3:W-:Y:S01]  /*2720*/  @!P1 SYNCS.ARRIVE.TRANS64.RED.A1T0 RZ, [R24+URZ], RZ ;  /* 0x000000ff18ff99a7 */ /* 0x0007e2000810043f */
[----:B------:R-:W4:Y:S01]  /*2730*/  MUFU.EX2 R172, R172 ;  /* 0x000000ac00ac7308 */ /* 0x000f220000000800 */
[----:B------:R5:W-:Y:S01]  /*2740*/  BAR.SYNC.DEFER_BLOCKING R187, 0x100 ;  /* 0x000400bb0000751d */ /* 0x000be20000010000 */
[----:B-1----:R-:W-:Y:S01]  /*2750*/  F2FP.F16.F32.PACK_AB R152, R166, R167 ;  /* 0x000000a7a698723e */ /* 0x002fe200000000ff */
[--C-:B------:R-:W-:Y:S01]  /*2760*/  FFMA.FTZ R192, R7, UR27, -R180.reuse ;  /* 0x0000001b07c07c23 */ /* 0x100fe200080108b4 */
[--C-:B------:R-:W-:Y:S01]  /*2770*/  FFMA.FTZ R7, R8, UR27, -R180.reuse ;  /* 0x0000001b08077c23 */ /* 0x100fe200080108b4 */
[--C-:B------:R-:W-:Y:S01]  /*2780*/  FFMA.FTZ R188, R188, UR27, -R181.reuse ;  /* 0x0000001bbcbc7c23 */ /* 0x100fe200080108b5 */
[--C-:B------:R-:W-:Y:S01]  /*2790*/  FFMA.FTZ R195, R194, UR27, -R181.reuse ;  /* 0x0000001bc2c37c23 */ /* 0x100fe200080108b5 */
[--C-:B------:R-:W-:Y:S01]  /*27a0*/  FFMA.FTZ R5, R5, UR27, -R180.reuse ;  /* 0x0000001b05057c23 */ /* 0x100fe200080108b4 */
[----:B------:R-:W-:Y:S01]  /*27b0*/  MUFU.EX2 R168, R168 ;  /* 0x000000a800a87308 */ /* 0x000fe20000000800 */
[--C-:B-----5:R-:W-:Y:S01]  /*27c0*/  FFMA.FTZ R187, R196, UR27, -R181.reuse ;  /* 0x0000001bc4bb7c23 */ /* 0x120fe200080108b5 */
[--C-:B------:R-:W-:Y:S01]  /*27d0*/  FFMA.FTZ R8, R11, UR27, -R180.reuse ;  /* 0x0000001b0b087c23 */ /* 0x100fe200080108b4 */
[--C-:B------:R-:W-:Y:S01]  /*27e0*/  FFMA.FTZ R11, R13, UR27, -R181.reuse ;  /* 0x0000001b0d0b7c23 */ /* 0x100fe200080108b5 */
[--C-:B------:R-:W-:Y:S01]  /*27f0*/  FFMA.FTZ R13, R20, UR27, -R181.reuse ;  /* 0x0000001b140d7c23 */ /* 0x100fe200080108b5 */
[--C-:B------:R-:W-:Y:S01]  /*2800*/  FFMA.FTZ R10, R10, UR27, -R181.reuse ;  /* 0x0000001b0a0a7c23 */ /* 0x100fe200080108b5 */
[--C-:B------:R-:W-:Y:S01]  /*2810*/  FFMA.FTZ R20, R157, UR27, -R181.reuse ;  /* 0x0000001b9d147c23 */ /* 0x100fe200080108b5 */
[--C-:B------:R-:W-:Y:S01]  /*2820*/  FFMA.FTZ R9, R9, UR27, -R180.reuse ;  /* 0x0000001b09097c23 */ /* 0x100fe200080108b4 */
[----:B------:R-:W1:Y:S01]  /*2830*/  MUFU.EX2 R173, R173 ;  /* 0x000000ad00ad7308 */ /* 0x000e620000000800 */
[----:B----4-:R-:W-:Y:S01]  /*2840*/  F2FP.F16.F32.PACK_AB R154, R172, R169 ;  /* 0x000000a9ac9a723e */ /* 0x010fe200000000ff */
        /* <DEDUP_REMOVED lines=15> */
[----:B-1----:R-:W-:Y:S01]  /*2940*/  F2FP.F16.F32.PACK_AB R153, R173, R168 ;  /* 0x000000a8ad99723e */ /* 0x002fe200000000ff */
[--C-:B------:R-:W-:Y:S01]  /*2950*/  FFMA.FTZ R163, R165, UR27, -R181.reuse ;  /* 0x0000001ba5a37c23 */ /* 0x100fe200080108b5 */
[--C-:B------:R-:W-:Y:S01]  /*2960*/  FFMA.FTZ R165, R175, UR27, -R180.reuse ;  /* 0x0000001bafa57c23 */ /* 0x100fe200080108b4 */
[--C-:B------:R-:W-:Y:S01]  /*2970*/  FFMA.FTZ R175, R178, UR27, -R180.reuse ;  /* 0x0000001bb2af7c23 */ /* 0x100fe200080108b4 */
[----:B------:R-:W-:Y:S01]  /*2980*/  FFMA.FTZ R156, R156, UR27, -R181 ;  /* 0x0000001b9c9c7c23 */ /* 0x000fe200080108b5 */
[--C-:B------:R-:W-:Y:S01]  /*2990*/  FFMA.FTZ R176, R177, UR27, -R180.reuse ;  /* 0x0000001bb1b07c23 */ /* 0x100fe200080108b4 */
[----:B------:R-:W-:Y:S01]  /*29a0*/  FFMA.FTZ R178, R183, UR27, -R180 ;  /* 0x0000001bb7b27c23 */ /* 0x000fe200080108b4 */
[----:B------:R-:W-:Y:S01]  /*29b0*/  MUFU.EX2 R182, R182 ;  /* 0x000000b600b67308 */ /* 0x000fe20000000800 */
[----:B------:R-:W-:Y:S01]  /*29c0*/  FADD.FTZ R166, R167, R166 ;  /* 0x000000a6a7a67221 */ /* 0x000fe20000010000 */
[----:B------:R-:W-:Y:S01]  /*29d0*/  FADD.FTZ R173, R168, R173 ;  /* 0x000000ada8ad7221 */ /* 0x000fe20000010000 */
[----:B------:R-:W-:-:S02]  /*29e0*/  @!P1 VIADD R174, R174, 0x32460 ;  /* 0x00032460aeae9836 */ /* 0x000fc40000000000 */
[----:B------:R-:W-:-:S03]  /*29f0*/  FADD.FTZ R169, R169, R166 ;  /* 0x000000a6a9a97221 */ /* 0x000fc60000010000 */
[----:B------:R-:W1:Y:S01]  /*2a00*/  MUFU.EX2 R185, R185 ;  /* 0x000000b900b97308 */ /* 0x000e620000000800 */
[C---:B----4-:R-:W-:Y:S01]  /*2a10*/  F2FP.F16.F32.PACK_AB R155, R171.reuse, R170 ;  /* 0x000000aaab9b723e */ /* 0x050fe200000000ff */
[----:B------:R-:W-:Y:S01]  /*2a20*/  FADD.FTZ R170, R170, R173 ;  /* 0x000000adaaaa7221 */ /* 0x000fe20000010000 */
[----:B------:R-:W-:Y:S01]  /*2a30*/  FADD.FTZ R169, R172, R169 ;  /* 0x000000a9aca97221 */ /* 0x000fe20000010000 */
[----:B------:R-:W-:Y:S01]  /*2a40*/  @!P1 PRMT R174, RZ, 0x654, R174 ;  /* 0x00000654ffae9816 */ /* 0x000fe200000000ae */
[----:B---3--:R-:W-:Y:S01]  /*2a50*/  WARPGROUP.ARRIVE ;  /* 0x00000000000079c5 */ /* 0x008fe20000000000 */
[----:B------:R-:W-:Y:S02]  /*2a60*/  FADD.FTZ R171, R171, R170 ;  /* 0x000000aaabab7221 */ /* 0x000fe40000010000 */
[----:B------:R-:W-:Y:S03]  /*2a70*/  MUFU.EX2 R184, R184 ;  /* 0x000000b800b87308 */ /* 0x000fe60000000800 */
[----:B------:R-:W-:Y:S01]  /*2a80*/  HGMMA.64x256x16.F32 R24, R152, gdesc[UR4].tnspB, RZ, !UPT, gsb0 ;  /* 0x43e0000498187df0 */ /* 0x000fe2000c0008ff */
[----:B------:R-:W-:Y:S01]  /*2a90*/  UIADD3 UR6, UR10, 0x80, URZ ;  /* 0x000000800a067890 */ /* 0x000fe2000fffe03f */
[----:B------:R-:W-:-:S03]  /*2aa0*/  UMOV UR7, 0x40000040 ;  /* 0x4000004000077882 */ /* 0x000fc60000000000 */
[----:B------:R-:W-:Y:S08]  /*2ab0*/  MUFU.EX2 R187, R187 ;  /* 0x000000bb00bb7308 */ /* 0x000ff00000000800 */
[----:B------:R-:W-:Y:S08]  /*2ac0*/  MUFU.EX2 R6, R6 ;  /* 0x0000000600067308 */ /* 0x000ff00000000800 */
[----:B------:R-:W3:Y:S08]  /*2ad0*/  MUFU.EX2 R189, R189 ;  /* 0x000000bd00bd7308 */ /* 0x000ef00000000800 */
[----:B------:R-:W-:Y:S08]  /*2ae0*/  MUFU.EX2 R186, R186 ;  /* 0x000000ba00ba7308 */ /* 0x000ff00000000800 */
[----:B------:R-:W4:Y:S08]  /*2af0*/  MUFU.EX2 R191, R191 ;  /* 0x000000bf00bf7308 */ /* 0x000f300000000800 */
[----:B------:R-:W-:Y:S08]  /*2b00*/  MUFU.EX2 R188, R188 ;  /* 0x000000bc00bc7308 */ /* 0x000ff00000000800 */
[----:B------:R-:W5:Y:S08]  /*2b10*/  MUFU.EX2 R193, R193 ;  /* 0x000000c100c17308 */ /* 0x000f700000000800 */
[----:B------:R-:W-:Y:S08]  /*2b20*/  MUFU.EX2 R190, R190 ;  /* 0x000000be00be7308 */ /* 0x000ff00000000800 */
[----:B------:R-:W-:Y:S08]  /*2b30*/  MUFU.EX2 R195, R195 ;  /* 0x000000c300c37308 */ /* 0x000ff00000000800 */
[----:B------:R-:W-:Y:S08]  /*2b40*/  MUFU.EX2 R5, R5 ;  /* 0x0000000500057308 */ /* 0x000ff00000000800 */
[----:B------:R-:W2:Y:S08]  /*2b50*/  MUFU.EX2 R192, R192 ;  /* 0x000000c000c07308 */ /* 0x000eb00000000800 */
[----:B------:R-:W-:Y:S08]  /*2b60*/  MUFU.EX2 R7, R7 ;  /* 0x0000000700077308 */ /* 0x000ff00000000800 */
[----:B------:R-:W2:Y:S08]  /*2b70*/  MUFU.EX2 R8, R8 ;  /* 0x0000000800087308 */ /* 0x000eb00000000800 */
[----:B------:R-:W-:Y:S08]  /*2b80*/  MUFU.EX2 R10, R10 ;  /* 0x0000000a000a7308 */ /* 0x000ff00000000800 */
[----:B------:R-:W2:Y:S08]  /*2b90*/  MUFU.EX2 R11, R11 ;  /* 0x0000000b000b7308 */ /* 0x000eb00000000800 */
        /* <DEDUP_REMOVED lines=18> */
[----:B------:R-:W-:Y:S01]  /*2cc0*/  MUFU.EX2 R165, R165 ;  /* 0x000000a500a57308 */ /* 0x000fe20000000800 */
[----:B------:R-:W-:-:S02]  /*2cd0*/  WARPGROUP.DEPBAR.LE gsb0, 0x0 ;  /* 0x00008000000079c5 */ /* 0x000fc40000010000 */
[----:B-1----:R-:W-:Y:S01]  /*2ce0*/  F2FP.F16.F32.PACK_AB R152, R185, R182 ;  /* 0x000000b6b998723e */ /* 0x002fe200000000ff */
[----:B------:R-:W-:Y:S01]  /*2cf0*/  FADD.FTZ R182, R182, R169 ;  /* 0x000000a9b6b67221 */ /* 0x000fe20000010000 */
[----:B---3--:R-:W-:Y:S01]  /*2d00*/  F2FP.F16.F32.PACK_AB R153, R189, R6 ;  /* 0x00000006bd99723e */ /* 0x008fe200000000ff */
[----:B------:R-:W-:Y:S01]  /*2d10*/  FADD.FTZ R6, R6, R171 ;  /* 0x000000ab06067221 */ /* 0x000fe20000010000 */
[----:B------:R-:W-:Y:S01]  /*2d20*/  F2FP.F16.F32.PACK_AB R154, R187, R184 ;  /* 0x000000b8bb9a723e */ /* 0x000fe200000000ff */
[----:B------:R-:W1:Y:S01]  /*2d30*/  MUFU.EX2 R176, R176 ;  /* 0x000000b000b07308 */ /* 0x000e620000000800 */
[----:B----4-:R-:W-:Y:S01]  /*2d40*/  F2FP.F16.F32.PACK_AB R155, R191, R186 ;  /* 0x000000babf9b723e */ /* 0x010fe200000000ff */
[----:B------:R-:W-:Y:S01]  /*2d50*/  FADD.FTZ R185, R185, R182 ;  /* 0x000000b6b9b97221 */ /* 0x000fe20000010000 */
[----:B------:R-:W-:Y:S02]  /*2d60*/  FADD.FTZ R189, R189, R6 ;  /* 0x00000006bdbd7221 */ /* 0x000fe40000010000 */
[----:B------:R-:W-:Y:S01]  /*2d70*/  WARPGROUP.ARRIVE ;  /* 0x00000000000079c5 */ /* 0x000fe20000000000 */
[----:B------:R-:W-:Y:S01]  /*2d80*/  FADD.FTZ R184, R184, R185 ;  /* 0x000000b9b8b87221 */ /* 0x000fe20000010000 */
[----:B------:R-:W-:Y:S01]  /*2d90*/  FADD.FTZ R186, R186, R189 ;  /* 0x000000bdbaba7221 */ /* 0x000fe20000010000 */
[----:B------:R-:W-:Y:S02]  /*2da0*/  MUFU.EX2 R175, R175 ;  /* 0x000000af00af7308 */ /* 0x000fe40000000800 */
[----:B------:R-:W-:Y:S01]  /*2db0*/  FADD.FTZ R187, R187, R184 ;  /* 0x000000b8bbbb7221 */ /* 0x000fe20000010000 */
[----:B------:R-:W-:Y:S01]  /*2dc0*/  HGMMA.64x256x16.F32 R24, R152, gdesc[UR4].tnspB, R24, gsb0 ;  /* 0x43e0000498187df0 */ /* 0x000fe20008000818 */
[----:B------:R-:W-:Y:S01]  /*2dd0*/  UIADD3 UR6, UR10, 0x100, URZ ;  /* 0x000001000a067890 */ /* 0x000fe2000fffe03f */
[----:B------:R-:W-:Y:S01]  /*2de0*/  FADD.FTZ R186, R191, R186 ;  /* 0x000000babfba7221 */ /* 0x000fe20000010000 */
[----:B------:R-:W-:-:S02]  /*2df0*/  UMOV UR7, 0x40000040 ;  /* 0x4000004000077882 */ /* 0x000fc40000000000 */
[----:B------:R-:W3:Y:S01]  /*2e00*/  MUFU.EX2 R178, R178 ;  /* 0x000000b200b27308 */ /* 0x000ee20000000800 */
[----:B------:R-:W-:Y:S02]  /*2e10*/  WARPGROUP.DEPBAR.LE gsb0, 0x0 ;  /* 0x00008000000079c5 */ /* 0x000fe40000010000 */
[----:B-----5:R-:W-:Y:S01]  /*2e20*/  F2FP.F16.F32.PACK_AB R152, R193, R188 ;  /* 0x000000bcc198723e */ /* 0x020fe200000000ff */
[----:B------:R-:W-:Y:S01]  /*2e30*/  FADD.FTZ R188, R188, R187 ;  /* 0x000000bbbcbc7221 */ /* 0x000fe20000010000 */
[----:B--2---:R-:W-:Y:S01]  /*2e40*/  F2FP.F16.F32.PACK_AB R153, R192, R5 ;  /* 0x00000005c099723e */ /* 0x004fe200000000ff */
[----:B------:R-:W-:Y:S01]  /*2e50*/  FADD.FTZ R5, R5, R186 ;  /* 0x000000ba05057221 */ /* 0x000fe20000010000 */
[----:B------:R-:W-:Y:S01]  /*2e60*/  F2FP.F16.F32.PACK_AB R154, R195, R190 ;  /* 0x000000bec39a723e */ /* 0x000fe200000000ff */
[----:B------:R-:W-:Y:S01]  /*2e70*/  FADD.FTZ R193, R193, R188 ;  /* 0x000000bcc1c17221 */ /* 0x000fe20000010000 */
[----:B------:R-:W-:Y:S01]  /*2e80*/  F2FP.F16.F32.PACK_AB R155, R8, R7 ;  /* 0x00000007089b723e */ /* 0x000fe200000000ff */
[----:B------:R-:W-:-:S02]  /*2e90*/  FADD.FTZ R192, R192, R5 ;  /* 0x00000005c0c07221 */ /* 0x000fc40000010000 */
[----:B------:R-:W-:Y:S01]  /*2ea0*/  FADD.FTZ R190, R190, R193 ;  /* 0x000000c1bebe7221 */ /* 0x000fe20000010000 */
[----:B------:R-:W-:Y:S01]  /*2eb0*/  WARPGROUP.ARRIVE ;  /* 0x00000000000079c5 */ /* 0x000fe20000000000 */
[----:B------:R-:W-:Y:S02]  /*2ec0*/  FADD.FTZ R7, R7, R192 ;  /* 0x000000c007077221 */ /* 0x000fe40000010000 */
[----:B------:R-:W-:Y:S02]  /*2ed0*/  FADD.FTZ R195, R195, R190 ;  /* 0x000000bec3c37221 */ /* 0x000fe40000010000 */
[----:B------:R-:W-:-:S05]  /*2ee0*/  FADD.FTZ R8, R8, R7 ;  /* 0x0000000708087221 */ /* 0x000fca0000010000 */
[----:B------:R-:W-:Y:S01]  /*2ef0*/  HGMMA.64x256x16.F32 R24, R152, gdesc[UR4].tnspB, R24, gsb0 ;  /* 0x43e0000498187df0 */ /* 0x000fe20008000818 */
[----:B------:R-:W-:Y:S01]  /*2f00*/  UIADD3 UR6, UR10, 0x180, URZ ;  /* 0x000001800a067890 */ /* 0x000fe2000fffe03f */
[----:B------:R-:W-:Y:S01]  /*2f10*/  UMOV UR7, 0x40000040 ;  /* 0x4000004000077882 */ /* 0x000fe20000000000 */
[----:B------:R-:W-:Y:S02]  /*2f20*/  WARPGROUP.DEPBAR.LE gsb0, 0x0 ;  /* 0x00008000000079c5 */ /* 0x000fe40000010000 */
[----:B------:R-:W-:Y:S01]  /*2f30*/  F2FP.F16.F32.PACK_AB R152, R11, R10 ;  /* 0x0000000a0b98723e */ /* 0x000fe200000000ff */
[----:B------:R-:W-:Y:S01]  /*2f40*/  FADD.FTZ R10, R10, R195 ;  /* 0x000000c30a0a7221 */ /* 0x000fe20000010000 */
[----:B------:R-:W-:Y:S01]  /*2f50*/  F2FP.F16.F32.PACK_AB R153, R12, R9 ;  /* 0x000000090c99723e */ /* 0x000fe200000000ff */
        /* <DEDUP_REMOVED lines=9> */
[----:B------:R-:W-:-:S08]  /*2ff0*/  FADD.FTZ R194, R194, R15 ;  /* 0x0000000fc2c27221 */ /* 0x000fd00000010000 */
        /* <DEDUP_REMOVED lines=23> */
[----:B-1----:R-:W-:Y:S01]  /*3170*/  F2FP.F16.F32.PACK_AB R153, R176, R165 ;  /* 0x000000a5b099723e */ /* 0x002fe200000000ff */
[----:B------:R-:W-:Y:S01]  /*3180*/  FADD.FTZ R165, R165, R164 ;  /* 0x000000a4a5a57221 */ /* 0x000fe20000010000 */
[----:B------:R-:W-:Y:S01]  /*3190*/  F2FP.F16.F32.PACK_AB R154, R163, R160 ;  /* 0x000000a0a39a723e */ /* 0x000fe200000000ff */
[----:B------:R-:W-:Y:S01]  /*31a0*/  FADD.FTZ R179, R179, R156 ;  /* 0x0000009cb3b37221 */ /* 0x000fe20000010000 */
[----:B---3--:R-:W-:Y:S01]  /*31b0*/  F2FP.F16.F32.PACK_AB R155, R178, R175 ;  /* 0x000000afb29b723e */ /* 0x008fe200000000ff */
[----:B------:R-:W-:-:S02]  /*31c0*/  FADD.FTZ R176, R176, R165 ;  /* 0x000000a5b0b07221 */ /* 0x000fc40000010000 */
[----:B------:R-:W-:Y:S01]  /*31d0*/  FADD.FTZ R160, R160, R179 ;  /* 0x000000b3a0a07221 */ /* 0x000fe20000010000 */
[----:B------:R-:W-:Y:S01]  /*31e0*/  WARPGROUP.ARRIVE ;  /* 0x00000000000079c5 */ /* 0x000fe20000000000 */
[----:B------:R-:W-:Y:S02]  /*31f0*/  FADD.FTZ R7, R175, R176 ;  /* 0x000000b0af077221 */ /* 0x000fe40000010000 */
[----:B------:R-:W-:Y:S02]  /*3200*/  FADD.FTZ R5, R163, R160 ;  /* 0x000000a0a3057221 */ /* 0x000fe40000010000 */
[----:B------:R-:W-:-:S08]  /*3210*/  FADD.FTZ R7, R178, R7 ;  /* 0x00000007b2077221 */ /* 0x000fd00000010000 */
[----:B------:R-:W-:Y:S03]  /*3220*/  HGMMA.64x256x16.F32 R24, R152, gdesc[UR4].tnspB, R24, gsb0 ;  /* 0x43e0000498187df0 */ /* 0x000fe60008000818 */
[----:B------:R-:W-:Y:S02]  /*3230*/  WARPGROUP.DEPBAR.LE gsb0, 0x0 ;  /* 0x00008000000079c5 */ /* 0x000fe40000010000 */
[----:B------:R1:W-:Y:S01]  /*3240*/  @!P1 SYNCS.ARRIVE.TRANS64.RED.A1T0 RZ, [R174+URZ], RZ ;  /* 0x000000ffaeff99a7 */ /* 0x0003e2000810043f */
[----:B------:R-:W-:Y:S05]  /*3250*/  @!P2 BRA `(.L_x_7350) ;  /* 0x0000002000f8a947 */ /* 0x000fea0003800000 */
[----:B------:R-:W-:Y:S01]  /*3260*/  IMAD.MOV.U32 R12, RZ, RZ, R3 ;  /* 0x000000ffff0c7224 */ /* 0x000fe200078e0003 */
[----:B------:R-:W-:Y:S01]  /*3270*/  UIADD3 UR45, UR45, -0x2, URZ ;  /* 0xfffffffe2d2d7890 */ /* 0x000fe2000fffe03f */
[----:B------:R-:W-:Y:S01]  /*3280*/  IMAD.MOV.U32 R9, RZ, RZ, R0 ;  /* 0x000000ffff097224 */ /* 0x000fe200078e0000 */
[----:B------:R-:W-:-:S10]  /*3290*/  ULDC UR27, c[0x0][0xa80] ;  /* 0x0002a000001b7ab9 */ /* 0x000fd40000000800 */
.L_x_7359:
        /* <DEDUP_REMOVED lines=8> */
[----:B--2---:R-:W-:Y:S11]  /*3320*/  @!P0 BRA `(.L_x_7351) ;  /* 0x0000000000048947 */ /* 0x004ff60003800000 */
[----:B------:R-:W-:Y:S01]  /*3330*/  BPT.TRAP 0x1 ;  /* 0x000000040000795c */ /* 0x000fe20000300000 */
.L_x_7351:
[----:B------:R-:W-:Y:S01]  /*3340*/  ULEA UR28, UR39, UR41, 0x3 ;  /* 0x00000029271c7291 */ /* 0x000fe2000f8e183f */
[----:B------:R-:W-:-:S04]  /*3350*/  MOV R0, UR38 ;  /* 0x0000002600007c02 */ /* 0x000fc80008000f00 */
[----:B------:R-:W-:-:S04]  /*3360*/  SHF.L.U32 R0, R0, 0x1f, RZ ;  /* 0x0000001f00007819 */ /* 0x000fc800000006ff */
[----:B------:R2:W3:Y:S01]  /*3370*/  SYNCS.PHASECHK.TRANS64.TRYWAIT P3, [UR28+0x32430], R0 ;  /* 0x03243000ff0075a7 */ /* 0x0004e2000806015c */
[----:B------:R-:W-:Y:S05]  /*3380*/  @!P0 BRA `(.L_x_7352) ;  /* 0x0000000000048947 */ /* 0x000fea0003800000 */
[----:B------:R-:W-:Y:S01]  /*3390*/  BPT.TRAP 0x1 ;  /* 0x000000040000795c */ /* 0x000fe20000300000 */
.L_x_7352:
[----:B---3--:R-:W-:Y:S05]  /*33a0*/  @P3 BRA `(.L_x_7353) ;  /* 0x0000000000083947 */ /* 0x008fea0003800000 */
[----:B------:R-:W3:Y:S02]  /*33b0*/  SYNCS.PHASECHK.TRANS64.TRYWAIT P3, [UR28+0x32430], R0 ;  /* 0x03243000ff0075a7 */ /* 0x000ee4000806015c */
[----:B---3--:R-:W-:Y:S05]  /*33c0*/  @!P3 BRA `(.L_x_7354) ;  /* 0x0000006c0044b947 */ /* 0x008fea0003800000 */
.L_x_7353:
[----:B------:R-:W-:Y:S01]  /*33d0*/  UIMAD UR6, UR39, 0x300, UR24 ;  /* 0x00000300270678a4 */ /* 0x000fe2000f8e0218 */
[----:B-1----:R-:W-:Y:S01]  /*33e0*/  WARPGROUP.ARRIVE ;  /* 0x00000000000079c5 */ /* 0x002fe20000000000 */
        /* <DEDUP_REMOVED lines=20> */
.L_x_7355:
[----:B------:R1:W4:Y:S01]  /*3530*/  SYNCS.PHASECHK.TRANS64.TRYWAIT P3, [UR28+0x32450], R0 ;  /* 0x03245000ff0075a7 */ /* 0x000322000806015c */
[----:B------:R-:W-:Y:S05]  /*3540*/  @!P0 BRA `(.L_x_7356) ;  /* 0x0000000000048947 */ /* 0x000fea0003800000 */
[----:B------:R-:W-:Y:S01]  /*3550*/  BPT.TRAP 0x1 ;  /* 0x000000040000795c */ /* 0x000fe20000300000 */
.L_x_7356:
[----:B----4-:R-:W-:Y:S05]  /*3560*/  @P3 BRA `(.L_x_7357) ;  /* 0x0000000000083947 */ /* 0x010fea0003800000 */
[----:B------:R-:W4:Y:S02]  /*3570*/  SYNCS.PHASECHK.TRANS64.TRYWAIT P3, [UR28+0x32450], R0 ;  /* 0x03245000ff0075a7 */ /* 0x000f24000806015c */
[----:B----4-:R-:W-:Y:S05]  /*3580*/  @!P3 BRA `(.L_x_7358) ;  /* 0x0000006800ecb947 */ /* 0x010fea0003800000 */
.L_x_7357:
[----:B------:R-:W-:Y:S01]  /*3590*/  ULEA UR6, UR44, UR41, 0xd ;  /* 0x000000292c067291 */ /* 0x000fe2000f8e683f */
[----:B------:R-:W-:Y:S01]  /*35a0*/  WARPGROUP.ARRIVE ;  /* 0x00000000000079c5 */ /* 0x000fe20000000000 */
[----:B------:R-:W-:Y:S01]  /*35b0*/  UIMAD UR7, UR39, 0xc00, UR25 ;  /* 0x00000c00270778a4 */ /* 0x000fe2000f8e0219 */
[----:B------:R-:W-:Y:S01]  /*35c0*/  IMAD.U32 R20, RZ, RZ, UR28 ;  /* 0x0000001cff147e24 */ /* 0x000fe2000f8e00ff */
[----:B------:R-:W-:Y:S01]  /*35d0*/  UIADD3 UR6, UR6, 0x22400, URZ ;  /* 0x0002240006067890 */ /* 0x000fe2000fffe03f */
[----:B------:R-:W-:Y:S01]  /*35e0*/  UMOV UR23, 0x40000040 ;  /* 0x4000004000177882 */ /* 0x000fe20000000000 */
[----:B------:R-:W-:Y:S02]  /*35f0*/  UMOV UR21, 0x40000040 ;  /* 0x4000004000157882 */ /* 0x000fe40000000000 */
[----:B------:R-:W-:Y:S01]  /*3600*/  USHF.R.U32.HI UR6, URZ, 0x4, UR6 ;  /* 0x000000043f067899 */ /* 0x000fe20008011606 */
[C---:B------:R-:W-:Y:S01]  /*3610*/  @!P1 VIADD R21, R20.reuse, 0x32440 ;  /* 0x0003244014159836 */ /* 0x040fe20000000000 */
[----:B------:R-:W-:Y:S01]  /*3620*/  UMOV UR22, UR7 ;  /* 0x0000000700167c82 */ /* 0x000fe20008000000 */
[----:B------:R-:W-:Y:S01]  /*3630*/  UIMAD UR10, UR39, 0xc00, UR26 ;  /* 0x00000c00270a78a4 */ /* 0x000fe2000f8e021a */
[----:B------:R-:W-:Y:S01]  /*3640*/  @!P1 VIADD R20, R20, 0x32460 ;  /* 0x0003246014149836 */ /* 0x000fe20000000000 */
[----:B------:R-:W-:-:S04]  /*3650*/  ULOP3.LUT UR6, UR6, 0x3fff, URZ, 0xc0, !UPT ;  /* 0x00003fff06067892 */ /* 0x000fc8000f8ec03f */
[----:B------:R-:W-:Y:S01]  /*3660*/  ULOP3.LUT UR6, UR6, 0x10000, URZ, 0xfc, !UPT ;  /* 0x0001000006067892 */ /* 0x000fe2000f8efc3f */
[----:B------:R-:W-:-:S06]  /*3670*/  @!P1 PRMT R20, RZ, 0x654, R20 ;  /* 0x00000654ff149816 */ /* 0x000fcc0000000014 */
[----:B------:R-:W-:Y:S02]  /*3680*/  UMOV UR20, UR6 ;  /* 0x0000000600147c82 */ /* 0x000fe40008000000 */
        /* <DEDUP_REMOVED lines=103> */
[----:B------:R-:W-:Y:S01]  /*3d00*/  UMOV UR6, UR10 ;  /* 0x0000000a00067c82 */ /* 0x000fe20008000000 */
[----:B------:R-:W-:Y:S01]  /*3d10*/  UMOV UR7, 0x40000040 ;  /* 0x4000004000077882 */ /* 0x000fe20000000000 */
[----:B------:R-:W-:Y:S02]  /*3d20*/  WARPGROUP.DEPBAR.LE gsb0, 0x0 ;  /* 0x00008000000079c5 */ /* 0x000fe40000010000 */
[----:B------:R-:W-:-:S06]  /*3d30*/  WARPGROUP.ARRIVE ;  /* 0x00000000000079c5 */ /* 0x000fcc0000000000 */
[----:B------:R-:W-:Y:S03]  /*3d40*/  HGMMA.64x96x16.F32 R152, gdesc[UR20], R152, gsb0 ;  /* 0x01600000149879f0 */ /* 0x000fe60008000898 */
[----:B------:R-:W-:Y:S02]  /*3d50*/  WARPGROUP.DEPBAR.LE gsb0, 0x0 ;  /* 0x00008000000079c5 */ /* 0x000fe40000010000 */
[----:B-123--:R-:W-:-:S04]  /*3d60*/  FMNMX.FTZ R0, R152, R9, !PT ;  /* 0x0000000998007209 */ /* 0x00efc80007810000 */
[----:B------:R-:W-:-:S04]  /*3d70*/  FMNMX.FTZ R3, R153, R0, !PT ;  /* 0x0000000099037209 */ /* 0x000fc80007810000 */
[----:B------:R-:W-:-:S04]  /*3d80*/  FMNMX.FTZ R0, R156, R3, !PT ;  /* 0x000000039c007209 */ /* 0x000fc80007810000 */
[----:B------:R-:W-:-:S04]  /*3d90*/  FMNMX.FTZ R3, R157, R0, !PT ;  /* 0x000000009d037209 */ /* 0x000fc80007810000 */
[----:B------:R-:W-:-:S04]  /*3da0*/  FMNMX.FTZ R0, R160, R3, !PT ;  /* 0x00000003a0007209 */ /* 0x000fc80007810000 */
        /* <DEDUP_REMOVED lines=37> */
[----:B------:R-:W-:-:S03]  /*4000*/  FMNMX.FTZ R0, R190, R3, !PT ;  /* 0x00000003be007209 */ /* 0x000fc60007810000 */
[----:B------:R-:W1:Y:S01]  /*4010*/  SHFL.BFLY PT, R11, R4, 0x2, 0x1f ;  /* 0x0c401f00040b7f89 */ /* 0x000e6200000e0000 */
[----:B------:R-:W-:-:S04]  /*4020*/  FMNMX.FTZ R3, R191, R0, !PT ;  /* 0x00000000bf037209 */ /* 0x000fc80007810000 */
[----:B------:R-:W-:-:S04]  /*4030*/  FMNMX.FTZ R0, R194, R3, !PT ;  /* 0x00000003c2007209 */ /* 0x000fc80007810000 */
[----:B------:R-:W-:-:S04]  /*4040*/  FMNMX.FTZ R3, R195, R0, !PT ;  /* 0x00000000c3037209 */ /* 0x000fc80007810000 */
[----:B------:R-:W-:-:S04]  /*4050*/  FMNMX.FTZ R0, R198, R3, !PT ;  /* 0x00000003c6007209 */ /* 0x000fc80007810000 */
[----:B------:R-:W-:-:S05]  /*4060*/  FMNMX.FTZ R3, R199, R0, !PT ;  /* 0x00000000c7037209 */ /* 0x000fca0007810000 */
[----:B------:R-:W2:Y:S01]  /*4070*/  SHFL.BFLY PT, R0, R3, 0x2, 0x1f ;  /* 0x0c401f0003007f89 */ /* 0x000ea200000e0000 */
[----:B-1----:R-:W-:-:S05]  /*4080*/  FMNMX.FTZ R8, R4, R11, !PT ;  /* 0x0000000b04087209 */ /* 0x002fca0007810000 */
[----:B------:R-:W1:Y:S01]  /*4090*/  SHFL.BFLY PT, R11, R8, 0x1, 0x1f ;  /* 0x0c201f00080b7f89 */ /* 0x000e6200000e0000 */
[----:B--2---:R-:W-:-:S05]  /*40a0*/  FMNMX.FTZ R10, R3, R0, !PT ;  /* 0x00000000030a7209 */ /* 0x004fca0007810000 */
[----:B------:R-:W2:Y:S01]  /*40b0*/  SHFL.BFLY PT, R13, R10, 0x1, 0x1f ;  /* 0x0c201f000a0d7f89 */ /* 0x000ea200000e0000 */
[----:B-1----:R-:W-:-:S05]  /*40c0*/  FMNMX.FTZ R0, R8, R11, !PT ;  /* 0x0000000b08007209 */ /* 0x002fca0007810000 */
[C---:B------:R-:W-:Y:S01]  /*40d0*/  FADD.FTZ R4, -R0.reuse, R9 ;  /* 0x0000000900047221 */ /* 0x040fe20000010100 */
[----:B------:R-:W-:-:S03]  /*40e0*/  FMUL.FTZ R11, R0, UR27 ;  /* 0x0000001b000b7c20 */ /* 0x000fc60008410000 */
[----:B------:R-:W-:Y:S01]  /*40f0*/  FMUL.FTZ R4, R4, UR27 ;  /* 0x0000001b04047c20 */ /* 0x000fe20008410000 */
[--C-:B------:R-:W-:Y:S01]  /*4100*/  FFMA.FTZ R156, R156, UR27, -R11.reuse ;  /* 0x0000001b9c9c7c23 */ /* 0x100fe2000801080b */
[--C-:B------:R-:W-:Y:S01]  /*4110*/  FFMA.FTZ R9, R152, UR27, -R11.reuse ;  /* 0x0000001b98097c23 */ /* 0x100fe2000801080b */
[----:B------:R-:W-:Y:S01]  /*4120*/  FFMA.FTZ R8, R153, UR27, -R11 ;  /* 0x0000001b99087c23 */ /* 0x000fe2000801080b */
[----:B------:R1:W3:Y:S01]  /*4130*/  MUFU.EX2 R6, R4 ;  /* 0x0000000400067308 */ /* 0x0002e20000000800 */
[----:B------:R-:W-:Y:S01]  /*4140*/  VIADD R153, R18, 0x8 ;  /* 0x0000000812997836 */ /* 0x000fe20000000000 */
[----:B------:R-:W-:-:S06]  /*4150*/  @!P1 PRMT R152, RZ, 0x654, R21 ;  /* 0x00000654ff989816 */ /* 0x000fcc0000000015 */
[----:B------:R-:W-:Y:S01]  /*4160*/  MUFU.EX2 R9, R9 ;  /* 0x0000000900097308 */ /* 0x000fe20000000800 */
[----:B--2---:R-:W-:Y:S01]  /*4170*/  FMNMX.FTZ R3, R10, R13, !PT ;  /* 0x0000000d0a037209 */ /* 0x004fe20007810000 */
[----:B------:R-:W-:Y:S01]  /*4180*/  FFMA.FTZ R13, R157, UR27, -R11 ;  /* 0x0000001b9d0d7c23 */ /* 0x000fe2000801080b */
[----:B-1----:R-:W-:-:S03]  /*4190*/  IADD3 R4, -R18, 0xb, RZ ;  /* 0x0000000b12047810 */ /* 0x002fc60007ffe1ff */
[C---:B------:R-:W-:Y:S01]  /*41a0*/  FADD.FTZ R12, -R3.reuse, R12 ;  /* 0x0000000c030c7221 */ /* 0x040fe20000010100 */
[----:B------:R-:W-:Y:S01]  /*41b0*/  FMUL.FTZ R157, R3, UR27 ;  /* 0x0000001b039d7c20 */ /* 0x000fe20008410000 */
[----:B------:R1:W-:Y:S01]  /*41c0*/  MUFU.EX2 R10, R156 ;  /* 0x0000009c000a7308 */ /* 0x0003e20000000800 */
[----:B------:R2:W-:Y:S06]  /*41d0*/  BAR.ARV R4, 0x100 ;  /* 0x000400040000751d */ /* 0x0005ec0000002000 */
[----:B------:R-:W-:Y:S01]  /*41e0*/  FMUL.FTZ R12, R12, UR27 ;  /* 0x0000001b0c0c7c20 */ /* 0x000fe20008410000 */
[--C-:B------:R-:W-:Y:S01]  /*41f0*/  FFMA.FTZ R15, R154, UR27, -R157.reuse ;  /* 0x0000001b9a0f7c23 */ /* 0x100fe2000801089d */
[--C-:B------:R-:W-:Y:S01]  /*4200*/  FFMA.FTZ R14, R155, UR27, -R157.reuse ;  /* 0x0000001b9b0e7c23 */ /* 0x100fe2000801089d */
[--C-:B-1----:R-:W-:Y:S01]  /*4210*/  FFMA.FTZ R156, R159, UR27, -R157.reuse ;  /* 0x0000001b9f9c7c23 */ /* 0x102fe2000801089d */
[----:B------:R-:W-:Y:S01]  /*4220*/  FFMA.FTZ R158, R158, UR27, -R157 ;  /* 0x0000001b9e9e7c23 */ /* 0x000fe2000801089d */
[----:B------:R1:W-:Y:S01]  /*4230*/  @!P1 SYNCS.ARRIVE.TRANS64.RED.A1T0 RZ, [R152+URZ], RZ ;  /* 0x000000ff98ff99a7 */ /* 0x0003e2000810043f */
[----:B------:R-:W4:Y:S01]  /*4240*/  MUFU.EX2 R12, R12 ;  /* 0x0000000c000c7308 */ /* 0x000f220000000800 */
[-C--:B---3--:R-:W-:Y:S01]  /*4250*/  FMUL.FTZ R24, R24, R6.reuse ;  /* 0x0000000618187220 */ /* 0x088fe20000410000 */
        /* <DEDUP_REMOVED lines=31> */
[----:B------:R5:W-:Y:S01]  /*4450*/  BAR.SYNC.DEFER_BLOCKING R153, 0x100 ;  /* 0x000400990000751d */ /* 0x000be20000010000 */
        /* <DEDUP_REMOVED lines=103> */
[--C-:B--2---:R-:W-:Y:S01]  /*4ad0*/  FFMA.FTZ R158, R160, UR27, -R11.reuse ;  /* 0x0000001ba09e7c23 */ /* 0x104fe2000801080b */
[----:B---3--:R-:W-:Y:S01]  /*4ae0*/  F2FP.F16.F32.PACK_AB R154, R13, R10 ;  /* 0x0000000a0d9a723e */ /* 0x008fe200000000ff */
[--C-:B------:R-:W-:Y:S01]  /*4af0*/  FFMA.FTZ R159, R161, UR27, -R11.reuse ;  /* 0x0000001ba19f7c23 */ /* 0x100fe2000801080b */
[----:B-----5:R-:W-:Y:S01]  /*4b00*/  F2FP.F16.F32.PACK_AB R153, R14, R15 ;  /* 0x0000000f0e99723e */ /* 0x020fe200000000ff */
[--C-:B------:R-:W-:Y:S01]  /*4b10*/  FFMA.FTZ R160, R164, UR27, -R11.reuse ;  /* 0x0000001ba4a07c23 */ /* 0x100fe2000801080b */
[----:B------:R-:W-:Y:S01]  /*4b20*/  F2FP.F16.F32.PACK_AB R155, R156, R21 ;  /* 0x000000159c9b723e */ /* 0x000fe200000000ff */
[----:B------:R-:W-:Y:S01]  /*4b30*/  FFMA.FTZ R161, R165, UR27, -R11 ;  /* 0x0000001ba5a17c23 */ /* 0x000fe2000801080b */
[--C-:B------:R-:W-:Y:S01]  /*4b40*/  FFMA.FTZ R162, R162, UR27, -R157.reuse ;  /* 0x0000001ba2a27c23 */ /* 0x100fe2000801089d */
[--C-:B------:R-:W-:Y:S01]  /*4b50*/  FFMA.FTZ R163, R163, UR27, -R157.reuse ;  /* 0x0000001ba3a37c23 */ /* 0x100fe2000801089d */
[----:B------:R-:W-:Y:S01]  /*4b60*/  WARPGROUP.ARRIVE ;  /* 0x00000000000079c5 */ /* 0x000fe20000000000 */
[--C-:B------:R-:W-:Y:S01]  /*4b70*/  FFMA.FTZ R164, R166, UR27, -R157.reuse ;  /* 0x0000001ba6a47c23 */ /* 0x100fe2000801089d */
[----:B------:R-:W-:Y:S01]  /*4b80*/  FFMA.FTZ R165, R167, UR27, -R157 ;  /* 0x0000001ba7a57c23 */ /* 0x000fe2000801089d */
[----:B------:R-:W-:Y:S01]  /*4b90*/  MUFU.EX2 R158, R158 ;  /* 0x0000009e009e7308 */ /* 0x000fe20000000800 */
[--C-:B------:R-:W-:Y:S01]  /*4ba0*/  FFMA.FTZ R166, R168, UR27, -R11.reuse ;  /* 0x0000001ba8a67c23 */ /* 0x100fe2000801080b */
[--C-:B------:R-:W-:Y:S01]  /*4bb0*/  FFMA.FTZ R167, R169, UR27, -R11.reuse ;  /* 0x0000001ba9a77c23 */ /* 0x100fe2000801080b */
[----:B------:R-:W-:Y:S01]  /*4bc0*/  HGMMA.64x256x16.F32 R24, R152, gdesc[UR4].tnspB, R24, gsb0 ;  /* 0x43e0000498187df0 */ /* 0x000fe20008000818 */
[----:B------:R-:W-:Y:S01]  /*4bd0*/  UIADD3 UR6, UR10, 0x80, URZ ;  /* 0x000000800a067890 */ /* 0x000fe2000fffe03f */
[--C-:B------:R-:W-:Y:S01]  /*4be0*/  FFMA.FTZ R168, R172, UR27, -R11.reuse ;  /* 0x0000001baca87c23 */ /* 0x100fe2000801080b */
[----:B------:R-:W-:Y:S01]  /*4bf0*/  UMOV UR7, 0x40000040 ;  /* 0x4000004000077882 */ /* 0x000fe20000000000 */
[----:B------:R-:W-:Y:S01]  /*4c00*/  FFMA.FTZ R169, R173, UR27, -R11 ;  /* 0x0000001bada97c23 */ /* 0x000fe2000801080b */
[----:B------:R-:W1:Y:S01]  /*4c10*/  MUFU.EX2 R159, R159 ;  /* 0x0000009f009f7308 */ /* 0x000e620000000800 */
[--C-:B------:R-:W-:Y:S01]  /*4c20*/  FFMA.FTZ R170, R170, UR27, -R157.reuse ;  /* 0x0000001baaaa7c23 */ /* 0x100fe2000801089d */
[--C-:B------:R-:W-:Y:S01]  /*4c30*/  FFMA.FTZ R171, R171, UR27, -R157.reuse ;  /* 0x0000001babab7c23 */ /* 0x100fe2000801089d */
[--C-:B------:R-:W-:Y:S01]  /*4c40*/  FFMA.FTZ R172, R174, UR27, -R157.reuse ;  /* 0x0000001baeac7c23 */ /* 0x100fe2000801089d */
[----:B------:R-:W-:Y:S01]  /*4c50*/  FFMA.FTZ R173, R175, UR27, -R157 ;  /* 0x0000001bafad7c23 */ /* 0x000fe2000801089d */
[--C-:B------:R-:W-:Y:S01]  /*4c60*/  FFMA.FTZ R174, R176, UR27, -R11.reuse ;  /* 0x0000001bb0ae7c23 */ /* 0x100fe2000801080b */
[--C-:B------:R-:W-:Y:S01]  /*4c70*/  FFMA.FTZ R175, R177, UR27, -R11.reuse ;  /* 0x0000001bb1af7c23 */ /* 0x100fe2000801080b */
[--C-:B------:R-:W-:Y:S01]  /*4c80*/  FFMA.FTZ R176, R180, UR27, -R11.reuse ;  /* 0x0000001bb4b07c23 */ /* 0x100fe2000801080b */
[----:B------:R-:W-:Y:S01]  /*4c90*/  MUFU.EX2 R160, R160 ;  /* 0x000000a000a07308 */ /* 0x000fe20000000800 */
[----:B------:R-:W-:Y:S01]  /*4ca0*/  FFMA.FTZ R177, R181, UR27, -R11 ;  /* 0x0000001bb5b17c23 */ /* 0x000fe2000801080b */
[--C-:B------:R-:W-:Y:S01]  /*4cb0*/  FFMA.FTZ R178, R178, UR27, -R157.reuse ;  /* 0x0000001bb2b27c23 */ /* 0x100fe2000801089d */
[--C-:B------:R-:W-:Y:S01]  /*4cc0*/  FFMA.FTZ R179, R179, UR27, -R157.reuse ;  /* 0x0000001bb3b37c23 */ /* 0x100fe2000801089d */
[--C-:B------:R-:W-:Y:S01]  /*4cd0*/  FFMA.FTZ R180, R182, UR27, -R157.reuse ;  /* 0x0000001bb6b47c23 */ /* 0x100fe2000801089d */
[----:B------:R-:W-:Y:S01]  /*4ce0*/  FFMA.FTZ R181, R183, UR27, -R157 ;  /* 0x0000001bb7b57c23 */ /* 0x000fe2000801089d */
[--C-:B------:R-:W-:Y:S01]  /*4cf0*/  FFMA.FTZ R182, R184, UR27, -R11.reuse ;  /* 0x0000001bb8b67c23 */ /* 0x100fe2000801080b */
[--C-:B------:R-:W-:Y:S01]  /*4d00*/  FFMA.FTZ R183, R185, UR27, -R11.reuse ;  /* 0x0000001bb9b77c23 */ /* 0x100fe2000801080b */
[----:B------:R-:W-:Y:S01]  /*4d10*/  MUFU.EX2 R161, R161 ;  /* 0x000000a100a17308 */ /* 0x000fe20000000800 */
[--C-:B------:R-:W-:Y:S01]  /*4d20*/  FFMA.FTZ R184, R188, UR27, -R11.reuse ;  /* 0x0000001bbcb87c23 */ /* 0x100fe2000801080b */
[----:B------:R-:W-:Y:S01]  /*4d30*/  FFMA.FTZ R185, R189, UR27, -R11 ;  /* 0x0000001bbdb97c23 */ /* 0x000fe2000801080b */
[--C-:B------:R-:W-:Y:S01]  /*4d40*/  FFMA.FTZ R186, R186, UR27, -R157.reuse ;  /* 0x0000001bbaba7c23 */ /* 0x100fe2000801089d */
[--C-:B------:R-:W-:Y:S01]  /*4d50*/  FFMA.FTZ R187, R187, UR27, -R157.reuse ;  /* 0x0000001bbbbb7c23 */ /* 0x100fe2000801089d */
[--C-:B------:R-:W-:Y:S01]  /*4d60*/  FFMA.FTZ R188, R190, UR27, -R157.reuse ;  /* 0x0000001bbebc7c23 */ /* 0x100fe2000801089d */
[----:B------:R-:W-:Y:S01]  /*4d70*/  FFMA.FTZ R189, R191, UR27, -R157 ;  /* 0x0000001bbfbd7c23 */ /* 0x000fe2000801089d */
[--C-:B------:R-:W-:Y:S01]  /*4d80*/  FFMA.FTZ R191, R193, UR27, -R11.reuse ;  /* 0x0000001bc1bf7c23 */ /* 0x100fe2000801080b */
[----:B------:R-:W-:Y:S01]  /*4d90*/  MUFU.EX2 R162, R162 ;  /* 0x000000a200a27308 */ /* 0x000fe20000000800 */
[----:B------:R-:W-:Y:S01]  /*4da0*/  FFMA.FTZ R190, R192, UR27, -R11 ;  /* 0x0000001bc0be7c23 */ /* 0x000fe2000801080b */
[----:B------:R-:W-:Y:S01]  /*4db0*/  FFMA.FTZ R193, R194, UR27, -R157 ;  /* 0x0000001bc2c17c23 */ /* 0x000fe2000801089d */
[----:B------:R-:W-:Y:S01]  /*4dc0*/  FFMA.FTZ R192, R196, UR27, -R11 ;  /* 0x0000001bc4c07c23 */ /* 0x000fe2000801080b */
[----:B------:R-:W-:Y:S01]  /*4dd0*/  FFMA.FTZ R194, R195, UR27, -R157 ;  /* 0x0000001bc3c27c23 */ /* 0x000fe2000801089d */
[----:B------:R-:W-:Y:S01]  /*4de0*/  FFMA.FTZ R11, R197, UR27, -R11 ;  /* 0x0000001bc50b7c23 */ /* 0x000fe2000801080b */
[--C-:B------:R-:W-:Y:S01]  /*4df0*/  FFMA.FTZ R195, R198, UR27, -R157.reuse ;  /* 0x0000001bc6c37c23 */ /* 0x100fe2000801089d */
[----:B------:R-:W-:Y:S01]  /*4e00*/  FFMA.FTZ R196, R199, UR27, -R157 ;  /* 0x0000001bc7c47c23 */ /* 0x000fe2000801089d */
[----:B------:R-:W2:Y:S01]  /*4e10*/  MUFU.EX2 R163, R163 ;  /* 0x000000a300a37308 */ /* 0x000ea20000000800 */
[----:B------:R-:W-:Y:S01]  /*4e20*/  FFMA.FTZ R5, R6, R5, R9 ;  /* 0x0000000506057223 */ /* 0x000fe20000010009 */
[----:B------:R-:W-:Y:S01]  /*4e30*/  FFMA.FTZ R7, R12, R7, R15 ;  /* 0x000000070c077223 */ /* 0x000fe2000001000f */
[----:B------:R-:W-:-:S02]  /*4e40*/  IMAD.MOV.U32 R12, RZ, RZ, R3 ;  /* 0x000000ffff0c7224 */ /* 0x000fc400078e0003 */
[----:B------:R-:W-:Y:S01]  /*4e50*/  FADD.FTZ R5, R8, R5 ;  /* 0x0000000508057221 */ /* 0x000fe20000010000 */
[----:B------:R-:W-:Y:S01]  /*4e60*/  FADD.FTZ R14, R14, R7 ;  /* 0x000000070e0e7221 */ /* 0x000fe20000010000 */
[----:B------:R-:W-:Y:S01]  /*4e70*/  IMAD.MOV.U32 R9, RZ, RZ, R0 ;  /* 0x000000ffff097224 */ /* 0x000fe200078e0000 */
[----:B------:R-:W-:Y:S01]  /*4e80*/  MUFU.EX2 R164, R164 ;  /* 0x000000a400a47308 */ /* 0x000fe20000000800 */
[----:B------:R-:W-:Y:S01]  /*4e90*/  FADD.FTZ R10, R10, R5 ;  /* 0x000000050a0a7221 */ /* 0x000fe20000010000 */
[----:B------:R-:W-:-:S03]  /*4ea0*/  FADD.FTZ R21, R21, R14 ;  /* 0x0000000e15157221 */ /* 0x000fc60000010000 */
[----:B------:R-:W-:Y:S01]  /*4eb0*/  FADD.FTZ R13, R13, R10 ;  /* 0x0000000a0d0d7221 */ /* 0x000fe20000010000 */
[----:B------:R-:W-:Y:S02]  /*4ec0*/  FADD.FTZ R21, R156, R21 ;  /* 0x000000159c157221 */ /* 0x000fe40000010000 */
[----:B------:R-:W3:Y:S08]  /*4ed0*/  MUFU.EX2 R165, R165 ;  /* 0x000000a500a57308 */ /* 0x000ef00000000800 */
[----:B------:R-:W-:Y:S08]  /*4ee0*/  MUFU.EX2 R166, R166 ;  /* 0x000000a600a67308 */ /* 0x000ff00000000800 */
[----:B------:R-:W4:Y:S08]  /*4ef0*/  MUFU.EX2 R167, R167 ;  /* 0x000000a700a77308 */ /* 0x000f300000000800 */
[----:B------:R-:W-:Y:S08]  /*4f00*/  MUFU.EX2 R168, R168 ;  /* 0x000000a800a87308 */ /* 0x000ff00000000800 */
[----:B------:R-:W-:Y:S08]  /*4f10*/  MUFU.EX2 R169, R169 ;  /* 0x000000a900a97308 */ /* 0x000ff00000000800 */
[----:B------:R-:W-:Y:S08]  /*4f20*/  MUFU.EX2 R170, R170 ;  /* 0x000000aa00aa7308 */ /* 0x000ff00000000800 */
[----:B------:R-:W5:Y:S08]  /*4f30*/  MUFU.EX2 R171, R171 ;  /* 0x000000ab00ab7308 */ /* 0x000f700000000800 */
[----:B------:R-:W-:Y:S08]  /*4f40*/  MUFU.EX2 R172, R172 ;  /* 0x000000ac00ac7308 */ /* 0x000ff00000000800 */
[----:B------:R-:W5:Y:S08]  /*4f50*/  MUFU.EX2 R173, R173 ;  /* 0x000000ad00ad7308 */ /* 0x000f700000000800 */
[----:B------:R-:W-:Y:S08]  /*4f60*/  MUFU.EX2 R174, R174 ;  /* 0x000000ae00ae7308 */ /* 0x000ff00000000800 */
[----:B------:R-:W5:Y:S08]  /*4f70*/  MUFU.EX2 R175, R175 ;  /* 0x000000af00af7308 */ /* 0x000f700000000800 */
        /* <DEDUP_REMOVED lines=16> */
[----:B------:R-:W-:Y:S01]  /*5080*/  MUFU.EX2 R192, R192 ;  /* 0x000000c000c07308 */ /* 0x000fe20000000800 */
[----:B------:R-:W-:-:S02]  /*5090*/  WARPGROUP.DEPBAR.LE gsb0, 0x0 ;  /* 0x00008000000079c5 */ /* 0x000fc40000010000 */
[----:B-1----:R-:W-:Y:S01]  /*50a0*/  F2FP.F16.F32.PACK_AB R152, R159, R158 ;  /* 0x0000009e9f98723e */ /* 0x002fe200000000ff */
[----:B------:R-:W-:Y:S01]  /*50b0*/  FADD.FTZ R158, R158, R13 ;  /* 0x0000000d9e9e7221 */ /* 0x000fe20000010000 */
[----:B--2---:R-:W-:Y:S01]  /*50c0*/  F2FP.F16.F32.PACK_AB R153, R163, R162 ;  /* 0x000000a2a399723e */ /* 0x004fe200000000ff */
[----:B------:R-:W-:Y:S01]  /*50d0*/  FADD.FTZ R162, R162, R21 ;  /* 0x00000015a2a27221 */ /* 0x000fe20000010000 */
[----:B------:R-:W-:Y:S01]  /*50e0*/  F2FP.F16.F32.PACK_AB R154, R161, R160 ;  /* 0x000000a0a19a723e */ /* 0x000fe200000000ff */
[----:B------:R-:W-:Y:S01]  /*50f0*/  MUFU.EX2 R11, R11 ;  /* 0x0000000b000b7308 */ /* 0x000fe20000000800 */
[----:B---3--:R-:W-:Y:S01]  /*5100*/  F2FP.F16.F32.PACK_AB R155, R165, R164 ;  /* 0x000000a4a59b723e */ /* 0x008fe200000000ff */
        /* <DEDUP_REMOVED lines=11> */
[----:B------:R-:W1:Y:S08]  /*51c0*/  MUFU.EX2 R194, R194 ;  /* 0x000000c200c27308 */ /* 0x000e700000000800 */
[----:B------:R-:W-:Y:S08]  /*51d0*/  MUFU.EX2 R195, R195 ;  /* 0x000000c300c37308 */ /* 0x000ff00000000800 */
[----:B------:R-:W2:Y:S01]  /*51e0*/  MUFU.EX2 R196, R196 ;  /* 0x000000c400c47308 */ /* 0x000ea20000000800 */
[----:B------:R-:W-:-:S02]  /*51f0*/  WARPGROUP.DEPBAR.LE gsb0, 0x0 ;  /* 0x00008000000079c5 */ /* 0x000fc40000010000 */
[----:B----4-:R-:W-:Y:S01]  /*5200*/  F2FP.F16.F32.PACK_AB R152, R167, R166 ;  /* 0x000000a6a798723e */ /* 0x010fe200000000ff */
[----:B------:R-:W-:Y:S01]  /*5210*/  FADD.FTZ R166, R166, R161 ;  /* 0x000000a1a6a67221 */ /* 0x000fe20000010000 */
[----:B-----5:R-:W-:Y:S01]  /*5220*/  F2FP.F16.F32.PACK_AB R153, R171, R170 ;  /* 0x000000aaab99723e */ /* 0x020fe200000000ff */
[----:B------:R-:W-:Y:S01]  /*5230*/  FADD.FTZ R170, R170, R165 ;  /* 0x000000a5aaaa7221 */ /* 0x000fe20000010000 */
[----:B------:R-:W-:Y:S01]  /*5240*/  F2FP.F16.F32.PACK_AB R154, R169, R168 ;  /* 0x000000a8a99a723e */ /* 0x000fe200000000ff */
[----:B------:R-:W-:Y:S01]  /*5250*/  FADD.FTZ R167, R167, R166 ;  /* 0x000000a6a7a77221 */ /* 0x000fe20000010000 */
[----:B------:R-:W-:Y:S01]  /*5260*/  F2FP.F16.F32.PACK_AB R155, R173, R172 ;  /* 0x000000acad9b723e */ /* 0x000fe200000000ff */
[----:B------:R-:W-:Y:S02]  /*5270*/  FADD.FTZ R171, R171, R170 ;  /* 0x000000aaabab7221 */ /* 0x000fe40000010000 */
[----:B------:R-:W-:Y:S01]  /*5280*/  FADD.FTZ R168, R168, R167 ;  /* 0x000000a7a8a87221 */ /* 0x000fe20000010000 */
[----:B------:R-:W-:Y:S01]  /*5290*/  WARPGROUP.ARRIVE ;  /* 0x00000000000079c5 */ /* 0x000fe20000000000 */
[----:B------:R-:W-:-:S02]  /*52a0*/  FADD.FTZ R172, R172, R171 ;  /* 0x000000abacac7221 */ /* 0x000fc40000010000 */
[----:B------:R-:W-:Y:S02]  /*52b0*/  FADD.FTZ R169, R169, R168 ;  /* 0x000000a8a9a97221 */ /* 0x000fe40000010000 */
[----:B------:R-:W-:Y:S01]  /*52c0*/  FADD.FTZ R173, R173, R172 ;  /* 0x000000acadad7221 */ /* 0x000fe20000010000 */
        /* <DEDUP_REMOVED lines=44> */
[----:B--2---:R-:W-:Y:S01]  /*5590*/  F2FP.F16.F32.PACK_AB R155, R196, R195 ;  /* 0x000000c3c49b723e */ /* 0x004fe200000000ff */
        /* <DEDUP_REMOVED lines=9> */
[----:B------:R-:W-:Y:S05]  /*5630*/  @P2 BRA `(.L_x_7359) ;  /* 0xffffffdc00182947 */ /* 0x000fea000383ffff */
.L_x_7350:
[----:B------:R-:W3:Y:S01]  /*5640*/  SHFL.BFLY PT, R6, R5, 0x2, 0x1f ;  /* 0x0c401f0005067f89 */ /* 0x000ee200000e0000 */
[C---:B------:R-:W-:Y:S01]  /*5650*/  IADD3 R10, P0, R16.reuse, 0x20, RZ ;  /* 0x00000020100a7810 */ /* 0x040fe20007f1e0ff */
[----:B------:R-:W-:Y:S01]  /*5660*/  UIADD3 UR34, -UR37, URZ, URZ ;  /* 0x0000003f25227290 */ /* 0x000fe2000fffe13f */
[----:B------:R-:W-:Y:S01]  /*5670*/  IADD3 R165, P3, R16, 0x4000, RZ ;  /* 0x0000400010a57810 */ /* 0x000fe20007f7e0ff */
[----:B------:R-:W4:Y:S01]  /*5680*/  SHFL.BFLY PT, R8, R7, 0x2, 0x1f ;  /* 0x0c401f0007087f89 */ /* 0x000f2200000e0000 */
[----:B------:R-:W-:Y:S01]  /*5690*/  LOP3.LUT R9, R10, 0x380, RZ, 0xc0, !PT ;  /* 0x000003800a097812 */ /* 0x000fe200078ec0ff */
[----:B------:R-:W-:Y:S01]  /*56a0*/  ULDC UR4, c[0x0][0xea8] ;  /* 0x0003aa0000047ab9 */ /* 0x000fe20000000800 */
[C---:B------:R-:W-:Y:S01]  /*56b0*/  IADD3 R11, P2, R16.reuse, 0x4060, RZ ;  /* 0x00004060100b7810 */ /* 0x040fe20007f5e0ff */
[----:B------:R-:W-:Y:S01]  /*56c0*/  UIADD3 UR35, -UR36, URZ, URZ ;  /* 0x0000003f24237290 */ /* 0x000fe2000fffe13f */
[----:B------:R-:W-:Y:S01]  /*56d0*/  LOP3.LUT R164, R165, 0x380, RZ, 0xc0, !PT ;  /* 0x00000380a5a47812 */ /* 0x000fe200078ec0ff */
[----:B------:R-:W-:Y:S01]  /*56e0*/  UIMAD UR34, UR4, UR34, UR43 ;  /* 0x00000022042272a4 */ /* 0x000fe2000f8e022b */
[----:B------:R-:W-:Y:S01]  /*56f0*/  IADD3 R163, P1, R16, 0x40, RZ ;  /* 0x0000004010a37810 */ /* 0x000fe20007f3e0ff */
[----:B------:R-:W-:Y:S01]  /*5700*/  ULDC.64 UR8, c[0x0][0xc70] ;  /* 0x00031c0000087ab9 */ /* 0x000fe20000000a00 */
[----:B------:R-:W-:Y:S01]  /*5710*/  SHF.R.U64 R164, R164, 0x3, RZ ;  /* 0x00000003a4a47819 */ /* 0x000fe200000012ff */
[----:B------:R-:W-:Y:S01]  /*5720*/  ULDC UR4, c[0x0][0xeb4] ;  /* 0x0003ad0000047ab9 */ /* 0x000fe20000000800 */
[----:B------:R-:W-:Y:S01]  /*5730*/  IADD3 R12, P4, R16, 0x60, RZ ;  /* 0x00000060100c7810 */ /* 0x000fe20007f9e0ff */
[----:B------:R-:W-:Y:S01]  /*5740*/  UIMAD UR35, UR4, UR35, UR37 ;  /* 0x00000023042372a4 */ /* 0x000fe2000f8e0225 */
[----:B------:R-:W-:Y:S01]  /*5750*/  LOP3.LUT R164, R164, R165, RZ, 0x3c, !PT ;  /* 0x000000a5a4a47212 */ /* 0x000fe200078e3cff */
[----:B------:R-:W-:Y:S01]  /*5760*/  IMAD.X R165, RZ, RZ, R17, P3 ;  /* 0x000000ffffa57224 */ /* 0x000fe200018e0611 */
[----:B------:R-:W-:Y:S01]  /*5770*/  IADD3 R177, P3, R16, 0x8060, RZ ;  /* 0x0000806010b17810 */ /* 0x000fe20007f7e0ff */
[----:B------:R-:W-:Y:S01]  /*5780*/  USHF.L.U32 UR34, UR34, 0x7, URZ ;  /* 0x0000000722227899 */ /* 0x000fe2000800063f */
[----:B------:R-:W-:Y:S01]  /*5790*/  LOP3.LUT R162, R163, 0x380, RZ, 0xc0, !PT ;  /* 0x00000380a3a27812 */ /* 0x000fe200078ec0ff */
[----:B------:R-:W-:Y:S01]  /*57a0*/  USHF.R.S32.HI UR4, URZ, 0x1f, UR35 ;  /* 0x0000001f3f047899 */ /* 0x000fe20008011423 */
[----:B------:R-:W-:Y:S01]  /*57b0*/  LOP3.LUT R176, R177, 0x380, RZ, 0xc0, !PT ;  /* 0x00000380b1b07812 */ /* 0x000fe200078ec0ff */
[----:B---3--:R-:W-:Y:S01]  /*57c0*/  FADD.FTZ R6, R6, R5 ;  /* 0x0000000506067221 */ /* 0x008fe20000010000 */
[----:B------:R-:W-:Y:S01]  /*57d0*/  LOP3.LUT R5, R12, 0x380, RZ, 0xc0, !PT ;  /* 0x000003800c057812 */ /* 0x000fe200078ec0ff */
[----:B------:R-:W-:Y:S01]  /*57e0*/  UIMAD UR6, UR4, UR8, URZ ;  /* 0x00000008040672a4 */ /* 0x000fe2000f8e023f */
[----:B------:R-:W-:Y:S01]  /*57f0*/  SHF.R.U64 R176, R176, 0x3, RZ ;  /* 0x00000003b0b07819 */ /* 0x000fe200000012ff */
[----:B----4-:R-:W-:Y:S01]  /*5800*/  FADD.FTZ R8, R8, R7 ;  /* 0x0000000708087221 */ /* 0x010fe20000010000 */
[----:B------:R-:W3:Y:S01]  /*5810*/  SHFL.BFLY PT, R169, R6, 0x1, 0x1f ;  /* 0x0c201f0006a97f89 */ /* 0x000ee200000e0000 */
[----:B------:R-:W-:Y:S01]  /*5820*/  SHF.R.U64 R7, R9, 0x3, RZ ;  /* 0x0000000309077819 */ /* 0x000fe200000012ff */
[----:B------:R-:W-:Y:S01]  /*5830*/  UIMAD.WIDE.U32 UR4, UR35, UR8, URZ ;  /* 0x00000008230472a5 */ /* 0x000fe2000f8e003f */
[----:B------:R-:W-:Y:S01]  /*5840*/  IADD3 R9, P6, R16, 0x4020, RZ ;  /* 0x0000402010097810 */ /* 0x000fe20007fde0ff */
[----:B------:R-:W4:Y:S01]  /*5850*/  SHFL.BFLY PT, R167, R8, 0x1, 0x1f ;  /* 0x0c201f0008a77f89 */ /* 0x000f2200000e0000 */
[----:B------:R-:W-:Y:S01]  /*5860*/  SHF.R.U64 R162, R162, 0x3, RZ ;  /* 0x00000003a2a27819 */ /* 0x000fe200000012ff */
[----:B------:R-:W-:Y:S01]  /*5870*/  ULDC UR7, c[0x0][0xb88] ;  /* 0x0002e20000077ab9 */ /* 0x000fe20000000800 */
[----:B------:R-:W-:Y:S01]  /*5880*/  SHF.R.U64 R5, R5, 0x3, RZ ;  /* 0x0000000305057819 */ /* 0x000fe200000012ff */
[----:B------:R5:W-:Y:S06]  /*5890*/  BAR.ARV R4, 0x100 ;  /* 0x000400040000751d */ /* 0x000bec0000002000 */
[----:B------:R-:W-:Y:S01]  /*58a0*/  LOP3.LUT R176, R176, R177, RZ, 0x3c, !PT ;  /* 0x000000b1b0b07212 */ /* 0x000fe200078e3cff */
[----:B------:R-:W-:Y:S01]  /*58b0*/  UIMAD UR6, UR35, UR9, UR6 ;  /* 0x00000009230672a4 */ /* 0x000fe2000f8e0206 */
[----:B------:R-:W-:Y:S01]  /*58c0*/  LOP3.LUT R162, R162, R163, RZ, 0x3c, !PT ;  /* 0x000000a3a2a27212 */ /* 0x000fe200078e3cff */
[----:B------:R-:W-:Y:S01]  /*58d0*/  IMAD.X R163, RZ, RZ, R17, P1 ;  /* 0x000000ffffa37224 */ /* 0x000fe200008e0611 */
[----:B------:R-:W-:Y:S01]  /*58e0*/  IADD3.X R177, RZ, R17, RZ, P3, !PT ;  /* 0x00000011ffb17210 */ /* 0x000fe20001ffe4ff */
[----:B------:R-:W-:Y:S06]  /*58f0*/  BAR.ARV 0x8, 0x120 ;  /* 0x0204800000007b1d */ /* 0x000fec0000002000 */
[----:B---3--:R-:W-:Y:S01]  /*5900*/  FADD.FTZ R169, R6, R169 ;  /* 0x000000a906a97221 */ /* 0x008fe20000010000 */
[----:B------:R-:W-:Y:S01]  /*5910*/  LOP3.LUT R6, R7, R10, RZ, 0x3c, !PT ;  /* 0x0000000a07067212 */ /* 0x000fe200078e3cff */
[----:B------:R-:W-:Y:S01]  /*5920*/  IMAD.X R7, RZ, RZ, R17, P0 ;  /* 0x000000ffff077224 */ /* 0x000fe200000e0611 */
[----:B------:R-:W-:Y:S01]  /*5930*/  LOP3.LUT R10, R11, 0x380, RZ, 0xc0, !PT ;  /* 0x000003800b0a7812 */ /* 0x000fe200078ec0ff */
[----:B----4-:R-:W-:Y:S01]  /*5940*/  FADD.FTZ R167, R8, R167 ;  /* 0x000000a708a77221 */ /* 0x010fe20000010000 */
[----:B------:R-:W-:Y:S01]  /*5950*/  LOP3.LUT R8, R9, 0x380, RZ, 0xc0, !PT ;  /* 0x0000038009087812 */ /* 0x000fe200078ec0ff */
[----:B------:R-:W-:Y:S01]  /*5960*/  BAR.SYNC.DEFER_BLOCKING 0x1, 0x100 ;  /* 0x0044000000007b1d */ /* 0x000fe20000010000 */
[----:B------:R-:W-:-:S02]  /*5970*/  SHF.R.U64 R10, R10, 0x3, RZ ;  /* 0x000000030a0a7819 */ /* 0x000fc400000012ff */
[----:B------:R-:W-:Y:S02]  /*5980*/  IADD3 R13, P0, R16, 0x8000, RZ ;  /* 0x00008000100d7810 */ /* 0x000fe40007f1e0ff */
[----:B------:R-:W-:Y:S01]  /*5990*/  LOP3.LUT R10, R10, R11, RZ, 0x3c, !PT ;  /* 0x0000000b0a0a7212 */ /* 0x000fe200078e3cff */
[----:B------:R-:W-:Y:S01]  /*59a0*/  IMAD.X R11, RZ, RZ, R17, P2 ;  /* 0x000000ffff0b7224 */ /* 0x000fe200010e0611 */
[----:B------:R-:W-:Y:S02]  /*59b0*/  IADD3 R173, P2, R16, 0xc040, RZ ;  /* 0x0000c04010ad7810 */ /* 0x000fe40007f5e0ff */
[----:B------:R-:W-:Y:S02]  /*59c0*/  SHF.R.U64 R8, R8, 0x3, RZ ;  /* 0x0000000308087819 */ /* 0x000fe400000012ff */
[----:B------:R-:W-:Y:S02]  /*59d0*/  LOP3.LUT R172, R173, 0x380, RZ, 0xc0, !PT ;  /* 0x00000380adac7812 */ /* 0x000fe400078ec0ff */
[----:B------:R-:W-:-:S02]  /*59e0*/  FSETP.NE.FTZ.AND P3, PT, R169, RZ, PT ;  /* 0x000000ffa900720b */ /* 0x000fc40003f75000 */
[----:B------:R-:W-:Y:S02]  /*59f0*/  SHF.R.U64 R172, R172, 0x3, RZ ;  /* 0x00000003acac7819 */ /* 0x000fe400000012ff */
[----:B-----5:R-:W-:Y:S02]  /*5a00*/  LOP3.LUT R4, R5, R12, RZ, 0x3c, !PT ;  /* 0x0000000c05047212 */ /* 0x020fe400078e3cff */
[----:B------:R-:W-:Y:S02]  /*5a10*/  IADD3.X R5, RZ, R17, RZ, P4, !PT ;  /* 0x00000011ff057210 */ /* 0x000fe400027fe4ff */
[----:B------:R-:W-:Y:S02]  /*5a20*/  LOP3.LUT R12, R13, 0x380, RZ, 0xc0, !PT ;  /* 0x000003800d0c7812 */ /* 0x000fe400078ec0ff */
[----:B------:R-:W-:Y:S01]  /*5a30*/  LOP3.LUT R172, R172, R173, RZ, 0x3c, !PT ;  /* 0x000000adacac7212 */ /* 0x000fe200078e3cff */
[--C-:B------:R-:W-:Y:S01]  /*5a40*/  IMAD.X R173, RZ, RZ, R17.reuse, P2 ;  /* 0x000000ffffad7224 */ /* 0x100fe200010e0611 */
[----:B------:R-:W-:Y:S01]  /*5a50*/  LOP3.LUT R8, R8, R9, RZ, 0x3c, !PT ;  /* 0x0000000908087212 */ /* 0x000fe200078e3cff */
[----:B------:R-:W-:Y:S01]  /*5a60*/  IMAD.X R9, RZ, RZ, R17, P6 ;  /* 0x000000ffff097224 */ /* 0x000fe200030e0611 */
[----:B------:R-:W-:-:S02]  /*5a70*/  FSETP.NE.FTZ.AND P2, PT, R167, RZ, PT ;  /* 0x000000ffa700720b */ /* 0x000fc40003f55000 */
[----:B------:R-:W-:Y:S02]  /*5a80*/  MOV R162, R162 ;  /* 0x000000a200a27202 */ /* 0x000fe40000000f00 */
[----:B------:R-:W-:Y:S02]  /*5a90*/  SHF.R.U64 R12, R12, 0x3, RZ ;  /* 0x000000030c0c7819 */ /* 0x000fe400000012ff */
[C---:B------:R-:W-:Y:S02]  /*5aa0*/  IADD3 R155, P6, R16.reuse, 0xc000, RZ ;  /* 0x0000c000109b7810 */ /* 0x040fe40007fde0ff */
[----:B------:R-:W-:Y:S01]  /*5ab0*/  MOV R163, R4 ;  /* 0x0000000400a37202 */ /* 0x000fe20000000f00 */
[----:B------:R-:W-:Y:S01]  /*5ac0*/  IMAD.MOV.U32 R4, RZ, RZ, RZ ;  /* 0x000000ffff047224 */ /* 0x000fe200078e00ff */
[----:B------:R-:W-:Y:S02]  /*5ad0*/  IADD3 R159, P5, R16, 0x4040, RZ ;  /* 0x00004040109f7810 */ /* 0x000fe40007fbe0ff */
[----:B------:R-:W-:Y:S01]  /*5ae0*/  LOP3.LUT R12, R12, R13, RZ, 0x3c, !PT ;  /* 0x0000000d0c0c7212 */ /* 0x000fe200078e3cff */
[----:B------:R-:W-:Y:S01]  /*5af0*/  IMAD.X R13, RZ, RZ, R17, P0 ;  /* 0x000000ffff0d7224 */ /* 0x000fe200000e0611 */
[----:B------:R-:W-:Y:S01]  /*5b00*/  LOP3.LUT R154, R155, 0x380, RZ, 0xc0, !PT ;  /* 0x000003809b9a7812 */ /* 0x000fe200078ec0ff */
[----:B------:R-:W3:Y:S01]  /*5b10*/  @P3 MUFU.RCP R4, R169 ;  /* 0x000000a900043308 */ /* 0x000ee20000001000 */
[----:B------:R-:W-:Y:S01]  /*5b20*/  MOV R161, R6 ;  /* 0x0000000600a17202 */ /* 0x000fe20000000f00 */
[----:B------:R-:W-:Y:S01]  /*5b30*/  IMAD.MOV.U32 R6, RZ, RZ, RZ ;  /* 0x000000ffff067224 */ /* 0x000fe200078e00ff */
[----:B------:R-:W-:-:S02]  /*5b40*/  IADD3 R21, P1, R16, 0x8020, RZ ;  /* 0x0000802010157810 */ /* 0x000fc40007f3e0ff */
[----:B------:R-:W-:Y:S02]  /*5b50*/  IADD3 R171, P0, R16, 0xc060, RZ ;  /* 0x0000c06010ab7810 */ /* 0x000fe40007f1e0ff */
[----:B------:R-:W-:Y:S01]  /*5b60*/  LOP3.LUT R158, R159, 0x380, RZ, 0xc0, !PT ;  /* 0x000003809f9e7812 */ /* 0x000fe200078ec0ff */
[----:B------:R-:W4:Y:S01]  /*5b70*/  @P2 MUFU.RCP R6, R167 ;  /* 0x000000a700062308 */ /* 0x000f220000001000 */
[----:B------:R-:W-:Y:S02]  /*5b80*/  SHF.R.U64 R154, R154, 0x3, RZ ;  /* 0x000000039a9a7819 */ /* 0x000fe400000012ff */
[----:B--2---:R-:W-:Y:S02]  /*5b90*/  LOP3.LUT R20, R21, 0x380, RZ, 0xc0, !PT ;  /* 0x0000038015147812 */ /* 0x004fe400078ec0ff */
[----:B------:R-:W-:Y:S02]  /*5ba0*/  LOP3.LUT R15, R16, 0x380, RZ, 0xc0, !PT ;  /* 0x00000380100f7812 */ /* 0x000fe400078ec0ff */
[----:B------:R-:W-:Y:S01]  /*5bb0*/  LOP3.LUT R170, R171, 0x380, RZ, 0xc0, !PT ;  /* 0x00000380abaa7812 */ /* 0x000fe200078ec0ff */
[----:B------:R-:W2:Y:S01]  /*5bc0*/  @P3 MUFU.LG2 R169, R169 ;  /* 0x000000a900a93308 */ /* 0x000ea20000000c00 */
[----:B------:R-:W-:Y:S01]  /*5bd0*/  SHF.R.U64 R158, R158, 0x3, RZ ;  /* 0x000000039e9e7819 */ /* 0x000fe200000012ff */
[-C--:B---3--:R-:W-:Y:S01]  /*5be0*/  FMUL.FTZ R168, R32, R4.reuse ;  /* 0x0000000420a87220 */ /* 0x088fe20000410000 */
[----:B------:R-:W-:Y:S01]  /*5bf0*/  LOP3.LUT R154, R154, R155, RZ, 0x3c, !PT ;  /* 0x0000009b9a9a7212 */ /* 0x000fe200078e3cff */
[--C-:B------:R-:W-:Y:S01]  /*5c00*/  IMAD.X R155, RZ, RZ, R17.reuse, P6 ;  /* 0x000000ffff9b7224 */ /* 0x100fe200030e0611 */
[----:B------:R-:W-:Y:S01]  /*5c10*/  SHF.R.U64 R20, R20, 0x3, RZ ;  /* 0x0000000314147819 */ /* 0x000fe200000012ff */
[-C--:B------:R-:W-:Y:S01]  /*5c20*/  FMUL.FTZ R7, R37, R4.reuse ;  /* 0x0000000425077220 */ /* 0x080fe20000410000 */
[----:B------:R-:W-:Y:S01]  /*5c30*/  SHF.R.U64 R15, R15, 0x3, RZ ;  /* 0x000000030f0f7819 */ /* 0x000fe200000012ff */
[----:B------:R-:W3:Y:S01]  /*5c40*/  @P2 MUFU.LG2 R167, R167 ;  /* 0x000000a700a72308 */ /* 0x000ee20000000c00 */
[----:B------:R-:W-:Y:S01]  /*5c50*/  SHF.R.U64 R170, R170, 0x3, RZ ;  /* 0x00000003aaaa7819 */ /* 0x000fe200000012ff */
[----:B------:R-:W-:Y:S01]  /*5c60*/  FMUL.FTZ R166, R36, R4 ;  /* 0x0000000424a67220 */ /* 0x000fe20000410000 */
[----:B------:R-:W-:Y:S01]  /*5c70*/  LOP3.LUT R158, R158, R159, RZ, 0x3c, !PT ;  /* 0x0000009f9e9e7212 */ /* 0x000fe200078e3cff */
[--C-:B------:R-:W-:Y:S01]  /*5c80*/  IMAD.X R159, RZ, RZ, R17.reuse, P5 ;  /* 0x000000ffff9f7224 */ /* 0x100fe200028e0611 */
[----:B------:R-:W-:Y:S01]  /*5c90*/  LOP3.LUT R20, R20, R21, RZ, 0x3c, !PT ;  /* 0x0000001514147212 */ /* 0x000fe200078e3cff */
[--C-:B------:R-:W-:Y:S01]  /*5ca0*/  IMAD.X R21, RZ, RZ, R17.reuse, P1 ;  /* 0x000000ffff157224 */ /* 0x100fe200008e0611 */
[----:B------:R-:W-:Y:S01]  /*5cb0*/  LOP3.LUT R14, R15, R16, RZ, 0x3c, !PT ;  /* 0x000000100f0e7212 */ /* 0x000fe200078e3cff */
[--C-:B------:R-:W-:Y:S01]  /*5cc0*/  IMAD.MOV.U32 R15, RZ, RZ, R17.reuse ;  /* 0x000000ffff0f7224 */ /* 0x100fe200078e0011 */
[----:B------:R-:W-:Y:S01]  /*5cd0*/  LOP3.LUT R170, R170, R171, RZ, 0x3c, !PT ;  /* 0x000000abaaaa7212 */ /* 0x000fe200078e3cff */
[----:B------:R-:W-:Y:S01]  /*5ce0*/  IMAD.X R171, RZ, RZ, R17, P0 ;  /* 0x000000ffffab7224 */ /* 0x000fe200000e0611 */
[----:B------:R-:W-:Y:S01]  /*5cf0*/  MOV R155, R154 ;  /* 0x0000009a009b7202 */ /* 0x000fe20000000f00 */
[----:B------:R-:W-:Y:S01]  /*5d00*/  VIADD R154, R200, UR34 ;  /* 0x00000022c89a7c36 */ /* 0x000fe20008000000 */
[----:B------:R-:W-:Y:S01]  /*5d10*/  MOV R158, R158 ;  /* 0x0000009e009e7202 */ /* 0x000fe20000000f00 */
[----:B------:R-:W-:Y:S01]  /*5d20*/  FMUL.FTZ R25, R25, R4 ;  /* 0x0000000419197220 */ /* 0x000fe20000410000 */
[----:B------:R-:W-:Y:S01]  /*5d30*/  MOV R14, R14 ;  /* 0x0000000e000e7202 */ /* 0x000fe20000000f00 */
        /* <DEDUP_REMOVED lines=15> */
[----:B------:R-:W-:Y:S01]  /*5e30*/  MOV R40, UR27 ;  /* 0x0000001b00287c02 */ /* 0x000fe20008000f00 */
        /* <DEDUP_REMOVED lines=55> */
[-C--:B----4-:R-:W-:Y:S01]  /*61b0*/  FMUL.FTZ R43, R43, R6.reuse ;  /* 0x000000062b2b7220 */ /* 0x090fe20000410000 */
[----:B------:R-:W-:Y:S01]  /*61c0*/  FMUL.FTZ R42, R42, R6 ;  /* 0x000000062a2a7220 */ /* 0x000fe20000410000 */
[----:B------:R-:W-:-:S02]  /*61d0*/  IMAD.U32 R5, RZ, RZ, UR5 ;  /* 0x00000005ff057e24 */ /* 0x000fc4000f8e00ff */
        /* <DEDUP_REMOVED lines=8> */
[----:B--2---:R-:W-:Y:S01]  /*6260*/  @P3 FMUL.FTZ R26, R169, 0.69314718246459960938 ;  /* 0x3f317218a91a3820 */ /* 0x004fe20000410000 */
        /* <DEDUP_REMOVED lines=21> */
[----:B-1----:R-:W-:Y:S01]  /*63c0*/  LOP3.LUT R174, R175, 0x380, RZ, 0xc0, !PT ;  /* 0x00000380afae7812 */ /* 0x002fe200078ec0ff */
        /* <DEDUP_REMOVED lines=50> */
[----:B---3--:R-:W-:Y:S01]  /*66f0*/  @P2 FMUL.FTZ R30, R167, 0.69314718246459960938 ;  /* 0x3f317218a71e2820 */ /* 0x008fe20000410000 */
        /* <DEDUP_REMOVED lines=142> */
.L_x_7361:
[----:B------:R-:W-:Y:S05]  /*6fe0*/  BSYNC B0 ;  /* 0x0000000000007941 */ /* 0x000fea0003800000 */
.L_x_7360:
        /* <DEDUP_REMOVED lines=10> */
.L_x_7337:
        /* <DEDUP_REMOVED lines=8> */
[----:B------:R-:W-:Y:S02]  /*7110*/  IMAD.MOV.U32 R2, RZ, RZ, 0x1 ;  /* 0x00000001ff027424 */ /* 0x000fe400078e00ff */
[----:B------:R-:W-:-:S04]  /*7120*/  IMAD.MOV.U32 R17, RZ, RZ, 0x1 ;  /* 0x00000001ff117424 */ /* 0x000fc800078e00ff */
        /* <DEDUP_REMOVED lines=10> */
.L_x_7407:
        /* <DEDUP_REMOVED lines=14> */
[----:B--2---:R-:W-:-:S04]  /*72b0*/  @P0 IMAD.HI.U32 R0, R2, R0, RZ ;  /* 0x0000000002000227 */ /* 0x004fc800078e00ff */
[----:B------:R-:W-:Y:S01]  /*72c0*/  IMAD.MOV.U32 R4, RZ, RZ, R2 ;  /* 0x000000ffff047224 */ /* 0x000fe200078e0002 */
        /* <DEDUP_REMOVED lines=8> */
[----:B------:R2:W-:Y:S01]  /*7350*/  STL [R1+0x14], R7 ;  /* 0x0000140701007387 */ /* 0x0005e20000100800 */
[----:B------:R-:W-:Y:S01]  /*7360*/  IADD3 R0, R7, 0x5f, RZ ;  /* 0x0000005f07007810 */ /* 0x000fe20007ffe0ff */
[----:B----4-:R-:W-:Y:S02]  /*7370*/  @P1 IMAD.HI.U32 R2, R4, R2, RZ ;  /* 0x0000000204021227 */ /* 0x010fe400078e00ff */
[----:B------:R2:W-:Y:S03]  /*7380*/  STL [R1], R6 ;  /* 0x0000000601007387 */ /* 0x0005e60000100800 */
        /* <DEDUP_REMOVED lines=26> */
.L_x_7364:
        /* <DEDUP_REMOVED lines=20> */
.L_x_7366:
        /* <DEDUP_REMOVED lines=16> */
.L_x_7365:
        /* <DEDUP_REMOVED lines=29> */
.L_x_7367:
        /* <DEDUP_REMOVED lines=17> */
.L_x_7424:
[----:B------:R-:W2:Y:S01]  /*7a50*/  LDL R5, [R1+0x8] ;  /* 0x0000080001057983 */ /* 0x000ea20000100800 */
[----:B------:R-:W-:Y:S01]  /*7a60*/  UMOV UR4, 0xffffffff ;  /* 0xffffffff00047882 */ /* 0x000fe20000000000 */
[----:B------:R-:W-:Y:S01]  /*7a70*/  SHF.R.S32.HI R7, RZ, 0x1f, R6 ;  /* 0x0000001fff077819 */ /* 0x000fe20000011406 */
[----:B--2---:R-:W-:Y:S01]  /*7a80*/  VIADD R9, R5, 0xffffffff ;  /* 0xffffffff05097836 */ /* 0x004fe20000000000 */
[----:B------:R-:W-:Y:S06]  /*7a90*/  BRA.DIV UR4, `(.L_x_7369) ;  /* 0x0000002604f47947 */ /* 0x000fec000b800000 */
[----:B------:R-:W-:-:S13]  /*7aa0*/  ELECT P6, URZ, PT ;  /* 0x00000000003f782f */ /* 0x000fda00038c0000 */
.L_x_7427:
        /* <DEDUP_REMOVED lines=22> */
.L_x_7371:
[----:B--2---:R-:W2:Y:S01]  /*7c10*/  S2R R10, SR_CgaCtaId ;  /* 0x00000000000a7919 */ /* 0x004ea20000008800 */
[----:B------:R-:W-:-:S04]  /*7c20*/  MOV R5, 0x400 ;  /* 0x0000040000057802 */ /* 0x000fc80000000f00 */
[----:B--2---:R-:W-:Y:S02]  /*7c30*/  LEA R5, R10, R5, 0x18 ;  /* 0x000000050a057211 */ /* 0x004fe400078ec0ff */
[----:B------:R-:W-:Y:S02]  /*7c40*/  SHF.L.U32 R10, R17, 0x1f, RZ ;  /* 0x0000001f110a7819 */ /* 0x000fe400000006ff */
[----:B------:R-:W-:-:S04]  /*7c50*/  LEA R5, R16, R5, 0x3 ;  /* 0x0000000510057211 */ /* 0x000fc800078e18ff */
[----:B------:R-:W2:Y:S02]  /*7c60*/  SYNCS.PHASECHK.TRANS64.TRYWAIT P1, [R5+URZ+0x32440], R10 ;  /* 0x0324400a050075a7 */ /* 0x000ea4000802017f */
[----:B--2---:R-:W-:Y:S05]  /*7c70*/  @!P1 BRA `(.L_x_7372) ;  /* 0x00000024009c9947 */ /* 0x004fea0003800000 */
.L_x_7428:
        /* <DEDUP_REMOVED lines=11> */
.L_x_7373:
        /* <DEDUP_REMOVED lines=20> */
.L_x_7370:
        /* <DEDUP_REMOVED lines=19> */
[----:B------:R-:W-:-:S02]  /*7fa0*/  UIADD3.X UR7, URZ, UR51, URZ, UP0, !UPT ;  /* 0x000000333f077290 */ /* 0x000fc400087fe43f */
[----:B------:R-:W-:Y:S02]  /*7fb0*/  UIADD3 UR8, UR16, 0x18400, URZ ;  /* 0x0001840010087890 */ /* 0x000fe4000fffe03f */
[----:B------:R-:W-:Y:S02]  /*7fc0*/  UIADD3 UR9, UR16, 0x32400, URZ ;  /* 0x0003240010097890 */ /* 0x000fe4000fffe03f */
[----:B------:R-:W-:Y:S01]  /*7fd0*/  UIADD3 UR40, UR16, 0x22400, URZ ;  /* 0x0002240010287890 */ /* 0x000fe2000fffe03f */
[----:B--2---:R-:W-:Y:S01]  /*7fe0*/  IMAD.MOV.U32 R5, RZ, RZ, 0x10000 ;  /* 0x00010000ff057424 */ /* 0x004fe200078e00ff */
[----:B------:R-:W-:Y:S02]  /*7ff0*/  UIADD3 UR41, UR16, 0x32410, URZ ;  /* 0x0003241010297890 */ /* 0x000fe4000fffe03f */
[----:B------:R-:W-:Y:S02]  /*8000*/  UIADD3 UR32, UR16, 0x26400, URZ ;  /* 0x0002640010207890 */ /* 0x000fe4000fffe03f */
[----:B------:R-:W-:-:S02]  /*8010*/  UIADD3 UR24, UR16, 0x2a400, URZ ;  /* 0x0002a40010187890 */ /* 0x000fc4000fffe03f */
[----:B------:R-:W-:Y:S01]  /*8020*/  UIADD3 UR16, UR16, 0x2e400, URZ ;  /* 0x0002e40010107890 */ /* 0x000fe2000fffe03f */
[----:B------:R-:W-:Y:S01]  /*8030*/  UMOV UR10, URZ ;  /* 0x0000003f000a7c82 */ /* 0x000fe20008000000 */
[----:B------:R-:W-:Y:S01]  /*8040*/  UMOV UR43, UR11 ;  /* 0x0000000b002b7c82 */ /* 0x000fe20008000000 */
[----:B------:R2:W-:Y:S01]  /*8050*/  UTMALDG.4D [UR8], [UR4], desc[UR14] ;  /* 0x00000e08040075b4 */ /* 0x0005e20008019000 */
[----:B------:R-:W-:Y:S01]  /*8060*/  UMOV UR44, UR12 ;  /* 0x0000000c002c7c82 */ /* 0x000fe20008000000 */
[----:B------:R-:W-:Y:S01]  /*8070*/  UMOV UR45, UR13 ;  /* 0x0000000d002d7c82 */ /* 0x000fe20008000000 */
[----:B------:R-:W-:Y:S01]  /*8080*/  UMOV UR42, UR10 ;  /* 0x0000000a002a7c82 */ /* 0x000fe20008000000 */
[----:B------:R2:W-:Y:S01]  /*8090*/  SYNCS.ARRIVE.TRANS64 RZ, [R10+URZ+0x32410], R5 ;  /* 0x032410050aff79a7 */ /* 0x0005e2000800003f */
[----:B------:R-:W-:Y:S01]  /*80a0*/  UMOV UR34, 0x40 ;  /* 0x0000004000227882 */ /* 0x000fe20000000000 */
[----:B------:R-:W-:Y:S01]  /*80b0*/  UMOV UR35, UR11 ;  /* 0x0000000b00237c82 */ /* 0x000fe20008000000 */
[----:B------:R-:W-:Y:S01]  /*80c0*/  UMOV UR36, UR12 ;  /* 0x0000000c00247c82 */ /* 0x000fe20008000000 */
[----:B------:R-:W-:Y:S01]  /*80d0*/  UMOV UR37, UR13 ;  /* 0x0000000d00257c82 */ /* 0x000fe20008000000 */
[----:B------:R-:W-:Y:S01]  /*80e0*/  UMOV UR33, UR41 ;  /* 0x0000002900217c82 */ /* 0x000fe20008000000 */
        /* <DEDUP_REMOVED lines=10> */
[----:B------:R2:W-:Y:S01]  /*8190*/  UTMALDG.4D [UR32], [UR6], desc[UR14] ;  /* 0x00000e20060075b4 */ /* 0x0005e20008019000 */
[----:B------:R-:W-:Y:S01]  /*81a0*/  UMOV UR17, UR41 ;  /* 0x0000002900117c82 */ /* 0x000fe20008000000 */
[----:B------:R2:W-:Y:S01]  /*81b0*/  UTMALDG.4D [UR24], [UR6], desc[UR14] ;  /* 0x00000e18060075b4 */ /* 0x0005e20008019000 */
[----:B------:R2:W-:Y:S02]  /*81c0*/  UTMALDG.4D [UR16], [UR6], desc[UR14] ;  /* 0x00000e10060075b4 */ /* 0x0005e40008019000 */
[----:B--2---:R-:W-:Y:S01]  /*81d0*/  NOP ;  /* 0x0000000000007918 */ /* 0x004fe20000000000 */
.L_x_7375:
[----:B------:R-:W-:Y:S05]  /*81e0*/  BSYNC B0 ;  /* 0x0000000000007941 */ /* 0x000fea0003800000 */
.L_x_7374:
[----:B------:R-:W2:Y:S01]  /*81f0*/  LDL R5, [R1+0x18] ;  /* 0x0000180001057983 */ /* 0x000ea20000100800 */
[----:B------:R-:W-:Y:S01]  /*8200*/  ULDC.64 UR38, c[0x0][0x408] ;  /* 0x0001020000267ab9 */ /* 0x000fe20000000a00 */
[----:B------:R-:W-:Y:S01]  /*8210*/  BSSY B0, `(.L_x_7376) ;  /* 0x0000005000007945 */ /* 0x000fe20003800000 */
[----:B--2---:R-:W-:-:S04]  /*8220*/  LOP3.LUT R5, R5, 0x1, RZ, 0xc, !PT ;  /* 0x0000000105057812 */ /* 0x004fc800078e0cff */
[----:B------:R-:W-:-:S04]  /*8230*/  SHF.L.U32 R5, R5, 0x1f, RZ ;  /* 0x0000001f05057819 */ /* 0x000fc800000006ff */
[----:B------:R-:W2:Y:S02]  /*8240*/  SYNCS.PHASECHK.TRANS64.TRYWAIT P1, [R10+URZ+0x32420], R5 ;  /* 0x032420050a0075a7 */ /* 0x000ea4000802017f */
[----:B--2---:R-:W-:Y:S05]  /*8250*/  @!P1 BRA `(.L_x_7377) ;  /* 0x0000002000389947 */ /* 0x004fea0003800000 */
.L_x_7429:
[----:B------:R-:W-:Y:S05]  /*8260*/  BSYNC B0 ;  /* 0x0000000000007941 */ /* 0x000fea0003800000 */
.L_x_7376:
        /* <DEDUP_REMOVED lines=12> */
.L_x_7430:
        /* <DEDUP_REMOVED lines=8> */
.L_x_7381:
        /* <DEDUP_REMOVED lines=20> */
[----:B---3--:R-:W-:-:S13]  /*84f0*/  R2UR UR11, R10 ;  /* 0x000000000a0b72ca */ /* 0x008fda00000e0000 */
[----:B------:R-:W-:-:S09]  /*8500*/  UIMAD UR11, UR11, 0x60, URZ ;  /* 0x000000600b0b78a4 */ /* 0x000fd2000f8e023f */
        /* <DEDUP_REMOVED lines=13> */
.L_x_7379:
[----:B------:R-:W-:Y:S05]  /*85e0*/  BSYNC B0 ;  /* 0x0000000000007941 */ /* 0x000fea0003800000 */
.L_x_7378:
        /* <DEDUP_REMOVED lines=37> */
.L_x_7386:
        /* <DEDUP_REMOVED lines=10> */
.L_x_7431:
        /* <DEDUP_REMOVED lines=8> */
.L_x_7388:
        /* <DEDUP_REMOVED lines=20> */
.L_x_7432:
        /* <DEDUP_REMOVED lines=8> */
.L_x_7390:
        /* <DEDUP_REMOVED lines=33> */
.L_x_7385:
[----:B------:R-:W-:Y:S05]  /*8d30*/  BSYNC B0 ;  /* 0x0000000000007941 */ /* 0x000fea0003800000 */
.L_x_7384:
[----:B------:R-:W2:Y:S01]  /*8d40*/  LDL.LU R3, [R1+0x8] ;  /* 0x0000080001037983 */ /* 0x000ea20000300800 */
[----:B------:R-:W-:-:S05]  /*8d50*/  VIADD R16, R16, 0x1 ;  /* 0x0000000110107836 */ /* 0x000fca0000000000 */
[----:B------:R-:W-:-:S04]  /*8d60*/  ISETP.NE.AND P1, PT, R16, 0x2, PT ;  /* 0x000000021000780c */ /* 0x000fc80003f25270 */
[----:B------:R-:W-:Y:S02]  /*8d70*/  SEL R2, RZ, 0x1, P1 ;  /* 0x00000001ff027807 */ /* 0x000fe40000800000 */
[----:B------:R-:W-:Y:S02]  /*8d80*/  SEL R16, R16, RZ, P1 ;  /* 0x000000ff10107207 */ /* 0x000fe40000800000 */
[----:B------:R-:W-:Y:S01]  /*8d90*/  LOP3.LUT R17, R17, R2, RZ, 0x3c, !PT ;  /* 0x0000000211117212 */ /* 0x000fe200078e3cff */
[----:B--2---:R-:W-:-:S07]  /*8da0*/  VIADD R8, R3, 0xfffffffd ;  /* 0xfffffffd03087836 */ /* 0x004fce0000000000 */
.L_x_7383:
[----:B------:R-:W-:Y:S01]  /*8db0*/  IMAD.MOV R10, RZ, RZ, -R10 ;  /* 0x000000ffff0a7224 */ /* 0x000fe200078e0a0a */
[----:B------:R-:W-:Y:S04]  /*8dc0*/  BSSY B0, `(.L_x_7382) ;  /* 0x00000da000007945 */ /* 0x000fe80003800000 */
[----:B------:R-:W-:-:S13]  /*8dd0*/  ISETP.NE.AND P1, PT, R9, R10, PT ;  /* 0x0000000a0900720c */ /* 0x000fda0003f25270 */
[----:B------:R-:W-:Y:S05]  /*8de0*/  @!P1 BRA `(.L_x_7391) ;  /* 0x0000000c005c9947 */ /* 0x000fea0003800000 */
.L_x_7406:
[----:B------:R-:W-:Y:S04]  /*8df0*/  BSSY B1, `(.L_x_7392) ;  /* 0x0000064000017945 */ /* 0x000fe80003800000 */
[----:B------:R-:W-:Y:S05]  /*8e00*/  @!P6 BRA `(.L_x_7393) ;  /* 0x000000040088e947 */ /* 0x000fea0003800000 */
[----:B-1----:R-:W-:Y:S01]  /*8e10*/  IMAD.MOV.U32 R9, RZ, RZ, R8 ;  /* 0x000000ffff097224 */ /* 0x002fe200078e0008 */
        /* <DEDUP_REMOVED lines=13> */
[----:B------:R-:W-:Y:S02]  /*8ef0*/  IMAD.IADD R11, R11, 0x1, R3 ;  /* 0x000000010b0b7824 */ /* 0x000fe400078e0203 */
[----:B------:R-:W-:Y:S01]  /*8f00*/  IMAD R9, R10, R9, R8 ;  /* 0x000000090a097224 */ /* 0x000fe200078e0208 */
[----:B-1----:R-:W-:-:S04]  /*8f10*/  LEA R4, P1, R2, R4, 0x2 ;  /* 0x0000000402047211 */ /* 0x002fc800078210ff */
[----:B------:R-:W-:-:S05]  /*8f20*/  LEA.HI.X R5, R2, R5, R11, 0x2, P1 ;  /* 0x0000000502057211 */ /* 0x000fca00008f140b */
[----:B------:R1:W5:Y:S04]  /*8f30*/  LDG.E R4, desc[UR48][R4.64] ;  /* 0x0000003004047981 */ /* 0x000368000c1e1900 */
.L_x_7394:
        /* <DEDUP_REMOVED lines=10> */
.L_x_7433:
        /* <DEDUP_REMOVED lines=8> */
.L_x_7396:
        /* <DEDUP_REMOVED lines=20> */
.L_x_7434:
        /* <DEDUP_REMOVED lines=8> */
.L_x_7398:
        /* <DEDUP_REMOVED lines=33> */
.L_x_7393:
[----:B------:R-:W-:Y:S05]  /*9430*/  BSYNC B1 ;  /* 0x0000000000017941 */ /* 0x000fea0003800000 */
.L_x_7392:
        /* <DEDUP_REMOVED lines=26> */
.L_x_7401:
        /* <DEDUP_REMOVED lines=10> */
.L_x_7435:
        /* <DEDUP_REMOVED lines=8> */
.L_x_7403:
        /* <DEDUP_REMOVED lines=20> */
.L_x_7436:
        /* <DEDUP_REMOVED lines=8> */
.L_x_7405:
        /* <DEDUP_REMOVED lines=33> */
.L_x_7400:
[----:B------:R-:W-:Y:S05]  /*9ad0*/  BSYNC B1 ;  /* 0x0000000000017941 */ /* 0x000fea0003800000 */
.L_x_7399:
        /* <DEDUP_REMOVED lines=8> */
.L_x_7391:
[----:B------:R-:W-:Y:S05]  /*9b60*/  BSYNC B0 ;  /* 0x0000000000007941 */ /* 0x000fea0003800000 */
.L_x_7382:
        /* <DEDUP_REMOVED lines=10> */
.L_x_7363:
[----:B------:R-:W2:Y:S01]  /*9c10*/  S2R R3, SR_CgaCtaId ;  /* 0x0000000000037919 */ /* 0x000ea20000008800 */
[----:B------:R-:W-:Y:S01]  /*9c20*/  MOV R0, 0x400 ;  /* 0x0000040000007802 */ /* 0x000fe20000000f00 */
[----:B------:R-:W-:Y:S03]  /*9c30*/  BSSY B0, `(.L_x_7408) ;  /* 0x0000005000007945 */ /* 0x000fe60003800000 */
[----:B--2---:R-:W-:Y:S02]  /*9c40*/  LEA R0, R3, R0, 0x18 ;  /* 0x0000000003007211 */ /* 0x004fe400078ec0ff */
[----:B------:R-:W-:-:S04]  /*9c50*/  SHF.L.U32 R3, R2, 0x1f, RZ ;  /* 0x0000001f02037819 */ /* 0x000fc800000006ff */
[----:B------:R-:W2:Y:S02]  /*9c60*/  SYNCS.PHASECHK.TRANS64.TRYWAIT P0, [R0+URZ+0x32420], R3 ;  /* 0x03242003000075a7 */ /* 0x000ea4000800017f */
[----:B--2---:R-:W-:Y:S05]  /*9c70*/  @!P0 BRA `(.L_x_7409) ;  /* 0x00000008005c8947 */ /* 0x004fea0003800000 */
.L_x_7437:
[----:B------:R-:W-:Y:S05]  /*9c80*/  BSYNC B0 ;  /* 0x0000000000007941 */ /* 0x000fea0003800000 */
.L_x_7408:
[----:B------:R-:W-:-:S03]  /*9c90*/  UMOV UR4, 0xffffffff ;  /* 0xffffffff00047882 */ /* 0x000fc60000000000 */
[----:B------:R-:W-:Y:S05]  /*9ca0*/  BRA.DIV UR4, `(.L_x_7410) ;  /* 0x0000000a04647947 */ /* 0x000fea000b800000 */
[----:B------:R-:W3:Y:S02]  /*9cb0*/  S2R R2, SR_TID.X ;  /* 0x0000000000027919 */ /* 0x000ee40000002100 */
[----:B---3--:R-:W-:-:S04]  /*9cc0*/  SHF.R.U32.HI R2, RZ, 0x5, R2 ;  /* 0x00000005ff027819 */ /* 0x008fc80000011602 */
[----:B------:R-:W-:-:S05]  /*9cd0*/  LOP3.LUT R2, R2, 0x3, RZ, 0xc0, !PT ;  /* 0x0000000302027812 */ /* 0x000fca00078ec0ff */
[----:B------:R3:W4:Y:S02]  /*9ce0*/  SHFL.IDX PT, R14, R2, RZ, 0x1f ;  /* 0x00001fff020e7589 */ /* 0x00072400000e0000 */
.L_x_7440:
[----:B----4-:R-:W-:Y:S01]  /*9cf0*/  ISETP.NE.AND P0, PT, R14, RZ, PT ;  /* 0x000000ff0e00720c */ /* 0x010fe20003f05270 */
[----:B------:R-:W-:-:S12]  /*9d00*/  BSSY B0, `(.L_x_7411) ;  /* 0x0000024000007945 */ /* 0x000fd80003800000 */
[----:B------:R-:W-:Y:S05]  /*9d10*/  @P0 BRA `(.L_x_7412) ;  /* 0x0000000000880947 */ /* 0x000fea0003800000 */
[----:B------:R-:W-:-:S03]  /*9d20*/  UMOV UR4, 0xffffffff ;  /* 0xffffffff00047882 */ /* 0x000fc60000000000 */
[----:B------:R-:W-:Y:S05]  /*9d30*/  BRA.DIV UR4, `(.L_x_7413) ;  /* 0x0000000a04747947 */ /* 0x000fea000b800000 */
[----:B------:R-:W-:-:S13]  /*9d40*/  ELECT P6, URZ, PT ;  /* 0x00000000003f782f */ /* 0x000fda00038c0000 */
.L_x_7443:
[----:B------:R-:W-:Y:S05]  /*9d50*/  @!P6 BRA `(.L_x_7412) ;  /* 0x000000000078e947 */ /* 0x000fea0003800000 */
[----:B------:R-:W-:-:S06]  /*9d60*/  ULOP3.LUT UR4, UR46, 0x2, URZ, 0xfc, !UPT ;  /* 0x000000022e047892 */ /* 0x000fcc000f8efc3f */
[----:B---3--:R-:W-:-:S05]  /*9d70*/  IMAD.U32 R2, RZ, RZ, UR4 ;  /* 0x00000004ff027e24 */ /* 0x008fca000f8e00ff */
[----:B------:R-:W-:-:S13]  /*9d80*/  ISETP.NE.AND P2, PT, R2, 0x3, PT ;  /* 0x000000030200780c */ /* 0x000fda0003f45270 */
[----:B------:R-:W-:Y:S05]  /*9d90*/  @!P2 BRA `(.L_x_7414) ;  /* 0x000000000004a947 */ /* 0x000fea0003800000 */
[----:B------:R-:W-:Y:S01]  /*9da0*/  BPT.TRAP 0x1 ;  /* 0x000000040000795c */ /* 0x000fe20000300000 */
.L_x_7414:
[----:B--2---:R-:W-:Y:S01]  /*9db0*/  IADD3 R3, R0, 0x32440, RZ ;  /* 0x0003244000037810 */ /* 0x004fe20007ffe0ff */
[----:B------:R-:W-:Y:S01]  /*9dc0*/  VIADD R2, R16, 0x1 ;  /* 0x0000000110027836 */ /* 0x000fe20000000000 */
[----:B------:R-:W-:-:S03]  /*9dd0*/  SHF.L.U32 R5, R17, 0x1f, RZ ;  /* 0x0000001f11057819 */ /* 0x000fc600000006ff */
[----:B------:R-:W-:Y:S01]  /*9de0*/  IMAD R6, R16, 0x8, R3 ;  /* 0x0000000810067824 */ /* 0x000fe200078e0203 */
[----:B------:R-:W-:-:S03]  /*9df0*/  ISETP.NE.AND P1, PT, R2, 0x2, PT ;  /* 0x000000020200780c */ /* 0x000fc60003f25270 */
[----:B------:R-:W2:Y:S01]  /*9e00*/  SYNCS.PHASECHK.TRANS64.TRYWAIT P0, [R6+URZ], R5 ;  /* 0x00000005060075a7 */ /* 0x000ea2000800017f */
[----:B------:R-:W-:-:S04]  /*9e10*/  SEL R4, RZ, 0x1, P1 ;  /* 0x00000001ff047807 */ /* 0x000fc80000800000 */
[----:B------:R-:W-:Y:S02]  /*9e20*/  LOP3.LUT R17, R17, R4, RZ, 0x3c, !PT ;  /* 0x0000000411117212 */ /* 0x000fe400078e3cff */
[----:B------:R-:W-:Y:S02]  /*9e30*/  SEL R4, R2, RZ, P1 ;  /* 0x000000ff02047207 */ /* 0x000fe40000800000 */
[----:B------:R-:W-:-:S03]  /*9e40*/  SHF.L.U32 R2, R17, 0x1f, RZ ;  /* 0x0000001f11027819 */ /* 0x000fc600000006ff */
[----:B------:R-:W-:Y:S01]  /*9e50*/  IMAD R3, R4, 0x8, R3 ;  /* 0x0000000804037824 */ /* 0x000fe200078e0203 */
[----:B--2---:R-:W-:Y:S06]  /*9e60*/  @!P0 BRA `(.L_x_7415) ;  /* 0x0000000800488947 */ /* 0x004fec0003800000 */
.L_x_7444:
[----:B------:R-:W3:Y:S02]  /*9e70*/  SYNCS.PHASECHK.TRANS64.TRYWAIT P0, [R3+URZ], R2 ;  /* 0x00000002030075a7 */ /* 0x000ee4000800017f */
[----:B---3--:R-:W-:Y:S05]  /*9e80*/  @!P0 BRA `(.L_x_7416) ;  /* 0x0000000800548947 */ /* 0x008fea0003800000 */
.L_x_7445:
[----:B------:R-:W-:Y:S05]  /*9e90*/  @!P2 BRA `(.L_x_7417) ;  /* 0x000000000004a947 */ /* 0x000fea0003800000 */
[----:B------:R-:W-:Y:S01]  /*9ea0*/  BPT.TRAP 0x1 ;  /* 0x000000040000795c */ /* 0x000fe20000300000 */
.L_x_7417:
[----:B---3--:R-:W-:-:S04]  /*9eb0*/  VIADD R3, R0, 0x32460 ;  /* 0x0003246000037836 */ /* 0x008fc80000000000 */
[----:B------:R-:W-:-:S04]  /*9ec0*/  IMAD R16, R16, 0x8, R3 ;  /* 0x0000000810107824 */ /* 0x000fc800078e0203 */
[----:B------:R-:W3:Y:S02]  /*9ed0*/  SYNCS.PHASECHK.TRANS64.TRYWAIT P0, [R16+URZ], R5 ;  /* 0x00000005100075a7 */ /* 0x000ee4000800017f */
[----:B---3--:R-:W-:Y:S05]  /*9ee0*/  @!P0 BRA `(.L_x_7418) ;  /* 0x0000000800508947 */ /* 0x008fea0003800000 */
.L_x_7446:
[----:B------:R-:W-:-:S07]  /*9ef0*/  IMAD R3, R4, 0x8, R3 ;  /* 0x0000000804037824 */ /* 0x000fce00078e0203 */
.L_x_7419:
[----:B----4-:R4:W1:Y:S02]  /*9f00*/  SYNCS.PHASECHK.TRANS64.TRYWAIT P0, [R3+URZ], R2 ;  /* 0x00000002030075a7 */ /* 0x010864000800017f */
[----:B-1----:R-:W-:Y:S05]  /*9f10*/  @!P0 NANOSLEEP.SYNCS 0x989680 ;  /* 0x009896800000895d */ /* 0x002fea0003900000 */
[----:B------:R-:W1:Y:S02]  /*9f20*/  @!P0 SYNCS.PHASECHK.TRANS64 P0, [R3+URZ], R2 ;  /* 0x00000002030085a7 */ /* 0x000e64000800007f */
[----:B-1----:R-:W-:Y:S05]  /*9f30*/  @!P0 BRA `(.L_x_7419) ;  /* 0xfffffffc00f08947 */ /* 0x002fea000383ffff */
.L_x_7412:
[----:B------:R-:W-:Y:S05]  /*9f40*/  BSYNC B0 ;  /* 0x0000000000007941 */ /* 0x000fea0003800000 */
.L_x_7411:
[----:B------:R-:W-:Y:S05]  /*9f50*/  EXIT ;  /* 0x000000000000794d */ /* 0x000fea0003800000 */
.L_x_7340:
[----:B-1----:R-:W-:-:S04]  /*9f60*/  IMAD.U32 R3, RZ, RZ, UR41 ;  /* 0x00000029ff037e24 */ /* 0x002fc8000f8e00ff */
[----:B------:R1:W2:Y:S03]  /*9f70*/  SYNCS.PHASECHK.TRANS64.TRYWAIT P0, [R3+URZ+0x32400], R0 ;  /* 0x03240000030075a7 */ /* 0x0002a6000800017f */
[----:B--2---:R-:W-:Y:S05]  /*9f80*/  @!P0 NANOSLEEP.SYNCS 0x989680 ;  /* 0x009896800000895d */ /* 0x004fea0003900000 */
[----:B------:R-:W2:Y:S02]  /*9f90*/  @!P0 SYNCS.PHASECHK.TRANS64 P0, [R3+URZ+0x32400], R0 ;  /* 0x03240000030085a7 */ /* 0x000ea4000800007f */
[----:B--2---:R-:W-:Y:S05]  /*9fa0*/  @!P0 BRA `(.L_x_7340) ;  /* 0xfffffffc00ec8947 */ /* 0x004fea000383ffff */
[----:B------:R-:W-:Y:S05]  /*9fb0*/  BRA `(.L_x_7420) ;  /* 0xffffff7000607947 */ /* 0x000fea000383ffff */
.L_x_7344:
[----:B--2---:R-:W-:-:S04]  /*9fc0*/  MOV R4, UR26 ;  /* 0x0000001a00047c02 */ /* 0x004fc80008000f00 */
[----:B------:R2:W3:Y:S03]  /*9fd0*/  SYNCS.PHASECHK.TRANS64.TRYWAIT P1, [R4+URZ+0x32430], R3 ;  /* 0x03243003040075a7 */ /* 0x0004e6000802017f */
[----:B---3--:R-:W-:Y:S05]  /*9fe0*/  @!P1 NANOSLEEP.SYNCS 0x989680 ;  /* 0x009896800000995d */ /* 0x008fea0003900000 */
[----:B------:R-:W3:Y:S02]  /*9ff0*/  @!P1 SYNCS.PHASECHK.TRANS64 P1, [R4+URZ+0x32430], R3 ;  /* 0x03243003040095a7 */ /* 0x000ee4000802007f */
[----:B---3--:R-:W-:Y:S05]  /*a000*/  @!P1 BRA `(.L_x_7344) ;  /* 0xfffffffc00ec9947 */ /* 0x008fea000383ffff */
[----:B------:R-:W-:Y:S05]  /*a010*/  BRA `(.L_x_7343) ;  /* 0xffffff7000847947 */ /* 0x000fea000383ffff */
.L_x_7345:
[----:B---3--:R-:W-:-:S04]  /*a020*/  IMAD.U32 R5, RZ, RZ, UR41 ;  /* 0x00000029ff057e24 */ /* 0x008fc8000f8e00ff */
[----:B------:R3:W4:Y:S03]  /*a030*/  SYNCS.PHASECHK.TRANS64.TRYWAIT P1, [R5+URZ+0x32410], R0 ;  /* 0x03241000050075a7 */ /* 0x000726000802017f */
[----:B----4-:R-:W-:Y:S05]  /*a040*/  @!P1 NANOSLEEP.SYNCS 0x989680 ;  /* 0x009896800000995d */ /* 0x010fea0003900000 */
[----:B------:R-:W4:Y:S02]  /*a050*/  @!P1 SYNCS.PHASECHK.TRANS64 P1, [R5+URZ+0x32410], R0 ;  /* 0x03241000050095a7 */ /* 0x000f24000802007f */
[----:B----4-:R-:W-:Y:S05]  /*a060*/  @!P1 BRA `(.L_x_7345) ;  /* 0xfffffffc00ec9947 */ /* 0x010fea000383ffff */
[----:B------:R-:W-:Y:S05]  /*a070*/  BRA `(.L_x_7421) ;  /* 0xffffff7400047947 */ /* 0x000fea000383ffff */
.L_x_7349:
[----:B-1-3--:R-:W-:-:S04]  /*a080*/  IMAD.U32 R0, RZ, RZ, UR26 ;  /* 0x0000001aff007e24 */ /* 0x00afc8000f8e00ff */
[----:B------:R1:W3:Y:S03]  /*a090*/  SYNCS.PHASECHK.TRANS64.TRYWAIT P1, [R0+URZ+0x32450], R3 ;  /* 0x03245003000075a7 */ /* 0x0002e6000802017f */
[----:B---3--:R-:W-:Y:S05]  /*a0a0*/  @!P1 NANOSLEEP.SYNCS 0x989680 ;  /* 0x009896800000995d */ /* 0x008fea0003900000 */
[----:B------:R-:W3:Y:S02]  /*a0b0*/  @!P1 SYNCS.PHASECHK.TRANS64 P1, [R0+URZ+0x32450], R3 ;  /* 0x03245003000095a7 */ /* 0x000ee4000802007f */
[----:B---3--:R-:W-:Y:S05]  /*a0c0*/  @!P1 BRA `(.L_x_7349) ;  /* 0xfffffffc00ec9947 */ /* 0x008fea000383ffff */
[----:B------:R-:W-:Y:S05]  /*a0d0*/  BRA `(.L_x_7348) ;  /* 0xffffff74000c7947 */ /* 0x000fea000383ffff */
.L_x_7354:
[----:B---3--:R-:W-:-:S04]  /*a0e0*/  IMAD.U32 R3, RZ, RZ, UR28 ;  /* 0x0000001cff037e24 */ /* 0x008fc8000f8e00ff */
[----:B------:R3:W4:Y:S03]  /*a0f0*/  SYNCS.PHASECHK.TRANS64.TRYWAIT P3, [R3+URZ+0x32430], R0 ;  /* 0x03243000030075a7 */ /* 0x000726000806017f */
[----:B----4-:R-:W-:Y:S05]  /*a100*/  @!P3 NANOSLEEP.SYNCS 0x989680 ;  /* 0x009896800000b95d */ /* 0x010fea0003900000 */
[----:B------:R-:W4:Y:S02]  /*a110*/  @!P3 SYNCS.PHASECHK.TRANS64 P3, [R3+URZ+0x32430], R0 ;  /* 0x032430000300b5a7 */ /* 0x000f24000806007f */
[----:B----4-:R-:W-:Y:S05]  /*a120*/  @!P3 BRA `(.L_x_7354) ;  /* 0xfffffffc00ecb947 */ /* 0x010fea000383ffff */
[----:B------:R-:W-:Y:S05]  /*a130*/  BRA `(.L_x_7353) ;  /* 0xffffff9000a47947 */ /* 0x000fea000383ffff */
.L_x_7358:
[----:B---3--:R-:W-:-:S04]  /*a140*/  IMAD.U32 R3, RZ, RZ, UR28 ;  /* 0x0000001cff037e24 */ /* 0x008fc8000f8e00ff */
[----:B------:R3:W4:Y:S03]  /*a150*/  SYNCS.PHASECHK.TRANS64.TRYWAIT P3, [R3+URZ+0x32450], R0 ;  /* 0x03245000030075a7 */ /* 0x000726000806017f */
[----:B----4-:R-:W-:Y:S05]  /*a160*/  @!P3 NANOSLEEP.SYNCS 0x989680 ;  /* 0x009896800000b95d */ /* 0x010fea0003900000 */
[----:B------:R-:W4:Y:S02]  /*a170*/  @!P3 SYNCS.PHASECHK.TRANS64 P3, [R3+URZ+0x32450], R0 ;  /* 0x032450000300b5a7 */ /* 0x000f24000806007f */
[----:B----4-:R-:W-:Y:S05]  /*a180*/  @!P3 BRA `(.L_x_7358) ;  /* 0xfffffffc00ecb947 */ /* 0x010fea000383ffff */
[----:B------:R-:W-:Y:S05]  /*a190*/  BRA `(.L_x_7357) ;  /* 0xffffff9000fc7947 */ /* 0x000fea000383ffff */
.L_x_7368:
        /* <DEDUP_REMOVED lines=11> */
.L_x_7423:
[----:B------:R-:W-:Y:S05]  /*a250*/  BSYNC B0 ;  /* 0x0000000000007941 */ /* 0x000fea0003800000 */
.L_x_7422:
[----:B------:R-:W-:Y:S05]  /*a260*/  BRA `(.L_x_7424) ;  /* 0xffffffd400f87947 */ /* 0x000fea000383ffff */
.L_x_7369:
[----:B------:R-:W-:Y:S01]  /*a270*/  BSSY B0, `(.L_x_7425) ;  /* 0x0000006000007945 */ /* 0x000fe20003800000 */
[----:B------:R-:W-:-:S07]  /*a280*/  IMAD.MOV.U32 R15, RZ, RZ, -0x1 ;  /* 0xffffffffff0f7424 */ /* 0x000fce00078e00ff */
[----:B------:R-:W-:Y:S05]  /*a290*/  WARPSYNC.COLLECTIVE R15, `(.L_x_7426) ;  /* 0x000000000f0c7348 */ /* 0x000fea0003c00000 */
[----:B------:R-:W-:Y:S02]  /*a2a0*/  ELECT P6, UR62, PT ;  /* 0x00000000003e782f */ /* 0x000fe400038c0000 */
[----:B------:R-:W-:Y:S01]  /*a2b0*/  MOV R14, UR62 ;  /* 0x0000003e000e7c02 */ /* 0x000fe20008000f00 */
[----:B------:R-:W-:Y:S10]  /*a2c0*/  ENDCOLLECTIVE ;  /* 0x000000000000791b */ /* 0x000ff40003800000 */
.L_x_7426:
[----:B------:R-:W-:Y:S05]  /*a2d0*/  BSYNC B0 ;  /* 0x0000000000007941 */ /* 0x000fea0003800000 */
.L_x_7425:
[----:B------:R-:W-:Y:S05]  /*a2e0*/  BRA `(.L_x_7427) ;  /* 0xffffffd400f07947 */ /* 0x000fea000383ffff */
.L_x_7372:
[----:B--2---:R2:W3:Y:S02]  /*a2f0*/  SYNCS.PHASECHK.TRANS64.TRYWAIT P1, [R5+URZ+0x32440], R10 ;  /* 0x0324400a050075a7 */ /* 0x0044e4000802017f */
[----:B---3--:R-:W-:Y:S05]  /*a300*/  @!P1 NANOSLEEP.SYNCS 0x989680 ;  /* 0x009896800000995d */ /* 0x008fea0003900000 */
[----:B------:R-:W3:Y:S02]  /*a310*/  @!P1 SYNCS.PHASECHK.TRANS64 P1, [R5+URZ+0x32440], R10 ;  /* 0x0324400a050095a7 */ /* 0x000ee4000802007f */
[----:B---3--:R-:W-:Y:S05]  /*a320*/  @!P1 BRA `(.L_x_7372) ;  /* 0xfffffffc00f09947 */ /* 0x008fea000383ffff */
[----:B------:R-:W-:Y:S05]  /*a330*/  BRA `(.L_x_7428) ;  /* 0xffffffd800507947 */ /* 0x000fea000383ffff */
.L_x_7377:
        /* <DEDUP_REMOVED lines=8> */
.L_x_7380:
[----:B--2---:R2:W3:Y:S02]  /*a3c0*/  SYNCS.PHASECHK.TRANS64.TRYWAIT P1, [R8+URZ+0x32460], R5 ;  /* 0x03246005080075a7 */ /* 0x0044e4000802017f */
[----:B---3--:R-:W-:Y:S05]  /*a3d0*/  @!P1 NANOSLEEP.SYNCS 0x989680 ;  /* 0x009896800000995d */ /* 0x008fea0003900000 */
[----:B------:R-:W3:Y:S02]  /*a3e0*/  @!P1 SYNCS.PHASECHK.TRANS64 P1, [R8+URZ+0x32460], R5 ;  /* 0x03246005080095a7 */ /* 0x000ee4000802007f */
[----:B---3--:R-:W-:Y:S05]  /*a3f0*/  @!P1 BRA `(.L_x_7380) ;  /* 0xfffffffc00f09947 */ /* 0x008fea000383ffff */
[----:B------:R-:W-:Y:S05]  /*a400*/  BRA `(.L_x_7430) ;  /* 0xffffffdc00c87947 */ /* 0x000fea000383ffff */
.L_x_7387:
[----:B--2---:R2:W3:Y:S02]  /*a410*/  SYNCS.PHASECHK.TRANS64.TRYWAIT P2, [R2+URZ+0x32440], R3 ;  /* 0x03244003020075a7 */ /* 0x0044e4000804017f */
[----:B---3--:R-:W-:Y:S05]  /*a420*/  @!P2 NANOSLEEP.SYNCS 0x989680 ;  /* 0x009896800000a95d */ /* 0x008fea0003900000 */
[----:B------:R-:W3:Y:S02]  /*a430*/  @!P2 SYNCS.PHASECHK.TRANS64 P2, [R2+URZ+0x32440], R3 ;  /* 0x032440030200a5a7 */ /* 0x000ee4000804007f */
[----:B---3--:R-:W-:Y:S05]  /*a440*/  @!P2 BRA `(.L_x_7387) ;  /* 0xfffffffc00f0a947 */ /* 0x008fea000383ffff */
[----:B------:R-:W-:Y:S05]  /*a450*/  BRA `(.L_x_7431) ;  /* 0xffffffe400207947 */ /* 0x000fea000383ffff */
.L_x_7389:
[----:B---3--:R3:W4:Y:S02]  /*a460*/  SYNCS.PHASECHK.TRANS64.TRYWAIT P2, [R2+URZ+0x32460], R3 ;  /* 0x03246003020075a7 */ /* 0x008724000804017f */
[----:B----4-:R-:W-:Y:S05]  /*a470*/  @!P2 NANOSLEEP.SYNCS 0x989680 ;  /* 0x009896800000a95d */ /* 0x010fea0003900000 */
[----:B------:R-:W4:Y:S02]  /*a480*/  @!P2 SYNCS.PHASECHK.TRANS64 P2, [R2+URZ+0x32460], R3 ;  /* 0x032460030200a5a7 */ /* 0x000f24000804007f */
[----:B----4-:R-:W-:Y:S05]  /*a490*/  @!P2 BRA `(.L_x_7389) ;  /* 0xfffffffc00f0a947 */ /* 0x010fea000383ffff */
[----:B------:R-:W-:Y:S05]  /*a4a0*/  BRA `(.L_x_7432) ;  /* 0xffffffe4007c7947 */ /* 0x000fea000383ffff */
.L_x_7395:
[----:B-1----:R1:W2:Y:S02]  /*a4b0*/  SYNCS.PHASECHK.TRANS64.TRYWAIT P2, [R3+URZ+0x32440], R2 ;  /* 0x03244002030075a7 */ /* 0x0022a4000804017f */
[----:B--2---:R-:W-:Y:S05]  /*a4c0*/  @!P2 NANOSLEEP.SYNCS 0x989680 ;  /* 0x009896800000a95d */ /* 0x004fea0003900000 */
[----:B------:R-:W2:Y:S02]  /*a4d0*/  @!P2 SYNCS.PHASECHK.TRANS64 P2, [R3+URZ+0x32440], R2 ;  /* 0x032440020300a5a7 */ /* 0x000ea4000804007f */
[----:B--2---:R-:W-:Y:S05]  /*a4e0*/  @!P2 BRA `(.L_x_7395) ;  /* 0xfffffffc00f0a947 */ /* 0x004fea000383ffff */
[----:B------:R-:W-:Y:S05]  /*a4f0*/  BRA `(.L_x_7433) ;  /* 0xffffffe800b87947 */ /* 0x000fea000383ffff */
.L_x_7397:
[----:B--2---:R2:W3:Y:S02]  /*a500*/  SYNCS.PHASECHK.TRANS64.TRYWAIT P2, [R3+URZ+0x32460], R2 ;  /* 0x03246002030075a7 */ /* 0x0044e4000804017f */
[----:B---3--:R-:W-:Y:S05]  /*a510*/  @!P2 NANOSLEEP.SYNCS 0x989680 ;  /* 0x009896800000a95d */ /* 0x008fea0003900000 */
[----:B------:R-:W3:Y:S02]  /*a520*/  @!P2 SYNCS.PHASECHK.TRANS64 P2, [R3+URZ+0x32460], R2 ;  /* 0x032460020300a5a7 */ /* 0x000ee4000804007f */
[----:B---3--:R-:W-:Y:S05]  /*a530*/  @!P2 BRA `(.L_x_7397) ;  /* 0xfffffffc00f0a947 */ /* 0x008fea000383ffff */
[----:B------:R-:W-:Y:S05]  /*a540*/  BRA `(.L_x_7434) ;  /* 0xffffffec00147947 */ /* 0x000fea000383ffff */
.L_x_7402:
[----:B-1----:R1:W2:Y:S02]  /*a550*/  SYNCS.PHASECHK.TRANS64.TRYWAIT P2, [R3+URZ+0x32440], R2 ;  /* 0x03244002030075a7 */ /* 0x0022a4000804017f */
[----:B--2---:R-:W-:Y:S05]  /*a560*/  @!P2 NANOSLEEP.SYNCS 0x989680 ;  /* 0x009896800000a95d */ /* 0x004fea0003900000 */
[----:B------:R-:W2:Y:S02]  /*a570*/  @!P2 SYNCS.PHASECHK.TRANS64 P2, [R3+URZ+0x32440], R2 ;  /* 0x032440020300a5a7 */ /* 0x000ea4000804007f */
[----:B--2---:R-:W-:Y:S05]  /*a580*/  @!P2 BRA `(.L_x_7402) ;  /* 0xfffffffc00f0a947 */ /* 0x004fea000383ffff */
[----:B------:R-:W-:Y:S05]  /*a590*/  BRA `(.L_x_7435) ;  /* 0xfffffff000387947 */ /* 0x000fea000383ffff */
.L_x_7404:
[----:B--2---:R2:W3:Y:S02]  /*a5a0*/  SYNCS.PHASECHK.TRANS64.TRYWAIT P2, [R3+URZ+0x32460], R2 ;  /* 0x03246002030075a7 */ /* 0x0044e4000804017f */
[----:B---3--:R-:W-:Y:S05]  /*a5b0*/  @!P2 NANOSLEEP.SYNCS 0x989680 ;  /* 0x009896800000a95d */ /* 0x008fea0003900000 */
[----:B------:R-:W3:Y:S02]  /*a5c0*/  @!P2 SYNCS.PHASECHK.TRANS64 P2, [R3+URZ+0x32460], R2 ;  /* 0x032460020300a5a7 */ /* 0x000ee4000804007f */
[----:B---3--:R-:W-:Y:S05]  /*a5d0*/  @!P2 BRA `(.L_x_7404) ;  /* 0xfffffffc00f0a947 */ /* 0x008fea000383ffff */
[----:B------:R-:W-:Y:S05]  /*a5e0*/  BRA `(.L_x_7436) ;  /* 0xfffffff000947947 */ /* 0x000fea000383ffff */
.L_x_7409:
[----:B--2---:R2:W3:Y:S02]  /*a5f0*/  SYNCS.PHASECHK.TRANS64.TRYWAIT P0, [R0+URZ+0x32420], R3 ;  /* 0x03242003000075a7 */ /* 0x0044e4000800017f */
[----:B---3--:R-:W-:Y:S05]  /*a600*/  @!P0 NANOSLEEP.SYNCS 0x989680 ;  /* 0x009896800000895d */ /* 0x008fea0003900000 */
[----:B------:R-:W3:Y:S02]  /*a610*/  @!P0 SYNCS.PHASECHK.TRANS64 P0, [R0+URZ+0x32420], R3 ;  /* 0x03242003000085a7 */ /* 0x000ee4000800007f */
[----:B---3--:R-:W-:Y:S05]  /*a620*/  @!P0 BRA `(.L_x_7409) ;  /* 0xfffffffc00f08947 */ /* 0x008fea000383ffff */
[----:B------:R-:W-:Y:S05]  /*a630*/  BRA `(.L_x_7437) ;  /* 0xfffffff400907947 */ /* 0x000fea000383ffff */
.L_x_7410:
        /* <DEDUP_REMOVED lines=11> */
.L_x_7439:
[----:B------:R-:W-:Y:S05]  /*a6f0*/  BSYNC B0 ;  /* 0x0000000000007941 */ /* 0x000fea0003800000 */
.L_x_7438:
[----:B------:R-:W-:Y:S05]  /*a700*/  BRA `(.L_x_7440) ;  /* 0xfffffff400787947 */ /* 0x000fea000383ffff */
.L_x_7413:
[----:B------:R-:W-:Y:S01]  /*a710*/  BSSY B1, `(.L_x_7441) ;  /* 0x0000006000017945 */ /* 0x000fe20003800000 */
[----:B------:R-:W-:-:S07]  /*a720*/  IMAD.MOV.U32 R15, RZ, RZ, -0x1 ;  /* 0xffffffffff0f7424 */ /* 0x000fce00078e00ff */
[----:B-123--:R-:W-:Y:S05]  /*a730*/  WARPSYNC.COLLECTIVE R15, `(.L_x_7442) ;  /* 0x000000000f0c7348 */ /* 0x00efea0003c00000 */
[----:B------:R-:W-:Y:S02]  /*a740*/  ELECT P6, UR62, PT ;  /* 0x00000000003e782f */ /* 0x000fe400038c0000 */
[----:B------:R-:W-:Y:S01]  /*a750*/  MOV R14, UR62 ;  /* 0x0000003e000e7c02 */ /* 0x000fe20008000f00 */
[----:B-123--:R-:W-:Y:S10]  /*a760*/  ENDCOLLECTIVE ;  /* 0x000000000000791b */ /* 0x00eff40003800000 */
.L_x_7442:
[----:B------:R-:W-:Y:S05]  /*a770*/  BSYNC B1 ;  /* 0x0000000000017941 */ /* 0x000fea0003800000 */
.L_x_7441:
[----:B------:R-:W-:Y:S05]  /*a780*/  BRA `(.L_x_7443) ;  /* 0xfffffff400707947 */ /* 0x000fea000383ffff */
.L_x_7415:
[----:B--2---:R2:W3:Y:S02]  /*a790*/  SYNCS.PHASECHK.TRANS64.TRYWAIT P0, [R6+URZ], R5 ;  /* 0x00000005060075a7 */ /* 0x0044e4000800017f */
[----:B---3--:R-:W-:Y:S05]  /*a7a0*/  @!P0 NANOSLEEP.SYNCS 0x989680 ;  /* 0x009896800000895d */ /* 0x008fea0003900000 */
[----:B------:R-:W3:Y:S02]  /*a7b0*/  @!P0 SYNCS.PHASECHK.TRANS64 P0, [R6+URZ], R5 ;  /* 0x00000005060085a7 */ /* 0x000ee4000800007f */
[----:B---3--:R-:W-:Y:S05]  /*a7c0*/  @!P0 BRA `(.L_x_7415) ;  /* 0xfffffffc00f08947 */ /* 0x008fea000383ffff */
[----:B------:R-:W-:Y:S05]  /*a7d0*/  BRA `(.L_x_7444) ;  /* 0xfffffff400a47947 */ /* 0x000fea000383ffff */
.L_x_7416:
[----:B---3--:R3:W4:Y:S02]  /*a7e0*/  SYNCS.PHASECHK.TRANS64.TRYWAIT P0, [R3+URZ], R2 ;  /* 0x00000002030075a7 */ /* 0x008724000800017f */
[----:B----4-:R-:W-:Y:S05]  /*a7f0*/  @!P0 NANOSLEEP.SYNCS 0x989680 ;  /* 0x009896800000895d */ /* 0x010fea0003900000 */
[----:B------:R-:W4:Y:S02]  /*a800*/  @!P0 SYNCS.PHASECHK.TRANS64 P0, [R3+URZ], R2 ;  /* 0x00000002030085a7 */ /* 0x000f24000800007f */
[----:B----4-:R-:W-:Y:S05]  /*a810*/  @!P0 BRA `(.L_x_7416) ;  /* 0xfffffffc00f08947 */ /* 0x010fea000383ffff */
[----:B------:R-:W-:Y:S05]  /*a820*/  BRA `(.L_x_7445) ;  /* 0xfffffff400987947 */ /* 0x000fea000383ffff */
.L_x_7418:
[----:B---3--:R3:W4:Y:S02]  /*a830*/  SYNCS.PHASECHK.TRANS64.TRYWAIT P0, [R16+URZ], R5 ;  /* 0x00000005100075a7 */ /* 0x008724000800017f */
[----:B----4-:R-:W-:Y:S05]  /*a840*/  @!P0 NANOSLEEP.SYNCS 0x989680 ;  /* 0x009896800000895d */ /* 0x010fea0003900000 */
[----:B------:R-:W4:Y:S02]  /*a850*/  @!P0 SYNCS.PHASECHK.TRANS64 P0, [R16+URZ], R5 ;  /* 0x00000005100085a7 */ /* 0x000f24000800007f */
[----:B----4-:R-:W-:Y:S05]  /*a860*/  @!P0 BRA `(.L_x_7418) ;  /* 0xfffffffc00f08947 */ /* 0x010fea000383ffff */
[----:B------:R-:W-:Y:S05]  /*a870*/  BRA `(.L_x_7446) ;  /* 0xfffffff4009c7947 */ /* 0x000fea000383ffff */
.L_x_7447:
        /* <DEDUP_REMOVED lines=16> */
.L_x_11959:


//--------------------- .text._ZN7cutlass13device_kernelIN5flash11enable_sm90INS1_16FlashAttnFwdSm90INS1_25CollectiveMainloopFwdSm90ILi2EN4cute5tupleIJNS5_1CILi1EEES8_S8_EEENS6_IJNS7_ILi128EEENS7_ILi96EEENS7_ILi64EEEEEELi256ENS_6half_tEfNS_4arch4Sm90ELb0ELb0ELb0ELb1ELb0ELb0ELb0ELb1ELb0ELb0ELb0ELb0EEENS1_21CollectiveEpilogueFwdINS6_IJSA_NS7_ILi256EEESB_EEES9_SE_SG_Li256ELb1ELb0ELb0ELb0EEENS1_36VarlenDynamicPersistentTileSchedulerILi128ELi96ELi256ELi32ELb0ELb0ELb1ELb0ELb1ELb1EEEEEEEEEvNT_6ParamsE --------------------------
	.section	.text._ZN7cutlass13device_kernelIN5flash11enable_sm90INS1_16FlashAttnFwdSm90INS1_25CollectiveMainloopFwdSm90ILi2EN4cute5tupleIJNS5_1CILi1EEES8_S8_EEENS6_IJNS7_ILi128EEENS7_ILi96EEENS7_ILi64EEEEEELi256ENS_6half_tEfNS_4arch4Sm90ELb0ELb0ELb0ELb1ELb0ELb0ELb0ELb1ELb0ELb0ELb0ELb0EEENS1_21CollectiveEpilogueFwdINS6_IJSA_NS7_ILi256EEESB_EEES9_SE_SG_Li256ELb1ELb0ELb0ELb0EEENS1_36VarlenDynamicPersistentTileSchedulerILi128ELi96ELi256ELi32ELb0ELb0ELb1ELb0ELb1ELb1EEEEEEEEEvNT_6ParamsE,"ax",@progbits
	.align	128
.text._ZN7cutlass13device_kernelIN5flash11enable_sm90INS1_16FlashAttnFwdSm90INS1_25CollectiveMainloopFwdSm90ILi2EN4cute5tupleIJNS5_1CILi1EEES8_S8_EEENS6_IJNS7_ILi128EEENS7_ILi96EEENS7_ILi64EEEEEELi256ENS_6half_tEfNS_4arch4Sm90ELb0ELb0ELb0ELb1ELb0ELb0ELb0ELb1ELb0ELb0ELb0ELb0EEENS1_21CollectiveEpilogueFwdINS6_IJSA_NS7_ILi256EEESB_EEES9_SE_SG_Li256ELb1ELb0ELb0ELb0EEENS1_36VarlenDynamicPersistentTileSchedulerILi128ELi96ELi256ELi32ELb0ELb0ELb1ELb0ELb1ELb1EEEEEEEEEvNT_6ParamsE:
        .type           _ZN7cutlass13device_kernelIN5flash11enable_sm90INS1_16FlashAttnFwdSm90INS1_25CollectiveMainloopFwdSm90ILi2EN4cute5tupleIJNS5_1CILi1EEES8_S8_EEENS6_IJNS7_ILi128EEENS7_ILi96EEENS7_ILi64EEEEEELi256ENS_6half_tEfNS_4arch4Sm90ELb0ELb0ELb0ELb1ELb0ELb0ELb0ELb1ELb0ELb0ELb0ELb0EEENS1_21CollectiveEpilogueFwdINS6_IJSA_NS7_ILi256EEESB_EEES9_SE_SG_Li256ELb1ELb0ELb0ELb0EEENS1_36VarlenDynamicPersistentTileSchedulerILi128ELi96ELi256ELi32ELb0ELb0ELb1ELb0ELb1ELb1EEEEEEEEEvNT_6ParamsE,@function
        .size           _ZN7cutlass13device_kernelIN5flash11enable_sm90INS1_16FlashAttnFwdSm90INS1_25CollectiveMainloopFwdSm90ILi2EN4cute5tupleIJNS5_1CILi1EEES8_S8_EEENS6_IJNS7_ILi128EEENS7_ILi96EEENS7_ILi64EEEEEELi256ENS_6half_tEfNS_4arch4Sm90ELb0ELb0ELb0ELb1ELb0ELb0ELb0ELb1ELb0ELb0ELb0ELb0EEENS1_21CollectiveEpilogueFwdINS6_IJSA_NS7_ILi256EEESB_EEES9_SE_SG_Li256ELb1ELb0ELb0ELb0EEENS1_36VarlenDynamicPersistentTileSchedulerILi128ELi96ELi256ELi32ELb0ELb0ELb1ELb0ELb1ELb1EEEEEEEEEvNT_6ParamsE,(.L_x_11960 - _ZN7cutlass13device_kernelIN5flash11enable_sm90INS1_16FlashAttnFwdSm90INS1_25CollectiveMainloopFwdSm90ILi2EN4cute5tupleIJNS5_1CILi1EEES8_S8_EEENS6_IJNS7_ILi128EEENS7_ILi96EEENS7_ILi64EEEEEELi256ENS_6half_tEfNS_4arch4Sm90ELb0ELb0ELb0ELb1ELb0ELb0ELb0ELb1ELb0ELb0ELb0ELb0EEENS1_21CollectiveEpilogueFwdINS6_IJSA_NS7_ILi256EEESB_EEES9_SE_SG_Li256ELb1ELb0ELb0ELb0EEENS1_36VarlenDynamicPersistentTileSchedulerILi128ELi96ELi256ELi32ELb0ELb0ELb1ELb0ELb1ELb1EEEEEEEEEvNT_6ParamsE)
        .other          _ZN7cutlass13device_kernelIN5flash11enable_sm90INS1_16FlashAttnFwdSm90INS1_25CollectiveMainloopFwdSm90ILi2EN4cute5tupleIJNS5_1CILi1EEES8_S8_EEENS6_IJNS7_ILi128EEENS7_ILi96EEENS7_ILi64EEEEEELi256ENS_6half_tEfNS_4arch4Sm90ELb0ELb0ELb0ELb1ELb0ELb0ELb0ELb1ELb0ELb0ELb0ELb0EEENS1_21CollectiveEpilogueFwdINS6_IJSA_NS7_ILi256EEESB_EEES9_SE_SG_Li256ELb1ELb0ELb0ELb0EEENS1_36VarlenDynamicPersistentTileSchedulerILi128ELi96ELi256ELi32ELb0ELb0ELb1ELb0ELb1ELb1EEEEEEEEEvNT_6ParamsE,@"STO_CUDA_ENTRY STV_DEFAULT"
_ZN7cutlass13device_kernelIN5flash11enable_sm90INS1_16FlashAttnFwdSm90INS1_25CollectiveMainloopFwdSm90ILi2EN4cute5tupleIJNS5_1CILi1EEES8_S8_EEENS6_IJNS7_ILi128EEENS7_ILi96EEENS7_ILi64EEEEEELi256ENS_6half_tEfNS_4arch4Sm90ELb0ELb0ELb0ELb1ELb0ELb0ELb0ELb1ELb0ELb0ELb0ELb0EEENS1_21CollectiveEpilogueFwdINS6_IJSA_NS7_ILi256EEESB_EEES9_SE_SG_Li256ELb1ELb0ELb0ELb0EEENS1_36VarlenDynamicPersistentTileSchedulerILi128ELi96ELi256ELi32ELb0ELb0ELb1ELb0ELb1ELb1EEEEEEEEEvNT_6ParamsE:
        /* <DEDUP_REMOVED lines=21> */
.L_x_7449:
[----:B------:R-:W-:Y:S05]  /*0150*/  BSYNC B0 ;  /* 0x0000000000007941 */ /* 0x000fea0003800000 */
.L_x_7448:
        /* <DEDUP_REMOVED lines=41> */
.L_x_7450:
        /* <DEDUP_REMOVED lines=22> */
.L_x_7451:
        /* <DEDUP_REMOVED lines=18> */
.L_x_7452:
        /* <DEDUP_REMOVED lines=22> */
.L_x_7453:
        /* <DEDUP_REMOVED lines=22> */
.L_x_7454:
[----:B------:R-:W-:Y:S01]  /*0930*/  PLOP3.LUT P0, PT, PT, PT, UP0, 0x80, 0x0 ;  /* 0x000000000000781c */ /* 0x000fe20003f0f008 */
[----:B------:R-:W-:Y:S01]  /*0940*/  UMOV UR36, 0x1 ;  /* 0x0000000100247882 */ /* 0x000fe20000000000 */
[----:B------:R-:W-:Y:S01]  /*0950*/  NOP ;  /* 0x0000000000007918 */ /* 0x000fe20000000000 */
[----:B------:R-:W-:Y:S01]  /*0960*/  USEL UR36, UR36, 0x2, !UP0 ;  /* 0x0000000224247887 */ /* 0x000fe2000c000000 */
[----:B------:R-:W-:Y:S01]  /*0970*/  ULDC.64 UR40, c[0x0][0x208] ;  /* 0x0000820000287ab9 */ /* 0x000fe20000000a00 */
[----:B012-4-:R-:W-:Y:S08]  /*0980*/  BAR.SYNC.DEFER_BLOCKING 0x0 ;  /* 0x0000000000007b1d */ /* 0x017ff00000010000 */
[----:B------:R-:W-:Y:S05]  /*0990*/  @!P0 BRA `(.L_x_7455) ;  /* 0x0000007800948947 */ /* 0x000fea0003800000 */
.L_x_7456:
[----:B------:R-:W-:-:S08]  /*09a0*/  NOP ;  /* 0x0000000000007918 */ /* 0x000fd00000000000 */
[----:B------:R-:W0:Y:S02]  /*09b0*/  USETMAXREG.TRY_ALLOC.CTAPOOL UP0, 0xf0 ;  /* 0x000000f0000079c8 */ /* 0x000e240008000600 */
[----:B0-----:R-:W-:-:S13]  /*09c0*/  PLOP3.LUT P0, PT, PT, PT, UP0, 0x80, 0x0 ;  /* 0x000000000000781c */ /* 0x001fda0003f0f008 */
[----:B------:R-:W-:Y:S05]  /*09d0*/  @!P0 BRA `(.L_x_7456) ;  /* 0xfffffffc00f08947 */ /* 0x000fea000383ffff */
[----:B------:R-:W-:Y:S06]  /*09e0*/  BAR.ARV 0x8, 0x120 ;  /* 0x0204800000007b1d */ /* 0x000fec0000002000 */
[----:B------:R-:W-:Y:S02]  /*09f0*/  ISETP.NE.AND P0, PT, R22, 0x1, PT ;  /* 0x000000011600780c */ /* 0x000fe40003f05270 */
[----:B------:R-:W0:Y:S01]  /*0a00*/  S2UR UR5, SR_CgaCtaId ;  /* 0x00000000000579c3 */ /* 0x000e220000008800 */
[----:B------:R-:W-:-:S10]  /*0a10*/  UMOV UR4, 0x400 ;  /* 0x0000040000047882 */ /* 0x000fd40000000000 */
[----:B------:R-:W-:Y:S08]  /*0a20*/  @!P0 BAR.ARV 0x9, 0x100 ;  /* 0x0244000000008b1d */ /* 0x000ff00000002000 */
[----:B------:R-:W-:Y:S01]  /*0a30*/  BAR.SYNC.DEFER_BLOCKING 0x5, 0x120 ;  /* 0x0144800000007b1d */ /* 0x000fe20000010000 */
[----:B0-----:R-:W-:-:S09]  /*0a40*/  ULEA UR4, UR5, UR4, 0x18 ;  /* 0x0000000405047291 */ /* 0x001fd2000f8ec03f */
[----:B------:R-:W0:Y:S01]  /*0a50*/  LDS.128 R40, [UR4+0x228d0] ;  /* 0x0228d004ff287984 */ /* 0x000e220008000c00 */
[----:B------:R-:W-:Y:S01]  /*0a60*/  ULDC UR4, c[0x0][0xc14] ;  /* 0x0003050000047ab9 */ /* 0x000fe20000000800 */
[----:B------:R-:W-:Y:S06]  /*0a70*/  BAR.ARV 0x4, 0x120 ;  /* 0x0104800000007b1d */ /* 0x000fec0000002000 */
[----:B0-----:R-:W-:-:S13]  /*0a80*/  ISETP.GE.AND P0, PT, R43, UR4, PT ;  /* 0x000000042b007c0c */ /* 0x001fda000bf06270 */
[----:B------:R-:W-:Y:S05]  /*0a90*/  @P0 EXIT ;  /* 0x000000000000094d */ /* 0x000fea0003800000 */
[----:B------:R-:W0:Y:S01]  /*0aa0*/  S2R R0, SR_TID.X ;  /* 0x0000000000007919 */ /* 0x000e220000002100 */
[----:B------:R-:W-:Y:S01]  /*0ab0*/  R2UR UR5, R42 ;  /* 0x000000002a0572ca */ /* 0x000fe200000e0000 */
[----:B------:R-:W-:Y:S01]  /*0ac0*/  ULOP3.LUT UR47, UR36, 0x1, URZ, 0xfc, !UPT ;  /* 0x00000001242f7892 */ /* 0x000fe2000f8efc3f */
[----:B------:R-:W-:Y:S01]  /*0ad0*/  UMOV UR39, URZ ;  /* 0x0000003f00277c82 */ /* 0x000fe20008000000 */
[----:B------:R-:W-:Y:S01]  /*0ae0*/  UMOV UR38, URZ ;  /* 0x0000003f00267c82 */ /* 0x000fe20008000000 */
[----:B------:R-:W-:Y:S01]  /*0af0*/  UMOV UR37, URZ ;  /* 0x0000003f00257c82 */ /* 0x000fe20008000000 */
[----:B0-----:R-:W-:-:S05]  /*0b00*/  VIADD R203, R0, 0xffffff80 ;  /* 0xffffff8000cb7836 */ /* 0x001fca0000000000 */
[----:B------:R-:W-:-:S04]  /*0b10*/  SHF.R.S32.HI R0, RZ, 0x1f, R203 ;  /* 0x0000001fff007819 */ /* 0x000fc800000114cb */
[CC--:B------:R-:W-:Y:S02]  /*0b20*/  LEA.HI R2, R0.reuse, R203.reuse, RZ, 0x7 ;  /* 0x000000cb00027211 */ /* 0x0c0fe400078f38ff */
[----:B------:R-:W-:Y:S02]  /*0b30*/  LEA.HI R3, R0, R203, RZ, 0x4 ;  /* 0x000000cb00037211 */ /* 0x000fe400078f20ff */
[C---:B------:R-:W-:Y:S02]  /*0b40*/  LOP3.LUT R4, R2.reuse, 0xffffff80, RZ, 0xc0, !PT ;  /* 0xffffff8002047812 */ /* 0x040fe400078ec0ff */
[----:B------:R-:W-:Y:S02]  /*0b50*/  SHF.R.S32.HI R23, RZ, 0x7, R2 ;  /* 0x00000007ff177819 */ /* 0x000fe40000011402 */
[----:B------:R-:W-:Y:S01]  /*0b60*/  SHF.R.S32.HI R6, RZ, 0x4, R3 ;  /* 0x00000004ff067819 */ /* 0x000fe20000011403 */
[----:B------:R-:W-:Y:S01]  /*0b70*/  IMAD.IADD R19, R203, 0x1, -R4 ;  /* 0x00000001cb137824 */ /* 0x000fe200078e0a04 */
[----:B------:R-:W-:-:S04]  /*0b80*/  LEA.HI R2, R2, R23, RZ, 0x1 ;  /* 0x0000001702027211 */ /* 0x000fc800078f08ff */
[----:B------:R-:W-:Y:S02]  /*0b90*/  SHF.R.S32.HI R8, RZ, 0x1f, R19 ;  /* 0x0000001fff087819 */ /* 0x000fe40000011413 */
[----:B------:R-:W-:Y:S02]  /*0ba0*/  LOP3.LUT R2, R2, 0x3fffffe, RZ, 0xc0, !PT ;  /* 0x03fffffe02027812 */ /* 0x000fe400078ec0ff */
[CC--:B------:R-:W-:Y:S02]  /*0bb0*/  LEA.HI R7, R8.reuse, R19.reuse, RZ, 0x2 ;  /* 0x0000001308077211 */ /* 0x0c0fe400078f10ff */
[----:B------:R-:W-:Y:S01]  /*0bc0*/  LEA.HI R8, R8, R19, RZ, 0x5 ;  /* 0x0000001308087211 */ /* 0x000fe200078f28ff */
[----:B------:R-:W-:Y:S01]  /*0bd0*/  IMAD.IADD R2, R23, 0x1, -R2 ;  /* 0x0000000117027824 */ /* 0x000fe200078e0a02 */
[--C-:B------:R-:W-:Y:S02]  /*0be0*/  SHF.R.S32.HI R9, RZ, 0x2, R7.reuse ;  /* 0x00000002ff097819 */ /* 0x100fe40000011407 */
[----:B------:R-:W-:-:S02]  /*0bf0*/  SHF.R.S32.HI R4, RZ, 0x1f, R7 ;  /* 0x0000001fff047819 */ /* 0x000fc40000011407 */
[----:B------:R-:W-:Y:S02]  /*0c00*/  SHF.R.S32.HI R8, RZ, 0x5, R8 ;  /* 0x00000005ff087819 */ /* 0x000fe40000011408 */
[----:B------:R-:W-:Y:S02]  /*0c10*/  LEA.HI R5, R4, R9, RZ, 0x3 ;  /* 0x0000000904057211 */ /* 0x000fe400078f18ff */
[CC--:B------:R-:W-:Y:S02]  /*0c20*/  LEA.HI R4, R0.reuse, R203.reuse, RZ, 0x5 ;  /* 0x000000cb00047211 */ /* 0x0c0fe400078f28ff */
[----:B------:R-:W-:Y:S02]  /*0c30*/  LOP3.LUT R10, R5, 0xfffffff8, RZ, 0xc0, !PT ;  /* 0xfffffff8050a7812 */ /* 0x000fe400078ec0ff */
[----:B------:R-:W-:Y:S01]  /*0c40*/  LEA.HI R0, R0, R203, RZ, 0x3 ;  /* 0x000000cb00007211 */ /* 0x000fe200078f18ff */
[----:B------:R-:W-:Y:S01]  /*0c50*/  IMAD.SHL.U32 R5, R4, 0x20, RZ ;  /* 0x0000002004057824 */ /* 0x000fe200078e00ff */
[----:B------:R-:W-:Y:S01]  /*0c60*/  LOP3.LUT R4, R3, 0x3fffff0, RZ, 0xc0, !PT ;  /* 0x03fffff003047812 */ /* 0x000fe200078ec0ff */
[----:B------:R-:W-:Y:S01]  /*0c70*/  IMAD.IADD R9, R9, 0x1, -R10 ;  /* 0x0000000109097824 */ /* 0x000fe200078e0a0a */
[----:B------:R-:W-:-:S02]  /*0c80*/  LEA.HI R3, R3, R6, RZ, 0x1 ;  /* 0x0000000603037211 */ /* 0x000fc400078f08ff */
[----:B------:R-:W-:Y:S01]  /*0c90*/  LOP3.LUT R5, R5, 0xfffffc00, RZ, 0xc0, !PT ;  /* 0xfffffc0005057812 */ /* 0x000fe200078ec0ff */
[----:B------:R-:W-:Y:S01]  /*0ca0*/  IMAD R9, R8, 0x10, R9 ;  /* 0x0000001008097824 */ /* 0x000fe200078e0209 */
[----:B------:R-:W-:Y:S01]  /*0cb0*/  LOP3.LUT R3, R3, 0x1ffffffe, RZ, 0xc0, !PT ;  /* 0x1ffffffe03037812 */ /* 0x000fe200078ec0ff */
[----:B------:R-:W-:Y:S01]  /*0cc0*/  IMAD.IADD R4, R203, 0x1, -R4 ;  /* 0x00000001cb047824 */ /* 0x000fe200078e0a04 */
[----:B------:R-:W-:Y:S01]  /*0cd0*/  LOP3.LUT R200, R7, 0x7ffffffc, RZ, 0xc0, !PT ;  /* 0x7ffffffc07c87812 */ /* 0x000fe200078ec0ff */
[----:B------:R-:W-:Y:S01]  /*0ce0*/  IMAD R201, R2, 0x40, R9 ;  /* 0x0000004002c97824 */ /* 0x000fe200078e0209 */
[----:B------:R-:W-:Y:S01]  /*0cf0*/  LOP3.LUT R2, R0, 0x1ffffff8, RZ, 0xc0, !PT ;  /* 0x1ffffff800027812 */ /* 0x000fe200078ec0ff */
[----:B------:R-:W-:Y:S01]  /*0d00*/  IMAD R4, R4, 0x40, R5 ;  /* 0x0000004004047824 */ /* 0x000fe200078e0205 */
[----:B------:R-:W-:Y:S01]  /*0d10*/  SHF.R.S32.HI R16, RZ, 0x3, R0 ;  /* 0x00000003ff107819 */ /* 0x000fe20000011400 */
[----:B------:R-:W-:Y:S02]  /*0d20*/  IMAD.IADD R3, R6, 0x1, -R3 ;  /* 0x0000000106037824 */ /* 0x000fe400078e0a03 */
[----:B------:R-:W-:-:S02]  /*0d30*/  IMAD.IADD R2, R203, 0x1, -R2 ;  /* 0x00000001cb027824 */ /* 0x000fc400078e0a02 */
[----:B------:R-:W-:Y:S02]  /*0d40*/  IMAD R202, R3, 0x8, R4 ;  /* 0x0000000803ca7824 */ /* 0x000fe400078e0204 */
[----:B------:R-:W-:Y:S02]  /*0d50*/  IMAD.SHL.U32 R2, R2, 0x8, RZ ;  /* 0x0000000802027824 */ /* 0x000fe400078e00ff */
[----:B------:R-:W-:-:S07]  /*0d60*/  IMAD.IADD R200, R19, 0x1, -R200 ;  /* 0x0000000113c87824 */ /* 0x000fce00078e0ac8 */
.L_x_7498:
[----:B0---45:R-:W0:Y:S01]  /*0d70*/  LDC.64 R4, c[0x0][0xc60] ;  /* 0x00031800ff047b82 */ /* 0x031e220000000a00 */
        /* <DEDUP_REMOVED lines=16> */
[----:B------:R-:W-:Y:S01]  /*0e80*/  @UP1 ULEA.HI.X UR9, UR46, UR9, UR45, 0x2, UP3 ;  /* 0x000000092e091291 */ /* 0x000fe200098f142d */
[----:B------:R-:W-:Y:S02]  /*0e90*/  IMAD.U32 R4, RZ, RZ, UR6 ;  /* 0x00000006ff047e24 */ /* 0x000fe4000f8e00ff */
[----:B---3--:R-:W-:-:S02]  /*0ea0*/  IMAD.U32 R6, RZ, RZ, UR8 ;  /* 0x00000008ff067e24 */ /* 0x008fc4000f8e00ff */
        /* <DEDUP_REMOVED lines=10> */
[----:B------:R-:W-:Y:S01]  /*0f50*/  CS2R R44, SRZ ;  /* 0x00000000002c7805 */ /* 0x000fe2000001ff00 */
[----:B------:R-:W-:Y:S01]  /*0f60*/  UMOV UR44, UR5 ;  /* 0x00000005002c7c82 */ /* 0x000fe20008000000 */
[----:B------:R-:W-:Y:S01]  /*0f70*/  CS2R R150, SRZ ;  /* 0x0000000000967805 */ /* 0x000fe2000001ff00 */
[----:B------:R-:W-:Y:S01]  /*0f80*/  USEL UR4, UR4, 0x1, UP0 ;  /* 0x0000000104047887 */ /* 0x000fe20008000000 */
[----:B------:R-:W-:-:S02]  /*0f90*/  CS2R R148, SRZ ;  /* 0x0000000000947805 */ /* 0x000fc4000001ff00 */
[----:B------:R-:W-:Y:S02]  /*0fa0*/  CS2R R146, SRZ ;  /* 0x0000000000927805 */ /* 0x000fe4000001ff00 */
[----:B------:R-:W-:Y:S01]  /*0fb0*/  CS2R R144, SRZ ;  /* 0x0000000000907805 */ /* 0x000fe2000001ff00 */
[----:B------:R-:W-:Y:S01]  /*0fc0*/  UIMAD UR4, UR4, UR6, URZ ;  /* 0x00000006040472a4 */ /* 0x000fe2000f8e023f */
        /* <DEDUP_REMOVED lines=38> */
[----:B-1----:R-:W-:Y:S02]  /*1230*/  CS2R R68, SRZ ;  /* 0x0000000000447805 */ /* 0x002fe4000001ff00 */
[----:B------:R-:W-:-:S02]  /*1240*/  CS2R R166, SRZ ;  /* 0x0000000000a67805 */ /* 0x000fc4000001ff00 */
[----:B------:R-:W-:Y:S01]  /*1250*/  CS2R R154, SRZ ;  /* 0x00000000009a7805 */ /* 0x000fe2000001ff00 */
[----:B------:R-:W-:Y:S01]  /*1260*/  IMAD.MOV.U32 R28, RZ, RZ, RZ ;  /* 0x000000ffff1c7224 */ /* 0x000fe200078e00ff */
        /* <DEDUP_REMOVED lines=11> */
[----:B--2---:R-:W-:Y:S02]  /*1320*/  @P0 R2UR UR43, R4 ;  /* 0x00000000042b02ca */ /* 0x004fe400000e0000 */
[----:B------:R-:W-:-:S02]  /*1330*/  PLOP3.LUT P0, PT, PT, PT, PT, 0x80, 0x0 ;  /* 0x000000000000781c */ /* 0x000fc40003f0f070 */
[----:B---3--:R-:W-:Y:S01]  /*1340*/  @P1 R2UR UR4, R6 ;  /* 0x00000000060412ca */ /* 0x008fe200000e0000 */
[----:B------:R-:W-:-:S14]  /*1350*/  @P1 BRA `(.L_x_7457) ;  /* 0x0000000000341947 */ /* 0x000fdc0003800000 */
        /* <DEDUP_REMOVED lines=13> */
.L_x_7457:
[----:B------:R-:W-:Y:S01]  /*1430*/  UIADD3 UR43, -UR43, UR4, URZ ;  /* 0x000000042b2b7290 */ /* 0x000fe2000fffe13f */
[----:B------:R-:W-:Y:S01]  /*1440*/  IMAD.MOV.U32 R9, RZ, RZ, RZ ;  /* 0x000000ffff097224 */ /* 0x000fe200078e00ff */
[----:B------:R-:W-:Y:S02]  /*1450*/  CS2R R174, SRZ ;  /* 0x0000000000ae7805 */ /* 0x000fe4000001ff00 */
[----:B------:R-:W-:Y:S01]  /*1460*/  CS2R R172, SRZ ;  /* 0x0000000000ac7805 */ /* 0x000fe2000001ff00 */
[----:B------:R-:W-:Y:S01]  /*1470*/  UISETP.GE.AND UP0, UPT, UR43, 0x1, UPT ;  /* 0x000000012b00788c */ /* 0x000fe2000bf06270 */
[----:B------:R-:W-:Y:S01]  /*1480*/  CS2R R36, SRZ ;  /* 0x0000000000247805 */ /* 0x000fe2000001ff00 */
[----:B------:R-:W-:Y:S01]  /*1490*/  UIADD3 UR4, UR43, 0x5f, URZ ;  /* 0x0000005f2b047890 */ /* 0x000fe2000fffe03f */
[----:B------:R-:W-:Y:S02]  /*14a0*/  CS2R R176, SRZ ;  /* 0x0000000000b07805 */ /* 0x000fe4000001ff00 */
[----:B------:R-:W-:Y:S01]  /*14b0*/  CS2R R32, SRZ ;  /* 0x0000000000207805 */ /* 0x000fe2000001ff00 */
[----:B------:R-:W-:Y:S01]  /*14c0*/  IMAD.MOV.U32 R26, RZ, RZ, RZ ;  /* 0x000000ffff1a7224 */ /* 0x000fe200078e00ff */
[----:B------:R-:W-:Y:S01]  /*14d0*/  PLOP3.LUT P1, PT, PT, PT, UP0, 0x80, 0x0 ;  /* 0x000000000000781c */ /* 0x000fe20003f2f008 */
[----:B------:R-:W-:Y:S01]  /*14e0*/  UIMAD.WIDE UR4, UR4, 0x2aaaaaab, URZ ;  /* 0x2aaaaaab040478a5 */ /* 0x000fe2000f8e023f */
[----:B------:R-:W-:Y:S01]  /*14f0*/  IMAD.MOV.U32 R29, RZ, RZ, RZ ;  /* 0x000000ffff1d7224 */ /* 0x000fe200078e00ff */
[----:B------:R-:W-:Y:S01]  /*1500*/  CS2R R4, SRZ ;  /* 0x0000000000047805 */ /* 0x000fe2000001ff00 */
[----:B------:R-:W-:Y:S01]  /*1510*/  IMAD.MOV.U32 R6, RZ, RZ, RZ ;  /* 0x000000ffff067224 */ /* 0x000fe200078e00ff */
[----:B------:R-:W-:Y:S01]  /*1520*/  USHF.R.U32.HI UR42, URZ, 0x1f, UR5 ;  /* 0x0000001f3f2a7899 */ /* 0x000fe20008011605 */
[----:B------:R-:W-:-:S03]  /*1530*/  IMAD.MOV.U32 R179, RZ, RZ, RZ ;  /* 0x000000ffffb37224 */ /* 0x000fc600078e00ff */
[----:B------:R-:W-:-:S04]  /*1540*/  ULEA.HI.SX32 UR42, UR5, UR42, 0x1c ;  /* 0x0000002a052a7291 */ /* 0x000fc8000f8fe23f */
[----:B------:R-:W-:Y:S08]  /*1550*/  @!P1 BRA `(.L_x_7458) ;  /* 0x0000004000f89947 */ /* 0x000ff00003800000 */
        /* <DEDUP_REMOVED lines=31> */
.L_x_7459:
[----:B------:R-:W0:Y:S01]  /*1750*/  S2R R3, SR_CgaCtaId ;  /* 0x0000000000037919 */ /* 0x000e220000008800 */
[----:B------:R-:W-:Y:S01]  /*1760*/  ULEA.HI UR4, UR39, UR39, URZ, 0x1 ;  /* 0x0000002727047291 */ /* 0x000fe2000f8f083f */
[----:B------:R-:W-:Y:S01]  /*1770*/  MOV R6, 0x400 ;  /* 0x0000040000067802 */ /* 0x000fe20000000f00 */
[----:B------:R-:W-:Y:S02]  /*1780*/  VIADD R8, R22, 0x8 ;  /* 0x0000000816087836 */ /* 0x000fe40000000000 */
[----:B------:R-:W-:-:S04]  /*1790*/  ULOP3.LUT UR4, UR4, 0xfffffffe, URZ, 0xc0, !UPT ;  /* 0xfffffffe04047892 */ /* 0x000fc8000f8ec03f */
[----:B------:R-:W-:-:S06]  /*17a0*/  UIADD3 UR4, UR39, -UR4, URZ ;  /* 0x8000000427047290 */ /* 0x000fcc000fffe03f */
[----:B------:R-:W-:Y:S01]  /*17b0*/  IMAD.U32 R0, RZ, RZ, UR4 ;  /* 0x00000004ff007e24 */ /* 0x000fe2000f8e00ff */
[----:B0-----:R-:W-:-:S04]  /*17c0*/  LEA R6, R3, R6, 0x18 ;  /* 0x0000000603067211 */ /* 0x001fc800078ec0ff */
[----:B------:R-:W-:-:S04]  /*17d0*/  SHF.L.U32 R3, R0, 0x1f, RZ ;  /* 0x0000001f00037819 */ /* 0x000fc800000006ff */
[----:B------:R-:W0:Y:S02]  /*17e0*/  SYNCS.PHASECHK.TRANS64.TRYWAIT P0, [R6+URZ+0x22800], R3 ;  /* 0x02280003060075a7 */ /* 0x000e24000800017f */
[----:B0-----:R-:W-:Y:S05]  /*17f0*/  @!P0 BRA `(.L_x_7460) ;  /* 0x000000b000b08947 */ /* 0x001fea0003800000 */
.L_x_7582:
[----:B------:R-:W-:Y:S01]  /*1800*/  IMAD.U32 R0, RZ, RZ, UR47 ;  /* 0x0000002fff007e24 */ /* 0x000fe2000f8e00ff */
[----:B------:R-:W-:Y:S05]  /*1810*/  WARPSYNC.ALL ;  /* 0x0000000000007948 */ /* 0x000fea0003800000 */
[----:B------:R1:W-:Y:S01]  /*1820*/  BAR.SYNC.DEFER_BLOCKING R8, 0x100 ;  /* 0x000400080000751d */ /* 0x0003e20000010000 */
[----:B------:R-:W-:-:S13]  /*1830*/  ISETP.NE.AND P0, PT, R0, 0x3, PT ;  /* 0x000000030000780c */ /* 0x000fda0003f05270 */
[----:B-1----:R-:W-:Y:S05]  /*1840*/  @!P0 BRA `(.L_x_7461) ;  /* 0x0000000000048947 */ /* 0x002fea0003800000 */
[----:B------:R-:W-:Y:S01]  /*1850*/  BPT.TRAP 0x1 ;  /* 0x000000040000795c */ /* 0x000fe20000300000 */
.L_x_7461:
[----:B------:R-:W-:Y:S02]  /*1860*/  IMAD.U32 R10, RZ, RZ, UR38 ;  /* 0x00000026ff0a7e24 */ /* 0x000fe4000f8e00ff */
[----:B------:R-:W-:-:S03]  /*1870*/  IMAD.U32 R5, RZ, RZ, UR37 ;  /* 0x00000025ff057e24 */ /* 0x000fc6000f8e00ff */
[----:B------:R-:W-:Y:S01]  /*1880*/  SHF.L.U32 R10, R10, 0x1f, RZ ;  /* 0x0000001f0a0a7819 */ /* 0x000fe200000006ff */
[----:B------:R-:W-:-:S04]  /*1890*/  IMAD R5, R5, 0x8, R6 ;  /* 0x0000000805057824 */ /* 0x000fc800078e0206 */
[----:B------:R1:W2:Y:S01]  /*18a0*/  SYNCS.PHASECHK.TRANS64.TRYWAIT P1, [R5+URZ+0x22830], R10 ;  /* 0x0228300a050075a7 */ /* 0x0002a2000802017f */
[----:B------:R-:W-:Y:S05]  /*18b0*/  @!P0 BRA `(.L_x_7462) ;  /* 0x0000000000048947 */ /* 0x000fea0003800000 */
[----:B------:R-:W-:Y:S01]  /*18c0*/  BPT.TRAP 0x1 ;  /* 0x000000040000795c */ /* 0x000fe20000300000 */
.L_x_7462:
[----:B--2---:R-:W-:Y:S05]  /*18d0*/  @P1 BRA `(.L_x_7463) ;  /* 0x0000000000081947 */ /* 0x004fea0003800000 */
[----:B------:R-:W2:Y:S02]  /*18e0*/  SYNCS.PHASECHK.TRANS64.TRYWAIT P1, [R5+URZ+0x22830], R10 ;  /* 0x0228300a050075a7 */ /* 0x000ea4000802017f */
[----:B--2---:R-:W-:Y:S05]  /*18f0*/  @!P1 BRA `(.L_x_7464) ;  /* 0x000000b000849947 */ /* 0x004fea0003800000 */
.L_x_7463:
[----:B------:R-:W-:Y:S01]  /*1900*/  R2UR UR4, R6 ;  /* 0x00000000060472ca */ /* 0x000fe200000e0000 */
[----:B------:R-:W-:Y:S01]  /*1910*/  WARPGROUP.ARRIVE ;  /* 0x00000000000079c5 */ /* 0x000fe20000000000 */
        /* <DEDUP_REMOVED lines=8> */
[----:B------:R-:W-:Y:S01]  /*19a0*/  P2R R12, PR, RZ, 0x1 ;  /* 0x00000001ff0c7803 */ /* 0x000fe20000000000 */
[----:B------:R-:W3:Y:S01]  /*19b0*/  S2R R13, SR_TID.X ;  /* 0x00000000000d7919 */ /* 0x000ee20000002100 */
[----:B------:R-:W-:Y:S01]  /*19c0*/  IADD3 R176, -R22, 0xb, RZ ;  /* 0x0000000b16b07810 */ /* 0x000fe20007ffe1ff */
[----:B------:R-:W-:-:S04]  /*19d0*/  UIADD3 UR4, UR4, 0x1c400, URZ ;  /* 0x0001c40004047890 */ /* 0x000fc8000fffe03f */
[----:B------:R-:W-:-:S04]  /*19e0*/  USHF.R.U32.HI UR4, URZ, 0x4, UR4 ;  /* 0x000000043f047899 */ /* 0x000fc80008011604 */
[----:B------:R-:W-:-:S04]  /*19f0*/  ULOP3.LUT UR4, UR4, 0x3fff, URZ, 0xc0, !UPT ;  /* 0x00003fff04047892 */ /* 0x000fc8000f8ec03f */
[----:B------:R-:W-:Y:S02]  /*1a00*/  ULOP3.LUT UR20, UR4, 0x10000, URZ, 0xfc, !UPT ;  /* 0x0001000004147892 */ /* 0x000fe4000f8efc3f */
[----:B------:R-:W-:Y:S02]  /*1a10*/  ULOP3.LUT UR4, UR48, 0x10000, URZ, 0xfc, !UPT ;  /* 0x0001000030047892 */ /* 0x000fe4000f8efc3f */
[----:B------:R-:W-:Y:S02]  /*1a20*/  UIMAD UR6, UR37, 0x300, UR20 ;  /* 0x00000300250678a4 */ /* 0x000fe4000f8e0214 */
[----:B------:R-:W-:Y:S02]  /*1a30*/  UIADD3 UR8, UR4, 0x2, URZ ;  /* 0x0000000204087890 */ /* 0x000fe4000fffe03f */
[----:B------:R-:W-:Y:S02]  /*1a40*/  UIADD3 UR10, UR6, 0x2, URZ ;  /* 0x00000002060a7890 */ /* 0x000fe4000fffe03f */
[----:B------:R-:W-:-:S02]  /*1a50*/  UIADD3 UR12, UR4, 0x4, URZ ;  /* 0x00000004040c7890 */ /* 0x000fc4000fffe03f */
[----:B------:R-:W-:Y:S02]  /*1a60*/  UIADD3 UR14, UR6, 0x4, URZ ;  /* 0x00000004060e7890 */ /* 0x000fe4000fffe03f */
[----:B------:R-:W-:Y:S01]  /*1a70*/  HGMMA.64x96x16.F32 R24, gdesc[UR4], RZ, !UPT, gsb0 ;  /* 0x01600000041879f0 */ /* 0x000fe2000c0008ff */
[----:B------:R-:W-:Y:S02]  /*1a80*/  UIADD3 UR16, UR4, 0x6, URZ ;  /* 0x0000000604107890 */ /* 0x000fe4000fffe03f */
[----:B------:R-:W-:Y:S02]  /*1a90*/  UIADD3 UR18, UR6, 0x6, URZ ;  /* 0x0000000606127890 */ /* 0x000fe4000fffe03f */
[----:B------:R-:W-:-:S04]  /*1aa0*/  UIMAD UR6, UR42, -0x60, UR43 ;  /* 0xffffffa02a0678a4 */ /* 0x000fc8000f8e022b */
[----:B------:R-:W-:-:S06]  /*1ab0*/  UIADD3 UR6, UR6, 0x60, URZ ;  /* 0x0000006006067890 */ /* 0x000fcc000fffe03f */
[----:B0-----:R-:W-:-:S04]  /*1ac0*/  IMAD.U32 R3, RZ, RZ, UR6 ;  /* 0x00000006ff037e24 */ /* 0x001fc8000f8e00ff */
        /* <DEDUP_REMOVED lines=104> */
[----:B------:R-:W0:Y:S01]  /*2150*/  SHFL.BFLY PT, R0, R7, 0x2, 0x1f ;  /* 0x0c401f0007007f89 */ /* 0x000e2200000e0000 */
[----:B------:R-:W-:Y:S02]  /*2160*/  FSEL R67, R67, -INF , P3 ;  /* 0xff80000043437808 */ /* 0x000fe40001800000 */
[----:B------:R-:W-:-:S02]  /*2170*/  FSEL R70, R70, -INF , P2 ;  /* 0xff80000046467808 */ /* 0x000fc40001000000 */
[----:B------:R-:W-:Y:S02]  /*2180*/  FSEL R71, R71, -INF , P1 ;  /* 0xff80000047477808 */ /* 0x000fe40000800000 */
[----:B0-----:R-:W-:-:S05]  /*2190*/  FMNMX.FTZ R9, R7, R0, !PT ;  /* 0x0000000007097209 */ /* 0x001fca0007810000 */
[----:B------:R-:W0:Y:S02]  /*21a0*/  SHFL.BFLY PT, R0, R9, 0x1, 0x1f ;  /* 0x0c201f0009007f89 */ /* 0x000e2400000e0000 */
[----:B0-----:R-:W-:Y:S01]  /*21b0*/  FMNMX.FTZ R0, R9, R0, !PT ;  /* 0x0000000009007209 */ /* 0x001fe20007810000 */
[----:B------:R0:W-:Y:S06]  /*21c0*/  BAR.ARV R176, 0x100 ;  /* 0x000400b00000751d */ /* 0x0001ec0000002000 */
[C---:B------:R-:W-:Y:S01]  /*21d0*/  FMUL.FTZ R3, R0.reuse, UR10 ;  /* 0x0000000a00037c20 */ /* 0x040fe20008410000 */
[----:B------:R-:W-:-:S04]  /*21e0*/  FSETP.NEU.FTZ.AND P0, PT, R0, -INF , PT ;  /* 0xff8000000000780b */ /* 0x000fc80003f1d000 */
        /* <DEDUP_REMOVED lines=17> */
[----:B------:R-:W4:Y:S01]  /*2300*/  MUFU.EX2 R25, R25 ;  /* 0x0000001900197308 */ /* 0x000f220000000800 */
        /* <DEDUP_REMOVED lines=15> */
[----:B------:R-:W5:Y:S01]  /*2400*/  MUFU.EX2 R29, R29 ;  /* 0x0000001d001d7308 */ /* 0x000f620000000800 */
[--C-:B------:R-:W-:Y:S01]  /*2410*/  FFMA.FTZ R61, R61, UR10, -R11.reuse ;  /* 0x0000000a3d3d7c23 */ /* 0x100fe2000801080b */
[--C-:B------:R-:W-:Y:S01]  /*2420*/  FFMA.FTZ R64, R64, UR10, -R11.reuse ;  /* 0x0000000a40407c23 */ /* 0x100fe2000801080b */
[----:B------:R-:W-:Y:S01]  /*2430*/  FMNMX.FTZ R4, R46, R3, !PT ;  /* 0x000000032e047209 */ /* 0x000fe20007810000 */
[--C-:B------:R-:W-:Y:S01]  /*2440*/  FFMA.FTZ R65, R65, UR10, -R11.reuse ;  /* 0x0000000a41417c23 */ /* 0x100fe2000801080b */
[--C-:B------:R-:W-:Y:S01]  /*2450*/  FFMA.FTZ R68, R68, UR10, -R11.reuse ;  /* 0x0000000a44447c23 */ /* 0x100fe2000801080b */
[----:B------:R-:W-:Y:S01]  /*2460*/  FFMA.FTZ R11, R69, UR10, -R11 ;  /* 0x0000000a450b7c23 */ /* 0x000fe2000801080b */
[----:B------:R-:W-:Y:S01]  /*2470*/  FMNMX.FTZ R3, R47, R4, !PT ;  /* 0x000000042f037209 */ /* 0x000fe20007810000 */
[----:B------:R-:W-:Y:S01]  /*2480*/  MUFU.EX2 R32, R32 ;  /* 0x0000002000207308 */ /* 0x000fe20000000800 */
[----:B----4-:R-:W-:-:S02]  /*2490*/  F2FP.F16.F32.PACK_AB R168, R25, R24 ;  /* 0x0000001819a8723e */ /* 0x010fc400000000ff */
[----:B------:R-:W-:-:S04]  /*24a0*/  FMNMX.FTZ R4, R50, R3, !PT ;  /* 0x0000000332047209 */ /* 0x000fc80007810000 */
[----:B------:R-:W-:Y:S01]  /*24b0*/  FMNMX.FTZ R3, R51, R4, !PT ;  /* 0x0000000433037209 */ /* 0x000fe20007810000 */
[----:B------:R-:W4:Y:S01]  /*24c0*/  MUFU.EX2 R33, R33 ;  /* 0x0000002100217308 */ /* 0x000f220000000800 */
[----:B-----5:R-:W-:Y:S02]  /*24d0*/  F2FP.F16.F32.PACK_AB R170, R29, R28 ;  /* 0x0000001c1daa723e */ /* 0x020fe400000000ff */
[----:B------:R-:W-:-:S04]  /*24e0*/  FMNMX.FTZ R4, R54, R3, !PT ;  /* 0x0000000336047209 */ /* 0x000fc80007810000 */
[----:B------:R-:W-:Y:S01]  /*24f0*/  FMNMX.FTZ R3, R55, R4, !PT ;  /* 0x0000000437037209 */ /* 0x000fe20007810000 */
[----:B------:R-:W-:Y:S03]  /*2500*/  MUFU.EX2 R36, R36 ;  /* 0x0000002400247308 */ /* 0x000fe60000000800 */
[----:B------:R-:W-:-:S04]  /*2510*/  FMNMX.FTZ R4, R58, R3, !PT ;  /* 0x000000033a047209 */ /* 0x000fc80007810000 */
[----:B------:R-:W-:Y:S01]  /*2520*/  FMNMX.FTZ R3, R59, R4, !PT ;  /* 0x000000043b037209 */ /* 0x000fe20007810000 */
[----:B------:R-:W5:Y:S01]  /*2530*/  MUFU.EX2 R37, R37 ;  /* 0x0000002500257308 */ /* 0x000f620000000800 */
[----:B----4-:R-:W-:Y:S02]  /*2540*/  F2FP.F16.F32.PACK_AB R164, R33, R32 ;  /* 0x0000002021a4723e */ /* 0x010fe400000000ff */
[----:B------:R-:W-:-:S04]  /*2550*/  FMNMX.FTZ R4, R62, R3, !PT ;  /* 0x000000033e047209 */ /* 0x000fc80007810000 */
[----:B------:R-:W-:Y:S01]  /*2560*/  FMNMX.FTZ R3, R63, R4, !PT ;  /* 0x000000043f037209 */ /* 0x000fe20007810000 */
[----:B------:R-:W-:Y:S03]  /*2570*/  MUFU.EX2 R40, R40 ;  /* 0x0000002800287308 */ /* 0x000fe60000000800 */
[----:B------:R-:W-:-:S04]  /*2580*/  FMNMX.FTZ R4, R66, R3, !PT ;  /* 0x0000000342047209 */ /* 0x000fc80007810000 */
[----:B------:R-:W-:Y:S01]  /*2590*/  FMNMX.FTZ R3, R67, R4, !PT ;  /* 0x0000000443037209 */ /* 0x000fe20007810000 */
[----:B------:R-:W4:Y:S01]  /*25a0*/  MUFU.EX2 R41, R41 ;  /* 0x0000002900297308 */ /* 0x000f220000000800 */
[----:B-----5:R-:W-:Y:S02]  /*25b0*/  F2FP.F16.F32.PACK_AB R166, R37, R36 ;  /* 0x0000002425a6723e */ /* 0x020fe400000000ff */
[----:B------:R-:W-:-:S04]  /*25c0*/  FMNMX.FTZ R4, R70, R3, !PT ;  /* 0x0000000346047209 */ /* 0x000fc80007810000 */
[----:B------:R-:W-:Y:S01]  /*25d0*/  FMNMX.FTZ R4, R71, R4, !PT ;  /* 0x0000000447047209 */ /* 0x000fe20007810000 */
[----:B------:R-:W-:Y:S04]  /*25e0*/  MUFU.EX2 R44, R44 ;  /* 0x0000002c002c7308 */ /* 0x000fe80000000800 */
[----:B------:R-:W5:Y:S04]  /*25f0*/  SHFL.BFLY PT, R3, R4, 0x2, 0x1f ;  /* 0x0c401f0004037f89 */ /* 0x000f6800000e0000 */
[----:B------:R-:W1:Y:S01]  /*2600*/  MUFU.EX2 R45, R45 ;  /* 0x0000002d002d7308 */ /* 0x000e620000000800 */
[----:B----4-:R-:W-:-:S07]  /*2610*/  F2FP.F16.F32.PACK_AB R160, R41, R40 ;  /* 0x0000002829a0723e */ /* 0x010fce00000000ff */
[----:B------:R-:W-:Y:S08]  /*2620*/  MUFU.EX2 R48, R48 ;  /* 0x0000003000307308 */ /* 0x000ff00000000800 */
[----:B------:R-:W4:Y:S01]  /*2630*/  MUFU.EX2 R49, R49 ;  /* 0x0000003100317308 */ /* 0x000f220000000800 */
[----:B-1----:R-:W-:Y:S02]  /*2640*/  F2FP.F16.F32.PACK_AB R162, R45, R44 ;  /* 0x0000002c2da2723e */ /* 0x002fe400000000ff */
[----:B-----5:R-:W-:-:S05]  /*2650*/  FMNMX.FTZ R3, R4, R3, !PT ;  /* 0x0000000304037209 */ /* 0x020fca0007810000 */
[----:B------:R-:W-:Y:S01]  /*2660*/  MUFU.EX2 R52, R52 ;  /* 0x0000003400347308 */ /* 0x000fe20000000800 */
[----:B------:R-:W1:Y:S07]  /*2670*/  SHFL.BFLY PT, R4, R3, 0x1, 0x1f ;  /* 0x0c201f0003047f89 */ /* 0x000e6e00000e0000 */
[----:B------:R-:W5:Y:S01]  /*2680*/  MUFU.EX2 R53, R53 ;  /* 0x0000003500357308 */ /* 0x000f620000000800 */
[----:B----4-:R-:W-:-:S07]  /*2690*/  F2FP.F16.F32.PACK_AB R156, R49, R48 ;  /* 0x00000030319c723e */ /* 0x010fce00000000ff */
[----:B------:R-:W-:Y:S08]  /*26a0*/  MUFU.EX2 R56, R56 ;  /* 0x0000003800387308 */ /* 0x000ff00000000800 */
[----:B------:R-:W-:Y:S01]  /*26b0*/  MUFU.EX2 R57, R57 ;  /* 0x0000003900397308 */ /* 0x000fe20000000800 */
[----:B-1----:R-:W-:Y:S02]  /*26c0*/  FMNMX.FTZ R7, R3, R4, !PT ;  /* 0x0000000403077209 */ /* 0x002fe40007810000 */
[----:B-----5:R-:W-:-:S02]  /*26d0*/  F2FP.F16.F32.PACK_AB R158, R53, R52 ;  /* 0x00000034359e723e */ /* 0x020fc400000000ff */
[C---:B------:R-:W-:Y:S01]  /*26e0*/  FSETP.NEU.FTZ.AND P1, PT, R7.reuse, -INF , PT ;  /* 0xff8000000700780b */ /* 0x040fe20003f3d000 */
[----:B------:R-:W-:Y:S02]  /*26f0*/  FMUL.FTZ R3, R7, UR10 ;  /* 0x0000000a07037c20 */ /* 0x000fe40008410000 */
[----:B------:R-:W-:Y:S03]  /*2700*/  MUFU.EX2 R60, R60 ;  /* 0x0000003c003c7308 */ /* 0x000fe60000000800 */
[----:B------:R-:W-:Y:S01]  /*2710*/  FSEL R4, R3, RZ, P1 ;  /* 0x000000ff03047208 */ /* 0x000fe20000800000 */
[----:B------:R-:W-:Y:S01]  /*2720*/  FADD.FTZ R3, R24, R25 ;  /* 0x0000001918037221 */ /* 0x000fe20000010000 */
[----:B---3--:R-:W-:-:S03]  /*2730*/  LOP3.LUT P1, RZ, R13, 0x7f, RZ, 0xc0, !PT ;  /* 0x0000007f0dff7812 */ /* 0x008fc6000782c0ff */
[--C-:B------:R-:W-:Y:S01]  /*2740*/  FFMA.FTZ R26, R26, UR10, -R4.reuse ;  /* 0x0000000a1a1a7c23 */ /* 0x100fe20008010804 */
[--C-:B------:R-:W-:Y:S01]  /*2750*/  FFMA.FTZ R27, R27, UR10, -R4.reuse ;  /* 0x0000000a1b1b7c23 */ /* 0x100fe20008010804 */
[--C-:B------:R-:W-:Y:S01]  /*2760*/  FFMA.FTZ R30, R30, UR10, -R4.reuse ;  /* 0x0000000a1e1e7c23 */ /* 0x100fe20008010804 */
[--C-:B------:R-:W-:Y:S01]  /*2770*/  FFMA.FTZ R31, R31, UR10, -R4.reuse ;  /* 0x0000000a1f1f7c23 */ /* 0x100fe20008010804 */
[--C-:B------:R-:W-:Y:S01]  /*2780*/  FFMA.FTZ R34, R34, UR10, -R4.reuse ;  /* 0x0000000a22227c23 */ /* 0x100fe20008010804 */
[----:B------:R-:W-:Y:S01]  /*2790*/  FADD.FTZ R12, R28, R3 ;  /* 0x000000031c0c7221 */ /* 0x000fe20000010000 */
[----:B------:R-:W-:Y:S01]  /*27a0*/  MUFU.EX2 R26, R26 ;  /* 0x0000001a001a7308 */ /* 0x000fe20000000800 */
[--C-:B------:R-:W-:Y:S01]  /*27b0*/  FFMA.FTZ R35, R35, UR10, -R4.reuse ;  /* 0x0000000a23237c23 */ /* 0x100fe20008010804 */
[----:B------:R-:W-:Y:S01]  /*27c0*/  FFMA.FTZ R38, R38, UR10, -R4 ;  /* 0x0000000a26267c23 */ /* 0x000fe20008010804 */
[----:B------:R-:W-:Y:S01]  /*27d0*/  FADD.FTZ R3, R29, R12 ;  /* 0x0000000c1d037221 */ /* 0x000fe20000010000 */
[--C-:B------:R-:W-:Y:S01]  /*27e0*/  FFMA.FTZ R39, R39, UR10, -R4.reuse ;  /* 0x0000000a27277c23 */ /* 0x100fe20008010804 */
[--C-:B------:R-:W-:Y:S01]  /*27f0*/  FFMA.FTZ R42, R42, UR10, -R4.reuse ;  /* 0x0000000a2a2a7c23 */ /* 0x100fe20008010804 */
[--C-:B------:R-:W-:Y:S01]  /*2800*/  FFMA.FTZ R43, R43, UR10, -R4.reuse ;  /* 0x0000000a2b2b7c23 */ /* 0x100fe20008010804 */
[----:B------:R-:W-:Y:S01]  /*2810*/  FADD.FTZ R12, R32, R3 ;  /* 0x00000003200c7221 */ /* 0x000fe20000010000 */
[----:B------:R-:W1:Y:S01]  /*2820*/  MUFU.EX2 R27, R27 ;  /* 0x0000001b001b7308 */ /* 0x000e620000000800 */
[--C-:B------:R-:W-:Y:S01]  /*2830*/  FFMA.FTZ R46, R46, UR10, -R4.reuse ;  /* 0x0000000a2e2e7c23 */ /* 0x100fe20008010804 */
[----:B------:R-:W-:Y:S01]  /*2840*/  FFMA.FTZ R47, R47, UR10, -R4 ;  /* 0x0000000a2f2f7c23 */ /* 0x000fe20008010804 */
[----:B------:R-:W-:Y:S01]  /*2850*/  FADD.FTZ R9, R33, R12 ;  /* 0x0000000c21097221 */ /* 0x000fe20000010000 */
[--C-:B------:R-:W-:Y:S01]  /*2860*/  FFMA.FTZ R50, R50, UR10, -R4.reuse ;  /* 0x0000000a32327c23 */ /* 0x100fe20008010804 */
[--C-:B------:R-:W-:Y:S01]  /*2870*/  FFMA.FTZ R51, R51, UR10, -R4.reuse ;  /* 0x0000000a33337c23 */ /* 0x100fe20008010804 */
[--C-:B------:R-:W-:Y:S01]  /*2880*/  FFMA.FTZ R54, R54, UR10, -R4.reuse ;  /* 0x0000000a36367c23 */ /* 0x100fe20008010804 */
[----:B------:R-:W-:Y:S01]  /*2890*/  FADD.FTZ R14, R36, R9 ;  /* 0x00000009240e7221 */ /* 0x000fe20000010000 */
[----:B------:R-:W3:Y:S01]  /*28a0*/  MUFU.EX2 R30, R30 ;  /* 0x0000001e001e7308 */ /* 0x000ee20000000800 */
[--C-:B------:R-:W-:Y:S01]  /*28b0*/  FFMA.FTZ R55, R55, UR10, -R4.reuse ;  /* 0x0000000a37377c23 */ /* 0x100fe20008010804 */
[----:B------:R-:W-:Y:S01]  /*28c0*/  FFMA.FTZ R58, R58, UR10, -R4 ;  /* 0x0000000a3a3a7c23 */ /* 0x000fe20008010804 */
[----:B------:R-:W-:Y:S01]  /*28d0*/  FADD.FTZ R13, R37, R14 ;  /* 0x0000000e250d7221 */ /* 0x000fe20000010000 */
[--C-:B------:R-:W-:Y:S01]  /*28e0*/  FFMA.FTZ R59, R59, UR10, -R4.reuse ;  /* 0x0000000a3b3b7c23 */ /* 0x100fe20008010804 */
[--C-:B------:R-:W-:Y:S01]  /*28f0*/  FFMA.FTZ R62, R62, UR10, -R4.reuse ;  /* 0x0000000a3e3e7c23 */ /* 0x100fe20008010804 */
[--C-:B------:R-:W-:Y:S01]  /*2900*/  FFMA.FTZ R63, R63, UR10, -R4.reuse ;  /* 0x0000000a3f3f7c23 */ /* 0x100fe20008010804 */
[----:B------:R-:W-:Y:S01]  /*2910*/  FADD.FTZ R14, R40, R13 ;  /* 0x0000000d280e7221 */ /* 0x000fe20000010000 */
[----:B------:R-:W4:Y:S01]  /*2920*/  MUFU.EX2 R31, R31 ;  /* 0x0000001f001f7308 */ /* 0x000f220000000800 */
[----:B-1----:R-:W-:Y:S01]  /*2930*/  FADD.FTZ R3, R26, R27 ;  /* 0x0000001b1a037221 */ /* 0x002fe20000010000 */
[----:B------:R-:W-:Y:S01]  /*2940*/  FFMA.FTZ R66, R66, UR10, -R4 ;  /* 0x0000000a42427c23 */ /* 0x000fe20008010804 */
[----:B------:R-:W-:Y:S01]  /*2950*/  FADD.FTZ R13, R41, R14 ;  /* 0x0000000e290d7221 */ /* 0x000fe20000010000 */
[--C-:B------:R-:W-:Y:S01]  /*2960*/  FFMA.FTZ R67, R67, UR10, -R4.reuse ;  /* 0x0000000a43437c23 */ /* 0x100fe20008010804 */
[--C-:B------:R-:W-:Y:S01]  /*2970*/  FFMA.FTZ R70, R70, UR10, -R4.reuse ;  /* 0x0000000a46467c23 */ /* 0x100fe20008010804 */
[----:B------:R-:W-:Y:S01]  /*2980*/  FFMA.FTZ R4, R71, UR10, -R4 ;  /* 0x0000000a47047c23 */ /* 0x000fe20008010804 */
[----:B------:R-:W-:Y:S01]  /*2990*/  FADD.FTZ R14, R44, R13 ;  /* 0x0000000d2c0e7221 */ /* 0x000fe20000010000 */
[----:B------:R-:W1:Y:S01]  /*29a0*/  MUFU.EX2 R34, R34 ;  /* 0x0000002200227308 */ /* 0x000e620000000800 */
[----:B---3--:R-:W-:Y:S01]  /*29b0*/  FADD.FTZ R12, R30, R3 ;  /* 0x000000031e0c7221 */ /* 0x008fe20000010000 */
[----:B------:R-:W-:-:S02]  /*29c0*/  @!P1 VIADD R3, R5, 0x22840 ;  /* 0x0002284005039836 */ /* 0x000fc40000000000 */
[----:B------:R-:W-:Y:S01]  /*29d0*/  FADD.FTZ R13, R45, R14 ;  /* 0x0000000e2d0d7221 */ /* 0x000fe20000010000 */
[----:B------:R-:W-:Y:S02]  /*29e0*/  F2FP.F16.F32.PACK_AB R152, R57, R56 ;  /* 0x000000383998723e */ /* 0x000fe400000000ff */
[----:B------:R-:W-:Y:S01]  /*29f0*/  F2FP.F16.F32.PACK_AB R169, R27, R26 ;  /* 0x0000001a1ba9723e */ /* 0x000fe200000000ff */
[----:B------:R-:W-:Y:S01]  /*2a00*/  FADD.FTZ R14, R48, R13 ;  /* 0x0000000d300e7221 */ /* 0x000fe20000010000 */
[----:B------:R-:W3:Y:S01]  /*2a10*/  MUFU.EX2 R35, R35 ;  /* 0x0000002300237308 */ /* 0x000ee20000000800 */
[C---:B----4-:R-:W-:Y:S01]  /*2a20*/  FADD.FTZ R9, R31.reuse, R12 ;  /* 0x0000000c1f097221 */ /* 0x050fe20000010000 */
[----:B------:R-:W-:Y:S02]  /*2a30*/  @!P1 PRMT R3, RZ, 0x654, R3 ;  /* 0x00000654ff039816 */ /* 0x000fe40000000003 */
[----:B------:R-:W-:Y:S02]  /*2a40*/  F2FP.F16.F32.PACK_AB R171, R31, R30 ;  /* 0x0000001e1fab723e */ /* 0x000fe400000000ff */
[----:B------:R4:W-:Y:S02]  /*2a50*/  @!P1 SYNCS.ARRIVE.TRANS64.RED.A1T0 RZ, [R3+URZ], RZ ;  /* 0x000000ff03ff99a7 */ /* 0x0009e4000810043f */
[----:B------:R-:W5:Y:S01]  /*2a60*/  MUFU.EX2 R38, R38 ;  /* 0x0000002600267308 */ /* 0x000f620000000800 */
[----:B-1----:R-:W-:-:S07]  /*2a70*/  FADD.FTZ R12, R34, R9 ;  /* 0x00000009220c7221 */ /* 0x002fce0000010000 */
[----:B------:R-:W1:Y:S01]  /*2a80*/  MUFU.EX2 R39, R39 ;  /* 0x0000002700277308 */ /* 0x000e620000000800 */
[C---:B---3--:R-:W-:Y:S01]  /*2a90*/  FADD.FTZ R9, R35.reuse, R12 ;  /* 0x0000000c23097221 */ /* 0x048fe20000010000 */
[----:B------:R-:W-:-:S06]  /*2aa0*/  F2FP.F16.F32.PACK_AB R165, R35, R34 ;  /* 0x0000002223a5723e */ /* 0x000fcc00000000ff */
[----:B------:R-:W3:Y:S01]  /*2ab0*/  MUFU.EX2 R42, R42 ;  /* 0x0000002a002a7308 */ /* 0x000ee20000000800 */
[----:B-----5:R-:W-:-:S07]  /*2ac0*/  FADD.FTZ R12, R38, R9 ;  /* 0x00000009260c7221 */ /* 0x020fce0000010000 */
[----:B------:R-:W4:Y:S01]  /*2ad0*/  MUFU.EX2 R43, R43 ;  /* 0x0000002b002b7308 */ /* 0x000f220000000800 */
[C---:B-1----:R-:W-:Y:S01]  /*2ae0*/  FADD.FTZ R9, R39.reuse, R12 ;  /* 0x0000000c27097221 */ /* 0x042fe20000010000 */
[----:B------:R-:W-:-:S06]  /*2af0*/  F2FP.F16.F32.PACK_AB R167, R39, R38 ;  /* 0x0000002627a7723e */ /* 0x000fcc00000000ff */
[----:B------:R-:W1:Y:S01]  /*2b00*/  MUFU.EX2 R46, R46 ;  /* 0x0000002e002e7308 */ /* 0x000e620000000800 */
[----:B---3--:R-:W-:Y:S01]  /*2b10*/  FADD.FTZ R12, R42, R9 ;  /* 0x000000092a0c7221 */ /* 0x008fe20000010000 */
[----:B------:R-:W-:-:S04]  /*2b20*/  FADD.FTZ R9, R49, R14 ;  /* 0x0000000e31097221 */ /* 0x000fc80000010000 */
[----:B------:R-:W-:Y:S02]  /*2b30*/  FADD.FTZ R14, R52, R9 ;  /* 0x00000009340e7221 */ /* 0x000fe40000010000 */
[----:B------:R-:W3:Y:S01]  /*2b40*/  MUFU.EX2 R47, R47 ;  /* 0x0000002f002f7308 */ /* 0x000ee20000000800 */
[----:B----4-:R-:W-:Y:S01]  /*2b50*/  FADD.FTZ R3, R43, R12 ;  /* 0x0000000c2b037221 */ /* 0x010fe20000010000 */
[----:B------:R-:W-:Y:S01]  /*2b60*/  FADD.FTZ R9, R53, R14 ;  /* 0x0000000e35097221 */ /* 0x000fe20000010000 */
[----:B------:R-:W-:-:S03]  /*2b70*/  F2FP.F16.F32.PACK_AB R161, R43, R42 ;  /* 0x0000002a2ba1723e */ /* 0x000fc600000000ff */
[----:B------:R-:W-:Y:S02]  /*2b80*/  FADD.FTZ R14, R56, R9 ;  /* 0x00000009380e7221 */ /* 0x000fe40000010000 */
[----:B------:R-:W4:Y:S01]  /*2b90*/  MUFU.EX2 R50, R50 ;  /* 0x0000003200327308 */ /* 0x000f220000000800 */
[----:B-1----:R-:W-:Y:S01]  /*2ba0*/  FADD.FTZ R12, R46, R3 ;  /* 0x000000032e0c7221 */ /* 0x002fe20000010000 */
[----:B------:R-:W-:-:S04]  /*2bb0*/  FADD.FTZ R9, R57, R14 ;  /* 0x0000000e39097221 */ /* 0x000fc80000010000 */
[----:B------:R-:W-:Y:S02]  /*2bc0*/  FADD.FTZ R14, R60, R9 ;  /* 0x000000093c0e7221 */ /* 0x000fe40000010000 */
[----:B------:R-:W1:Y:S01]  /*2bd0*/  MUFU.EX2 R51, R51 ;  /* 0x0000003300337308 */ /* 0x000e620000000800 */
[C---:B---3--:R-:W-:Y:S01]  /*2be0*/  FADD.FTZ R3, R47.reuse, R12 ;  /* 0x0000000c2f037221 */ /* 0x048fe20000010000 */
[----:B------:R-:W-:-:S06]  /*2bf0*/  F2FP.F16.F32.PACK_AB R163, R47, R46 ;  /* 0x0000002e2fa3723e */ /* 0x000fcc00000000ff */
[----:B------:R-:W3:Y:S01]  /*2c00*/  MUFU.EX2 R54, R54 ;  /* 0x0000003600367308 */ /* 0x000ee20000000800 */
[----:B----4-:R-:W-:-:S07]  /*2c10*/  FADD.FTZ R12, R50, R3 ;  /* 0x00000003320c7221 */ /* 0x010fce0000010000 */
[----:B------:R-:W4:Y:S01]  /*2c20*/  MUFU.EX2 R55, R55 ;  /* 0x0000003700377308 */ /* 0x000f220000000800 */
[C---:B-1----:R-:W-:Y:S01]  /*2c30*/  FADD.FTZ R3, R51.reuse, R12 ;  /* 0x0000000c33037221 */ /* 0x042fe20000010000 */
[----:B------:R-:W-:-:S06]  /*2c40*/  F2FP.F16.F32.PACK_AB R157, R51, R50 ;  /* 0x00000032339d723e */ /* 0x000fcc00000000ff */
        /* <DEDUP_REMOVED lines=12> */
[----:B------:R-:W4:Y:S01]  /*2d10*/  MUFU.EX2 R62, R62 ;  /* 0x0000003e003e7308 */ /* 0x000f220000000800 */
[C---:B-1----:R-:W-:Y:S01]  /*2d20*/  FADD.FTZ R3, R59.reuse, R12 ;  /* 0x0000000c3b037221 */ /* 0x042fe20000010000 */
[----:B------:R-:W-:-:S06]  /*2d30*/  F2FP.F16.F32.PACK_AB R153, R59, R58 ;  /* 0x0000003a3b99723e */ /* 0x000fcc00000000ff */
[----:B------:R-:W1:Y:S01]  /*2d40*/  MUFU.EX2 R68, R68 ;  /* 0x0000004400447308 */ /* 0x000e620000000800 */
[C---:B---3--:R-:W-:Y:S01]  /*2d50*/  FADD.FTZ R9, R65.reuse, R14 ;  /* 0x0000000e41097221 */ /* 0x048fe20000010000 */
[----:B------:R-:W-:-:S06]  /*2d60*/  F2FP.F16.F32.PACK_AB R172, R65, R64 ;  /* 0x0000004041ac723e */ /* 0x000fcc00000000ff */
[----:B------:R-:W3:Y:S01]  /*2d70*/  MUFU.EX2 R63, R63 ;  /* 0x0000003f003f7308 */ /* 0x000ee20000000800 */
[----:B----4-:R-:W-:-:S07]  /*2d80*/  FADD.FTZ R12, R62, R3 ;  /* 0x000000033e0c7221 */ /* 0x010fce0000010000 */
[----:B------:R-:W4:Y:S01]  /*2d90*/  MUFU.EX2 R66, R66 ;  /* 0x0000004200427308 */ /* 0x000f220000000800 */
[----:B-1----:R-:W-:-:S07]  /*2da0*/  FADD.FTZ R14, R68, R9 ;  /* 0x00000009440e7221 */ /* 0x002fce0000010000 */
[----:B------:R-:W1:Y:S01]  /*2db0*/  MUFU.EX2 R67, R67 ;  /* 0x0000004300437308 */ /* 0x000e620000000800 */
[C---:B---3--:R-:W-:Y:S01]  /*2dc0*/  FADD.FTZ R9, R63.reuse, R12 ;  /* 0x0000000c3f097221 */ /* 0x048fe20000010000 */
[----:B------:R-:W-:-:S06]  /*2dd0*/  F2FP.F16.F32.PACK_AB R155, R63, R62 ;  /* 0x0000003e3f9b723e */ /* 0x000fcc00000000ff */
[----:B------:R-:W3:Y:S01]  /*2de0*/  MUFU.EX2 R70, R70 ;  /* 0x0000004600467308 */ /* 0x000ee20000000800 */
[----:B----4-:R-:W-:-:S07]  /*2df0*/  FADD.FTZ R12, R66, R9 ;  /* 0x00000009420c7221 */ /* 0x010fce0000010000 */
[----:B------:R3:W4:Y:S01]  /*2e00*/  MUFU.EX2 R175, R4 ;  /* 0x0000000400af7308 */ /* 0x0007220000000800 */
[C---:B-1----:R-:W-:Y:S01]  /*2e10*/  FADD.FTZ R9, R67.reuse, R12 ;  /* 0x0000000c43097221 */ /* 0x042fe20000010000 */
[----:B------:R-:W-:-:S06]  /*2e20*/  F2FP.F16.F32.PACK_AB R173, R67, R66 ;  /* 0x0000004243ad723e */ /* 0x000fcc00000000ff */
[----:B------:R-:W1:Y:S01]  /*2e30*/  MUFU.EX2 R11, R11 ;  /* 0x0000000b000b7308 */ /* 0x000e620000000800 */
[----:B---3--:R-:W-:-:S04]  /*2e40*/  FADD.FTZ R4, R70, R9 ;  /* 0x0000000946047221 */ /* 0x008fc80000010000 */
[C---:B----4-:R-:W-:Y:S01]  /*2e50*/  FADD.FTZ R4, R175.reuse, R4 ;  /* 0x00000004af047221 */ /* 0x050fe20000010000 */
[----:B------:R-:W-:Y:S01]  /*2e60*/  F2FP.F16.F32.PACK_AB R175, R175, R70 ;  /* 0x00000046afaf723e */ /* 0x000fe200000000ff */
[C---:B-1----:R-:W-:Y:S01]  /*2e70*/  FADD.FTZ R3, R11.reuse, R14 ;  /* 0x0000000e0b037221 */ /* 0x042fe20000010000 */
[----:B------:R-:W-:Y:S01]  /*2e80*/  F2FP.F16.F32.PACK_AB R174, R11, R68 ;  /* 0x000000440bae723e */ /* 0x000fe200000000ff */
[----:B0-----:R-:W-:Y:S06]  /*2e90*/  @!P0 BRA `(.L_x_7465) ;  /* 0x0000000000048947 */ /* 0x001fec0003800000 */
[----:B------:R-:W-:Y:S01]  /*2ea0*/  BPT.TRAP 0x1 ;  /* 0x000000040000795c */ /* 0x000fe20000300000 */
.L_x_7465:
[----:B------:R0:W1:Y:S01]  /*2eb0*/  SYNCS.PHASECHK.TRANS64.TRYWAIT P2, [R5+URZ+0x22850], R10 ;  /* 0x0228500a050075a7 */ /* 0x000062000804017f */
[----:B------:R-:W-:Y:S05]  /*2ec0*/  @!P0 BRA `(.L_x_7466) ;  /* 0x0000000000048947 */ /* 0x000fea0003800000 */
[----:B------:R-:W-:Y:S01]  /*2ed0*/  BPT.TRAP 0x1 ;  /* 0x000000040000795c */ /* 0x000fe20000300000 */
.L_x_7466:
[----:B-1----:R-:W-:Y:S05]  /*2ee0*/  @P2 BRA `(.L_x_7467) ;  /* 0x0000000000082947 */ /* 0x002fea0003800000 */
[----:B------:R-:W1:Y:S02]  /*2ef0*/  SYNCS.PHASECHK.TRANS64.TRYWAIT P2, [R5+URZ+0x22850], R10 ;  /* 0x0228500a050075a7 */ /* 0x000e64000804017f */
[----:B-1----:R-:W-:Y:S05]  /*2f00*/  @!P2 BRA `(.L_x_7468) ;  /* 0x0000009c0014a947 */ /* 0x002fea0003800000 */
.L_x_7467:
[----:B------:R-:W-:Y:S01]  /*2f10*/  R2UR UR6, R6 ;  /* 0x00000000060672ca */ /* 0x000fe200000e0000 */
[----:B------:R3:W-:Y:S01]  /*2f20*/  BAR.SYNC.DEFER_BLOCKING R8, 0x100 ;  /* 0x000400080000751d */ /* 0x0007e20000010000 */
[----:B------:R-:W-:Y:S01]  /*2f30*/  UISETP.GE.AND UP0, UPT, UR43, 0x61, UPT ;  /* 0x000000612b00788c */ /* 0x000fe2000bf06270 */
[----:B012---:R-:W-:-:S04]  /*2f40*/  @!P1 VIADD R5, R5, 0x22860 ;  /* 0x0002286005059836 */ /* 0x007fc80000000000 */
[----:B------:R-:W-:Y:S01]  /*2f50*/  UMOV UR7, 0x40000040 ;  /* 0x4000004000077882 */ /* 0x000fe20000000000 */
[----:B------:R-:W-:Y:S02]  /*2f60*/  PLOP3.LUT P2, PT, PT, PT, UP0, 0x80, 0x0 ;  /* 0x000000000000781c */ /* 0x000fe40003f4f008 */
[----:B------:R-:W-:-:S03]  /*2f70*/  @!P1 PRMT R5, RZ, 0x654, R5 ;  /* 0x00000654ff059816 */ /* 0x000fc60000000005 */
[----:B------:R-:W-:-:S04]  /*2f80*/  UIADD3 UR6, UR6, 0x400, URZ ;  /* 0x0000040006067890 */ /* 0x000fc8000fffe03f */
[----:B------:R-:W-:-:S04]  /*2f90*/  USHF.R.U32.HI UR6, URZ, 0x4, UR6 ;  /* 0x000000043f067899 */ /* 0x000fc80008011606 */
[----:B------:R-:W-:-:S04]  /*2fa0*/  ULOP3.LUT UR6, UR6, 0x3fff, URZ, 0xc0, !UPT ;  /* 0x00003fff06067892 */ /* 0x000fc8000f8ec03f */
[----:B------:R-:W-:Y:S01]  /*2fb0*/  ULOP3.LUT UR21, UR6, 0x3000000, URZ, 0xfc, !UPT ;  /* 0x0300000006157892 */ /* 0x000fe2000f8efc3f */
[----:B------:R-:W-:-:S03]  /*2fc0*/  WARPGROUP.ARRIVE ;  /* 0x00000000000079c5 */ /* 0x000fc60000000000 */
[----:B------:R-:W-:-:S07]  /*2fd0*/  UIMAD UR11, UR37, 0xc00, UR21 ;  /* 0x00000c00250b78a4 */ /* 0x000fce000f8e0215 */
        /* <DEDUP_REMOVED lines=39> */
.L_x_7478:
        /* <DEDUP_REMOVED lines=8> */
[----:B0-----:R-:W-:Y:S11]  /*32d0*/  @!P0 BRA `(.L_x_7470) ;  /* 0x0000000000048947 */ /* 0x001ff60003800000 */
[----:B------:R-:W-:Y:S01]  /*32e0*/  BPT.TRAP 0x1 ;  /* 0x000000040000795c */ /* 0x000fe20000300000 */
.L_x_7470:
[----:B------:R-:W0:Y:S01]  /*32f0*/  S2UR UR7, SR_CgaCtaId ;  /* 0x00000000000779c3 */ /* 0x000e220000008800 */
[----:B------:R-:W-:Y:S01]  /*3300*/  UMOV UR6, 0x400 ;  /* 0x0000040000067882 */ /* 0x000fe20000000000 */
[----:B---3--:R-:W-:-:S05]  /*3310*/  IMAD.U32 R5, RZ, RZ, UR38 ;  /* 0x00000026ff057e24 */ /* 0x008fca000f8e00ff */
[----:B------:R-:W-:Y:S01]  /*3320*/  SHF.L.U32 R5, R5, 0x1f, RZ ;  /* 0x0000001f05057819 */ /* 0x000fe200000006ff */
[----:B0-----:R-:W-:-:S04]  /*3330*/  ULEA UR6, UR7, UR6, 0x18 ;  /* 0x0000000607067291 */ /* 0x001fc8000f8ec03f */
[----:B------:R-:W-:-:S09]  /*3340*/  ULEA UR23, UR37, UR6, 0x3 ;  /* 0x0000000625177291 */ /* 0x000fd2000f8e183f */
[----:B------:R0:W1:Y:S01]  /*3350*/  SYNCS.PHASECHK.TRANS64.TRYWAIT P3, [UR23+0x22830], R5 ;  /* 0x02283005ff0075a7 */ /* 0x0000620008060157 */
[----:B------:R-:W-:Y:S05]  /*3360*/  @!P0 BRA `(.L_x_7471) ;  /* 0x0000000000048947 */ /* 0x000fea0003800000 */
[----:B------:R-:W-:Y:S01]  /*3370*/  BPT.TRAP 0x1 ;  /* 0x000000040000795c */ /* 0x000fe20000300000 */
.L_x_7471:
[----:B-1----:R-:W-:Y:S05]  /*3380*/  @P3 BRA `(.L_x_7472) ;  /* 0x0000000000083947 */ /* 0x002fea0003800000 */
[----:B------:R-:W1:Y:S02]  /*3390*/  SYNCS.PHASECHK.TRANS64.TRYWAIT P3, [UR23+0x22830], R5 ;  /* 0x02283005ff0075a7 */ /* 0x000e640008060157 */
[----:B-1----:R-:W-:Y:S05]  /*33a0*/  @!P3 BRA `(.L_x_7473) ;  /* 0x000000980000b947 */ /* 0x002fea0003800000 */
.L_x_7472:
        /* <DEDUP_REMOVED lines=12> */
[----:B------:R-:W-:Y:S01]  /*3470*/  HGMMA.64x96x16.F32 R152, gdesc[UR8], R152, gsb0 ;  /* 0x01600000089879f0 */ /* 0x000fe20008000898 */
[----:B------:R-:W-:Y:S02]  /*3480*/  UMOV UR10, UR22 ;  /* 0x00000016000a7c82 */ /* 0x000fe40008000000 */
[----:B------:R-:W-:Y:S02]  /*3490*/  WARPGROUP.DEPBAR.LE gsb0, 0x0 ;  /* 0x00008000000079c5 */ /* 0x000fe40000010000 */
[----:B------:R-:W-:-:S06]  /*34a0*/  WARPGROUP.ARRIVE ;  /* 0x00000000000079c5 */ /* 0x000fcc0000000000 */
[----:B------:R-:W-:Y:S03]  /*34b0*/  HGMMA.64x96x16.F32 R152, gdesc[UR12], R152, gsb0 ;  /* 0x016000000c9879f0 */ /* 0x000fe60008000898 */
[----:B------:R-:W-:Y:S02]  /*34c0*/  WARPGROUP.DEPBAR.LE gsb0, 0x0 ;  /* 0x00008000000079c5 */ /* 0x000fe40000010000 */
[----:B------:R-:W-:-:S06]  /*34d0*/  WARPGROUP.ARRIVE ;  /* 0x00000000000079c5 */ /* 0x000fcc0000000000 */
[----:B------:R-:W-:Y:S03]  /*34e0*/  HGMMA.64x96x16.F32 R152, gdesc[UR16], R152, gsb0 ;  /* 0x01600000109879f0 */ /* 0x000fe60008000898 */
[----:B------:R-:W-:Y:S02]  /*34f0*/  WARPGROUP.DEPBAR.LE gsb0, 0x0 ;  /* 0x00008000000079c5 */ /* 0x000fe40000010000 */
[----:B-1----:R-:W-:Y:S02]  /*3500*/  FMNMX.FTZ R0, R152, R9, !PT ;  /* 0x0000000998007209 */ /* 0x002fe40007810000 */
[----:B------:R-:W-:Y:S02]  /*3510*/  FMNMX.FTZ R8, R154, R204, !PT ;  /* 0x000000cc9a087209 */ /* 0x000fe40007810000 */
        /* <DEDUP_REMOVED lines=42> */
[----:B------:R-:W-:Y:S01]  /*37c0*/  FMUL.FTZ R6, R6, UR10 ;  /* 0x0000000a06067c20 */ /* 0x000fe20008410000 */
[----:B------:R-:W-:Y:S01]  /*37d0*/  FMNMX.FTZ R12, R170, R7, !PT ;  /* 0x00000007aa0c7209 */ /* 0x000fe20007810000 */
[--C-:B------:R-:W-:Y:S01]  /*37e0*/  FFMA.FTZ R172, R172, UR10, -R205.reuse ;  /* 0x0000000aacac7c23 */ /* 0x100fe200080108cd */
[--C-:B------:R-:W-:Y:S01]  /*37f0*/  FFMA.FTZ R11, R157, UR10, -R205.reuse ;  /* 0x0000000a9d0b7c23 */ /* 0x100fe200080108cd */
[--C-:B------:R-:W-:Y:S01]  /*3800*/  FFMA.FTZ R156, R156, UR10, -R205.reuse ;  /* 0x0000000a9c9c7c23 */ /* 0x100fe200080108cd */
[----:B------:R-:W-:Y:S01]  /*3810*/  FMNMX.FTZ R7, R171, R12, !PT ;  /* 0x0000000cab077209 */ /* 0x000fe20007810000 */
[--C-:B------:R-:W-:Y:S01]  /*3820*/  FFMA.FTZ R157, R177, UR10, -R205.reuse ;  /* 0x0000000ab19d7c23 */ /* 0x100fe200080108cd */
[----:B------:R-:W2:Y:S01]  /*3830*/  MUFU.EX2 R6, R6 ;  /* 0x0000000600067308 */ /* 0x000ea20000000800 */
[--C-:B-1----:R-:W-:Y:S01]  /*3840*/  FFMA.FTZ R153, R173, UR10, -R205.reuse ;  /* 0x0000000aad997c23 */ /* 0x102fe200080108cd */
[----:B------:R-:W-:Y:S01]  /*3850*/  FMNMX.FTZ R14, R174, R7, !PT ;  /* 0x00000007ae0e7209 */ /* 0x000fe20007810000 */
[--C-:B------:R-:W-:Y:S01]  /*3860*/  FFMA.FTZ R173, R192, UR10, -R205.reuse ;  /* 0x0000000ac0ad7c23 */ /* 0x100fe200080108cd */
[--C-:B------:R-:W-:Y:S01]  /*3870*/  FFMA.FTZ R177, R196, UR10, -R205.reuse ;  /* 0x0000000ac4b17c23 */ /* 0x100fe200080108cd */
[--C-:B------:R-:W-:Y:S01]  /*3880*/  FFMA.FTZ R160, R160, UR10, -R205.reuse ;  /* 0x0000000aa0a07c23 */ /* 0x100fe200080108cd */
[----:B------:R-:W-:Y:S01]  /*3890*/  FMNMX.FTZ R7, R175, R14, !PT ;  /* 0x0000000eaf077209 */ /* 0x000fe20007810000 */
[--C-:B------:R-:W-:Y:S01]  /*38a0*/  FFMA.FTZ R15, R165, UR10, -R205.reuse ;  /* 0x0000000aa50f7c23 */ /* 0x100fe200080108cd */
[----:B------:R-:W1:Y:S01]  /*38b0*/  MUFU.EX2 R9, R9 ;  /* 0x0000000900097308 */ /* 0x000e620000000800 */
[--C-:B------:R-:W-:Y:S01]  /*38c0*/  FFMA.FTZ R21, R169, UR10, -R205.reuse ;  /* 0x0000000aa9157c23 */ /* 0x100fe200080108cd */
[----:B------:R-:W-:Y:S01]  /*38d0*/  FMNMX.FTZ R14, R178, R7, !PT ;  /* 0x00000007b20e7209 */ /* 0x000fe20007810000 */
[--C-:B------:R-:W-:Y:S01]  /*38e0*/  FFMA.FTZ R165, R184, UR10, -R205.reuse ;  /* 0x0000000ab8a57c23 */ /* 0x100fe200080108cd */
[--C-:B------:R-:W-:Y:S01]  /*38f0*/  FFMA.FTZ R184, R193, UR10, -R205.reuse ;  /* 0x0000000ac1b87c23 */ /* 0x100fe200080108cd */
[--C-:B------:R-:W-:Y:S01]  /*3900*/  FFMA.FTZ R169, R188, UR10, -R205.reuse ;  /* 0x0000000abca97c23 */ /* 0x100fe200080108cd */
[----:B------:R-:W-:Y:S01]  /*3910*/  FMNMX.FTZ R7, R179, R14, !PT ;  /* 0x0000000eb3077209 */ /* 0x000fe20007810000 */
[----:B------:R-:W-:Y:S01]  /*3920*/  FFMA.FTZ R188, R197, UR10, -R205 ;  /* 0x0000000ac5bc7c23 */ /* 0x000fe200080108cd */
[----:B------:R-:W-:Y:S01]  /*3930*/  MUFU.EX2 R14, R164 ;  /* 0x000000a4000e7308 */ /* 0x000fe20000000800 */
[-C--:B--2---:R-:W-:Y:S01]  /*3940*/  FMUL.FTZ R24, R24, R6.reuse ;  /* 0x0000000618187220 */ /* 0x084fe20000410000 */
[----:B------:R-:W-:Y:S01]  /*3950*/  FMNMX.FTZ R20, R182, R7, !PT ;  /* 0x00000007b6147209 */ /* 0x000fe20007810000 */
[-C--:B------:R-:W-:Y:S01]  /*3960*/  FMUL.FTZ R25, R25, R6.reuse ;  /* 0x0000000619197220 */ /* 0x080fe20000410000 */
[-C--:B------:R-:W-:Y:S01]  /*3970*/  FMUL.FTZ R28, R28, R6.reuse ;  /* 0x000000061c1c7220 */ /* 0x080fe20000410000 */
[----:B------:R-:W-:Y:S01]  /*3980*/  FMUL.FTZ R29, R29, R6 ;  /* 0x000000061d1d7220 */ /* 0x000fe20000410000 */
[----:B------:R-:W-:Y:S01]  /*3990*/  FMNMX.FTZ R7, R183, R20, !PT ;  /* 0x00000014b7077209 */ /* 0x000fe20007810000 */
[-C--:B------:R-:W-:Y:S01]  /*39a0*/  FMUL.FTZ R32, R32, R6.reuse ;  /* 0x0000000620207220 */ /* 0x080fe20000410000 */
[----:B------:R2:W-:Y:S01]  /*39b0*/  MUFU.EX2 R10, R156 ;  /* 0x0000009c000a7308 */ /* 0x0005e20000000800 */
[----:B-1----:R-:W-:Y:S01]  /*39c0*/  FFMA.FTZ R3, R6, R3, R9 ;  /* 0x0000000306037223 */ /* 0x002fe20000010009 */
[----:B------:R-:W-:Y:S01]  /*39d0*/  FMNMX.FTZ R20, R186, R7, !PT ;  /* 0x00000007ba147209 */ /* 0x000fe20007810000 */
[-C--:B------:R-:W-:Y:S01]  /*39e0*/  FMUL.FTZ R33, R33, R6.reuse ;  /* 0x0000000621217220 */ /* 0x080fe20000410000 */
[----:B------:R-:W-:Y:S01]  /*39f0*/  FMUL.FTZ R36, R36, R6 ;  /* 0x0000000624247220 */ /* 0x000fe20000410000 */
[----:B------:R-:W-:Y:S01]  /*3a00*/  FADD.FTZ R3, R8, R3 ;  /* 0x0000000308037221 */ /* 0x000fe20000010000 */
[----:B------:R-:W-:Y:S01]  /*3a10*/  FMNMX.FTZ R7, R187, R20, !PT ;  /* 0x00000014bb077209 */ /* 0x000fe20007810000 */
[-C--:B------:R-:W-:Y:S01]  /*3a20*/  FMUL.FTZ R37, R37, R6.reuse ;  /* 0x0000000625257220 */ /* 0x080fe20000410000 */
[----:B------:R-:W-:Y:S01]  /*3a30*/  MUFU.EX2 R11, R11 ;  /* 0x0000000b000b7308 */ /* 0x000fe20000000800 */
[--C-:B--2---:R-:W-:Y:S01]  /*3a40*/  FFMA.FTZ R156, R176, UR10, -R205.reuse ;  /* 0x0000000ab09c7c23 */ /* 0x104fe200080108cd */
[----:B------:R-:W-:Y:S01]  /*3a50*/  FMNMX.FTZ R20, R190, R7, !PT ;  /* 0x00000007be147209 */ /* 0x000fe20007810000 */
[-C--:B------:R-:W-:Y:S01]  /*3a60*/  FMUL.FTZ R40, R40, R6.reuse ;  /* 0x0000000628287220 */ /* 0x080fe20000410000 */
[----:B------:R-:W-:Y:S01]  /*3a70*/  IADD3 R176, -R22, 0xb, RZ ;  /* 0x0000000b16b07810 */ /* 0x000fe20007ffe1ff */
[----:B------:R-:W-:Y:S01]  /*3a80*/  FMUL.FTZ R41, R41, R6 ;  /* 0x0000000629297220 */ /* 0x000fe20000410000 */
[----:B------:R-:W-:Y:S01]  /*3a90*/  FMNMX.FTZ R7, R191, R20, !PT ;  /* 0x00000014bf077209 */ /* 0x000fe20007810000 */
[-C--:B------:R-:W-:Y:S01]  /*3aa0*/  FMUL.FTZ R44, R44, R6.reuse ;  /* 0x000000062c2c7220 */ /* 0x080fe20000410000 */
[----:B------:R1:W-:Y:S01]  /*3ab0*/  MUFU.EX2 R12, R160 ;  /* 0x000000a0000c7308 */ /* 0x0003e20000000800 */
[-C--:B------:R-:W-:Y:S01]  /*3ac0*/  FMUL.FTZ R45, R45, R6.reuse ;  /* 0x000000062d2d7220 */ /* 0x080fe20000410000 */
[----:B------:R-:W-:Y:S01]  /*3ad0*/  FMNMX.FTZ R20, R194, R7, !PT ;  /* 0x00000007c2147209 */ /* 0x000fe20007810000 */
[-C--:B------:R-:W-:Y:S01]  /*3ae0*/  FMUL.FTZ R48, R48, R6.reuse ;  /* 0x0000000630307220 */ /* 0x080fe20000410000 */
[-C--:B------:R-:W-:Y:S01]  /*3af0*/  FMUL.FTZ R49, R49, R6.reuse ;  /* 0x0000000631317220 */ /* 0x080fe20000410000 */
[----:B------:R-:W-:Y:S01]  /*3b00*/  FMUL.FTZ R52, R52, R6 ;  /* 0x0000000634347220 */ /* 0x000fe20000410000 */
[----:B------:R-:W-:Y:S01]  /*3b10*/  FMNMX.FTZ R7, R195, R20, !PT ;  /* 0x00000014c3077209 */ /* 0x000fe20007810000 */
[-C--:B------:R-:W-:Y:S01]  /*3b20*/  FMUL.FTZ R53, R53, R6.reuse ;  /* 0x0000000635357220 */ /* 0x080fe20000410000 */
[----:B------:R2:W-:Y:S01]  /*3b30*/  MUFU.EX2 R20, R172 ;  /* 0x000000ac00147308 */ /* 0x0005e20000000800 */
[--C-:B-1----:R-:W-:Y:S01]  /*3b40*/  FFMA.FTZ R160, R168, UR10, -R205.reuse ;  /* 0x0000000aa8a07c23 */ /* 0x102fe200080108cd */
[----:B------:R-:W-:Y:S01]  /*3b50*/  FMNMX.FTZ R152, R198, R7, !PT ;  /* 0x00000007c6987209 */ /* 0x000fe20007810000 */
[-C--:B------:R-:W-:Y:S01]  /*3b60*/  FMUL.FTZ R56, R56, R6.reuse ;  /* 0x0000000638387220 */ /* 0x080fe20000410000 */
[----:B------:R-:W-:Y:S01]  /*3b70*/  F2FP.F16.F32.PACK_AB R168, R8, R9 ;  /* 0x0000000908a8723e */ /* 0x000fe200000000ff */
[----:B------:R-:W-:Y:S01]  /*3b80*/  FMUL.FTZ R57, R57, R6 ;  /* 0x0000000639397220 */ /* 0x000fe20000410000 */
[----:B------:R-:W-:Y:S01]  /*3b90*/  FMNMX.FTZ R7, R199, R152, !PT ;  /* 0x00000098c7077209 */ /* 0x000fe20007810000 */
[--C-:B------:R-:W-:Y:S01]  /*3ba0*/  FFMA.FTZ R152, R180, UR10, -R205.reuse ;  /* 0x0000000ab4987c23 */ /* 0x100fe200080108cd */
[----:B------:R-:W-:Y:S01]  /*3bb0*/  MUFU.EX2 R13, R13 ;  /* 0x0000000d000d7308 */ /* 0x000fe20000000800 */
[--C-:B--2---:R-:W-:Y:S01]  /*3bc0*/  FFMA.FTZ R172, R185, UR10, -R205.reuse ;  /* 0x0000000ab9ac7c23 */ /* 0x104fe200080108cd */
[----:B------:R-:W-:Y:S01]  /*3bd0*/  FFMA.FTZ R180, R189, UR10, -R205 ;  /* 0x0000000abdb47c23 */ /* 0x000fe200080108cd */
[----:B------:R-:W1:Y:S01]  /*3be0*/  SHFL.BFLY PT, R164, R7, 0x2, 0x1f ;  /* 0x0c401f0007a47f89 */ /* 0x000e6200000e0000 */
        /* <DEDUP_REMOVED lines=23> */
[----:B-1----:R-:W-:Y:S01]  /*3d60*/  FMNMX.FTZ R164, R7, R164, !PT ;  /* 0x000000a407a47209 */ /* 0x002fe20007810000 */
        /* <DEDUP_REMOVED lines=31> */
[----:B------:R-:W-:-:S02]  /*3f60*/  FMUL.FTZ R149, R149, R6 ;  /* 0x0000000695957220 */ /* 0x000fc40000410000 */
[----:B------:R-:W-:-:S04]  /*3f70*/  FADD.FTZ R164, -R7, R204 ;  /* 0x000000cc07a47221 */ /* 0x000fc80000010100 */
[----:B------:R-:W-:Y:S01]  /*3f80*/  FMUL.FTZ R181, R164, UR10 ;  /* 0x0000000aa4b57c20 */ /* 0x000fe20008410000 */
[----:B------:R-:W-:Y:S01]  /*3f90*/  FMUL.FTZ R164, R7, UR10 ;  /* 0x0000000a07a47c20 */ /* 0x000fe20008410000 */
[----:B------:R-:W-:Y:S03]  /*3fa0*/  MUFU.EX2 R161, R161 ;  /* 0x000000a100a17308 */ /* 0x000fe60000000800 */
        /* <DEDUP_REMOVED lines=12> */
[----:B------:R-:W-:Y:S01]  /*4070*/  IMAD.U32 R186, RZ, RZ, UR23 ;  /* 0x00000017ffba7e24 */ /* 0x000fe2000f8e00ff */
[----:B------:R-:W1:Y:S01]  /*4080*/  MUFU.EX2 R192, R192 ;  /* 0x000000c000c07308 */ /* 0x000e620000000800 */
[--C-:B------:R-:W-:Y:S01]  /*4090*/  FFMA.FTZ R204, R163, UR10, -R164.reuse ;  /* 0x0000000aa3cc7c23 */ /* 0x100fe200080108a4 */
[----:B------:R-:W-:Y:S01]  /*40a0*/  FFMA.FTZ R163, R166, UR10, -R164 ;  /* 0x0000000aa6a37c23 */ /* 0x000fe200080108a4 */
[----:B------:R-:W-:-:S02]  /*40b0*/  @!P1 VIADD R154, R186, 0x22840 ;  /* 0x00022840ba9a9836 */ /* 0x000fc40000000000 */
[--C-:B------:R-:W-:Y:S01]  /*40c0*/  FFMA.FTZ R206, R167, UR10, -R164.reuse ;  /* 0x0000000aa7ce7c23 */ /* 0x100fe200080108a4 */
[--C-:B------:R-:W-:Y:S01]  /*40d0*/  FFMA.FTZ R189, R170, UR10, -R164.reuse ;  /* 0x0000000aaabd7c23 */ /* 0x100fe200080108a4 */
[--C-:B------:R-:W-:Y:S01]  /*40e0*/  FFMA.FTZ R208, R171, UR10, -R164.reuse ;  /* 0x0000000aabd07c23 */ /* 0x100fe200080108a4 */
[----:B------:R-:W-:Y:S01]  /*40f0*/  FFMA.FTZ R193, R174, UR10, -R164 ;  /* 0x0000000aaec17c23 */ /* 0x000fe200080108a4 */
[----:B------:R-:W2:Y:S01]  /*4100*/  MUFU.EX2 R155, R155 ;  /* 0x0000009b009b7308 */ /* 0x000ea20000000800 */
[----:B------:R-:W-:Y:S01]  /*4110*/  @!P1 PRMT R154, RZ, 0x654, R154 ;  /* 0x00000654ff9a9816 */ /* 0x000fe2000000009a */
[----:B------:R3:W-:Y:S06]  /*4120*/  BAR.ARV R176, 0x100 ;  /* 0x000400b00000751d */ /* 0x0007ec0000002000 */
[----:B------:R-:W4:Y:S01]  /*4130*/  MUFU.EX2 R185, R185 ;  /* 0x000000b900b97308 */ /* 0x000f220000000800 */
[----:B-1----:R-:W-:Y:S01]  /*4140*/  FFMA.FTZ R4, R181, R4, R192 ;  /* 0x00000004b5047223 */ /* 0x002fe200000100c0 */
[----:B------:R1:W-:Y:S01]  /*4150*/  @!P1 SYNCS.ARRIVE.TRANS64.RED.A1T0 RZ, [R154+URZ], RZ ;  /* 0x000000ff9aff99a7 */ /* 0x0003e2000810043f */
[--C-:B------:R-:W-:Y:S01]  /*4160*/  FFMA.FTZ R212, R187, UR10, -R164.reuse ;  /* 0x0000000abbd47c23 */ /* 0x100fe200080108a4 */
[--C-:B------:R-:W-:Y:S01]  /*4170*/  FFMA.FTZ R187, R190, UR10, -R164.reuse ;  /* 0x0000000abebb7c23 */ /* 0x100fe200080108a4 */
[--C-:B------:R-:W-:Y:S01]  /*4180*/  FFMA.FTZ R190, R191, UR10, -R164.reuse ;  /* 0x0000000abfbe7c23 */ /* 0x100fe200080108a4 */
[--C-:B------:R-:W-:Y:S01]  /*4190*/  FFMA.FTZ R191, R194, UR10, -R164.reuse ;  /* 0x0000000ac2bf7c23 */ /* 0x100fe200080108a4 */
[----:B------:R-:W-:Y:S01]  /*41a0*/  FFMA.FTZ R195, R195, UR10, -R164 ;  /* 0x0000000ac3c37c23 */ /* 0x000fe200080108a4 */
[----:B------:R-:W5:Y:S01]  /*41b0*/  MUFU.EX2 R196, R196 ;  /* 0x000000c400c47308 */ /* 0x000f620000000800 */
[----:B--2---:R-:W-:Y:S01]  /*41c0*/  FADD.FTZ R4, R155, R4 ;  /* 0x000000049b047221 */ /* 0x004fe20000010000 */
[----:B-1----:R-:W-:Y:S01]  /*41d0*/  FADD.FTZ R154, R10, R3 ;  /* 0x000000030a9a7221 */ /* 0x002fe20000010000 */
[--C-:B------:R-:W-:Y:S01]  /*41e0*/  FFMA.FTZ R198, R198, UR10, -R164.reuse ;  /* 0x0000000ac6c67c23 */ /* 0x100fe200080108a4 */
[----:B------:R-:W-:Y:S01]  /*41f0*/  FFMA.FTZ R199, R199, UR10, -R164 ;  /* 0x0000000ac7c77c23 */ /* 0x000fe200080108a4 */
[----:B------:R-:W-:Y:S01]  /*4200*/  F2FP.F16.F32.PACK_AB R158, R161, R152 ;  /* 0x00000098a19e723e */ /* 0x000fe200000000ff */
[----:B------:R-:W-:Y:S01]  /*4210*/  FADD.FTZ R3, R11, R154 ;  /* 0x0000009a0b037221 */ /* 0x000fe20000010000 */
[----:B------:R-:W-:Y:S01]  /*4220*/  F2FP.F16.F32.PACK_AB R162, R153, R20 ;  /* 0x0000001499a2723e */ /* 0x000fe200000000ff */
[----:B------:R-:W1:Y:S01]  /*4230*/  MUFU.EX2 R159, R159 ;  /* 0x0000009f009f7308 */ /* 0x000e620000000800 */
[----:B----4-:R-:W-:Y:S01]  /*4240*/  FADD.FTZ R9, R185, R4 ;  /* 0x00000004b9097221 */ /* 0x010fe20000010000 */
[----:B------:R-:W-:Y:S01]  /*4250*/  FADD.FTZ R154, R12, R3 ;  /* 0x000000030c9a7221 */ /* 0x000fe20000010000 */
[----:B------:R-:W-:Y:S01]  /*4260*/  F2FP.F16.F32.PACK_AB R170, R11, R10 ;  /* 0x0000000a0baa723e */ /* 0x000fe200000000ff */
[-C--:B------:R-:W-:Y:S01]  /*4270*/  FMUL.FTZ R26, R26, R181.reuse ;  /* 0x000000b51a1a7220 */ /* 0x080fe20000410000 */
[C---:B------:R-:W-:Y:S01]  /*4280*/  F2FP.F16.F32.PACK_AB R164, R13.reuse, R12 ;  /* 0x0000000c0da4723e */ /* 0x040fe200000000ff */
[----:B------:R-:W-:Y:S01]  /*4290*/  FADD.FTZ R3, R13, R154 ;  /* 0x0000009a0d037221 */ /* 0x000fe20000010000 */
[----:B------:R-:W-:Y:S01]  /*42a0*/  F2FP.F16.F32.PACK_AB R166, R15, R14 ;  /* 0x0000000e0fa6723e */ /* 0x000fe200000000ff */
        /* <DEDUP_REMOVED lines=11> */
[----:B------:R-:W-:Y:S01]  /*4360*/  F2FP.F16.F32.PACK_AB R160, R21, R160 ;  /* 0x000000a015a0723e */ /* 0x000fe200000000ff */
[-C--:B------:R-:W-:Y:S01]  /*4370*/  FMUL.FTZ R35, R35, R181.reuse ;  /* 0x000000b523237220 */ /* 0x080fe20000410000 */
[-C--:B------:R-:W-:Y:S01]  /*4380*/  FMUL.FTZ R38, R38, R181.reuse ;  /* 0x000000b526267220 */ /* 0x080fe20000410000 */
[----:B------:R-:W-:Y:S01]  /*4390*/  FADD.FTZ R3, R21, R154 ;  /* 0x0000009a15037221 */ /* 0x000fe20000010000 */
[-C--:B------:R-:W-:Y:S01]  /*43a0*/  FMUL.FTZ R39, R39, R181.reuse ;  /* 0x000000b527277220 */ /* 0x080fe20000410000 */
[----:B------:R-:W1:Y:S01]  /*43b0*/  MUFU.EX2 R206, R206 ;  /* 0x000000ce00ce7308 */ /* 0x000e620000000800 */
        /* <DEDUP_REMOVED lines=10> */
[----:B------:R-:W-:Y:S01]  /*4460*/  F2FP.F16.F32.PACK_AB R156, R157, R156 ;  /* 0x0000009c9d9c723e */ /* 0x000fe200000000ff */
[-C--:B------:R-:W-:Y:S01]  /*4470*/  FMUL.FTZ R50, R50, R181.reuse ;  /* 0x000000b532327220 */ /* 0x080fe20000410000 */
[-C--:B------:R-:W-:Y:S01]  /*4480*/  FMUL.FTZ R51, R51, R181.reuse ;  /* 0x000000b533337220 */ /* 0x080fe20000410000 */
[----:B------:R-:W-:Y:S01]  /*4490*/  FADD.FTZ R3, R157, R154 ;  /* 0x0000009a9d037221 */ /* 0x000fe20000010000 */
[----:B------:R-:W-:Y:S01]  /*44a0*/  FMUL.FTZ R54, R54, R181 ;  /* 0x000000b536367220 */ /* 0x000fe20000410000 */
        /* <DEDUP_REMOVED lines=71> */
[----:B------:R-:W-:Y:S01]  /*4920*/  F2FP.F16.F32.PACK_AB R171, R196, R185 ;  /* 0x000000b9c4ab723e */ /* 0x000fe200000000ff */
[----:B------:R-:W4:Y:S01]  /*4930*/  MUFU.EX2 R172, R172 ;  /* 0x000000ac00ac7308 */ /* 0x000f220000000800 */
[----:B-1----:R-:W-:Y:S01]  /*4940*/  FADD.FTZ R3, R165, R154 ;  /* 0x0000009aa5037221 */ /* 0x002fe20000010000 */
[----:B------:R-:W-:-:S02]  /*4950*/  F2FP.F16.F32.PACK_AB R161, R208, R189 ;  /* 0x000000bdd0a1723e */ /* 0x000fc400000000ff */
[----:B------:R-:W-:-:S04]  /*4960*/  F2FP.F16.F32.PACK_AB R163, R210, R193 ;  /* 0x000000c1d2a3723e */ /* 0x000fc800000000ff */
[----:B------:R-:W1:Y:S01]  /*4970*/  MUFU.EX2 R212, R212 ;  /* 0x000000d400d47308 */ /* 0x000e620000000800 */
[----:B--2---:R-:W-:-:S07]  /*4980*/  FADD.FTZ R9, R183, R4 ;  /* 0x00000004b7097221 */ /* 0x004fce0000010000 */
[----:B------:R-:W2:Y:S01]  /*4990*/  MUFU.EX2 R169, R169 ;  /* 0x000000a900a97308 */ /* 0x000ea20000000800 */
[C---:B----4-:R-:W-:Y:S01]  /*49a0*/  FADD.FTZ R154, R172.reuse, R3 ;  /* 0x00000003ac9a7221 */ /* 0x050fe20000010000 */
[----:B------:R-:W-:Y:S02]  /*49b0*/  F2FP.F16.F32.PACK_AB R152, R172, R165 ;  /* 0x000000a5ac98723e */ /* 0x000fe400000000ff */
[----:B------:R-:W-:Y:S02]  /*49c0*/  F2FP.F16.F32.PACK_AB R165, R204, R159 ;  /* 0x0000009fcca5723e */ /* 0x000fe400000000ff */
[----:B------:R-:W-:Y:S02]  /*49d0*/  F2FP.F16.F32.PACK_AB R159, R182, R179 ;  /* 0x000000b3b69f723e */ /* 0x000fe400000000ff */
[----:B------:R-:W4:Y:S01]  /*49e0*/  MUFU.EX2 R187, R187 ;  /* 0x000000bb00bb7308 */ /* 0x000f220000000800 */
[C---:B-1----:R-:W-:Y:S01]  /*49f0*/  FADD.FTZ R4, R212.reuse, R9 ;  /* 0x00000009d4047221 */ /* 0x042fe20000010000 */
[----:B------:R-:W-:-:S06]  /*4a00*/  F2FP.F16.F32.PACK_AB R153, R212, R183 ;  /* 0x000000b7d499723e */ /* 0x000fcc00000000ff */
[----:B------:R-:W1:Y:S01]  /*4a10*/  MUFU.EX2 R180, R180 ;  /* 0x000000b400b47308 */ /* 0x000e620000000800 */
[----:B--2---:R-:W-:-:S07]  /*4a20*/  FADD.FTZ R3, R169, R154 ;  /* 0x0000009aa9037221 */ /* 0x004fce0000010000 */
[----:B------:R-:W2:Y:S01]  /*4a30*/  MUFU.EX2 R190, R190 ;  /* 0x000000be00be7308 */ /* 0x000ea20000000800 */
[----:B----4-:R-:W-:-:S07]  /*4a40*/  FADD.FTZ R9, R187, R4 ;  /* 0x00000004bb097221 */ /* 0x010fce0000010000 */
[----:B------:R-:W4:Y:S01]  /*4a50*/  MUFU.EX2 R173, R173 ;  /* 0x000000ad00ad7308 */ /* 0x000f220000000800 */
[C---:B-1----:R-:W-:Y:S01]  /*4a60*/  FADD.FTZ R8, R180.reuse, R3 ;  /* 0x00000003b4087221 */ /* 0x042fe20000010000 */
[----:B------:R-:W-:Y:S02]  /*4a70*/  F2FP.F16.F32.PACK_AB R154, R180, R169 ;  /* 0x000000a9b49a723e */ /* 0x000fe400000000ff */
[----:B------:R-:W-:-:S04]  /*4a80*/  F2FP.F16.F32.PACK_AB R169, R155, R192 ;  /* 0x000000c09ba9723e */ /* 0x000fc800000000ff */
[----:B------:R-:W1:Y:S01]  /*4a90*/  MUFU.EX2 R191, R191 ;  /* 0x000000bf00bf7308 */ /* 0x000e620000000800 */
[C---:B--2---:R-:W-:Y:S01]  /*4aa0*/  FADD.FTZ R4, R190.reuse, R9 ;  /* 0x00000009be047221 */ /* 0x044fe20000010000 */
[----:B------:R-:W-:-:S06]  /*4ab0*/  F2FP.F16.F32.PACK_AB R155, R190, R187 ;  /* 0x000000bbbe9b723e */ /* 0x000fcc00000000ff */
[----:B------:R-:W2:Y:S01]  /*4ac0*/  MUFU.EX2 R184, R184 ;  /* 0x000000b800b87308 */ /* 0x000ea20000000800 */
[----:B----4-:R-:W-:-:S07]  /*4ad0*/  FADD.FTZ R3, R173, R8 ;  /* 0x00000008ad037221 */ /* 0x010fce0000010000 */
[----:B------:R-:W4:Y:S01]  /*4ae0*/  MUFU.EX2 R6, R195 ;  /* 0x000000c300067308 */ /* 0x000f220000000800 */
[----:B-1----:R-:W-:-:S07]  /*4af0*/  FADD.FTZ R9, R191, R4 ;  /* 0x00000004bf097221 */ /* 0x002fce0000010000 */
[----:B------:R-:W1:Y:S01]  /*4b00*/  MUFU.EX2 R177, R177 ;  /* 0x000000b100b17308 */ /* 0x000e620000000800 */
[C---:B--2---:R-:W-:Y:S01]  /*4b10*/  FADD.FTZ R8, R184.reuse, R3 ;  /* 0x00000003b8087221 */ /* 0x044fe20000010000 */
[----:B------:R-:W-:-:S06]  /*4b20*/  F2FP.F16.F32.PACK_AB R172, R184, R173 ;  /* 0x000000adb8ac723e */ /* 0x000fcc00000000ff */
[----:B------:R-:W2:Y:S01]  /*4b30*/  MUFU.EX2 R198, R198 ;  /* 0x000000c600c67308 */ /* 0x000ea20000000800 */
[C---:B----4-:R-:W-:Y:S01]  /*4b40*/  FADD.FTZ R9, R6.reuse, R9 ;  /* 0x0000000906097221 */ /* 0x050fe20000010000 */
[----:B------:R-:W-:-:S06]  /*4b50*/  F2FP.F16.F32.PACK_AB R173, R6, R191 ;  /* 0x000000bf06ad723e */ /* 0x000fcc00000000ff */
[----:B------:R-:W4:Y:S01]  /*4b60*/  MUFU.EX2 R188, R188 ;  /* 0x000000bc00bc7308 */ /* 0x000f220000000800 */
[----:B-1----:R-:W-:-:S07]  /*4b70*/  FADD.FTZ R3, R177, R8 ;  /* 0x00000008b1037221 */ /* 0x002fce0000010000 */
[----:B------:R-:W1:Y:S01]  /*4b80*/  MUFU.EX2 R199, R199 ;  /* 0x000000c700c77308 */ /* 0x000e620000000800 */
[----:B--2---:R-:W-:Y:S01]  /*4b90*/  FADD.FTZ R4, R198, R9 ;  /* 0x00000009c6047221 */ /* 0x004fe20000010000 */
[C---:B----4-:R-:W-:Y:S01]  /*4ba0*/  FADD.FTZ R3, R188.reuse, R3 ;  /* 0x00000003bc037221 */ /* 0x050fe20000010000 */
[----:B------:R-:W-:Y:S02]  /*4bb0*/  F2FP.F16.F32.PACK_AB R174, R188, R177 ;  /* 0x000000b1bcae723e */ /* 0x000fe400000000ff */
[C---:B-1----:R-:W-:Y:S01]  /*4bc0*/  FADD.FTZ R4, R199.reuse, R4 ;  /* 0x00000004c7047221 */ /* 0x042fe20000010000 */
[----:B------:R-:W-:Y:S01]  /*4bd0*/  F2FP.F16.F32.PACK_AB R175, R199, R198 ;  /* 0x000000c6c7af723e */ /* 0x000fe200000000ff */
[----:B---3--:R-:W-:Y:S06]  /*4be0*/  @!P0 BRA `(.L_x_7474) ;  /* 0x0000000000048947 */ /* 0x008fec0003800000 */
[----:B------:R-:W-:Y:S01]  /*4bf0*/  BPT.TRAP 0x1 ;  /* 0x000000040000795c */ /* 0x000fe20000300000 */
.L_x_7474:
[----:B------:R1:W2:Y:S01]  /*4c00*/  SYNCS.PHASECHK.TRANS64.TRYWAIT P3, [UR23+0x22850], R5 ;  /* 0x02285005ff0075a7 */ /* 0x0002a20008060157 */
[----:B------:R-:W-:Y:S05]  /*4c10*/  @!P0 BRA `(.L_x_7475) ;  /* 0x0000000000048947 */ /* 0x000fea0003800000 */
[----:B------:R-:W-:Y:S01]  /*4c20*/  BPT.TRAP 0x1 ;  /* 0x000000040000795c */ /* 0x000fe20000300000 */
.L_x_7475:
[----:B--2---:R-:W-:Y:S05]  /*4c30*/  @P3 BRA `(.L_x_7476) ;  /* 0x0000000000083947 */ /* 0x004fea0003800000 */
[----:B------:R-:W2:Y:S02]  /*4c40*/  SYNCS.PHASECHK.TRANS64.TRYWAIT P3, [UR23+0x22850], R5 ;  /* 0x02285005ff0075a7 */ /* 0x000ea40008060157 */
[----:B--2---:R-:W-:Y:S05]  /*4c50*/  @!P3 BRA `(.L_x_7477) ;  /* 0x0000007c00ecb947 */ /* 0x004fea0003800000 */
.L_x_7476:
[----:B012---:R-:W-:Y:S01]  /*4c60*/  VIADD R5, R22, 0x8 ;  /* 0x0000000816057836 */ /* 0x007fe20000000000 */
[----:B------:R-:W-:Y:S01]  /*4c70*/  UIMAD UR11, UR37, 0xc00, UR21 ;  /* 0x00000c00250b78a4 */ /* 0x000fe2000f8e0215 */
[----:B------:R-:W-:Y:S01]  /*4c80*/  @!P1 VIADD R186, R186, 0x22860 ;  /* 0x00022860baba9836 */ /* 0x000fe20000000000 */
[----:B------:R-:W-:Y:S01]  /*4c90*/  UMOV UR7, 0x40000040 ;  /* 0x4000004000077882 */ /* 0x000fe20000000000 */
[----:B------:R-:W-:Y:S01]  /*4ca0*/  IMAD.MOV.U32 R204, RZ, RZ, R7 ;  /* 0x000000ffffcc7224 */ /* 0x000fe200078e0007 */
        /* <DEDUP_REMOVED lines=39> */
.L_x_7469:
[----:B------:R-:W1:Y:S01]  /*4f20*/  SHFL.BFLY PT, R6, R3, 0x2, 0x1f ;  /* 0x0c401f0003067f89 */ /* 0x000e6200000e0000 */
[----:B------:R-:W-:Y:S01]  /*4f30*/  CS2R R20, SRZ ;  /* 0x0000000000147805 */ /* 0x000fe2000001ff00 */
[----:B------:R-:W-:Y:S01]  /*4f40*/  UIADD3 UR37, UR37, 0x1, URZ ;  /* 0x0000000125257890 */ /* 0x000fe2000fffe03f */
[----:B------:R2:W-:Y:S06]  /*4f50*/  BAR.ARV R176, 0x100 ;  /* 0x000400b00000751d */ /* 0x0005ec0000002000 */
[----:B------:R-:W-:Y:S02]  /*4f60*/  UISETP.NE.AND UP0, UPT, UR37, 0x2, UPT ;  /* 0x000000022500788c */ /* 0x000fe4000bf05270 */
[----:B------:R-:W-:Y:S06]  /*4f70*/  BAR.ARV 0x8, 0x120 ;  /* 0x0204800000007b1d */ /* 0x000fec0000002000 */
[----:B------:R-:W-:Y:S01]  /*4f80*/  USEL UR4, URZ, 0x1, UP0 ;  /* 0x000000013f047887 */ /* 0x000fe20008000000 */
[----:B------:R-:W-:Y:S01]  /*4f90*/  PLOP3.LUT P0, PT, PT, PT, PT, 0x8, 0x0 ;  /* 0x000000000000781c */ /* 0x000fe20003f0e170 */
[----:B------:R-:W4:Y:S01]  /*4fa0*/  SHFL.BFLY PT, R9, R4, 0x2, 0x1f ;  /* 0x0c401f0004097f89 */ /* 0x000f2200000e0000 */
[----:B------:R-:W-:-:S02]  /*4fb0*/  UIADD3 UR39, UR39, 0x1, URZ ;  /* 0x0000000127277890 */ /* 0x000fc4000fffe03f */
[----:B------:R-:W-:Y:S01]  /*4fc0*/  USEL UR37, UR37, URZ, UP0 ;  /* 0x0000003f25257287 */ /* 0x000fe20008000000 */
[----:B-1----:R-:W-:Y:S01]  /*4fd0*/  FADD.FTZ R6, R6, R3 ;  /* 0x0000000306067221 */ /* 0x002fe20000010000 */
[----:B------:R-:W-:-:S04]  /*4fe0*/  ULOP3.LUT UR38, UR38, UR4, URZ, 0x3c, !UPT ;  /* 0x0000000426267292 */ /* 0x000fc8000f8e3c3f */
[----:B0--3--:R-:W0:Y:S01]  /*4ff0*/  SHFL.BFLY PT, R5, R6, 0x1, 0x1f ;  /* 0x0c201f0006057f89 */ /* 0x009e2200000e0000 */
[----:B----4-:R-:W-:-:S05]  /*5000*/  FADD.FTZ R9, R9, R4 ;  /* 0x0000000409097221 */ /* 0x010fca0000010000 */
[----:B------:R-:W1:Y:S01]  /*5010*/  SHFL.BFLY PT, R8, R9, 0x1, 0x1f ;  /* 0x0c201f0009087f89 */ /* 0x000e6200000e0000 */
[----:B0-----:R-:W-:-:S05]  /*5020*/  FADD.FTZ R152, R6, R5 ;  /* 0x0000000506987221 */ /* 0x001fca0000010000 */
[----:B------:R-:W-:-:S13]  /*5030*/  FSETP.NE.FTZ.AND P1, PT, R152, RZ, PT ;  /* 0x000000ff9800720b */ /* 0x000fda0003f35000 */
[----:B------:R-:W0:Y:S01]  /*5040*/  @P1 MUFU.RCP R21, R152 ;  /* 0x0000009800151308 */ /* 0x000e220000001000 */
[----:B-1----:R-:W-:-:S05]  /*5050*/  FADD.FTZ R153, R9, R8 ;  /* 0x0000000809997221 */ /* 0x002fca0000010000 */
[----:B------:R-:W-:Y:S01]  /*5060*/  FSETP.NE.FTZ.AND P2, PT, R153, RZ, PT ;  /* 0x000000ff9900720b */ /* 0x000fe20003f55000 */
[-C--:B0-----:R-:W-:Y:S01]  /*5070*/  FMUL.FTZ R9, R40, R21.reuse ;  /* 0x0000001528097220 */ /* 0x081fe20000410000 */
[-C--:B------:R-:W-:Y:S01]  /*5080*/  FMUL.FTZ R8, R41, R21.reuse ;  /* 0x0000001529087220 */ /* 0x080fe20000410000 */
[----:B------:R-:W-:Y:S01]  /*5090*/  @P1 MUFU.LG2 R40, R152 ;  /* 0x0000009800281308 */ /* 0x000fe20000000c00 */
[-C--:B------:R-:W-:Y:S01]  /*50a0*/  FMUL.FTZ R5, R24, R21.reuse ;  /* 0x0000001518057220 */ /* 0x080fe20000410000 */
[-C--:B------:R-:W-:Y:S01]  /*50b0*/  FMUL.FTZ R6, R28, R21.reuse ;  /* 0x000000151c067220 */ /* 0x080fe20000410000 */
[-C--:B------:R-:W-:Y:S01]  /*50c0*/  FMUL.FTZ R4, R25, R21.reuse ;  /* 0x0000001519047220 */ /* 0x080fe20000410000 */
[-C--:B------:R-:W-:Y:S01]  /*50d0*/  FMUL.FTZ R29, R29, R21.reuse ;  /* 0x000000151d1d7220 */ /* 0x080fe20000410000 */
[-C--:B------:R-:W-:Y:S01]  /*50e0*/  FMUL.FTZ R32, R32, R21.reuse ;  /* 0x0000001520207220 */ /* 0x080fe20000410000 */
[-C--:B------:R-:W-:Y:S01]  /*50f0*/  FMUL.FTZ R33, R33, R21.reuse ;  /* 0x0000001521217220 */ /* 0x080fe20000410000 */
[----:B------:R-:W-:-:S03]  /*5100*/  FMUL.FTZ R36, R36, R21 ;  /* 0x0000001524247220 */ /* 0x000fc60000410000 */
[----:B------:R-:W0:Y:S01]  /*5110*/  @P2 MUFU.RCP R20, R153 ;  /* 0x0000009900142308 */ /* 0x000e220000001000 */
[-C--:B------:R-:W-:Y:S01]  /*5120*/  FMUL.FTZ R37, R37, R21.reuse ;  /* 0x0000001525257220 */ /* 0x080fe20000410000 */
[-C--:B------:R-:W-:Y:S01]  /*5130*/  FMUL.FTZ R11, R44, R21.reuse ;  /* 0x000000152c0b7220 */ /* 0x080fe20000410000 */
[-C--:B------:R-:W-:Y:S01]  /*5140*/  FMUL.FTZ R10, R45, R21.reuse ;  /* 0x000000152d0a7220 */ /* 0x080fe20000410000 */
[-C--:B------:R-:W-:Y:S01]  /*5150*/  FMUL.FTZ R13, R48, R21.reuse ;  /* 0x00000015300d7220 */ /* 0x080fe20000410000 */
[-C--:B------:R-:W-:Y:S01]  /*5160*/  FMUL.FTZ R12, R49, R21.reuse ;  /* 0x00000015310c7220 */ /* 0x080fe20000410000 */
[-C--:B------:R-:W-:Y:S01]  /*5170*/  FMUL.FTZ R15, R52, R21.reuse ;  /* 0x00000015340f7220 */ /* 0x080fe20000410000 */
[-C--:B------:R-:W-:Y:S01]  /*5180*/  FMUL.FTZ R14, R53, R21.reuse ;  /* 0x00000015350e7220 */ /* 0x080fe20000410000 */
[----:B------:R-:W1:Y:S01]  /*5190*/  @P2 MUFU.LG2 R41, R153 ;  /* 0x0000009900292308 */ /* 0x000e620000000c00 */
        /* <DEDUP_REMOVED lines=48> */
[----:B------:R-:W-:-:S02]  /*54a0*/  IMAD.U32 R21, RZ, RZ, UR10 ;  /* 0x0000000aff157e24 */ /* 0x000fc4000f8e00ff */
[-C--:B0-----:R-:W-:Y:S01]  /*54b0*/  FMUL.FTZ R174, R26, R20.reuse ;  /* 0x000000141aae7220 */ /* 0x081fe20000410000 */
[----:B------:R-:W-:Y:S02]  /*54c0*/  IMAD.U32 R49, RZ, RZ, UR10 ;  /* 0x0000000aff317e24 */ /* 0x000fe4000f8e00ff */
[-C--:B------:R-:W-:Y:S01]  /*54d0*/  FMUL.FTZ R26, R30, R20.reuse ;  /* 0x000000141e1a7220 */ /* 0x080fe20000410000 */
[----:B------:R-:W-:Y:S01]  /*54e0*/  @P1 FMUL.FTZ R21, R21, 0.69314718246459960938 ;  /* 0x3f31721815151820 */ /* 0x000fe20000410000 */
[----:B------:R-:W-:Y:S01]  /*54f0*/  @P1 FMUL.FTZ R40, R40, 0.69314718246459960938 ;  /* 0x3f31721828281820 */ /* 0x000fe20000410000 */
[----:B------:R-:W-:Y:S01]  /*5500*/  @P2 FMUL.FTZ R49, R49, 0.69314718246459960938 ;  /* 0x3f31721831312820 */ /* 0x000fe20000410000 */
[----:B-1----:R-:W-:Y:S01]  /*5510*/  @P2 FMUL.FTZ R30, R41, 0.69314718246459960938 ;  /* 0x3f317218291e2820 */ /* 0x002fe20000410000 */
[-C--:B------:R-:W-:Y:S01]  /*5520*/  FMUL.FTZ R161, R83, R20.reuse ;  /* 0x0000001453a17220 */ /* 0x080fe20000410000 */
[----:B------:R-:W-:Y:S01]  /*5530*/  FMUL.FTZ R160, R87, R20 ;  /* 0x0000001457a07220 */ /* 0x000fe20000410000 */
[----:B------:R-:W-:-:S02]  /*5540*/  IMAD.MOV.U32 R44, RZ, RZ, -0x800000 ;  /* 0xff800000ff2c7424 */ /* 0x000fc400078e00ff */
[-C--:B------:R-:W-:Y:S01]  /*5550*/  FMUL.FTZ R83, R86, R20.reuse ;  /* 0x0000001456537220 */ /* 0x080fe20000410000 */
[----:B------:R-:W-:Y:S02]  /*5560*/  IMAD.MOV.U32 R45, RZ, RZ, -0x800000 ;  /* 0xff800000ff2d7424 */ /* 0x000fe400078e00ff */
[-C--:B------:R-:W-:Y:S01]  /*5570*/  FMUL.FTZ R87, R91, R20.reuse ;  /* 0x000000145b577220 */ /* 0x080fe20000410000 */
[-C--:B------:R-:W-:Y:S01]  /*5580*/  FMUL.FTZ R179, R27, R20.reuse ;  /* 0x000000141bb37220 */ /* 0x080fe20000410000 */
[-C--:B------:R-:W-:Y:S01]  /*5590*/  FMUL.FTZ R177, R31, R20.reuse ;  /* 0x000000141fb17220 */ /* 0x080fe20000410000 */
[-C--:B------:R-:W-:Y:S01]  /*55a0*/  FMUL.FTZ R173, R34, R20.reuse ;  /* 0x0000001422ad7220 */ /* 0x080fe20000410000 */
        /* <DEDUP_REMOVED lines=56> */
[----:B------:R-:W-:-:S07]  /*5930*/  @P2 FFMA.FTZ R45, R49, R7, R30 ;  /* 0x00000007312d2223 */ /* 0x000fce000001001e */
.L_x_7458:
        /* <DEDUP_REMOVED lines=11> */
[----:B------:R-:W-:Y:S01]  /*59f0*/  USHF.L.U32 UR8, UR46, 0x2, URZ ;  /* 0x000000022e087899 */ /* 0x000fe2000800063f */
[----:B------:R-:W-:Y:S01]  /*5a00*/  F2FP.F16.F32.PACK_AB R4, R4, R5 ;  /* 0x000000050404723e */ /* 0x000fe200000000ff */
[----:B------:R-:W-:Y:S01]  /*5a10*/  BAR.SYNC.DEFER_BLOCKING 0x1, 0x100 ;  /* 0x0044000000007b1d */ /* 0x000fe20000010000 */
[----:B------:R-:W-:Y:S01]  /*5a20*/  F2FP.F16.F32.PACK_AB R5, R179, R174 ;  /* 0x000000aeb305723e */ /* 0x000fe200000000ff */
[----:B------:R-:W-:Y:S01]  /*5a30*/  USHF.L.U64.HI UR9, UR46, 0x2, UR45 ;  /* 0x000000022e097899 */ /* 0x000fe2000801022d */
[----:B------:R-:W-:Y:S02]  /*5a40*/  F2FP.F16.F32.PACK_AB R8, R8, R9 ;  /* 0x000000090808723e */ /* 0x000fe400000000ff */
[----:B------:R-:W-:Y:S01]  /*5a50*/  F2FP.F16.F32.PACK_AB R10, R10, R11 ;  /* 0x0000000b0a0a723e */ /* 0x000fe200000000ff */
[----:B------:R-:W-:Y:S01]  /*5a60*/  ULDC.64 UR6, c[0x0][0xbd8] ;  /* 0x0002f60000067ab9 */ /* 0x000fe20000000a00 */
[----:B------:R-:W-:Y:S01]  /*5a70*/  F2FP.F16.F32.PACK_AB R9, R170, R159 ;  /* 0x0000009faa09723e */ /* 0x000fe200000000ff */
[----:B------:R-:W-:Y:S01]  /*5a80*/  UIADD3 UR4, UP1, UR8, UR6, URZ ;  /* 0x0000000608047290 */ /* 0x000fe2000ff3e03f */
[----:B------:R-:W-:Y:S01]  /*5a90*/  F2FP.F16.F32.PACK_AB R11, R171, R158 ;  /* 0x0000009eab0b723e */ /* 0x000fe200000000ff */
[----:B------:R-:W-:Y:S01]  /*5aa0*/  UISETP.NE.U32.AND UP0, UPT, UR6, URZ, UPT ;  /* 0x0000003f0600728c */ /* 0x000fe2000bf05070 */
[----:B------:R-:W-:Y:S01]  /*5ab0*/  F2FP.F16.F32.PACK_AB R12, R12, R13 ;  /* 0x0000000d0c0c723e */ /* 0x000fe200000000ff */
[----:B------:R-:W-:Y:S01]  /*5ac0*/  UIADD3.X UR6, UR9, UR7, URZ, UP1, !UPT ;  /* 0x0000000709067290 */ /* 0x000fe20008ffe43f */
[----:B------:R-:W-:Y:S01]  /*5ad0*/  F2FP.F16.F32.PACK_AB R14, R14, R15 ;  /* 0x0000000f0e0e723e */ /* 0x000fe200000000ff */
[----:B------:R-:W-:Y:S01]  /*5ae0*/  UISETP.NE.AND.EX UP0, UPT, UR7, URZ, UPT, UP0 ;  /* 0x0000003f0700728c */ /* 0x000fe2000bf05300 */
        /* <DEDUP_REMOVED lines=8> */
[----:B0-----:R-:W-:Y:S02]  /*5b70*/  MOV R21, R7 ;  /* 0x0000000700157202 */ /* 0x001fe40000000f00 */
[----:B------:R-:W-:Y:S02]  /*5b80*/  F2FP.F16.F32.PACK_AB R73, R165, R152 ;  /* 0x00000098a549723e */ /* 0x000fe400000000ff */
[----:B------:R-:W-:Y:S01]  /*5b90*/  F2FP.F16.F32.PACK_AB R81, R161, R82 ;  /* 0x00000052a151723e */ /* 0x000fe200000000ff */
[----:B------:R-:W-:Y:S01]  /*5ba0*/  IMAD.WIDE R78, R202, 0x2, R20 ;  /* 0x00000002ca4e7825 */ /* 0x000fe200078e0214 */
[----:B------:R-:W-:Y:S02]  /*5bb0*/  F2FP.F16.F32.PACK_AB R88, R89, R88 ;  /* 0x000000585958723e */ /* 0x000fe400000000ff */
[----:B------:R-:W-:-:S02]  /*5bc0*/  F2FP.F16.F32.PACK_AB R82, R85, R84 ;  /* 0x000000545552723e */ /* 0x000fc400000000ff */
[C---:B------:R-:W-:Y:S02]  /*5bd0*/  IADD3 R30, P1, R78.reuse, 0x20, RZ ;  /* 0x000000204e1e7810 */ /* 0x040fe40007f3e0ff */
[C---:B------:R-:W-:Y:S02]  /*5be0*/  LOP3.LUT R7, R78.reuse, 0x380, RZ, 0xc0, !PT ;  /* 0x000003804e077812 */ /* 0x040fe400078ec0ff */
        /* <DEDUP_REMOVED lines=14> */
[--C-:B------:R-:W-:Y:S01]  /*5cd0*/  IMAD.X R53, RZ, RZ, R79.reuse, P2 ;  /* 0x000000ffff357224 */ /* 0x100fe200010e064f */
        /* <DEDUP_REMOVED lines=30> */
[----:B------:R-:W-:Y:S02]  /*5ec0*/  LOP3.LUT R40, R191, 0x380, RZ, 0xc0, !PT ;  /* 0x00000380bf287812 */ /* 0x000fe400078ec0ff */
[----:B------:R-:W-:Y:S02]  /*5ed0*/  SHF.R.U64 R7, R7, 0x3, RZ ;  /* 0x0000000307077819 */ /* 0x000fe400000012ff */
[----:B------:R-:W-:Y:S02]  /*5ee0*/  SHF.R.U64 R42, R42, 0x3, RZ ;  /* 0x000000032a2a7819 */ /* 0x000fe400000012ff */
[----:B------:R-:W-:Y:S02]  /*5ef0*/  SHF.R.U64 R40, R40, 0x3, RZ ;  /* 0x0000000328287819 */ /* 0x000fe400000012ff */
[----:B------:R-:W-:Y:S02]  /*5f00*/  LOP3.LUT R58, R7, R58, RZ, 0x3c, !PT ;  /* 0x0000003a073a7212 */ /* 0x000fe400078e3cff */
[----:B------:R-:W-:-:S02]  /*5f10*/  LOP3.LUT R34, R95, 0x380, RZ, 0xc0, !PT ;  /* 0x000003805f227812 */ /* 0x000fc400078ec0ff */
[----:B------:R-:W-:Y:S02]  /*5f20*/  LOP3.LUT R64, R42, R193, RZ, 0x3c, !PT ;  /* 0x000000c12a407212 */ /* 0x000fe400078e3cff */
[----:B------:R-:W-:Y:S02]  /*5f30*/  LOP3.LUT R7, R70, 0x380, RZ, 0xc0, !PT ;  /* 0x0000038046077812 */ /* 0x000fe400078ec0ff */
[----:B------:R-:W-:Y:S02]  /*5f40*/  LOP3.LUT R38, R181, 0x380, RZ, 0xc0, !PT ;  /* 0x00000380b5267812 */ /* 0x000fe400078ec0ff */
[----:B------:R-:W-:Y:S02]  /*5f50*/  LOP3.LUT R62, R40, R191, RZ, 0x3c, !PT ;  /* 0x000000bf283e7212 */ /* 0x000fe400078e3cff */
[----:B------:R-:W-:Y:S02]  /*5f60*/  LOP3.LUT R42, R199, 0x380, RZ, 0xc0, !PT ;  /* 0x00000380c72a7812 */ /* 0x000fe400078ec0ff */
[----:B------:R-:W-:-:S02]  /*5f70*/  LOP3.LUT R40, R197, 0x380, RZ, 0xc0, !PT ;  /* 0x00000380c5287812 */ /* 0x000fc400078ec0ff */
[----:B------:R-:W-:Y:S02]  /*5f80*/  SHF.R.U64 R34, R34, 0x3, RZ ;  /* 0x0000000322227819 */ /* 0x000fe400000012ff */
[----:B------:R-:W-:Y:S02]  /*5f90*/  SHF.R.U64 R29, R7, 0x3, RZ ;  /* 0x00000003071d7819 */ /* 0x000fe400000012ff */
[----:B------:R-:W-:Y:S02]  /*5fa0*/  SHF.R.U64 R38, R38, 0x3, RZ ;  /* 0x0000000326267819 */ /* 0x000fe400000012ff */
[----:B------:R-:W-:Y:S02]  /*5fb0*/  LOP3.LUT R52, R187, 0x380, RZ, 0xc0, !PT ;  /* 0x00000380bb347812 */ /* 0x000fe400078ec0ff */
[----:B------:R-:W-:Y:S02]  /*5fc0*/  MOV R78, R78 ;  /* 0x0000004e004e7202 */ /* 0x000fe40000000f00 */
[----:B------:R-:W-:-:S02]  /*5fd0*/  SHF.R.U64 R42, R42, 0x3, RZ ;  /* 0x000000032a2a7819 */ /* 0x000fc400000012ff */
[----:B------:R-:W-:Y:S02]  /*5fe0*/  F2FP.F16.F32.PACK_AB R7, R177, R26 ;  /* 0x0000001ab107723e */ /* 0x000fe400000000ff */
[----:B------:R-:W-:Y:S02]  /*5ff0*/  LOP3.LUT R54, R189, 0x380, RZ, 0xc0, !PT ;  /* 0x00000380bd367812 */ /* 0x000fe400078ec0ff */
[----:B------:R-:W-:Y:S01]  /*6000*/  SHF.R.U64 R40, R40, 0x3, RZ ;  /* 0x0000000328287819 */ /* 0x000fe200000012ff */
[----:B------:R0:W-:Y:S01]  /*6010*/  STSM.16.M88.4 [R78], R4 ;  /* 0x000000044e007844 */ /* 0x0001e20000000200 */
[----:B------:R-:W-:Y:S02]  /*6020*/  LOP3.LUT R34, R34, R95, RZ, 0x3c, !PT ;  /* 0x0000005f22227212 */ /* 0x000fe400078e3cff */
[----:B------:R-:W-:Y:S02]  /*6030*/  LOP3.LUT R38, R38, R181, RZ, 0x3c, !PT ;  /* 0x000000b526267212 */ /* 0x000fe400078e3cff */
[----:B------:R-:W-:-:S02]  /*6040*/  SHF.R.U64 R52, R52, 0x3, RZ ;  /* 0x0000000334347819 */ /* 0x000fc400000012ff */
[----:B------:R-:W-:Y:S02]  /*6050*/  LOP3.LUT R26, R42, R199, RZ, 0x3c, !PT ;  /* 0x000000c72a1a7212 */ /* 0x000fe400078e3cff */
[----:B------:R-:W-:Y:S02]  /*6060*/  SHF.R.U64 R54, R54, 0x3, RZ ;  /* 0x0000000336367819 */ /* 0x000fe400000012ff */
[----:B------:R-:W-:Y:S02]  /*6070*/  LOP3.LUT R66, R195, 0x380, RZ, 0xc0, !PT ;  /* 0x00000380c3427812 */ /* 0x000fe400078ec0ff */
[----:B------:R-:W-:Y:S02]  /*6080*/  LOP3.LUT R74, R40, R197, RZ, 0x3c, !PT ;  /* 0x000000c5284a7212 */ /* 0x000fe400078e3cff */
[----:B------:R-:W-:Y:S02]  /*6090*/  MOV R40, R30 ;  /* 0x0000001e00287202 */ /* 0x000fe40000000f00 */
[----:B0-----:R-:W-:-:S02]  /*60a0*/  F2FP.F16.F32.PACK_AB R4, R33, R32 ;  /* 0x000000202104723e */ /* 0x001fc400000000ff */
[----:B------:R-:W-:Y:S02]  /*60b0*/  F2FP.F16.F32.PACK_AB R5, R176, R173 ;  /* 0x000000adb005723e */ /* 0x000fe400000000ff */
[----:B------:R-:W-:Y:S02]  /*60c0*/  F2FP.F16.F32.PACK_AB R6, R37, R36 ;  /* 0x000000242506723e */ /* 0x000fe400000000ff */
[----:B------:R-:W-:Y:S02]  /*60d0*/  F2FP.F16.F32.PACK_AB R7, R175, R172 ;  /* 0x000000acaf07723e */ /* 0x000fe400000000ff */
[----:B------:R-:W-:Y:S02]  /*60e0*/  MOV R35, R34 ;  /* 0x0000002200237202 */ /* 0x000fe40000000f00 */
[----:B------:R-:W-:Y:S01]  /*60f0*/  LOP3.LUT R52, R52, R187, RZ, 0x3c, !PT ;  /* 0x000000bb34347212 */ /* 0x000fe200078e3cff */
[----:B------:R0:W-:Y:S01]  /*6100*/  STSM.16.M88.4 [R40], R4 ;  /* 0x0000000428007844 */ /* 0x0001e20000000200 */
[----:B------:R-:W-:-:S02]  /*6110*/  MOV R38, R38 ;  /* 0x0000002600267202 */ /* 0x000fc40000000f00 */
[----:B------:R-:W-:Y:S01]  /*6120*/  MOV R32, R26 ;  /* 0x0000001a00207202 */ /* 0x000fe20000000f00 */
[----:B------:R-:W-:Y:S01]  /*6130*/  STSM.16.M88.4 [R35], R8 ;  /* 0x0000000823007844 */ /* 0x000fe20000000200 */
[----:B------:R-:W-:Y:S02]  /*6140*/  LOP3.LUT R54, R54, R189, RZ, 0x3c, !PT ;  /* 0x000000bd36367212 */ /* 0x000fe400078e3cff */
[----:B------:R-:W-:Y:S01]  /*6150*/  SHF.R.U64 R66, R66, 0x3, RZ ;  /* 0x0000000342427819 */ /* 0x000fe200000012ff */
[----:B------:R-:W-:Y:S01]  /*6160*/  STSM.16.M88.4 [R38], R12 ;  /* 0x0000000c26007844 */ /* 0x000fe20000000200 */
[----:B------:R-:W-:Y:S02]  /*6170*/  LOP3.LUT R70, R29, R70, RZ, 0x3c, !PT ;  /* 0x000000461d467212 */ /* 0x000fe400078e3cff */
[----:B------:R-:W-:Y:S02]  /*6180*/  MOV R46, R46 ;  /* 0x0000002e002e7202 */ /* 0x000fe40000000f00 */
[----:B------:R-:W-:-:S02]  /*6190*/  F2FP.F16.F32.PACK_AB R26, R61, R60 ;  /* 0x0000003c3d1a723e */ /* 0x000fc400000000ff */
[----:B------:R-:W-:Y:S01]  /*61a0*/  F2FP.F16.F32.PACK_AB R27, R164, R155 ;  /* 0x0000009ba41b723e */ /* 0x000fe200000000ff */
[----:B0-----:R-:W-:Y:S01]  /*61b0*/  IMAD.U32 R5, RZ, RZ, UR6 ;  /* 0x00000006ff057e24 */ /* 0x001fe2000f8e00ff */
[----:B------:R-:W-:Y:S01]  /*61c0*/  MOV R48, R48 ;  /* 0x0000003000307202 */ /* 0x000fe20000000f00 */
[----:B------:R-:W-:Y:S01]  /*61d0*/  ULDC.64 UR6, c[0x0][0xbe0] ;  /* 0x0002f80000067ab9 */ /* 0x000fe20000000a00 */
[----:B------:R-:W-:Y:S01]  /*61e0*/  MOV R34, R74 ;  /* 0x0000004a00227202 */ /* 0x000fe20000000f00 */
[----:B------:R-:W-:Y:S01]  /*61f0*/  STSM.16.M88.4 [R46], R24 ;  /* 0x000000182e007844 */ /* 0x000fe20000000200 */
[----:B------:R-:W-:Y:S01]  /*6200*/  F2FP.F16.F32.PACK_AB R29, R167, R154 ;  /* 0x0000009aa71d723e */ /* 0x000fe200000000ff */
[----:B------:R-:W-:Y:S01]  /*6210*/  IMAD.U32 R4, RZ, RZ, UR4 ;  /* 0x00000004ff047e24 */ /* 0x000fe2000f8e00ff */
[----:B------:R-:W-:Y:S02]  /*6220*/  F2FP.F16.F32.PACK_AB R30, R69, R68 ;  /* 0x00000044451e723e */ /* 0x000fe400000000ff */
[----:B------:R-:W-:-:S02]  /*6230*/  F2FP.F16.F32.PACK_AB R31, R162, R153 ;  /* 0x00000099a21f723e */ /* 0x000fc400000000ff */
[----:B------:R-:W-:Y:S02]  /*6240*/  MOV R50, R50 ;  /* 0x0000003200327202 */ /* 0x000fe40000000f00 */
[----:B------:R-:W-:Y:S01]  /*6250*/  F2FP.F16.F32.PACK_AB R74, R77, R76 ;  /* 0x0000004c4d4a723e */ /* 0x000fe200000000ff */
[----:B------:R-:W-:Y:S01]  /*6260*/  STSM.16.M88.4 [R48], R28 ;  /* 0x0000001c30007844 */ /* 0x000fe20000000200 */
[----:B------:R-:W-:Y:S02]  /*6270*/  F2FP.F16.F32.PACK_AB R75, R163, R56 ;  /* 0x00000038a34b723e */ /* 0x000fe400000000ff */
[----:B------:R-:W-:Y:S02]  /*6280*/  MOV R52, R52 ;  /* 0x0000003400347202 */ /* 0x000fe40000000f00 */
[----:B------:R-:W-:Y:S01]  /*6290*/  F2FP.F16.F32.PACK_AB R83, R160, R83 ;  /* 0x00000053a053723e */ /* 0x000fe200000000ff */
[----:B------:R-:W-:Y:S01]  /*62a0*/  STSM.16.M88.4 [R50], R72 ;  /* 0x0000004832007844 */ /* 0x000fe20000000200 */
[----:B------:R-:W-:-:S02]  /*62b0*/  F2FP.F16.F32.PACK_AB R89, R87, R90 ;  /* 0x0000005a5759723e */ /* 0x000fc400000000ff */
[----:B------:R-:W-:Y:S01]  /*62c0*/  F2FP.F16.F32.PACK_AB R96, R97, R96 ;  /* 0x000000606160723e */ /* 0x000fe200000000ff */
[----:B------:R0:W-:Y:S01]  /*62d0*/  STSM.16.M88.4 [R52], R80 ;  /* 0x0000005034007844 */ /* 0x0001e20000000200 */
[----:B------:R-:W-:Y:S02]  /*62e0*/  LOP3.LUT R66, R66, R195, RZ, 0x3c, !PT ;  /* 0x000000c342427212 */ /* 0x000fe400078e3cff */
        /* <DEDUP_REMOVED lines=49> */
[----:B------:R-:W-:Y:S01]  /*6600*/  @UP1 UIADD3 UR6, UP2, UR8, UR6, URZ ;  /* 0x0000000608061290 */ /* 0x000fe2000ff5e03f */
[----:B------:R-:W-:-:S03]  /*6610*/  IMAD R7, R16, 0x40, R2 ;  /* 0x0000004010077824 */ /* 0x000fc600078e0202 */
[----:B------:R-:W-:Y:S01]  /*6620*/  @UP1 UIADD3.X UR7, UR9, UR7, URZ, UP2, !UPT ;  /* 0x0000000709071290 */ /* 0x000fe200097fe43f */
[----:B------:R-:W-:-:S04]  /*6630*/  IMAD.WIDE R20, R7, 0x2, R20 ;  /* 0x0000000207147825 */ /* 0x000fc800078e0214 */
[----:B------:R-:W-:Y:S01]  /*6640*/  IMAD.U32 R6, RZ, RZ, UR6 ;  /* 0x00000006ff067e24 */ /* 0x000fe2000f8e00ff */
[----:B------:R-:W2:Y:S01]  /*6650*/  @P1 LDG.E R3, desc[UR40][R4.64] ;  /* 0x0000002804031981 */ /* 0x000ea2000c1e1900 */
[----:B------:R-:W-:Y:S01]  /*6660*/  IMAD.U32 R7, RZ, RZ, UR7 ;  /* 0x00000007ff077e24 */ /* 0x000fe2000f8e00ff */
[----:B------:R-:W-:Y:S01]  /*6670*/  UMOV UR4, URZ ;  /* 0x0000003f00047c82 */ /* 0x000fe20008000000 */
[----:B------:R-:W-:-:S03]  /*6680*/  IADD3 R13, P0, R20, 0x1000, RZ ;  /* 0x00001000140d7810 */ /* 0x000fc60007f1e0ff */
[----:B0-----:R1:W5:Y:S01]  /*6690*/  @P2 LDG.E R81, desc[UR40][R6.64] ;  /* 0x0000002806512981 */ /* 0x001362000c1e1900 */
[----:B--2---:R-:W-:Y:S01]  /*66a0*/  @P1 R2UR UR4, R3 ;  /* 0x00000000030412ca */ /* 0x004fe200000e0000 */
[----:B-1----:R-:W-:-:S14]  /*66b0*/  @P2 BRA `(.L_x_7481) ;  /* 0x0000000000102947 */ /* 0x002fdc0003800000 */
[----:B------:R-:W-:Y:S05]  /*66c0*/  @!P1 BRA `(.L_x_7481) ;  /* 0x00000000000c9947 */ /* 0x000fea0003800000 */
[----:B------:R-:W2:Y:S04]  /*66d0*/  LDG.E R6, desc[UR40][R4.64] ;  /* 0x0000002804067981 */ /* 0x000ea8000c1e1900 */
[----:B-----5:R-:W2:Y:S02]  /*66e0*/  LDG.E R81, desc[UR40][R4.64+0x4] ;  /* 0x0000042804517981 */ /* 0x020ea4000c1e1900 */
[----:B--2---:R-:W-:-:S07]  /*66f0*/  IMAD.IADD R81, R81, 0x1, -R6 ;  /* 0x0000000151517824 */ /* 0x004fce00078e0a06 */
.L_x_7481:
[----:B------:R-:W-:Y:S01]  /*6700*/  USHF.R.S32.HI UR11, URZ, 0x1f, UR44 ;  /* 0x0000001f3f0b7899 */ /* 0x000fe2000801142c */
[----:B------:R-:W-:Y:S01]  /*6710*/  IADD3 R5, P2, R20, 0x3000, RZ ;  /* 0x0000300014057810 */ /* 0x000fe20007f5e0ff */
[----:B------:R-:W-:Y:S01]  /*6720*/  ULDC.64 UR12, c[0x0][0xb70] ;  /* 0x0002dc00000c7ab9 */ /* 0x000fe20000000a00 */
[----:B------:R-:W-:Y:S01]  /*6730*/  USHF.R.S32.HI UR9, URZ, 0x1f, UR4 ;  /* 0x0000001f3f097899 */ /* 0x000fe20008011404 */
[----:B------:R-:W-:Y:S01]  /*6740*/  IMAD R10, R18, 0x80, R201 ;  /* 0x00000080120a7824 */ /* 0x000fe200078e02c9 */
[----:B------:R-:W-:Y:S01]  /*6750*/  UIMAD UR10, UR11, UR12, URZ ;  /* 0x0000000c0b0a72a4 */ /* 0x000fe2000f8e023f */
[----:B------:R-:W-:Y:S01]  /*6760*/  LOP3.LUT R4, R5, 0x380, RZ, 0xc0, !PT ;  /* 0x0000038005047812 */ /* 0x000fe200078ec0ff */
[----:B------:R-:W-:Y:S01]  /*6770*/  UMOV UR8, UR4 ;  /* 0x0000000400087c82 */ /* 0x000fe20008000000 */
[----:B------:R-:W-:Y:S01]  /*6780*/  USEL UR45, UR45, URZ, !UP0 ;  /* 0x0000003f2d2d7287 */ /* 0x000fe2000c000000 */
[----:B------:R-:W-:Y:S01]  /*6790*/  LOP3.LUT R12, R13, 0x380, RZ, 0xc0, !PT ;  /* 0x000003800d0c7812 */ /* 0x000fe200078ec0ff */
[----:B------:R-:W-:Y:S01]  /*67a0*/  UIMAD.WIDE.U32 UR6, UR44, UR12, UR8 ;  /* 0x0000000c2c0672a5 */ /* 0x000fe2000f8e0008 */
[----:B------:R-:W-:Y:S01]  /*67b0*/  SHF.R.U64 R4, R4, 0x3, RZ ;  /* 0x0000000304047819 */ /* 0x000fe200000012ff */
[----:B------:R-:W-:Y:S01]  /*67c0*/  UIMAD UR10, UR44, UR13, UR10 ;  /* 0x0000000d2c0a72a4 */ /* 0x000fe2000f8e020a */
[----:B------:R-:W-:Y:S01]  /*67d0*/  IADD3 R9, P1, R20, 0x2000, RZ ;  /* 0x0000200014097810 */ /* 0x000fe20007f3e0ff */
[----:B------:R-:W-:Y:S01]  /*67e0*/  USEL UR46, UR46, URZ, !UP0 ;  /* 0x0000003f2e2e7287 */ /* 0x000fe2000c000000 */
[----:B------:R-:W-:Y:S01]  /*67f0*/  LOP3.LUT R4, R4, R5, RZ, 0x3c, !PT ;  /* 0x0000000504047212 */ /* 0x000fe200078e3cff */
[----:B------:R-:W-:Y:S01]  /*6800*/  ULDC.64 UR12, c[0x0][0xb78] ;  /* 0x0002de00000c7ab9 */ /* 0x000fe20000000a00 */
[----:B------:R-:W-:Y:S01]  /*6810*/  UIADD3 UR7, UR7, UR10, URZ ;  /* 0x0000000a07077290 */ /* 0x000fe2000fffe03f */
[----:B------:R-:W-:Y:S01]  /*6820*/  SHF.R.S32.HI R3, RZ, 0x1f, R10 ;  /* 0x0000001fff037819 */ /* 0x000fe2000001140a */
[----:B------:R-:W-:Y:S01]  /*6830*/  UIMAD UR8, UR45, UR12, URZ ;  /* 0x0000000c2d0872a4 */ /* 0x000fe2000f8e023f */
[----:B------:R-:W-:Y:S01]  /*6840*/  SHF.R.U64 R12, R12, 0x3, RZ ;  /* 0x000000030c0c7819 */ /* 0x000fe200000012ff */
[----:B------:R-:W-:Y:S01]  /*6850*/  UIMAD.WIDE.U32 UR6, UR46, UR12, UR6 ;  /* 0x0000000c2e0672a5 */ /* 0x000fe2000f8e0006 */
[----:B------:R-:W-:Y:S01]  /*6860*/  LOP3.LUT R8, R9, 0x380, RZ, 0xc0, !PT ;  /* 0x0000038009087812 */ /* 0x000fe200078ec0ff */
[----:B------:R-:W-:Y:S01]  /*6870*/  UIMAD UR8, UR46, UR13, UR8 ;  /* 0x0000000d2e0872a4 */ /* 0x000fe2000f8e0208 */
[----:B------:R-:W-:Y:S01]  /*6880*/  LOP3.LUT R12, R12, R13, RZ, 0x3c, !PT ;  /* 0x0000000d0c0c7212 */ /* 0x000fe200078e3cff */
[----:B------:R-:W-:Y:S01]  /*6890*/  IMAD.X R13, RZ, RZ, R21, P0 ;  /* 0x000000ffff0d7224 */ /* 0x000fe200000e0615 */
[----:B------:R-:W-:Y:S01]  /*68a0*/  SHF.R.U64 R8, R8, 0x3, RZ ;  /* 0x0000000308087819 */ /* 0x000fe200000012ff */
[----:B------:R-:W-:Y:S01]  /*68b0*/  ULDC.64 UR12, c[0x0][0xaa0] ;  /* 0x0002a800000c7ab9 */ /* 0x000fe20000000a00 */
[----:B------:R-:W-:Y:S01]  /*68c0*/  IADD3 R5, P3, R10, UR6, RZ ;  /* 0x000000060a057c10 */ /* 0x000fe2000ff7e0ff */
[----:B------:R-:W-:Y:S01]  /*68d0*/  IMAD.U32 R6, RZ, RZ, UR8 ;  /* 0x00000008ff067e24 */ /* 0x000fe2000f8e00ff */
[----:B------:R-:W-:-:S02]  /*68e0*/  IADD3 R73, P0, R20, 0x8000, RZ ;  /* 0x0000800014497810 */ /* 0x000fc40007f1e0ff */
[----:B------:R-:W-:Y:S01]  /*68f0*/  LOP3.LUT R8, R8, R9, RZ, 0x3c, !PT ;  /* 0x0000000908087212 */ /* 0x000fe200078e3cff */
[--C-:B------:R-:W-:Y:S01]  /*6900*/  IMAD.X R9, RZ, RZ, R21.reuse, P1 ;  /* 0x000000ffff097224 */ /* 0x100fe200008e0615 */
[----:B------:R-:W-:Y:S01]  /*6910*/  IADD3.X R6, R3, UR7, R6, P3, !PT ;  /* 0x0000000703067c10 */ /* 0x000fe20009ffe406 */
[----:B------:R-:W-:Y:S01]  /*6920*/  ULDC.64 UR6, c[0x0][0xb40] ;  /* 0x0002d00000067ab9 */ /* 0x000fe20000000a00 */
[C---:B------:R-:W-:Y:S02]  /*6930*/  IADD3 R61, P1, R20.reuse, 0x9000, RZ ;  /* 0x00009000143d7810 */ /* 0x040fe40007f3e0ff */
[----:B------:R-:W-:Y:S02]  /*6940*/  LEA R38, P3, R5, UR6, 0x2 ;  /* 0x0000000605267c11 */ /* 0x000fe4000f8610ff */
[----:B------:R-:W-:Y:S02]  /*6950*/  LOP3.LUT R72, R73, 0x380, RZ, 0xc0, !PT ;  /* 0x0000038049487812 */ /* 0x000fe400078ec0ff */
[----:B------:R-:W-:Y:S01]  /*6960*/  LEA.HI.X R39, R5, UR7, R6, 0x2, P3 ;  /* 0x0000000705277c11 */ /* 0x000fe200098f1406 */
[----:B------:R-:W-:Y:S01]  /*6970*/  IMAD.X R5, RZ, RZ, R21, P2 ;  /* 0x000000ffff057224 */ /* 0x000fe200010e0615 */
[----:B------:R-:W-:Y:S01]  /*6980*/  IADD3 R65, P6, R20, 0x4000, RZ ;  /* 0x0000400014417810 */ /* 0x000fe20007fde0ff */
[----:B------:R-:W-:Y:S01]  /*6990*/  VIADD R6, R10, 0x8 ;  /* 0x000000080a067836 */ /* 0x000fe20000000000 */
[----:B------:R-:W-:-:S02]  /*69a0*/  IADD3 R53, P5, R20, 0x5000, RZ ;  /* 0x0000500014357810 */ /* 0x000fc40007fbe0ff */
[C---:B------:R-:W-:Y:S02]  /*69b0*/  IADD3 R33, P4, R20.reuse, 0x6000, RZ ;  /* 0x0000600014217810 */ /* 0x040fe40007f9e0ff */
[C---:B------:R-:W-:Y:S02]  /*69c0*/  IADD3 R25, P3, R20.reuse, 0x7000, RZ ;  /* 0x0000700014197810 */ /* 0x040fe40007f7e0ff */
[----:B------:R-:W-:Y:S02]  /*69d0*/  IADD3 R49, P2, R20, 0xa000, RZ ;  /* 0x0000a00014317810 */ /* 0x000fe40007f5e0ff */
[----:B------:R-:W-:Y:S02]  /*69e0*/  LOP3.LUT R60, R61, 0x380, RZ, 0xc0, !PT ;  /* 0x000003803d3c7812 */ /* 0x000fe400078ec0ff */
[----:B------:R-:W-:Y:S02]  /*69f0*/  SHF.R.U64 R72, R72, 0x3, RZ ;  /* 0x0000000348487819 */ /* 0x000fe400000012ff */
[----:B------:R-:W-:-:S02]  /*6a00*/  LOP3.LUT R64, R65, 0x380, RZ, 0xc0, !PT ;  /* 0x0000038041407812 */ /* 0x000fc400078ec0ff */
[----:B------:R-:W-:Y:S02]  /*6a10*/  LOP3.LUT R52, R53, 0x380, RZ, 0xc0, !PT ;  /* 0x0000038035347812 */ /* 0x000fe400078ec0ff */
[----:B------:R-:W-:Y:S02]  /*6a20*/  LOP3.LUT R32, R33, 0x380, RZ, 0xc0, !PT ;  /* 0x0000038021207812 */ /* 0x000fe400078ec0ff */
[----:B------:R-:W-:Y:S02]  /*6a30*/  LOP3.LUT R24, R25, 0x380, RZ, 0xc0, !PT ;  /* 0x0000038019187812 */ /* 0x000fe400078ec0ff */
[----:B------:R-:W-:Y:S02]  /*6a40*/  LOP3.LUT R48, R49, 0x380, RZ, 0xc0, !PT ;  /* 0x0000038031307812 */ /* 0x000fe400078ec0ff */
[----:B------:R-:W-:Y:S02]  /*6a50*/  SHF.R.U64 R60, R60, 0x3, RZ ;  /* 0x000000033c3c7819 */ /* 0x000fe400000012ff */
[----:B------:R-:W-:Y:S01]  /*6a60*/  LOP3.LUT R72, R72, R73, RZ, 0x3c, !PT ;  /* 0x0000004948487212 */ /* 0x000fe200078e3cff */
[----:B------:R-:W-:Y:S01]  /*6a70*/  IMAD.X R73, RZ, RZ, R21, P0 ;  /* 0x000000ffff497224 */ /* 0x000fe200000e0615 */
[----:B------:R-:W-:-:S02]  /*6a80*/  SHF.R.U64 R64, R64, 0x3, RZ ;  /* 0x0000000340407819 */ /* 0x000fc400000012ff */
[----:B------:R-:W-:Y:S02]  /*6a90*/  SHF.R.U64 R52, R52, 0x3, RZ ;  /* 0x0000000334347819 */ /* 0x000fe400000012ff */
[----:B------:R-:W-:Y:S02]  /*6aa0*/  SHF.R.U64 R32, R32, 0x3, RZ ;  /* 0x0000000320207819 */ /* 0x000fe400000012ff */
[----:B------:R-:W-:Y:S02]  /*6ab0*/  SHF.R.U64 R24, R24, 0x3, RZ ;  /* 0x0000000318187819 */ /* 0x000fe400000012ff */
[----:B------:R-:W-:Y:S02]  /*6ac0*/  SHF.R.U64 R48, R48, 0x3, RZ ;  /* 0x0000000330307819 */ /* 0x000fe400000012ff */
[----:B------:R-:W-:Y:S02]  /*6ad0*/  LOP3.LUT P0, RZ, R19, 0x3, RZ, 0xc0, !PT ;  /* 0x0000000313ff7812 */ /* 0x000fe4000780c0ff */
        /* <DEDUP_REMOVED lines=12> */
[----:B-----5:R-:W-:-:S02]  /*6ba0*/  ISETP.GE.OR P1, PT, R10, R81, P0 ;  /* 0x000000510a00720c */ /* 0x020fc40000726670 */
[----:B------:R-:W-:Y:S02]  /*6bb0*/  ISETP.GE.OR P0, PT, R6, R81, P0 ;  /* 0x000000510600720c */ /* 0x000fe40000706670 */
[C---:B------:R-:W-:Y:S02]  /*6bc0*/  IADD3 R37, P6, R20.reuse, 0xb000, RZ ;  /* 0x0000b00014257810 */ /* 0x040fe40007fde0ff */
[C---:B------:R-:W-:Y:S02]  /*6bd0*/  IADD3 R77, P5, R20.reuse, 0xc000, RZ ;  /* 0x0000c000144d7810 */ /* 0x040fe40007fbe0ff */
[C---:B------:R-:W-:Y:S02]  /*6be0*/  IADD3 R69, P4, R20.reuse, 0xd000, RZ ;  /* 0x0000d00014457810 */ /* 0x040fe40007f9e0ff */
[C---:B------:R-:W-:Y:S02]  /*6bf0*/  IADD3 R57, P3, R20.reuse, 0xe000, RZ ;  /* 0x0000e00014397810 */ /* 0x040fe40007f7e0ff */
[C---:B------:R-:W-:Y:S01]  /*6c00*/  LOP3.LUT R7, R20.reuse, 0x380, RZ, 0xc0, !PT ;  /* 0x0000038014077812 */ /* 0x040fe200078ec0ff */
[----:B------:R-:W-:Y:S01]  /*6c10*/  @!P1 STG.E desc[UR40][R38.64], R44 ;  /* 0x0000002c26009986 */ /* 0x000fe2000c101928 */
[----:B------:R-:W-:-:S02]  /*6c20*/  IADD3 R10, P2, R20, 0xf000, RZ ;  /* 0x0000f000140a7810 */ /* 0x000fc40007f5e0ff */
[----:B------:R-:W-:Y:S01]  /*6c30*/  LOP3.LUT R36, R37, 0x380, RZ, 0xc0, !PT ;  /* 0x0000038025247812 */ /* 0x000fe200078ec0ff */
[----:B------:R0:W-:Y:S01]  /*6c40*/  @!P0 STG.E desc[UR40][R38.64+0x20], R45 ;  /* 0x0000202d26008986 */ /* 0x0001e2000c101928 */
[----:B------:R-:W-:Y:S01]  /*6c50*/  LOP3.LUT R76, R77, 0x380, RZ, 0xc0, !PT ;  /* 0x000003804d4c7812 */ /* 0x000fe200078ec0ff */
[----:B------:R-:W-:Y:S01]  /*6c60*/  UIMAD UR6, UR9, UR12, URZ ;  /* 0x0000000c090672a4 */ /* 0x000fe2000f8e023f */
[----:B------:R-:W-:Y:S01]  /*6c70*/  LOP3.LUT R68, R69, 0x380, RZ, 0xc0, !PT ;  /* 0x0000038045447812 */ /* 0x000fe200078ec0ff */
[----:B------:R-:W-:Y:S01]  /*6c80*/  IMAD.X R47, RZ, RZ, R21, P2 ;  /* 0x000000ffff2f7224 */ /* 0x000fe200010e0615 */
[----:B------:R-:W-:Y:S01]  /*6c90*/  LOP3.LUT R56, R57, 0x380, RZ, 0xc0, !PT ;  /* 0x0000038039387812 */ /* 0x000fe200078ec0ff */
[----:B------:R-:W5:Y:S01]  /*6ca0*/  LD.E.128 R12, desc[UR40][R12.64] ;  /* 0x000000280c0c7980 */ /* 0x000f62000c101d00 */
[----:B------:R-:W-:Y:S02]  /*6cb0*/  SHF.R.U64 R7, R7, 0x3, RZ ;  /* 0x0000000307077819 */ /* 0x000fe400000012ff */
[----:B------:R-:W-:Y:S01]  /*6cc0*/  LOP3.LUT R3, R10, 0x380, RZ, 0xc0, !PT ;  /* 0x000003800a037812 */ /* 0x000fe200078ec0ff */
[----:B------:R-:W5:Y:S01]  /*6cd0*/  LD.E.128 R64, desc[UR40][R64.64] ;  /* 0x0000002840407980 */ /* 0x000f62000c101d00 */
[----:B------:R-:W-:-:S02]  /*6ce0*/  SHF.R.U64 R36, R36, 0x3, RZ ;  /* 0x0000000324247819 */ /* 0x000fc400000012ff */
[----:B------:R-:W-:Y:S01]  /*6cf0*/  SHF.R.U64 R76, R76, 0x3, RZ ;  /* 0x000000034c4c7819 */ /* 0x000fe200000012ff */
[----:B------:R-:W5:Y:S01]  /*6d00*/  LD.E.128 R52, desc[UR40][R52.64] ;  /* 0x0000002834347980 */ /* 0x000f62000c101d00 */
[----:B------:R-:W-:Y:S02]  /*6d10*/  SHF.R.U64 R68, R68, 0x3, RZ ;  /* 0x0000000344447819 */ /* 0x000fe400000012ff */
[----:B------:R-:W-:Y:S01]  /*6d20*/  SHF.R.U64 R56, R56, 0x3, RZ ;  /* 0x0000000338387819 */ /* 0x000fe200000012ff */
[----:B------:R-:W5:Y:S01]  /*6d30*/  LD.E.128 R32, desc[UR40][R32.64] ;  /* 0x0000002820207980 */ /* 0x000f62000c101d00 */
[----:B------:R-:W-:Y:S02]  /*6d40*/  LOP3.LUT R20, R7, R20, RZ, 0x3c, !PT ;  /* 0x0000001407147212 */ /* 0x000fe400078e3cff */
[----:B------:R-:W-:Y:S01]  /*6d50*/  SHF.R.U64 R3, R3, 0x3, RZ ;  /* 0x0000000303037819 */ /* 0x000fe200000012ff */
[----:B------:R-:W-:Y:S01]  /*6d60*/  UIMAD UR6, UR4, UR13, UR6 ;  /* 0x0000000d040672a4 */ /* 0x000fe2000f8e0206 */
        /* <DEDUP_REMOVED lines=9> */
[----:B------:R1:W5:Y:S01]  /*6e00*/  LD.E.128 R28, desc[UR40][R20.64] ;  /* 0x00000028141c7980 */ /* 0x000362000c101d00 */
[----:B------:R-:W-:-:S03]  /*6e10*/  SHF.R.S32.HI R3, RZ, 0x1f, R2 ;  /* 0x0000001fff037819 */ /* 0x000fc60000011402 */
[----:B------:R-:W5:Y:S04]  /*6e20*/  LD.E.128 R8, desc[UR40][R8.64] ;  /* 0x0000002808087980 */ /* 0x000f68000c101d00 */
[----:B------:R-:W5:Y:S01]  /*6e30*/  LD.E.128 R4, desc[UR40][R4.64] ;  /* 0x0000002804047980 */ /* 0x000f62000c101d00 */
[----:B-1----:R-:W-:-:S03]  /*6e40*/  IMAD.U32 R21, RZ, RZ, UR12 ;  /* 0x0000000cff157e24 */ /* 0x002fc6000f8e00ff */
[----:B------:R-:W5:Y:S01]  /*6e50*/  LD.E.128 R24, desc[UR40][R24.64] ;  /* 0x0000002818187980 */ /* 0x000f62000c101d00 */
[----:B------:R-:W-:-:S03]  /*6e60*/  IMAD.WIDE.U32 R20, R21, UR4, R2 ;  /* 0x0000000415147c25 */ /* 0x000fc6000f8e0002 */
[----:B------:R-:W5:Y:S01]  /*6e70*/  LD.E.128 R72, desc[UR40][R72.64] ;  /* 0x0000002848487980 */ /* 0x000f62000c101d00 */
[----:B------:R-:W-:Y:S01]  /*6e80*/  VIADD R21, R21, UR6 ;  /* 0x0000000615157c36 */ /* 0x000fe20008000000 */
[----:B------:R-:W-:Y:S02]  /*6e90*/  ULDC.64 UR6, c[0x0][0xae0] ;  /* 0x0002b80000067ab9 */ /* 0x000fe40000000a00 */
[----:B------:R-:W5:Y:S04]  /*6ea0*/  LD.E.128 R60, desc[UR40][R60.64] ;  /* 0x000000283c3c7980 */ /* 0x000f68000c101d00 */
[----:B------:R-:W5:Y:S04]  /*6eb0*/  LD.E.128 R48, desc[UR40][R48.64] ;  /* 0x0000002830307980 */ /* 0x000f68000c101d00 */
[----:B0-----:R-:W5:Y:S04]  /*6ec0*/  LD.E.128 R36, desc[UR40][R36.64] ;  /* 0x0000002824247980 */ /* 0x001f68000c101d00 */
        /* <DEDUP_REMOVED lines=10> */
[----:B0-----:R-:W0:Y:S01]  /*6f70*/  FENCE.VIEW.ASYNC.S ;  /* 0x00000000000073c6 */ /* 0x001e220000000000 */
[----:B------:R-:W-:-:S02]  /*6f80*/  IMAD R40, R18, -0x80, R81 ;  /* 0xffffff8012287824 */ /* 0x000fc400078e0251 */
[----:B------:R-:W-:Y:S01]  /*6f90*/  IMAD.U32 R81, RZ, RZ, UR6 ;  /* 0x00000006ff517e24 */ /* 0x000fe2000f8e00ff */
[----:B------:R-:W-:-:S03]  /*6fa0*/  UIMAD UR4, UR44, UR7, UR4 ;  /* 0x000000072c0472a4 */ /* 0x000fc6000f8e0204 */
[----:B------:R-:W-:Y:S01]  /*6fb0*/  IMAD.WIDE.U32 R20, R81, UR44, R20 ;  /* 0x0000002c51147c25 */ /* 0x000fe2000f8e0014 */
[----:B------:R-:W-:Y:S01]  /*6fc0*/  ISETP.GE.AND P3, PT, R16, R40, PT ;  /* 0x000000281000720c */ /* 0x000fe20003f66270 */
[----:B------:R-:W-:Y:S02]  /*6fd0*/  ULDC.64 UR6, c[0x0][0xae8] ;  /* 0x0002ba0000067ab9 */ /* 0x000fe40000000a00 */
[----:B------:R-:W-:Y:S01]  /*6fe0*/  VIADD R21, R21, UR4 ;  /* 0x0000000415157c36 */ /* 0x000fe20008000000 */
[----:B------:R-:W-:Y:S01]  /*6ff0*/  UIMAD UR4, UR45, UR6, URZ ;  /* 0x000000062d0472a4 */ /* 0x000fe2000f8e023f */
[----:B------:R-:W-:Y:S02]  /*7000*/  VIADD R0, R0, 0x22820 ;  /* 0x0002282000007836 */ /* 0x000fe40000000000 */
[C---:B------:R-:W-:Y:S02]  /*7010*/  VIADD R3, R16.reuse, 0x20 ;  /* 0x0000002010037836 */ /* 0x040fe40000000000 */
[----:B------:R-:W-:-:S02]  /*7020*/  VIADD R17, R16, 0x60 ;  /* 0x0000006010117836 */ /* 0x000fc40000000000 */
[----:B------:R-:W-:Y:S01]  /*7030*/  IMAD.U32 R83, RZ, RZ, UR6 ;  /* 0x00000006ff537e24 */ /* 0x000fe2000f8e00ff */
[----:B------:R-:W-:Y:S01]  /*7040*/  UIMAD UR4, UR46, UR7, UR4 ;  /* 0x000000072e0472a4 */ /* 0x000fe2000f8e0204 */
[----:B------:R-:W-:Y:S02]  /*7050*/  PRMT R0, RZ, 0x654, R0 ;  /* 0x00000654ff007816 */ /* 0x000fe40000000000 */
[----:B------:R-:W-:Y:S01]  /*7060*/  IMAD.WIDE.U32 R82, R83, UR46, R20 ;  /* 0x0000002e53527c25 */ /* 0x000fe2000f8e0014 */
[-C--:B------:R-:W-:Y:S01]  /*7070*/  ISETP.GE.AND P0, PT, R3, R40.reuse, PT ;  /* 0x000000280300720c */ /* 0x080fe20003f06270 */
[----:B0-----:R0:W-:Y:S01]  /*7080*/  SYNCS.ARRIVE.TRANS64.RED.A1T0 RZ, [R0+URZ], RZ ;  /* 0x000000ff00ff79a7 */ /* 0x0011e2000810043f */
[-C--:B------:R-:W-:Y:S01]  /*7090*/  ISETP.GE.AND P2, PT, R17, R40.reuse, PT ;  /* 0x000000281100720c */ /* 0x080fe20003f46270 */
[----:B------:R-:W-:Y:S01]  /*70a0*/  VIADD R3, R16, 0x40 ;  /* 0x0000004010037836 */ /* 0x000fe20000000000 */
[--C-:B------:R-:W-:Y:S01]  /*70b0*/  SHF.R.S32.HI R17, RZ, 0x1f, R16.reuse ;  /* 0x0000001fff117819 */ /* 0x100fe20000011410 */
[----:B------:R-:W-:Y:S01]  /*70c0*/  VIADD R87, R83, UR4 ;  /* 0x0000000453577c36 */ /* 0x000fe20008000000 */
[----:B------:R-:W-:Y:S02]  /*70d0*/  BSSY B1, `(.L_x_7482) ;  /* 0x000001a000017945 */ /* 0x000fe40003800000 */
[----:B------:R-:W-:Y:S01]  /*70e0*/  ISETP.GE.AND P1, PT, R3, R40, PT ;  /* 0x000000280300720c */ /* 0x000fe20003f26270 */
[----:B------:R-:W-:Y:S01]  /*70f0*/  IMAD.WIDE R80, R18, 0x80, R16 ;  /* 0x0000008012507825 */ /* 0x000fe200078e0210 */
[----:B0-----:R-:W-:Y:S11]  /*7100*/  @P3 BRA `(.L_x_7483) ;  /* 0x0000000000583947 */ /* 0x001ff60003800000 */
[----:B------:R-:W-:Y:S01]  /*7110*/  ULDC.64 UR6, c[0x0][0xad8] ;  /* 0x0002b60000067ab9 */ /* 0x000fe20000000a00 */
[----:B------:R-:W-:Y:S01]  /*7120*/  IMAD.MOV.U32 R20, RZ, RZ, R82 ;  /* 0x000000ffff147224 */ /* 0x000fe200078e0052 */
[----:B------:R-:W-:Y:S01]  /*7130*/  ULDC UR4, c[0x0][0xa8c] ;  /* 0x0002a30000047ab9 */ /* 0x000fe20000000800 */
[----:B------:R-:W-:Y:S01]  /*7140*/  IMAD R3, R81, UR6, RZ ;  /* 0x0000000651037c24 */ /* 0x000fe2000f8e02ff */
[C---:B------:R-:W-:Y:S01]  /*7150*/  ISETP.GE.AND P4, PT, R2.reuse, UR4, PT ;  /* 0x0000000402007c0c */ /* 0x040fe2000bf86270 */
[----:B------:R-:W-:Y:S02]  /*7160*/  IMAD.MOV.U32 R21, RZ, RZ, R87 ;  /* 0x000000ffff157224 */ /* 0x000fe400078e0057 */
[----:B------:R-:W-:Y:S02]  /*7170*/  VIADD R0, R2, 0x40 ;  /* 0x0000004002007836 */ /* 0x000fe40000000000 */
[----:B------:R-:W-:-:S03]  /*7180*/  IMAD.WIDE.U32 R20, R80, UR6, R20 ;  /* 0x0000000650147c25 */ /* 0x000fc6000f8e0014 */
[----:B------:R-:W-:Y:S01]  /*7190*/  ISETP.GE.AND P3, PT, R0, UR4, PT ;  /* 0x0000000400007c0c */ /* 0x000fe2000bf66270 */
[----:B------:R-:W-:Y:S01]  /*71a0*/  IMAD R3, R80, UR7, R3 ;  /* 0x0000000750037c24 */ /* 0x000fe2000f8e0203 */
[----:B------:R-:W-:Y:S01]  /*71b0*/  ULDC.64 UR6, c[0x0][0xa80] ;  /* 0x0002a00000067ab9 */ /* 0x000fe20000000a00 */
[----:B------:R-:W-:Y:S01]  /*71c0*/  VIADD R0, R2, 0x80 ;  /* 0x0000008002007836 */ /* 0x000fe20000000000 */
[----:B------:R-:W-:Y:S01]  /*71d0*/  LEA R84, P6, R20, UR6, 0x1 ;  /* 0x0000000614547c11 */ /* 0x000fe2000f8c08ff */
[----:B------:R-:W-:Y:S02]  /*71e0*/  IMAD.IADD R3, R21, 0x1, R3 ;  /* 0x0000000115037824 */ /* 0x000fe400078e0203 */
[----:B------:R-:W-:Y:S01]  /*71f0*/  VIADD R18, R2, 0xc0 ;  /* 0x000000c002127836 */ /* 0x000fe20000000000 */
[----:B------:R-:W-:Y:S02]  /*7200*/  ISETP.GE.AND P5, PT, R0, UR4, PT ;  /* 0x0000000400007c0c */ /* 0x000fe4000bfa6270 */
[----:B------:R-:W-:-:S02]  /*7210*/  LEA.HI.X R85, R20, UR7, R3, 0x1, P6 ;  /* 0x0000000714557c11 */ /* 0x000fc4000b0f0c03 */
[----:B------:R-:W-:-:S03]  /*7220*/  ISETP.GE.AND P6, PT, R18, UR4, PT ;  /* 0x0000000412007c0c */ /* 0x000fc6000bfc6270 */
[----:B-----5:R0:W-:Y:S04]  /*7230*/  @!P4 STG.E.128 desc[UR40][R84.64], R28 ;  /* 0x0000001c5400c986 */ /* 0x0201e8000c101d28 */
[----:B------:R0:W-:Y:S04]  /*7240*/  @!P3 STG.E.128 desc[UR40][R84.64+0x80], R64 ;  /* 0x000080405400b986 */ /* 0x0001e8000c101d28 */
[----:B------:R0:W-:Y:S04]  /*7250*/  @!P5 STG.E.128 desc[UR40][R84.64+0x100], R72 ;  /* 0x000100485400d986 */ /* 0x0001e8000c101d28 */
[----:B------:R0:W-:Y:S02]  /*7260*/  @!P6 STG.E.128 desc[UR40][R84.64+0x180], R76 ;  /* 0x0001804c5400e986 */ /* 0x0001e4000c101d28 */
.L_x_7483:
[----:B------:R-:W-:Y:S05]  /*7270*/  BSYNC B1 ;  /* 0x0000000000017941 */ /* 0x000fea0003800000 */
.L_x_7482:
[----:B------:R-:W-:Y:S04]  /*7280*/  BSSY B1, `(.L_x_7484) ;  /* 0x000001a000017945 */ /* 0x000fe80003800000 */
[----:B------:R-:W-:Y:S05]  /*7290*/  @P0 BRA `(.L_x_7485) ;  /* 0x0000000000600947 */ /* 0x000fea0003800000 */
[----:B------:R-:W-:Y:S01]  /*72a0*/  IADD3 R3, P0, R80, 0x20, RZ ;  /* 0x0000002050037810 */ /* 0x000fe20007f1e0ff */
[C---:B------:R-:W-:Y:S01]  /*72b0*/  VIADD R20, R2.reuse, 0x80 ;  /* 0x0000008002147836 */ /* 0x040fe20000000000 */
[----:B------:R-:W-:Y:S01]  /*72c0*/  ULDC UR4, c[0x0][0xa8c] ;  /* 0x0002a30000047ab9 */ /* 0x000fe20000000800 */
[----:B------:R-:W-:Y:S01]  /*72d0*/  VIADD R18, R2, 0x40 ;  /* 0x0000004002127836 */ /* 0x000fe20000000000 */
[----:B------:R-:W-:Y:S01]  /*72e0*/  ULDC.64 UR6, c[0x0][0xad8] ;  /* 0x0002b60000067ab9 */ /* 0x000fe20000000a00 */
[----:B------:R-:W-:Y:S01]  /*72f0*/  IMAD.X R0, RZ, RZ, R81, P0 ;  /* 0x000000ffff007224 */ /* 0x000fe200000e0651 */
[----:B------:R-:W-:Y:S01]  /*7300*/  ISETP.GE.AND P5, PT, R20, UR4, PT ;  /* 0x0000000414007c0c */ /* 0x000fe2000bfa6270 */
[----:B------:R-:W-:Y:S01]  /*7310*/  IMAD.MOV.U32 R20, RZ, RZ, R82 ;  /* 0x000000ffff147224 */ /* 0x000fe200078e0052 */
[----:B------:R-:W-:Y:S01]  /*7320*/  ISETP.GE.AND P4, PT, R18, UR4, PT ;  /* 0x0000000412007c0c */ /* 0x000fe2000bf86270 */
[----:B------:R-:W-:Y:S01]  /*7330*/  IMAD.MOV.U32 R21, RZ, RZ, R87 ;  /* 0x000000ffff157224 */ /* 0x000fe200078e0057 */
[----:B------:R-:W-:Y:S01]  /*7340*/  ISETP.GE.AND P3, PT, R2, UR4, PT ;  /* 0x0000000402007c0c */ /* 0x000fe2000bf66270 */
[----:B------:R-:W-:-:S02]  /*7350*/  IMAD R0, R0, UR6, RZ ;  /* 0x0000000600007c24 */ /* 0x000fc4000f8e02ff */
[----:B------:R-:W-:Y:S02]  /*7360*/  VIADD R18, R2, 0xc0 ;  /* 0x000000c002127836 */ /* 0x000fe40000000000 */
[----:B------:R-:W-:-:S03]  /*7370*/  IMAD.WIDE.U32 R20, R3, UR6, R20 ;  /* 0x0000000603147c25 */ /* 0x000fc6000f8e0014 */
[----:B------:R-:W-:Y:S01]  /*7380*/  ISETP.GE.AND P6, PT, R18, UR4, PT ;  /* 0x0000000412007c0c */ /* 0x000fe2000bfc6270 */
[----:B------:R-:W-:Y:S01]  /*7390*/  IMAD R3, R3, UR7, R0 ;  /* 0x0000000703037c24 */ /* 0x000fe2000f8e0200 */
[----:B------:R-:W-:Y:S02]  /*73a0*/  ULDC.64 UR6, c[0x0][0xa80] ;  /* 0x0002a00000067ab9 */ /* 0x000fe40000000a00 */
[----:B0----5:R-:W-:Y:S01]  /*73b0*/  LEA R28, P0, R20, UR6, 0x1 ;  /* 0x00000006141c7c11 */ /* 0x021fe2000f8008ff */
[----:B------:R-:W-:-:S05]  /*73c0*/  IMAD.IADD R3, R21, 0x1, R3 ;  /* 0x0000000115037824 */ /* 0x000fca00078e0203 */
[----:B------:R-:W-:-:S05]  /*73d0*/  LEA.HI.X R29, R20, UR7, R3, 0x1, P0 ;  /* 0x00000007141d7c11 */ /* 0x000fca00080f0c03 */
[----:B------:R1:W-:Y:S04]  /*73e0*/  @!P3 STG.E.128 desc[UR40][R28.64], R12 ;  /* 0x0000000c1c00b986 */ /* 0x0003e8000c101d28 */
[----:B------:R1:W-:Y:S04]  /*73f0*/  @!P4 STG.E.128 desc[UR40][R28.64+0x80], R52 ;  /* 0x000080341c00c986 */ /* 0x0003e8000c101d28 */
[----:B------:R1:W-:Y:S04]  /*7400*/  @!P5 STG.E.128 desc[UR40][R28.64+0x100], R60 ;  /* 0x0001003c1c00d986 */ /* 0x0003e8000c101d28 */
[----:B------:R1:W-:Y:S02]  /*7410*/  @!P6 STG.E.128 desc[UR40][R28.64+0x180], R68 ;  /* 0x000180441c00e986 */ /* 0x0003e4000c101d28 */
.L_x_7485:
[----:B------:R-:W-:Y:S05]  /*7420*/  BSYNC B1 ;  /* 0x0000000000017941 */ /* 0x000fea0003800000 */
.L_x_7484:
[----:B------:R-:W-:Y:S04]  /*7430*/  BSSY B1, `(.L_x_7486) ;  /* 0x000001a000017945 */ /* 0x000fe80003800000 */
[----:B------:R-:W-:Y:S05]  /*7440*/  @P1 BRA `(.L_x_7487) ;  /* 0x0000000000601947 */ /* 0x000fea0003800000 */
[----:B------:R-:W-:Y:S01]  /*7450*/  IADD3 R3, P0, R80, 0x40, RZ ;  /* 0x0000004050037810 */ /* 0x000fe20007f1e0ff */
[C---:B-1---5:R-:W-:Y:S01]  /*7460*/  VIADD R12, R2.reuse, 0x40 ;  /* 0x00000040020c7836 */ /* 0x062fe20000000000 */
        /* <DEDUP_REMOVED lines=15> */
[----:B------:R-:W-:Y:S01]  /*7560*/  LEA R14, P0, R12, UR6, 0x1 ;  /* 0x000000060c0e7c11 */ /* 0x000fe2000f8008ff */
[----:B------:R-:W-:-:S05]  /*7570*/  IMAD.IADD R3, R13, 0x1, R3 ;  /* 0x000000010d037824 */ /* 0x000fca00078e0203 */
[----:B------:R-:W-:-:S05]  /*7580*/  LEA.HI.X R15, R12, UR7, R3, 0x1, P0 ;  /* 0x000000070c0f7c11 */ /* 0x000fca00080f0c03 */
[----:B------:R2:W-:Y:S04]  /*7590*/  @!P1 STG.E.128 desc[UR40][R14.64], R8 ;  /* 0x000000080e009986 */ /* 0x0005e8000c101d28 */
[----:B------:R2:W-:Y:S04]  /*75a0*/  @!P3 STG.E.128 desc[UR40][R14.64+0x80], R32 ;  /* 0x000080200e00b986 */ /* 0x0005e8000c101d28 */
[----:B------:R2:W-:Y:S04]  /*75b0*/  @!P4 STG.E.128 desc[UR40][R14.64+0x100], R48 ;  /* 0x000100300e00c986 */ /* 0x0005e8000c101d28 */
[----:B------:R2:W-:Y:S02]  /*75c0*/  @!P5 STG.E.128 desc[UR40][R14.64+0x180], R56 ;  /* 0x000180380e00d986 */ /* 0x0005e4000c101d28 */
.L_x_7487:
[----:B------:R-:W-:Y:S05]  /*75d0*/  BSYNC B1 ;  /* 0x0000000000017941 */ /* 0x000fea0003800000 */
.L_x_7486:
[----:B------:R-:W-:Y:S05]  /*75e0*/  @P2 BRA `(.L_x_7488) ;  /* 0x0000000c006c2947 */ /* 0x000fea0003800000 */
[----:B------:R-:W-:Y:S01]  /*75f0*/  IADD3 R3, P0, R80, 0x60, RZ ;  /* 0x0000006050037810 */ /* 0x000fe20007f1e0ff */
[C---:B------:R-:W-:Y:S01]  /*7600*/  VIADD R0, R2.reuse, 0x40 ;  /* 0x0000004002007836 */ /* 0x040fe20000000000 */
[----:B------:R-:W-:Y:S01]  /*7610*/  ULDC UR4, c[0x0][0xa8c] ;  /* 0x0002a30000047ab9 */ /* 0x000fe20000000800 */
[----:B------:R-:W-:Y:S01]  /*7620*/  ULDC.64 UR6, c[0x0][0xad8] ;  /* 0x0002b60000067ab9 */ /* 0x000fe20000000a00 */
[----:B--2--5:R-:W-:Y:S01]  /*7630*/  IMAD.MOV.U32 R8, RZ, RZ, R82 ;  /* 0x000000ffff087224 */ /* 0x024fe200078e0052 */
[----:B------:R-:W-:Y:S01]  /*7640*/  ISETP.GE.AND P1, PT, R2, UR4, PT ;  /* 0x0000000402007c0c */ /* 0x000fe2000bf26270 */
[----:B------:R-:W-:Y:S01]  /*7650*/  IMAD.X R80, RZ, RZ, R81, P0 ;  /* 0x000000ffff507224 */ /* 0x000fe200000e0651 */
[----:B------:R-:W-:Y:S01]  /*7660*/  ISETP.GE.AND P2, PT, R0, UR4, PT ;  /* 0x0000000400007c0c */ /* 0x000fe2000bf46270 */
[----:B------:R-:W-:Y:S02]  /*7670*/  IMAD.MOV.U32 R9, RZ, RZ, R87 ;  /* 0x000000ffff097224 */ /* 0x000fe400078e0057 */
[----:B------:R-:W-:-:S02]  /*7680*/  IMAD R80, R80, UR6, RZ ;  /* 0x0000000650507c24 */ /* 0x000fc4000f8e02ff */
[----:B------:R-:W-:Y:S02]  /*7690*/  VIADD R0, R2, 0x80 ;  /* 0x0000008002007836 */ /* 0x000fe40000000000 */
[----:B------:R-:W-:-:S03]  /*76a0*/  IMAD.WIDE.U32 R8, R3, UR6, R8 ;  /* 0x0000000603087c25 */ /* 0x000fc6000f8e0008 */
[----:B------:R-:W-:Y:S01]  /*76b0*/  ISETP.GE.AND P3, PT, R0, UR4, PT ;  /* 0x0000000400007c0c */ /* 0x000fe2000bf66270 */
[----:B------:R-:W-:Y:S01]  /*76c0*/  IMAD R3, R3, UR7, R80 ;  /* 0x0000000703037c24 */ /* 0x000fe2000f8e0250 */
[----:B------:R-:W-:Y:S01]  /*76d0*/  ULDC.64 UR6, c[0x0][0xa80] ;  /* 0x0002a00000067ab9 */ /* 0x000fe20000000a00 */
[----:B------:R-:W-:Y:S01]  /*76e0*/  VIADD R0, R2, 0xc0 ;  /* 0x000000c002007836 */ /* 0x000fe20000000000 */
[----:B------:R-:W-:Y:S01]  /*76f0*/  LEA R10, P0, R8, UR6, 0x1 ;  /* 0x00000006080a7c11 */ /* 0x000fe2000f8008ff */
[----:B------:R-:W-:-:S05]  /*7700*/  IMAD.IADD R3, R9, 0x1, R3 ;  /* 0x0000000109037824 */ /* 0x000fca00078e0203 */
[----:B------:R-:W-:Y:S02]  /*7710*/  LEA.HI.X R11, R8, UR7, R3, 0x1, P0 ;  /* 0x00000007080b7c11 */ /* 0x000fe400080f0c03 */
[----:B------:R-:W-:-:S03]  /*7720*/  ISETP.GE.AND P0, PT, R0, UR4, PT ;  /* 0x0000000400007c0c */ /* 0x000fc6000bf06270 */
[----:B------:R4:W-:Y:S04]  /*7730*/  @!P1 STG.E.128 desc[UR40][R10.64], R4 ;  /* 0x000000040a009986 */ /* 0x0009e8000c101d28 */
[----:B------:R4:W-:Y:S04]  /*7740*/  @!P2 STG.E.128 desc[UR40][R10.64+0x80], R24 ;  /* 0x000080180a00a986 */ /* 0x0009e8000c101d28 */
[----:B------:R4:W-:Y:S02]  /*7750*/  @!P3 STG.E.128 desc[UR40][R10.64+0x100], R36 ;  /* 0x000100240a00b986 */ /* 0x0009e4000c101d28 */
[----:B------:R-:W-:Y:S05]  /*7760*/  @P0 BRA `(.L_x_7488) ;  /* 0x0000000c000c0947 */ /* 0x000fea0003800000 */
[----:B------:R2:W-:Y:S01]  /*7770*/  STG.E.128 desc[UR40][R10.64+0x180], R44 ;  /* 0x0001802c0a007986 */ /* 0x0005e2000c101d28 */
[----:B------:R-:W-:Y:S05]  /*7780*/  BRA `(.L_x_7488) ;  /* 0x0000000c00047947 */ /* 0x000fea0003800000 */
.L_x_7480:
        /* <DEDUP_REMOVED lines=9> */
[----:B------:R-:W-:-:S02]  /*7820*/  IMAD.U32 R4, RZ, RZ, UR4 ;  /* 0x00000004ff047e24 */ /* 0x000fc4000f8e00ff */
[----:B------:R-:W-:Y:S01]  /*7830*/  IMAD.U32 R5, RZ, RZ, UR6 ;  /* 0x00000006ff057e24 */ /* 0x000fe2000f8e00ff */
[----:B------:R-:W-:Y:S01]  /*7840*/  ULDC.64 UR6, c[0x0][0xbe0] ;  /* 0x0002f80000067ab9 */ /* 0x000fe20000000a00 */
[----:B------:R-:W-:Y:S01]  /*7850*/  PLOP3.LUT P1, PT, PT, PT, UP0, 0x80, 0x0 ;  /* 0x000000000000781c */ /* 0x000fe20003f2f008 */
[----:B------:R-:W-:-:S04]  /*7860*/  UISETP.NE.U32.AND UP1, UPT, UR6, URZ, UPT ;  /* 0x0000003f0600728c */ /* 0x000fc8000bf25070 */
[----:B------:R-:W-:-:S06]  /*7870*/  UISETP.NE.AND.EX UP1, UPT, UR7, URZ, UPT, UP1 ;  /* 0x0000003f0700728c */ /* 0x000fcc000bf25310 */
[----:B------:R-:W-:Y:S02]  /*7880*/  PLOP3.LUT P2, PT, PT, PT, UP1, 0x80, 0x0 ;  /* 0x000000000000781c */ /* 0x000fe40003f4f018 */
[----:B------:R1:W5:Y:S03]  /*7890*/  @P1 LDG.E R11, desc[UR40][R4.64] ;  /* 0x00000028040b1981 */ /* 0x000366000c1e1900 */
[----:B------:R-:W-:-:S04]  /*78a0*/  @UP1 UIADD3 UR6, UP2, UR8, UR6, URZ ;  /* 0x0000000608061290 */ /* 0x000fc8000ff5e03f */
[----:B------:R-:W-:Y:S02]  /*78b0*/  @UP1 UIADD3.X UR7, UR9, UR7, URZ, UP2, !UPT ;  /* 0x0000000709071290 */ /* 0x000fe400097fe43f */
[----:B------:R-:W-:-:S04]  /*78c0*/  IMAD.U32 R6, RZ, RZ, UR6 ;  /* 0x00000006ff067e24 */ /* 0x000fc8000f8e00ff */
[----:B------:R-:W-:-:S05]  /*78d0*/  IMAD.U32 R7, RZ, RZ, UR7 ;  /* 0x00000007ff077e24 */ /* 0x000fca000f8e00ff */
[----:B0-----:R1:W5:Y:S01]  /*78e0*/  @P2 LDG.E R9, desc[UR40][R6.64] ;  /* 0x0000002806092981 */ /* 0x001362000c1e1900 */
[----:B------:R-:W-:Y:S01]  /*78f0*/  ISETP.GE.AND P0, PT, R203, 0x80, PT ;  /* 0x00000080cb00780c */ /* 0x000fe20003f06270 */
[----:B------:R-:W-:-:S12]  /*7900*/  @P2 BRA `(.L_x_7489) ;  /* 0x0000000000102947 */ /* 0x000fd80003800000 */
[----:B------:R-:W-:Y:S05]  /*7910*/  @!P1 BRA `(.L_x_7489) ;  /* 0x00000000000c9947 */ /* 0x000fea0003800000 */
[----:B------:R-:W2:Y:S04]  /*7920*/  LDG.E R0, desc[UR40][R4.64] ;  /* 0x0000002804007981 */ /* 0x000ea8000c1e1900 */
[----:B-----5:R-:W2:Y:S02]  /*7930*/  LDG.E R9, desc[UR40][R4.64+0x4] ;  /* 0x0000042804097981 */ /* 0x020ea4000c1e1900 */
[----:B--2---:R-:W-:-:S07]  /*7940*/  IMAD.IADD R9, R9, 0x1, -R0 ;  /* 0x0000000109097824 */ /* 0x004fce00078e0a00 */
.L_x_7489:
[----:B------:R-:W-:Y:S01]  /*7950*/  USHF.R.S32.HI UR7, URZ, 0x1f, UR44 ;  /* 0x0000001f3f077899 */ /* 0x000fe2000801142c */
[----:B------:R-:W-:Y:S01]  /*7960*/  BSSY B1, `(.L_x_7490) ;  /* 0x000001e000017945 */ /* 0x000fe20003800000 */
[----:B------:R-:W-:Y:S01]  /*7970*/  USEL UR46, UR46, URZ, !UP0 ;  /* 0x0000003f2e2e7287 */ /* 0x000fe2000c000000 */
[----:B------:R-:W-:Y:S01]  /*7980*/  SHF.R.S32.HI R13, RZ, 0x1f, R2 ;  /* 0x0000001fff0d7819 */ /* 0x000fe20000011402 */
[----:B------:R-:W-:Y:S01]  /*7990*/  USEL UR45, UR45, URZ, !UP0 ;  /* 0x0000003f2d2d7287 */ /* 0x000fe2000c000000 */
[----:B-----5:R-:W-:Y:S01]  /*79a0*/  SHF.R.S32.HI R8, RZ, 0x1f, R11 ;  /* 0x0000001fff087819 */ /* 0x020fe2000001140b */
[----:B------:R-:W-:Y:S10]  /*79b0*/  @P0 BRA `(.L_x_7491) ;  /* 0x0000000000600947 */ /* 0x000ff40003800000 */
[----:B------:R-:W0:Y:S02]  /*79c0*/  S2R R0, SR_TID.X ;  /* 0x0000000000007919 */ /* 0x000e240000002100 */
[----:B0-----:R-:W-:-:S04]  /*79d0*/  IMAD R0, R18, 0x80, R0 ;  /* 0x0000008012007824 */ /* 0x001fc800078e0200 */
[----:B------:R-:W-:-:S05]  /*79e0*/  VIADD R0, R0, 0xffffff80 ;  /* 0xffffff8000007836 */ /* 0x000fca0000000000 */
[----:B------:R-:W-:-:S13]  /*79f0*/  ISETP.GE.AND P0, PT, R0, R9, PT ;  /* 0x000000090000720c */ /* 0x000fda0003f06270 */
[----:B------:R-:W-:Y:S05]  /*7a00*/  @P0 BRA `(.L_x_7491) ;  /* 0x00000000004c0947 */ /* 0x000fea0003800000 */
[C---:B-1----:R-:W-:Y:S01]  /*7a10*/  IADD3 R4, P0, R0.reuse, R11, RZ ;  /* 0x0000000b00047210 */ /* 0x042fe20007f1e0ff */
        /* <DEDUP_REMOVED lines=18> */
.L_x_7491:
[----:B------:R-:W-:Y:S05]  /*7b40*/  BSYNC B1 ;  /* 0x0000000000017941 */ /* 0x000fea0003800000 */
.L_x_7490:
[----:B------:R-:W-:Y:S01]  /*7b50*/  ULDC.64 UR8, c[0x0][0xaa0] ;  /* 0x0002a80000087ab9 */ /* 0x000fe20000000a00 */
[----:B0-----:R-:W-:Y:S01]  /*7b60*/  IMAD.MOV.U32 R3, RZ, RZ, R13 ;  /* 0x000000ffff037224 */ /* 0x001fe200078e000d */
[----:B------:R-:W-:Y:S01]  /*7b70*/  BSSY B1, `(.L_x_7492) ;  /* 0x0000032000017945 */ /* 0x000fe20003800000 */
[----:B------:R-:W-:Y:S02]  /*7b80*/  IMAD R0, R8, UR8, RZ ;  /* 0x0000000808007c24 */ /* 0x000fe4000f8e02ff */
[----:B-1----:R-:W-:-:S04]  /*7b90*/  IMAD.WIDE.U32 R4, R11, UR8, R2 ;  /* 0x000000080b047c25 */ /* 0x002fc8000f8e0002 */
[----:B------:R-:W-:Y:S01]  /*7ba0*/  IMAD R11, R11, UR9, R0 ;  /* 0x000000090b0b7c24 */ /* 0x000fe2000f8e0200 */
[----:B------:R-:W-:Y:S01]  /*7bb0*/  ULDC.64 UR8, c[0x0][0xae0] ;  /* 0x0002b80000087ab9 */ /* 0x000fe20000000a00 */
[----:B------:R-:W-:Y:S01]  /*7bc0*/  VIADD R6, R16, 0x40 ;  /* 0x0000004010067836 */ /* 0x000fe20000000000 */
[----:B------:R-:W-:Y:S01]  /*7bd0*/  UIMAD UR4, UR7, UR8, URZ ;  /* 0x00000008070472a4 */ /* 0x000fe2000f8e023f */
[----:B------:R-:W-:Y:S02]  /*7be0*/  IMAD.IADD R5, R5, 0x1, R11 ;  /* 0x0000000105057824 */ /* 0x000fe400078e020b */
[----:B------:R-:W-:Y:S01]  /*7bf0*/  IMAD.U32 R3, RZ, RZ, UR8 ;  /* 0x00000008ff037e24 */ /* 0x000fe2000f8e00ff */
[----:B------:R-:W-:Y:S01]  /*7c00*/  UIMAD UR4, UR44, UR9, UR4 ;  /* 0x000000092c0472a4 */ /* 0x000fe2000f8e0204 */
[----:B------:R-:W-:Y:S01]  /*7c10*/  IMAD R11, R18, -0x80, R9 ;  /* 0xffffff80120b7824 */ /* 0x000fe200078e0209 */
[----:B------:R-:W-:Y:S01]  /*7c20*/  ULDC.64 UR6, c[0x0][0xae8] ;  /* 0x0002ba0000067ab9 */ /* 0x000fe20000000a00 */
[----:B------:R-:W-:Y:S01]  /*7c30*/  IMAD.WIDE.U32 R4, R3, UR44, R4 ;  /* 0x0000002c03047c25 */ /* 0x000fe2000f8e0004 */
[----:B------:R-:W-:-:S02]  /*7c40*/  SHF.R.S32.HI R9, RZ, 0x1f, R16 ;  /* 0x0000001fff097819 */ /* 0x000fc40000011410 */
[-C--:B------:R-:W-:Y:S01]  /*7c50*/  ISETP.GE.AND P2, PT, R16, R11.reuse, PT ;  /* 0x0000000b1000720c */ /* 0x080fe20003f46270 */
[----:B------:R-:W-:Y:S01]  /*7c60*/  VIADD R5, R5, UR4 ;  /* 0x0000000405057c36 */ /* 0x000fe20008000000 */
[----:B------:R-:W-:Y:S02]  /*7c70*/  UIMAD UR4, UR45, UR6, URZ ;  /* 0x000000062d0472a4 */ /* 0x000fe4000f8e023f */
[----:B------:R-:W-:Y:S01]  /*7c80*/  IMAD.U32 R7, RZ, RZ, UR6 ;  /* 0x00000006ff077e24 */ /* 0x000fe2000f8e00ff */
[-C--:B------:R-:W-:Y:S01]  /*7c90*/  ISETP.GE.AND P0, PT, R6, R11.reuse, PT ;  /* 0x0000000b0600720c */ /* 0x080fe20003f06270 */
[----:B------:R-:W-:Y:S01]  /*7ca0*/  VIADD R0, R16, 0x20 ;  /* 0x0000002010007836 */ /* 0x000fe20000000000 */
[----:B------:R-:W-:Y:S02]  /*7cb0*/  UIMAD UR4, UR46, UR7, UR4 ;  /* 0x000000072e0472a4 */ /* 0x000fe4000f8e0204 */
[----:B------:R-:W-:Y:S02]  /*7cc0*/  IMAD.WIDE.U32 R6, R7, UR46, R4 ;  /* 0x0000002e07067c25 */ /* 0x000fe4000f8e0004 */
[----:B------:R-:W-:-:S02]  /*7cd0*/  ISETP.GE.AND P1, PT, R0, R11, PT ;  /* 0x0000000b0000720c */ /* 0x000fc40003f26270 */
[----:B------:R-:W-:Y:S02]  /*7ce0*/  IMAD.MOV.U32 R8, RZ, RZ, R16 ;  /* 0x000000ffff087224 */ /* 0x000fe400078e0010 */
[----:B------:R-:W-:Y:S02]  /*7cf0*/  VIADD R13, R7, UR4 ;  /* 0x00000004070d7c36 */ /* 0x000fe40008000000 */
[----:B------:R-:W-:-:S04]  /*7d00*/  IMAD.WIDE R8, R18, 0x80, R8 ;  /* 0x0000008012087825 */ /* 0x000fc800078e0208 */
[----:B------:R-:W-:Y:S01]  /*7d10*/  VIADD R0, R16, 0x60 ;  /* 0x0000006010007836 */ /* 0x000fe20000000000 */
[----:B------:R-:W-:Y:S06]  /*7d20*/  @P2 BRA `(.L_x_7493) ;  /* 0x0000000000582947 */ /* 0x000fec0003800000 */
[C---:B------:R-:W-:Y:S01]  /*7d30*/  VIADD R3, R2.reuse, 0x40 ;  /* 0x0000004002037836 */ /* 0x040fe20000000000 */
[----:B------:R-:W-:Y:S01]  /*7d40*/  ULDC UR4, c[0x0][0xa8c] ;  /* 0x0002a30000047ab9 */ /* 0x000fe20000000800 */
[C---:B------:R-:W-:Y:S01]  /*7d50*/  VIADD R4, R2.reuse, 0x80 ;  /* 0x0000008002047836 */ /* 0x040fe20000000000 */
[----:B------:R-:W-:Y:S01]  /*7d60*/  ULDC.64 UR6, c[0x0][0xad8] ;  /* 0x0002b60000067ab9 */ /* 0x000fe20000000a00 */
[----:B------:R-:W-:Y:S01]  /*7d70*/  VIADD R10, R2, 0xc0 ;  /* 0x000000c0020a7836 */ /* 0x000fe20000000000 */
[----:B------:R-:W-:Y:S01]  /*7d80*/  ISETP.GE.AND P4, PT, R3, UR4, PT ;  /* 0x0000000403007c0c */ /* 0x000fe2000bf86270 */
[----:B------:R-:W-:Y:S01]  /*7d90*/  IMAD R3, R9, UR6, RZ ;  /* 0x0000000609037c24 */ /* 0x000fe2000f8e02ff */
[----:B------:R-:W-:Y:S01]  /*7da0*/  ISETP.GE.AND P5, PT, R4, UR4, PT ;  /* 0x0000000404007c0c */ /* 0x000fe2000bfa6270 */
[----:B------:R-:W-:Y:S01]  /*7db0*/  IMAD.MOV.U32 R4, RZ, RZ, R6 ;  /* 0x000000ffff047224 */ /* 0x000fe200078e0006 */
[----:B------:R-:W-:Y:S01]  /*7dc0*/  ISETP.GE.AND P3, PT, R2, UR4, PT ;  /* 0x0000000402007c0c */ /* 0x000fe2000bf66270 */
[----:B------:R-:W-:Y:S01]  /*7dd0*/  IMAD.MOV.U32 R5, RZ, RZ, R13 ;  /* 0x000000ffff057224 */ /* 0x000fe200078e000d */
[----:B------:R-:W-:Y:S01]  /*7de0*/  ISETP.GE.AND P6, PT, R10, UR4, PT ;  /* 0x000000040a007c0c */ /* 0x000fe2000bfc6270 */
[----:B------:R-:W-:-:S02]  /*7df0*/  IMAD R3, R8, UR7, R3 ;  /* 0x0000000708037c24 */ /* 0x000fc4000f8e0203 */
[----:B------:R-:W-:Y:S01]  /*7e00*/  IMAD.WIDE.U32 R4, R8, UR6, R4 ;  /* 0x0000000608047c25 */ /* 0x000fe2000f8e0004 */
[----:B------:R-:W-:-:S03]  /*7e10*/  ULDC.64 UR6, c[0x0][0xa80] ;  /* 0x0002a00000067ab9 */ /* 0x000fc60000000a00 */
[----:B------:R-:W-:Y:S01]  /*7e20*/  IMAD.IADD R3, R5, 0x1, R3 ;  /* 0x0000000105037824 */ /* 0x000fe200078e0203 */
[----:B------:R-:W-:-:S04]  /*7e30*/  LEA R14, P2, R4, UR6, 0x1 ;  /* 0x00000006040e7c11 */ /* 0x000fc8000f8408ff */
[----:B------:R-:W-:-:S05]  /*7e40*/  LEA.HI.X R15, R4, UR7, R3, 0x1, P2 ;  /* 0x00000007040f7c11 */ /* 0x000fca00090f0c03 */
[----:B------:R0:W-:Y:S04]  /*7e50*/  @!P3 STG.E.128 desc[UR40][R14.64], RZ ;  /* 0x000000ff0e00b986 */ /* 0x0001e8000c101d28 */
[----:B------:R0:W-:Y:S04]  /*7e60*/  @!P4 STG.E.128 desc[UR40][R14.64+0x80], RZ ;  /* 0x000080ff0e00c986 */ /* 0x0001e8000c101d28 */
[----:B------:R0:W-:Y:S04]  /*7e70*/  @!P5 STG.E.128 desc[UR40][R14.64+0x100], RZ ;  /* 0x000100ff0e00d986 */ /* 0x0001e8000c101d28 */
[----:B------:R0:W-:Y:S02]  /*7e80*/  @!P6 STG.E.128 desc[UR40][R14.64+0x180], RZ ;  /* 0x000180ff0e00e986 */ /* 0x0001e4000c101d28 */
.L_x_7493:
[----:B------:R-:W-:Y:S05]  /*7e90*/  BSYNC B1 ;  /* 0x0000000000017941 */ /* 0x000fea0003800000 */
.L_x_7492:
[----:B------:R-:W-:Y:S01]  /*7ea0*/  BSSY B1, `(.L_x_7494) ;  /* 0x000001b000017945 */ /* 0x000fe20003800000 */
[----:B------:R-:W-:-:S03]  /*7eb0*/  ISETP.GE.AND P2, PT, R0, R11, PT ;  /* 0x0000000b0000720c */ /* 0x000fc60003f46270 */
[----:B------:R-:W-:Y:S10]  /*7ec0*/  @P1 BRA `(.L_x_7495) ;  /* 0x0000000000601947 */ /* 0x000ff40003800000 */
        /* <DEDUP_REMOVED lines=20> */
[----:B------:R1:W-:Y:S04]  /*8010*/  @!P3 STG.E.128 desc[UR40][R10.64], RZ ;  /* 0x000000ff0a00b986 */ /* 0x0003e8000c101d28 */
[----:B------:R1:W-:Y:S04]  /*8020*/  @!P4 STG.E.128 desc[UR40][R10.64+0x80], RZ ;  /* 0x000080ff0a00c986 */ /* 0x0003e8000c101d28 */
[----:B------:R1:W-:Y:S04]  /*8030*/  @!P5 STG.E.128 desc[UR40][R10.64+0x100], RZ ;  /* 0x000100ff0a00d986 */ /* 0x0003e8000c101d28 */
[----:B------:R1:W-:Y:S02]  /*8040*/  @!P6 STG.E.128 desc[UR40][R10.64+0x180], RZ ;  /* 0x000180ff0a00e986 */ /* 0x0003e4000c101d28 */
.L_x_7495:
[----:B------:R-:W-:Y:S05]  /*8050*/  BSYNC B1 ;  /* 0x0000000000017941 */ /* 0x000fea0003800000 */
.L_x_7494:
        /* <DEDUP_REMOVED lines=14> */
[----:B-1----:R-:W-:Y:S02]  /*8140*/  VIADD R10, R2, 0xc0 ;  /* 0x000000c0020a7836 */ /* 0x002fe40000000000 */
        /* <DEDUP_REMOVED lines=11> */
.L_x_7497:
[----:B------:R-:W-:Y:S05]  /*8200*/  BSYNC B1 ;  /* 0x0000000000017941 */ /* 0x000fea0003800000 */
.L_x_7496:
[----:B------:R-:W-:Y:S05]  /*8210*/  @P2 BRA `(.L_x_7488) ;  /* 0x0000000000602947 */ /* 0x000fea0003800000 */
[----:B------:R-:W-:Y:S01]  /*8220*/  IADD3 R3, P0, R8, 0x60, RZ ;  /* 0x0000006008037810 */ /* 0x000fe20007f1e0ff */
[C---:B------:R-:W-:Y:S01]  /*8230*/  VIADD R0, R2.reuse, 0x40 ;  /* 0x0000004002007836 */ /* 0x040fe20000000000 */
[----:B------:R-:W-:Y:S01]  /*8240*/  ULDC UR4, c[0x0][0xa8c] ;  /* 0x0002a30000047ab9 */ /* 0x000fe20000000800 */
[----:B------:R-:W-:Y:S01]  /*8250*/  ULDC.64 UR6, c[0x0][0xad8] ;  /* 0x0002b60000067ab9 */ /* 0x000fe20000000a00 */
[----:B------:R-:W-:Y:S01]  /*8260*/  IMAD.MOV.U32 R4, RZ, RZ, R6 ;  /* 0x000000ffff047224 */ /* 0x000fe200078e0006 */
[----:B------:R-:W-:Y:S01]  /*8270*/  ISETP.GE.AND P1, PT, R2, UR4, PT ;  /* 0x0000000402007c0c */ /* 0x000fe2000bf26270 */
[----:B------:R-:W-:Y:S01]  /*8280*/  IMAD.X R8, RZ, RZ, R9, P0 ;  /* 0x000000ffff087224 */ /* 0x000fe200000e0609 */
[----:B------:R-:W-:Y:S01]  /*8290*/  ISETP.GE.AND P2, PT, R0, UR4, PT ;  /* 0x0000000400007c0c */ /* 0x000fe2000bf46270 */
[----:B------:R-:W-:Y:S02]  /*82a0*/  IMAD.MOV.U32 R5, RZ, RZ, R13 ;  /* 0x000000ffff057224 */ /* 0x000fe400078e000d */
[----:B------:R-:W-:-:S02]  /*82b0*/  VIADD R6, R2, 0x80 ;  /* 0x0000008002067836 */ /* 0x000fc40000000000 */
[----:B------:R-:W-:Y:S02]  /*82c0*/  IMAD R8, R8, UR6, RZ ;  /* 0x0000000608087c24 */ /* 0x000fe4000f8e02ff */
[----:B------:R-:W-:Y:S01]  /*82d0*/  VIADD R0, R2, 0xc0 ;  /* 0x000000c002007836 */ /* 0x000fe20000000000 */
[----:B------:R-:W-:Y:S01]  /*82e0*/  ISETP.GE.AND P3, PT, R6, UR4, PT ;  /* 0x0000000406007c0c */ /* 0x000fe2000bf66270 */
        /* <DEDUP_REMOVED lines=11> */
.L_x_7488:
[----:B------:R-:W-:Y:S05]  /*83a0*/  BSYNC B0 ;  /* 0x0000000000007941 */ /* 0x000fea0003800000 */
.L_x_7479:
[----:B------:R-:W-:Y:S02]  /*83b0*/  ULDC UR4, c[0x0][0xc14] ;  /* 0x0003050000047ab9 */ /* 0x000fe40000000800 */
[----:B------:R-:W-:-:S13]  /*83c0*/  ISETP.GE.AND P0, PT, R43, UR4, PT ;  /* 0x000000042b007c0c */ /* 0x000fda000bf06270 */
[----:B------:R-:W-:Y:S05]  /*83d0*/  @!P0 BRA `(.L_x_7498) ;  /* 0xffffff8800648947 */ /* 0x000fea000383ffff */
[----:B------:R-:W-:Y:S05]  /*83e0*/  EXIT ;  /* 0x000000000000794d */ /* 0x000fea0003800000 */
.L_x_7455:
        /* <DEDUP_REMOVED lines=61> */
.L_x_7503:
        /* <DEDUP_REMOVED lines=16> */
.L_x_7502:
[----:B------:R-:W-:Y:S05]  /*88c0*/  BSYNC B0 ;  /* 0x0000000000007941 */ /* 0x000fea0003800000 */
.L_x_7501:
        /* <DEDUP_REMOVED lines=26> */
.L_x_7499:
        /* <DEDUP_REMOVED lines=16> */
.L_x_7504:
        /* <DEDUP_REMOVED lines=25> */
.L_x_7500:
[----:B------:R-:W-:Y:S02]  /*8d00*/  IMAD.MOV.U32 R17, RZ, RZ, RZ ;  /* 0x000000ffff117224 */ /* 0x000fe400078e00ff */
[----:B------:R-:W-:Y:S02]  /*8d10*/  IMAD.U32 R16, RZ, RZ, UR6 ;  /* 0x00000006ff107e24 */ /* 0x000fe4000f8e00ff */
[----:B------:R-:W-:-:S07]  /*8d20*/  IMAD.MOV.U32 R18, RZ, RZ, RZ ;  /* 0x000000ffff127224 */ /* 0x000fce00078e00ff */
.L_x_7505:
        /* <DEDUP_REMOVED lines=20> */
.L_x_7569:
        /* <DEDUP_REMOVED lines=50> */
[----:B--2---:R-:W-:-:S07]  /*9190*/  IMAD.IADD R6, R6, 0x1, -R5 ;  /* 0x0000000106067824 */ /* 0x004fce00078e0a05 */
.L_x_7507:
[--C-:B-1---5:R-:W-:Y:S01]  /*91a0*/  IMAD.IADD R2, R6, 0x1, -R0.reuse ;  /* 0x0000000106027824 */ /* 0x122fe200078e0a00 */
[----:B------:R-:W-:Y:S01]  /*91b0*/  BSSY B6, `(.L_x_7508) ;  /* 0x00002b6000067945 */ /* 0x000fe20003800000 */
[----:B------:R-:W-:Y:S02]  /*91c0*/  IMAD.IADD R3, R7, 0x1, R0 ;  /* 0x0000000107037824 */ /* 0x000fe400078e0200 */
[C---:B------:R-:W-:Y:S01]  /*91d0*/  VIADD R0, R2.reuse, 0x5f ;  /* 0x0000005f02007836 */ /* 0x040fe20000000000 */
[----:B------:R-:W-:Y:S01]  /*91e0*/  STL [R1+0x20], R2 ;  /* 0x0000200201007387 */ /* 0x000fe20000100800 */
[----:B------:R-:W-:Y:S02]  /*91f0*/  ISETP.GT.AND P0, PT, R2, RZ, PT ;  /* 0x000000ff0200720c */ /* 0x000fe40003f04270 */
[----:B------:R-:W-:Y:S01]  /*9200*/  IMAD.HI R0, R0, 0x2aaaaaab, RZ ;  /* 0x2aaaaaab00007827 */ /* 0x000fe200078e02ff */
[----:B------:R0:W-:Y:S04]  /*9210*/  STL [R1+0x8], R3 ;  /* 0x0000080301007387 */ /* 0x0001e80000100800 */
[----:B0-----:R-:W-:-:S04]  /*9220*/  SHF.R.U32.HI R3, RZ, 0x1f, R0 ;  /* 0x0000001fff037819 */ /* 0x001fc80000011600 */
[----:B------:R-:W-:-:S05]  /*9230*/  LEA.HI.SX32 R0, R0, R3, 0x1c ;  /* 0x0000000300007211 */ /* 0x000fca00078fe2ff */
        /* <DEDUP_REMOVED lines=19> */
.L_x_7509:
        /* <DEDUP_REMOVED lines=23> */
.L_x_7511:
        /* <DEDUP_REMOVED lines=20> */
.L_x_7513:
        /* <DEDUP_REMOVED lines=16> */
.L_x_7512:
        /* <DEDUP_REMOVED lines=31> */
.L_x_7514:
        /* <DEDUP_REMOVED lines=17> */
.L_x_7585:
[----:B------:R-:W2:Y:S01]  /*9a20*/  LDL R8, [R1+0x14] ;  /* 0x0000140001087983 */ /* 0x000ea20000100800 */
[----:B------:R-:W-:Y:S01]  /*9a30*/  UMOV UR4, 0xffffffff ;  /* 0xffffffff00047882 */ /* 0x000fe20000000000 */
[----:B------:R-:W-:Y:S01]  /*9a40*/  SHF.R.S32.HI R5, RZ, 0x1f, R0 ;  /* 0x0000001fff057819 */ /* 0x000fe20000011400 */
[----:B--2---:R-:W-:Y:S01]  /*9a50*/  VIADD R9, R8, 0xffffffff ;  /* 0xffffffff08097836 */ /* 0x004fe20000000000 */
[----:B------:R-:W-:Y:S06]  /*9a60*/  BRA.DIV UR4, `(.L_x_7516) ;  /* 0x0000003204b07947 */ /* 0x000fec000b800000 */
[----:B------:R-:W-:-:S13]  /*9a70*/  ELECT P6, URZ, PT ;  /* 0x00000000003f782f */ /* 0x000fda00038c0000 */
.L_x_7588:
        /* <DEDUP_REMOVED lines=24> */
.L_x_7518:
        /* <DEDUP_REMOVED lines=9> */
.L_x_7589:
        /* <DEDUP_REMOVED lines=11> */
.L_x_7520:
        /* <DEDUP_REMOVED lines=19> */
[----:B------:R-:W-:-:S03]  /*9e70*/  UIMAD UR11, UR11, 0x60, UR4 ;  /* 0x000000600b0b78a4 */ /* 0x000fc6000f8e0204 */
[----:B------:R-:W-:-:S06]  /*9e80*/  UMOV UR4, 0x0 ;  /* 0x0000000000047882 */ /* 0x000fcc0000000000 */
[----:B------:R0:W-:Y:S02]  /*9e90*/  UTMALDG.4D [UR8], [UR6], desc[UR4] ;  /* 0x00000408060075b4 */ /* 0x0001e40008019000 */
[----:B0-----:R-:W-:Y:S01]  /*9ea0*/  NOP ;  /* 0x0000000000007918 */ /* 0x001fe20000000000 */
.L_x_7517:
        /* <DEDUP_REMOVED lines=30> */
.L_x_7590:
[----:B------:R-:W-:Y:S05]  /*a090*/  BSYNC B0 ;  /* 0x0000000000007941 */ /* 0x000fea0003800000 */
.L_x_7521:
        /* <DEDUP_REMOVED lines=11> */
.L_x_7591:
        /* <DEDUP_REMOVED lines=11> */
.L_x_7526:
[----:B0-----:R-:W2:Y:S01]  /*a200*/  LDL R6, [R1] ;  /* 0x0000000001067983 */ /* 0x001ea20000100800 */
[----:B------:R-:W-:-:S03]  /*a210*/  MOV R12, 0x400 ;  /* 0x00000400000c7802 */ /* 0x000fc60000000f00 */
[----:B------:R-:W3:Y:S04]  /*a220*/  LDL R11, [R1+0x28] ;  /* 0x00002800010b7983 */ /* 0x000ee80000100800 */
        /* <DEDUP_REMOVED lines=17> */
[----:B------:R-:W-:Y:S02]  /*a340*/  UIMAD UR11, UR11, 0x60, UR5 ;  /* 0x000000600b0b78a4 */ /* 0x000fe4000f8e0205 */
[----:B------:R-:W-:Y:S02]  /*a350*/  UIADD3.X UR5, URZ, UR39, URZ, UP0, !UPT ;  /* 0x000000273f057290 */ /* 0x000fe400087fe43f */
[----:B------:R-:W-:Y:S02]  /*a360*/  UIADD3 UR15, UR14, 0x3400, URZ ;  /* 0x000034000e0f7890 */ /* 0x000fe4000fffe03f */
[----:B------:R-:W-:Y:S02]  /*a370*/  UIADD3 UR17, UR14, 0x6400, URZ ;  /* 0x000064000e117890 */ /* 0x000fe4000fffe03f */
[----:B------:R-:W-:-:S03]  /*a380*/  UIADD3 UR18, UR14, 0x9400, URZ ;  /* 0x000094000e127890 */ /* 0x000fc6000fffe03f */
        /* <DEDUP_REMOVED lines=13> */
.L_x_7524:
[----:B------:R-:W-:Y:S05]  /*a460*/  BSYNC B0 ;  /* 0x0000000000007941 */ /* 0x000fea0003800000 */
.L_x_7523:
        /* <DEDUP_REMOVED lines=46> */
.L_x_7533:
[----:B-1----:R-:W1:Y:S01]  /*a750*/  S2R R3, SR_CgaCtaId ;  /* 0x0000000000037919 */ /* 0x002e620000008800 */
[----:B------:R-:W-:Y:S02]  /*a760*/  MOV R2, 0x400 ;  /* 0x0000040000027802 */ /* 0x000fe40000000f00 */
[----:B------:R-:W-:Y:S02]  /*a770*/  SHF.L.U32 R6, R14, 0x1f, RZ ;  /* 0x0000001f0e067819 */ /* 0x000fe400000006ff */
[----:B-1----:R-:W-:-:S05]  /*a780*/  LEA R2, R3, R2, 0x18 ;  /* 0x0000000203027211 */ /* 0x002fca00078ec0ff */
[----:B------:R-:W-:-:S04]  /*a790*/  IMAD R3, R15, 0x8, R2 ;  /* 0x000000080f037824 */ /* 0x000fc800078e0202 */
[----:B------:R-:W1:Y:S02]  /*a7a0*/  SYNCS.PHASECHK.TRANS64.TRYWAIT P0, [R3+URZ+0x22840], R6 ;  /* 0x02284006030075a7 */ /* 0x000e64000800017f */
[----:B-1----:R-:W-:Y:S05]  /*a7b0*/  @!P0 BRA `(.L_x_7534) ;  /* 0x0000002400c48947 */ /* 0x002fea0003800000 */
.L_x_7592:
        /* <DEDUP_REMOVED lines=11> */
.L_x_7535:
        /* <DEDUP_REMOVED lines=22> */
.L_x_7593:
        /* <DEDUP_REMOVED lines=8> */
.L_x_7537:
        /* <DEDUP_REMOVED lines=34> */
.L_x_7532:
[----:B------:R-:W-:Y:S05]  /*ac70*/  BSYNC B2 ;  /* 0x0000000000027941 */ /* 0x000fea0003800000 */
.L_x_7531:
[----:B------:R-:W2:Y:S02]  /*ac80*/  LDL.LU R2, [R1+0x14] ;  /* 0x0000140001027983 */ /* 0x000ea40000300800 */
[----:B--2---:R-:W-:-:S07]  /*ac90*/  VIADD R8, R2, 0xfffffffd ;  /* 0xfffffffd02087836 */ /* 0x004fce0000000000 */
.L_x_7530:
[----:B------:R-:W-:Y:S05]  /*aca0*/  BSYNC B1 ;  /* 0x0000000000017941 */ /* 0x000fea0003800000 */
.L_x_7529:
[----:B------:R-:W-:-:S05]  /*acb0*/  IMAD.MOV R2, RZ, RZ, -R11 ;  /* 0x000000ffff027224 */ /* 0x000fca00078e0a0b */
[----:B------:R-:W-:-:S13]  /*acc0*/  ISETP.NE.AND P0, PT, R9, R2, PT ;  /* 0x000000020900720c */ /* 0x000fda0003f05270 */
[----:B------:R-:W-:Y:S05]  /*acd0*/  @!P0 BRA `(.L_x_7528) ;  /* 0x0000000c009c8947 */ /* 0x000fea0003800000 */
.L_x_7552:
        /* <DEDUP_REMOVED lines=32> */
.L_x_7540:
[----:B------:R-:W2:Y:S01]  /*aee0*/  S2R R3, SR_CgaCtaId ;  /* 0x0000000000037919 */ /* 0x000ea20000008800 */
[----:B------:R-:W-:-:S04]  /*aef0*/  MOV R2, 0x400 ;  /* 0x0000040000027802 */ /* 0x000fc80000000f00 */
[----:B--2---:R-:W-:Y:S02]  /*af00*/  LEA R2, R3, R2, 0x18 ;  /* 0x0000000203027211 */ /* 0x004fe400078ec0ff */
[----:B------:R-:W-:-:S03]  /*af10*/  SHF.L.U32 R3, R10, 0x1f, RZ ;  /* 0x0000001f0a037819 */ /* 0x000fc600000006ff */
[----:B------:R-:W-:-:S04]  /*af20*/  IMAD R2, R9, 0x8, R2 ;  /* 0x0000000809027824 */ /* 0x000fc800078e0202 */
[----:B------:R-:W2:Y:S02]  /*af30*/  SYNCS.PHASECHK.TRANS64.TRYWAIT P0, [R2+URZ+0x22840], R3 ;  /* 0x02284003020075a7 */ /* 0x000ea4000800017f */
[----:B--2---:R-:W-:Y:S05]  /*af40*/  @!P0 BRA `(.L_x_7541) ;  /* 0x0000002000088947 */ /* 0x004fea0003800000 */
.L_x_7594:
        /* <DEDUP_REMOVED lines=11> */
.L_x_7542:
        /* <DEDUP_REMOVED lines=21> */
.L_x_7595:
        /* <DEDUP_REMOVED lines=8> */
.L_x_7544:
        /* <DEDUP_REMOVED lines=33> */
.L_x_7539:
[----:B------:R-:W-:Y:S05]  /*b3e0*/  BSYNC B1 ;  /* 0x0000000000017941 */ /* 0x000fea0003800000 */
.L_x_7538:
        /* <DEDUP_REMOVED lines=31> */
.L_x_7547:
[----:B------:R-:W3:Y:S01]  /*b5e0*/  S2R R3, SR_CgaCtaId ;  /* 0x0000000000037919 */ /* 0x000ee20000008800 */
[----:B------:R-:W-:-:S04]  /*b5f0*/  MOV R2, 0x400 ;  /* 0x0000040000027802 */ /* 0x000fc80000000f00 */
[----:B---3--:R-:W-:Y:S02]  /*b600*/  LEA R2, R3, R2, 0x18 ;  /* 0x0000000203027211 */ /* 0x008fe400078ec0ff */
[----:B------:R-:W-:-:S03]  /*b610*/  SHF.L.U32 R3, R11, 0x1f, RZ ;  /* 0x0000001f0b037819 */ /* 0x000fc600000006ff */
[----:B------:R-:W-:-:S04]  /*b620*/  IMAD R2, R12, 0x8, R2 ;  /* 0x000000080c027824 */ /* 0x000fc800078e0202 */
[----:B------:R-:W3:Y:S02]  /*b630*/  SYNCS.PHASECHK.TRANS64.TRYWAIT P0, [R2+URZ+0x22840], R3 ;  /* 0x02284003020075a7 */ /* 0x000ee4000800017f */
[----:B---3--:R-:W-:Y:S05]  /*b640*/  @!P0 BRA `(.L_x_7548) ;  /* 0x0000001800708947 */ /* 0x008fea0003800000 */
.L_x_7596:
        /* <DEDUP_REMOVED lines=11> */
.L_x_7549:
        /* <DEDUP_REMOVED lines=22> */
.L_x_7597:
        /* <DEDUP_REMOVED lines=8> */
.L_x_7551:
        /* <DEDUP_REMOVED lines=34> */
.L_x_7546:
[----:B------:R-:W-:Y:S05]  /*bb00*/  BSYNC B1 ;  /* 0x0000000000017941 */ /* 0x000fea0003800000 */
.L_x_7545:
[C---:B------:R-:W-:Y:S01]  /*bb10*/  ISETP.GT.AND P0, PT, R8.reuse, 0x1, PT ;  /* 0x000000010800780c */ /* 0x040fe20003f04270 */
[----:B------:R-:W-:-:S04]  /*bb20*/  VIADD R2, R8, 0xfffffffe ;  /* 0xfffffffe08027836 */ /* 0x000fc80000000000 */
[----:B------:R-:W-:-:S08]  /*bb30*/  IMAD.MOV.U32 R8, RZ, RZ, R2 ;  /* 0x000000ffff087224 */ /* 0x000fd000078e0002 */
[----:B------:R-:W-:Y:S05]  /*bb40*/  @P0 BRA `(.L_x_7552) ;  /* 0xfffffff000640947 */ /* 0x000fea000383ffff */
.L_x_7528:
[----:B------:R-:W-:Y:S05]  /*bb50*/  BSYNC B0 ;  /* 0x0000000000007941 */ /* 0x000fea0003800000 */
.L_x_7527:
        /* <DEDUP_REMOVED lines=23> */
.L_x_7554:
[----:B------:R-:W-:Y:S05]  /*bcd0*/  BSYNC B0 ;  /* 0x0000000000007941 */ /* 0x000fea0003800000 */
.L_x_7553:
[----:B--2---:R-:W2:Y:S02]  /*bce0*/  LDL.LU R2, [R1+0x4] ;  /* 0x0000040001027983 */ /* 0x004ea40000300800 */
[----:B--2---:R-:W-:-:S05]  /*bcf0*/  LOP3.LUT R2, R2, R0, RZ, 0x3c, !PT ;  /* 0x0000000002027212 */ /* 0x004fca00078e3cff */
[----:B------:R2:W-:Y:S02]  /*bd00*/  STL [R1+0x4], R2 ;  /* 0x0000040201007387 */ /* 0x0005e40000100800 */
.L_x_7510:
[----:B------:R-:W-:Y:S05]  /*bd10*/  BSYNC B6 ;  /* 0x0000000000067941 */ /* 0x000fea0003800000 */
.L_x_7508:
[----:B------:R-:W-:-:S03]  /*bd20*/  UMOV UR4, 0xffffffff ;  /* 0xffffffff00047882 */ /* 0x000fc60000000000 */
[----:B------:R-:W-:Y:S05]  /*bd30*/  BRA.DIV UR4, `(.L_x_7555) ;  /* 0x0000001204dc7947 */ /* 0x000fea000b800000 */
[----:B------:R3:W4:Y:S04]  /*bd40*/  SHFL.IDX PT, R4, R16, RZ, 0x1f ;  /* 0x00001fff10047589 */ /* 0x00072800000e0000 */
[----:B------:R3:W0:Y:S02]  /*bd50*/  SHFL.IDX PT, R5, R16, 0x1, 0x1f ;  /* 0x00201f0010057f89 */ /* 0x00062400000e0000 */
.L_x_7601:
        /* <DEDUP_REMOVED lines=13> */
.L_x_7557:
[----:B------:R-:W-:Y:S05]  /*be30*/  BSYNC B0 ;  /* 0x0000000000007941 */ /* 0x000fea0003800000 */
.L_x_7556:
        /* <DEDUP_REMOVED lines=23> */
.L_x_7609:
[----:B------:R-:W-:Y:S02]  /*bfb0*/  ULDC UR4, c[0x0][0xc10] ;  /* 0x0003040000047ab9 */ /* 0x000fe40000000800 */
[----:B---3--:R-:W-:-:S04]  /*bfc0*/  IMAD.U32 R16, RZ, RZ, UR4 ;  /* 0x00000004ff107e24 */ /* 0x008fc8000f8e00ff */
[----:B--2---:R-:W-:-:S04]  /*bfd0*/  IMAD R6, R14, R16, RZ ;  /* 0x000000100e067224 */ /* 0x004fc800078e02ff */
[----:B------:R-:W-:-:S05]  /*bfe0*/  IMAD.IADD R5, R5, 0x1, R6 ;  /* 0x0000000105057824 */ /* 0x000fca00078e0206 */
[----:B----4-:R-:W-:-:S13]  /*bff0*/  ISETP.GT.AND P0, PT, R5, R4, PT ;  /* 0x000000040500720c */ /* 0x010fda0003f04270 */
[----:B------:R-:W-:Y:S05]  /*c000*/  @P0 BRA `(.L_x_7559) ;  /* 0x0000000000b40947 */ /* 0x000fea0003800000 */
[----:B------:R-:W2:Y:S02]  /*c010*/  LDC R0, c[0x0][0xc14] ;  /* 0x00030500ff007b82 */ /* 0x000ea40000000800 */
.L_x_7564:
[----:B------:R-:W-:-:S05]  /*c020*/  VIADD R19, R19, 0x1f ;  /* 0x0000001f13137836 */ /* 0x000fca0000000000 */
        /* <DEDUP_REMOVED lines=13> */
.L_x_7562:
[----:B------:R-:W-:Y:S05]  /*c100*/  BSYNC B0 ;  /* 0x0000000000007941 */ /* 0x000fea0003800000 */
.L_x_7561:
        /* <DEDUP_REMOVED lines=23> */
.L_x_7617:
[----:B------:R-:W-:Y:S02]  /*c280*/  ULDC UR4, c[0x0][0xc10] ;  /* 0x0003040000047ab9 */ /* 0x000fe40000000800 */
[----:B------:R-:W-:-:S04]  /*c290*/  IMAD.U32 R16, RZ, RZ, UR4 ;  /* 0x00000004ff107e24 */ /* 0x000fc8000f8e00ff */
[----:B--2---:R-:W-:-:S04]  /*c2a0*/  IMAD R6, R14, R16, RZ ;  /* 0x000000100e067224 */ /* 0x004fc800078e02ff */
[----:B------:R-:W-:-:S05]  /*c2b0*/  IMAD.IADD R5, R6, 0x1, R5 ;  /* 0x0000000106057824 */ /* 0x000fca00078e0205 */
[----:B------:R-:W-:-:S13]  /*c2c0*/  ISETP.GT.AND P0, PT, R5, R4, PT ;  /* 0x000000040500720c */ /* 0x000fda0003f04270 */
[----:B------:R-:W-:Y:S05]  /*c2d0*/  @!P0 BRA `(.L_x_7564) ;  /* 0xfffffffc00508947 */ /* 0x000fea000383ffff */
.L_x_7559:
        /* <DEDUP_REMOVED lines=8> */
.L_x_7621:
[----:B------:R-:W-:Y:S01]  /*c360*/  ISETP.NE.AND P0, PT, R7, RZ, PT ;  /* 0x000000ff0700720c */ /* 0x000fe20003f05270 */
[----:B------:R-:W-:-:S12]  /*c370*/  IMAD.MOV.U32 R14, RZ, RZ, RZ ;  /* 0x000000ffff0e7224 */ /* 0x000fd800078e00ff */
[----:B------:R-:W-:Y:S05]  /*c380*/  @!P0 BRA `(.L_x_7566) ;  /* 0x0000000000108947 */ /* 0x000fea0003800000 */
[----:B------:R-:W-:Y:S01]  /*c390*/  UMOV UR4, 0xffffffff ;  /* 0xffffffff00047882 */ /* 0x000fe20000000000 */
[----:B-1----:R-:W-:Y:S02]  /*c3a0*/  VIADD R12, R5, 0xffffffff ;  /* 0xffffffff050c7836 */ /* 0x002fe40000000000 */
[----:B------:R-:W-:Y:S05]  /*c3b0*/  BRA.DIV UR4, `(.L_x_7567) ;  /* 0x0000001604707947 */ /* 0x000fea000b800000 */
[----:B------:R4:W1:Y:S02]  /*c3c0*/  SHFL.IDX PT, R14, R2, R12, 0x1f ;  /* 0x00001f0c020e7589 */ /* 0x00086400000e0000 */
.L_x_7566:
        /* <DEDUP_REMOVED lines=31> */
.L_x_7560:
[----:B------:R-:W-:Y:S01]  /*c5c0*/  UMOV UR4, URZ ;  /* 0x0000003f00047c82 */ /* 0x000fe20008000000 */
[----:B------:R-:W-:Y:S01]  /*c5d0*/  UMOV UR5, URZ ;  /* 0x0000003f00057c82 */ /* 0x000fe20008000000 */
[----:B------:R-:W-:Y:S01]  /*c5e0*/  ULDC UR6, c[0x0][0xc14] ;  /* 0x0003050000067ab9 */ /* 0x000fe20000000800 */
[----:B------:R-:W-:Y:S02]  /*c5f0*/  IMAD.MOV.U32 R16, RZ, RZ, R4 ;  /* 0x000000ffff107224 */ /* 0x000fe400078e0004 */
[----:B------:R-:W-:Y:S02]  /*c600*/  IMAD.U32 R17, RZ, RZ, UR4 ;  /* 0x00000004ff117e24 */ /* 0x000fe4000f8e00ff */
[----:B------:R-:W-:Y:S02]  /*c610*/  IMAD.U32 R18, RZ, RZ, UR5 ;  /* 0x00000005ff127e24 */ /* 0x000fe4000f8e00ff */
[----:B------:R-:W-:-:S07]  /*c620*/  IMAD.U32 R19, RZ, RZ, UR6 ;  /* 0x00000006ff137e24 */ /* 0x000fce000f8e00ff */
.L_x_7568:
        /* <DEDUP_REMOVED lines=12> */
.L_x_7506:
        /* <DEDUP_REMOVED lines=12> */
.L_x_7624:
[----:B------:R-:W-:Y:S05]  /*c7b0*/  BSYNC B0 ;  /* 0x0000000000007941 */ /* 0x000fea0003800000 */
.L_x_7570:
[----:B------:R-:W-:-:S03]  /*c7c0*/  UMOV UR4, 0xffffffff ;  /* 0xffffffff00047882 */ /* 0x000fc60000000000 */
[----:B------:R-:W-:Y:S05]  /*c7d0*/  BRA.DIV UR4, `(.L_x_7572) ;  /* 0x0000001204a07947 */ /* 0x000fea000b800000 */
[----:B------:R-:W2:Y:S02]  /*c7e0*/  S2R R2, SR_TID.X ;  /* 0x0000000000027919 */ /* 0x000ea40000002100 */
[----:B--2---:R-:W-:-:S04]  /*c7f0*/  SHF.R.U32.HI R2, RZ, 0x5, R2 ;  /* 0x00000005ff027819 */ /* 0x004fc80000011602 */
[----:B------:R-:W-:-:S05]  /*c800*/  LOP3.LUT R2, R2, 0x3, RZ, 0xc0, !PT ;  /* 0x0000000302027812 */ /* 0x000fca00078ec0ff */
[----:B------:R2:W3:Y:S02]  /*c810*/  SHFL.IDX PT, R14, R2, RZ, 0x1f ;  /* 0x00001fff020e7589 */ /* 0x0004e400000e0000 */
.L_x_7627:
[----:B---3--:R-:W-:Y:S01]  /*c820*/  ISETP.NE.AND P0, PT, R14, RZ, PT ;  /* 0x000000ff0e00720c */ /* 0x008fe20003f05270 */
[----:B------:R-:W-:-:S12]  /*c830*/  BSSY B0, `(.L_x_7573) ;  /* 0x0000027000007945 */ /* 0x000fd80003800000 */
[----:B------:R-:W-:Y:S05]  /*c840*/  @P0 BRA `(.L_x_7574) ;  /* 0x0000000000940947 */ /* 0x000fea0003800000 */
[----:B------:R-:W-:-:S03]  /*c850*/  UMOV UR4, 0xffffffff ;  /* 0xffffffff00047882 */ /* 0x000fc60000000000 */
[----:B------:R-:W-:Y:S05]  /*c860*/  BRA.DIV UR4, `(.L_x_7575) ;  /* 0x0000001204b07947 */ /* 0x000fea000b800000 */
[----:B------:R-:W-:-:S13]  /*c870*/  ELECT P6, URZ, PT ;  /* 0x00000000003f782f */ /* 0x000fda00038c0000 */
.L_x_7630:
[----:B------:R-:W-:Y:S05]  /*c880*/  @!P6 BRA `(.L_x_7574) ;  /* 0x000000000084e947 */ /* 0x000fea0003800000 */
[----:B------:R-:W-:-:S06]  /*c890*/  ULOP3.LUT UR4, UR36, 0x2, URZ, 0xfc, !UPT ;  /* 0x0000000224047892 */ /* 0x000fcc000f8efc3f */
[----:B--2---:R-:W-:-:S05]  /*c8a0*/  IMAD.U32 R2, RZ, RZ, UR4 ;  /* 0x00000004ff027e24 */ /* 0x004fca000f8e00ff */
[----:B------:R-:W-:-:S13]  /*c8b0*/  ISETP.NE.AND P2, PT, R2, 0x3, PT ;  /* 0x000000030200780c */ /* 0x000fda0003f45270 */
[----:B------:R-:W-:Y:S05]  /*c8c0*/  @!P2 BRA `(.L_x_7576) ;  /* 0x000000000004a947 */ /* 0x000fea0003800000 */
[----:B------:R-:W-:Y:S01]  /*c8d0*/  BPT.TRAP 0x1 ;  /* 0x000000040000795c */ /* 0x000fe20000300000 */
.L_x_7576:
        /* <DEDUP_REMOVED lines=14> */
.L_x_7631:
[----:B------:R-:W2:Y:S02]  /*c9c0*/  SYNCS.PHASECHK.TRANS64.TRYWAIT P0, [R7+URZ], R2 ;  /* 0x00000002070075a7 */ /* 0x000ea4000800017f */
[----:B--2---:R-:W-:Y:S05]  /*c9d0*/  @!P0 BRA `(.L_x_7578) ;  /* 0x0000001000888947 */ /* 0x004fea0003800000 */
.L_x_7632:
[----:B------:R-:W-:Y:S05]  /*c9e0*/  @!P2 BRA `(.L_x_7579) ;  /* 0x000000000004a947 */ /* 0x000fea0003800000 */
[----:B------:R-:W-:Y:S01]  /*c9f0*/  BPT.TRAP 0x1 ;  /* 0x000000040000795c */ /* 0x000fe20000300000 */
.L_x_7579:
[----:B------:R-:W3:Y:S01]  /*ca00*/  LDL.LU R4, [R1] ;  /* 0x0000000001047983 */ /* 0x000ee20000300800 */
[----:B------:R-:W-:-:S04]  /*ca10*/  VIADD R0, R0, 0x22860 ;  /* 0x0002286000007836 */ /* 0x000fc80000000000 */
[----:B---3--:R-:W-:-:S04]  /*ca20*/  IMAD R4, R4, 0x8, R0 ;  /* 0x0000000804047824 */ /* 0x008fc800078e0200 */
[----:B------:R-:W3:Y:S02]  /*ca30*/  SYNCS.PHASECHK.TRANS64.TRYWAIT P0, [R4+URZ], R5 ;  /* 0x00000005040075a7 */ /* 0x000ee4000800017f */
[----:B---3--:R-:W-:Y:S05]  /*ca40*/  @!P0 BRA `(.L_x_7580) ;  /* 0x0000001000808947 */ /* 0x008fea0003800000 */
.L_x_7633:
[----:B------:R-:W-:-:S07]  /*ca50*/  IMAD R3, R3, 0x8, R0 ;  /* 0x0000000803037824 */ /* 0x000fce00078e0200 */
.L_x_7581:
[----:B----4-:R4:W0:Y:S02]  /*ca60*/  SYNCS.PHASECHK.TRANS64.TRYWAIT P0, [R3+URZ], R2 ;  /* 0x00000002030075a7 */ /* 0x010824000800017f */
[----:B0-----:R-:W-:Y:S05]  /*ca70*/  @!P0 NANOSLEEP.SYNCS 0x989680 ;  /* 0x009896800000895d */ /* 0x001fea0003900000 */
[----:B------:R-:W0:Y:S02]  /*ca80*/  @!P0 SYNCS.PHASECHK.TRANS64 P0, [R3+URZ], R2 ;  /* 0x00000002030085a7 */ /* 0x000e24000800007f */
[----:B0-----:R-:W-:Y:S05]  /*ca90*/  @!P0 BRA `(.L_x_7581) ;  /* 0xfffffffc00f08947 */ /* 0x001fea000383ffff */
.L_x_7574:
[----:B------:R-:W-:Y:S05]  /*caa0*/  BSYNC B0 ;  /* 0x0000000000007941 */ /* 0x000fea0003800000 */
.L_x_7573:
[----:B------:R-:W-:Y:S05]  /*cab0*/  EXIT ;  /* 0x000000000000794d */ /* 0x000fea0003800000 */
.L_x_7460:
[----:B0-----:R0:W1:Y:S02]  /*cac0*/  SYNCS.PHASECHK.TRANS64.TRYWAIT P0, [R6+URZ+0x22800], R3 ;  /* 0x02280003060075a7 */ /* 0x001064000800017f */
[----:B-1----:R-:W-:Y:S05]  /*cad0*/  @!P0 NANOSLEEP.SYNCS 0x989680 ;  /* 0x009896800000895d */ /* 0x002fea0003900000 */
[----:B------:R-:W1:Y:S02]  /*cae0*/  @!P0 SYNCS.PHASECHK.TRANS64 P0, [R6+URZ+0x22800], R3 ;  /* 0x02280003060085a7 */ /* 0x000e64000800007f */
[----:B-1----:R-:W-:Y:S05]  /*caf0*/  @!P0 BRA `(.L_x_7460) ;  /* 0xfffffffc00f08947 */ /* 0x002fea000383ffff */
[----:B------:R-:W-:Y:S05]  /*cb00*/  BRA `(.L_x_7582) ;  /* 0xffffff4c003c7947 */ /* 0x000fea000383ffff */
.L_x_7464:
[----:B--2---:R2:W3:Y:S02]  /*cb10*/  SYNCS.PHASECHK.TRANS64.TRYWAIT P1, [R5+URZ+0x22830], R10 ;  /* 0x0228300a050075a7 */ /* 0x0044e4000802017f */
[----:B---3--:R-:W-:Y:S05]  /*cb20*/  @!P1 NANOSLEEP.SYNCS 0x989680 ;  /* 0x009896800000995d */ /* 0x008fea0003900000 */
[----:B------:R-:W3:Y:S02]  /*cb30*/  @!P1 SYNCS.PHASECHK.TRANS64 P1, [R5+URZ+0x22830], R10 ;  /* 0x0228300a050095a7 */ /* 0x000ee4000802007f */
[----:B---3--:R-:W-:Y:S05]  /*cb40*/  @!P1 BRA `(.L_x_7464) ;  /* 0xfffffffc00f09947 */ /* 0x008fea000383ffff */
[----:B------:R-:W-:Y:S05]  /*cb50*/  BRA `(.L_x_7463) ;  /* 0xffffff4c00687947 */ /* 0x000fea000383ffff */
.L_x_7468:
[----:B-1----:R1:W3:Y:S02]  /*cb60*/  SYNCS.PHASECHK.TRANS64.TRYWAIT P2, [R5+URZ+0x22850], R10 ;  /* 0x0228500a050075a7 */ /* 0x0022e4000804017f */
[----:B---3--:R-:W-:Y:S05]  /*cb70*/  @!P2 NANOSLEEP.SYNCS 0x989680 ;  /* 0x009896800000a95d */ /* 0x008fea0003900000 */
[----:B------:R-:W3:Y:S02]  /*cb80*/  @!P2 SYNCS.PHASECHK.TRANS64 P2, [R5+URZ+0x22850], R10 ;  /* 0x0228500a0500a5a7 */ /* 0x000ee4000804007f */
[----:B---3--:R-:W-:Y:S05]  /*cb90*/  @!P2 BRA `(.L_x_7468) ;  /* 0xfffffffc00f0a947 */ /* 0x008fea000383ffff */
[----:B------:R-:W-:Y:S05]  /*cba0*/  BRA `(.L_x_7467) ;  /* 0xffffff6000d87947 */ /* 0x000fea000383ffff */
.L_x_7473:
[----:B-1----:R-:W-:-:S04]  /*cbb0*/  IMAD.U32 R0, RZ, RZ, UR23 ;  /* 0x00000017ff007e24 */ /* 0x002fc8000f8e00ff */
[----:B------:R1:W2:Y:S03]  /*cbc0*/  SYNCS.PHASECHK.TRANS64.TRYWAIT P3, [R0+URZ+0x22830], R5 ;  /* 0x02283005000075a7 */ /* 0x0002a6000806017f */
[----:B--2---:R-:W-:Y:S05]  /*cbd0*/  @!P3 NANOSLEEP.SYNCS 0x989680 ;  /* 0x009896800000b95d */ /* 0x004fea0003900000 */
[----:B------:R-:W2:Y:S02]  /*cbe0*/  @!P3 SYNCS.PHASECHK.TRANS64 P3, [R0+URZ+0x22830], R5 ;  /* 0x022830050000b5a7 */ /* 0x000ea4000806007f */
[----:B--2---:R-:W-:Y:S05]  /*cbf0*/  @!P3 BRA `(.L_x_7473) ;  /* 0xfffffffc00ecb947 */ /* 0x004fea000383ffff */
[----:B------:R-:W-:Y:S05]  /*cc00*/  BRA `(.L_x_7472) ;  /* 0xffffff6400e87947 */ /* 0x000fea000383ffff */
.L_x_7477:
[----:B--2---:R2:W3:Y:S02]  /*cc10*/  SYNCS.PHASECHK.TRANS64.TRYWAIT P3, [R186+URZ+0x22850], R5 ;  /* 0x02285005ba0075a7 */ /* 0x0044e4000806017f */
[----:B---3--:R-:W-:Y:S05]  /*cc20*/  @!P3 NANOSLEEP.SYNCS 0x989680 ;  /* 0x009896800000b95d */ /* 0x008fea0003900000 */
[----:B------:R-:W3:Y:S02]  /*cc30*/  @!P3 SYNCS.PHASECHK.TRANS64 P3, [R186+URZ+0x22850], R5 ;  /* 0x02285005ba00b5a7 */ /* 0x000ee4000806007f */
[----:B---3--:R-:W-:Y:S05]  /*cc40*/  @!P3 BRA `(.L_x_7477) ;  /* 0xfffffffc00f0b947 */ /* 0x008fea000383ffff */
[----:B------:R-:W-:Y:S05]  /*cc50*/  BRA `(.L_x_7476) ;  /* 0xffffff8000007947 */ /* 0x000fea000383ffff */
.L_x_7515:
        /* <DEDUP_REMOVED lines=11> */
.L_x_7584:
[----:B------:R-:W-:Y:S05]  /*cd10*/  BSYNC B0 ;  /* 0x0000000000007941 */ /* 0x000fea0003800000 */
.L_x_7583:
[----:B------:R-:W-:Y:S05]  /*cd20*/  BRA `(.L_x_7585) ;  /* 0xffffffcc003c7947 */ /* 0x000fea000383ffff */
.L_x_7516:
[----:B------:R-:W-:Y:S01]  /*cd30*/  BSSY B0, `(.L_x_7586) ;  /* 0x0000006000007945 */ /* 0x000fe20003800000 */
[----:B------:R-:W-:-:S07]  /*cd40*/  IMAD.MOV.U32 R15, RZ, RZ, -0x1 ;  /* 0xffffffffff0f7424 */ /* 0x000fce00078e00ff */
[----:B------:R-:W-:Y:S05]  /*cd50*/  WARPSYNC.COLLECTIVE R15, `(.L_x_7587) ;  /* 0x000000000f0c7348 */ /* 0x000fea0003c00000 */
[----:B------:R-:W-:Y:S02]  /*cd60*/  ELECT P6, UR62, PT ;  /* 0x00000000003e782f */ /* 0x000fe400038c0000 */
[----:B------:R-:W-:Y:S01]  /*cd70*/  MOV R14, UR62 ;  /* 0x0000003e000e7c02 */ /* 0x000fe20008000f00 */
[----:B------:R-:W-:Y:S10]  /*cd80*/  ENDCOLLECTIVE ;  /* 0x000000000000791b */ /* 0x000ff40003800000 */
.L_x_7587:
[----:B------:R-:W-:Y:S05]  /*cd90*/  BSYNC B0 ;  /* 0x0000000000007941 */ /* 0x000fea0003800000 */
.L_x_7586:
[----:B------:R-:W-:Y:S05]  /*cda0*/  BRA `(.L_x_7588) ;  /* 0xffffffcc00347947 */ /* 0x000fea000383ffff */
.L_x_7519:
[----:B0-----:R0:W1:Y:S02]  /*cdb0*/  SYNCS.PHASECHK.TRANS64.TRYWAIT P0, [R8+URZ+0x22840], R10 ;  /* 0x0228400a080075a7 */ /* 0x001064000800017f */
[----:B-1----:R-:W-:Y:S05]  /*cdc0*/  @!P0 NANOSLEEP.SYNCS 0x989680 ;  /* 0x009896800000895d */ /* 0x002fea0003900000 */
[----:B------:R-:W1:Y:S02]  /*cdd0*/  @!P0 SYNCS.PHASECHK.TRANS64 P0, [R8+URZ+0x22840], R10 ;  /* 0x0228400a080085a7 */ /* 0x000e64000800007f */
[----:B-1----:R-:W-:Y:S05]  /*cde0*/  @!P0 BRA `(.L_x_7519) ;  /* 0xfffffffc00f08947 */ /* 0x002fea000383ffff */
[----:B------:R-:W-:Y:S05]  /*cdf0*/  BRA `(.L_x_7589) ;  /* 0xffffffcc00a47947 */ /* 0x000fea000383ffff */
.L_x_7522:
        /* <DEDUP_REMOVED lines=8> */
.L_x_7525:
[----:B0-----:R0:W1:Y:S02]  /*ce80*/  SYNCS.PHASECHK.TRANS64.TRYWAIT P0, [R8+URZ+0x22860], R6 ;  /* 0x02286006080075a7 */ /* 0x001064000800017f */
[----:B-1----:R-:W-:Y:S05]  /*ce90*/  @!P0 NANOSLEEP.SYNCS 0x989680 ;  /* 0x009896800000895d */ /* 0x002fea0003900000 */
[----:B------:R-:W1:Y:S02]  /*cea0*/  @!P0 SYNCS.PHASECHK.TRANS64 P0, [R8+URZ+0x22860], R6 ;  /* 0x02286006080085a7 */ /* 0x000e64000800007f */
[----:B-1----:R-:W-:Y:S05]  /*ceb0*/  @!P0 BRA `(.L_x_7525) ;  /* 0xfffffffc00f08947 */ /* 0x002fea000383ffff */
[----:B------:R-:W-:Y:S05]  /*cec0*/  BRA `(.L_x_7591) ;  /* 0xffffffd000a07947 */ /* 0x000fea000383ffff */
.L_x_7534:
[----:B-1----:R1:W2:Y:S02]  /*ced0*/  SYNCS.PHASECHK.TRANS64.TRYWAIT P0, [R3+URZ+0x22840], R6 ;  /* 0x02284006030075a7 */ /* 0x0022a4000800017f */
[----:B--2---:R-:W-:Y:S05]  /*cee0*/  @!P0 NANOSLEEP.SYNCS 0x989680 ;  /* 0x009896800000895d */ /* 0x004fea0003900000 */
[----:B------:R-:W2:Y:S02]  /*cef0*/  @!P0 SYNCS.PHASECHK.TRANS64 P0, [R3+URZ+0x22840], R6 ;  /* 0x02284006030085a7 */ /* 0x000ea4000800007f */
[----:B--2---:R-:W-:Y:S05]  /*cf00*/  @!P0 BRA `(.L_x_7534) ;  /* 0xfffffffc00f08947 */ /* 0x004fea000383ffff */
[----:B------:R-:W-:Y:S05]  /*cf10*/  BRA `(.L_x_7592) ;  /* 0xffffffd800287947 */ /* 0x000fea000383ffff */
.L_x_7536:
[----:B--2---:R2:W3:Y:S02]  /*cf20*/  SYNCS.PHASECHK.TRANS64.TRYWAIT P0, [R3+URZ+0x22860], R6 ;  /* 0x02286006030075a7 */ /* 0x0044e4000800017f */
[----:B---3--:R-:W-:Y:S05]  /*cf30*/  @!P0 NANOSLEEP.SYNCS 0x989680 ;  /* 0x009896800000895d */ /* 0x008fea0003900000 */
[----:B------:R-:W3:Y:S02]  /*cf40*/  @!P0 SYNCS.PHASECHK.TRANS64 P0, [R3+URZ+0x22860], R6 ;  /* 0x02286006030085a7 */ /* 0x000ee4000800007f */
[----:B---3--:R-:W-:Y:S05]  /*cf50*/  @!P0 BRA `(.L_x_7536) ;  /* 0xfffffffc00f08947 */ /* 0x008fea000383ffff */
[----:B------:R-:W-:Y:S05]  /*cf60*/  BRA `(.L_x_7593) ;  /* 0xffffffd800987947 */ /* 0x000fea000383ffff */
.L_x_7541:
[----:B--2---:R2:W3:Y:S02]  /*cf70*/  SYNCS.PHASECHK.TRANS64.TRYWAIT P0, [R2+URZ+0x22840], R3 ;  /* 0x02284003020075a7 */ /* 0x0044e4000800017f */
[----:B---3--:R-:W-:Y:S05]  /*cf80*/  @!P0 NANOSLEEP.SYNCS 0x989680 ;  /* 0x009896800000895d */ /* 0x008fea0003900000 */
[----:B------:R-:W3:Y:S02]  /*cf90*/  @!P0 SYNCS.PHASECHK.TRANS64 P0, [R2+URZ+0x22840], R3 ;  /* 0x02284003020085a7 */ /* 0x000ee4000800007f */
[----:B---3--:R-:W-:Y:S05]  /*cfa0*/  @!P0 BRA `(.L_x_7541) ;  /* 0xfffffffc00f08947 */ /* 0x008fea000383ffff */
[----:B------:R-:W-:Y:S05]  /*cfb0*/  BRA `(.L_x_7594) ;  /* 0xffffffdc00e47947 */ /* 0x000fea000383ffff */
.L_x_7543:
[----:B-1----:R1:W3:Y:S02]  /*cfc0*/  SYNCS.PHASECHK.TRANS64.TRYWAIT P1, [R2+URZ+0x22860], R3 ;  /* 0x02286003020075a7 */ /* 0x0022e4000802017f */
[----:B---3--:R-:W-:Y:S05]  /*cfd0*/  @!P1 NANOSLEEP.SYNCS 0x989680 ;  /* 0x009896800000995d */ /* 0x008fea0003900000 */
[----:B------:R-:W3:Y:S02]  /*cfe0*/  @!P1 SYNCS.PHASECHK.TRANS64 P1, [R2+URZ+0x22860], R3 ;  /* 0x02286003020095a7 */ /* 0x000ee4000802007f */
[----:B---3--:R-:W-:Y:S05]  /*cff0*/  @!P1 BRA `(.L_x_7543) ;  /* 0xfffffffc00f09947 */ /* 0x008fea000383ffff */
[----:B------:R-:W-:Y:S05]  /*d000*/  BRA `(.L_x_7595) ;  /* 0xffffffe000507947 */ /* 0x000fea000383ffff */
.L_x_7548:
[----:B---3--:R3:W4:Y:S02]  /*d010*/  SYNCS.PHASECHK.TRANS64.TRYWAIT P0, [R2+URZ+0x22840], R3 ;  /* 0x02284003020075a7 */ /* 0x008724000800017f */
[----:B----4-:R-:W-:Y:S05]  /*d020*/  @!P0 NANOSLEEP.SYNCS 0x989680 ;  /* 0x009896800000895d */ /* 0x010fea0003900000 */
[----:B------:R-:W4:Y:S02]  /*d030*/  @!P0 SYNCS.PHASECHK.TRANS64 P0, [R2+URZ+0x22840], R3 ;  /* 0x02284003020085a7 */ /* 0x000f24000800007f */
[----:B----4-:R-:W-:Y:S05]  /*d040*/  @!P0 BRA `(.L_x_7548) ;  /* 0xfffffffc00f08947 */ /* 0x010fea000383ffff */
[----:B------:R-:W-:Y:S05]  /*d050*/  BRA `(.L_x_7596) ;  /* 0xffffffe4007c7947 */ /* 0x000fea000383ffff */
.L_x_7550:
[----:B-1----:R1:W2:Y:S02]  /*d060*/  SYNCS.PHASECHK.TRANS64.TRYWAIT P1, [R2+URZ+0x22860], R3 ;  /* 0x02286003020075a7 */ /* 0x0022a4000802017f */
[----:B--2---:R-:W-:Y:S05]  /*d070*/  @!P1 NANOSLEEP.SYNCS 0x989680 ;  /* 0x009896800000995d */ /* 0x004fea0003900000 */
[----:B------:R-:W2:Y:S02]  /*d080*/  @!P1 SYNCS.PHASECHK.TRANS64 P1, [R2+URZ+0x22860], R3 ;  /* 0x02286003020095a7 */ /* 0x000ea4000802007f */
[----:B--2---:R-:W-:Y:S05]  /*d090*/  @!P1 BRA `(.L_x_7550) ;  /* 0xfffffffc00f09947 */ /* 0x004fea000383ffff */
[----:B------:R-:W-:Y:S05]  /*d0a0*/  BRA `(.L_x_7597) ;  /* 0xffffffe400ec7947 */ /* 0x000fea000383ffff */
.L_x_7555:
        /* <DEDUP_REMOVED lines=8> */
.L_x_7599:
[----:B------:R-:W-:Y:S05]  /*d130*/  BSYNC B0 ;  /* 0x0000000000007941 */ /* 0x000fea0003800000 */
.L_x_7598:
        /* <DEDUP_REMOVED lines=8> */
.L_x_7600:
[----:B------:R-:W-:Y:S01]  /*d1c0*/  IMAD.MOV.U32 R5, RZ, RZ, R14 ;  /* 0x000000ffff057224 */ /* 0x000fe200078e000e */
[----:B------:R-:W-:Y:S06]  /*d1d0*/  BRA `(.L_x_7601) ;  /* 0xffffffe800e07947 */ /* 0x000fec000383ffff */
.L_x_7558:
        /* <DEDUP_REMOVED lines=8> */
.L_x_7603:
[----:B------:R-:W-:Y:S05]  /*d260*/  BSYNC B0 ;  /* 0x0000000000007941 */ /* 0x000fea0003800000 */
.L_x_7602:
        /* <DEDUP_REMOVED lines=10> */
.L_x_7604:
        /* <DEDUP_REMOVED lines=8> */
.L_x_7605:
        /* <DEDUP_REMOVED lines=8> */
.L_x_7606:
        /* <DEDUP_REMOVED lines=8> */
.L_x_7607:
        /* <DEDUP_REMOVED lines=8> */
.L_x_7608:
[----:B------:R-:W-:Y:S05]  /*d510*/  BRA `(.L_x_7609) ;  /* 0xffffffe800a47947 */ /* 0x000fea000383ffff */
.L_x_7563:
[----:B------:R-:W-:Y:S01]  /*d520*/  BSSY B0, `(.L_x_7610) ;  /* 0x0000008000007945 */ /* 0x000fe20003800000 */
[----:B-----5:R-:W-:Y:S02]  /*d530*/  IMAD.MOV.U32 R13, RZ, RZ, R3 ;  /* 0x000000ffff0d7224 */ /* 0x020fe400078e0003 */
[----:B-1----:R-:W-:Y:S02]  /*d540*/  IMAD.MOV.U32 R12, RZ, RZ, 0x1 ;  /* 0x00000001ff0c7424 */ /* 0x002fe400078e00ff */
[----:B------:R-:W-:Y:S02]  /*d550*/  IMAD.MOV.U32 R11, RZ, RZ, RZ ;  /* 0x000000ffff0b7224 */ /* 0x000fe400078e00ff */
[----:B------:R-:W-:-:S07]  /*d560*/  IMAD.MOV.U32 R15, RZ, RZ, -0x1 ;  /* 0xffffffffff0f7424 */ /* 0x000fce00078e00ff */
[----:B0-----:R-:W-:Y:S05]  /*d570*/  WARPSYNC.COLLECTIVE R15, `(.L_x_7611) ;  /* 0x000000000f087348 */ /* 0x001fea0003c00000 */
[----:B------:R1:W2:Y:S02]  /*d580*/  SHFL.UP P6, R14, R13, R12, R11 ;  /* 0x0400000c0d0e7389 */ /* 0x0002a400000c000b */
[----:B012---:R-:W-:Y:S01]  /*d590*/  ENDCOLLECTIVE ;  /* 0x000000000000791b */ /* 0x007fe20003800000 */
.L_x_7611:
[----:B------:R-:W-:Y:S05]  /*d5a0*/  BSYNC B0 ;  /* 0x0000000000007941 */ /* 0x000fea0003800000 */
.L_x_7610:
        /* <DEDUP_REMOVED lines=10> */
.L_x_7612:
        /* <DEDUP_REMOVED lines=8> */
.L_x_7613:
        /* <DEDUP_REMOVED lines=8> */
.L_x_7614:
        /* <DEDUP_REMOVED lines=8> */
.L_x_7615:
        /* <DEDUP_REMOVED lines=8> */
.L_x_7616:
[----:B------:R-:W-:Y:S05]  /*d850*/  BRA `(.L_x_7617) ;  /* 0xffffffe800887947 */ /* 0x000fea000383ffff */
.L_x_7565:
[----:B------:R-:W-:Y:S01]  /*d860*/  BSSY B0, `(.L_x_7618) ;  /* 0x0000006000007945 */ /* 0x000fe20003800000 */
[----:B------:R-:W-:Y:S01]  /*d870*/  PLOP3.LUT P6, PT, P6, PT, PT, 0x8, 0x0 ;  /* 0x000000000000781c */ /* 0x000fe200037ce170 */
[----:B------:R-:W-:-:S12]  /*d880*/  IMAD.MOV.U32 R15, RZ, RZ, -0x1 ;  /* 0xffffffffff0f7424 */ /* 0x000fd800078e00ff */
[----:B01----:R-:W-:Y:S05]  /*d890*/  WARPSYNC.COLLECTIVE R15, `(.L_x_7619) ;  /* 0x000000000f087348 */ /* 0x003fea0003c00000 */
[----:B------:R-:W-:Y:S01]  /*d8a0*/  VOTE.ANY R14, PT, P6 ;  /* 0x00000000000e7806 */ /* 0x000fe200030e0100 */
[----:B01----:R-:W-:Y:S06]  /*d8b0*/  ENDCOLLECTIVE ;  /* 0x000000000000791b */ /* 0x003fec0003800000 */
.L_x_7619:
[----:B------:R-:W-:Y:S05]  /*d8c0*/  BSYNC B0 ;  /* 0x0000000000007941 */ /* 0x000fea0003800000 */
.L_x_7618:
        /* <DEDUP_REMOVED lines=9> */
.L_x_7620:
[----:B------:R-:W-:Y:S01]  /*d960*/  IMAD.MOV.U32 R17, RZ, RZ, R14 ;  /* 0x000000ffff117224 */ /* 0x000fe200078e000e */
[----:B------:R-:W-:Y:S06]  /*d970*/  BRA `(.L_x_7621) ;  /* 0xffffffe800787947 */ /* 0x000fec000383ffff */
.L_x_7567:
[----:B------:R-:W-:Y:S01]  /*d980*/  BSSY B0, `(.L_x_7622) ;  /* 0x0000007000007945 */ /* 0x000fe20003800000 */
[----:B------:R-:W-:Y:S02]  /*d990*/  IMAD.MOV.U32 R13, RZ, RZ, R2 ;  /* 0x000000ffff0d7224 */ /* 0x000fe400078e0002 */
[----:B------:R-:W-:Y:S02]  /*d9a0*/  IMAD.MOV.U32 R11, RZ, RZ, 0x1f ;  /* 0x0000001fff0b7424 */ /* 0x000fe400078e00ff */
[----:B------:R-:W-:-:S07]  /*d9b0*/  IMAD.MOV.U32 R15, RZ, RZ, -0x1 ;  /* 0xffffffffff0f7424 */ /* 0x000fce00078e00ff */
[----:B0-23--:R-:W-:Y:S05]  /*d9c0*/  WARPSYNC.COLLECTIVE R15, `(.L_x_7623) ;  /* 0x000000000f087348 */ /* 0x00dfea0003c00000 */
[----:B------:R1:W4:Y:S02]  /*d9d0*/  SHFL.IDX P6, R14, R13, R12, R11 ;  /* 0x0000000c0d0e7389 */ /* 0x00032400000c000b */
[----:B01234-:R-:W-:Y:S01]  /*d9e0*/  ENDCOLLECTIVE ;  /* 0x000000000000791b */ /* 0x01ffe20003800000 */
.L_x_7623:
[----:B------:R-:W-:Y:S05]  /*d9f0*/  BSYNC B0 ;  /* 0x0000000000007941 */ /* 0x000fea0003800000 */
.L_x_7622:
[----:B------:R-:W-:Y:S05]  /*da00*/  BRA `(.L_x_7566) ;  /* 0xffffffe800707947 */ /* 0x000fea000383ffff */
.L_x_7571:
[----:B0-----:R0:W2:Y:S02]  /*da10*/  SYNCS.PHASECHK.TRANS64.TRYWAIT P0, [R0+URZ+0x22820], R3 ;  /* 0x02282003000075a7 */ /* 0x0010a4000800017f */
[----:B--2---:R-:W-:Y:S05]  /*da20*/  @!P0 NANOSLEEP.SYNCS 0x989680 ;  /* 0x009896800000895d */ /* 0x004fea0003900000 */
[----:B------:R-:W2:Y:S02]  /*da30*/  @!P0 SYNCS.PHASECHK.TRANS64 P0, [R0+URZ+0x22820], R3 ;  /* 0x02282003000085a7 */ /* 0x000ea4000800007f */
[----:B--2---:R-:W-:Y:S05]  /*da40*/  @!P0 BRA `(.L_x_7571) ;  /* 0xfffffffc00f08947 */ /* 0x004fea000383ffff */
[----:B------:R-:W-:Y:S05]  /*da50*/  BRA `(.L_x_7624) ;  /* 0xffffffec00547947 */ /* 0x000fea000383ffff */
.L_x_7572:
[----:B------:R-:W2:Y:S01]  /*da60*/  S2R R2, SR_TID.X ;  /* 0x0000000000027919 */ /* 0x000ea20000002100 */
[----:B------:R-:W-:Y:S01]  /*da70*/  BSSY B0, `(.L_x_7625) ;  /* 0x000000a000007945 */ /* 0x000fe20003800000 */
[----:B-1----:R-:W-:Y:S02]  /*da80*/  IMAD.MOV.U32 R12, RZ, RZ, RZ ;  /* 0x000000ffff0c7224 */ /* 0x002fe400078e00ff */
        /* <DEDUP_REMOVED lines=8> */
.L_x_7626:
[----:B------:R-:W-:Y:S05]  /*db10*/  BSYNC B0 ;  /* 0x0000000000007941 */ /* 0x000fea0003800000 */
.L_x_7625:
[----:B------:R-:W-:Y:S05]  /*db20*/  BRA `(.L_x_7627) ;  /* 0xffffffec003c7947 */ /* 0x000fea000383ffff */
.L_x_7575:
[----:B------:R-:W-:Y:S01]  /*db30*/  BSSY B1, `(.L_x_7628) ;  /* 0x0000006000017945 */ /* 0x000fe20003800000 */
[----:B------:R-:W-:-:S07]  /*db40*/  IMAD.MOV.U32 R15, RZ, RZ, -0x1 ;  /* 0xffffffffff0f7424 */ /* 0x000fce00078e00ff */
[----:B012---:R-:W-:Y:S05]  /*db50*/  WARPSYNC.COLLECTIVE R15, `(.L_x_7629) ;  /* 0x000000000f0c7348 */ /* 0x007fea0003c00000 */
[----:B------:R-:W-:Y:S02]  /*db60*/  ELECT P6, UR62, PT ;  /* 0x00000000003e782f */ /* 0x000fe400038c0000 */
[----:B------:R-:W-:Y:S01]  /*db70*/  MOV R14, UR62 ;  /* 0x0000003e000e7c02 */ /* 0x000fe20008000f00 */
[----:B012---:R-:W-:Y:S10]  /*db80*/  ENDCOLLECTIVE ;  /* 0x000000000000791b */ /* 0x007ff40003800000 */
.L_x_7629:
[----:B------:R-:W-:Y:S05]  /*db90*/  BSYNC B1 ;  /* 0x0000000000017941 */ /* 0x000fea0003800000 */
.L_x_7628:
[----:B------:R-:W-:Y:S05]  /*dba0*/  BRA `(.L_x_7630) ;  /* 0xffffffec00347947 */ /* 0x000fea000383ffff */
.L_x_7577:
[----:B0-----:R0:W2:Y:S02]  /*dbb0*/  SYNCS.PHASECHK.TRANS64.TRYWAIT P0, [R6+URZ], R5 ;  /* 0x00000005060075a7 */ /* 0x0010a4000800017f */
[----:B--2---:R-:W-:Y:S05]  /*dbc0*/  @!P0 NANOSLEEP.SYNCS 0x989680 ;  /* 0x009896800000895d */ /* 0x004fea0003900000 */
[----:B------:R-:W2:Y:S02]  /*dbd0*/  @!P0 SYNCS.PHASECHK.TRANS64 P0, [R6+URZ], R5 ;  /* 0x00000005060085a7 */ /* 0x000ea4000800007f */
[----:B--2---:R-:W-:Y:S05]  /*dbe0*/  @!P0 BRA `(.L_x_7577) ;  /* 0xfffffffc00f08947 */ /* 0x004fea000383ffff */
[----:B------:R-:W-:Y:S05]  /*dbf0*/  BRA `(.L_x_7631) ;  /* 0xffffffec00707947 */ /* 0x000fea000383ffff */
.L_x_7578:
[----:B--2---:R2:W3:Y:S02]  /*dc00*/  SYNCS.PHASECHK.TRANS64.TRYWAIT P0, [R7+URZ], R2 ;  /* 0x00000002070075a7 */ /* 0x0044e4000800017f */
[----:B---3--:R-:W-:Y:S05]  /*dc10*/  @!P0 NANOSLEEP.SYNCS 0x989680 ;  /* 0x009896800000895d */ /* 0x008fea0003900000 */
[----:B------:R-:W3:Y:S02]  /*dc20*/  @!P0 SYNCS.PHASECHK.TRANS64 P0, [R7+URZ], R2 ;  /* 0x00000002070085a7 */ /* 0x000ee4000800007f */
[----:B---3--:R-:W-:Y:S05]  /*dc30*/  @!P0 BRA `(.L_x_7578) ;  /* 0xfffffffc00f08947 */ /* 0x008fea000383ffff */
[----:B------:R-:W-:Y:S05]  /*dc40*/  BRA `(.L_x_7632) ;  /* 0xffffffec00647947 */ /* 0x000fea000383ffff */
.L_x_7580:
[----:B---3--:R3:W4:Y:S02]  /*dc50*/  SYNCS.PHASECHK.TRANS64.TRYWAIT P0, [R4+URZ], R5 ;  /* 0x00000005040075a7 */ /* 0x008724000800017f */
[----:B----4-:R-:W-:Y:S05]  /*dc60*/  @!P0 NANOSLEEP.SYNCS 0x989680 ;  /* 0x009896800000895d */ /* 0x010fea0003900000 */
[----:B------:R-:W4:Y:S02]  /*dc70*/  @!P0 SYNCS.PHASECHK.TRANS64 P0, [R4+URZ], R5 ;  /* 0x00000005040085a7 */ /* 0x000f24000800007f */
[----:B----4-:R-:W-:Y:S05]  /*dc80*/  @!P0 BRA `(.L_x_7580) ;  /* 0xfffffffc00f08947 */ /* 0x010fea000383ffff */
[----:B------:R-:W-:Y:S05]  /*dc90*/  BRA `(.L_x_7633) ;  /* 0xffffffec006c7947 */ /* 0x000fea000383ffff */
.L_x_7634:
        /* <DEDUP_REMOVED lines=14> */
.L_x_11960:


//--------------------- .text._ZN7cutlass13device_kernelIN5flash11enable_sm90INS1_16FlashAttnFwdSm90INS1_25CollectiveMainloopFwdSm90ILi2EN4cute5tupleIJNS5_1CILi1EEES8_S8_EEENS6_IJNS7_ILi128EEENS7_ILi96EEENS7_ILi64EEEEEELi256ENS_6half_tEfNS_4arch4Sm90ELb0ELb0ELb0ELb1ELb0ELb1ELb0ELb1ELb0ELb0ELb0ELb0EEENS1_21CollectiveEpilogueFwdINS6_IJSA_NS7_ILi256EEESB_EEES9_SE_SG_Li256ELb1ELb0ELb0ELb0EEENS1_36VarlenDynamicPersistentTileSchedulerILi128ELi96ELi256ELi32ELb0ELb0ELb1ELb0ELb1ELb1EEEEEEEEEvNT_6ParamsE --------------------------
	.section	.text._ZN7cutlass13device_kernelIN5flash11enable_sm90INS1_16FlashAttnFwdSm90INS1_25CollectiveMainloopFwdSm90ILi2EN4cute5tupleIJNS5_1CILi1EEES8_S8_EEENS6_IJNS7_ILi128EEENS7_ILi96EEENS7_ILi64EEEEEELi256ENS_6half_tEfNS_4arch4Sm90ELb0ELb0ELb0ELb1ELb0ELb1ELb0ELb1ELb0ELb0ELb0ELb0EEENS1_21CollectiveEpilogueFwdINS6_IJSA_NS7_ILi256EEESB_EEES9_SE_SG_Li256ELb1ELb0ELb0ELb0EEENS1_36VarlenDynamicPersistentTileSchedulerILi128ELi96ELi256ELi32ELb0ELb0ELb1ELb0ELb1ELb1EEEEEEEEEvNT_6ParamsE,"ax",@progbits
	.align	128
.text._ZN7cutlass13device_kernelIN5flash11enable_sm90INS1_16FlashAttnFwdSm90INS1_25CollectiveMainloopFwdSm90ILi2EN4cute5tupleIJNS5_1CILi1EEES8_S8_EEENS6_IJNS7_ILi128EEENS7_ILi96EEENS7_ILi64EEEEEELi256ENS_6half_tEfNS_4arch4Sm90ELb0ELb0ELb0ELb1ELb0ELb1ELb0ELb1ELb0ELb0ELb0ELb0EEENS1_21CollectiveEpilogueFwdINS6_IJSA_NS7_ILi256EEESB_EEES9_SE_SG_Li256ELb1ELb0ELb0ELb0EEENS1_36VarlenDynamicPersistentTileSchedulerILi128ELi96ELi256ELi32ELb0ELb0ELb1ELb0ELb1ELb1EEEEEEEEEvNT_6ParamsE:
        .type           _ZN7cutlass13device_kernelIN5flash11enable_sm90INS1_16FlashAttnFwdSm90INS1_25CollectiveMainloopFwdSm90ILi2EN4cute5tupleIJNS5_1CILi1EEES8_S8_EEENS6_IJNS7_ILi128EEENS7_ILi96EEENS7_ILi64EEEEEELi256ENS_6half_tEfNS_4arch4Sm90ELb0ELb0ELb0ELb1ELb0ELb1ELb0ELb1ELb0ELb0ELb0ELb0EEENS1_21CollectiveEpilogueFwdINS6_IJSA_NS7_ILi256EEESB_EEES9_SE_SG_Li256ELb1ELb0ELb0ELb0EEENS1_36VarlenDynamicPersistentTileSchedulerILi128ELi96ELi256ELi32ELb0ELb0ELb1ELb0ELb1ELb1EEEEEEEEEvNT_6ParamsE,@function
        .size           _ZN7cutlass13device_kernelIN5flash11enable_sm90INS1_16FlashAttnFwdSm90INS1_25CollectiveMainloopFwdSm90ILi2EN4cute5tupleIJNS5_1CILi1EEES8_S8_EEENS6_IJNS7_ILi128EEENS7_ILi96EEENS7_ILi64EEEEEELi256ENS_6half_tEfNS_4arch4Sm90ELb0ELb0ELb0ELb1ELb0ELb1ELb0ELb1ELb0ELb0ELb0ELb0EEENS1_21CollectiveEpilogueFwdINS6_IJSA_NS7_ILi256EEESB_EEES9_SE_SG_Li256ELb1ELb0ELb0ELb0EEENS1_36VarlenDynamicPersistentTileSchedulerILi128ELi96ELi256ELi32ELb0ELb0ELb1ELb0ELb1ELb1EEEEEEEEEvNT_6ParamsE,(.L_x_11961 - _ZN7cutlass13device_kernelIN5flash11enable_sm90INS1_16FlashAttnFwdSm90INS1_25CollectiveMainloopFwdSm90ILi2EN4cute5tupleIJNS5_1CILi1EEES8_S8_EEENS6_IJNS7_ILi128EEENS7_ILi96EEENS7_ILi64EEEEEELi256ENS_6half_tEfNS_4arch4Sm90ELb0ELb0ELb0ELb1ELb0ELb1ELb0ELb1ELb0ELb0ELb0ELb0EEENS1_21CollectiveEpilogueFwdINS6_IJSA_NS7_ILi256EEESB_EEES9_SE_SG_Li256ELb1ELb0ELb0ELb0EEENS1_36VarlenDynamicPersistentTileSchedulerILi128ELi96ELi256ELi32ELb0ELb0ELb1ELb0ELb1ELb1EEEEEEEEEvNT_6ParamsE)
        .other          _ZN7cutlass13device_kernelIN5flash11enable_sm90INS1_16FlashAttnFwdSm90INS1_25CollectiveMainloopFwdSm90ILi2EN4cute5tupleIJNS5_1CILi1EEES8_S8_EEENS6_IJNS7_ILi128EEENS7_ILi96EEENS7_ILi64EEEEEELi256ENS_6half_tEfNS_4arch4Sm90ELb0ELb0ELb0ELb1ELb0ELb1ELb0ELb1ELb0ELb0ELb0ELb0EEENS1_21CollectiveEpilogueFwdINS6_IJSA_NS7_ILi256EEESB_EEES9_SE_SG_Li256ELb1ELb0ELb0ELb0EEENS1_36VarlenDynamicPersistentTileSchedulerILi128ELi96ELi256ELi32ELb0ELb0ELb1ELb0ELb1ELb1EEEEEEEEEvNT_6ParamsE,@"STO_CUDA_ENTRY STV_DEFAULT"
_ZN7cutlass13device_kernelIN5flash11enable_sm90INS1_16FlashAttnFwdSm90INS1_25CollectiveMainloopFwdSm90ILi2EN4cute5tupleIJNS5_1CILi1EEES8_S8_EEENS6_IJNS7_ILi128EEENS7_ILi96EEENS7_ILi64EEEEEELi256ENS_6half_tEfNS_4arch4Sm90ELb0ELb0ELb0ELb1ELb0ELb1ELb0ELb1ELb0ELb0ELb0ELb0EEENS1_21CollectiveEpilogueFwdINS6_IJSA_NS7_ILi256EEESB_EEES9_SE_SG_Li256ELb1ELb0ELb0ELb0EEENS1_36VarlenDynamicPersistentTileSchedulerILi128ELi96ELi256ELi32ELb0ELb0ELb1ELb0ELb1ELb1EEEEEEEEEvNT_6ParamsE:
        /* <DEDUP_REMOVED lines=27> */
.L_x_7636:
[----:B------:R-:W-:Y:S05]  /*01b0*/  BSYNC B0 ;  /* 0x0000000000007941 */ /* 0x000fea0003800000 */
.L_x_7635:
        /* <DEDUP_REMOVED lines=41> */
.L_x_7637:
        /* <DEDUP_REMOVED lines=22> */
.L_x_7638:
        /* <DEDUP_REMOVED lines=18> */
.L_x_7639:
        /* <DEDUP_REMOVED lines=22> */
.L_x_7640:
        /* <DEDUP_REMOVED lines=22> */
.L_x_7641:
        /* <DEDUP_REMOVED lines=8> */
.L_x_7644:
[----:B------:R-:W-:-:S08]  /*0a10*/  NOP ;  /* 0x0000000000007918 */ /* 0x000fd00000000000 */
[----:B------:R-:W0:Y:S02]  /*0a20*/  USETMAXREG.TRY_ALLOC.CTAPOOL UP0, 0xf0 ;  /* 0x000000f0000079c8 */ /* 0x000e240008000600 */
[----:B0-----:R-:W-:-:S13]  /*0a30*/  PLOP3.LUT P0, PT, PT, PT, UP0, 0x80, 0x0 ;  /* 0x000000000000781c */ /* 0x001fda0003f0f008 */
[----:B------:R-:W-:Y:S05]  /*0a40*/  @!P0 BRA `(.L_x_7644) ;  /* 0xfffffffc00f08947 */ /* 0x000fea000383ffff */
[----:B------:R-:W0:Y:S01]  /*0a50*/  S2R R0, SR_TID.X ;  /* 0x0000000000007919 */ /* 0x000e220000002100 */
[----:B------:R-:W1:Y:S01]  /*0a60*/  S2UR UR5, SR_CgaCtaId ;  /* 0x00000000000579c3 */ /* 0x000e620000008800 */
[----:B------:R-:W-:-:S07]  /*0a70*/  UMOV UR4, 0x400 ;  /* 0x0000040000047882 */ /* 0x000fce0000000000 */
[----:B------:R-:W-:Y:S06]  /*0a80*/  BAR.ARV 0x8, 0x120 ;  /* 0x0204800000007b1d */ /* 0x000fec0000002000 */
[----:B-1----:R-:W-:-:S06]  /*0a90*/  ULEA UR4, UR5, UR4, 0x18 ;  /* 0x0000000405047291 */ /* 0x002fcc000f8ec03f */
[----:B------:R-:W-:Y:S01]  /*0aa0*/  IMAD.U32 R18, RZ, RZ, UR4 ;  /* 0x00000004ff127e24 */ /* 0x000fe2000f8e00ff */
[----:B0-----:R-:W-:Y:S01]  /*0ab0*/  SHF.R.U32.HI R0, RZ, 0x7, R0 ;  /* 0x00000007ff007819 */ /* 0x001fe20000011600 */
[----:B------:R-:W-:-:S03]  /*0ac0*/  ULDC UR4, c[0x0][0xc14] ;  /* 0x0003050000047ab9 */ /* 0x000fc60000000800 */
[----:B------:R-:W-:-:S13]  /*0ad0*/  ISETP.NE.AND P0, PT, R0, 0x1, PT ;  /* 0x000000010000780c */ /* 0x000fda0003f05270 */
[----:B------:R-:W-:Y:S08]  /*0ae0*/  @!P0 BAR.ARV 0x9, 0x100 ;  /* 0x0244000000008b1d */ /* 0x000ff00000002000 */
[----:B------:R-:W-:Y:S06]  /*0af0*/  BAR.SYNC.DEFER_BLOCKING 0x5, 0x120 ;  /* 0x0144800000007b1d */ /* 0x000fec0000010000 */
[----:B------:R-:W0:Y:S02]  /*0b00*/  LDS.128 R84, [R18+0x228d0] ;  /* 0x0228d00012547984 */ /* 0x000e240000000c00 */
[----:B------:R-:W-:Y:S06]  /*0b10*/  BAR.ARV 0x4, 0x120 ;  /* 0x0104800000007b1d */ /* 0x000fec0000002000 */
[----:B0-----:R-:W-:-:S13]  /*0b20*/  ISETP.GE.AND P0, PT, R87, UR4, PT ;  /* 0x0000000457007c0c */ /* 0x001fda000bf06270 */
[----:B------:R-:W-:Y:S05]  /*0b30*/  @P0 BRA `(.L_x_7645) ;  /* 0x0000013400e40947 */ /* 0x000fea0003800000 */
[----:B------:R-:W0:Y:S01]  /*0b40*/  S2R R2, SR_TID.X ;  /* 0x0000000000027919 */ /* 0x000e220000002100 */
[----:B------:R-:W-:Y:S01]  /*0b50*/  IMAD.MOV.U32 R212, RZ, RZ, RZ ;  /* 0x000000ffffd47224 */ /* 0x000fe200078e00ff */
[----:B------:R-:W-:Y:S01]  /*0b60*/  CS2R R22, SRZ ;  /* 0x0000000000167805 */ /* 0x000fe2000001ff00 */
[----:B------:R-:W-:Y:S01]  /*0b70*/  IMAD.MOV.U32 R200, RZ, RZ, RZ ;  /* 0x000000ffffc87224 */ /* 0x000fe200078e00ff */
[----:B------:R-:W-:Y:S01]  /*0b80*/  ULOP3.LUT UR44, UR36, 0x1, URZ, 0xfc, !UPT ;  /* 0x00000001242c7892 */ /* 0x000fe2000f8efc3f */
[----:B0-----:R-:W-:-:S05]  /*0b90*/  VIADD R235, R2, 0xffffff80 ;  /* 0xffffff8002eb7836 */ /* 0x001fca0000000000 */
[----:B------:R-:W-:-:S04]  /*0ba0*/  SHF.R.S32.HI R0, RZ, 0x1f, R235 ;  /* 0x0000001fff007819 */ /* 0x000fc800000114eb */
[CC--:B------:R-:W-:Y:S02]  /*0bb0*/  LEA.HI R3, R0.reuse, R235.reuse, RZ, 0x7 ;  /* 0x000000eb00037211 */ /* 0x0c0fe400078f38ff */
[----:B------:R-:W-:Y:S02]  /*0bc0*/  LEA.HI R205, R0, R235, RZ, 0x5 ;  /* 0x000000eb00cd7211 */ /* 0x000fe400078f28ff */
[----:B------:R-:W-:Y:S02]  /*0bd0*/  LOP3.LUT R2, R3, 0xffffff80, RZ, 0xc0, !PT ;  /* 0xffffff8003027812 */ /* 0x000fe400078ec0ff */
[----:B------:R-:W-:Y:S02]  /*0be0*/  SHF.R.S32.HI R230, RZ, 0x7, R3 ;  /* 0x00000007ffe67819 */ /* 0x000fe40000011403 */
[----:B------:R-:W-:Y:S01]  /*0bf0*/  SHF.R.S32.HI R205, RZ, 0x5, R205 ;  /* 0x00000005ffcd7819 */ /* 0x000fe200000114cd */
[----:B------:R-:W-:Y:S01]  /*0c00*/  IMAD.IADD R227, R235, 0x1, -R2 ;  /* 0x00000001ebe37824 */ /* 0x000fe200078e0a02 */
[----:B------:R-:W-:-:S02]  /*0c10*/  LEA.HI R3, R3, R230, RZ, 0x1 ;  /* 0x000000e603037211 */ /* 0x000fc400078f08ff */
[----:B------:R-:W-:Y:S02]  /*0c20*/  LEA.HI R2, R0, R235, RZ, 0x4 ;  /* 0x000000eb00027211 */ /* 0x000fe400078f20ff */
        /* <DEDUP_REMOVED lines=9> */
[----:B------:R-:W-:Y:S02]  /*0cc0*/  LOP3.LUT R9, R5, 0xfffffff8, RZ, 0xc0, !PT ;  /* 0xfffffff805097812 */ /* 0x000fe400078ec0ff */
[----:B------:R-:W-:-:S03]  /*0cd0*/  SHF.R.S32.HI R5, RZ, 0x4, R2 ;  /* 0x00000004ff057819 */ /* 0x000fc60000011402 */
[----:B------:R-:W-:Y:S01]  /*0ce0*/  IMAD.IADD R9, R4, 0x1, -R9 ;  /* 0x0000000104097824 */ /* 0x000fe200078e0a09 */
[C---:B------:R-:W-:Y:S02]  /*0cf0*/  LOP3.LUT R4, R2.reuse, 0x3fffff0, RZ, 0xc0, !PT ;  /* 0x03fffff002047812 */ /* 0x040fe400078ec0ff */
[----:B------:R-:W-:Y:S01]  /*0d00*/  LEA.HI R2, R2, R5, RZ, 0x1 ;  /* 0x0000000502027211 */ /* 0x000fe200078f08ff */
[----:B------:R-:W-:Y:S01]  /*0d10*/  IMAD R6, R6, 0x10, R9 ;  /* 0x0000001006067824 */ /* 0x000fe200078e0209 */
[----:B------:R-:W-:Y:S02]  /*0d20*/  IADD3 R4, R235, -R4, RZ ;  /* 0x80000004eb047210 */ /* 0x000fe40007ffe0ff */
[----:B------:R-:W-:Y:S02]  /*0d30*/  LOP3.LUT R2, R2, 0x1ffffffe, RZ, 0xc0, !PT ;  /* 0x1ffffffe02027812 */ /* 0x000fe400078ec0ff */
[----:B------:R-:W-:Y:S02]  /*0d40*/  LEA R232, R3, R6, 0x6 ;  /* 0x0000000603e87211 */ /* 0x000fe400078e30ff */
[CC--:B------:R-:W-:Y:S01]  /*0d50*/  LEA.HI R3, R0.reuse, R235.reuse, RZ, 0x2 ;  /* 0x000000eb00037211 */ /* 0x0c0fe200078f10ff */
[----:B------:R-:W-:Y:S01]  /*0d60*/  IMAD.IADD R2, R5, 0x1, -R2 ;  /* 0x0000000105027824 */ /* 0x000fe200078e0a02 */
[----:B------:R-:W-:Y:S01]  /*0d70*/  LEA.HI R0, R0, R235, RZ, 0x3 ;  /* 0x000000eb00007211 */ /* 0x000fe200078f18ff */
[----:B------:R-:W-:Y:S01]  /*0d80*/  IMAD R5, R205, 0x10, R4 ;  /* 0x00000010cd057824 */ /* 0x000fe200078e0204 */
[----:B------:R-:W-:-:S02]  /*0d90*/  SHF.R.S32.HI R19, RZ, 0x2, R3 ;  /* 0x00000002ff137819 */ /* 0x000fc40000011403 */
[----:B------:R-:W-:Y:S01]  /*0da0*/  LOP3.LUT R4, R3, 0xfffffffc, RZ, 0xc0, !PT ;  /* 0xfffffffc03047812 */ /* 0x000fe200078ec0ff */
[----:B------:R-:W-:Y:S01]  /*0db0*/  IMAD R5, R5, 0x8, R2 ;  /* 0x0000000805057824 */ /* 0x000fe200078e0202 */
[----:B------:R-:W-:Y:S01]  /*0dc0*/  SHF.R.S32.HI R202, RZ, 0x3, R0 ;  /* 0x00000003ffca7819 */ /* 0x000fe20000011400 */
[----:B------:R-:W-:Y:S01]  /*0dd0*/  VIADD R211, R19, 0x40 ;  /* 0x0000004013d37836 */ /* 0x000fe20000000000 */
[----:B------:R-:W-:Y:S01]  /*0de0*/  IADD3 R219, R235, -R4, RZ ;  /* 0x80000004ebdb7210 */ /* 0x000fe20007ffe0ff */
[----:B------:R-:W-:Y:S01]  /*0df0*/  IMAD.MOV.U32 R2, RZ, RZ, RZ ;  /* 0x000000ffff027224 */ /* 0x000fe200078e00ff */
[----:B------:R-:W-:Y:S01]  /*0e00*/  LOP3.LUT R0, R0, 0x1ffffff8, RZ, 0xc0, !PT ;  /* 0x1ffffff800007812 */ /* 0x000fe200078ec0ff */
[----:B------:R-:W-:Y:S01]  /*0e10*/  IMAD.SHL.U32 R204, R211, 0x40, RZ ;  /* 0x00000040d3cc7824 */ /* 0x000fe200078e00ff */
[----:B------:R-:W-:Y:S01]  /*0e20*/  SHF.R.S32.HI R8, RZ, 0x1f, R211 ;  /* 0x0000001fff087819 */ /* 0x000fe200000114d3 */
[----:B------:R-:W-:Y:S01]  /*0e30*/  IMAD.SHL.U32 R16, R219, 0x8, RZ ;  /* 0x00000008db107824 */ /* 0x000fe200078e00ff */
[----:B------:R-:W-:Y:S01]  /*0e40*/  SHF.R.S32.HI R6, RZ, 0x1f, R3 ;  /* 0x0000001fff067819 */ /* 0x000fe20000011403 */
[----:B------:R-:W-:Y:S01]  /*0e50*/  IMAD.IADD R0, R235, 0x1, -R0 ;  /* 0x00000001eb007824 */ /* 0x000fe200078e0a00 */
[----:B------:R-:W-:Y:S01]  /*0e60*/  LEA.HI R8, R8, R211, RZ, 0x3 ;  /* 0x000000d308087211 */ /* 0x000fe200078f18ff */
[----:B------:R-:W-:Y:S01]  /*0e70*/  IMAD.SHL.U32 R233, R5, 0x8, RZ ;  /* 0x0000000805e97824 */ /* 0x000fe200078e00ff */
[----:B------:R-:W-:Y:S01]  /*0e80*/  LOP3.LUT R204, R204, 0x1c0, RZ, 0xc0, !PT ;  /* 0x000001c0cccc7812 */ /* 0x000fe200078ec0ff */
[----:B------:R-:W-:Y:S01]  /*0e90*/  IMAD.SHL.U32 R201, R0, 0x8, RZ ;  /* 0x0000000800c97824 */ /* 0x000fe200078e00ff */
[----:B------:R-:W-:Y:S01]  /*0ea0*/  LEA.HI R6, R6, R19, RZ, 0x3 ;  /* 0x0000001306067211 */ /* 0x000fe200078f18ff */
[----:B------:R-:W-:Y:S01]  /*0eb0*/  IMAD.SHL.U32 R8, R8, 0x40, RZ ;  /* 0x0000004008087824 */ /* 0x000fe200078e00ff */
[----:B------:R-:W-:-:S02]  /*0ec0*/  SHF.R.U32.HI R234, RZ, 0x3, R204 ;  /* 0x00000003ffea7819 */ /* 0x000fc400000116cc */
[----:B------:R-:W-:Y:S02]  /*0ed0*/  LOP3.LUT R3, R204, 0x38, R16, 0xf8, !PT ;  /* 0x00000038cc037812 */ /* 0x000fe400078ef810 */
[----:B------:R-:W-:Y:S02]  /*0ee0*/  LOP3.LUT R206, R8, 0xfffffe00, RZ, 0xc0, !PT ;  /* 0xfffffe0008ce7812 */ /* 0x000fe400078ec0ff */
[----:B------:R-:W-:Y:S02]  /*0ef0*/  LOP3.LUT R6, R6, 0xfffffff8, RZ, 0xc0, !PT ;  /* 0xfffffff806067812 */ /* 0x000fe400078ec0ff */
[----:B------:R-:W-:Y:S02]  /*0f00*/  LOP3.LUT R3, R206, R3, R234, 0xf6, !PT ;  /* 0x00000003ce037212 */ /* 0x000fe400078ef6ea */
[----:B------:R-:W-:Y:S01]  /*0f10*/  LOP3.LUT R0, R7, 0x7ffffffc, RZ, 0xc0, !PT ;  /* 0x7ffffffc07007812 */ /* 0x000fe200078ec0ff */
[----:B------:R-:W-:Y:S01]  /*0f20*/  IMAD.IADD R220, R19, 0x1, -R6 ;  /* 0x0000000113dc7824 */ /* 0x000fe200078e0a06 */
[----:B------:R-:W-:Y:S01]  /*0f30*/  SHF.R.S32.HI R218, RZ, 0x1f, R19 ;  /* 0x0000001fffda7819 */ /* 0x000fe20000011413 */
[----:B------:R-:W-:Y:S01]  /*0f40*/  IMAD R229, R3, 0x2, R18 ;  /* 0x0000000203e57824 */ /* 0x000fe200078e0212 */
[----:B------:R-:W-:-:S02]  /*0f50*/  SHF.R.S32.HI R17, RZ, 0x1f, R16 ;  /* 0x0000001fff117819 */ /* 0x000fc40000011410 */
[----:B------:R-:W-:-:S07]  /*0f60*/  IADD3 R231, R227, -R0, RZ ;  /* 0x80000000e3e77210 */ /* 0x000fce0007ffe0ff */
.L_x_7778:
[----:B0--3-5:R-:W0:Y:S02]  /*0f70*/  LDC.64 R4, c[0x0][0xc60] ;  /* 0x00031800ff047b82 */ /* 0x029e240000000a00 */
[----:B0-----:R-:W-:-:S05]  /*0f80*/  IMAD.WIDE R4, R87, 0x4, R4 ;  /* 0x0000000457047825 */ /* 0x001fca00078e0204 */
[----:B--2---:R-:W2:Y:S01]  /*0f90*/  LDG.E R210, desc[UR40][R4.64] ;  /* 0x0000002804d27981 */ /* 0x004ea2000c1e1900 */
[----:B------:R-:W-:Y:S05]  /*0fa0*/  YIELD ;  /* 0x0000000000007946 */ /* 0x000fea0003800000 */
[----:B------:R-:W-:Y:S01]  /*0fb0*/  ULDC.64 UR4, c[0x0][0xa28] ;  /* 0x00028a0000047ab9 */ /* 0x000fe20000000a00 */
[----:B------:R-:W-:Y:S01]  /*0fc0*/  ULDC.64 UR8, c[0x0][0xa18] ;  /* 0x0002860000087ab9 */ /* 0x000fe20000000a00 */
[----:B------:R-:W-:Y:S01]  /*0fd0*/  ISETP.NE.U32.AND P1, PT, RZ, UR4, PT ;  /* 0x00000004ff007c0c */ /* 0x000fe2000bf25070 */
[----:B------:R-:W-:Y:S01]  /*0fe0*/  ULDC.64 UR6, c[0x0][0xa08] ;  /* 0x0002820000067ab9 */ /* 0x000fe20000000a00 */
[----:B------:R-:W-:Y:S01]  /*0ff0*/  IMAD.MOV.U32 R3, RZ, RZ, RZ ;  /* 0x000000ffff037224 */ /* 0x000fe200078e00ff */
[----:B------:R-:W-:Y:S01]  /*1000*/  ISETP.NE.U32.AND P0, PT, RZ, UR6, PT ;  /* 0x00000006ff007c0c */ /* 0x000fe2000bf05070 */
[----:B------:R-:W-:Y:S01]  /*1010*/  IMAD.MOV.U32 R27, RZ, RZ, RZ ;  /* 0x000000ffff1b7224 */ /* 0x000fe200078e00ff */
[----:B------:R-:W-:-:S02]  /*1020*/  ISETP.NE.AND.EX P1, PT, RZ, UR5, PT, P1 ;  /* 0x00000005ff007c0c */ /* 0x000fc4000bf25310 */
[----:B------:R-:W-:Y:S02]  /*1030*/  ISETP.NE.AND.EX P0, PT, RZ, UR7, PT, P0 ;  /* 0x00000007ff007c0c */ /* 0x000fe4000bf05300 */
[----:B--2---:R-:W-:Y:S01]  /*1040*/  SHF.R.S32.HI R221, RZ, 0x1f, R210 ;  /* 0x0000001fffdd7819 */ /* 0x004fe200000114d2 */
[----:B------:R-:W-:-:S08]  /*1050*/  IMAD.SHL.U32 R208, R210, 0x4, RZ ;  /* 0x00000004d2d07824 */ /* 0x000fd000078e00ff */
[C---:B----4-:R-:W-:Y:S02]  /*1060*/  @P1 LEA R6, P2, R210.reuse, UR4, 0x2 ;  /* 0x00000004d2061c11 */ /* 0x050fe4000f8410ff */
[C-C-:B------:R-:W-:Y:S02]  /*1070*/  SHF.L.U64.HI R209, R210.reuse, 0x2, R221.reuse ;  /* 0x00000002d2d17819 */ /* 0x140fe400000102dd */
[----:B------:R-:W-:Y:S02]  /*1080*/  @P1 LEA.HI.X R7, R210, UR5, R221, 0x2, P2 ;  /* 0x00000005d2071c11 */ /* 0x000fe400090f14dd */
[----:B------:R-:W-:Y:S01]  /*1090*/  ISETP.NE.U32.AND P2, PT, RZ, UR8, PT ;  /* 0x00000008ff007c0c */ /* 0x000fe2000bf45070 */
[----:B------:R-:W-:Y:S01]  /*10a0*/  ULDC UR4, c[0x0][0x288] ;  /* 0x0000a20000047ab9 */ /* 0x000fe20000000800 */
[----:B------:R-:W-:Y:S01]  /*10b0*/  IADD3 R8, P3, R208, UR6, RZ ;  /* 0x00000006d0087c10 */ /* 0x000fe2000ff7e0ff */
[----:B------:R0:W5:Y:S01]  /*10c0*/  @P1 LDG.E R3, desc[UR40][R6.64] ;  /* 0x0000002806031981 */ /* 0x000162000c1e1900 */
[----:B------:R-:W-:-:S02]  /*10d0*/  ISETP.NE.AND.EX P2, PT, RZ, UR9, PT, P2 ;  /* 0x00000009ff007c0c */ /* 0x000fc4000bf45320 */
[----:B------:R-:W-:Y:S01]  /*10e0*/  MOV R30, UR4 ;  /* 0x00000004001e7c02 */ /* 0x000fe20008000f00 */
[----:B------:R-:W-:Y:S01]  /*10f0*/  ULDC.64 UR4, c[0x0][0x3f8] ;  /* 0x0000fe0000047ab9 */ /* 0x000fe20000000a00 */
[----:B------:R-:W-:-:S05]  /*1100*/  IADD3.X R9, R209, UR7, RZ, P3, !PT ;  /* 0x00000007d1097c10 */ /* 0x000fca0009ffe4ff */
[----:B------:R0:W5:Y:S04]  /*1110*/  @P0 LDG.E R27, desc[UR40][R8.64] ;  /* 0x00000028081b0981 */ /* 0x000168000c1e1900 */
[----:B------:R-:W-:-:S04]  /*1120*/  @P2 IADD3 R4, P1, R208, UR8, RZ ;  /* 0x00000008d0042c10 */ /* 0x000fc8000ff3e0ff */
[----:B------:R-:W-:-:S05]  /*1130*/  @P2 IADD3.X R5, R209, UR9, RZ, P1, !PT ;  /* 0x00000009d1052c10 */ /* 0x000fca0008ffe4ff */
[----:B------:R0:W5:Y:S01]  /*1140*/  @P2 LDG.E R30, desc[UR40][R4.64] ;  /* 0x00000028041e2981 */ /* 0x000162000c1e1900 */
[----:B------:R-:W-:-:S03]  /*1150*/  UISETP.NE.U32.AND UP0, UPT, UR4, URZ, UPT ;  /* 0x0000003f0400728c */ /* 0x000fc6000bf05070 */
[----:B------:R-:W-:Y:S01]  /*1160*/  ULDC UR4, c[0x0][0x404] ;  /* 0x0001010000047ab9 */ /* 0x000fe20000000800 */
[----:B------:R-:W-:-:S03]  /*1170*/  UISETP.NE.AND.EX UP0, UPT, UR5, URZ, UPT, UP0 ;  /* 0x0000003f0500728c */ /* 0x000fc6000bf05300 */
[----:B------:R-:W-:Y:S01]  /*1180*/  ULDC UR5, c[0x0][0x2e0] ;  /* 0x0000b80000057ab9 */ /* 0x000fe20000000800 */
[----:B------:R-:W-:-:S04]  /*1190*/  USEL UR4, UR4, 0x1, UP0 ;  /* 0x0000000104047887 */ /* 0x000fc80008000000 */
[----:B------:R-:W-:-:S03]  /*11a0*/  UIMAD UR4, UR4, UR5, URZ ;  /* 0x00000005040472a4 */ /* 0x000fc6000f8e023f */
[----:B------:R-:W-:Y:S02]  /*11b0*/  ULDC UR5, c[0x0][0x338] ;  /* 0x0000ce0000057ab9 */ /* 0x000fe40000000800 */
[----:B------:R-:W-:Y:S02]  /*11c0*/  IMAD.U32 R62, RZ, RZ, UR5 ;  /* 0x00000005ff3e7e24 */ /* 0x000fe4000f8e00ff */
[----:B------:R-:W-:Y:S02]  /*11d0*/  IMAD.U32 R24, RZ, RZ, UR4 ;  /* 0x00000004ff187e24 */ /* 0x000fe4000f8e00ff */
        /* <DEDUP_REMOVED lines=11> */
.L_x_7646:
[----:B------:R-:W-:Y:S01]  /*1290*/  ULDC.64 UR4, c[0x0][0xa20] ;  /* 0x0002880000047ab9 */ /* 0x000fe20000000a00 */
[----:B------:R-:W-:Y:S01]  /*12a0*/  IMAD.MOV.U32 R213, RZ, RZ, R85 ;  /* 0x000000ffffd57224 */ /* 0x000fe200078e0055 */
[----:B------:R-:W-:Y:S02]  /*12b0*/  ISETP.NE.U32.AND P1, PT, RZ, UR4, PT ;  /* 0x00000004ff007c0c */ /* 0x000fe4000bf25070 */
[----:B------:R-:W-:Y:S02]  /*12c0*/  MOV R207, R86 ;  /* 0x0000005600cf7202 */ /* 0x000fe40000000f00 */
[----:B------:R-:W-:-:S13]  /*12d0*/  ISETP.NE.AND.EX P1, PT, RZ, UR5, PT, P1 ;  /* 0x00000005ff007c0c */ /* 0x000fda000bf25310 */
[----:B------:R-:W-:Y:S05]  /*12e0*/  @!P1 BRA `(.L_x_7647) ;  /* 0x0000000000109947 */ /* 0x000fea0003800000 */
[----:B------:R-:W-:-:S04]  /*12f0*/  IADD3 R4, P0, R208, UR4, RZ ;  /* 0x00000004d0047c10 */ /* 0x000fc8000ff1e0ff */
[----:B------:R-:W-:-:S05]  /*1300*/  IADD3.X R5, R209, UR5, RZ, P0, !PT ;  /* 0x00000005d1057c10 */ /* 0x000fca00087fe4ff */
[----:B------:R0:W5:Y:S01]  /*1310*/  LDG.E R24, desc[UR40][R4.64] ;  /* 0x0000002804187981 */ /* 0x000162000c1e1900 */
[----:B------:R-:W-:Y:S05]  /*1320*/  BRA `(.L_x_7648) ;  /* 0x0000000000107947 */ /* 0x000fea0003800000 */
.L_x_7647:
[----:B------:R-:W-:Y:S05]  /*1330*/  @!P0 BRA `(.L_x_7648) ;  /* 0x00000000000c8947 */ /* 0x000fea0003800000 */
[----:B------:R-:W2:Y:S04]  /*1340*/  LDG.E R5, desc[UR40][R8.64] ;  /* 0x0000002808057981 */ /* 0x000ea8000c1e1900 */
[----:B------:R-:W2:Y:S02]  /*1350*/  LDG.E R24, desc[UR40][R8.64+0x4] ;  /* 0x0000042808187981 */ /* 0x000ea4000c1e1900 */
[----:B--2---:R-:W-:-:S07]  /*1360*/  IMAD.IADD R24, R24, 0x1, -R5 ;  /* 0x0000000118187824 */ /* 0x004fce00078e0a05 */
.L_x_7648:
        /* <DEDUP_REMOVED lines=17> */
[----:B--2---:R-:W-:-:S04]  /*1480*/  @P0 IMAD.IADD R62, R9, 0x1, -R0 ;  /* 0x00000001093e0824 */ /* 0x004fc800078e0a00 */
[----:B------:R-:W-:-:S05]  /*1490*/  IMAD.IADD R176, R3, 0x1, R62 ;  /* 0x0000000103b07824 */ /* 0x000fca00078e023e */
[----:B------:R-:W-:-:S05]  /*14a0*/  IADD3 R0, R176, 0x5f, RZ ;  /* 0x0000005fb0007810 */ /* 0x000fca0007ffe0ff */
[----:B------:R-:W-:-:S05]  /*14b0*/  IMAD.HI R0, R0, 0x2aaaaaab, RZ ;  /* 0x2aaaaaab00007827 */ /* 0x000fca00078e02ff */
[----:B------:R-:W-:-:S04]  /*14c0*/  SHF.R.U32.HI R177, RZ, 0x1f, R0 ;  /* 0x0000001fffb17819 */ /* 0x000fc80000011600 */
[----:B------:R-:W-:-:S05]  /*14d0*/  LEA.HI.SX32 R177, R0, R177, 0x1c ;  /* 0x000000b100b17211 */ /* 0x000fca00078fe2ff */
[----:B------:R-:W-:-:S05]  /*14e0*/  IMAD R3, R177, 0x60, -R3 ;  /* 0x00000060b1037824 */ /* 0x000fca00078e0a03 */
[----:B------:R-:W-:-:S04]  /*14f0*/  VIMNMX R3, R3, R62, PT ;  /* 0x0000003e03037248 */ /* 0x000fc80003fe0100 */
[----:B------:R-:W-:Y:S01]  /*1500*/  ISETP.GT.AND P0, PT, R3, R60, PT ;  /* 0x0000003c0300720c */ /* 0x000fe20003f04270 */
[----:B------:R-:W-:-:S05]  /*1510*/  IMAD.WIDE.U32 R60, R60, -0x55555555, RZ ;  /* 0xaaaaaaab3c3c7825 */ /* 0x000fca00078e00ff */
[----:B------:R-:W-:-:S05]  /*1520*/  SHF.R.U32.HI R60, RZ, 0x6, R61 ;  /* 0x00000006ff3c7819 */ /* 0x000fca000001163d */
[----:B------:R-:W-:Y:S02]  /*1530*/  IMAD.MOV.U32 R59, RZ, RZ, R60 ;  /* 0x000000ffff3b7224 */ /* 0x000fe400078e003c */
[----:B------:R-:W-:-:S04]  /*1540*/  @P0 VIADD R0, R3, 0x5f ;  /* 0x0000005f03000836 */ /* 0x000fc80000000000 */
[----:B------:R-:W-:-:S05]  /*1550*/  @P0 IMAD.HI R0, R0, 0x2aaaaaab, RZ ;  /* 0x2aaaaaab00000827 */ /* 0x000fca00078e02ff */
[----:B------:R-:W-:-:S04]  /*1560*/  @P0 SHF.R.U32.HI R3, RZ, 0x1f, R0 ;  /* 0x0000001fff030819 */ /* 0x000fc80000011600 */
[----:B------:R-:W-:Y:S02]  /*1570*/  @P0 LEA.HI.SX32 R59, R0, R3, 0x1c ;  /* 0x00000003003b0211 */ /* 0x000fe400078fe2ff */
        /* <DEDUP_REMOVED lines=23> */
.L_x_7651:
[----:B------:R-:W-:Y:S05]  /*16f0*/  BSYNC B6 ;  /* 0x0000000000067941 */ /* 0x000fea0003800000 */
.L_x_7650:
        /* <DEDUP_REMOVED lines=20> */
.L_x_7653:
[----:B------:R-:W-:Y:S05]  /*1840*/  BSYNC B6 ;  /* 0x0000000000067941 */ /* 0x000fea0003800000 */
.L_x_7652:
[----:B------:R-:W-:Y:S01]  /*1850*/  ULDC.64 UR4, c[0x0][0x9f8] ;  /* 0x00027e0000047ab9 */ /* 0x000fe20000000a00 */
[----:B------:R-:W0:Y:S01]  /*1860*/  LDC R0, c[0x0][0x428] ;  /* 0x00010a00ff007b82 */ /* 0x000e220000000800 */
[----:B------:R-:W-:Y:S01]  /*1870*/  ISETP.NE.U32.AND P0, PT, RZ, UR4, PT ;  /* 0x00000004ff007c0c */ /* 0x000fe2000bf05070 */
[----:B------:R-:W-:-:S03]  /*1880*/  ULDC.64 UR6, c[0x0][0xa08] ;  /* 0x0002820000067ab9 */ /* 0x000fc60000000a00 */
[----:B------:R-:W-:Y:S01]  /*1890*/  ISETP.NE.AND.EX P0, PT, RZ, UR5, PT, P0 ;  /* 0x00000005ff007c0c */ /* 0x000fe2000bf05300 */
[----:B------:R-:W1:Y:S02]  /*18a0*/  S2R R20, SR_TID.X ;  /* 0x0000000000147919 */ /* 0x000e640000002100 */
[----:B------:R-:W2:Y:S01]  /*18b0*/  LDC.64 R42, c[0x0][0x2f0] ;  /* 0x0000bc00ff2a7b82 */ /* 0x000ea20000000a00 */
[----:B------:R-:W-:Y:S01]  /*18c0*/  IADD3 R56, R27, R24, RZ ;  /* 0x000000181b387210 */ /* 0x000fe20007ffe0ff */
[C---:B------:R-:W-:Y:S02]  /*18d0*/  VIADD R99, R16.reuse, 0x20 ;  /* 0x0000002010637836 */ /* 0x040fe40000000000 */
[C---:B------:R-:W-:Y:S02]  /*18e0*/  VIADD R98, R16.reuse, 0x40 ;  /* 0x0000004010627836 */ /* 0x040fe40000000000 */
[----:B------:R-:W-:Y:S02]  /*18f0*/  VIADD R96, R16, 0x60 ;  /* 0x0000006010607836 */ /* 0x000fe40000000000 */
[----:B------:R-:W3:Y:S02]  /*1900*/  LDC.64 R54, c[0x0][0x3d8] ;  /* 0x0000f600ff367b82 */ /* 0x000ee40000000a00 */
[----:B------:R-:W-:-:S04]  /*1910*/  @P0 IADD3 R4, P1, R208, UR4, RZ ;  /* 0x00000004d0040c10 */ /* 0x000fc8000ff3e0ff */
[----:B------:R-:W-:Y:S01]  /*1920*/  @P0 IADD3.X R5, R209, UR5, RZ, P1, !PT ;  /* 0x00000005d1050c10 */ /* 0x000fe20008ffe4ff */
[----:B------:R-:W-:Y:S01]  /*1930*/  ULDC.64 UR4, c[0x0][0x2f8] ;  /* 0x0000be0000047ab9 */ /* 0x000fe20000000a00 */
[----:B------:R-:W4:Y:S03]  /*1940*/  LDC R27, c[0x0][0x3d4] ;  /* 0x0000f500ff1b7b82 */ /* 0x000f260000000800 */
[----:B------:R1:W4:Y:S01]  /*1950*/  @P0 LDG.E R25, desc[UR40][R4.64] ;  /* 0x0000002804190981 */ /* 0x000322000c1e1900 */
[----:B0-----:R-:W-:Y:S01]  /*1960*/  ISETP.NE.AND P0, PT, R0, 0x1, PT ;  /* 0x000000010000780c */ /* 0x001fe20003f05270 */
[C---:B------:R-:W-:Y:S01]  /*1970*/  VIADD R94, R16.reuse, 0x80 ;  /* 0x00000080105e7836 */ /* 0x040fe20000000000 */
[----:B------:R-:W-:Y:S01]  /*1980*/  SHF.R.S32.HI R33, RZ, 0x1f, R56 ;  /* 0x0000001fff217819 */ /* 0x000fe20000011438 */
[----:B------:R-:W-:Y:S01]  /*1990*/  VIADD R92, R16, 0xa0 ;  /* 0x000000a0105c7836 */ /* 0x000fe20000000000 */
[----:B------:R-:W0:Y:S01]  /*19a0*/  LDC.64 R48, c[0x0][0x3e8] ;  /* 0x0000fa00ff307b82 */ /* 0x000e220000000a00 */
[----:B------:R-:W-:Y:S01]  /*19b0*/  IMAD.SHL.U32 R28, R219, 0x4, RZ ;  /* 0x00000004db1c7824 */ /* 0x000fe200078e00ff */
[----:B--2---:R-:W-:Y:S01]  /*19c0*/  SHF.L.U64.HI R88, R42, 0x6, R43 ;  /* 0x000000062a587819 */ /* 0x004fe2000001022b */
[-C--:B------:R-:W-:Y:S01]  /*19d0*/  IMAD R6, R33, R42.reuse, RZ ;  /* 0x0000002a21067224 */ /* 0x080fe200078e02ff */
[----:B------:R-:W-:Y:S01]  /*19e0*/  SHF.R.S32.HI R81, RZ, 0x1f, R211 ;  /* 0x0000001fff517819 */ /* 0x000fe200000114d3 */
[----:B-1----:R-:W-:Y:S01]  /*19f0*/  IMAD.WIDE.U32 R4, R56, R42, RZ ;  /* 0x0000002a38047225 */ /* 0x002fe200078e00ff */
[----:B------:R-:W-:-:S02]  /*1a00*/  SHF.R.U32.HI R26, RZ, 0x7, R20 ;  /* 0x00000007ff1a7819 */ /* 0x000fc40000011614 */
[----:B------:R-:W-:Y:S01]  /*1a10*/  SHF.R.S32.HI R29, RZ, 0x1f, R28 ;  /* 0x0000001fff1d7819 */ /* 0x000fe2000001141c */
[----:B------:R-:W1:Y:S01]  /*1a20*/  @P0 LDC R3, c[0x0][0x42c] ;  /* 0x00010b00ff030b82 */ /* 0x000e620000000800 */
[----:B------:R-:W-:Y:S01]  /*1a30*/  ISETP.NE.AND P6, PT, R26, 0x1, PT ;  /* 0x000000011a00780c */ /* 0x000fe20003fc5270 */
[----:B------:R-:W-:Y:S01]  /*1a40*/  IMAD.SHL.U32 R87, R220, 0x40, RZ ;  /* 0x00000040dc577824 */ /* 0x000fe200078e00ff */
[----:B---3--:R-:W-:Y:S01]  /*1a50*/  SHF.L.U64.HI R84, R54, 0x6, R55 ;  /* 0x0000000636547819 */ /* 0x008fe20000010237 */
[----:B------:R-:W-:Y:S01]  /*1a60*/  IMAD.MOV.U32 R80, RZ, RZ, 0x20 ;  /* 0x00000020ff507424 */ /* 0x000fe200078e00ff */
[----:B------:R-:W-:Y:S01]  /*1a70*/  IADD3 R79, R26, 0x8, RZ ;  /* 0x000000081a4f7810 */ /* 0x000fe20007ffe0ff */
[----:B------:R-:W-:Y:S01]  /*1a80*/  IMAD.SHL.U32 R83, R54, 0x40, RZ ;  /* 0x0000004036537824 */ /* 0x000fe200078e00ff */
[----:B------:R-:W-:Y:S01]  /*1a90*/  LOP3.LUT R87, R87, 0x1c0, RZ, 0xc0, !PT ;  /* 0x000001c057577812 */ /* 0x000fe200078ec0ff */
[----:B------:R-:W2:Y:S01]  /*1aa0*/  @P0 LDC R7, c[0x0][0x430] ;  /* 0x00010c00ff070b82 */ /* 0x000ea20000000800 */
[----:B----4-:R-:W-:-:S02]  /*1ab0*/  IMAD.SHL.U32 R78, R27, 0x2, RZ ;  /* 0x000000021b4e7824 */ /* 0x010fc400078e00ff */
[----:B------:R-:W-:Y:S01]  /*1ac0*/  SHF.R.U32.HI R82, RZ, 0x3, R87 ;  /* 0x00000003ff527819 */ /* 0x000fe20000011657 */
[----:B0-----:R-:W-:Y:S01]  /*1ad0*/  IMAD.WIDE.U32 R10, R19, R48, R16 ;  /* 0x00000030130a7225 */ /* 0x001fe200078e0010 */
[----:B------:R-:W-:-:S03]  /*1ae0*/  SHF.L.U64.HI R91, R48, 0x6, R49 ;  /* 0x00000006305b7819 */ /* 0x000fc60000010231 */
[----:B------:R-:W-:Y:S02]  /*1af0*/  IMAD R75, R49, 0x60, RZ ;  /* 0x00000060314b7824 */ /* 0x000fe400078e02ff */
[----:B------:R-:W-:Y:S02]  /*1b00*/  IMAD.SHL.U32 R89, R48, 0x40, RZ ;  /* 0x0000004030597824 */ /* 0x000fe400078e00ff */
[----:B-1----:R-:W-:-:S04]  /*1b10*/  @P0 IMAD.HI.U32 R0, R86, R3, RZ ;  /* 0x0000000356000227 */ /* 0x002fc800078e00ff */
[----:B------:R-:W-:Y:S02]  /*1b20*/  IMAD R3, R56, R43, R6 ;  /* 0x0000002b38037224 */ /* 0x000fe400078e0206 */
[----:B------:R-:W-:Y:S01]  /*1b30*/  IMAD R6, R218, R42, RZ ;  /* 0x0000002ada067224 */ /* 0x000fe200078e02ff */
[----:B--2---:R-:W-:Y:S01]  /*1b40*/  @P0 SHF.R.U32.HI R86, RZ, R7, R0 ;  /* 0x00000007ff560219 */ /* 0x004fe20000011600 */
[----:B------:R-:W-:Y:S01]  /*1b50*/  IMAD.IADD R5, R5, 0x1, R3 ;  /* 0x0000000105057824 */ /* 0x000fe200078e0203 */
[----:B------:R-:W-:Y:S01]  /*1b60*/  ISETP.NE.U32.AND P0, PT, RZ, UR6, PT ;  /* 0x00000006ff007c0c */ /* 0x000fe2000bf05070 */
[----:B------:R-:W-:Y:S01]  /*1b70*/  IMAD R6, R19, R43, R6 ;  /* 0x0000002b13067224 */ /* 0x000fe200078e0206 */
[----:B------:R-:W-:Y:S01]  /*1b80*/  SHF.R.S32.HI R7, RZ, 0x1f, R86 ;  /* 0x0000001fff077819 */ /* 0x000fe20000011456 */
[----:B------:R-:W-:Y:S01]  /*1b90*/  IMAD.WIDE.U32 R4, R86, UR4, R4 ;  /* 0x0000000456047c25 */ /* 0x000fe2000f8e0004 */
[----:B------:R-:W-:-:S03]  /*1ba0*/  ISETP.NE.AND.EX P0, PT, RZ, UR7, PT, P0 ;  /* 0x00000007ff007c0c */ /* 0x000fc6000bf05300 */
[----:B------:R-:W-:-:S04]  /*1bb0*/  IMAD R3, R7, UR4, RZ ;  /* 0x0000000407037c24 */ /* 0x000fc8000f8e02ff */
[----:B------:R-:W-:Y:S01]  /*1bc0*/  IMAD R3, R86, UR5, R3 ;  /* 0x0000000556037c24 */ /* 0x000fe2000f8e0203 */
[----:B------:R-:W-:-:S03]  /*1bd0*/  ULDC.64 UR4, c[0x0][0x300] ;  /* 0x0000c00000047ab9 */ /* 0x000fc60000000a00 */
        /* <DEDUP_REMOVED lines=8> */
[----:B------:R-:W-:Y:S05]  /*1c60*/  @!P6 WARPSYNC.ALL ;  /* 0x000000000000e948 */ /* 0x000fea0003800000 */
[----:B------:R-:W-:Y:S01]  /*1c70*/  ULDC UR4, c[0x0][0x310] ;  /* 0x0000c40000047ab9 */ /* 0x000fe20000000800 */
[----:B------:R-:W-:Y:S01]  /*1c80*/  IMAD.IADD R97, R21, 0x1, R97 ;  /* 0x0000000115617824 */ /* 0x000fe200078e0261 */
[----:B------:R-:W-:Y:S01]  /*1c90*/  @!P6 BAR.SYNC.DEFER_BLOCKING 0x9, 0x100 ;  /* 0x024400000000eb1d */ /* 0x000fe20000010000 */
[----:B------:R-:W-:Y:S02]  /*1ca0*/  ISETP.GE.AND P1, PT, R99, UR4, PT ;  /* 0x0000000463007c0c */ /* 0x000fe4000bf26270 */
[----:B------:R-:W-:Y:S01]  /*1cb0*/  IADD3 R95, P0, R20, R4, RZ ;  /* 0x00000004145f7210 */ /* 0x000fe20007f1e0ff */
[----:B------:R-:W-:Y:S01]  /*1cc0*/  VIADD R4, R16, 0xc0 ;  /* 0x000000c010047836 */ /* 0x000fe20000000000 */
[----:B------:R-:W-:Y:S01]  /*1cd0*/  SEL R3, RZ, 0xffffffff, P1 ;  /* 0xffffffffff037807 */ /* 0x000fe20000800000 */
[----:B------:R-:W-:Y:S01]  /*1ce0*/  ULDC.64 UR6, c[0x0][0x320] ;  /* 0x0000c80000067ab9 */ /* 0x000fe20000000a00 */
[----:B------:R-:W-:-:S02]  /*1cf0*/  IADD3.X R93, R97, R5, R6, P0, !PT ;  /* 0x00000005615d7210 */ /* 0x000fc400007fe406 */
[C---:B------:R-:W-:Y:S01]  /*1d00*/  ISETP.GE.AND P0, PT, R16.reuse, UR4, PT ;  /* 0x0000000410007c0c */ /* 0x040fe2000bf06270 */
[----:B------:R-:W-:Y:S01]  /*1d10*/  IMAD.SHL.U32 R5, R3, 0x2, RZ ;  /* 0x0000000203057824 */ /* 0x000fe200078e00ff */
[----:B------:R-:W-:Y:S01]  /*1d20*/  IADD3 R6, R16, 0xe0, RZ ;  /* 0x000000e010067810 */ /* 0x000fe20007ffe0ff */
[----:B------:R-:W-:Y:S01]  /*1d30*/  IMAD R3, R7, UR6, RZ ;  /* 0x0000000607037c24 */ /* 0x000fe2000f8e02ff */
[----:B------:R-:W-:Y:S02]  /*1d40*/  SEL R0, RZ, 0x1, P0 ;  /* 0x00000001ff007807 */ /* 0x000fe40000000000 */
[----:B------:R-:W-:Y:S01]  /*1d50*/  ISETP.GE.AND P0, PT, R98, UR4, PT ;  /* 0x0000000462007c0c */ /* 0x000fe2000bf06270 */
[----:B------:R-:W-:Y:S01]  /*1d60*/  IMAD R7, R86, UR7, R3 ;  /* 0x0000000756077c24 */ /* 0x000fe2000f8e0203 */
[----:B------:R-:W-:Y:S02]  /*1d70*/  ISETP.GE.AND P1, PT, R96, UR4, PT ;  /* 0x0000000460007c0c */ /* 0x000fe4000bf26270 */
[----:B------:R-:W-:-:S02]  /*1d80*/  ISETP.GE.AND P3, PT, R6, UR4, PT ;  /* 0x0000000406007c0c */ /* 0x000fc4000bf66270 */
[----:B------:R-:W-:Y:S02]  /*1d90*/  LOP3.LUT R0, R5, 0x2, R0, 0xe2, !PT ;  /* 0x0000000205007812 */ /* 0x000fe400078ee200 */
[----:B------:R-:W-:Y:S02]  /*1da0*/  SEL R3, RZ, 0x4, P0 ;  /* 0x00000004ff037807 */ /* 0x000fe40000000000 */
[----:B------:R-:W-:Y:S02]  /*1db0*/  SEL R6, RZ, 0x8, P1 ;  /* 0x00000008ff067807 */ /* 0x000fe40000800000 */
[----:B------:R-:W-:Y:S02]  /*1dc0*/  ISETP.GE.AND P0, PT, R94, UR4, PT ;  /* 0x000000045e007c0c */ /* 0x000fe4000bf06270 */
[----:B------:R-:W-:Y:S02]  /*1dd0*/  ISETP.GE.AND P1, PT, R92, UR4, PT ;  /* 0x000000045c007c0c */ /* 0x000fe4000bf26270 */
[----:B------:R-:W-:Y:S01]  /*1de0*/  ISETP.GE.AND P2, PT, R4, UR4, PT ;  /* 0x0000000404007c0c */ /* 0x000fe2000bf46270 */
[----:B------:R-:W-:Y:S01]  /*1df0*/  IMAD.WIDE.U32 R4, R86, UR6, R16 ;  /* 0x0000000656047c25 */ /* 0x000fe2000f8e0010 */
[----:B------:R-:W-:Y:S01]  /*1e00*/  LOP3.LUT R0, R6, R0, R3, 0xfe, !PT ;  /* 0x0000000006007212 */ /* 0x000fe200078efe03 */
[----:B------:R-:W-:Y:S01]  /*1e10*/  ULDC.64 UR4, c[0x0][0x328] ;  /* 0x0000ca0000047ab9 */ /* 0x000fe20000000a00 */
[----:B------:R-:W-:Y:S01]  /*1e20*/  SEL R3, RZ, 0x10, P0 ;  /* 0x00000010ff037807 */ /* 0x000fe20000000000 */
[----:B------:R-:W-:Y:S01]  /*1e30*/  IMAD.SHL.U32 R86, R42, 0x40, RZ ;  /* 0x000000402a567824 */ /* 0x000fe200078e00ff */
[----:B------:R-:W-:-:S02]  /*1e40*/  SEL R6, RZ, 0x20, P1 ;  /* 0x00000020ff067807 */ /* 0x000fc40000800000 */
[----:B------:R-:W-:Y:S01]  /*1e50*/  IADD3 R5, R5, R7, RZ ;  /* 0x0000000705057210 */ /* 0x000fe20007ffe0ff */
[----:B------:R-:W-:Y:S01]  /*1e60*/  IMAD R7, R8, UR4, RZ ;  /* 0x0000000408077c24 */ /* 0x000fe2000f8e02ff */
[----:B------:R-:W-:Y:S01]  /*1e70*/  LOP3.LUT R3, R6, R0, R3, 0xfe, !PT ;  /* 0x0000000006037212 */ /* 0x000fe200078efe03 */
[----:B------:R-:W-:Y:S01]  /*1e80*/  IMAD.WIDE.U32 R8, R19, R54, R16 ;  /* 0x0000003613087225 */ /* 0x000fe200078e0010 */
[----:B------:R-:W-:Y:S02]  /*1e90*/  SEL R0, RZ, 0x40, P2 ;  /* 0x00000040ff007807 */ /* 0x000fe40001000000 */
[----:B------:R-:W-:Y:S01]  /*1ea0*/  ISETP.GE.AND P0, PT, R16, R27, PT ;  /* 0x0000001b1000720c */ /* 0x000fe20003f06270 */
[----:B------:R-:W-:Y:S01]  /*1eb0*/  IMAD R63, R41, UR5, R7 ;  /* 0x00000005293f7c24 */ /* 0x000fe2000f8e0207 */
[----:B------:R-:W-:Y:S01]  /*1ec0*/  LOP3.LUT R0, R3, R0, RZ, 0xfc, !PT ;  /* 0x0000000003007212 */ /* 0x000fe200078efcff */
[----:B------:R-:W-:Y:S01]  /*1ed0*/  IMAD.WIDE.U32 R40, R41, UR4, R4 ;  /* 0x0000000429287c25 */ /* 0x000fe2000f8e0004 */
[----:B------:R-:W-:Y:S01]  /*1ee0*/  SEL R3, R27, RZ, P0 ;  /* 0x000000ff1b037207 */ /* 0x000fe20000000000 */
[----:B------:R-:W-:Y:S01]  /*1ef0*/  ULDC UR4, c[0x0][0x2e4] ;  /* 0x0000b90000047ab9 */ /* 0x000fe20000000800 */
[----:B------:R-:W-:Y:S01]  /*1f00*/  LOP3.LUT P1, RZ, R220, 0x4, RZ, 0xc0, !PT ;  /* 0x00000004dcff7812 */ /* 0x000fe2000782c0ff */
[----:B------:R-:W-:Y:S01]  /*1f10*/  IMAD R4, R218, R54, RZ ;  /* 0x00000036da047224 */ /* 0x000fe200078e02ff */
[C---:B------:R-:W-:Y:S01]  /*1f20*/  IADD3 R56, P2, R19.reuse, R56, RZ ;  /* 0x0000003813387210 */ /* 0x040fe20007f5e0ff */
[----:B------:R-:W-:Y:S01]  /*1f30*/  IMAD.IADD R3, R16, 0x1, R3 ;  /* 0x0000000110037824 */ /* 0x000fe200078e0203 */
[----:B------:R-:W-:Y:S01]  /*1f40*/  SEL R80, R80, 0xffffffe0, !P1 ;  /* 0xffffffe050507807 */ /* 0x000fe20004800000 */
[C---:B------:R-:W-:Y:S01]  /*1f50*/  IMAD R13, R19.reuse, R55, R4 ;  /* 0x00000037130d7224 */ /* 0x040fe200078e0204 */
[----:B------:R-:W-:Y:S01]  /*1f60*/  ISETP.GE.AND P1, PT, R16, UR4, PT ;  /* 0x0000000410007c0c */ /* 0x000fe2000bf26270 */
[----:B------:R-:W-:Y:S01]  /*1f70*/  IMAD.WIDE.U32 R4, R19, R54, R28 ;  /* 0x0000003613047225 */ /* 0x000fe200078e001c */
[----:B------:R-:W-:-:S03]  /*1f80*/  SHF.R.S32.HI R12, RZ, 0x1f, R3 ;  /* 0x0000001fff0c7819 */ /* 0x000fc60000011403 */
[----:B------:R-:W-:Y:S01]  /*1f90*/  IMAD.IADD R9, R13, 0x1, R9 ;  /* 0x000000010d097824 */ /* 0x000fe200078e0209 */
[----:B------:R-:W-:Y:S01]  /*1fa0*/  IADD3 R5, R5, R13, RZ ;  /* 0x0000000d05057210 */ /* 0x000fe20007ffe0ff */
[----:B------:R-:W-:Y:S01]  /*1fb0*/  IMAD R6, R218, R48, RZ ;  /* 0x00000030da067224 */ /* 0x000fe200078e02ff */
[----:B-----5:R-:W-:Y:S01]  /*1fc0*/  SHF.R.S32.HI R13, RZ, 0x1f, R31 ;  /* 0x0000001fff0d7819 */ /* 0x020fe2000001141f */
[----:B------:R-:W-:Y:S01]  /*1fd0*/  IMAD.WIDE.U32 R50, R31, R54, R8 ;  /* 0x000000361f327225 */ /* 0x000fe200078e0008 */
[----:B------:R-:W-:Y:S02]  /*1fe0*/  LEA.HI R12, R12, R3, RZ, 0x3 ;  /* 0x000000030c0c7211 */ /* 0x000fe400078f18ff */
[----:B------:R-:W-:Y:S01]  /*1ff0*/  LOP3.LUT R3, R87, 0x18, R16, 0xf8, !PT ;  /* 0x0000001857037812 */ /* 0x000fe200078ef810 */
[C---:B------:R-:W-:Y:S01]  /*2000*/  IMAD R15, R19.reuse, R49, R6 ;  /* 0x00000031130f7224 */ /* 0x040fe200078e0206 */
[----:B------:R-:W-:Y:S01]  /*2010*/  LOP3.LUT R69, R12, 0xfffffff8, RZ, 0xc0, !PT ;  /* 0xfffffff80c457812 */ /* 0x000fe200078ec0ff */
[----:B------:R-:W-:Y:S01]  /*2020*/  IMAD.WIDE.U32 R6, R19, R48, R28 ;  /* 0x0000003013067225 */ /* 0x000fe200078e001c */
[----:B------:R-:W-:-:S02]  /*2030*/  SHF.R.S32.HI R70, RZ, 0x3, R12 ;  /* 0x00000003ff467819 */ /* 0x000fc4000001140c */
[----:B------:R-:W-:Y:S01]  /*2040*/  SHF.R.S32.HI R64, RZ, 0x1f, R69 ;  /* 0x0000001fff407819 */ /* 0x000fe20000011445 */
[----:B------:R-:W-:Y:S02]  /*2050*/  IMAD R14, R13, R48, RZ ;  /* 0x000000300d0e7224 */ /* 0x000fe400078e02ff */
[----:B------:R-:W-:Y:S01]  /*2060*/  IMAD.WIDE.U32 R52, R31, R54, R4 ;  /* 0x000000361f347225 */ /* 0x000fe200078e0004 */
[----:B------:R-:W-:Y:S02]  /*2070*/  LOP3.LUT R4, R3, R82, RZ, 0x3c, !PT ;  /* 0x0000005203047212 */ /* 0x000fe400078e3cff */
[--C-:B------:R-:W-:Y:S01]  /*2080*/  LOP3.LUT R3, R87, 0x38, R12.reuse, 0xf8, !PT ;  /* 0x0000003857037812 */ /* 0x100fe200078ef80c */
[----:B------:R-:W-:Y:S01]  /*2090*/  IMAD.IADD R11, R15, 0x1, R11 ;  /* 0x000000010f0b7824 */ /* 0x000fe200078e020b */
[----:B------:R-:W-:Y:S01]  /*20a0*/  LOP3.LUT R5, R204, 0x38, R12, 0xf8, !PT ;  /* 0x00000038cc057812 */ /* 0x000fe200078ef80c */
[----:B------:R-:W-:Y:S02]  /*20b0*/  IMAD.IADD R7, R7, 0x1, R15 ;  /* 0x0000000107077824 */ /* 0x000fe400078e020f */
[----:B------:R-:W-:Y:S01]  /*20c0*/  IMAD R25, R31, R49, R14 ;  /* 0x000000311f197224 */ /* 0x000fe200078e020e */
[----:B------:R-:W-:Y:S01]  /*20d0*/  LOP3.LUT R5, R5, R234, RZ, 0x3c, !PT ;  /* 0x000000ea05057212 */ /* 0x000fe200078e3cff */
[----:B------:R-:W-:-:S02]  /*20e0*/  IMAD R14, R13, R54, RZ ;  /* 0x000000360d0e7224 */ /* 0x000fc400078e02ff */
[----:B------:R-:W-:-:S04]  /*20f0*/  IMAD.WIDE.U32 R44, R31, R48, R10 ;  /* 0x000000301f2c7225 */ /* 0x000fc800078e000a */
[----:B------:R-:W-:-:S04]  /*2100*/  IMAD.WIDE.U32 R46, R31, R48, R6 ;  /* 0x000000301f2e7225 */ /* 0x000fc800078e0006 */
[----:B------:R-:W-:Y:S01]  /*2110*/  IMAD R77, R205, 0x200, R4 ;  /* 0x00000200cd4d7824 */ /* 0x000fe200078e0204 */
[----:B------:R-:W-:Y:S01]  /*2120*/  LOP3.LUT R4, R3, R82, RZ, 0x3c, !PT ;  /* 0x0000005203047212 */ /* 0x000fe200078e3cff */
[----:B------:R-:W-:Y:S01]  /*2130*/  IMAD R7, R31, R55, R14 ;  /* 0x000000371f077224 */ /* 0x000fe200078e020e */
[----:B------:R-:W-:Y:S01]  /*2140*/  SEL R3, RZ, 0xffffff80, P3 ;  /* 0xffffff80ff037807 */ /* 0x000fe20001800000 */
[----:B------:R-:W-:Y:S01]  /*2150*/  IMAD R11, R55, 0x60, RZ ;  /* 0x00000060370b7824 */ /* 0x000fe200078e02ff */
[----:B------:R-:W-:Y:S01]  /*2160*/  LEA R67, R205, R4, 0x9 ;  /* 0x00000004cd437211 */ /* 0x000fe200078e48ff */
[----:B------:R-:W-:Y:S01]  /*2170*/  IMAD R15, R43, 0x60, RZ ;  /* 0x000000602b0f7824 */ /* 0x000fe200078e02ff */
[----:B------:R-:W-:Y:S01]  /*2180*/  LOP3.LUT R3, R0, 0x80, R3, 0xc8, !PT ;  /* 0x0000008000037812 */ /* 0x000fe200078ec803 */
[----:B------:R-:W-:Y:S01]  /*2190*/  IMAD.WIDE.U32 R54, R54, 0x60, RZ ;  /* 0x0000006036367825 */ /* 0x000fe200078e00ff */
[----:B------:R-:W-:-:S03]  /*21a0*/  LOP3.LUT R0, R0, 0x40, RZ, 0xc0, !PT ;  /* 0x0000004000007812 */ /* 0x000fc600078ec0ff */
[----:B------:R-:W-:Y:S01]  /*21b0*/  IMAD.WIDE.U32 R42, R42, 0x60, RZ ;  /* 0x000000602a2a7825 */ /* 0x000fe200078e00ff */
[----:B------:R-:W-:-:S03]  /*21c0*/  IADD3 R74, R55, R11, RZ ;  /* 0x0000000b374a7210 */ /* 0x000fc60007ffe0ff */
[----:B------:R-:W-:-:S04]  /*21d0*/  IMAD.WIDE.U32 R48, R48, 0x60, RZ ;  /* 0x0000006030307825 */ /* 0x000fc800078e00ff */
[----:B------:R-:W-:Y:S01]  /*21e0*/  IMAD.X R57, R218, 0x1, R33, P2 ;  /* 0x00000001da397824 */ /* 0x000fe200010e0621 */
[----:B------:R-:W-:Y:S01]  /*21f0*/  ISETP.GE.AND P2, PT, R99, UR4, PT ;  /* 0x0000000463007c0c */ /* 0x000fe2000bf46270 */
[----:B------:R-:W-:Y:S02]  /*2200*/  IMAD.IADD R76, R43, 0x1, R15 ;  /* 0x000000012b4c7824 */ /* 0x000fe400078e020f */
[----:B------:R-:W-:Y:S02]  /*2210*/  IMAD.IADD R75, R49, 0x1, R75 ;  /* 0x00000001314b7824 */ /* 0x000fe400078e024b */
[----:B------:R-:W-:Y:S02]  /*2220*/  IMAD.IADD R73, R80, 0x1, R77 ;  /* 0x0000000150497824 */ /* 0x000fe400078e024d */
[----:B------:R-:W-:Y:S02]  /*2230*/  IMAD.IADD R72, R25, 0x1, R45 ;  /* 0x0000000119487824 */ /* 0x000fe400078e022d */
[----:B------:R-:W-:-:S02]  /*2240*/  IMAD.IADD R71, R7, 0x1, R51 ;  /* 0x0000000107477824 */ /* 0x000fc400078e0233 */
[----:B------:R-:W-:Y:S02]  /*2250*/  IMAD.IADD R68, R47, 0x1, R25 ;  /* 0x000000012f447824 */ /* 0x000fe400078e0219 */
[----:B------:R-:W-:Y:S02]  /*2260*/  IMAD.IADD R66, R53, 0x1, R7 ;  /* 0x0000000135427824 */ /* 0x000fe400078e0207 */
[----:B------:R-:W-:Y:S02]  /*2270*/  IMAD.IADD R65, R206, 0x1, R5 ;  /* 0x00000001ce417824 */ /* 0x000fe400078e0205 */
[----:B------:R-:W-:-:S07]  /*2280*/  IMAD.IADD R63, R41, 0x1, R63 ;  /* 0x00000001293f7824 */ /* 0x000fce00078e023f */
.L_x_7701:
[----:B------:R-:W0:Y:S01]  /*2290*/  LDC.64 R102, c[0x0][0x2d8] ;  /* 0x0000b600ff667b82 */ /* 0x000e220000000a00 */
[----:B------:R-:W-:Y:S01]  /*22a0*/  VIADD R59, R59, 0xffffffff ;  /* 0xffffffff3b3b7836 */ /* 0x000fe20000000000 */
[----:B------:R-:W-:Y:S05]  /*22b0*/  YIELD ;  /* 0x0000000000007946 */ /* 0x000fea0003800000 */
[----:B------:R-:W-:Y:S01]  /*22c0*/  SHF.R.S32.HI R11, RZ, 0x1f, R59 ;  /* 0x0000001fff0b7819 */ /* 0x000fe2000001143b */
[----:B------:R-:W1:Y:S01]  /*22d0*/  LDC R105, c[0x0][0x3d4] ;  /* 0x0000f500ff697b82 */ /* 0x000e620000000800 */
[-C--:B------:R-:W-:Y:S01]  /*22e0*/  IMAD R5, R76, R59.reuse, RZ ;  /* 0x0000003b4c057224 */ /* 0x080fe200078e02ff */
[----:B------:R-:W-:Y:S01]  /*22f0*/  BSSY B0, `(.L_x_7654) ;  /* 0x00002a3000007945 */ /* 0x000fe20003800000 */
[----:B------:R-:W-:-:S04]  /*2300*/  IMAD.WIDE.U32 R108, R42, R59, RZ ;  /* 0x0000003b2a6c7225 */ /* 0x000fc800078e00ff */
[----:B------:R-:W-:Y:S01]  /*2310*/  IMAD R5, R11, R42, R5 ;  /* 0x0000002a0b057224 */ /* 0x000fe200078e0205 */
[CC--:B------:R-:W-:Y:S01]  /*2320*/  IADD3 R4, P3, P4, R95.reuse, R108.reuse, R86 ;  /* 0x0000006c5f047210 */ /* 0x0c0fe20007c7e056 */
[----:B------:R-:W-:Y:S01]  /*2330*/  IMAD R107, R2, 0x1800, R77 ;  /* 0x00001800026b7824 */ /* 0x000fe200078e024d */
[----:B------:R-:W-:Y:S01]  /*2340*/  IADD3 R6, P5, R95, R108, RZ ;  /* 0x0000006c5f067210 */ /* 0x000fe20007fbe0ff */
[----:B------:R-:W-:-:S03]  /*2350*/  IMAD.IADD R38, R109, 0x1, R5 ;  /* 0x000000016d267824 */ /* 0x000fc600078e0205 */
[----:B------:R-:W-:Y:S01]  /*2360*/  LEA R107, R107, R58, 0x1 ;  /* 0x0000003a6b6b7211 */ /* 0x000fe200078e08ff */
[----:B------:R-:W-:Y:S01]  /*2370*/  IMAD.X R7, R38, 0x1, R93, P5 ;  /* 0x0000000126077824 */ /* 0x000fe200028e065d */
[----:B------:R-:W-:Y:S02]  /*2380*/  IADD3.X R5, R93, R38, R88, P3, P4 ;  /* 0x000000265d057210 */ /* 0x000fe40001fe8458 */
[-C--:B0-----:R-:W-:Y:S02]  /*2390*/  LEA R12, P3, R4, R102.reuse, 0x1 ;  /* 0x00000066040c7211 */ /* 0x081fe400078608ff */
[----:B------:R-:W-:Y:S02]  /*23a0*/  LEA R14, P5, R6, R102, 0x1 ;  /* 0x00000066060e7211 */ /* 0x000fe400078a08ff */
[----:B------:R-:W-:Y:S01]  /*23b0*/  LEA.HI.X R13, R4, R103, R5, 0x1, P3 ;  /* 0x00000067040d7211 */ /* 0x000fe200018f0c05 */
[----:B------:R-:W-:Y:S01]  /*23c0*/  IMAD R5, R2, 0x1800, R73 ;  /* 0x0000180002057824 */ /* 0x000fe200078e0249 */
[----:B-1----:R-:W-:-:S02]  /*23d0*/  ISETP.GE.AND P3, PT, R105, 0x1, PT ;  /* 0x000000016900780c */ /* 0x002fc40003f66270 */
[----:B------:R-:W-:Y:S01]  /*23e0*/  ISETP.GT.AND P4, PT, R59, R60, PT ;  /* 0x0000003c3b00720c */ /* 0x000fe20003f84270 */
[----:B------:R-:W-:Y:S01]  /*23f0*/  IMAD R106, R5, 0x2, R58 ;  /* 0x00000002056a7824 */ /* 0x000fe200078e023a */
[----:B------:R-:W-:Y:S02]  /*2400*/  LEA.HI.X R15, R6, R103, R7, 0x1, P5 ;  /* 0x00000067060f7211 */ /* 0x000fe400028f0c07 */
[----:B------:R-:W-:-:S07]  /*2410*/  P2R R100, PR, RZ, 0x10 ;  /* 0x00000010ff647803 */ /* 0x000fce0000000000 */
[----:B--234-:R-:W-:Y:S05]  /*2420*/  @!P3 BRA `(.L_x_7655) ;  /* 0x0000002400d4b947 */ /* 0x01cfea0003800000 */
        /* <DEDUP_REMOVED lines=19> */
[----:B------:R-:W-:-:S03]  /*2560*/  CS2R R38, SRZ ;  /* 0x0000000000267805 */ /* 0x000fc6000001ff00 */
[----:B------:R-:W-:Y:S05]  /*2570*/  @P4 BRA `(.L_x_7658) ;  /* 0x0000000000544947 */ /* 0x000fea0003800000 */
[----:B------:R-:W-:Y:S01]  /*2580*/  IADD3 R9, P3, R52, R6, RZ ;  /* 0x0000000634097210 */ /* 0x000fe20007f7e0ff */
[----:B------:R-:W-:Y:S01]  /*2590*/  ULDC.64 UR4, c[0x0][0x3c8] ;  /* 0x0000f20000047ab9 */ /* 0x000fe20000000a00 */
[----:B------:R-:W-:Y:S02]  /*25a0*/  CS2R R36, SRZ ;  /* 0x0000000000247805 */ /* 0x000fe4000001ff00 */
[----:B------:R-:W-:Y:S01]  /*25b0*/  CS2R R38, SRZ ;  /* 0x0000000000267805 */ /* 0x000fe2000001ff00 */
[----:B------:R-:W-:Y:S01]  /*25c0*/  IMAD.X R24, R101, 0x1, R66, P3 ;  /* 0x0000000165187824 */ /* 0x000fe200018e0642 */
[----:B------:R-:W-:-:S04]  /*25d0*/  LEA R8, P3, R9, UR4, 0x1 ;  /* 0x0000000409087c11 */ /* 0x000fc8000f8608ff */
[----:B------:R-:W-:Y:S01]  /*25e0*/  LEA.HI.X R9, R9, UR5, R24, 0x1, P3 ;  /* 0x0000000509097c11 */ /* 0x000fe200098f0c18 */
[----:B------:R-:W-:Y:S01]  /*25f0*/  ULDC.64 UR4, c[0x0][0x3e0] ;  /* 0x0000f80000047ab9 */ /* 0x000fe20000000a00 */
[----:B------:R-:W-:-:S05]  /*2600*/  IADD3 R25, P3, R46, R4, RZ ;  /* 0x000000042e197210 */ /* 0x000fca0007f7e0ff */
[----:B------:R-:W-:Y:S01]  /*2610*/  IMAD.X R26, R111, 0x1, R68, P3 ;  /* 0x000000016f1a7824 */ /* 0x000fe200018e0644 */
[----:B------:R-:W-:-:S04]  /*2620*/  LEA R24, P3, R25, UR4, 0x1 ;  /* 0x0000000419187c11 */ /* 0x000fc8000f8608ff */
[----:B------:R-:W-:Y:S02]  /*2630*/  LEA.HI.X R25, R25, UR5, R26, 0x1, P3 ;  /* 0x0000000519197c11 */ /* 0x000fe400098f0c1a */
[C---:B------:R-:W-:Y:S02]  /*2640*/  ISETP.GE.AND P3, PT, R28.reuse, R105, PT ;  /* 0x000000691c00720c */ /* 0x040fe40003f66270 */
        /* <DEDUP_REMOVED lines=8> */
.L_x_7658:
[----:B------:R-:W-:Y:S05]  /*26d0*/  BSYNC B1 ;  /* 0x0000000000017941 */ /* 0x000fea0003800000 */
.L_x_7657:
[----:B------:R-:W-:Y:S01]  /*26e0*/  ISETP.GE.AND P5, PT, R211, R104, PT ;  /* 0x00000068d300720c */ /* 0x000fe20003fa6270 */
[----:B------:R-:W-:Y:S01]  /*26f0*/  BSSY B1, `(.L_x_7659) ;  /* 0x000001c000017945 */ /* 0x000fe20003800000 */
[----:B------:R-:W-:Y:S02]  /*2700*/  CS2R R26, SRZ ;  /* 0x00000000001a7805 */ /* 0x000fe4000001ff00 */
[----:B0-----:R-:W-:Y:S01]  /*2710*/  CS2R R8, SRZ ;  /* 0x0000000000087805 */ /* 0x001fe2000001ff00 */
[----:B-----5:R-:W-:Y:S01]  /*2720*/  IMAD.MOV.U32 R102, RZ, RZ, R34 ;  /* 0x000000ffff667224 */ /* 0x020fe200078e0022 */
[----:B------:R-:W-:Y:S01]  /*2730*/  CS2R R24, SRZ ;  /* 0x0000000000187805 */ /* 0x000fe2000001ff00 */
[----:B------:R-:W-:-:S06]  /*2740*/  IMAD.MOV.U32 R103, RZ, RZ, R35 ;  /* 0x000000ffff677224 */ /* 0x000fcc00078e0023 */
[----:B------:R-:W-:Y:S05]  /*2750*/  @P5 BRA `(.L_x_7660) ;  /* 0x0000000000545947 */ /* 0x000fea0003800000 */
[----:B------:R-:W-:Y:S01]  /*2760*/  IADD3 R6, P3, P6, R52, R6, R83 ;  /* 0x0000000634067210 */ /* 0x000fe20007e7e053 */
[----:B------:R-:W-:Y:S01]  /*2770*/  ULDC.64 UR4, c[0x0][0x3c8] ;  /* 0x0000f20000047ab9 */ /* 0x000fe20000000a00 */
[----:B------:R-:W-:Y:S02]  /*2780*/  CS2R R26, SRZ ;  /* 0x00000000001a7805 */ /* 0x000fe4000001ff00 */
[----:B------:R-:W-:Y:S02]  /*2790*/  CS2R R24, SRZ ;  /* 0x0000000000187805 */ /* 0x000fe4000001ff00 */
[----:B------:R-:W-:Y:S02]  /*27a0*/  IADD3.X R5, R66, R101, R84, P3, P6 ;  /* 0x0000006542057210 */ /* 0x000fe40001fec454 */
[----:B------:R-:W-:-:S04]  /*27b0*/  IADD3 R7, P3, P6, R46, R4, R89 ;  /* 0x000000042e077210 */ /* 0x000fc80007e7e059 */
[----:B------:R-:W-:Y:S02]  /*27c0*/  IADD3.X R8, R68, R111, R91, P3, P6 ;  /* 0x0000006f44087210 */ /* 0x000fe40001fec45b */
[----:B------:R-:W-:-:S04]  /*27d0*/  LEA R4, P3, R6, UR4, 0x1 ;  /* 0x0000000406047c11 */ /* 0x000fc8000f8608ff */
[----:B------:R-:W-:Y:S01]  /*27e0*/  LEA.HI.X R5, R6, UR5, R5, 0x1, P3 ;  /* 0x0000000506057c11 */ /* 0x000fe200098f0c05 */
[----:B------:R-:W-:Y:S02]  /*27f0*/  ULDC.64 UR4, c[0x0][0x3e0] ;  /* 0x0000f80000047ab9 */ /* 0x000fe40000000a00 */
[----:B------:R-:W-:-:S04]  /*2800*/  LEA R6, P3, R7, UR4, 0x1 ;  /* 0x0000000407067c11 */ /* 0x000fc8000f8608ff */
[----:B------:R-:W-:Y:S02]  /*2810*/  LEA.HI.X R7, R7, UR5, R8, 0x1, P3 ;  /* 0x0000000507077c11 */ /* 0x000fe400098f0c08 */
[C---:B------:R-:W-:Y:S01]  /*2820*/  ISETP.GE.AND P3, PT, R28.reuse, R105, PT ;  /* 0x000000691c00720c */ /* 0x040fe20003f66270 */
        /* <DEDUP_REMOVED lines=8> */
.L_x_7660:
[----:B------:R-:W-:Y:S05]  /*28b0*/  BSYNC B1 ;  /* 0x0000000000017941 */ /* 0x000fea0003800000 */
.L_x_7659:
[----:B0-----:R-:W-:Y:S01]  /*28c0*/  IMAD.MOV.U32 R4, RZ, RZ, R36 ;  /* 0x000000ffff047224 */ /* 0x001fe200078e0024 */
[----:B------:R-:W-:Y:S01]  /*28d0*/  UISETP.NE.AND UP0, UPT, UR44, 0x3, UPT ;  /* 0x000000032c00788c */ /* 0x000fe2000bf05270 */
[----:B------:R-:W-:Y:S01]  /*28e0*/  IMAD.MOV.U32 R5, RZ, RZ, R37 ;  /* 0x000000ffff057224 */ /* 0x000fe200078e0025 */
[----:B------:R-:W-:Y:S01]  /*28f0*/  PRMT R118, R102, 0x5410, R103 ;  /* 0x0000541066767816 */ /* 0x000fe20000000067 */
[----:B------:R-:W-:Y:S02]  /*2900*/  IMAD.MOV.U32 R6, RZ, RZ, R38 ;  /* 0x000000ffff067224 */ /* 0x000fe400078e0026 */
[----:B------:R-:W-:Y:S01]  /*2910*/  IMAD.MOV.U32 R7, RZ, RZ, R39 ;  /* 0x000000ffff077224 */ /* 0x000fe200078e0027 */
[----:B------:R-:W-:Y:S01]  /*2920*/  PRMT R115, R4, 0x5410, R5 ;  /* 0x0000541004737816 */ /* 0x000fe20000000005 */
[----:B------:R-:W-:Y:S01]  /*2930*/  IMAD.MOV.U32 R5, RZ, RZ, R33 ;  /* 0x000000ffff057224 */ /* 0x000fe200078e0021 */
[----:B------:R-:W-:Y:S02]  /*2940*/  MOV R4, R32 ;  /* 0x0000002000047202 */ /* 0x000fe40000000f00 */
[----:B------:R-:W-:-:S02]  /*2950*/  PLOP3.LUT P3, PT, PT, PT, UP0, 0x80, 0x0 ;  /* 0x000000000000781c */ /* 0x000fc40003f6f008 */
        /* <DEDUP_REMOVED lines=14> */
[----:B------:R-:W-:-:S02]  /*2a40*/  PRMT R109, R6, 0x7610, R109 ;  /* 0x00007610066d7816 */ /* 0x000fc4000000006d */
[----:B------:R-:W-:Y:S01]  /*2a50*/  PRMT R108, R108, 0x5410, R7 ;  /* 0x000054106c6c7816 */ /* 0x000fe20000000007 */
[----:B------:R-:W-:Y:S06]  /*2a60*/  @!P3 BRA `(.L_x_7661) ;  /* 0x000000000004b947 */ /* 0x000fec0003800000 */
[----:B------:R-:W-:Y:S01]  /*2a70*/  BPT.TRAP 0x1 ;  /* 0x000000040000795c */ /* 0x000fe20000300000 */
.L_x_7661:
[----:B------:R-:W-:Y:S01]  /*2a80*/  LEA R90, R2, R18, 0x3 ;  /* 0x00000012025a7211 */ /* 0x000fe200078e18ff */
[----:B------:R-:W-:Y:S01]  /*2a90*/  BSSY B1, `(.L_x_7662) ;  /* 0x0000004000017945 */ /* 0x000fe20003800000 */
[----:B------:R-:W-:-:S04]  /*2aa0*/  SHF.L.U32 R101, R23, 0x1f, RZ ;  /* 0x0000001f17657819 */ /* 0x000fc800000006ff */
[----:B------:R-:W0:Y:S02]  /*2ab0*/  SYNCS.PHASECHK.TRANS64.TRYWAIT P6, [R90+URZ+0x22890], R101 ;  /* 0x022890655a0075a7 */ /* 0x000e2400080c017f */
[----:B0-----:R-:W-:Y:S05]  /*2ac0*/  @!P6 BRA `(.L_x_7663) ;  /* 0x000001180008e947 */ /* 0x001fea0003800000 */
.L_x_7879:
[----:B------:R-:W-:Y:S05]  /*2ad0*/  BSYNC B1 ;  /* 0x0000000000017941 */ /* 0x000fea0003800000 */
.L_x_7662:
[----:B------:R-:W-:Y:S04]  /*2ae0*/  BSSY B1, `(.L_x_7664) ;  /* 0x0000065000017945 */ /* 0x000fe80003800000 */
[----:B------:R-:W-:Y:S05]  /*2af0*/  @P4 BRA `(.L_x_7665) ;  /* 0x00000004008c4947 */ /* 0x000fea0003800000 */
[----:B------:R-:W-:Y:S04]  /*2b00*/  BSSY B2, `(.L_x_7666) ;  /* 0x0000031000027945 */ /* 0x000fe80003800000 */
[----:B------:R-:W-:Y:S05]  /*2b10*/  @P1 BRA `(.L_x_7667) ;  /* 0x0000000000bc1947 */ /* 0x000fea0003800000 */
[----:B------:R1:W2:Y:S01]  /*2b20*/  LDS.128 R4, [R107] ;  /* 0x000000006b047984 */ /* 0x0002a20000000c00 */
        /* <DEDUP_REMOVED lines=44> */
.L_x_7669:
[----:B------:R-:W-:Y:S05]  /*2df0*/  BSYNC B3 ;  /* 0x0000000000037941 */ /* 0x000fea0003800000 */
.L_x_7668:
[----:B--2---:R1:W-:Y:S02]  /*2e00*/  STG.E.128 desc[UR40][R14.64], R4 ;  /* 0x000000040e007986 */ /* 0x0043e4000c101d28 */
.L_x_7667:
[----:B------:R-:W-:Y:S05]  /*2e10*/  BSYNC B2 ;  /* 0x0000000000027941 */ /* 0x000fea0003800000 */
.L_x_7666:
[----:B------:R-:W-:Y:S05]  /*2e20*/  @P2 BRA `(.L_x_7665) ;  /* 0x0000000000c02947 */ /* 0x000fea0003800000 */
[----:B-1----:R1:W2:Y:S01]  /*2e30*/  LDS.128 R4, [R106] ;  /* 0x000000006a047984 */ /* 0x0022a20000000c00 */
[----:B------:R-:W-:Y:S01]  /*2e40*/  VIADD R36, R28, 0x10 ;  /* 0x000000101c247836 */ /* 0x000fe20000000000 */
[----:B------:R-:W-:Y:S04]  /*2e50*/  BSSY B2, `(.L_x_7670) ;  /* 0x000002c000027945 */ /* 0x000fe80003800000 */
[----:B------:R-:W-:-:S13]  /*2e60*/  ISETP.GE.AND P4, PT, R36, R105, PT ;  /* 0x000000692400720c */ /* 0x000fda0003f86270 */
        /* <DEDUP_REMOVED lines=19> */
[--C-:B------:R-:W-:Y:S02]  /*2fa0*/  HADD2.F32 R34, -RZ, R119.reuse.H0_H0 ;  /* 0x20000077ff227230 */ /* 0x100fe40000004100 */
[C---:B------:R-:W-:Y:S01]  /*2fb0*/  FMUL.FTZ R38, R7.reuse, R38 ;  /* 0x0000002607267220 */ /* 0x040fe20000410000 */
[----:B------:R-:W-:Y:S02]  /*2fc0*/  HADD2.F32 R35, -RZ, R119.H1_H1 ;  /* 0x30000077ff237230 */ /* 0x000fe40000004100 */
[-C--:B------:R-:W-:Y:S01]  /*2fd0*/  FFMA.FTZ R112, R7, R36.reuse, -R112 ;  /* 0x0000002407707223 */ /* 0x080fe20000010870 */
[----:B------:R-:W-:Y:S02]  /*2fe0*/  HADD2.F32 R5, -RZ, R4.H1_H1 ;  /* 0x30000004ff057230 */ /* 0x000fe40000004100 */
[----:B------:R-:W-:Y:S01]  /*2ff0*/  FFMA.FTZ R113, R33, R36, R38 ;  /* 0x0000002421717223 */ /* 0x000fe20000010026 */
[----:B------:R-:W-:-:S02]  /*3000*/  HADD2.F32 R6, -RZ, R32.H1_H1 ;  /* 0x30000020ff067230 */ /* 0x000fc40000004100 */
[----:B------:R-:W-:Y:S02]  /*3010*/  HADD2.F32 R4, -RZ, R4.H0_H0 ;  /* 0x20000004ff047230 */ /* 0x000fe40000004100 */
        /* <DEDUP_REMOVED lines=15> */
.L_x_7671:
[----:B------:R-:W-:Y:S05]  /*3110*/  BSYNC B2 ;  /* 0x0000000000027941 */ /* 0x000fea0003800000 */
.L_x_7670:
[----:B--2---:R2:W-:Y:S02]  /*3120*/  STG.E.128 desc[UR40][R14.64+0x40], R4 ;  /* 0x000040040e007986 */ /* 0x0045e4000c101d28 */
.L_x_7665:
[----:B------:R-:W-:Y:S05]  /*3130*/  BSYNC B1 ;  /* 0x0000000000017941 */ /* 0x000fea0003800000 */
.L_x_7664:
[----:B------:R-:W-:Y:S05]  /*3140*/  @P5 BRA `(.L_x_7672) ;  /* 0x0000001800f45947 */ /* 0x000fea0003800000 */
[----:B------:R-:W-:Y:S04]  /*3150*/  BSSY B1, `(.L_x_7673) ;  /* 0x0000031000017945 */ /* 0x000fe80003800000 */
[----:B------:R-:W-:Y:S05]  /*3160*/  @P1 BRA `(.L_x_7674) ;  /* 0x0000000000bc1947 */ /* 0x000fea0003800000 */
[----:B-12---:R1:W2:Y:S01]  /*3170*/  LDS.128 R4, [R107+0x2000] ;  /* 0x002000006b047984 */ /* 0x0062a20000000c00 */
        /* <DEDUP_REMOVED lines=8> */
[----:B------:R-:W-:Y:S01]  /*3200*/  HADD2.F32 R25, -RZ, R15.H0_H0 ;  /* 0x2000000fff197230 */ /* 0x000fe20000004100 */
[----:B------:R-:W-:Y:S01]  /*3210*/  SHF.R.U32.HI R26, RZ, 0x10, R27 ;  /* 0x00000010ff1a7819 */ /* 0x000fe2000001161b */
[----:B------:R-:W-:Y:S02]  /*3220*/  HADD2.F32 R32, -RZ, R32.H0_H0 ;  /* 0x20000020ff207230 */ /* 0x000fe40000004100 */
[----:B------:R-:W-:Y:S02]  /*3230*/  HADD2.F32 R5, -RZ, R5.H0_H0 ;  /* 0x20000005ff057230 */ /* 0x000fe40000004100 */
[----:B------:R-:W-:Y:S01]  /*3240*/  FMUL.FTZ R34, R6, R25 ;  /* 0x0000001906227220 */ /* 0x000fe20000410000 */
[----:B------:R-:W-:-:S02]  /*3250*/  HADD2.F32 R15, -RZ, R7.H1_H1 ;  /* 0x30000007ff0f7230 */ /* 0x000fc40000004100 */
[----:B------:R-:W-:Y:S02]  /*3260*/  HADD2.F32 R24, -RZ, R33.H0_H0 ;  /* 0x20000021ff187230 */ /* 0x000fe40000004100 */
[----:B------:R-:W-:Y:S01]  /*3270*/  FMUL.FTZ R25, R5, R25 ;  /* 0x0000001905197220 */ /* 0x000fe20000410000 */
[----:B------:R-:W-:Y:S02]  /*3280*/  HADD2.F32 R7, -RZ, R7.H0_H0 ;  /* 0x20000007ff077230 */ /* 0x000fe40000004100 */
[----:B------:R-:W-:Y:S01]  /*3290*/  FMUL.FTZ R36, R15, R32 ;  /* 0x000000200f247220 */ /* 0x000fe20000410000 */
[----:B------:R-:W-:Y:S02]  /*32a0*/  HADD2.F32 R26, -RZ, R26.H0_H0 ;  /* 0x2000001aff1a7230 */ /* 0x000fe40000004100 */
[-C--:B------:R-:W-:Y:S01]  /*32b0*/  FFMA.FTZ R34, R5, R24.reuse, -R34 ;  /* 0x0000001805227223 */ /* 0x080fe20000010822 */
[----:B------:R-:W-:Y:S01]  /*32c0*/  FFMA.FTZ R33, R6, R24, R25 ;  /* 0x0000001806217223 */ /* 0x000fe20000010019 */
[----:B------:R-:W-:Y:S01]  /*32d0*/  FMUL.FTZ R32, R7, R32 ;  /* 0x0000002007207220 */ /* 0x000fe20000410000 */
[----:B------:R-:W-:-:S02]  /*32e0*/  HADD2.F32 R25, -RZ, R108.H1_H1 ;  /* 0x3000006cff197230 */ /* 0x000fc40000004100 */
[-C--:B------:R-:W-:Y:S01]  /*32f0*/  FFMA.FTZ R36, R7, R26.reuse, -R36 ;  /* 0x0000001a07247223 */ /* 0x080fe20000010824 */
[--C-:B------:R-:W-:Y:S02]  /*3300*/  HADD2.F32 R7, -RZ, R109.reuse.H1_H1 ;  /* 0x3000006dff077230 */ /* 0x100fe40000004100 */
[----:B------:R-:W-:Y:S01]  /*3310*/  FFMA.FTZ R37, R15, R26, R32 ;  /* 0x0000001a0f257223 */ /* 0x000fe20000010020 */
[----:B------:R-:W-:Y:S02]  /*3320*/  HADD2.F32 R5, -RZ, R4.H1_H1 ;  /* 0x30000004ff057230 */ /* 0x000fe40000004100 */
[----:B------:R-:W-:Y:S02]  /*3330*/  HADD2.F32 R6, -RZ, R14.H1_H1 ;  /* 0x3000000eff067230 */ /* 0x000fe40000004100 */
[----:B------:R-:W-:Y:S02]  /*3340*/  HADD2.F32 R109, -RZ, R109.H0_H0 ;  /* 0x2000006dff6d7230 */ /* 0x000fe40000004100 */
[----:B------:R-:W-:-:S02]  /*3350*/  HADD2.F32 R4, -RZ, R4.H0_H0 ;  /* 0x20000004ff047230 */ /* 0x000fc40000004100 */
[----:B------:R-:W-:Y:S01]  /*3360*/  FMUL.FTZ R35, R6, R25 ;  /* 0x0000001906237220 */ /* 0x000fe20000410000 */
[----:B------:R-:W-:Y:S02]  /*3370*/  HADD2.F32 R14, -RZ, R14.H0_H0 ;  /* 0x2000000eff0e7230 */ /* 0x000fe40000004100 */
[CC--:B------:R-:W-:Y:S01]  /*3380*/  FMUL.FTZ R27, R5.reuse, R109.reuse ;  /* 0x0000006d051b7220 */ /* 0x0c0fe20000410000 */
[----:B------:R-:W-:Y:S02]  /*3390*/  HADD2.F32 R15, -RZ, R108.H0_H0 ;  /* 0x2000006cff0f7230 */ /* 0x000fe40000004100 */
[----:B------:R-:W-:Y:S01]  /*33a0*/  FMUL.FTZ R24, R4, R109 ;  /* 0x0000006d04187220 */ /* 0x000fe20000410000 */
[----:B------:R-:W-:Y:S01]  /*33b0*/  FMUL.FTZ R25, R14, R25 ;  /* 0x000000190e197220 */ /* 0x000fe20000410000 */
[-C--:B------:R-:W-:Y:S02]  /*33c0*/  FFMA.FTZ R27, R4, R7.reuse, -R27 ;  /* 0x00000007041b7223 */ /* 0x080fe4000001081b */
[----:B------:R-:W-:Y:S01]  /*33d0*/  FFMA.FTZ R24, R5, R7, R24 ;  /* 0x0000000705187223 */ /* 0x000fe20000010018 */
[-C--:B------:R-:W-:Y:S01]  /*33e0*/  FFMA.FTZ R35, R14, R15.reuse, -R35 ;  /* 0x0000000f0e237223 */ /* 0x080fe20000010823 */
[----:B------:R-:W-:Y:S01]  /*33f0*/  FFMA.FTZ R6, R6, R15, R25 ;  /* 0x0000000f06067223 */ /* 0x000fe20000010019 */
[----:B------:R-:W-:-:S02]  /*3400*/  F2FP.F16.F32.PACK_AB R5, R33, R34 ;  /* 0x000000222105723e */ /* 0x000fc400000000ff */
[----:B------:R-:W-:Y:S02]  /*3410*/  F2FP.F16.F32.PACK_AB R7, R37, R36 ;  /* 0x000000242507723e */ /* 0x000fe400000000ff */
[----:B------:R-:W-:Y:S02]  /*3420*/  F2FP.F16.F32.PACK_AB R4, R24, R27 ;  /* 0x0000001b1804723e */ /* 0x000fe400000000ff */
[----:B------:R-:W-:-:S07]  /*3430*/  F2FP.F16.F32.PACK_AB R6, R6, R35 ;  /* 0x000000230606723e */ /* 0x000fce00000000ff */
.L_x_7676:
[----:B------:R-:W-:Y:S05]  /*3440*/  BSYNC B2 ;  /* 0x0000000000027941 */ /* 0x000fea0003800000 */
.L_x_7675:
[----:B--2---:R3:W-:Y:S02]  /*3450*/  STG.E.128 desc[UR40][R12.64], R4 ;  /* 0x000000040c007986 */ /* 0x0047e4000c101d28 */
.L_x_7674:
[----:B------:R-:W-:Y:S05]  /*3460*/  BSYNC B1 ;  /* 0x0000000000017941 */ /* 0x000fea0003800000 */
.L_x_7673:
[----:B------:R-:W-:Y:S05]  /*3470*/  @P2 BRA `(.L_x_7672) ;  /* 0x0000001800282947 */ /* 0x000fea0003800000 */
[----:B-123--:R1:W2:Y:S01]  /*3480*/  LDS.128 R4, [R106+0x2000] ;  /* 0x002000006a047984 */ /* 0x00e2a20000000c00 */
        /* <DEDUP_REMOVED lines=8> */
[----:B--2---:R-:W-:Y:S01]  /*3510*/  MOV R8, R6 ;  /* 0x0000000600087202 */ /* 0x004fe20000000f00 */
[----:B------:R-:W-:Y:S01]  /*3520*/  HADD2.F32 R6, -RZ, R5.H1_H1 ;  /* 0x30000005ff067230 */ /* 0x000fe20000004100 */
[----:B------:R-:W-:Y:S01]  /*3530*/  SHF.R.U32.HI R24, RZ, 0x10, R9 ;  /* 0x00000010ff187819 */ /* 0x000fe20000011609 */
[----:B------:R-:W-:Y:S02]  /*3540*/  HADD2.F32 R11, -RZ, R11.H0_H0 ;  /* 0x2000000bff0b7230 */ /* 0x000fe40000004100 */
[----:B------:R-:W-:-:S02]  /*3550*/  HADD2.F32 R5, -RZ, R5.H0_H0 ;  /* 0x20000005ff057230 */ /* 0x000fc40000004100 */
[----:B------:R-:W-:Y:S02]  /*3560*/  HADD2.F32 R24, -RZ, R24.H0_H0 ;  /* 0x20000018ff187230 */ /* 0x000fe40000004100 */
[CC--:B------:R-:W-:Y:S01]  /*3570*/  FMUL.FTZ R26, R6.reuse, R11.reuse ;  /* 0x0000000b061a7220 */ /* 0x0c0fe20000410000 */
[--C-:B------:R-:W-:Y:S02]  /*3580*/  HADD2.F32 R9, -RZ, R7.reuse.H1_H1 ;  /* 0x30000007ff097230 */ /* 0x100fe40000004100 */
[C---:B------:R-:W-:Y:S01]  /*3590*/  FMUL.FTZ R11, R5.reuse, R11 ;  /* 0x0000000b050b7220 */ /* 0x040fe20000410000 */
[----:B------:R-:W-:Y:S02]  /*35a0*/  HADD2.F32 R7, -RZ, R7.H0_H0 ;  /* 0x20000007ff077230 */ /* 0x000fe40000004100 */
[-C--:B------:R-:W-:Y:S01]  /*35b0*/  FFMA.FTZ R26, R5, R10.reuse, -R26 ;  /* 0x0000000a051a7223 */ /* 0x080fe2000001081a */
[----:B------:R-:W-:Y:S02]  /*35c0*/  HADD2.F32 R14, -RZ, R14.H0_H0 ;  /* 0x2000000eff0e7230 */ /* 0x000fe40000004100 */
[----:B------:R-:W-:Y:S01]  /*35d0*/  FFMA.FTZ R15, R6, R10, R11 ;  /* 0x0000000a060f7223 */ /* 0x000fe2000001000b */
        /* <DEDUP_REMOVED lines=24> */
.L_x_7678:
[----:B------:R-:W-:Y:S05]  /*3760*/  BSYNC B1 ;  /* 0x0000000000017941 */ /* 0x000fea0003800000 */
.L_x_7677:
[----:B--2---:R1:W-:Y:S01]  /*3770*/  STG.E.128 desc[UR40][R12.64+0x40], R4 ;  /* 0x000040040c007986 */ /* 0x0043e2000c101d28 */
[----:B------:R-:W-:Y:S05]  /*3780*/  BRA `(.L_x_7672) ;  /* 0x0000001400647947 */ /* 0x000fea0003800000 */
.L_x_7656:
[----:B------:R-:W-:Y:S02]  /*3790*/  ISETP.GE.AND P3, PT, R211, R104, PT ;  /* 0x00000068d300720c */ /* 0x000fe40003f66270 */
[----:B------:R-:W-:Y:S02]  /*37a0*/  CS2R R14, SRZ ;  /* 0x00000000000e7805 */ /* 0x000fe4000001ff00 */
[----:B------:R-:W-:Y:S02]  /*37b0*/  CS2R R12, SRZ ;  /* 0x00000000000c7805 */ /* 0x000fe4000001ff00 */
[----:B------:R-:W-:-:S13]  /*37c0*/  ISETP.GE.OR P3, PT, R16, R105, P3 ;  /* 0x000000691000720c */ /* 0x000fda0001f66670 */
[----:B------:R-:W-:Y:S01]  /*37d0*/  @!P3 IADD3 R5, P4, P5, R50, R6, R83 ;  /* 0x000000063205b210 */ /* 0x000fe20007d9e053 */
[----:B------:R-:W0:Y:S03]  /*37e0*/  @!P3 LDC.64 R34, c[0x0][0x3c8] ;  /* 0x0000f200ff22bb82 */ /* 0x000e260000000a00 */
[----:B------:R-:W-:Y:S02]  /*37f0*/  @!P3 IADD3.X R36, R71, R101, R84, P4, P5 ;  /* 0x000000654724b210 */ /* 0x000fe400027ea454 */
[----:B------:R-:W-:-:S03]  /*3800*/  @!P3 IADD3 R10, P4, P5, R44, R4, R89 ;  /* 0x000000042c0ab210 */ /* 0x000fc60007d9e059 */
[----:B------:R-:W1:Y:S01]  /*3810*/  @!P3 LDC.64 R106, c[0x0][0x3e0] ;  /* 0x0000f800ff6abb82 */ /* 0x000e620000000a00 */
[----:B------:R-:W-:Y:S02]  /*3820*/  @!P3 IADD3.X R11, R72, R111, R91, P4, P5 ;  /* 0x0000006f480bb210 */ /* 0x000fe400027ea45b */
[----:B------:R-:W-:-:S04]  /*3830*/  ISETP.GE.AND P4, PT, R19, R104, PT ;  /* 0x000000681300720c */ /* 0x000fc80003f86270 */
[----:B------:R-:W-:-:S13]  /*3840*/  ISETP.GE.OR P4, PT, R16, R105, P4 ;  /* 0x000000691000720c */ /* 0x000fda0002786670 */
[----:B------:R-:W2:Y:S01]  /*3850*/  @!P4 LDC.64 R8, c[0x0][0x3c8] ;  /* 0x0000f200ff08cb82 */ /* 0x000ea20000000a00 */
[----:B------:R-:W-:-:S05]  /*3860*/  @!P4 IADD3 R6, P5, R50, R6, RZ ;  /* 0x000000063206c210 */ /* 0x000fca0007fbe0ff */
[----:B------:R-:W-:Y:S02]  /*3870*/  @!P4 IMAD.X R7, R101, 0x1, R71, P5 ;  /* 0x000000016507c824 */ /* 0x000fe400028e0647 */
[----:B------:R-:W3:Y:S01]  /*3880*/  @!P4 LDC.64 R32, c[0x0][0x3e0] ;  /* 0x0000f800ff20cb82 */ /* 0x000ee20000000a00 */
[----:B------:R-:W-:Y:S02]  /*3890*/  CS2R R26, SRZ ;  /* 0x00000000001a7805 */ /* 0x000fe4000001ff00 */
[----:B------:R-:W-:Y:S02]  /*38a0*/  CS2R R24, SRZ ;  /* 0x0000000000187805 */ /* 0x000fe4000001ff00 */
[----:B--2---:R-:W-:-:S04]  /*38b0*/  @!P4 LEA R8, P5, R6, R8, 0x1 ;  /* 0x000000080608c211 */ /* 0x004fc800078a08ff */
[----:B------:R-:W-:Y:S02]  /*38c0*/  @!P4 LEA.HI.X R9, R6, R9, R7, 0x1, P5 ;  /* 0x000000090609c211 */ /* 0x000fe400028f0c07 */
[----:B------:R-:W-:-:S03]  /*38d0*/  @!P4 IADD3 R4, P5, R44, R4, RZ ;  /* 0x000000042c04c210 */ /* 0x000fc60007fbe0ff */
[----:B------:R2:W4:Y:S02]  /*38e0*/  @!P4 LDG.E.128 R12, desc[UR40][R8.64] ;  /* 0x00000028080cc981 */ /* 0x000524000c1e1d00 */
[----:B------:R-:W-:Y:S01]  /*38f0*/  @!P4 IMAD.X R6, R111, 0x1, R72, P5 ;  /* 0x000000016f06c824 */ /* 0x000fe200028e0648 */
[----:B---3--:R-:W-:-:S04]  /*3900*/  @!P4 LEA R32, P5, R4, R32, 0x1 ;  /* 0x000000200420c211 */ /* 0x008fc800078a08ff */
[----:B------:R-:W-:-:S05]  /*3910*/  @!P4 LEA.HI.X R33, R4, R33, R6, 0x1, P5 ;  /* 0x000000210421c211 */ /* 0x000fca00028f0c06 */
[----:B------:R4:W3:Y:S01]  /*3920*/  @!P4 LDG.E.128 R24, desc[UR40][R32.64] ;  /* 0x000000282018c981 */ /* 0x0008e2000c1e1d00 */
[C---:B0-----:R-:W-:Y:S02]  /*3930*/  @!P3 LEA R34, P4, R5.reuse, R34, 0x1 ;  /* 0x000000220522b211 */ /* 0x041fe400078808ff */
[----:B------:R-:W-:Y:S02]  /*3940*/  CS2R R6, SRZ ;  /* 0x0000000000067805 */ /* 0x000fe4000001ff00 */
[----:B------:R-:W-:Y:S02]  /*3950*/  @!P3 LEA.HI.X R35, R5, R35, R36, 0x1, P4 ;  /* 0x000000230523b211 */ /* 0x000fe400020f0c24 */
[----:B------:R-:W-:Y:S02]  /*3960*/  CS2R R4, SRZ ;  /* 0x0000000000047805 */ /* 0x000fe4000001ff00 */
[----:B-1----:R-:W-:Y:S02]  /*3970*/  @!P3 LEA R36, P4, R10, R106, 0x1 ;  /* 0x0000006a0a24b211 */ /* 0x002fe400078808ff */
[----:B--2---:R-:W-:-:S02]  /*3980*/  CS2R R8, SRZ ;  /* 0x0000000000087805 */ /* 0x004fc4000001ff00 */
[----:B------:R-:W-:Y:S01]  /*3990*/  @!P3 LEA.HI.X R37, R10, R107, R11, 0x1, P4 ;  /* 0x0000006b0a25b211 */ /* 0x000fe200020f0c0b */
[----:B------:R0:W2:Y:S01]  /*39a0*/  @!P3 LDG.E.128 R4, desc[UR40][R34.64] ;  /* 0x000000282204b981 */ /* 0x0000a2000c1e1d00 */
[----:B------:R-:W-:-:S06]  /*39b0*/  CS2R R10, SRZ ;  /* 0x00000000000a7805 */ /* 0x000fcc000001ff00 */
[----:B------:R-:W5:Y:S01]  /*39c0*/  @!P3 LDG.E.128 R8, desc[UR40][R36.64] ;  /* 0x000000282408b981 */ /* 0x000f62000c1e1d00 */
[----:B------:R-:W-:-:S06]  /*39d0*/  UISETP.NE.AND UP0, UPT, UR44, 0x3, UPT ;  /* 0x000000032c00788c */ /* 0x000fcc000bf05270 */
[----:B------:R-:W-:Y:S02]  /*39e0*/  PLOP3.LUT P3, PT, PT, PT, UP0, 0x80, 0x0 ;  /* 0x000000000000781c */ /* 0x000fe40003f6f008 */
[----:B------:R-:W-:Y:S01]  /*39f0*/  ISETP.GE.AND P4, PT, R16, R105, PT ;  /* 0x000000691000720c */ /* 0x000fe20003f86270 */
[----:B----4-:R-:W-:Y:S02]  /*3a00*/  IMAD.MOV.U32 R32, RZ, RZ, R14 ;  /* 0x000000ffff207224 */ /* 0x010fe400078e000e */
[----:B------:R-:W-:Y:S01]  /*3a10*/  IMAD.MOV.U32 R33, RZ, RZ, R15 ;  /* 0x000000ffff217224 */ /* 0x000fe200078e000f */
[----:B------:R-:W-:Y:S01]  /*3a20*/  MOV R90, R13 ;  /* 0x0000000d005a7202 */ /* 0x000fe20000000f00 */
[----:B------:R-:W-:Y:S01]  /*3a30*/  IMAD.MOV.U32 R39, RZ, RZ, R12 ;  /* 0x000000ffff277224 */ /* 0x000fe200078e000c */
[----:B------:R-:W-:Y:S02]  /*3a40*/  PRMT R121, R32, 0x7610, R121 ;  /* 0x0000761020797816 */ /* 0x000fe40000000079 */
[----:B------:R-:W-:-:S02]  /*3a50*/  PRMT R127, R33, 0x7610, R127 ;  /* 0x00007610217f7816 */ /* 0x000fc4000000007f */
[----:B------:R-:W-:Y:S02]  /*3a60*/  PRMT R133, R39, 0x7610, R133 ;  /* 0x0000761027857816 */ /* 0x000fe40000000085 */
[----:B------:R-:W-:Y:S01]  /*3a70*/  PRMT R123, R90, 0x7610, R123 ;  /* 0x000076105a7b7816 */ /* 0x000fe2000000007b */
[----:B---3--:R-:W-:Y:S02]  /*3a80*/  IMAD.MOV.U32 R32, RZ, RZ, R26 ;  /* 0x000000ffff207224 */ /* 0x008fe400078e001a */
[----:B0-----:R-:W-:Y:S02]  /*3a90*/  IMAD.MOV.U32 R34, RZ, RZ, R24 ;  /* 0x000000ffff227224 */ /* 0x001fe400078e0018 */
[----:B------:R-:W-:Y:S02]  /*3aa0*/  IMAD.MOV.U32 R35, RZ, RZ, R25 ;  /* 0x000000ffff237224 */ /* 0x000fe400078e0019 */
[----:B------:R-:W-:Y:S01]  /*3ab0*/  IMAD.MOV.U32 R33, RZ, RZ, R27 ;  /* 0x000000ffff217224 */ /* 0x000fe200078e001b */
[----:B------:R-:W-:-:S02]  /*3ac0*/  PRMT R121, R121, 0x5410, R32 ;  /* 0x0000541079797816 */ /* 0x000fc40000000020 */
[----:B------:R-:W-:Y:S02]  /*3ad0*/  PRMT R133, R133, 0x5410, R34 ;  /* 0x0000541085857816 */ /* 0x000fe40000000022 */
[----:B------:R-:W-:Y:S01]  /*3ae0*/  PRMT R123, R123, 0x5410, R35 ;  /* 0x000054107b7b7816 */ /* 0x000fe20000000023 */
[----:B--2---:R-:W-:Y:S01]  /*3af0*/  IMAD.MOV.U32 R32, RZ, RZ, R6 ;  /* 0x000000ffff207224 */ /* 0x004fe200078e0006 */
        /* <DEDUP_REMOVED lines=14> */
.L_x_7679:
[----:B------:R-:W-:Y:S01]  /*3be0*/  IMAD R90, R2, 0x8, R18 ;  /* 0x00000008025a7824 */ /* 0x000fe200078e0212 */
[----:B------:R-:W-:Y:S01]  /*3bf0*/  SHF.L.U32 R101, R23, 0x1f, RZ ;  /* 0x0000001f17657819 */ /* 0x000fe200000006ff */
[----:B------:R-:W0:Y:S01]  /*3c00*/  LDC R105, c[0x0][0x2e4] ;  /* 0x0000b900ff697b82 */ /* 0x000e220000000800 */
[----:B------:R-:W-:Y:S01]  /*3c10*/  BSSY B1, `(.L_x_7680) ;  /* 0x0000006000017945 */ /* 0x000fe20003800000 */
[----:B------:R-:W-:Y:S01]  /*3c20*/  IMAD.MOV.U32 R109, RZ, RZ, R38 ;  /* 0x000000ffff6d7224 */ /* 0x000fe200078e0026 */
[----:B------:R-:W1:Y:S05]  /*3c30*/  SYNCS.PHASECHK.TRANS64.TRYWAIT P5, [R90+URZ+0x22890], R101 ;  /* 0x022890655a0075a7 */ /* 0x000e6a00080a017f */
[----:B------:R-:W2:Y:S01]  /*3c40*/  LDC.64 R106, c[0x0][0x2f0] ;  /* 0x0000bc00ff6a7b82 */ /* 0x000ea20000000a00 */
[----:B0-----:R-:W-:Y:S01]  /*3c50*/  IMAD.IADD R113, R105, 0x1, -R78 ;  /* 0x0000000169717824 */ /* 0x001fe200078e0a4e */
[----:B-1----:R-:W-:Y:S06]  /*3c60*/  @!P5 BRA `(.L_x_7681) ;  /* 0x0000010400b4d947 */ /* 0x002fec0003800000 */
.L_x_7880:
[----:B------:R-:W-:Y:S05]  /*3c70*/  BSYNC B1 ;  /* 0x0000000000017941 */ /* 0x000fea0003800000 */
.L_x_7680:
[----:B------:R-:W-:Y:S01]  /*3c80*/  ISETP.GE.OR P5, PT, R19, R104, P1 ;  /* 0x000000681300720c */ /* 0x000fe20000fa6670 */
[----:B------:R-:W-:-:S12]  /*3c90*/  BSSY B1, `(.L_x_7682) ;  /* 0x0000077000017945 */ /* 0x000fd80003800000 */
[----:B------:R-:W-:Y:S05]  /*3ca0*/  @P5 BRA `(.L_x_7683) ;  /* 0x0000000400d45947 */ /* 0x000fea0003800000 */
[-C--:B--2---:R-:W-:Y:S01]  /*3cb0*/  IMAD R32, R218, R106.reuse, RZ ;  /* 0x0000006ada207224 */ /* 0x084fe200078e02ff */
[----:B------:R-:W-:Y:S01]  /*3cc0*/  BSSY B2, `(.L_x_7684) ;  /* 0x0000067000027945 */ /* 0x000fe20003800000 */
[----:B------:R-:W-:-:S04]  /*3cd0*/  IMAD.WIDE.U32 R110, R19, R106, R108 ;  /* 0x0000006a136e7225 */ /* 0x000fc800078e006c */
[----:B------:R-:W-:Y:S01]  /*3ce0*/  IMAD R33, R19, R107, R32 ;  /* 0x0000006b13217224 */ /* 0x000fe200078e0220 */
[----:B------:R-:W-:Y:S02]  /*3cf0*/  SEL R32, R78, R113, !P0 ;  /* 0x000000714e207207 */ /* 0x000fe40004000000 */
[----:B------:R-:W-:Y:S01]  /*3d00*/  IADD3 R117, P5, P6, R20, R110, R69 ;  /* 0x0000006e14757210 */ /* 0x000fe20007ebe045 */
[----:B------:R-:W-:Y:S01]  /*3d10*/  IMAD.IADD R120, R33, 0x1, R111 ;  /* 0x0000000121787824 */ /* 0x000fe200078e026f */
[----:B------:R-:W-:-:S04]  /*3d20*/  SHF.R.S32.HI R33, RZ, 0x1f, R32 ;  /* 0x0000001fff217819 */ /* 0x000fc80000011420 */
[----:B------:R-:W-:Y:S02]  /*3d30*/  LEA.HI R33, R33, R32, RZ, 0x4 ;  /* 0x0000002021217211 */ /* 0x000fe400078f20ff */
[----:B------:R-:W-:Y:S02]  /*3d40*/  IADD3.X R118, R97, R120, R64, P5, P6 ;  /* 0x0000007861767210 */ /* 0x000fe40002fec440 */
[----:B------:R-:W-:-:S05]  /*3d50*/  LEA.HI.SX32 R33, R33, R70, 0x1c ;  /* 0x0000004621217211 */ /* 0x000fca00078fe2ff */
[----:B------:R-:W-:-:S05]  /*3d60*/  IMAD.SHL.U32 R119, R33, 0x8, RZ ;  /* 0x0000000821777824 */ /* 0x000fca00078e00ff */
[----:B------:R-:W-:-:S04]  /*3d70*/  LOP3.LUT R33, R87, 0x38, R119, 0xf8, !PT ;  /* 0x0000003857217812 */ /* 0x000fc800078ef877 */
[----:B------:R-:W-:Y:S01]  /*3d80*/  LOP3.LUT R32, R33, R82, RZ, 0x3c, !PT ;  /* 0x0000005221207212 */ /* 0x000fe200078e3cff */
[----:B------:R-:W-:-:S03]  /*3d90*/  IMAD R33, R2, 0x1800, R67 ;  /* 0x0000180002217824 */ /* 0x000fc600078e0243 */
[----:B------:R-:W-:Y:S01]  /*3da0*/  LEA R35, R205, R32, 0x9 ;  /* 0x00000020cd237211 */ /* 0x000fe200078e48ff */
[----:B------:R-:W-:-:S04]  /*3db0*/  IMAD R33, R33, 0x2, R18 ;  /* 0x0000000221217824 */ /* 0x000fc800078e0212 */
[----:B------:R-:W-:-:S04]  /*3dc0*/  IMAD R35, R2, 0x1800, R35 ;  /* 0x0000180002237824 */ /* 0x000fc800078e0223 */
        /* <DEDUP_REMOVED lines=13> */
[----:B------:R-:W-:Y:S01]  /*3ea0*/  HADD2.F32 R15, -RZ, R123.H1_H1 ;  /* 0x3000007bff0f7230 */ /* 0x000fe20000004100 */
[--C-:B------:R-:W-:Y:S01]  /*3eb0*/  SHF.R.U64 R129, R26, 0x10, R27.reuse ;  /* 0x000000101a817819 */ /* 0x100fe2000000121b */
[----:B------:R-:W-:Y:S01]  /*3ec0*/  HADD2.F32 R26, -RZ, R24.H0_H0 ;  /* 0x20000018ff1a7230 */ /* 0x000fe20000004100 */
[----:B------:R-:W-:Y:S01]  /*3ed0*/  SHF.R.U32.HI R27, RZ, 0x10, R27 ;  /* 0x00000010ff1b7819 */ /* 0x000fe2000001161b */
[----:B------:R-:W-:-:S02]  /*3ee0*/  HADD2.F32 R33, -RZ, R33.H1_H1 ;  /* 0x30000021ff217230 */ /* 0x000fc40000004100 */
[CC--:B------:R-:W-:Y:S01]  /*3ef0*/  FMUL.FTZ R124, R12.reuse, R15.reuse ;  /* 0x0000000f0c7c7220 */ /* 0x0c0fe20000410000 */
[----:B------:R-:W-:Y:S02]  /*3f00*/  HADD2.F32 R14, -RZ, R123.H0_H0 ;  /* 0x2000007bff0e7230 */ /* 0x000fe40000004100 */
        /* <DEDUP_REMOVED lines=13> */
[----:B------:R-:W-:Y:S01]  /*3fe0*/  HADD2.F32 R15, -RZ, R127.H1_H1 ;  /* 0x3000007fff0f7230 */ /* 0x000fe20000004100 */
[----:B------:R-:W-:Y:S01]  /*3ff0*/  F2FP.F16.F32.PACK_AB R122, R123, R122 ;  /* 0x0000007a7b7a723e */ /* 0x000fe200000000ff */
[----:B------:R-:W-:Y:S02]  /*4000*/  HADD2.F32 R35, -RZ, R35.H1_H1 ;  /* 0x30000023ff237230 */ /* 0x000fe40000004100 */
[----:B------:R-:W-:Y:S01]  /*4010*/  FMUL.FTZ R128, R39, R26 ;  /* 0x0000001a27807220 */ /* 0x000fe20000410000 */
[----:B------:R-:W-:-:S02]  /*4020*/  HADD2.F32 R14, -RZ, R127.H0_H0 ;  /* 0x2000007fff0e7230 */ /* 0x000fc40000004100 */
        /* <DEDUP_REMOVED lines=9> */
[----:B------:R-:W-:-:S02]  /*40c0*/  HADD2.F32 R24, -RZ, R133.H1_H1 ;  /* 0x30000085ff187230 */ /* 0x000fc40000004100 */
        /* <DEDUP_REMOVED lines=11> */
[-C--:B------:R-:W-:Y:S01]  /*4180*/  FFMA.FTZ R27, R12, R14.reuse, -R27 ;  /* 0x0000000e0c1b7223 */ /* 0x080fe2000001081b */
[----:B------:R-:W-:Y:S01]  /*4190*/  FFMA.FTZ R24, R13, R14, R24 ;  /* 0x0000000e0d187223 */ /* 0x000fe20000010018 */
[-C--:B------:R-:W-:Y:S01]  /*41a0*/  FFMA.FTZ R32, R32, R15.reuse, -R33 ;  /* 0x0000000f20207223 */ /* 0x080fe20000010821 */
[----:B------:R-:W-:Y:S01]  /*41b0*/  FFMA.FTZ R33, R36, R15, R25 ;  /* 0x0000000f24217223 */ /* 0x000fe20000010019 */
[--C-:B------:R-:W-:Y:S02]  /*41c0*/  HADD2.F32 R14, -RZ, R121.reuse.H0_H0 ;  /* 0x20000079ff0e7230 */ /* 0x100fe40000004100 */
[----:B------:R-:W-:Y:S01]  /*41d0*/  HADD2.F32 R13, -RZ, R38.H0_H0 ;  /* 0x20000026ff0d7230 */ /* 0x000fe20000004100 */
[----:B------:R-:W-:Y:S01]  /*41e0*/  F2FP.F16.F32.PACK_AB R32, R32, R27 ;  /* 0x0000001b2020723e */ /* 0x000fe200000000ff */
[----:B------:R-:W-:Y:S01]  /*41f0*/  HADD2.F32 R121, -RZ, R121.H1_H1 ;  /* 0x30000079ff797230 */ /* 0x000fe20000004100 */
[----:B------:R-:W-:Y:S01]  /*4200*/  F2FP.F16.F32.PACK_AB R36, R33, R24 ;  /* 0x000000182124723e */ /* 0x000fe200000000ff */
[----:B------:R-:W-:-:S02]  /*4210*/  HADD2.F32 R25, -RZ, R129.H0_H0 ;  /* 0x20000081ff197230 */ /* 0x000fc40000004100 */
[----:B------:R-:W-:Y:S02]  /*4220*/  HADD2.F32 R12, -RZ, R34.H0_H0 ;  /* 0x20000022ff0c7230 */ /* 0x000fe40000004100 */
[CC--:B------:R-:W-:Y:S01]  /*4230*/  FMUL.FTZ R35, R13.reuse, R121.reuse ;  /* 0x000000790d237220 */ /* 0x0c0fe20000410000 */
[----:B------:R-:W-:Y:S02]  /*4240*/  HADD2.F32 R38, -RZ, R38.H1_H1 ;  /* 0x30000026ff267230 */ /* 0x000fe40000004100 */
[----:B------:R-:W-:Y:S02]  /*4250*/  HADD2.F32 R34, -RZ, R34.H1_H1 ;  /* 0x30000022ff227230 */ /* 0x000fe40000004100 */
[----:B------:R-:W-:Y:S01]  /*4260*/  FMUL.FTZ R26, R12, R121 ;  /* 0x000000790c1a7220 */ /* 0x000fe20000410000 */
[----:B------:R-:W-:Y:S02]  /*4270*/  HADD2.F32 R15, -RZ, R131.H0_H0 ;  /* 0x20000083ff0f7230 */ /* 0x000fe40000004100 */
[-C--:B------:R-:W-:Y:S01]  /*4280*/  FMUL.FTZ R39, R38, R25.reuse ;  /* 0x0000001926277220 */ /* 0x080fe20000410000 */
[-C--:B------:R-:W-:Y:S01]  /*4290*/  FFMA.FTZ R35, R12, R14.reuse, -R35 ;  /* 0x0000000e0c237223 */ /* 0x080fe20000010823 */
[C---:B------:R-:W-:Y:S01]  /*42a0*/  FMUL.FTZ R25, R34.reuse, R25 ;  /* 0x0000001922197220 */ /* 0x040fe20000410000 */
[----:B------:R-:W-:Y:S01]  /*42b0*/  FFMA.FTZ R26, R13, R14, R26 ;  /* 0x0000000e0d1a7223 */ /* 0x000fe2000001001a */
[-C--:B------:R-:W-:Y:S01]  /*42c0*/  FFMA.FTZ R34, R34, R15.reuse, -R39 ;  /* 0x0000000f22227223 */ /* 0x080fe20000010827 */
[----:B------:R-:W-:Y:S01]  /*42d0*/  F2FP.F16.F32.PACK_AB R39, R127, R126 ;  /* 0x0000007e7f27723e */ /* 0x000fe200000000ff */
[----:B------:R-:W-:Y:S01]  /*42e0*/  FFMA.FTZ R25, R38, R15, R25 ;  /* 0x0000000f26197223 */ /* 0x000fe20000010019 */
[----:B------:R-:W-:-:S02]  /*42f0*/  IMAD.MOV.U32 R33, RZ, RZ, R122 ;  /* 0x000000ffff217224 */ /* 0x000fc400078e007a */
[----:B------:R-:W-:Y:S01]  /*4300*/  F2FP.F16.F32.PACK_AB R34, R34, R35 ;  /* 0x000000232222723e */ /* 0x000fe200000000ff */
[----:B------:R-:W-:Y:S01]  /*4310*/  IMAD.MOV.U32 R35, RZ, RZ, R125 ;  /* 0x000000ffff237224 */ /* 0x000fe200078e007d */
[----:B------:R-:W-:-:S07]  /*4320*/  F2FP.F16.F32.PACK_AB R38, R25, R26 ;  /* 0x0000001a1926723e */ /* 0x000fce00000000ff */
.L_x_7685:
[----:B------:R-:W-:Y:S05]  /*4330*/  BSYNC B2 ;  /* 0x0000000000027941 */ /* 0x000fea0003800000 */
.L_x_7684:
[----:B------:R-:W-:Y:S02]  /*4340*/  ISETP.GE.AND P5, PT, R119, R105, PT ;  /* 0x000000697700720c */ /* 0x000fe40003fa6270 */
[----:B------:R-:W-:-:S11]  /*4350*/  P2R R13, PR, RZ, 0x1 ;  /* 0x00000001ff0d7803 */ /* 0x000fd60000000000 */
[--C-:B------:R-:W-:Y:S02]  /*4360*/  @!P5 SHF.R.S32.HI R12, RZ, 0x1f, R119.reuse ;  /* 0x0000001fff0cd819 */ /* 0x100fe40000011477 */
[----:B------:R-:W-:-:S04]  /*4370*/  @!P5 IADD3 R110, P0, P6, R20, R110, R119 ;  /* 0x0000006e146ed210 */ /* 0x000fc80007e1e077 */
[----:B------:R-:W-:Y:S02]  /*4380*/  @!P5 IADD3.X R120, R97, R120, R12, P0, P6 ;  /* 0x000000786178d210 */ /* 0x000fe400007ec40c */
[-C--:B------:R-:W-:Y:S02]  /*4390*/  LEA R12, P6, R117, R102.reuse, 0x1 ;  /* 0x00000066750c7211 */ /* 0x080fe400078c08ff */
[----:B------:R-:W-:Y:S02]  /*43a0*/  ISETP.NE.AND P0, PT, R13, RZ, PT ;  /* 0x000000ff0d00720c */ /* 0x000fe40003f05270 */
[----:B------:R-:W-:Y:S02]  /*43b0*/  LEA.HI.X R13, R117, R103, R118, 0x1, P6 ;  /* 0x00000067750d7211 */ /* 0x000fe400030f0c76 */
[----:B------:R-:W-:-:S03]  /*43c0*/  @!P5 LEA R14, P6, R110, R102, 0x1 ;  /* 0x000000666e0ed211 */ /* 0x000fc600078c08ff */
[----:B-1----:R1:W-:Y:S01]  /*43d0*/  STG.E.128 desc[UR40][R12.64], R32 ;  /* 0x000000200c007986 */ /* 0x0023e2000c101d28 */
[----:B------:R-:W-:-:S05]  /*43e0*/  @!P5 LEA.HI.X R15, R110, R103, R120, 0x1, P6 ;  /* 0x000000676e0fd211 */ /* 0x000fca00030f0c78 */
[----:B--2---:R1:W-:Y:S04]  /*43f0*/  @!P5 STG.E.128 desc[UR40][R14.64], R36 ;  /* 0x000000240e00d986 */ /* 0x0043e8000c101d28 */
.L_x_7683:
[----:B------:R-:W-:Y:S05]  /*4400*/  BSYNC B1 ;  /* 0x0000000000017941 */ /* 0x000fea0003800000 */
.L_x_7682:
[----:B------:R-:W-:Y:S01]  /*4410*/  ISETP.GE.OR P5, PT, R211, R104, P1 ;  /* 0x00000068d300720c */ /* 0x000fe20000fa6670 */
[-C--:B-12---:R-:W-:Y:S02]  /*4420*/  IMAD R12, R81, R106.reuse, RZ ;  /* 0x0000006a510c7224 */ /* 0x086fe400078e02ff */
[----:B------:R-:W-:-:S04]  /*4430*/  IMAD.WIDE.U32 R108, R211, R106, R108 ;  /* 0x0000006ad36c7225 */ /* 0x000fc800078e006c */
[----:B------:R-:W-:-:S06]  /*4440*/  IMAD R107, R211, R107, R12 ;  /* 0x0000006bd36b7224 */ /* 0x000fcc00078e020c */
[----:B------:R-:W-:Y:S05]  /*4450*/  @P5 BRA `(.L_x_7672) ;  /* 0x0000000800305947 */ /* 0x000fea0003800000 */
[----:B------:R-:W-:Y:S01]  /*4460*/  IMAD.IADD R34, R109, 0x1, R107 ;  /* 0x000000016d227824 */ /* 0x000fe200078e026b */
[----:B------:R-:W-:Y:S01]  /*4470*/  IADD3 R12, P5, P6, R20, R108, R69 ;  /* 0x0000006c140c7210 */ /* 0x000fe20007ebe045 */
[----:B------:R-:W-:Y:S01]  /*4480*/  BSSY B1, `(.L_x_7686) ;  /* 0x0000065000017945 */ /* 0x000fe20003800000 */
[----:B------:R-:W-:Y:S02]  /*4490*/  SEL R113, R78, R113, !P0 ;  /* 0x000000714e717207 */ /* 0x000fe40004000000 */
[----:B------:R-:W-:Y:S02]  /*44a0*/  IADD3.X R13, R97, R34, R64, P5, P6 ;  /* 0x00000022610d7210 */ /* 0x000fe40002fec440 */
[----:B------:R-:W-:-:S04]  /*44b0*/  LEA R32, P5, R12, R102, 0x1 ;  /* 0x000000660c207211 */ /* 0x000fc800078a08ff */
[----:B------:R-:W-:Y:S02]  /*44c0*/  LEA.HI.X R33, R12, R103, R13, 0x1, P5 ;  /* 0x000000670c217211 */ /* 0x000fe400028f0c0d */
[----:B------:R-:W-:-:S04]  /*44d0*/  SHF.R.S32.HI R12, RZ, 0x1f, R113 ;  /* 0x0000001fff0c7819 */ /* 0x000fc80000011471 */
[----:B------:R-:W-:-:S04]  /*44e0*/  LEA.HI R113, R12, R113, RZ, 0x4 ;  /* 0x000000710c717211 */ /* 0x000fc800078f20ff */
[----:B------:R-:W-:-:S04]  /*44f0*/  LEA.HI.SX32 R35, R113, R70, 0x1c ;  /* 0x0000004671237211 */ /* 0x000fc800078fe2ff */
[----:B------:R-:W-:-:S04]  /*4500*/  SHF.L.U32 R35, R35, 0x3, RZ ;  /* 0x0000000323237819 */ /* 0x000fc800000006ff */
[----:B------:R-:W-:-:S04]  /*4510*/  LOP3.LUT R13, R204, 0x38, R35, 0xf8, !PT ;  /* 0x00000038cc0d7812 */ /* 0x000fc800078ef823 */
[----:B------:R-:W-:-:S05]  /*4520*/  LOP3.LUT R13, R13, R234, RZ, 0x3c, !PT ;  /* 0x000000ea0d0d7212 */ /* 0x000fca00078e3cff */
[----:B------:R-:W-:Y:S02]  /*4530*/  IMAD.IADD R15, R206, 0x1, R13 ;  /* 0x00000001ce0f7824 */ /* 0x000fe400078e020d */
[C---:B------:R-:W-:Y:S02]  /*4540*/  IMAD R13, R2.reuse, 0x1800, R65 ;  /* 0x00001800020d7824 */ /* 0x040fe400078e0241 */
[----:B------:R-:W-:Y:S02]  /*4550*/  IMAD R15, R2, 0x1800, R15 ;  /* 0x00001800020f7824 */ /* 0x000fe400078e020f */
[--C-:B------:R-:W-:Y:S02]  /*4560*/  IMAD R13, R13, 0x2, R18.reuse ;  /* 0x000000020d0d7824 */ /* 0x100fe400078e0212 */
[----:B------:R-:W-:-:S04]  /*4570*/  IMAD R24, R15, 0x2, R18 ;  /* 0x000000020f187824 */ /* 0x000fc800078e0212 */
        /* <DEDUP_REMOVED lines=21> */
[----:B------:R-:W-:Y:S01]  /*46d0*/  FMUL.FTZ R106, R25, R10 ;  /* 0x0000000a196a7220 */ /* 0x000fe20000410000 */
[----:B------:R-:W-:Y:S01]  /*46e0*/  FFMA.FTZ R36, R4, R6, -R9 ;  /* 0x0000000604247223 */ /* 0x000fe20000010809 */
[----:B------:R-:W-:Y:S01]  /*46f0*/  FMUL.FTZ R10, R13, R10 ;  /* 0x0000000a0d0a7220 */ /* 0x000fe20000410000 */
[----:B------:R-:W-:Y:S01]  /*4700*/  FFMA.FTZ R38, R5, R6, R38 ;  /* 0x0000000605267223 */ /* 0x000fe20000010026 */
[----:B------:R-:W-:-:S02]  /*4710*/  HADD2.F32 R7, -RZ, R115.H1_H1 ;  /* 0x30000073ff077230 */ /* 0x000fc40000004100 */
[-C--:B------:R-:W-:Y:S01]  /*4720*/  FFMA.FTZ R37, R13, R8.reuse, -R106 ;  /* 0x000000080d257223 */ /* 0x080fe2000001086a */
[----:B------:R-:W-:Y:S02]  /*4730*/  HADD2.F32 R4, -RZ, R15.H0_H0 ;  /* 0x2000000fff047230 */ /* 0x000fe40000004100 */
[----:B------:R-:W-:Y:S01]  /*4740*/  FFMA.FTZ R25, R25, R8, R10 ;  /* 0x0000000819197223 */ /* 0x000fe2000001000a */
[--C-:B------:R-:W-:Y:S02]  /*4750*/  HADD2.F32 R5, -RZ, R27.reuse.H0_H0 ;  /* 0x2000001bff057230 */ /* 0x100fe40000004100 */
[----:B------:R-:W-:Y:S02]  /*4760*/  HADD2.F32 R6, -RZ, R112.H1_H1 ;  /* 0x30000070ff067230 */ /* 0x000fe40000004100 */
[-C--:B------:R-:W-:Y:S01]  /*4770*/  FMUL.FTZ R106, R4, R7.reuse ;  /* 0x00000007046a7220 */ /* 0x080fe20000410000 */
[----:B------:R-:W-:Y:S02]  /*4780*/  HADD2.F32 R27, -RZ, R27.H1_H1 ;  /* 0x3000001bff1b7230 */ /* 0x000fe40000004100 */
[----:B------:R-:W-:Y:S01]  /*4790*/  FMUL.FTZ R9, R5, R7 ;  /* 0x0000000705097220 */ /* 0x000fe20000410000 */
[----:B------:R-:W-:-:S02]  /*47a0*/  HADD2.F32 R10, -RZ, R11.H0_H0 ;  /* 0x2000000bff0a7230 */ /* 0x000fc40000004100 */
[----:B------:R-:W-:Y:S01]  /*47b0*/  FFMA.FTZ R106, R5, R6, R106 ;  /* 0x00000006056a7223 */ /* 0x000fe2000001006a */
[----:B------:R-:W-:Y:S01]  /*47c0*/  HADD2.F32 R15, -RZ, R15.H1_H1 ;  /* 0x3000000fff0f7230 */ /* 0x000fe20000004100 */
[----:B------:R-:W-:Y:S01]  /*47d0*/  F2FP.F16.F32.PACK_AB R36, R37, R36 ;  /* 0x000000242524723e */ /* 0x000fe200000000ff */
[----:B------:R-:W-:Y:S02]  /*47e0*/  HADD2.F32 R116, -RZ, R116.H0_H0 ;  /* 0x20000074ff747230 */ /* 0x000fe40000004100 */
[-C--:B------:R-:W-:Y:S01]  /*47f0*/  FMUL.FTZ R110, R27, R10.reuse ;  /* 0x0000000a1b6e7220 */ /* 0x080fe20000410000 */
[----:B------:R-:W-:Y:S02]  /*4800*/  HADD2.F32 R5, -RZ, R24.H0_H0 ;  /* 0x20000018ff057230 */ /* 0x000fe40000004100 */
[----:B------:R-:W-:Y:S01]  /*4810*/  FMUL.FTZ R118, R15, R10 ;  /* 0x0000000a0f767220 */ /* 0x000fe20000410000 */
[----:B------:R-:W-:Y:S01]  /*4820*/  FFMA.FTZ R10, R4, R6, -R9 ;  /* 0x00000006040a7223 */ /* 0x000fe20000010809 */
[----:B------:R-:W-:Y:S01]  /*4830*/  HADD2.F32 R9, -RZ, R113.H0_H0 ;  /* 0x20000071ff097230 */ /* 0x000fe20000004100 */
[----:B------:R-:W-:Y:S01]  /*4840*/  F2FP.F16.F32.PACK_AB R25, R25, R38 ;  /* 0x000000261919723e */ /* 0x000fe200000000ff */
[----:B------:R-:W-:-:S02]  /*4850*/  HADD2.F32 R4, -RZ, R12.H0_H0 ;  /* 0x2000000cff047230 */ /* 0x000fc40000004100 */
[-C--:B------:R-:W-:Y:S01]  /*4860*/  FMUL.FTZ R11, R5, R116.reuse ;  /* 0x00000074050b7220 */ /* 0x080fe20000410000 */
[----:B------:R-:W-:Y:S02]  /*4870*/  HADD2.F32 R24, -RZ, R24.H1_H1 ;  /* 0x30000018ff187230 */ /* 0x000fe40000004100 */
        /* <DEDUP_REMOVED lines=33> */
[----:B------:R-:W-:-:S02]  /*4a90*/  IMAD.MOV.U32 R13, RZ, RZ, R36 ;  /* 0x000000ffff0d7224 */ /* 0x000fc400078e0024 */
[----:B------:R-:W-:Y:S01]  /*4aa0*/  F2FP.F16.F32.PACK_AB R14, R14, R15 ;  /* 0x0000000f0e0e723e */ /* 0x000fe200000000ff */
[----:B------:R-:W-:Y:S01]  /*4ab0*/  IMAD.MOV.U32 R15, RZ, RZ, R10 ;  /* 0x000000ffff0f7224 */ /* 0x000fe200078e000a */
[----:B------:R-:W-:-:S07]  /*4ac0*/  F2FP.F16.F32.PACK_AB R26, R9, R6 ;  /* 0x00000006091a723e */ /* 0x000fce00000000ff */
.L_x_7687:
[----:B------:R-:W-:Y:S05]  /*4ad0*/  BSYNC B1 ;  /* 0x0000000000017941 */ /* 0x000fea0003800000 */
.L_x_7686:
        /* <DEDUP_REMOVED lines=10> */
.L_x_7655:
[----:B------:R-:W-:-:S06]  /*4b80*/  UISETP.NE.AND UP0, UPT, UR44, 0x3, UPT ;  /* 0x000000032c00788c */ /* 0x000fcc000bf05270 */
[----:B------:R-:W-:-:S13]  /*4b90*/  PLOP3.LUT P3, PT, PT, PT, UP0, 0x80, 0x0 ;  /* 0x000000000000781c */ /* 0x000fda0003f6f008 */
[----:B------:R-:W-:Y:S05]  /*4ba0*/  @!P3 BRA `(.L_x_7688) ;  /* 0x000000000004b947 */ /* 0x000fea0003800000 */
[----:B------:R-:W-:Y:S01]  /*4bb0*/  BPT.TRAP 0x1 ;  /* 0x000000040000795c */ /* 0x000fe20000300000 */
.L_x_7688:
[----:B------:R-:W-:Y:S01]  /*4bc0*/  LEA R90, R2, R18, 0x3 ;  /* 0x00000012025a7211 */ /* 0x000fe200078e18ff */
[----:B------:R-:W-:Y:S01]  /*4bd0*/  IMAD R104, R59, -0x60, R62 ;  /* 0xffffffa03b687824 */ /* 0x000fe200078e023e */
[----:B------:R-:W-:Y:S01]  /*4be0*/  SHF.L.U32 R101, R23, 0x1f, RZ ;  /* 0x0000001f17657819 */ /* 0x000fe200000006ff */
[----:B------:R-:W-:Y:S03]  /*4bf0*/  BSSY B1, `(.L_x_7689) ;  /* 0x0000004000017945 */ /* 0x000fe60003800000 */
[----:B------:R-:W0:Y:S01]  /*4c00*/  SYNCS.PHASECHK.TRANS64.TRYWAIT P4, [R90+URZ+0x22890], R101 ;  /* 0x022890655a0075a7 */ /* 0x000e22000808017f */
[----:B------:R-:W-:Y:S01]  /*4c10*/  VIMNMX R104, R104, 0x60, PT ;  /* 0x0000006068687848 */ /* 0x000fe20003fe0100 */
[----:B0-----:R-:W-:Y:S06]  /*4c20*/  @!P4 BRA `(.L_x_7690) ;  /* 0x000000f400d8c947 */ /* 0x001fec0003800000 */
.L_x_7881:
[----:B------:R-:W-:Y:S05]  /*4c30*/  BSYNC B1 ;  /* 0x0000000000017941 */ /* 0x000fea0003800000 */
.L_x_7689:
[-C--:B------:R-:W-:Y:S01]  /*4c40*/  ISETP.GE.AND P5, PT, R19, R104.reuse, PT ;  /* 0x000000681300720c */ /* 0x080fe20003fa6270 */
[----:B------:R-:W-:Y:S01]  /*4c50*/  BSSY B1, `(.L_x_7691) ;  /* 0x0000007000017945 */ /* 0x000fe20003800000 */
[----:B------:R-:W-:-:S11]  /*4c60*/  ISETP.GE.AND P4, PT, R211, R104, PT ;  /* 0x00000068d300720c */ /* 0x000fd60003f86270 */
[----:B------:R-:W-:Y:S05]  /*4c70*/  @P5 BRA `(.L_x_7692) ;  /* 0x0000000000105947 */ /* 0x000fea0003800000 */
[----:B------:R-:W1:Y:S04]  /*4c80*/  @!P1 LDS.128 R4, [R107] ;  /* 0x000000006b049984 */ /* 0x000e680000000c00 */
[----:B------:R-:W2:Y:S04]  /*4c90*/  @!P2 LDS.128 R8, [R106] ;  /* 0x000000006a08a984 */ /* 0x000ea80000000c00 */
[----:B-1----:R1:W-:Y:S04]  /*4ca0*/  @!P1 STG.E.128 desc[UR40][R14.64], R4 ;  /* 0x000000040e009986 */ /* 0x0023e8000c101d28 */
[----:B--2---:R1:W-:Y:S02]  /*4cb0*/  @!P2 STG.E.128 desc[UR40][R14.64+0x40], R8 ;  /* 0x000040080e00a986 */ /* 0x0043e4000c101d28 */
.L_x_7692:
[----:B------:R-:W-:Y:S05]  /*4cc0*/  BSYNC B1 ;  /* 0x0000000000017941 */ /* 0x000fea0003800000 */
.L_x_7691:
[----:B------:R-:W-:Y:S05]  /*4cd0*/  @P4 BRA `(.L_x_7672) ;  /* 0x0000000000104947 */ /* 0x000fea0003800000 */
[----:B-1----:R-:W1:Y:S04]  /*4ce0*/  @!P1 LDS.128 R4, [R107+0x2000] ;  /* 0x002000006b049984 */ /* 0x002e680000000c00 */
[----:B------:R-:W2:Y:S04]  /*4cf0*/  @!P2 LDS.128 R8, [R106+0x2000] ;  /* 0x002000006a08a984 */ /* 0x000ea80000000c00 */
[----:B-1----:R3:W-:Y:S04]  /*4d00*/  @!P1 STG.E.128 desc[UR40][R12.64], R4 ;  /* 0x000000040c009986 */ /* 0x0027e8000c101d28 */
[----:B--2---:R3:W-:Y:S02]  /*4d10*/  @!P2 STG.E.128 desc[UR40][R12.64+0x40], R8 ;  /* 0x000040080c00a986 */ /* 0x0047e4000c101d28 */
.L_x_7672:
[----:B------:R-:W-:Y:S05]  /*4d20*/  BSYNC B0 ;  /* 0x0000000000007941 */ /* 0x000fea0003800000 */
.L_x_7654:
[----:B-123--:R-:W1:Y:S01]  /*4d30*/  S2R R4, SR_TID.X ;  /* 0x0000000000047919 */ /* 0x00ee620000002100 */
        /* <DEDUP_REMOVED lines=16> */
.L_x_7694:
[----:B------:R-:W-:Y:S05]  /*4e40*/  BSYNC B0 ;  /* 0x0000000000007941 */ /* 0x000fea0003800000 */
.L_x_7693:
[----:B------:R-:W2:Y:S01]  /*4e50*/  SYNCS.PHASECHK.TRANS64.TRYWAIT P3, [R90+URZ+0x228b0], R101 ;  /* 0x0228b0655a0075a7 */ /* 0x000ea2000806017f */
[----:B------:R-:W-:Y:S01]  /*4e60*/  ULDC UR45, c[0x0][0x310] ;  /* 0x0000c400002d7ab9 */ /* 0x000fe20000000800 */
[----:B------:R-:W-:Y:S01]  /*4e70*/  ULDC.64 UR42, c[0x0][0x318] ;  /* 0x0000c600002a7ab9 */ /* 0x000fe20000000a00 */
[----:B------:R-:W-:Y:S01]  /*4e80*/  ULDC.64 UR38, c[0x0][0x308] ;  /* 0x0000c20000267ab9 */ /* 0x000fe20000000a00 */
[----:B------:R-:W-:Y:S01]  /*4e90*/  BSSY B0, `(.L_x_7695) ;  /* 0x0000003000007945 */ /* 0x000fe20003800000 */
[----:B-1----:R-:W-:-:S03]  /*4ea0*/  IMAD R4, R2, 0x6000, R77 ;  /* 0x0000600002047824 */ /* 0x002fc600078e024d */
[----:B--2---:R-:W-:Y:S05]  /*4eb0*/  @!P3 BRA `(.L_x_7696) ;  /* 0x000000f40048b947 */ /* 0x004fea0003800000 */
.L_x_7882:
[----:B------:R-:W-:Y:S05]  /*4ec0*/  BSYNC B0 ;  /* 0x0000000000007941 */ /* 0x000fea0003800000 */
.L_x_7695:
[----:B------:R-:W-:Y:S01]  /*4ed0*/  ISETP.GE.AND P3, PT, R19, R104, PT ;  /* 0x000000681300720c */ /* 0x000fe20003f66270 */
[----:B------:R-:W-:Y:S01]  /*4ee0*/  IMAD.IADD R6, R80, 0x1, R4 ;  /* 0x0000000150067824 */ /* 0x000fe200078e0204 */
[----:B------:R-:W-:Y:S01]  /*4ef0*/  BSSY B0, `(.L_x_7697) ;  /* 0x0000025000007945 */ /* 0x000fe20003800000 */
[----:B------:R-:W-:Y:S02]  /*4f00*/  IMAD R36, R4, 0x2, R61 ;  /* 0x0000000204247824 */ /* 0x000fe400078e023d */
[----:B----4-:R-:W-:-:S04]  /*4f10*/  IMAD.WIDE R32, R59, 0x60, R56 ;  /* 0x000000603b207825 */ /* 0x010fc800078e0238 */
[----:B------:R-:W-:-:S04]  /*4f20*/  IMAD R37, R6, 0x2, R61 ;  /* 0x0000000206257824 */ /* 0x000fc800078e023d */
[----:B------:R-:W-:Y:S05]  /*4f30*/  @P3 BRA `(.L_x_7698) ;  /* 0x0000000000803947 */ /* 0x000fea0003800000 */
[----:B------:R-:W-:Y:S01]  /*4f40*/  MOV R5, R63 ;  /* 0x0000003f00057202 */ /* 0x000fe20000000f00 */
[----:B------:R-:W-:Y:S02]  /*4f50*/  IMAD R7, R33, UR42, RZ ;  /* 0x0000002a21077c24 */ /* 0x000fe4000f8e02ff */
[----:B------:R-:W-:Y:S02]  /*4f60*/  IMAD.MOV.U32 R4, RZ, RZ, R40 ;  /* 0x000000ffff047224 */ /* 0x000fe400078e0028 */
[C---:B------:R-:W-:Y:S02]  /*4f70*/  IMAD R7, R32.reuse, UR43, R7 ;  /* 0x0000002b20077c24 */ /* 0x040fe4000f8e0207 */
[----:B------:R-:W-:-:S04]  /*4f80*/  IMAD.WIDE.U32 R4, R32, UR42, R4 ;  /* 0x0000002a20047c25 */ /* 0x000fc8000f8e0004 */
[----:B------:R-:W-:Y:S01]  /*4f90*/  IMAD.IADD R5, R5, 0x1, R7 ;  /* 0x0000000105057824 */ /* 0x000fe200078e0207 */
[----:B------:R-:W-:-:S04]  /*4fa0*/  LEA R34, P3, R4, UR38, 0x1 ;  /* 0x0000002604227c11 */ /* 0x000fc8000f8608ff */
[----:B------:R-:W-:Y:S02]  /*4fb0*/  LEA.HI.X R35, R4, UR39, R5, 0x1, P3 ;  /* 0x0000002704237c11 */ /* 0x000fe400098f0c05 */
[----:B------:R-:W-:-:S13]  /*4fc0*/  ISETP.GE.AND P3, PT, R16, UR45, PT ;  /* 0x0000002d10007c0c */ /* 0x000fda000bf66270 */
[----:B------:R-:W2:Y:S04]  /*4fd0*/  @!P3 LDS.128 R4, [R36] ;  /* 0x000000002404b984 */ /* 0x000ea80000000c00 */
[----:B--2---:R-:W-:Y:S01]  /*4fe0*/  @!P3 STG.E.128 desc[UR40][R34.64], R4 ;  /* 0x000000042200b986 */ /* 0x004fe2000c101d28 */
[----:B------:R-:W-:-:S13]  /*4ff0*/  ISETP.GE.AND P3, PT, R99, UR45, PT ;  /* 0x0000002d63007c0c */ /* 0x000fda000bf66270 */
[----:B------:R-:W2:Y:S04]  /*5000*/  @!P3 LDS.128 R8, [R37] ;  /* 0x000000002508b984 */ /* 0x000ea80000000c00 */
[----:B--2---:R-:W-:Y:S01]  /*5010*/  @!P3 STG.E.128 desc[UR40][R34.64+0x40], R8 ;  /* 0x000040082200b986 */ /* 0x004fe2000c101d28 */
[----:B------:R-:W-:-:S13]  /*5020*/  ISETP.GE.AND P3, PT, R98, UR45, PT ;  /* 0x0000002d62007c0c */ /* 0x000fda000bf66270 */
[----:B------:R-:W2:Y:S04]  /*5030*/  @!P3 LDS.128 R12, [R36+0x3000] ;  /* 0x00300000240cb984 */ /* 0x000ea80000000c00 */
        /* <DEDUP_REMOVED lines=10> */
[----:B------:R-:W-:-:S13]  /*50e0*/  ISETP.NE.AND P3, PT, R0, RZ, PT ;  /* 0x000000ff0000720c */ /* 0x000fda0003f65270 */
[----:B------:R-:W2:Y:S04]  /*50f0*/  @P3 LDS.128 R12, [R36+0x9000] ;  /* 0x00900000240c3984 */ /* 0x000ea80000000c00 */
[----:B--2---:R-:W-:Y:S01]  /*5100*/  @P3 STG.E.128 desc[UR40][R34.64+0x180], R12 ;  /* 0x0001800c22003986 */ /* 0x004fe2000c101d28 */
[----:B------:R-:W-:-:S13]  /*5110*/  ISETP.NE.AND P3, PT, R3, RZ, PT ;  /* 0x000000ff0300720c */ /* 0x000fda0003f65270 */
[----:B------:R-:W2:Y:S04]  /*5120*/  @P3 LDS.128 R24, [R37+0x9000] ;  /* 0x0090000025183984 */ /* 0x000ea80000000c00 */
[----:B--2---:R2:W-:Y:S02]  /*5130*/  @P3 STG.E.128 desc[UR40][R34.64+0x1c0], R24 ;  /* 0x0001c01822003986 */ /* 0x0045e4000c101d28 */
.L_x_7698:
[----:B------:R-:W-:Y:S05]  /*5140*/  BSYNC B0 ;  /* 0x0000000000007941 */ /* 0x000fea0003800000 */
.L_x_7697:
[----:B------:R-:W-:Y:S01]  /*5150*/  ISETP.GE.AND P3, PT, R211, R104, PT ;  /* 0x00000068d300720c */ /* 0x000fe20003f66270 */
[----:B------:R-:W-:-:S12]  /*5160*/  BSSY B0, `(.L_x_7699) ;  /* 0x0000024000007945 */ /* 0x000fd80003800000 */
[----:B------:R-:W-:Y:S05]  /*5170*/  @P3 BRA `(.L_x_7700) ;  /* 0x0000000000883947 */ /* 0x000fea0003800000 */
[----:B------:R-:W-:Y:S01]  /*5180*/  IADD3 R7, P3, R32, 0x40, RZ ;  /* 0x0000004020077810 */ /* 0x000fe20007f7e0ff */
[----:B------:R-:W-:Y:S02]  /*5190*/  IMAD.MOV.U32 R4, RZ, RZ, R40 ;  /* 0x000000ffff047224 */ /* 0x000fe400078e0028 */
[----:B------:R-:W-:Y:S02]  /*51a0*/  IMAD.MOV.U32 R5, RZ, RZ, R63 ;  /* 0x000000ffff057224 */ /* 0x000fe400078e003f */
[----:B------:R-:W-:Y:S02]  /*51b0*/  IMAD.X R32, RZ, RZ, R33, P3 ;  /* 0x000000ffff207224 */ /* 0x000fe400018e0621 */
[----:B------:R-:W-:-:S04]  /*51c0*/  IMAD.WIDE.U32 R4, R7, UR42, R4 ;  /* 0x0000002a07047c25 */ /* 0x000fc8000f8e0004 */
[----:B------:R-:W-:-:S04]  /*51d0*/  IMAD R32, R32, UR42, RZ ;  /* 0x0000002a20207c24 */ /* 0x000fc8000f8e02ff */
[----:B------:R-:W-:Y:S01]  /*51e0*/  IMAD R7, R7, UR43, R32 ;  /* 0x0000002b07077c24 */ /* 0x000fe2000f8e0220 */
[----:B------:R-:W-:-:S03]  /*51f0*/  LEA R32, P3, R4, UR38, 0x1 ;  /* 0x0000002604207c11 */ /* 0x000fc6000f8608ff */
[----:B------:R-:W-:-:S05]  /*5200*/  IMAD.IADD R5, R5, 0x1, R7 ;  /* 0x0000000105057824 */ /* 0x000fca00078e0207 */
[----:B------:R-:W-:Y:S02]  /*5210*/  LEA.HI.X R33, R4, UR39, R5, 0x1, P3 ;  /* 0x0000002704217c11 */ /* 0x000fe400098f0c05 */
[----:B------:R-:W-:-:S13]  /*5220*/  ISETP.GE.AND P3, PT, R16, UR45, PT ;  /* 0x0000002d10007c0c */ /* 0x000fda000bf66270 */
[----:B------:R-:W3:Y:S04]  /*5230*/  @!P3 LDS.128 R4, [R36+0x2000] ;  /* 0x002000002404b984 */ /* 0x000ee80000000c00 */
[----:B---3--:R-:W-:Y:S01]  /*5240*/  @!P3 STG.E.128 desc[UR40][R32.64], R4 ;  /* 0x000000042000b986 */ /* 0x008fe2000c101d28 */
[----:B------:R-:W-:-:S13]  /*5250*/  ISETP.GE.AND P3, PT, R98, UR45, PT ;  /* 0x0000002d62007c0c */ /* 0x000fda000bf66270 */
[----:B------:R-:W3:Y:S04]  /*5260*/  @!P3 LDS.128 R8, [R36+0x5000] ;  /* 0x005000002408b984 */ /* 0x000ee80000000c00 */
[----:B---3--:R-:W-:Y:S01]  /*5270*/  @!P3 STG.E.128 desc[UR40][R32.64+0x80], R8 ;  /* 0x000080082000b986 */ /* 0x008fe2000c101d28 */
[----:B------:R-:W-:-:S13]  /*5280*/  ISETP.GE.AND P3, PT, R94, UR45, PT ;  /* 0x0000002d5e007c0c */ /* 0x000fda000bf66270 */
[----:B------:R-:W3:Y:S04]  /*5290*/  @!P3 LDS.128 R12, [R36+0x8000] ;  /* 0x00800000240cb984 */ /* 0x000ee80000000c00 */
[----:B---3--:R-:W-:Y:S01]  /*52a0*/  @!P3 STG.E.128 desc[UR40][R32.64+0x100], R12 ;  /* 0x0001000c2000b986 */ /* 0x008fe2000c101d28 */
[----:B------:R-:W-:-:S13]  /*52b0*/  ISETP.NE.AND P3, PT, R0, RZ, PT ;  /* 0x000000ff0000720c */ /* 0x000fda0003f65270 */
[----:B--2---:R-:W2:Y:S04]  /*52c0*/  @P3 LDS.128 R24, [R36+0xb000] ;  /* 0x00b0000024183984 */ /* 0x004ea80000000c00 */
[----:B--2---:R-:W-:Y:S01]  /*52d0*/  @P3 STG.E.128 desc[UR40][R32.64+0x180], R24 ;  /* 0x0001801820003986 */ /* 0x004fe2000c101d28 */
        /* <DEDUP_REMOVED lines=11> */
[----:B--2---:R3:W-:Y:S02]  /*5390*/  @P3 STG.E.128 desc[UR40][R32.64+0x1c0], R24 ;  /* 0x0001c01820003986 */ /* 0x0047e4000c101d28 */
.L_x_7700:
[----:B------:R-:W-:Y:S05]  /*53a0*/  BSYNC B0 ;  /* 0x0000000000007941 */ /* 0x000fea0003800000 */
.L_x_7699:
[----:B------:R-:W-:Y:S01]  /*53b0*/  @!PT LDS RZ, [RZ] ;  /* 0x00000000fffff984 */ /* 0x000fe20000000800 */
[----:B------:R-:W-:Y:S01]  /*53c0*/  @!PT LDS RZ, [RZ] ;  /* 0x00000000fffff984 */ /* 0x000fe20000000800 */
[----:B------:R-:W-:Y:S01]  /*53d0*/  @!PT LDS RZ, [RZ] ;  /* 0x00000000fffff984 */ /* 0x000fe20000000800 */
[----:B------:R-:W-:Y:S01]  /*53e0*/  @!PT LDS RZ, [RZ] ;  /* 0x00000000fffff984 */ /* 0x000fe20000000800 */
[----:B------:R4:W-:Y:S06]  /*53f0*/  MEMBAR.ALL.CTA ;  /* 0x0000000000007992 */ /* 0x0009ec0000008000 */
[----:B----4-:R-:W4:Y:S02]  /*5400*/  FENCE.VIEW.ASYNC.S ;  /* 0x00000000000073c6 */ /* 0x010f240000000000 */
[----:B----4-:R4:W-:Y:S01]  /*5410*/  BAR.SYNC.DEFER_BLOCKING R79, 0x80 ;  /* 0x0002004f0000751d */ /* 0x0109e20000010000 */
[----:B------:R-:W-:Y:S01]  /*5420*/  ISETP.NE.AND P5, PT, R100, RZ, PT ;  /* 0x000000ff6400720c */ /* 0x000fe20003fa5270 */
[----:B------:R-:W-:Y:S01]  /*5430*/  VIADD R2, R2, 0x1 ;  /* 0x0000000102027836 */ /* 0x000fe20000000000 */
[----:B01----:R-:W-:-:S04]  /*5440*/  @!P4 IADD3 R90, R90, 0x228c0, RZ ;  /* 0x000228c05a5ac810 */ /* 0x003fc80007ffe0ff */
[C---:B------:R-:W-:Y:S02]  /*5450*/  ISETP.NE.AND P3, PT, R2.reuse, 0x2, PT ;  /* 0x000000020200780c */ /* 0x040fe40003f65270 */
[----:B------:R-:W-:Y:S02]  /*5460*/  @!P4 PRMT R90, RZ, 0x654, R90 ;  /* 0x00000654ff5ac816 */ /* 0x000fe4000000005a */
[----:B------:R-:W-:Y:S02]  /*5470*/  SEL R4, RZ, 0x1, P3 ;  /* 0x00000001ff047807 */ /* 0x000fe40001800000 */
[----:B------:R-:W-:Y:S02]  /*5480*/  SEL R2, R2, RZ, P3 ;  /* 0x000000ff02027207 */ /* 0x000fe40001800000 */
[----:B------:R-:W-:Y:S01]  /*5490*/  LOP3.LUT R23, R23, R4, RZ, 0x3c, !PT ;  /* 0x0000000417177212 */ /* 0x000fe200078e3cff */
[----:B------:R4:W-:Y:S01]  /*54a0*/  @!P4 SYNCS.ARRIVE.TRANS64.RED.A1T0 RZ, [R90+URZ], RZ ;  /* 0x000000ff5affc9a7 */ /* 0x0009e2000810043f */
[----:B------:R-:W-:Y:S05]  /*54b0*/  @P5 BRA `(.L_x_7701) ;  /* 0xffffffcc00745947 */ /* 0x000fea000383ffff */
[----:B------:R-:W0:Y:S01]  /*54c0*/  S2R R5, SR_TID.X ;  /* 0x0000000000057919 */ /* 0x000e220000002100 */
[----:B------:R-:W-:Y:S02]  /*54d0*/  PLOP3.LUT P0, PT, PT, PT, PT, 0x8, 0x0 ;  /* 0x000000000000781c */ /* 0x000fe40003f0e170 */
[----:B0-----:R-:W-:-:S04]  /*54e0*/  SHF.R.U32.HI R5, RZ, 0x7, R5 ;  /* 0x00000007ff057819 */ /* 0x001fc80000011605 */
[----:B------:R-:W-:-:S13]  /*54f0*/  ISETP.NE.AND P5, PT, R5, 0x1, PT ;  /* 0x000000010500780c */ /* 0x000fda0003fa5270 */
[----:B------:R-:W-:Y:S06]  /*5500*/  @!P5 BAR.ARV 0x9, 0x100 ;  /* 0x024400000000db1d */ /* 0x000fec0000002000 */
.L_x_7649:
[----:B------:R-:W-:Y:S02]  /*5510*/  ISETP.GE.AND P2, PT, R176, 0x1, PT ;  /* 0x00000001b000780c */ /* 0x000fe40003f46270 */
[----:B------:R-:W-:Y:S02]  /*5520*/  CS2R R4, SRZ ;  /* 0x0000000000047805 */ /* 0x000fe4000001ff00 */
[----:B------:R-:W-:Y:S02]  /*5530*/  PLOP3.LUT P1, PT, PT, PT, PT, 0x80, 0x0 ;  /* 0x000000000000781c */ /* 0x000fe40003f2f070 */
        /* <DEDUP_REMOVED lines=42> */
[----:B----4-:R-:W-:Y:S02]  /*57e0*/  CS2R R78, SRZ ;  /* 0x00000000004e7805 */ /* 0x010fe4000001ff00 */
        /* <DEDUP_REMOVED lines=17> */
[----:B--2---:R-:W-:Y:S02]  /*5900*/  CS2R R34, SRZ ;  /* 0x0000000000227805 */ /* 0x004fe4000001ff00 */
[----:B------:R-:W-:-:S02]  /*5910*/  CS2R R36, SRZ ;  /* 0x0000000000247805 */ /* 0x000fc4000001ff00 */
[----:B---3--:R-:W-:Y:S02]  /*5920*/  CS2R R32, SRZ ;  /* 0x0000000000207805 */ /* 0x008fe4000001ff00 */
[----:B------:R-:W-:Y:S02]  /*5930*/  CS2R R26, SRZ ;  /* 0x00000000001a7805 */ /* 0x000fe4000001ff00 */
[----:B------:R-:W-:Y:S01]  /*5940*/  CS2R R28, SRZ ;  /* 0x00000000001c7805 */ /* 0x000fe2000001ff00 */
[----:B------:R-:W-:Y:S06]  /*5950*/  @P0 BRA `(.L_x_7702) ;  /* 0x00000000000c0947 */ /* 0x000fec0003800000 */
[----:B------:R-:W0:Y:S01]  /*5960*/  FENCE.VIEW.ASYNC.G ;  /* 0x00000000000073c6 */ /* 0x000e220000000100 */
[----:B------:R-:W-:Y:S05]  /*5970*/  WARPSYNC.ALL ;  /* 0x0000000000007948 */ /* 0x000fea0003800000 */
[----:B0-----:R-:W-:Y:S06]  /*5980*/  BAR.ARV 0xc, 0x120 ;  /* 0x0304800000007b1d */ /* 0x001fec0000002000 */
.L_x_7702:
[----:B------:R-:W-:Y:S01]  /*5990*/  CS2R R24, SRZ ;  /* 0x0000000000187805 */ /* 0x000fe2000001ff00 */
[----:B------:R-:W-:Y:S06]  /*59a0*/  @!P2 BRA `(.L_x_7703) ;  /* 0x000000680070a947 */ /* 0x000fec0003800000 */
[----:B------:R-:W-:-:S03]  /*59b0*/  UMOV UR4, 0xffffffff ;  /* 0xffffffff00047882 */ /* 0x000fc60000000000 */
[----:B------:R-:W-:Y:S05]  /*59c0*/  BRA.DIV UR4, `(.L_x_7704) ;  /* 0x000000ea04987947 */ /* 0x000fea000b800000 */
[----:B------:R0:W1:Y:S02]  /*59d0*/  SHFL.IDX PT, R14, R230, RZ, 0x1f ;  /* 0x00001fffe60e7589 */ /* 0x00006400000e0000 */
.L_x_7885:
[----:B-1----:R-:W-:Y:S01]  /*59e0*/  LEA.HI R0, R14, R14, RZ, 0x1 ;  /* 0x0000000e0e007211 */ /* 0x002fe200078f08ff */
[----:B------:R-:W-:Y:S01]  /*59f0*/  BSSY B6, `(.L_x_7705) ;  /* 0x0000019000067945 */ /* 0x000fe20003800000 */
[----:B------:R-:W-:Y:S02]  /*5a00*/  IADD3 R24, R18, 0x18400, RZ ;  /* 0x0001840012187810 */ /* 0x000fe40007ffe0ff */
[----:B------:R-:W-:Y:S02]  /*5a10*/  LOP3.LUT R3, R0, 0x1e, RZ, 0xc0, !PT ;  /* 0x0000001e00037812 */ /* 0x000fe400078ec0ff */
[----:B------:R-:W-:-:S03]  /*5a20*/  LOP3.LUT P0, RZ, R24, 0x1bf, RZ, 0xc0, !PT ;  /* 0x000001bf18ff7812 */ /* 0x000fc6000780c0ff */
[----:B------:R-:W-:-:S04]  /*5a30*/  IMAD.IADD R3, R14, 0x1, -R3 ;  /* 0x000000010e037824 */ /* 0x000fc800078e0a03 */
        /* <DEDUP_REMOVED lines=19> */
[----:B0-2--5:R-:W-:Y:S05]  /*5b70*/  CALL.ABS.NOINC R14 ;  /* 0x000000000e007343 */ /* 0x025fea0003c00000 */
.L_x_7706:
[----:B------:R-:W-:Y:S05]  /*5b80*/  BSYNC B6 ;  /* 0x0000000000067941 */ /* 0x000fea0003800000 */
.L_x_7705:
[----:B------:R-:W-:Y:S02]  /*5b90*/  ULDC UR4, c[0x0][0x3d4] ;  /* 0x0000f50000047ab9 */ /* 0x000fe40000000800 */
[----:B------:R-:W-:-:S13]  /*5ba0*/  ISETP.LT.AND P0, PT, RZ, UR4, PT ;  /* 0x00000004ff007c0c */ /* 0x000fda000bf01270 */
[----:B------:R-:W-:Y:S05]  /*5bb0*/  @P0 BRA `(.L_x_7707) ;  /* 0x00000000003c0947 */ /* 0x000fea0003800000 */
[----:B------:R-:W-:-:S04]  /*5bc0*/  LEA.HI R0, R212, R212, RZ, 0x1 ;  /* 0x000000d4d4007211 */ /* 0x000fc800078f08ff */
[----:B------:R-:W-:-:S04]  /*5bd0*/  LOP3.LUT R3, R0, 0xfffffffe, RZ, 0xc0, !PT ;  /* 0xfffffffe00037812 */ /* 0x000fc800078ec0ff */
[----:B------:R-:W-:-:S04]  /*5be0*/  IADD3 R3, R212, -R3, RZ ;  /* 0x80000003d4037210 */ /* 0x000fc80007ffe0ff */
[----:B------:R-:W-:-:S04]  /*5bf0*/  SHF.L.U32 R3, R3, 0x1f, RZ ;  /* 0x0000001f03037819 */ /* 0x000fc800000006ff */
[----:B------:R1:W2:Y:S03]  /*5c00*/  SYNCS.PHASECHK.TRANS64.TRYWAIT P0, [R18+URZ+0x22800], R3 ;  /* 0x02280003120075a7 */ /* 0x0002a6000800017f */
[----:B--2---:R-:W-:Y:S05]  /*5c10*/  @!P0 NANOSLEEP.SYNCS 0x989680 ;  /* 0x009896800000895d */ /* 0x004fea0003900000 */
[----:B------:R-:W2:Y:S01]  /*5c20*/  @!P0 SYNCS.PHASECHK.TRANS64 P0, [R18+URZ+0x22800], R3 ;  /* 0x02280003120085a7 */ /* 0x000ea2000800007f */
[----:B------:R-:W-:Y:S04]  /*5c30*/  BSSY B0, `(.L_x_7708) ;  /* 0x0000006000007945 */ /* 0x000fe80003800000 */
[----:B--2---:R-:W-:Y:S05]  /*5c40*/  @P0 BRA `(.L_x_7709) ;  /* 0x0000000000100947 */ /* 0x004fea0003800000 */
.L_x_7710:
[----:B--2---:R2:W3:Y:S02]  /*5c50*/  SYNCS.PHASECHK.TRANS64.TRYWAIT P0, [R18+URZ+0x22800], R3 ;  /* 0x02280003120075a7 */ /* 0x0044e4000800017f */
[----:B---3--:R-:W-:Y:S05]  /*5c60*/  @!P0 NANOSLEEP.SYNCS 0x989680 ;  /* 0x009896800000895d */ /* 0x008fea0003900000 */
[----:B------:R-:W3:Y:S02]  /*5c70*/  @!P0 SYNCS.PHASECHK.TRANS64 P0, [R18+URZ+0x22800], R3 ;  /* 0x02280003120085a7 */ /* 0x000ee4000800007f */
[----:B---3--:R-:W-:Y:S05]  /*5c80*/  @!P0 BRA `(.L_x_7710) ;  /* 0xfffffffc00f08947 */ /* 0x008fea000383ffff */
.L_x_7709:
[----:B------:R-:W-:Y:S05]  /*5c90*/  BSYNC B0 ;  /* 0x0000000000007941 */ /* 0x000fea0003800000 */
.L_x_7708:
[----:B------:R-:W-:Y:S05]  /*5ca0*/  BRA `(.L_x_7711) ;  /* 0x00000020006c7947 */ /* 0x000fea0003800000 */
.L_x_7707:
[----:B-----5:R-:W-:Y:S01]  /*5cb0*/  SHF.R.S32.HI R0, RZ, 0x1f, R31 ;  /* 0x0000001fff007819 */ /* 0x020fe2000001141f */
[----:B------:R-:W-:Y:S01]  /*5cc0*/  ULDC.64 UR4, c[0x0][0x3d8] ;  /* 0x0000f60000047ab9 */ /* 0x000fe20000000a00 */
[----:B------:R-:W-:Y:S01]  /*5cd0*/  ULDC.64 UR6, c[0x0][0x3e8] ;  /* 0x0000fa0000067ab9 */ /* 0x000fe20000000a00 */
[----:B------:R-:W-:Y:S01]  /*5ce0*/  IMAD.WIDE.U32 R4, R31, UR4, RZ ;  /* 0x000000041f047c25 */ /* 0x000fe2000f8e00ff */
[----:B------:R-:W-:Y:S01]  /*5cf0*/  LOP3.LUT P0, RZ, R24, 0x3ff, RZ, 0xc0, !PT ;  /* 0x000003ff18ff7812 */ /* 0x000fe2000780c0ff */
[----:B------:R-:W-:Y:S02]  /*5d00*/  BSSY B6, `(.L_x_7712) ;  /* 0x0000031000067945 */ /* 0x000fe40003800000 */
[C---:B------:R-:W-:Y:S02]  /*5d10*/  IMAD R6, R0.reuse, UR4, RZ ;  /* 0x0000000400067c24 */ /* 0x040fe4000f8e02ff */
[----:B------:R-:W-:Y:S02]  /*5d20*/  IMAD R0, R0, UR6, RZ ;  /* 0x0000000600007c24 */ /* 0x000fe4000f8e02ff */
[----:B------:R-:W-:-:S02]  /*5d30*/  IMAD.SHL.U32 R41, R219, 0x4, RZ ;  /* 0x00000004db297824 */ /* 0x000fc400078e00ff */
[C---:B------:R-:W-:Y:S01]  /*5d40*/  IMAD R9, R31.reuse, UR5, R6 ;  /* 0x000000051f097c24 */ /* 0x040fe2000f8e0206 */
[----:B------:R-:W-:Y:S01]  /*5d50*/  ULDC.64 UR4, c[0x0][0x3c8] ;  /* 0x0000f20000047ab9 */ /* 0x000fe20000000a00 */
[----:B------:R-:W-:Y:S01]  /*5d60*/  IMAD R27, R31, UR7, R0 ;  /* 0x000000071f1b7c24 */ /* 0x000fe2000f8e0200 */
[-C--:B------:R-:W-:Y:S01]  /*5d70*/  IADD3 R0, P3, R41, R4.reuse, RZ ;  /* 0x0000000429007210 */ /* 0x080fe20007f7e0ff */
[----:B------:R-:W-:Y:S01]  /*5d80*/  IMAD.IADD R9, R9, 0x1, R5 ;  /* 0x0000000109097824 */ /* 0x000fe200078e0205 */
[----:B------:R-:W-:Y:S01]  /*5d90*/  SHF.R.S32.HI R10, RZ, 0x1f, R41 ;  /* 0x0000001fff0a7819 */ /* 0x000fe20000011429 */
[----:B------:R-:W-:Y:S01]  /*5da0*/  IMAD.WIDE.U32 R6, R31, UR6, RZ ;  /* 0x000000061f067c25 */ /* 0x000fe2000f8e00ff */
[----:B------:R-:W-:Y:S01]  /*5db0*/  LEA R24, P2, R4, UR4, 0x1 ;  /* 0x0000000404187c11 */ /* 0x000fe2000f8408ff */
[----:B------:R-:W-:Y:S01]  /*5dc0*/  ULDC.64 UR6, c[0x0][0x3e0] ;  /* 0x0000f80000067ab9 */ /* 0x000fe20000000a00 */
[----:B------:R-:W-:Y:S01]  /*5dd0*/  IADD3 R5, P1, R16, R4, RZ ;  /* 0x0000000410057210 */ /* 0x000fe20007f3e0ff */
[--C-:B------:R-:W-:Y:S01]  /*5de0*/  IMAD.X R3, R10, 0x1, R9.reuse, P3 ;  /* 0x000000010a037824 */ /* 0x100fe200018e0609 */
[----:B------:R-:W-:Y:S01]  /*5df0*/  LEA.HI.X R25, R4, UR5, R9, 0x1, P2 ;  /* 0x0000000504197c11 */ /* 0x000fe200090f0c09 */
[----:B------:R-:W-:Y:S01]  /*5e00*/  IMAD.IADD R27, R27, 0x1, R7 ;  /* 0x000000011b1b7824 */ /* 0x000fe200078e0207 */
[----:B------:R-:W-:-:S02]  /*5e10*/  LEA R32, P2, R0, UR4, 0x1 ;  /* 0x0000000400207c11 */ /* 0x000fc4000f8408ff */
[-C--:B------:R-:W-:Y:S02]  /*5e20*/  IADD3 R8, P4, R41, R6.reuse, RZ ;  /* 0x0000000629087210 */ /* 0x080fe40007f9e0ff */
[----:B------:R-:W-:Y:S02]  /*5e30*/  LEA.HI.X R33, R0, UR5, R3, 0x1, P2 ;  /* 0x0000000500217c11 */ /* 0x000fe400090f0c03 */
[----:B------:R-:W-:Y:S01]  /*5e40*/  IADD3 R0, P3, R16, R6, RZ ;  /* 0x0000000610007210 */ /* 0x000fe20007f7e0ff */
[--C-:B------:R-:W-:Y:S01]  /*5e50*/  IMAD.X R7, R10, 0x1, R27.reuse, P4 ;  /* 0x000000010a077824 */ /* 0x100fe200020e061b */
[C---:B------:R-:W-:Y:S02]  /*5e60*/  IADD3.X R4, R17.reuse, R9, RZ, P1, !PT ;  /* 0x0000000911047210 */ /* 0x040fe40000ffe4ff */
[----:B------:R-:W-:Y:S01]  /*5e70*/  LEA R26, P2, R6, UR6, 0x1 ;  /* 0x00000006061a7c11 */ /* 0x000fe2000f8408ff */
[----:B------:R-:W-:Y:S01]  /*5e80*/  IMAD.X R3, R17, 0x1, R27, P3 ;  /* 0x0000000111037824 */ /* 0x000fe200018e061b */
[----:B------:R-:W-:-:S02]  /*5e90*/  LEA R34, P5, R8, UR6, 0x1 ;  /* 0x0000000608227c11 */ /* 0x000fc4000f8a08ff */
[C---:B------:R-:W-:Y:S02]  /*5ea0*/  LEA R36, P4, R5.reuse, UR4, 0x1 ;  /* 0x0000000405247c11 */ /* 0x040fe4000f8808ff */
[----:B------:R-:W-:Y:S02]  /*5eb0*/  LEA R38, P1, R0, UR6, 0x1 ;  /* 0x0000000600267c11 */ /* 0x000fe4000f8208ff */
[----:B------:R-:W-:Y:S02]  /*5ec0*/  LEA.HI.X R35, R8, UR7, R7, 0x1, P5 ;  /* 0x0000000708237c11 */ /* 0x000fe4000a8f0c07 */
[----:B------:R-:W-:Y:S02]  /*5ed0*/  LEA.HI.X R27, R6, UR7, R27, 0x1, P2 ;  /* 0x00000007061b7c11 */ /* 0x000fe400090f0c1b */
[----:B------:R-:W-:Y:S02]  /*5ee0*/  LEA.HI.X R37, R5, UR5, R4, 0x1, P4 ;  /* 0x0000000505257c11 */ /* 0x000fe4000a0f0c04 */
[----:B------:R-:W-:Y:S01]  /*5ef0*/  LEA.HI.X R39, R0, UR7, R3, 0x1, P1 ;  /* 0x0000000700277c11 */ /* 0x000fe200088f0c03 */
        /* <DEDUP_REMOVED lines=16> */
[----:B0-2---:R-:W-:Y:S05]  /*6000*/  CALL.ABS.NOINC R14 ;  /* 0x000000000e007343 */ /* 0x005fea0003c00000 */
.L_x_7713:
[----:B------:R-:W-:Y:S05]  /*6010*/  BSYNC B6 ;  /* 0x0000000000067941 */ /* 0x000fea0003800000 */
.L_x_7712:
        /* <DEDUP_REMOVED lines=16> */
[----:B------:R-:W-:Y:S02]  /*6120*/  SHF.R.U32.HI R5, RZ, 0x3, R5 ;  /* 0x00000003ff057819 */ /* 0x000fe40000011605 */
[----:B------:R-:W-:-:S02]  /*6130*/  IADD3 R3, R212, -R3, RZ ;  /* 0x80000003d4037210 */ /* 0x000fc40007ffe0ff */
[----:B------:R-:W-:Y:S02]  /*6140*/  LOP3.LUT R0, R0, R5, RZ, 0x3c, !PT ;  /* 0x0000000500007212 */ /* 0x000fe400078e3cff */
[----:B------:R-:W-:Y:S02]  /*6150*/  CS2R R4, SRZ ;  /* 0x0000000000047805 */ /* 0x000fe4000001ff00 */
[----:B------:R-:W-:Y:S01]  /*6160*/  SHF.L.U32 R29, R3, 0x1f, RZ ;  /* 0x0000001f031d7819 */ /* 0x000fe200000006ff */
[----:B------:R-:W-:Y:S06]  /*6170*/  @P0 BRA `(.L_x_7717) ;  /* 0x0000000000300947 */ /* 0x000fec0003800000 */
[C---:B------:R-:W-:Y:S01]  /*6180*/  VIADD R3, R41.reuse, 0x10 ;  /* 0x0000001029037836 */ /* 0x040fe20000000000 */
[----:B------:R-:W-:Y:S01]  /*6190*/  ULDC UR4, c[0x0][0x3d4] ;  /* 0x0000f50000047ab9 */ /* 0x000fe20000000800 */
[----:B------:R-:W-:Y:S02]  /*61a0*/  CS2R R8, SRZ ;  /* 0x0000000000087805 */ /* 0x000fe4000001ff00 */
[----:B------:R-:W-:Y:S02]  /*61b0*/  ISETP.GE.AND P1, PT, R41, UR4, PT ;  /* 0x0000000429007c0c */ /* 0x000fe4000bf26270 */
[----:B------:R-:W-:Y:S02]  /*61c0*/  CS2R R20, SRZ ;  /* 0x0000000000147805 */ /* 0x000fe4000001ff00 */
[----:B------:R-:W-:Y:S02]  /*61d0*/  ISETP.GE.AND P2, PT, R3, UR4, PT ;  /* 0x0000000403007c0c */ /* 0x000fe4000bf46270 */
[----:B------:R-:W-:-:S02]  /*61e0*/  CS2R R4, SRZ ;  /* 0x0000000000047805 */ /* 0x000fc4000001ff00 */
[----:B------:R-:W-:-:S05]  /*61f0*/  CS2R R6, SRZ ;  /* 0x0000000000067805 */ /* 0x000fca000001ff00 */
[----:B------:R1:W5:Y:S04]  /*6200*/  @!P1 LDG.E.64 R8, desc[UR40][R32.64] ;  /* 0x0000002820089981 */ /* 0x000368000c1e1b00 */
[----:B------:R1:W5:Y:S04]  /*6210*/  @!P2 LDG.E.64 R20, desc[UR40][R32.64+0x20] ;  /* 0x000020282014a981 */ /* 0x000368000c1e1b00 */
[----:B------:R1:W5:Y:S04]  /*6220*/  @!P1 LDG.E.64 R4, desc[UR40][R34.64] ;  /* 0x0000002822049981 */ /* 0x000368000c1e1b00 */
[----:B------:R1:W5:Y:S02]  /*6230*/  @!P2 LDG.E.64 R6, desc[UR40][R34.64+0x20] ;  /* 0x000020282206a981 */ /* 0x000364000c1e1b00 */
.L_x_7717:
[----:B------:R-:W-:Y:S05]  /*6240*/  BSYNC B1 ;  /* 0x0000000000017941 */ /* 0x000fea0003800000 */
.L_x_7716:
[----:B------:R-:W-:-:S03]  /*6250*/  UMOV UR4, 0xffffffff ;  /* 0xffffffff00047882 */ /* 0x000fc60000000000 */
[----:B------:R-:W-:Y:S05]  /*6260*/  BRA.DIV UR4, `(.L_x_7718) ;  /* 0x000000e204987947 */ /* 0x000fea000b800000 */
.L_x_7888:
[----:B------:R-:W-:-:S03]  /*6270*/  UMOV UR4, 0xffffffff ;  /* 0xffffffff00047882 */ /* 0x000fc60000000000 */
[----:B------:R-:W-:Y:S05]  /*6280*/  BRA.DIV UR4, `(.L_x_7719) ;  /* 0x000000e204b87947 */ /* 0x000fea000b800000 */
.L_x_7891:
[----:B------:R-:W-:-:S03]  /*6290*/  UMOV UR4, 0xffffffff ;  /* 0xffffffff00047882 */ /* 0x000fc60000000000 */
[----:B------:R-:W-:Y:S05]  /*62a0*/  BRA.DIV UR4, `(.L_x_7720) ;  /* 0x000000e204d87947 */ /* 0x000fea000b800000 */
.L_x_7894:
[----:B------:R-:W-:-:S03]  /*62b0*/  UMOV UR4, 0xffffffff ;  /* 0xffffffff00047882 */ /* 0x000fc60000000000 */
[----:B------:R-:W-:Y:S05]  /*62c0*/  BRA.DIV UR4, `(.L_x_7721) ;  /* 0x000000e204f87947 */ /* 0x000fea000b800000 */
.L_x_7897:
[----:B------:R-:W2:Y:S01]  /*62d0*/  SYNCS.PHASECHK.TRANS64.TRYWAIT P1, [R18+URZ+0x22800], R29 ;  /* 0x0228001d120075a7 */ /* 0x000ea2000802017f */
[----:B------:R-:W-:Y:S01]  /*62e0*/  LOP3.LUT P2, RZ, R220, 0x4, RZ, 0xc0, !PT ;  /* 0x00000004dcff7812 */ /* 0x000fe2000784c0ff */
[----:B------:R-:W-:Y:S01]  /*62f0*/  IMAD R3, R205, 0x200, R0 ;  /* 0x00000200cd037824 */ /* 0x000fe200078e0200 */
[----:B-1---5:R-:W-:Y:S01]  /*6300*/  SHF.R.U64 R34, R8, 0x10, R9 ;  /* 0x0000001008227819 */ /* 0x022fe20000001209 */
[----:B------:R-:W-:Y:S01]  /*6310*/  IMAD.MOV.U32 R32, RZ, RZ, R8 ;  /* 0x000000ffff207224 */ /* 0x000fe200078e0008 */
[--C-:B------:R-:W-:Y:S01]  /*6320*/  SHF.R.U64 R36, R4, 0x10, R5.reuse ;  /* 0x0000001004247819 */ /* 0x100fe20000001205 */
[----:B------:R-:W-:Y:S01]  /*6330*/  IMAD R3, R3, 0x2, R18 ;  /* 0x0000000203037824 */ /* 0x000fe200078e0212 */
[--C-:B------:R-:W-:Y:S01]  /*6340*/  SHF.R.U32.HI R13, RZ, 0x10, R5.reuse ;  /* 0x00000010ff0d7819 */ /* 0x100fe20000011605 */
[----:B------:R-:W-:Y:S01]  /*6350*/  IMAD.MOV.U32 R8, RZ, RZ, R5 ;  /* 0x000000ffff087224 */ /* 0x000fe200078e0005 */
[--C-:B------:R-:W-:Y:S01]  /*6360*/  SHF.R.U32.HI R11, RZ, 0x10, R9.reuse ;  /* 0x00000010ff0b7819 */ /* 0x100fe20000011609 */
[----:B------:R-:W-:Y:S01]  /*6370*/  IMAD.MOV.U32 R10, RZ, RZ, R9 ;  /* 0x000000ffff0a7224 */ /* 0x000fe200078e0009 */
[----:B------:R-:W-:Y:S01]  /*6380*/  MOV R9, R21 ;  /* 0x0000001500097202 */ /* 0x000fe20000000f00 */
[----:B------:R-:W-:Y:S01]  /*6390*/  IMAD.MOV.U32 R33, RZ, RZ, R20 ;  /* 0x000000ffff217224 */ /* 0x000fe200078e0014 */
[--C-:B------:R-:W-:Y:S01]  /*63a0*/  SHF.R.U64 R35, R20, 0x10, R21.reuse ;  /* 0x0000001014237819 */ /* 0x100fe20000001215 */
[----:B------:R-:W-:Y:S01]  /*63b0*/  IMAD.MOV.U32 R27, RZ, RZ, R4 ;  /* 0x000000ffff1b7224 */ /* 0x000fe200078e0004 */
[----:B------:R-:W-:Y:S01]  /*63c0*/  SHF.R.U32.HI R12, RZ, 0x10, R21 ;  /* 0x00000010ff0c7819 */ /* 0x000fe20000011615 */
[----:B------:R-:W-:Y:S01]  /*63d0*/  IMAD.MOV.U32 R31, RZ, RZ, R6 ;  /* 0x000000ffff1f7224 */ /* 0x000fe200078e0006 */
[----:B------:R-:W-:Y:S01]  /*63e0*/  BSSY B1, `(.L_x_7722) ;  /* 0x000000f000017945 */ /* 0x000fe20003800000 */
[--C-:B------:R-:W-:Y:S01]  /*63f0*/  IMAD.MOV.U32 R5, RZ, RZ, R7.reuse ;  /* 0x000000ffff057224 */ /* 0x100fe200078e0007 */
[C---:B------:R-:W-:Y:S01]  /*6400*/  IADD3 R0, R3.reuse, 0x18440, RZ ;  /* 0x0001844003007810 */ /* 0x040fe20007ffe0ff */
[----:B------:R-:W-:Y:S01]  /*6410*/  VIADD R4, R3, 0x18400 ;  /* 0x0001840003047836 */ /* 0x000fe20000000000 */
[----:B------:R-:W-:-:S02]  /*6420*/  SHF.R.U64 R6, R6, 0x10, R7 ;  /* 0x0000001006067819 */ /* 0x000fc40000001207 */
[----:B------:R-:W-:Y:S01]  /*6430*/  SHF.R.U32.HI R7, RZ, 0x10, R7 ;  /* 0x00000010ff077819 */ /* 0x000fe20000011607 */
[----:B------:R-:W-:Y:S01]  /*6440*/  @P2 VIADD R0, R4, 0xffffffc0 ;  /* 0xffffffc004002836 */ /* 0x000fe20000000000 */
[----:B------:R-:W-:Y:S02]  /*6450*/  PRMT R32, R32, 0x5410, R10 ;  /* 0x0000541020207816 */ /* 0x000fe4000000000a */
[----:B------:R-:W-:Y:S02]  /*6460*/  PRMT R34, R34, 0x5410, R11 ;  /* 0x0000541022227816 */ /* 0x000fe4000000000b */
[----:B------:R-:W-:Y:S02]  /*6470*/  PRMT R33, R33, 0x5410, R9 ;  /* 0x0000541021217816 */ /* 0x000fe40000000009 */
[----:B------:R-:W-:Y:S02]  /*6480*/  PRMT R35, R35, 0x5410, R12 ;  /* 0x0000541023237816 */ /* 0x000fe4000000000c */
[----:B------:R-:W-:-:S02]  /*6490*/  PRMT R27, R27, 0x5410, R8 ;  /* 0x000054101b1b7816 */ /* 0x000fc40000000008 */
[----:B------:R-:W-:Y:S02]  /*64a0*/  PRMT R36, R36, 0x5410, R13 ;  /* 0x0000541024247816 */ /* 0x000fe4000000000d */
[----:B------:R-:W-:Y:S01]  /*64b0*/  PRMT R31, R31, 0x5410, R5 ;  /* 0x000054101f1f7816 */ /* 0x000fe20000000005 */
[----:B--2---:R-:W-:Y:S06]  /*64c0*/  @!P1 BRA `(.L_x_7723) ;  /* 0x000000e000a09947 */ /* 0x004fec0003800000 */
.L_x_7898:
[----:B------:R-:W-:Y:S05]  /*64d0*/  BSYNC B1 ;  /* 0x0000000000017941 */ /* 0x000fea0003800000 */
.L_x_7722:
[----:B------:R-:W-:Y:S01]  /*64e0*/  BSSY B1, `(.L_x_7724) ;  /* 0x0000057000017945 */ /* 0x000fe20003800000 */
[----:B-1----:R-:W-:-:S03]  /*64f0*/  PRMT R29, R6, 0x5410, R7 ;  /* 0x00005410061d7816 */ /* 0x002fc60000000007 */
        /* <DEDUP_REMOVED lines=45> */
.L_x_7727:
[----:B------:R-:W-:Y:S05]  /*67d0*/  BSYNC B2 ;  /* 0x0000000000027941 */ /* 0x000fea0003800000 */
.L_x_7726:
        /* <DEDUP_REMOVED lines=39> */
.L_x_7725:
[----:B------:R-:W-:Y:S05]  /*6a50*/  BSYNC B1 ;  /* 0x0000000000017941 */ /* 0x000fea0003800000 */
.L_x_7724:
        /* <DEDUP_REMOVED lines=10> */
[----:B------:R-:W-:Y:S02]  /*6b00*/  HADD2.F32 R12, -RZ, R32.H0_H0 ;  /* 0x20000020ff0c7230 */ /* 0x000fe40000004100 */
[----:B------:R-:W-:Y:S02]  /*6b10*/  HADD2.F32 R25, -RZ, R36.H0_H0 ;  /* 0x20000024ff197230 */ /* 0x000fe40000004100 */
        /* <DEDUP_REMOVED lines=33> */
[----:B------:R1:W-:Y:S02]  /*6d30*/  STS.128 [R3+0x1a400], R8 ;  /* 0x01a4000803007388 */ /* 0x0003e40000000c00 */
.L_x_7730:
[----:B------:R-:W-:Y:S05]  /*6d40*/  BSYNC B1 ;  /* 0x0000000000017941 */ /* 0x000fea0003800000 */
.L_x_7729:
[----:B------:R-:W-:Y:S05]  /*6d50*/  @P1 BRA `(.L_x_7728) ;  /* 0x00000010001c1947 */ /* 0x000fea0003800000 */
[----:B------:R-:W1:Y:S01]  /*6d60*/  LDS.128 R4, [R0+0x2000] ;  /* 0x0020000000047984 */ /* 0x000e620000000c00 */
        /* <DEDUP_REMOVED lines=38> */
.L_x_7715:
[----:B------:R-:W1:Y:S01]  /*6fd0*/  LDC R9, c[0x0][0x3d4] ;  /* 0x0000f500ff097b82 */ /* 0x000e620000000800 */
[----:B------:R-:W-:Y:S01]  /*6fe0*/  IMAD R30, R85, -0x80, R30 ;  /* 0xffffff80551e7824 */ /* 0x000fe200078e021e */
[----:B------:R-:W-:Y:S02]  /*6ff0*/  CS2R R32, SRZ ;  /* 0x0000000000207805 */ /* 0x000fe4000001ff00 */
[----:B------:R-:W-:Y:S02]  /*7000*/  CS2R R34, SRZ ;  /* 0x0000000000227805 */ /* 0x000fe4000001ff00 */
[----:B------:R-:W-:Y:S02]  /*7010*/  CS2R R4, SRZ ;  /* 0x0000000000047805 */ /* 0x000fe4000001ff00 */
[----:B------:R-:W-:Y:S02]  /*7020*/  CS2R R6, SRZ ;  /* 0x0000000000067805 */ /* 0x000fe4000001ff00 */
[----:B------:R-:W-:-:S02]  /*7030*/  VIMNMX R30, R30, 0x80, PT ;  /* 0x000000801e1e7848 */ /* 0x000fc40003fe0100 */
[----:B-1----:R-:W-:-:S04]  /*7040*/  ISETP.GE.AND P0, PT, R16, R9, PT ;  /* 0x000000091000720c */ /* 0x002fc80003f06270 */
[----:B------:R-:W-:-:S13]  /*7050*/  ISETP.GE.OR P1, PT, R19, R30, P0 ;  /* 0x0000001e1300720c */ /* 0x000fda0000726670 */
[----:B------:R1:W5:Y:S04]  /*7060*/  @!P1 LDG.E.128 R32, desc[UR40][R36.64] ;  /* 0x0000002824209981 */ /* 0x000368000c1e1d00 */
[----:B------:R1:W5:Y:S01]  /*7070*/  @!P1 LDG.E.128 R4, desc[UR40][R38.64] ;  /* 0x0000002826049981 */ /* 0x000362000c1e1d00 */
[----:B------:R-:W-:Y:S01]  /*7080*/  UMOV UR4, 0xffffffff ;  /* 0xffffffff00047882 */ /* 0x000fe20000000000 */
[----:B------:R-:W-:Y:S02]  /*7090*/  LEA.HI R0, R212, R212, RZ, 0x1 ;  /* 0x000000d4d4007211 */ /* 0x000fe400078f08ff */
[----:B------:R-:W-:Y:S05]  /*70a0*/  BRA.DIV UR4, `(.L_x_7731) ;  /* 0x000000d604bc7947 */ /* 0x000fea000b800000 */
.L_x_7901:
[----:B------:R-:W-:Y:S01]  /*70b0*/  UMOV UR4, 0xffffffff ;  /* 0xffffffff00047882 */ /* 0x000fe20000000000 */
[----:B------:R-:W-:Y:S02]  /*70c0*/  LOP3.LUT R3, R0, 0xfffffffe, RZ, 0xc0, !PT ;  /* 0xfffffffe00037812 */ /* 0x000fe400078ec0ff */
[----:B------:R-:W-:Y:S05]  /*70d0*/  BRA.DIV UR4, `(.L_x_7732) ;  /* 0x000000d604d87947 */ /* 0x000fea000b800000 */
.L_x_7904:
[----:B------:R-:W-:Y:S01]  /*70e0*/  UMOV UR4, 0xffffffff ;  /* 0xffffffff00047882 */ /* 0x000fe20000000000 */
[----:B------:R-:W-:Y:S02]  /*70f0*/  IMAD.IADD R3, R212, 0x1, -R3 ;  /* 0x00000001d4037824 */ /* 0x000fe400078e0a03 */
[----:B------:R-:W-:Y:S05]  /*7100*/  BRA.DIV UR4, `(.L_x_7733) ;  /* 0x000000d604f47947 */ /* 0x000fea000b800000 */
.L_x_7907:
[----:B------:R-:W-:Y:S01]  /*7110*/  UMOV UR4, 0xffffffff ;  /* 0xffffffff00047882 */ /* 0x000fe20000000000 */
[----:B------:R-:W-:Y:S02]  /*7120*/  SHF.L.U32 R3, R3, 0x1f, RZ ;  /* 0x0000001f03037819 */ /* 0x000fe400000006ff */
[----:B------:R-:W-:Y:S05]  /*7130*/  BRA.DIV UR4, `(.L_x_7734) ;  /* 0x000000da04107947 */ /* 0x000fea000b800000 */
.L_x_7910:
[----:B------:R-:W2:Y:S01]  /*7140*/  SYNCS.PHASECHK.TRANS64.TRYWAIT P1, [R18+URZ+0x22800], R3 ;  /* 0x02280003120075a7 */ /* 0x000ea2000802017f */
[----:B-----5:R-:W-:Y:S01]  /*7150*/  IMAD.MOV.U32 R0, RZ, RZ, R33 ;  /* 0x000000ffff007224 */ /* 0x020fe200078e0021 */
[----:B-1----:R-:W-:Y:S01]  /*7160*/  MOV R38, R32 ;  /* 0x0000002000267202 */ /* 0x002fe20000000f00 */
[----:B------:R-:W-:Y:S01]  /*7170*/  IMAD.MOV.U32 R40, RZ, RZ, R4 ;  /* 0x000000ffff287224 */ /* 0x000fe200078e0004 */
[--C-:B------:R-:W-:Y:S01]  /*7180*/  SHF.R.U64 R44, R4, 0x10, R5.reuse ;  /* 0x00000010042c7819 */ /* 0x100fe20000001205 */
[----:B------:R-:W-:Y:S01]  /*7190*/  IMAD.MOV.U32 R39, RZ, RZ, R34 ;  /* 0x000000ffff277224 */ /* 0x000fe200078e0022 */
[----:B------:R-:W-:Y:S01]  /*71a0*/  PRMT R38, R38, 0x5410, R0 ;  /* 0x0000541026267816 */ /* 0x000fe20000000000 */
[----:B------:R-:W-:Y:S01]  /*71b0*/  IMAD.MOV.U32 R0, RZ, RZ, R5 ;  /* 0x000000ffff007224 */ /* 0x000fe200078e0005 */
[----:B------:R-:W-:Y:S01]  /*71c0*/  MOV R41, R6 ;  /* 0x0000000600297202 */ /* 0x000fe20000000f00 */
[----:B------:R-:W-:Y:S01]  /*71d0*/  IMAD.MOV.U32 R8, RZ, RZ, R35 ;  /* 0x000000ffff087224 */ /* 0x000fe200078e0023 */
[--C-:B------:R-:W-:Y:S01]  /*71e0*/  SHF.R.U64 R45, R6, 0x10, R7.reuse ;  /* 0x00000010062d7819 */ /* 0x100fe20000001207 */
[----:B------:R-:W-:Y:S01]  /*71f0*/  IMAD.MOV.U32 R4, RZ, RZ, R7 ;  /* 0x000000ffff047224 */ /* 0x000fe200078e0007 */
[--C-:B------:R-:W-:Y:S01]  /*7200*/  SHF.R.U64 R42, R32, 0x10, R33.reuse ;  /* 0x00000010202a7819 */ /* 0x100fe20000001221 */
[----:B------:R-:W-:Y:S01]  /*7210*/  BSSY B1, `(.L_x_7735) ;  /* 0x0000011000017945 */ /* 0x000fe20003800000 */
[----:B------:R-:W-:-:S02]  /*7220*/  SHF.R.U32.HI R10, RZ, 0x10, R33 ;  /* 0x00000010ff0a7819 */ /* 0x000fc40000011621 */
[--C-:B------:R-:W-:Y:S02]  /*7230*/  SHF.R.U64 R43, R34, 0x10, R35.reuse ;  /* 0x00000010222b7819 */ /* 0x100fe40000001223 */
[----:B------:R-:W-:Y:S02]  /*7240*/  SHF.R.U32.HI R11, RZ, 0x10, R35 ;  /* 0x00000010ff0b7819 */ /* 0x000fe40000011623 */
[----:B------:R-:W-:Y:S02]  /*7250*/  SHF.R.U32.HI R5, RZ, 0x10, R5 ;  /* 0x00000010ff057819 */ /* 0x000fe40000011605 */
        /* <DEDUP_REMOVED lines=11> */
[----:B--2---:R-:W-:Y:S06]  /*7310*/  @!P1 BRA `(.L_x_7736) ;  /* 0x000000d400c09947 */ /* 0x004fec0003800000 */
.L_x_7911:
[----:B------:R-:W-:Y:S05]  /*7320*/  BSYNC B1 ;  /* 0x0000000000017941 */ /* 0x000fea0003800000 */
.L_x_7735:
[----:B------:R-:W-:Y:S01]  /*7330*/  BSSY B1, `(.L_x_7737) ;  /* 0x0000059000017945 */ /* 0x000fe20003800000 */
[----:B-1----:R-:W-:-:S03]  /*7340*/  LOP3.LUT R3, R0, 0x38, RZ, 0xc0, !PT ;  /* 0x0000003800037812 */ /* 0x002fc600078ec0ff */
[----:B------:R-:W-:Y:S05]  /*7350*/  @P2 BRA `(.L_x_7738) ;  /* 0x0000000400582947 */ /* 0x000fea0003800000 */
[----:B------:R-:W-:Y:S02]  /*7360*/  IMAD.SHL.U32 R0, R220, 0x40, RZ ;  /* 0x00000040dc007824 */ /* 0x000fe400078e00ff */
[----:B------:R-:W-:Y:S02]  /*7370*/  HADD2.F32 R26, -RZ, R40.H0_H0 ;  /* 0x20000028ff1a7230 */ /* 0x000fe40000004100 */
[----:B------:R-:W-:Y:S01]  /*7380*/  HADD2.F32 R25, -RZ, R38.H0_H0 ;  /* 0x20000026ff197230 */ /* 0x000fe20000004100 */
[----:B------:R-:W-:Y:S01]  /*7390*/  LOP3.LUT R4, R0, 0x1c0, RZ, 0xc0, !PT ;  /* 0x000001c000047812 */ /* 0x000fe200078ec0ff */
[----:B------:R-:W-:-:S03]  /*73a0*/  HADD2.F32 R27, -RZ, R44.H0_H0 ;  /* 0x2000002cff1b7230 */ /* 0x000fc60000004100 */
[----:B------:R-:W-:Y:S02]  /*73b0*/  LOP3.LUT R0, R4, 0x38, R16, 0xf8, !PT ;  /* 0x0000003804007812 */ /* 0x000fe400078ef810 */
[----:B------:R-:W-:-:S04]  /*73c0*/  SHF.R.U32.HI R7, RZ, 0x3, R4 ;  /* 0x00000003ff077819 */ /* 0x000fc80000011604 */
[----:B------:R-:W-:-:S05]  /*73d0*/  LOP3.LUT R0, R0, R7, RZ, 0x3c, !PT ;  /* 0x0000000700007212 */ /* 0x000fca00078e3cff */
[----:B------:R-:W-:Y:S01]  /*73e0*/  IMAD R5, R205, 0x200, R0 ;  /* 0x00000200cd057824 */ /* 0x000fe200078e0200 */
[----:B------:R-:W-:-:S03]  /*73f0*/  LOP3.LUT R0, R7, R3, R4, 0x1e, !PT ;  /* 0x0000000307007212 */ /* 0x000fc600078e1e04 */
[----:B------:R-:W-:Y:S01]  /*7400*/  IMAD R36, R5, 0x2, R18 ;  /* 0x0000000205247824 */ /* 0x000fe200078e0212 */
[----:B------:R-:W-:-:S04]  /*7410*/  LEA R5, R205, R0, 0x9 ;  /* 0x00000000cd057211 */ /* 0x000fc800078e48ff */
[----:B------:R-:W1:Y:S01]  /*7420*/  LDS.128 R8, [R36+0x18400] ;  /* 0x0184000024087984 */ /* 0x000e620000000c00 */
[----:B------:R-:W-:-:S05]  /*7430*/  IMAD R37, R5, 0x2, R18 ;  /* 0x0000000205257824 */ /* 0x000fca00078e0212 */
[----:B------:R-:W2:Y:S01]  /*7440*/  LDS.128 R4, [R37+0x18400] ;  /* 0x0184000025047984 */ /* 0x000ea20000000c00 */
[--C-:B-1----:R-:W-:Y:S02]  /*7450*/  HADD2.F32 R0, -RZ, R8.reuse.H0_H0 ;  /* 0x20000008ff007230 */ /* 0x102fe40000004100 */
[----:B------:R-:W-:Y:S02]  /*7460*/  HADD2.F32 R8, -RZ, R8.H1_H1 ;  /* 0x30000008ff087230 */ /* 0x000fe40000004100 */
[----:B------:R-:W-:Y:S02]  /*7470*/  HADD2.F32 R12, -RZ, R9.H0_H0 ;  /* 0x20000009ff0c7230 */ /* 0x000fe40000004100 */
[--C-:B--2---:R-:W-:Y:S02]  /*7480*/  HADD2.F32 R15, -RZ, R4.reuse.H0_H0 ;  /* 0x20000004ff0f7230 */ /* 0x104fe40000004100 */
[----:B------:R-:W-:Y:S02]  /*7490*/  HADD2.F32 R4, -RZ, R4.H1_H1 ;  /* 0x30000004ff047230 */ /* 0x000fe40000004100 */
[----:B------:R-:W-:-:S02]  /*74a0*/  HADD2.F32 R20, -RZ, R5.H0_H0 ;  /* 0x20000005ff147230 */ /* 0x000fc40000004100 */
[CC--:B------:R-:W-:Y:S01]  /*74b0*/  FMUL.FTZ R29, R15.reuse, R26.reuse ;  /* 0x0000001a0f1d7220 */ /* 0x0c0fe20000410000 */
[----:B------:R-:W-:Y:S01]  /*74c0*/  FMUL.FTZ R31, R15, R25 ;  /* 0x000000190f1f7220 */ /* 0x000fe20000410000 */
[----:B------:R-:W-:Y:S02]  /*74d0*/  HADD2.F32 R15, -RZ, R42.H0_H0 ;  /* 0x2000002aff0f7230 */ /* 0x000fe40000004100 */
[----:B------:R-:W-:Y:S01]  /*74e0*/  FMUL.FTZ R33, R4, R27 ;  /* 0x0000001b04217220 */ /* 0x000fe20000410000 */
[C---:B------:R-:W-:Y:S01]  /*74f0*/  FFMA.FTZ R30, R0.reuse, R25, -R29 ;  /* 0x00000019001e7223 */ /* 0x040fe2000001081d */
[----:B------:R-:W-:Y:S02]  /*7500*/  HADD2.F32 R29, -RZ, R40.H1_H1 ;  /* 0x30000028ff1d7230 */ /* 0x000fe40000004100 */
[----:B------:R-:W-:Y:S01]  /*7510*/  FFMA.FTZ R31, R0, R26, R31 ;  /* 0x0000001a001f7223 */ /* 0x000fe2000001001f */
[----:B------:R-:W-:Y:S02]  /*7520*/  HADD2.F32 R25, -RZ, R38.H1_H1 ;  /* 0x30000026ff197230 */ /* 0x000fe40000004100 */
[-C--:B------:R-:W-:Y:S01]  /*7530*/  FMUL.FTZ R35, R4, R15.reuse ;  /* 0x0000000f04237220 */ /* 0x080fe20000410000 */
[----:B------:R-:W-:Y:S01]  /*7540*/  FFMA.FTZ R33, R8, R15, -R33 ;  /* 0x0000000f08217223 */ /* 0x000fe20000010821 */
[----:B------:R-:W-:Y:S01]  /*7550*/  FMUL.FTZ R15, R20, R29 ;  /* 0x0000001d140f7220 */ /* 0x000fe20000410000 */
[----:B------:R-:W-:-:S02]  /*7560*/  HADD2.F32 R5, -RZ, R5.H1_H1 ;  /* 0x30000005ff057230 */ /* 0x000fc40000004100 */
[-C--:B------:R-:W-:Y:S01]  /*7570*/  FMUL.FTZ R4, R20, R25.reuse ;  /* 0x0000001914047220 */ /* 0x080fe20000410000 */
[----:B------:R-:W-:Y:S02]  /*7580*/  HADD2.F32 R26, -RZ, R44.H1_H1 ;  /* 0x3000002cff1a7230 */ /* 0x000fe40000004100 */
[----:B------:R-:W-:Y:S01]  /*7590*/  FFMA.FTZ R25, R12, R25, -R15 ;  /* 0x000000190c197223 */ /* 0x000fe2000001080f */
[----:B------:R-:W-:Y:S02]  /*75a0*/  HADD2.F32 R0, -RZ, R42.H1_H1 ;  /* 0x3000002aff007230 */ /* 0x000fe40000004100 */
[----:B------:R-:W-:Y:S01]  /*75b0*/  FFMA.FTZ R20, R8, R27, R35 ;  /* 0x0000001b08147223 */ /* 0x000fe20000010023 */
[----:B------:R-:W-:Y:S02]  /*75c0*/  HADD2.F32 R9, -RZ, R9.H1_H1 ;  /* 0x30000009ff097230 */ /* 0x000fe40000004100 */
        /* <DEDUP_REMOVED lines=11> */
[--C-:B------:R-:W-:Y:S02]  /*7680*/  HADD2.F32 R13, -RZ, R10.reuse.H0_H0 ;  /* 0x2000000aff0d7230 */ /* 0x100fe40000004100 */
[----:B------:R-:W-:Y:S01]  /*7690*/  FFMA.FTZ R21, R9, R26, R34 ;  /* 0x0000001a09157223 */ /* 0x000fe20000010022 */
[----:B------:R-:W-:Y:S02]  /*76a0*/  HADD2.F32 R10, -RZ, R10.H1_H1 ;  /* 0x3000000aff0a7230 */ /* 0x000fe40000004100 */
[----:B------:R-:W-:Y:S01]  /*76b0*/  FMUL.FTZ R9, R6, R15 ;  /* 0x0000000f06097220 */ /* 0x000fe20000410000 */
[----:B------:R-:W-:Y:S02]  /*76c0*/  HADD2.F32 R5, -RZ, R43.H0_H0 ;  /* 0x2000002bff057230 */ /* 0x000fe40000004100 */
[C---:B------:R-:W-:Y:S01]  /*76d0*/  FFMA.FTZ R26, R13.reuse, R4, -R0 ;  /* 0x000000040d1a7223 */ /* 0x040fe20000010800 */
[----:B------:R-:W-:Y:S01]  /*76e0*/  FFMA.FTZ R27, R13, R8, R27 ;  /* 0x000000080d1b7223 */ /* 0x000fe2000001001b */
[--C-:B------:R-:W-:Y:S01]  /*76f0*/  HADD2.F32 R24, -RZ, R7.reuse.H0_H0 ;  /* 0x20000007ff187230 */ /* 0x100fe20000004100 */
[----:B------:R-:W-:Y:S01]  /*7700*/  F2FP.F16.F32.PACK_AB R8, R20, R31 ;  /* 0x0000001f1408723e */ /* 0x000fe200000000ff */
[----:B------:R-:W-:Y:S01]  /*7710*/  FFMA.FTZ R13, R10, R5, -R9 ;  /* 0x000000050a0d7223 */ /* 0x000fe20000010809 */
[----:B------:R-:W-:-:S02]  /*7720*/  HADD2.F32 R7, -RZ, R7.H1_H1 ;  /* 0x30000007ff077230 */ /* 0x000fc40000004100 */
[----:B------:R-:W-:Y:S01]  /*7730*/  FMUL.FTZ R29, R6, R5 ;  /* 0x00000005061d7220 */ /* 0x000fe20000410000 */
[----:B------:R-:W-:Y:S02]  /*7740*/  HADD2.F32 R9, -RZ, R41.H1_H1 ;  /* 0x30000029ff097230 */ /* 0x000fe40000004100 */
[----:B------:R-:W-:Y:S02]  /*7750*/  HADD2.F32 R4, -RZ, R45.H1_H1 ;  /* 0x3000002dff047230 */ /* 0x000fe40000004100 */
[----:B------:R-:W-:Y:S01]  /*7760*/  FFMA.FTZ R10, R10, R15, R29 ;  /* 0x0000000f0a0a7223 */ /* 0x000fe2000001001d */
[----:B------:R-:W-:Y:S02]  /*7770*/  HADD2.F32 R5, -RZ, R39.H1_H1 ;  /* 0x30000027ff057230 */ /* 0x000fe40000004100 */
[----:B------:R-:W-:Y:S01]  /*7780*/  FMUL.FTZ R15, R24, R9 ;  /* 0x00000009180f7220 */ /* 0x000fe20000410000 */
[----:B------:R-:W-:Y:S02]  /*7790*/  HADD2.F32 R0, -RZ, R43.H1_H1 ;  /* 0x3000002bff007230 */ /* 0x000fe40000004100 */
[----:B------:R-:W-:Y:S01]  /*77a0*/  FMUL.FTZ R6, R7, R4 ;  /* 0x0000000407067220 */ /* 0x000fe20000410000 */
[----:B------:R-:W-:-:S02]  /*77b0*/  HADD2.F32 R14, -RZ, R11.H0_H0 ;  /* 0x2000000bff0e7230 */ /* 0x000fc40000004100 */
[----:B------:R-:W-:Y:S01]  /*77c0*/  FMUL.FTZ R24, R24, R5 ;  /* 0x0000000518187220 */ /* 0x000fe20000410000 */
[----:B------:R-:W-:Y:S02]  /*77d0*/  HADD2.F32 R11, -RZ, R11.H1_H1 ;  /* 0x3000000bff0b7230 */ /* 0x000fe40000004100 */
[-C--:B------:R-:W-:Y:S01]  /*77e0*/  FMUL.FTZ R29, R7, R0.reuse ;  /* 0x00000000071d7220 */ /* 0x080fe20000410000 */
[----:B------:R-:W-:Y:S01]  /*77f0*/  F2FP.F16.F32.PACK_AB R10, R10, R27 ;  /* 0x0000001b0a0a723e */ /* 0x000fe200000000ff */
        /* <DEDUP_REMOVED lines=12> */
.L_x_7738:
[----:B------:R-:W-:Y:S05]  /*78c0*/  BSYNC B1 ;  /* 0x0000000000017941 */ /* 0x000fea0003800000 */
.L_x_7737:
[----:B------:R-:W-:Y:S05]  /*78d0*/  @P0 BRA `(.L_x_7728) ;  /* 0x00000004003c0947 */ /* 0x000fea0003800000 */
[----:B------:R-:W-:Y:S01]  /*78e0*/  LOP3.LUT R3, R234, R3, R204, 0x1e, !PT ;  /* 0x00000003ea037212 */ /* 0x000fe200078e1ecc */
[----:B-1----:R-:W1:Y:S01]  /*78f0*/  LDS.128 R8, [R229+0x18400] ;  /* 0x01840000e5087984 */ /* 0x002e620000000c00 */
[----:B------:R-:W-:Y:S02]  /*7900*/  HADD2.F32 R30, -RZ, R40.H0_H0 ;  /* 0x20000028ff1e7230 */ /* 0x000fe40000004100 */
[----:B------:R-:W-:Y:S02]  /*7910*/  HADD2.F32 R26, -RZ, R38.H0_H0 ;  /* 0x20000026ff1a7230 */ /* 0x000fe40000004100 */
[----:B------:R-:W-:Y:S02]  /*7920*/  IMAD.IADD R3, R206, 0x1, R3 ;  /* 0x00000001ce037824 */ /* 0x000fe400078e0203 */
[----:B------:R-:W-:Y:S02]  /*7930*/  HADD2.F32 R32, -RZ, R44.H0_H0 ;  /* 0x2000002cff207230 */ /* 0x000fe40000004100 */
[----:B------:R-:W-:-:S02]  /*7940*/  IMAD R3, R3, 0x2, R18 ;  /* 0x0000000203037824 */ /* 0x000fc400078e0212 */
[----:B------:R-:W-:Y:S02]  /*7950*/  HADD2.F32 R34, -RZ, R40.H1_H1 ;  /* 0x30000028ff227230 */ /* 0x000fe40000004100 */
[----:B------:R-:W-:Y:S01]  /*7960*/  HADD2.F32 R35, -RZ, R44.H1_H1 ;  /* 0x3000002cff237230 */ /* 0x000fe20000004100 */
[----:B------:R-:W2:Y:S01]  /*7970*/  LDS.128 R4, [R3+0x18400] ;  /* 0x0184000003047984 */ /* 0x000ea20000000c00 */
[----:B------:R-:W-:Y:S02]  /*7980*/  HADD2.F32 R37, -RZ, R41.H0_H0 ;  /* 0x20000029ff257230 */ /* 0x000fe40000004100 */
[----:B------:R-:W-:Y:S02]  /*7990*/  HADD2.F32 R33, -RZ, R39.H0_H0 ;  /* 0x20000027ff217230 */ /* 0x000fe40000004100 */
[--C-:B-1----:R-:W-:Y:S02]  /*79a0*/  HADD2.F32 R0, -RZ, R8.reuse.H0_H0 ;  /* 0x20000008ff007230 */ /* 0x102fe40000004100 */
[----:B------:R-:W-:-:S02]  /*79b0*/  HADD2.F32 R8, -RZ, R8.H1_H1 ;  /* 0x30000008ff087230 */ /* 0x000fc40000004100 */
[--C-:B------:R-:W-:Y:S02]  /*79c0*/  HADD2.F32 R12, -RZ, R9.reuse.H0_H0 ;  /* 0x20000009ff0c7230 */ /* 0x100fe40000004100 */
[----:B------:R-:W-:Y:S02]  /*79d0*/  HADD2.F32 R9, -RZ, R9.H1_H1 ;  /* 0x30000009ff097230 */ /* 0x000fe40000004100 */
[--C-:B------:R-:W-:Y:S02]  /*79e0*/  HADD2.F32 R13, -RZ, R10.reuse.H0_H0 ;  /* 0x2000000aff0d7230 */ /* 0x100fe40000004100 */
[----:B------:R-:W-:Y:S02]  /*79f0*/  HADD2.F32 R10, -RZ, R10.H1_H1 ;  /* 0x3000000aff0a7230 */ /* 0x000fe40000004100 */
[----:B------:R-:W-:Y:S02]  /*7a00*/  HADD2.F32 R14, -RZ, R11.H0_H0 ;  /* 0x2000000bff0e7230 */ /* 0x000fe40000004100 */
[----:B--2---:R-:W-:-:S02]  /*7a10*/  HADD2.F32 R15, -RZ, R4.H0_H0 ;  /* 0x20000004ff0f7230 */ /* 0x004fc40000004100 */
        /* <DEDUP_REMOVED lines=17> */
[-C--:B------:R-:W-:Y:S01]  /*7b30*/  FFMA.FTZ R27, R30, R12.reuse, -R27 ;  /* 0x0000000c1e1b7223 */ /* 0x080fe2000001081b */
[----:B------:R-:W-:Y:S02]  /*7b40*/  HADD2.F32 R6, -RZ, R6.H1_H1 ;  /* 0x30000006ff067230 */ /* 0x000fe40000004100 */
[----:B------:R-:W-:Y:S01]  /*7b50*/  FFMA.FTZ R31, R34, R12, R31 ;  /* 0x0000000c221f7223 */ /* 0x000fe2000001001f */
[----:B------:R-:W-:Y:S02]  /*7b60*/  HADD2.F32 R32, -RZ, R45.H0_H0 ;  /* 0x2000002dff207230 */ /* 0x000fe40000004100 */
[-C--:B------:R-:W-:Y:S01]  /*7b70*/  FMUL.FTZ R4, R35, R5.reuse ;  /* 0x0000000523047220 */ /* 0x080fe20000410000 */
[----:B------:R-:W-:Y:S01]  /*7b80*/  FMUL.FTZ R12, R29, R5 ;  /* 0x000000051d0c7220 */ /* 0x000fe20000410000 */
[----:B------:R-:W-:Y:S02]  /*7b90*/  HADD2.F32 R30, -RZ, R43.H0_H0 ;  /* 0x2000002bff1e7230 */ /* 0x000fe40000004100 */
[----:B------:R-:W-:Y:S01]  /*7ba0*/  FMUL.FTZ R20, R37, R21 ;  /* 0x0000001525147220 */ /* 0x000fe20000410000 */
[----:B------:R-:W-:Y:S01]  /*7bb0*/  FMUL.FTZ R5, R32, R6 ;  /* 0x0000000620057220 */ /* 0x000fe20000410000 */
[----:B------:R-:W-:-:S02]  /*7bc0*/  HADD2.F32 R24, -RZ, R7.H0_H0 ;  /* 0x20000007ff187230 */ /* 0x000fc40000004100 */
[----:B------:R-:W-:Y:S01]  /*7bd0*/  FFMA.FTZ R4, R29, R9, -R4 ;  /* 0x000000091d047223 */ /* 0x000fe20000010804 */
[----:B------:R-:W-:Y:S01]  /*7be0*/  FMUL.FTZ R26, R33, R21 ;  /* 0x00000015211a7220 */ /* 0x000fe20000410000 */
[----:B------:R-:W-:Y:S01]  /*7bf0*/  FFMA.FTZ R12, R35, R9, R12 ;  /* 0x00000009230c7223 */ /* 0x000fe2000001000c */
[-C--:B------:R-:W-:Y:S01]  /*7c00*/  FFMA.FTZ R20, R33, R13.reuse, -R20 ;  /* 0x0000000d21147223 */ /* 0x080fe20000010814 */
[----:B------:R-:W-:Y:S02]  /*7c10*/  HADD2.F32 R7, -RZ, R7.H1_H1 ;  /* 0x30000007ff077230 */ /* 0x000fe40000004100 */
[C---:B------:R-:W-:Y:S01]  /*7c20*/  FMUL.FTZ R9, R30.reuse, R6 ;  /* 0x000000061e097220 */ /* 0x040fe20000410000 */
[----:B------:R-:W-:Y:S01]  /*7c30*/  FFMA.FTZ R5, R30, R10, -R5 ;  /* 0x0000000a1e057223 */ /* 0x000fe20000010805 */
[----:B------:R-:W-:Y:S02]  /*7c40*/  HADD2.F32 R34, -RZ, R41.H1_H1 ;  /* 0x30000029ff227230 */ /* 0x000fe40000004100 */
[----:B------:R-:W-:Y:S01]  /*7c50*/  FFMA.FTZ R26, R37, R13, R26 ;  /* 0x0000000d251a7223 */ /* 0x000fe2000001001a */
[----:B------:R-:W-:-:S02]  /*7c60*/  HADD2.F32 R33, -RZ, R45.H1_H1 ;  /* 0x3000002dff217230 */ /* 0x000fc40000004100 */
[----:B------:R-:W-:Y:S01]  /*7c70*/  FFMA.FTZ R9, R32, R10, R9 ;  /* 0x0000000a20097223 */ /* 0x000fe20000010009 */
[----:B------:R-:W-:Y:S02]  /*7c80*/  HADD2.F32 R30, -RZ, R39.H1_H1 ;  /* 0x30000027ff1e7230 */ /* 0x000fe40000004100 */
[-C--:B------:R-:W-:Y:S01]  /*7c90*/  FMUL.FTZ R13, R34, R24.reuse ;  /* 0x00000018220d7220 */ /* 0x080fe20000410000 */
[----:B------:R-:W-:Y:S02]  /*7ca0*/  HADD2.F32 R29, -RZ, R43.H1_H1 ;  /* 0x3000002bff1d7230 */ /* 0x000fe40000004100 */
[-C--:B------:R-:W-:Y:S01]  /*7cb0*/  FMUL.FTZ R6, R33, R7.reuse ;  /* 0x0000000721067220 */ /* 0x080fe20000410000 */
[----:B------:R-:W-:Y:S02]  /*7cc0*/  HADD2.F32 R11, -RZ, R11.H1_H1 ;  /* 0x3000000bff0b7230 */ /* 0x000fe40000004100 */
[C---:B------:R-:W-:Y:S01]  /*7cd0*/  FMUL.FTZ R21, R30.reuse, R24 ;  /* 0x000000181e157220 */ /* 0x040fe20000410000 */
[-C--:B------:R-:W-:Y:S01]  /*7ce0*/  FFMA.FTZ R13, R30, R14.reuse, -R13 ;  /* 0x0000000e1e0d7223 */ /* 0x080fe2000001080d */
[C---:B------:R-:W-:Y:S01]  /*7cf0*/  FMUL.FTZ R10, R29.reuse, R7 ;  /* 0x000000071d0a7220 */ /* 0x040fe20000410000 */
[----:B------:R-:W-:Y:S01]  /*7d00*/  F2FP.F16.F32.PACK_AB R32, R0, R25 ;  /* 0x000000190020723e */ /* 0x000fe200000000ff */
[-C--:B------:R-:W-:Y:S01]  /*7d10*/  FFMA.FTZ R6, R29, R11.reuse, -R6 ;  /* 0x0000000b1d067223 */ /* 0x080fe20000010806 */
        /* <DEDUP_REMOVED lines=11> */
.L_x_7728:
[----:B------:R-:W-:Y:S05]  /*7dd0*/  BSYNC B0 ;  /* 0x0000000000007941 */ /* 0x000fea0003800000 */
.L_x_7714:
        /* <DEDUP_REMOVED lines=8> */
.L_x_7711:
[----:B--23--:R-:W2:Y:S01]  /*7e60*/  S2R R0, SR_TID.X ;  /* 0x0000000000007919 */ /* 0x00cea20000002100 */
[----:B------:R-:W-:Y:S05]  /*7e70*/  WARPSYNC.ALL ;  /* 0x0000000000007948 */ /* 0x000fea0003800000 */
[----:B--2---:R-:W-:-:S05]  /*7e80*/  SHF.R.U32.HI R0, RZ, 0x7, R0 ;  /* 0x00000007ff007819 */ /* 0x004fca0000011600 */
[----:B------:R-:W-:Y:S02]  /*7e90*/  VIADD R178, R0, 0x8 ;  /* 0x0000000800b27836 */ /* 0x000fe40000000000 */
[----:B------:R-:W-:-:S03]  /*7ea0*/  IMAD.U32 R0, RZ, RZ, UR44 ;  /* 0x0000002cff007e24 */ /* 0x000fc6000f8e00ff */
[----:B------:R2:W-:Y:S02]  /*7eb0*/  BAR.SYNC.DEFER_BLOCKING R178, 0x100 ;  /* 0x000400b20000751d */ /* 0x0005e40000010000 */
[----:B------:R-:W-:-:S13]  /*7ec0*/  ISETP.NE.AND P0, PT, R0, 0x3, PT ;  /* 0x000000030000780c */ /* 0x000fda0003f05270 */
[----:B--2---:R-:W-:Y:S05]  /*7ed0*/  @!P0 BRA `(.L_x_7739) ;  /* 0x0000000000048947 */ /* 0x004fea0003800000 */
[----:B------:R-:W-:Y:S01]  /*7ee0*/  BPT.TRAP 0x1 ;  /* 0x000000040000795c */ /* 0x000fe20000300000 */
.L_x_7739:
[----:B------:R-:W-:Y:S02]  /*7ef0*/  LEA R13, R22, R18, 0x3 ;  /* 0x00000012160d7211 */ /* 0x000fe400078e18ff */
[----:B------:R-:W-:-:S04]  /*7f00*/  SHF.L.U32 R14, R200, 0x1f, RZ ;  /* 0x0000001fc80e7819 */ /* 0x000fc800000006ff */
[----:B------:R2:W3:Y:S01]  /*7f10*/  SYNCS.PHASECHK.TRANS64.TRYWAIT P1, [R13+URZ+0x22830], R14 ;  /* 0x0228300e0d0075a7 */ /* 0x0004e2000802017f */
[----:B------:R-:W-:Y:S05]  /*7f20*/  @!P0 BRA `(.L_x_7740) ;  /* 0x0000000000048947 */ /* 0x000fea0003800000 */
[----:B------:R-:W-:Y:S01]  /*7f30*/  BPT.TRAP 0x1 ;  /* 0x000000040000795c */ /* 0x000fe20000300000 */
.L_x_7740:
[----:B------:R-:W-:Y:S01]  /*7f40*/  VIADD R0, R18, 0x1c400 ;  /* 0x0001c40012007836 */ /* 0x000fe20000000000 */
[----:B-1----:R-:W-:Y:S01]  /*7f50*/  LOP3.LUT R4, R28, 0x10000, RZ, 0xfc, !PT ;  /* 0x000100001c047812 */ /* 0x002fe200078efcff */
[----:B------:R-:W-:-:S03]  /*7f60*/  IMAD.MOV.U32 R5, RZ, RZ, 0x40000040 ;  /* 0x40000040ff057424 */ /* 0x000fc600078e00ff */
[----:B------:R-:W-:-:S04]  /*7f70*/  SHF.R.U32.HI R0, RZ, 0x4, R0 ;  /* 0x00000004ff007819 */ /* 0x000fc80000011600 */
[----:B------:R-:W-:-:S04]  /*7f80*/  LOP3.LUT R0, R0, 0x3fff, RZ, 0xc0, !PT ;  /* 0x00003fff00007812 */ /* 0x000fc800078ec0ff */
[----:B------:R-:W-:Y:S01]  /*7f90*/  LOP3.LUT R0, R0, 0x10000, RZ, 0xfc, !PT ;  /* 0x0001000000007812 */ /* 0x000fe200078efcff */
[----:B---3--:R-:W-:Y:S06]  /*7fa0*/  @P1 BRA `(.L_x_7741) ;  /* 0x0000000000081947 */ /* 0x008fec0003800000 */
[----:B------:R-:W1:Y:S02]  /*7fb0*/  SYNCS.PHASECHK.TRANS64.TRYWAIT P1, [R13+URZ+0x22830], R14 ;  /* 0x0228300e0d0075a7 */ /* 0x000e64000802017f */
[----:B-1----:R-:W-:Y:S05]  /*7fc0*/  @!P1 BRA `(.L_x_7742) ;  /* 0x000000c800a89947 */ /* 0x002fea0003800000 */
.L_x_7741:
[----:B------:R-:W-:Y:S01]  /*7fd0*/  IMAD R20, R22, 0x300, R0 ;  /* 0x0000030016147824 */ /* 0x000fe200078e0200 */
[----:B------:R-:W-:Y:S05]  /*7fe0*/  WARPSYNC.ALL ;  /* 0x0000000000007948 */ /* 0x000fea0003800000 */
[----:B------:R-:W-:Y:S01]  /*7ff0*/  IMAD.MOV.U32 R21, RZ, RZ, 0x40000040 ;  /* 0x40000040ff157424 */ /* 0x000fe200078e00ff */
[C---:B------:R-:W-:Y:S01]  /*8000*/  R2UR UR4, R4.reuse ;  /* 0x00000000040472ca */ /* 0x040fe200000e0000 */
[----:B----45:R-:W-:Y:S01]  /*8010*/  WARPGROUP.ARRIVE ;  /* 0x00000000000079c5 */ /* 0x030fe20000000000 */
        /* <DEDUP_REMOVED lines=8> */
[----:B------:R-:W3:Y:S01]  /*80a0*/  S2R R73, SR_TID.X ;  /* 0x0000000000497919 */ /* 0x000ee20000002100 */
[----:B------:R-:W-:-:S02]  /*80b0*/  IMAD.MOV.U32 R9, RZ, RZ, 0x40000040 ;  /* 0x40000040ff097424 */ /* 0x000fc400078e00ff */
[----:B------:R-:W-:Y:S02]  /*80c0*/  IMAD.MOV.U32 R21, RZ, RZ, 0x40000040 ;  /* 0x40000040ff157424 */ /* 0x000fe400078e00ff */
[----:B------:R-:W-:-:S04]  /*80d0*/  IMAD R3, R177, -0x60, R176 ;  /* 0xffffffa0b1037824 */ /* 0x000fc800078e02b0 */
[----:B------:R-:W-:Y:S01]  /*80e0*/  HGMMA.64x96x16.F32 R24, gdesc[UR4], RZ, !UPT, gsb0 ;  /* 0x01600000041879f0 */ /* 0x000fe2000c0008ff */
[----:B------:R-:W-:Y:S01]  /*80f0*/  R2UR UR4, R10 ;  /* 0x000000000a0472ca */ /* 0x000fe200000e0000 */
[----:B------:R-:W-:Y:S01]  /*8100*/  VIADD R12, R3, 0x60 ;  /* 0x00000060030c7836 */ /* 0x000fe20000000000 */
[----:B------:R-:W-:Y:S02]  /*8110*/  R2UR UR5, R11 ;  /* 0x000000000b0572ca */ /* 0x000fe400000e0000 */
[----:B------:R-:W-:Y:S01]  /*8120*/  R2UR UR6, R6 ;  /* 0x00000000060672ca */ /* 0x000fe200000e0000 */
[C---:B------:R-:W-:Y:S01]  /*8130*/  VIADD R6, R20.reuse, 0x4 ;  /* 0x0000000414067836 */ /* 0x040fe20000000000 */
[----:B------:R-:W-:Y:S01]  /*8140*/  R2UR UR7, R7 ;  /* 0x00000000070772ca */ /* 0x000fe200000e0000 */
[----:B------:R-:W-:Y:S02]  /*8150*/  IMAD.MOV.U32 R7, RZ, RZ, 0x40000040 ;  /* 0x40000040ff077424 */ /* 0x000fe400078e00ff */
[----:B------:R-:W-:-:S02]  /*8160*/  VIADD R20, R20, 0x6 ;  /* 0x0000000614147836 */ /* 0x000fc40000000000 */
[----:B------:R-:W-:-:S05]  /*8170*/  IMAD R12, R231, -0x2, R12 ;  /* 0xfffffffee70c7824 */ /* 0x000fca00078e020c */
[C---:B------:R-:W-:Y:S02]  /*8180*/  ISETP.GT.AND P2, PT, R12.reuse, RZ, PT ;  /* 0x000000ff0c00720c */ /* 0x040fe40003f44270 */
[C---:B------:R-:W-:Y:S02]  /*8190*/  ISETP.GT.AND P3, PT, R12.reuse, 0x1, PT ;  /* 0x000000010c00780c */ /* 0x040fe40003f64270 */
[C---:B------:R-:W-:Y:S02]  /*81a0*/  ISETP.GT.AND P4, PT, R12.reuse, 0x8, PT ;  /* 0x000000080c00780c */ /* 0x040fe40003f84270 */
[C---:B------:R-:W-:Y:S02]  /*81b0*/  ISETP.GT.AND P5, PT, R12.reuse, 0x9, PT ;  /* 0x000000090c00780c */ /* 0x040fe40003fa4270 */
[----:B------:R-:W-:Y:S02]  /*81c0*/  ISETP.GT.AND P1, PT, R12, 0x10, PT ;  /* 0x000000100c00780c */ /* 0x000fe40003f24270 */
[----:B---3--:R-:W-:Y:S01]  /*81d0*/  LOP3.LUT R73, R73, 0x7f, RZ, 0xc0, !PT ;  /* 0x0000007f49497812 */ /* 0x008fe200078ec0ff */
[----:B------:R-:W-:-:S02]  /*81e0*/  WARPGROUP.DEPBAR.LE gsb0, 0x0 ;  /* 0x00008000000079c5 */ /* 0x000fc40000010000 */
[----:B------:R-:W-:-:S06]  /*81f0*/  WARPGROUP.ARRIVE ;  /* 0x00000000000079c5 */ /* 0x000fcc0000000000 */
        /* <DEDUP_REMOVED lines=14> */
[----:B------:R-:W-:Y:S02]  /*82e0*/  WARPGROUP.DEPBAR.LE gsb0, 0x0 ;  /* 0x00008000000079c5 */ /* 0x000fe40000010000 */
[----:B------:R-:W-:-:S10]  /*82f0*/  WARPGROUP.ARRIVE ;  /* 0x00000000000079c5 */ /* 0x000fd40000000000 */
[----:B------:R-:W-:Y:S01]  /*8300*/  HGMMA.64x96x16.F32 R24, gdesc[UR4], R24, gsb0 ;  /* 0x01600000041879f0 */ /* 0x000fe20008000818 */
        /* <DEDUP_REMOVED lines=86> */
[----:B------:R-:W-:Y:S02]  /*8870*/  FSEL R64, R63, -INF , P1 ;  /* 0xff8000003f407808 */ /* 0x000fe40000800000 */
[----:B------:R-:W-:Y:S01]  /*8880*/  FMNMX.FTZ R21, R110, R3, !PT ;  /* 0x000000036e157209 */ /* 0x000fe20007810000 */
[----:B------:R-:W-:Y:S01]  /*8890*/  IMAD.U32 R3, RZ, RZ, UR4 ;  /* 0x00000004ff037e24 */ /* 0x000fe2000f8e00ff */
[----:B------:R-:W-:Y:S02]  /*88a0*/  FSEL R66, R66, -INF , P2 ;  /* 0xff80000042427808 */ /* 0x000fe40001000000 */
[----:B------:R-:W-:Y:S01]  /*88b0*/  FSEL R68, R67, -INF , P3 ;  /* 0xff80000043447808 */ /* 0x000fe20001800000 */
[----:B------:R-:W3:Y:S01]  /*88c0*/  SHFL.BFLY PT, R12, R21, 0x2, 0x1f ;  /* 0x0c401f00150c7f89 */ /* 0x000ee200000e0000 */
[----:B------:R-:W-:-:S02]  /*88d0*/  FSEL R70, R70, -INF , P4 ;  /* 0xff80000046467808 */ /* 0x000fc40002000000 */
[----:B---3--:R-:W-:-:S05]  /*88e0*/  FMNMX.FTZ R29, R21, R12, !PT ;  /* 0x0000000c151d7209 */ /* 0x008fca0007810000 */
[----:B------:R-:W3:Y:S02]  /*88f0*/  SHFL.BFLY PT, R12, R29, 0x1, 0x1f ;  /* 0x0c201f001d0c7f89 */ /* 0x000ee400000e0000 */
[----:B---3--:R-:W-:-:S04]  /*8900*/  FMNMX.FTZ R12, R29, R12, !PT ;  /* 0x0000000c1d0c7209 */ /* 0x008fc80007810000 */
[C---:B------:R-:W-:Y:S01]  /*8910*/  FSETP.NEU.FTZ.AND P6, PT, R12.reuse, -INF , PT ;  /* 0xff8000000c00780b */ /* 0x040fe20003fdd000 */
[----:B------:R-:W-:-:S05]  /*8920*/  FMUL.FTZ R15, R12, R3 ;  /* 0x000000030c0f7220 */ /* 0x000fca0000410000 */
[----:B------:R-:W-:Y:S02]  /*8930*/  FSEL R31, R15, RZ, P6 ;  /* 0x000000ff0f1f7208 */ /* 0x000fe40003000000 */
[----:B------:R-:W-:-:S03]  /*8940*/  FMNMX.FTZ R15, R26, R27, !PT ;  /* 0x0000001b1a0f7209 */ /* 0x000fc60007810000 */
[--C-:B------:R-:W-:Y:S01]  /*8950*/  FFMA.FTZ R29, R25, R3, -R31.reuse ;  /* 0x00000003191d7223 */ /* 0x100fe2000001081f */
        /* <DEDUP_REMOVED lines=15> */
[----:B------:R-:W3:Y:S01]  /*8a50*/  MUFU.EX2 R15, R29 ;  /* 0x0000001d000f7308 */ /* 0x000ee20000000800 */
        /* <DEDUP_REMOVED lines=16> */
[----:B------:R-:W-:Y:S01]  /*8b60*/  FMNMX.FTZ R25, R46, R25, !PT ;  /* 0x000000192e197209 */ /* 0x000fe20007810000 */
[----:B---3--:R-:W-:Y:S01]  /*8b70*/  FADD.FTZ R49, R152, R15 ;  /* 0x0000000f98317221 */ /* 0x008fe20000010000 */
[----:B------:R-:W-:Y:S01]  /*8b80*/  F2FP.F16.F32.PACK_AB R152, R15, R152 ;  /* 0x000000980f98723e */ /* 0x000fe200000000ff */
[--C-:B------:R-:W-:Y:S01]  /*8b90*/  FFMA.FTZ R104, R104, R3, -R31.reuse ;  /* 0x0000000368687223 */ /* 0x100fe2000001081f */
[----:B------:R-:W-:Y:S01]  /*8ba0*/  FMNMX.FTZ R25, R48, R25, !PT ;  /* 0x0000001930197209 */ /* 0x000fe20007810000 */
[-CC-:B------:R-:W-:Y:S01]  /*8bb0*/  FFMA.FTZ R106, R106, R3.reuse, -R31.reuse ;  /* 0x000000036a6a7223 */ /* 0x180fe2000001081f */
[--C-:B------:R-:W-:Y:S01]  /*8bc0*/  FFMA.FTZ R108, R108, R3, -R31.reuse ;  /* 0x000000036c6c7223 */ /* 0x100fe2000001081f */
[----:B------:R-:W-:Y:S01]  /*8bd0*/  MUFU.EX2 R156, R156 ;  /* 0x0000009c009c7308 */ /* 0x000fe20000000800 */
[----:B------:R-:W-:Y:S01]  /*8be0*/  FMNMX.FTZ R25, R50, R25, !PT ;  /* 0x0000001932197209 */ /* 0x000fe20007810000 */
[----:B------:R-:W-:-:S03]  /*8bf0*/  FFMA.FTZ R31, R110, R3, -R31 ;  /* 0x000000036e1f7223 */ /* 0x000fc6000001081f */
[----:B------:R-:W-:-:S03]  /*8c00*/  FMNMX.FTZ R29, R52, R25, !PT ;  /* 0x00000019341d7209 */ /* 0x000fc60007810000 */
[----:B------:R-:W-:Y:S01]  /*8c10*/  MUFU.EX2 R25, R80 ;  /* 0x0000005000197308 */ /* 0x000fe20000000800 */
[----:B------:R-:W-:-:S04]  /*8c20*/  FMNMX.FTZ R29, R54, R29, !PT ;  /* 0x0000001d361d7209 */ /* 0x000fc80007810000 */
[----:B------:R-:W-:-:S03]  /*8c30*/  FMNMX.FTZ R29, R36, R29, !PT ;  /* 0x0000001d241d7209 */ /* 0x000fc60007810000 */
[----:B------:R-:W-:Y:S01]  /*8c40*/  MUFU.EX2 R82, R82 ;  /* 0x0000005200527308 */ /* 0x000fe20000000800 */
[----:B------:R-:W-:-:S04]  /*8c50*/  FMNMX.FTZ R29, R58, R29, !PT ;  /* 0x0000001d3a1d7209 */ /* 0x000fc80007810000 */
[----:B------:R-:W-:-:S03]  /*8c60*/  FMNMX.FTZ R29, R40, R29, !PT ;  /* 0x0000001d281d7209 */ /* 0x000fc60007810000 */
[----:B------:R-:W3:Y:S01]  /*8c70*/  MUFU.EX2 R33, R84 ;  /* 0x0000005400217308 */ /* 0x000ee20000000800 */
[----:B------:R-:W-:-:S04]  /*8c80*/  FMNMX.FTZ R29, R62, R29, !PT ;  /* 0x0000001d3e1d7209 */ /* 0x000fc80007810000 */
[----:B------:R-:W-:-:S03]  /*8c90*/  FMNMX.FTZ R29, R64, R29, !PT ;  /* 0x0000001d401d7209 */ /* 0x000fc60007810000 */
[----:B------:R-:W-:Y:S01]  /*8ca0*/  MUFU.EX2 R86, R86 ;  /* 0x0000005600567308 */ /* 0x000fe20000000800 */
[----:B------:R-:W-:-:S04]  /*8cb0*/  FMNMX.FTZ R29, R66, R29, !PT ;  /* 0x0000001d421d7209 */ /* 0x000fc80007810000 */
[----:B------:R-:W-:-:S03]  /*8cc0*/  FMNMX.FTZ R29, R68, R29, !PT ;  /* 0x0000001d441d7209 */ /* 0x000fc60007810000 */
[----:B------:R-:W4:Y:S01]  /*8cd0*/  MUFU.EX2 R35, R88 ;  /* 0x0000005800237308 */ /* 0x000f220000000800 */
[----:B------:R-:W-:Y:S02]  /*8ce0*/  FMNMX.FTZ R29, R70, R29, !PT ;  /* 0x0000001d461d7209 */ /* 0x000fe40007810000 */
[----:B---3--:R-:W-:Y:S02]  /*8cf0*/  F2FP.F16.F32.PACK_AB R158, R33, R82 ;  /* 0x00000052219e723e */ /* 0x008fe400000000ff */
[----:B------:R-:W-:-:S03]  /*8d00*/  FMNMX.FTZ R29, R72, R29, !PT ;  /* 0x0000001d481d7209 */ /* 0x000fc60007810000 */
[----:B------:R-:W-:Y:S02]  /*8d10*/  MUFU.EX2 R37, R37 ;  /* 0x0000002500257308 */ /* 0x000fe40000000800 */
[----:B------:R-:W3:Y:S06]  /*8d20*/  SHFL.BFLY PT, R44, R29, 0x2, 0x1f ;  /* 0x0c401f001d2c7f89 */ /* 0x000eec00000e0000 */
[----:B------:R-:W0:Y:S01]  /*8d30*/  MUFU.EX2 R90, R90 ;  /* 0x0000005a005a7308 */ /* 0x000e220000000800 */
[----:B----4-:R-:W-:-:S07]  /*8d40*/  F2FP.F16.F32.PACK_AB R160, R35, R86 ;  /* 0x0000005623a0723e */ /* 0x010fce00000000ff */
[----:B------:R-:W-:Y:S08]  /*8d50*/  MUFU.EX2 R92, R92 ;  /* 0x0000005c005c7308 */ /* 0x000ff00000000800 */
[----:B------:R-:W4:Y:S01]  /*8d60*/  MUFU.EX2 R39, R94 ;  /* 0x0000005e00277308 */ /* 0x000f220000000800 */
[----:B0-----:R-:W-:Y:S02]  /*8d70*/  F2FP.F16.F32.PACK_AB R162, R90, R37 ;  /* 0x000000255aa2723e */ /* 0x001fe400000000ff */
[----:B---3--:R-:W-:-:S05]  /*8d80*/  FMNMX.FTZ R44, R29, R44, !PT ;  /* 0x0000002c1d2c7209 */ /* 0x008fca0007810000 */
[----:B------:R-:W0:Y:S01]  /*8d90*/  SHFL.BFLY PT, R29, R44, 0x1, 0x1f ;  /* 0x0c201f002c1d7f89 */ /* 0x000e2200000e0000 */
[----:B------:R-:W-:Y:S08]  /*8da0*/  MUFU.EX2 R96, R96 ;  /* 0x0000006000607308 */ /* 0x000ff00000000800 */
[----:B------:R-:W3:Y:S01]  /*8db0*/  MUFU.EX2 R41, R98 ;  /* 0x0000006200297308 */ /* 0x000ee20000000800 */
[----:B----4-:R-:W-:-:S07]  /*8dc0*/  F2FP.F16.F32.PACK_AB R164, R39, R92 ;  /* 0x0000005c27a4723e */ /* 0x010fce00000000ff */
[----:B------:R-:W-:Y:S01]  /*8dd0*/  MUFU.EX2 R56, R56 ;  /* 0x0000003800387308 */ /* 0x000fe20000000800 */
[----:B0-----:R-:W-:-:S07]  /*8de0*/  FMNMX.FTZ R180, R44, R29, !PT ;  /* 0x0000001d2cb47209 */ /* 0x001fce0007810000 */
[----:B------:R-:W0:Y:S01]  /*8df0*/  MUFU.EX2 R43, R100 ;  /* 0x00000064002b7308 */ /* 0x000e220000000800 */
[----:B---3--:R-:W-:Y:S02]  /*8e00*/  F2FP.F16.F32.PACK_AB R166, R41, R96 ;  /* 0x0000006029a6723e */ /* 0x008fe400000000ff */
[C---:B------:R-:W-:Y:S01]  /*8e10*/  FSETP.NEU.FTZ.AND P1, PT, R180.reuse, -INF , PT ;  /* 0xff800000b400780b */ /* 0x040fe20003f3d000 */
[----:B------:R-:W-:-:S04]  /*8e20*/  FMUL.FTZ R44, R180, R3 ;  /* 0x00000003b42c7220 */ /* 0x000fc80000410000 */
[----:B------:R-:W-:Y:S01]  /*8e30*/  MUFU.EX2 R60, R60 ;  /* 0x0000003c003c7308 */ /* 0x000fe20000000800 */
[----:B------:R-:W-:Y:S02]  /*8e40*/  FSEL R47, R44, RZ, P1 ;  /* 0x000000ff2c2f7208 */ /* 0x000fe40000800000 */
[----:B------:R-:W-:Y:S02]  /*8e50*/  ISETP.NE.AND P1, PT, R73, RZ, PT ;  /* 0x000000ff4900720c */ /* 0x000fe40003f25270 */
[----:B------:R-:W3:Y:S01]  /*8e60*/  S2R R73, SR_TID.X ;  /* 0x0000000000497919 */ /* 0x000ee20000002100 */
        /* <DEDUP_REMOVED lines=25> */
[-CC-:B------:R-:W-:Y:S01]  /*9000*/  FFMA.FTZ R70, R70, R3.reuse, -R47.reuse ;  /* 0x0000000346467223 */ /* 0x180fe2000001082f */
[----:B------:R-:W-:Y:S01]  /*9010*/  FFMA.FTZ R47, R72, R3, -R47 ;  /* 0x00000003482f7223 */ /* 0x000fe2000001082f */
[----:B0-----:R-:W-:-:S03]  /*9020*/  F2FP.F16.F32.PACK_AB R168, R43, R56 ;  /* 0x000000382ba8723e */ /* 0x001fc600000000ff */
[----:B------:R0:W2:Y:S01]  /*9030*/  MUFU.EX2 R155, R20 ;  /* 0x00000014009b7308 */ /* 0x0000a20000000800 */
[----:B---3--:R-:W-:Y:S02]  /*9040*/  SHF.R.U32.HI R73, RZ, 0x7, R73 ;  /* 0x00000007ff497819 */ /* 0x008fe40000011649 */
[----:B----4-:R-:W-:Y:S02]  /*9050*/  F2FP.F16.F32.PACK_AB R153, R27, R26 ;  /* 0x0000001a1b99723e */ /* 0x010fe400000000ff */
[----:B------:R-:W-:-:S03]  /*9060*/  IADD3 R181, -R73, 0xb, RZ ;  /* 0x0000000b49b57810 */ /* 0x000fc60007ffe1ff */
[----:B------:R-:W3:Y:S01]  /*9070*/  MUFU.EX2 R34, R34 ;  /* 0x0000002200227308 */ /* 0x000ee20000000800 */
[----:B0-----:R-:W-:Y:S01]  /*9080*/  FADD.FTZ R20, R154, R49 ;  /* 0x000000319a147221 */ /* 0x001fe20000010000 */
[----:B------:R-:W-:-:S03]  /*9090*/  F2FP.F16.F32.PACK_AB R154, R21, R154 ;  /* 0x0000009a159a723e */ /* 0x000fc600000000ff */
[----:B------:R-:W-:-:S03]  /*90a0*/  FADD.FTZ R49, R21, R20 ;  /* 0x0000001415317221 */ /* 0x000fc60000010000 */
[----:B------:R0:W4:Y:S01]  /*90b0*/  MUFU.EX2 R157, R24 ;  /* 0x00000018009d7308 */ /* 0x0001220000000800 */
[----:B------:R-:W-:Y:S01]  /*90c0*/  FADD.FTZ R20, R156, R49 ;  /* 0x000000319c147221 */ /* 0x000fe20000010000 */
[----:B------:R-:W-:Y:S01]  /*90d0*/  FADD.FTZ R49, R26, R27 ;  /* 0x0000001b1a317221 */ /* 0x000fe20000010000 */
[C---:B------:R-:W-:Y:S02]  /*90e0*/  F2FP.F16.F32.PACK_AB R156, R25.reuse, R156 ;  /* 0x0000009c199c723e */ /* 0x040fe400000000ff */
[----:B------:R-:W-:Y:S01]  /*90f0*/  FADD.FTZ R51, R25, R20 ;  /* 0x0000001419337221 */ /* 0x000fe20000010000 */
[----:B-1----:R-:W-:Y:S02]  /*9100*/  FADD.FTZ R20, R30, R49 ;  /* 0x000000311e147221 */ /* 0x002fe40000010000 */
[----:B------:R-:W1:Y:S01]  /*9110*/  MUFU.EX2 R38, R38 ;  /* 0x0000002600267308 */ /* 0x000e620000000800 */
[----:B0-----:R-:W-:Y:S01]  /*9120*/  FADD.FTZ R24, R82, R51 ;  /* 0x0000003352187221 */ /* 0x001fe20000010000 */
[----:B--2---:R-:W-:Y:S01]  /*9130*/  FADD.FTZ R49, R155, R20 ;  /* 0x000000149b317221 */ /* 0x004fe20000010000 */
[----:B------:R-:W-:-:S02]  /*9140*/  @!P1 IADD3 R20, R13, 0x22840, RZ ;  /* 0x000228400d149810 */ /* 0x000fc40007ffe0ff */
[----:B------:R-:W-:Y:S01]  /*9150*/  FADD.FTZ R51, R33, R24 ;  /* 0x0000001821337221 */ /* 0x000fe20000010000 */
[----:B---3--:R-:W-:Y:S01]  /*9160*/  FADD.FTZ R24, R34, R49 ;  /* 0x0000003122187221 */ /* 0x008fe20000010000 */
[----:B------:R-:W-:Y:S01]  /*9170*/  @!P1 PRMT R20, RZ, 0x654, R20 ;  /* 0x00000654ff149816 */ /* 0x000fe20000000014 */
[----:B------:R0:W2:Y:S01]  /*9180*/  MUFU.EX2 R159, R28 ;  /* 0x0000001c009f7308 */ /* 0x0000a20000000800 */
[----:B------:R3:W-:Y:S06]  /*9190*/  BAR.ARV R181, 0x100 ;  /* 0x000400b50000751d */ /* 0x0007ec0000002000 */
[----:B----4-:R-:W-:Y:S01]  /*91a0*/  FADD.FTZ R49, R157, R24 ;  /* 0x000000189d317221 */ /* 0x010fe20000010000 */
[----:B------:R-:W4:Y:S01]  /*91b0*/  MUFU.EX2 R42, R42 ;  /* 0x0000002a002a7308 */ /* 0x000f220000000800 */
[----:B------:R4:W-:Y:S01]  /*91c0*/  @!P1 SYNCS.ARRIVE.TRANS64.RED.A1T0 RZ, [R20+URZ], RZ ;  /* 0x000000ff14ff99a7 */ /* 0x0009e2000810043f */
[----:B0-----:R-:W-:Y:S01]  /*91d0*/  FADD.FTZ R28, R86, R51 ;  /* 0x00000033561c7221 */ /* 0x001fe20000010000 */
[----:B-1----:R-:W-:Y:S01]  /*91e0*/  FADD.FTZ R24, R38, R49 ;  /* 0x0000003126187221 */ /* 0x002fe20000010000 */
[----:B------:R-:W-:-:S02]  /*91f0*/  F2FP.F16.F32.PACK_AB R155, R155, R30 ;  /* 0x0000001e9b9b723e */ /* 0x000fc400000000ff */
[----:B------:R-:W-:Y:S01]  /*9200*/  FADD.FTZ R28, R35, R28 ;  /* 0x0000001c231c7221 */ /* 0x000fe20000010000 */
[----:B------:R-:W-:Y:S01]  /*9210*/  F2FP.F16.F32.PACK_AB R157, R157, R34 ;  /* 0x000000229d9d723e */ /* 0x000fe200000000ff */
[----:B------:R-:W0:Y:S01]  /*9220*/  MUFU.EX2 R161, R32 ;  /* 0x0000002000a17308 */ /* 0x000e220000000800 */
[----:B--2---:R-:W-:Y:S01]  /*9230*/  FADD.FTZ R49, R159, R24 ;  /* 0x000000189f317221 */ /* 0x004fe20000010000 */
[----:B------:R-:W-:Y:S01]  /*9240*/  FADD.FTZ R51, R37, R28 ;  /* 0x0000001c25337221 */ /* 0x000fe20000010000 */
[----:B------:R-:W-:-:S03]  /*9250*/  F2FP.F16.F32.PACK_AB R159, R159, R38 ;  /* 0x000000269f9f723e */ /* 0x000fc600000000ff */
[----:B------:R-:W-:Y:S02]  /*9260*/  FADD.FTZ R51, R90, R51 ;  /* 0x000000335a337221 */ /* 0x000fe40000010000 */
[----:B------:R-:W1:Y:S01]  /*9270*/  MUFU.EX2 R46, R46 ;  /* 0x0000002e002e7308 */ /* 0x000e620000000800 */
[----:B----4-:R-:W-:Y:S01]  /*9280*/  FADD.FTZ R20, R42, R49 ;  /* 0x000000312a147221 */ /* 0x010fe20000010000 */
[----:B------:R-:W-:-:S04]  /*9290*/  FADD.FTZ R24, R92, R51 ;  /* 0x000000335c187221 */ /* 0x000fc80000010000 */
[----:B------:R-:W-:Y:S02]  /*92a0*/  FADD.FTZ R51, R39, R24 ;  /* 0x0000001827337221 */ /* 0x000fe40000010000 */
        /* <DEDUP_REMOVED lines=51> */
[----:B------:R-:W-:Y:S02]  /*95e0*/  F2FP.F16.F32.PACK_AB R174, R31, R108 ;  /* 0x0000006c1fae723e */ /* 0x000fe400000000ff */
[C---:B-1----:R-:W-:Y:S01]  /*95f0*/  FADD.FTZ R20, R47.reuse, R20 ;  /* 0x000000142f147221 */ /* 0x042fe20000010000 */
[----:B------:R-:W-:Y:S01]  /*9600*/  F2FP.F16.F32.PACK_AB R175, R47, R70 ;  /* 0x000000462faf723e */ /* 0x000fe200000000ff */
[----:B---3--:R-:W-:Y:S06]  /*9610*/  @!P0 BRA `(.L_x_7743) ;  /* 0x0000000000048947 */ /* 0x008fec0003800000 */
[----:B------:R-:W-:Y:S01]  /*9620*/  BPT.TRAP 0x1 ;  /* 0x000000040000795c */ /* 0x000fe20000300000 */
.L_x_7743:
[----:B------:R0:W1:Y:S01]  /*9630*/  SYNCS.PHASECHK.TRANS64.TRYWAIT P2, [R13+URZ+0x22850], R14 ;  /* 0x0228500e0d0075a7 */ /* 0x000062000804017f */
[----:B------:R-:W-:Y:S05]  /*9640*/  @!P0 BRA `(.L_x_7744) ;  /* 0x0000000000048947 */ /* 0x000fea0003800000 */
[----:B------:R-:W-:Y:S01]  /*9650*/  BPT.TRAP 0x1 ;  /* 0x000000040000795c */ /* 0x000fe20000300000 */
.L_x_7744:
[----:B------:R-:W-:Y:S04]  /*9660*/  BSSY B0, `(.L_x_7745) ;  /* 0x0000004000007945 */ /* 0x000fe80003800000 */
[----:B-1----:R-:W-:Y:S05]  /*9670*/  @P2 BRA `(.L_x_7746) ;  /* 0x0000000000082947 */ /* 0x002fea0003800000 */
[----:B------:R-:W1:Y:S02]  /*9680*/  SYNCS.PHASECHK.TRANS64.TRYWAIT P2, [R13+URZ+0x22850], R14 ;  /* 0x0228500e0d0075a7 */ /* 0x000e64000804017f */
[----:B-1----:R-:W-:Y:S05]  /*9690*/  @!P2 BRA `(.L_x_7747) ;  /* 0x000000b40008a947 */ /* 0x002fea0003800000 */
.L_x_7746:
[----:B------:R-:W-:Y:S05]  /*96a0*/  BSYNC B0 ;  /* 0x0000000000007941 */ /* 0x000fea0003800000 */
.L_x_7745:
[----:B------:R-:W-:Y:S05]  /*96b0*/  WARPSYNC.ALL ;  /* 0x0000000000007948 */ /* 0x000fea0003800000 */
[----:B------:R-:W-:Y:S01]  /*96c0*/  R2UR UR4, R18 ;  /* 0x00000000120472ca */ /* 0x000fe200000e0000 */
[----:B------:R2:W-:Y:S01]  /*96d0*/  BAR.SYNC.DEFER_BLOCKING R178, 0x100 ;  /* 0x000400b20000751d */ /* 0x0005e20000010000 */
[----:B------:R-:W-:Y:S01]  /*96e0*/  IMAD.MOV.U32 R15, RZ, RZ, 0xc00 ;  /* 0x00000c00ff0f7424 */ /* 0x000fe200078e00ff */
[----:B------:R-:W-:Y:S01]  /*96f0*/  ISETP.GE.AND P2, PT, R176, 0x61, PT ;  /* 0x00000061b000780c */ /* 0x000fe20003f46270 */
[----:B01----:R-:W-:-:S03]  /*9700*/  @!P1 VIADD R13, R13, 0x22860 ;  /* 0x000228600d0d9836 */ /* 0x003fc60000000000 */
[----:B------:R-:W-:Y:S02]  /*9710*/  ULDC UR46, c[0x0][0x988] ;  /* 0x00026200002e7ab9 */ /* 0x000fe40000000800 */
[----:B------:R-:W-:-:S04]  /*9720*/  @!P1 PRMT R13, RZ, 0x654, R13 ;  /* 0x00000654ff0d9816 */ /* 0x000fc8000000000d */
[----:B------:R-:W-:-:S04]  /*9730*/  UIADD3 UR4, UR4, 0x400, URZ ;  /* 0x0000040004047890 */ /* 0x000fc8000fffe03f */
[----:B------:R-:W-:-:S04]  /*9740*/  USHF.R.U32.HI UR4, URZ, 0x4, UR4 ;  /* 0x000000043f047899 */ /* 0x000fc80008011604 */
[----:B------:R-:W-:-:S04]  /*9750*/  ULOP3.LUT UR4, UR4, 0x3fff, URZ, 0xc0, !UPT ;  /* 0x00003fff04047892 */ /* 0x000fc8000f8ec03f */
[----:B------:R-:W-:Y:S01]  /*9760*/  ULOP3.LUT UR37, UR4, 0x3000000, URZ, 0xfc, !UPT ;  /* 0x0300000004257892 */ /* 0x000fe2000f8efc3f */
[----:B------:R-:W-:-:S05]  /*9770*/  WARPGROUP.ARRIVE ;  /* 0x00000000000079c5 */ /* 0x000fca0000000000 */
[----:B------:R-:W-:Y:S02]  /*9780*/  IMAD R14, R22, R15, UR37 ;  /* 0x00000025160e7e24 */ /* 0x000fe4000f8e020f */
[----:B------:R-:W-:-:S03]  /*9790*/  IMAD.MOV.U32 R15, RZ, RZ, 0x40000040 ;  /* 0x40000040ff0f7424 */ /* 0x000fc600078e00ff */
[----:B------:R-:W-:Y:S02]  /*97a0*/  R2UR UR6, R14 ;  /* 0x000000000e0672ca */ /* 0x000fe400000e0000 */
[----:B------:R-:W-:Y:S02]  /*97b0*/  R2UR UR7, R15 ;  /* 0x000000000f0772ca */ /* 0x000fe400000e0000 */
[----:B------:R-:W-:-:S11]  /*97c0*/  MOV R15, 0x40000040 ;  /* 0x40000040000f7802 */ /* 0x000fd60000000f00 */
[----:B------:R-:W-:Y:S03]  /*97d0*/  HGMMA.64x256x16.F32 R24, R152, gdesc[UR4].tnspB, RZ, !UPT, gsb0 ;  /* 0x43e0000498187df0 */ /* 0x000fe6000c0008ff */
[----:B------:R-:W-:Y:S02]  /*97e0*/  WARPGROUP.DEPBAR.LE gsb0, 0x0 ;  /* 0x00008000000079c5 */ /* 0x000fe40000010000 */
[----:B------:R-:W-:Y:S01]  /*97f0*/  VIADD R152, R14, 0x80 ;  /* 0x000000800e987836 */ /* 0x000fe20000000000 */
[----:B------:R-:W-:Y:S01]  /*9800*/  WARPGROUP.ARRIVE ;  /* 0x00000000000079c5 */ /* 0x000fe20000000000 */
[----:B------:R-:W-:-:S03]  /*9810*/  IMAD.MOV.U32 R153, RZ, RZ, 0x40000040 ;  /* 0x40000040ff997424 */ /* 0x000fc600078e00ff */
[----:B------:R-:W-:Y:S01]  /*9820*/  R2UR UR6, R152 ;  /* 0x00000000980672ca */ /* 0x000fe200000e0000 */
[----:B------:R-:W-:Y:S01]  /*9830*/  VIADD R152, R14, 0x100 ;  /* 0x000001000e987836 */ /* 0x000fe20000000000 */
[----:B------:R-:W-:Y:S02]  /*9840*/  R2UR UR7, R153 ;  /* 0x00000000990772ca */ /* 0x000fe400000e0000 */
[----:B------:R-:W-:-:S14]  /*9850*/  MOV R153, 0x40000040 ;  /* 0x4000004000997802 */ /* 0x000fdc0000000f00 */
        /* <DEDUP_REMOVED lines=10> */
[C---:B------:R-:W-:Y:S01]  /*9900*/  VIADD R152, R14.reuse, 0x200 ;  /* 0x000002000e987836 */ /* 0x040fe20000000000 */
[----:B------:R-:W-:Y:S01]  /*9910*/  R2UR UR7, R153 ;  /* 0x00000000990772ca */ /* 0x000fe200000e0000 */
[----:B------:R-:W-:Y:S02]  /*9920*/  IMAD.MOV.U32 R153, RZ, RZ, 0x40000040 ;  /* 0x40000040ff997424 */ /* 0x000fe400078e00ff */
[----:B------:R-:W-:Y:S01]  /*9930*/  VIADD R14, R14, 0x280 ;  /* 0x000002800e0e7836 */ /* 0x000fe20000000000 */
[----:B------:R-:W-:Y:S02]  /*9940*/  WARPGROUP.DEPBAR.LE gsb0, 0x0 ;  /* 0x00008000000079c5 */ /* 0x000fe40000010000 */
[----:B------:R-:W-:-:S15]  /*9950*/  WARPGROUP.ARRIVE ;  /* 0x00000000000079c5 */ /* 0x000fde0000000000 */
[----:B------:R-:W-:-:S04]  /*9960*/  NOP ;  /* 0x0000000000007918 */ /* 0x000fc80000000000 */
        /* <DEDUP_REMOVED lines=14> */
[----:B------:R2:W-:Y:S01]  /*9a50*/  @!P1 SYNCS.ARRIVE.TRANS64.RED.A1T0 RZ, [R13+URZ], RZ ;  /* 0x000000ff0dff99a7 */ /* 0x0005e2000810043f */
[----:B------:R-:W-:Y:S05]  /*9a60*/  @!P2 BRA `(.L_x_7748) ;  /* 0x0000001c00b8a947 */ /* 0x000fea0003800000 */
[----:B------:R-:W-:Y:S02]  /*9a70*/  VIADD R15, R177, 0xfffffffe ;  /* 0xfffffffeb10f7836 */ /* 0x000fe40000000000 */
[----:B------:R-:W-:Y:S02]  /*9a80*/  IMAD.MOV.U32 R222, RZ, RZ, R180 ;  /* 0x000000ffffde7224 */ /* 0x000fe400078e00b4 */
[----:B------:R-:W-:-:S07]  /*9a90*/  IMAD.MOV.U32 R223, RZ, RZ, R12 ;  /* 0x000000ffffdf7224 */ /* 0x000fce00078e000c */
.L_x_7758:
[----:B------:R-:W-:Y:S01]  /*9aa0*/  VIADD R22, R22, 0x1 ;  /* 0x0000000116167836 */ /* 0x000fe20000000000 */
[----:B------:R-:W-:Y:S05]  /*9ab0*/  YIELD ;  /* 0x0000000000007946 */ /* 0x000fea0003800000 */
[----:B------:R-:W-:Y:S02]  /*9ac0*/  ISETP.NE.AND P3, PT, R22, 0x2, PT ;  /* 0x000000021600780c */ /* 0x000fe40003f65270 */
[----:B------:R-:W-:Y:S02]  /*9ad0*/  ISETP.GT.AND P2, PT, R15, RZ, PT ;  /* 0x000000ff0f00720c */ /* 0x000fe40003f44270 */
[----:B------:R-:W-:-:S02]  /*9ae0*/  SEL R3, RZ, 0x1, P3 ;  /* 0x00000001ff037807 */ /* 0x000fc40001800000 */
[----:B------:R-:W-:Y:S02]  /*9af0*/  IADD3 R15, R15, -0x1, RZ ;  /* 0xffffffff0f0f7810 */ /* 0x000fe40007ffe0ff */
[----:B------:R-:W-:Y:S02]  /*9b00*/  LOP3.LUT R200, R200, R3, RZ, 0x3c, !PT ;  /* 0x00000003c8c87212 */ /* 0x000fe400078e3cff */
[----:B------:R-:W-:Y:S01]  /*9b10*/  SEL R22, R22, RZ, P3 ;  /* 0x000000ff16167207 */ /* 0x000fe20001800000 */
[----:B0-----:R-:W-:Y:S06]  /*9b20*/  @!P0 BRA `(.L_x_7749) ;  /* 0x0000000000048947 */ /* 0x001fec0003800000 */
[----:B------:R-:W-:Y:S01]  /*9b30*/  BPT.TRAP 0x1 ;  /* 0x000000040000795c */ /* 0x000fe20000300000 */
.L_x_7749:
[----:B------:R-:W-:Y:S01]  /*9b40*/  IMAD R14, R22, 0x8, R18 ;  /* 0x00000008160e7824 */ /* 0x000fe200078e0212 */
[----:B--2---:R-:W-:-:S04]  /*9b50*/  SHF.L.U32 R13, R200, 0x1f, RZ ;  /* 0x0000001fc80d7819 */ /* 0x004fc800000006ff */
[----:B------:R0:W1:Y:S01]  /*9b60*/  SYNCS.PHASECHK.TRANS64.TRYWAIT P3, [R14+URZ+0x22830], R13 ;  /* 0x0228300d0e0075a7 */ /* 0x000062000806017f */
[----:B------:R-:W-:Y:S05]  /*9b70*/  @!P0 BRA `(.L_x_7750) ;  /* 0x0000000000048947 */ /* 0x000fea0003800000 */
[----:B------:R-:W-:Y:S01]  /*9b80*/  BPT.TRAP 0x1 ;  /* 0x000000040000795c */ /* 0x000fe20000300000 */
.L_x_7750:
[----:B------:R-:W-:Y:S02]  /*9b90*/  IMAD R214, R22, 0x300, R0 ;  /* 0x0000030016d67824 */ /* 0x000fe400078e0200 */
[----:B------:R-:W-:Y:S01]  /*9ba0*/  IMAD.MOV.U32 R215, RZ, RZ, 0x40000040 ;  /* 0x40000040ffd77424 */ /* 0x000fe200078e00ff */
[----:B-1----:R-:W-:Y:S06]  /*9bb0*/  @P3 BRA `(.L_x_7751) ;  /* 0x0000000000083947 */ /* 0x002fec0003800000 */
[----:B------:R-:W1:Y:S02]  /*9bc0*/  SYNCS.PHASECHK.TRANS64.TRYWAIT P3, [R14+URZ+0x22830], R13 ;  /* 0x0228300d0e0075a7 */ /* 0x000e64000806017f */
[----:B-1----:R-:W-:Y:S05]  /*9bd0*/  @!P3 BRA `(.L_x_7752) ;  /* 0x000000ac00ccb947 */ /* 0x002fea0003800000 */
.L_x_7751:
[----:B------:R-:W-:Y:S05]  /*9be0*/  WARPSYNC.ALL ;  /* 0x0000000000007948 */ /* 0x000fea0003800000 */
[C---:B------:R-:W-:Y:S01]  /*9bf0*/  R2UR UR6, R214.reuse ;  /* 0x00000000d60672ca */ /* 0x040fe200000e0000 */
[----:B------:R-:W-:Y:S01]  /*9c00*/  WARPGROUP.ARRIVE ;  /* 0x00000000000079c5 */ /* 0x000fe20000000000 */
[----:B------:R-:W-:Y:S01]  /*9c10*/  R2UR UR7, R215 ;  /* 0x00000000d70772ca */ /* 0x000fe200000e0000 */
[----:B------:R-:W-:Y:S01]  /*9c20*/  VIADD R216, R214, 0x2 ;  /* 0x00000002d6d87836 */ /* 0x000fe20000000000 */
[----:B------:R-:W-:Y:S01]  /*9c30*/  R2UR UR4, R4 ;  /* 0x00000000040472ca */ /* 0x000fe200000e0000 */
[----:B------:R-:W-:Y:S01]  /*9c40*/  IMAD.MOV.U32 R217, RZ, RZ, 0x40000040 ;  /* 0x40000040ffd97424 */ /* 0x000fe200078e00ff */
[----:B------:R-:W-:Y:S01]  /*9c50*/  R2UR UR5, R5 ;  /* 0x00000000050572ca */ /* 0x000fe200000e0000 */
[----:B------:R-:W-:Y:S01]  /*9c60*/  IMAD.MOV.U32 R215, RZ, RZ, 0x40000040 ;  /* 0x40000040ffd77424 */ /* 0x000fe200078e00ff */
[----:B------:R-:W2:Y:S11]  /*9c70*/  S2R R226, SR_TID.X ;  /* 0x0000000000e27919 */ /* 0x000eb60000002100 */
[----:B------:R-:W-:Y:S01]  /*9c80*/  HGMMA.64x96x16.F32 R152, gdesc[UR4], RZ, !UPT, gsb0 ;  /* 0x01600000049879f0 */ /* 0x000fe2000c0008ff */
[----:B------:R-:W-:Y:S01]  /*9c90*/  R2UR UR6, R216 ;  /* 0x00000000d80672ca */ /* 0x000fe200000e0000 */
[C---:B------:R-:W-:Y:S01]  /*9ca0*/  VIADD R216, R214.reuse, 0x4 ;  /* 0x00000004d6d87836 */ /* 0x040fe20000000000 */
[----:B------:R-:W-:Y:S01]  /*9cb0*/  R2UR UR7, R217 ;  /* 0x00000000d90772ca */ /* 0x000fe200000e0000 */
[----:B------:R-:W-:Y:S01]  /*9cc0*/  VIADD R214, R214, 0x6 ;  /* 0x00000006d6d67836 */ /* 0x000fe20000000000 */
[----:B------:R-:W-:-:S02]  /*9cd0*/  R2UR UR4, R10 ;  /* 0x000000000a0472ca */ /* 0x000fc400000e0000 */
[----:B------:R-:W-:Y:S02]  /*9ce0*/  R2UR UR5, R11 ;  /* 0x000000000b0572ca */ /* 0x000fe400000e0000 */
[----:B------:R-:W-:Y:S01]  /*9cf0*/  MOV R217, 0x40000040 ;  /* 0x4000004000d97802 */ /* 0x000fe20000000f00 */
[----:B------:R-:W-:Y:S02]  /*9d00*/  WARPGROUP.DEPBAR.LE gsb0, 0x0 ;  /* 0x00008000000079c5 */ /* 0x000fe40000010000 */
        /* <DEDUP_REMOVED lines=9> */
[----:B------:R-:W-:Y:S02]  /*9da0*/  R2UR UR6, R214 ;  /* 0x00000000d60672ca */ /* 0x000fe400000e0000 */
[----:B------:R-:W-:Y:S02]  /*9db0*/  R2UR UR7, R215 ;  /* 0x00000000d70772ca */ /* 0x000fe400000e0000 */
[----:B------:R-:W-:Y:S02]  /*9dc0*/  R2UR UR4, R6 ;  /* 0x00000000060472ca */ /* 0x000fe400000e0000 */
[----:B------:R-:W-:Y:S01]  /*9dd0*/  R2UR UR5, R7 ;  /* 0x00000000070572ca */ /* 0x000fe200000e0000 */
[----:B------:R-:W-:Y:S02]  /*9de0*/  WARPGROUP.DEPBAR.LE gsb0, 0x0 ;  /* 0x00008000000079c5 */ /* 0x000fe40000010000 */
[----:B------:R-:W-:-:S10]  /*9df0*/  WARPGROUP.ARRIVE ;  /* 0x00000000000079c5 */ /* 0x000fd40000000000 */
[----:B------:R-:W-:Y:S03]  /*9e00*/  HGMMA.64x96x16.F32 R152, gdesc[UR4], R152, gsb0 ;  /* 0x01600000049879f0 */ /* 0x000fe60008000898 */
[----:B------:R-:W-:Y:S02]  /*9e10*/  WARPGROUP.DEPBAR.LE gsb0, 0x0 ;  /* 0x00008000000079c5 */ /* 0x000fe40000010000 */
[----:B------:R-:W-:Y:S02]  /*9e20*/  FMNMX.FTZ R12, R152, R223, !PT ;  /* 0x000000df980c7209 */ /* 0x000fe40007810000 */
        /* <DEDUP_REMOVED lines=23> */
[----:B------:R-:W-:-:S03]  /*9fa0*/  IMAD.U32 R3, RZ, RZ, UR46 ;  /* 0x0000002eff037e24 */ /* 0x000fc6000f8e00ff */
[----:B------:R-:W-:-:S05]  /*9fb0*/  FMNMX.FTZ R215, R197, R12, !PT ;  /* 0x0000000cc5d77209 */ /* 0x000fca0007810000 */
[----:B------:R-:W3:Y:S02]  /*9fc0*/  SHFL.BFLY PT, R12, R215, 0x2, 0x1f ;  /* 0x0c401f00d70c7f89 */ /* 0x000ee400000e0000 */
[----:B---3--:R-:W-:Y:S02]  /*9fd0*/  FMNMX.FTZ R217, R215, R12, !PT ;  /* 0x0000000cd7d97209 */ /* 0x008fe40007810000 */
[----:B------:R-:W-:-:S03]  /*9fe0*/  FMNMX.FTZ R215, R155, R224, !PT ;  /* 0x000000e09bd77209 */ /* 0x000fc60007810000 */
[----:B------:R-:W3:Y:S01]  /*9ff0*/  SHFL.BFLY PT, R12, R217, 0x1, 0x1f ;  /* 0x0c201f00d90c7f89 */ /* 0x000ee200000e0000 */
[----:B------:R-:W-:-:S04]  /*a000*/  FMNMX.FTZ R224, R158, R215, !PT ;  /* 0x000000d79ee07209 */ /* 0x000fc80007810000 */
[----:B------:R-:W-:-:S04]  /*a010*/  FMNMX.FTZ R215, R159, R224, !PT ;  /* 0x000000e09fd77209 */ /* 0x000fc80007810000 */
[----:B------:R-:W-:-:S04]  /*a020*/  FMNMX.FTZ R224, R162, R215, !PT ;  /* 0x000000d7a2e07209 */ /* 0x000fc80007810000 */
[----:B------:R-:W-:-:S04]  /*a030*/  FMNMX.FTZ R215, R163, R224, !PT ;  /* 0x000000e0a3d77209 */ /* 0x000fc80007810000 */
[----:B------:R-:W-:-:S04]  /*a040*/  FMNMX.FTZ R224, R166, R215, !PT ;  /* 0x000000d7a6e07209 */ /* 0x000fc80007810000 */
[----:B------:R-:W-:Y:S02]  /*a050*/  FMNMX.FTZ R215, R167, R224, !PT ;  /* 0x000000e0a7d77209 */ /* 0x000fe40007810000 */
[----:B---3--:R-:W-:Y:S02]  /*a060*/  FMNMX.FTZ R12, R217, R12, !PT ;  /* 0x0000000cd90c7209 */ /* 0x008fe40007810000 */
[----:B------:R-:W-:-:S03]  /*a070*/  FMNMX.FTZ R224, R170, R215, !PT ;  /* 0x000000d7aae07209 */ /* 0x000fc60007810000 */
[C---:B------:R-:W-:Y:S01]  /*a080*/  FADD.FTZ R214, -R12.reuse, R223 ;  /* 0x000000df0cd67221 */ /* 0x040fe20000010100 */
[----:B------:R-:W-:Y:S01]  /*a090*/  FMNMX.FTZ R215, R171, R224, !PT ;  /* 0x000000e0abd77209 */ /* 0x000fe20007810000 */
[-C--:B------:R-:W-:Y:S02]  /*a0a0*/  FMUL.FTZ R216, R12, R3.reuse ;  /* 0x000000030cd87220 */ /* 0x080fe40000410000 */
[----:B------:R-:W-:Y:S01]  /*a0b0*/  FMUL.FTZ R214, R214, R3 ;  /* 0x00000003d6d67220 */ /* 0x000fe20000410000 */
        /* <DEDUP_REMOVED lines=31> */
[----:B------:R-:W-:-:S04]  /*a2b0*/  FMNMX.FTZ R224, R190, R215, !PT ;  /* 0x000000d7bee07209 */ /* 0x000fc80007810000 */
[----:B------:R-:W-:Y:S02]  /*a2c0*/  FMNMX.FTZ R215, R191, R224, !PT ;  /* 0x000000e0bfd77209 */ /* 0x000fe40007810000 */
[----:B------:R-:W4:Y:S02]  /*a2d0*/  MUFU.EX2 R152, R152 ;  /* 0x0000009800987308 */ /* 0x000f240000000800 */
[----:B------:R-:W-:-:S04]  /*a2e0*/  FMNMX.FTZ R224, R194, R215, !PT ;  /* 0x000000d7c2e07209 */ /* 0x000fc80007810000 */
[----:B------:R-:W-:Y:S02]  /*a2f0*/  FMNMX.FTZ R215, R195, R224, !PT ;  /* 0x000000e0c3d77209 */ /* 0x000fe40007810000 */
[----:B------:R-:W5:Y:S01]  /*a300*/  MUFU.EX2 R153, R153 ;  /* 0x0000009900997308 */ /* 0x000f620000000800 */
[-C--:B---3--:R-:W-:Y:S01]  /*a310*/  FMUL.FTZ R24, R24, R214.reuse ;  /* 0x000000d618187220 */ /* 0x088fe20000410000 */
[----:B------:R-:W-:Y:S01]  /*a320*/  FMNMX.FTZ R224, R198, R215, !PT ;  /* 0x000000d7c6e07209 */ /* 0x000fe20007810000 */
[-CC-:B------:R-:W-:Y:S01]  /*a330*/  FFMA.FTZ R215, R180, R3.reuse, -R216.reuse ;  /* 0x00000003b4d77223 */ /* 0x180fe200000108d8 */
[-C--:B------:R-:W-:Y:S01]  /*a340*/  FFMA.FTZ R216, R197, R3.reuse, -R216 ;  /* 0x00000003c5d87223 */ /* 0x080fe200000108d8 */
[----:B------:R-:W-:Y:S01]  /*a350*/  FMUL.FTZ R25, R25, R214 ;  /* 0x000000d619197220 */ /* 0x000fe20000410000 */
[----:B------:R-:W-:Y:S01]  /*a360*/  FMNMX.FTZ R223, R199, R224, !PT ;  /* 0x000000e0c7df7209 */ /* 0x000fe20007810000 */
[-C--:B------:R-:W-:Y:S01]  /*a370*/  FMUL.FTZ R28, R28, R214.reuse ;  /* 0x000000d61c1c7220 */ /* 0x080fe20000410000 */
        /* <DEDUP_REMOVED lines=27> */
[----:B---3--:R-:W-:Y:S01]  /*a530*/  FMNMX.FTZ R181, R223, R224, !PT ;  /* 0x000000e0dfb57209 */ /* 0x008fe20007810000 */
[-C--:B------:R-:W-:Y:S01]  /*a540*/  FMUL.FTZ R73, R73, R214.reuse ;  /* 0x000000d649497220 */ /* 0x080fe20000410000 */
[-C--:B------:R-:W-:Y:S01]  /*a550*/  FMUL.FTZ R76, R76, R214.reuse ;  /* 0x000000d64c4c7220 */ /* 0x080fe20000410000 */
[-C--:B------:R-:W-:Y:S01]  /*a560*/  FMUL.FTZ R77, R77, R214.reuse ;  /* 0x000000d64d4d7220 */ /* 0x080fe20000410000 */
[-C--:B------:R-:W-:Y:S01]  /*a570*/  FMUL.FTZ R80, R80, R214.reuse ;  /* 0x000000d650507220 */ /* 0x080fe20000410000 */
[----:B------:R-:W3:Y:S01]  /*a580*/  SHFL.BFLY PT, R180, R181, 0x1, 0x1f ;  /* 0x0c201f00b5b47f89 */ /* 0x000ee200000e0000 */
        /* <DEDUP_REMOVED lines=25> */
[----:B--2---:R-:W-:Y:S01]  /*a720*/  SHF.R.U32.HI R181, RZ, 0x7, R226 ;  /* 0x00000007ffb57819 */ /* 0x004fe200000116e2 */
[-C--:B------:R-:W-:Y:S01]  /*a730*/  FMUL.FTZ R121, R121, R214.reuse ;  /* 0x000000d679797220 */ /* 0x080fe20000410000 */
[-C--:B------:R-:W-:Y:S01]  /*a740*/  FMUL.FTZ R124, R124, R214.reuse ;  /* 0x000000d67c7c7220 */ /* 0x080fe20000410000 */
[C---:B------:R-:W-:Y:S01]  /*a750*/  FADD.FTZ R222, -R180.reuse, R222 ;  /* 0x000000deb4de7221 */ /* 0x040fe20000010100 */
[-C--:B------:R-:W-:Y:S01]  /*a760*/  FMUL.FTZ R228, R180, R3.reuse ;  /* 0x00000003b4e47220 */ /* 0x080fe20000410000 */
[----:B------:R-:W-:Y:S01]  /*a770*/  IADD3 R181, -R181, 0xb, RZ ;  /* 0x0000000bb5b57810 */ /* 0x000fe20007ffe1ff */
        /* <DEDUP_REMOVED lines=9> */
[----:B------:R-:W-:Y:S01]  /*a810*/  FFMA.FTZ R162, R182, R3, -R228 ;  /* 0x00000003b6a27223 */ /* 0x000fe200000108e4 */
[----:B----4-:R-:W-:Y:S01]  /*a820*/  FFMA.FTZ R182, R214, R21, R152 ;  /* 0x00000015d6b67223 */ /* 0x010fe20000010098 */
[-CC-:B------:R-:W-:Y:S01]  /*a830*/  FFMA.FTZ R225, R166, R3.reuse, -R228.reuse ;  /* 0x00000003a6e17223 */ /* 0x180fe200000108e4 */
[-CC-:B------:R-:W-:Y:S01]  /*a840*/  FFMA.FTZ R166, R175, R3.reuse, -R228.reuse ;  /* 0x00000003afa67223 */ /* 0x180fe200000108e4 */
[-C--:B------:R-:W-:Y:S01]  /*a850*/  FFMA.FTZ R167, R167, R3.reuse, -R228 ;  /* 0x00000003a7a77223 */ /* 0x080fe200000108e4 */
[C---:B-----5:R-:W-:Y:S01]  /*a860*/  FADD.FTZ R21, R153.reuse, R182 ;  /* 0x000000b699157221 */ /* 0x060fe20000010000 */
[----:B------:R-:W2:Y:S01]  /*a870*/  MUFU.EX2 R222, R222 ;  /* 0x000000de00de7308 */ /* 0x000ea20000000800 */
[-CC-:B------:R-:W-:Y:S01]  /*a880*/  FFMA.FTZ R236, R170, R3.reuse, -R228.reuse ;  /* 0x00000003aaec7223 */ /* 0x180fe200000108e4 */
[-CC-:B------:R-:W-:Y:S01]  /*a890*/  FFMA.FTZ R170, R178, R3.reuse, -R228.reuse ;  /* 0x00000003b2aa7223 */ /* 0x180fe200000108e4 */
[----:B------:R-:W-:Y:S01]  /*a8a0*/  F2FP.F16.F32.PACK_AB R152, R153, R152 ;  /* 0x000000989998723e */ /* 0x000fe200000000ff */
[----:B------:R-:W-:Y:S01]  /*a8b0*/  FFMA.FTZ R226, R171, R3, -R228 ;  /* 0x00000003abe27223 */ /* 0x000fe200000108e4 */
[----:B------:R-:W-:-:S02]  /*a8c0*/  @!P1 VIADD R154, R14, 0x22840 ;  /* 0x000228400e9a9836 */ /* 0x000fc40000000000 */
[-CC-:B------:R-:W-:Y:S01]  /*a8d0*/  FFMA.FTZ R174, R174, R3.reuse, -R228.reuse ;  /* 0x00000003aeae7223 */ /* 0x180fe200000108e4 */
[-C--:B------:R-:W-:Y:S01]  /*a8e0*/  FFMA.FTZ R158, R183, R3.reuse, -R228 ;  /* 0x00000003b79e7223 */ /* 0x080fe200000108e4 */
[----:B------:R-:W3:Y:S01]  /*a8f0*/  MUFU.EX2 R155, R155 ;  /* 0x0000009b009b7308 */ /* 0x000ee20000000800 */
[----:B------:R-:W-:Y:S01]  /*a900*/  FMUL.FTZ R128, R128, R214 ;  /* 0x000000d680807220 */ /* 0x000fe20000410000 */
[----:B------:R-:W-:Y:S01]  /*a910*/  @!P1 PRMT R154, RZ, 0x654, R154 ;  /* 0x00000654ff9a9816 */ /* 0x000fe2000000009a */
[----:B------:R4:W-:Y:S06]  /*a920*/  BAR.ARV R181, 0x100 ;  /* 0x000400b50000751d */ /* 0x0009ec0000002000 */
[----:B------:R-:W5:Y:S01]  /*a930*/  MUFU.EX2 R223, R223 ;  /* 0x000000df00df7308 */ /* 0x000f620000000800 */
[----:B--2---:R-:W-:Y:S01]  /*a940*/  FFMA.FTZ R20, R197, R20, R222 ;  /* 0x00000014c5147223 */ /* 0x004fe200000100de */
[----:B------:R2:W-:Y:S01]  /*a950*/  @!P1 SYNCS.ARRIVE.TRANS64.RED.A1T0 RZ, [R154+URZ], RZ ;  /* 0x000000ff9aff99a7 */ /* 0x0005e2000810043f */
[-C--:B------:R-:W-:Y:S01]  /*a960*/  FMUL.FTZ R129, R129, R214.reuse ;  /* 0x000000d681817220 */ /* 0x080fe20000410000 */
[-C--:B------:R-:W-:Y:S01]  /*a970*/  FMUL.FTZ R132, R132, R214.reuse ;  /* 0x000000d684847220 */ /* 0x080fe20000410000 */
[-C--:B------:R-:W-:Y:S01]  /*a980*/  FMUL.FTZ R133, R133, R214.reuse ;  /* 0x000000d685857220 */ /* 0x080fe20000410000 */
[-C--:B------:R-:W-:Y:S01]  /*a990*/  FMUL.FTZ R136, R136, R214.reuse ;  /* 0x000000d688887220 */ /* 0x080fe20000410000 */
[-C--:B------:R-:W-:Y:S01]  /*a9a0*/  FMUL.FTZ R137, R137, R214.reuse ;  /* 0x000000d689897220 */ /* 0x080fe20000410000 */
[----:B------:R-:W0:Y:S01]  /*a9b0*/  MUFU.EX2 R159, R159 ;  /* 0x0000009f009f7308 */ /* 0x000e220000000800 */
[----:B---3--:R-:W-:Y:S01]  /*a9c0*/  FADD.FTZ R20, R155, R20 ;  /* 0x000000149b147221 */ /* 0x008fe20000010000 */
[-C--:B--2---:R-:W-:Y:S01]  /*a9d0*/  FFMA.FTZ R154, R179, R3.reuse, -R228 ;  /* 0x00000003b39a7223 */ /* 0x084fe200000108e4 */
[-C--:B------:R-:W-:Y:S01]  /*a9e0*/  FMUL.FTZ R140, R140, R214.reuse ;  /* 0x000000d68c8c7220 */ /* 0x080fe20000410000 */
[-C--:B------:R-:W-:Y:S01]  /*a9f0*/  FMUL.FTZ R141, R141, R214.reuse ;  /* 0x000000d68d8d7220 */ /* 0x080fe20000410000 */
[-C--:B------:R-:W-:Y:S01]  /*aa00*/  FMUL.FTZ R144, R144, R214.reuse ;  /* 0x000000d690907220 */ /* 0x080fe20000410000 */
[-C--:B------:R-:W-:Y:S01]  /*aa10*/  FMUL.FTZ R145, R145, R214.reuse ;  /* 0x000000d691917220 */ /* 0x080fe20000410000 */
[-C--:B------:R-:W-:Y:S01]  /*aa20*/  FMUL.FTZ R148, R148, R214.reuse ;  /* 0x000000d694947220 */ /* 0x080fe20000410000 */
[----:B------:R-:W2:Y:S01]  /*aa30*/  MUFU.EX2 R224, R224 ;  /* 0x000000e000e07308 */ /* 0x000ea20000000800 */
[----:B-----5:R-:W-:Y:S01]  /*aa40*/  FADD.FTZ R20, R223, R20 ;  /* 0x00000014df147221 */ /* 0x020fe20000010000 */
[----:B------:R-:W-:Y:S01]  /*aa50*/  FMUL.FTZ R149, R149, R214 ;  /* 0x000000d695957220 */ /* 0x000fe20000410000 */
[-CC-:B------:R-:W-:Y:S01]  /*aa60*/  FFMA.FTZ R186, R186, R3.reuse, -R228.reuse ;  /* 0x00000003baba7223 */ /* 0x180fe200000108e4 */
[-CC-:B------:R-:W-:Y:S01]  /*aa70*/  FFMA.FTZ R187, R187, R3.reuse, -R228.reuse ;  /* 0x00000003bbbb7223 */ /* 0x180fe200000108e4 */
[-CC-:B------:R-:W-:Y:S01]  /*aa80*/  FFMA.FTZ R190, R190, R3.reuse, -R228.reuse ;  /* 0x00000003bebe7223 */ /* 0x180fe200000108e4 */
[-CC-:B------:R-:W-:Y:S01]  /*aa90*/  FFMA.FTZ R191, R191, R3.reuse, -R228.reuse ;  /* 0x00000003bfbf7223 */ /* 0x180fe200000108e4 */
[-C--:B------:R-:W-:Y:S01]  /*aaa0*/  FFMA.FTZ R194, R194, R3.reuse, -R228 ;  /* 0x00000003c2c27223 */ /* 0x080fe200000108e4 */
[----:B------:R-:W3:Y:S01]  /*aab0*/  MUFU.EX2 R163, R163 ;  /* 0x000000a300a37308 */ /* 0x000ee20000000800 */
[----:B0-----:R-:W-:Y:S01]  /*aac0*/  FADD.FTZ R153, R159, R20 ;  /* 0x000000149f997221 */ /* 0x001fe20000010000 */
[-CC-:B------:R-:W-:Y:S01]  /*aad0*/  FFMA.FTZ R195, R195, R3.reuse, -R228.reuse ;  /* 0x00000003c3c37223 */ /* 0x180fe200000108e4 */
[-CC-:B------:R-:W-:Y:S01]  /*aae0*/  FFMA.FTZ R198, R198, R3.reuse, -R228.reuse ;  /* 0x00000003c6c67223 */ /* 0x180fe200000108e4 */
[----:B------:R-:W-:Y:S01]  /*aaf0*/  FFMA.FTZ R199, R199, R3, -R228 ;  /* 0x00000003c7c77223 */ /* 0x000fe200000108e4 */
        /* <DEDUP_REMOVED lines=11> */
[----:B------:R2:W-:Y:S01]  /*abb0*/  MUFU.EX2 R178, R166 ;  /* 0x000000a600b27308 */ /* 0x0005e20000000800 */
        /* <DEDUP_REMOVED lines=9> */
[----:B0-----:R-:W-:Y:S01]  /*ac50*/  FADD.FTZ R20, R225, R20 ;  /* 0x00000014e1147221 */ /* 0x001fe20000010000 */
[-C--:B------:R-:W-:Y:S01]  /*ac60*/  FMUL.FTZ R55, R55, R197.reuse ;  /* 0x000000c537377220 */ /* 0x080fe20000410000 */
[-C--:B------:R-:W-:Y:S01]  /*ac70*/  FMUL.FTZ R58, R58, R197.reuse ;  /* 0x000000c53a3a7220 */ /* 0x080fe20000410000 */
[----:B------:R-:W-:Y:S01]  /*ac80*/  FADD.FTZ R21, R157, R166 ;  /* 0x000000a69d157221 */ /* 0x000fe20000010000 */
[-C--:B------:R-:W-:Y:S01]  /*ac90*/  FMUL.FTZ R59, R59, R197.reuse ;  /* 0x000000c53b3b7220 */ /* 0x080fe20000410000 */
[-C--:B------:R-:W-:Y:S01]  /*aca0*/  FMUL.FTZ R62, R62, R197.reuse ;  /* 0x000000c53e3e7220 */ /* 0x080fe20000410000 */
[----:B------:R-:W0:Y:S01]  /*acb0*/  MUFU.EX2 R171, R236 ;  /* 0x000000ec00ab7308 */ /* 0x000e220000000800 */
[----:B------:R-:W-:Y:S01]  /*acc0*/  FADD.FTZ R166, R160, R21 ;  /* 0x00000015a0a67221 */ /* 0x000fe20000010000 */
[-C--:B------:R-:W-:Y:S01]  /*acd0*/  FMUL.FTZ R63, R63, R197.reuse ;  /* 0x000000c53f3f7220 */ /* 0x080fe20000410000 */
[-C--:B------:R-:W-:Y:S01]  /*ace0*/  FMUL.FTZ R66, R66, R197.reuse ;  /* 0x000000c542427220 */ /* 0x080fe20000410000 */
[-C--:B------:R-:W-:Y:S01]  /*acf0*/  FMUL.FTZ R67, R67, R197.reuse ;  /* 0x000000c543437220 */ /* 0x080fe20000410000 */
[----:B------:R-:W-:Y:S01]  /*ad00*/  FADD.FTZ R21, R161, R166 ;  /* 0x000000a6a1157221 */ /* 0x000fe20000010000 */
[-C--:B------:R-:W-:Y:S01]  /*ad10*/  FMUL.FTZ R70, R70, R197.reuse ;  /* 0x000000c546467220 */ /* 0x080fe20000410000 */
[-C--:B------:R-:W-:Y:S01]  /*ad20*/  FMUL.FTZ R71, R71, R197.reuse ;  /* 0x000000c547477220 */ /* 0x080fe20000410000 */
[----:B------:R-:W2:Y:S01]  /*ad30*/  MUFU.EX2 R226, R226 ;  /* 0x000000e200e27308 */ /* 0x000ea20000000800 */
[----:B------:R-:W-:Y:S01]  /*ad40*/  FADD.FTZ R166, R164, R21 ;  /* 0x00000015a4a67221 */ /* 0x000fe20000010000 */
[----:B---3--:R-:W-:Y:S01]  /*ad50*/  FADD.FTZ R20, R167, R20 ;  /* 0x00000014a7147221 */ /* 0x008fe20000010000 */
[-C--:B------:R-:W-:Y:S01]  /*ad60*/  FMUL.FTZ R74, R74, R197.reuse ;  /* 0x000000c54a4a7220 */ /* 0x080fe20000410000 */
[-C--:B------:R-:W-:Y:S01]  /*ad70*/  FMUL.FTZ R75, R75, R197.reuse ;  /* 0x000000c54b4b7220 */ /* 0x080fe20000410000 */
[----:B------:R-:W-:Y:S01]  /*ad80*/  FADD.FTZ R21, R165, R166 ;  /* 0x000000a6a5157221 */ /* 0x000fe20000010000 */
        /* <DEDUP_REMOVED lines=31> */
[----:B------:R-:W-:Y:S01]  /*af80*/  FADD.FTZ R20, R178, R153 ;  /* 0x00000099b2147221 */ /* 0x000fe20000010000 */
[-C--:B------:R-:W-:Y:S01]  /*af90*/  FMUL.FTZ R126, R126, R197.reuse ;  /* 0x000000c57e7e7220 */ /* 0x080fe20000410000 */
[-C--:B------:R-:W-:Y:S01]  /*afa0*/  FMUL.FTZ R127, R127, R197.reuse ;  /* 0x000000c57f7f7220 */ /* 0x080fe20000410000 */
[----:B------:R-:W-:Y:S01]  /*afb0*/  MUFU.EX2 R176, R176 ;  /* 0x000000b000b07308 */ /* 0x000fe20000000800 */
[----:B--2---:R-:W-:Y:S01]  /*afc0*/  F2FP.F16.F32.PACK_AB R154, R157, R156 ;  /* 0x0000009c9d9a723e */ /* 0x004fe200000000ff */
[----:B------:R-:W-:Y:S01]  /*afd0*/  FMUL.FTZ R130, R130, R197 ;  /* 0x000000c582827220 */ /* 0x000fe20000410000 */
[----:B------:R-:W-:Y:S01]  /*afe0*/  F2FP.F16.F32.PACK_AB R156, R161, R160 ;  /* 0x000000a0a19c723e */ /* 0x000fe200000000ff */
[----:B------:R-:W-:Y:S01]  /*aff0*/  FADD.FTZ R160, R168, R21 ;  /* 0x00000015a8a07221 */ /* 0x000fe20000010000 */
[----:B------:R-:W-:Y:S01]  /*b000*/  F2FP.F16.F32.PACK_AB R161, R226, R171 ;  /* 0x000000abe2a1723e */ /* 0x000fe200000000ff */
[-C--:B------:R-:W-:Y:S01]  /*b010*/  FMUL.FTZ R131, R131, R197.reuse ;  /* 0x000000c583837220 */ /* 0x080fe20000410000 */
[----:B------:R-:W-:Y:S01]  /*b020*/  F2FP.F16.F32.PACK_AB R157, R163, R224 ;  /* 0x000000e0a39d723e */ /* 0x000fe200000000ff */
[----:B------:R-:W0:Y:S01]  /*b030*/  MUFU.EX2 R179, R170 ;  /* 0x000000aa00b37308 */ /* 0x000e220000000800 */
[C---:B------:R-:W-:Y:S01]  /*b040*/  FADD.FTZ R21, R169.reuse, R160 ;  /* 0x000000a0a9157221 */ /* 0x040fe20000010000 */
[----:B------:R-:W-:Y:S01]  /*b050*/  F2FP.F16.F32.PACK_AB R160, R169, R168 ;  /* 0x000000a8a9a0723e */ /* 0x000fe200000000ff */
[----:B------:R-:W-:Y:S01]  /*b060*/  FMUL.FTZ R134, R134, R197 ;  /* 0x000000c586867220 */ /* 0x000fe20000410000 */
[----:B------:R-:W-:Y:S01]  /*b070*/  F2FP.F16.F32.PACK_AB R163, R178, R175 ;  /* 0x000000afb2a3723e */ /* 0x000fe200000000ff */
        /* <DEDUP_REMOVED lines=9> */
[----:B------:R-:W-:-:S02]  /*b110*/  FMUL.FTZ R151, R151, R197 ;  /* 0x000000c597977220 */ /* 0x000fc40000410000 */
[----:B------:R3:W-:Y:S01]  /*b120*/  MUFU.EX2 R214, R158 ;  /* 0x0000009e00d67308 */ /* 0x0007e20000000800 */
[----:B0-----:R-:W-:-:S04]  /*b130*/  FADD.FTZ R153, R179, R20 ;  /* 0x00000014b3997221 */ /* 0x001fc80000010000 */
[----:B------:R-:W-:-:S03]  /*b140*/  FADD.FTZ R20, R182, R153 ;  /* 0x00000099b6147221 */ /* 0x000fc60000010000 */
[----:B------:R-:W0:Y:S01]  /*b150*/  MUFU.EX2 R215, R215 ;  /* 0x000000d700d77308 */ /* 0x000e220000000800 */
[----:B---3--:R-:W-:Y:S01]  /*b160*/  F2FP.F16.F32.PACK_AB R158, R165, R164 ;  /* 0x000000a4a59e723e */ /* 0x008fe200000000ff */
[----:B------:R-:W-:-:S04]  /*b170*/  FADD.FTZ R164, R172, R21 ;  /* 0x00000015aca47221 */ /* 0x000fc80000010000 */
[----:B------:R-:W-:Y:S02]  /*b180*/  FADD.FTZ R21, R173, R164 ;  /* 0x000000a4ad157221 */ /* 0x000fe40000010000 */
[----:B------:R3:W5:Y:S02]  /*b190*/  MUFU.EX2 R183, R162 ;  /* 0x000000a200b77308 */ /* 0x0007640000000800 */
[----:B------:R-:W-:-:S04]  /*b1a0*/  FADD.FTZ R164, R176, R21 ;  /* 0x00000015b0a47221 */ /* 0x000fc80000010000 */
[----:B--2---:R-:W-:Y:S02]  /*b1b0*/  FADD.FTZ R164, R177, R164 ;  /* 0x000000a4b1a47221 */ /* 0x004fe40000010000 */
[----:B------:R-:W2:Y:S01]  /*b1c0*/  MUFU.EX2 R217, R217 ;  /* 0x000000d900d97308 */ /* 0x000ea20000000800 */
[----:B---3--:R-:W-:Y:S01]  /*b1d0*/  F2FP.F16.F32.PACK_AB R162, R173, R172 ;  /* 0x000000acada2723e */ /* 0x008fe200000000ff */
[----:B0-----:R-:W-:Y:S01]  /*b1e0*/  FADD.FTZ R166, R215, R164 ;  /* 0x000000a4d7a67221 */ /* 0x001fe20000010000 */
[----:B------:R-:W-:-:S05]  /*b1f0*/  F2FP.F16.F32.PACK_AB R164, R177, R176 ;  /* 0x000000b0b1a4723e */ /* 0x000fca00000000ff */
[----:B------:R-:W0:Y:S01]  /*b200*/  MUFU.EX2 R184, R184 ;  /* 0x000000b800b87308 */ /* 0x000e220000000800 */
[----:B-----5:R-:W-:-:S04]  /*b210*/  FADD.FTZ R153, R183, R20 ;  /* 0x00000014b7997221 */ /* 0x020fc80000010000 */
[----:B------:R-:W-:-:S03]  /*b220*/  FADD.FTZ R153, R214, R153 ;  /* 0x00000099d6997221 */ /* 0x000fc60000010000 */
[----:B------:R-:W3:Y:S01]  /*b230*/  MUFU.EX2 R186, R186 ;  /* 0x000000ba00ba7308 */ /* 0x000ee20000000800 */
[C---:B--2---:R-:W-:Y:S01]  /*b240*/  FADD.FTZ R21, R217.reuse, R166 ;  /* 0x000000a6d9157221 */ /* 0x044fe20000010000 */
[----:B------:R-:W-:-:S06]  /*b250*/  F2FP.F16.F32.PACK_AB R166, R217, R215 ;  /* 0x000000d7d9a6723e */ /* 0x000fcc00000000ff */
[----:B------:R-:W2:Y:S01]  /*b260*/  MUFU.EX2 R185, R185 ;  /* 0x000000b900b97308 */ /* 0x000ea20000000800 */
[----:B0-----:R-:W-:-:S07]  /*b270*/  FADD.FTZ R168, R184, R21 ;  /* 0x00000015b8a87221 */ /* 0x001fce0000010000 */
[----:B------:R-:W0:Y:S01]  /*b280*/  MUFU.EX2 R169, R187 ;  /* 0x000000bb00a97308 */ /* 0x000e220000000800 */
[----:B---3--:R-:W-:-:S07]  /*b290*/  FADD.FTZ R20, R186, R153 ;  /* 0x00000099ba147221 */ /* 0x008fce0000010000 */
[----:B------:R-:W3:Y:S01]  /*b2a0*/  MUFU.EX2 R188, R188 ;  /* 0x000000bc00bc7308 */ /* 0x000ee20000000800 */
[C---:B--2---:R-:W-:Y:S01]  /*b2b0*/  FADD.FTZ R21, R185.reuse, R168 ;  /* 0x000000a8b9157221 */ /* 0x044fe20000010000 */
[----:B------:R-:W-:-:S06]  /*b2c0*/  F2FP.F16.F32.PACK_AB R168, R185, R184 ;  /* 0x000000b8b9a8723e */ /* 0x000fcc00000000ff */
[----:B------:R-:W2:Y:S01]  /*b2d0*/  MUFU.EX2 R190, R190 ;  /* 0x000000be00be7308 */ /* 0x000ea20000000800 */
[C---:B0-----:R-:W-:Y:S01]  /*b2e0*/  FADD.FTZ R153, R169.reuse, R20 ;  /* 0x00000014a9997221 */ /* 0x041fe20000010000 */
[----:B------:R-:W-:-:S06]  /*b2f0*/  F2FP.F16.F32.PACK_AB R169, R169, R186 ;  /* 0x000000baa9a9723e */ /* 0x000fcc00000000ff */
[----:B------:R-:W0:Y:S01]  /*b300*/  MUFU.EX2 R189, R189 ;  /* 0x000000bd00bd7308 */ /* 0x000e220000000800 */
[----:B---3--:R-:W-:-:S07]  /*b310*/  FADD.FTZ R170, R188, R21 ;  /* 0x00000015bcaa7221 */ /* 0x008fce0000010000 */
[----:B------:R-:W3:Y:S01]  /*b320*/  MUFU.EX2 R191, R191 ;  /* 0x000000bf00bf7308 */ /* 0x000ee20000000800 */
[----:B--2---:R-:W-:Y:S01]  /*b330*/  FADD.FTZ R20, R190, R153 ;  /* 0x00000099be147221 */ /* 0x004fe20000010000 */
[----:B------:R-:W-:Y:S02]  /*b340*/  F2FP.F16.F32.PACK_AB R153, R155, R222 ;  /* 0x000000de9b99723e */ /* 0x000fe400000000ff */
[----:B------:R-:W-:Y:S02]  /*b350*/  F2FP.F16.F32.PACK_AB R155, R159, R223 ;  /* 0x000000df9f9b723e */ /* 0x000fe400000000ff */
[----:B------:R-:W-:Y:S02]  /*b360*/  F2FP.F16.F32.PACK_AB R159, R167, R225 ;  /* 0x000000e1a79f723e */ /* 0x000fe400000000ff */
[----:B------:R-:W2:Y:S01]  /*b370*/  MUFU.EX2 R192, R192 ;  /* 0x000000c000c07308 */ /* 0x000ea20000000800 */
[C---:B0-----:R-:W-:Y:S01]  /*b380*/  FADD.FTZ R21, R189.reuse, R170 ;  /* 0x000000aabd157221 */ /* 0x041fe20000010000 */
[----:B------:R-:W-:-:S02]  /*b390*/  F2FP.F16.F32.PACK_AB R170, R189, R188 ;  /* 0x000000bcbdaa723e */ /* 0x000fc400000000ff */
[----:B------:R-:W-:-:S04]  /*b3a0*/  F2FP.F16.F32.PACK_AB R167, R214, R183 ;  /* 0x000000b7d6a7723e */ /* 0x000fc800000000ff */
[----:B------:R-:W0:Y:S01]  /*b3b0*/  MUFU.EX2 R173, R194 ;  /* 0x000000c200ad7308 */ /* 0x000e220000000800 */
[----:B---3--:R-:W-:-:S07]  /*b3c0*/  FADD.FTZ R20, R191, R20 ;  /* 0x00000014bf147221 */ /* 0x008fce0000010000 */
[----:B------:R-:W3:Y:S01]  /*b3d0*/  MUFU.EX2 R193, R193 ;  /* 0x000000c100c17308 */ /* 0x000ee20000000800 */
[----:B--2---:R-:W-:-:S07]  /*b3e0*/  FADD.FTZ R172, R192, R21 ;  /* 0x00000015c0ac7221 */ /* 0x004fce0000010000 */
[----:B------:R-:W2:Y:S01]  /*b3f0*/  MUFU.EX2 R176, R195 ;  /* 0x000000c300b07308 */ /* 0x000ea20000000800 */
[----:B0-----:R-:W-:-:S07]  /*b400*/  FADD.FTZ R165, R173, R20 ;  /* 0x00000014ada57221 */ /* 0x001fce0000010000 */
[----:B------:R-:W0:Y:S01]  /*b410*/  MUFU.EX2 R196, R196 ;  /* 0x000000c400c47308 */ /* 0x000e220000000800 */
[C---:B---3--:R-:W-:Y:S01]  /*b420*/  FADD.FTZ R21, R193.reuse, R172 ;  /* 0x000000acc1157221 */ /* 0x048fe20000010000 */
[----:B------:R-:W-:-:S06]  /*b430*/  F2FP.F16.F32.PACK_AB R172, R193, R192 ;  /* 0x000000c0c1ac723e */ /* 0x000fcc00000000ff */
[----:B------:R-:W3:Y:S01]  /*b440*/  MUFU.EX2 R198, R198 ;  /* 0x000000c600c67308 */ /* 0x000ee20000000800 */
[----:B--2---:R-:W-:Y:S01]  /*b450*/  FADD.FTZ R171, R176, R165 ;  /* 0x000000a5b0ab7221 */ /* 0x004fe20000010000 */
[----:B------:R-:W-:Y:S02]  /*b460*/  F2FP.F16.F32.PACK_AB R165, R182, R179 ;  /* 0x000000b3b6a5723e */ /* 0x000fe400000000ff */
[----:B------:R-:W-:-:S04]  /*b470*/  F2FP.F16.F32.PACK_AB R173, R176, R173 ;  /* 0x000000adb0ad723e */ /* 0x000fc800000000ff */
[----:B------:R-:W2:Y:S01]  /*b480*/  MUFU.EX2 R216, R216 ;  /* 0x000000d800d87308 */ /* 0x000ea20000000800 */
[----:B0-----:R-:W-:-:S07]  /*b490*/  FADD.FTZ R21, R196, R21 ;  /* 0x00000015c4157221 */ /* 0x001fce0000010000 */
[----:B------:R-:W0:Y:S01]  /*b4a0*/  MUFU.EX2 R199, R199 ;  /* 0x000000c700c77308 */ /* 0x000e220000000800 */
[----:B---3--:R-:W-:Y:S01]  /*b4b0*/  FADD.FTZ R20, R198, R171 ;  /* 0x000000abc6147221 */ /* 0x008fe20000010000 */
[----:B------:R-:W-:Y:S01]  /*b4c0*/  F2FP.F16.F32.PACK_AB R171, R191, R190 ;  /* 0x000000bebfab723e */ /* 0x000fe200000000ff */
[C---:B--2---:R-:W-:Y:S01]  /*b4d0*/  FADD.FTZ R21, R216.reuse, R21 ;  /* 0x00000015d8157221 */ /* 0x044fe20000010000 */
[----:B------:R-:W-:Y:S01]  /*b4e0*/  F2FP.F16.F32.PACK_AB R174, R216, R196 ;  /* 0x000000c4d8ae723e */ /* 0x000fe200000000ff */
[C---:B0-----:R-:W-:Y:S01]  /*b4f0*/  FADD.FTZ R20, R199.reuse, R20 ;  /* 0x00000014c7147221 */ /* 0x041fe20000010000 */
[----:B------:R-:W-:Y:S01]  /*b500*/  F2FP.F16.F32.PACK_AB R175, R199, R198 ;  /* 0x000000c6c7af723e */ /* 0x000fe200000000ff */
[----:B----4-:R-:W-:Y:S06]  /*b510*/  @!P0 BRA `(.L_x_7753) ;  /* 0x0000000000048947 */ /* 0x010fec0003800000 */
[----:B------:R-:W-:Y:S01]  /*b520*/  BPT.TRAP 0x1 ;  /* 0x000000040000795c */ /* 0x000fe20000300000 */
.L_x_7753:
[----:B------:R0:W2:Y:S01]  /*b530*/  SYNCS.PHASECHK.TRANS64.TRYWAIT P3, [R14+URZ+0x22850], R13 ;  /* 0x0228500d0e0075a7 */ /* 0x0000a2000806017f */
[----:B------:R-:W-:Y:S05]  /*b540*/  @!P0 BRA `(.L_x_7754) ;  /* 0x0000000000048947 */ /* 0x000fea0003800000 */
[----:B------:R-:W-:Y:S01]  /*b550*/  BPT.TRAP 0x1 ;  /* 0x000000040000795c */ /* 0x000fe20000300000 */
.L_x_7754:
[----:B------:R-:W-:Y:S04]  /*b560*/  BSSY B0, `(.L_x_7755) ;  /* 0x0000004000007945 */ /* 0x000fe80003800000 */
[----:B--2---:R-:W-:Y:S05]  /*b570*/  @P3 BRA `(.L_x_7756) ;  /* 0x0000000000083947 */ /* 0x004fea0003800000 */
[----:B------:R-:W2:Y:S02]  /*b580*/  SYNCS.PHASECHK.TRANS64.TRYWAIT P3, [R14+URZ+0x22850], R13 ;  /* 0x0228500d0e0075a7 */ /* 0x000ea4000806017f */
[----:B--2---:R-:W-:Y:S05]  /*b590*/  @!P3 BRA `(.L_x_7757) ;  /* 0x000000940070b947 */ /* 0x004fea0003800000 */
.L_x_7756:
[----:B------:R-:W-:Y:S05]  /*b5a0*/  BSYNC B0 ;  /* 0x0000000000007941 */ /* 0x000fea0003800000 */
.L_x_7755:
[----:B------:R-:W3:Y:S01]  /*b5b0*/  S2R R178, SR_TID.X ;  /* 0x0000000000b27919 */ /* 0x000ee20000002100 */
[----:B------:R-:W-:Y:S05]  /*b5c0*/  WARPSYNC.ALL ;  /* 0x0000000000007948 */ /* 0x000fea0003800000 */
[----:B------:R-:W-:Y:S01]  /*b5d0*/  IMAD.MOV.U32 R177, RZ, RZ, 0xc00 ;  /* 0x00000c00ffb17424 */ /* 0x000fe200078e00ff */
[----:B012---:R-:W-:Y:S01]  /*b5e0*/  @!P1 IADD3 R14, R14, 0x22860, RZ ;  /* 0x000228600e0e9810 */ /* 0x007fe20007ffe0ff */
[----:B------:R-:W-:Y:S02]  /*b5f0*/  IMAD.MOV.U32 R222, RZ, RZ, R180 ;  /* 0x000000ffffde7224 */ /* 0x000fe400078e00b4 */
[----:B------:R-:W-:Y:S01]  /*b600*/  IMAD R176, R22, R177, UR37 ;  /* 0x0000002516b07e24 */ /* 0x000fe2000f8e02b1 */
[----:B------:R-:W-:Y:S01]  /*b610*/  MOV R177, 0x40000040 ;  /* 0x4000004000b17802 */ /* 0x000fe20000000f00 */
[----:B------:R-:W-:Y:S01]  /*b620*/  IMAD.MOV.U32 R223, RZ, RZ, R12 ;  /* 0x000000ffffdf7224 */ /* 0x000fe200078e000c */
[----:B------:R-:W-:-:S02]  /*b630*/  @!P1 PRMT R14, RZ, 0x654, R14 ;  /* 0x00000654ff0e9816 */ /* 0x000fc4000000000e */
[----:B------:R-:W-:Y:S02]  /*b640*/  R2UR UR6, R176 ;  /* 0x00000000b00672ca */ /* 0x000fe400000e0000 */
[----:B------:R-:W-:Y:S01]  /*b650*/  R2UR UR7, R177 ;  /* 0x00000000b10772ca */ /* 0x000fe200000e0000 */
[----:B------:R-:W-:Y:S01]  /*b660*/  IMAD.MOV.U32 R177, RZ, RZ, 0x40000040 ;  /* 0x40000040ffb17424 */ /* 0x000fe200078e00ff */
[----:B---3--:R-:W-:-:S05]  /*b670*/  SHF.R.U32.HI R178, RZ, 0x7, R178 ;  /* 0x00000007ffb27819 */ /* 0x008fca00000116b2 */
[----:B------:R-:W-:-:S05]  /*b680*/  VIADD R13, R178, 0x8 ;  /* 0x00000008b20d7836 */ /* 0x000fca0000000000 */
[----:B------:R0:W-:Y:S06]  /*b690*/  BAR.SYNC.DEFER_BLOCKING R13, 0x100 ;  /* 0x0004000d0000751d */ /* 0x0001ec0000010000 */
[----:B------:R-:W-:-:S06]  /*b6a0*/  WARPGROUP.ARRIVE ;  /* 0x00000000000079c5 */ /* 0x000fcc0000000000 */
[----:B------:R-:W-:Y:S03]  /*b6b0*/  HGMMA.64x256x16.F32 R24, R152, gdesc[UR4].tnspB, R24, gsb0 ;  /* 0x43e0000498187df0 */ /* 0x000fe60008000818 */
[----:B------:R-:W-:Y:S02]  /*b6c0*/  WARPGROUP.DEPBAR.LE gsb0, 0x0 ;  /* 0x00008000000079c5 */ /* 0x000fe40000010000 */
[----:B------:R-:W-:Y:S01]  /*b6d0*/  VIADD R152, R176, 0x80 ;  /* 0x00000080b0987836 */ /* 0x000fe20000000000 */
[----:B------:R-:W-:Y:S01]  /*b6e0*/  WARPGROUP.ARRIVE ;  /* 0x00000000000079c5 */ /* 0x000fe20000000000 */
[----:B------:R-:W-:-:S03]  /*b6f0*/  IMAD.MOV.U32 R153, RZ, RZ, 0x40000040 ;  /* 0x40000040ff997424 */ /* 0x000fc600078e00ff */
[----:B------:R-:W-:Y:S01]  /*b700*/  R2UR UR6, R152 ;  /* 0x00000000980672ca */ /* 0x000fe200000e0000 */
[----:B------:R-:W-:Y:S01]  /*b710*/  VIADD R152, R176, 0x100 ;  /* 0x00000100b0987836 */ /* 0x000fe20000000000 */
[----:B------:R-:W-:Y:S01]  /*b720*/  R2UR UR7, R153 ;  /* 0x00000000990772ca */ /* 0x000fe200000e0000 */
[----:B------:R-:W-:-:S15]  /*b730*/  IMAD.MOV.U32 R153, RZ, RZ, 0x40000040 ;  /* 0x40000040ff997424 */ /* 0x000fde00078e00ff */
[----:B------:R-:W-:Y:S01]  /*b740*/  HGMMA.64x256x16.F32 R24, R156, gdesc[UR4].tnspB, R24, gsb0 ;  /* 0x43e000049c187df0 */ /* 0x000fe20008000818 */
[----:B------:R-:W-:Y:S02]  /*b750*/  R2UR UR6, R152 ;  /* 0x00000000980672ca */ /* 0x000fe400000e0000 */
[----:B------:R-:W-:Y:S01]  /*b760*/  R2UR UR7, R153 ;  /* 0x00000000990772ca */ /* 0x000fe200000e0000 */
[----:B------:R-:W-:Y:S01]  /*b770*/  IMAD.MOV.U32 R153, RZ, RZ, 0x40000040 ;  /* 0x40000040ff997424 */ /* 0x000fe200078e00ff */
[----:B------:R-:W-:Y:S01]  /*b780*/  IADD3 R152, R176, 0x180, RZ ;  /* 0x00000180b0987810 */ /* 0x000fe20007ffe0ff */
[----:B------:R-:W-:Y:S02]  /*b790*/  WARPGROUP.DEPBAR.LE gsb0, 0x0 ;  /* 0x00008000000079c5 */ /* 0x000fe40000010000 */
[----:B------:R-:W-:-:S15]  /*b7a0*/  WARPGROUP.ARRIVE ;  /* 0x00000000000079c5 */ /* 0x000fde0000000000 */
[----:B------:R-:W-:-:S05]  /*b7b0*/  NOP ;  /* 0x0000000000007918 */ /* 0x000fca0000000000 */
        /* <DEDUP_REMOVED lines=24> */
[----:B------:R-:W-:Y:S05]  /*b940*/  @P2 BRA `(.L_x_7758) ;  /* 0xffffffe000542947 */ /* 0x000fea000383ffff */
.L_x_7748:
[----:B------:R-:W-:Y:S05]  /*b950*/  WARPSYNC.ALL ;  /* 0x0000000000007948 */ /* 0x000fea0003800000 */
[----:B------:R-:W1:Y:S01]  /*b960*/  SHFL.BFLY PT, R0, R21, 0x2, 0x1f ;  /* 0x0c401f0015007f89 */ /* 0x000e6200000e0000 */
[----:B------:R-:W-:Y:S01]  /*b970*/  VIADD R22, R22, 0x1 ;  /* 0x0000000116167836 */ /* 0x000fe20000000000 */
[----:B------:R-:W-:Y:S01]  /*b980*/  MOV R6, 0xff800000 ;  /* 0xff80000000067802 */ /* 0x000fe20000000f00 */
[----:B------:R-:W-:Y:S01]  /*b990*/  VIADD R212, R212, 0x1 ;  /* 0x00000001d4d47836 */ /* 0x000fe20000000000 */
[----:B------:R-:W3:Y:S01]  /*b9a0*/  SHFL.BFLY PT, R7, R20, 0x2, 0x1f ;  /* 0x0c401f0014077f89 */ /* 0x000ee200000e0000 */
[----:B------:R4:W-:Y:S08]  /*b9b0*/  BAR.ARV R181, 0x100 ;  /* 0x000400b50000751d */ /* 0x0009f00000002000 */
[----:B------:R-:W-:Y:S06]  /*b9c0*/  BAR.ARV 0x8, 0x120 ;  /* 0x0204800000007b1d */ /* 0x000fec0000002000 */
[----:B------:R-:W-:Y:S01]  /*b9d0*/  ISETP.NE.AND P0, PT, R22, 0x2, PT ;  /* 0x000000021600780c */ /* 0x000fe20003f05270 */
[----:B-1----:R-:W-:Y:S01]  /*b9e0*/  FADD.FTZ R0, R0, R21 ;  /* 0x0000001500007221 */ /* 0x002fe20000010000 */
[----:B------:R-:W-:-:S02]  /*b9f0*/  PLOP3.LUT P1, PT, PT, PT, PT, 0x8, 0x0 ;  /* 0x000000000000781c */ /* 0x000fc40003f2e170 */
[----:B------:R-:W-:Y:S01]  /*ba00*/  SEL R9, RZ, 0x1, P0 ;  /* 0x00000001ff097807 */ /* 0x000fe20000000000 */
[----:B---3--:R-:W-:Y:S01]  /*ba10*/  FADD.FTZ R4, R7, R20 ;  /* 0x0000001407047221 */ /* 0x008fe20000010000 */
[----:B------:R-:W1:Y:S01]  /*ba20*/  SHFL.BFLY PT, R5, R0, 0x1, 0x1f ;  /* 0x0c201f0000057f89 */ /* 0x000e6200000e0000 */
[----:B------:R-:W-:Y:S02]  /*ba30*/  SEL R22, R22, RZ, P0 ;  /* 0x000000ff16167207 */ /* 0x000fe40000000000 */
[----:B------:R-:W-:Y:S01]  /*ba40*/  LOP3.LUT R200, R200, R9, RZ, 0x3c, !PT ;  /* 0x00000009c8c87212 */ /* 0x000fe200078e3cff */
[----:B------:R-:W3:Y:S01]  /*ba50*/  SHFL.BFLY PT, R7, R4, 0x1, 0x1f ;  /* 0x0c201f0004077f89 */ /* 0x000ee200000e0000 */
[----:B-1----:R-:W-:Y:S01]  /*ba60*/  FADD.FTZ R8, R0, R5 ;  /* 0x0000000500087221 */ /* 0x002fe20000010000 */
[----:B------:R-:W-:Y:S02]  /*ba70*/  IMAD.MOV.U32 R5, RZ, RZ, RZ ;  /* 0x000000ffff057224 */ /* 0x000fe400078e00ff */
[----:B------:R-:W-:-:S02]  /*ba80*/  IMAD.MOV.U32 R0, RZ, RZ, RZ ;  /* 0x000000ffff007224 */ /* 0x000fc400078e00ff */
[----:B---3--:R-:W-:Y:S01]  /*ba90*/  FADD.FTZ R7, R4, R7 ;  /* 0x0000000704077221 */ /* 0x008fe20000010000 */
[----:B------:R-:W-:-:S04]  /*baa0*/  FSETP.NE.FTZ.AND P2, PT, R8, RZ, PT ;  /* 0x000000ff0800720b */ /* 0x000fc80003f55000 */
[----:B------:R-:W-:-:S09]  /*bab0*/  FSETP.NE.FTZ.AND P3, PT, R7, RZ, PT ;  /* 0x000000ff0700720b */ /* 0x000fd20003f75000 */
[----:B------:R-:W1:Y:S01]  /*bac0*/  @P2 MUFU.LG2 R10, R8 ;  /* 0x00000008000a2308 */ /* 0x000e620000000c00 */
[----:B------:R-:W-:-:S03]  /*bad0*/  @P2 FMUL.FTZ R11, R3, 0.69314718246459960938 ;  /* 0x3f317218030b2820 */ /* 0x000fc60000410000 */
[----:B0-2---:R-:W-:-:S04]  /*bae0*/  @P3 FMUL.FTZ R13, R3, 0.69314718246459960938 ;  /* 0x3f317218030d3820 */ /* 0x005fc80000410000 */
[----:B------:R-:W0:Y:S08]  /*baf0*/  @P3 MUFU.LG2 R14, R7 ;  /* 0x00000007000e3308 */ /* 0x000e300000000c00 */
[----:B------:R-:W2:Y:S01]  /*bb00*/  @P2 MUFU.RCP R5, R8 ;  /* 0x0000000800052308 */ /* 0x000ea20000001000 */
[----:B-1----:R-:W-:-:S04]  /*bb10*/  @P2 FMUL.FTZ R10, R10, 0.69314718246459960938 ;  /* 0x3f3172180a0a2820 */ /* 0x002fc80000410000 */
[----:B------:R-:W-:-:S03]  /*bb20*/  @P2 FFMA.FTZ R6, R11, R12, R10 ;  /* 0x0000000c0b062223 */ /* 0x000fc6000001000a */
[----:B------:R-:W1:Y:S01]  /*bb30*/  @P3 MUFU.RCP R0, R7 ;  /* 0x0000000700003308 */ /* 0x000e620000001000 */
[----:B0-----:R-:W-:Y:S01]  /*bb40*/  @P3 FMUL.FTZ R14, R14, 0.69314718246459960938 ;  /* 0x3f3172180e0e3820 */ /* 0x001fe20000410000 */
        /* <DEDUP_REMOVED lines=129> */
[----:B----4-:R-:W-:-:S07]  /*c360*/  @P3 FFMA.FTZ R5, R13, R180, R14 ;  /* 0x000000b40d053223 */ /* 0x010fce000001000e */
.L_x_7703:
[----:B------:R-:W-:Y:S05]  /*c370*/  WARPSYNC.ALL ;  /* 0x0000000000007948 */ /* 0x000fea0003800000 */
        /* <DEDUP_REMOVED lines=10> */
[----:B------:R-:W-:Y:S05]  /*c420*/  WARPSYNC.ALL ;  /* 0x0000000000007948 */ /* 0x000fea0003800000 */
[----:B------:R-:W-:Y:S01]  /*c430*/  BAR.SYNC.DEFER_BLOCKING 0x1, 0x100 ;  /* 0x0044000000007b1d */ /* 0x000fe20000010000 */
[----:B------:R-:W-:Y:S02]  /*c440*/  F2FP.F16.F32.PACK_AB R24, R25, R24 ;  /* 0x000000181918723e */ /* 0x000fe400000000ff */
[----:B------:R-:W-:Y:S02]  /*c450*/  F2FP.F16.F32.PACK_AB R25, R92, R26 ;  /* 0x0000001a5c19723e */ /* 0x000fe400000000ff */
        /* <DEDUP_REMOVED lines=12> */
[----:B------:R-:W-:Y:S02]  /*c520*/  MOV R10, R18 ;  /* 0x00000012000a7202 */ /* 0x000fe40000000f00 */
[----:B--2---:R-:W-:Y:S02]  /*c530*/  MOV R11, R13 ;  /* 0x0000000d000b7202 */ /* 0x004fe40000000f00 */
        /* <DEDUP_REMOVED lines=9> */
[----:B------:R-:W-:-:S02]  /*c5d0*/  IADD3 R183, P4, R130, 0x4000, RZ ;  /* 0x0000400082b77810 */ /* 0x000fc40007f9e0ff */
[----:B------:R-:W-:Y:S01]  /*c5e0*/  LOP3.LUT R20, R177, 0x380, RZ, 0xc0, !PT ;  /* 0x00000380b1147812 */ /* 0x000fe200078ec0ff */
[--C-:B-----5:R-:W-:Y:S01]  /*c5f0*/  IMAD.X R31, RZ, RZ, R131.reuse, P2 ;  /* 0x000000ffff1f7224 */ /* 0x120fe200010e0683 */
[----:B------:R-:W-:Y:S01]  /*c600*/  LOP3.LUT R38, R181, 0x380, RZ, 0xc0, !PT ;  /* 0x00000380b5267812 */ /* 0x000fe200078ec0ff */
[--C-:B------:R-:W-:Y:S01]  /*c610*/  IMAD.X R91, RZ, RZ, R131.reuse, P4 ;  /* 0x000000ffff5b7224 */ /* 0x100fe200020e0683 */
[----:B------:R-:W-:Y:S02]  /*c620*/  SHF.R.U64 R20, R20, 0x3, RZ ;  /* 0x0000000314147819 */ /* 0x000fe400000012ff */
[----:B------:R-:W-:Y:S02]  /*c630*/  IADD3 R106, P2, R130, 0x8000, RZ ;  /* 0x00008000826a7810 */ /* 0x000fe40007f5e0ff */
[----:B------:R-:W-:Y:S02]  /*c640*/  SHF.R.U64 R38, R38, 0x3, RZ ;  /* 0x0000000326267819 */ /* 0x000fe400000012ff */
[C---:B------:R-:W-:Y:S01]  /*c650*/  IADD3 R114, P4, R130.reuse, 0x8040, RZ ;  /* 0x0000804082727810 */ /* 0x040fe20007f9e0ff */
[----:B------:R-:W-:Y:S01]  /*c660*/  IMAD.X R107, RZ, RZ, R131, P2 ;  /* 0x000000ffff6b7224 */ /* 0x000fe200010e0683 */
[----:B------:R-:W-:-:S02]  /*c670*/  IADD3 R187, P0, R130, 0x4040, RZ ;  /* 0x0000404082bb7810 */ /* 0x000fc40007f1e0ff */
[----:B------:R-:W-:Y:S01]  /*c680*/  LOP3.LUT R20, R20, R177, RZ, 0x3c, !PT ;  /* 0x000000b114147212 */ /* 0x000fe200078e3cff */
[--C-:B------:R-:W-:Y:S01]  /*c690*/  IMAD.X R115, RZ, RZ, R131.reuse, P4 ;  /* 0x000000ffff737224 */ /* 0x100fe200020e0683 */
[----:B------:R-:W-:Y:S01]  /*c6a0*/  IADD3.X R39, RZ, R131, RZ, P3, !PT ;  /* 0x00000083ff277210 */ /* 0x000fe20001ffe4ff */
[----:B------:R-:W-:Y:S01]  /*c6b0*/  IMAD.X R99, RZ, RZ, R131, P0 ;  /* 0x000000ffff637224 */ /* 0x000fe200000e0683 */
[----:B------:R-:W-:Y:S02]  /*c6c0*/  LOP3.LUT R38, R38, R181, RZ, 0x3c, !PT ;  /* 0x000000b526267212 */ /* 0x000fe400078e3cff */
[----:B------:R-:W-:Y:S02]  /*c6d0*/  LOP3.LUT R177, R106, 0x380, RZ, 0xc0, !PT ;  /* 0x000003806ab17812 */ /* 0x000fe400078ec0ff */
[----:B------:R-:W-:Y:S02]  /*c6e0*/  IADD3 R110, P3, R130, 0x8020, RZ ;  /* 0x00008020826e7810 */ /* 0x000fe40007f7e0ff */
[----:B------:R-:W-:-:S02]  /*c6f0*/  LOP3.LUT R181, R114, 0x380, RZ, 0xc0, !PT ;  /* 0x0000038072b57812 */ /* 0x000fc400078ec0ff */
[----:B------:R-:W-:Y:S02]  /*c700*/  LOP3.LUT R30, R179, 0x380, RZ, 0xc0, !PT ;  /* 0x00000380b31e7812 */ /* 0x000fe400078ec0ff */
[C---:B------:R-:W-:Y:S02]  /*c710*/  LOP3.LUT R15, R130.reuse, 0x380, RZ, 0xc0, !PT ;  /* 0x00000380820f7812 */ /* 0x040fe400078ec0ff */
        /* <DEDUP_REMOVED lines=10> */
[----:B------:R-:W-:Y:S02]  /*c7c0*/  IADD3 R14, P3, R130, 0xc060, RZ ;  /* 0x0000c060820e7810 */ /* 0x000fe40007f7e0ff */
[----:B------:R-:W-:Y:S01]  /*c7d0*/  SHF.R.U64 R30, R30, 0x3, RZ ;  /* 0x000000031e1e7819 */ /* 0x000fe200000012ff */
[----:B------:R-:W-:Y:S01]  /*c7e0*/  IMAD.X R13, RZ, RZ, R131, P2 ;  /* 0x000000ffff0d7224 */ /* 0x000fe200010e0683 */
[----:B------:R-:W-:Y:S02]  /*c7f0*/  SHF.R.U64 R15, R15, 0x3, RZ ;  /* 0x000000030f0f7819 */ /* 0x000fe400000012ff */
[----:B------:R-:W-:Y:S02]  /*c800*/  LOP3.LUT R90, R183, 0x380, RZ, 0xc0, !PT ;  /* 0x00000380b75a7812 */ /* 0x000fe400078ec0ff */
[----:B------:R-:W-:Y:S02]  /*c810*/  LOP3.LUT R106, R177, R106, RZ, 0x3c, !PT ;  /* 0x0000006ab16a7212 */ /* 0x000fe400078e3cff */
[----:B------:R-:W-:-:S02]  /*c820*/  LOP3.LUT R94, R185, 0x380, RZ, 0xc0, !PT ;  /* 0x00000380b95e7812 */ /* 0x000fc400078ec0ff */
[----:B------:R-:W-:Y:S02]  /*c830*/  LOP3.LUT R114, R181, R114, RZ, 0x3c, !PT ;  /* 0x00000072b5727212 */ /* 0x000fe400078e3cff */
[----:B------:R-:W-:Y:S02]  /*c840*/  LOP3.LUT R177, R12, 0x380, RZ, 0xc0, !PT ;  /* 0x000003800cb17812 */ /* 0x000fe400078ec0ff */
[----:B------:R-:W-:Y:S02]  /*c850*/  LOP3.LUT R30, R30, R179, RZ, 0x3c, !PT ;  /* 0x000000b31e1e7212 */ /* 0x000fe400078e3cff */
[----:B------:R-:W-:Y:S02]  /*c860*/  LOP3.LUT R98, R187, 0x380, RZ, 0xc0, !PT ;  /* 0x00000380bb627812 */ /* 0x000fe400078ec0ff */
[----:B------:R-:W-:Y:S02]  /*c870*/  LOP3.LUT R176, R151, 0x380, RZ, 0xc0, !PT ;  /* 0x0000038097b07812 */ /* 0x000fe400078ec0ff */
[----:B------:R-:W-:-:S02]  /*c880*/  LOP3.LUT R181, R14, 0x380, RZ, 0xc0, !PT ;  /* 0x000003800eb57812 */ /* 0x000fc400078ec0ff */
[C---:B------:R-:W-:Y:S02]  /*c890*/  IADD3 R118, P5, R130.reuse, 0x8060, RZ ;  /* 0x0000806082767810 */ /* 0x040fe40007fbe0ff */
[----:B-1----:R-:W-:Y:S02]  /*c8a0*/  IADD3 R84, P1, R130, 0xc020, RZ ;  /* 0x0000c02082547810 */ /* 0x002fe40007f3e0ff */
[----:B------:R-:W-:Y:S01]  /*c8b0*/  LOP3.LUT R102, R189, 0x380, RZ, 0xc0, !PT ;  /* 0x00000380bd667812 */ /* 0x000fe200078ec0ff */
[--C-:B------:R-:W-:Y:S01]  /*c8c0*/  IMAD.X R119, RZ, RZ, R131.reuse, P5 ;  /* 0x000000ffff777224 */ /* 0x100fe200028e0683 */
[----:B------:R-:W-:Y:S01]  /*c8d0*/  LOP3.LUT R179, R110, 0x380, RZ, 0xc0, !PT ;  /* 0x000003806eb37812 */ /* 0x000fe200078ec0ff */
[----:B------:R-:W-:Y:S01]  /*c8e0*/  IMAD.X R127, RZ, RZ, R131, P1 ;  /* 0x000000ffff7f7224 */ /* 0x000fe200008e0683 */
[----:B------:R-:W-:Y:S02]  /*c8f0*/  LOP3.LUT R130, R15, R130, RZ, 0x3c, !PT ;  /* 0x000000820f827212 */ /* 0x000fe400078e3cff */
[----:B------:R-:W-:-:S02]  /*c900*/  SHF.R.U64 R90, R90, 0x3, RZ ;  /* 0x000000035a5a7819 */ /* 0x000fc400000012ff */
        /* <DEDUP_REMOVED lines=8> */
[----:B------:R-:W-:Y:S02]  /*c990*/  MOV R130, R130 ;  /* 0x0000008200827202 */ /* 0x000fe40000000f00 */
[----:B------:R-:W-:Y:S02]  /*c9a0*/  LOP3.LUT R94, R94, R185, RZ, 0x3c, !PT ;  /* 0x000000b95e5e7212 */ /* 0x000fe400078e3cff */
[----:B------:R-:W-:Y:S01]  /*c9b0*/  LOP3.LUT R122, R177, R12, RZ, 0x3c, !PT ;  /* 0x0000000cb17a7212 */ /* 0x000fe200078e3cff */
[----:B------:R1:W-:Y:S01]  /*c9c0*/  STSM.16.M88.4 [R130], R24 ;  /* 0x0000001882007844 */ /* 0x0003e20000000200 */
[----:B------:R-:W-:-:S02]  /*c9d0*/  MOV R28, R20 ;  /* 0x00000014001c7202 */ /* 0x000fc40000000f00 */
[----:B------:R-:W-:Y:S02]  /*c9e0*/  IADD3.X R15, RZ, R131, RZ, P3, !PT ;  /* 0x00000083ff0f7210 */ /* 0x000fe40001ffe4ff */
[----:B------:R-:W-:Y:S01]  /*c9f0*/  LOP3.LUT R98, R98, R187, RZ, 0x3c, !PT ;  /* 0x000000bb62627212 */ /* 0x000fe200078e3cff */
[----:B------:R2:W-:Y:S01]  /*ca00*/  STSM.16.M88.4 [R28], R32 ;  /* 0x000000201c007844 */ /* 0x0005e20000000200 */
[----:B------:R-:W-:Y:S02]  /*ca10*/  LOP3.LUT R183, R118, 0x380, RZ, 0xc0, !PT ;  /* 0x0000038076b77812 */ /* 0x000fe400078ec0ff */
[----:B------:R-:W-:Y:S02]  /*ca20*/  LOP3.LUT R12, R176, R151, RZ, 0x3c, !PT ;  /* 0x00000097b00c7212 */ /* 0x000fe400078e3cff */
[----:B------:R-:W-:Y:S02]  /*ca30*/  LOP3.LUT R14, R181, R14, RZ, 0x3c, !PT ;  /* 0x0000000eb50e7212 */ /* 0x000fe400078e3cff */
[----:B------:R-:W-:-:S02]  /*ca40*/  MOV R30, R30 ;  /* 0x0000001e001e7202 */ /* 0x000fc40000000f00 */
[----:B------:R-:W-:Y:S02]  /*ca50*/  LOP3.LUT R102, R102, R189, RZ, 0x3c, !PT ;  /* 0x000000bd66667212 */ /* 0x000fe400078e3cff */
[----:B------:R-:W-:Y:S01]  /*ca60*/  LOP3.LUT R110, R179, R110, RZ, 0x3c, !PT ;  /* 0x0000006eb36e7212 */ /* 0x000fe200078e3cff */
[----:B------:R3:W-:Y:S01]  /*ca70*/  STSM.16.M88.4 [R30], R40 ;  /* 0x000000281e007844 */ /* 0x0007e20000000200 */
[----:B------:R-:W-:Y:S02]  /*ca80*/  MOV R38, R38 ;  /* 0x0000002600267202 */ /* 0x000fe40000000f00 */
[----:B------:R-:W-:Y:S02]  /*ca90*/  F2FP.F16.F32.PACK_AB R57, R7, R58 ;  /* 0x0000003a0739723e */ /* 0x000fe400000000ff */
[----:B------:R-:W-:Y:S01]  /*caa0*/  F2FP.F16.F32.PACK_AB R64, R65, R64 ;  /* 0x000000404140723e */ /* 0x000fe200000000ff */
[----:B------:R-:W-:Y:S01]  /*cab0*/  STSM.16.M88.4 [R38], R48 ;  /* 0x0000003026007844 */ /* 0x000fe20000000200 */
[----:B------:R-:W-:-:S02]  /*cac0*/  LOP3.LUT R179, R84, 0x380, RZ, 0xc0, !PT ;  /* 0x0000038054b37812 */ /* 0x000fc400078ec0ff */
[----:B------:R-:W-:Y:S02]  /*cad0*/  MOV R90, R90 ;  /* 0x0000005a005a7202 */ /* 0x000fe40000000f00 */
[----:B------:R-:W-:Y:S02]  /*cae0*/  F2FP.F16.F32.PACK_AB R58, R61, R60 ;  /* 0x0000003c3d3a723e */ /* 0x000fe400000000ff */
[----:B------:R-:W-:Y:S02]  /*caf0*/  F2FP.F16.F32.PACK_AB R59, R63, R59 ;  /* 0x0000003b3f3b723e */ /* 0x000fe400000000ff */
[----:B------:R-:W-:Y:S01]  /*cb00*/  F2FP.F16.F32.PACK_AB R65, R3, R66 ;  /* 0x000000420341723e */ /* 0x000fe200000000ff */
[----:B------:R-:W-:Y:S01]  /*cb10*/  IMAD.MOV.U32 R3, RZ, RZ, RZ ;  /* 0x000000ffff037224 */ /* 0x000fe200078e00ff */
[----:B------:R-:W-:Y:S01]  /*cb20*/  F2FP.F16.F32.PACK_AB R72, R73, R72 ;  /* 0x000000484948723e */ /* 0x000fe200000000ff */
[----:B------:R-:W-:Y:S01]  /*cb30*/  STSM.16.M88.4 [R90], R56 ;  /* 0x000000385a007844 */ /* 0x000fe20000000200 */
[----:B------:R-:W-:-:S02]  /*cb40*/  MOV R94, R94 ;  /* 0x0000005e005e7202 */ /* 0x000fc40000000f00 */
[----:B------:R-:W-:Y:S02]  /*cb50*/  F2FP.F16.F32.PACK_AB R66, R69, R68 ;  /* 0x000000444542723e */ /* 0x000fe400000000ff */
[----:B------:R-:W-:Y:S02]  /*cb60*/  F2FP.F16.F32.PACK_AB R67, R67, R70 ;  /* 0x000000464343723e */ /* 0x000fe400000000ff */
[----:B------:R-:W-:Y:S02]  /*cb70*/  F2FP.F16.F32.PACK_AB R73, R75, R74 ;  /* 0x0000004a4b49723e */ /* 0x000fe400000000ff */
[----:B------:R-:W-:Y:S01]  /*cb80*/  SHF.R.U64 R183, R183, 0x3, RZ ;  /* 0x00000003b7b77819 */ /* 0x000fe200000012ff */
[----:B------:R-:W-:Y:S01]  /*cb90*/  STSM.16.M88.4 [R94], R64 ;  /* 0x000000405e007844 */ /* 0x000fe20000000200 */
[----:B------:R-:W-:Y:S02]  /*cba0*/  MOV R98, R98 ;  /* 0x0000006200627202 */ /* 0x000fe40000000f00 */
[----:B------:R-:W-:-:S02]  /*cbb0*/  MOV R21, R12 ;  /* 0x0000000c00157202 */ /* 0x000fc40000000f00 */
[----:B------:R-:W-:Y:S02]  /*cbc0*/  MOV R20, R14 ;  /* 0x0000000e00147202 */ /* 0x000fe40000000f00 */
[----:B------:R-:W-:Y:S02]  /*cbd0*/  F2FP.F16.F32.PACK_AB R74, R77, R163 ;  /* 0x000000a34d4a723e */ /* 0x000fe400000000ff */
[----:B------:R-:W-:Y:S02]  /*cbe0*/  F2FP.F16.F32.PACK_AB R75, R79, R78 ;  /* 0x0000004e4f4b723e */ /* 0x000fe400000000ff */
[----:B------:R-:W-:Y:S02]  /*cbf0*/  MOV R102, R102 ;  /* 0x0000006600667202 */ /* 0x000fe40000000f00 */
[----:B------:R-:W-:Y:S01]  /*cc00*/  F2FP.F16.F32.PACK_AB R12, R81, R164 ;  /* 0x000000a4510c723e */ /* 0x000fe200000000ff */
[----:B------:R-:W-:Y:S01]  /*cc10*/  STSM.16.M88.4 [R98], R72 ;  /* 0x0000004862007844 */ /* 0x000fe20000000200 */
[----:B------:R-:W-:-:S02]  /*cc20*/  F2FP.F16.F32.PACK_AB R13, R83, R82 ;  /* 0x00000052530d723e */ /* 0x000fc400000000ff */
[----:B------:R-:W-:Y:S02]  /*cc30*/  F2FP.F16.F32.PACK_AB R14, R4, R165 ;  /* 0x000000a5040e723e */ /* 0x000fe400000000ff */
[----:B------:R-:W-:Y:S02]  /*cc40*/  F2FP.F16.F32.PACK_AB R15, R54, R46 ;  /* 0x0000002e360f723e */ /* 0x000fe400000000ff */
[----:B------:R-:W-:Y:S02]  /*cc50*/  SHF.R.U64 R179, R179, 0x3, RZ ;  /* 0x00000003b3b37819 */ /* 0x000fe400000012ff */
[----:B------:R-:W-:Y:S01]  /*cc60*/  LOP3.LUT R118, R183, R118, RZ, 0x3c, !PT ;  /* 0x00000076b7767212 */ /* 0x000fe200078e3cff */
[----:B------:R4:W-:Y:S01]  /*cc70*/  STSM.16.M88.4 [R102], R12 ;  /* 0x0000000c66007844 */ /* 0x0009e20000000200 */
[----:B------:R-:W-:Y:S02]  /*cc80*/  MOV R106, R106 ;  /* 0x0000006a006a7202 */ /* 0x000fe40000000f00 */
[----:B-1----:R-:W-:-:S02]  /*cc90*/  F2FP.F16.F32.PACK_AB R24, R89, R166 ;  /* 0x000000a65918723e */ /* 0x002fc400000000ff */
[----:B------:R-:W-:Y:S02]  /*cca0*/  F2FP.F16.F32.PACK_AB R25, R71, R62 ;  /* 0x0000003e4719723e */ /* 0x000fe400000000ff */
[----:B------:R-:W-:Y:S02]  /*ccb0*/  F2FP.F16.F32.PACK_AB R26, R93, R167 ;  /* 0x000000a75d1a723e */ /* 0x000fe400000000ff */
[----:B------:R-:W-:Y:S02]  /*ccc0*/  F2FP.F16.F32.PACK_AB R27, R100, R96 ;  /* 0x00000060641b723e */ /* 0x000fe400000000ff */
[----:B------:R-:W-:Y:S02]  /*ccd0*/  LOP3.LUT R126, R179, R84, RZ, 0x3c, !PT ;  /* 0x00000054b37e7212 */ /* 0x000fe400078e3cff */
[----:B------:R-:W-:Y:S01]  /*cce0*/  MOV R110, R110 ;  /* 0x0000006e006e7202 */ /* 0x000fe20000000f00 */
[----:B------:R-:W-:Y:S01]  /*ccf0*/  STSM.16.M88.4 [R106], R24 ;  /* 0x000000186a007844 */ /* 0x000fe20000000200 */
[----:B--2---:R-:W-:-:S02]  /*cd00*/  F2FP.F16.F32.PACK_AB R28, R97, R168 ;  /* 0x000000a8611c723e */ /* 0x004fc400000000ff */
[----:B------:R-:W-:Y:S02]  /*cd10*/  F2FP.F16.F32.PACK_AB R29, R108, R104 ;  /* 0x000000686c1d723e */ /* 0x000fe400000000ff */
[----:B---3--:R-:W-:Y:S02]  /*cd20*/  F2FP.F16.F32.PACK_AB R30, R101, R169 ;  /* 0x000000a9651e723e */ /* 0x008fe400000000ff */
[----:B------:R-:W-:Y:S02]  /*cd30*/  F2FP.F16.F32.PACK_AB R31, R116, R112 ;  /* 0x00000070741f723e */ /* 0x000fe400000000ff */
[----:B------:R-:W-:Y:S02]  /*cd40*/  MOV R114, R114 ;  /* 0x0000007200727202 */ /* 0x000fe40000000f00 */
[----:B----4-:R-:W-:Y:S01]  /*cd50*/  F2FP.F16.F32.PACK_AB R12, R105, R170 ;  /* 0x000000aa690c723e */ /* 0x010fe200000000ff */
[----:B------:R-:W-:Y:S01]  /*cd60*/  STSM.16.M88.4 [R110], R28 ;  /* 0x0000001c6e007844 */ /* 0x000fe20000000200 */
[----:B------:R-:W-:-:S02]  /*cd70*/  F2FP.F16.F32.PACK_AB R13, R124, R120 ;  /* 0x000000787c0d723e */ /* 0x000fc400000000ff */
[----:B------:R-:W-:Y:S02]  /*cd80*/  F2FP.F16.F32.PACK_AB R14, R109, R171 ;  /* 0x000000ab6d0e723e */ /* 0x000fe400000000ff */
[----:B------:R-:W-:Y:S02]  /*cd90*/  F2FP.F16.F32.PACK_AB R15, R152, R128 ;  /* 0x00000080980f723e */ /* 0x000fe400000000ff */
[----:B------:R-:W-:Y:S02]  /*cda0*/  F2FP.F16.F32.PACK_AB R153, R154, R153 ;  /* 0x000000999a99723e */ /* 0x000fe400000000ff */
[----:B------:R-:W-:Y:S01]  /*cdb0*/  MOV R118, R118 ;  /* 0x0000007600767202 */ /* 0x000fe20000000f00 */
[----:B------:R1:W-:Y:S01]  /*cdc0*/  STSM.16.M88.4 [R114], R12 ;  /* 0x0000000c72007844 */ /* 0x0003e20000000200 */
[----:B------:R-:W-:Y:S02]  /*cdd0*/  F2FP.F16.F32.PACK_AB R152, R113, R172 ;  /* 0x000000ac7198723e */ /* 0x000fe400000000ff */
[----:B------:R-:W-:-:S02]  /*cde0*/  F2FP.F16.F32.PACK_AB R154, R117, R173 ;  /* 0x000000ad759a723e */ /* 0x000fc400000000ff */
[----:B------:R-:W-:Y:S02]  /*cdf0*/  F2FP.F16.F32.PACK_AB R155, R156, R155 ;  /* 0x0000009b9c9b723e */ /* 0x000fe400000000ff */
[----:B------:R-:W-:Y:S02]  /*ce00*/  F2FP.F16.F32.PACK_AB R157, R158, R157 ;  /* 0x0000009d9e9d723e */ /* 0x000fe400000000ff */
[----:B------:R-:W-:Y:S01]  /*ce10*/  MOV R122, R122 ;  /* 0x0000007a007a7202 */ /* 0x000fe20000000f00 */
[----:B------:R2:W-:Y:S01]  /*ce20*/  STSM.16.M88.4 [R118], R152 ;  /* 0x0000009876007844 */ /* 0x0005e20000000200 */
[----:B------:R-:W-:Y:S02]  /*ce30*/  F2FP.F16.F32.PACK_AB R156, R121, R174 ;  /* 0x000000ae799c723e */ /* 0x000fe400000000ff */
[----:B------:R-:W-:Y:S02]  /*ce40*/  F2FP.F16.F32.PACK_AB R158, R125, R175 ;  /* 0x000000af7d9e723e */ /* 0x000fe400000000ff */
[----:B------:R-:W-:-:S02]  /*ce50*/  F2FP.F16.F32.PACK_AB R159, R160, R159 ;  /* 0x0000009fa09f723e */ /* 0x000fc400000000ff */
[----:B------:R-:W-:Y:S02]  /*ce60*/  F2FP.F16.F32.PACK_AB R161, R162, R161 ;  /* 0x000000a1a2a1723e */ /* 0x000fe400000000ff */
[----:B------:R-:W-:Y:S01]  /*ce70*/  F2FP.F16.F32.PACK_AB R136, R137, R136 ;  /* 0x000000888988723e */ /* 0x000fe200000000ff */
[----:B------:R2:W-:Y:S01]  /*ce80*/  STSM.16.M88.4 [R122], R156 ;  /* 0x0000009c7a007844 */ /* 0x0005e20000000200 */
[----:B------:R-:W-:Y:S02]  /*ce90*/  ISETP.NE.U32.AND P0, PT, RZ, UR4, PT ;  /* 0x00000004ff007c0c */ /* 0x000fe4000bf05070 */
[----:B------:R-:W-:Y:S02]  /*cea0*/  IADD3 R8, P1, R208, UR4, RZ ;  /* 0x00000004d0087c10 */ /* 0x000fe4000ff3e0ff */
        /* <DEDUP_REMOVED lines=10> */
[----:B------:R-:W-:Y:S01]  /*cf50*/  F2FP.F16.F32.PACK_AB R146, R149, R148 ;  /* 0x000000949592723e */ /* 0x000fe200000000ff */
[----:B------:R2:W-:Y:S01]  /*cf60*/  STSM.16.M88.4 [R21], R136 ;  /* 0x0000008815007844 */ /* 0x0005e20000000200 */
        /* <DEDUP_REMOVED lines=16> */
[----:B-1----:R-:W-:Y:S01]  /*d070*/  IADD3 R13, P4, R10, 0x1000, RZ ;  /* 0x000010000a0d7810 */ /* 0x002fe20007f9e0ff */
[----:B------:R-:W-:-:S12]  /*d080*/  @P1 BRA `(.L_x_7761) ;  /* 0x0000000000101947 */ /* 0x000fd80003800000 */
[----:B------:R-:W-:Y:S05]  /*d090*/  @!P0 BRA `(.L_x_7761) ;  /* 0x00000000000c8947 */ /* 0x000fea0003800000 */
[----:B------:R-:W3:Y:S04]  /*d0a0*/  LDG.E R7, desc[UR40][R8.64] ;  /* 0x0000002808077981 */ /* 0x000ee8000c1e1900 */
[----:B-----5:R-:W3:Y:S02]  /*d0b0*/  LDG.E R0, desc[UR40][R8.64+0x4] ;  /* 0x0000042808007981 */ /* 0x020ee4000c1e1900 */
[----:B---3--:R-:W-:-:S07]  /*d0c0*/  IMAD.IADD R0, R0, 0x1, -R7 ;  /* 0x0000000100007824 */ /* 0x008fce00078e0a07 */
.L_x_7761:
[----:B------:R-:W-:Y:S01]  /*d0d0*/  SHF.R.S32.HI R81, RZ, 0x1f, R207 ;  /* 0x0000001fff517819 */ /* 0x000fe200000114cf */
[----:B------:R-:W-:Y:S01]  /*d0e0*/  ULDC.64 UR4, c[0x0][0xb70] ;  /* 0x0002dc0000047ab9 */ /* 0x000fe20000000a00 */
[--C-:B--2--5:R-:W-:Y:S01]  /*d0f0*/  SHF.R.S32.HI R21, RZ, 0x1f, R3.reuse ;  /* 0x0000001fff157819 */ /* 0x124fe20000011403 */
[----:B------:R-:W-:Y:S01]  /*d100*/  IMAD.MOV.U32 R20, RZ, RZ, R3 ;  /* 0x000000ffff147224 */ /* 0x000fe200078e0003 */
[----:B------:R-:W-:Y:S01]  /*d110*/  LOP3.LUT R12, R13, 0x380, RZ, 0xc0, !PT ;  /* 0x000003800d0c7812 */ /* 0x000fe200078ec0ff */
[----:B------:R-:W-:Y:S01]  /*d120*/  IMAD R4, R81, UR4, RZ ;  /* 0x0000000451047c24 */ /* 0x000fe2000f8e02ff */
[----:B------:R-:W-:Y:S01]  /*d130*/  SEL R221, R221, RZ, !P0 ;  /* 0x000000ffdddd7207 */ /* 0x000fe20004000000 */
[C---:B------:R-:W-:Y:S01]  /*d140*/  IMAD.WIDE.U32 R8, R207.reuse, UR4, R20 ;  /* 0x00000004cf087c25 */ /* 0x040fe2000f8e0014 */
[----:B------:R-:W-:Y:S02]  /*d150*/  SEL R83, R210, RZ, !P0 ;  /* 0x000000ffd2537207 */ /* 0x000fe40004000000 */
[----:B------:R-:W-:Y:S01]  /*d160*/  SHF.R.U64 R12, R12, 0x3, RZ ;  /* 0x000000030c0c7819 */ /* 0x000fe200000012ff */
[----:B------:R-:W-:Y:S01]  /*d170*/  IMAD R7, R207, UR5, R4 ;  /* 0x00000005cf077c24 */ /* 0x000fe2000f8e0204 */
[----:B------:R-:W-:Y:S01]  /*d180*/  ULDC.64 UR4, c[0x0][0xb78] ;  /* 0x0002de0000047ab9 */ /* 0x000fe20000000a00 */
[C---:B------:R-:W-:Y:S01]  /*d190*/  IADD3 R29, P0, R10.reuse, 0x3000, RZ ;  /* 0x000030000a1d7810 */ /* 0x040fe20007f1e0ff */
[----:B------:R-:W-:Y:S01]  /*d1a0*/  IMAD R4, R221, UR4, RZ ;  /* 0x00000004dd047c24 */ /* 0x000fe2000f8e02ff */
[----:B------:R-:W-:Y:S01]  /*d1b0*/  IADD3 R25, P5, R10, 0x2000, RZ ;  /* 0x000020000a197810 */ /* 0x000fe20007fbe0ff */
[----:B------:R-:W-:Y:S01]  /*d1c0*/  IMAD R15, R213, 0x80, R232 ;  /* 0x00000080d50f7824 */ /* 0x000fe200078e02e8 */
[----:B------:R-:W-:-:S02]  /*d1d0*/  IADD3 R9, R9, R7, RZ ;  /* 0x0000000709097210 */ /* 0x000fc40007ffe0ff */
[----:B------:R-:W-:Y:S02]  /*d1e0*/  IADD3 R37, P2, R10, 0x5000, RZ ;  /* 0x000050000a257810 */ /* 0x000fe40007f5e0ff */
[----:B------:R-:W-:Y:S01]  /*d1f0*/  LOP3.LUT R12, R12, R13, RZ, 0x3c, !PT ;  /* 0x0000000d0c0c7212 */ /* 0x000fe200078e3cff */
[----:B------:R-:W-:Y:S01]  /*d200*/  IMAD.WIDE.U32 R8, R83, UR4, R8 ;  /* 0x0000000453087c25 */ /* 0x000fe2000f8e0008 */
[----:B------:R-:W-:Y:S02]  /*d210*/  IADD3 R33, P1, R10, 0x4000, RZ ;  /* 0x000040000a217810 */ /* 0x000fe40007f3e0ff */
[----:B------:R-:W-:Y:S01]  /*d220*/  LOP3.LUT R28, R29, 0x380, RZ, 0xc0, !PT ;  /* 0x000003801d1c7812 */ /* 0x000fe200078ec0ff */
[----:B------:R-:W-:Y:S01]  /*d230*/  IMAD R13, R83, UR5, R4 ;  /* 0x00000005530d7c24 */ /* 0x000fe2000f8e0204 */
[----:B------:R-:W-:Y:S01]  /*d240*/  LOP3.LUT R24, R25, 0x380, RZ, 0xc0, !PT ;  /* 0x0000038019187812 */ /* 0x000fe200078ec0ff */
[----:B------:R-:W-:Y:S01]  /*d250*/  ULDC.64 UR4, c[0x0][0xb40] ;  /* 0x0002d00000047ab9 */ /* 0x000fe20000000a00 */
[----:B------:R-:W-:-:S02]  /*d260*/  SHF.R.S32.HI R7, RZ, 0x1f, R15 ;  /* 0x0000001fff077819 */ /* 0x000fc4000001140f */
[----:B------:R-:W-:Y:S02]  /*d270*/  IADD3 R4, P3, R15, R8, RZ ;  /* 0x000000080f047210 */ /* 0x000fe40007f7e0ff */
[----:B------:R-:W-:Y:S02]  /*d280*/  LOP3.LUT R36, R37, 0x380, RZ, 0xc0, !PT ;  /* 0x0000038025247812 */ /* 0x000fe400078ec0ff */
[----:B------:R-:W-:Y:S02]  /*d290*/  LOP3.LUT R32, R33, 0x380, RZ, 0xc0, !PT ;  /* 0x0000038021207812 */ /* 0x000fe400078ec0ff */
[----:B------:R-:W-:Y:S02]  /*d2a0*/  SHF.R.U64 R28, R28, 0x3, RZ ;  /* 0x000000031c1c7819 */ /* 0x000fe400000012ff */
[----:B------:R-:W-:Y:S02]  /*d2b0*/  SHF.R.U64 R24, R24, 0x3, RZ ;  /* 0x0000000318187819 */ /* 0x000fe400000012ff */
[----:B------:R-:W-:Y:S01]  /*d2c0*/  IADD3.X R7, R7, R9, R13, P3, !PT ;  /* 0x0000000907077210 */ /* 0x000fe20001ffe40d */
[----:B------:R-:W-:Y:S01]  /*d2d0*/  IMAD.X R13, RZ, RZ, R11, P4 ;  /* 0x000000ffff0d7224 */ /* 0x000fe200020e060b */
[----:B------:R-:W-:-:S02]  /*d2e0*/  SHF.R.U64 R36, R36, 0x3, RZ ;  /* 0x0000000324247819 */ /* 0x000fc400000012ff */
[----:B------:R-:W-:Y:S02]  /*d2f0*/  LEA R58, P3, R4, UR4, 0x2 ;  /* 0x00000004043a7c11 */ /* 0x000fe4000f8610ff */
[----:B------:R-:W-:Y:S02]  /*d300*/  SHF.R.U64 R32, R32, 0x3, RZ ;  /* 0x0000000320207819 */ /* 0x000fe400000012ff */
[----:B------:R-:W-:Y:S01]  /*d310*/  LOP3.LUT R28, R28, R29, RZ, 0x3c, !PT ;  /* 0x0000001d1c1c7212 */ /* 0x000fe200078e3cff */
[--C-:B------:R-:W-:Y:S01]  /*d320*/  IMAD.X R29, RZ, RZ, R11.reuse, P0 ;  /* 0x000000ffff1d7224 */ /* 0x100fe200000e060b */
[----:B------:R-:W-:Y:S01]  /*d330*/  LOP3.LUT R24, R24, R25, RZ, 0x3c, !PT ;  /* 0x0000001918187212 */ /* 0x000fe200078e3cff */
[----:B------:R-:W-:Y:S01]  /*d340*/  IMAD.X R25, RZ, RZ, R11, P5 ;  /* 0x000000ffff197224 */ /* 0x000fe200028e060b */
[----:B------:R-:W-:Y:S02]  /*d350*/  IADD3 R53, P0, R10, 0x9000, RZ ;  /* 0x000090000a357810 */ /* 0x000fe40007f1e0ff */
[----:B------:R-:W-:-:S02]  /*d360*/  LOP3.LUT R36, R36, R37, RZ, 0x3c, !PT ;  /* 0x0000002524247212 */ /* 0x000fc400078e3cff */
[----:B------:R-:W-:Y:S01]  /*d370*/  LEA.HI.X R59, R4, UR5, R7, 0x2, P3 ;  /* 0x00000005043b7c11 */ /* 0x000fe200098f1407 */
[----:B------:R-:W-:Y:S01]  /*d380*/  ULDC.64 UR4, c[0x0][0xaa0] ;  /* 0x0002a80000047ab9 */ /* 0x000fe20000000a00 */
[----:B------:R-:W-:Y:S01]  /*d390*/  LOP3.LUT R32, R32, R33, RZ, 0x3c, !PT ;  /* 0x0000002120207212 */ /* 0x000fe200078e3cff */
[----:B------:R-:W-:Y:S01]  /*d3a0*/  IMAD.X R33, RZ, RZ, R11, P1 ;  /* 0x000000ffff217224 */ /* 0x000fe200008e060b */
[C---:B------:R-:W-:Y:S02]  /*d3b0*/  IADD3 R41, P3, R10.reuse, 0x6000, RZ ;  /* 0x000060000a297810 */ /* 0x040fe40007f7e0ff */
[C---:B------:R-:W-:Y:S02]  /*d3c0*/  IADD3 R45, P4, R10.reuse, 0x7000, RZ ;  /* 0x000070000a2d7810 */ /* 0x040fe40007f9e0ff */
[----:B------:R-:W-:Y:S02]  /*d3d0*/  IADD3 R49, P5, R10, 0x8000, RZ ;  /* 0x000080000a317810 */ /* 0x000fe40007fbe0ff */
[----:B------:R-:W-:-:S02]  /*d3e0*/  IADD3.X R37, RZ, R11, RZ, P2, !PT ;  /* 0x0000000bff257210 */ /* 0x000fc400017fe4ff */
[C---:B------:R-:W-:Y:S02]  /*d3f0*/  IADD3 R57, P2, R10.reuse, 0xb000, RZ ;  /* 0x0000b0000a397810 */ /* 0x040fe40007f5e0ff */
[----:B------:R-:W-:Y:S02]  /*d400*/  LOP3.LUT R52, R53, 0x380, RZ, 0xc0, !PT ;  /* 0x0000038035347812 */ /* 0x000fe400078ec0ff */
[----:B------:R-:W-:Y:S02]  /*d410*/  IADD3 R77, P1, R10, 0xa000, RZ ;  /* 0x0000a0000a4d7810 */ /* 0x000fe40007f3e0ff */
[----:B------:R-:W-:Y:S02]  /*d420*/  LOP3.LUT R40, R41, 0x380, RZ, 0xc0, !PT ;  /* 0x0000038029287812 */ /* 0x000fe400078ec0ff */
[----:B------:R-:W-:Y:S02]  /*d430*/  LOP3.LUT R44, R45, 0x380, RZ, 0xc0, !PT ;  /* 0x000003802d2c7812 */ /* 0x000fe400078ec0ff */
[----:B------:R-:W-:-:S02]  /*d440*/  LOP3.LUT R48, R49, 0x380, RZ, 0xc0, !PT ;  /* 0x0000038031307812 */ /* 0x000fc400078ec0ff */
[----:B------:R-:W-:Y:S02]  /*d450*/  LOP3.LUT R56, R57, 0x380, RZ, 0xc0, !PT ;  /* 0x0000038039387812 */ /* 0x000fe400078ec0ff */
[----:B------:R-:W-:Y:S02]  /*d460*/  SHF.R.U64 R52, R52, 0x3, RZ ;  /* 0x0000000334347819 */ /* 0x000fe400000012ff */
[----:B------:R-:W-:Y:S02]  /*d470*/  LOP3.LUT R76, R77, 0x380, RZ, 0xc0, !PT ;  /* 0x000003804d4c7812 */ /* 0x000fe400078ec0ff */
[----:B------:R-:W-:Y:S02]  /*d480*/  SHF.R.U64 R40, R40, 0x3, RZ ;  /* 0x0000000328287819 */ /* 0x000fe400000012ff */
[----:B------:R-:W-:Y:S02]  /*d490*/  SHF.R.U64 R44, R44, 0x3, RZ ;  /* 0x000000032c2c7819 */ /* 0x000fe400000012ff */
[----:B------:R-:W-:-:S02]  /*d4a0*/  SHF.R.U64 R48, R48, 0x3, RZ ;  /* 0x0000000330307819 */ /* 0x000fc400000012ff */
[----:B------:R-:W-:Y:S02]  /*d4b0*/  SHF.R.U64 R56, R56, 0x3, RZ ;  /* 0x0000000338387819 */ /* 0x000fe400000012ff */
[----:B------:R-:W-:Y:S01]  /*d4c0*/  LOP3.LUT R52, R52, R53, RZ, 0x3c, !PT ;  /* 0x0000003534347212 */ /* 0x000fe200078e3cff */
[--C-:B------:R-:W-:Y:S01]  /*d4d0*/  IMAD.X R53, RZ, RZ, R11.reuse, P0 ;  /* 0x000000ffff357224 */ /* 0x100fe200000e060b */
[----:B------:R-:W-:Y:S02]  /*d4e0*/  SHF.R.U64 R76, R76, 0x3, RZ ;  /* 0x000000034c4c7819 */ /* 0x000fe400000012ff */
[----:B------:R-:W-:Y:S01]  /*d4f0*/  LOP3.LUT R40, R40, R41, RZ, 0x3c, !PT ;  /* 0x0000002928287212 */ /* 0x000fe200078e3cff */
[--C-:B------:R-:W-:Y:S01]  /*d500*/  IMAD.X R41, RZ, RZ, R11.reuse, P3 ;  /* 0x000000ffff297224 */ /* 0x100fe200018e060b */
[----:B------:R-:W-:Y:S01]  /*d510*/  LOP3.LUT R44, R44, R45, RZ, 0x3c, !PT ;  /* 0x0000002d2c2c7212 */ /* 0x000fe200078e3cff */
[--C-:B------:R-:W-:Y:S01]  /*d520*/  IMAD.X R45, RZ, RZ, R11.reuse, P4 ;  /* 0x000000ffff2d7224 */ /* 0x100fe200020e060b */
[----:B------:R-:W-:Y:S01]  /*d530*/  LOP3.LUT R48, R48, R49, RZ, 0x3c, !PT ;  /* 0x0000003130307212 */ /* 0x000fe200078e3cff */
[----:B------:R-:W-:Y:S01]  /*d540*/  IMAD.X R49, RZ, RZ, R11, P5 ;  /* 0x000000ffff317224 */ /* 0x000fe200028e060b */
[----:B------:R-:W-:-:S02]  /*d550*/  LOP3.LUT P0, RZ, R227, 0x3, RZ, 0xc0, !PT ;  /* 0x00000003e3ff7812 */ /* 0x000fc4000780c0ff */
[----:B------:R-:W-:Y:S01]  /*d560*/  LOP3.LUT R56, R56, R57, RZ, 0x3c, !PT ;  /* 0x0000003938387212 */ /* 0x000fe200078e3cff */
[--C-:B------:R-:W-:Y:S01]  /*d570*/  IMAD.X R57, RZ, RZ, R11.reuse, P2 ;  /* 0x000000ffff397224 */ /* 0x100fe200010e060b */
[----:B------:R-:W-:Y:S02]  /*d580*/  IADD3 R7, R15, 0x8, RZ ;  /* 0x000000080f077810 */ /* 0x000fe40007ffe0ff */
[C---:B------:R-:W-:Y:S02]  /*d590*/  IADD3 R73, P3, R10.reuse, 0xc000, RZ ;  /* 0x0000c0000a497810 */ /* 0x040fe40007f7e0ff */
[----:B------:R-:W-:Y:S02]  /*d5a0*/  IADD3 R69, P4, R10, 0xd000, RZ ;  /* 0x0000d0000a457810 */ /* 0x000fe40007f9e0ff */
[----:B------:R-:W-:Y:S01]  /*d5b0*/  LOP3.LUT R76, R76, R77, RZ, 0x3c, !PT ;  /* 0x0000004d4c4c7212 */ /* 0x000fe200078e3cff */
[----:B------:R-:W-:Y:S01]  /*d5c0*/  IMAD.X R77, RZ, RZ, R11, P1 ;  /* 0x000000ffff4d7224 */ /* 0x000fe200008e060b */
[----:B------:R-:W-:-:S02]  /*d5d0*/  IADD3 R65, P5, R10, 0xe000, RZ ;  /* 0x0000e0000a417810 */ /* 0x000fc40007fbe0ff */
[C---:B------:R-:W-:Y:S02]  /*d5e0*/  LOP3.LUT R4, R10.reuse, 0x380, RZ, 0xc0, !PT ;  /* 0x000003800a047812 */ /* 0x040fe400078ec0ff */
[----:B------:R-:W-:Y:S02]  /*d5f0*/  IADD3 R9, P2, R10, 0xf000, RZ ;  /* 0x0000f0000a097810 */ /* 0x000fe40007f5e0ff */
[-C--:B------:R-:W-:Y:S02]  /*d600*/  ISETP.GE.OR P1, PT, R15, R0.reuse, P0 ;  /* 0x000000000f00720c */ /* 0x080fe40000726670 */
[----:B------:R-:W-:Y:S01]  /*d610*/  ISETP.GE.OR P0, PT, R7, R0, P0 ;  /* 0x000000000700720c */ /* 0x000fe20000706670 */
[----:B------:R-:W-:Y:S01]  /*d620*/  IMAD.X R61, RZ, RZ, R11, P2 ;  /* 0x000000ffff3d7224 */ /* 0x000fe200010e060b */
[----:B------:R-:W-:Y:S02]  /*d630*/  LOP3.LUT R72, R73, 0x380, RZ, 0xc0, !PT ;  /* 0x0000038049487812 */ /* 0x000fe400078ec0ff */
[----:B------:R-:W-:-:S02]  /*d640*/  LOP3.LUT R68, R69, 0x380, RZ, 0xc0, !PT ;  /* 0x0000038045447812 */ /* 0x000fc400078ec0ff */
[----:B------:R-:W-:Y:S02]  /*d650*/  LOP3.LUT R64, R65, 0x380, RZ, 0xc0, !PT ;  /* 0x0000038041407812 */ /* 0x000fe400078ec0ff */
[----:B------:R-:W-:Y:S02]  /*d660*/  SHF.R.U64 R7, R4, 0x3, RZ ;  /* 0x0000000304077819 */ /* 0x000fe400000012ff */
[----:B------:R-:W-:Y:S01]  /*d670*/  LOP3.LUT R4, R9, 0x380, RZ, 0xc0, !PT ;  /* 0x0000038009047812 */ /* 0x000fe200078ec0ff */
[----:B------:R-:W-:Y:S01]  /*d680*/  @!P1 STG.E desc[UR40][R58.64], R6 ;  /* 0x000000063a009986 */ /* 0x000fe2000c101928 */
[----:B------:R-:W-:Y:S02]  /*d690*/  SHF.R.U64 R72, R72, 0x3, RZ ;  /* 0x0000000348487819 */ /* 0x000fe400000012ff */
[----:B------:R-:W-:Y:S01]  /*d6a0*/  SHF.R.U64 R68, R68, 0x3, RZ ;  /* 0x0000000344447819 */ /* 0x000fe200000012ff */
[----:B------:R1:W-:Y:S01]  /*d6b0*/  @!P0 STG.E desc[UR40][R58.64+0x20], R5 ;  /* 0x000020053a008986 */ /* 0x0003e2000c101928 */
[----:B------:R-:W-:-:S02]  /*d6c0*/  SHF.R.U64 R64, R64, 0x3, RZ ;  /* 0x0000000340407819 */ /* 0x000fc400000012ff */
[----:B------:R-:W-:Y:S01]  /*d6d0*/  SHF.R.U64 R4, R4, 0x3, RZ ;  /* 0x0000000304047819 */ /* 0x000fe200000012ff */
[----:B------:R-:W5:Y:S01]  /*d6e0*/  LD.E.128 R12, desc[UR40][R12.64] ;  /* 0x000000280c0c7980 */ /* 0x000f62000c101d00 */
        /* <DEDUP_REMOVED lines=8> */
[----:B------:R-:W-:-:S03]  /*d770*/  LOP3.LUT R60, R4, R9, RZ, 0x3c, !PT ;  /* 0x00000009043c7212 */ /* 0x000fc600078e3cff */
[----:B------:R-:W5:Y:S01]  /*d780*/  LD.E.128 R28, desc[UR40][R28.64] ;  /* 0x000000281c1c7980 */ /* 0x000f62000c101d00 */
[----:B------:R-:W-:-:S03]  /*d790*/  SHF.R.S32.HI R79, RZ, 0x1f, R201 ;  /* 0x0000001fff4f7819 */ /* 0x000fc600000114c9 */
[----:B------:R-:W5:Y:S01]  /*d7a0*/  LD.E.128 R8, desc[UR40][R10.64] ;  /* 0x000000280a087980 */ /* 0x000f62000c101d00 */
[----:B------:R-:W-:-:S03]  /*d7b0*/  MOV R78, R201 ;  /* 0x000000c9004e7202 */ /* 0x000fc60000000f00 */
[----:B------:R-:W5:Y:S04]  /*d7c0*/  LD.E.128 R32, desc[UR40][R32.64] ;  /* 0x0000002820207980 */ /* 0x000f68000c101d00 */
[----:B------:R-:W5:Y:S04]  /*d7d0*/  LD.E.128 R36, desc[UR40][R36.64] ;  /* 0x0000002824247980 */ /* 0x000f68000c101d00 */
[----:B------:R-:W5:Y:S04]  /*d7e0*/  LD.E.128 R40, desc[UR40][R40.64] ;  /* 0x0000002828287980 */ /* 0x000f68000c101d00 */
[----:B------:R-:W5:Y:S04]  /*d7f0*/  LD.E.128 R44, desc[UR40][R44.64] ;  /* 0x000000282c2c7980 */ /* 0x000f68000c101d00 */
[----:B------:R-:W5:Y:S04]  /*d800*/  LD.E.128 R48, desc[UR40][R48.64] ;  /* 0x0000002830307980 */ /* 0x000f68000c101d00 */
[----:B------:R-:W5:Y:S04]  /*d810*/  LD.E.128 R52, desc[UR40][R52.64] ;  /* 0x0000002834347980 */ /* 0x000f68000c101d00 */
[----:B-1----:R1:W5:Y:S04]  /*d820*/  LD.E.128 R4, desc[UR40][R76.64] ;  /* 0x000000284c047980 */ /* 0x002368000c101d00 */
[----:B------:R-:W5:Y:S04]  /*d830*/  LD.E.128 R56, desc[UR40][R56.64] ;  /* 0x0000002838387980 */ /* 0x000f68000c101d00 */
[----:B------:R-:W5:Y:S04]  /*d840*/  LD.E.128 R72, desc[UR40][R72.64] ;  /* 0x0000002848487980 */ /* 0x000f68000c101d00 */
[----:B------:R-:W5:Y:S04]  /*d850*/  LD.E.128 R68, desc[UR40][R68.64] ;  /* 0x0000002844447980 */ /* 0x000f68000c101d00 */
[----:B------:R-:W5:Y:S04]  /*d860*/  LD.E.128 R64, desc[UR40][R64.64] ;  /* 0x0000002840407980 */ /* 0x000f68000c101d00 */
[----:B------:R-:W5:Y:S01]  /*d870*/  LD.E.128 R60, desc[UR40][R60.64] ;  /* 0x000000283c3c7980 */ /* 0x000f62000c101d00 */
[----:B------:R-:W-:Y:S01]  /*d880*/  IMAD R80, R21, UR4, RZ ;  /* 0x0000000415507c24 */ /* 0x000fe2000f8e02ff */
        /* <DEDUP_REMOVED lines=9> */
[----:B------:R-:W-:Y:S02]  /*d920*/  IMAD R79, R213, -0x80, R0 ;  /* 0xffffff80d54f7824 */ /* 0x000fe400078e0200 */
[C---:B------:R-:W-:Y:S02]  /*d930*/  VIADD R0, R202.reuse, 0x40 ;  /* 0x00000040ca007836 */ /* 0x040fe40000000000 */
[----:B------:R-:W-:Y:S01]  /*d940*/  IMAD.IADD R21, R21, 0x1, R3 ;  /* 0x0000000115157824 */ /* 0x000fe200078e0203 */
[CC--:B------:R-:W-:Y:S01]  /*d950*/  ISETP.GE.AND P3, PT, R202.reuse, R79.reuse, PT ;  /* 0x0000004fca00720c */ /* 0x0c0fe20003f66270 */
[----:B------:R-:W-:Y:S02]  /*d960*/  IMAD R78, R81, UR4, RZ ;  /* 0x00000004514e7c24 */ /* 0x000fe4000f8e02ff */
[----:B------:R-:W-:Y:S01]  /*d970*/  VIADD R3, R202, 0x20 ;  /* 0x00000020ca037836 */ /* 0x000fe20000000000 */
[-C--:B------:R-:W-:Y:S01]  /*d980*/  ISETP.GE.AND P0, PT, R0, R79.reuse, PT ;  /* 0x0000004f0000720c */ /* 0x080fe20003f06270 */
[C---:B-1----:R-:W-:Y:S01]  /*d990*/  IMAD R77, R207.reuse, UR5, R78 ;  /* 0x00000005cf4d7c24 */ /* 0x042fe2000f8e024e */
[----:B------:R-:W-:Y:S01]  /*d9a0*/  IADD3 R0, R18, 0x22820, RZ ;  /* 0x0002282012007810 */ /* 0x000fe20007ffe0ff */
[----:B------:R-:W-:Y:S01]  /*d9b0*/  IMAD.WIDE.U32 R20, R207, UR4, R20 ;  /* 0x00000004cf147c25 */ /* 0x000fe2000f8e0014 */
[----:B------:R-:W-:Y:S01]  /*d9c0*/  ULDC.64 UR4, c[0x0][0xae8] ;  /* 0x0002ba0000047ab9 */ /* 0x000fe20000000a00 */
[----:B------:R-:W-:-:S02]  /*d9d0*/  ISETP.GE.AND P2, PT, R3, R79, PT ;  /* 0x0000004f0300720c */ /* 0x000fc40003f46270 */
[----:B------:R-:W-:Y:S01]  /*d9e0*/  VIADD R76, R202, 0x60 ;  /* 0x00000060ca4c7836 */ /* 0x000fe20000000000 */
[----:B------:R-:W-:Y:S01]  /*d9f0*/  PRMT R0, RZ, 0x654, R0 ;  /* 0x00000654ff007816 */ /* 0x000fe20000000000 */
[----:B------:R-:W-:Y:S02]  /*da00*/  IMAD.IADD R21, R21, 0x1, R77 ;  /* 0x0000000115157824 */ /* 0x000fe400078e024d */
        /* <DEDUP_REMOVED lines=9> */
[----:B-1----:R-:W-:Y:S06]  /*daa0*/  @P3 BRA `(.L_x_7763) ;  /* 0x0000000000583947 */ /* 0x002fec0003800000 */
[----:B------:R-:W-:Y:S01]  /*dab0*/  ULDC.64 UR4, c[0x0][0xad8] ;  /* 0x0002b60000047ab9 */ /* 0x000fe20000000a00 */
[----:B------:R-:W-:Y:S01]  /*dac0*/  IMAD.MOV.U32 R20, RZ, RZ, R78 ;  /* 0x000000ffff147224 */ /* 0x000fe200078e004e */
[----:B------:R-:W-:Y:S01]  /*dad0*/  ULDC.64 UR6, c[0x0][0xa80] ;  /* 0x0002a00000067ab9 */ /* 0x000fe20000000a00 */
[----:B------:R-:W-:Y:S02]  /*dae0*/  IMAD.MOV.U32 R21, RZ, RZ, R83 ;  /* 0x000000ffff157224 */ /* 0x000fe400078e0053 */
[----:B------:R-:W-:Y:S02]  /*daf0*/  IMAD R3, R77, UR4, RZ ;  /* 0x000000044d037c24 */ /* 0x000fe4000f8e02ff */
[C---:B------:R-:W-:Y:S01]  /*db00*/  IMAD.WIDE.U32 R20, R76.reuse, UR4, R20 ;  /* 0x000000044c147c25 */ /* 0x040fe2000f8e0014 */
[----:B------:R-:W-:Y:S02]  /*db10*/  ULDC UR4, c[0x0][0xa8c] ;  /* 0x0002a30000047ab9 */ /* 0x000fe40000000800 */
[C---:B------:R-:W-:Y:S01]  /*db20*/  ISETP.GE.AND P5, PT, R201.reuse, UR4, PT ;  /* 0x00000004c9007c0c */ /* 0x040fe2000bfa6270 */
[----:B------:R-:W-:Y:S01]  /*db30*/  IMAD R3, R76, UR5, R3 ;  /* 0x000000054c037c24 */ /* 0x000fe2000f8e0203 */
[----:B------:R-:W-:Y:S01]  /*db40*/  LEA R80, P3, R20, UR6, 0x1 ;  /* 0x0000000614507c11 */ /* 0x000fe2000f8608ff */
[----:B------:R-:W-:-:S02]  /*db50*/  VIADD R0, R201, 0x40 ;  /* 0x00000040c9007836 */ /* 0x000fc40000000000 */
[----:B------:R-:W-:-:S03]  /*db60*/  IMAD.IADD R3, R21, 0x1, R3 ;  /* 0x0000000115037824 */ /* 0x000fc600078e0203 */
[----:B------:R-:W-:Y:S01]  /*db70*/  ISETP.GE.AND P4, PT, R0, UR4, PT ;  /* 0x0000000400007c0c */ /* 0x000fe2000bf86270 */
[C---:B------:R-:W-:Y:S01]  /*db80*/  VIADD R0, R201.reuse, 0xc0 ;  /* 0x000000c0c9007836 */ /* 0x040fe20000000000 */
[----:B------:R-:W-:Y:S02]  /*db90*/  LEA.HI.X R81, R20, UR7, R3, 0x1, P3 ;  /* 0x0000000714517c11 */ /* 0x000fe400098f0c03 */
[----:B------:R-:W-:-:S03]  /*dba0*/  IADD3 R3, R201, 0x80, RZ ;  /* 0x00000080c9037810 */ /* 0x000fc60007ffe0ff */
[----:B-----5:R1:W-:Y:S01]  /*dbb0*/  @!P5 STG.E.128 desc[UR40][R80.64], R8 ;  /* 0x000000085000d986 */ /* 0x0203e2000c101d28 */
[----:B------:R-:W-:Y:S02]  /*dbc0*/  ISETP.GE.AND P3, PT, R3, UR4, PT ;  /* 0x0000000403007c0c */ /* 0x000fe4000bf66270 */
[----:B------:R-:W-:-:S03]  /*dbd0*/  ISETP.GE.AND P5, PT, R0, UR4, PT ;  /* 0x0000000400007c0c */ /* 0x000fc6000bfa6270 */
[----:B------:R1:W-:Y:S08]  /*dbe0*/  @!P4 STG.E.128 desc[UR40][R80.64+0x80], R32 ;  /* 0x000080205000c986 */ /* 0x0003f0000c101d28 */
[----:B------:R1:W-:Y:S04]  /*dbf0*/  @!P3 STG.E.128 desc[UR40][R80.64+0x100], R48 ;  /* 0x000100305000b986 */ /* 0x0003e8000c101d28 */
[----:B------:R1:W-:Y:S02]  /*dc00*/  @!P5 STG.E.128 desc[UR40][R80.64+0x180], R72 ;  /* 0x000180485000d986 */ /* 0x0003e4000c101d28 */
.L_x_7763:
[----:B------:R-:W-:Y:S05]  /*dc10*/  BSYNC B1 ;  /* 0x0000000000017941 */ /* 0x000fea0003800000 */
.L_x_7762:
[----:B------:R-:W-:Y:S04]  /*dc20*/  BSSY B1, `(.L_x_7764) ;  /* 0x000001a000017945 */ /* 0x000fe80003800000 */
[----:B------:R-:W-:Y:S05]  /*dc30*/  @P2 BRA `(.L_x_7765) ;  /* 0x0000000000602947 */ /* 0x000fea0003800000 */
[----:B------:R-:W-:Y:S01]  /*dc40*/  IADD3 R3, P2, R76, 0x20, RZ ;  /* 0x000000204c037810 */ /* 0x000fe20007f5e0ff */
[----:B------:R-:W-:Y:S01]  /*dc50*/  ULDC.64 UR6, c[0x0][0xad8] ;  /* 0x0002b60000067ab9 */ /* 0x000fe20000000a00 */
[----:B-1---5:R-:W-:Y:S01]  /*dc60*/  IMAD.MOV.U32 R8, RZ, RZ, R78 ;  /* 0x000000ffff087224 */ /* 0x022fe200078e004e */
        /* <DEDUP_REMOVED lines=9> */
[----:B------:R-:W-:Y:S01]  /*dd00*/  ULDC.64 UR6, c[0x0][0xa80] ;  /* 0x0002a00000067ab9 */ /* 0x000fe20000000a00 */
[----:B------:R-:W-:Y:S02]  /*dd10*/  IADD3 R0, R201, 0x80, RZ ;  /* 0x00000080c9007810 */ /* 0x000fe40007ffe0ff */
[----:B------:R-:W-:Y:S01]  /*dd20*/  IMAD.IADD R3, R9, 0x1, R3 ;  /* 0x0000000109037824 */ /* 0x000fe200078e0203 */
[----:B------:R-:W-:Y:S01]  /*dd30*/  LEA R10, P5, R8, UR6, 0x1 ;  /* 0x00000006080a7c11 */ /* 0x000fe2000f8a08ff */
[----:B------:R-:W-:Y:S01]  /*dd40*/  VIADD R9, R201, 0xc0 ;  /* 0x000000c0c9097836 */ /* 0x000fe20000000000 */
[----:B------:R-:W-:Y:S02]  /*dd50*/  ISETP.GE.AND P2, PT, R0, UR4, PT ;  /* 0x0000000400007c0c */ /* 0x000fe4000bf46270 */
[----:B------:R-:W-:Y:S02]  /*dd60*/  LEA.HI.X R11, R8, UR7, R3, 0x1, P5 ;  /* 0x00000007080b7c11 */ /* 0x000fe4000a8f0c03 */
[----:B------:R-:W-:-:S03]  /*dd70*/  ISETP.GE.AND P5, PT, R9, UR4, PT ;  /* 0x0000000409007c0c */ /* 0x000fc6000bfa6270 */
[----:B------:R2:W-:Y:S04]  /*dd80*/  @!P4 STG.E.128 desc[UR40][R10.64], R12 ;  /* 0x0000000c0a00c986 */ /* 0x0005e8000c101d28 */
[----:B------:R2:W-:Y:S04]  /*dd90*/  @!P3 STG.E.128 desc[UR40][R10.64+0x80], R36 ;  /* 0x000080240a00b986 */ /* 0x0005e8000c101d28 */
[----:B------:R2:W-:Y:S04]  /*dda0*/  @!P2 STG.E.128 desc[UR40][R10.64+0x100], R52 ;  /* 0x000100340a00a986 */ /* 0x0005e8000c101d28 */
[----:B------:R2:W-:Y:S02]  /*ddb0*/  @!P5 STG.E.128 desc[UR40][R10.64+0x180], R68 ;  /* 0x000180440a00d986 */ /* 0x0005e4000c101d28 */
.L_x_7765:
[----:B------:R-:W-:Y:S05]  /*ddc0*/  BSYNC B1 ;  /* 0x0000000000017941 */ /* 0x000fea0003800000 */
.L_x_7764:
        /* <DEDUP_REMOVED lines=12> */
[C---:B--2---:R-:W-:Y:S01]  /*de90*/  IADD3 R10, R201.reuse, 0xc0, RZ ;  /* 0x000000c0c90a7810 */ /* 0x044fe20007ffe0ff */
[----:B------:R-:W-:Y:S01]  /*dea0*/  IMAD R0, R0, UR6, RZ ;  /* 0x0000000600007c24 */ /* 0x000fe2000f8e02ff */
[----:B------:R-:W-:Y:S01]  /*deb0*/  ISETP.GE.AND P2, PT, R201, UR4, PT ;  /* 0x00000004c9007c0c */ /* 0x000fe2000bf46270 */
        /* <DEDUP_REMOVED lines=11> */
.L_x_7767:
[----:B------:R-:W-:Y:S05]  /*df70*/  BSYNC B1 ;  /* 0x0000000000017941 */ /* 0x000fea0003800000 */
.L_x_7766:
[----:B------:R-:W-:Y:S05]  /*df80*/  @P1 BRA `(.L_x_7768) ;  /* 0x0000000c00441947 */ /* 0x000fea0003800000 */
[----:B------:R-:W-:Y:S01]  /*df90*/  IADD3 R3, P0, R76, 0x60, RZ ;  /* 0x000000604c037810 */ /* 0x000fe20007f1e0ff */
[C---:B------:R-:W-:Y:S01]  /*dfa0*/  VIADD R0, R201.reuse, 0x40 ;  /* 0x00000040c9007836 */ /* 0x040fe20000000000 */
[----:B------:R-:W-:Y:S01]  /*dfb0*/  ULDC UR4, c[0x0][0xa8c] ;  /* 0x0002a30000047ab9 */ /* 0x000fe20000000800 */
[----:B---3-5:R-:W-:Y:S01]  /*dfc0*/  MOV R5, R83 ;  /* 0x0000005300057202 */ /* 0x028fe20000000f00 */
[----:B------:R-:W-:Y:S01]  /*dfd0*/  ULDC.64 UR6, c[0x0][0xad8] ;  /* 0x0002b60000067ab9 */ /* 0x000fe20000000a00 */
[----:B------:R-:W-:Y:S01]  /*dfe0*/  IMAD.X R76, RZ, RZ, R77, P0 ;  /* 0x000000ffff4c7224 */ /* 0x000fe200000e064d */
[----:B------:R-:W-:Y:S01]  /*dff0*/  ISETP.GE.AND P2, PT, R0, UR4, PT ;  /* 0x0000000400007c0c */ /* 0x000fe2000bf46270 */
[----:B------:R-:W-:Y:S01]  /*e000*/  IMAD.MOV.U32 R4, RZ, RZ, R78 ;  /* 0x000000ffff047224 */ /* 0x000fe200078e004e */
[C---:B------:R-:W-:Y:S01]  /*e010*/  ISETP.GE.AND P1, PT, R201.reuse, UR4, PT ;  /* 0x00000004c9007c0c */ /* 0x040fe2000bf26270 */
[----:B------:R-:W-:Y:S02]  /*e020*/  IMAD R76, R76, UR6, RZ ;  /* 0x000000064c4c7c24 */ /* 0x000fe4000f8e02ff */
[----:B------:R-:W-:-:S02]  /*e030*/  VIADD R0, R201, 0x80 ;  /* 0x00000080c9007836 */ /* 0x000fc40000000000 */
        /* <DEDUP_REMOVED lines=15> */
.L_x_7760:
        /* <DEDUP_REMOVED lines=12> */
[----:B------:R-:W-:Y:S02]  /*e1f0*/  MOV R0, UR4 ;  /* 0x0000000400007c02 */ /* 0x000fe40008000f00 */
[----:B------:R-:W-:-:S05]  /*e200*/  @P1 IADD3.X R209, R209, UR5, RZ, P2, !PT ;  /* 0x00000005d1d11c10 */ /* 0x000fca00097fe4ff */
[----:B------:R2:W5:Y:S01]  /*e210*/  @P1 LDG.E R0, desc[UR40][R208.64] ;  /* 0x00000028d0001981 */ /* 0x000562000c1e1900 */
[----:B------:R-:W-:Y:S01]  /*e220*/  ISETP.GE.AND P2, PT, R235, 0x80, PT ;  /* 0x00000080eb00780c */ /* 0x000fe20003f46270 */
[----:B------:R-:W-:-:S12]  /*e230*/  @P1 BRA `(.L_x_7769) ;  /* 0x0000000000101947 */ /* 0x000fd80003800000 */
[----:B------:R-:W-:Y:S05]  /*e240*/  @!P0 BRA `(.L_x_7769) ;  /* 0x00000000000c8947 */ /* 0x000fea0003800000 */
[----:B------:R-:W3:Y:S04]  /*e250*/  LDG.E R7, desc[UR40][R4.64] ;  /* 0x0000002804077981 */ /* 0x000ee8000c1e1900 */
[----:B-----5:R-:W3:Y:S02]  /*e260*/  LDG.E R0, desc[UR40][R4.64+0x4] ;  /* 0x0000042804007981 */ /* 0x020ee4000c1e1900 */
[----:B---3--:R-:W-:-:S07]  /*e270*/  IMAD.IADD R0, R0, 0x1, -R7 ;  /* 0x0000000100007824 */ /* 0x008fce00078e0a07 */
.L_x_7769:
        /* <DEDUP_REMOVED lines=26> */
[----:B------:R-:W-:Y:S02]  /*e420*/  LEA.HI.X R7, R4, UR5, R5, 0x2, P0 ;  /* 0x0000000504077c11 */ /* 0x000fe400080f1405 */
[----:B------:R-:W-:-:S05]  /*e430*/  MOV R5, 0xff800000 ;  /* 0xff80000000057802 */ /* 0x000fca0000000f00 */
[----:B------:R3:W-:Y:S02]  /*e440*/  STG.E desc[UR40][R6.64], R5 ;  /* 0x0000000506007986 */ /* 0x0007e4000c101928 */
.L_x_7771:
[----:B------:R-:W-:Y:S05]  /*e450*/  BSYNC B1 ;  /* 0x0000000000017941 */ /* 0x000fea0003800000 */
.L_x_7770:
[----:B------:R-:W-:Y:S01]  /*e460*/  ULDC.64 UR4, c[0x0][0xaa0] ;  /* 0x0002a80000047ab9 */ /* 0x000fe20000000a00 */
[----:B--2---:R-:W-:Y:S01]  /*e470*/  IMAD.MOV.U32 R4, RZ, RZ, R201 ;  /* 0x000000ffff047224 */ /* 0x004fe200078e00c9 */
[----:B------:R-:W-:Y:S01]  /*e480*/  BSSY B1, `(.L_x_7772) ;  /* 0x000002f000017945 */ /* 0x000fe20003800000 */
[----:B---3--:R-:W-:Y:S02]  /*e490*/  IMAD.MOV.U32 R5, RZ, RZ, R10 ;  /* 0x000000ffff057224 */ /* 0x008fe400078e000a */
[----:B------:R-:W-:Y:S01]  /*e4a0*/  IMAD R6, R8, UR4, RZ ;  /* 0x0000000408067c24 */ /* 0x000fe2000f8e02ff */
[----:B------:R-:W-:Y:S01]  /*e4b0*/  MOV R8, R202 ;  /* 0x000000ca00087202 */ /* 0x000fe20000000f00 */
[----:B------:R-:W-:-:S04]  /*e4c0*/  IMAD.WIDE.U32 R4, R3, UR4, R4 ;  /* 0x0000000403047c25 */ /* 0x000fc8000f8e0004 */
[----:B------:R-:W-:Y:S01]  /*e4d0*/  IMAD R3, R3, UR5, R6 ;  /* 0x0000000503037c24 */ /* 0x000fe2000f8e0206 */
[----:B------:R-:W-:Y:S01]  /*e4e0*/  ULDC.64 UR4, c[0x0][0xae0] ;  /* 0x0002b80000047ab9 */ /* 0x000fe20000000a00 */
[----:B------:R-:W-:Y:S02]  /*e4f0*/  IMAD R11, R213, -0x80, R0 ;  /* 0xffffff80d50b7824 */ /* 0x000fe400078e0200 */
[----:B------:R-:W-:Y:S01]  /*e500*/  IMAD R6, R9, UR4, RZ ;  /* 0x0000000409067c24 */ /* 0x000fe2000f8e02ff */
[----:B------:R-:W-:Y:S01]  /*e510*/  SHF.R.S32.HI R9, RZ, 0x1f, R202 ;  /* 0x0000001fff097819 */ /* 0x000fe200000114ca */
[----:B------:R-:W-:Y:S01]  /*e520*/  IMAD.IADD R5, R5, 0x1, R3 ;  /* 0x0000000105057824 */ /* 0x000fe200078e0203 */
[C---:B------:R-:W-:Y:S01]  /*e530*/  ISETP.GE.AND P1, PT, R202.reuse, R11, PT ;  /* 0x0000000bca00720c */ /* 0x040fe20003f26270 */
[----:B------:R-:W-:Y:S02]  /*e540*/  VIADD R0, R202, 0x20 ;  /* 0x00000020ca007836 */ /* 0x000fe40000000000 */
[----:B------:R-:W-:-:S02]  /*e550*/  IMAD R3, R207, UR5, R6 ;  /* 0x00000005cf037c24 */ /* 0x000fc4000f8e0206 */
[----:B------:R-:W-:Y:S01]  /*e560*/  IMAD.WIDE.U32 R4, R207, UR4, R4 ;  /* 0x00000004cf047c25 */ /* 0x000fe2000f8e0004 */
[----:B------:R-:W-:Y:S01]  /*e570*/  ULDC.64 UR4, c[0x0][0xae8] ;  /* 0x0002ba0000047ab9 */ /* 0x000fe20000000a00 */
[----:B------:R-:W-:Y:S02]  /*e580*/  ISETP.GE.AND P0, PT, R0, R11, PT ;  /* 0x0000000b0000720c */ /* 0x000fe40003f06270 */
[----:B------:R-:W-:Y:S02]  /*e590*/  IMAD.IADD R5, R5, 0x1, R3 ;  /* 0x0000000105057824 */ /* 0x000fe400078e0203 */
[----:B------:R-:W-:Y:S02]  /*e5a0*/  IMAD R0, R221, UR4, RZ ;  /* 0x00000004dd007c24 */ /* 0x000fe4000f8e02ff */
[----:B------:R-:W-:-:S04]  /*e5b0*/  IMAD.WIDE.U32 R6, R13, UR4, R4 ;  /* 0x000000040d067c25 */ /* 0x000fc8000f8e0004 */
[----:B------:R-:W-:Y:S02]  /*e5c0*/  IMAD R3, R13, UR5, R0 ;  /* 0x000000050d037c24 */ /* 0x000fe4000f8e0200 */
[----:B------:R-:W-:-:S04]  /*e5d0*/  IMAD.WIDE R8, R213, 0x80, R8 ;  /* 0x00000080d5087825 */ /* 0x000fc800078e0208 */
[----:B------:R-:W-:Y:S02]  /*e5e0*/  VIADD R0, R202, 0x40 ;  /* 0x00000040ca007836 */ /* 0x000fe40000000000 */
[----:B------:R-:W-:Y:S01]  /*e5f0*/  IMAD.IADD R13, R7, 0x1, R3 ;  /* 0x00000001070d7824 */ /* 0x000fe200078e0203 */
[----:B------:R-:W-:Y:S06]  /*e600*/  @P1 BRA `(.L_x_7773) ;  /* 0x0000000000581947 */ /* 0x000fec0003800000 */
[C---:B------:R-:W-:Y:S01]  /*e610*/  VIADD R4, R201.reuse, 0x80 ;  /* 0x00000080c9047836 */ /* 0x040fe20000000000 */
[----:B------:R-:W-:Y:S01]  /*e620*/  ULDC UR4, c[0x0][0xa8c] ;  /* 0x0002a30000047ab9 */ /* 0x000fe20000000800 */
[C---:B------:R-:W-:Y:S01]  /*e630*/  VIADD R3, R201.reuse, 0x40 ;  /* 0x00000040c9037836 */ /* 0x040fe20000000000 */
[----:B------:R-:W-:Y:S01]  /*e640*/  ULDC.64 UR6, c[0x0][0xad8] ;  /* 0x0002b60000067ab9 */ /* 0x000fe20000000a00 */
[----:B------:R-:W-:Y:S01]  /*e650*/  VIADD R10, R201, 0xc0 ;  /* 0x000000c0c90a7836 */ /* 0x000fe20000000000 */
[----:B------:R-:W-:Y:S01]  /*e660*/  ISETP.GE.AND P4, PT, R4, UR4, PT ;  /* 0x0000000404007c0c */ /* 0x000fe2000bf86270 */
[----:B------:R-:W-:Y:S01]  /*e670*/  IMAD.MOV.U32 R5, RZ, RZ, R13 ;  /* 0x000000ffff057224 */ /* 0x000fe200078e000d */
[----:B------:R-:W-:Y:S01]  /*e680*/  ISETP.GE.AND P3, PT, R3, UR4, PT ;  /* 0x0000000403007c0c */ /* 0x000fe2000bf66270 */
[----:B------:R-:W-:Y:S01]  /*e690*/  IMAD R3, R9, UR6, RZ ;  /* 0x0000000609037c24 */ /* 0x000fe2000f8e02ff */
[----:B------:R-:W-:Y:S02]  /*e6a0*/  MOV R4, R6 ;  /* 0x0000000600047202 */ /* 0x000fe40000000f00 */
[----:B------:R-:W-:Y:S01]  /*e6b0*/  ISETP.GE.AND P2, PT, R201, UR4, PT ;  /* 0x00000004c9007c0c */ /* 0x000fe2000bf46270 */
[----:B------:R-:W-:Y:S01]  /*e6c0*/  IMAD R3, R8, UR7, R3 ;  /* 0x0000000708037c24 */ /* 0x000fe2000f8e0203 */
[----:B------:R-:W-:Y:S01]  /*e6d0*/  ISETP.GE.AND P5, PT, R10, UR4, PT ;  /* 0x000000040a007c0c */ /* 0x000fe2000bfa6270 */
        /* <DEDUP_REMOVED lines=9> */
.L_x_7773:
[----:B------:R-:W-:Y:S05]  /*e770*/  BSYNC B1 ;  /* 0x0000000000017941 */ /* 0x000fea0003800000 */
.L_x_7772:
[----:B------:R-:W-:Y:S01]  /*e780*/  BSSY B1, `(.L_x_7774) ;  /* 0x000001c000017945 */ /* 0x000fe20003800000 */
[----:B------:R-:W-:Y:S01]  /*e790*/  ISETP.GE.AND P1, PT, R0, R11, PT ;  /* 0x0000000b0000720c */ /* 0x000fe20003f26270 */
[----:B------:R-:W-:Y:S02]  /*e7a0*/  VIADD R10, R202, 0x60 ;  /* 0x00000060ca0a7836 */ /* 0x000fe40000000000 */
[----:B------:R-:W-:Y:S10]  /*e7b0*/  @P0 BRA `(.L_x_7775) ;  /* 0x0000000000600947 */ /* 0x000ff40003800000 */
[----:B------:R-:W-:Y:S01]  /*e7c0*/  IADD3 R3, P0, R8, 0x20, RZ ;  /* 0x0000002008037810 */ /* 0x000fe20007f1e0ff */
[C---:B------:R-:W-:Y:S01]  /*e7d0*/  VIADD R4, R201.reuse, 0x40 ;  /* 0x00000040c9047836 */ /* 0x040fe20000000000 */
[----:B------:R-:W-:Y:S01]  /*e7e0*/  ULDC UR4, c[0x0][0xa8c] ;  /* 0x0002a30000047ab9 */ /* 0x000fe20000000800 */
[----:B------:R-:W-:Y:S01]  /*e7f0*/  VIADD R5, R201, 0x80 ;  /* 0x00000080c9057836 */ /* 0x000fe20000000000 */
[----:B------:R-:W-:Y:S01]  /*e800*/  IADD3.X R0, RZ, R9, RZ, P0, !PT ;  /* 0x00000009ff007210 */ /* 0x000fe200007fe4ff */
[----:B------:R-:W-:Y:S01]  /*e810*/  ULDC.64 UR6, c[0x0][0xad8] ;  /* 0x0002b60000067ab9 */ /* 0x000fe20000000a00 */
        /* <DEDUP_REMOVED lines=11> */
[----:B--2---:R-:W-:Y:S01]  /*e8d0*/  LEA R14, P0, R4, UR6, 0x1 ;  /* 0x00000006040e7c11 */ /* 0x004fe2000f8008ff */
[----:B------:R-:W-:-:S05]  /*e8e0*/  IMAD.IADD R3, R5, 0x1, R3 ;  /* 0x0000000105037824 */ /* 0x000fca00078e0203 */
[----:B------:R-:W-:-:S05]  /*e8f0*/  LEA.HI.X R15, R4, UR7, R3, 0x1, P0 ;  /* 0x00000007040f7c11 */ /* 0x000fca00080f0c03 */
[----:B------:R3:W-:Y:S04]  /*e900*/  @!P2 STG.E.128 desc[UR40][R14.64], RZ ;  /* 0x000000ff0e00a986 */ /* 0x0007e8000c101d28 */
[----:B------:R3:W-:Y:S04]  /*e910*/  @!P3 STG.E.128 desc[UR40][R14.64+0x80], RZ ;  /* 0x000080ff0e00b986 */ /* 0x0007e8000c101d28 */
[----:B------:R3:W-:Y:S04]  /*e920*/  @!P4 STG.E.128 desc[UR40][R14.64+0x100], RZ ;  /* 0x000100ff0e00c986 */ /* 0x0007e8000c101d28 */
[----:B------:R3:W-:Y:S02]  /*e930*/  @!P5 STG.E.128 desc[UR40][R14.64+0x180], RZ ;  /* 0x000180ff0e00d986 */ /* 0x0007e4000c101d28 */
.L_x_7775:
[----:B------:R-:W-:Y:S05]  /*e940*/  BSYNC B1 ;  /* 0x0000000000017941 */ /* 0x000fea0003800000 */
.L_x_7774:
[----:B------:R-:W-:Y:S01]  /*e950*/  BSSY B1, `(.L_x_7776) ;  /* 0x000001b000017945 */ /* 0x000fe20003800000 */
[----:B------:R-:W-:-:S03]  /*e960*/  ISETP.GE.AND P0, PT, R10, R11, PT ;  /* 0x0000000b0a00720c */ /* 0x000fc60003f06270 */
[----:B------:R-:W-:Y:S10]  /*e970*/  @P1 BRA `(.L_x_7777) ;  /* 0x0000000000601947 */ /* 0x000ff40003800000 */
[----:B------:R-:W-:Y:S01]  /*e980*/  IADD3 R3, P1, R8, 0x40, RZ ;  /* 0x0000004008037810 */ /* 0x000fe20007f3e0ff */
[C---:B------:R-:W-:Y:S01]  /*e990*/  VIADD R4, R201.reuse, 0x40 ;  /* 0x00000040c9047836 */ /* 0x040fe20000000000 */
[----:B------:R-:W-:Y:S01]  /*e9a0*/  IADD3 R5, R201, 0x80, RZ ;  /* 0x00000080c9057810 */ /* 0x000fe20007ffe0ff */
[----:B------:R-:W-:Y:S01]  /*e9b0*/  ULDC UR4, c[0x0][0xa8c] ;  /* 0x0002a30000047ab9 */ /* 0x000fe20000000800 */
        /* <DEDUP_REMOVED lines=20> */
.L_x_7777:
[----:B------:R-:W-:Y:S05]  /*eb00*/  BSYNC B1 ;  /* 0x0000000000017941 */ /* 0x000fea0003800000 */
.L_x_7776:
[----:B------:R-:W-:Y:S05]  /*eb10*/  @P0 BRA `(.L_x_7768) ;  /* 0x0000000000600947 */ /* 0x000fea0003800000 */
[----:B------:R-:W-:Y:S01]  /*eb20*/  IADD3 R3, P0, R8, 0x60, RZ ;  /* 0x0000006008037810 */ /* 0x000fe20007f1e0ff */
[C---:B------:R-:W-:Y:S01]  /*eb30*/  VIADD R0, R201.reuse, 0x40 ;  /* 0x00000040c9007836 */ /* 0x040fe20000000000 */
[----:B------:R-:W-:Y:S01]  /*eb40*/  ULDC UR4, c[0x0][0xa8c] ;  /* 0x0002a30000047ab9 */ /* 0x000fe20000000800 */
[----:B------:R-:W-:Y:S01]  /*eb50*/  MOV R4, R6 ;  /* 0x0000000600047202 */ /* 0x000fe20000000f00 */
[----:B------:R-:W-:Y:S01]  /*eb60*/  ULDC.64 UR6, c[0x0][0xad8] ;  /* 0x0002b60000067ab9 */ /* 0x000fe20000000a00 */
[----:B------:R-:W-:Y:S01]  /*eb70*/  IMAD.X R8, RZ, RZ, R9, P0 ;  /* 0x000000ffff087224 */ /* 0x000fe200000e0609 */
[----:B------:R-:W-:Y:S01]  /*eb80*/  ISETP.GE.AND P2, PT, R0, UR4, PT ;  /* 0x0000000400007c0c */ /* 0x000fe2000bf46270 */
[----:B------:R-:W-:Y:S01]  /*eb90*/  IMAD.MOV.U32 R5, RZ, RZ, R13 ;  /* 0x000000ffff057224 */ /* 0x000fe200078e000d */
[C---:B------:R-:W-:Y:S01]  /*eba0*/  ISETP.GE.AND P1, PT, R201.reuse, UR4, PT ;  /* 0x00000004c9007c0c */ /* 0x040fe2000bf26270 */
[----:B------:R-:W-:Y:S02]  /*ebb0*/  VIADD R6, R201, 0x80 ;  /* 0x00000080c9067836 */ /* 0x000fe40000000000 */
[----:B------:R-:W-:-:S02]  /*ebc0*/  IMAD R8, R8, UR6, RZ ;  /* 0x0000000608087c24 */ /* 0x000fc4000f8e02ff */
[----:B------:R-:W-:Y:S01]  /*ebd0*/  VIADD R0, R201, 0xc0 ;  /* 0x000000c0c9007836 */ /* 0x000fe20000000000 */
[----:B------:R-:W-:Y:S01]  /*ebe0*/  ISETP.GE.AND P3, PT, R6, UR4, PT ;  /* 0x0000000406007c0c */ /* 0x000fe2000bf66270 */
[----:B------:R-:W-:-:S03]  /*ebf0*/  IMAD.WIDE.U32 R4, R3, UR6, R4 ;  /* 0x0000000603047c25 */ /* 0x000fc6000f8e0004 */
[----:B------:R-:W-:Y:S01]  /*ec00*/  ISETP.GE.AND P4, PT, R0, UR4, PT ;  /* 0x0000000400007c0c */ /* 0x000fe2000bf86270 */
[----:B------:R-:W-:Y:S01]  /*ec10*/  IMAD R3, R3, UR7, R8 ;  /* 0x0000000703037c24 */ /* 0x000fe2000f8e0208 */
[----:B------:R-:W-:Y:S02]  /*ec20*/  ULDC.64 UR6, c[0x0][0xa80] ;  /* 0x0002a00000067ab9 */ /* 0x000fe40000000a00 */
[----:B------:R-:W-:Y:S02]  /*ec30*/  LEA R6, P0, R4, UR6, 0x1 ;  /* 0x0000000604067c11 */ /* 0x000fe4000f8008ff */
[----:B------:R-:W-:-:S04]  /*ec40*/  IADD3 R3, R5, R3, RZ ;  /* 0x0000000305037210 */ /* 0x000fc80007ffe0ff */
[----:B------:R-:W-:-:S05]  /*ec50*/  LEA.HI.X R7, R4, UR7, R3, 0x1, P0 ;  /* 0x0000000704077c11 */ /* 0x000fca00080f0c03 */
[----:B------:R0:W-:Y:S04]  /*ec60*/  @!P1 STG.E.128 desc[UR40][R6.64], RZ ;  /* 0x000000ff06009986 */ /* 0x0001e8000c101d28 */
[----:B------:R0:W-:Y:S04]  /*ec70*/  @!P2 STG.E.128 desc[UR40][R6.64+0x80], RZ ;  /* 0x000080ff0600a986 */ /* 0x0001e8000c101d28 */
[----:B------:R0:W-:Y:S04]  /*ec80*/  @!P3 STG.E.128 desc[UR40][R6.64+0x100], RZ ;  /* 0x000100ff0600b986 */ /* 0x0001e8000c101d28 */
[----:B------:R0:W-:Y:S02]  /*ec90*/  @!P4 STG.E.128 desc[UR40][R6.64+0x180], RZ ;  /* 0x000180ff0600c986 */ /* 0x0001e4000c101d28 */
.L_x_7768:
[----:B------:R-:W-:Y:S05]  /*eca0*/  BSYNC B0 ;  /* 0x0000000000007941 */ /* 0x000fea0003800000 */
.L_x_7759:
[----:B------:R-:W-:Y:S02]  /*ecb0*/  ULDC UR4, c[0x0][0xc14] ;  /* 0x0003050000047ab9 */ /* 0x000fe40000000800 */
[----:B-1----:R-:W-:-:S13]  /*ecc0*/  ISETP.GE.AND P0, PT, R87, UR4, PT ;  /* 0x0000000457007c0c */ /* 0x002fda000bf06270 */
[----:B------:R-:W-:Y:S05]  /*ecd0*/  @!P0 BRA `(.L_x_7778) ;  /* 0xffffff2000a48947 */ /* 0x000fea000383ffff */
[----:B------:R-:W-:Y:S05]  /*ece0*/  BRA `(.L_x_7645) ;  /* 0x0000005400787947 */ /* 0x000fea0003800000 */
.L_x_7643:
        /* <DEDUP_REMOVED lines=49> */
[----:B0-----:R-:W-:-:S04]  /*f000*/  SEL R2, R2, RZ, P0 ;  /* 0x000000ff02027207 */ /* 0x001fc80000000000 */
[----:B------:R-:W-:-:S05]  /*f010*/  IADD3 R2, R3, R2, RZ ;  /* 0x0000000203027210 */ /* 0x000fca0007ffe0ff */
        /* <DEDUP_REMOVED lines=10> */
.L_x_7783:
[----:B------:R-:W-:Y:S01]  /*f0c0*/  IADD3 R2, R19, 0x1f, RZ ;  /* 0x0000001f13027810 */ /* 0x000fe20007ffe0ff */
        /* <DEDUP_REMOVED lines=15> */
.L_x_7782:
[----:B------:R-:W-:Y:S05]  /*f1c0*/  BSYNC B0 ;  /* 0x0000000000007941 */ /* 0x000fea0003800000 */
.L_x_7781:
        /* <DEDUP_REMOVED lines=26> */
.L_x_7779:
        /* <DEDUP_REMOVED lines=16> */
.L_x_7784:
        /* <DEDUP_REMOVED lines=25> */
.L_x_7780:
[----:B------:R-:W-:Y:S02]  /*f600*/  IMAD.MOV.U32 R17, RZ, RZ, RZ ;  /* 0x000000ffff117224 */ /* 0x000fe400078e00ff */
[----:B------:R-:W-:Y:S02]  /*f610*/  IMAD.U32 R16, RZ, RZ, UR6 ;  /* 0x00000006ff107e24 */ /* 0x000fe4000f8e00ff */
[----:B------:R-:W-:-:S07]  /*f620*/  IMAD.MOV.U32 R18, RZ, RZ, RZ ;  /* 0x000000ffff127224 */ /* 0x000fce00078e00ff */
.L_x_7785:
        /* <DEDUP_REMOVED lines=22> */
.L_x_7868:
[----:B-1-3--:R-:W1:Y:S02]  /*f790*/  LDC.64 R2, c[0x0][0xc60] ;  /* 0x00031800ff027b82 */ /* 0x00ae640000000a00 */
[----:B-1----:R-:W-:-:S05]  /*f7a0*/  IMAD.WIDE R2, R19, 0x4, R2 ;  /* 0x0000000413027825 */ /* 0x002fca00078e0202 */
[----:B--2---:R-:W0:Y:S01]  /*f7b0*/  LDG.E R11, desc[UR40][R2.64] ;  /* 0x00000028020b7981 */ /* 0x004e22000c1e1900 */
[----:B------:R-:W-:Y:S05]  /*f7c0*/  YIELD ;  /* 0x0000000000007946 */ /* 0x000fea0003800000 */
[----:B------:R-:W-:Y:S01]  /*f7d0*/  ULDC.64 UR4, c[0x0][0xa28] ;  /* 0x00028a0000047ab9 */ /* 0x000fe20000000a00 */
[----:B------:R-:W-:Y:S01]  /*f7e0*/  MOV R6, RZ ;  /* 0x000000ff00067202 */ /* 0x000fe20000000f00 */
[----:B------:R-:W-:Y:S01]  /*f7f0*/  IMAD.MOV.U32 R4, RZ, RZ, RZ ;  /* 0x000000ffff047224 */ /* 0x000fe200078e00ff */
[----:B------:R-:W-:Y:S01]  /*f800*/  ISETP.NE.U32.AND P0, PT, RZ, UR4, PT ;  /* 0x00000004ff007c0c */ /* 0x000fe2000bf05070 */
[----:B------:R-:W-:Y:S01]  /*f810*/  IMAD.MOV.U32 R10, RZ, RZ, RZ ;  /* 0x000000ffff0a7224 */ /* 0x000fe200078e00ff */
[----:B------:R-:W-:-:S02]  /*f820*/  ULDC.64 UR6, c[0x0][0xa10] ;  /* 0x0002840000067ab9 */ /* 0x000fc40000000a00 */
[----:B------:R-:W-:Y:S02]  /*f830*/  ISETP.NE.AND.EX P0, PT, RZ, UR5, PT, P0 ;  /* 0x00000005ff007c0c */ /* 0x000fe4000bf05300 */
[----:B0-----:R-:W-:Y:S01]  /*f840*/  SHF.R.S32.HI R0, RZ, 0x1f, R11 ;  /* 0x0000001fff007819 */ /* 0x001fe2000001140b */
        /* <DEDUP_REMOVED lines=11> */
[----:B------:R-:W-:Y:S02]  /*f900*/  ISETP.NE.U32.AND P1, PT, RZ, UR4, PT ;  /* 0x00000004ff007c0c */ /* 0x000fe4000bf25070 */
[C---:B------:R-:W-:Y:S02]  /*f910*/  SHF.L.U64.HI R0, R11.reuse, 0x2, R0 ;  /* 0x000000020b007819 */ /* 0x040fe40000010200 */
[----:B------:R-:W-:Y:S01]  /*f920*/  ISETP.NE.AND.EX P1, PT, RZ, UR5, PT, P1 ;  /* 0x00000005ff007c0c */ /* 0x000fe2000bf25310 */
[----:B--2---:R0:W-:Y:S02]  /*f930*/  STL [R1+0x34], R4 ;  /* 0x0000340401007387 */ /* 0x0041e40000100800 */
[----:B0-----:R-:W-:-:S10]  /*f940*/  IMAD.SHL.U32 R4, R11, 0x4, RZ ;  /* 0x000000040b047824 */ /* 0x001fd400078e00ff */
[----:B------:R-:W-:Y:S01]  /*f950*/  @P1 IADD3 R8, P0, R4, UR4, RZ ;  /* 0x0000000404081c10 */ /* 0x000fe2000ff1e0ff */
[----:B------:R0:W-:Y:S03]  /*f960*/  STL [R1+0x20], R4 ;  /* 0x0000200401007387 */ /* 0x0001e60000100800 */
        /* <DEDUP_REMOVED lines=8> */
[----:B0-----:R-:W-:Y:S01]  /*f9f0*/  IADD3 R4, P0, R4, UR6, RZ ;  /* 0x0000000604047c10 */ /* 0x001fe2000ff1e0ff */
        /* <DEDUP_REMOVED lines=8> */
[----:B------:R-:W-:-:S06]  /*fa80*/  IMAD.U32 R7, RZ, RZ, UR4 ;  /* 0x00000004ff077e24 */ /* 0x000fcc000f8e00ff */
[----:B------:R0:W5:Y:S01]  /*fa90*/  @P1 LDG.E R7, desc[UR40][R8.64] ;  /* 0x0000002808071981 */ /* 0x000162000c1e1900 */
[----:B------:R-:W-:Y:S01]  /*faa0*/  ISETP.NE.U32.AND P0, PT, RZ, UR6, PT ;  /* 0x00000006ff007c0c */ /* 0x000fe2000bf05070 */
[----:B------:R-:W-:Y:S02]  /*fab0*/  ULDC UR4, c[0x0][0x338] ;  /* 0x0000ce0000047ab9 */ /* 0x000fe40000000800 */
[----:B-1----:R-:W-:Y:S01]  /*fac0*/  IMAD.U32 R0, RZ, RZ, UR4 ;  /* 0x00000004ff007e24 */ /* 0x002fe2000f8e00ff */
[----:B------:R-:W-:Y:S01]  /*fad0*/  ISETP.NE.AND.EX P0, PT, RZ, UR7, PT, P0 ;  /* 0x00000007ff007c0c */ /* 0x000fe2000bf05300 */
[----:B------:R-:W-:-:S12]  /*fae0*/  @P1 BRA `(.L_x_7787) ;  /* 0x0000000000101947 */ /* 0x000fd80003800000 */
[----:B------:R-:W-:Y:S05]  /*faf0*/  @!P2 BRA `(.L_x_7787) ;  /* 0x00000000000ca947 */ /* 0x000fea0003800000 */
[----:B-----5:R-:W2:Y:S04]  /*fb00*/  LDG.E R7, desc[UR40][R2.64] ;  /* 0x0000002802077981 */ /* 0x020ea8000c1e1900 */
[----:B0-----:R-:W2:Y:S02]  /*fb10*/  LDG.E R2, desc[UR40][R2.64+0x4] ;  /* 0x0000042802027981 */ /* 0x001ea4000c1e1900 */
[----:B--2---:R-:W-:-:S07]  /*fb20*/  IADD3 R7, -R7, R2, RZ ;  /* 0x0000000207077210 */ /* 0x004fce0007ffe1ff */
.L_x_7787:
[----:B0-----:R-:W2:Y:S04]  /*fb30*/  @P0 LDG.E R2, desc[UR40][R4.64] ;  /* 0x0000002804020981 */ /* 0x001ea8000c1e1900 */
[----:B------:R-:W2:Y:S01]  /*fb40*/  @P0 LDG.E R3, desc[UR40][R4.64+0x4] ;  /* 0x0000042804030981 */ /* 0x000ea2000c1e1900 */
[----:B-----5:R-:W-:Y:S02]  /*fb50*/  IMAD.IADD R7, R7, 0x1, -R6 ;  /* 0x0000000107077824 */ /* 0x020fe400078e0a06 */
[----:B--2---:R-:W-:-:S04]  /*fb60*/  @P0 IMAD.IADD R0, R3, 0x1, -R2 ;  /* 0x0000000103000824 */ /* 0x004fc800078e0a02 */
[----:B------:R-:W-:-:S04]  /*fb70*/  IMAD.IADD R8, R7, 0x1, R0 ;  /* 0x0000000107087824 */ /* 0x000fc800078e0200 */
[----:B------:R-:W-:Y:S01]  /*fb80*/  VIADD R2, R8, 0x5f ;  /* 0x0000005f08027836 */ /* 0x000fe20000000000 */
[----:B------:R0:W-:Y:S03]  /*fb90*/  STL [R1+0x2c], R8 ;  /* 0x00002c0801007387 */ /* 0x0001e60000100800 */
[----:B------:R-:W-:-:S05]  /*fba0*/  IMAD.HI R2, R2, 0x2aaaaaab, RZ ;  /* 0x2aaaaaab02027827 */ /* 0x000fca00078e02ff */
[----:B------:R-:W-:-:S04]  /*fbb0*/  SHF.R.U32.HI R3, RZ, 0x1f, R2 ;  /* 0x0000001fff037819 */ /* 0x000fc80000011602 */
[----:B0-----:R-:W-:-:S05]  /*fbc0*/  LEA.HI.SX32 R8, R2, R3, 0x1c ;  /* 0x0000000302087211 */ /* 0x001fca00078fe2ff */
[--C-:B------:R-:W-:Y:S01]  /*fbd0*/  IMAD R2, R8, 0x60, -R7.reuse ;  /* 0x0000006008027824 */ /* 0x100fe200078e0a07 */
[----:B------:R0:W-:Y:S01]  /*fbe0*/  STL [R1+0x1c], R8 ;  /* 0x00001c0801007387 */ /* 0x0001e20000100800 */
[----:B------:R-:W-:-:S03]  /*fbf0*/  IMAD.MOV R7, RZ, RZ, -R7 ;  /* 0x000000ffff077224 */ /* 0x000fc600078e0a07 */
[----:B------:R-:W-:Y:S02]  /*fc00*/  VIMNMX R0, R2, R0, PT ;  /* 0x0000000002007248 */ /* 0x000fe40003fe0100 */
[----:B------:R-:W-:-:S04]  /*fc10*/  VIMNMX R2, RZ, R7, !PT ;  /* 0x00000007ff027248 */ /* 0x000fc80007fe0100 */
[----:B------:R-:W-:Y:S01]  /*fc20*/  ISETP.GT.AND P1, PT, R0, R2, PT ;  /* 0x000000020000720c */ /* 0x000fe20003f24270 */
[----:B0-----:R-:W-:-:S05]  /*fc30*/  IMAD.WIDE.U32 R8, R2, -0x55555555, RZ ;  /* 0xaaaaaaab02087825 */ /* 0x001fca00078e00ff */
[----:B------:R-:W-:-:S07]  /*fc40*/  SHF.R.U32.HI R2, RZ, 0x6, R9 ;  /* 0x00000006ff027819 */ /* 0x000fce0000011609 */
[----:B------:R-:W-:Y:S01]  /*fc50*/  @P1 IADD3 R3, R0, 0x5f, RZ ;  /* 0x0000005f00031810 */ /* 0x000fe20007ffe0ff */
[----:B------:R-:W-:-:S04]  /*fc60*/  IMAD.MOV.U32 R0, RZ, RZ, R2 ;  /* 0x000000ffff007224 */ /* 0x000fc800078e0002 */
[----:B------:R-:W-:-:S05]  /*fc70*/  @P1 IMAD.HI R3, R3, 0x2aaaaaab, RZ ;  /* 0x2aaaaaab03031827 */ /* 0x000fca00078e02ff */
[----:B------:R-:W-:-:S04]  /*fc80*/  @P1 SHF.R.U32.HI R7, RZ, 0x1f, R3 ;  /* 0x0000001fff071819 */ /* 0x000fc80000011603 */
[----:B------:R-:W-:Y:S01]  /*fc90*/  @P1 LEA.HI.SX32 R0, R3, R7, 0x1c ;  /* 0x0000000703001211 */ /* 0x000fe200078fe2ff */
[----:B------:R-:W-:-:S06]  /*fca0*/  IMAD.MOV.U32 R7, RZ, RZ, RZ ;  /* 0x000000ffff077224 */ /* 0x000fcc00078e00ff */
[----:B------:R0:W5:Y:S01]  /*fcb0*/  @P0 LDG.E R7, desc[UR40][R4.64] ;  /* 0x0000002804070981 */ /* 0x000162000c1e1900 */
[----:B------:R-:W-:Y:S01]  /*fcc0*/  IMAD.IADD R3, R10, 0x1, R6 ;  /* 0x000000010a037824 */ /* 0x000fe200078e0206 */
[----:B------:R-:W-:Y:S01]  /*fcd0*/  ISETP.GT.AND P1, PT, R0, R2, PT ;  /* 0x000000020000720c */ /* 0x000fe20003f24270 */
[----:B------:R-:W-:Y:S01]  /*fce0*/  BSSY B0, `(.L_x_7788) ;  /* 0x00000d6000007945 */ /* 0x000fe20003800000 */
[----:B------:R-:W-:Y:S02]  /*fcf0*/  PLOP3.LUT P2, PT, PT, PT, PT, 0x80, 0x0 ;  /* 0x000000000000781c */ /* 0x000fe40003f4f070 */
[----:B------:R0:W-:Y:S09]  /*fd00*/  STL [R1+0x10], R3 ;  /* 0x0000100301007387 */ /* 0x0001f20000100800 */
        /* <DEDUP_REMOVED lines=11> */
.L_x_7914:
[----:B------:R-:W-:-:S03]  /*fdc0*/  UMOV UR4, 0xffffffff ;  /* 0xffffffff00047882 */ /* 0x000fc60000000000 */
[----:B------:R-:W-:Y:S05]  /*fdd0*/  BRA.DIV UR4, `(.L_x_7791) ;  /* 0x0000004e04a87947 */ /* 0x000fea000b800000 */
[----:B------:R-:W-:-:S13]  /*fde0*/  ELECT P6, URZ, PT ;  /* 0x00000000003f782f */ /* 0x000fda00038c0000 */
.L_x_7917:
        /* <DEDUP_REMOVED lines=12> */
.L_x_7918:
[----:B------:R-:W-:Y:S05]  /*feb0*/  BSYNC B1 ;  /* 0x0000000000017941 */ /* 0x000fea0003800000 */
.L_x_7792:
        /* <DEDUP_REMOVED lines=8> */
.L_x_7919:
        /* <DEDUP_REMOVED lines=11> */
.L_x_7797:
        /* <DEDUP_REMOVED lines=19> */
.L_x_7920:
        /* <DEDUP_REMOVED lines=8> */
.L_x_7799:
        /* <DEDUP_REMOVED lines=31> */
.L_x_7795:
[----:B------:R-:W-:Y:S05]  /*10390*/  BSYNC B1 ;  /* 0x0000000000017941 */ /* 0x000fea0003800000 */
.L_x_7794:
        /* <DEDUP_REMOVED lines=12> */
[----:B-1----:R-:W-:Y:S05]  /*10460*/  @!P0 BRA `(.L_x_7789) ;  /* 0x0000000400748947 */ /* 0x002fea0003800000 */
[C---:B-----5:R-:W-:Y:S02]  /*10470*/  IMAD R6, R0.reuse, 0x60, R7 ;  /* 0x0000006000067824 */ /* 0x060fe400078e0207 */
[----:B------:R-:W-:Y:S02]  /*10480*/  VIADD R0, R0, 0xffffffff ;  /* 0xffffffff00007836 */ /* 0x000fe40000000000 */
[----:B------:R-:W-:-:S07]  /*10490*/  VIADD R6, R6, 0xffffff40 ;  /* 0xffffff4006067836 */ /* 0x000fce0000000000 */
.L_x_7806:
        /* <DEDUP_REMOVED lines=9> */
.L_x_7921:
        /* <DEDUP_REMOVED lines=11> */
.L_x_7803:
        /* <DEDUP_REMOVED lines=15> */
[----:B------:R-:W2:Y:S02]  /*106d0*/  SYNCS.PHASECHK.TRANS64.TRYWAIT P1, [R7+URZ+0x228c0], R8 ;  /* 0x0228c008070075a7 */ /* 0x000ea4000802017f */
[----:B-12---:R-:W-:Y:S05]  /*106e0*/  @!P1 BRA `(.L_x_7804) ;  /* 0x0000004400d49947 */ /* 0x006fea0003800000 */
.L_x_7922:
        /* <DEDUP_REMOVED lines=8> */
.L_x_7805:
        /* <DEDUP_REMOVED lines=21> */
[----:B------:R-:W-:Y:S01]  /*108c0*/  UMOV UR15, 0x80 ;  /* 0x00000080000f7882 */ /* 0x000fe20000000000 */
        /* <DEDUP_REMOVED lines=8> */
[----:B0-----:R-:W-:Y:S01]  /*10950*/  NOP ;  /* 0x0000000000007918 */ /* 0x001fe20000000000 */
.L_x_7801:
[----:B------:R-:W-:Y:S05]  /*10960*/  BSYNC B1 ;  /* 0x0000000000017941 */ /* 0x000fea0003800000 */
.L_x_7800:
[----:B------:R-:W2:Y:S04]  /*10970*/  LDL.LU R7, [R1+0x4] ;  /* 0x0000040001077983 */ /* 0x000ea80000300800 */
[----:B------:R-:W3:Y:S01]  /*10980*/  LDL.LU R8, [R1+0xc] ;  /* 0x00000c0001087983 */ /* 0x000ee20000300800 */
[----:B------:R-:W-:Y:S02]  /*10990*/  VIADD R0, R0, 0xffffffff ;  /* 0xffffffff00007836 */ /* 0x000fe40000000000 */
[----:B------:R-:W-:Y:S01]  /*109a0*/  VIADD R6, R6, 0xffffffa0 ;  /* 0xffffffa006067836 */ /* 0x000fe20000000000 */
[----:B--2---:R-:W-:-:S04]  /*109b0*/  IADD3 R7, R7, 0x1, RZ ;  /* 0x0000000107077810 */ /* 0x004fc80007ffe0ff */
        /* <DEDUP_REMOVED lines=8> */
.L_x_7789:
[----:B------:R-:W-:Y:S05]  /*10a40*/  BSYNC B0 ;  /* 0x0000000000007941 */ /* 0x000fea0003800000 */
.L_x_7788:
        /* <DEDUP_REMOVED lines=23> */
.L_x_7808:
        /* <DEDUP_REMOVED lines=19> */
[----:B-1----:R-:W-:Y:S02]  /*10cf0*/  IMAD.MOV.U32 R8, RZ, RZ, 0x70 ;  /* 0x00000070ff087424 */ /* 0x002fe400078e00ff */
[----:B------:R-:W-:-:S07]  /*10d00*/  IMAD.MOV.U32 R12, RZ, RZ, 0x1 ;  /* 0x00000001ff0c7424 */ /* 0x000fce00078e00ff */
[----:B------:R-:W-:-:S07]  /*10d10*/  LEPC R20, `(.L_x_7810) ;  /* 0x000000001014794e */ /* 0x000fce0000000000 */
[----:B0-----:R-:W-:Y:S05]  /*10d20*/  CALL.ABS.NOINC R2 ;  /* 0x0000000002007343 */ /* 0x001fea0003c00000 */
.L_x_7810:
        /* <DEDUP_REMOVED lines=20> */
.L_x_7812:
        /* <DEDUP_REMOVED lines=16> */
.L_x_7811:
        /* <DEDUP_REMOVED lines=25> */
[----:B--2---:R-:W2:Y:S01]  /*11100*/  @P0 LDC R2, c[0x0][0x430] ;  /* 0x00010c00ff020b82 */ /* 0x004ea20000000800 */
[----:B0-----:R-:W-:-:S05]  /*11110*/  @P0 IMAD.HI.U32 R3, R18, R5, RZ ;  /* 0x0000000512030227 */ /* 0x001fca00078e00ff */
[----:B--2---:R-:W-:Y:S02]  /*11120*/  @P0 SHF.R.U32.HI R4, RZ, R2, R3 ;  /* 0x00000002ff040219 */ /* 0x004fe40000011603 */
[----:B------:R-:W-:-:S04]  /*11130*/  ISETP.NE.U32.AND P0, PT, RZ, UR4, PT ;  /* 0x00000004ff007c0c */ /* 0x000fc8000bf05070 */
[----:B------:R-:W-:-:S04]  /*11140*/  ISETP.NE.AND.EX P0, PT, RZ, UR5, PT, P0 ;  /* 0x00000005ff007c0c */ /* 0x000fc8000bf05300 */
[----:B------:R-:W-:-:S09]  /*11150*/  SEL R2, R6, RZ, !P0 ;  /* 0x000000ff06027207 */ /* 0x000fd20004000000 */
.L_x_7813:
        /* <DEDUP_REMOVED lines=17> */
.L_x_7925:
[----:B------:R-:W2:Y:S01]  /*11270*/  LDL R3, [R1+0x1c] ;  /* 0x00001c0001037983 */ /* 0x000ea20000100800 */
[----:B------:R-:W-:Y:S01]  /*11280*/  UMOV UR4, 0xffffffff ;  /* 0xffffffff00047882 */ /* 0x000fe20000000000 */
[----:B-1----:R-:W-:Y:S01]  /*11290*/  SHF.R.S32.HI R8, RZ, 0x1f, R0 ;  /* 0x0000001fff087819 */ /* 0x002fe20000011400 */
[----:B--2---:R-:W-:Y:S01]  /*112a0*/  VIADD R3, R3, 0xffffffff ;  /* 0xffffffff03037836 */ /* 0x004fe20000000000 */
[----:B------:R-:W-:Y:S06]  /*112b0*/  BRA.DIV UR4, `(.L_x_7815) ;  /* 0x0000003e04287947 */ /* 0x000fec000b800000 */
[----:B------:R-:W-:-:S13]  /*112c0*/  ELECT P6, URZ, PT ;  /* 0x00000000003f782f */ /* 0x000fda00038c0000 */
.L_x_7928:
[----:B------:R-:W-:Y:S05]  /*112d0*/  @!P6 BRA `(.L_x_7816) ;  /* 0x000000040008e947 */ /* 0x000fea0003800000 */
[----:B------:R0:W-:Y:S01]  /*112e0*/  STL [R1+0x30], R3 ;  /* 0x0000300301007387 */ /* 0x0001e20000100800 */
[----:B------:R-:W-:-:S04]  /*112f0*/  ISETP.NE.U32.AND P0, PT, R20, RZ, PT ;  /* 0x000000ff1400720c */ /* 0x000fc80003f05070 */
[----:B------:R-:W-:-:S13]  /*11300*/  ISETP.NE.AND.EX P0, PT, R21, RZ, PT, P0 ;  /* 0x000000ff1500720c */ /* 0x000fda0003f05300 */
[----:B0-----:R-:W-:Y:S05]  /*11310*/  @!P0 BRA `(.L_x_7817) ;  /* 0x00000000004c8947 */ /* 0x001fea0003800000 */
[----:B------:R-:W0:Y:S01]  /*11320*/  LDC R9, c[0x0][0x41c] ;  /* 0x00010700ff097b82 */ /* 0x000e220000000800 */
[----:B------:R-:W-:Y:S01]  /*11330*/  MOV R5, R3 ;  /* 0x0000000300057202 */ /* 0x000fe20000000f00 */
        /* <DEDUP_REMOVED lines=17> */
.L_x_7817:
        /* <DEDUP_REMOVED lines=9> */
.L_x_7929:
        /* <DEDUP_REMOVED lines=11> */
.L_x_7819:
        /* <DEDUP_REMOVED lines=23> */
.L_x_7816:
        /* <DEDUP_REMOVED lines=14> */
[----:B------:R-:W-:Y:S02]  /*117e0*/  @P0 MOV R5, 0x4000 ;  /* 0x0000400000050802 */ /* 0x000fe40000000f00 */
        /* <DEDUP_REMOVED lines=15> */
.L_x_7930:
[----:B------:R-:W-:Y:S05]  /*118e0*/  BSYNC B0 ;  /* 0x0000000000007941 */ /* 0x000fea0003800000 */
.L_x_7820:
        /* <DEDUP_REMOVED lines=11> */
.L_x_7931:
        /* <DEDUP_REMOVED lines=11> */
.L_x_7825:
        /* <DEDUP_REMOVED lines=38> */
.L_x_7823:
[----:B------:R-:W-:Y:S05]  /*11cb0*/  BSYNC B0 ;  /* 0x0000000000007941 */ /* 0x000fea0003800000 */
.L_x_7822:
[----:B0-----:R-:W2:Y:S01]  /*11cc0*/  LDL.LU R2, [R1+0x2c] ;  /* 0x00002c0001027983 */ /* 0x001ea20000300800 */
[----:B------:R-:W-:Y:S01]  /*11cd0*/  BSSY B0, `(.L_x_7826) ;  /* 0x000016c000007945 */ /* 0x000fe20003800000 */
[----:B--2---:R-:W-:-:S13]  /*11ce0*/  ISETP.GE.AND P0, PT, R2, 0x61, PT ;  /* 0x000000610200780c */ /* 0x004fda0003f06270 */
[----:B------:R-:W-:Y:S05]  /*11cf0*/  @!P0 BRA `(.L_x_7827) ;  /* 0x0000001400a48947 */ /* 0x000fea0003800000 */
[----:B------:R-:W2:Y:S01]  /*11d00*/  LDL R5, [R1+0x1c] ;  /* 0x00001c0001057983 */ /* 0x000ea20000100800 */
[----:B------:R-:W-:Y:S01]  /*11d10*/  MOV R2, 0x1 ;  /* 0x0000000100027802 */ /* 0x000fe20000000f00 */
        /* <DEDUP_REMOVED lines=40> */
.L_x_7832:
[----:B------:R-:W2:Y:S01]  /*11fa0*/  S2R R7, SR_CgaCtaId ;  /* 0x0000000000077919 */ /* 0x000ea20000008800 */
[----:B------:R-:W-:-:S04]  /*11fb0*/  MOV R2, 0x400 ;  /* 0x0000040000027802 */ /* 0x000fc80000000f00 */
[----:B--2---:R-:W-:Y:S02]  /*11fc0*/  LEA R2, R7, R2, 0x18 ;  /* 0x0000000207027211 */ /* 0x004fe400078ec0ff */
[----:B------:R-:W-:-:S03]  /*11fd0*/  SHF.L.U32 R7, R12, 0x1f, RZ ;  /* 0x0000001f0c077819 */ /* 0x000fc600000006ff */
[----:B------:R-:W-:-:S04]  /*11fe0*/  IMAD R2, R13, 0x8, R2 ;  /* 0x000000080d027824 */ /* 0x000fc800078e0202 */
[----:B------:R-:W2:Y:S02]  /*11ff0*/  SYNCS.PHASECHK.TRANS64.TRYWAIT P0, [R2+URZ+0x22840], R7 ;  /* 0x02284007020075a7 */ /* 0x000ea4000800017f */
[----:B--2---:R-:W-:Y:S05]  /*12000*/  @!P0 BRA `(.L_x_7833) ;  /* 0x00000030003c8947 */ /* 0x004fea0003800000 */
.L_x_7932:
        /* <DEDUP_REMOVED lines=11> */
.L_x_7834:
        /* <DEDUP_REMOVED lines=22> */
.L_x_7933:
        /* <DEDUP_REMOVED lines=8> */
.L_x_7836:
        /* <DEDUP_REMOVED lines=34> */
.L_x_7831:
[----:B------:R-:W-:Y:S05]  /*124c0*/  BSYNC B2 ;  /* 0x0000000000027941 */ /* 0x000fea0003800000 */
.L_x_7830:
[----:B------:R-:W2:Y:S02]  /*124d0*/  LDL.LU R2, [R1+0x1c] ;  /* 0x00001c0001027983 */ /* 0x000ea40000300800 */
[----:B--2---:R-:W-:-:S07]  /*124e0*/  VIADD R5, R2, 0xfffffffd ;  /* 0xfffffffd02057836 */ /* 0x004fce0000000000 */
.L_x_7829:
[----:B------:R-:W-:Y:S05]  /*124f0*/  BSYNC B1 ;  /* 0x0000000000017941 */ /* 0x000fea0003800000 */
.L_x_7828:
[----:B------:R-:W-:-:S04]  /*12500*/  IADD3 R2, -R9, RZ, RZ ;  /* 0x000000ff09027210 */ /* 0x000fc80007ffe1ff */
[----:B------:R-:W-:-:S13]  /*12510*/  ISETP.NE.AND P0, PT, R3, R2, PT ;  /* 0x000000020300720c */ /* 0x000fda0003f05270 */
[----:B------:R-:W-:Y:S05]  /*12520*/  @!P0 BRA `(.L_x_7827) ;  /* 0x0000000c00988947 */ /* 0x000fea0003800000 */
.L_x_7851:
        /* <DEDUP_REMOVED lines=32> */
.L_x_7839:
[----:B------:R-:W3:Y:S01]  /*12730*/  S2R R3, SR_CgaCtaId ;  /* 0x0000000000037919 */ /* 0x000ee20000008800 */
[----:B------:R-:W-:Y:S02]  /*12740*/  MOV R2, 0x400 ;  /* 0x0000040000027802 */ /* 0x000fe40000000f00 */
[----:B--2---:R-:W-:Y:S02]  /*12750*/  SHF.L.U32 R7, R10, 0x1f, RZ ;  /* 0x0000001f0a077819 */ /* 0x004fe400000006ff */
[----:B---3--:R-:W-:-:S04]  /*12760*/  LEA R2, R3, R2, 0x18 ;  /* 0x0000000203027211 */ /* 0x008fc800078ec0ff */
[----:B------:R-:W-:-:S04]  /*12770*/  LEA R3, R9, R2, 0x3 ;  /* 0x0000000209037211 */ /* 0x000fc800078e18ff */
[----:B------:R-:W2:Y:S02]  /*12780*/  SYNCS.PHASECHK.TRANS64.TRYWAIT P0, [R3+URZ+0x22840], R7 ;  /* 0x02284007030075a7 */ /* 0x000ea4000800017f */
[----:B--2---:R-:W-:Y:S05]  /*12790*/  @!P0 BRA `(.L_x_7840) ;  /* 0x0000002800808947 */ /* 0x004fea0003800000 */
.L_x_7934:
        /* <DEDUP_REMOVED lines=11> */
.L_x_7841:
[----:B0-----:R-:W4:Y:S01]  /*12850*/  LDL R12, [R1+0x10] ;  /* 0x00001000010c7983 */ /* 0x001f220000100800 */
[----:B---3--:R-:W-:Y:S01]  /*12860*/  MOV R2, 0x400 ;  /* 0x0000040000027802 */ /* 0x008fe20000000f00 */
        /* <DEDUP_REMOVED lines=17> */
[----:B------:R-:W3:Y:S02]  /*12980*/  SYNCS.PHASECHK.TRANS64.TRYWAIT P1, [R3+URZ+0x22860], R7 ;  /* 0x02286007030075a7 */ /* 0x000ee4000802017f */
[----:B0--3--:R-:W-:Y:S05]  /*12990*/  @!P1 BRA `(.L_x_7842) ;  /* 0x0000002800149947 */ /* 0x009fea0003800000 */
.L_x_7935:
        /* <DEDUP_REMOVED lines=8> */
.L_x_7843:
        /* <DEDUP_REMOVED lines=11> */
[----:B------:R-:W-:-:S07]  /*12ad0*/  UMOV UR17, 0x40 ;  /* 0x0000004000117882 */ /* 0x000fce0000000000 */
        /* <DEDUP_REMOVED lines=21> */
.L_x_7838:
[----:B------:R-:W-:Y:S05]  /*12c30*/  BSYNC B1 ;  /* 0x0000000000017941 */ /* 0x000fea0003800000 */
.L_x_7837:
        /* <DEDUP_REMOVED lines=31> */
.L_x_7846:
[----:B------:R-:W4:Y:S01]  /*12e30*/  S2R R3, SR_CgaCtaId ;  /* 0x0000000000037919 */ /* 0x000f220000008800 */
[----:B------:R-:W-:Y:S02]  /*12e40*/  MOV R2, 0x400 ;  /* 0x0000040000027802 */ /* 0x000fe40000000f00 */
[----:B---3--:R-:W-:Y:S02]  /*12e50*/  SHF.L.U32 R7, R10, 0x1f, RZ ;  /* 0x0000001f0a077819 */ /* 0x008fe400000006ff */
[----:B----4-:R-:W-:-:S05]  /*12e60*/  LEA R2, R3, R2, 0x18 ;  /* 0x0000000203027211 */ /* 0x010fca00078ec0ff */
[----:B------:R-:W-:-:S04]  /*12e70*/  IMAD R3, R11, 0x8, R2 ;  /* 0x000000080b037824 */ /* 0x000fc800078e0202 */
[----:B------:R-:W3:Y:S02]  /*12e80*/  SYNCS.PHASECHK.TRANS64.TRYWAIT P0, [R3+URZ+0x22840], R7 ;  /* 0x02284007030075a7 */ /* 0x000ee4000800017f */
[----:B---3--:R-:W-:Y:S05]  /*12e90*/  @!P0 BRA `(.L_x_7847) ;  /* 0x0000002000e88947 */ /* 0x008fea0003800000 */
.L_x_7936:
[----:B------:R-:W4:Y:S02]  /*12ea0*/  S2R R2, SR_TID.X ;  /* 0x0000000000027919 */ /* 0x000f240000002100 */
[----:B----4-:R-:W-:-:S04]  /*12eb0*/  LOP3.LUT R2, R2, 0x7f, RZ, 0xc0, !PT ;  /* 0x0000007f02027812 */ /* 0x010fc800078ec0ff */
[----:B------:R-:W-:-:S13]  /*12ec0*/  ISETP.NE.AND P0, PT, R2, RZ, PT ;  /* 0x000000ff0200720c */ /* 0x000fda0003f05270 */
[----:B------:R-:W-:Y:S05]  /*12ed0*/  @P0 BRA `(.L_x_7848) ;  /* 0x00000000001c0947 */ /* 0x000fea0003800000 */
[----:B------:R-:W4:Y:S02]  /*12ee0*/  S2R R2, SR_TID.X ;  /* 0x0000000000027919 */ /* 0x000f240000002100 */
[----:B----4-:R-:W-:-:S04]  /*12ef0*/  LOP3.LUT R2, R2, 0x1f, RZ, 0xc0, !PT ;  /* 0x0000001f02027812 */ /* 0x010fc800078ec0ff */
[----:B------:R-:W-:Y:S01]  /*12f00*/  ISETP.NE.AND P1, PT, R2, RZ, PT ;  /* 0x000000ff0200720c */ /* 0x000fe20003f25270 */
[----:B------:R-:W-:-:S04]  /*12f10*/  IMAD.MOV.U32 R2, RZ, RZ, 0x3000 ;  /* 0x00003000ff027424 */ /* 0x000fc800078e00ff */
[----:B------:R4:W-:Y:S08]  /*12f20*/  SYNCS.ARRIVE.TRANS64 RZ, [R3+URZ+0x22830], R2 ;  /* 0x0228300203ff79a7 */ /* 0x0009f0000800003f */
[----:B------:R-:W-:Y:S05]  /*12f30*/  @!P1 BRA `(.L_x_7848) ;  /* 0x0000000000049947 */ /* 0x000fea0003800000 */
[----:B------:R-:W-:Y:S01]  /*12f40*/  BPT.TRAP 0x1 ;  /* 0x000000040000795c */ /* 0x000fe20000300000 */
.L_x_7848:
[----:B----4-:R-:W4:Y:S01]  /*12f50*/  LDL R2, [R1] ;  /* 0x0000000001027983 */ /* 0x010f220000100800 */
        /* <DEDUP_REMOVED lines=13> */
[----:B----4-:R-:W-:-:S05]  /*13030*/  IMAD R2, R2, 0x3000, R11 ;  /* 0x0000300002027824 */ /* 0x010fca00078e020b */
[----:B------:R-:W-:Y:S01]  /*13040*/  R2UR UR8, R2 ;  /* 0x00000000020872ca */ /* 0x000fe200000e0000 */
[----:B--2---:R-:W-:-:S05]  /*13050*/  IMAD R9, R9, 0x60, R10 ;  /* 0x0000006009097824 */ /* 0x004fca00078e020a */
[----:B------:R-:W-:-:S07]  /*13060*/  R2UR UR11, R9 ;  /* 0x00000000090b72ca */ /* 0x000fce00000e0000 */
[----:B------:R-:W-:-:S09]  /*13070*/  UIADD3 UR8, UR8, 0x1c400, URZ ;  /* 0x0001c40008087890 */ /* 0x000fd2000fffe03f */
[----:B------:R0:W-:Y:S01]  /*13080*/  UTMALDG.4D [UR8], [UR4], desc[UR6] ;  /* 0x00000608040075b4 */ /* 0x0001e20008019000 */
[----:B------:R-:W2:Y:S02]  /*13090*/  SYNCS.PHASECHK.TRANS64.TRYWAIT P1, [R3+URZ+0x22860], R7 ;  /* 0x02286007030075a7 */ /* 0x000ea4000802017f */
[----:B0-2---:R-:W-:Y:S05]  /*130a0*/  @!P1 BRA `(.L_x_7849) ;  /* 0x0000002000789947 */ /* 0x005fea0003800000 */
.L_x_7937:
        /* <DEDUP_REMOVED lines=8> */
.L_x_7850:
[----:B--2---:R-:W2:Y:S01]  /*13130*/  LDL R2, [R1] ;  /* 0x0000000001027983 */ /* 0x004ea20000100800 */
[----:B0--3--:R-:W-:Y:S01]  /*13140*/  MOV R7, 0x400 ;  /* 0x0000040000077802 */ /* 0x009fe20000000f00 */
        /* <DEDUP_REMOVED lines=32> */
.L_x_7845:
[----:B------:R-:W-:Y:S05]  /*13350*/  BSYNC B1 ;  /* 0x0000000000017941 */ /* 0x000fea0003800000 */
.L_x_7844:
[C---:B------:R-:W-:Y:S02]  /*13360*/  ISETP.GT.AND P0, PT, R5.reuse, 0x1, PT ;  /* 0x000000010500780c */ /* 0x040fe40003f04270 */
[----:B------:R-:W-:-:S11]  /*13370*/  IADD3 R5, R5, -0x2, RZ ;  /* 0xfffffffe05057810 */ /* 0x000fd60007ffe0ff */
[----:B------:R-:W-:Y:S05]  /*13380*/  @P0 BRA `(.L_x_7851) ;  /* 0xfffffff000680947 */ /* 0x000fea000383ffff */
.L_x_7827:
[----:B------:R-:W-:Y:S05]  /*13390*/  BSYNC B0 ;  /* 0x0000000000007941 */ /* 0x000fea0003800000 */
.L_x_7826:
[----:B------:R-:W3:Y:S01]  /*133a0*/  LDL.LU R3, [R1] ;  /* 0x0000000001037983 */ /* 0x000ee20000300800 */
[----:B------:R-:W-:Y:S01]  /*133b0*/  BSSY B0, `(.L_x_7852) ;  /* 0x0000016000007945 */ /* 0x000fe20003800000 */
[----:B------:R-:W4:Y:S02]  /*133c0*/  S2R R2, SR_TID.X ;  /* 0x0000000000027919 */ /* 0x000f240000002100 */
[----:B----4-:R-:W-:-:S04]  /*133d0*/  LOP3.LUT R2, R2, 0x1f, RZ, 0xc0, !PT ;  /* 0x0000001f02027812 */ /* 0x010fc800078ec0ff */
[----:B------:R-:W-:Y:S01]  /*133e0*/  ISETP.NE.AND P1, PT, R2, RZ, PT ;  /* 0x000000ff0200720c */ /* 0x000fe20003f25270 */
[----:B---3--:R-:W-:-:S05]  /*133f0*/  VIADD R0, R3, 0x1 ;  /* 0x0000000103007836 */ /* 0x008fca0000000000 */
        /* <DEDUP_REMOVED lines=17> */
.L_x_7853:
[----:B------:R-:W-:Y:S05]  /*13510*/  BSYNC B0 ;  /* 0x0000000000007941 */ /* 0x000fea0003800000 */
.L_x_7852:
[----:B---3--:R-:W3:Y:S02]  /*13520*/  LDL.LU R2, [R1+0x8] ;  /* 0x0000080001027983 */ /* 0x008ee40000300800 */
[----:B---3--:R-:W-:-:S05]  /*13530*/  LOP3.LUT R2, R2, R0, RZ, 0x3c, !PT ;  /* 0x0000000002027212 */ /* 0x008fca00078e3cff */
[----:B------:R3:W-:Y:S02]  /*13540*/  STL [R1+0x8], R2 ;  /* 0x0000080201007387 */ /* 0x0007e40000100800 */
.L_x_7809:
[----:B------:R-:W-:Y:S05]  /*13550*/  BSYNC B6 ;  /* 0x0000000000067941 */ /* 0x000fea0003800000 */
.L_x_7807:
[----:B------:R-:W-:-:S03]  /*13560*/  UMOV UR4, 0xffffffff ;  /* 0xffffffff00047882 */ /* 0x000fc60000000000 */
[----:B------:R-:W-:Y:S05]  /*13570*/  BRA.DIV UR4, `(.L_x_7854) ;  /* 0x0000001e04587947 */ /* 0x000fea000b800000 */
[----:B0-----:R0:W4:Y:S04]  /*13580*/  SHFL.IDX PT, R4, R16, RZ, 0x1f ;  /* 0x00001fff10047589 */ /* 0x00112800000e0000 */
[----:B------:R0:W0:Y:S02]  /*13590*/  SHFL.IDX PT, R6, R16, 0x1, 0x1f ;  /* 0x00201f0010067f89 */ /* 0x00002400000e0000 */
.L_x_7941:
        /* <DEDUP_REMOVED lines=10> */
[----:B---3--:R-:W1:Y:S02]  /*13640*/  LDC.64 R2, c[0x0][0xc58] ;  /* 0x00031600ff027b82 */ /* 0x008e640000000a00 */
[----:B-1----:R-:W-:-:S05]  /*13650*/  IMAD.WIDE R2, R5, 0x4, R2 ;  /* 0x0000000405027825 */ /* 0x002fca00078e0202 */
[----:B------:R1:W5:Y:S02]  /*13660*/  LDG.E R17, desc[UR40][R2.64] ;  /* 0x0000002802117981 */ /* 0x000364000c1e1900 */
.L_x_7856:
[----:B------:R-:W-:Y:S05]  /*13670*/  BSYNC B0 ;  /* 0x0000000000007941 */ /* 0x000fea0003800000 */
.L_x_7855:
        /* <DEDUP_REMOVED lines=20> */
[----:B---3--:R-:W-:-:S05]  /*137c0*/  SEL R2, R14, RZ, P0 ;  /* 0x000000ff0e027207 */ /* 0x008fca0000000000 */
[----:B------:R-:W-:-:S05]  /*137d0*/  IMAD.IADD R2, R7, 0x1, R2 ;  /* 0x0000000107027824 */ /* 0x000fca00078e0202 */
[----:B------:R0:W1:Y:S02]  /*137e0*/  SHFL.IDX PT, R14, R2, 0x1f, 0x1f ;  /* 0x03e01f00020e7f89 */ /* 0x00006400000e0000 */
.L_x_7949:
[----:B------:R-:W-:Y:S02]  /*137f0*/  ULDC UR4, c[0x0][0xc10] ;  /* 0x0003040000047ab9 */ /* 0x000fe40000000800 */
[----:B------:R-:W-:-:S05]  /*13800*/  MOV R16, UR4 ;  /* 0x0000000400107c02 */ /* 0x000fca0008000f00 */
[----:B-1----:R-:W-:-:S04]  /*13810*/  IMAD R3, R14, R16, RZ ;  /* 0x000000100e037224 */ /* 0x002fc800078e02ff */
[----:B------:R-:W-:-:S05]  /*13820*/  IMAD.IADD R6, R6, 0x1, R3 ;  /* 0x0000000106067824 */ /* 0x000fca00078e0203 */
[----:B----4-:R-:W-:-:S13]  /*13830*/  ISETP.GT.AND P0, PT, R6, R4, PT ;  /* 0x000000040600720c */ /* 0x010fda0003f04270 */
[----:B------:R-:W-:Y:S05]  /*13840*/  @P0 BRA `(.L_x_7858) ;  /* 0x0000000000b40947 */ /* 0x000fea0003800000 */
[----:B------:R-:W1:Y:S02]  /*13850*/  LDC R0, c[0x0][0xc14] ;  /* 0x00030500ff007b82 */ /* 0x000e640000000800 */
.L_x_7863:
        /* <DEDUP_REMOVED lines=14> */
.L_x_7861:
[----:B------:R-:W-:Y:S05]  /*13940*/  BSYNC B0 ;  /* 0x0000000000007941 */ /* 0x000fea0003800000 */
.L_x_7860:
        /* <DEDUP_REMOVED lines=23> */
.L_x_7957:
[----:B------:R-:W-:Y:S02]  /*13ac0*/  ULDC UR4, c[0x0][0xc10] ;  /* 0x0003040000047ab9 */ /* 0x000fe40000000800 */
[----:B------:R-:W-:-:S05]  /*13ad0*/  MOV R16, UR4 ;  /* 0x0000000400107c02 */ /* 0x000fca0008000f00 */
[----:B-1----:R-:W-:-:S04]  /*13ae0*/  IMAD R3, R14, R16, RZ ;  /* 0x000000100e037224 */ /* 0x002fc800078e02ff */
[----:B------:R-:W-:-:S05]  /*13af0*/  IMAD.IADD R6, R3, 0x1, R6 ;  /* 0x0000000103067824 */ /* 0x000fca00078e0206 */
[----:B------:R-:W-:-:S13]  /*13b00*/  ISETP.GT.AND P0, PT, R6, R4, PT ;  /* 0x000000040600720c */ /* 0x000fda0003f04270 */
[----:B------:R-:W-:Y:S05]  /*13b10*/  @!P0 BRA `(.L_x_7863) ;  /* 0xfffffffc00508947 */ /* 0x000fea000383ffff */
.L_x_7858:
        /* <DEDUP_REMOVED lines=8> */
.L_x_7961:
[----:B------:R-:W-:Y:S01]  /*13ba0*/  ISETP.NE.AND P0, PT, R3, RZ, PT ;  /* 0x000000ff0300720c */ /* 0x000fe20003f05270 */
[----:B------:R-:W-:-:S12]  /*13bb0*/  IMAD.MOV.U32 R14, RZ, RZ, RZ ;  /* 0x000000ffff0e7224 */ /* 0x000fd800078e00ff */
[----:B------:R-:W-:Y:S05]  /*13bc0*/  @!P0 BRA `(.L_x_7865) ;  /* 0x0000000000108947 */ /* 0x000fea0003800000 */
[----:B------:R-:W-:Y:S01]  /*13bd0*/  UMOV UR4, 0xffffffff ;  /* 0xffffffff00047882 */ /* 0x000fe20000000000 */
[----:B------:R-:W-:Y:S02]  /*13be0*/  VIADD R12, R5, 0xffffffff ;  /* 0xffffffff050c7836 */ /* 0x000fe40000000000 */
[----:B------:R-:W-:Y:S05]  /*13bf0*/  BRA.DIV UR4, `(.L_x_7866) ;  /* 0x0000001e04ec7947 */ /* 0x000fea000b800000 */
[----:B------:R4:W0:Y:S02]  /*13c00*/  SHFL.IDX PT, R14, R2, R12, 0x1f ;  /* 0x00001f0c020e7589 */ /* 0x00082400000e0000 */
.L_x_7865:
[----:B0-----:R-:W-:Y:S01]  /*13c10*/  IMAD R16, R14, R16, R6 ;  /* 0x000000100e107224 */ /* 0x001fe200078e0206 */
[----:B---3--:R-:W-:Y:S01]  /*13c20*/  IABS R6, R17 ;  /* 0x0000001100067213 */ /* 0x008fe20000000000 */
[----:B----4-:R-:W-:Y:S01]  /*13c30*/  IMAD.MOV.U32 R2, RZ, RZ, RZ ;  /* 0x000000ffff027224 */ /* 0x010fe200078e00ff */
[----:B------:R-:W-:Y:S02]  /*13c40*/  IADD3 R19, R5, R19, RZ ;  /* 0x0000001305137210 */ /* 0x000fe40007ffe0ff */
        /* <DEDUP_REMOVED lines=27> */
.L_x_7859:
[----:B------:R-:W-:Y:S01]  /*13e00*/  UMOV UR4, URZ ;  /* 0x0000003f00047c82 */ /* 0x000fe20008000000 */
[----:B------:R-:W-:Y:S01]  /*13e10*/  UMOV UR5, URZ ;  /* 0x0000003f00057c82 */ /* 0x000fe20008000000 */
[----:B------:R-:W-:Y:S01]  /*13e20*/  ULDC UR6, c[0x0][0xc14] ;  /* 0x0003050000067ab9 */ /* 0x000fe20000000800 */
[----:B------:R-:W-:Y:S01]  /*13e30*/  IMAD.MOV.U32 R16, RZ, RZ, R4 ;  /* 0x000000ffff107224 */ /* 0x000fe200078e0004 */
[----:B------:R-:W-:Y:S01]  /*13e40*/  MOV R19, UR6 ;  /* 0x0000000600137c02 */ /* 0x000fe20008000f00 */
[----:B------:R-:W-:Y:S02]  /*13e50*/  IMAD.U32 R17, RZ, RZ, UR4 ;  /* 0x00000004ff117e24 */ /* 0x000fe4000f8e00ff */
[----:B------:R-:W-:-:S07]  /*13e60*/  IMAD.U32 R18, RZ, RZ, UR5 ;  /* 0x00000005ff127e24 */ /* 0x000fce000f8e00ff */
.L_x_7867:
        /* <DEDUP_REMOVED lines=12> */
.L_x_7786:
[----:B0-----:R-:W4:Y:S01]  /*13f30*/  LDL.LU R0, [R1+0x28] ;  /* 0x0000280001007983 */ /* 0x001f220000300800 */
[----:B------:R-:W-:Y:S01]  /*13f40*/  BSSY B0, `(.L_x_7869) ;  /* 0x000000b000007945 */ /* 0x000fe20003800000 */
[----:B-1----:R-:W0:Y:S01]  /*13f50*/  S2R R5, SR_CgaCtaId ;  /* 0x0000000000057919 */ /* 0x002e220000008800 */
[----:B----4-:R-:W-:-:S05]  /*13f60*/  VIADD R0, R0, 0x1 ;  /* 0x0000000100007836 */ /* 0x010fca0000000000 */
        /* <DEDUP_REMOVED lines=8> */
.L_x_7964:
[----:B------:R-:W-:Y:S05]  /*13ff0*/  BSYNC B0 ;  /* 0x0000000000007941 */ /* 0x000fea0003800000 */
.L_x_7869:
[----:B------:R-:W-:-:S03]  /*14000*/  UMOV UR4, 0xffffffff ;  /* 0xffffffff00047882 */ /* 0x000fc60000000000 */
[----:B------:R-:W-:Y:S05]  /*14010*/  BRA.DIV UR4, `(.L_x_7871) ;  /* 0x0000001e041c7947 */ /* 0x000fea000b800000 */
[----:B------:R-:W1:Y:S02]  /*14020*/  S2R R2, SR_TID.X ;  /* 0x0000000000027919 */ /* 0x000e640000002100 */
[----:B-1----:R-:W-:-:S04]  /*14030*/  SHF.R.U32.HI R2, RZ, 0x5, R2 ;  /* 0x00000005ff027819 */ /* 0x002fc80000011602 */
[----:B------:R-:W-:-:S05]  /*14040*/  LOP3.LUT R2, R2, 0x3, RZ, 0xc0, !PT ;  /* 0x0000000302027812 */ /* 0x000fca00078ec0ff */
[----:B------:R1:W3:Y:S02]  /*14050*/  SHFL.IDX PT, R14, R2, RZ, 0x1f ;  /* 0x00001fff020e7589 */ /* 0x0002e400000e0000 */
.L_x_7967:
[----:B---3--:R-:W-:-:S13]  /*14060*/  ISETP.NE.AND P0, PT, R14, RZ, PT ;  /* 0x000000ff0e00720c */ /* 0x008fda0003f05270 */
[----:B------:R-:W-:Y:S05]  /*14070*/  @P0 BRA `(.L_x_7645) ;  /* 0x0000000000940947 */ /* 0x000fea0003800000 */
[----:B------:R-:W-:-:S03]  /*14080*/  UMOV UR4, 0xffffffff ;  /* 0xffffffff00047882 */ /* 0x000fc60000000000 */
[----:B------:R-:W-:Y:S05]  /*14090*/  BRA.DIV UR4, `(.L_x_7872) ;  /* 0x0000001e04307947 */ /* 0x000fea000b800000 */
[----:B------:R-:W-:-:S13]  /*140a0*/  ELECT P6, URZ, PT ;  /* 0x00000000003f782f */ /* 0x000fda00038c0000 */
.L_x_7970:
[----:B------:R-:W-:Y:S05]  /*140b0*/  @!P6 BRA `(.L_x_7645) ;  /* 0x000000000084e947 */ /* 0x000fea0003800000 */
[----:B------:R-:W-:-:S06]  /*140c0*/  ULOP3.LUT UR4, UR36, 0x2, URZ, 0xfc, !UPT ;  /* 0x0000000224047892 */ /* 0x000fcc000f8efc3f */
[----:B-1----:R-:W-:-:S05]  /*140d0*/  IMAD.U32 R2, RZ, RZ, UR4 ;  /* 0x00000004ff027e24 */ /* 0x002fca000f8e00ff */
[----:B------:R-:W-:-:S13]  /*140e0*/  ISETP.NE.AND P2, PT, R2, 0x3, PT ;  /* 0x000000030200780c */ /* 0x000fda0003f45270 */
[----:B------:R-:W-:Y:S05]  /*140f0*/  @!P2 BRA `(.L_x_7873) ;  /* 0x000000000004a947 */ /* 0x000fea0003800000 */
[----:B------:R-:W-:Y:S01]  /*14100*/  BPT.TRAP 0x1 ;  /* 0x000000040000795c */ /* 0x000fe20000300000 */
.L_x_7873:
[----:B0-----:R-:W3:Y:S04]  /*14110*/  LDL R3, [R1] ;  /* 0x0000000001037983 */ /* 0x001ee80000100800 */
[----:B------:R-:W4:Y:S01]  /*14120*/  LDL.LU R7, [R1+0x8] ;  /* 0x0000080001077983 */ /* 0x000f220000300800 */
[----:B------:R-:W-:-:S05]  /*14130*/  VIADD R2, R0, 0x22840 ;  /* 0x0002284000027836 */ /* 0x000fca0000000000 */
[C---:B---3--:R-:W-:Y:S01]  /*14140*/  LEA R6, R3.reuse, R2, 0x3 ;  /* 0x0000000203067211 */ /* 0x048fe200078e18ff */
[----:B------:R-:W-:Y:S01]  /*14150*/  VIADD R3, R3, 0x1 ;  /* 0x0000000103037836 */ /* 0x000fe20000000000 */
[----:B----4-:R-:W-:-:S04]  /*14160*/  SHF.L.U32 R5, R7, 0x1f, RZ ;  /* 0x0000001f07057819 */ /* 0x010fc800000006ff */
        /* <DEDUP_REMOVED lines=8> */
.L_x_7971:
[----:B------:R-:W1:Y:S02]  /*141f0*/  SYNCS.PHASECHK.TRANS64.TRYWAIT P0, [R7+URZ], R2 ;  /* 0x00000002070075a7 */ /* 0x000e64000800017f */
[----:B-1----:R-:W-:Y:S05]  /*14200*/  @!P0 BRA `(.L_x_7875) ;  /* 0x0000001c00088947 */ /* 0x002fea0003800000 */
.L_x_7972:
[----:B------:R-:W-:Y:S05]  /*14210*/  @!P2 BRA `(.L_x_7876) ;  /* 0x000000000004a947 */ /* 0x000fea0003800000 */
[----:B------:R-:W-:Y:S01]  /*14220*/  BPT.TRAP 0x1 ;  /* 0x000000040000795c */ /* 0x000fe20000300000 */
.L_x_7876:
[----:B------:R-:W3:Y:S01]  /*14230*/  LDL.LU R4, [R1] ;  /* 0x0000000001047983 */ /* 0x000ee20000300800 */
[----:B------:R-:W-:-:S04]  /*14240*/  VIADD R0, R0, 0x22860 ;  /* 0x0002286000007836 */ /* 0x000fc80000000000 */
[----:B---3--:R-:W-:-:S04]  /*14250*/  IMAD R4, R4, 0x8, R0 ;  /* 0x0000000804047824 */ /* 0x008fc800078e0200 */
[----:B------:R-:W3:Y:S02]  /*14260*/  SYNCS.PHASECHK.TRANS64.TRYWAIT P0, [R4+URZ], R5 ;  /* 0x00000005040075a7 */ /* 0x000ee4000800017f */
[----:B---3--:R-:W-:Y:S05]  /*14270*/  @!P0 BRA `(.L_x_7877) ;  /* 0x0000001c00008947 */ /* 0x008fea0003800000 */
.L_x_7973:
[----:B------:R-:W-:-:S07]  /*14280*/  LEA R3, R3, R0, 0x3 ;  /* 0x0000000003037211 */ /* 0x000fce00078e18ff */
.L_x_7878:
[----:B----4-:R4:W0:Y:S02]  /*14290*/  SYNCS.PHASECHK.TRANS64.TRYWAIT P0, [R3+URZ], R2 ;  /* 0x00000002030075a7 */ /* 0x010824000800017f */
[----:B0-----:R-:W-:Y:S05]  /*142a0*/  @!P0 NANOSLEEP.SYNCS 0x989680 ;  /* 0x009896800000895d */ /* 0x001fea0003900000 */
[----:B------:R-:W0:Y:S02]  /*142b0*/  @!P0 SYNCS.PHASECHK.TRANS64 P0, [R3+URZ], R2 ;  /* 0x00000002030085a7 */ /* 0x000e24000800007f */
[----:B0-----:R-:W-:Y:S05]  /*142c0*/  @!P0 BRA `(.L_x_7878) ;  /* 0xfffffffc00f08947 */ /* 0x001fea000383ffff */
.L_x_7645:
[----:B------:R-:W-:Y:S05]  /*142d0*/  BSYNC B7 ;  /* 0x0000000000077941 */ /* 0x000fea0003800000 */
.L_x_7642:
[----:B------:R-:W-:Y:S05]  /*142e0*/  EXIT ;  /* 0x000000000000794d */ /* 0x000fea0003800000 */
.L_x_7663:
[----:B0-----:R0:W1:Y:S02]  /*142f0*/  SYNCS.PHASECHK.TRANS64.TRYWAIT P6, [R90+URZ+0x22890], R101 ;  /* 0x022890655a0075a7 */ /* 0x00106400080c017f */
[----:B-1----:R-:W-:Y:S05]  /*14300*/  @!P6 NANOSLEEP.SYNCS 0x989680 ;  /* 0x009896800000e95d */ /* 0x002fea0003900000 */
[----:B------:R-:W1:Y:S02]  /*14310*/  @!P6 SYNCS.PHASECHK.TRANS64 P6, [R90+URZ+0x22890], R101 ;  /* 0x022890655a00e5a7 */ /* 0x000e6400080c007f */
[----:B-1----:R-:W-:Y:S05]  /*14320*/  @!P6 BRA `(.L_x_7663) ;  /* 0xfffffffc00f0e947 */ /* 0x002fea000383ffff */
[----:B------:R-:W-:Y:S05]  /*14330*/  BRA `(.L_x_7879) ;  /* 0xfffffee400e47947 */ /* 0x000fea000383ffff */
.L_x_7681:
[----:B0-----:R0:W1:Y:S02]  /*14340*/  SYNCS.PHASECHK.TRANS64.TRYWAIT P5, [R90+URZ+0x22890], R101 ;  /* 0x022890655a0075a7 */ /* 0x00106400080a017f */
[----:B-1----:R-:W-:Y:S05]  /*14350*/  @!P5 NANOSLEEP.SYNCS 0x989680 ;  /* 0x009896800000d95d */ /* 0x002fea0003900000 */
[----:B------:R-:W1:Y:S02]  /*14360*/  @!P5 SYNCS.PHASECHK.TRANS64 P5, [R90+URZ+0x22890], R101 ;  /* 0x022890655a00d5a7 */ /* 0x000e6400080a007f */
[----:B-1----:R-:W-:Y:S05]  /*14370*/  @!P5 BRA `(.L_x_7681) ;  /* 0xfffffffc00f0d947 */ /* 0x002fea000383ffff */
[----:B------:R-:W-:Y:S05]  /*14380*/  BRA `(.L_x_7880) ;  /* 0xfffffef800387947 */ /* 0x000fea000383ffff */
.L_x_7690:
[----:B0-----:R0:W1:Y:S02]  /*14390*/  SYNCS.PHASECHK.TRANS64.TRYWAIT P4, [R90+URZ+0x22890], R101 ;  /* 0x022890655a0075a7 */ /* 0x001064000808017f */
[----:B-1----:R-:W-:Y:S05]  /*143a0*/  @!P4 NANOSLEEP.SYNCS 0x989680 ;  /* 0x009896800000c95d */ /* 0x002fea0003900000 */
[----:B------:R-:W1:Y:S02]  /*143b0*/  @!P4 SYNCS.PHASECHK.TRANS64 P4, [R90+URZ+0x22890], R101 ;  /* 0x022890655a00c5a7 */ /* 0x000e64000808007f */
[----:B-1----:R-:W-:Y:S05]  /*143c0*/  @!P4 BRA `(.L_x_7690) ;  /* 0xfffffffc00f0c947 */ /* 0x002fea000383ffff */
[----:B------:R-:W-:Y:S05]  /*143d0*/  BRA `(.L_x_7881) ;  /* 0xffffff0800147947 */ /* 0x000fea000383ffff */
.L_x_7696:
[----:B-1----:R1:W2:Y:S02]  /*143e0*/  SYNCS.PHASECHK.TRANS64.TRYWAIT P3, [R90+URZ+0x228b0], R101 ;  /* 0x0228b0655a0075a7 */ /* 0x0022a4000806017f */
[----:B--2---:R-:W-:Y:S05]  /*143f0*/  @!P3 NANOSLEEP.SYNCS 0x989680 ;  /* 0x009896800000b95d */ /* 0x004fea0003900000 */
[----:B------:R-:W2:Y:S02]  /*14400*/  @!P3 SYNCS.PHASECHK.TRANS64 P3, [R90+URZ+0x228b0], R101 ;  /* 0x0228b0655a00b5a7 */ /* 0x000ea4000806007f */
[----:B--2---:R-:W-:Y:S05]  /*14410*/  @!P3 BRA `(.L_x_7696) ;  /* 0xfffffffc00f0b947 */ /* 0x004fea000383ffff */
[----:B------:R-:W-:Y:S05]  /*14420*/  BRA `(.L_x_7882) ;  /* 0xffffff0800a47947 */ /* 0x000fea000383ffff */
.L_x_7704:
        /* <DEDUP_REMOVED lines=8> */
.L_x_7884:
[----:B------:R-:W-:Y:S05]  /*144b0*/  BSYNC B0 ;  /* 0x0000000000007941 */ /* 0x000fea0003800000 */
.L_x_7883:
[----:B------:R-:W-:Y:S05]  /*144c0*/  BRA `(.L_x_7885) ;  /* 0xffffff1400447947 */ /* 0x000fea000383ffff */
.L_x_7718:
[----:B------:R-:W-:Y:S01]  /*144d0*/  BSSY B1, `(.L_x_7886) ;  /* 0x0000008000017945 */ /* 0x000fe20003800000 */
[----:B------:R-:W-:Y:S01]  /*144e0*/  MOV R13, R25 ;  /* 0x00000019000d7202 */ /* 0x000fe20000000f00 */
[----:B------:R-:W-:Y:S02]  /*144f0*/  IMAD.MOV.U32 R12, RZ, RZ, RZ ;  /* 0x000000ffff0c7224 */ /* 0x000fe400078e00ff */
[----:B------:R-:W-:Y:S02]  /*14500*/  IMAD.MOV.U32 R11, RZ, RZ, 0x1c1f ;  /* 0x00001c1fff0b7424 */ /* 0x000fe400078e00ff */
[----:B------:R-:W-:-:S07]  /*14510*/  IMAD.MOV.U32 R15, RZ, RZ, -0x1 ;  /* 0xffffffffff0f7424 */ /* 0x000fce00078e00ff */
[----:B01---5:R-:W-:Y:S05]  /*14520*/  WARPSYNC.COLLECTIVE R15, `(.L_x_7887) ;  /* 0x000000000f087348 */ /* 0x023fea0003c00000 */
[----:B------:R2:W3:Y:S02]  /*14530*/  SHFL.IDX P6, R14, R13, R12, R11 ;  /* 0x0000000c0d0e7389 */ /* 0x0004e400000c000b */
[----:B0123-5:R-:W-:Y:S01]  /*14540*/  ENDCOLLECTIVE ;  /* 0x000000000000791b */ /* 0x02ffe20003800000 */
.L_x_7887:
[----:B------:R-:W-:Y:S05]  /*14550*/  BSYNC B1 ;  /* 0x0000000000017941 */ /* 0x000fea0003800000 */
.L_x_7886:
[----:B------:R-:W-:Y:S05]  /*14560*/  BRA `(.L_x_7888) ;  /* 0xffffff1c00407947 */ /* 0x000fea000383ffff */
.L_x_7719:
[----:B------:R-:W-:Y:S01]  /*14570*/  BSSY B1, `(.L_x_7889) ;  /* 0x0000008000017945 */ /* 0x000fe20003800000 */
[----:B------:R-:W-:Y:S01]  /*14580*/  IMAD.MOV.U32 R13, RZ, RZ, R24 ;  /* 0x000000ffff0d7224 */ /* 0x000fe200078e0018 */
[----:B------:R-:W-:Y:S01]  /*14590*/  MOV R12, RZ ;  /* 0x000000ff000c7202 */ /* 0x000fe20000000f00 */
[----:B------:R-:W-:Y:S02]  /*145a0*/  IMAD.MOV.U32 R11, RZ, RZ, 0x1c1f ;  /* 0x00001c1fff0b7424 */ /* 0x000fe400078e00ff */
[----:B------:R-:W-:-:S07]  /*145b0*/  IMAD.MOV.U32 R15, RZ, RZ, -0x1 ;  /* 0xffffffffff0f7424 */ /* 0x000fce00078e00ff */
[----:B01---5:R-:W-:Y:S05]  /*145c0*/  WARPSYNC.COLLECTIVE R15, `(.L_x_7890) ;  /* 0x000000000f087348 */ /* 0x023fea0003c00000 */
[----:B------:R2:W3:Y:S02]  /*145d0*/  SHFL.IDX P6, R14, R13, R12, R11 ;  /* 0x0000000c0d0e7389 */ /* 0x0004e400000c000b */
[----:B0123-5:R-:W-:Y:S01]  /*145e0*/  ENDCOLLECTIVE ;  /* 0x000000000000791b */ /* 0x02ffe20003800000 */
.L_x_7890:
[----:B------:R-:W-:Y:S05]  /*145f0*/  BSYNC B1 ;  /* 0x0000000000017941 */ /* 0x000fea0003800000 */
.L_x_7889:
[----:B------:R-:W-:Y:S05]  /*14600*/  BRA `(.L_x_7891) ;  /* 0xffffff1c00207947 */ /* 0x000fea000383ffff */
.L_x_7720:
[----:B------:R-:W-:Y:S01]  /*14610*/  BSSY B1, `(.L_x_7892) ;  /* 0x0000008000017945 */ /* 0x000fe20003800000 */
[----:B------:R-:W-:Y:S01]  /*14620*/  IMAD.MOV.U32 R13, RZ, RZ, R27 ;  /* 0x000000ffff0d7224 */ /* 0x000fe200078e001b */
[----:B------:R-:W-:Y:S01]  /*14630*/  MOV R11, 0x1c1f ;  /* 0x00001c1f000b7802 */ /* 0x000fe20000000f00 */
[----:B------:R-:W-:Y:S02]  /*14640*/  IMAD.MOV.U32 R12, RZ, RZ, RZ ;  /* 0x000000ffff0c7224 */ /* 0x000fe400078e00ff */
[----:B------:R-:W-:-:S07]  /*14650*/  IMAD.MOV.U32 R15, RZ, RZ, -0x1 ;  /* 0xffffffffff0f7424 */ /* 0x000fce00078e00ff */
[----:B01---5:R-:W-:Y:S05]  /*14660*/  WARPSYNC.COLLECTIVE R15, `(.L_x_7893) ;  /* 0x000000000f087348 */ /* 0x023fea0003c00000 */
[----:B------:R2:W3:Y:S02]  /*14670*/  SHFL.IDX P6, R14, R13, R12, R11 ;  /* 0x0000000c0d0e7389 */ /* 0x0004e400000c000b */
[----:B0123-5:R-:W-:Y:S01]  /*14680*/  ENDCOLLECTIVE ;  /* 0x000000000000791b */ /* 0x02ffe20003800000 */
.L_x_7893:
[----:B------:R-:W-:Y:S05]  /*14690*/  BSYNC B1 ;  /* 0x0000000000017941 */ /* 0x000fea0003800000 */
.L_x_7892:
[----:B------:R-:W-:Y:S05]  /*146a0*/  BRA `(.L_x_7894) ;  /* 0xffffff1c00007947 */ /* 0x000fea000383ffff */
.L_x_7721:
[----:B------:R-:W-:Y:S01]  /*146b0*/  BSSY B1, `(.L_x_7895) ;  /* 0x0000008000017945 */ /* 0x000fe20003800000 */
[----:B------:R-:W-:Y:S01]  /*146c0*/  IMAD.MOV.U32 R13, RZ, RZ, R26 ;  /* 0x000000ffff0d7224 */ /* 0x000fe200078e001a */
[----:B------:R-:W-:Y:S01]  /*146d0*/  MOV R15, 0xffffffff ;  /* 0xffffffff000f7802 */ /* 0x000fe20000000f00 */
[----:B------:R-:W-:Y:S02]  /*146e0*/  IMAD.MOV.U32 R12, RZ, RZ, RZ ;  /* 0x000000ffff0c7224 */ /* 0x000fe400078e00ff */
[----:B------:R-:W-:-:S07]  /*146f0*/  IMAD.MOV.U32 R11, RZ, RZ, 0x1c1f ;  /* 0x00001c1fff0b7424 */ /* 0x000fce00078e00ff */
[----:B01---5:R-:W-:Y:S05]  /*14700*/  WARPSYNC.COLLECTIVE R15, `(.L_x_7896) ;  /* 0x000000000f087348 */ /* 0x023fea0003c00000 */
[----:B------:R2:W3:Y:S02]  /*14710*/  SHFL.IDX P6, R14, R13, R12, R11 ;  /* 0x0000000c0d0e7389 */ /* 0x0004e400000c000b */
[----:B0123-5:R-:W-:Y:S01]  /*14720*/  ENDCOLLECTIVE ;  /* 0x000000000000791b */ /* 0x02ffe20003800000 */
.L_x_7896:
[----:B------:R-:W-:Y:S05]  /*14730*/  BSYNC B1 ;  /* 0x0000000000017941 */ /* 0x000fea0003800000 */
.L_x_7895:
[----:B------:R-:W-:Y:S05]  /*14740*/  BRA `(.L_x_7897) ;  /* 0xffffff1800e07947 */ /* 0x000fea000383ffff */
.L_x_7723:
[----:B-1----:R1:W2:Y:S02]  /*14750*/  SYNCS.PHASECHK.TRANS64.TRYWAIT P1, [R18+URZ+0x22800], R29 ;  /* 0x0228001d120075a7 */ /* 0x0022a4000802017f */
[----:B--2---:R-:W-:Y:S05]  /*14760*/  @!P1 NANOSLEEP.SYNCS 0x989680 ;  /* 0x009896800000995d */ /* 0x004fea0003900000 */
[----:B------:R-:W2:Y:S02]  /*14770*/  @!P1 SYNCS.PHASECHK.TRANS64 P1, [R18+URZ+0x22800], R29 ;  /* 0x0228001d120095a7 */ /* 0x000ea4000802007f */
[----:B--2---:R-:W-:Y:S05]  /*14780*/  @!P1 BRA `(.L_x_7723) ;  /* 0xfffffffc00f09947 */ /* 0x004fea000383ffff */
[----:B------:R-:W-:Y:S05]  /*14790*/  BRA `(.L_x_7898) ;  /* 0xffffff1c004c7947 */ /* 0x000fea000383ffff */
.L_x_7731:
[----:B------:R-:W-:Y:S01]  /*147a0*/  BSSY B1, `(.L_x_7899) ;  /* 0x0000008000017945 */ /* 0x000fe20003800000 */
[----:B------:R-:W-:Y:S02]  /*147b0*/  IMAD.MOV.U32 R13, RZ, RZ, R25 ;  /* 0x000000ffff0d7224 */ /* 0x000fe400078e0019 */
[----:B------:R-:W-:Y:S02]  /*147c0*/  IMAD.MOV.U32 R12, RZ, RZ, RZ ;  /* 0x000000ffff0c7224 */ /* 0x000fe400078e00ff */
[----:B------:R-:W-:Y:S02]  /*147d0*/  IMAD.MOV.U32 R11, RZ, RZ, 0x1c1f ;  /* 0x00001c1fff0b7424 */ /* 0x000fe400078e00ff */
[----:B------:R-:W-:-:S07]  /*147e0*/  IMAD.MOV.U32 R15, RZ, RZ, -0x1 ;  /* 0xffffffffff0f7424 */ /* 0x000fce00078e00ff */
[----:B01---5:R-:W-:Y:S05]  /*147f0*/  WARPSYNC.COLLECTIVE R15, `(.L_x_7900) ;  /* 0x000000000f087348 */ /* 0x023fea0003c00000 */
[----:B------:R2:W3:Y:S02]  /*14800*/  SHFL.IDX P6, R14, R13, R12, R11 ;  /* 0x0000000c0d0e7389 */ /* 0x0004e400000c000b */
[----:B0123-5:R-:W-:Y:S01]  /*14810*/  ENDCOLLECTIVE ;  /* 0x000000000000791b */ /* 0x02ffe20003800000 */
.L_x_7900:
[----:B------:R-:W-:Y:S05]  /*14820*/  BSYNC B1 ;  /* 0x0000000000017941 */ /* 0x000fea0003800000 */
.L_x_7899:
[----:B------:R-:W-:Y:S05]  /*14830*/  BRA `(.L_x_7901) ;  /* 0xffffff28001c7947 */ /* 0x000fea000383ffff */
.L_x_7732:
        /* <DEDUP_REMOVED lines=8> */
.L_x_7903:
[----:B------:R-:W-:Y:S05]  /*148c0*/  BSYNC B1 ;  /* 0x0000000000017941 */ /* 0x000fea0003800000 */
.L_x_7902:
[----:B------:R-:W-:Y:S05]  /*148d0*/  BRA `(.L_x_7904) ;  /* 0xffffff2800007947 */ /* 0x000fea000383ffff */
.L_x_7733:
        /* <DEDUP_REMOVED lines=8> */
.L_x_7906:
[----:B------:R-:W-:Y:S05]  /*14960*/  BSYNC B1 ;  /* 0x0000000000017941 */ /* 0x000fea0003800000 */
.L_x_7905:
[----:B------:R-:W-:Y:S05]  /*14970*/  BRA `(.L_x_7907) ;  /* 0xffffff2400e47947 */ /* 0x000fea000383ffff */
.L_x_7734:
        /* <DEDUP_REMOVED lines=8> */
.L_x_7909:
[----:B------:R-:W-:Y:S05]  /*14a00*/  BSYNC B1 ;  /* 0x0000000000017941 */ /* 0x000fea0003800000 */
.L_x_7908:
[----:B------:R-:W-:Y:S05]  /*14a10*/  BRA `(.L_x_7910) ;  /* 0xffffff2400c87947 */ /* 0x000fea000383ffff */
.L_x_7736:
[----:B-1----:R1:W2:Y:S02]  /*14a20*/  SYNCS.PHASECHK.TRANS64.TRYWAIT P1, [R18+URZ+0x22800], R3 ;  /* 0x02280003120075a7 */ /* 0x0022a4000802017f */
[----:B--2---:R-:W-:Y:S05]  /*14a30*/  @!P1 NANOSLEEP.SYNCS 0x989680 ;  /* 0x009896800000995d */ /* 0x004fea0003900000 */
[----:B------:R-:W2:Y:S02]  /*14a40*/  @!P1 SYNCS.PHASECHK.TRANS64 P1, [R18+URZ+0x22800], R3 ;  /* 0x02280003120095a7 */ /* 0x000ea4000802007f */
[----:B--2---:R-:W-:Y:S05]  /*14a50*/  @!P1 BRA `(.L_x_7736) ;  /* 0xfffffffc00f09947 */ /* 0x004fea000383ffff */
[----:B------:R-:W-:Y:S05]  /*14a60*/  BRA `(.L_x_7911) ;  /* 0xffffff28002c7947 */ /* 0x000fea000383ffff */
.L_x_7742:
[----:B-1----:R1:W3:Y:S02]  /*14a70*/  SYNCS.PHASECHK.TRANS64.TRYWAIT P1, [R13+URZ+0x22830], R14 ;  /* 0x0228300e0d0075a7 */ /* 0x0022e4000802017f */
[----:B---3--:R-:W-:Y:S05]  /*14a80*/  @!P1 NANOSLEEP.SYNCS 0x989680 ;  /* 0x009896800000995d */ /* 0x008fea0003900000 */
[----:B------:R-:W3:Y:S02]  /*14a90*/  @!P1 SYNCS.PHASECHK.TRANS64 P1, [R13+URZ+0x22830], R14 ;  /* 0x0228300e0d0095a7 */ /* 0x000ee4000802007f */
[----:B---3--:R-:W-:Y:S05]  /*14aa0*/  @!P1 BRA `(.L_x_7742) ;  /* 0xfffffffc00f09947 */ /* 0x008fea000383ffff */
[----:B------:R-:W-:Y:S05]  /*14ab0*/  BRA `(.L_x_7741) ;  /* 0xffffff3400447947 */ /* 0x000fea000383ffff */
.L_x_7747:
[----:B-1----:R1:W2:Y:S02]  /*14ac0*/  SYNCS.PHASECHK.TRANS64.TRYWAIT P2, [R13+URZ+0x22850], R14 ;  /* 0x0228500e0d0075a7 */ /* 0x0022a4000804017f */
[----:B--2---:R-:W-:Y:S05]  /*14ad0*/  @!P2 NANOSLEEP.SYNCS 0x989680 ;  /* 0x009896800000a95d */ /* 0x004fea0003900000 */
[----:B------:R-:W2:Y:S02]  /*14ae0*/  @!P2 SYNCS.PHASECHK.TRANS64 P2, [R13+URZ+0x22850], R14 ;  /* 0x0228500e0d00a5a7 */ /* 0x000ea4000804007f */
[----:B--2---:R-:W-:Y:S05]  /*14af0*/  @!P2 BRA `(.L_x_7747) ;  /* 0xfffffffc00f0a947 */ /* 0x004fea000383ffff */
[----:B------:R-:W-:Y:S05]  /*14b00*/  BRA `(.L_x_7746) ;  /* 0xffffff4800e47947 */ /* 0x000fea000383ffff */
.L_x_7752:
[----:B-1----:R1:W2:Y:S02]  /*14b10*/  SYNCS.PHASECHK.TRANS64.TRYWAIT P3, [R14+URZ+0x22830], R13 ;  /* 0x0228300d0e0075a7 */ /* 0x0022a4000806017f */
[----:B--2---:R-:W-:Y:S05]  /*14b20*/  @!P3 NANOSLEEP.SYNCS 0x989680 ;  /* 0x009896800000b95d */ /* 0x004fea0003900000 */
[----:B------:R-:W2:Y:S02]  /*14b30*/  @!P3 SYNCS.PHASECHK.TRANS64 P3, [R14+URZ+0x22830], R13 ;  /* 0x0228300d0e00b5a7 */ /* 0x000ea4000806007f */
[----:B--2---:R-:W-:Y:S05]  /*14b40*/  @!P3 BRA `(.L_x_7752) ;  /* 0xfffffffc00f0b947 */ /* 0x004fea000383ffff */
[----:B------:R-:W-:Y:S05]  /*14b50*/  BRA `(.L_x_7751) ;  /* 0xffffff5000207947 */ /* 0x000fea000383ffff */
.L_x_7757:
[----:B--2---:R2:W3:Y:S02]  /*14b60*/  SYNCS.PHASECHK.TRANS64.TRYWAIT P3, [R14+URZ+0x22850], R13 ;  /* 0x0228500d0e0075a7 */ /* 0x0044e4000806017f */
[----:B---3--:R-:W-:Y:S05]  /*14b70*/  @!P3 NANOSLEEP.SYNCS 0x989680 ;  /* 0x009896800000b95d */ /* 0x008fea0003900000 */
[----:B------:R-:W3:Y:S02]  /*14b80*/  @!P3 SYNCS.PHASECHK.TRANS64 P3, [R14+URZ+0x22850], R13 ;  /* 0x0228500d0e00b5a7 */ /* 0x000ee4000806007f */
[----:B---3--:R-:W-:Y:S05]  /*14b90*/  @!P3 BRA `(.L_x_7757) ;  /* 0xfffffffc00f0b947 */ /* 0x008fea000383ffff */
[----:B------:R-:W-:Y:S05]  /*14ba0*/  BRA `(.L_x_7756) ;  /* 0xffffff68007c7947 */ /* 0x000fea000383ffff */
.L_x_7790:
[----:B------:R-:W0:Y:S01]  /*14bb0*/  S2R R11, SR_TID.X ;  /* 0x00000000000b7919 */ /* 0x000e220000002100 */
[----:B------:R-:W-:Y:S01]  /*14bc0*/  BSSY B1, `(.L_x_7912) ;  /* 0x000000a000017945 */ /* 0x000fe20003800000 */
[----:B------:R-:W-:Y:S01]  /*14bd0*/  IMAD.MOV.U32 R12, RZ, RZ, RZ ;  /* 0x000000ffff0c7224 */ /* 0x000fe200078e00ff */
[----:B------:R-:W-:Y:S02]  /*14be0*/  MOV R15, 0xffffffff ;  /* 0xffffffff000f7802 */ /* 0x000fe40000000f00 */
[----:B0-----:R-:W-:-:S04]  /*14bf0*/  SHF.R.U32.HI R11, RZ, 0x5, R11 ;  /* 0x00000005ff0b7819 */ /* 0x001fc8000001160b */
[----:B------:R-:W-:-:S05]  /*14c00*/  LOP3.LUT R11, R11, 0x3, RZ, 0xc0, !PT ;  /* 0x000000030b0b7812 */ /* 0x000fca00078ec0ff */
[----:B------:R-:W-:Y:S02]  /*14c10*/  IMAD.MOV.U32 R13, RZ, RZ, R11 ;  /* 0x000000ffff0d7224 */ /* 0x000fe400078e000b */
[----:B------:R-:W-:-:S07]  /*14c20*/  IMAD.MOV.U32 R11, RZ, RZ, 0x1f ;  /* 0x0000001fff0b7424 */ /* 0x000fce00078e00ff */
[----:B-----5:R-:W-:Y:S05]  /*14c30*/  WARPSYNC.COLLECTIVE R15, `(.L_x_7913) ;  /* 0x000000000f087348 */ /* 0x020fea0003c00000 */
[----:B------:R0:W1:Y:S02]  /*14c40*/  SHFL.IDX P6, R14, R13, R12, R11 ;  /* 0x0000000c0d0e7389 */ /* 0x00006400000c000b */
[----:B01---5:R-:W-:Y:S01]  /*14c50*/  ENDCOLLECTIVE ;  /* 0x000000000000791b */ /* 0x023fe20003800000 */
.L_x_7913:
[----:B------:R-:W-:Y:S05]  /*14c60*/  BSYNC B1 ;  /* 0x0000000000017941 */ /* 0x000fea0003800000 */
.L_x_7912:
[----:B------:R-:W-:Y:S05]  /*14c70*/  BRA `(.L_x_7914) ;  /* 0xffffffb000507947 */ /* 0x000fea000383ffff */
.L_x_7791:
[----:B------:R-:W-:Y:S01]  /*14c80*/  BSSY B1, `(.L_x_7915) ;  /* 0x0000006000017945 */ /* 0x000fe20003800000 */
[----:B------:R-:W-:-:S07]  /*14c90*/  IMAD.MOV.U32 R15, RZ, RZ, -0x1 ;  /* 0xffffffffff0f7424 */ /* 0x000fce00078e00ff */
[----:B-----5:R-:W-:Y:S05]  /*14ca0*/  WARPSYNC.COLLECTIVE R15, `(.L_x_7916) ;  /* 0x000000000f0c7348 */ /* 0x020fea0003c00000 */
[----:B------:R-:W-:Y:S02]  /*14cb0*/  ELECT P6, UR62, PT ;  /* 0x00000000003e782f */ /* 0x000fe400038c0000 */
[----:B------:R-:W-:Y:S01]  /*14cc0*/  MOV R14, UR62 ;  /* 0x0000003e000e7c02 */ /* 0x000fe20008000f00 */
[----:B-----5:R-:W-:Y:S10]  /*14cd0*/  ENDCOLLECTIVE ;  /* 0x000000000000791b */ /* 0x020ff40003800000 */
.L_x_7916:
[----:B------:R-:W-:Y:S05]  /*14ce0*/  BSYNC B1 ;  /* 0x0000000000017941 */ /* 0x000fea0003800000 */
.L_x_7915:
[----:B------:R-:W-:Y:S05]  /*14cf0*/  BRA `(.L_x_7917) ;  /* 0xffffffb0003c7947 */ /* 0x000fea000383ffff */
.L_x_7793:
[----:B0-----:R0:W1:Y:S02]  /*14d00*/  SYNCS.PHASECHK.TRANS64.TRYWAIT P0, [R5+URZ+0x22820], R6 ;  /* 0x02282006050075a7 */ /* 0x001064000800017f */
[----:B-1----:R-:W-:Y:S05]  /*14d10*/  @!P0 NANOSLEEP.SYNCS 0x989680 ;  /* 0x009896800000895d */ /* 0x002fea0003900000 */
[----:B------:R-:W1:Y:S02]  /*14d20*/  @!P0 SYNCS.PHASECHK.TRANS64 P0, [R5+URZ+0x22820], R6 ;  /* 0x02282006050085a7 */ /* 0x000e64000800007f */
[----:B-1----:R-:W-:Y:S05]  /*14d30*/  @!P0 BRA `(.L_x_7793) ;  /* 0xfffffffc00f08947 */ /* 0x002fea000383ffff */
[----:B------:R-:W-:Y:S05]  /*14d40*/  BRA `(.L_x_7918) ;  /* 0xffffffb000587947 */ /* 0x000fea000383ffff */
.L_x_7796:
[----:B0-----:R0:W1:Y:S02]  /*14d50*/  SYNCS.PHASECHK.TRANS64.TRYWAIT P0, [R6+URZ+0x228a0], R9 ;  /* 0x0228a009060075a7 */ /* 0x001064000800017f */
[----:B-1----:R-:W-:Y:S05]  /*14d60*/  @!P0 NANOSLEEP.SYNCS 0x989680 ;  /* 0x009896800000895d */ /* 0x002fea0003900000 */
[----:B------:R-:W1:Y:S02]  /*14d70*/  @!P0 SYNCS.PHASECHK.TRANS64 P0, [R6+URZ+0x228a0], R9 ;  /* 0x0228a009060085a7 */ /* 0x000e64000800007f */
[----:B-1----:R-:W-:Y:S05]  /*14d80*/  @!P0 BRA `(.L_x_7796) ;  /* 0xfffffffc00f08947 */ /* 0x002fea000383ffff */
[----:B------:R-:W-:Y:S05]  /*14d90*/  BRA `(.L_x_7919) ;  /* 0xffffffb000687947 */ /* 0x000fea000383ffff */
.L_x_7798:
[----:B-1----:R1:W2:Y:S02]  /*14da0*/  SYNCS.PHASECHK.TRANS64.TRYWAIT P0, [R6+URZ+0x228c0], R9 ;  /* 0x0228c009060075a7 */ /* 0x0022a4000800017f */
[----:B--2---:R-:W-:Y:S05]  /*14db0*/  @!P0 NANOSLEEP.SYNCS 0x989680 ;  /* 0x009896800000895d */ /* 0x004fea0003900000 */
[----:B------:R-:W2:Y:S02]  /*14dc0*/  @!P0 SYNCS.PHASECHK.TRANS64 P0, [R6+URZ+0x228c0], R9 ;  /* 0x0228c009060085a7 */ /* 0x000ea4000800007f */
[----:B--2---:R-:W-:Y:S05]  /*14dd0*/  @!P0 BRA `(.L_x_7798) ;  /* 0xfffffffc00f08947 */ /* 0x004fea000383ffff */
[----:B------:R-:W-:Y:S05]  /*14de0*/  BRA `(.L_x_7920) ;  /* 0xffffffb000cc7947 */ /* 0x000fea000383ffff */
.L_x_7802:
[----:B0-----:R0:W1:Y:S02]  /*14df0*/  SYNCS.PHASECHK.TRANS64.TRYWAIT P0, [R7+URZ+0x228a0], R8 ;  /* 0x0228a008070075a7 */ /* 0x001064000800017f */
[----:B-1----:R-:W-:Y:S05]  /*14e00*/  @!P0 NANOSLEEP.SYNCS 0x989680 ;  /* 0x009896800000895d */ /* 0x002fea0003900000 */
[----:B------:R-:W1:Y:S02]  /*14e10*/  @!P0 SYNCS.PHASECHK.TRANS64 P0, [R7+URZ+0x228a0], R8 ;  /* 0x0228a008070085a7 */ /* 0x000e64000800007f */
[----:B-1----:R-:W-:Y:S05]  /*14e20*/  @!P0 BRA `(.L_x_7802) ;  /* 0xfffffffc00f08947 */ /* 0x002fea000383ffff */
[----:B------:R-:W-:Y:S05]  /*14e30*/  BRA `(.L_x_7921) ;  /* 0xffffffb400bc7947 */ /* 0x000fea000383ffff */
.L_x_7804:
[----:B-1----:R1:W2:Y:S02]  /*14e40*/  SYNCS.PHASECHK.TRANS64.TRYWAIT P1, [R7+URZ+0x228c0], R8 ;  /* 0x0228c008070075a7 */ /* 0x0022a4000802017f */
[----:B--2---:R-:W-:Y:S05]  /*14e50*/  @!P1 NANOSLEEP.SYNCS 0x989680 ;  /* 0x009896800000995d */ /* 0x004fea0003900000 */
[----:B------:R-:W2:Y:S02]  /*14e60*/  @!P1 SYNCS.PHASECHK.TRANS64 P1, [R7+URZ+0x228c0], R8 ;  /* 0x0228c008070095a7 */ /* 0x000ea4000802007f */
[----:B--2---:R-:W-:Y:S05]  /*14e70*/  @!P1 BRA `(.L_x_7804) ;  /* 0xfffffffc00f09947 */ /* 0x004fea000383ffff */
[----:B------:R-:W-:Y:S05]  /*14e80*/  BRA `(.L_x_7922) ;  /* 0xffffffb800187947 */ /* 0x000fea000383ffff */
.L_x_7814:
        /* <DEDUP_REMOVED lines=8> */
[----:B-1----:R-:W-:Y:S05]  /*14f10*/  WARPSYNC.COLLECTIVE R15, `(.L_x_7924) ;  /* 0x000000000f087348 */ /* 0x002fea0003c00000 */
[----:B------:R0:W2:Y:S02]  /*14f20*/  SHFL.IDX P6, R14, R13, R12, R11 ;  /* 0x0000000c0d0e7389 */ /* 0x0000a400000c000b */
[----:B012---:R-:W-:Y:S01]  /*14f30*/  ENDCOLLECTIVE ;  /* 0x000000000000791b */ /* 0x007fe20003800000 */
.L_x_7924:
[----:B------:R-:W-:Y:S05]  /*14f40*/  BSYNC B0 ;  /* 0x0000000000007941 */ /* 0x000fea0003800000 */
.L_x_7923:
[----:B------:R-:W-:Y:S05]  /*14f50*/  BRA `(.L_x_7925) ;  /* 0xffffffc000c47947 */ /* 0x000fea000383ffff */
.L_x_7815:
[----:B------:R-:W-:Y:S01]  /*14f60*/  BSSY B0, `(.L_x_7926) ;  /* 0x0000006000007945 */ /* 0x000fe20003800000 */
[----:B------:R-:W-:-:S07]  /*14f70*/  IMAD.MOV.U32 R15, RZ, RZ, -0x1 ;  /* 0xffffffffff0f7424 */ /* 0x000fce00078e00ff */
[----:B------:R-:W-:Y:S05]  /*14f80*/  WARPSYNC.COLLECTIVE R15, `(.L_x_7927) ;  /* 0x000000000f0c7348 */ /* 0x000fea0003c00000 */
[----:B------:R-:W-:Y:S02]  /*14f90*/  ELECT P6, UR62, PT ;  /* 0x00000000003e782f */ /* 0x000fe400038c0000 */
[----:B------:R-:W-:Y:S01]  /*14fa0*/  MOV R14, UR62 ;  /* 0x0000003e000e7c02 */ /* 0x000fe20008000f00 */
[----:B------:R-:W-:Y:S10]  /*14fb0*/  ENDCOLLECTIVE ;  /* 0x000000000000791b */ /* 0x000ff40003800000 */
.L_x_7927:
[----:B------:R-:W-:Y:S05]  /*14fc0*/  BSYNC B0 ;  /* 0x0000000000007941 */ /* 0x000fea0003800000 */
.L_x_7926:
[----:B------:R-:W-:Y:S05]  /*14fd0*/  BRA `(.L_x_7928) ;  /* 0xffffffc000bc7947 */ /* 0x000fea000383ffff */
.L_x_7818:
[----:B0-----:R0:W1:Y:S02]  /*14fe0*/  SYNCS.PHASECHK.TRANS64.TRYWAIT P0, [R5+URZ+0x22840], R7 ;  /* 0x02284007050075a7 */ /* 0x001064000800017f */
[----:B-1----:R-:W-:Y:S05]  /*14ff0*/  @!P0 NANOSLEEP.SYNCS 0x989680 ;  /* 0x009896800000895d */ /* 0x002fea0003900000 */
[----:B------:R-:W1:Y:S02]  /*15000*/  @!P0 SYNCS.PHASECHK.TRANS64 P0, [R5+URZ+0x22840], R7 ;  /* 0x02284007050085a7 */ /* 0x000e64000800007f */
[----:B-1----:R-:W-:Y:S05]  /*15010*/  @!P0 BRA `(.L_x_7818) ;  /* 0xfffffffc00f08947 */ /* 0x002fea000383ffff */
[----:B------:R-:W-:Y:S05]  /*15020*/  BRA `(.L_x_7929) ;  /* 0xffffffc4002c7947 */ /* 0x000fea000383ffff */
.L_x_7821:
        /* <DEDUP_REMOVED lines=8> */
.L_x_7824:
[----:B0-----:R0:W1:Y:S02]  /*150b0*/  SYNCS.PHASECHK.TRANS64.TRYWAIT P0, [R2+URZ+0x22860], R5 ;  /* 0x02286005020075a7 */ /* 0x001064000800017f */
[----:B-1----:R-:W-:Y:S05]  /*150c0*/  @!P0 NANOSLEEP.SYNCS 0x989680 ;  /* 0x009896800000895d */ /* 0x002fea0003900000 */
[----:B------:R-:W1:Y:S02]  /*150d0*/  @!P0 SYNCS.PHASECHK.TRANS64 P0, [R2+URZ+0x22860], R5 ;  /* 0x02286005020085a7 */ /* 0x000e64000800007f */
[----:B-1----:R-:W-:Y:S05]  /*150e0*/  @!P0 BRA `(.L_x_7824) ;  /* 0xfffffffc00f08947 */ /* 0x002fea000383ffff */
[----:B------:R-:W-:Y:S05]  /*150f0*/  BRA `(.L_x_7931) ;  /* 0xffffffc800287947 */ /* 0x000fea000383ffff */
.L_x_7833:
[----:B--2---:R2:W3:Y:S02]  /*15100*/  SYNCS.PHASECHK.TRANS64.TRYWAIT P0, [R2+URZ+0x22840], R7 ;  /* 0x02284007020075a7 */ /* 0x0044e4000800017f */
[----:B---3--:R-:W-:Y:S05]  /*15110*/  @!P0 NANOSLEEP.SYNCS 0x989680 ;  /* 0x009896800000895d */ /* 0x008fea0003900000 */
[----:B------:R-:W3:Y:S02]  /*15120*/  @!P0 SYNCS.PHASECHK.TRANS64 P0, [R2+URZ+0x22840], R7 ;  /* 0x02284007020085a7 */ /* 0x000ee4000800007f */
[----:B---3--:R-:W-:Y:S05]  /*15130*/  @!P0 BRA `(.L_x_7833) ;  /* 0xfffffffc00f08947 */ /* 0x008fea000383ffff */
[----:B------:R-:W-:Y:S05]  /*15140*/  BRA `(.L_x_7932) ;  /* 0xffffffcc00b07947 */ /* 0x000fea000383ffff */
.L_x_7835:
[----:B0-----:R0:W3:Y:S02]  /*15150*/  SYNCS.PHASECHK.TRANS64.TRYWAIT P0, [R2+URZ+0x22860], R7 ;  /* 0x02286007020075a7 */ /* 0x0010e4000800017f */
[----:B---3--:R-:W-:Y:S05]  /*15160*/  @!P0 NANOSLEEP.SYNCS 0x989680 ;  /* 0x009896800000895d */ /* 0x008fea0003900000 */
[----:B------:R-:W3:Y:S02]  /*15170*/  @!P0 SYNCS.PHASECHK.TRANS64 P0, [R2+URZ+0x22860], R7 ;  /* 0x02286007020085a7 */ /* 0x000ee4000800007f */
[----:B---3--:R-:W-:Y:S05]  /*15180*/  @!P0 BRA `(.L_x_7835) ;  /* 0xfffffffc00f08947 */ /* 0x008fea000383ffff */
[----:B------:R-:W-:Y:S05]  /*15190*/  BRA `(.L_x_7933) ;  /* 0xffffffd000207947 */ /* 0x000fea000383ffff */
.L_x_7840:
[----:B--2---:R2:W3:Y:S02]  /*151a0*/  SYNCS.PHASECHK.TRANS64.TRYWAIT P0, [R3+URZ+0x22840], R7 ;  /* 0x02284007030075a7 */ /* 0x0044e4000800017f */
[----:B---3--:R-:W-:Y:S05]  /*151b0*/  @!P0 NANOSLEEP.SYNCS 0x989680 ;  /* 0x009896800000895d */ /* 0x008fea0003900000 */
[----:B------:R-:W3:Y:S02]  /*151c0*/  @!P0 SYNCS.PHASECHK.TRANS64 P0, [R3+URZ+0x22840], R7 ;  /* 0x02284007030085a7 */ /* 0x000ee4000800007f */
[----:B---3--:R-:W-:Y:S05]  /*151d0*/  @!P0 BRA `(.L_x_7840) ;  /* 0xfffffffc00f08947 */ /* 0x008fea000383ffff */
[----:B------:R-:W-:Y:S05]  /*151e0*/  BRA `(.L_x_7934) ;  /* 0xffffffd4006c7947 */ /* 0x000fea000383ffff */
.L_x_7842:
[----:B0-----:R0:W3:Y:S02]  /*151f0*/  SYNCS.PHASECHK.TRANS64.TRYWAIT P1, [R3+URZ+0x22860], R7 ;  /* 0x02286007030075a7 */ /* 0x0010e4000802017f */
[----:B---3--:R-:W-:Y:S05]  /*15200*/  @!P1 NANOSLEEP.SYNCS 0x989680 ;  /* 0x009896800000995d */ /* 0x008fea0003900000 */
[----:B------:R-:W3:Y:S02]  /*15210*/  @!P1 SYNCS.PHASECHK.TRANS64 P1, [R3+URZ+0x22860], R7 ;  /* 0x02286007030095a7 */ /* 0x000ee4000802007f */
[----:B---3--:R-:W-:Y:S05]  /*15220*/  @!P1 BRA `(.L_x_7842) ;  /* 0xfffffffc00f09947 */ /* 0x008fea000383ffff */
[----:B------:R-:W-:Y:S05]  /*15230*/  BRA `(.L_x_7935) ;  /* 0xffffffd400d87947 */ /* 0x000fea000383ffff */
.L_x_7847:
[----:B---3--:R3:W4:Y:S02]  /*15240*/  SYNCS.PHASECHK.TRANS64.TRYWAIT P0, [R3+URZ+0x22840], R7 ;  /* 0x02284007030075a7 */ /* 0x008724000800017f */
[----:B----4-:R-:W-:Y:S05]  /*15250*/  @!P0 NANOSLEEP.SYNCS 0x989680 ;  /* 0x009896800000895d */ /* 0x010fea0003900000 */
[----:B------:R-:W4:Y:S02]  /*15260*/  @!P0 SYNCS.PHASECHK.TRANS64 P0, [R3+URZ+0x22840], R7 ;  /* 0x02284007030085a7 */ /* 0x000f24000800007f */
[----:B----4-:R-:W-:Y:S05]  /*15270*/  @!P0 BRA `(.L_x_7847) ;  /* 0xfffffffc00f08947 */ /* 0x010fea000383ffff */
[----:B------:R-:W-:Y:S05]  /*15280*/  BRA `(.L_x_7936) ;  /* 0xffffffdc00047947 */ /* 0x000fea000383ffff */
.L_x_7849:
[----:B0-----:R0:W2:Y:S02]  /*15290*/  SYNCS.PHASECHK.TRANS64.TRYWAIT P1, [R3+URZ+0x22860], R7 ;  /* 0x02286007030075a7 */ /* 0x0010a4000802017f */
[----:B--2---:R-:W-:Y:S05]  /*152a0*/  @!P1 NANOSLEEP.SYNCS 0x989680 ;  /* 0x009896800000995d */ /* 0x004fea0003900000 */
[----:B------:R-:W2:Y:S02]  /*152b0*/  @!P1 SYNCS.PHASECHK.TRANS64 P1, [R3+URZ+0x22860], R7 ;  /* 0x02286007030095a7 */ /* 0x000ea4000802007f */
[----:B--2---:R-:W-:Y:S05]  /*152c0*/  @!P1 BRA `(.L_x_7849) ;  /* 0xfffffffc00f09947 */ /* 0x004fea000383ffff */
[----:B------:R-:W-:Y:S05]  /*152d0*/  BRA `(.L_x_7937) ;  /* 0xffffffdc00747947 */ /* 0x000fea000383ffff */
.L_x_7854:
[----:B------:R-:W-:Y:S01]  /*152e0*/  BSSY B0, `(.L_x_7938) ;  /* 0x0000008000007945 */ /* 0x000fe20003800000 */
[----:B0-----:R-:W-:Y:S01]  /*152f0*/  IMAD.MOV.U32 R13, RZ, RZ, R16 ;  /* 0x000000ffff0d7224 */ /* 0x001fe200078e0010 */
[----:B------:R-:W-:Y:S01]  /*15300*/  MOV R15, 0xffffffff ;  /* 0xffffffff000f7802 */ /* 0x000fe20000000f00 */
[----:B------:R-:W-:Y:S02]  /*15310*/  IMAD.MOV.U32 R12, RZ, RZ, RZ ;  /* 0x000000ffff0c7224 */ /* 0x000fe400078e00ff */
[----:B--2---:R-:W-:-:S07]  /*15320*/  IMAD.MOV.U32 R11, RZ, RZ, 0x1f ;  /* 0x0000001fff0b7424 */ /* 0x004fce00078e00ff */
[----:B-1-3--:R-:W-:Y:S05]  /*15330*/  WARPSYNC.COLLECTIVE R15, `(.L_x_7939) ;  /* 0x000000000f087348 */ /* 0x00afea0003c00000 */
[----:B------:R0:W2:Y:S02]  /*15340*/  SHFL.IDX P6, R14, R13, R12, R11 ;  /* 0x0000000c0d0e7389 */ /* 0x0000a400000c000b */
[----:B0123--:R-:W-:Y:S01]  /*15350*/  ENDCOLLECTIVE ;  /* 0x000000000000791b */ /* 0x00ffe20003800000 */
.L_x_7939:
[----:B------:R-:W-:Y:S05]  /*15360*/  BSYNC B0 ;  /* 0x0000000000007941 */ /* 0x000fea0003800000 */
.L_x_7938:
        /* <DEDUP_REMOVED lines=8> */
.L_x_7940:
[----:B------:R-:W-:Y:S01]  /*153f0*/  IMAD.MOV.U32 R6, RZ, RZ, R14 ;  /* 0x000000ffff067224 */ /* 0x000fe200078e000e */
[----:B------:R-:W-:Y:S06]  /*15400*/  BRA `(.L_x_7941) ;  /* 0xffffffe000647947 */ /* 0x000fec000383ffff */
.L_x_7857:
[----:B------:R-:W-:Y:S01]  /*15410*/  BSSY B0, `(.L_x_7942) ;  /* 0x0000008000007945 */ /* 0x000fe20003800000 */
[----:B-----5:R-:W-:Y:S01]  /*15420*/  IMAD.MOV.U32 R13, RZ, RZ, R17 ;  /* 0x000000ffff0d7224 */ /* 0x020fe200078e0011 */
[----:B------:R-:W-:Y:S01]  /*15430*/  MOV R15, 0xffffffff ;  /* 0xffffffff000f7802 */ /* 0x000fe20000000f00 */
[----:B------:R-:W-:Y:S02]  /*15440*/  IMAD.MOV.U32 R12, RZ, RZ, 0x1 ;  /* 0x00000001ff0c7424 */ /* 0x000fe400078e00ff */
[----:B--2---:R-:W-:-:S07]  /*15450*/  IMAD.MOV.U32 R11, RZ, RZ, RZ ;  /* 0x000000ffff0b7224 */ /* 0x004fce00078e00ff */
[----:B01-34-:R-:W-:Y:S05]  /*15460*/  WARPSYNC.COLLECTIVE R15, `(.L_x_7943) ;  /* 0x000000000f087348 */ /* 0x01bfea0003c00000 */
[----:B------:R2:W0:Y:S02]  /*15470*/  SHFL.UP P6, R14, R13, R12, R11 ;  /* 0x0400000c0d0e7389 */ /* 0x00042400000c000b */
[----:B01234-:R-:W-:Y:S01]  /*15480*/  ENDCOLLECTIVE ;  /* 0x000000000000791b */ /* 0x01ffe20003800000 */
.L_x_7943:
[----:B------:R-:W-:Y:S05]  /*15490*/  BSYNC B0 ;  /* 0x0000000000007941 */ /* 0x000fea0003800000 */
.L_x_7942:
        /* <DEDUP_REMOVED lines=10> */
.L_x_7944:
        /* <DEDUP_REMOVED lines=8> */
.L_x_7945:
        /* <DEDUP_REMOVED lines=8> */
.L_x_7946:
        /* <DEDUP_REMOVED lines=8> */
.L_x_7947:
        /* <DEDUP_REMOVED lines=8> */
.L_x_7948:
[----:B------:R-:W-:Y:S05]  /*15740*/  BRA `(.L_x_7949) ;  /* 0xffffffe000287947 */ /* 0x000fea000383ffff */
.L_x_7862:
[----:B------:R-:W-:Y:S01]  /*15750*/  BSSY B0, `(.L_x_7950) ;  /* 0x0000008000007945 */ /* 0x000fe20003800000 */
[----:B-----5:R-:W-:Y:S01]  /*15760*/  IMAD.MOV.U32 R13, RZ, RZ, R17 ;  /* 0x000000ffff0d7224 */ /* 0x020fe200078e0011 */
[----:B--2---:R-:W-:Y:S01]  /*15770*/  MOV R11, RZ ;  /* 0x000000ff000b7202 */ /* 0x004fe20000000f00 */
[----:B------:R-:W-:Y:S02]  /*15780*/  IMAD.MOV.U32 R12, RZ, RZ, 0x1 ;  /* 0x00000001ff0c7424 */ /* 0x000fe400078e00ff */
[----:B------:R-:W-:-:S07]  /*15790*/  IMAD.MOV.U32 R15, RZ, RZ, -0x1 ;  /* 0xffffffffff0f7424 */ /* 0x000fce00078e00ff */
[----:B0-----:R-:W-:Y:S05]  /*157a0*/  WARPSYNC.COLLECTIVE R15, `(.L_x_7951) ;  /* 0x000000000f087348 */ /* 0x001fea0003c00000 */
[----:B------:R1:W2:Y:S02]  /*157b0*/  SHFL.UP P6, R14, R13, R12, R11 ;  /* 0x0400000c0d0e7389 */ /* 0x0002a400000c000b */
[----:B012---:R-:W-:Y:S01]  /*157c0*/  ENDCOLLECTIVE ;  /* 0x000000000000791b */ /* 0x007fe20003800000 */
.L_x_7951:
[----:B------:R-:W-:Y:S05]  /*157d0*/  BSYNC B0 ;  /* 0x0000000000007941 */ /* 0x000fea0003800000 */
.L_x_7950:
        /* <DEDUP_REMOVED lines=10> */
.L_x_7952:
        /* <DEDUP_REMOVED lines=8> */
.L_x_7953:
        /* <DEDUP_REMOVED lines=8> */
.L_x_7954:
        /* <DEDUP_REMOVED lines=8> */
.L_x_7955:
        /* <DEDUP_REMOVED lines=8> */
.L_x_7956:
[----:B------:R-:W-:Y:S05]  /*15a80*/  BRA `(.L_x_7957) ;  /* 0xffffffe0000c7947 */ /* 0x000fea000383ffff */
.L_x_7864:
[----:B------:R-:W-:Y:S01]  /*15a90*/  BSSY B0, `(.L_x_7958) ;  /* 0x0000006000007945 */ /* 0x000fe20003800000 */
[----:B------:R-:W-:Y:S01]  /*15aa0*/  PLOP3.LUT P6, PT, P6, PT, PT, 0x8, 0x0 ;  /* 0x000000000000781c */ /* 0x000fe200037ce170 */
[----:B------:R-:W-:-:S12]  /*15ab0*/  IMAD.MOV.U32 R15, RZ, RZ, -0x1 ;  /* 0xffffffffff0f7424 */ /* 0x000fd800078e00ff */
[----:B0-2---:R-:W-:Y:S05]  /*15ac0*/  WARPSYNC.COLLECTIVE R15, `(.L_x_7959) ;  /* 0x000000000f087348 */ /* 0x005fea0003c00000 */
[----:B------:R-:W-:Y:S01]  /*15ad0*/  VOTE.ANY R14, PT, P6 ;  /* 0x00000000000e7806 */ /* 0x000fe200030e0100 */
[----:B0-2---:R-:W-:Y:S06]  /*15ae0*/  ENDCOLLECTIVE ;  /* 0x000000000000791b */ /* 0x005fec0003800000 */
.L_x_7959:
[----:B------:R-:W-:Y:S05]  /*15af0*/  BSYNC B0 ;  /* 0x0000000000007941 */ /* 0x000fea0003800000 */
.L_x_7958:
        /* <DEDUP_REMOVED lines=9> */
.L_x_7960:
[----:B------:R-:W-:Y:S01]  /*15b90*/  MOV R17, R14 ;  /* 0x0000000e00117202 */ /* 0x000fe20000000f00 */
[----:B------:R-:W-:Y:S06]  /*15ba0*/  BRA `(.L_x_7961) ;  /* 0xffffffdc00fc7947 */ /* 0x000fec000383ffff */
.L_x_7866:
[----:B------:R-:W-:Y:S01]  /*15bb0*/  BSSY B0, `(.L_x_7962) ;  /* 0x0000007000007945 */ /* 0x000fe20003800000 */
[----:B------:R-:W-:Y:S02]  /*15bc0*/  IMAD.MOV.U32 R13, RZ, RZ, R2 ;  /* 0x000000ffff0d7224 */ /* 0x000fe400078e0002 */
[----:B--2---:R-:W-:Y:S02]  /*15bd0*/  IMAD.MOV.U32 R11, RZ, RZ, 0x1f ;  /* 0x0000001fff0b7424 */ /* 0x004fe400078e00ff */
[----:B------:R-:W-:-:S07]  /*15be0*/  IMAD.MOV.U32 R15, RZ, RZ, -0x1 ;  /* 0xffffffffff0f7424 */ /* 0x000fce00078e00ff */
[----:B01-3--:R-:W-:Y:S05]  /*15bf0*/  WARPSYNC.COLLECTIVE R15, `(.L_x_7963) ;  /* 0x000000000f087348 */ /* 0x00bfea0003c00000 */
[----:B------:R2:W4:Y:S02]  /*15c00*/  SHFL.IDX P6, R14, R13, R12, R11 ;  /* 0x0000000c0d0e7389 */ /* 0x00052400000c000b */
[----:B01234-:R-:W-:Y:S01]  /*15c10*/  ENDCOLLECTIVE ;  /* 0x000000000000791b */ /* 0x01ffe20003800000 */
.L_x_7963:
[----:B------:R-:W-:Y:S05]  /*15c20*/  BSYNC B0 ;  /* 0x0000000000007941 */ /* 0x000fea0003800000 */
.L_x_7962:
[----:B------:R-:W-:Y:S05]  /*15c30*/  BRA `(.L_x_7865) ;  /* 0xffffffdc00f47947 */ /* 0x000fea000383ffff */
.L_x_7870:
[----:B0-----:R0:W1:Y:S02]  /*15c40*/  SYNCS.PHASECHK.TRANS64.TRYWAIT P0, [R0+URZ+0x22820], R3 ;  /* 0x02282003000075a7 */ /* 0x001064000800017f */
[----:B-1----:R-:W-:Y:S05]  /*15c50*/  @!P0 NANOSLEEP.SYNCS 0x989680 ;  /* 0x009896800000895d */ /* 0x002fea0003900000 */
[----:B------:R-:W1:Y:S02]  /*15c60*/  @!P0 SYNCS.PHASECHK.TRANS64 P0, [R0+URZ+0x22820], R3 ;  /* 0x02282003000085a7 */ /* 0x000e64000800007f */
[----:B-1----:R-:W-:Y:S05]  /*15c70*/  @!P0 BRA `(.L_x_7870) ;  /* 0xfffffffc00f08947 */ /* 0x002fea000383ffff */
[----:B------:R-:W-:Y:S05]  /*15c80*/  BRA `(.L_x_7964) ;  /* 0xffffffe000d87947 */ /* 0x000fea000383ffff */
.L_x_7871:
[----:B------:R-:W1:Y:S01]  /*15c90*/  S2R R2, SR_TID.X ;  /* 0x0000000000027919 */ /* 0x000e620000002100 */
[----:B------:R-:W-:Y:S01]  /*15ca0*/  BSSY B0, `(.L_x_7965) ;  /* 0x000000a000007945 */ /* 0x000fe20003800000 */
[----:B------:R-:W-:Y:S01]  /*15cb0*/  MOV R12, RZ ;  /* 0x000000ff000c7202 */ /* 0x000fe20000000f00 */
[----:B--2---:R-:W-:Y:S02]  /*15cc0*/  IMAD.MOV.U32 R11, RZ, RZ, 0x1f ;  /* 0x0000001fff0b7424 */ /* 0x004fe400078e00ff */
[----:B------:R-:W-:Y:S01]  /*15cd0*/  IMAD.MOV.U32 R15, RZ, RZ, -0x1 ;  /* 0xffffffffff0f7424 */ /* 0x000fe200078e00ff */
[----:B-1----:R-:W-:-:S04]  /*15ce0*/  SHF.R.U32.HI R2, RZ, 0x5, R2 ;  /* 0x00000005ff027819 */ /* 0x002fc80000011602 */
[----:B------:R-:W-:-:S05]  /*15cf0*/  LOP3.LUT R2, R2, 0x3, RZ, 0xc0, !PT ;  /* 0x0000000302027812 */ /* 0x000fca00078ec0ff */
[----:B------:R-:W-:-:S07]  /*15d00*/  IMAD.MOV.U32 R13, RZ, RZ, R2 ;  /* 0x000000ffff0d7224 */ /* 0x000fce00078e0002 */
[----:B0-----:R-:W-:Y:S05]  /*15d10*/  WARPSYNC.COLLECTIVE R15, `(.L_x_7966) ;  /* 0x000000000f087348 */ /* 0x001fea0003c00000 */
[----:B------:R1:W2:Y:S02]  /*15d20*/  SHFL.IDX P6, R14, R13, R12, R11 ;  /* 0x0000000c0d0e7389 */ /* 0x0002a400000c000b */
[----:B012---:R-:W-:Y:S01]  /*15d30*/  ENDCOLLECTIVE ;  /* 0x000000000000791b */ /* 0x007fe20003800000 */
.L_x_7966:
[----:B------:R-:W-:Y:S05]  /*15d40*/  BSYNC B0 ;  /* 0x0000000000007941 */ /* 0x000fea0003800000 */
.L_x_7965:
[----:B------:R-:W-:Y:S05]  /*15d50*/  BRA `(.L_x_7967) ;  /* 0xffffffe000c07947 */ /* 0x000fea000383ffff */
.L_x_7872:
[----:B------:R-:W-:Y:S01]  /*15d60*/  BSSY B0, `(.L_x_7968) ;  /* 0x0000006000007945 */ /* 0x000fe20003800000 */
[----:B------:R-:W-:-:S07]  /*15d70*/  IMAD.MOV.U32 R15, RZ, RZ, -0x1 ;  /* 0xffffffffff0f7424 */ /* 0x000fce00078e00ff */
[----:B012---:R-:W-:Y:S05]  /*15d80*/  WARPSYNC.COLLECTIVE R15, `(.L_x_7969) ;  /* 0x000000000f0c7348 */ /* 0x007fea0003c00000 */
[----:B------:R-:W-:Y:S02]  /*15d90*/  ELECT P6, UR62, PT ;  /* 0x00000000003e782f */ /* 0x000fe400038c0000 */
[----:B------:R-:W-:Y:S01]  /*15da0*/  MOV R14, UR62 ;  /* 0x0000003e000e7c02 */ /* 0x000fe20008000f00 */
[----:B012---:R-:W-:Y:S10]  /*15db0*/  ENDCOLLECTIVE ;  /* 0x000000000000791b */ /* 0x007ff40003800000 */
.L_x_7969:
[----:B------:R-:W-:Y:S05]  /*15dc0*/  BSYNC B0 ;  /* 0x0000000000007941 */ /* 0x000fea0003800000 */
.L_x_7968:
[----:B------:R-:W-:Y:S05]  /*15dd0*/  BRA `(.L_x_7970) ;  /* 0xffffffe000b47947 */ /* 0x000fea000383ffff */
.L_x_7874:
[----:B0-----:R0:W1:Y:S02]  /*15de0*/  SYNCS.PHASECHK.TRANS64.TRYWAIT P0, [R6+URZ], R5 ;  /* 0x00000005060075a7 */ /* 0x001064000800017f */
[----:B-1----:R-:W-:Y:S05]  /*15df0*/  @!P0 NANOSLEEP.SYNCS 0x989680 ;  /* 0x009896800000895d */ /* 0x002fea0003900000 */
[----:B------:R-:W1:Y:S02]  /*15e00*/  @!P0 SYNCS.PHASECHK.TRANS64 P0, [R6+URZ], R5 ;  /* 0x00000005060085a7 */ /* 0x000e64000800007f */
[----:B-1----:R-:W-:Y:S05]  /*15e10*/  @!P0 BRA `(.L_x_7874) ;  /* 0xfffffffc00f08947 */ /* 0x002fea000383ffff */
[----:B------:R-:W-:Y:S05]  /*15e20*/  BRA `(.L_x_7971) ;  /* 0xffffffe000f07947 */ /* 0x000fea000383ffff */
.L_x_7875:
[----:B-1----:R1:W3:Y:S02]  /*15e30*/  SYNCS.PHASECHK.TRANS64.TRYWAIT P0, [R7+URZ], R2 ;  /* 0x00000002070075a7 */ /* 0x0022e4000800017f */
[----:B---3--:R-:W-:Y:S05]  /*15e40*/  @!P0 NANOSLEEP.SYNCS 0x989680 ;  /* 0x009896800000895d */ /* 0x008fea0003900000 */
[----:B------:R-:W3:Y:S02]  /*15e50*/  @!P0 SYNCS.PHASECHK.TRANS64 P0, [R7+URZ], R2 ;  /* 0x00000002070085a7 */ /* 0x000ee4000800007f */
[----:B---3--:R-:W-:Y:S05]  /*15e60*/  @!P0 BRA `(.L_x_7875) ;  /* 0xfffffffc00f08947 */ /* 0x008fea000383ffff */
[----:B------:R-:W-:Y:S05]  /*15e70*/  BRA `(.L_x_7972) ;  /* 0xffffffe000e47947 */ /* 0x000fea000383ffff */
.L_x_7877:
[----:B---3--:R3:W4:Y:S02]  /*15e80*/  SYNCS.PHASECHK.TRANS64.TRYWAIT P0, [R4+URZ], R5 ;  /* 0x00000005040075a7 */ /* 0x008724000800017f */
[----:B----4-:R-:W-:Y:S05]  /*15e90*/  @!P0 NANOSLEEP.SYNCS 0x989680 ;  /* 0x009896800000895d */ /* 0x010fea0003900000 */
[----:B------:R-:W4:Y:S02]  /*15ea0*/  @!P0 SYNCS.PHASECHK.TRANS64 P0, [R4+URZ], R5 ;  /* 0x00000005040085a7 */ /* 0x000f24000800007f */
[----:B----4-:R-:W-:Y:S05]  /*15eb0*/  @!P0 BRA `(.L_x_7877) ;  /* 0xfffffffc00f08947 */ /* 0x010fea000383ffff */
[----:B------:R-:W-:Y:S05]  /*15ec0*/  BRA `(.L_x_7973) ;  /* 0xffffffe000ec7947 */ /* 0x000fea000383ffff */
.L_x_7974:
        /* <DEDUP_REMOVED lines=11> */
.L_x_11961:


//--------------------- .text._ZN7cutlass13device_kernelIN5flash11enable_sm90INS1_16FlashAttnFwdSm90INS1_25CollectiveMainloopFwdSm90ILi2EN4cute5tupleIJNS5_1CILi1EEES8_S8_EEENS6_IJNS7_ILi128EEENS7_ILi96EEENS7_ILi64EEEEEELi256ENS_6half_tEfNS_4arch4Sm90ELb0ELb0ELb0ELb1ELb0ELb0ELb1ELb1ELb0ELb0ELb0ELb0EEENS1_21CollectiveEpilogueFwdINS6_IJSA_NS7_ILi256EEESB_EEES9_SE_SG_Li256ELb1ELb0ELb0ELb0EEENS1_36VarlenDynamicPersistentTileSchedulerILi128ELi96ELi256ELi32ELb0ELb0ELb1ELb0ELb1ELb1EEEEEEEEEvNT_6ParamsE --------------------------
	.section	.text._ZN7cutlass13device_kernelIN5flash11enable_sm90INS1_16FlashAttnFwdSm90INS1_25CollectiveMainloopFwdSm90ILi2EN4cute5tupleIJNS5_1CILi1EEES8_S8_EEENS6_IJNS7_ILi128EEENS7_ILi96EEENS7_ILi64EEEEEELi256ENS_6half_tEfNS_4arch4Sm90ELb0ELb0ELb0ELb1ELb0ELb0ELb1ELb1ELb0ELb0ELb0ELb0EEENS1_21CollectiveEpilogueFwdINS6_IJSA_NS7_ILi256EEESB_EEES9_SE_SG_Li256ELb1ELb0ELb0ELb0EEENS1_36VarlenDynamicPersistentTileSchedulerILi128ELi96ELi256ELi32ELb0ELb0ELb1ELb0ELb1ELb1EEEEEEEEEvNT_6ParamsE,"ax",@progbits
	.align	128
.text._ZN7cutlass13device_kernelIN5flash11enable_sm90INS1_16FlashAttnFwdSm90INS1_25CollectiveMainloopFwdSm90ILi2EN4cute5tupleIJNS5_1CILi1EEES8_S8_EEENS6_IJNS7_ILi128EEENS7_ILi96EEENS7_ILi64EEEEEELi256ENS_6half_tEfNS_4arch4Sm90ELb0ELb0ELb0ELb1ELb0ELb0ELb1ELb1ELb0ELb0ELb0ELb0EEENS1_21CollectiveEpilogueFwdINS6_IJSA_NS7_ILi256EEESB_EEES9_SE_SG_Li256ELb1ELb0ELb0ELb0EEENS1_36VarlenDynamicPersistentTileSchedulerILi128ELi96ELi256ELi32ELb0ELb0ELb1ELb0ELb1ELb1EEEEEEEEEvNT_6ParamsE:
        .type           _ZN7cutlass13device_kernelIN5flash11enable_sm90INS1_16FlashAttnFwdSm90INS1_25CollectiveMainloopFwdSm90ILi2EN4cute5tupleIJNS5_1CILi1EEES8_S8_EEENS6_IJNS7_ILi128EEENS7_ILi96EEENS7_ILi64EEEEEELi256ENS_6half_tEfNS_4arch4Sm90ELb0ELb0ELb0ELb1ELb0ELb0ELb1ELb1ELb0ELb0ELb0ELb0EEENS1_21CollectiveEpilogueFwdINS6_IJSA_NS7_ILi256EEESB_EEES9_SE_SG_Li256ELb1ELb0ELb0ELb0EEENS1_36VarlenDynamicPersistentTileSchedulerILi128ELi96ELi256ELi32ELb0ELb0ELb1ELb0ELb1ELb1EEEEEEEEEvNT_6ParamsE,@function
        .size           _ZN7cutlass13device_kernelIN5flash11enable_sm90INS1_16FlashAttnFwdSm90INS1_25CollectiveMainloopFwdSm90ILi2EN4cute5tupleIJNS5_1CILi1EEES8_S8_EEENS6_IJNS7_ILi128EEENS7_ILi96EEENS7_ILi64EEEEEELi256ENS_6half_tEfNS_4arch4Sm90ELb0ELb0ELb0ELb1ELb0ELb0ELb1ELb1ELb0ELb0ELb0ELb0EEENS1_21CollectiveEpilogueFwdINS6_IJSA_NS7_ILi256EEESB_EEES9_SE_SG_Li256ELb1ELb0ELb0ELb0EEENS1_36VarlenDynamicPersistentTileSchedulerILi128ELi96ELi256ELi32ELb0ELb0ELb1ELb0ELb1ELb1EEEEEEEEEvNT_6ParamsE,(.L_x_11962 - _ZN7cutlass13device_kernelIN5flash11enable_sm90INS1_16FlashAttnFwdSm90INS1_25CollectiveMainloopFwdSm90ILi2EN4cute5tupleIJNS5_1CILi1EEES8_S8_EEENS6_IJNS7_ILi128EEENS7_ILi96EEENS7_ILi64EEEEEELi256ENS_6half_tEfNS_4arch4Sm90ELb0ELb0ELb0ELb1ELb0ELb0ELb1ELb1ELb0ELb0ELb0ELb0EEENS1_21CollectiveEpilogueFwdINS6_IJSA_NS7_ILi256EEESB_EEES9_SE_SG_Li256ELb1ELb0ELb0ELb0EEENS1_36VarlenDynamicPersistentTileSchedulerILi128ELi96ELi256ELi32ELb0ELb0ELb1ELb0ELb1ELb1EEEEEEEEEvNT_6ParamsE)
        .other          _ZN7cutlass13device_kernelIN5flash11enable_sm90INS1_16FlashAttnFwdSm90INS1_25CollectiveMainloopFwdSm90ILi2EN4cute5tupleIJNS5_1CILi1EEES8_S8_EEENS6_IJNS7_ILi128EEENS7_ILi96EEENS7_ILi64EEEEEELi256ENS_6half_tEfNS_4arch4Sm90ELb0ELb0ELb0ELb1ELb0ELb0ELb1ELb1ELb0ELb0ELb0ELb0EEENS1_21CollectiveEpilogueFwdINS6_IJSA_NS7_ILi256EEESB_EEES9_SE_SG_Li256ELb1ELb0ELb0ELb0EEENS1_36VarlenDynamicPersistentTileSchedulerILi128ELi96ELi256ELi32ELb0ELb0ELb1ELb0ELb1ELb1EEEEEEEEEvNT_6ParamsE,@"STO_CUDA_ENTRY STV_DEFAULT"
_ZN7cutlass13device_kernelIN5flash11enable_sm90INS1_16FlashAttnFwdSm90INS1_25CollectiveMainloopFwdSm90ILi2EN4cute5tupleIJNS5_1CILi1EEES8_S8_EEENS6_IJNS7_ILi128EEENS7_ILi96EEENS7_ILi64EEEEEELi256ENS_6half_tEfNS_4arch4Sm90ELb0ELb0ELb0ELb1ELb0ELb0ELb1ELb1ELb0ELb0ELb0ELb0EEENS1_21CollectiveEpilogueFwdINS6_IJSA_NS7_ILi256EEESB_EEES9_SE_SG_Li256ELb1ELb0ELb0ELb0EEENS1_36VarlenDynamicPersistentTileSchedulerILi128ELi96ELi256ELi32ELb0ELb0ELb1ELb0ELb1ELb1EEEEEEEEEvNT_6ParamsE:
        /* <DEDUP_REMOVED lines=24> */
.L_x_7976:
[----:B------:R-:W-:Y:S05]  /*0180*/  BSYNC B0 ;  /* 0x0000000000007941 */ /* 0x000fea0003800000 */
.L_x_7975:
        /* <DEDUP_REMOVED lines=43> */
.L_x_7977:
        /* <DEDUP_REMOVED lines=22> */
.L_x_7978:
        /* <DEDUP_REMOVED lines=18> */
.L_x_7979:
        /* <DEDUP_REMOVED lines=22> */
.L_x_7980:
        /* <DEDUP_REMOVED lines=22> */
.L_x_7981:
[----:B0-----:R-:W-:Y:S01]  /*0980*/  UMOV UR4, 0x1 ;  /* 0x0000000100047882 */ /* 0x001fe20000000000 */
[----:B------:R-:W-:Y:S01]  /*0990*/  PLOP3.LUT P0, PT, PT, PT, UP0, 0x80, 0x0 ;  /* 0x000000000000781c */ /* 0x000fe20003f0f008 */
[----:B------:R-:W-:Y:S01]  /*09a0*/  USEL UR4, UR4, 0x2, !UP0 ;  /* 0x0000000204047887 */ /* 0x000fe2000c000000 */
[----:B------:R-:W-:Y:S01]  /*09b0*/  NOP ;  /* 0x0000000000007918 */ /* 0x000fe20000000000 */
[----:B------:R-:W-:-:S04]  /*09c0*/  ULDC.64 UR60, c[0x0][0x208] ;  /* 0x00008200003c7ab9 */ /* 0x000fc80000000a00 */
[----:B------:R-:W-:-:S05]  /*09d0*/  IMAD.U32 R2, RZ, RZ, UR4 ;  /* 0x00000004ff027e24 */ /* 0x000fca000f8e00ff */
[----:B------:R0:W-:Y:S01]  /*09e0*/  STL [R1+0x2c], R2 ;  /* 0x00002c0201007387 */ /* 0x0001e20000100800 */
[----:B-123--:R-:W-:Y:S06]  /*09f0*/  BAR.SYNC.DEFER_BLOCKING 0x0 ;  /* 0x0000000000007b1d */ /* 0x00efec0000010000 */
[----:B------:R-:W-:Y:S05]  /*0a00*/  @!P0 BRA `(.L_x_7982) ;  /* 0x0000008800e48947 */ /* 0x000fea0003800000 */
.L_x_7983:
[----:B------:R-:W-:-:S08]  /*0a10*/  NOP ;  /* 0x0000000000007918 */ /* 0x000fd00000000000 */
[----:B------:R-:W1:Y:S02]  /*0a20*/  USETMAXREG.TRY_ALLOC.CTAPOOL UP0, 0xf0 ;  /* 0x000000f0000079c8 */ /* 0x000e640008000600 */
[----:B-1----:R-:W-:-:S13]  /*0a30*/  PLOP3.LUT P0, PT, PT, PT, UP0, 0x80, 0x0 ;  /* 0x000000000000781c */ /* 0x002fda0003f0f008 */
[----:B------:R-:W-:Y:S05]  /*0a40*/  @!P0 BRA `(.L_x_7983) ;  /* 0xfffffffc00f08947 */ /* 0x000fea000383ffff */
[----:B------:R-:W1:Y:S01]  /*0a50*/  S2R R0, SR_TID.X ;  /* 0x0000000000007919 */ /* 0x000e620000002100 */
[----:B------:R-:W2:Y:S01]  /*0a60*/  S2UR UR5, SR_CgaCtaId ;  /* 0x00000000000579c3 */ /* 0x000ea20000008800 */
[----:B------:R-:W-:-:S07]  /*0a70*/  UMOV UR4, 0x400 ;  /* 0x0000040000047882 */ /* 0x000fce0000000000 */
[----:B------:R-:W-:Y:S06]  /*0a80*/  BAR.ARV 0x8, 0x120 ;  /* 0x0204800000007b1d */ /* 0x000fec0000002000 */
[----:B--2---:R-:W-:Y:S01]  /*0a90*/  ULEA UR4, UR5, UR4, 0x18 ;  /* 0x0000000405047291 */ /* 0x004fe2000f8ec03f */
[----:B-1----:R-:W-:-:S04]  /*0aa0*/  SHF.R.U32.HI R0, RZ, 0x7, R0 ;  /* 0x00000007ff007819 */ /* 0x002fc80000011600 */
[----:B------:R-:W-:-:S13]  /*0ab0*/  ISETP.NE.AND P0, PT, R0, 0x1, PT ;  /* 0x000000010000780c */ /* 0x000fda0003f05270 */
[----:B------:R-:W-:Y:S08]  /*0ac0*/  @!P0 BAR.ARV 0x9, 0x100 ;  /* 0x0244000000008b1d */ /* 0x000ff00000002000 */
[----:B------:R-:W-:Y:S06]  /*0ad0*/  BAR.SYNC.DEFER_BLOCKING 0x5, 0x120 ;  /* 0x0144800000007b1d */ /* 0x000fec0000010000 */
        /* <DEDUP_REMOVED lines=9> */
[----:B------:R-:W0:Y:S02]  /*0b70*/  S2R R0, SR_TID.X ;  /* 0x0000000000007919 */ /* 0x000e240000002100 */
[----:B0-----:R-:W-:-:S05]  /*0b80*/  VIADD R223, R0, 0xffffff80 ;  /* 0xffffff8000df7836 */ /* 0x001fca0000000000 */
[----:B------:R-:W-:-:S04]  /*0b90*/  SHF.R.S32.HI R0, RZ, 0x1f, R223 ;  /* 0x0000001fff007819 */ /* 0x000fc800000114df */
[CC--:B------:R-:W-:Y:S02]  /*0ba0*/  LEA.HI R3, R0.reuse, R223.reuse, RZ, 0x7 ;  /* 0x000000df00037211 */ /* 0x0c0fe400078f38ff */
[----:B------:R-:W-:Y:S02]  /*0bb0*/  LEA.HI R4, R0, R223, RZ, 0x5 ;  /* 0x000000df00047211 */ /* 0x000fe400078f28ff */
[----:B------:R-:W-:-:S03]  /*0bc0*/  SHF.R.S32.HI R218, RZ, 0x7, R3 ;  /* 0x00000007ffda7819 */ /* 0x000fc60000011403 */
[----:B------:R-:W-:Y:S01]  /*0bd0*/  IMAD.SHL.U32 R6, R4, 0x20, RZ ;  /* 0x0000002004067824 */ /* 0x000fe200078e00ff */
        /* <DEDUP_REMOVED lines=17> */
[----:B------:R-:W-:Y:S02]  /*0cf0*/  LEA.HI R2, R0, R223, RZ, 0x4 ;  /* 0x000000df00027211 */ /* 0x000fe400078f20ff */
[----:B------:R-:W-:Y:S02]  /*0d00*/  LOP3.LUT R10, R5, 0xfffffff8, RZ, 0xc0, !PT ;  /* 0xfffffff8050a7812 */ /* 0x000fe400078ec0ff */
[----:B------:R-:W-:Y:S02]  /*0d10*/  SHF.R.S32.HI R5, RZ, 0x4, R2 ;  /* 0x00000004ff057819 */ /* 0x000fe40000011402 */
[C---:B------:R-:W-:Y:S01]  /*0d20*/  LOP3.LUT R4, R2.reuse, 0x3fffff0, RZ, 0xc0, !PT ;  /* 0x03fffff002047812 */ /* 0x040fe200078ec0ff */
[----:B------:R-:W-:Y:S01]  /*0d30*/  IMAD.IADD R11, R7, 0x1, -R10 ;  /* 0x00000001070b7824 */ /* 0x000fe200078e0a0a */
[----:B------:R-:W-:-:S02]  /*0d40*/  LEA.HI R2, R2, R5, RZ, 0x1 ;  /* 0x0000000502027211 */ /* 0x000fc400078f08ff */
[----:B------:R-:W-:Y:S01]  /*0d50*/  LOP3.LUT R7, R6, 0xfffffc00, RZ, 0xc0, !PT ;  /* 0xfffffc0006077812 */ /* 0x000fe200078ec0ff */
[----:B------:R-:W-:Y:S01]  /*0d60*/  IMAD.IADD R4, R223, 0x1, -R4 ;  /* 0x00000001df047824 */ /* 0x000fe200078e0a04 */
[----:B------:R-:W-:Y:S01]  /*0d70*/  LOP3.LUT R2, R2, 0x1ffffffe, RZ, 0xc0, !PT ;  /* 0x1ffffffe02027812 */ /* 0x000fe200078ec0ff */
[----:B------:R-:W-:Y:S01]  /*0d80*/  IMAD R8, R8, 0x10, R11 ;  /* 0x0000001008087824 */ /* 0x000fe200078e020b */
[----:B------:R-:W-:Y:S01]  /*0d90*/  LEA.HI R0, R0, R223, RZ, 0x3 ;  /* 0x000000df00007211 */ /* 0x000fe200078f18ff */
[----:B------:R-:W-:Y:S01]  /*0da0*/  IMAD R7, R4, 0x40, R7 ;  /* 0x0000004004077824 */ /* 0x000fe200078e0207 */
[----:B------:R-:W-:Y:S01]  /*0db0*/  LOP3.LUT R4, R9, 0x7ffffffc, RZ, 0xc0, !PT ;  /* 0x7ffffffc09047812 */ /* 0x000fe200078ec0ff */
[----:B------:R-:W-:Y:S01]  /*0dc0*/  IMAD.IADD R2, R5, 0x1, -R2 ;  /* 0x0000000105027824 */ /* 0x000fe200078e0a02 */
[----:B------:R-:W-:Y:S01]  /*0dd0*/  SHF.R.S32.HI R22, RZ, 0x3, R0 ;  /* 0x00000003ff167819 */ /* 0x000fe20000011400 */
[----:B------:R-:W-:Y:S02]  /*0de0*/  IMAD R220, R3, 0x40, R8 ;  /* 0x0000004003dc7824 */ /* 0x000fe400078e0208 */
[----:B------:R-:W-:Y:S01]  /*0df0*/  IMAD R221, R2, 0x8, R7 ;  /* 0x0000000802dd7824 */ /* 0x000fe200078e0207 */
[----:B------:R-:W-:Y:S01]  /*0e00*/  LOP3.LUT R2, R0, 0x1ffffff8, RZ, 0xc0, !PT ;  /* 0x1ffffff800027812 */ /* 0x000fe200078ec0ff */
[----:B------:R-:W-:-:S02]  /*0e10*/  IMAD.MOV.U32 R5, RZ, RZ, R13 ;  /* 0x000000ffff057224 */ /* 0x000fc400078e000d */
[----:B------:R-:W-:Y:S02]  /*0e20*/  IMAD.MOV.U32 R7, RZ, RZ, R15 ;  /* 0x000000ffff077224 */ /* 0x000fe400078e000f */
[----:B------:R-:W-:Y:S02]  /*0e30*/  IMAD.IADD R2, R223, 0x1, -R2 ;  /* 0x00000001df027824 */ /* 0x000fe400078e0a02 */
[----:B------:R-:W-:Y:S02]  /*0e40*/  IMAD.IADD R219, R205, 0x1, -R4 ;  /* 0x00000001cddb7824 */ /* 0x000fe400078e0a04 */
[----:B------:R-:W-:-:S07]  /*0e50*/  IMAD.SHL.U32 R2, R2, 0x8, RZ ;  /* 0x0000000802027824 */ /* 0x000fce00078e00ff */
.L_x_8026:
[----:B01---5:R-:W0:Y:S01]  /*0e60*/  LDC.64 R8, c[0x0][0xd60] ;  /* 0x00035800ff087b82 */ /* 0x023e220000000a00 */
        /* <DEDUP_REMOVED lines=13> */
[----:B------:R-:W-:Y:S02]  /*0f40*/  @UP0 ULEA UR6, UP2, UR4, UR6, 0x2 ;  /* 0x0000000604060291 */ /* 0x000fe4000f84103f */
[----:B------:R-:W-:Y:S02]  /*0f50*/  @UP1 ULEA UR8, UP3, UR4, UR8, 0x2 ;  /* 0x0000000804081291 */ /* 0x000fe4000f86103f */
[----:B------:R-:W-:Y:S02]  /*0f60*/  @UP0 ULEA.HI.X UR7, UR4, UR7, UR10, 0x2, UP2 ;  /* 0x0000000704070291 */ /* 0x000fe400090f140a */
[----:B------:R-:W-:Y:S01]  /*0f70*/  IMAD.U32 R203, RZ, RZ, UR10 ;  /* 0x0000000affcb7e24 */ /* 0x000fe2000f8e00ff */
[----:B------:R-:W-:Y:S01]  /*0f80*/  @UP1 ULEA.HI.X UR9, UR4, UR9, UR10, 0x2, UP3 ;  /* 0x0000000904091291 */ /* 0x000fe200098f140a */
[----:B------:R-:W-:-:S02]  /*0f90*/  IMAD.U32 R6, RZ, RZ, UR6 ;  /* 0x00000006ff067e24 */ /* 0x000fc4000f8e00ff */
[----:B------:R-:W-:Y:S01]  /*0fa0*/  IMAD.U32 R8, RZ, RZ, UR8 ;  /* 0x00000008ff087e24 */ /* 0x000fe2000f8e00ff */
[----:B------:R-:W-:Y:S01]  /*0fb0*/  ULDC UR4, c[0x0][0x404] ;  /* 0x0001010000047ab9 */ /* 0x000fe20000000800 */
[----:B------:R-:W-:Y:S01]  /*0fc0*/  IMAD.U32 R7, RZ, RZ, UR7 ;  /* 0x00000007ff077e24 */ /* 0x000fe2000f8e00ff */
[----:B------:R-:W-:Y:S01]  /*0fd0*/  ULDC.64 UR6, c[0x0][0x3f8] ;  /* 0x0000fe0000067ab9 */ /* 0x000fe20000000a00 */
[----:B------:R-:W-:-:S03]  /*0fe0*/  IMAD.U32 R9, RZ, RZ, UR9 ;  /* 0x00000009ff097e24 */ /* 0x000fc6000f8e00ff */
[----:B------:R-:W2:Y:S04]  /*0ff0*/  @P0 LDG.E R6, desc[UR60][R6.64] ;  /* 0x0000003c06060981 */ /* 0x000ea8000c1e1900 */
[----:B---3--:R-:W3:Y:S01]  /*1000*/  @P1 LDG.E R8, desc[UR60][R8.64] ;  /* 0x0000003c08081981 */ /* 0x008ee2000c1e1900 */
[----:B------:R-:W-:Y:S01]  /*1010*/  UISETP.NE.U32.AND UP0, UPT, UR6, URZ, UPT ;  /* 0x0000003f0600728c */ /* 0x000fe2000bf05070 */
[----:B------:R-:W-:Y:S01]  /*1020*/  IMAD.MOV.U32 R200, RZ, RZ, R5 ;  /* 0x000000ffffc87224 */ /* 0x000fe200078e0005 */
[----:B------:R-:W-:Y:S01]  /*1030*/  UMOV UR52, URZ ;  /* 0x0000003f00347c82 */ /* 0x000fe20008000000 */
[----:B------:R-:W-:Y:S01]  /*1040*/  ULDC UR6, c[0x0][0x2e0] ;  /* 0x0000b80000067ab9 */ /* 0x000fe20000000800 */
[----:B------:R-:W-:Y:S01]  /*1050*/  UISETP.NE.AND.EX UP0, UPT, UR7, URZ, UPT, UP0 ;  /* 0x0000003f0700728c */ /* 0x000fe2000bf05300 */
[----:B------:R-:W-:Y:S01]  /*1060*/  IMAD.MOV.U32 R3, RZ, RZ, RZ ;  /* 0x000000ffff037224 */ /* 0x000fe200078e00ff */
[----:B------:R-:W-:Y:S01]  /*1070*/  CS2R R148, SRZ ;  /* 0x0000000000947805 */ /* 0x000fe2000001ff00 */
[----:B------:R-:W-:Y:S01]  /*1080*/  IMAD.MOV.U32 R150, RZ, RZ, RZ ;  /* 0x000000ffff967224 */ /* 0x000fe200078e00ff */
        /* <DEDUP_REMOVED lines=46> */
[----:B----4-:R-:W-:-:S02]  /*1370*/  CS2R R58, SRZ ;  /* 0x00000000003a7805 */ /* 0x010fc4000001ff00 */
        /* <DEDUP_REMOVED lines=9> */
[----:B------:R-:W-:Y:S02]  /*1410*/  IMAD.MOV.U32 R41, RZ, RZ, RZ ;  /* 0x000000ffff297224 */ /* 0x000fe400078e00ff */
[----:B------:R-:W-:Y:S01]  /*1420*/  IMAD.U32 R201, RZ, RZ, UR5 ;  /* 0x00000005ffc97e24 */ /* 0x000fe2000f8e00ff */
[----:B--2---:R-:W-:Y:S02]  /*1430*/  @P0 R2UR UR52, R6 ;  /* 0x00000000063402ca */ /* 0x004fe400000e0000 */
[----:B------:R-:W-:-:S02]  /*1440*/  PLOP3.LUT P0, PT, PT, PT, PT, 0x80, 0x0 ;  /* 0x000000000000781c */ /* 0x000fc40003f0f070 */
[----:B---3--:R-:W-:Y:S02]  /*1450*/  @P1 R2UR UR4, R8 ;  /* 0x00000000080412ca */ /* 0x008fe400000e0000 */
[----:B------:R-:W-:Y:S01]  /*1460*/  CS2R R8, SRZ ;  /* 0x0000000000087805 */ /* 0x000fe2000001ff00 */
[----:B------:R-:W-:-:S12]  /*1470*/  @P1 BRA `(.L_x_7984) ;  /* 0x0000000000381947 */ /* 0x000fd80003800000 */
[----:B------:R-:W-:Y:S02]  /*1480*/  ULDC.64 UR6, c[0x0][0xb00] ;  /* 0x0002c00000067ab9 */ /* 0x000fe40000000a00 */
[----:B------:R-:W-:-:S04]  /*1490*/  ISETP.NE.U32.AND P1, PT, RZ, UR6, PT ;  /* 0x00000006ff007c0c */ /* 0x000fc8000bf25070 */
[----:B------:R-:W-:-:S13]  /*14a0*/  ISETP.NE.AND.EX P1, PT, RZ, UR7, PT, P1 ;  /* 0x00000007ff007c0c */ /* 0x000fda000bf25310 */
[----:B------:R-:W-:Y:S05]  /*14b0*/  @!P1 BRA `(.L_x_7984) ;  /* 0x0000000000289947 */ /* 0x000fea0003800000 */
[----:B------:R-:W-:Y:S01]  /*14c0*/  R2UR UR6, R202 ;  /* 0x00000000ca0672ca */ /* 0x000fe200000e0000 */
[----:B------:R-:W-:-:S12]  /*14d0*/  ULDC.64 UR4, c[0x0][0xb00] ;  /* 0x0002c00000047ab9 */ /* 0x000fd80000000a00 */
        /* <DEDUP_REMOVED lines=8> */
.L_x_7984:
[----:B------:R-:W-:Y:S01]  /*1560*/  UIADD3 UR52, -UR52, UR4, URZ ;  /* 0x0000000434347290 */ /* 0x000fe2000fffe13f */
[----:B------:R-:W-:Y:S01]  /*1570*/  IMAD.MOV.U32 R40, RZ, RZ, RZ ;  /* 0x000000ffff287224 */ /* 0x000fe200078e00ff */
[----:B------:R-:W-:Y:S02]  /*1580*/  CS2R R164, SRZ ;  /* 0x0000000000a47805 */ /* 0x000fe4000001ff00 */
[----:B------:R-:W-:Y:S01]  /*1590*/  CS2R R34, SRZ ;  /* 0x0000000000227805 */ /* 0x000fe2000001ff00 */
[----:B------:R-:W-:Y:S01]  /*15a0*/  UISETP.GE.AND UP0, UPT, UR52, 0x1, UPT ;  /* 0x000000013400788c */ /* 0x000fe2000bf06270 */
[----:B------:R-:W-:Y:S01]  /*15b0*/  CS2R R36, SRZ ;  /* 0x0000000000247805 */ /* 0x000fe2000001ff00 */
[----:B------:R-:W-:Y:S01]  /*15c0*/  UIADD3 UR4, UR52, 0x5f, URZ ;  /* 0x0000005f34047890 */ /* 0x000fe2000fffe03f */
[----:B------:R-:W-:Y:S01]  /*15d0*/  CS2R R32, SRZ ;  /* 0x0000000000207805 */ /* 0x000fe2000001ff00 */
[----:B------:R-:W-:Y:S01]  /*15e0*/  IMAD.MOV.U32 R12, RZ, RZ, RZ ;  /* 0x000000ffff0c7224 */ /* 0x000fe200078e00ff */
[----:B------:R-:W-:-:S02]  /*15f0*/  CS2R R26, SRZ ;  /* 0x00000000001a7805 */ /* 0x000fc4000001ff00 */
[----:B------:R-:W-:Y:S01]  /*1600*/  PLOP3.LUT P1, PT, PT, PT, UP0, 0x80, 0x0 ;  /* 0x000000000000781c */ /* 0x000fe20003f2f008 */
[----:B------:R-:W-:Y:S01]  /*1610*/  UIMAD.WIDE UR4, UR4, 0x2aaaaaab, URZ ;  /* 0x2aaaaaab040478a5 */ /* 0x000fe2000f8e023f */
[----:B------:R-:W-:Y:S01]  /*1620*/  CS2R R28, SRZ ;  /* 0x00000000001c7805 */ /* 0x000fe2000001ff00 */
[----:B------:R-:W-:Y:S01]  /*1630*/  IMAD.MOV.U32 R166, RZ, RZ, RZ ;  /* 0x000000ffffa67224 */ /* 0x000fe200078e00ff */
[----:B------:R-:W-:Y:S01]  /*1640*/  CS2R R24, SRZ ;  /* 0x0000000000187805 */ /* 0x000fe2000001ff00 */
[----:B------:R-:W-:-:S04]  /*1650*/  USHF.R.U32.HI UR53, URZ, 0x1f, UR5 ;  /* 0x0000001f3f357899 */ /* 0x000fc80008011605 */
[----:B------:R-:W-:-:S04]  /*1660*/  ULEA.HI.SX32 UR53, UR5, UR53, 0x1c ;  /* 0x0000003505357291 */ /* 0x000fc8000f8fe23f */
[----:B------:R-:W-:Y:S08]  /*1670*/  @!P1 BRA `(.L_x_7985) ;  /* 0x0000005000ec9947 */ /* 0x000ff00003800000 */
[----:B------:R-:W0:Y:S01]  /*1680*/  S2R R4, SR_CgaCtaId ;  /* 0x0000000000047919 */ /* 0x000e220000008800 */
[----:B------:R-:W-:Y:S01]  /*1690*/  MOV R3, 0x400 ;  /* 0x0000040000037802 */ /* 0x000fe20000000f00 */
[----:B------:R-:W1:Y:S03]  /*16a0*/  SHFL.IDX PT, R0, R218, RZ, 0x1f ;  /* 0x00001fffda007589 */ /* 0x000e6600000e0000 */
[----:B0-----:R-:W-:Y:S02]  /*16b0*/  LEA R4, R4, R3, 0x18 ;  /* 0x0000000304047211 */ /* 0x001fe400078ec0ff */
[----:B-1----:R-:W-:-:S03]  /*16c0*/  LEA.HI R3, R0, R0, RZ, 0x1 ;  /* 0x0000000000037211 */ /* 0x002fc600078f08ff */
[----:B------:R-:W-:Y:S01]  /*16d0*/  VIADD R4, R4, 0x18400 ;  /* 0x0001840004047836 */ /* 0x000fe20000000000 */
[----:B------:R-:W-:-:S04]  /*16e0*/  LOP3.LUT R3, R3, 0xffffe, RZ, 0xc0, !PT ;  /* 0x000ffffe03037812 */ /* 0x000fc800078ec0ff */
[----:B------:R-:W-:Y:S01]  /*16f0*/  LOP3.LUT P0, RZ, R4, 0x1bf, RZ, 0xc0, !PT ;  /* 0x000001bf04ff7812 */ /* 0x000fe2000780c0ff */
[----:B------:R-:W-:-:S12]  /*1700*/  IMAD.IADD R16, R0, 0x1, -R3 ;  /* 0x0000000100107824 */ /* 0x000fd800078e0a03 */
        /* <DEDUP_REMOVED lines=17> */
.L_x_7986:
[----:B------:R-:W0:Y:S01]  /*1820*/  S2R R3, SR_CgaCtaId ;  /* 0x0000000000037919 */ /* 0x000e220000008800 */
[----:B------:R-:W-:Y:S02]  /*1830*/  R2UR UR5, R204 ;  /* 0x00000000cc0572ca */ /* 0x000fe400000e0000 */
[----:B------:R-:W-:Y:S01]  /*1840*/  MOV R0, 0x400 ;  /* 0x0000040000007802 */ /* 0x000fe20000000f00 */
[----:B------:R-:W1:Y:S10]  /*1850*/  S2R R17, SR_TID.X ;  /* 0x0000000000117919 */ /* 0x000e740000002100 */
[----:B------:R-:W-:-:S04]  /*1860*/  ULEA.HI UR4, UR5, UR5, URZ, 0x1 ;  /* 0x0000000505047291 */ /* 0x000fc8000f8f083f */
[----:B------:R-:W-:-:S04]  /*1870*/  ULOP3.LUT UR4, UR4, 0xfffffffe, URZ, 0xc0, !UPT ;  /* 0xfffffffe04047892 */ /* 0x000fc8000f8ec03f */
[----:B------:R-:W-:-:S06]  /*1880*/  UIADD3 UR4, UR5, -UR4, URZ ;  /* 0x8000000405047290 */ /* 0x000fcc000fffe03f */
[----:B------:R-:W-:Y:S01]  /*1890*/  IMAD.U32 R4, RZ, RZ, UR4 ;  /* 0x00000004ff047e24 */ /* 0x000fe2000f8e00ff */
[----:B0-----:R-:W-:-:S04]  /*18a0*/  LEA R5, R3, R0, 0x18 ;  /* 0x0000000003057211 */ /* 0x001fc800078ec0ff */
[----:B------:R-:W-:Y:S02]  /*18b0*/  SHF.L.U32 R0, R4, 0x1f, RZ ;  /* 0x0000001f04007819 */ /* 0x000fe400000006ff */
[----:B-1----:R-:W-:Y:S02]  /*18c0*/  SHF.R.U32.HI R17, RZ, 0x7, R17 ;  /* 0x00000007ff117819 */ /* 0x002fe40000011611 */
[----:B------:R-:W0:Y:S03]  /*18d0*/  SYNCS.PHASECHK.TRANS64.TRYWAIT P0, [R5+URZ+0x32400], R0 ;  /* 0x03240000050075a7 */ /* 0x000e26000800017f */
[----:B------:R-:W-:Y:S01]  /*18e0*/  VIADD R214, R17, 0x8 ;  /* 0x0000000811d67836 */ /* 0x000fe20000000000 */
[----:B0-----:R-:W-:Y:S06]  /*18f0*/  @!P0 BRA `(.L_x_7987) ;  /* 0x000000c4005c8947 */ /* 0x001fec0003800000 */
.L_x_8110:
[----:B------:R-:W-:Y:S05]  /*1900*/  WARPSYNC.ALL ;  /* 0x0000000000007948 */ /* 0x000fea0003800000 */
[----:B------:R-:W-:Y:S01]  /*1910*/  R2UR UR4, R222 ;  /* 0x00000000de0472ca */ /* 0x000fe200000e0000 */
[----:B------:R1:W-:-:S12]  /*1920*/  BAR.SYNC.DEFER_BLOCKING R214, 0x100 ;  /* 0x000400d60000751d */ /* 0x0003d80000010000 */
[----:B------:R-:W-:-:S05]  /*1930*/  IMAD.U32 R3, RZ, RZ, UR4 ;  /* 0x00000004ff037e24 */ /* 0x000fca000f8e00ff */
[----:B------:R-:W-:-:S13]  /*1940*/  ISETP.NE.AND P0, PT, R3, 0x3, PT ;  /* 0x000000030300780c */ /* 0x000fda0003f05270 */
[----:B-1----:R-:W-:Y:S05]  /*1950*/  @!P0 BRA `(.L_x_7988) ;  /* 0x0000000000048947 */ /* 0x002fea0003800000 */
[----:B------:R-:W-:Y:S01]  /*1960*/  BPT.TRAP 0x1 ;  /* 0x000000040000795c */ /* 0x000fe20000300000 */
.L_x_7988:
[----:B------:R-:W-:Y:S02]  /*1970*/  IMAD.U32 R4, RZ, RZ, UR36 ;  /* 0x00000024ff047e24 */ /* 0x000fe4000f8e00ff */
[----:B------:R-:W-:Y:S02]  /*1980*/  IMAD.U32 R6, RZ, RZ, UR37 ;  /* 0x00000025ff067e24 */ /* 0x000fe4000f8e00ff */
[----:B------:R-:W-:-:S03]  /*1990*/  IMAD R3, R4, 0x8, R5 ;  /* 0x0000000804037824 */ /* 0x000fc600078e0205 */
[----:B------:R-:W-:-:S04]  /*19a0*/  SHF.L.U32 R4, R6, 0x1f, RZ ;  /* 0x0000001f06047819 */ /* 0x000fc800000006ff */
[----:B------:R1:W2:Y:S01]  /*19b0*/  SYNCS.PHASECHK.TRANS64.TRYWAIT P1, [R3+URZ+0x32430], R4 ;  /* 0x03243004030075a7 */ /* 0x0002a2000802017f */
[----:B------:R-:W-:Y:S05]  /*19c0*/  @!P0 BRA `(.L_x_7989) ;  /* 0x0000000000048947 */ /* 0x000fea0003800000 */
[----:B------:R-:W-:Y:S01]  /*19d0*/  BPT.TRAP 0x1 ;  /* 0x000000040000795c */ /* 0x000fe20000300000 */
.L_x_7989:
[----:B------:R-:W-:Y:S01]  /*19e0*/  IMAD R16, R16, 0x2000, R5 ;  /* 0x0000200010107824 */ /* 0x000fe200078e0205 */
[----:B--2---:R-:W-:Y:S06]  /*19f0*/  @P1 BRA `(.L_x_7990) ;  /* 0x0000000000081947 */ /* 0x004fec0003800000 */
[----:B------:R-:W2:Y:S02]  /*1a00*/  SYNCS.PHASECHK.TRANS64.TRYWAIT P1, [R3+URZ+0x32430], R4 ;  /* 0x03243004030075a7 */ /* 0x000ea4000802017f */
[----:B--2---:R-:W-:Y:S05]  /*1a10*/  @!P1 BRA `(.L_x_7991) ;  /* 0x000000c400289947 */ /* 0x004fea0003800000 */
.L_x_7990:
[----:B------:R-:W-:Y:S01]  /*1a20*/  R2UR UR4, R5 ;  /* 0x00000000050472ca */ /* 0x000fe200000e0000 */
[----:B------:R-:W-:Y:S01]  /*1a30*/  WARPGROUP.ARRIVE ;  /* 0x00000000000079c5 */ /* 0x000fe20000000000 */
[----:B------:R-:W-:Y:S01]  /*1a40*/  R2UR UR5, R16 ;  /* 0x00000000100572ca */ /* 0x000fe200000e0000 */
[----:B------:R-:W-:Y:S01]  /*1a50*/  UMOV UR13, 0x40000040 ;  /* 0x40000040000d7882 */ /* 0x000fe20000000000 */
[----:B------:R-:W-:Y:S01]  /*1a60*/  UMOV UR15, 0x40000040 ;  /* 0x40000040000f7882 */ /* 0x000fe20000000000 */
[----:B------:R-:W-:-:S08]  /*1a70*/  IMAD.U32 R21, RZ, RZ, UR13 ;  /* 0x0000000dff157e24 */ /* 0x000fd0000f8e00ff */
[----:B------:R-:W-:Y:S02]  /*1a80*/  UIADD3 UR4, UR4, 0x1c400, URZ ;  /* 0x0001c40004047890 */ /* 0x000fe4000fffe03f */
[----:B------:R-:W-:Y:S02]  /*1a90*/  UIADD3 UR6, UR5, 0x18400, URZ ;  /* 0x0001840005067890 */ /* 0x000fe4000fffe03f */
[----:B------:R-:W-:Y:S02]  /*1aa0*/  USHF.R.U32.HI UR4, URZ, 0x4, UR4 ;  /* 0x000000043f047899 */ /* 0x000fe40008011604 */
[----:B------:R-:W-:Y:S02]  /*1ab0*/  USHF.R.U32.HI UR6, URZ, 0x4, UR6 ;  /* 0x000000043f067899 */ /* 0x000fe40008011606 */
[----:B------:R-:W-:Y:S02]  /*1ac0*/  ULOP3.LUT UR4, UR4, 0x3fff, URZ, 0xc0, !UPT ;  /* 0x00003fff04047892 */ /* 0x000fe4000f8ec03f */
[----:B------:R-:W-:-:S02]  /*1ad0*/  ULOP3.LUT UR6, UR6, 0x3fff, URZ, 0xc0, !UPT ;  /* 0x00003fff06067892 */ /* 0x000fc4000f8ec03f */
[----:B------:R-:W-:Y:S02]  /*1ae0*/  ULOP3.LUT UR39, UR4, 0x10000, URZ, 0xfc, !UPT ;  /* 0x0001000004277892 */ /* 0x000fe4000f8efc3f */
[----:B------:R-:W-:Y:S02]  /*1af0*/  ULOP3.LUT UR8, UR6, 0x10000, URZ, 0xfc, !UPT ;  /* 0x0001000006087892 */ /* 0x000fe4000f8efc3f */
[----:B------:R-:W-:Y:S02]  /*1b00*/  UIMAD UR4, UR36, 0x300, UR39 ;  /* 0x00000300240478a4 */ /* 0x000fe4000f8e0227 */
[----:B------:R-:W-:Y:S02]  /*1b10*/  UIADD3 UR6, UR8, 0x2, URZ ;  /* 0x0000000208067890 */ /* 0x000fe4000fffe03f */
[----:B------:R-:W-:Y:S01]  /*1b20*/  UIADD3 UR7, UR4, 0x2, URZ ;  /* 0x0000000204077890 */ /* 0x000fe2000fffe03f */
[----:B------:R-:W-:Y:S02]  /*1b30*/  UMOV UR12, UR8 ;  /* 0x00000008000c7c82 */ /* 0x000fe40008000000 */
[----:B------:R-:W-:Y:S01]  /*1b40*/  UMOV UR14, UR4 ;  /* 0x00000004000e7c82 */ /* 0x000fe20008000000 */
[----:B------:R-:W-:Y:S01]  /*1b50*/  IMAD.U32 R20, RZ, RZ, UR12 ;  /* 0x0000000cff147e24 */ /* 0x000fe2000f8e00ff */
[----:B------:R-:W-:Y:S01]  /*1b60*/  HGMMA.64x96x16.F32 R24, gdesc[UR12], RZ, !UPT, gsb0 ;  /* 0x016000000c1879f0 */ /* 0x000fe2000c0008ff */
[----:B------:R-:W-:Y:S01]  /*1b70*/  UMOV UR12, UR6 ;  /* 0x00000006000c7c82 */ /* 0x000fe20008000000 */
[----:B------:R-:W-:Y:S01]  /*1b80*/  UMOV UR13, 0x40000040 ;  /* 0x40000040000d7882 */ /* 0x000fe20000000000 */
[----:B------:R-:W-:Y:S01]  /*1b90*/  UMOV UR14, UR7 ;  /* 0x00000007000e7c82 */ /* 0x000fe20008000000 */
[----:B------:R-:W-:Y:S01]  /*1ba0*/  UMOV UR15, 0x40000040 ;  /* 0x40000040000f7882 */ /* 0x000fe20000000000 */
[----:B------:R-:W-:Y:S01]  /*1bb0*/  UIADD3 UR6, UR8, 0x4, URZ ;  /* 0x0000000408067890 */ /* 0x000fe2000fffe03f */
[----:B------:R-:W-:Y:S01]  /*1bc0*/  IMAD.U32 R18, RZ, RZ, UR12 ;  /* 0x0000000cff127e24 */ /* 0x000fe2000f8e00ff */
[----:B------:R-:W-:Y:S01]  /*1bd0*/  UIADD3 UR7, UR4, 0x4, URZ ;  /* 0x0000000404077890 */ /* 0x000fe2000fffe03f */
[----:B------:R-:W-:Y:S01]  /*1be0*/  IMAD.U32 R19, RZ, RZ, UR13 ;  /* 0x0000000dff137e24 */ /* 0x000fe2000f8e00ff */
[----:B------:R-:W-:Y:S01]  /*1bf0*/  UIADD3 UR4, UR4, 0x6, URZ ;  /* 0x0000000604047890 */ /* 0x000fe2000fffe03f */
[----:B------:R-:W-:-:S02]  /*1c00*/  WARPGROUP.DEPBAR.LE gsb0, 0x0 ;  /* 0x00008000000079c5 */ /* 0x000fc40000010000 */
[----:B------:R-:W-:-:S06]  /*1c10*/  WARPGROUP.ARRIVE ;  /* 0x00000000000079c5 */ /* 0x000fcc0000000000 */
[----:B------:R-:W-:Y:S01]  /*1c20*/  HGMMA.64x96x16.F32 R24, gdesc[UR12], R24, gsb0 ;  /* 0x016000000c1879f0 */ /* 0x000fe20008000818 */
[----:B------:R-:W-:Y:S01]  /*1c30*/  UMOV UR12, UR6 ;  /* 0x00000006000c7c82 */ /* 0x000fe20008000000 */
[----:B------:R-:W-:Y:S01]  /*1c40*/  UMOV UR13, 0x40000040 ;  /* 0x40000040000d7882 */ /* 0x000fe20000000000 */
[----:B------:R-:W-:Y:S01]  /*1c50*/  UMOV UR14, UR7 ;  /* 0x00000007000e7c82 */ /* 0x000fe20008000000 */
[----:B------:R-:W-:Y:S01]  /*1c60*/  UMOV UR15, 0x40000040 ;  /* 0x40000040000f7882 */ /* 0x000fe20000000000 */
[----:B------:R-:W-:Y:S01]  /*1c70*/  UIADD3 UR6, UR8, 0x6, URZ ;  /* 0x0000000608067890 */ /* 0x000fe2000fffe03f */
[----:B------:R-:W-:Y:S02]  /*1c80*/  IMAD.U32 R16, RZ, RZ, UR12 ;  /* 0x0000000cff107e24 */ /* 0x000fe4000f8e00ff */
[----:B------:R-:W-:Y:S01]  /*1c90*/  IMAD.U32 R17, RZ, RZ, UR13 ;  /* 0x0000000dff117e24 */ /* 0x000fe2000f8e00ff */
[----:B------:R-:W-:Y:S02]  /*1ca0*/  WARPGROUP.DEPBAR.LE gsb0, 0x0 ;  /* 0x00008000000079c5 */ /* 0x000fe40000010000 */
[----:B------:R-:W-:-:S06]  /*1cb0*/  WARPGROUP.ARRIVE ;  /* 0x00000000000079c5 */ /* 0x000fcc0000000000 */
[----:B------:R-:W-:Y:S01]  /*1cc0*/  HGMMA.64x96x16.F32 R24, gdesc[UR12], R24, gsb0 ;  /* 0x016000000c1879f0 */ /* 0x000fe20008000818 */
[----:B------:R-:W-:Y:S01]  /*1cd0*/  UMOV UR12, UR6 ;  /* 0x00000006000c7c82 */ /* 0x000fe20008000000 */
[----:B------:R-:W-:Y:S01]  /*1ce0*/  UMOV UR13, 0x40000040 ;  /* 0x40000040000d7882 */ /* 0x000fe20000000000 */
[----:B------:R-:W-:Y:S01]  /*1cf0*/  UMOV UR14, UR4 ;  /* 0x00000004000e7c82 */ /* 0x000fe20008000000 */
[----:B------:R-:W-:Y:S01]  /*1d00*/  UMOV UR15, 0x40000040 ;  /* 0x40000040000f7882 */ /* 0x000fe20000000000 */
[----:B------:R-:W-:Y:S02]  /*1d10*/  IMAD.U32 R14, RZ, RZ, UR12 ;  /* 0x0000000cff0e7e24 */ /* 0x000fe4000f8e00ff */
[----:B------:R-:W-:Y:S01]  /*1d20*/  IMAD.U32 R15, RZ, RZ, UR13 ;  /* 0x0000000dff0f7e24 */ /* 0x000fe2000f8e00ff */
[----:B------:R-:W-:Y:S02]  /*1d30*/  WARPGROUP.DEPBAR.LE gsb0, 0x0 ;  /* 0x00008000000079c5 */ /* 0x000fe40000010000 */
[----:B------:R-:W-:-:S06]  /*1d40*/  WARPGROUP.ARRIVE ;  /* 0x00000000000079c5 */ /* 0x000fcc0000000000 */
[----:B------:R-:W-:Y:S03]  /*1d50*/  HGMMA.64x96x16.F32 R24, gdesc[UR12], R24, gsb0 ;  /* 0x016000000c1879f0 */ /* 0x000fe60008000818 */
[----:B------:R-:W-:Y:S02]  /*1d60*/  WARPGROUP.DEPBAR.LE gsb0, 0x0 ;  /* 0x00008000000079c5 */ /* 0x000fe40000010000 */
[----:B------:R-:W3:Y:S02]  /*1d70*/  SYNCS.PHASECHK.TRANS64.TRYWAIT P1, [R5+URZ+0x32410], R0 ;  /* 0x03241000050075a7 */ /* 0x000ee4000802017f */
[----:B---3--:R-:W-:Y:S05]  /*1d80*/  @!P1 BRA `(.L_x_7992) ;  /* 0x000000c000609947 */ /* 0x008fea0003800000 */
.L_x_8111:
[----:B------:R-:W-:Y:S05]  /*1d90*/  @!P0 BRA `(.L_x_7993) ;  /* 0x0000000000048947 */ /* 0x000fea0003800000 */
[----:B------:R-:W-:Y:S01]  /*1da0*/  BPT.TRAP 0x1 ;  /* 0x000000040000795c */ /* 0x000fe20000300000 */
.L_x_7993:
[----:B------:R4:W0:Y:S01]  /*1db0*/  SYNCS.PHASECHK.TRANS64.TRYWAIT P1, [R3+URZ+0x32450], R4 ;  /* 0x03245004030075a7 */ /* 0x000822000802017f */
[----:B------:R-:W-:Y:S05]  /*1dc0*/  @!P0 BRA `(.L_x_7994) ;  /* 0x0000000000048947 */ /* 0x000fea0003800000 */
[----:B------:R-:W-:Y:S01]  /*1dd0*/  BPT.TRAP 0x1 ;  /* 0x000000040000795c */ /* 0x000fe20000300000 */
.L_x_7994:
[----:B0-----:R-:W-:Y:S05]  /*1de0*/  @P1 BRA `(.L_x_7995) ;  /* 0x0000000000081947 */ /* 0x001fea0003800000 */
[----:B------:R-:W0:Y:S02]  /*1df0*/  SYNCS.PHASECHK.TRANS64.TRYWAIT P1, [R3+URZ+0x32450], R4 ;  /* 0x03245004030075a7 */ /* 0x000e24000802017f */
[----:B0-----:R-:W-:Y:S05]  /*1e00*/  @!P1 BRA `(.L_x_7996) ;  /* 0x000000c000549947 */ /* 0x001fea0003800000 */
.L_x_7995:
[----:B------:R-:W-:Y:S01]  /*1e10*/  R2UR UR4, R5 ;  /* 0x00000000050472ca */ /* 0x000fe200000e0000 */
[----:B------:R-:W-:Y:S01]  /*1e20*/  UIADD3 UR5, UR5, 0x22400, URZ ;  /* 0x0002240005057890 */ /* 0x000fe2000fffe03f */
[----:B------:R-:W-:Y:S01]  /*1e30*/  WARPGROUP.ARRIVE ;  /* 0x00000000000079c5 */ /* 0x000fe20000000000 */
[----:B------:R-:W-:Y:S01]  /*1e40*/  UMOV UR9, 0x40000040 ;  /* 0x4000004000097882 */ /* 0x000fe20000000000 */
[----:B------:R-:W-:Y:S01]  /*1e50*/  UMOV UR11, 0x40000040 ;  /* 0x40000040000b7882 */ /* 0x000fe20000000000 */
[----:B------:R-:W-:Y:S01]  /*1e60*/  USHF.R.U32.HI UR5, URZ, 0x4, UR5 ;  /* 0x000000043f057899 */ /* 0x000fe20008011605 */
[----:B---3--:R-:W-:Y:S01]  /*1e70*/  IMAD.U32 R5, RZ, RZ, UR9 ;  /* 0x00000009ff057e24 */ /* 0x008fe2000f8e00ff */
[----:B------:R-:W-:Y:S01]  /*1e80*/  UMOV UR13, 0x40000040 ;  /* 0x40000040000d7882 */ /* 0x000fe20000000000 */
[----:B------:R-:W-:Y:S01]  /*1e90*/  UMOV UR15, 0x40000040 ;  /* 0x40000040000f7882 */ /* 0x000fe20000000000 */
[----:B------:R-:W-:Y:S01]  /*1ea0*/  IMAD.U32 R7, RZ, RZ, UR13 ;  /* 0x0000000dff077e24 */ /* 0x000fe2000f8e00ff */
[----:B------:R-:W-:Y:S01]  /*1eb0*/  UMOV UR17, 0x40000040 ;  /* 0x4000004000117882 */ /* 0x000fe20000000000 */
[----:B------:R-:W-:Y:S01]  /*1ec0*/  UMOV UR19, 0x40000040 ;  /* 0x4000004000137882 */ /* 0x000fe20000000000 */
[----:B------:R-:W-:Y:S01]  /*1ed0*/  UMOV UR21, 0x40000040 ;  /* 0x4000004000157882 */ /* 0x000fe20000000000 */
[----:B------:R-:W-:Y:S01]  /*1ee0*/  UIADD3 UR4, UR4, 0x400, URZ ;  /* 0x0000040004047890 */ /* 0x000fe2000fffe03f */
[----:B------:R-:W0:Y:S01]  /*1ef0*/  S2R R72, SR_TID.X ;  /* 0x0000000000487919 */ /* 0x000e220000002100 */
[----:B------:R-:W-:Y:S01]  /*1f00*/  UMOV UR23, 0x40000040 ;  /* 0x4000004000177882 */ /* 0x000fe20000000000 */
[----:B------:R-:W-:Y:S01]  /*1f10*/  UMOV UR25, 0x40000040 ;  /* 0x4000004000197882 */ /* 0x000fe20000000000 */
[----:B------:R-:W-:Y:S01]  /*1f20*/  USHF.R.U32.HI UR4, URZ, 0x4, UR4 ;  /* 0x000000043f047899 */ /* 0x000fe20008011604 */
[----:B------:R-:W-:Y:S01]  /*1f30*/  UMOV UR27, 0x40000040 ;  /* 0x40000040001b7882 */ /* 0x000fe20000000000 */
[----:B------:R-:W-:-:S02]  /*1f40*/  UMOV UR29, 0x40000040 ;  /* 0x40000040001d7882 */ /* 0x000fc40000000000 */
[----:B------:R-:W-:Y:S02]  /*1f50*/  ULOP3.LUT UR7, UR4, 0x3fff, URZ, 0xc0, !UPT ;  /* 0x00003fff04077892 */ /* 0x000fe4000f8ec03f */
[----:B------:R-:W-:Y:S02]  /*1f60*/  ULOP3.LUT UR4, UR5, 0x3fff, URZ, 0xc0, !UPT ;  /* 0x00003fff05047892 */ /* 0x000fe4000f8ec03f */
[----:B------:R-:W-:Y:S02]  /*1f70*/  ULOP3.LUT UR38, UR7, 0x10000, URZ, 0xfc, !UPT ;  /* 0x0001000007267892 */ /* 0x000fe4000f8efc3f */
[----:B------:R-:W-:Y:S02]  /*1f80*/  ULOP3.LUT UR4, UR4, 0x10000, URZ, 0xfc, !UPT ;  /* 0x0001000004047892 */ /* 0x000fe4000f8efc3f */
[----:B------:R-:W-:Y:S02]  /*1f90*/  UIMAD UR5, UR36, 0xc00, UR38 ;  /* 0x00000c00240578a4 */ /* 0x000fe4000f8e0226 */
[----:B------:R-:W-:-:S02]  /*1fa0*/  UIADD3 UR6, UR4, 0x2, URZ ;  /* 0x0000000204067890 */ /* 0x000fc4000fffe03f */
[----:B------:R-:W-:Y:S02]  /*1fb0*/  UIADD3 UR16, UR4, 0x406, URZ ;  /* 0x0000040604107890 */ /* 0x000fe4000fffe03f */
[----:B------:R-:W-:Y:S01]  /*1fc0*/  UMOV UR8, UR4 ;  /* 0x0000000400087c82 */ /* 0x000fe20008000000 */
[----:B------:R-:W-:Y:S01]  /*1fd0*/  UMOV UR10, UR5 ;  /* 0x00000005000a7c82 */ /* 0x000fe20008000000 */
[----:B-12-4-:R-:W-:Y:S01]  /*1fe0*/  IMAD.U32 R4, RZ, RZ, UR8 ;  /* 0x00000008ff047e24 */ /* 0x016fe2000f8e00ff */
[----:B------:R-:W-:Y:S01]  /*1ff0*/  HGMMA.64x96x16.F32 R24, gdesc[UR8], R24, gsb0 ;  /* 0x01600000081879f0 */ /* 0x000fe20008000818 */
[----:B------:R-:W-:Y:S01]  /*2000*/  UIADD3 UR8, UR5, 0x2, URZ ;  /* 0x0000000205087890 */ /* 0x000fe2000fffe03f */
[----:B------:R-:W-:Y:S01]  /*2010*/  UMOV UR12, UR6 ;  /* 0x00000006000c7c82 */ /* 0x000fe20008000000 */
[----:B------:R-:W-:Y:S01]  /*2020*/  UIADD3 UR6, UR4, 0x4, URZ ;  /* 0x0000000404067890 */ /* 0x000fe2000fffe03f */
[----:B------:R-:W-:Y:S01]  /*2030*/  IMAD.U32 R6, RZ, RZ, UR12 ;  /* 0x0000000cff067e24 */ /* 0x000fe2000f8e00ff */
[----:B------:R-:W-:-:S03]  /*2040*/  UIADD3 UR10, UR5, 0x302, URZ ;  /* 0x00000302050a7890 */ /* 0x000fc6000fffe03f */
[----:B------:R-:W-:Y:S01]  /*2050*/  UMOV UR14, UR8 ;  /* 0x00000008000e7c82 */ /* 0x000fe20008000000 */
[----:B------:R-:W-:Y:S01]  /*2060*/  UIADD3 UR8, UR5, 0x4, URZ ;  /* 0x0000000405087890 */ /* 0x000fe2000fffe03f */
[----:B------:R-:W-:Y:S01]  /*2070*/  UMOV UR9, 0x40000040 ;  /* 0x4000004000097882 */ /* 0x000fe20000000000 */
[----:B------:R-:W-:Y:S01]  /*2080*/  UMOV UR11, 0x40000040 ;  /* 0x40000040000b7882 */ /* 0x000fe20000000000 */
[----:B------:R-:W-:Y:S02]  /*2090*/  UIADD3 UR18, UR5, 0x306, URZ ;  /* 0x0000030605127890 */ /* 0x000fe4000fffe03f */
[----:B------:R-:W-:Y:S02]  /*20a0*/  UIADD3 UR20, UR4, 0x800, URZ ;  /* 0x0000080004147890 */ /* 0x000fe4000fffe03f */
[----:B------:R-:W-:Y:S02]  /*20b0*/  UIADD3 UR22, UR5, 0x600, URZ ;  /* 0x0000060005167890 */ /* 0x000fe4000fffe03f */
[----:B------:R-:W-:-:S02]  /*20c0*/  UIADD3 UR24, UR4, 0x802, URZ ;  /* 0x0000080204187890 */ /* 0x000fc4000fffe03f */
[----:B------:R-:W-:Y:S02]  /*20d0*/  UIADD3 UR26, UR5, 0x602, URZ ;  /* 0x00000602051a7890 */ /* 0x000fe4000fffe03f */
[----:B------:R-:W-:Y:S02]  /*20e0*/  UIADD3 UR28, UR4, 0x804, URZ ;  /* 0x00000804041c7890 */ /* 0x000fe4000fffe03f */
[----:B------:R-:W-:Y:S01]  /*20f0*/  UIADD3 UR30, UR5, 0x604, URZ ;  /* 0x00000604051e7890 */ /* 0x000fe2000fffe03f */
        /* <DEDUP_REMOVED lines=21> */
[----:B------:R-:W-:Y:S02]  /*2250*/  ULOP3.LUT UR7, UR7, 0x3000000, URZ, 0xfc, !UPT ;  /* 0x0300000007077892 */ /* 0x000fe4000f8efc3f */
[----:B------:R-:W-:Y:S01]  /*2260*/  UISETP.GE.AND UP0, UPT, UR52, 0x61, UPT ;  /* 0x000000613400788c */ /* 0x000fe2000bf06270 */
[----:B------:R-:W-:Y:S02]  /*2270*/  WARPGROUP.DEPBAR.LE gsb0, 0x0 ;  /* 0x00008000000079c5 */ /* 0x000fe40000010000 */
[----:B------:R-:W-:-:S06]  /*2280*/  WARPGROUP.ARRIVE ;  /* 0x00000000000079c5 */ /* 0x000fcc0000000000 */
[----:B------:R-:W-:Y:S01]  /*2290*/  HGMMA.64x96x16.F32 R24, gdesc[UR12], R24, gsb0 ;  /* 0x016000000c1879f0 */ /* 0x000fe20008000818 */
        /* <DEDUP_REMOVED lines=28> */
[----:B------:R-:W-:Y:S01]  /*2460*/  ULDC UR6, c[0x0][0xa80] ;  /* 0x0002a00000067ab9 */ /* 0x000fe20000000800 */
[----:B------:R-:W-:Y:S01]  /*2470*/  IMAD.U32 R13, RZ, RZ, UR13 ;  /* 0x0000000dff0d7e24 */ /* 0x000fe2000f8e00ff */
[----:B------:R-:W-:Y:S02]  /*2480*/  WARPGROUP.DEPBAR.LE gsb0, 0x0 ;  /* 0x00008000000079c5 */ /* 0x000fe40000010000 */
[----:B------:R-:W-:-:S06]  /*2490*/  WARPGROUP.ARRIVE ;  /* 0x00000000000079c5 */ /* 0x000fcc0000000000 */
[----:B------:R-:W-:Y:S01]  /*24a0*/  HGMMA.64x96x16.F32 R24, gdesc[UR12], R24, gsb0 ;  /* 0x016000000c1879f0 */ /* 0x000fe20008000818 */
[----:B------:R-:W-:Y:S02]  /*24b0*/  UIADD3 UR12, UR4, 0x404, URZ ;  /* 0x00000404040c7890 */ /* 0x000fe4000fffe03f */
[----:B------:R-:W-:Y:S01]  /*24c0*/  UIADD3 UR14, UR5, 0x304, URZ ;  /* 0x00000304050e7890 */ /* 0x000fe2000fffe03f */
[----:B------:R-:W-:Y:S01]  /*24d0*/  UMOV UR13, 0x40000040 ;  /* 0x40000040000d7882 */ /* 0x000fe20000000000 */
[----:B------:R-:W-:Y:S01]  /*24e0*/  UMOV UR15, 0x40000040 ;  /* 0x40000040000f7882 */ /* 0x000fe20000000000 */
[----:B------:R-:W-:-:S04]  /*24f0*/  UIMAD UR4, UR53, -0x60, UR52 ;  /* 0xffffffa0350478a4 */ /* 0x000fc8000f8e0234 */
[----:B------:R-:W-:-:S06]  /*2500*/  UIADD3 UR4, UR4, 0x60, URZ ;  /* 0x0000006004047890 */ /* 0x000fcc000fffe03f */
[----:B------:R-:W-:Y:S01]  /*2510*/  IMAD.U32 R0, RZ, RZ, UR4 ;  /* 0x00000004ff007e24 */ /* 0x000fe2000f8e00ff */
[----:B------:R-:W-:-:S03]  /*2520*/  UIMAD UR4, UR36, 0xc00, UR7 ;  /* 0x00000c00240478a4 */ /* 0x000fc6000f8e0207 */
        /* <DEDUP_REMOVED lines=10> */
[----:B------:R-:W-:Y:S01]  /*25d0*/  UMOV UR10, UR4 ;  /* 0x00000004000a7c82 */ /* 0x000fe20008000000 */
        /* <DEDUP_REMOVED lines=35> */
[----:B------:R-:W-:-:S02]  /*2810*/  FSEL R25, R30, -INF , P6 ;  /* 0xff8000001e197808 */ /* 0x000fc40003000000 */
[----:B------:R-:W-:Y:S02]  /*2820*/  FSEL R30, R29, -INF , P5 ;  /* 0xff8000001d1e7808 */ /* 0x000fe40002800000 */
[----:B------:R-:W-:Y:S02]  /*2830*/  FSEL R28, R28, -INF , P6 ;  /* 0xff8000001c1c7808 */ /* 0x000fe40003000000 */
[----:B------:R-:W-:Y:S02]  /*2840*/  FMNMX.FTZ R29, R24, R26, !PT ;  /* 0x0000001a181d7209 */ /* 0x000fe40007810000 */
[----:B------:R-:W-:Y:S02]  /*2850*/  FSEL R159, R32, -INF , P4 ;  /* 0xff800000209f7808 */ /* 0x000fe40002000000 */
[----:B------:R-:W-:Y:S02]  /*2860*/  FMNMX.FTZ R29, R28, R29, !PT ;  /* 0x0000001d1c1d7209 */ /* 0x000fe40007810000 */
[----:B------:R-:W-:-:S02]  /*2870*/  FSEL R161, R33, -INF , P3 ;  /* 0xff80000021a17808 */ /* 0x000fc40001800000 */
[----:B------:R-:W-:Y:S02]  /*2880*/  FMNMX.FTZ R32, R30, R29, !PT ;  /* 0x0000001d1e207209 */ /* 0x000fe40007810000 */
[----:B------:R-:W-:Y:S02]  /*2890*/  FSEL R27, R27, -INF , P1 ;  /* 0xff8000001b1b7808 */ /* 0x000fe40000800000 */
[----:B------:R-:W-:Y:S02]  /*28a0*/  FMNMX.FTZ R32, R159, R32, !PT ;  /* 0x000000209f207209 */ /* 0x000fe40007810000 */
[----:B------:R-:W-:Y:S02]  /*28b0*/  ISETP.GT.AND P2, PT, R0, 0x18, PT ;  /* 0x000000180000780c */ /* 0x000fe40003f44270 */
[----:B------:R-:W-:Y:S02]  /*28c0*/  FMNMX.FTZ R29, R161, R32, !PT ;  /* 0x00000020a11d7209 */ /* 0x000fe40007810000 */
[----:B------:R-:W-:-:S02]  /*28d0*/  FMNMX.FTZ R32, R73, R27, !PT ;  /* 0x0000001b49207209 */ /* 0x000fc40007810000 */
[----:B------:R-:W-:Y:S02]  /*28e0*/  ISETP.GT.AND P1, PT, R0, 0x19, PT ;  /* 0x000000190000780c */ /* 0x000fe40003f24270 */
[----:B------:R-:W-:Y:S02]  /*28f0*/  FSEL R164, R36, -INF , P2 ;  /* 0xff80000024a47808 */ /* 0x000fe40001000000 */
[----:B------:R-:W-:Y:S02]  /*2900*/  FSEL R31, R31, -INF , P5 ;  /* 0xff8000001f1f7808 */ /* 0x000fe40002800000 */
[----:B------:R-:W-:Y:S02]  /*2910*/  FMNMX.FTZ R32, R25, R32, !PT ;  /* 0x0000002019207209 */ /* 0x000fe40007810000 */
[----:B------:R-:W-:Y:S02]  /*2920*/  FSEL R168, R37, -INF , P1 ;  /* 0xff80000025a87808 */ /* 0x000fe40000800000 */
[----:B------:R-:W-:-:S02]  /*2930*/  FMNMX.FTZ R29, R164, R29, !PT ;  /* 0x0000001da41d7209 */ /* 0x000fc40007810000 */
[----:B------:R-:W-:Y:S02]  /*2940*/  FSEL R157, R34, -INF , P4 ;  /* 0xff800000229d7808 */ /* 0x000fe40002000000 */
[----:B------:R-:W-:Y:S02]  /*2950*/  FMNMX.FTZ R32, R31, R32, !PT ;  /* 0x000000201f207209 */ /* 0x000fe40007810000 */
[----:B------:R-:W-:Y:S02]  /*2960*/  FMNMX.FTZ R34, R168, R29, !PT ;  /* 0x0000001da8227209 */ /* 0x000fe40007810000 */
[----:B------:R-:W-:Y:S02]  /*2970*/  FSEL R160, R35, -INF , P3 ;  /* 0xff80000023a07808 */ /* 0x000fe40001800000 */
[----:B------:R-:W-:Y:S02]  /*2980*/  FMNMX.FTZ R29, R157, R32, !PT ;  /* 0x000000209d1d7209 */ /* 0x000fe40007810000 */
[----:B------:R-:W-:-:S02]  /*2990*/  ISETP.GT.AND P6, PT, R0, 0x20, PT ;  /* 0x000000200000780c */ /* 0x000fc40003fc4270 */
[----:B------:R-:W-:Y:S02]  /*29a0*/  FSEL R162, R38, -INF , P2 ;  /* 0xff80000026a27808 */ /* 0x000fe40001000000 */
[----:B------:R-:W-:Y:S02]  /*29b0*/  FMNMX.FTZ R29, R160, R29, !PT ;  /* 0x0000001da01d7209 */ /* 0x000fe40007810000 */
[----:B------:R-:W-:Y:S02]  /*29c0*/  ISETP.GT.AND P5, PT, R0, 0x21, PT ;  /* 0x000000210000780c */ /* 0x000fe40003fa4270 */
[----:B------:R-:W-:Y:S02]  /*29d0*/  FSEL R165, R40, -INF , P6 ;  /* 0xff80000028a57808 */ /* 0x000fe40003000000 */
        /* <DEDUP_REMOVED lines=96> */
[--C-:B------:R-:W-:Y:S01]  /*2fe0*/  FFMA.FTZ R194, R28, UR6, -R211.reuse ;  /* 0x000000061cc27c23 */ /* 0x100fe200080108d3 */
[----:B------:R-:W-:Y:S01]  /*2ff0*/  FSEL R212, R212, RZ, P1 ;  /* 0x000000ffd4d47208 */ /* 0x000fe20000800000 */
[--C-:B------:R-:W-:Y:S01]  /*3000*/  FFMA.FTZ R195, R30, UR6, -R211.reuse ;  /* 0x000000061ec37c23 */ /* 0x100fe200080108d3 */
[----:B0-----:R-:W-:Y:S01]  /*3010*/  LOP3.LUT P1, RZ, R72, 0x7f, RZ, 0xc0, !PT ;  /* 0x0000007f48ff7812 */ /* 0x001fe2000782c0ff */
[----:B------:R-:W-:Y:S01]  /*3020*/  MUFU.EX2 R192, R192 ;  /* 0x000000c000c07308 */ /* 0x000fe20000000800 */
[----:B------:R-:W-:Y:S01]  /*3030*/  SHF.R.U32.HI R72, RZ, 0x7, R72 ;  /* 0x00000007ff487819 */ /* 0x000fe20000011648 */
[--C-:B------:R-:W-:Y:S01]  /*3040*/  FFMA.FTZ R196, R73, UR6, -R212.reuse ;  /* 0x0000000649c47c23 */ /* 0x100fe200080108d4 */
[--C-:B------:R-:W-:Y:S01]  /*3050*/  FFMA.FTZ R197, R27, UR6, -R212.reuse ;  /* 0x000000061bc57c23 */ /* 0x100fe200080108d4 */
[--C-:B------:R-:W-:Y:S01]  /*3060*/  FFMA.FTZ R198, R25, UR6, -R212.reuse ;  /* 0x0000000619c67c23 */ /* 0x100fe200080108d4 */
[----:B------:R-:W-:Y:S01]  /*3070*/  IADD3 R158, -R72, 0xb, RZ ;  /* 0x0000000b489e7810 */ /* 0x000fe20007ffe1ff */
[----:B------:R-:W-:Y:S01]  /*3080*/  FFMA.FTZ R199, R31, UR6, -R212 ;  /* 0x000000061fc77c23 */ /* 0x000fe200080108d4 */
[--C-:B------:R-:W-:Y:S01]  /*3090*/  FFMA.FTZ R159, R159, UR6, -R211.reuse ;  /* 0x000000069f9f7c23 */ /* 0x100fe200080108d3 */
[----:B------:R-:W0:Y:S01]  /*30a0*/  MUFU.EX2 R193, R193 ;  /* 0x000000c100c17308 */ /* 0x000e220000000800 */
[--C-:B------:R-:W-:Y:S01]  /*30b0*/  FFMA.FTZ R161, R161, UR6, -R211.reuse ;  /* 0x00000006a1a17c23 */ /* 0x100fe200080108d3 */
[--C-:B------:R-:W-:Y:S01]  /*30c0*/  FFMA.FTZ R164, R164, UR6, -R211.reuse ;  /* 0x00000006a4a47c23 */ /* 0x100fe200080108d3 */
[----:B------:R-:W-:Y:S01]  /*30d0*/  FFMA.FTZ R168, R168, UR6, -R211 ;  /* 0x00000006a8a87c23 */ /* 0x000fe200080108d3 */
[----:B------:R-:W-:-:S02]  /*30e0*/  @!P1 VIADD R24, R3, 0x32440 ;  /* 0x0003244003189836 */ /* 0x000fc40000000000 */
[--C-:B------:R-:W-:Y:S01]  /*30f0*/  FFMA.FTZ R157, R157, UR6, -R212.reuse ;  /* 0x000000069d9d7c23 */ /* 0x100fe200080108d4 */
[--C-:B------:R-:W-:Y:S01]  /*3100*/  FFMA.FTZ R160, R160, UR6, -R212.reuse ;  /* 0x00000006a0a07c23 */ /* 0x100fe200080108d4 */
[----:B------:R-:W-:Y:S01]  /*3110*/  FFMA.FTZ R162, R162, UR6, -R212 ;  /* 0x00000006a2a27c23 */ /* 0x000fe200080108d4 */
[----:B------:R-:W-:Y:S01]  /*3120*/  MUFU.EX2 R194, R194 ;  /* 0x000000c200c27308 */ /* 0x000fe20000000800 */
[----:B------:R-:W-:Y:S01]  /*3130*/  @!P1 PRMT R24, RZ, 0x654, R24 ;  /* 0x00000654ff189816 */ /* 0x000fe20000000018 */
[----:B------:R1:W-:Y:S06]  /*3140*/  BAR.ARV R158, 0x100 ;  /* 0x0004009e0000751d */ /* 0x0003ec0000002000 */
[----:B------:R2:W-:Y:S01]  /*3150*/  @!P1 SYNCS.ARRIVE.TRANS64.RED.A1T0 RZ, [R24+URZ], RZ ;  /* 0x000000ff18ff99a7 */ /* 0x0005e2000810043f */
[----:B------:R-:W3:Y:S01]  /*3160*/  MUFU.EX2 R195, R195 ;  /* 0x000000c300c37308 */ /* 0x000ee20000000800 */
[----:B------:R4:W-:Y:S01]  /*3170*/  BAR.SYNC.DEFER_BLOCKING R214, 0x100 ;  /* 0x000400d60000751d */ /* 0x0009e20000010000 */
[----:B0-----:R-:W-:Y:S01]  /*3180*/  F2FP.F16.F32.PACK_AB R152, R193, R192 ;  /* 0x000000c0c198723e */ /* 0x001fe200000000ff */
[--C-:B------:R-:W-:Y:S01]  /*3190*/  FFMA.FTZ R166, R166, UR6, -R212.reuse ;  /* 0x00000006a6a67c23 */ /* 0x100fe200080108d4 */
[--C-:B------:R-:W-:Y:S01]  /*31a0*/  FFMA.FTZ R165, R165, UR6, -R211.reuse ;  /* 0x00000006a5a57c23 */ /* 0x100fe200080108d3 */
[--C-:B------:R-:W-:Y:S01]  /*31b0*/  FFMA.FTZ R163, R163, UR6, -R212.reuse ;  /* 0x00000006a3a37c23 */ /* 0x100fe200080108d4 */
[--C-:B------:R-:W-:Y:S01]  /*31c0*/  FFMA.FTZ R224, R175, UR6, -R212.reuse ;  /* 0x00000006afe07c23 */ /* 0x100fe200080108d4 */
[--C-:B------:R-:W-:Y:S01]  /*31d0*/  FFMA.FTZ R173, R173, UR6, -R211.reuse ;  /* 0x00000006adad7c23 */ /* 0x100fe200080108d3 */
[----:B------:R-:W-:Y:S01]  /*31e0*/  MUFU.EX2 R196, R196 ;  /* 0x000000c400c47308 */ /* 0x000fe20000000800 */
[--C-:B----4-:R-:W-:Y:S01]  /*31f0*/  FFMA.FTZ R214, R169, UR6, -R211.reuse ;  /* 0x00000006a9d67c23 */ /* 0x110fe200080108d3 */
[--C-:B------:R-:W-:Y:S01]  /*3200*/  FFMA.FTZ R169, R172, UR6, -R211.reuse ;  /* 0x00000006aca97c23 */ /* 0x100fe200080108d3 */
[--C-:B------:R-:W-:Y:S01]  /*3210*/  FFMA.FTZ R172, R176, UR6, -R211.reuse ;  /* 0x00000006b0ac7c23 */ /* 0x100fe200080108d3 */
[--C-:B------:R-:W-:Y:S01]  /*3220*/  FFMA.FTZ R176, R167, UR6, -R212.reuse ;  /* 0x00000006a7b07c23 */ /* 0x100fe200080108d4 */
[--C-:B------:R-:W-:Y:S01]  /*3230*/  FFMA.FTZ R167, R170, UR6, -R212.reuse ;  /* 0x00000006aaa77c23 */ /* 0x100fe200080108d4 */
[--C-:B------:R-:W-:Y:S01]  /*3240*/  FFMA.FTZ R170, R174, UR6, -R212.reuse ;  /* 0x00000006aeaa7c23 */ /* 0x100fe200080108d4 */
[--C-:B------:R-:W-:Y:S01]  /*3250*/  FFMA.FTZ R174, R177, UR6, -R211.reuse ;  /* 0x00000006b1ae7c23 */ /* 0x100fe200080108d3 */
[----:B------:R-:W0:Y:S01]  /*3260*/  MUFU.EX2 R197, R197 ;  /* 0x000000c500c57308 */ /* 0x000e220000000800 */
[----:B---3--:R-:W-:Y:S01]  /*3270*/  F2FP.F16.F32.PACK_AB R154, R195, R194 ;  /* 0x000000c2c39a723e */ /* 0x008fe200000000ff */
        /* <DEDUP_REMOVED lines=14> */
[----:B------:R-:W3:Y:S01]  /*3360*/  MUFU.EX2 R199, R199 ;  /* 0x000000c700c77308 */ /* 0x000ee20000000800 */
[----:B0-----:R-:W-:Y:S01]  /*3370*/  F2FP.F16.F32.PACK_AB R153, R197, R196 ;  /* 0x000000c4c599723e */ /* 0x001fe200000000ff */
[--C-:B------:R-:W-:Y:S01]  /*3380*/  FFMA.FTZ R187, R186, UR6, -R211.reuse ;  /* 0x00000006babb7c23 */ /* 0x100fe200080108d3 */
[--C-:B------:R-:W-:Y:S01]  /*3390*/  FFMA.FTZ R186, R189, UR6, -R211.reuse ;  /* 0x00000006bdba7c23 */ /* 0x100fe200080108d3 */
[--C-:B------:R-:W-:Y:S01]  /*33a0*/  FFMA.FTZ R189, R190, UR6, -R211.reuse ;  /* 0x00000006bebd7c23 */ /* 0x100fe200080108d3 */
[--C-:B------:R-:W-:Y:S01]  /*33b0*/  FFMA.FTZ R190, R206, UR6, -R212.reuse ;  /* 0x00000006cebe7c23 */ /* 0x100fe200080108d4 */
[----:B------:R-:W-:Y:S01]  /*33c0*/  FFMA.FTZ R180, R180, UR6, -R211 ;  /* 0x00000006b4b47c23 */ /* 0x000fe200080108d3 */
[--C-:B------:R-:W-:Y:S01]  /*33d0*/  FFMA.FTZ R191, R208, UR6, -R212.reuse ;  /* 0x00000006d0bf7c23 */ /* 0x100fe200080108d4 */
[----:B------:R-:W0:Y:S01]  /*33e0*/  MUFU.EX2 R159, R159 ;  /* 0x0000009f009f7308 */ /* 0x000e220000000800 */
[--C-:B------:R-:W-:Y:S01]  /*33f0*/  FFMA.FTZ R206, R209, UR6, -R212.reuse ;  /* 0x00000006d1ce7c23 */ /* 0x100fe200080108d4 */
[----:B------:R-:W-:Y:S01]  /*3400*/  FFMA.FTZ R207, R213, UR6, -R212 ;  /* 0x00000006d5cf7c23 */ /* 0x000fe200080108d4 */
[----:B------:R-:W-:Y:S01]  /*3410*/  FADD.FTZ R193, R192, R193 ;  /* 0x000000c1c0c17221 */ /* 0x000fe20000010000 */
[----:B------:R-:W-:Y:S01]  /*3420*/  FADD.FTZ R197, R196, R197 ;  /* 0x000000c5c4c57221 */ /* 0x000fe20000010000 */
[----:B------:R-:W-:-:S02]  /*3430*/  @!P1 VIADD R3, R3, 0x32460 ;  /* 0x0003246003039836 */ /* 0x000fc40000000000 */
[----:B------:R-:W-:Y:S01]  /*3440*/  FADD.FTZ R194, R194, R193 ;  /* 0x000000c1c2c27221 */ /* 0x000fe20000010000 */
[----:B------:R-:W4:Y:S01]  /*3450*/  MUFU.EX2 R161, R161 ;  /* 0x000000a100a17308 */ /* 0x000f220000000800 */
[----:B---3--:R-:W-:Y:S01]  /*3460*/  F2FP.F16.F32.PACK_AB R155, R199, R198 ;  /* 0x000000c6c79b723e */ /* 0x008fe200000000ff */
[----:B------:R-:W-:Y:S01]  /*3470*/  FADD.FTZ R198, R198, R197 ;  /* 0x000000c5c6c67221 */ /* 0x000fe20000010000 */
[----:B------:R-:W-:Y:S01]  /*3480*/  FADD.FTZ R194, R195, R194 ;  /* 0x000000c2c3c27221 */ /* 0x000fe20000010000 */
[----:B------:R-:W-:Y:S01]  /*3490*/  @!P1 PRMT R3, RZ, 0x654, R3 ;  /* 0x00000654ff039816 */ /* 0x000fe20000000003 */
[----:B--2---:R-:W-:Y:S01]  /*34a0*/  WARPGROUP.ARRIVE ;  /* 0x00000000000079c5 */ /* 0x004fe20000000000 */
[----:B------:R-:W-:Y:S02]  /*34b0*/  FADD.FTZ R198, R199, R198 ;  /* 0x000000c6c7c67221 */ /* 0x000fe40000010000 */
[----:B------:R-:W-:Y:S01]  /*34c0*/  MUFU.EX2 R164, R164 ;  /* 0x000000a400a47308 */ /* 0x000fe20000000800 */
[----:B0-----:R-:W-:-:S02]  /*34d0*/  FADD.FTZ R194, R159, R194 ;  /* 0x000000c29fc27221 */ /* 0x001fc40000010000 */
[----:B------:R-:W-:Y:S01]  /*34e0*/  HGMMA.64x256x16.F32 R24, R152, gdesc[UR8].tnspB, RZ, !UPT, gsb0 ;  /* 0x43e0000898187df0 */ /* 0x000fe2000c0008ff */
[----:B------:R-:W-:Y:S01]  /*34f0*/  UIADD3 UR10, UR4, 0x80, URZ ;  /* 0x00000080040a7890 */ /* 0x000fe2000fffe03f */
[----:B------:R-:W-:-:S03]  /*3500*/  UMOV UR11, 0x40000040 ;  /* 0x40000040000b7882 */ /* 0x000fc60000000000 */
[----:B------:R-:W-:Y:S08]  /*3510*/  MUFU.EX2 R168, R168 ;  /* 0x000000a800a87308 */ /* 0x000ff00000000800 */
[----:B------:R-:W-:Y:S08]  /*3520*/  MUFU.EX2 R157, R157 ;  /* 0x0000009d009d7308 */ /* 0x000ff00000000800 */
[----:B------:R-:W0:Y:S08]  /*3530*/  MUFU.EX2 R160, R160 ;  /* 0x000000a000a07308 */ /* 0x000e300000000800 */
[----:B------:R-:W-:Y:S08]  /*3540*/  MUFU.EX2 R162, R162 ;  /* 0x000000a200a27308 */ /* 0x000ff00000000800 */
[----:B------:R-:W2:Y:S08]  /*3550*/  MUFU.EX2 R166, R166 ;  /* 0x000000a600a67308 */ /* 0x000eb00000000800 */
[----:B------:R-:W-:Y:S08]  /*3560*/  MUFU.EX2 R165, R165 ;  /* 0x000000a500a57308 */ /* 0x000ff00000000800 */
[----:B------:R-:W3:Y:S08]  /*3570*/  MUFU.EX2 R214, R214 ;  /* 0x000000d600d67308 */ /* 0x000ef00000000800 */
[----:B------:R-:W-:Y:S08]  /*3580*/  MUFU.EX2 R169, R169 ;  /* 0x000000a900a97308 */ /* 0x000ff00000000800 */
[----:B------:R-:W-:Y:S08]  /*3590*/  MUFU.EX2 R172, R172 ;  /* 0x000000ac00ac7308 */ /* 0x000ff00000000800 */
[----:B------:R-:W-:Y:S08]  /*35a0*/  MUFU.EX2 R163, R163 ;  /* 0x000000a300a37308 */ /* 0x000ff00000000800 */
[----:B------:R-:W5:Y:S08]  /*35b0*/  MUFU.EX2 R176, R176 ;  /* 0x000000b000b07308 */ /* 0x000f700000000800 */
[----:B------:R-:W-:Y:S08]  /*35c0*/  MUFU.EX2 R167, R167 ;  /* 0x000000a700a77308 */ /* 0x000ff00000000800 */
[----:B------:R-:W1:Y:S08]  /*35d0*/  MUFU.EX2 R170, R170 ;  /* 0x000000aa00aa7308 */ /* 0x000e700000000800 */
[----:B------:R-:W-:Y:S08]  /*35e0*/  MUFU.EX2 R173, R173 ;  /* 0x000000ad00ad7308 */ /* 0x000ff00000000800 */
[----:B------:R-:W1:Y:S08]  /*35f0*/  MUFU.EX2 R174, R174 ;  /* 0x000000ae00ae7308 */ /* 0x000e700000000800 */
[----:B------:R-:W-:Y:S08]  /*3600*/  MUFU.EX2 R177, R177 ;  /* 0x000000b100b17308 */ /* 0x000ff00000000800 */
[----:B------:R-:W-:Y:S08]  /*3610*/  MUFU.EX2 R216, R216 ;  /* 0x000000d800d87308 */ /* 0x000ff00000000800 */
[----:B------:R-:W-:Y:S08]  /*3620*/  MUFU.EX2 R171, R171 ;  /* 0x000000ab00ab7308 */ /* 0x000ff00000000800 */
[----:B------:R-:W1:Y:S08]  /*3630*/  MUFU.EX2 R224, R224 ;  /* 0x000000e000e07308 */ /* 0x000e700000000800 */
        /* <DEDUP_REMOVED lines=14> */
[----:B------:R-:W-:Y:S01]  /*3720*/  MUFU.EX2 R190, R190 ;  /* 0x000000be00be7308 */ /* 0x000fe20000000800 */
[----:B------:R-:W-:-:S02]  /*3730*/  WARPGROUP.DEPBAR.LE gsb0, 0x0 ;  /* 0x00008000000079c5 */ /* 0x000fc40000010000 */
[C---:B----4-:R-:W-:Y:S01]  /*3740*/  F2FP.F16.F32.PACK_AB R152, R161.reuse, R159 ;  /* 0x0000009fa198723e */ /* 0x050fe200000000ff */
[----:B------:R-:W-:Y:S01]  /*3750*/  FADD.FTZ R161, R161, R194 ;  /* 0x000000c2a1a17221 */ /* 0x000fe20000010000 */
[----:B0-----:R-:W-:Y:S01]  /*3760*/  F2FP.F16.F32.PACK_AB R153, R160, R157 ;  /* 0x0000009da099723e */ /* 0x001fe200000000ff */
[----:B------:R-:W-:Y:S01]  /*3770*/  FADD.FTZ R157, R157, R198 ;  /* 0x000000c69d9d7221 */ /* 0x000fe20000010000 */
[----:B------:R-:W-:Y:S01]  /*3780*/  F2FP.F16.F32.PACK_AB R154, R168, R164 ;  /* 0x000000a4a89a723e */ /* 0x000fe200000000ff */
[----:B------:R-:W0:Y:S01]  /*3790*/  MUFU.EX2 R191, R191 ;  /* 0x000000bf00bf7308 */ /* 0x000e220000000800 */
[----:B--2---:R-:W-:Y:S01]  /*37a0*/  F2FP.F16.F32.PACK_AB R155, R166, R162 ;  /* 0x000000a2a69b723e */ /* 0x004fe200000000ff */
        /* <DEDUP_REMOVED lines=9> */
[----:B------:R-:W-:-:S03]  /*3840*/  UMOV UR11, 0x40000040 ;  /* 0x40000040000b7882 */ /* 0x000fc60000000000 */
[----:B------:R-:W2:Y:S01]  /*3850*/  MUFU.EX2 R207, R207 ;  /* 0x000000cf00cf7308 */ /* 0x000ea20000000800 */
[----:B------:R-:W-:Y:S02]  /*3860*/  WARPGROUP.DEPBAR.LE gsb0, 0x0 ;  /* 0x00008000000079c5 */ /* 0x000fe40000010000 */
[----:B---3--:R-:W-:Y:S01]  /*3870*/  F2FP.F16.F32.PACK_AB R152, R214, R165 ;  /* 0x000000a5d698723e */ /* 0x008fe200000000ff */
[----:B------:R-:W-:Y:S01]  /*3880*/  FADD.FTZ R165, R165, R168 ;  /* 0x000000a8a5a57221 */ /* 0x000fe20000010000 */
[----:B-----5:R-:W-:Y:S01]  /*3890*/  F2FP.F16.F32.PACK_AB R153, R176, R163 ;  /* 0x000000a3b099723e */ /* 0x020fe200000000ff */
[----:B------:R-:W-:Y:S01]  /*38a0*/  FADD.FTZ R163, R163, R166 ;  /* 0x000000a6a3a37221 */ /* 0x000fe20000010000 */
[----:B------:R-:W-:Y:S01]  /*38b0*/  F2FP.F16.F32.PACK_AB R154, R172, R169 ;  /* 0x000000a9ac9a723e */ /* 0x000fe200000000ff */
[----:B------:R-:W-:Y:S01]  /*38c0*/  FADD.FTZ R214, R214, R165 ;  /* 0x000000a5d6d67221 */ /* 0x000fe20000010000 */
[----:B-1----:R-:W-:Y:S01]  /*38d0*/  F2FP.F16.F32.PACK_AB R155, R170, R167 ;  /* 0x000000a7aa9b723e */ /* 0x002fe200000000ff */
        /* <DEDUP_REMOVED lines=46> */
[----:B0-----:R-:W-:Y:S01]  /*3bc0*/  F2FP.F16.F32.PACK_AB R153, R191, R190 ;  /* 0x000000bebf99723e */ /* 0x001fe200000000ff */
[----:B------:R-:W-:Y:S01]  /*3bd0*/  FADD.FTZ R190, R190, R185 ;  /* 0x000000b9bebe7221 */ /* 0x000fe20000010000 */
[----:B------:R-:W-:Y:S01]  /*3be0*/  F2FP.F16.F32.PACK_AB R154, R189, R186 ;  /* 0x000000babd9a723e */ /* 0x000fe200000000ff */
[----:B------:R-:W-:Y:S01]  /*3bf0*/  FADD.FTZ R187, R187, R180 ;  /* 0x000000b4bbbb7221 */ /* 0x000fe20000010000 */
[----:B--2---:R-:W-:Y:S01]  /*3c00*/  F2FP.F16.F32.PACK_AB R155, R207, R206 ;  /* 0x000000cecf9b723e */ /* 0x004fe200000000ff */
[----:B------:R-:W-:-:S02]  /*3c10*/  FADD.FTZ R191, R191, R190 ;  /* 0x000000bebfbf7221 */ /* 0x000fc40000010000 */
[----:B------:R-:W-:Y:S01]  /*3c20*/  FADD.FTZ R186, R186, R187 ;  /* 0x000000bbbaba7221 */ /* 0x000fe20000010000 */
[----:B------:R-:W-:Y:S01]  /*3c30*/  WARPGROUP.ARRIVE ;  /* 0x00000000000079c5 */ /* 0x000fe20000000000 */
[----:B------:R-:W-:-:S04]  /*3c40*/  FADD.FTZ R206, R206, R191 ;  /* 0x000000bfcece7221 */ /* 0x000fc80000010000 */
[----:B------:R-:W-:-:S08]  /*3c50*/  FADD.FTZ R207, R207, R206 ;  /* 0x000000cecfcf7221 */ /* 0x000fd00000010000 */
[----:B------:R-:W-:Y:S03]  /*3c60*/  HGMMA.64x256x16.F32 R24, R152, gdesc[UR8].tnspB, R24, gsb0 ;  /* 0x43e0000898187df0 */ /* 0x000fe60008000818 */
[----:B------:R-:W-:Y:S02]  /*3c70*/  WARPGROUP.DEPBAR.LE gsb0, 0x0 ;  /* 0x00008000000079c5 */ /* 0x000fe40000010000 */
[----:B------:R0:W-:Y:S02]  /*3c80*/  @!P1 SYNCS.ARRIVE.TRANS64.RED.A1T0 RZ, [R3+URZ], RZ ;  /* 0x000000ff03ff99a7 */ /* 0x0001e4000810043f */
[----:B0-----:R-:W-:Y:S01]  /*3c90*/  FADD.FTZ R3, R189, R186 ;  /* 0x000000babd037221 */ /* 0x001fe20000010000 */
[----:B------:R-:W-:Y:S06]  /*3ca0*/  @!P2 BRA `(.L_x_7997) ;  /* 0x0000002000cca947 */ /* 0x000fec0003800000 */
[----:B------:R-:W-:Y:S01]  /*3cb0*/  IMAD.MOV.U32 R213, RZ, RZ, R156 ;  /* 0x000000ffffd57224 */ /* 0x000fe200078e009c */
[----:B------:R-:W-:Y:S01]  /*3cc0*/  UIADD3 UR4, UR53, -0x2, URZ ;  /* 0xfffffffe35047890 */ /* 0x000fe2000fffe03f */
[----:B------:R-:W-:-:S11]  /*3cd0*/  IMAD.MOV.U32 R209, RZ, RZ, R0 ;  /* 0x000000ffffd17224 */ /* 0x000fd600078e0000 */
.L_x_8006:
        /* <DEDUP_REMOVED lines=10> */
.L_x_7998:
[----:B------:R-:W0:Y:S01]  /*3d80*/  S2UR UR6, SR_CgaCtaId ;  /* 0x00000000000679c3 */ /* 0x000e220000008800 */
[----:B------:R-:W-:Y:S01]  /*3d90*/  UMOV UR5, 0x400 ;  /* 0x0000040000057882 */ /* 0x000fe20000000000 */
[----:B------:R-:W-:-:S05]  /*3da0*/  IMAD.U32 R0, RZ, RZ, UR37 ;  /* 0x00000025ff007e24 */ /* 0x000fca000f8e00ff */
[----:B------:R-:W-:Y:S01]  /*3db0*/  SHF.L.U32 R0, R0, 0x1f, RZ ;  /* 0x0000001f00007819 */ /* 0x000fe200000006ff */
[----:B0-----:R-:W-:-:S04]  /*3dc0*/  ULEA UR5, UR6, UR5, 0x18 ;  /* 0x0000000506057291 */ /* 0x001fc8000f8ec03f */
[----:B------:R-:W-:-:S09]  /*3dd0*/  ULEA UR5, UR36, UR5, 0x3 ;  /* 0x0000000524057291 */ /* 0x000fd2000f8e183f */
[----:B------:R0:W1:Y:S01]  /*3de0*/  SYNCS.PHASECHK.TRANS64.TRYWAIT P3, [UR5+0x32430], R0 ;  /* 0x03243000ff0075a7 */ /* 0x0000620008060145 */
[----:B------:R-:W-:Y:S05]  /*3df0*/  @!P0 BRA `(.L_x_7999) ;  /* 0x0000000000048947 */ /* 0x000fea0003800000 */
[----:B------:R-:W-:Y:S01]  /*3e00*/  BPT.TRAP 0x1 ;  /* 0x000000040000795c */ /* 0x000fe20000300000 */
.L_x_7999:
[----:B-1----:R-:W-:Y:S05]  /*3e10*/  @P3 BRA `(.L_x_8000) ;  /* 0x0000000000083947 */ /* 0x002fea0003800000 */
[----:B------:R-:W1:Y:S02]  /*3e20*/  SYNCS.PHASECHK.TRANS64.TRYWAIT P3, [UR5+0x32430], R0 ;  /* 0x03243000ff0075a7 */ /* 0x000e640008060145 */
[----:B-1----:R-:W-:Y:S05]  /*3e30*/  @!P3 BRA `(.L_x_8001) ;  /* 0x000000a0005cb947 */ /* 0x002fea0003800000 */
.L_x_8000:
[----:B------:R-:W-:Y:S01]  /*3e40*/  R2UR UR52, R20 ;  /* 0x00000000143472ca */ /* 0x000fe200000e0000 */
[----:B------:R-:W-:Y:S01]  /*3e50*/  UIMAD UR6, UR36, 0x300, UR39 ;  /* 0x00000300240678a4 */ /* 0x000fe2000f8e0227 */
[----:B------:R-:W-:Y:S01]  /*3e60*/  R2UR UR53, R21 ;  /* 0x00000000153572ca */ /* 0x000fe200000e0000 */
[----:B-1----:R-:W-:Y:S01]  /*3e70*/  WARPGROUP.ARRIVE ;  /* 0x00000000000079c5 */ /* 0x002fe20000000000 */
[----:B------:R-:W-:-:S04]  /*3e80*/  UMOV UR55, 0x40000040 ;  /* 0x4000004000377882 */ /* 0x000fc80000000000 */
[----:B------:R-:W-:-:S07]  /*3e90*/  UMOV UR54, UR6 ;  /* 0x0000000600367c82 */ /* 0x000fce0008000000 */
[----:B------:R-:W-:Y:S01]  /*3ea0*/  HGMMA.64x96x16.F32 R152, gdesc[UR52], RZ, !UPT, gsb0 ;  /* 0x01600000349879f0 */ /* 0x000fe2000c0008ff */
[----:B------:R-:W-:Y:S01]  /*3eb0*/  R2UR UR52, R18 ;  /* 0x00000000123472ca */ /* 0x000fe200000e0000 */
[----:B------:R-:W-:Y:S01]  /*3ec0*/  UIADD3 UR54, UR6, 0x2, URZ ;  /* 0x0000000206367890 */ /* 0x000fe2000fffe03f */
[----:B------:R-:W-:Y:S01]  /*3ed0*/  R2UR UR53, R19 ;  /* 0x00000000133572ca */ /* 0x000fe200000e0000 */
[----:B------:R-:W-:Y:S01]  /*3ee0*/  UMOV UR55, 0x40000040 ;  /* 0x4000004000377882 */ /* 0x000fe20000000000 */
[----:B------:R-:W-:Y:S02]  /*3ef0*/  WARPGROUP.DEPBAR.LE gsb0, 0x0 ;  /* 0x00008000000079c5 */ /* 0x000fe40000010000 */
[----:B------:R-:W-:-:S09]  /*3f00*/  WARPGROUP.ARRIVE ;  /* 0x00000000000079c5 */ /* 0x000fd20000000000 */
[----:B------:R-:W-:Y:S01]  /*3f10*/  HGMMA.64x96x16.F32 R152, gdesc[UR52], R152, gsb0 ;  /* 0x01600000349879f0 */ /* 0x000fe20008000898 */
        /* <DEDUP_REMOVED lines=13> */
[----:B------:R-:W-:Y:S03]  /*3ff0*/  HGMMA.64x96x16.F32 R152, gdesc[UR52], R152, gsb0 ;  /* 0x01600000349879f0 */ /* 0x000fe60008000898 */
[----:B------:R-:W-:Y:S02]  /*4000*/  WARPGROUP.DEPBAR.LE gsb0, 0x0 ;  /* 0x00008000000079c5 */ /* 0x000fe40000010000 */
[----:B------:R-:W-:Y:S05]  /*4010*/  @!P0 BRA `(.L_x_8002) ;  /* 0x0000000000048947 */ /* 0x000fea0003800000 */
[----:B------:R-:W-:Y:S01]  /*4020*/  BPT.TRAP 0x1 ;  /* 0x000000040000795c */ /* 0x000fe20000300000 */
.L_x_8002:
[----:B------:R1:W2:Y:S01]  /*4030*/  SYNCS.PHASECHK.TRANS64.TRYWAIT P3, [UR5+0x32450], R0 ;  /* 0x03245000ff0075a7 */ /* 0x0002a20008060145 */
[----:B------:R-:W-:Y:S05]  /*4040*/  @!P0 BRA `(.L_x_8003) ;  /* 0x0000000000048947 */ /* 0x000fea0003800000 */
[----:B------:R-:W-:Y:S01]  /*4050*/  BPT.TRAP 0x1 ;  /* 0x000000040000795c */ /* 0x000fe20000300000 */
.L_x_8003:
[----:B--2---:R-:W-:Y:S05]  /*4060*/  @P3 BRA `(.L_x_8004) ;  /* 0x0000000000083947 */ /* 0x004fea0003800000 */
[----:B------:R-:W2:Y:S02]  /*4070*/  SYNCS.PHASECHK.TRANS64.TRYWAIT P3, [UR5+0x32450], R0 ;  /* 0x03245000ff0075a7 */ /* 0x000ea40008060145 */
[----:B--2---:R-:W-:Y:S05]  /*4080*/  @!P3 BRA `(.L_x_8005) ;  /* 0x0000009c00e0b947 */ /* 0x004fea0003800000 */
.L_x_8004:
[----:B------:R-:W-:Y:S01]  /*4090*/  R2UR UR52, R4 ;  /* 0x00000000043472ca */ /* 0x000fe200000e0000 */
[----:B------:R-:W-:Y:S01]  /*40a0*/  UIMAD UR6, UR36, 0xc00, UR38 ;  /* 0x00000c00240678a4 */ /* 0x000fe2000f8e0226 */
[----:B------:R-:W-:Y:S01]  /*40b0*/  R2UR UR53, R5 ;  /* 0x00000000053572ca */ /* 0x000fe200000e0000 */
[----:B------:R-:W-:Y:S01]  /*40c0*/  WARPGROUP.ARRIVE ;  /* 0x00000000000079c5 */ /* 0x000fe20000000000 */
[----:B------:R-:W-:Y:S01]  /*40d0*/  UMOV UR55, 0x40000040 ;  /* 0x4000004000377882 */ /* 0x000fe20000000000 */
[----:B------:R-:W-:-:S04]  /*40e0*/  UIADD3 UR10, UR6, 0x302, URZ ;  /* 0x00000302060a7890 */ /* 0x000fc8000fffe03f */
[----:B------:R-:W3:Y:S01]  /*40f0*/  S2R R216, SR_TID.X ;  /* 0x0000000000d87919 */ /* 0x000ee20000002100 */
[----:B------:R-:W-:Y:S01]  /*4100*/  UMOV UR11, 0x40000040 ;  /* 0x40000040000b7882 */ /* 0x000fe20000000000 */
[----:B------:R-:W-:Y:S01]  /*4110*/  UMOV UR54, UR6 ;  /* 0x0000000600367c82 */ /* 0x000fe20008000000 */
[----:B------:R-:W-:Y:S01]  /*4120*/  UIADD3 UR14, UR6, 0x304, URZ ;  /* 0x00000304060e7890 */ /* 0x000fe2000fffe03f */
[----:B------:R-:W-:Y:S01]  /*4130*/  UMOV UR15, 0x40000040 ;  /* 0x40000040000f7882 */ /* 0x000fe20000000000 */
[----:B------:R-:W-:Y:S01]  /*4140*/  UIADD3 UR18, UR6, 0x306, URZ ;  /* 0x0000030606127890 */ /* 0x000fe2000fffe03f */
[----:B------:R-:W-:Y:S01]  /*4150*/  UMOV UR19, 0x40000040 ;  /* 0x4000004000137882 */ /* 0x000fe20000000000 */
[----:B------:R-:W-:Y:S01]  /*4160*/  HGMMA.64x96x16.F32 R152, gdesc[UR52], R152, gsb0 ;  /* 0x01600000349879f0 */ /* 0x000fe20008000898 */
[----:B------:R-:W-:Y:S01]  /*4170*/  R2UR UR52, R6 ;  /* 0x00000000063472ca */ /* 0x000fe200000e0000 */
[----:B------:R-:W-:Y:S01]  /*4180*/  UIADD3 UR54, UR6, 0x2, URZ ;  /* 0x0000000206367890 */ /* 0x000fe2000fffe03f */
[----:B------:R-:W-:Y:S01]  /*4190*/  R2UR UR53, R7 ;  /* 0x00000000073572ca */ /* 0x000fe200000e0000 */
[----:B------:R-:W-:Y:S01]  /*41a0*/  UMOV UR55, 0x40000040 ;  /* 0x4000004000377882 */ /* 0x000fe20000000000 */
[----:B------:R-:W-:Y:S01]  /*41b0*/  UIADD3 UR22, UR6, 0x600, URZ ;  /* 0x0000060006167890 */ /* 0x000fe2000fffe03f */
        /* <DEDUP_REMOVED lines=12> */
[----:B---3--:R-:W-:Y:S01]  /*4280*/  SHF.R.U32.HI R224, RZ, 0x7, R216 ;  /* 0x00000007ffe07819 */ /* 0x008fe200000116d8 */
[----:B------:R-:W-:Y:S01]  /*4290*/  UMOV UR51, 0x40000040 ;  /* 0x4000004000337882 */ /* 0x000fe20000000000 */
        /* <DEDUP_REMOVED lines=24> */
[----:B------:R-:W-:Y:S01]  /*4420*/  UIADD3 UR54, UR6, 0x906, URZ ;  /* 0x0000090606367890 */ /* 0x000fe2000fffe03f */
[----:B------:R-:W-:Y:S01]  /*4430*/  UMOV UR52, UR56 ;  /* 0x0000003800347c82 */ /* 0x000fe20008000000 */
[----:B------:R-:W-:Y:S01]  /*4440*/  UMOV UR53, UR57 ;  /* 0x0000003900357c82 */ /* 0x000fe20008000000 */
[----:B------:R-:W-:Y:S01]  /*4450*/  UMOV UR55, 0x40000040 ;  /* 0x4000004000377882 */ /* 0x000fe20000000000 */
[----:B------:R-:W-:Y:S01]  /*4460*/  ULDC UR6, c[0x0][0xa80] ;  /* 0x0002a00000067ab9 */ /* 0x000fe20000000800 */
[----:B------:R-:W-:Y:S02]  /*4470*/  WARPGROUP.DEPBAR.LE gsb0, 0x0 ;  /* 0x00008000000079c5 */ /* 0x000fe40000010000 */
[----:B------:R-:W-:-:S06]  /*4480*/  WARPGROUP.ARRIVE ;  /* 0x00000000000079c5 */ /* 0x000fcc0000000000 */
[----:B------:R-:W-:Y:S01]  /*4490*/  HGMMA.64x96x16.F32 R152, gdesc[UR8], R152, gsb0 ;  /* 0x01600000089879f0 */ /* 0x000fe20008000898 */
[----:B------:R-:W-:Y:S02]  /*44a0*/  UMOV UR11, 0x40000040 ;  /* 0x40000040000b7882 */ /* 0x000fe40000000000 */
        /* <DEDUP_REMOVED lines=31> */
[----:B012---:R-:W-:-:S04]  /*46a0*/  FMNMX.FTZ R0, R152, R209, !PT ;  /* 0x000000d198007209 */ /* 0x007fc80007810000 */
        /* <DEDUP_REMOVED lines=42> */
[----:B------:R-:W0:Y:S01]  /*4950*/  SHFL.BFLY PT, R215, R206, 0x2, 0x1f ;  /* 0x0c401f00ced77f89 */ /* 0x000e2200000e0000 */
[----:B------:R-:W-:-:S04]  /*4960*/  FMNMX.FTZ R211, R191, R0, !PT ;  /* 0x00000000bfd37209 */ /* 0x000fc80007810000 */
[----:B------:R-:W-:-:S04]  /*4970*/  FMNMX.FTZ R0, R194, R211, !PT ;  /* 0x000000d3c2007209 */ /* 0x000fc80007810000 */
[----:B------:R-:W-:-:S04]  /*4980*/  FMNMX.FTZ R211, R195, R0, !PT ;  /* 0x00000000c3d37209 */ /* 0x000fc80007810000 */
[----:B------:R-:W-:-:S04]  /*4990*/  FMNMX.FTZ R0, R198, R211, !PT ;  /* 0x000000d3c6007209 */ /* 0x000fc80007810000 */
[----:B------:R-:W-:-:S05]  /*49a0*/  FMNMX.FTZ R208, R199, R0, !PT ;  /* 0x00000000c7d07209 */ /* 0x000fca0007810000 */
[----:B------:R-:W1:Y:S01]  /*49b0*/  SHFL.BFLY PT, R211, R208, 0x2, 0x1f ;  /* 0x0c401f00d0d37f89 */ /* 0x000e6200000e0000 */
[----:B0-----:R-:W-:-:S05]  /*49c0*/  FMNMX.FTZ R215, R206, R215, !PT ;  /* 0x000000d7ced77209 */ /* 0x001fca0007810000 */
[----:B------:R-:W0:Y:S01]  /*49d0*/  SHFL.BFLY PT, R0, R215, 0x1, 0x1f ;  /* 0x0c201f00d7007f89 */ /* 0x000e2200000e0000 */
[----:B-1----:R-:W-:-:S05]  /*49e0*/  FMNMX.FTZ R210, R208, R211, !PT ;  /* 0x000000d3d0d27209 */ /* 0x002fca0007810000 */
[----:B------:R-:W1:Y:S01]  /*49f0*/  SHFL.BFLY PT, R217, R210, 0x1, 0x1f ;  /* 0x0c201f00d2d97f89 */ /* 0x000e6200000e0000 */
[----:B0-----:R-:W-:-:S05]  /*4a00*/  FMNMX.FTZ R0, R215, R0, !PT ;  /* 0x00000000d7007209 */ /* 0x001fca0007810000 */
[C---:B------:R-:W-:Y:S01]  /*4a10*/  FMUL.FTZ R211, R0.reuse, UR6 ;  /* 0x0000000600d37c20 */ /* 0x040fe20008410000 */
[----:B------:R-:W-:-:S03]  /*4a20*/  FADD.FTZ R206, -R0, R209 ;  /* 0x000000d100ce7221 */ /* 0x000fc60000010100 */
[--C-:B------:R-:W-:Y:S01]  /*4a30*/  FFMA.FTZ R209, R153, UR6, -R211.reuse ;  /* 0x0000000699d17c23 */ /* 0x100fe200080108d3 */
[--C-:B------:R-:W-:Y:S01]  /*4a40*/  FFMA.FTZ R153, R156, UR6, -R211.reuse ;  /* 0x000000069c997c23 */ /* 0x100fe200080108d3 */
[--C-:B------:R-:W-:Y:S01]  /*4a50*/  FFMA.FTZ R214, R152, UR6, -R211.reuse ;  /* 0x0000000698d67c23 */ /* 0x100fe200080108d3 */
        /* <DEDUP_REMOVED lines=10> */
[----:B-1----:R-:W-:Y:S01]  /*4b00*/  FMNMX.FTZ R156, R210, R217, !PT ;  /* 0x000000d9d29c7209 */ /* 0x002fe20007810000 */
[----:B------:R-:W1:Y:S01]  /*4b10*/  MUFU.EX2 R206, R206 ;  /* 0x000000ce00ce7308 */ /* 0x000e620000000800 */
[----:B0-----:R-:W-:Y:S01]  /*4b20*/  IMAD.U32 R214, RZ, RZ, UR5 ;  /* 0x00000005ffd67e24 */ /* 0x001fe2000f8e00ff */
[----:B------:R-:W-:Y:S01]  /*4b30*/  UIMAD UR5, UR36, 0xc00, UR7 ;  /* 0x00000c00240578a4 */ /* 0x000fe2000f8e0207 */
[----:B------:R-:W-:Y:S01]  /*4b40*/  FFMA.FTZ R173, R173, UR6, -R211 ;  /* 0x00000006adad7c23 */ /* 0x000fe200080108d3 */
[C---:B------:R-:W-:Y:S01]  /*4b50*/  FADD.FTZ R152, -R156.reuse, R213 ;  /* 0x000000d59c987221 */ /* 0x040fe20000010100 */
[----:B------:R-:W-:Y:S01]  /*4b60*/  FMUL.FTZ R217, R156, UR6 ;  /* 0x000000069cd97c20 */ /* 0x000fe20008410000 */
[--C-:B------:R-:W-:Y:S01]  /*4b70*/  FFMA.FTZ R176, R176, UR6, -R211.reuse ;  /* 0x00000006b0b07c23 */ /* 0x100fe200080108d3 */
[----:B------:R-:W-:Y:S01]  /*4b80*/  FFMA.FTZ R177, R177, UR6, -R211 ;  /* 0x00000006b1b17c23 */ /* 0x000fe200080108d3 */
[----:B------:R-:W-:Y:S01]  /*4b90*/  FMUL.FTZ R212, R152, UR6 ;  /* 0x0000000698d47c20 */ /* 0x000fe20008410000 */
[----:B------:R-:W-:-:S02]  /*4ba0*/  @!P1 VIADD R152, R214, 0x32440 ;  /* 0x00032440d6989836 */ /* 0x000fc40000000000 */
[--C-:B------:R-:W-:Y:S01]  /*4bb0*/  FFMA.FTZ R216, R158, UR6, -R217.reuse ;  /* 0x000000069ed87c23 */ /* 0x100fe200080108d9 */
[----:B------:R-:W-:Y:S01]  /*4bc0*/  IADD3 R158, -R224, 0xb, RZ ;  /* 0x0000000be09e7810 */ /* 0x000fe20007ffe1ff */
[----:B------:R0:W-:Y:S01]  /*4bd0*/  MUFU.EX2 R210, R153 ;  /* 0x0000009900d27308 */ /* 0x0001e20000000800 */
[--C-:B------:R-:W-:Y:S01]  /*4be0*/  FFMA.FTZ R213, R154, UR6, -R217.reuse ;  /* 0x000000069ad57c23 */ /* 0x100fe200080108d9 */
[----:B------:R-:W-:Y:S01]  /*4bf0*/  @!P1 PRMT R152, RZ, 0x654, R152 ;  /* 0x00000654ff989816 */ /* 0x000fe20000000098 */
[--C-:B------:R-:W-:Y:S01]  /*4c00*/  FFMA.FTZ R215, R155, UR6, -R217.reuse ;  /* 0x000000069bd77c23 */ /* 0x100fe200080108d9 */
[--C-:B------:R-:W-:Y:S01]  /*4c10*/  FFMA.FTZ R159, R159, UR6, -R217.reuse ;  /* 0x000000069f9f7c23 */ /* 0x100fe200080108d9 */
[----:B------:R2:W-:Y:S06]  /*4c20*/  BAR.ARV R158, 0x100 ;  /* 0x0004009e0000751d */ /* 0x0005ec0000002000 */
[----:B0-----:R-:W-:Y:S01]  /*4c30*/  VIADD R153, R224, 0x8 ;  /* 0x00000008e0997836 */ /* 0x001fe20000000000 */
[----:B------:R0:W-:Y:S01]  /*4c40*/  @!P1 SYNCS.ARRIVE.TRANS64.RED.A1T0 RZ, [R152+URZ], RZ ;  /* 0x000000ff98ff99a7 */ /* 0x0001e2000810043f */
[----:B------:R-:W3:Y:S01]  /*4c50*/  MUFU.EX2 R212, R212 ;  /* 0x000000d400d47308 */ /* 0x000ee20000000800 */
[-C--:B-1----:R-:W-:Y:S01]  /*4c60*/  FMUL.FTZ R24, R24, R206.reuse ;  /* 0x000000ce18187220 */ /* 0x082fe20000410000 */
        /* <DEDUP_REMOVED lines=31> */
[----:B------:R4:W-:Y:S01]  /*4e60*/  BAR.SYNC.DEFER_BLOCKING R153, 0x100 ;  /* 0x000400990000751d */ /* 0x0009e20000010000 */
        /* <DEDUP_REMOVED lines=102> */
[----:B0-----:R-:W-:Y:S01]  /*54d0*/  F2FP.F16.F32.PACK_AB R152, R209, R208 ;  /* 0x000000d0d198723e */ /* 0x001fe200000000ff */
[----:B------:R-:W-:Y:S01]  /*54e0*/  UMOV UR10, UR5 ;  /* 0x00000005000a7c82 */ /* 0x000fe20008000000 */
[----:B-1----:R-:W-:Y:S01]  /*54f0*/  F2FP.F16.F32.PACK_AB R154, R157, R210 ;  /* 0x000000d29d9a723e */ /* 0x002fe200000000ff */
[--C-:B------:R-:W-:Y:S01]  /*5500*/  FFMA.FTZ R162, R162, UR6, -R217.reuse ;  /* 0x00000006a2a27c23 */ /* 0x100fe200080108d9 */
[----:B----4-:R-:W-:Y:S01]  /*5510*/  F2FP.F16.F32.PACK_AB R153, R215, R213 ;  /* 0x000000d5d799723e */ /* 0x010fe200000000ff */
[--C-:B------:R-:W-:Y:S01]  /*5520*/  FFMA.FTZ R163, R163, UR6, -R217.reuse ;  /* 0x00000006a3a37c23 */ /* 0x100fe200080108d9 */
[----:B-----5:R-:W-:Y:S01]  /*5530*/  F2FP.F16.F32.PACK_AB R155, R159, R216 ;  /* 0x000000d89f9b723e */ /* 0x020fe200000000ff */
[--C-:B------:R-:W-:Y:S01]  /*5540*/  FFMA.FTZ R166, R166, UR6, -R217.reuse ;  /* 0x00000006a6a67c23 */ /* 0x100fe200080108d9 */
[--C-:B------:R-:W-:Y:S01]  /*5550*/  FFMA.FTZ R167, R167, UR6, -R217.reuse ;  /* 0x00000006a7a77c23 */ /* 0x100fe200080108d9 */
[----:B------:R-:W-:Y:S01]  /*5560*/  MUFU.EX2 R160, R160 ;  /* 0x000000a000a07308 */ /* 0x000fe20000000800 */
[----:B------:R-:W-:Y:S01]  /*5570*/  WARPGROUP.ARRIVE ;  /* 0x00000000000079c5 */ /* 0x000fe20000000000 */
[--C-:B------:R-:W-:Y:S01]  /*5580*/  FFMA.FTZ R170, R170, UR6, -R217.reuse ;  /* 0x00000006aaaa7c23 */ /* 0x100fe200080108d9 */
[--C-:B------:R-:W-:Y:S01]  /*5590*/  FFMA.FTZ R171, R171, UR6, -R217.reuse ;  /* 0x00000006abab7c23 */ /* 0x100fe200080108d9 */
[--C-:B------:R-:W-:Y:S01]  /*55a0*/  FFMA.FTZ R174, R174, UR6, -R217.reuse ;  /* 0x00000006aeae7c23 */ /* 0x100fe200080108d9 */
[----:B------:R-:W-:Y:S01]  /*55b0*/  FFMA.FTZ R175, R175, UR6, -R217 ;  /* 0x00000006afaf7c23 */ /* 0x000fe200080108d9 */
[--C-:B------:R-:W-:Y:S01]  /*55c0*/  FFMA.FTZ R180, R180, UR6, -R211.reuse ;  /* 0x00000006b4b47c23 */ /* 0x100fe200080108d3 */
[----:B------:R-:W-:Y:S01]  /*55d0*/  HGMMA.64x256x16.F32 R24, R152, gdesc[UR8].tnspB, R24, gsb0 ;  /* 0x43e0000898187df0 */ /* 0x000fe20008000818 */
[----:B------:R-:W0:Y:S01]  /*55e0*/  MUFU.EX2 R161, R161 ;  /* 0x000000a100a17308 */ /* 0x000e220000000800 */
[----:B------:R-:W-:Y:S01]  /*55f0*/  UIADD3 UR10, UR5, 0x80, URZ ;  /* 0x00000080050a7890 */ /* 0x000fe2000fffe03f */
[----:B------:R-:W-:Y:S01]  /*5600*/  FFMA.FTZ R181, R181, UR6, -R211 ;  /* 0x00000006b5b57c23 */ /* 0x000fe200080108d3 */
[----:B------:R-:W-:Y:S01]  /*5610*/  UMOV UR11, 0x40000040 ;  /* 0x40000040000b7882 */ /* 0x000fe20000000000 */
[--C-:B------:R-:W-:Y:S01]  /*5620*/  FFMA.FTZ R178, R178, UR6, -R217.reuse ;  /* 0x00000006b2b27c23 */ /* 0x100fe200080108d9 */
[--C-:B------:R-:W-:Y:S01]  /*5630*/  FFMA.FTZ R179, R179, UR6, -R217.reuse ;  /* 0x00000006b3b37c23 */ /* 0x100fe200080108d9 */
[--C-:B------:R-:W-:Y:S01]  /*5640*/  FFMA.FTZ R182, R182, UR6, -R217.reuse ;  /* 0x00000006b6b67c23 */ /* 0x100fe200080108d9 */
[----:B------:R-:W-:Y:S01]  /*5650*/  FFMA.FTZ R183, R183, UR6, -R217 ;  /* 0x00000006b7b77c23 */ /* 0x000fe200080108d9 */
[----:B------:R-:W-:Y:S01]  /*5660*/  MUFU.EX2 R164, R164 ;  /* 0x000000a400a47308 */ /* 0x000fe20000000800 */
[--C-:B------:R-:W-:Y:S01]  /*5670*/  FFMA.FTZ R184, R184, UR6, -R211.reuse ;  /* 0x00000006b8b87c23 */ /* 0x100fe200080108d3 */
[--C-:B------:R-:W-:Y:S01]  /*5680*/  FFMA.FTZ R185, R185, UR6, -R211.reuse ;  /* 0x00000006b9b97c23 */ /* 0x100fe200080108d3 */
[--C-:B------:R-:W-:Y:S01]  /*5690*/  FFMA.FTZ R188, R188, UR6, -R211.reuse ;  /* 0x00000006bcbc7c23 */ /* 0x100fe200080108d3 */
[----:B------:R-:W-:Y:S01]  /*56a0*/  FFMA.FTZ R189, R189, UR6, -R211 ;  /* 0x00000006bdbd7c23 */ /* 0x000fe200080108d3 */
[--C-:B------:R-:W-:Y:S01]  /*56b0*/  FFMA.FTZ R186, R186, UR6, -R217.reuse ;  /* 0x00000006baba7c23 */ /* 0x100fe200080108d9 */
[--C-:B------:R-:W-:Y:S01]  /*56c0*/  FFMA.FTZ R187, R187, UR6, -R217.reuse ;  /* 0x00000006bbbb7c23 */ /* 0x100fe200080108d9 */
[--C-:B------:R-:W-:Y:S01]  /*56d0*/  FFMA.FTZ R190, R190, UR6, -R217.reuse ;  /* 0x00000006bebe7c23 */ /* 0x100fe200080108d9 */
[----:B------:R-:W1:Y:S01]  /*56e0*/  MUFU.EX2 R165, R165 ;  /* 0x000000a500a57308 */ /* 0x000e620000000800 */
        /* <DEDUP_REMOVED lines=10> */
[----:B------:R-:W-:Y:S01]  /*5790*/  FFMA.FTZ R206, R206, R3, R208 ;  /* 0x00000003cece7223 */ /* 0x000fe200000100d0 */
[----:B------:R-:W-:Y:S01]  /*57a0*/  FFMA.FTZ R212, R212, R207, R213 ;  /* 0x000000cfd4d47223 */ /* 0x000fe200000100d5 */
[----:B------:R-:W-:-:S02]  /*57b0*/  @!P1 VIADD R214, R214, 0x32460 ;  /* 0x00032460d6d69836 */ /* 0x000fc40000000000 */
[----:B------:R-:W-:Y:S01]  /*57c0*/  FADD.FTZ R209, R209, R206 ;  /* 0x000000ced1d17221 */ /* 0x000fe20000010000 */
[----:B------:R-:W3:Y:S01]  /*57d0*/  MUFU.EX2 R163, R163 ;  /* 0x000000a300a37308 */ /* 0x000ee20000000800 */
[----:B------:R-:W-:Y:S01]  /*57e0*/  FADD.FTZ R215, R215, R212 ;  /* 0x000000d4d7d77221 */ /* 0x000fe20000010000 */
[----:B------:R-:W-:Y:S01]  /*57f0*/  @!P1 PRMT R214, RZ, 0x654, R214 ;  /* 0x00000654ffd69816 */ /* 0x000fe200000000d6 */
[----:B------:R-:W-:Y:S01]  /*5800*/  FADD.FTZ R210, R210, R209 ;  /* 0x000000d1d2d27221 */ /* 0x000fe20000010000 */
[----:B------:R-:W-:Y:S02]  /*5810*/  IMAD.MOV.U32 R213, RZ, RZ, R156 ;  /* 0x000000ffffd57224 */ /* 0x000fe400078e009c */
[----:B------:R-:W-:Y:S01]  /*5820*/  FADD.FTZ R216, R216, R215 ;  /* 0x000000d7d8d87221 */ /* 0x000fe20000010000 */
[----:B------:R-:W-:Y:S02]  /*5830*/  IMAD.MOV.U32 R209, RZ, RZ, R0 ;  /* 0x000000ffffd17224 */ /* 0x000fe400078e0000 */
[----:B------:R-:W-:Y:S01]  /*5840*/  FADD.FTZ R157, R157, R210 ;  /* 0x000000d29d9d7221 */ /* 0x000fe20000010000 */
[----:B------:R-:W-:Y:S01]  /*5850*/  MUFU.EX2 R166, R166 ;  /* 0x000000a600a67308 */ /* 0x000fe20000000800 */
[----:B------:R-:W-:-:S07]  /*5860*/  FADD.FTZ R159, R159, R216 ;  /* 0x000000d89f9f7221 */ /* 0x000fce0000010000 */
[----:B------:R-:W4:Y:S08]  /*5870*/  MUFU.EX2 R167, R167 ;  /* 0x000000a700a77308 */ /* 0x000f300000000800 */
[----:B------:R-:W-:Y:S08]  /*5880*/  MUFU.EX2 R168, R168 ;  /* 0x000000a800a87308 */ /* 0x000ff00000000800 */
[----:B------:R-:W5:Y:S08]  /*5890*/  MUFU.EX2 R169, R169 ;  /* 0x000000a900a97308 */ /* 0x000f700000000800 */
[----:B------:R-:W-:Y:S08]  /*58a0*/  MUFU.EX2 R172, R172 ;  /* 0x000000ac00ac7308 */ /* 0x000ff00000000800 */
[----:B------:R-:W2:Y:S08]  /*58b0*/  MUFU.EX2 R173, R173 ;  /* 0x000000ad00ad7308 */ /* 0x000eb00000000800 */
        /* <DEDUP_REMOVED lines=22> */
[----:B------:R-:W-:Y:S01]  /*5a20*/  MUFU.EX2 R196, R196 ;  /* 0x000000c400c47308 */ /* 0x000fe20000000800 */
[----:B------:R-:W-:-:S02]  /*5a30*/  WARPGROUP.DEPBAR.LE gsb0, 0x0 ;  /* 0x00008000000079c5 */ /* 0x000fc40000010000 */
[----:B0-----:R-:W-:-:S05]  /*5a40*/  F2FP.F16.F32.PACK_AB R152, R161, R160 ;  /* 0x000000a0a198723e */ /* 0x001fca00000000ff */
[----:B------:R-:W0:Y:S01]  /*5a50*/  MUFU.EX2 R197, R197 ;  /* 0x000000c500c57308 */ /* 0x000e220000000800 */
[----:B-1----:R-:W-:Y:S01]  /*5a60*/  F2FP.F16.F32.PACK_AB R154, R165, R164 ;  /* 0x000000a4a59a723e */ /* 0x002fe200000000ff */
[----:B------:R-:W-:Y:S01]  /*5a70*/  FADD.FTZ R160, R160, R157 ;  /* 0x0000009da0a07221 */ /* 0x000fe20000010000 */
[----:B---3--:R-:W-:Y:S01]  /*5a80*/  F2FP.F16.F32.PACK_AB R153, R163, R162 ;  /* 0x000000a2a399723e */ /* 0x008fe200000000ff */
[----:B------:R-:W-:Y:S01]  /*5a90*/  FADD.FTZ R162, R162, R159 ;  /* 0x0000009fa2a27221 */ /* 0x000fe20000010000 */
[----:B----4-:R-:W-:Y:S01]  /*5aa0*/  F2FP.F16.F32.PACK_AB R155, R167, R166 ;  /* 0x000000a6a79b723e */ /* 0x010fe200000000ff */
[----:B------:R-:W-:Y:S02]  /*5ab0*/  FADD.FTZ R161, R161, R160 ;  /* 0x000000a0a1a17221 */ /* 0x000fe40000010000 */
[----:B------:R-:W-:Y:S01]  /*5ac0*/  MUFU.EX2 R194, R194 ;  /* 0x000000c200c27308 */ /* 0x000fe20000000800 */
[----:B------:R-:W-:Y:S01]  /*5ad0*/  WARPGROUP.ARRIVE ;  /* 0x00000000000079c5 */ /* 0x000fe20000000000 */
[----:B------:R-:W-:Y:S01]  /*5ae0*/  FADD.FTZ R163, R163, R162 ;  /* 0x000000a2a3a37221 */ /* 0x000fe20000010000 */
[----:B------:R-:W-:-:S03]  /*5af0*/  FADD.FTZ R164, R164, R161 ;  /* 0x000000a1a4a47221 */ /* 0x000fc60000010000 */
[----:B------:R-:W-:Y:S01]  /*5b00*/  FADD.FTZ R166, R166, R163 ;  /* 0x000000a3a6a67221 */ /* 0x000fe20000010000 */
[----:B------:R-:W-:Y:S01]  /*5b10*/  HGMMA.64x256x16.F32 R24, R152, gdesc[UR8].tnspB, R24, gsb0 ;  /* 0x43e0000898187df0 */ /* 0x000fe20008000818 */
[----:B------:R-:W-:Y:S01]  /*5b20*/  UIADD3 UR10, UR5, 0x100, URZ ;  /* 0x00000100050a7890 */ /* 0x000fe2000fffe03f */
[----:B------:R-:W1:Y:S01]  /*5b30*/  MUFU.EX2 R195, R195 ;  /* 0x000000c300c37308 */ /* 0x000e620000000800 */
[----:B------:R-:W-:Y:S01]  /*5b40*/  UMOV UR11, 0x40000040 ;  /* 0x40000040000b7882 */ /* 0x000fe20000000000 */
[----:B------:R-:W-:Y:S01]  /*5b50*/  FADD.FTZ R165, R165, R164 ;  /* 0x000000a4a5a57221 */ /* 0x000fe20000010000 */
[----:B------:R-:W-:-:S05]  /*5b60*/  FADD.FTZ R167, R167, R166 ;  /* 0x000000a6a7a77221 */ /* 0x000fca0000010000 */
[----:B------:R-:W-:Y:S08]  /*5b70*/  MUFU.EX2 R198, R198 ;  /* 0x000000c600c67308 */ /* 0x000ff00000000800 */
[----:B------:R-:W3:Y:S01]  /*5b80*/  MUFU.EX2 R199, R199 ;  /* 0x000000c700c77308 */ /* 0x000ee20000000800 */
[----:B------:R-:W-:Y:S02]  /*5b90*/  WARPGROUP.DEPBAR.LE gsb0, 0x0 ;  /* 0x00008000000079c5 */ /* 0x000fe40000010000 */
[----:B-----5:R-:W-:Y:S01]  /*5ba0*/  F2FP.F16.F32.PACK_AB R152, R169, R168 ;  /* 0x000000a8a998723e */ /* 0x020fe200000000ff */
[----:B------:R-:W-:Y:S01]  /*5bb0*/  FADD.FTZ R168, R168, R165 ;  /* 0x000000a5a8a87221 */ /* 0x000fe20000010000 */
[----:B--2---:R-:W-:-:S02]  /*5bc0*/  F2FP.F16.F32.PACK_AB R154, R173, R172 ;  /* 0x000000acad9a723e */ /* 0x004fc400000000ff */
[----:B------:R-:W-:Y:S01]  /*5bd0*/  F2FP.F16.F32.PACK_AB R153, R171, R170 ;  /* 0x000000aaab99723e */ /* 0x000fe200000000ff */
[----:B------:R-:W-:Y:S01]  /*5be0*/  FADD.FTZ R170, R170, R167 ;  /* 0x000000a7aaaa7221 */ /* 0x000fe20000010000 */
[----:B------:R-:W-:Y:S01]  /*5bf0*/  F2FP.F16.F32.PACK_AB R155, R175, R174 ;  /* 0x000000aeaf9b723e */ /* 0x000fe200000000ff */
[----:B------:R-:W-:Y:S02]  /*5c00*/  FADD.FTZ R169, R169, R168 ;  /* 0x000000a8a9a97221 */ /* 0x000fe40000010000 */
[----:B------:R-:W-:Y:S01]  /*5c10*/  FADD.FTZ R171, R171, R170 ;  /* 0x000000aaabab7221 */ /* 0x000fe20000010000 */
[----:B------:R-:W-:Y:S01]  /*5c20*/  WARPGROUP.ARRIVE ;  /* 0x00000000000079c5 */ /* 0x000fe20000000000 */
[----:B------:R-:W-:Y:S02]  /*5c30*/  FADD.FTZ R172, R172, R169 ;  /* 0x000000a9acac7221 */ /* 0x000fe40000010000 */
[----:B------:R-:W-:Y:S02]  /*5c40*/  FADD.FTZ R174, R174, R171 ;  /* 0x000000abaeae7221 */ /* 0x000fe40000010000 */
[----:B------:R-:W-:Y:S01]  /*5c50*/  FADD.FTZ R173, R173, R172 ;  /* 0x000000acadad7221 */ /* 0x000fe20000010000 */
[----:B------:R-:W-:Y:S01]  /*5c60*/  HGMMA.64x256x16.F32 R24, R152, gdesc[UR8].tnspB, R24, gsb0 ;  /* 0x43e0000898187df0 */ /* 0x000fe20008000818 */
[----:B------:R-:W-:Y:S01]  /*5c70*/  UIADD3 UR10, UR5, 0x180, URZ ;  /* 0x00000180050a7890 */ /* 0x000fe2000fffe03f */
[----:B------:R-:W-:Y:S01]  /*5c80*/  FADD.FTZ R175, R175, R174 ;  /* 0x000000aeafaf7221 */ /* 0x000fe20000010000 */
[----:B------:R-:W-:Y:S01]  /*5c90*/  UMOV UR11, 0x40000040 ;  /* 0x40000040000b7882 */ /* 0x000fe20000000000 */
[----:B------:R-:W-:-:S02]  /*5ca0*/  WARPGROUP.DEPBAR.LE gsb0, 0x0 ;  /* 0x00008000000079c5 */ /* 0x000fc40000010000 */
[----:B------:R-:W-:Y:S01]  /*5cb0*/  F2FP.F16.F32.PACK_AB R152, R177, R176 ;  /* 0x000000b0b198723e */ /* 0x000fe200000000ff */
[----:B------:R-:W-:Y:S01]  /*5cc0*/  FADD.FTZ R176, R176, R173 ;  /* 0x000000adb0b07221 */ /* 0x000fe20000010000 */
[----:B------:R-:W-:Y:S02]  /*5cd0*/  F2FP.F16.F32.PACK_AB R154, R181, R180 ;  /* 0x000000b4b59a723e */ /* 0x000fe400000000ff */
        /* <DEDUP_REMOVED lines=8> */
[----:B------:R-:W-:-:S07]  /*5d60*/  FADD.FTZ R181, R181, R180 ;  /* 0x000000b4b5b57221 */ /* 0x000fce0000010000 */
[----:B------:R-:W-:Y:S01]  /*5d70*/  HGMMA.64x256x16.F32 R24, R152, gdesc[UR8].tnspB, R24, gsb0 ;  /* 0x43e0000898187df0 */ /* 0x000fe20008000818 */
[----:B------:R-:W-:Y:S01]  /*5d80*/  UIADD3 UR10, UR5, 0x200, URZ ;  /* 0x00000200050a7890 */ /* 0x000fe2000fffe03f */
[----:B------:R-:W-:Y:S01]  /*5d90*/  FADD.FTZ R183, R183, R182 ;  /* 0x000000b6b7b77221 */ /* 0x000fe20000010000 */
[----:B------:R-:W-:Y:S01]  /*5da0*/  UMOV UR11, 0x40000040 ;  /* 0x40000040000b7882 */ /* 0x000fe20000000000 */
[----:B------:R-:W-:Y:S02]  /*5db0*/  WARPGROUP.DEPBAR.LE gsb0, 0x0 ;  /* 0x00008000000079c5 */ /* 0x000fe40000010000 */
[----:B------:R-:W-:Y:S01]  /*5dc0*/  F2FP.F16.F32.PACK_AB R152, R185, R184 ;  /* 0x000000b8b998723e */ /* 0x000fe200000000ff */
[----:B------:R-:W-:Y:S01]  /*5dd0*/  FADD.FTZ R184, R184, R181 ;  /* 0x000000b5b8b87221 */ /* 0x000fe20000010000 */
[----:B------:R-:W-:Y:S02]  /*5de0*/  F2FP.F16.F32.PACK_AB R154, R189, R188 ;  /* 0x000000bcbd9a723e */ /* 0x000fe400000000ff */
        /* <DEDUP_REMOVED lines=16> */
[----:B0-----:R-:W-:Y:S02]  /*5ef0*/  F2FP.F16.F32.PACK_AB R154, R197, R196 ;  /* 0x000000c4c59a723e */ /* 0x001fe400000000ff */
[----:B-1----:R-:W-:Y:S01]  /*5f00*/  F2FP.F16.F32.PACK_AB R153, R195, R194 ;  /* 0x000000c2c399723e */ /* 0x002fe200000000ff */
[----:B------:R-:W-:Y:S01]  /*5f10*/  FADD.FTZ R194, R194, R191 ;  /* 0x000000bfc2c27221 */ /* 0x000fe20000010000 */
[----:B---3--:R-:W-:Y:S01]  /*5f20*/  F2FP.F16.F32.PACK_AB R155, R199, R198 ;  /* 0x000000c6c79b723e */ /* 0x008fe200000000ff */
[----:B------:R-:W-:-:S02]  /*5f30*/  FADD.FTZ R193, R193, R192 ;  /* 0x000000c0c1c17221 */ /* 0x000fc40000010000 */
[----:B------:R-:W-:Y:S01]  /*5f40*/  FADD.FTZ R195, R195, R194 ;  /* 0x000000c2c3c37221 */ /* 0x000fe20000010000 */
[----:B------:R-:W-:Y:S01]  /*5f50*/  WARPGROUP.ARRIVE ;  /* 0x00000000000079c5 */ /* 0x000fe20000000000 */
[----:B------:R-:W-:Y:S02]  /*5f60*/  FADD.FTZ R196, R196, R193 ;  /* 0x000000c1c4c47221 */ /* 0x000fe40000010000 */
[----:B------:R-:W-:Y:S02]  /*5f70*/  FADD.FTZ R198, R198, R195 ;  /* 0x000000c3c6c67221 */ /* 0x000fe40000010000 */
[----:B------:R-:W-:-:S07]  /*5f80*/  FADD.FTZ R3, R197, R196 ;  /* 0x000000c4c5037221 */ /* 0x000fce0000010000 */
[----:B------:R-:W-:Y:S01]  /*5f90*/  HGMMA.64x256x16.F32 R24, R152, gdesc[UR8].tnspB, R24, gsb0 ;  /* 0x43e0000898187df0 */ /* 0x000fe20008000818 */
[----:B------:R-:W-:Y:S02]  /*5fa0*/  FADD.FTZ R207, R199, R198 ;  /* 0x000000c6c7cf7221 */ /* 0x000fe40000010000 */
[----:B------:R-:W-:Y:S02]  /*5fb0*/  WARPGROUP.DEPBAR.LE gsb0, 0x0 ;  /* 0x00008000000079c5 */ /* 0x000fe40000010000 */
[----:B------:R0:W-:Y:S01]  /*5fc0*/  @!P1 SYNCS.ARRIVE.TRANS64.RED.A1T0 RZ, [R214+URZ], RZ ;  /* 0x000000ffd6ff99a7 */ /* 0x0001e2000810043f */
[----:B------:R-:W-:Y:S05]  /*5fd0*/  @P2 BRA `(.L_x_8006) ;  /* 0xffffffdc00402947 */ /* 0x000fea000383ffff */
.L_x_7997:
[----:B------:R-:W1:Y:S01]  /*5fe0*/  SHFL.BFLY PT, R4, R3, 0x2, 0x1f ;  /* 0x0c401f0003047f89 */ /* 0x000e6200000e0000 */
[----:B------:R-:W-:Y:S01]  /*5ff0*/  IMAD.MOV.U32 R7, RZ, RZ, RZ ;  /* 0x000000ffff077224 */ /* 0x000fe200078e00ff */
[----:B------:R-:W-:Y:S01]  /*6000*/  R2UR UR4, R204 ;  /* 0x00000000cc0472ca */ /* 0x000fe200000e0000 */
[----:B------:R-:W-:Y:S01]  /*6010*/  UIADD3 UR36, UR36, 0x1, URZ ;  /* 0x0000000124247890 */ /* 0x000fe2000fffe03f */
[----:B------:R-:W2:Y:S01]  /*6020*/  SHFL.BFLY PT, R6, R207, 0x2, 0x1f ;  /* 0x0c401f00cf067f89 */ /* 0x000ea200000e0000 */
[----:B------:R-:W-:Y:S01]  /*6030*/  IMAD.U32 R14, RZ, RZ, UR6 ;  /* 0x00000006ff0e7e24 */ /* 0x000fe2000f8e00ff */
[----:B------:R3:W-:Y:S06]  /*6040*/  BAR.ARV R158, 0x100 ;  /* 0x0004009e0000751d */ /* 0x0007ec0000002000 */
[----:B------:R-:W-:Y:S01]  /*6050*/  UISETP.NE.AND UP0, UPT, UR36, 0x2, UPT ;  /* 0x000000022400788c */ /* 0x000fe2000bf05270 */
[----:B------:R-:W-:Y:S01]  /*6060*/  IMAD.MOV.U32 R9, RZ, RZ, -0x800000 ;  /* 0xff800000ff097424 */ /* 0x000fe200078e00ff */
[----:B------:R-:W-:Y:S06]  /*6070*/  BAR.ARV 0x8, 0x120 ;  /* 0x0204800000007b1d */ /* 0x000fec0000002000 */
[----:B------:R-:W-:Y:S01]  /*6080*/  UIADD3 UR4, UR4, 0x1, URZ ;  /* 0x0000000104047890 */ /* 0x000fe2000fffe03f */
[----:B------:R-:W-:-:S02]  /*6090*/  IMAD.MOV.U32 R8, RZ, RZ, -0x800000 ;  /* 0xff800000ff087424 */ /* 0x000fc400078e00ff */
[----:B-1----:R-:W-:Y:S01]  /*60a0*/  FADD.FTZ R4, R4, R3 ;  /* 0x0000000304047221 */ /* 0x002fe20000010000 */
[----:B------:R-:W-:Y:S01]  /*60b0*/  IMAD.MOV.U32 R3, RZ, RZ, RZ ;  /* 0x000000ffff037224 */ /* 0x000fe200078e00ff */
[----:B------:R-:W-:Y:S01]  /*60c0*/  PLOP3.LUT P0, PT, PT, PT, PT, 0x8, 0x0 ;  /* 0x000000000000781c */ /* 0x000fe20003f0e170 */
[----:B------:R-:W-:Y:S01]  /*60d0*/  USEL UR36, UR36, URZ, UP0 ;  /* 0x0000003f24247287 */ /* 0x000fe20008000000 */
[----:B--2---:R-:W-:Y:S01]  /*60e0*/  FADD.FTZ R6, R6, R207 ;  /* 0x000000cf06067221 */ /* 0x004fe20000010000 */
[----:B------:R-:W1:Y:S01]  /*60f0*/  SHFL.BFLY PT, R5, R4, 0x1, 0x1f ;  /* 0x0c201f0004057f89 */ /* 0x000e6200000e0000 */
[----:B------:R-:W-:Y:S01]  /*6100*/  IMAD.U32 R204, RZ, RZ, UR4 ;  /* 0x00000004ffcc7e24 */ /* 0x000fe2000f8e00ff */
[----:B------:R-:W-:-:S04]  /*6110*/  USEL UR4, URZ, 0x1, UP0 ;  /* 0x000000013f047887 */ /* 0x000fc80008000000 */
[----:B------:R-:W-:Y:S01]  /*6120*/  ULOP3.LUT UR37, UR37, UR4, URZ, 0x3c, !UPT ;  /* 0x0000000425257292 */ /* 0x000fe2000f8e3c3f */
[----:B-1----:R-:W-:Y:S02]  /*6130*/  FADD.FTZ R10, R4, R5 ;  /* 0x00000005040a7221 */ /* 0x002fe40000010000 */
[----:B------:R-:W1:Y:S03]  /*6140*/  SHFL.BFLY PT, R5, R6, 0x1, 0x1f ;  /* 0x0c201f0006057f89 */ /* 0x000e6600000e0000 */
[----:B------:R-:W-:-:S13]  /*6150*/  FSETP.NE.FTZ.AND P1, PT, R10, RZ, PT ;  /* 0x000000ff0a00720b */ /* 0x000fda0003f35000 */
[----:B------:R-:W2:Y:S01]  /*6160*/  @P1 MUFU.RCP R7, R10 ;  /* 0x0000000a00071308 */ /* 0x000ea20000001000 */
[----:B-1----:R-:W-:-:S07]  /*6170*/  FADD.FTZ R11, R6, R5 ;  /* 0x00000005060b7221 */ /* 0x002fce0000010000 */
[----:B------:R-:W1:Y:S01]  /*6180*/  @P1 MUFU.LG2 R4, R10 ;  /* 0x0000000a00041308 */ /* 0x000e620000000c00 */
[----:B------:R-:W-:Y:S01]  /*6190*/  IMAD.U32 R5, RZ, RZ, UR6 ;  /* 0x00000006ff057e24 */ /* 0x000fe2000f8e00ff */
[----:B------:R-:W-:-:S03]  /*61a0*/  FSETP.NE.FTZ.AND P2, PT, R11, RZ, PT ;  /* 0x000000ff0b00720b */ /* 0x000fc60003f55000 */
[----:B------:R-:W-:Y:S01]  /*61b0*/  @P1 FMUL.FTZ R5, R5, 0.69314718246459960938 ;  /* 0x3f31721805051820 */ /* 0x000fe20000410000 */
        /* <DEDUP_REMOVED lines=9> */
[----:B------:R-:W2:Y:S01]  /*6250*/  @P2 MUFU.LG2 R6, R11 ;  /* 0x0000000b00062308 */ /* 0x000ea20000000c00 */
[-C--:B------:R-:W-:Y:S01]  /*6260*/  FMUL.FTZ R41, R41, R7.reuse ;  /* 0x0000000729297220 */ /* 0x080fe20000410000 */
[-C--:B------:R-:W-:Y:S01]  /*6270*/  FMUL.FTZ R44, R44, R7.reuse ;  /* 0x000000072c2c7220 */ /* 0x080fe20000410000 */
[-C--:B------:R-:W-:Y:S01]  /*6280*/  FMUL.FTZ R45, R45, R7.reuse ;  /* 0x000000072d2d7220 */ /* 0x080fe20000410000 */
[-C--:B------:R-:W-:Y:S01]  /*6290*/  FMUL.FTZ R48, R48, R7.reuse ;  /* 0x0000000730307220 */ /* 0x080fe20000410000 */
[-C--:B------:R-:W-:Y:S01]  /*62a0*/  FMUL.FTZ R49, R49, R7.reuse ;  /* 0x0000000731317220 */ /* 0x080fe20000410000 */
[-C--:B------:R-:W-:Y:S01]  /*62b0*/  FMUL.FTZ R52, R52, R7.reuse ;  /* 0x0000000734347220 */ /* 0x080fe20000410000 */
[-C--:B------:R-:W-:Y:S01]  /*62c0*/  FMUL.FTZ R53, R53, R7.reuse ;  /* 0x0000000735357220 */ /* 0x080fe20000410000 */
[----:B------:R-:W4:Y:S01]  /*62d0*/  @P2 MUFU.RCP R3, R11 ;  /* 0x0000000b00032308 */ /* 0x000f220000001000 */
        /* <DEDUP_REMOVED lines=48> */
[----:B------:R-:W-:Y:S01]  /*65e0*/  @P2 FMUL.FTZ R14, R14, 0.69314718246459960938 ;  /* 0x3f3172180e0e2820 */ /* 0x000fe20000410000 */
[----:B-1----:R-:W-:Y:S01]  /*65f0*/  @P1 FMUL.FTZ R4, R4, 0.69314718246459960938 ;  /* 0x3f31721804041820 */ /* 0x002fe20000410000 */
[----:B--2---:R-:W-:Y:S01]  /*6600*/  @P2 FMUL.FTZ R7, R6, 0.69314718246459960938 ;  /* 0x3f31721806072820 */ /* 0x004fe20000410000 */
        /* <DEDUP_REMOVED lines=66> */
.L_x_7985:
[----:B------:R-:W1:Y:S01]  /*6a30*/  S2R R5, SR_CgaCtaId ;  /* 0x0000000000057919 */ /* 0x000e620000008800 */
[----:B------:R-:W-:Y:S01]  /*6a40*/  MOV R0, 0x400 ;  /* 0x0000040000007802 */ /* 0x000fe20000000f00 */
[----:B------:R-:W-:Y:S01]  /*6a50*/  BSSY B0, `(.L_x_8007) ;  /* 0x00002b0000007945 */ /* 0x000fe20003800000 */
[----:B------:R-:W-:Y:S02]  /*6a60*/  BAR.SYNC.DEFER_BLOCKING 0x5, 0x120 ;  /* 0x0144800000007b1d */ /* 0x000fe40000010000 */
[----:B-1----:R-:W-:-:S05]  /*6a70*/  LEA R0, R5, R0, 0x18 ;  /* 0x0000000005007211 */ /* 0x002fca00078ec0ff */
[----:B------:R-:W1:Y:S02]  /*6a80*/  LDS.128 R4, [R0+0x324d0] ;  /* 0x0324d00000047984 */ /* 0x000e640000000c00 */
[----:B-1----:R-:W-:Y:S01]  /*6a90*/  R2UR UR5, R6 ;  /* 0x00000000060572ca */ /* 0x002fe200000e0000 */
[----:B------:R-:W-:Y:S06]  /*6aa0*/  BAR.ARV 0x4, 0x120 ;  /* 0x0104800000007b1d */ /* 0x000fec0000002000 */
[----:B------:R-:W-:Y:S08]  /*6ab0*/  @P0 BRA `(.L_x_8008) ;  /* 0x0000001c00840947 */ /* 0x000ff00003800000 */
[----:B------:R-:W1:Y:S01]  /*6ac0*/  S2R R13, SR_SWINHI ;  /* 0x00000000000d7919 */ /* 0x000e620000002f00 */
[----:B------:R-:W-:Y:S02]  /*6ad0*/  R2UR UR4, R202 ;  /* 0x00000000ca0472ca */ /* 0x000fe400000e0000 */
[----:B------:R-:W-:Y:S01]  /*6ae0*/  R2UR UR6, R203 ;  /* 0x00000000cb0672ca */ /* 0x000fe200000e0000 */
[----:B------:R-:W-:Y:S01]  /*6af0*/  BAR.SYNC.DEFER_BLOCKING 0x1, 0x100 ;  /* 0x0044000000007b1d */ /* 0x000fe20000010000 */
[----:B------:R-:W-:Y:S02]  /*6b00*/  F2FP.F16.F32.PACK_AB R24, R25, R24 ;  /* 0x000000181918723e */ /* 0x000fe400000000ff */
[----:B------:R-:W-:Y:S02]  /*6b10*/  F2FP.F16.F32.PACK_AB R25, R166, R26 ;  /* 0x0000001aa619723e */ /* 0x000fe400000000ff */
[----:B------:R-:W-:Y:S02]  /*6b20*/  F2FP.F16.F32.PACK_AB R26, R29, R28 ;  /* 0x0000001c1d1a723e */ /* 0x000fe400000000ff */
[----:B------:R-:W-:-:S02]  /*6b30*/  F2FP.F16.F32.PACK_AB R32, R33, R32 ;  /* 0x000000202120723e */ /* 0x000fc400000000ff */
[----:B------:R-:W-:Y:S01]  /*6b40*/  F2FP.F16.F32.PACK_AB R27, R12, R27 ;  /* 0x0000001b0c1b723e */ /* 0x000fe200000000ff */
[----:B------:R-:W-:Y:S01]  /*6b50*/  USHF.L.U32 UR8, UR4, 0x2, URZ ;  /* 0x0000000204087899 */ /* 0x000fe2000800063f */
        /* <DEDUP_REMOVED lines=15> */
[----:B------:R-:W-:Y:S02]  /*6c50*/  MOV R10, R0 ;  /* 0x00000000000a7202 */ /* 0x000fe40000000f00 */
[----:B-1----:R-:W-:Y:S02]  /*6c60*/  MOV R11, R13 ;  /* 0x0000000d000b7202 */ /* 0x002fe40000000f00 */
[----:B------:R-:W-:Y:S02]  /*6c70*/  F2FP.F16.F32.PACK_AB R56, R57, R56 ;  /* 0x000000383938723e */ /* 0x000fe400000000ff */
[----:B------:R-:W-:Y:S01]  /*6c80*/  F2FP.F16.F32.PACK_AB R50, R53, R52 ;  /* 0x000000343532723e */ /* 0x000fe200000000ff */
[----:B------:R-:W-:Y:S01]  /*6c90*/  IMAD.WIDE R106, R221, 0x2, R10 ;  /* 0x00000002dd6a7825 */ /* 0x000fe200078e020a */
[----:B------:R-:W-:-:S02]  /*6ca0*/  F2FP.F16.F32.PACK_AB R51, R160, R51 ;  /* 0x00000033a033723e */ /* 0x000fc400000000ff */
[----:B------:R-:W-:Y:S02]  /*6cb0*/  F2FP.F16.F32.PACK_AB R57, R159, R58 ;  /* 0x0000003a9f39723e */ /* 0x000fe400000000ff */
[C---:B------:R-:W-:Y:S02]  /*6cc0*/  IADD3 R151, P1, R106.reuse, 0x20, RZ ;  /* 0x000000206a977810 */ /* 0x040fe40007f3e0ff */
[C---:B------:R-:W-:Y:S02]  /*6cd0*/  IADD3 R175, P0, R106.reuse, 0x40, RZ ;  /* 0x000000406aaf7810 */ /* 0x040fe40007f1e0ff */
[C---:B------:R-:W-:Y:S01]  /*6ce0*/  IADD3 R183, P5, R106.reuse, 0x4040, RZ ;  /* 0x000040406ab77810 */ /* 0x040fe20007fbe0ff */
[--C-:B------:R-:W-:Y:S01]  /*6cf0*/  IMAD.X R15, RZ, RZ, R107.reuse, P1 ;  /* 0x000000ffff0f7224 */ /* 0x100fe200008e066b */
[C---:B------:R-:W-:Y:S01]  /*6d00*/  IADD3 R177, P4, R106.reuse, 0x60, RZ ;  /* 0x000000606ab17810 */ /* 0x040fe20007f9e0ff */
[--C-:B------:R-:W-:Y:S01]  /*6d10*/  IMAD.X R17, RZ, RZ, R107.reuse, P0 ;  /* 0x000000ffff117224 */ /* 0x100fe200000e066b */
[C---:B------:R-:W-:Y:S01]  /*6d20*/  LOP3.LUT R13, R106.reuse, 0x380, RZ, 0xc0, !PT ;  /* 0x000003806a0d7812 */ /* 0x040fe200078ec0ff */
        /* <DEDUP_REMOVED lines=8> */
[----:B------:R-:W-:Y:S01]  /*6db0*/  LOP3.LUT R14, R151, 0x380, RZ, 0xc0, !PT ;  /* 0x00000380970e7812 */ /* 0x000fe200078ec0ff */
[--C-:B------:R-:W-:Y:S01]  /*6dc0*/  IMAD.X R47, RZ, RZ, R107.reuse, P2 ;  /* 0x000000ffff2f7224 */ /* 0x100fe200010e066b */
[----:B------:R-:W-:Y:S01]  /*6dd0*/  LOP3.LUT R16, R175, 0x380, RZ, 0xc0, !PT ;  /* 0x00000380af107812 */ /* 0x000fe200078ec0ff */
[----:B------:R-:W-:Y:S01]  /*6de0*/  IMAD.X R55, RZ, RZ, R107, P1 ;  /* 0x000000ffff377224 */ /* 0x000fe200008e066b */
[----:B------:R-:W-:Y:S02]  /*6df0*/  LOP3.LUT R18, R177, 0x380, RZ, 0xc0, !PT ;  /* 0x00000380b1127812 */ /* 0x000fe400078ec0ff */
[----:B------:R-:W-:-:S02]  /*6e00*/  IADD3 R4, P5, R106, 0xc020, RZ ;  /* 0x0000c0206a047810 */ /* 0x000fc40007fbe0ff */
[----:B------:R-:W-:Y:S02]  /*6e10*/  SHF.R.U64 R13, R13, 0x3, RZ ;  /* 0x000000030d0d7819 */ /* 0x000fe400000012ff */
[----:B------:R-:W-:Y:S01]  /*6e20*/  LOP3.LUT R20, R179, 0x380, RZ, 0xc0, !PT ;  /* 0x00000380b3147812 */ /* 0x000fe200078ec0ff */
[--C-:B------:R-:W-:Y:S01]  /*6e30*/  IMAD.X R99, RZ, RZ, R107.reuse, P5 ;  /* 0x000000ffff637224 */ /* 0x100fe200028e066b */
[----:B------:R-:W-:Y:S02]  /*6e40*/  IADD3 R189, P0, R106, 0x8020, RZ ;  /* 0x000080206abd7810 */ /* 0x000fe40007f1e0ff */
[----:B------:R-:W-:Y:S02]  /*6e50*/  SHF.R.U64 R14, R14, 0x3, RZ ;  /* 0x000000030e0e7819 */ /* 0x000fe400000012ff */
[----:B------:R-:W-:Y:S01]  /*6e60*/  LOP3.LUT R30, R181, 0x380, RZ, 0xc0, !PT ;  /* 0x00000380b51e7812 */ /* 0x000fe200078ec0ff */
[----:B------:R-:W-:Y:S01]  /*6e70*/  IMAD.X R63, RZ, RZ, R107, P0 ;  /* 0x000000ffff3f7224 */ /* 0x000fe200000e066b */
[----:B------:R-:W-:-:S02]  /*6e80*/  IADD3 R191, P4, R106, 0x8040, RZ ;  /* 0x000080406abf7810 */ /* 0x000fc40007f9e0ff */
[----:B------:R-:W-:Y:S02]  /*6e90*/  SHF.R.U64 R16, R16, 0x3, RZ ;  /* 0x0000000310107819 */ /* 0x000fe400000012ff */
[----:B------:R-:W-:Y:S01]  /*6ea0*/  LOP3.LUT R38, R183, 0x380, RZ, 0xc0, !PT ;  /* 0x00000380b7267812 */ /* 0x000fe200078ec0ff */
[--C-:B------:R-:W-:Y:S01]  /*6eb0*/  IMAD.X R71, RZ, RZ, R107.reuse, P4 ;  /* 0x000000ffff477224 */ /* 0x100fe200020e066b */
[C---:B------:R-:W-:Y:S02]  /*6ec0*/  IADD3 R193, P3, R106.reuse, 0x8060, RZ ;  /* 0x000080606ac17810 */ /* 0x040fe40007f7e0ff */
[C---:B------:R-:W-:Y:S02]  /*6ed0*/  IADD3 R195, P6, R106.reuse, 0xc000, RZ ;  /* 0x0000c0006ac37810 */ /* 0x040fe40007fde0ff */
[C---:B------:R-:W-:Y:S01]  /*6ee0*/  IADD3 R102, P2, R106.reuse, 0xc040, RZ ;  /* 0x0000c0406a667810 */ /* 0x040fe20007f5e0ff */
[--C-:B------:R-:W-:Y:S01]  /*6ef0*/  IMAD.X R79, RZ, RZ, R107.reuse, P3 ;  /* 0x000000ffff4f7224 */ /* 0x100fe200018e066b */
[----:B------:R-:W-:Y:S01]  /*6f00*/  IADD3 R6, P1, R106, 0xc060, RZ ;  /* 0x0000c0606a067810 */ /* 0x000fe20007f3e0ff */
[--C-:B------:R-:W-:Y:S01]  /*6f10*/  IMAD.X R95, RZ, RZ, R107.reuse, P6 ;  /* 0x000000ffff5f7224 */ /* 0x100fe200030e066b */
[----:B------:R-:W-:Y:S01]  /*6f20*/  SHF.R.U64 R18, R18, 0x3, RZ ;  /* 0x0000000312127819 */ /* 0x000fe200000012ff */
[----:B------:R-:W-:Y:S01]  /*6f30*/  IMAD.X R103, RZ, RZ, R107, P2 ;  /* 0x000000ffff677224 */ /* 0x000fe200010e066b */
[----:B------:R-:W-:-:S02]  /*6f40*/  LOP3.LUT R46, R185, 0x380, RZ, 0xc0, !PT ;  /* 0x00000380b92e7812 */ /* 0x000fc400078ec0ff */
[----:B------:R-:W-:Y:S01]  /*6f50*/  LOP3.LUT R106, R13, R106, RZ, 0x3c, !PT ;  /* 0x0000006a0d6a7212 */ /* 0x000fe200078e3cff */
[----:B------:R-:W-:Y:S01]  /*6f60*/  IMAD.X R13, RZ, RZ, R107, P1 ;  /* 0x000000ffff0d7224 */ /* 0x000fe200008e066b */
[----:B------:R-:W-:Y:S02]  /*6f70*/  SHF.R.U64 R20, R20, 0x3, RZ ;  /* 0x0000000314147819 */ /* 0x000fe400000012ff */
[----:B------:R-:W-:Y:S02]  /*6f80*/  LOP3.LUT R54, R187, 0x380, RZ, 0xc0, !PT ;  /* 0x00000380bb367812 */ /* 0x000fe400078ec0ff */
[----:B------:R-:W-:Y:S02]  /*6f90*/  LOP3.LUT R98, R4, 0x380, RZ, 0xc0, !PT ;  /* 0x0000038004627812 */ /* 0x000fe400078ec0ff */
[----:B------:R-:W-:Y:S02]  /*6fa0*/  LOP3.LUT R14, R14, R151, RZ, 0x3c, !PT ;  /* 0x000000970e0e7212 */ /* 0x000fe400078e3cff */
[----:B------:R-:W-:-:S02]  /*6fb0*/  SHF.R.U64 R30, R30, 0x3, RZ ;  /* 0x000000031e1e7819 */ /* 0x000fc400000012ff */
[----:B------:R-:W-:Y:S02]  /*6fc0*/  LOP3.LUT R62, R189, 0x380, RZ, 0xc0, !PT ;  /* 0x00000380bd3e7812 */ /* 0x000fe400078ec0ff */
        /* <DEDUP_REMOVED lines=9> */
[----:B------:R-:W-:Y:S02]  /*7060*/  LOP3.LUT R94, R195, 0x380, RZ, 0xc0, !PT ;  /* 0x00000380c35e7812 */ /* 0x000fe400078ec0ff */
[----:B------:R-:W-:-:S02]  /*7070*/  MOV R106, R106 ;  /* 0x0000006a006a7202 */ /* 0x000fc40000000f00 */
[----:B------:R-:W-:Y:S02]  /*7080*/  SHF.R.U64 R29, R98, 0x3, RZ ;  /* 0x00000003621d7819 */ /* 0x000fe400000012ff */
[----:B------:R-:W-:Y:S01]  /*7090*/  LOP3.LUT R30, R30, R181, RZ, 0x3c, !PT ;  /* 0x000000b51e1e7212 */ /* 0x000fe200078e3cff */
[----:B------:R1:W-:Y:S01]  /*70a0*/  STSM.16.M88.4 [R106], R24 ;  /* 0x000000186a007844 */ /* 0x0003e20000000200 */
[----:B------:R-:W-:Y:S02]  /*70b0*/  SHF.R.U64 R62, R62, 0x3, RZ ;  /* 0x000000033e3e7819 */ /* 0x000fe400000012ff */
[----:B------:R-:W-:Y:S02]  /*70c0*/  LOP3.LUT R107, R102, 0x380, RZ, 0xc0, !PT ;  /* 0x00000380666b7812 */ /* 0x000fe400078ec0ff */
[----:B------:R-:W-:Y:S02]  /*70d0*/  MOV R14, R14 ;  /* 0x0000000e000e7202 */ /* 0x000fe40000000f00 */
[----:B------:R-:W-:-:S02]  /*70e0*/  LOP3.LUT R38, R38, R183, RZ, 0x3c, !PT ;  /* 0x000000b726267212 */ /* 0x000fc400078e3cff */
[----:B------:R-:W-:Y:S01]  /*70f0*/  SHF.R.U64 R70, R70, 0x3, RZ ;  /* 0x0000000346467819 */ /* 0x000fe200000012ff */
[----:B------:R2:W-:Y:S01]  /*7100*/  STSM.16.M88.4 [R14], R32 ;  /* 0x000000200e007844 */ /* 0x0005e20000000200 */
[----:B------:R-:W-:Y:S02]  /*7110*/  MOV R16, R16 ;  /* 0x0000001000107202 */ /* 0x000fe40000000f00 */
[----:B------:R-:W-:Y:S02]  /*7120*/  LOP3.LUT R46, R46, R185, RZ, 0x3c, !PT ;  /* 0x000000b92e2e7212 */ /* 0x000fe400078e3cff */
[----:B------:R-:W-:Y:S01]  /*7130*/  SHF.R.U64 R78, R78, 0x3, RZ ;  /* 0x000000034e4e7819 */ /* 0x000fe200000012ff */
[----:B------:R3:W-:Y:S01]  /*7140*/  STSM.16.M88.4 [R16], R40 ;  /* 0x0000002810007844 */ /* 0x0007e20000000200 */
[----:B------:R-:W-:Y:S02]  /*7150*/  SHF.R.U64 R151, R151, 0x3, RZ ;  /* 0x0000000397977819 */ /* 0x000fe400000012ff */
[----:B------:R-:W-:-:S02]  /*7160*/  MOV R18, R18 ;  /* 0x0000001200127202 */ /* 0x000fc40000000f00 */
[----:B------:R-:W-:Y:S02]  /*7170*/  F2FP.F16.F32.PACK_AB R64, R65, R64 ;  /* 0x000000404140723e */ /* 0x000fe400000000ff */
[----:B------:R-:W-:Y:S01]  /*7180*/  LOP3.LUT R54, R54, R187, RZ, 0x3c, !PT ;  /* 0x000000bb36367212 */ /* 0x000fe200078e3cff */
[----:B------:R3:W-:Y:S01]  /*7190*/  STSM.16.M88.4 [R18], R48 ;  /* 0x0000003012007844 */ /* 0x0007e20000000200 */
[----:B------:R-:W-:Y:S02]  /*71a0*/  SHF.R.U64 R94, R94, 0x3, RZ ;  /* 0x000000035e5e7819 */ /* 0x000fe400000012ff */
[----:B------:R-:W-:Y:S02]  /*71b0*/  LOP3.LUT R98, R29, R4, RZ, 0x3c, !PT ;  /* 0x000000041d627212 */ /* 0x000fe400078e3cff */
[----:B------:R-:W-:Y:S02]  /*71c0*/  MOV R20, R20 ;  /* 0x0000001400147202 */ /* 0x000fe40000000f00 */
[----:B------:R-:W-:-:S02]  /*71d0*/  F2FP.F16.F32.PACK_AB R58, R61, R60 ;  /* 0x0000003c3d3a723e */ /* 0x000fc400000000ff */
[----:B------:R-:W-:Y:S02]  /*71e0*/  F2FP.F16.F32.PACK_AB R59, R158, R59 ;  /* 0x0000003b9e3b723e */ /* 0x000fe400000000ff */
[----:B------:R-:W-:Y:S02]  /*71f0*/  F2FP.F16.F32.PACK_AB R65, R157, R66 ;  /* 0x000000429d41723e */ /* 0x000fe400000000ff */
[----:B------:R-:W-:Y:S01]  /*7200*/  F2FP.F16.F32.PACK_AB R72, R73, R72 ;  /* 0x000000484948723e */ /* 0x000fe200000000ff */
[----:B------:R3:W-:Y:S01]  /*7210*/  STSM.16.M88.4 [R20], R56 ;  /* 0x0000003814007844 */ /* 0x0007e20000000200 */
        /* <DEDUP_REMOVED lines=13> */
[----:B------:R-:W-:Y:S01]  /*72f0*/  LOP3.LUT R78, R78, R193, RZ, 0x3c, !PT ;  /* 0x000000c14e4e7212 */ /* 0x000fe200078e3cff */
[----:B------:R3:W-:Y:S01]  /*7300*/  STSM.16.M88.4 [R38], R72 ;  /* 0x0000004826007844 */ /* 0x0007e20000000200 */
[----:B------:R-:W-:Y:S02]  /*7310*/  LOP3.LUT R12, R151, R6, RZ, 0x3c, !PT ;  /* 0x00000006970c7212 */ /* 0x000fe400078e3cff */
[----:B------:R-:W-:-:S02]  /*7320*/  MOV R46, R46 ;  /* 0x0000002e002e7202 */ /* 0x000fc40000000f00 */
[----:B------:R-:W-:Y:S02]  /*7330*/  F2FP.F16.F32.PACK_AB R82, R85, R84 ;  /* 0x000000545552723e */ /* 0x000fe400000000ff */
[----:B------:R-:W-:Y:S02]  /*7340*/  F2FP.F16.F32.PACK_AB R83, R83, R86 ;  /* 0x000000565353723e */ /* 0x000fe400000000ff */
[----:B------:R-:W-:Y:S02]  /*7350*/  LOP3.LUT R94, R94, R195, RZ, 0x3c, !PT ;  /* 0x000000c35e5e7212 */ /* 0x000fe400078e3cff */
[----:B------:R-:W-:Y:S01]  /*7360*/  MOV R54, R54 ;  /* 0x0000003600367202 */ /* 0x000fe20000000f00 */
[----:B------:R3:W-:Y:S01]  /*7370*/  STSM.16.M88.4 [R46], R80 ;  /* 0x000000502e007844 */ /* 0x0007e20000000200 */
[----:B------:R-:W-:Y:S02]  /*7380*/  MOV R6, R98 ;  /* 0x0000006200067202 */ /* 0x000fe40000000f00 */
[----:B------:R-:W-:-:S02]  /*7390*/  F2FP.F16.F32.PACK_AB R84, R89, R88 ;  /* 0x000000585954723e */ /* 0x000fc400000000ff */
        /* <DEDUP_REMOVED lines=15> */
[----:B-1----:R-:W-:Y:S02]  /*7490*/  F2FP.F16.F32.PACK_AB R106, R109, R108 ;  /* 0x0000006c6d6a723e */ /* 0x002fe400000000ff */
        /* <DEDUP_REMOVED lines=25> */
[----:B------:R-:W-:Y:S01]  /*7630*/  MOV R4, R12 ;  /* 0x0000000c00047202 */ /* 0x000fe20000000f00 */
[----:B------:R-:W-:Y:S01]  /*7640*/  IMAD.U32 R13, RZ, RZ, UR6 ;  /* 0x00000006ff0d7e24 */ /* 0x000fe2000f8e00ff */
[----:B------:R-:W-:Y:S01]  /*7650*/  F2FP.F16.F32.PACK_AB R146, R149, R148 ;  /* 0x000000949592723e */ /* 0x000fe200000000ff */
[----:B------:R3:W-:Y:S01]  /*7660*/  STSM.16.M88.4 [R102], R136 ;  /* 0x0000008866007844 */ /* 0x0007e20000000200 */
[----:B------:R-:W-:Y:S01]  /*7670*/  F2FP.F16.F32.PACK_AB R147, R3, R150 ;  /* 0x000000960393723e */ /* 0x000fe200000000ff */
[----:B------:R-:W-:Y:S01]  /*7680*/  ULDC.64 UR6, c[0x0][0xce0] ;  /* 0x0003380000067ab9 */ /* 0x000fe20000000a00 */
[----:B------:R-:W1:Y:S01]  /*7690*/  LDC R77, c[0x0][0xb88] ;  /* 0x0002e200ff4d7b82 */ /* 0x000e620000000800 */
[----:B------:R-:W-:Y:S01]  /*76a0*/  UISETP.NE.U32.AND UP1, UPT, UR6, URZ, UPT ;  /* 0x0000003f0600728c */ /* 0x000fe2000bf25070 */
[----:B------:R-:W-:Y:S01]  /*76b0*/  PLOP3.LUT P1, PT, PT, PT, UP0, 0x80, 0x0 ;  /* 0x000000000000781c */ /* 0x000fe20003f2f008 */
[----:B------:R3:W-:Y:S01]  /*76c0*/  STSM.16.M88.4 [R4], R144 ;  /* 0x0000009004007844 */ /* 0x0007e20000000200 */
[----:B------:R-:W-:-:S04]  /*76d0*/  IMAD.U32 R12, RZ, RZ, UR4 ;  /* 0x00000004ff0c7e24 */ /* 0x000fc8000f8e00ff */
[----:B------:R-:W-:Y:S01]  /*76e0*/  BAR.SYNC.DEFER_BLOCKING 0x1, 0x100 ;  /* 0x0044000000007b1d */ /* 0x000fe20000010000 */
[----:B------:R-:W-:Y:S01]  /*76f0*/  UISETP.NE.AND.EX UP1, UPT, UR7, URZ, UPT, UP1 ;  /* 0x0000003f0700728c */ /* 0x000fe2000bf25310 */
[----:B------:R-:W-:-:S05]  /*7700*/  IMAD R15, R22, 0x40, R2 ;  /* 0x00000040160f7824 */ /* 0x000fca00078e0202 */
[----:B------:R-:W-:-:S05]  /*7710*/  PLOP3.LUT P2, PT, PT, PT, UP1, 0x80, 0x0 ;  /* 0x000000000000781c */ /* 0x000fca0003f4f018 */
[----:B------:R-:W-:-:S04]  /*7720*/  @UP1 UIADD3 UR6, UP2, UR8, UR6, URZ ;  /* 0x0000000608061290 */ /* 0x000fc8000ff5e03f */
[----:B------:R-:W-:Y:S01]  /*7730*/  @UP1 UIADD3.X UR7, UR9, UR7, URZ, UP2, !UPT ;  /* 0x0000000709071290 */ /* 0x000fe200097fe43f */
[----:B------:R-:W-:-:S04]  /*7740*/  IMAD.WIDE R10, R15, 0x2, R10 ;  /* 0x000000020f0a7825 */ /* 0x000fc800078e020a */
[----:B--2---:R-:W-:Y:S01]  /*7750*/  IMAD.U32 R14, RZ, RZ, UR6 ;  /* 0x00000006ff0e7e24 */ /* 0x004fe2000f8e00ff */
[----:B------:R-:W2:Y:S01]  /*7760*/  @P1 LDG.E R3, desc[UR60][R12.64] ;  /* 0x0000003c0c031981 */ /* 0x000ea2000c1e1900 */
[----:B------:R-:W-:Y:S01]  /*7770*/  IMAD.U32 R15, RZ, RZ, UR7 ;  /* 0x00000007ff0f7e24 */ /* 0x000fe2000f8e00ff */
[----:B------:R-:W-:Y:S01]  /*7780*/  UMOV UR4, URZ ;  /* 0x0000003f00047c82 */ /* 0x000fe20008000000 */
[----:B------:R-:W-:-:S03]  /*7790*/  IADD3 R25, P0, R10, 0x1000, RZ ;  /* 0x000010000a197810 */ /* 0x000fc60007f1e0ff */
[----:B-1----:R3:W5:Y:S01]  /*77a0*/  @P2 LDG.E R77, desc[UR60][R14.64] ;  /* 0x0000003c0e4d2981 */ /* 0x002762000c1e1900 */
[----:B--2---:R-:W-:Y:S01]  /*77b0*/  @P1 R2UR UR4, R3 ;  /* 0x00000000030412ca */ /* 0x004fe200000e0000 */
[----:B---3--:R-:W-:-:S14]  /*77c0*/  @P2 BRA `(.L_x_8009) ;  /* 0x0000000000102947 */ /* 0x008fdc0003800000 */
[----:B------:R-:W-:Y:S05]  /*77d0*/  @!P1 BRA `(.L_x_8009) ;  /* 0x00000000000c9947 */ /* 0x000fea0003800000 */
[----:B------:R-:W2:Y:S04]  /*77e0*/  LDG.E R4, desc[UR60][R12.64] ;  /* 0x0000003c0c047981 */ /* 0x000ea8000c1e1900 */
[----:B-----5:R-:W2:Y:S02]  /*77f0*/  LDG.E R77, desc[UR60][R12.64+0x4] ;  /* 0x0000043c0c4d7981 */ /* 0x020ea4000c1e1900 */
[----:B--2---:R-:W-:-:S07]  /*7800*/  IMAD.IADD R77, R77, 0x1, -R4 ;  /* 0x000000014d4d7824 */ /* 0x004fce00078e0a04 */
.L_x_8009:
[----:B------:R-:W-:Y:S01]  /*7810*/  R2UR UR16, R201 ;  /* 0x00000000c91072ca */ /* 0x000fe200000e0000 */
[----:B------:R-:W-:Y:S01]  /*7820*/  ULDC.64 UR12, c[0x0][0xc70] ;  /* 0x00031c00000c7ab9 */ /* 0x000fe20000000a00 */
[----:B------:R-:W-:Y:S01]  /*7830*/  R2UR UR15, R203 ;  /* 0x00000000cb0f72ca */ /* 0x000fe200000e0000 */
[----:B------:R-:W-:Y:S01]  /*7840*/  USHF.R.S32.HI UR9, URZ, 0x1f, UR4 ;  /* 0x0000001f3f097899 */ /* 0x000fe20008011404 */
[----:B------:R-:W-:Y:S01]  /*7850*/  R2UR UR14, R202 ;  /* 0x00000000ca0e72ca */ /* 0x000fe200000e0000 */
[----:B------:R-:W-:Y:S01]  /*7860*/  UMOV UR8, UR4 ;  /* 0x0000000400087c82 */ /* 0x000fe20008000000 */
[----:B------:R-:W-:Y:S01]  /*7870*/  LOP3.LUT R24, R25, 0x380, RZ, 0xc0, !PT ;  /* 0x0000038019187812 */ /* 0x000fe200078ec0ff */
[----:B------:R-:W-:Y:S01]  /*7880*/  IMAD R6, R200, 0x80, R220 ;  /* 0x00000080c8067824 */ /* 0x000fe200078e02dc */
[C---:B------:R-:W-:Y:S02]  /*7890*/  IADD3 R17, P1, R10.reuse, 0x2000, RZ ;  /* 0x000020000a117810 */ /* 0x040fe40007f3e0ff */
[----:B------:R-:W-:-:S02]  /*78a0*/  IADD3 R13, P2, R10, 0x3000, RZ ;  /* 0x000030000a0d7810 */ /* 0x000fc40007f5e0ff */
[----:B------:R-:W-:Y:S01]  /*78b0*/  SHF.R.U64 R24, R24, 0x3, RZ ;  /* 0x0000000318187819 */ /* 0x000fe200000012ff */
[----:B------:R-:W-:Y:S01]  /*78c0*/  USHF.R.S32.HI UR11, URZ, 0x1f, UR16 ;  /* 0x0000001f3f0b7899 */ /* 0x000fe20008011410 */
[----:B------:R-:W-:Y:S01]  /*78d0*/  LOP3.LUT R16, R17, 0x380, RZ, 0xc0, !PT ;  /* 0x0000038011107812 */ /* 0x000fe200078ec0ff */
[----:B------:R-:W-:Y:S01]  /*78e0*/  USEL UR15, UR15, URZ, !UP0 ;  /* 0x0000003f0f0f7287 */ /* 0x000fe2000c000000 */
[----:B------:R-:W-:Y:S01]  /*78f0*/  LOP3.LUT R12, R13, 0x380, RZ, 0xc0, !PT ;  /* 0x000003800d0c7812 */ /* 0x000fe200078ec0ff */
[----:B------:R-:W-:Y:S01]  /*7900*/  UIMAD UR10, UR11, UR12, URZ ;  /* 0x0000000c0b0a72a4 */ /* 0x000fe2000f8e023f */
[----:B------:R-:W-:Y:S01]  /*7910*/  SHF.R.S32.HI R3, RZ, 0x1f, R6 ;  /* 0x0000001fff037819 */ /* 0x000fe20000011406 */
[----:B------:R-:W-:Y:S01]  /*7920*/  UIMAD.WIDE.U32 UR6, UR16, UR12, UR8 ;  /* 0x0000000c100672a5 */ /* 0x000fe2000f8e0008 */
[----:B------:R-:W-:Y:S01]  /*7930*/  LOP3.LUT R24, R24, R25, RZ, 0x3c, !PT ;  /* 0x0000001918187212 */ /* 0x000fe200078e3cff */
[----:B------:R-:W-:Y:S01]  /*7940*/  UIMAD UR10, UR16, UR13, UR10 ;  /* 0x0000000d100a72a4 */ /* 0x000fe2000f8e020a */
[----:B------:R-:W-:Y:S01]  /*7950*/  SHF.R.U64 R16, R16, 0x3, RZ ;  /* 0x0000000310107819 */ /* 0x000fe200000012ff */
[----:B------:R-:W-:Y:S01]  /*7960*/  USEL UR14, UR14, URZ, !UP0 ;  /* 0x0000003f0e0e7287 */ /* 0x000fe2000c000000 */
[----:B------:R-:W-:Y:S01]  /*7970*/  SHF.R.U64 R12, R12, 0x3, RZ ;  /* 0x000000030c0c7819 */ /* 0x000fe200000012ff */
[----:B------:R-:W-:Y:S01]  /*7980*/  ULDC.64 UR12, c[0x0][0xc78] ;  /* 0x00031e00000c7ab9 */ /* 0x000fe20000000a00 */
[----:B------:R-:W-:Y:S01]  /*7990*/  UIADD3 UR7, UR7, UR10, URZ ;  /* 0x0000000a07077290 */ /* 0x000fe2000fffe03f */
[--C-:B------:R-:W-:Y:S01]  /*79a0*/  IMAD.X R25, RZ, RZ, R11.reuse, P0 ;  /* 0x000000ffff197224 */ /* 0x100fe200000e060b */
[----:B------:R-:W-:Y:S01]  /*79b0*/  UIMAD UR8, UR15, UR12, URZ ;  /* 0x0000000c0f0872a4 */ /* 0x000fe2000f8e023f */
[----:B------:R-:W-:Y:S01]  /*79c0*/  IADD3 R69, P0, R10, 0x8000, RZ ;  /* 0x000080000a457810 */ /* 0x000fe20007f1e0ff */
[----:B------:R-:W-:Y:S01]  /*79d0*/  UIMAD.WIDE.U32 UR6, UR14, UR12, UR6 ;  /* 0x0000000c0e0672a5 */ /* 0x000fe2000f8e0006 */
[----:B------:R-:W-:Y:S01]  /*79e0*/  LOP3.LUT R16, R16, R17, RZ, 0x3c, !PT ;  /* 0x0000001110107212 */ /* 0x000fe200078e3cff */
[----:B------:R-:W-:Y:S01]  /*79f0*/  UIMAD UR8, UR14, UR13, UR8 ;  /* 0x0000000d0e0872a4 */ /* 0x000fe2000f8e0208 */
[----:B------:R-:W-:Y:S01]  /*7a00*/  LOP3.LUT R12, R12, R13, RZ, 0x3c, !PT ;  /* 0x0000000d0c0c7212 */ /* 0x000fe200078e3cff */
[--C-:B------:R-:W-:Y:S01]  /*7a10*/  IMAD.X R17, RZ, RZ, R11.reuse, P1 ;  /* 0x000000ffff117224 */ /* 0x100fe200008e060b */
[----:B------:R-:W-:Y:S01]  /*7a20*/  IADD3 R45, P6, R10, 0x4000, RZ ;  /* 0x000040000a2d7810 */ /* 0x000fe20007fde0ff */
[----:B------:R-:W-:Y:S01]  /*7a30*/  IMAD.X R13, RZ, RZ, R11, P2 ;  /* 0x000000ffff0d7224 */ /* 0x000fe200010e060b */
[----:B------:R-:W-:Y:S01]  /*7a40*/  IADD3 R4, P3, R6, UR6, RZ ;  /* 0x0000000606047c10 */ /* 0x000fe2000ff7e0ff */
[----:B------:R-:W-:Y:S01]  /*7a50*/  IMAD.U32 R14, RZ, RZ, UR8 ;  /* 0x00000008ff0e7e24 */ /* 0x000fe2000f8e00ff */
[----:B------:R-:W-:Y:S01]  /*7a60*/  IADD3 R61, P1, R10, 0x9000, RZ ;  /* 0x000090000a3d7810 */ /* 0x000fe20007f3e0ff */
[----:B------:R-:W-:Y:S01]  /*7a70*/  ULDC.64 UR12, c[0x0][0xba0] ;  /* 0x0002e800000c7ab9 */ /* 0x000fe20000000a00 */
[----:B------:R-:W-:-:S02]  /*7a80*/  LOP3.LUT R68, R69, 0x380, RZ, 0xc0, !PT ;  /* 0x0000038045447812 */ /* 0x000fc400078ec0ff */
[----:B------:R-:W-:Y:S01]  /*7a90*/  IADD3.X R3, R3, UR7, R14, P3, !PT ;  /* 0x0000000703037c10 */ /* 0x000fe20009ffe40e */
[----:B------:R-:W-:Y:S01]  /*7aa0*/  ULDC.64 UR6, c[0x0][0xc40] ;  /* 0x0003100000067ab9 */ /* 0x000fe20000000a00 */
[----:B------:R-:W-:Y:S02]  /*7ab0*/  IADD3 R49, P2, R10, 0xa000, RZ ;  /* 0x0000a0000a317810 */ /* 0x000fe40007f5e0ff */
[----:B------:R-:W-:Y:S02]  /*7ac0*/  LEA R50, P3, R4, UR6, 0x2 ;  /* 0x0000000604327c11 */ /* 0x000fe4000f8610ff */
[----:B------:R-:W-:Y:S02]  /*7ad0*/  IADD3 R41, P5, R10, 0x5000, RZ ;  /* 0x000050000a297810 */ /* 0x000fe40007fbe0ff */
[----:B------:R-:W-:Y:S01]  /*7ae0*/  LEA.HI.X R51, R4, UR7, R3, 0x2, P3 ;  /* 0x0000000704337c11 */ /* 0x000fe200098f1403 */
[----:B------:R-:W-:Y:S01]  /*7af0*/  VIADD R4, R6, 0x8 ;  /* 0x0000000806047836 */ /* 0x000fe20000000000 */
[----:B------:R-:W-:-:S02]  /*7b00*/  IADD3 R37, P4, R10, 0x6000, RZ ;  /* 0x000060000a257810 */ /* 0x000fc40007f9e0ff */
[----:B------:R-:W-:Y:S02]  /*7b10*/  IADD3 R29, P3, R10, 0x7000, RZ ;  /* 0x000070000a1d7810 */ /* 0x000fe40007f7e0ff */
[----:B------:R-:W-:Y:S02]  /*7b20*/  LOP3.LUT R44, R45, 0x380, RZ, 0xc0, !PT ;  /* 0x000003802d2c7812 */ /* 0x000fe400078ec0ff */
[----:B------:R-:W-:Y:S02]  /*7b30*/  LOP3.LUT R60, R61, 0x380, RZ, 0xc0, !PT ;  /* 0x000003803d3c7812 */ /* 0x000fe400078ec0ff */
[----:B------:R-:W-:Y:S02]  /*7b40*/  SHF.R.U64 R68, R68, 0x3, RZ ;  /* 0x0000000344447819 */ /* 0x000fe400000012ff */
[----:B------:R-:W-:Y:S02]  /*7b50*/  LOP3.LUT R48, R49, 0x380, RZ, 0xc0, !PT ;  /* 0x0000038031307812 */ /* 0x000fe400078ec0ff */
[----:B------:R-:W-:-:S02]  /*7b60*/  LOP3.LUT R40, R41, 0x380, RZ, 0xc0, !PT ;  /* 0x0000038029287812 */ /* 0x000fc400078ec0ff */
[----:B------:R-:W-:Y:S02]  /*7b70*/  LOP3.LUT R36, R37, 0x380, RZ, 0xc0, !PT ;  /* 0x0000038025247812 */ /* 0x000fe400078ec0ff */
[----:B------:R-:W-:Y:S02]  /*7b80*/  LOP3.LUT R28, R29, 0x380, RZ, 0xc0, !PT ;  /* 0x000003801d1c7812 */ /* 0x000fe400078ec0ff */
[----:B------:R-:W-:Y:S02]  /*7b90*/  SHF.R.U64 R44, R44, 0x3, RZ ;  /* 0x000000032c2c7819 */ /* 0x000fe400000012ff */
[----:B------:R-:W-:Y:S02]  /*7ba0*/  SHF.R.U64 R60, R60, 0x3, RZ ;  /* 0x000000033c3c7819 */ /* 0x000fe400000012ff */
[----:B------:R-:W-:Y:S01]  /*7bb0*/  LOP3.LUT R68, R68, R69, RZ, 0x3c, !PT ;  /* 0x0000004544447212 */ /* 0x000fe200078e3cff */
[----:B------:R-:W-:Y:S01]  /*7bc0*/  IMAD.X R69, RZ, RZ, R11, P0 ;  /* 0x000000ffff457224 */ /* 0x000fe200000e060b */
[----:B------:R-:W-:-:S02]  /*7bd0*/  SHF.R.U64 R48, R48, 0x3, RZ ;  /* 0x0000000330307819 */ /* 0x000fc400000012ff */
[----:B------:R-:W-:Y:S02]  /*7be0*/  LOP3.LUT P0, RZ, R205, 0x3, RZ, 0xc0, !PT ;  /* 0x00000003cdff7812 */ /* 0x000fe4000780c0ff */
        /* <DEDUP_REMOVED lines=8> */
[----:B------:R-:W-:Y:S01]  /*7c70*/  IMAD.X R49, RZ, RZ, R11, P2 ;  /* 0x000000ffff317224 */ /* 0x000fe200010e060b */
[----:B------:R-:W-:-:S02]  /*7c80*/  IADD3 R21, P6, R10, 0xb000, RZ ;  /* 0x0000b0000a157810 */ /* 0x000fc40007fde0ff */
[----:B-----5:R-:W-:Y:S02]  /*7c90*/  ISETP.GE.OR P1, PT, R6, R77, P0 ;  /* 0x0000004d0600720c */ /* 0x020fe40000726670 */
        /* <DEDUP_REMOVED lines=9> */
[C---:B------:R-:W-:Y:S01]  /*7d30*/  LOP3.LUT R15, R10.reuse, 0x380, RZ, 0xc0, !PT ;  /* 0x000003800a0f7812 */ /* 0x040fe200078ec0ff */
[----:B------:R-:W-:Y:S01]  /*7d40*/  UIMAD UR6, UR9, UR12, URZ ;  /* 0x0000000c090672a4 */ /* 0x000fe2000f8e023f */
[----:B------:R-:W-:Y:S01]  /*7d50*/  IADD3 R57, P3, R10, 0xe000, RZ ;  /* 0x0000e0000a397810 */ /* 0x000fe20007f7e0ff */
[----:B------:R-:W-:Y:S01]  /*7d60*/  IMAD.U32 R23, RZ, RZ, UR12 ;  /* 0x0000000cff177e24 */ /* 0x000fe2000f8e00ff */
[----:B------:R-:W-:Y:S01]  /*7d70*/  ISETP.GE.OR P0, PT, R4, R77, P0 ;  /* 0x0000004d0400720c */ /* 0x000fe20000706670 */
[----:B------:R-:W-:Y:S01]  /*7d80*/  IMAD.X R53, RZ, RZ, R11, P2 ;  /* 0x000000ffff357224 */ /* 0x000fe200010e060b */
[----:B------:R-:W-:Y:S01]  /*7d90*/  LOP3.LUT R20, R21, 0x380, RZ, 0xc0, !PT ;  /* 0x0000038015147812 */ /* 0x000fe200078ec0ff */
[----:B------:R-:W-:Y:S01]  /*7da0*/  @!P1 STG.E desc[UR60][R50.64], R9 ;  /* 0x0000000932009986 */ /* 0x000fe2000c10193c */
[----:B------:R-:W-:-:S02]  /*7db0*/  LOP3.LUT R3, R6, 0x380, RZ, 0xc0, !PT ;  /* 0x0000038006037812 */ /* 0x000fc400078ec0ff */
[----:B------:R-:W-:Y:S02]  /*7dc0*/  LOP3.LUT R72, R73, 0x380, RZ, 0xc0, !PT ;  /* 0x0000038049487812 */ /* 0x000fe400078ec0ff */
[----:B------:R-:W-:Y:S02]  /*7dd0*/  LOP3.LUT R64, R65, 0x380, RZ, 0xc0, !PT ;  /* 0x0000038041407812 */ /* 0x000fe400078ec0ff */
[----:B------:R-:W-:Y:S02]  /*7de0*/  LOP3.LUT R56, R57, 0x380, RZ, 0xc0, !PT ;  /* 0x0000038039387812 */ /* 0x000fe400078ec0ff */
[----:B------:R-:W-:Y:S01]  /*7df0*/  SHF.R.U64 R20, R20, 0x3, RZ ;  /* 0x0000000314147819 */ /* 0x000fe200000012ff */
[----:B------:R1:W-:Y:S01]  /*7e00*/  @!P0 STG.E desc[UR60][R50.64+0x20], R8 ;  /* 0x0000200832008986 */ /* 0x0003e2000c10193c */
[----:B------:R-:W-:Y:S02]  /*7e10*/  SHF.R.U64 R15, R15, 0x3, RZ ;  /* 0x000000030f0f7819 */ /* 0x000fe400000012ff */
[----:B------:R-:W-:Y:S01]  /*7e20*/  SHF.R.U64 R3, R3, 0x3, RZ ;  /* 0x0000000303037819 */ /* 0x000fe200000012ff */
[----:B------:R-:W-:Y:S01]  /*7e30*/  UIMAD UR6, UR4, UR13, UR6 ;  /* 0x0000000d040672a4 */ /* 0x000fe2000f8e0206 */
[----:B------:R-:W-:Y:S01]  /*7e40*/  SHF.R.U64 R72, R72, 0x3, RZ ;  /* 0x0000000348487819 */ /* 0x000fe200000012ff */
[----:B------:R-:W5:Y:S01]  /*7e50*/  LD.E.128 R24, desc[UR60][R24.64] ;  /* 0x0000003c18187980 */ /* 0x000f62000c101d00 */
[----:B------:R-:W-:-:S02]  /*7e60*/  SHF.R.U64 R64, R64, 0x3, RZ ;  /* 0x0000000340407819 */ /* 0x000fc400000012ff */
[----:B------:R-:W-:Y:S01]  /*7e70*/  SHF.R.U64 R56, R56, 0x3, RZ ;  /* 0x0000000338387819 */ /* 0x000fe200000012ff */
[----:B------:R-:W5:Y:S01]  /*7e80*/  LD.E.128 R16, desc[UR60][R16.64] ;  /* 0x0000003c10107980 */ /* 0x000f62000c101d00 */
[----:B------:R-:W-:Y:S01]  /*7e90*/  LOP3.LUT R20, R20, R21, RZ, 0x3c, !PT ;  /* 0x0000001514147212 */ /* 0x000fe200078e3cff */
[--C-:B------:R-:W-:Y:S01]  /*7ea0*/  IMAD.X R21, RZ, RZ, R11.reuse, P6 ;  /* 0x000000ffff157224 */ /* 0x100fe200030e060b */
[----:B------:R-:W-:Y:S01]  /*7eb0*/  LOP3.LUT R10, R15, R10, RZ, 0x3c, !PT ;  /* 0x0000000a0f0a7212 */ /* 0x000fe200078e3cff */
[----:B------:R-:W5:Y:S01]  /*7ec0*/  LD.E.128 R44, desc[UR60][R44.64] ;  /* 0x0000003c2c2c7980 */ /* 0x000f62000c101d00 */
[----:B------:R-:W-:Y:S02]  /*7ed0*/  LOP3.LUT R52, R3, R6, RZ, 0x3c, !PT ;  /* 0x0000000603347212 */ /* 0x000fe400078e3cff */
[--C-:B------:R-:W-:Y:S01]  /*7ee0*/  SHF.R.S32.HI R3, RZ, 0x1f, R2.reuse ;  /* 0x0000001fff037819 */ /* 0x100fe20000011402 */
[----:B------:R-:W5:Y:S01]  /*7ef0*/  LD.E.128 R32, desc[UR60][R10.64] ;  /* 0x0000003c0a207980 */ /* 0x000f62000c101d00 */
[----:B------:R-:W-:Y:S01]  /*7f00*/  LOP3.LUT R72, R72, R73, RZ, 0x3c, !PT ;  /* 0x0000004948487212 */ /* 0x000fe200078e3cff */
[--C-:B------:R-:W-:Y:S01]  /*7f10*/  IMAD.X R73, RZ, RZ, R11.reuse, P5 ;  /* 0x000000ffff497224 */ /* 0x100fe200028e060b */
[----:B------:R-:W-:Y:S01]  /*7f20*/  LOP3.LUT R64, R64, R65, RZ, 0x3c, !PT ;  /* 0x0000004140407212 */ /* 0x000fe200078e3cff */
[--C-:B------:R-:W-:Y:S01]  /*7f30*/  IMAD.X R65, RZ, RZ, R11.reuse, P4 ;  /* 0x000000ffff417224 */ /* 0x100fe200020e060b */
[----:B------:R-:W-:Y:S01]  /*7f40*/  LOP3.LUT R56, R56, R57, RZ, 0x3c, !PT ;  /* 0x0000003938387212 */ /* 0x000fe200078e3cff */
[----:B------:R-:W-:Y:S01]  /*7f50*/  IMAD.X R57, RZ, RZ, R11, P3 ;  /* 0x000000ffff397224 */ /* 0x000fe200018e060b */
[----:B------:R-:W5:Y:S04]  /*7f60*/  LD.E.128 R12, desc[UR60][R12.64] ;  /* 0x0000003c0c0c7980 */ /* 0x000f68000c101d00 */
[----:B-1----:R1:W5:Y:S04]  /*7f70*/  LD.E.128 R8, desc[UR60][R20.64] ;  /* 0x0000003c14087980 */ /* 0x002368000c101d00 */
[----:B------:R-:W5:Y:S04]  /*7f80*/  LD.E.128 R40, desc[UR60][R40.64] ;  /* 0x0000003c28287980 */ /* 0x000f68000c101d00 */
[----:B------:R-:W5:Y:S01]  /*7f90*/  LD.E.128 R36, desc[UR60][R36.64] ;  /* 0x0000003c24247980 */ /* 0x000f62000c101d00 */
[----:B-1----:R-:W-:-:S03]  /*7fa0*/  IMAD.WIDE.U32 R20, R23, UR4, R2 ;  /* 0x0000000417147c25 */ /* 0x002fc6000f8e0002 */
        /* <DEDUP_REMOVED lines=22> */
[CC--:B------:R-:W-:Y:S01]  /*8110*/  ISETP.GE.AND P3, PT, R22.reuse, R77.reuse, PT ;  /* 0x0000004d1600720c */ /* 0x0c0fe20003f66270 */
[----:B------:R-:W-:Y:S01]  /*8120*/  VIADD R21, R21, UR4 ;  /* 0x0000000415157c36 */ /* 0x000fe20008000000 */
[----:B------:R-:W-:Y:S01]  /*8130*/  UIMAD UR4, UR15, UR6, URZ ;  /* 0x000000060f0472a4 */ /* 0x000fe2000f8e023f */
[----:B------:R-:W-:Y:S02]  /*8140*/  VIADD R3, R22, 0x20 ;  /* 0x0000002016037836 */ /* 0x000fe40000000000 */
[----:B------:R-:W-:Y:S02]  /*8150*/  VIADD R0, R0, 0x32420 ;  /* 0x0003242000007836 */ /* 0x000fe40000000000 */
[----:B------:R-:W-:Y:S01]  /*8160*/  IMAD.U32 R79, RZ, RZ, UR6 ;  /* 0x00000006ff4f7e24 */ /* 0x000fe2000f8e00ff */
[----:B------:R-:W-:Y:S01]  /*8170*/  UIMAD UR4, UR14, UR7, UR4 ;  /* 0x000000070e0472a4 */ /* 0x000fe2000f8e0204 */
[----:B------:R-:W-:Y:S01]  /*8180*/  ISETP.GE.AND P0, PT, R3, R77, PT ;  /* 0x0000004d0300720c */ /* 0x000fe20003f06270 */
[----:B------:R-:W-:Y:S01]  /*8190*/  VIADD R3, R22, 0x40 ;  /* 0x0000004016037836 */ /* 0x000fe20000000000 */
[----:B------:R-:W-:Y:S01]  /*81a0*/  PRMT R0, RZ, 0x654, R0 ;  /* 0x00000654ff007816 */ /* 0x000fe20000000000 */
[----:B------:R-:W-:Y:S01]  /*81b0*/  IMAD.WIDE.U32 R78, R79, UR14, R20 ;  /* 0x0000000e4f4e7c25 */ /* 0x000fe2000f8e0014 */
[----:B------:R-:W-:-:S03]  /*81c0*/  SHF.R.S32.HI R23, RZ, 0x1f, R22 ;  /* 0x0000001fff177819 */ /* 0x000fc60000011416 */
[----:B------:R-:W-:Y:S01]  /*81d0*/  VIADD R4, R22, 0x60 ;  /* 0x0000006016047836 */ /* 0x000fe20000000000 */
[----:B-1----:R1:W-:Y:S01]  /*81e0*/  SYNCS.ARRIVE.TRANS64.RED.A1T0 RZ, [R0+URZ], RZ ;  /* 0x000000ff00ff79a7 */ /* 0x0023e2000810043f */
[----:B------:R-:W-:Y:S01]  /*81f0*/  VIADD R83, R79, UR4 ;  /* 0x000000044f537c36 */ /* 0x000fe20008000000 */
[----:B------:R-:W-:Y:S01]  /*8200*/  BSSY B1, `(.L_x_8010) ;  /* 0x000001b000017945 */ /* 0x000fe20003800000 */
[-C--:B------:R-:W-:Y:S02]  /*8210*/  ISETP.GE.AND P1, PT, R3, R77.reuse, PT ;  /* 0x0000004d0300720c */ /* 0x080fe40003f26270 */
[----:B------:R-:W-:Y:S01]  /*8220*/  ISETP.GE.AND P2, PT, R4, R77, PT ;  /* 0x0000004d0400720c */ /* 0x000fe20003f46270 */
[----:B------:R-:W-:Y:S01]  /*8230*/  IMAD.WIDE R76, R200, 0x80, R22 ;  /* 0x00000080c84c7825 */ /* 0x000fe200078e0216 */
[----:B------:R-:W-:Y:S11]  /*8240*/  @P3 BRA `(.L_x_8011) ;  /* 0x0000000000583947 */ /* 0x000ff60003800000 */
[----:B------:R-:W-:Y:S01]  /*8250*/  ULDC.64 UR6, c[0x0][0xbd8] ;  /* 0x0002f60000067ab9 */ /* 0x000fe20000000a00 */
[----:B------:R-:W-:Y:S01]  /*8260*/  IMAD.MOV.U32 R20, RZ, RZ, R78 ;  /* 0x000000ffff147224 */ /* 0x000fe200078e004e */
[----:B------:R-:W-:Y:S01]  /*8270*/  ULDC UR4, c[0x0][0xb8c] ;  /* 0x0002e30000047ab9 */ /* 0x000fe20000000800 */
[----:B------:R-:W-:Y:S01]  /*8280*/  IMAD R3, R77, UR6, RZ ;  /* 0x000000064d037c24 */ /* 0x000fe2000f8e02ff */
[C---:B------:R-:W-:Y:S01]  /*8290*/  ISETP.GE.AND P4, PT, R2.reuse, UR4, PT ;  /* 0x0000000402007c0c */ /* 0x040fe2000bf86270 */
[----:B------:R-:W-:Y:S02]  /*82a0*/  IMAD.MOV.U32 R21, RZ, RZ, R83 ;  /* 0x000000ffff157224 */ /* 0x000fe400078e0053 */
[----:B-1----:R-:W-:Y:S02]  /*82b0*/  VIADD R0, R2, 0x40 ;  /* 0x0000004002007836 */ /* 0x002fe40000000000 */
        /* <DEDUP_REMOVED lines=15> */
.L_x_8011:
[----:B------:R-:W-:Y:S05]  /*83b0*/  BSYNC B1 ;  /* 0x0000000000017941 */ /* 0x000fea0003800000 */
.L_x_8010:
[----:B------:R-:W-:Y:S04]  /*83c0*/  BSSY B1, `(.L_x_8012) ;  /* 0x000001a000017945 */ /* 0x000fe80003800000 */
[----:B------:R-:W-:Y:S05]  /*83d0*/  @P0 BRA `(.L_x_8013) ;  /* 0x0000000000600947 */ /* 0x000fea0003800000 */
[----:B------:R-:W-:Y:S01]  /*83e0*/  IADD3 R3, P0, R76, 0x20, RZ ;  /* 0x000000204c037810 */ /* 0x000fe20007f1e0ff */
[C---:B------:R-:W-:Y:S01]  /*83f0*/  VIADD R4, R2.reuse, 0x40 ;  /* 0x0000004002047836 */ /* 0x040fe20000000000 */
[----:B------:R-:W-:Y:S01]  /*8400*/  ULDC UR4, c[0x0][0xb8c] ;  /* 0x0002e30000047ab9 */ /* 0x000fe20000000800 */
[----:B------:R-:W-:Y:S01]  /*8410*/  ULDC.64 UR6, c[0x0][0xbd8] ;  /* 0x0002f60000067ab9 */ /* 0x000fe20000000a00 */
[----:B------:R-:W-:Y:S01]  /*8420*/  IMAD.MOV.U32 R20, RZ, RZ, R78 ;  /* 0x000000ffff147224 */ /* 0x000fe200078e004e */
[----:B------:R-:W-:Y:S01]  /*8430*/  ISETP.GE.AND P3, PT, R2, UR4, PT ;  /* 0x0000000402007c0c */ /* 0x000fe2000bf66270 */
[----:B-1----:R-:W-:Y:S01]  /*8440*/  IMAD.X R0, RZ, RZ, R77, P0 ;  /* 0x000000ffff007224 */ /* 0x002fe200000e064d */
        /* <DEDUP_REMOVED lines=10> */
[----:B--2--5:R-:W-:Y:S01]  /*84f0*/  LEA R32, P0, R20, UR6, 0x1 ;  /* 0x0000000614207c11 */ /* 0x024fe2000f8008ff */
[----:B------:R-:W-:-:S05]  /*8500*/  IMAD.IADD R3, R21, 0x1, R3 ;  /* 0x0000000115037824 */ /* 0x000fca00078e0203 */
[----:B------:R-:W-:-:S05]  /*8510*/  LEA.HI.X R33, R20, UR7, R3, 0x1, P0 ;  /* 0x0000000714217c11 */ /* 0x000fca00080f0c03 */
[----:B------:R3:W-:Y:S04]  /*8520*/  @!P3 STG.E.128 desc[UR60][R32.64], R24 ;  /* 0x000000182000b986 */ /* 0x0007e8000c101d3c */
[----:B------:R3:W-:Y:S04]  /*8530*/  @!P4 STG.E.128 desc[UR60][R32.64+0x80], R40 ;  /* 0x000080282000c986 */ /* 0x0007e8000c101d3c */
[----:B------:R3:W-:Y:S04]  /*8540*/  @!P5 STG.E.128 desc[UR60][R32.64+0x100], R60 ;  /* 0x0001003c2000d986 */ /* 0x0007e8000c101d3c */
[----:B------:R3:W-:Y:S02]  /*8550*/  @!P6 STG.E.128 desc[UR60][R32.64+0x180], R64 ;  /* 0x000180402000e986 */ /* 0x0007e4000c101d3c */
.L_x_8013:
[----:B------:R-:W-:Y:S05]  /*8560*/  BSYNC B1 ;  /* 0x0000000000017941 */ /* 0x000fea0003800000 */
.L_x_8012:
        /* <DEDUP_REMOVED lines=19> */
[----:B---3-5:R-:W-:Y:S01]  /*86a0*/  LEA R24, P0, R20, UR6, 0x1 ;  /* 0x0000000614187c11 */ /* 0x028fe2000f8008ff */
[----:B------:R-:W-:-:S05]  /*86b0*/  IMAD.IADD R3, R21, 0x1, R3 ;  /* 0x0000000115037824 */ /* 0x000fca00078e0203 */
[----:B------:R-:W-:-:S05]  /*86c0*/  LEA.HI.X R25, R20, UR7, R3, 0x1, P0 ;  /* 0x0000000714197c11 */ /* 0x000fca00080f0c03 */
[----:B------:R4:W-:Y:S04]  /*86d0*/  @!P1 STG.E.128 desc[UR60][R24.64], R16 ;  /* 0x0000001018009986 */ /* 0x0009e8000c101d3c */
[----:B------:R4:W-:Y:S04]  /*86e0*/  @!P3 STG.E.128 desc[UR60][R24.64+0x80], R36 ;  /* 0x000080241800b986 */ /* 0x0009e8000c101d3c */
[----:B------:R4:W-:Y:S04]  /*86f0*/  @!P4 STG.E.128 desc[UR60][R24.64+0x100], R48 ;  /* 0x000100301800c986 */ /* 0x0009e8000c101d3c */
[----:B------:R4:W-:Y:S02]  /*8700*/  @!P5 STG.E.128 desc[UR60][R24.64+0x180], R56 ;  /* 0x000180381800d986 */ /* 0x0009e4000c101d3c */
.L_x_8015:
[----:B------:R-:W-:Y:S05]  /*8710*/  BSYNC B1 ;  /* 0x0000000000017941 */ /* 0x000fea0003800000 */
.L_x_8014:
[----:B------:R-:W-:Y:S05]  /*8720*/  @P2 BRA `(.L_x_8016) ;  /* 0x0000000c00882947 */ /* 0x000fea0003800000 */
[----:B------:R-:W-:Y:S01]  /*8730*/  IADD3 R3, P0, R76, 0x60, RZ ;  /* 0x000000604c037810 */ /* 0x000fe20007f1e0ff */
[C---:B-1----:R-:W-:Y:S01]  /*8740*/  VIADD R0, R2.reuse, 0x40 ;  /* 0x0000004002007836 */ /* 0x042fe20000000000 */
[----:B------:R-:W-:Y:S01]  /*8750*/  ULDC UR4, c[0x0][0xb8c] ;  /* 0x0002e30000047ab9 */ /* 0x000fe20000000800 */
[----:B------:R-:W-:Y:S01]  /*8760*/  ULDC.64 UR6, c[0x0][0xbd8] ;  /* 0x0002f60000067ab9 */ /* 0x000fe20000000a00 */
[----:B----45:R-:W-:Y:S01]  /*8770*/  IMAD.MOV.U32 R16, RZ, RZ, R78 ;  /* 0x000000ffff107224 */ /* 0x030fe200078e004e */
        /* <DEDUP_REMOVED lines=21> */
.L_x_8008:
[----:B------:R-:W-:Y:S01]  /*88d0*/  R2UR UR4, R202 ;  /* 0x00000000ca0472ca */ /* 0x000fe200000e0000 */
[----:B------:R-:W-:Y:S01]  /*88e0*/  ULDC.64 UR6, c[0x0][0xcd8] ;  /* 0x0003360000067ab9 */ /* 0x000fe20000000a00 */
[----:B------:R-:W-:Y:S01]  /*88f0*/  R2UR UR9, R203 ;  /* 0x00000000cb0972ca */ /* 0x000fe200000e0000 */
[----:B------:R-:W-:Y:S01]  /*8900*/  UISETP.NE.U32.AND UP0, UPT, UR6, URZ, UPT ;  /* 0x0000003f0600728c */ /* 0x000fe2000bf05070 */
[----:B------:R-:W-:-:S03]  /*8910*/  IMAD.MOV.U32 R15, RZ, RZ, RZ ;  /* 0x000000ffff0f7224 */ /* 0x000fc600078e00ff */
[----:B------:R-:W-:-:S06]  /*8920*/  UISETP.NE.AND.EX UP0, UPT, UR7, URZ, UPT, UP0 ;  /* 0x0000003f0700728c */ /* 0x000fcc000bf05300 */
[----:B------:R-:W-:Y:S01]  /*8930*/  USHF.L.U32 UR8, UR4, 0x2, URZ ;  /* 0x0000000204087899 */ /* 0x000fe2000800063f */
[----:B------:R-:W1:Y:S01]  /*8940*/  LDC R13, c[0x0][0xb88] ;  /* 0x0002e200ff0d7b82 */ /* 0x000e620000000800 */
[----:B------:R-:W-:Y:S01]  /*8950*/  USHF.L.U64.HI UR9, UR4, 0x2, UR9 ;  /* 0x0000000204097899 */ /* 0x000fe20008010209 */
[----:B------:R-:W-:Y:S01]  /*8960*/  PLOP3.LUT P1, PT, PT, PT, UP0, 0x80, 0x0 ;  /* 0x000000000000781c */ /* 0x000fe20003f2f008 */
[----:B------:R-:W-:-:S04]  /*8970*/  UIADD3 UR4, UP1, UR8, UR6, URZ ;  /* 0x0000000608047290 */ /* 0x000fc8000ff3e03f */
        /* <DEDUP_REMOVED lines=11> */
[----:B------:R-:W-:-:S05]  /*8a30*/  IMAD.U32 R11, RZ, RZ, UR7 ;  /* 0x00000007ff0b7e24 */ /* 0x000fca000f8e00ff */
[----:B-1----:R2:W5:Y:S01]  /*8a40*/  @P2 LDG.E R13, desc[UR60][R10.64] ;  /* 0x0000003c0a0d2981 */ /* 0x002562000c1e1900 */
[----:B------:R-:W-:Y:S01]  /*8a50*/  ISETP.GE.AND P0, PT, R223, 0x80, PT ;  /* 0x00000080df00780c */ /* 0x000fe20003f06270 */
[----:B------:R-:W-:-:S12]  /*8a60*/  @P2 BRA `(.L_x_8017) ;  /* 0x0000000000102947 */ /* 0x000fd80003800000 */
[----:B------:R-:W-:Y:S05]  /*8a70*/  @!P1 BRA `(.L_x_8017) ;  /* 0x00000000000c9947 */ /* 0x000fea0003800000 */
[----:B------:R-:W3:Y:S04]  /*8a80*/  LDG.E R0, desc[UR60][R8.64] ;  /* 0x0000003c08007981 */ /* 0x000ee8000c1e1900 */
[----:B-----5:R-:W3:Y:S02]  /*8a90*/  LDG.E R13, desc[UR60][R8.64+0x4] ;  /* 0x0000043c080d7981 */ /* 0x020ee4000c1e1900 */
[----:B---3--:R-:W-:-:S07]  /*8aa0*/  IMAD.IADD R13, R13, 0x1, -R0 ;  /* 0x000000010d0d7824 */ /* 0x008fce00078e0a00 */
.L_x_8017:
        /* <DEDUP_REMOVED lines=10> */
[----:B------:R-:W1:Y:S02]  /*8b50*/  S2R R0, SR_TID.X ;  /* 0x0000000000007919 */ /* 0x000e640000002100 */
[----:B-1----:R-:W-:-:S04]  /*8b60*/  IMAD R0, R200, 0x80, R0 ;  /* 0x00000080c8007824 */ /* 0x002fc800078e0200 */
[----:B------:R-:W-:-:S05]  /*8b70*/  VIADD R0, R0, 0xffffff80 ;  /* 0xffffff8000007836 */ /* 0x000fca0000000000 */
[----:B------:R-:W-:-:S13]  /*8b80*/  ISETP.GE.AND P0, PT, R0, R13, PT ;  /* 0x0000000d0000720c */ /* 0x000fda0003f06270 */
[----:B------:R-:W-:Y:S05]  /*8b90*/  @P0 BRA `(.L_x_8019) ;  /* 0x0000000000500947 */ /* 0x000fea0003800000 */
[----:B------:R-:W-:Y:S01]  /*8ba0*/  R2UR UR6, R201 ;  /* 0x00000000c90672ca */ /* 0x000fe200000e0000 */
[----:B------:R-:W-:Y:S01]  /*8bb0*/  ULDC.64 UR10, c[0x0][0xc70] ;  /* 0x00031c00000a7ab9 */ /* 0x000fe20000000a00 */
[C---:B--2---:R-:W-:Y:S01]  /*8bc0*/  IADD3 R8, P0, R0.reuse, R15, RZ ;  /* 0x0000000f00087210 */ /* 0x044fe20007f1e0ff */
[----:B------:R-:W-:Y:S02]  /*8bd0*/  UIMAD UR4, UR7, UR10, URZ ;  /* 0x0000000a070472a4 */ /* 0x000fe4000f8e023f */
[----:B------:R-:W-:Y:S01]  /*8be0*/  IMAD.U32 R3, RZ, RZ, UR10 ;  /* 0x0000000aff037e24 */ /* 0x000fe2000f8e00ff */
[----:B------:R-:W-:-:S07]  /*8bf0*/  LEA.HI.X.SX32 R9, R0, R4, 0x1, P0 ;  /* 0x0000000400097211 */ /* 0x000fce00000f0eff */
        /* <DEDUP_REMOVED lines=14> */
.L_x_8019:
[----:B------:R-:W-:Y:S05]  /*8ce0*/  BSYNC B1 ;  /* 0x0000000000017941 */ /* 0x000fea0003800000 */
.L_x_8018:
[----:B------:R-:W-:Y:S01]  /*8cf0*/  R2UR UR6, R201 ;  /* 0x00000000c90672ca */ /* 0x000fe200000e0000 */
[----:B------:R-:W-:Y:S01]  /*8d00*/  ULDC.64 UR10, c[0x0][0xba0] ;  /* 0x0002e800000a7ab9 */ /* 0x000fe20000000a00 */
[----:B-1----:R-:W-:Y:S01]  /*8d10*/  IMAD.MOV.U32 R3, RZ, RZ, R17 ;  /* 0x000000ffff037224 */ /* 0x002fe200078e0011 */
[----:B------:R-:W-:Y:S01]  /*8d20*/  BSSY B1, `(.L_x_8020) ;  /* 0x0000032000017945 */ /* 0x000fe20003800000 */
[----:B------:R-:W-:Y:S02]  /*8d30*/  IMAD R0, R4, UR10, RZ ;  /* 0x0000000a04007c24 */ /* 0x000fe4000f8e02ff */
[----:B--2---:R-:W-:-:S04]  /*8d40*/  IMAD.WIDE.U32 R8, R15, UR10, R2 ;  /* 0x0000000a0f087c25 */ /* 0x004fc8000f8e0002 */
        /* <DEDUP_REMOVED lines=8> */
[----:B------:R-:W-:Y:S01]  /*8dd0*/  SHF.R.S32.HI R13, RZ, 0x1f, R22 ;  /* 0x0000001fff0d7819 */ /* 0x000fe20000011416 */
[----:B------:R-:W-:Y:S01]  /*8de0*/  IMAD.WIDE.U32 R8, R3, UR6, R8 ;  /* 0x0000000603087c25 */ /* 0x000fe2000f8e0008 */
[----:B------:R-:W-:-:S02]  /*8df0*/  ULDC.64 UR6, c[0x0][0xbe8] ;  /* 0x0002fa0000067ab9 */ /* 0x000fc40000000a00 */
        /* <DEDUP_REMOVED lines=16> */
[----:B------:R-:W-:Y:S01]  /*8f00*/  VIADD R4, R2, 0x80 ;  /* 0x0000008002047836 */ /* 0x000fe20000000000 */
[----:B------:R-:W-:Y:S01]  /*8f10*/  ULDC.64 UR6, c[0x0][0xbd8] ;  /* 0x0002f60000067ab9 */ /* 0x000fe20000000a00 */
[----:B------:R-:W-:Y:S01]  /*8f20*/  IMAD.MOV.U32 R8, RZ, RZ, R10 ;  /* 0x000000ffff087224 */ /* 0x000fe200078e000a */
[----:B------:R-:W-:Y:S01]  /*8f30*/  ISETP.GE.AND P4, PT, R3, UR4, PT ;  /* 0x0000000403007c0c */ /* 0x000fe2000bf86270 */
[----:B------:R-:W-:Y:S01]  /*8f40*/  IMAD R3, R13, UR6, RZ ;  /* 0x000000060d037c24 */ /* 0x000fe2000f8e02ff */
[----:B------:R-:W-:Y:S01]  /*8f50*/  ISETP.GE.AND P5, PT, R4, UR4, PT ;  /* 0x0000000404007c0c */ /* 0x000fe2000bfa6270 */
[C---:B------:R-:W-:Y:S01]  /*8f60*/  VIADD R4, R2.reuse, 0xc0 ;  /* 0x000000c002047836 */ /* 0x040fe20000000000 */
[----:B------:R-:W-:Y:S01]  /*8f70*/  ISETP.GE.AND P3, PT, R2, UR4, PT ;  /* 0x0000000402007c0c */ /* 0x000fe2000bf66270 */
[----:B------:R-:W-:-:S02]  /*8f80*/  IMAD.MOV.U32 R9, RZ, RZ, R17 ;  /* 0x000000ffff097224 */ /* 0x000fc400078e0011 */
        /* <DEDUP_REMOVED lines=11> */
.L_x_8021:
[----:B------:R-:W-:Y:S05]  /*9040*/  BSYNC B1 ;  /* 0x0000000000017941 */ /* 0x000fea0003800000 */
.L_x_8020:
[----:B------:R-:W-:Y:S01]  /*9050*/  BSSY B1, `(.L_x_8022) ;  /* 0x000001b000017945 */ /* 0x000fe20003800000 */
[----:B------:R-:W-:-:S03]  /*9060*/  ISETP.GE.AND P2, PT, R0, R15, PT ;  /* 0x0000000f0000720c */ /* 0x000fc60003f46270 */
[----:B------:R-:W-:Y:S10]  /*9070*/  @P1 BRA `(.L_x_8023) ;  /* 0x0000000000601947 */ /* 0x000ff40003800000 */
        /* <DEDUP_REMOVED lines=24> */
.L_x_8023:
[----:B------:R-:W-:Y:S05]  /*9200*/  BSYNC B1 ;  /* 0x0000000000017941 */ /* 0x000fea0003800000 */
.L_x_8022:
        /* <DEDUP_REMOVED lines=26> */
.L_x_8025:
[----:B------:R-:W-:Y:S05]  /*93b0*/  BSYNC B1 ;  /* 0x0000000000017941 */ /* 0x000fea0003800000 */
.L_x_8024:
        /* <DEDUP_REMOVED lines=25> */
.L_x_8016:
[----:B------:R-:W-:Y:S05]  /*9550*/  BSYNC B0 ;  /* 0x0000000000007941 */ /* 0x000fea0003800000 */
.L_x_8007:
[----:B------:R-:W-:Y:S02]  /*9560*/  ULDC UR4, c[0x0][0xd14] ;  /* 0x0003450000047ab9 */ /* 0x000fe40000000800 */
[----:B------:R-:W-:-:S13]  /*9570*/  ISETP.GE.AND P0, PT, R7, UR4, PT ;  /* 0x0000000407007c0c */ /* 0x000fda000bf06270 */
[----:B------:R-:W-:Y:S05]  /*9580*/  @!P0 BRA `(.L_x_8026) ;  /* 0xffffff7800348947 */ /* 0x000fea000383ffff */
[----:B------:R-:W-:Y:S05]  /*9590*/  EXIT ;  /* 0x000000000000794d */ /* 0x000fea0003800000 */
.L_x_7982:
        /* <DEDUP_REMOVED lines=61> */
.L_x_8031:
        /* <DEDUP_REMOVED lines=16> */
.L_x_8030:
[----:B------:R-:W-:Y:S05]  /*9a70*/  BSYNC B0 ;  /* 0x0000000000007941 */ /* 0x000fea0003800000 */
.L_x_8029:
        /* <DEDUP_REMOVED lines=26> */
.L_x_8027:
        /* <DEDUP_REMOVED lines=16> */
.L_x_8032:
        /* <DEDUP_REMOVED lines=25> */
.L_x_8028:
[----:B------:R-:W-:Y:S02]  /*9eb0*/  IMAD.MOV.U32 R17, RZ, RZ, RZ ;  /* 0x000000ffff117224 */ /* 0x000fe400078e00ff */
[----:B------:R-:W-:Y:S02]  /*9ec0*/  IMAD.U32 R16, RZ, RZ, UR6 ;  /* 0x00000006ff107e24 */ /* 0x000fe4000f8e00ff */
[----:B------:R-:W-:-:S07]  /*9ed0*/  IMAD.MOV.U32 R18, RZ, RZ, RZ ;  /* 0x000000ffff127224 */ /* 0x000fce00078e00ff */
.L_x_8033:
        /* <DEDUP_REMOVED lines=12> */
[----:B------:R0:W-:Y:S07]  /*9fa0*/  STL [R1+0x4], R0 ;  /* 0x0000040001007387 */ /* 0x0001ee0000100800 */
[----:B------:R-:W-:Y:S05]  /*9fb0*/  @P0 BRA `(.L_x_8034) ;  /* 0x0000003800b80947 */ /* 0x000fea0003800000 */
[----:B0-----:R-:W-:Y:S01]  /*9fc0*/  IMAD.MOV.U32 R0, RZ, RZ, 0x1 ;  /* 0x00000001ff007424 */ /* 0x001fe200078e00ff */
[----:B------:R0:W-:Y:S01]  /*9fd0*/  STL [R1], RZ ;  /* 0x000000ff01007387 */ /* 0x0001e20000100800 */
[----:B------:R-:W-:Y:S01]  /*9fe0*/  ULDC UR51, c[0x0][0xc] ;  /* 0x0000030000337ab9 */ /* 0x000fe20000000800 */
[----:B------:R-:W-:Y:S01]  /*9ff0*/  ULDC.64 UR48, c[0x0][0x198] ;  /* 0x0000660000307ab9 */ /* 0x000fe20000000a00 */
[----:B------:R-:W-:Y:S01]  /*a000*/  UMOV UR50, URZ ;  /* 0x0000003f00327c82 */ /* 0x000fe20008000000 */
[----:B------:R0:W-:Y:S04]  /*a010*/  STL [R1+0x4], R0 ;  /* 0x0000040001007387 */ /* 0x0001e80000100800 */
.L_x_8098:
        /* <DEDUP_REMOVED lines=51> */
.L_x_8035:
        /* <DEDUP_REMOVED lines=29> */
.L_x_8037:
        /* <DEDUP_REMOVED lines=23> */
.L_x_8039:
        /* <DEDUP_REMOVED lines=20> */
.L_x_8041:
        /* <DEDUP_REMOVED lines=16> */
.L_x_8040:
[----:B------:R-:W2:Y:S01]  /*a8d0*/  LDL.LU R2, [R1+0x18] ;  /* 0x0000180001027983 */ /* 0x000ea20000300800 */
[----:B------:R-:W-:Y:S01]  /*a8e0*/  ULDC.64 UR4, c[0x0][0xaf0] ;  /* 0x0002bc0000047ab9 */ /* 0x000fe20000000a00 */
[----:B------:R-:W0:Y:S02]  /*a8f0*/  LDC R4, c[0x0][0x428] ;  /* 0x00010a00ff047b82 */ /* 0x000e240000000800 */
        /* <DEDUP_REMOVED lines=22> */
[----:B------:R-:W2:Y:S01]  /*aa60*/  @P0 LDC R5, c[0x0][0x430] ;  /* 0x00010c00ff050b82 */ /* 0x000ea20000000800 */
[----:B0-----:R-:W-:-:S05]  /*aa70*/  @P0 IMAD.HI.U32 R6, R18, R7, RZ ;  /* 0x0000000712060227 */ /* 0x001fca00078e00ff */
[----:B--2---:R-:W-:Y:S02]  /*aa80*/  @P0 SHF.R.U32.HI R4, RZ, R5, R6 ;  /* 0x00000005ff040219 */ /* 0x004fe40000011606 */
[----:B------:R-:W-:-:S04]  /*aa90*/  ISETP.NE.U32.AND P0, PT, RZ, UR4, PT ;  /* 0x00000004ff007c0c */ /* 0x000fc8000bf05070 */
[----:B------:R-:W-:-:S04]  /*aaa0*/  ISETP.NE.AND.EX P0, PT, RZ, UR5, PT, P0 ;  /* 0x00000005ff007c0c */ /* 0x000fc8000bf05300 */
[----:B-1----:R-:W-:-:S09]  /*aab0*/  SEL R6, R9, RZ, !P0 ;  /* 0x000000ff09067207 */ /* 0x002fd20004000000 */
.L_x_8042:
        /* <DEDUP_REMOVED lines=17> */
.L_x_8114:
[----:B------:R-:W2:Y:S01]  /*abd0*/  LDL R8, [R1+0x14] ;  /* 0x0000140001087983 */ /* 0x000ea20000100800 */
[----:B------:R-:W-:Y:S01]  /*abe0*/  UMOV UR4, 0xffffffff ;  /* 0xffffffff00047882 */ /* 0x000fe20000000000 */
[----:B------:R-:W-:Y:S01]  /*abf0*/  SHF.R.S32.HI R5, RZ, 0x1f, R0 ;  /* 0x0000001fff057819 */ /* 0x000fe20000011400 */
[----:B--2---:R-:W-:Y:S01]  /*ac00*/  VIADD R9, R8, 0xffffffff ;  /* 0xffffffff08097836 */ /* 0x004fe20000000000 */
[----:B------:R-:W-:Y:S06]  /*ac10*/  BRA.DIV UR4, `(.L_x_8044) ;  /* 0x0000003604487947 */ /* 0x000fec000b800000 */
[----:B------:R-:W-:-:S13]  /*ac20*/  ELECT P6, URZ, PT ;  /* 0x00000000003f782f */ /* 0x000fda00038c0000 */
.L_x_8117:
        /* <DEDUP_REMOVED lines=24> */
.L_x_8046:
        /* <DEDUP_REMOVED lines=9> */
.L_x_8118:
        /* <DEDUP_REMOVED lines=11> */
.L_x_8048:
        /* <DEDUP_REMOVED lines=23> */
.L_x_8045:
        /* <DEDUP_REMOVED lines=16> */
[----:B------:R-:W-:Y:S01]  /*b160*/  IMAD.MOV.U32 R6, RZ, RZ, 0x4000 ;  /* 0x00004000ff067424 */ /* 0x000fe200078e00ff */
[----:B------:R-:W-:Y:S01]  /*b170*/  UMOV UR15, 0x12f00000 ;  /* 0x12f00000000f7882 */ /* 0x000fe20000000000 */
[----:B------:R-:W-:Y:S01]  /*b180*/  UMOV UR10, URZ ;  /* 0x0000003f000a7c82 */ /* 0x000fe20008000000 */
[----:B------:R-:W-:Y:S01]  /*b190*/  UIADD3.X UR7, URZ, UR49, URZ, UP0, !UPT ;  /* 0x000000313f077290 */ /* 0x000fe200087fe43f */
[----:B------:R0:W-:Y:S01]  /*b1a0*/  SYNCS.ARRIVE.TRANS64 RZ, [R8+URZ+0x32400], R6 ;  /* 0x0324000608ff79a7 */ /* 0x0001e2000800003f */
[----:B------:R-:W-:-:S02]  /*b1b0*/  UIADD3 UR8, UR16, 0x18400, URZ ;  /* 0x0001840010087890 */ /* 0x000fc4000fffe03f */
[----:B------:R-:W-:Y:S02]  /*b1c0*/  UIADD3 UR9, UR16, 0x32400, URZ ;  /* 0x0003240010097890 */ /* 0x000fe4000fffe03f */
[----:B------:R-:W-:Y:S02]  /*b1d0*/  UIADD3 UR40, UR16, 0x22400, URZ ;  /* 0x0002240010287890 */ /* 0x000fe4000fffe03f */
[----:B------:R-:W-:Y:S02]  /*b1e0*/  UIADD3 UR41, UR16, 0x32410, URZ ;  /* 0x0003241010297890 */ /* 0x000fe4000fffe03f */
[----:B------:R-:W-:Y:S01]  /*b1f0*/  UIADD3 UR32, UR16, 0x26400, URZ ;  /* 0x0002640010207890 */ /* 0x000fe2000fffe03f */
[----:B0-----:R-:W-:Y:S01]  /*b200*/  IMAD.MOV.U32 R6, RZ, RZ, 0x10000 ;  /* 0x00010000ff067424 */ /* 0x001fe200078e00ff */
[----:B------:R-:W-:Y:S01]  /*b210*/  UIADD3 UR24, UR16, 0x2a400, URZ ;  /* 0x0002a40010187890 */ /* 0x000fe2000fffe03f */
[----:B------:R0:W-:Y:S01]  /*b220*/  UTMALDG.4D [UR8], [UR4], desc[UR14] ;  /* 0x00000e08040075b4 */ /* 0x0001e20008019000 */
[----:B------:R-:W-:Y:S01]  /*b230*/  UIADD3 UR16, UR16, 0x2e400, URZ ;  /* 0x0002e40010107890 */ /* 0x000fe2000fffe03f */
[----:B------:R-:W-:Y:S01]  /*b240*/  UMOV UR43, UR11 ;  /* 0x0000000b002b7c82 */ /* 0x000fe20008000000 */
        /* <DEDUP_REMOVED lines=23> */
[----:B0-----:R-:W-:Y:S01]  /*b3c0*/  NOP ;  /* 0x0000000000007918 */ /* 0x001fe20000000000 */
.L_x_8050:
[----:B------:R-:W-:Y:S05]  /*b3d0*/  BSYNC B0 ;  /* 0x0000000000007941 */ /* 0x000fea0003800000 */
.L_x_8049:
        /* <DEDUP_REMOVED lines=8> */
.L_x_8119:
[----:B------:R-:W-:Y:S01]  /*b460*/  ULDC.64 UR38, c[0x0][0x3f8] ;  /* 0x0000fe0000267ab9 */ /* 0x000fe20000000a00 */
[----:B------:R-:W-:Y:S01]  /*b470*/  ULDC.64 UR46, c[0x0][0x408] ;  /* 0x00010200002e7ab9 */ /* 0x000fe20000000a00 */
        /* <DEDUP_REMOVED lines=11> */
.L_x_8120:
        /* <DEDUP_REMOVED lines=11> */
.L_x_8055:
        /* <DEDUP_REMOVED lines=38> */
.L_x_8053:
[----:B------:R-:W-:Y:S05]  /*b840*/  BSYNC B0 ;  /* 0x0000000000007941 */ /* 0x000fea0003800000 */
.L_x_8052:
        /* <DEDUP_REMOVED lines=46> */
.L_x_8062:
[----:B-1----:R-:W1:Y:S01]  /*bb30*/  S2R R3, SR_CgaCtaId ;  /* 0x0000000000037919 */ /* 0x002e620000008800 */
[----:B------:R-:W-:Y:S02]  /*bb40*/  MOV R2, 0x400 ;  /* 0x0000040000027802 */ /* 0x000fe40000000f00 */
[----:B------:R-:W-:Y:S02]  /*bb50*/  SHF.L.U32 R6, R14, 0x1f, RZ ;  /* 0x0000001f0e067819 */ /* 0x000fe400000006ff */
[----:B-1----:R-:W-:-:S05]  /*bb60*/  LEA R2, R3, R2, 0x18 ;  /* 0x0000000203027211 */ /* 0x002fca00078ec0ff */
[----:B------:R-:W-:-:S04]  /*bb70*/  IMAD R3, R15, 0x8, R2 ;  /* 0x000000080f037824 */ /* 0x000fc800078e0202 */
[----:B------:R-:W1:Y:S02]  /*bb80*/  SYNCS.PHASECHK.TRANS64.TRYWAIT P0, [R3+URZ+0x32440], R6 ;  /* 0x03244006030075a7 */ /* 0x000e64000800017f */
[----:B-1----:R-:W-:Y:S05]  /*bb90*/  @!P0 BRA `(.L_x_8063) ;  /* 0x0000002400d08947 */ /* 0x002fea0003800000 */
.L_x_8121:
        /* <DEDUP_REMOVED lines=11> */
.L_x_8064:
        /* <DEDUP_REMOVED lines=22> */
.L_x_8122:
        /* <DEDUP_REMOVED lines=8> */
.L_x_8066:
        /* <DEDUP_REMOVED lines=34> */
.L_x_8061:
[----:B------:R-:W-:Y:S05]  /*c050*/  BSYNC B2 ;  /* 0x0000000000027941 */ /* 0x000fea0003800000 */
.L_x_8060:
[----:B------:R-:W2:Y:S02]  /*c060*/  LDL.LU R2, [R1+0x14] ;  /* 0x0000140001027983 */ /* 0x000ea40000300800 */
[----:B--2---:R-:W-:-:S07]  /*c070*/  VIADD R8, R2, 0xfffffffd ;  /* 0xfffffffd02087836 */ /* 0x004fce0000000000 */
.L_x_8059:
[----:B------:R-:W-:Y:S05]  /*c080*/  BSYNC B1 ;  /* 0x0000000000017941 */ /* 0x000fea0003800000 */
.L_x_8058:
[----:B------:R-:W-:-:S05]  /*c090*/  IMAD.MOV R2, RZ, RZ, -R11 ;  /* 0x000000ffff027224 */ /* 0x000fca00078e0a0b */
[----:B------:R-:W-:-:S13]  /*c0a0*/  ISETP.NE.AND P0, PT, R9, R2, PT ;  /* 0x000000020900720c */ /* 0x000fda0003f05270 */
[----:B------:R-:W-:Y:S05]  /*c0b0*/  @!P0 BRA `(.L_x_8057) ;  /* 0x0000000c00908947 */ /* 0x000fea0003800000 */
.L_x_8081:
        /* <DEDUP_REMOVED lines=15> */
[----:B------:R-:W-:Y:S02]  /*c1b0*/  IMAD.MOV.U32 R11, RZ, RZ, R8 ;  /* 0x000000ffff0b7224 */ /* 0x000fe400078e0008 */
        /* <DEDUP_REMOVED lines=15> */
.L_x_8069:
[----:B------:R-:W2:Y:S01]  /*c2b0*/  S2R R3, SR_CgaCtaId ;  /* 0x0000000000037919 */ /* 0x000ea20000008800 */
[----:B------:R-:W-:-:S04]  /*c2c0*/  MOV R2, 0x400 ;  /* 0x0000040000027802 */ /* 0x000fc80000000f00 */
[----:B--2---:R-:W-:Y:S02]  /*c2d0*/  LEA R2, R3, R2, 0x18 ;  /* 0x0000000203027211 */ /* 0x004fe400078ec0ff */
[----:B------:R-:W-:-:S03]  /*c2e0*/  SHF.L.U32 R3, R10, 0x1f, RZ ;  /* 0x0000001f0a037819 */ /* 0x000fc600000006ff */
[----:B------:R-:W-:-:S04]  /*c2f0*/  IMAD R2, R9, 0x8, R2 ;  /* 0x0000000809027824 */ /* 0x000fc800078e0202 */
[----:B------:R-:W2:Y:S02]  /*c300*/  SYNCS.PHASECHK.TRANS64.TRYWAIT P0, [R2+URZ+0x32440], R3 ;  /* 0x03244003020075a7 */ /* 0x000ea4000800017f */
[----:B--2---:R-:W-:Y:S05]  /*c310*/  @!P0 BRA `(.L_x_8070) ;  /* 0x0000002000188947 */ /* 0x004fea0003800000 */
.L_x_8123:
        /* <DEDUP_REMOVED lines=11> */
.L_x_8071:
        /* <DEDUP_REMOVED lines=21> */
.L_x_8124:
        /* <DEDUP_REMOVED lines=8> */
.L_x_8073:
        /* <DEDUP_REMOVED lines=33> */
.L_x_8068:
[----:B------:R-:W-:Y:S05]  /*c7b0*/  BSYNC B1 ;  /* 0x0000000000017941 */ /* 0x000fea0003800000 */
.L_x_8067:
        /* <DEDUP_REMOVED lines=29> */
.L_x_8076:
[----:B------:R-:W3:Y:S01]  /*c990*/  S2R R3, SR_CgaCtaId ;  /* 0x0000000000037919 */ /* 0x000ee20000008800 */
[----:B------:R-:W-:-:S04]  /*c9a0*/  MOV R2, 0x400 ;  /* 0x0000040000027802 */ /* 0x000fc80000000f00 */
[----:B---3--:R-:W-:Y:S02]  /*c9b0*/  LEA R2, R3, R2, 0x18 ;  /* 0x0000000203027211 */ /* 0x008fe400078ec0ff */
[----:B------:R-:W-:-:S03]  /*c9c0*/  SHF.L.U32 R3, R11, 0x1f, RZ ;  /* 0x0000001f0b037819 */ /* 0x000fc600000006ff */
[----:B------:R-:W-:-:S04]  /*c9d0*/  IMAD R2, R12, 0x8, R2 ;  /* 0x000000080c027824 */ /* 0x000fc800078e0202 */
[----:B------:R-:W3:Y:S02]  /*c9e0*/  SYNCS.PHASECHK.TRANS64.TRYWAIT P0, [R2+URZ+0x32440], R3 ;  /* 0x03244003020075a7 */ /* 0x000ee4000800017f */
[----:B---3--:R-:W-:Y:S05]  /*c9f0*/  @!P0 BRA `(.L_x_8077) ;  /* 0x0000001800888947 */ /* 0x008fea0003800000 */
.L_x_8125:
        /* <DEDUP_REMOVED lines=11> */
.L_x_8078:
        /* <DEDUP_REMOVED lines=22> */
.L_x_8126:
        /* <DEDUP_REMOVED lines=8> */
.L_x_8080:
        /* <DEDUP_REMOVED lines=34> */
.L_x_8075:
[----:B------:R-:W-:Y:S05]  /*ceb0*/  BSYNC B1 ;  /* 0x0000000000017941 */ /* 0x000fea0003800000 */
.L_x_8074:
[C---:B------:R-:W-:Y:S01]  /*cec0*/  ISETP.GT.AND P0, PT, R8.reuse, 0x1, PT ;  /* 0x000000010800780c */ /* 0x040fe20003f04270 */
[----:B------:R-:W-:-:S04]  /*ced0*/  VIADD R2, R8, 0xfffffffe ;  /* 0xfffffffe08027836 */ /* 0x000fc80000000000 */
[----:B------:R-:W-:-:S08]  /*cee0*/  IMAD.MOV.U32 R8, RZ, RZ, R2 ;  /* 0x000000ffff087224 */ /* 0x000fd000078e0002 */
[----:B------:R-:W-:Y:S05]  /*cef0*/  @P0 BRA `(.L_x_8081) ;  /* 0xfffffff000700947 */ /* 0x000fea000383ffff */
.L_x_8057:
[----:B------:R-:W-:Y:S05]  /*cf00*/  BSYNC B0 ;  /* 0x0000000000007941 */ /* 0x000fea0003800000 */
.L_x_8056:
        /* <DEDUP_REMOVED lines=23> */
.L_x_8083:
[----:B------:R-:W-:Y:S05]  /*d080*/  BSYNC B0 ;  /* 0x0000000000007941 */ /* 0x000fea0003800000 */
.L_x_8082:
[----:B--2---:R-:W2:Y:S02]  /*d090*/  LDL.LU R2, [R1+0x4] ;  /* 0x0000040001027983 */ /* 0x004ea40000300800 */
[----:B--2---:R-:W-:-:S05]  /*d0a0*/  LOP3.LUT R2, R2, R0, RZ, 0x3c, !PT ;  /* 0x0000000002027212 */ /* 0x004fca00078e3cff */
[----:B------:R2:W-:Y:S02]  /*d0b0*/  STL [R1+0x4], R2 ;  /* 0x0000040201007387 */ /* 0x0005e40000100800 */
.L_x_8038:
[----:B------:R-:W-:Y:S05]  /*d0c0*/  BSYNC B6 ;  /* 0x0000000000067941 */ /* 0x000fea0003800000 */
.L_x_8036:
[----:B------:R-:W-:-:S03]  /*d0d0*/  UMOV UR4, 0xffffffff ;  /* 0xffffffff00047882 */ /* 0x000fc60000000000 */
[----:B------:R-:W-:Y:S05]  /*d0e0*/  BRA.DIV UR4, `(.L_x_8084) ;  /* 0x0000001204f47947 */ /* 0x000fea000b800000 */
[----:B------:R3:W4:Y:S04]  /*d0f0*/  SHFL.IDX PT, R4, R16, RZ, 0x1f ;  /* 0x00001fff10047589 */ /* 0x00072800000e0000 */
[----:B------:R3:W0:Y:S02]  /*d100*/  SHFL.IDX PT, R5, R16, 0x1, 0x1f ;  /* 0x00201f0010057f89 */ /* 0x00062400000e0000 */
.L_x_8130:
        /* <DEDUP_REMOVED lines=13> */
.L_x_8086:
[----:B------:R-:W-:Y:S05]  /*d1e0*/  BSYNC B0 ;  /* 0x0000000000007941 */ /* 0x000fea0003800000 */
.L_x_8085:
        /* <DEDUP_REMOVED lines=23> */
.L_x_8138:
[----:B------:R-:W-:Y:S02]  /*d360*/  ULDC UR4, c[0x0][0xd10] ;  /* 0x0003440000047ab9 */ /* 0x000fe40000000800 */
[----:B---3--:R-:W-:-:S04]  /*d370*/  IMAD.U32 R16, RZ, RZ, UR4 ;  /* 0x00000004ff107e24 */ /* 0x008fc8000f8e00ff */
[----:B--2---:R-:W-:-:S04]  /*d380*/  IMAD R6, R14, R16, RZ ;  /* 0x000000100e067224 */ /* 0x004fc800078e02ff */
[----:B------:R-:W-:-:S05]  /*d390*/  IMAD.IADD R5, R5, 0x1, R6 ;  /* 0x0000000105057824 */ /* 0x000fca00078e0206 */
[----:B----4-:R-:W-:-:S13]  /*d3a0*/  ISETP.GT.AND P0, PT, R5, R4, PT ;  /* 0x000000040500720c */ /* 0x010fda0003f04270 */
[----:B------:R-:W-:Y:S05]  /*d3b0*/  @P0 BRA `(.L_x_8088) ;  /* 0x0000000000b40947 */ /* 0x000fea0003800000 */
[----:B------:R-:W2:Y:S02]  /*d3c0*/  LDC R0, c[0x0][0xd14] ;  /* 0x00034500ff007b82 */ /* 0x000ea40000000800 */
.L_x_8093:
        /* <DEDUP_REMOVED lines=14> */
.L_x_8091:
[----:B------:R-:W-:Y:S05]  /*d4b0*/  BSYNC B0 ;  /* 0x0000000000007941 */ /* 0x000fea0003800000 */
.L_x_8090:
        /* <DEDUP_REMOVED lines=23> */
.L_x_8146:
[----:B------:R-:W-:Y:S02]  /*d630*/  ULDC UR4, c[0x0][0xd10] ;  /* 0x0003440000047ab9 */ /* 0x000fe40000000800 */
[----:B------:R-:W-:-:S04]  /*d640*/  IMAD.U32 R16, RZ, RZ, UR4 ;  /* 0x00000004ff107e24 */ /* 0x000fc8000f8e00ff */
[----:B--2---:R-:W-:-:S04]  /*d650*/  IMAD R6, R14, R16, RZ ;  /* 0x000000100e067224 */ /* 0x004fc800078e02ff */
[----:B------:R-:W-:-:S05]  /*d660*/  IMAD.IADD R5, R6, 0x1, R5 ;  /* 0x0000000106057824 */ /* 0x000fca00078e0205 */
[----:B------:R-:W-:-:S13]  /*d670*/  ISETP.GT.AND P0, PT, R5, R4, PT ;  /* 0x000000040500720c */ /* 0x000fda0003f04270 */
[----:B------:R-:W-:Y:S05]  /*d680*/  @!P0 BRA `(.L_x_8093) ;  /* 0xfffffffc00508947 */ /* 0x000fea000383ffff */
.L_x_8088:
        /* <DEDUP_REMOVED lines=8> */
.L_x_8150:
[----:B------:R-:W-:Y:S01]  /*d710*/  ISETP.NE.AND P0, PT, R7, RZ, PT ;  /* 0x000000ff0700720c */ /* 0x000fe20003f05270 */
[----:B------:R-:W-:-:S12]  /*d720*/  IMAD.MOV.U32 R14, RZ, RZ, RZ ;  /* 0x000000ffff0e7224 */ /* 0x000fd800078e00ff */
[----:B------:R-:W-:Y:S05]  /*d730*/  @!P0 BRA `(.L_x_8095) ;  /* 0x0000000000108947 */ /* 0x000fea0003800000 */
[----:B------:R-:W-:Y:S01]  /*d740*/  UMOV UR4, 0xffffffff ;  /* 0xffffffff00047882 */ /* 0x000fe20000000000 */
[----:B-1----:R-:W-:Y:S02]  /*d750*/  VIADD R12, R5, 0xffffffff ;  /* 0xffffffff050c7836 */ /* 0x002fe40000000000 */
[----:B------:R-:W-:Y:S05]  /*d760*/  BRA.DIV UR4, `(.L_x_8096) ;  /* 0x0000001604887947 */ /* 0x000fea000b800000 */
[----:B------:R4:W1:Y:S02]  /*d770*/  SHFL.IDX PT, R14, R2, R12, 0x1f ;  /* 0x00001f0c020e7589 */ /* 0x00086400000e0000 */
.L_x_8095:
        /* <DEDUP_REMOVED lines=31> */
.L_x_8089:
[----:B------:R-:W-:Y:S01]  /*d970*/  UMOV UR4, URZ ;  /* 0x0000003f00047c82 */ /* 0x000fe20008000000 */
[----:B------:R-:W-:Y:S01]  /*d980*/  UMOV UR5, URZ ;  /* 0x0000003f00057c82 */ /* 0x000fe20008000000 */
[----:B------:R-:W-:Y:S01]  /*d990*/  ULDC UR6, c[0x0][0xd14] ;  /* 0x0003450000067ab9 */ /* 0x000fe20000000800 */
[----:B------:R-:W-:Y:S02]  /*d9a0*/  IMAD.MOV.U32 R16, RZ, RZ, R4 ;  /* 0x000000ffff107224 */ /* 0x000fe400078e0004 */
[----:B------:R-:W-:Y:S02]  /*d9b0*/  IMAD.U32 R17, RZ, RZ, UR4 ;  /* 0x00000004ff117e24 */ /* 0x000fe4000f8e00ff */
[----:B------:R-:W-:Y:S02]  /*d9c0*/  IMAD.U32 R18, RZ, RZ, UR5 ;  /* 0x00000005ff127e24 */ /* 0x000fe4000f8e00ff */
[----:B------:R-:W-:-:S07]  /*d9d0*/  IMAD.U32 R19, RZ, RZ, UR6 ;  /* 0x00000006ff137e24 */ /* 0x000fce000f8e00ff */
.L_x_8097:
        /* <DEDUP_REMOVED lines=12> */
.L_x_8034:
[----:B------:R-:W3:Y:S01]  /*daa0*/  S2R R3, SR_CgaCtaId ;  /* 0x0000000000037919 */ /* 0x000ee20000008800 */
[----:B------:R-:W-:Y:S01]  /*dab0*/  UIADD3 UR4, UR50, 0x1, URZ ;  /* 0x0000000132047890 */ /* 0x000fe2000fffe03f */
[----:B0-----:R-:W-:-:S03]  /*dac0*/  MOV R0, 0x400 ;  /* 0x0000040000007802 */ /* 0x001fc60000000f00 */
[----:B------:R-:W-:-:S04]  /*dad0*/  ULEA.HI UR5, UR4, UR4, URZ, 0x1 ;  /* 0x0000000404057291 */ /* 0x000fc8000f8f083f */
[----:B------:R-:W-:-:S04]  /*dae0*/  ULOP3.LUT UR5, UR5, 0xfffffffe, URZ, 0xc0, !UPT ;  /* 0xfffffffe05057892 */ /* 0x000fc8000f8ec03f */
[----:B------:R-:W-:Y:S01]  /*daf0*/  UIADD3 UR5, UR4, -UR5, URZ ;  /* 0x8000000504057290 */ /* 0x000fe2000fffe03f */
[----:B---3--:R-:W-:-:S05]  /*db00*/  LEA R0, R3, R0, 0x18 ;  /* 0x0000000003007211 */ /* 0x008fca00078ec0ff */
[----:B------:R-:W-:-:S05]  /*db10*/  IMAD.U32 R3, RZ, RZ, UR5 ;  /* 0x00000005ff037e24 */ /* 0x000fca000f8e00ff */
[----:B------:R-:W-:-:S04]  /*db20*/  SHF.L.U32 R3, R3, 0x1f, RZ ;  /* 0x0000001f03037819 */ /* 0x000fc800000006ff */
[----:B------:R-:W0:Y:S02]  /*db30*/  SYNCS.PHASECHK.TRANS64.TRYWAIT P0, [R0+URZ+0x32420], R3 ;  /* 0x03242003000075a7 */ /* 0x000e24000800017f */
[----:B0-----:R-:W-:Y:S05]  /*db40*/  @!P0 BRA `(.L_x_8099) ;  /* 0x0000001000b48947 */ /* 0x001fea0003800000 */
.L_x_8153:
[----:B------:R-:W-:-:S03]  /*db50*/  UMOV UR4, 0xffffffff ;  /* 0xffffffff00047882 */ /* 0x000fc60000000000 */
[----:B------:R-:W-:Y:S05]  /*db60*/  BRA.DIV UR4, `(.L_x_8100) ;  /* 0x0000001204c07947 */ /* 0x000fea000b800000 */
[----:B--2---:R-:W2:Y:S02]  /*db70*/  S2R R2, SR_TID.X ;  /* 0x0000000000027919 */ /* 0x004ea40000002100 */
[----:B--2---:R-:W-:-:S04]  /*db80*/  SHF.R.U32.HI R2, RZ, 0x5, R2 ;  /* 0x00000005ff027819 */ /* 0x004fc80000011602 */
[----:B------:R-:W-:-:S05]  /*db90*/  LOP3.LUT R2, R2, 0x3, RZ, 0xc0, !PT ;  /* 0x0000000302027812 */ /* 0x000fca00078ec0ff */
[----:B------:R2:W3:Y:S02]  /*dba0*/  SHFL.IDX PT, R14, R2, RZ, 0x1f ;  /* 0x00001fff020e7589 */ /* 0x0004e400000e0000 */
.L_x_8156:
[----:B---3--:R-:W-:Y:S01]  /*dbb0*/  ISETP.NE.AND P0, PT, R14, RZ, PT ;  /* 0x000000ff0e00720c */ /* 0x008fe20003f05270 */
[----:B------:R-:W-:-:S12]  /*dbc0*/  BSSY B0, `(.L_x_8101) ;  /* 0x0000029000007945 */ /* 0x000fd80003800000 */
[----:B------:R-:W-:Y:S05]  /*dbd0*/  @P0 BRA `(.L_x_8102) ;  /* 0x00000000009c0947 */ /* 0x000fea0003800000 */
[----:B------:R-:W-:-:S03]  /*dbe0*/  UMOV UR4, 0xffffffff ;  /* 0xffffffff00047882 */ /* 0x000fc60000000000 */
[----:B------:R-:W-:Y:S05]  /*dbf0*/  BRA.DIV UR4, `(.L_x_8103) ;  /* 0x0000001204d07947 */ /* 0x000fea000b800000 */
[----:B------:R-:W-:-:S13]  /*dc00*/  ELECT P6, URZ, PT ;  /* 0x00000000003f782f */ /* 0x000fda00038c0000 */
.L_x_8159:
        /* <DEDUP_REMOVED lines=8> */
.L_x_8104:
        /* <DEDUP_REMOVED lines=14> */
.L_x_8160:
[----:B------:R-:W2:Y:S02]  /*dd70*/  SYNCS.PHASECHK.TRANS64.TRYWAIT P0, [R7+URZ], R2 ;  /* 0x00000002070075a7 */ /* 0x000ea4000800017f */
[----:B--2---:R-:W-:Y:S05]  /*dd80*/  @!P0 BRA `(.L_x_8106) ;  /* 0x0000001000a08947 */ /* 0x004fea0003800000 */
.L_x_8161:
[----:B------:R-:W-:Y:S05]  /*dd90*/  @!P2 BRA `(.L_x_8107) ;  /* 0x000000000004a947 */ /* 0x000fea0003800000 */
[----:B------:R-:W-:Y:S01]  /*dda0*/  BPT.TRAP 0x1 ;  /* 0x000000040000795c */ /* 0x000fe20000300000 */
.L_x_8107:
[----:B------:R-:W3:Y:S01]  /*ddb0*/  LDL.LU R4, [R1] ;  /* 0x0000000001047983 */ /* 0x000ee20000300800 */
[----:B------:R-:W-:-:S04]  /*ddc0*/  VIADD R0, R0, 0x32460 ;  /* 0x0003246000007836 */ /* 0x000fc80000000000 */
[----:B---3--:R-:W-:-:S04]  /*ddd0*/  IMAD R4, R4, 0x8, R0 ;  /* 0x0000000804047824 */ /* 0x008fc800078e0200 */
[----:B------:R-:W3:Y:S02]  /*dde0*/  SYNCS.PHASECHK.TRANS64.TRYWAIT P0, [R4+URZ], R5 ;  /* 0x00000005040075a7 */ /* 0x000ee4000800017f */
[----:B---3--:R-:W-:Y:S05]  /*ddf0*/  @!P0 BRA `(.L_x_8108) ;  /* 0x0000001000988947 */ /* 0x008fea0003800000 */
.L_x_8162:
[----:B------:R-:W-:-:S07]  /*de00*/  IMAD R3, R3, 0x8, R0 ;  /* 0x0000000803037824 */ /* 0x000fce00078e0200 */
.L_x_8109:
[----:B----4-:R4:W0:Y:S02]  /*de10*/  SYNCS.PHASECHK.TRANS64.TRYWAIT P0, [R3+URZ], R2 ;  /* 0x00000002030075a7 */ /* 0x010824000800017f */
[----:B0-----:R-:W-:Y:S05]  /*de20*/  @!P0 NANOSLEEP.SYNCS 0x989680 ;  /* 0x009896800000895d */ /* 0x001fea0003900000 */
[----:B------:R-:W0:Y:S02]  /*de30*/  @!P0 SYNCS.PHASECHK.TRANS64 P0, [R3+URZ], R2 ;  /* 0x00000002030085a7 */ /* 0x000e24000800007f */
[----:B0-----:R-:W-:Y:S05]  /*de40*/  @!P0 BRA `(.L_x_8109) ;  /* 0xfffffffc00f08947 */ /* 0x001fea000383ffff */
.L_x_8102:
[----:B------:R-:W-:Y:S05]  /*de50*/  BSYNC B0 ;  /* 0x0000000000007941 */ /* 0x000fea0003800000 */
.L_x_8101:
[----:B------:R-:W-:Y:S05]  /*de60*/  EXIT ;  /* 0x000000000000794d */ /* 0x000fea0003800000 */
.L_x_7987:
[----:B0-----:R0:W1:Y:S02]  /*de70*/  SYNCS.PHASECHK.TRANS64.TRYWAIT P0, [R5+URZ+0x32400], R0 ;  /* 0x03240000050075a7 */ /* 0x001064000800017f */
[----:B-1----:R-:W-:Y:S05]  /*de80*/  @!P0 NANOSLEEP.SYNCS 0x989680 ;  /* 0x009896800000895d */ /* 0x002fea0003900000 */
[----:B------:R-:W1:Y:S02]  /*de90*/  @!P0 SYNCS.PHASECHK.TRANS64 P0, [R5+URZ+0x32400], R0 ;  /* 0x03240000050085a7 */ /* 0x000e64000800007f */
[----:B-1----:R-:W-:Y:S05]  /*dea0*/  @!P0 BRA `(.L_x_7987) ;  /* 0xfffffffc00f08947 */ /* 0x002fea000383ffff */
[----:B------:R-:W-:Y:S05]  /*deb0*/  BRA `(.L_x_8110) ;  /* 0xffffff3800907947 */ /* 0x000fea000383ffff */
.L_x_7991:
[----:B--2---:R2:W3:Y:S02]  /*dec0*/  SYNCS.PHASECHK.TRANS64.TRYWAIT P1, [R3+URZ+0x32430], R4 ;  /* 0x03243004030075a7 */ /* 0x0044e4000802017f */
[----:B---3--:R-:W-:Y:S05]  /*ded0*/  @!P1 NANOSLEEP.SYNCS 0x989680 ;  /* 0x009896800000995d */ /* 0x008fea0003900000 */
[----:B------:R-:W3:Y:S02]  /*dee0*/  @!P1 SYNCS.PHASECHK.TRANS64 P1, [R3+URZ+0x32430], R4 ;  /* 0x03243004030095a7 */ /* 0x000ee4000802007f */
[----:B---3--:R-:W-:Y:S05]  /*def0*/  @!P1 BRA `(.L_x_7991) ;  /* 0xfffffffc00f09947 */ /* 0x008fea000383ffff */
[----:B------:R-:W-:Y:S05]  /*df00*/  BRA `(.L_x_7990) ;  /* 0xffffff3800c47947 */ /* 0x000fea000383ffff */
.L_x_7992:
[----:B---3--:R3:W4:Y:S02]  /*df10*/  SYNCS.PHASECHK.TRANS64.TRYWAIT P1, [R5+URZ+0x32410], R0 ;  /* 0x03241000050075a7 */ /* 0x008724000802017f */
[----:B----4-:R-:W-:Y:S05]  /*df20*/  @!P1 NANOSLEEP.SYNCS 0x989680 ;  /* 0x009896800000995d */ /* 0x010fea0003900000 */
[----:B------:R-:W4:Y:S02]  /*df30*/  @!P1 SYNCS.PHASECHK.TRANS64 P1, [R5+URZ+0x32410], R0 ;  /* 0x03241000050095a7 */ /* 0x000f24000802007f */
[----:B----4-:R-:W-:Y:S05]  /*df40*/  @!P1 BRA `(.L_x_7992) ;  /* 0xfffffffc00f09947 */ /* 0x010fea000383ffff */
[----:B------:R-:W-:Y:S05]  /*df50*/  BRA `(.L_x_8111) ;  /* 0xffffff3c008c7947 */ /* 0x000fea000383ffff */
.L_x_7996:
[----:B------:R0:W0:Y:S02]  /*df60*/  SYNCS.PHASECHK.TRANS64.TRYWAIT P1, [R3+URZ+0x32450], R4 ;  /* 0x03245004030075a7 */ /* 0x000024000802017f */
[----:B0-----:R-:W-:Y:S05]  /*df70*/  @!P1 NANOSLEEP.SYNCS 0x989680 ;  /* 0x009896800000995d */ /* 0x001fea0003900000 */
[----:B------:R-:W0:Y:S02]  /*df80*/  @!P1 SYNCS.PHASECHK.TRANS64 P1, [R3+URZ+0x32450], R4 ;  /* 0x03245004030095a7 */ /* 0x000e24000802007f */
[----:B0-----:R-:W-:Y:S05]  /*df90*/  @!P1 BRA `(.L_x_7996) ;  /* 0xfffffffc00f09947 */ /* 0x001fea000383ffff */
[----:B------:R-:W-:Y:S05]  /*dfa0*/  BRA `(.L_x_7995) ;  /* 0xffffff3c00987947 */ /* 0x000fea000383ffff */
.L_x_8001:
[----:B-1----:R-:W-:-:S04]  /*dfb0*/  IMAD.U32 R153, RZ, RZ, UR5 ;  /* 0x00000005ff997e24 */ /* 0x002fc8000f8e00ff */
[----:B------:R1:W2:Y:S03]  /*dfc0*/  SYNCS.PHASECHK.TRANS64.TRYWAIT P3, [R153+URZ+0x32430], R0 ;  /* 0x03243000990075a7 */ /* 0x0002a6000806017f */
[----:B--2---:R-:W-:Y:S05]  /*dfd0*/  @!P3 NANOSLEEP.SYNCS 0x989680 ;  /* 0x009896800000b95d */ /* 0x004fea0003900000 */
[----:B------:R-:W2:Y:S02]  /*dfe0*/  @!P3 SYNCS.PHASECHK.TRANS64 P3, [R153+URZ+0x32430], R0 ;  /* 0x032430009900b5a7 */ /* 0x000ea4000806007f */
[----:B--2---:R-:W-:Y:S05]  /*dff0*/  @!P3 BRA `(.L_x_8001) ;  /* 0xfffffffc00ecb947 */ /* 0x004fea000383ffff */
[----:B------:R-:W-:Y:S05]  /*e000*/  BRA `(.L_x_8000) ;  /* 0xffffff5c008c7947 */ /* 0x000fea000383ffff */
.L_x_8005:
[----:B--2---:R-:W-:-:S04]  /*e010*/  IMAD.U32 R211, RZ, RZ, UR5 ;  /* 0x00000005ffd37e24 */ /* 0x004fc8000f8e00ff */
[----:B------:R2:W3:Y:S03]  /*e020*/  SYNCS.PHASECHK.TRANS64.TRYWAIT P3, [R211+URZ+0x32450], R0 ;  /* 0x03245000d30075a7 */ /* 0x0004e6000806017f */
[----:B---3--:R-:W-:Y:S05]  /*e030*/  @!P3 NANOSLEEP.SYNCS 0x989680 ;  /* 0x009896800000b95d */ /* 0x008fea0003900000 */
[----:B------:R-:W3:Y:S02]  /*e040*/  @!P3 SYNCS.PHASECHK.TRANS64 P3, [R211+URZ+0x32450], R0 ;  /* 0x03245000d300b5a7 */ /* 0x000ee4000806007f */
[----:B---3--:R-:W-:Y:S05]  /*e050*/  @!P3 BRA `(.L_x_8005) ;  /* 0xfffffffc00ecb947 */ /* 0x008fea000383ffff */
[----:B------:R-:W-:Y:S05]  /*e060*/  BRA `(.L_x_8004) ;  /* 0xffffff6000087947 */ /* 0x000fea000383ffff */
.L_x_8043:
        /* <DEDUP_REMOVED lines=11> */
.L_x_8113:
[----:B------:R-:W-:Y:S05]  /*e120*/  BSYNC B0 ;  /* 0x0000000000007941 */ /* 0x000fea0003800000 */
.L_x_8112:
[----:B------:R-:W-:Y:S05]  /*e130*/  BRA `(.L_x_8114) ;  /* 0xffffffc800a47947 */ /* 0x000fea000383ffff */
.L_x_8044:
[----:B------:R-:W-:Y:S01]  /*e140*/  BSSY B0, `(.L_x_8115) ;  /* 0x0000006000007945 */ /* 0x000fe20003800000 */
[----:B------:R-:W-:-:S07]  /*e150*/  IMAD.MOV.U32 R15, RZ, RZ, -0x1 ;  /* 0xffffffffff0f7424 */ /* 0x000fce00078e00ff */
[----:B------:R-:W-:Y:S05]  /*e160*/  WARPSYNC.COLLECTIVE R15, `(.L_x_8116) ;  /* 0x000000000f0c7348 */ /* 0x000fea0003c00000 */
[----:B------:R-:W-:Y:S02]  /*e170*/  ELECT P6, UR62, PT ;  /* 0x00000000003e782f */ /* 0x000fe400038c0000 */
[----:B------:R-:W-:Y:S01]  /*e180*/  MOV R14, UR62 ;  /* 0x0000003e000e7c02 */ /* 0x000fe20008000f00 */
[----:B------:R-:W-:Y:S10]  /*e190*/  ENDCOLLECTIVE ;  /* 0x000000000000791b */ /* 0x000ff40003800000 */
.L_x_8116:
[----:B------:R-:W-:Y:S05]  /*e1a0*/  BSYNC B0 ;  /* 0x0000000000007941 */ /* 0x000fea0003800000 */
.L_x_8115:
[----:B------:R-:W-:Y:S05]  /*e1b0*/  BRA `(.L_x_8117) ;  /* 0xffffffc8009c7947 */ /* 0x000fea000383ffff */
.L_x_8047:
[----:B0-----:R0:W1:Y:S02]  /*e1c0*/  SYNCS.PHASECHK.TRANS64.TRYWAIT P0, [R8+URZ+0x32440], R10 ;  /* 0x0324400a080075a7 */ /* 0x001064000800017f */
[----:B-1----:R-:W-:Y:S05]  /*e1d0*/  @!P0 NANOSLEEP.SYNCS 0x989680 ;  /* 0x009896800000895d */ /* 0x002fea0003900000 */
[----:B------:R-:W1:Y:S02]  /*e1e0*/  @!P0 SYNCS.PHASECHK.TRANS64 P0, [R8+URZ+0x32440], R10 ;  /* 0x0324400a080085a7 */ /* 0x000e64000800007f */
[----:B-1----:R-:W-:Y:S05]  /*e1f0*/  @!P0 BRA `(.L_x_8047) ;  /* 0xfffffffc00f08947 */ /* 0x002fea000383ffff */
[----:B------:R-:W-:Y:S05]  /*e200*/  BRA `(.L_x_8118) ;  /* 0xffffffcc000c7947 */ /* 0x000fea000383ffff */
.L_x_8051:
        /* <DEDUP_REMOVED lines=8> */
.L_x_8054:
[----:B0-----:R0:W1:Y:S02]  /*e290*/  SYNCS.PHASECHK.TRANS64.TRYWAIT P0, [R8+URZ+0x32460], R6 ;  /* 0x03246006080075a7 */ /* 0x001064000800017f */
[----:B-1----:R-:W-:Y:S05]  /*e2a0*/  @!P0 NANOSLEEP.SYNCS 0x989680 ;  /* 0x009896800000895d */ /* 0x002fea0003900000 */
[----:B------:R-:W1:Y:S02]  /*e2b0*/  @!P0 SYNCS.PHASECHK.TRANS64 P0, [R8+URZ+0x32460], R6 ;  /* 0x03246006080085a7 */ /* 0x000e64000800007f */
[----:B-1----:R-:W-:Y:S05]  /*e2c0*/  @!P0 BRA `(.L_x_8054) ;  /* 0xfffffffc00f08947 */ /* 0x002fea000383ffff */
[----:B------:R-:W-:Y:S05]  /*e2d0*/  BRA `(.L_x_8120) ;  /* 0xffffffd000947947 */ /* 0x000fea000383ffff */
.L_x_8063:
[----:B-1----:R1:W2:Y:S02]  /*e2e0*/  SYNCS.PHASECHK.TRANS64.TRYWAIT P0, [R3+URZ+0x32440], R6 ;  /* 0x03244006030075a7 */ /* 0x0022a4000800017f */
[----:B--2---:R-:W-:Y:S05]  /*e2f0*/  @!P0 NANOSLEEP.SYNCS 0x989680 ;  /* 0x009896800000895d */ /* 0x004fea0003900000 */
[----:B------:R-:W2:Y:S02]  /*e300*/  @!P0 SYNCS.PHASECHK.TRANS64 P0, [R3+URZ+0x32440], R6 ;  /* 0x03244006030085a7 */ /* 0x000ea4000800007f */
[----:B--2---:R-:W-:Y:S05]  /*e310*/  @!P0 BRA `(.L_x_8063) ;  /* 0xfffffffc00f08947 */ /* 0x004fea000383ffff */
[----:B------:R-:W-:Y:S05]  /*e320*/  BRA `(.L_x_8121) ;  /* 0xffffffd8001c7947 */ /* 0x000fea000383ffff */
.L_x_8065:
[----:B--2---:R2:W3:Y:S02]  /*e330*/  SYNCS.PHASECHK.TRANS64.TRYWAIT P0, [R3+URZ+0x32460], R6 ;  /* 0x03246006030075a7 */ /* 0x0044e4000800017f */
[----:B---3--:R-:W-:Y:S05]  /*e340*/  @!P0 NANOSLEEP.SYNCS 0x989680 ;  /* 0x009896800000895d */ /* 0x008fea0003900000 */
[----:B------:R-:W3:Y:S02]  /*e350*/  @!P0 SYNCS.PHASECHK.TRANS64 P0, [R3+URZ+0x32460], R6 ;  /* 0x03246006030085a7 */ /* 0x000ee4000800007f */
[----:B---3--:R-:W-:Y:S05]  /*e360*/  @!P0 BRA `(.L_x_8065) ;  /* 0xfffffffc00f08947 */ /* 0x008fea000383ffff */
[----:B------:R-:W-:Y:S05]  /*e370*/  BRA `(.L_x_8122) ;  /* 0xffffffd8008c7947 */ /* 0x000fea000383ffff */
.L_x_8070:
[----:B--2---:R2:W3:Y:S02]  /*e380*/  SYNCS.PHASECHK.TRANS64.TRYWAIT P0, [R2+URZ+0x32440], R3 ;  /* 0x03244003020075a7 */ /* 0x0044e4000800017f */
[----:B---3--:R-:W-:Y:S05]  /*e390*/  @!P0 NANOSLEEP.SYNCS 0x989680 ;  /* 0x009896800000895d */ /* 0x008fea0003900000 */
[----:B------:R-:W3:Y:S02]  /*e3a0*/  @!P0 SYNCS.PHASECHK.TRANS64 P0, [R2+URZ+0x32440], R3 ;  /* 0x03244003020085a7 */ /* 0x000ee4000800007f */
[----:B---3--:R-:W-:Y:S05]  /*e3b0*/  @!P0 BRA `(.L_x_8070) ;  /* 0xfffffffc00f08947 */ /* 0x008fea000383ffff */
[----:B------:R-:W-:Y:S05]  /*e3c0*/  BRA `(.L_x_8123) ;  /* 0xffffffdc00d47947 */ /* 0x000fea000383ffff */
.L_x_8072:
[----:B-1----:R1:W3:Y:S02]  /*e3d0*/  SYNCS.PHASECHK.TRANS64.TRYWAIT P1, [R2+URZ+0x32460], R3 ;  /* 0x03246003020075a7 */ /* 0x0022e4000802017f */
[----:B---3--:R-:W-:Y:S05]  /*e3e0*/  @!P1 NANOSLEEP.SYNCS 0x989680 ;  /* 0x009896800000995d */ /* 0x008fea0003900000 */
[----:B------:R-:W3:Y:S02]  /*e3f0*/  @!P1 SYNCS.PHASECHK.TRANS64 P1, [R2+URZ+0x32460], R3 ;  /* 0x03246003020095a7 */ /* 0x000ee4000802007f */
[----:B---3--:R-:W-:Y:S05]  /*e400*/  @!P1 BRA `(.L_x_8072) ;  /* 0xfffffffc00f09947 */ /* 0x008fea000383ffff */
[----:B------:R-:W-:Y:S05]  /*e410*/  BRA `(.L_x_8124) ;  /* 0xffffffe000407947 */ /* 0x000fea000383ffff */
.L_x_8077:
[----:B---3--:R3:W4:Y:S02]  /*e420*/  SYNCS.PHASECHK.TRANS64.TRYWAIT P0, [R2+URZ+0x32440], R3 ;  /* 0x03244003020075a7 */ /* 0x008724000800017f */
[----:B----4-:R-:W-:Y:S05]  /*e430*/  @!P0 NANOSLEEP.SYNCS 0x989680 ;  /* 0x009896800000895d */ /* 0x010fea0003900000 */
[----:B------:R-:W4:Y:S02]  /*e440*/  @!P0 SYNCS.PHASECHK.TRANS64 P0, [R2+URZ+0x32440], R3 ;  /* 0x03244003020085a7 */ /* 0x000f24000800007f */
[----:B----4-:R-:W-:Y:S05]  /*e450*/  @!P0 BRA `(.L_x_8077) ;  /* 0xfffffffc00f08947 */ /* 0x010fea000383ffff */
[----:B------:R-:W-:Y:S05]  /*e460*/  BRA `(.L_x_8125) ;  /* 0xffffffe400647947 */ /* 0x000fea000383ffff */
.L_x_8079:
[----:B-1----:R1:W2:Y:S02]  /*e470*/  SYNCS.PHASECHK.TRANS64.TRYWAIT P1, [R2+URZ+0x32460], R3 ;  /* 0x03246003020075a7 */ /* 0x0022a4000802017f */
[----:B--2---:R-:W-:Y:S05]  /*e480*/  @!P1 NANOSLEEP.SYNCS 0x989680 ;  /* 0x009896800000995d */ /* 0x004fea0003900000 */
[----:B------:R-:W2:Y:S02]  /*e490*/  @!P1 SYNCS.PHASECHK.TRANS64 P1, [R2+URZ+0x32460], R3 ;  /* 0x03246003020095a7 */ /* 0x000ea4000802007f */
[----:B--2---:R-:W-:Y:S05]  /*e4a0*/  @!P1 BRA `(.L_x_8079) ;  /* 0xfffffffc00f09947 */ /* 0x004fea000383ffff */
[----:B------:R-:W-:Y:S05]  /*e4b0*/  BRA `(.L_x_8126) ;  /* 0xffffffe400d47947 */ /* 0x000fea000383ffff */
.L_x_8084:
        /* <DEDUP_REMOVED lines=8> */
.L_x_8128:
[----:B------:R-:W-:Y:S05]  /*e540*/  BSYNC B0 ;  /* 0x0000000000007941 */ /* 0x000fea0003800000 */
.L_x_8127:
        /* <DEDUP_REMOVED lines=8> */
.L_x_8129:
[----:B------:R-:W-:Y:S01]  /*e5d0*/  IMAD.MOV.U32 R5, RZ, RZ, R14 ;  /* 0x000000ffff057224 */ /* 0x000fe200078e000e */
[----:B------:R-:W-:Y:S06]  /*e5e0*/  BRA `(.L_x_8130) ;  /* 0xffffffe800c87947 */ /* 0x000fec000383ffff */
.L_x_8087:
        /* <DEDUP_REMOVED lines=8> */
.L_x_8132:
[----:B------:R-:W-:Y:S05]  /*e670*/  BSYNC B0 ;  /* 0x0000000000007941 */ /* 0x000fea0003800000 */
.L_x_8131:
        /* <DEDUP_REMOVED lines=10> */
.L_x_8133:
        /* <DEDUP_REMOVED lines=8> */
.L_x_8134:
        /* <DEDUP_REMOVED lines=8> */
.L_x_8135:
        /* <DEDUP_REMOVED lines=8> */
.L_x_8136:
        /* <DEDUP_REMOVED lines=8> */
.L_x_8137:
[----:B------:R-:W-:Y:S05]  /*e920*/  BRA `(.L_x_8138) ;  /* 0xffffffe8008c7947 */ /* 0x000fea000383ffff */
.L_x_8092:
        /* <DEDUP_REMOVED lines=8> */
.L_x_8140:
[----:B------:R-:W-:Y:S05]  /*e9b0*/  BSYNC B0 ;  /* 0x0000000000007941 */ /* 0x000fea0003800000 */
.L_x_8139:
        /* <DEDUP_REMOVED lines=10> */
.L_x_8141:
        /* <DEDUP_REMOVED lines=8> */
.L_x_8142:
        /* <DEDUP_REMOVED lines=8> */
.L_x_8143:
        /* <DEDUP_REMOVED lines=8> */
.L_x_8144:
        /* <DEDUP_REMOVED lines=8> */
.L_x_8145:
[----:B------:R-:W-:Y:S05]  /*ec60*/  BRA `(.L_x_8146) ;  /* 0xffffffe800707947 */ /* 0x000fea000383ffff */
.L_x_8094:
[----:B------:R-:W-:Y:S01]  /*ec70*/  BSSY B0, `(.L_x_8147) ;  /* 0x0000006000007945 */ /* 0x000fe20003800000 */
[----:B------:R-:W-:Y:S01]  /*ec80*/  PLOP3.LUT P6, PT, P6, PT, PT, 0x8, 0x0 ;  /* 0x000000000000781c */ /* 0x000fe200037ce170 */
[----:B------:R-:W-:-:S12]  /*ec90*/  IMAD.MOV.U32 R15, RZ, RZ, -0x1 ;  /* 0xffffffffff0f7424 */ /* 0x000fd800078e00ff */
[----:B01----:R-:W-:Y:S05]  /*eca0*/  WARPSYNC.COLLECTIVE R15, `(.L_x_8148) ;  /* 0x000000000f087348 */ /* 0x003fea0003c00000 */
[----:B------:R-:W-:Y:S01]  /*ecb0*/  VOTE.ANY R14, PT, P6 ;  /* 0x00000000000e7806 */ /* 0x000fe200030e0100 */
[----:B01----:R-:W-:Y:S06]  /*ecc0*/  ENDCOLLECTIVE ;  /* 0x000000000000791b */ /* 0x003fec0003800000 */
.L_x_8148:
[----:B------:R-:W-:Y:S05]  /*ecd0*/  BSYNC B0 ;  /* 0x0000000000007941 */ /* 0x000fea0003800000 */
.L_x_8147:
        /* <DEDUP_REMOVED lines=9> */
.L_x_8149:
[----:B------:R-:W-:Y:S01]  /*ed70*/  IMAD.MOV.U32 R17, RZ, RZ, R14 ;  /* 0x000000ffff117224 */ /* 0x000fe200078e000e */
[----:B------:R-:W-:Y:S06]  /*ed80*/  BRA `(.L_x_8150) ;  /* 0xffffffe800607947 */ /* 0x000fec000383ffff */
.L_x_8096:
[----:B------:R-:W-:Y:S01]  /*ed90*/  BSSY B0, `(.L_x_8151) ;  /* 0x0000007000007945 */ /* 0x000fe20003800000 */
[----:B------:R-:W-:Y:S02]  /*eda0*/  IMAD.MOV.U32 R13, RZ, RZ, R2 ;  /* 0x000000ffff0d7224 */ /* 0x000fe400078e0002 */
[----:B------:R-:W-:Y:S02]  /*edb0*/  IMAD.MOV.U32 R11, RZ, RZ, 0x1f ;  /* 0x0000001fff0b7424 */ /* 0x000fe400078e00ff */
[----:B------:R-:W-:-:S07]  /*edc0*/  IMAD.MOV.U32 R15, RZ, RZ, -0x1 ;  /* 0xffffffffff0f7424 */ /* 0x000fce00078e00ff */
[----:B0-23--:R-:W-:Y:S05]  /*edd0*/  WARPSYNC.COLLECTIVE R15, `(.L_x_8152) ;  /* 0x000000000f087348 */ /* 0x00dfea0003c00000 */
[----:B------:R1:W4:Y:S02]  /*ede0*/  SHFL.IDX P6, R14, R13, R12, R11 ;  /* 0x0000000c0d0e7389 */ /* 0x00032400000c000b */
[----:B01234-:R-:W-:Y:S01]  /*edf0*/  ENDCOLLECTIVE ;  /* 0x000000000000791b */ /* 0x01ffe20003800000 */
.L_x_8152:
[----:B------:R-:W-:Y:S05]  /*ee00*/  BSYNC B0 ;  /* 0x0000000000007941 */ /* 0x000fea0003800000 */
.L_x_8151:
[----:B------:R-:W-:Y:S05]  /*ee10*/  BRA `(.L_x_8095) ;  /* 0xffffffe800587947 */ /* 0x000fea000383ffff */
.L_x_8099:
[----:B0-----:R0:W3:Y:S02]  /*ee20*/  SYNCS.PHASECHK.TRANS64.TRYWAIT P0, [R0+URZ+0x32420], R3 ;  /* 0x03242003000075a7 */ /* 0x0010e4000800017f */
[----:B---3--:R-:W-:Y:S05]  /*ee30*/  @!P0 NANOSLEEP.SYNCS 0x989680 ;  /* 0x009896800000895d */ /* 0x008fea0003900000 */
[----:B------:R-:W3:Y:S02]  /*ee40*/  @!P0 SYNCS.PHASECHK.TRANS64 P0, [R0+URZ+0x32420], R3 ;  /* 0x03242003000085a7 */ /* 0x000ee4000800007f */
[----:B---3--:R-:W-:Y:S05]  /*ee50*/  @!P0 BRA `(.L_x_8099) ;  /* 0xfffffffc00f08947 */ /* 0x008fea000383ffff */
[----:B------:R-:W-:Y:S05]  /*ee60*/  BRA `(.L_x_8153) ;  /* 0xffffffec00387947 */ /* 0x000fea000383ffff */
.L_x_8100:
[----:B--2---:R-:W2:Y:S01]  /*ee70*/  S2R R2, SR_TID.X ;  /* 0x0000000000027919 */ /* 0x004ea20000002100 */
        /* <DEDUP_REMOVED lines=10> */
.L_x_8155:
[----:B------:R-:W-:Y:S05]  /*ef20*/  BSYNC B0 ;  /* 0x0000000000007941 */ /* 0x000fea0003800000 */
.L_x_8154:
[----:B------:R-:W-:Y:S05]  /*ef30*/  BRA `(.L_x_8156) ;  /* 0xffffffec001c7947 */ /* 0x000fea000383ffff */
.L_x_8103:
[----:B------:R-:W-:Y:S01]  /*ef40*/  BSSY B1, `(.L_x_8157) ;  /* 0x0000006000017945 */ /* 0x000fe20003800000 */
[----:B------:R-:W-:-:S07]  /*ef50*/  IMAD.MOV.U32 R15, RZ, RZ, -0x1 ;  /* 0xffffffffff0f7424 */ /* 0x000fce00078e00ff */
[----:B012---:R-:W-:Y:S05]  /*ef60*/  WARPSYNC.COLLECTIVE R15, `(.L_x_8158) ;  /* 0x000000000f0c7348 */ /* 0x007fea0003c00000 */
[----:B------:R-:W-:Y:S02]  /*ef70*/  ELECT P6, UR62, PT ;  /* 0x00000000003e782f */ /* 0x000fe400038c0000 */
[----:B------:R-:W-:Y:S01]  /*ef80*/  MOV R14, UR62 ;  /* 0x0000003e000e7c02 */ /* 0x000fe20008000f00 */
[----:B012---:R-:W-:Y:S10]  /*ef90*/  ENDCOLLECTIVE ;  /* 0x000000000000791b */ /* 0x007ff40003800000 */
.L_x_8158:
[----:B------:R-:W-:Y:S05]  /*efa0*/  BSYNC B1 ;  /* 0x0000000000017941 */ /* 0x000fea0003800000 */
.L_x_8157:
[----:B------:R-:W-:Y:S05]  /*efb0*/  BRA `(.L_x_8159) ;  /* 0xffffffec00147947 */ /* 0x000fea000383ffff */
.L_x_8105:
[----:B0-----:R0:W2:Y:S02]  /*efc0*/  SYNCS.PHASECHK.TRANS64.TRYWAIT P0, [R6+URZ], R5 ;  /* 0x00000005060075a7 */ /* 0x0010a4000800017f */
[----:B--2---:R-:W-:Y:S05]  /*efd0*/  @!P0 NANOSLEEP.SYNCS 0x989680 ;  /* 0x009896800000895d */ /* 0x004fea0003900000 */
[----:B------:R-:W2:Y:S02]  /*efe0*/  @!P0 SYNCS.PHASECHK.TRANS64 P0, [R6+URZ], R5 ;  /* 0x00000005060085a7 */ /* 0x000ea4000800007f */
[----:B--2---:R-:W-:Y:S05]  /*eff0*/  @!P0 BRA `(.L_x_8105) ;  /* 0xfffffffc00f08947 */ /* 0x004fea000383ffff */
[----:B------:R-:W-:Y:S05]  /*f000*/  BRA `(.L_x_8160) ;  /* 0xffffffec00587947 */ /* 0x000fea000383ffff */
.L_x_8106:
[----:B--2---:R2:W3:Y:S02]  /*f010*/  SYNCS.PHASECHK.TRANS64.TRYWAIT P0, [R7+URZ], R2 ;  /* 0x00000002070075a7 */ /* 0x0044e4000800017f */
[----:B---3--:R-:W-:Y:S05]  /*f020*/  @!P0 NANOSLEEP.SYNCS 0x989680 ;  /* 0x009896800000895d */ /* 0x008fea0003900000 */
[----:B------:R-:W3:Y:S02]  /*f030*/  @!P0 SYNCS.PHASECHK.TRANS64 P0, [R7+URZ], R2 ;  /* 0x00000002070085a7 */ /* 0x000ee4000800007f */
[----:B---3--:R-:W-:Y:S05]  /*f040*/  @!P0 BRA `(.L_x_8106) ;  /* 0xfffffffc00f08947 */ /* 0x008fea000383ffff */
[----:B------:R-:W-:Y:S05]  /*f050*/  BRA `(.L_x_8161) ;  /* 0xffffffec004c7947 */ /* 0x000fea000383ffff */
.L_x_8108:
[----:B---3--:R3:W4:Y:S02]  /*f060*/  SYNCS.PHASECHK.TRANS64.TRYWAIT P0, [R4+URZ], R5 ;  /* 0x00000005040075a7 */ /* 0x008724000800017f */
[----:B----4-:R-:W-:Y:S05]  /*f070*/  @!P0 NANOSLEEP.SYNCS 0x989680 ;  /* 0x009896800000895d */ /* 0x010fea0003900000 */
[----:B------:R-:W4:Y:S02]  /*f080*/  @!P0 SYNCS.PHASECHK.TRANS64 P0, [R4+URZ], R5 ;  /* 0x00000005040085a7 */ /* 0x000f24000800007f */
[----:B----4-:R-:W-:Y:S05]  /*f090*/  @!P0 BRA `(.L_x_8108) ;  /* 0xfffffffc00f08947 */ /* 0x010fea000383ffff */
[----:B------:R-:W-:Y:S05]  /*f0a0*/  BRA `(.L_x_8162) ;  /* 0xffffffec00547947 */ /* 0x000fea000383ffff */
.L_x_8163:
        /* <DEDUP_REMOVED lines=13> */
.L_x_11962:


//--------------------- .text._ZN7cutlass13device_kernelIN5flash11enable_sm90INS1_16FlashAttnFwdSm90INS1_25CollectiveMainloopFwdSm90ILi2EN4cute5tupleIJNS5_1CILi1EEES8_S8_EEENS6_IJNS7_ILi128EEENS7_ILi96EEENS7_ILi64EEEEEELi256ENS_6half_tEfNS_4arch4Sm90ELb0ELb0ELb0ELb1ELb0ELb1ELb1ELb1ELb0ELb0ELb0ELb0EEENS1_21CollectiveEpilogueFwdINS6_IJSA_NS7_ILi256EEESB_EEES9_SE_SG_Li256ELb1ELb0ELb0ELb0EEENS1_36VarlenDynamicPersistentTileSchedulerILi128ELi96ELi256ELi32ELb0ELb0ELb1ELb0ELb1ELb1EEEEEEEEEvNT_6ParamsE --------------------------
	.section	.text._ZN7cutlass13device_kernelIN5flash11enable_sm90INS1_16FlashAttnFwdSm90INS1_25CollectiveMainloopFwdSm90ILi2EN4cute5tupleIJNS5_1CILi1EEES8_S8_EEENS6_IJNS7_ILi128EEENS7_ILi96EEENS7_ILi64EEEEEELi256ENS_6half_tEfNS_4arch4Sm90ELb0ELb0ELb0ELb1ELb0ELb1ELb1ELb1ELb0ELb0ELb0ELb0EEENS1_21CollectiveEpilogueFwdINS6_IJSA_NS7_ILi256EEESB_EEES9_SE_SG_Li256ELb1ELb0ELb0ELb0EEENS1_36VarlenDynamicPersistentTileSchedulerILi128ELi96ELi256ELi32ELb0ELb0ELb1ELb0ELb1ELb1EEEEEEEEEvNT_6ParamsE,"ax",@progbits
	.align	128
.text._ZN7cutlass13device_kernelIN5flash11enable_sm90INS1_16FlashAttnFwdSm90INS1_25CollectiveMainloopFwdSm90ILi2EN4cute5tupleIJNS5_1CILi1EEES8_S8_EEENS6_IJNS7_ILi128EEENS7_ILi96EEENS7_ILi64EEEEEELi256ENS_6half_tEfNS_4arch4Sm90ELb0ELb0ELb0ELb1ELb0ELb1ELb1ELb1ELb0ELb0ELb0ELb0EEENS1_21CollectiveEpilogueFwdINS6_IJSA_NS7_ILi256EEESB_EEES9_SE_SG_Li256ELb1ELb0ELb0ELb0EEENS1_36VarlenDynamicPersistentTileSchedulerILi128ELi96ELi256ELi32ELb0ELb0ELb1ELb0ELb1ELb1EEEEEEEEEvNT_6ParamsE:
        .type           _ZN7cutlass13device_kernelIN5flash11enable_sm90INS1_16FlashAttnFwdSm90INS1_25CollectiveMainloopFwdSm90ILi2EN4cute5tupleIJNS5_1CILi1EEES8_S8_EEENS6_IJNS7_ILi128EEENS7_ILi96EEENS7_ILi64EEEEEELi256ENS_6half_tEfNS_4arch4Sm90ELb0ELb0ELb0ELb1ELb0ELb1ELb1ELb1ELb0ELb0ELb0ELb0EEENS1_21CollectiveEpilogueFwdINS6_IJSA_NS7_ILi256EEESB_EEES9_SE_SG_Li256ELb1ELb0ELb0ELb0EEENS1_36VarlenDynamicPersistentTileSchedulerILi128ELi96ELi256ELi32ELb0ELb0ELb1ELb0ELb1ELb1EEEEEEEEEvNT_6ParamsE,@function
        .size           _ZN7cutlass13device_kernelIN5flash11enable_sm90INS1_16FlashAttnFwdSm90INS1_25CollectiveMainloopFwdSm90ILi2EN4cute5tupleIJNS5_1CILi1EEES8_S8_EEENS6_IJNS7_ILi128EEENS7_ILi96EEENS7_ILi64EEEEEELi256ENS_6half_tEfNS_4arch4Sm90ELb0ELb0ELb0ELb1ELb0ELb1ELb1ELb1ELb0ELb0ELb0ELb0EEENS1_21CollectiveEpilogueFwdINS6_IJSA_NS7_ILi256EEESB_EEES9_SE_SG_Li256ELb1ELb0ELb0ELb0EEENS1_36VarlenDynamicPersistentTileSchedulerILi128ELi96ELi256ELi32ELb0ELb0ELb1ELb0ELb1ELb1EEEEEEEEEvNT_6ParamsE,(.L_x_11963 - _ZN7cutlass13device_kernelIN5flash11enable_sm90INS1_16FlashAttnFwdSm90INS1_25CollectiveMainloopFwdSm90ILi2EN4cute5tupleIJNS5_1CILi1EEES8_S8_EEENS6_IJNS7_ILi128EEENS7_ILi96EEENS7_ILi64EEEEEELi256ENS_6half_tEfNS_4arch4Sm90ELb0ELb0ELb0ELb1ELb0ELb1ELb1ELb1ELb0ELb0ELb0ELb0EEENS1_21CollectiveEpilogueFwdINS6_IJSA_NS7_ILi256EEESB_EEES9_SE_SG_Li256ELb1ELb0ELb0ELb0EEENS1_36VarlenDynamicPersistentTileSchedulerILi128ELi96ELi256ELi32ELb0ELb0ELb1ELb0ELb1ELb1EEEEEEEEEvNT_6ParamsE)
        .other          _ZN7cutlass13device_kernelIN5flash11enable_sm90INS1_16FlashAttnFwdSm90INS1_25CollectiveMainloopFwdSm90ILi2EN4cute5tupleIJNS5_1CILi1EEES8_S8_EEENS6_IJNS7_ILi128EEENS7_ILi96EEENS7_ILi64EEEEEELi256ENS_6half_tEfNS_4arch4Sm90ELb0ELb0ELb0ELb1ELb0ELb1ELb1ELb1ELb0ELb0ELb0ELb0EEENS1_21CollectiveEpilogueFwdINS6_IJSA_NS7_ILi256EEESB_EEES9_SE_SG_Li256ELb1ELb0ELb0ELb0EEENS1_36VarlenDynamicPersistentTileSchedulerILi128ELi96ELi256ELi32ELb0ELb0ELb1ELb0ELb1ELb1EEEEEEEEEvNT_6ParamsE,@"STO_CUDA_ENTRY STV_DEFAULT"
_ZN7cutlass13device_kernelIN5flash11enable_sm90INS1_16FlashAttnFwdSm90INS1_25CollectiveMainloopFwdSm90ILi2EN4cute5tupleIJNS5_1CILi1EEES8_S8_EEENS6_IJNS7_ILi128EEENS7_ILi96EEENS7_ILi64EEEEEELi256ENS_6half_tEfNS_4arch4Sm90ELb0ELb0ELb0ELb1ELb0ELb1ELb1ELb1ELb0ELb0ELb0ELb0EEENS1_21CollectiveEpilogueFwdINS6_IJSA_NS7_ILi256EEESB_EEES9_SE_SG_Li256ELb1ELb0ELb0ELb0EEENS1_36VarlenDynamicPersistentTileSchedulerILi128ELi96ELi256ELi32ELb0ELb0ELb1ELb0ELb1ELb1EEEEEEEEEvNT_6ParamsE:
        /* <DEDUP_REMOVED lines=30> */
.L_x_8165:
[----:B------:R-:W-:Y:S05]  /*01e0*/  BSYNC B0 ;  /* 0x0000000000007941 */ /* 0x000fea0003800000 */
.L_x_8164:
        /* <DEDUP_REMOVED lines=43> */
.L_x_8166:
        /* <DEDUP_REMOVED lines=22> */
.L_x_8167:
        /* <DEDUP_REMOVED lines=18> */
.L_x_8168:
        /* <DEDUP_REMOVED lines=22> */
.L_x_8169:
        /* <DEDUP_REMOVED lines=22> */
.L_x_8170:
        /* <DEDUP_REMOVED lines=10> */
.L_x_8173:
        /* <DEDUP_REMOVED lines=8> */
[----:B--2---:R-:W-:-:S06]  /*0b00*/  ULEA UR4, UR5, UR4, 0x18 ;  /* 0x0000000405047291 */ /* 0x004fcc000f8ec03f */
[----:B------:R-:W-:Y:S01]  /*0b10*/  IMAD.U32 R18, RZ, RZ, UR4 ;  /* 0x00000004ff127e24 */ /* 0x000fe2000f8e00ff */
[----:B-1----:R-:W-:Y:S01]  /*0b20*/  SHF.R.U32.HI R0, RZ, 0x7, R0 ;  /* 0x00000007ff007819 */ /* 0x002fe20000011600 */
[----:B------:R-:W-:-:S03]  /*0b30*/  ULDC UR4, c[0x0][0xd14] ;  /* 0x0003450000047ab9 */ /* 0x000fc60000000800 */
[----:B------:R-:W-:-:S13]  /*0b40*/  ISETP.NE.AND P0, PT, R0, 0x1, PT ;  /* 0x000000010000780c */ /* 0x000fda0003f05270 */
[----:B------:R-:W-:Y:S08]  /*0b50*/  @!P0 BAR.ARV 0x9, 0x100 ;  /* 0x0244000000008b1d */ /* 0x000ff00000002000 */
[----:B------:R-:W-:Y:S06]  /*0b60*/  BAR.SYNC.DEFER_BLOCKING 0x5, 0x120 ;  /* 0x0144800000007b1d */ /* 0x000fec0000010000 */
[----:B------:R-:W1:Y:S02]  /*0b70*/  LDS.128 R32, [R18+0x324d0] ;  /* 0x0324d00012207984 */ /* 0x000e640000000c00 */
[----:B------:R-:W-:Y:S06]  /*0b80*/  BAR.ARV 0x4, 0x120 ;  /* 0x0104800000007b1d */ /* 0x000fec0000002000 */
[----:B-1----:R-:W-:-:S13]  /*0b90*/  ISETP.GE.AND P0, PT, R35, UR4, PT ;  /* 0x0000000423007c0c */ /* 0x002fda000bf06270 */
[----:B------:R-:W-:Y:S05]  /*0ba0*/  @P0 BRA `(.L_x_8174) ;  /* 0x0000015000680947 */ /* 0x000fea0003800000 */
[----:B------:R-:W2:Y:S01]  /*0bb0*/  LDL R3, [R1+0x80] ;  /* 0x0000800001037983 */ /* 0x000ea20000100800 */
[----:B------:R-:W-:Y:S01]  /*0bc0*/  CS2R R22, SRZ ;  /* 0x0000000000167805 */ /* 0x000fe2000001ff00 */
[----:B------:R-:W-:Y:S01]  /*0bd0*/  IMAD.MOV.U32 R200, RZ, RZ, RZ ;  /* 0x000000ffffc87224 */ /* 0x000fe200078e00ff */
[----:B0-----:R-:W0:Y:S01]  /*0be0*/  S2R R2, SR_TID.X ;  /* 0x0000000000027919 */ /* 0x001e220000002100 */
[----:B------:R-:W-:Y:S02]  /*0bf0*/  IMAD.MOV.U32 R224, RZ, RZ, RZ ;  /* 0x000000ffffe07224 */ /* 0x000fe400078e00ff */
[----:B0-----:R-:W-:-:S05]  /*0c00*/  VIADD R237, R2, 0xffffff80 ;  /* 0xffffff8002ed7836 */ /* 0x001fca0000000000 */
[----:B------:R-:W-:-:S04]  /*0c10*/  SHF.R.S32.HI R0, RZ, 0x1f, R237 ;  /* 0x0000001fff007819 */ /* 0x000fc800000114ed */
[CC--:B------:R-:W-:Y:S02]  /*0c20*/  LEA.HI R2, R0.reuse, R237.reuse, RZ, 0x4 ;  /* 0x000000ed00027211 */ /* 0x0c0fe400078f20ff */
[----:B------:R-:W-:-:S04]  /*0c30*/  LEA.HI R217, R0, R237, RZ, 0x5 ;  /* 0x000000ed00d97211 */ /* 0x000fc800078f28ff */
[----:B------:R-:W-:Y:S02]  /*0c40*/  SHF.R.S32.HI R217, RZ, 0x5, R217 ;  /* 0x00000005ffd97819 */ /* 0x000fe400000114d9 */
[----:B--2---:R-:W-:Y:S02]  /*0c50*/  R2UR UR4, R3 ;  /* 0x00000000030472ca */ /* 0x004fe400000e0000 */
[----:B------:R-:W-:-:S04]  /*0c60*/  LEA.HI R3, R0, R237, RZ, 0x7 ;  /* 0x000000ed00037211 */ /* 0x000fc800078f38ff */
[----:B------:R-:W-:Y:S02]  /*0c70*/  LOP3.LUT R230, R3, 0xffffff80, RZ, 0xc0, !PT ;  /* 0xffffff8003e67812 */ /* 0x000fe400078ec0ff */
[----:B------:R-:W-:-:S03]  /*0c80*/  SHF.R.S32.HI R232, RZ, 0x7, R3 ;  /* 0x00000007ffe87819 */ /* 0x000fc60000011403 */
[----:B------:R-:W-:Y:S01]  /*0c90*/  IMAD.IADD R230, R237, 0x1, -R230 ;  /* 0x00000001ede67824 */ /* 0x000fe200078e0ae6 */
[----:B------:R-:W-:Y:S01]  /*0ca0*/  LEA.HI R3, R3, R232, RZ, 0x1 ;  /* 0x000000e803037211 */ /* 0x000fe200078f08ff */
[----:B------:R-:W-:-:S03]  /*0cb0*/  ULOP3.LUT UR4, UR4, 0x1, URZ, 0xfc, !UPT ;  /* 0x0000000104047892 */ /* 0x000fc6000f8efc3f */
        /* <DEDUP_REMOVED lines=9> */
[----:B------:R-:W-:Y:S02]  /*0d50*/  LOP3.LUT R233, R6, 0x7ffffffc, RZ, 0xc0, !PT ;  /* 0x7ffffffc06e97812 */ /* 0x000fe400078ec0ff */
[----:B------:R-:W-:Y:S02]  /*0d60*/  LOP3.LUT R9, R5, 0xfffffff8, RZ, 0xc0, !PT ;  /* 0xfffffff805097812 */ /* 0x000fe400078ec0ff */
[----:B------:R-:W-:Y:S01]  /*0d70*/  SHF.R.S32.HI R5, RZ, 0x4, R2 ;  /* 0x00000004ff057819 */ /* 0x000fe20000011402 */
[----:B------:R-:W-:Y:S01]  /*0d80*/  IMAD.IADD R233, R230, 0x1, -R233 ;  /* 0x00000001e6e97824 */ /* 0x000fe200078e0ae9 */
[----:B------:R-:W-:-:S02]  /*0d90*/  IADD3 R8, R4, -R9, RZ ;  /* 0x8000000904087210 */ /* 0x000fc40007ffe0ff */
[C---:B------:R-:W-:Y:S02]  /*0da0*/  LOP3.LUT R4, R2.reuse, 0x3fffff0, RZ, 0xc0, !PT ;  /* 0x03fffff002047812 */ /* 0x040fe400078ec0ff */
[----:B------:R-:W-:Y:S01]  /*0db0*/  LEA.HI R2, R2, R5, RZ, 0x1 ;  /* 0x0000000502027211 */ /* 0x000fe200078f08ff */
[----:B------:R-:W-:Y:S02]  /*0dc0*/  IMAD R8, R7, 0x10, R8 ;  /* 0x0000001007087824 */ /* 0x000fe400078e0208 */
[----:B------:R-:W-:Y:S01]  /*0dd0*/  IMAD.IADD R4, R237, 0x1, -R4 ;  /* 0x00000001ed047824 */ /* 0x000fe200078e0a04 */
[----:B------:R-:W-:Y:S01]  /*0de0*/  LOP3.LUT R2, R2, 0x1ffffffe, RZ, 0xc0, !PT ;  /* 0x1ffffffe02027812 */ /* 0x000fe200078ec0ff */
[----:B------:R-:W-:Y:S01]  /*0df0*/  IMAD R234, R3, 0x40, R8 ;  /* 0x0000004003ea7824 */ /* 0x000fe200078e0208 */
[CC--:B------:R-:W-:Y:S02]  /*0e00*/  LEA.HI R3, R0.reuse, R237.reuse, RZ, 0x2 ;  /* 0x000000ed00037211 */ /* 0x0c0fe400078f10ff */
[----:B------:R-:W-:Y:S01]  /*0e10*/  LEA.HI R0, R0, R237, RZ, 0x3 ;  /* 0x000000ed00007211 */ /* 0x000fe200078f18ff */
[----:B------:R-:W-:Y:S01]  /*0e20*/  IMAD.IADD R2, R5, 0x1, -R2 ;  /* 0x0000000105027824 */ /* 0x000fe200078e0a02 */
[--C-:B------:R-:W-:Y:S01]  /*0e30*/  SHF.R.S32.HI R19, RZ, 0x2, R3.reuse ;  /* 0x00000002ff137819 */ /* 0x100fe20000011403 */
[----:B------:R-:W-:Y:S01]  /*0e40*/  IMAD R5, R217, 0x10, R4 ;  /* 0x00000010d9057824 */ /* 0x000fe200078e0204 */
[----:B------:R-:W-:Y:S01]  /*0e50*/  SHF.R.S32.HI R8, RZ, 0x1f, R3 ;  /* 0x0000001fff087819 */ /* 0x000fe20000011403 */
[----:B------:R-:W-:Y:S01]  /*0e60*/  IMAD.U32 R4, RZ, RZ, UR4 ;  /* 0x00000004ff047e24 */ /* 0x000fe2000f8e00ff */
[----:B------:R-:W-:-:S02]  /*0e70*/  IADD3 R223, R19, 0x40, RZ ;  /* 0x0000004013df7810 */ /* 0x000fc40007ffe0ff */
[----:B------:R-:W-:Y:S02]  /*0e80*/  SHF.R.S32.HI R214, RZ, 0x3, R0 ;  /* 0x00000003ffd67819 */ /* 0x000fe40000011400 */
[----:B------:R0:W-:Y:S01]  /*0e90*/  STL [R1+0x7c], R4 ;  /* 0x00007c0401007387 */ /* 0x0001e20000100800 */
[----:B------:R-:W-:Y:S01]  /*0ea0*/  SHF.R.S32.HI R10, RZ, 0x1f, R223 ;  /* 0x0000001fff0a7819 */ /* 0x000fe200000114df */
[----:B------:R-:W-:Y:S01]  /*0eb0*/  IMAD.SHL.U32 R213, R223, 0x40, RZ ;  /* 0x00000040dfd57824 */ /* 0x000fe200078e00ff */
[----:B------:R-:W-:Y:S02]  /*0ec0*/  LOP3.LUT R0, R0, 0x1ffffff8, RZ, 0xc0, !PT ;  /* 0x1ffffff800007812 */ /* 0x000fe400078ec0ff */
[----:B------:R-:W-:Y:S02]  /*0ed0*/  LEA.HI R10, R10, R223, RZ, 0x3 ;  /* 0x000000df0a0a7211 */ /* 0x000fe400078f18ff */
[----:B------:R-:W-:Y:S01]  /*0ee0*/  LOP3.LUT R213, R213, 0x1c0, RZ, 0xc0, !PT ;  /* 0x000001c0d5d57812 */ /* 0x000fe200078ec0ff */
[----:B------:R-:W-:Y:S01]  /*0ef0*/  IMAD.IADD R0, R237, 0x1, -R0 ;  /* 0x00000001ed007824 */ /* 0x000fe200078e0a00 */
[----:B------:R-:W-:Y:S01]  /*0f00*/  LEA.HI R8, R8, R19, RZ, 0x3 ;  /* 0x0000001308087211 */ /* 0x000fe200078f18ff */
[----:B------:R-:W-:Y:S01]  /*0f10*/  IMAD.SHL.U32 R10, R10, 0x40, RZ ;  /* 0x000000400a0a7824 */ /* 0x000fe200078e00ff */
[----:B0-----:R-:W-:-:S02]  /*0f20*/  LOP3.LUT R4, R3, 0xfffffffc, RZ, 0xc0, !PT ;  /* 0xfffffffc03047812 */ /* 0x001fc400078ec0ff */
[----:B------:R-:W-:Y:S02]  /*0f30*/  SHF.R.U32.HI R236, RZ, 0x3, R213 ;  /* 0x00000003ffec7819 */ /* 0x000fe400000116d5 */
[----:B------:R-:W-:Y:S01]  /*0f40*/  LOP3.LUT R218, R10, 0xfffffe00, RZ, 0xc0, !PT ;  /* 0xfffffe000ada7812 */ /* 0x000fe200078ec0ff */
[----:B------:R-:W-:Y:S01]  /*0f50*/  IMAD.IADD R227, R237, 0x1, -R4 ;  /* 0x00000001ede37824 */ /* 0x000fe200078e0a04 */
[----:B------:R-:W-:Y:S01]  /*0f60*/  LEA R5, R5, R2, 0x3 ;  /* 0x0000000205057211 */ /* 0x000fe200078e18ff */
[----:B------:R-:W-:Y:S01]  /*0f70*/  IMAD.MOV.U32 R2, RZ, RZ, RZ ;  /* 0x000000ffff027224 */ /* 0x000fe200078e00ff */
[----:B------:R-:W-:Y:S01]  /*0f80*/  LOP3.LUT R8, R8, 0xfffffff8, RZ, 0xc0, !PT ;  /* 0xfffffff808087812 */ /* 0x000fe200078ec0ff */
[----:B------:R-:W-:Y:S01]  /*0f90*/  IMAD.SHL.U32 R16, R227, 0x8, RZ ;  /* 0x00000008e3107824 */ /* 0x000fe200078e00ff */
[----:B------:R-:W-:Y:S01]  /*0fa0*/  SHF.R.S32.HI R226, RZ, 0x1f, R19 ;  /* 0x0000001fffe27819 */ /* 0x000fe20000011413 */
[----:B------:R-:W-:Y:S01]  /*0fb0*/  IMAD.SHL.U32 R235, R5, 0x8, RZ ;  /* 0x0000000805eb7824 */ /* 0x000fe200078e00ff */
[----:B------:R-:W-:Y:S01]  /*0fc0*/  SHF.L.U32 R201, R0, 0x3, RZ ;  /* 0x0000000300c97819 */ /* 0x000fe200000006ff */
[----:B------:R-:W-:Y:S01]  /*0fd0*/  IMAD.IADD R228, R19, 0x1, -R8 ;  /* 0x0000000113e47824 */ /* 0x000fe200078e0a08 */
[----:B------:R-:W-:-:S02]  /*0fe0*/  LOP3.LUT R3, R213, 0x38, R16, 0xf8, !PT ;  /* 0x00000038d5037812 */ /* 0x000fc400078ef810 */
[----:B------:R-:W-:Y:S02]  /*0ff0*/  SHF.R.S32.HI R17, RZ, 0x1f, R16 ;  /* 0x0000001fff117819 */ /* 0x000fe40000011410 */
[----:B------:R-:W-:-:S05]  /*1000*/  LOP3.LUT R3, R218, R3, R236, 0xf6, !PT ;  /* 0x00000003da037212 */ /* 0x000fca00078ef6ec */
[----:B------:R-:W-:-:S07]  /*1010*/  IMAD R231, R3, 0x2, R18 ;  /* 0x0000000203e77824 */ /* 0x000fce00078e0212 */
.L_x_8309:
[----:B0----5:R-:W0:Y:S02]  /*1020*/  LDC.64 R4, c[0x0][0xd60] ;  /* 0x00035800ff047b82 */ /* 0x021e240000000a00 */
[----:B0-----:R-:W-:-:S05]  /*1030*/  IMAD.WIDE R4, R35, 0x4, R4 ;  /* 0x0000000423047825 */ /* 0x001fca00078e0204 */
[----:B--2---:R-:W2:Y:S01]  /*1040*/  LDG.E R222, desc[UR60][R4.64] ;  /* 0x0000003c04de7981 */ /* 0x004ea2000c1e1900 */
[----:B------:R-:W-:Y:S05]  /*1050*/  YIELD ;  /* 0x0000000000007946 */ /* 0x000fea0003800000 */
[----:B------:R-:W-:Y:S01]  /*1060*/  ULDC.64 UR8, c[0x0][0xb20] ;  /* 0x0002c80000087ab9 */ /* 0x000fe20000000a00 */
[----:B------:R-:W-:Y:S01]  /*1070*/  ULDC.64 UR4, c[0x0][0xb10] ;  /* 0x0002c40000047ab9 */ /* 0x000fe20000000a00 */
[----:B------:R-:W-:Y:S01]  /*1080*/  ISETP.NE.U32.AND P1, PT, RZ, UR8, PT ;  /* 0x00000008ff007c0c */ /* 0x000fe2000bf25070 */
[----:B------:R-:W-:Y:S01]  /*1090*/  ULDC.64 UR6, c[0x0][0xb00] ;  /* 0x0002c00000067ab9 */ /* 0x000fe20000000a00 */
[----:B------:R-:W-:Y:S01]  /*10a0*/  MOV R3, RZ ;  /* 0x000000ff00037202 */ /* 0x000fe20000000f00 */
[----:B------:R-:W-:Y:S01]  /*10b0*/  IMAD.MOV.U32 R35, RZ, RZ, RZ ;  /* 0x000000ffff237224 */ /* 0x000fe200078e00ff */
[----:B------:R-:W-:-:S02]  /*10c0*/  ISETP.NE.AND.EX P1, PT, RZ, UR9, PT, P1 ;  /* 0x00000009ff007c0c */ /* 0x000fc4000bf25310 */
[----:B------:R-:W-:-:S04]  /*10d0*/  ISETP.NE.U32.AND P0, PT, RZ, UR6, PT ;  /* 0x00000006ff007c0c */ /* 0x000fc8000bf05070 */
[----:B------:R-:W-:Y:S02]  /*10e0*/  ISETP.NE.AND.EX P0, PT, RZ, UR7, PT, P0 ;  /* 0x00000007ff007c0c */ /* 0x000fe4000bf05300 */
[----:B--2---:R-:W-:Y:S01]  /*10f0*/  SHF.R.S32.HI R229, RZ, 0x1f, R222 ;  /* 0x0000001fffe57819 */ /* 0x004fe200000114de */
[----:B------:R-:W-:-:S04]  /*1100*/  IMAD.SHL.U32 R220, R222, 0x4, RZ ;  /* 0x00000004dedc7824 */ /* 0x000fc800078e00ff */
[C---:B---3--:R-:W-:Y:S02]  /*1110*/  @P1 LEA R6, P2, R222.reuse, UR8, 0x2 ;  /* 0x00000008de061c11 */ /* 0x048fe4000f8410ff */
[C-C-:B------:R-:W-:Y:S02]  /*1120*/  SHF.L.U64.HI R221, R222.reuse, 0x2, R229.reuse ;  /* 0x00000002dedd7819 */ /* 0x140fe400000102e5 */
[----:B------:R-:W-:Y:S02]  /*1130*/  @P1 LEA.HI.X R7, R222, UR9, R229, 0x2, P2 ;  /* 0x00000009de071c11 */ /* 0x000fe400090f14e5 */
[----:B------:R-:W-:Y:S02]  /*1140*/  ISETP.NE.U32.AND P2, PT, RZ, UR4, PT ;  /* 0x00000004ff007c0c */ /* 0x000fe4000bf45070 */
[----:B------:R-:W-:Y:S01]  /*1150*/  IADD3 R8, P3, R220, UR6, RZ ;  /* 0x00000006dc087c10 */ /* 0x000fe2000ff7e0ff */
[----:B------:R0:W5:Y:S01]  /*1160*/  @P1 LDG.E R3, desc[UR60][R6.64] ;  /* 0x0000003c06031981 */ /* 0x000162000c1e1900 */
[----:B------:R-:W-:-:S02]  /*1170*/  ISETP.NE.AND.EX P2, PT, RZ, UR5, PT, P2 ;  /* 0x00000005ff007c0c */ /* 0x000fc4000bf45320 */
[----:B------:R-:W-:-:S05]  /*1180*/  IADD3.X R9, R221, UR7, RZ, P3, !PT ;  /* 0x00000007dd097c10 */ /* 0x000fca0009ffe4ff */
[----:B------:R0:W5:Y:S06]  /*1190*/  @P0 LDG.E R35, desc[UR60][R8.64] ;  /* 0x0000003c08230981 */ /* 0x00016c000c1e1900 */
[----:B------:R-:W-:Y:S01]  /*11a0*/  @P2 IADD3 R4, P1, R220, UR4, RZ ;  /* 0x00000004dc042c10 */ /* 0x000fe2000ff3e0ff */
[----:B------:R-:W-:Y:S02]  /*11b0*/  ULDC UR4, c[0x0][0x288] ;  /* 0x0000a20000047ab9 */ /* 0x000fe40000000800 */
[----:B------:R-:W-:Y:S01]  /*11c0*/  IMAD.U32 R99, RZ, RZ, UR4 ;  /* 0x00000004ff637e24 */ /* 0x000fe2000f8e00ff */
[----:B------:R-:W-:Y:S01]  /*11d0*/  @P2 IADD3.X R5, R221, UR5, RZ, P1, !PT ;  /* 0x00000005dd052c10 */ /* 0x000fe20008ffe4ff */
[----:B------:R-:W-:-:S04]  /*11e0*/  ULDC.64 UR4, c[0x0][0x3f8] ;  /* 0x0000fe0000047ab9 */ /* 0x000fc80000000a00 */
        /* <DEDUP_REMOVED lines=11> */
[----:B0---4-:R-:W-:Y:S06]  /*12a0*/  @P2 BRA `(.L_x_8175) ;  /* 0x0000000000242947 */ /* 0x011fec0003800000 */
        /* <DEDUP_REMOVED lines=9> */
.L_x_8175:
[----:B------:R-:W-:Y:S01]  /*1340*/  ULDC.64 UR4, c[0x0][0xb18] ;  /* 0x0002c60000047ab9 */ /* 0x000fe20000000a00 */
[----:B------:R-:W-:Y:S01]  /*1350*/  IMAD.MOV.U32 R225, RZ, RZ, R33 ;  /* 0x000000ffffe17224 */ /* 0x000fe200078e0021 */
[----:B------:R-:W-:Y:S01]  /*1360*/  ISETP.NE.U32.AND P1, PT, RZ, UR4, PT ;  /* 0x00000004ff007c0c */ /* 0x000fe2000bf25070 */
[----:B------:R-:W-:-:S03]  /*1370*/  IMAD.MOV.U32 R219, RZ, RZ, R34 ;  /* 0x000000ffffdb7224 */ /* 0x000fc600078e0022 */
[----:B------:R-:W-:-:S13]  /*1380*/  ISETP.NE.AND.EX P1, PT, RZ, UR5, PT, P1 ;  /* 0x00000005ff007c0c */ /* 0x000fda000bf25310 */
[----:B------:R-:W-:Y:S05]  /*1390*/  @!P1 BRA `(.L_x_8176) ;  /* 0x0000000000109947 */ /* 0x000fea0003800000 */
[----:B------:R-:W-:-:S04]  /*13a0*/  IADD3 R4, P0, R220, UR4, RZ ;  /* 0x00000004dc047c10 */ /* 0x000fc8000ff1e0ff */
[----:B------:R-:W-:-:S05]  /*13b0*/  IADD3.X R5, R221, UR5, RZ, P0, !PT ;  /* 0x00000005dd057c10 */ /* 0x000fca00087fe4ff */
[----:B------:R0:W5:Y:S01]  /*13c0*/  LDG.E R30, desc[UR60][R4.64] ;  /* 0x0000003c041e7981 */ /* 0x000162000c1e1900 */
[----:B------:R-:W-:Y:S05]  /*13d0*/  BRA `(.L_x_8177) ;  /* 0x0000000000107947 */ /* 0x000fea0003800000 */
.L_x_8176:
[----:B------:R-:W-:Y:S05]  /*13e0*/  @!P0 BRA `(.L_x_8177) ;  /* 0x00000000000c8947 */ /* 0x000fea0003800000 */
[----:B------:R-:W2:Y:S04]  /*13f0*/  LDG.E R5, desc[UR60][R8.64] ;  /* 0x0000003c08057981 */ /* 0x000ea8000c1e1900 */
[----:B------:R-:W2:Y:S02]  /*1400*/  LDG.E R30, desc[UR60][R8.64+0x4] ;  /* 0x0000043c081e7981 */ /* 0x000ea4000c1e1900 */
[----:B--2---:R-:W-:-:S07]  /*1410*/  IMAD.IADD R30, R30, 0x1, -R5 ;  /* 0x000000011e1e7824 */ /* 0x004fce00078e0a05 */
.L_x_8177:
        /* <DEDUP_REMOVED lines=9> */
[----:B------:R-:W-:Y:S01]  /*14b0*/  ISETP.NE.U32.AND P1, PT, RZ, UR4, PT ;  /* 0x00000004ff007c0c */ /* 0x000fe2000bf25070 */
[----:B------:R-:W-:-:S03]  /*14c0*/  IMAD.MOV.U32 R28, RZ, RZ, R30 ;  /* 0x000000ffff1c7224 */ /* 0x000fc600078e001e */
[----:B------:R-:W-:Y:S01]  /*14d0*/  ISETP.NE.AND.EX P1, PT, RZ, UR5, PT, P1 ;  /* 0x00000005ff007c0c */ /* 0x000fe2000bf25310 */
[----:B0-----:R-:W-:-:S05]  /*14e0*/  IMAD.MOV R4, RZ, RZ, -R8 ;  /* 0x000000ffff047224 */ /* 0x001fca00078e0a08 */
[----:B------:R-:W-:-:S07]  /*14f0*/  VIMNMX R4, RZ, R4, !PT ;  /* 0x00000004ff047248 */ /* 0x000fce0007fe0100 */
[----:B------:R-:W-:-:S04]  /*1500*/  @P1 IADD3 R6, P2, R220, UR4, RZ ;  /* 0x00000004dc061c10 */ /* 0x000fc8000ff5e0ff */
[----:B------:R-:W-:-:S05]  /*1510*/  @P1 IADD3.X R7, R221, UR5, RZ, P2, !PT ;  /* 0x00000005dd071c10 */ /* 0x000fca00097fe4ff */
[----:B------:R0:W5:Y:S01]  /*1520*/  @P1 LDG.E R28, desc[UR60][R6.64] ;  /* 0x0000003c061c1981 */ /* 0x000162000c1e1900 */
[----:B--2---:R-:W-:-:S05]  /*1530*/  @P0 IADD3 R29, -R0, R9, RZ ;  /* 0x00000009001d0210 */ /* 0x004fca0007ffe1ff */
[----:B------:R-:W-:-:S04]  /*1540*/  IMAD.IADD R199, R8, 0x1, R29 ;  /* 0x0000000108c77824 */ /* 0x000fc800078e021d */
[----:B------:R-:W-:-:S04]  /*1550*/  VIADD R0, R199, 0x5f ;  /* 0x0000005fc7007836 */ /* 0x000fc80000000000 */
        /* <DEDUP_REMOVED lines=36> */
.L_x_8180:
[----:B------:R-:W-:Y:S05]  /*17a0*/  BSYNC B6 ;  /* 0x0000000000067941 */ /* 0x000fea0003800000 */
.L_x_8179:
        /* <DEDUP_REMOVED lines=20> */
.L_x_8182:
[----:B------:R-:W-:Y:S05]  /*18f0*/  BSYNC B6 ;  /* 0x0000000000067941 */ /* 0x000fea0003800000 */
.L_x_8181:
[----:B------:R-:W-:Y:S01]  /*1900*/  ULDC.64 UR4, c[0x0][0xaf0] ;  /* 0x0002bc0000047ab9 */ /* 0x000fe20000000a00 */
[----:B------:R-:W0:Y:S01]  /*1910*/  LDC R0, c[0x0][0x428] ;  /* 0x00010a00ff007b82 */ /* 0x000e220000000800 */
[----:B------:R-:W-:-:S07]  /*1920*/  ISETP.NE.U32.AND P0, PT, RZ, UR4, PT ;  /* 0x00000004ff007c0c */ /* 0x000fce000bf05070 */
[----:B------:R-:W1:Y:S01]  /*1930*/  LDC.64 R12, c[0x0][0x2f0] ;  /* 0x0000bc00ff0c7b82 */ /* 0x000e620000000a00 */
[----:B------:R-:W-:Y:S01]  /*1940*/  ISETP.NE.AND.EX P0, PT, RZ, UR5, PT, P0 ;  /* 0x00000005ff007c0c */ /* 0x000fe2000bf05300 */
[----:B------:R-:W2:Y:S01]  /*1950*/  S2R R20, SR_TID.X ;  /* 0x0000000000147919 */ /* 0x000ea20000002100 */
[----:B------:R-:W-:Y:S01]  /*1960*/  IMAD.IADD R72, R35, 0x1, R30 ;  /* 0x0000000123487824 */ /* 0x000fe200078e021e */
[----:B------:R-:W-:-:S04]  /*1970*/  ULDC.64 UR6, c[0x0][0xb00] ;  /* 0x0002c00000067ab9 */ /* 0x000fc80000000a00 */
[----:B------:R-:W3:Y:S06]  /*1980*/  LDC R97, c[0x0][0x3d4] ;  /* 0x0000f500ff617b82 */ /* 0x000eec0000000800 */
[----:B------:R-:W-:Y:S02]  /*1990*/  @P0 IADD3 R4, P1, R220, UR4, RZ ;  /* 0x00000004dc040c10 */ /* 0x000fe4000ff3e0ff */
[----:B------:R-:W4:Y:S02]  /*19a0*/  LDC.64 R64, c[0x0][0x3e8] ;  /* 0x0000fa00ff407b82 */ /* 0x000f240000000a00 */
[----:B------:R-:W-:Y:S01]  /*19b0*/  @P0 IADD3.X R5, R221, UR5, RZ, P1, !PT ;  /* 0x00000005dd050c10 */ /* 0x000fe20008ffe4ff */
[----:B------:R-:W-:-:S04]  /*19c0*/  ULDC.64 UR4, c[0x0][0x2f8] ;  /* 0x0000be0000047ab9 */ /* 0x000fc80000000a00 */
[----:B------:R2:W3:Y:S01]  /*19d0*/  @P0 LDG.E R31, desc[UR60][R4.64] ;  /* 0x0000003c041f0981 */ /* 0x0004e2000c1e1900 */
[----:B0-----:R-:W-:Y:S01]  /*19e0*/  ISETP.NE.AND P0, PT, R0, 0x1, PT ;  /* 0x000000010000780c */ /* 0x001fe20003f05270 */
[----:B------:R-:W0:Y:S01]  /*19f0*/  LDC.64 R70, c[0x0][0x3d8] ;  /* 0x0000f600ff467b82 */ /* 0x000e220000000a00 */
[----:B------:R-:W-:Y:S01]  /*1a00*/  SHF.R.S32.HI R51, RZ, 0x1f, R72 ;  /* 0x0000001fff337819 */ /* 0x000fe20000011448 */
[C---:B------:R-:W-:Y:S01]  /*1a10*/  VIADD R10, R16.reuse, 0xc0 ;  /* 0x000000c0100a7836 */ /* 0x040fe20000000000 */
[----:B------:R-:W-:Y:S01]  /*1a20*/  SHF.R.S32.HI R98, RZ, 0x1f, R223 ;  /* 0x0000001fff627819 */ /* 0x000fe200000114df */
[----:B------:R-:W-:Y:S02]  /*1a30*/  VIADD R11, R16, 0xe0 ;  /* 0x000000e0100b7836 */ /* 0x000fe40000000000 */
[-C--:B-1----:R-:W-:Y:S02]  /*1a40*/  IMAD R6, R51, R12.reuse, RZ ;  /* 0x0000000c33067224 */ /* 0x082fe400078e02ff */
[----:B--2---:R-:W-:Y:S01]  /*1a50*/  IMAD.WIDE.U32 R4, R72, R12, RZ ;  /* 0x0000000c48047225 */ /* 0x004fe200078e00ff */
[----:B------:R-:W-:-:S03]  /*1a60*/  SHF.R.U32.HI R44, RZ, 0x7, R20 ;  /* 0x00000007ff2c7819 */ /* 0x000fc60000011614 */
[----:B------:R-:W1:Y:S01]  /*1a70*/  @P0 LDC R3, c[0x0][0x42c] ;  /* 0x00010b00ff030b82 */ /* 0x000e620000000800 */
[C---:B------:R-:W-:Y:S01]  /*1a80*/  ISETP.NE.AND P6, PT, R44.reuse, 0x1, PT ;  /* 0x000000012c00780c */ /* 0x040fe20003fc5270 */
[----:B------:R-:W-:Y:S01]  /*1a90*/  IMAD R79, R13, 0x60, RZ ;  /* 0x000000600d4f7824 */ /* 0x000fe200078e02ff */
[----:B------:R-:W-:Y:S01]  /*1aa0*/  IADD3 R100, R44, 0x8, RZ ;  /* 0x000000082c647810 */ /* 0x000fe20007ffe0ff */
[----:B----4-:R-:W-:-:S04]  /*1ab0*/  IMAD.WIDE.U32 R38, R19, R64, R16 ;  /* 0x0000004013267225 */ /* 0x010fc800078e0010 */
[----:B------:R-:W2:Y:S01]  /*1ac0*/  @P0 LDC R7, c[0x0][0x430] ;  /* 0x00010c00ff070b82 */ /* 0x000ea20000000800 */
[----:B------:R-:W-:Y:S02]  /*1ad0*/  IMAD.MOV.U32 R40, RZ, RZ, R38 ;  /* 0x000000ffff287224 */ /* 0x000fe400078e0026 */
[----:B------:R-:W-:Y:S01]  /*1ae0*/  IMAD.MOV.U32 R77, RZ, RZ, 0x20 ;  /* 0x00000020ff4d7424 */ /* 0x000fe200078e00ff */
[----:B0-----:R-:W-:Y:S01]  /*1af0*/  SHF.L.U64.HI R74, R70, 0x6, R71 ;  /* 0x00000006464a7819 */ /* 0x001fe20000010247 */
[----:B------:R-:W-:-:S04]  /*1b00*/  IMAD.WIDE.U32 R36, R19, R70, R16 ;  /* 0x0000004613247225 */ /* 0x000fc800078e0010 */
[----:B------:R-:W-:Y:S02]  /*1b10*/  IMAD.MOV.U32 R66, RZ, RZ, R36 ;  /* 0x000000ffff427224 */ /* 0x000fe400078e0024 */
[----:B------:R-:W-:Y:S02]  /*1b20*/  IMAD R81, R71, 0x60, RZ ;  /* 0x0000006047517824 */ /* 0x000fe400078e02ff */
[----:B------:R-:W-:Y:S02]  /*1b30*/  IMAD.SHL.U32 R75, R70, 0x40, RZ ;  /* 0x00000040464b7824 */ /* 0x000fe400078e00ff */
[----:B------:R-:W-:Y:S02]  /*1b40*/  IMAD R49, R65, 0x60, RZ ;  /* 0x0000006041317824 */ /* 0x000fe400078e02ff */
        /* <DEDUP_REMOVED lines=14> */
[----:B---3--:R-:W-:Y:S02]  /*1c30*/  SHF.R.S32.HI R0, RZ, 0x1f, R31 ;  /* 0x0000001fff007819 */ /* 0x008fe4000001141f */
[----:B------:R-:W-:Y:S02]  /*1c40*/  SEL R35, R31, RZ, !P0 ;  /* 0x000000ff1f237207 */ /* 0x000fe40004000000 */
[----:B------:R-:W-:-:S03]  /*1c50*/  SEL R32, R0, RZ, !P0 ;  /* 0x000000ff00207207 */ /* 0x000fc60004000000 */
[----:B------:R-:W-:-:S04]  /*1c60*/  IMAD.WIDE.U32 R14, R35, UR4, R4 ;  /* 0x00000004230e7c25 */ /* 0x000fc8000f8e0004 */
[----:B------:R-:W-:Y:S02]  /*1c70*/  IMAD R0, R32, UR4, RZ ;  /* 0x0000000420007c24 */ /* 0x000fe4000f8e02ff */
[----:B------:R-:W-:-:S04]  /*1c80*/  IMAD.WIDE.U32 R4, R19, R12, R16 ;  /* 0x0000000c13047225 */ /* 0x000fc800078e0010 */
[----:B------:R-:W-:Y:S01]  /*1c90*/  IMAD R3, R35, UR5, R0 ;  /* 0x0000000523037c24 */ /* 0x000fe2000f8e0200 */
[----:B------:R-:W-:Y:S05]  /*1ca0*/  @!P6 WARPSYNC.ALL ;  /* 0x000000000000e948 */ /* 0x000fea0003800000 */
[----:B------:R-:W-:Y:S01]  /*1cb0*/  VIADD R0, R16, 0x20 ;  /* 0x0000002010007836 */ /* 0x000fe20000000000 */
[----:B------:R-:W-:Y:S01]  /*1cc0*/  ULDC UR6, c[0x0][0x310] ;  /* 0x0000c40000067ab9 */ /* 0x000fe20000000800 */
[----:B------:R-:W-:Y:S01]  /*1cd0*/  IADD3 R3, R15, R3, RZ ;  /* 0x000000030f037210 */ /* 0x000fe20007ffe0ff */
[----:B------:R-:W-:Y:S01]  /*1ce0*/  ULDC.64 UR4, c[0x0][0x320] ;  /* 0x0000c80000047ab9 */ /* 0x000fe20000000a00 */
[----:B------:R-:W-:Y:S01]  /*1cf0*/  @!P6 BAR.SYNC.DEFER_BLOCKING 0x9, 0x100 ;  /* 0x024400000000eb1d */ /* 0x000fe20000010000 */
[----:B------:R-:W-:-:S02]  /*1d00*/  ISETP.GE.AND P1, PT, R0, UR6, PT ;  /* 0x0000000600007c0c */ /* 0x000fc4000bf26270 */
[----:B------:R-:W-:Y:S02]  /*1d10*/  IADD3 R4, P0, R14, R4, RZ ;  /* 0x000000040e047210 */ /* 0x000fe40007f1e0ff */
[----:B------:R-:W-:Y:S02]  /*1d20*/  SEL R7, RZ, 0xffffffff, P1 ;  /* 0xffffffffff077807 */ /* 0x000fe40000800000 */
[----:B------:R-:W-:Y:S02]  /*1d30*/  IADD3.X R5, R3, R5, R6, P0, !PT ;  /* 0x0000000503057210 */ /* 0x000fe400007fe406 */
[----:B------:R-:W-:Y:S01]  /*1d40*/  ISETP.GE.AND P0, PT, R16, UR6, PT ;  /* 0x0000000610007c0c */ /* 0x000fe2000bf06270 */
[----:B------:R-:W-:Y:S01]  /*1d50*/  IMAD.SHL.U32 R9, R7, 0x2, RZ ;  /* 0x0000000207097824 */ /* 0x000fe200078e00ff */
[----:B------:R-:W-:Y:S01]  /*1d60*/  ISETP.GE.AND P2, PT, R10, UR6, PT ;  /* 0x000000060a007c0c */ /* 0x000fe2000bf46270 */
[----:B------:R-:W-:Y:S01]  /*1d70*/  IMAD R7, R8, UR4, RZ ;  /* 0x0000000408077c24 */ /* 0x000fe2000f8e02ff */
[----:B------:R-:W-:-:S02]  /*1d80*/  SEL R6, RZ, 0x1, P0 ;  /* 0x00000001ff067807 */ /* 0x000fc40000000000 */
[----:B------:R-:W-:Y:S01]  /*1d90*/  IADD3 R8, R16, 0x80, RZ ;  /* 0x0000008010087810 */ /* 0x000fe20007ffe0ff */
[----:B------:R-:W-:Y:S01]  /*1da0*/  IMAD R31, R34, UR5, R7 ;  /* 0x00000005221f7c24 */ /* 0x000fe2000f8e0207 */
[----:B------:R-:W-:Y:S01]  /*1db0*/  LOP3.LUT R20, R9, 0x2, R6, 0xe2, !PT ;  /* 0x0000000209147812 */ /* 0x000fe200078ee206 */
[C---:B------:R-:W-:Y:S01]  /*1dc0*/  VIADD R6, R16.reuse, 0x40 ;  /* 0x0000004010067836 */ /* 0x040fe20000000000 */
[----:B------:R-:W-:Y:S01]  /*1dd0*/  ISETP.GE.AND P3, PT, R11, UR6, PT ;  /* 0x000000060b007c0c */ /* 0x000fe2000bf66270 */
[C---:B------:R-:W-:Y:S02]  /*1de0*/  VIADD R7, R16.reuse, 0x60 ;  /* 0x0000006010077836 */ /* 0x040fe40000000000 */
[----:B------:R-:W-:Y:S01]  /*1df0*/  VIADD R9, R16, 0xa0 ;  /* 0x000000a010097836 */ /* 0x000fe20000000000 */
[----:B------:R-:W-:Y:S01]  /*1e00*/  ISETP.GE.AND P0, PT, R6, UR6, PT ;  /* 0x0000000606007c0c */ /* 0x000fe2000bf06270 */
[----:B------:R-:W-:Y:S01]  /*1e10*/  IMAD.WIDE.U32 R10, R34, UR4, R16 ;  /* 0x00000004220a7c25 */ /* 0x000fe2000f8e0010 */
[----:B------:R-:W-:Y:S01]  /*1e20*/  ISETP.GE.AND P1, PT, R7, UR6, PT ;  /* 0x0000000607007c0c */ /* 0x000fe2000bf26270 */
[----:B------:R-:W-:Y:S01]  /*1e30*/  ULDC.64 UR4, c[0x0][0x328] ;  /* 0x0000ca0000047ab9 */ /* 0x000fe20000000a00 */
[----:B------:R-:W-:Y:S01]  /*1e40*/  SEL R21, RZ, 0x4, P0 ;  /* 0x00000004ff157807 */ /* 0x000fe20000000000 */
[----:B------:R-:W-:Y:S01]  /*1e50*/  IMAD.IADD R11, R11, 0x1, R31 ;  /* 0x000000010b0b7824 */ /* 0x000fe200078e021f */
[----:B------:R-:W-:Y:S01]  /*1e60*/  SEL R30, RZ, 0x8, P1 ;  /* 0x00000008ff1e7807 */ /* 0x000fe20000800000 */
[----:B------:R-:W-:Y:S01]  /*1e70*/  IMAD R31, R32, UR4, RZ ;  /* 0x00000004201f7c24 */ /* 0x000fe2000f8e02ff */
[----:B------:R-:W-:-:S02]  /*1e80*/  ISETP.GE.AND P0, PT, R8, UR6, PT ;  /* 0x0000000608007c0c */ /* 0x000fc4000bf06270 */
[----:B------:R-:W-:Y:S01]  /*1e90*/  ISETP.GE.AND P1, PT, R9, UR6, PT ;  /* 0x0000000609007c0c */ /* 0x000fe2000bf26270 */
[----:B------:R-:W-:Y:S01]  /*1ea0*/  IMAD R47, R35, UR5, R31 ;  /* 0x00000005232f7c24 */ /* 0x000fe2000f8e021f */
[----:B------:R-:W-:Y:S02]  /*1eb0*/  LOP3.LUT R20, R30, R20, R21, 0xfe, !PT ;  /* 0x000000141e147212 */ /* 0x000fe400078efe15 */
[----:B------:R-:W-:Y:S02]  /*1ec0*/  SEL R21, RZ, 0x10, P0 ;  /* 0x00000010ff157807 */ /* 0x000fe40000000000 */
[----:B------:R-:W-:Y:S02]  /*1ed0*/  SEL R30, RZ, 0x20, P1 ;  /* 0x00000020ff1e7807 */ /* 0x000fe40000800000 */
[----:B------:R-:W-:Y:S02]  /*1ee0*/  ISETP.GE.AND P0, PT, R16, R97, PT ;  /* 0x000000611000720c */ /* 0x000fe40003f06270 */
[----:B------:R-:W-:Y:S01]  /*1ef0*/  LOP3.LUT R32, R30, R20, R21, 0xfe, !PT ;  /* 0x000000141e207212 */ /* 0x000fe200078efe15 */
[----:B------:R-:W-:Y:S01]  /*1f00*/  IMAD.SHL.U32 R20, R227, 0x4, RZ ;  /* 0x00000004e3147824 */ /* 0x000fe200078e00ff */
[----:B------:R-:W-:Y:S01]  /*1f10*/  SEL R21, RZ, 0x40, P2 ;  /* 0x00000040ff157807 */ /* 0x000fe20001000000 */
[----:B------:R-:W-:Y:S01]  /*1f20*/  IMAD.WIDE.U32 R30, R35, UR4, R10 ;  /* 0x00000004231e7c25 */ /* 0x000fe2000f8e000a */
[----:B------:R-:W-:Y:S01]  /*1f30*/  SEL R43, R97, RZ, P0 ;  /* 0x000000ff612b7207 */ /* 0x000fe20000000000 */
[----:B------:R-:W-:Y:S01]  /*1f40*/  ULDC UR4, c[0x0][0x2e4] ;  /* 0x0000b90000047ab9 */ /* 0x000fe20000000800 */
[----:B------:R-:W-:Y:S01]  /*1f50*/  LOP3.LUT R94, R32, R21, RZ, 0xfc, !PT ;  /* 0x00000015205e7212 */ /* 0x000fe200078efcff */
[----:B------:R-:W-:Y:S01]  /*1f60*/  IMAD R32, R226, R64, RZ ;  /* 0x00000040e2207224 */ /* 0x000fe200078e02ff */
[----:B------:R-:W-:Y:S01]  /*1f70*/  SHF.R.S32.HI R21, RZ, 0x1f, R20 ;  /* 0x0000001fff157819 */ /* 0x000fe20000011414 */
[----:B------:R-:W-:Y:S01]  /*1f80*/  IMAD.IADD R43, R16, 0x1, R43 ;  /* 0x00000001102b7824 */ /* 0x000fe200078e022b */
[----:B------:R-:W-:Y:S01]  /*1f90*/  LOP3.LUT P1, RZ, R228, 0x4, RZ, 0xc0, !PT ;  /* 0x00000004e4ff7812 */ /* 0x000fe2000782c0ff */
[----:B------:R-:W-:Y:S01]  /*1fa0*/  IMAD R10, R226, R70, RZ ;  /* 0x00000046e20a7224 */ /* 0x000fe200078e02ff */
[C---:B------:R-:W-:Y:S01]  /*1fb0*/  IADD3 R72, P2, R19.reuse, R72, RZ ;  /* 0x0000004813487210 */ /* 0x040fe20007f5e0ff */
[C---:B------:R-:W-:Y:S01]  /*1fc0*/  IMAD R45, R19.reuse, R65, R32 ;  /* 0x00000041132d7224 */ /* 0x040fe200078e0220 */
[----:B------:R-:W-:Y:S01]  /*1fd0*/  SHF.R.S32.HI R32, RZ, 0x1f, R43 ;  /* 0x0000001fff207819 */ /* 0x000fe2000001142b */
[----:B------:R-:W-:Y:S01]  /*1fe0*/  IMAD R69, R19, R71, R10 ;  /* 0x0000004713457224 */ /* 0x000fe200078e020a */
[----:B------:R-:W-:Y:S01]  /*1ff0*/  SEL R77, R77, 0xffffffe0, !P1 ;  /* 0xffffffe04d4d7807 */ /* 0x000fe20004800000 */
[----:B------:R-:W-:Y:S01]  /*2000*/  IMAD.WIDE.U32 R10, R19, R70, R20 ;  /* 0x00000046130a7225 */ /* 0x000fe200078e0014 */
[----:B------:R-:W-:-:S02]  /*2010*/  LEA.HI R43, R32, R43, RZ, 0x3 ;  /* 0x0000002b202b7211 */ /* 0x000fc400078f18ff */
[----:B------:R-:W-:Y:S01]  /*2020*/  IADD3 R67, R69, R37, RZ ;  /* 0x0000002545437210 */ /* 0x000fe20007ffe0ff */
[----:B------:R-:W-:Y:S01]  /*2030*/  IMAD.SHL.U32 R32, R228, 0x40, RZ ;  /* 0x00000040e4207824 */ /* 0x000fe200078e00ff */
[----:B-----5:R-:W-:Y:S01]  /*2040*/  SHF.R.S32.HI R37, RZ, 0x1f, R28 ;  /* 0x0000001fff257819 */ /* 0x020fe2000001141c */
[----:B------:R-:W-:Y:S01]  /*2050*/  IMAD.IADD R41, R45, 0x1, R39 ;  /* 0x000000012d297824 */ /* 0x000fe200078e0227 */
[----:B------:R-:W-:Y:S01]  /*2060*/  MOV R68, R10 ;  /* 0x0000000a00447202 */ /* 0x000fe20000000f00 */
[-C--:B------:R-:W-:Y:S01]  /*2070*/  IMAD.WIDE.U32 R34, R19, R64.reuse, R20 ;  /* 0x0000004013227225 */ /* 0x080fe200078e0014 */
[----:B------:R-:W-:Y:S02]  /*2080*/  LOP3.LUT R32, R32, 0x1c0, RZ, 0xc0, !PT ;  /* 0x000001c020207812 */ /* 0x000fe400078ec0ff */
[----:B------:R-:W-:Y:S01]  /*2090*/  SHF.L.U64.HI R10, R12, 0x6, R13 ;  /* 0x000000060c0a7819 */ /* 0x000fe2000001020d */
[C---:B------:R-:W-:Y:S01]  /*20a0*/  IMAD R13, R37.reuse, R64, RZ ;  /* 0x00000040250d7224 */ /* 0x040fe200078e02ff */
[----:B------:R-:W-:Y:S01]  /*20b0*/  SHF.R.U32.HI R76, RZ, 0x3, R32 ;  /* 0x00000003ff4c7819 */ /* 0x000fe20000011620 */
[----:B------:R-:W-:Y:S01]  /*20c0*/  IMAD R42, R37, R70, RZ ;  /* 0x00000046252a7224 */ /* 0x000fe200078e02ff */
[----:B------:R-:W-:Y:S01]  /*20d0*/  SHF.R.S32.HI R85, RZ, 0x3, R43 ;  /* 0x00000003ff557819 */ /* 0x000fe2000001142b */
[----:B------:R-:W-:Y:S01]  /*20e0*/  IMAD.WIDE.U32 R36, R28, R64, R40 ;  /* 0x000000401c247225 */ /* 0x000fe200078e0028 */
[----:B------:R-:W-:-:S02]  /*20f0*/  LOP3.LUT R41, R32, 0x18, R16, 0xf8, !PT ;  /* 0x0000001820297812 */ /* 0x000fc400078ef810 */
[----:B------:R-:W-:Y:S01]  /*2100*/  LOP3.LUT R86, R43, 0xfffffff8, RZ, 0xc0, !PT ;  /* 0xfffffff82b567812 */ /* 0x000fe200078ec0ff */
[----:B------:R-:W-:Y:S01]  /*2110*/  IMAD.IADD R69, R11, 0x1, R69 ;  /* 0x000000010b457824 */ /* 0x000fe200078e0245 */
[----:B------:R-:W-:Y:S01]  /*2120*/  LOP3.LUT R78, R41, R76, RZ, 0x3c, !PT ;  /* 0x0000004c294e7212 */ /* 0x000fe200078e3cff */
[----:B------:R-:W-:Y:S01]  /*2130*/  IMAD.IADD R39, R35, 0x1, R45 ;  /* 0x0000000123277824 */ /* 0x000fe200078e022d */
[--C-:B------:R-:W-:Y:S01]  /*2140*/  LOP3.LUT R41, R32, 0x38, R43.reuse, 0xf8, !PT ;  /* 0x0000003820297812 */ /* 0x100fe200078ef82b */
[----:B------:R-:W-:Y:S01]  /*2150*/  IMAD.MOV.U32 R38, RZ, RZ, R34 ;  /* 0x000000ffff267224 */ /* 0x000fe200078e0022 */
[----:B------:R-:W-:Y:S01]  /*2160*/  LOP3.LUT R43, R213, 0x38, R43, 0xf8, !PT ;  /* 0x00000038d52b7812 */ /* 0x000fe200078ef82b */
[C---:B------:R-:W-:Y:S01]  /*2170*/  IMAD.SHL.U32 R11, R12.reuse, 0x40, RZ ;  /* 0x000000400c0b7824 */ /* 0x040fe200078e00ff */
[----:B------:R-:W-:Y:S01]  /*2180*/  SEL R93, RZ, 0xffffff80, P3 ;  /* 0xffffff80ff5d7807 */ /* 0x000fe20001800000 */
[----:B------:R-:W-:Y:S01]  /*2190*/  IMAD.WIDE.U32 R34, R12, 0x60, RZ ;  /* 0x000000600c227825 */ /* 0x000fe200078e00ff */
[----:B------:R-:W-:-:S02]  /*21a0*/  SHF.L.U64.HI R12, R64, 0x6, R65 ;  /* 0x00000006400c7819 */ /* 0x000fc40000010241 */
[----:B------:R-:W-:Y:S01]  /*21b0*/  LOP3.LUT R43, R43, R236, RZ, 0x3c, !PT ;  /* 0x000000ec2b2b7212 */ /* 0x000fe200078e3cff */
[C---:B------:R-:W-:Y:S01]  /*21c0*/  IMAD R87, R28.reuse, R65, R13 ;  /* 0x000000411c577224 */ /* 0x040fe200078e020d */
[----:B------:R-:W-:Y:S01]  /*21d0*/  LOP3.LUT R90, R41, R76, RZ, 0x3c, !PT ;  /* 0x0000004c295a7212 */ /* 0x000fe200078e3cff */
[----:B------:R-:W-:Y:S01]  /*21e0*/  IMAD R45, R28, R71, R42 ;  /* 0x000000471c2d7224 */ /* 0x000fe200078e022a */
[----:B------:R-:W-:Y:S01]  /*21f0*/  LOP3.LUT R93, R94, 0x80, R93, 0xc8, !PT ;  /* 0x000000805e5d7812 */ /* 0x000fe200078ec85d */
[-C--:B------:R-:W-:Y:S01]  /*2200*/  IMAD.WIDE.U32 R66, R28, R70.reuse, R66 ;  /* 0x000000461c427225 */ /* 0x080fe200078e0042 */
[----:B------:R-:W-:Y:S02]  /*2210*/  SHF.R.S32.HI R89, RZ, 0x1f, R86 ;  /* 0x0000001fff597819 */ /* 0x000fe40000011456 */
[----:B------:R-:W-:Y:S01]  /*2220*/  ISETP.GE.AND P1, PT, R16, UR4, PT ;  /* 0x0000000410007c0c */ /* 0x000fe2000bf26270 */
[----:B------:R-:W-:Y:S01]  /*2230*/  IMAD.WIDE.U32 R68, R28, R70, R68 ;  /* 0x000000461c447225 */ /* 0x000fe200078e0044 */
[----:B------:R-:W-:-:S02]  /*2240*/  LEA R90, R217, R90, 0x9 ;  /* 0x0000005ad95a7211 */ /* 0x000fc400078e48ff */
[----:B------:R-:W-:Y:S01]  /*2250*/  LOP3.LUT R94, R94, 0x40, RZ, 0xc0, !PT ;  /* 0x000000405e5e7812 */ /* 0x000fe200078ec0ff */
[----:B------:R-:W-:Y:S02]  /*2260*/  IMAD.SHL.U32 R13, R64, 0x40, RZ ;  /* 0x00000040400d7824 */ /* 0x000fe400078e00ff */
[----:B------:R-:W-:-:S04]  /*2270*/  IMAD.WIDE.U32 R38, R28, R64, R38 ;  /* 0x000000401c267225 */ /* 0x000fc800078e0026 */
[----:B------:R-:W-:-:S04]  /*2280*/  IMAD.WIDE.U32 R70, R70, 0x60, RZ ;  /* 0x0000006046467825 */ /* 0x000fc800078e00ff */
[----:B------:R-:W-:Y:S01]  /*2290*/  IMAD.WIDE.U32 R64, R64, 0x60, RZ ;  /* 0x0000006040407825 */ /* 0x000fe200078e00ff */
[----:B------:R-:W-:-:S03]  /*22a0*/  IADD3 R81, R71, R81, RZ ;  /* 0x0000005147517210 */ /* 0x000fc60007ffe0ff */
[----:B------:R-:W-:Y:S02]  /*22b0*/  IMAD R78, R217, 0x200, R78 ;  /* 0x00000200d94e7824 */ /* 0x000fe400078e024e */
[----:B------:R-:W-:Y:S01]  /*22c0*/  IMAD.X R73, R226, 0x1, R51, P2 ;  /* 0x00000001e2497824 */ /* 0x000fe200010e0633 */
[----:B------:R-:W-:Y:S01]  /*22d0*/  ISETP.GE.AND P2, PT, R0, UR4, PT ;  /* 0x0000000400007c0c */ /* 0x000fe2000bf46270 */
[----:B------:R-:W-:Y:S02]  /*22e0*/  IMAD.IADD R83, R87, 0x1, R37 ;  /* 0x0000000157537824 */ /* 0x000fe400078e0225 */
[----:B------:R-:W-:Y:S02]  /*22f0*/  IMAD.SHL.U32 R97, R97, 0x2, RZ ;  /* 0x0000000261617824 */ /* 0x000fe400078e00ff */
[----:B------:R-:W-:Y:S02]  /*2300*/  IMAD.IADD R79, R35, 0x1, R79 ;  /* 0x00000001234f7824 */ /* 0x000fe400078e024f */
[----:B------:R-:W-:-:S02]  /*2310*/  IMAD.IADD R80, R65, 0x1, R49 ;  /* 0x0000000141507824 */ /* 0x000fc400078e0231 */
[----:B------:R-:W-:Y:S02]  /*2320*/  IMAD.IADD R82, R77, 0x1, R78 ;  /* 0x000000014d527824 */ /* 0x000fe400078e024e */
[----:B------:R-:W-:Y:S02]  /*2330*/  IMAD.IADD R84, R45, 0x1, R67 ;  /* 0x000000012d547824 */ /* 0x000fe400078e0243 */
[----:B------:R-:W-:Y:S02]  /*2340*/  IMAD.IADD R87, R39, 0x1, R87 ;  /* 0x0000000127577824 */ /* 0x000fe400078e0257 */
[----:B------:R-:W-:Y:S02]  /*2350*/  IMAD.IADD R88, R69, 0x1, R45 ;  /* 0x0000000145587824 */ /* 0x000fe400078e022d */
[----:B------:R-:W-:Y:S02]  /*2360*/  IMAD.IADD R91, R218, 0x1, R43 ;  /* 0x00000001da5b7824 */ /* 0x000fe400078e022b */
[----:B------:R-:W-:-:S07]  /*2370*/  IMAD.IADD R92, R31, 0x1, R47 ;  /* 0x000000011f5c7824 */ /* 0x000fce00078e022f */
.L_x_8230:
        /* <DEDUP_REMOVED lines=9> */
[-C--:B------:R-:W-:Y:S01]  /*2410*/  IADD3 R26, P3, P4, R4, R104.reuse, R11 ;  /* 0x00000068041a7210 */ /* 0x080fe20007c7e00b */
[----:B------:R-:W-:Y:S01]  /*2420*/  IMAD R108, R2, 0x1800, R78 ;  /* 0x00001800026c7824 */ /* 0x000fe200078e024e */
[----:B------:R-:W-:Y:S01]  /*2430*/  IADD3 R41, P5, R4, R104, RZ ;  /* 0x0000006804297210 */ /* 0x000fe20007fbe0ff */
[----:B------:R-:W-:Y:S02]  /*2440*/  IMAD.IADD R58, R105, 0x1, R43 ;  /* 0x00000001693a7824 */ /* 0x000fe400078e022b */
[----:B------:R-:W-:Y:S01]  /*2450*/  IMAD R106, R2, 0x1800, R82 ;  /* 0x00001800026a7824 */ /* 0x000fe200078e0252 */
[----:B------:R-:W-:Y:S01]  /*2460*/  LEA R108, R108, R25, 0x1 ;  /* 0x000000196c6c7211 */ /* 0x000fe200078e08ff */
[----:B------:R-:W-:Y:S01]  /*2470*/  IMAD.X R42, R58, 0x1, R5, P5 ;  /* 0x000000013a2a7824 */ /* 0x000fe200028e0605 */
[----:B------:R-:W-:Y:S01]  /*2480*/  IADD3.X R40, R5, R58, R10, P3, P4 ;  /* 0x0000003a05287210 */ /* 0x000fe20001fe840a */
[----:B------:R-:W-:Y:S01]  /*2490*/  IMAD R106, R106, 0x2, R25 ;  /* 0x000000026a6a7824 */ /* 0x000fe200078e0219 */
[----:B0-----:R-:W-:-:S02]  /*24a0*/  LEA R48, P3, R26, R102, 0x1 ;  /* 0x000000661a307211 */ /* 0x001fc400078608ff */
[----:B------:R-:W-:Y:S02]  /*24b0*/  LEA R50, P5, R41, R102, 0x1 ;  /* 0x0000006629327211 */ /* 0x000fe400078a08ff */
[----:B------:R-:W-:Y:S01]  /*24c0*/  LEA.HI.X R49, R26, R103, R40, 0x1, P3 ;  /* 0x000000671a317211 */ /* 0x000fe200018f0c28 */
[----:B------:R-:W-:Y:S01]  /*24d0*/  IMAD.MOV.U32 R26, RZ, RZ, R53 ;  /* 0x000000ffff1a7224 */ /* 0x000fe200078e0035 */
[----:B-1----:R-:W-:Y:S02]  /*24e0*/  ISETP.GE.AND P3, PT, R107, 0x1, PT ;  /* 0x000000016b00780c */ /* 0x002fe40003f66270 */
[----:B------:R-:W-:Y:S02]  /*24f0*/  ISETP.GT.AND P4, PT, R53, R27, PT ;  /* 0x0000001b3500720c */ /* 0x000fe40003f84270 */
[----:B------:R-:W-:Y:S02]  /*2500*/  LEA.HI.X R51, R41, R103, R42, 0x1, P5 ;  /* 0x0000006729337211 */ /* 0x000fe400028f0c2a */
[----:B------:R-:W-:-:S07]  /*2510*/  P2R R96, PR, RZ, 0x10 ;  /* 0x00000010ff607803 */ /* 0x000fce0000000000 */
[----:B----4-:R-:W-:Y:S05]  /*2520*/  @!P3 BRA `(.L_x_8184) ;  /* 0x0000002400f4b947 */ /* 0x010fea0003800000 */
        /* <DEDUP_REMOVED lines=29> */
[----:B------:R-:W-:-:S04]  /*2700*/  IADD3 R53, P3, R38, R42, RZ ;  /* 0x0000002a26357210 */ /* 0x000fc80007f7e0ff */
[----:B------:R-:W-:Y:S02]  /*2710*/  IADD3.X R54, R110, R87, RZ, P3, !PT ;  /* 0x000000576e367210 */ /* 0x000fe40001ffe4ff */
        /* <DEDUP_REMOVED lines=8> */
[----:B------:R-:W-:-:S13]  /*27a0*/  ISETP.GE.AND P3, PT, R54, R107, PT ;  /* 0x0000006b3600720c */ /* 0x000fda0003f66270 */
[----:B------:R0:W5:Y:S04]  /*27b0*/  @!P3 LDG.E.64 R58, desc[UR60][R44.64+0x20] ;  /* 0x0000203c2c3ab981 */ /* 0x000168000c1e1b00 */
[----:B------:R0:W5:Y:S02]  /*27c0*/  @!P3 LDG.E.64 R56, desc[UR60][R52.64+0x20] ;  /* 0x0000203c3438b981 */ /* 0x000164000c1e1b00 */
.L_x_8187:
[----:B------:R-:W-:Y:S05]  /*27d0*/  BSYNC B1 ;  /* 0x0000000000017941 */ /* 0x000fea0003800000 */
.L_x_8186:
[----:B------:R-:W-:Y:S01]  /*27e0*/  ISETP.GE.AND P5, PT, R223, R101, PT ;  /* 0x00000065df00720c */ /* 0x000fe20003fa6270 */
[----:B------:R-:W-:Y:S01]  /*27f0*/  BSSY B1, `(.L_x_8188) ;  /* 0x000001c000017945 */ /* 0x000fe20003800000 */
[----:B0-----:R-:W-:Y:S02]  /*2800*/  CS2R R52, SRZ ;  /* 0x0000000000347805 */ /* 0x001fe4000001ff00 */
[----:B------:R-:W-:Y:S01]  /*2810*/  CS2R R44, SRZ ;  /* 0x00000000002c7805 */ /* 0x000fe2000001ff00 */
        /* <DEDUP_REMOVED lines=25> */
.L_x_8189:
[----:B------:R-:W-:Y:S05]  /*29b0*/  BSYNC B1 ;  /* 0x0000000000017941 */ /* 0x000fea0003800000 */
.L_x_8188:
[----:B0-----:R-:W2:Y:S01]  /*29c0*/  LDL R40, [R1+0x7c] ;  /* 0x00007c0001287983 */ /* 0x001ea20000100800 */
[----:B------:R-:W-:Y:S01]  /*29d0*/  MOV R41, R61 ;  /* 0x0000003d00297202 */ /* 0x000fe20000000f00 */
[----:B------:R-:W-:Y:S01]  /*29e0*/  IMAD.MOV.U32 R42, RZ, RZ, R62 ;  /* 0x000000ffff2a7224 */ /* 0x000fe200078e003e */
[----:B------:R-:W-:Y:S01]  /*29f0*/  PRMT R109, R104, 0x5410, R103 ;  /* 0x00005410686d7816 */ /* 0x000fe20000000067 */
[----:B------:R-:W-:-:S05]  /*2a00*/  IMAD.MOV.U32 R43, RZ, RZ, R63 ;  /* 0x000000ffff2b7224 */ /* 0x000fca00078e003f */
[----:B------:R-:W-:Y:S01]  /*2a10*/  PRMT R120, R42, 0x5410, R43 ;  /* 0x000054102a787816 */ /* 0x000fe2000000002b */
[----:B-----5:R-:W-:Y:S02]  /*2a20*/  IMAD.MOV.U32 R42, RZ, RZ, R52 ;  /* 0x000000ffff2a7224 */ /* 0x020fe400078e0034 */
[----:B------:R-:W-:-:S05]  /*2a30*/  IMAD.MOV.U32 R43, RZ, RZ, R53 ;  /* 0x000000ffff2b7224 */ /* 0x000fca00078e0035 */
[----:B------:R-:W-:Y:S01]  /*2a40*/  PRMT R104, R42, 0x5410, R43 ;  /* 0x000054102a687816 */ /* 0x000fe2000000002b */
[----:B------:R-:W-:Y:S01]  /*2a50*/  IMAD.MOV.U32 R42, RZ, RZ, R54 ;  /* 0x000000ffff2a7224 */ /* 0x000fe200078e0036 */
[----:B------:R-:W-:-:S04]  /*2a60*/  MOV R43, R55 ;  /* 0x00000037002b7202 */ /* 0x000fc80000000f00 */
[----:B------:R-:W-:Y:S02]  /*2a70*/  PRMT R105, R42, 0x5410, R43 ;  /* 0x000054102a697816 */ /* 0x000fe4000000002b */
[----:B--2---:R-:W-:Y:S01]  /*2a80*/  R2UR UR4, R40 ;  /* 0x00000000280472ca */ /* 0x004fe200000e0000 */
[----:B------:R-:W-:-:S05]  /*2a90*/  IMAD.MOV.U32 R40, RZ, RZ, R60 ;  /* 0x000000ffff287224 */ /* 0x000fca00078e003c */
[----:B------:R-:W-:Y:S01]  /*2aa0*/  PRMT R117, R40, 0x5410, R41 ;  /* 0x0000541028757816 */ /* 0x000fe20000000029 */
[----:B------:R-:W-:Y:S02]  /*2ab0*/  IMAD.MOV.U32 R40, RZ, RZ, R56 ;  /* 0x000000ffff287224 */ /* 0x000fe400078e0038 */
[----:B------:R-:W-:-:S04]  /*2ac0*/  IMAD.MOV.U32 R41, RZ, RZ, R57 ;  /* 0x000000ffff297224 */ /* 0x000fc800078e0039 */
[----:B------:R-:W-:Y:S01]  /*2ad0*/  UISETP.NE.AND UP0, UPT, UR4, 0x3, UPT ;  /* 0x000000030400788c */ /* 0x000fe2000bf05270 */
[----:B------:R-:W-:Y:S01]  /*2ae0*/  PRMT R111, R40, 0x5410, R41 ;  /* 0x00005410286f7816 */ /* 0x000fe20000000029 */
[----:B------:R-:W-:Y:S01]  /*2af0*/  IMAD.MOV.U32 R40, RZ, RZ, R46 ;  /* 0x000000ffff287224 */ /* 0x000fe200078e002e */
[----:B------:R-:W-:-:S03]  /*2b00*/  MOV R41, R47 ;  /* 0x0000002f00297202 */ /* 0x000fc60000000f00 */
[----:B------:R-:W-:Y:S02]  /*2b10*/  PLOP3.LUT P3, PT, PT, PT, UP0, 0x80, 0x0 ;  /* 0x000000000000781c */ /* 0x000fe40003f6f008 */
[----:B------:R-:W-:Y:S01]  /*2b20*/  PRMT R102, R40, 0x5410, R41 ;  /* 0x0000541028667816 */ /* 0x000fe20000000029 */
[----:B------:R-:W-:Y:S02]  /*2b30*/  IMAD.MOV.U32 R40, RZ, RZ, R44 ;  /* 0x000000ffff287224 */ /* 0x000fe400078e002c */
[----:B------:R-:W-:-:S05]  /*2b40*/  IMAD.MOV.U32 R41, RZ, RZ, R45 ;  /* 0x000000ffff297224 */ /* 0x000fca00078e002d */
[----:B------:R-:W-:-:S03]  /*2b50*/  PRMT R103, R40, 0x5410, R41 ;  /* 0x0000541028677816 */ /* 0x000fc60000000029 */
[----:B------:R-:W-:Y:S05]  /*2b60*/  @!P3 BRA `(.L_x_8190) ;  /* 0x000000000004b947 */ /* 0x000fea0003800000 */
[----:B------:R-:W-:Y:S01]  /*2b70*/  BPT.TRAP 0x1 ;  /* 0x000000040000795c */ /* 0x000fe20000300000 */
.L_x_8190:
[----:B------:R-:W-:Y:S01]  /*2b80*/  IMAD R95, R2, 0x8, R18 ;  /* 0x00000008025f7824 */ /* 0x000fe200078e0212 */
[----:B------:R-:W-:Y:S01]  /*2b90*/  SHF.L.U32 R110, R23, 0x1f, RZ ;  /* 0x0000001f176e7819 */ /* 0x000fe200000006ff */
[----:B------:R-:W-:Y:S03]  /*2ba0*/  BSSY B1, `(.L_x_8191) ;  /* 0x0000003000017945 */ /* 0x000fe60003800000 */
[----:B------:R-:W0:Y:S02]  /*2bb0*/  SYNCS.PHASECHK.TRANS64.TRYWAIT P6, [R95+URZ+0x32490], R110 ;  /* 0x0324906e5f0075a7 */ /* 0x000e2400080c017f */
[----:B0-----:R-:W-:Y:S05]  /*2bc0*/  @!P6 BRA `(.L_x_8192) ;  /* 0x000001300068e947 */ /* 0x001fea0003800000 */
.L_x_8409:
[----:B------:R-:W-:Y:S05]  /*2bd0*/  BSYNC B1 ;  /* 0x0000000000017941 */ /* 0x000fea0003800000 */
.L_x_8191:
        /* <DEDUP_REMOVED lines=49> */
.L_x_8198:
[----:B------:R-:W-:Y:S05]  /*2ef0*/  BSYNC B3 ;  /* 0x0000000000037941 */ /* 0x000fea0003800000 */
.L_x_8197:
[----:B--2---:R1:W-:Y:S02]  /*2f00*/  STG.E.128 desc[UR60][R50.64], R40 ;  /* 0x0000002832007986 */ /* 0x0043e4000c101d3c */
.L_x_8196:
[----:B------:R-:W-:Y:S05]  /*2f10*/  BSYNC B2 ;  /* 0x0000000000027941 */ /* 0x000fea0003800000 */
.L_x_8195:
        /* <DEDUP_REMOVED lines=14> */
[--C-:B------:R-:W-:Y:S02]  /*3000*/  HADD2.F32 R57, -RZ, R43.reuse.H1_H1 ;  /* 0x3000002bff397230 */ /* 0x100fe40000004100 */
[----:B------:R-:W-:Y:S01]  /*3010*/  FMUL.FTZ R112, R42, R59 ;  /* 0x0000003b2a707220 */ /* 0x000fe20000410000 */
[----:B------:R-:W-:Y:S02]  /*3020*/  HADD2.F32 R43, -RZ, R43.H0_H0 ;  /* 0x2000002bff2b7230 */ /* 0x000fe40000004100 */
[----:B------:R-:W-:Y:S02]  /*3030*/  HADD2.F32 R41, -RZ, R41.H0_H0 ;  /* 0x20000029ff297230 */ /* 0x000fe40000004100 */
[-C--:B------:R-:W-:Y:S01]  /*3040*/  FMUL.FTZ R114, R57, R62.reuse ;  /* 0x0000003e39727220 */ /* 0x080fe20000410000 */
[----:B------:R-:W-:Y:S02]  /*3050*/  HADD2.F32 R58, -RZ, R58.H0_H0 ;  /* 0x2000003aff3a7230 */ /* 0x000fe40000004100 */
[----:B------:R-:W-:Y:S01]  /*3060*/  FMUL.FTZ R62, R43, R62 ;  /* 0x0000003e2b3e7220 */ /* 0x000fe20000410000 */
[----:B------:R-:W-:-:S02]  /*3070*/  HADD2.F32 R60, -RZ, R60.H0_H0 ;  /* 0x2000003cff3c7230 */ /* 0x000fc40000004100 */
[C---:B------:R-:W-:Y:S01]  /*3080*/  FMUL.FTZ R59, R41.reuse, R59 ;  /* 0x0000003b293b7220 */ /* 0x040fe20000410000 */
[----:B------:R-:W-:Y:S01]  /*3090*/  FFMA.FTZ R112, R41, R58, -R112 ;  /* 0x0000003a29707223 */ /* 0x000fe20000010870 */
[--C-:B------:R-:W-:Y:S02]  /*30a0*/  HADD2.F32 R41, -RZ, R40.reuse.H1_H1 ;  /* 0x30000028ff297230 */ /* 0x100fe40000004100 */
[----:B------:R-:W-:Y:S01]  /*30b0*/  FFMA.FTZ R63, R57, R60, R62 ;  /* 0x0000003c393f7223 */ /* 0x000fe2000001003e */
[----:B------:R-:W-:Y:S01]  /*30c0*/  FFMA.FTZ R61, R42, R58, R59 ;  /* 0x0000003a2a3d7223 */ /* 0x000fe2000001003b */
[--C-:B------:R-:W-:Y:S02]  /*30d0*/  HADD2.F32 R57, -RZ, R111.reuse.H0_H0 ;  /* 0x2000006fff397230 */ /* 0x100fe40000004100 */
[----:B------:R-:W-:Y:S01]  /*30e0*/  FFMA.FTZ R114, R43, R60, -R114 ;  /* 0x0000003c2b727223 */ /* 0x000fe20000010872 */
[----:B------:R-:W-:Y:S02]  /*30f0*/  HADD2.F32 R40, -RZ, R40.H0_H0 ;  /* 0x20000028ff287230 */ /* 0x000fe40000004100 */
[----:B------:R-:W-:-:S02]  /*3100*/  HADD2.F32 R111, -RZ, R111.H1_H1 ;  /* 0x3000006fff6f7230 */ /* 0x000fc40000004100 */
[CC--:B------:R-:W-:Y:S01]  /*3110*/  FMUL.FTZ R59, R41.reuse, R57.reuse ;  /* 0x00000039293b7220 */ /* 0x0c0fe20000410000 */
[--C-:B------:R-:W-:Y:S02]  /*3120*/  HADD2.F32 R42, -RZ, R56.reuse.H1_H1 ;  /* 0x30000038ff2a7230 */ /* 0x100fe40000004100 */
        /* <DEDUP_REMOVED lines=14> */
.L_x_8200:
[----:B------:R-:W-:Y:S05]  /*3210*/  BSYNC B2 ;  /* 0x0000000000027941 */ /* 0x000fea0003800000 */
.L_x_8199:
[----:B--2---:R2:W-:Y:S02]  /*3220*/  STG.E.128 desc[UR60][R50.64+0x40], R40 ;  /* 0x0000402832007986 */ /* 0x0045e4000c101d3c */
.L_x_8194:
[----:B------:R-:W-:Y:S05]  /*3230*/  BSYNC B1 ;  /* 0x0000000000017941 */ /* 0x000fea0003800000 */
.L_x_8193:
        /* <DEDUP_REMOVED lines=48> */
.L_x_8205:
[----:B------:R-:W-:Y:S05]  /*3540*/  BSYNC B2 ;  /* 0x0000000000027941 */ /* 0x000fea0003800000 */
.L_x_8204:
[----:B--2---:R3:W-:Y:S02]  /*3550*/  STG.E.128 desc[UR60][R48.64], R40 ;  /* 0x0000002830007986 */ /* 0x0047e4000c101d3c */
.L_x_8203:
[----:B------:R-:W-:Y:S05]  /*3560*/  BSYNC B1 ;  /* 0x0000000000017941 */ /* 0x000fea0003800000 */
.L_x_8202:
[----:B------:R-:W-:Y:S05]  /*3570*/  @P2 BRA `(.L_x_8201) ;  /* 0x0000001800502947 */ /* 0x000fea0003800000 */
[----:B-123--:R1:W2:Y:S01]  /*3580*/  LDS.128 R40, [R106+0x2000] ;  /* 0x002000006a287984 */ /* 0x00e2a20000000c00 */
[----:B------:R-:W-:Y:S01]  /*3590*/  IADD3 R50, R20, 0x10, RZ ;  /* 0x0000001014327810 */ /* 0x000fe20007ffe0ff */
[----:B------:R-:W-:Y:S03]  /*35a0*/  BSSY B1, `(.L_x_8206) ;  /* 0x000002c000017945 */ /* 0x000fe60003800000 */
        /* <DEDUP_REMOVED lines=43> */
.L_x_8207:
[----:B------:R-:W-:Y:S05]  /*3860*/  BSYNC B1 ;  /* 0x0000000000017941 */ /* 0x000fea0003800000 */
.L_x_8206:
[----:B--2---:R1:W-:Y:S01]  /*3870*/  STG.E.128 desc[UR60][R48.64+0x40], R40 ;  /* 0x0000402830007986 */ /* 0x0043e2000c101d3c */
[----:B------:R-:W-:Y:S05]  /*3880*/  BRA `(.L_x_8201) ;  /* 0x00000014008c7947 */ /* 0x000fea0003800000 */
.L_x_8185:
[----:B------:R-:W2:Y:S01]  /*3890*/  LDL R44, [R1+0x7c] ;  /* 0x00007c00012c7983 */ /* 0x000ea20000100800 */
[----:B------:R-:W-:-:S04]  /*38a0*/  ISETP.GE.AND P3, PT, R223, R101, PT ;  /* 0x00000065df00720c */ /* 0x000fc80003f66270 */
        /* <DEDUP_REMOVED lines=9> */
[----:B------:R-:W3:Y:S01]  /*3940*/  @!P4 LDC.64 R48, c[0x0][0x3e0] ;  /* 0x0000f800ff30cb82 */ /* 0x000ee20000000a00 */
[----:B------:R-:W-:-:S05]  /*3950*/  @!P4 IADD3 R40, P5, R66, R40, RZ ;  /* 0x000000284228c210 */ /* 0x000fca0007fbe0ff */
[----:B------:R-:W-:Y:S01]  /*3960*/  @!P4 IMAD.X R41, R95, 0x1, R84, P5 ;  /* 0x000000015f29c824 */ /* 0x000fe200028e0654 */
[----:B------:R-:W-:Y:S02]  /*3970*/  CS2R R46, SRZ ;  /* 0x00000000002e7805 */ /* 0x000fe4000001ff00 */
[----:B--2---:R-:W-:Y:S02]  /*3980*/  R2UR UR4, R44 ;  /* 0x000000002c0472ca */ /* 0x004fe400000e0000 */
[----:B------:R-:W2:Y:S02]  /*3990*/  @!P4 LDC.64 R44, c[0x0][0x3c8] ;  /* 0x0000f200ff2ccb82 */ /* 0x000ea40000000a00 */
[----:B--2---:R-:W-:-:S04]  /*39a0*/  @!P4 LEA R44, P5, R40, R44, 0x1 ;  /* 0x0000002c282cc211 */ /* 0x004fc800078a08ff */
[----:B------:R-:W-:Y:S02]  /*39b0*/  @!P4 LEA.HI.X R45, R40, R45, R41, 0x1, P5 ;  /* 0x0000002d282dc211 */ /* 0x000fe400028f0c29 */
[----:B------:R-:W-:-:S05]  /*39c0*/  @!P4 IADD3 R42, P5, R36, R42, RZ ;  /* 0x0000002a242ac210 */ /* 0x000fca0007fbe0ff */
[----:B------:R-:W-:Y:S01]  /*39d0*/  @!P4 IMAD.X R40, R110, 0x1, R83, P5 ;  /* 0x000000016e28c824 */ /* 0x000fe200028e0653 */
[----:B---3--:R-:W-:-:S04]  /*39e0*/  @!P4 LEA R48, P5, R42, R48, 0x1 ;  /* 0x000000302a30c211 */ /* 0x008fc800078a08ff */
[----:B------:R-:W-:Y:S02]  /*39f0*/  @!P4 LEA.HI.X R49, R42, R49, R40, 0x1, P5 ;  /* 0x000000312a31c211 */ /* 0x000fe400028f0c28 */
[----:B------:R-:W-:Y:S02]  /*3a00*/  CS2R R42, SRZ ;  /* 0x00000000002a7805 */ /* 0x000fe4000001ff00 */
[----:B------:R-:W-:-:S06]  /*3a10*/  CS2R R40, SRZ ;  /* 0x0000000000287805 */ /* 0x000fcc000001ff00 */
[----:B------:R2:W3:Y:S02]  /*3a20*/  @!P4 LDG.E.128 R40, desc[UR60][R44.64] ;  /* 0x0000003c2c28c981 */ /* 0x0004e4000c1e1d00 */
[----:B--2---:R-:W-:-:S06]  /*3a30*/  CS2R R44, SRZ ;  /* 0x00000000002c7805 */ /* 0x004fcc000001ff00 */
[----:B------:R2:W4:Y:S01]  /*3a40*/  @!P4 LDG.E.128 R44, desc[UR60][R48.64] ;  /* 0x0000003c302cc981 */ /* 0x000522000c1e1d00 */
[----:B0-----:R-:W-:-:S04]  /*3a50*/  @!P3 LEA R52, P4, R50, R52, 0x1 ;  /* 0x000000343234b211 */ /* 0x001fc800078808ff */
[----:B------:R-:W-:Y:S02]  /*3a60*/  @!P3 LEA.HI.X R53, R50, R53, R51, 0x1, P4 ;  /* 0x000000353235b211 */ /* 0x000fe400020f0c33 */
[----:B------:R-:W-:Y:S02]  /*3a70*/  CS2R R50, SRZ ;  /* 0x0000000000327805 */ /* 0x000fe4000001ff00 */
[C---:B-1----:R-:W-:Y:S02]  /*3a80*/  @!P3 LEA R56, P4, R54.reuse, R56, 0x1 ;  /* 0x000000383638b211 */ /* 0x042fe400078808ff */
[----:B--2---:R-:W-:Y:S02]  /*3a90*/  CS2R R48, SRZ ;  /* 0x0000000000307805 */ /* 0x004fe4000001ff00 */
[----:B------:R-:W-:Y:S02]  /*3aa0*/  @!P3 LEA.HI.X R57, R54, R57, R55, 0x1, P4 ;  /* 0x000000393639b211 */ /* 0x000fe400020f0c37 */
[----:B------:R-:W-:-:S02]  /*3ab0*/  CS2R R54, SRZ ;  /* 0x0000000000367805 */ /* 0x000fc4000001ff00 */
[----:B------:R0:W2:Y:S02]  /*3ac0*/  @!P3 LDG.E.128 R48, desc[UR60][R52.64] ;  /* 0x0000003c3430b981 */ /* 0x0000a4000c1e1d00 */
[----:B0-----:R-:W-:-:S06]  /*3ad0*/  CS2R R52, SRZ ;  /* 0x0000000000347805 */ /* 0x001fcc000001ff00 */
[----:B------:R0:W5:Y:S01]  /*3ae0*/  @!P3 LDG.E.128 R52, desc[UR60][R56.64] ;  /* 0x0000003c3834b981 */ /* 0x000162000c1e1d00 */
[----:B------:R-:W-:Y:S01]  /*3af0*/  UISETP.NE.AND UP0, UPT, UR4, 0x3, UPT ;  /* 0x000000030400788c */ /* 0x000fe2000bf05270 */
[----:B------:R-:W-:-:S05]  /*3b00*/  ISETP.GE.AND P4, PT, R16, R107, PT ;  /* 0x0000006b1000720c */ /* 0x000fca0003f86270 */
[----:B------:R-:W-:Y:S01]  /*3b10*/  PLOP3.LUT P3, PT, PT, PT, UP0, 0x80, 0x0 ;  /* 0x000000000000781c */ /* 0x000fe20003f6f008 */
[----:B---3--:R-:W-:Y:S01]  /*3b20*/  IMAD.MOV.U32 R59, RZ, RZ, R42 ;  /* 0x000000ffff3b7224 */ /* 0x008fe200078e002a */
[----:B------:R-:W-:Y:S01]  /*3b30*/  MOV R61, R40 ;  /* 0x00000028003d7202 */ /* 0x000fe20000000f00 */
[----:B------:R-:W-:Y:S02]  /*3b40*/  IMAD.MOV.U32 R60, RZ, RZ, R43 ;  /* 0x000000ffff3c7224 */ /* 0x000fe400078e002b */
[----:B------:R-:W-:Y:S01]  /*3b50*/  IMAD.MOV.U32 R62, RZ, RZ, R41 ;  /* 0x000000ffff3e7224 */ /* 0x000fe200078e0029 */
[----:B------:R-:W-:Y:S02]  /*3b60*/  PRMT R122, R122, 0x5410, R59 ;  /* 0x000054107a7a7816 */ /* 0x000fe4000000003b */
[----:B------:R-:W-:Y:S02]  /*3b70*/  PRMT R130, R60, 0x7610, R130 ;  /* 0x000076103c827816 */ /* 0x000fe40000000082 */
[----:B------:R-:W-:-:S02]  /*3b80*/  PRMT R124, R61, 0x7610, R124 ;  /* 0x000076103d7c7816 */ /* 0x000fc4000000007c */
[----:B------:R-:W-:Y:S01]  /*3b90*/  PRMT R125, R62, 0x7610, R125 ;  /* 0x000076103e7d7816 */ /* 0x000fe2000000007d */
[----:B----4-:R-:W-:Y:S02]  /*3ba0*/  IMAD.MOV.U32 R59, RZ, RZ, R46 ;  /* 0x000000ffff3b7224 */ /* 0x010fe400078e002e */
[----:B0-----:R-:W-:Y:S02]  /*3bb0*/  IMAD.MOV.U32 R57, RZ, RZ, R44 ;  /* 0x000000ffff397224 */ /* 0x001fe400078e002c */
[----:B------:R-:W-:Y:S01]  /*3bc0*/  IMAD.MOV.U32 R60, RZ, RZ, R45 ;  /* 0x000000ffff3c7224 */ /* 0x000fe200078e002d */
[----:B------:R-:W-:Y:S01]  /*3bd0*/  PRMT R122, R59, 0x7610, R122 ;  /* 0x000076103b7a7816 */ /* 0x000fe2000000007a */
[----:B------:R-:W-:Y:S01]  /*3be0*/  IMAD.MOV.U32 R56, RZ, RZ, R47 ;  /* 0x000000ffff387224 */ /* 0x000fe200078e002f */
[----:B------:R-:W-:Y:S02]  /*3bf0*/  PRMT R124, R124, 0x5410, R57 ;  /* 0x000054107c7c7816 */ /* 0x000fe40000000039 */
[----:B------:R-:W-:-:S02]  /*3c00*/  PRMT R125, R125, 0x5410, R60 ;  /* 0x000054107d7d7816 */ /* 0x000fc4000000003c */
[----:B------:R-:W-:Y:S01]  /*3c10*/  PRMT R130, R130, 0x5410, R56 ;  /* 0x0000541082827816 */ /* 0x000fe20000000038 */
[----:B--2---:R-:W-:Y:S01]  /*3c20*/  IMAD.MOV.U32 R57, RZ, RZ, R51 ;  /* 0x000000ffff397224 */ /* 0x004fe200078e0033 */
[----:B------:R-:W-:Y:S01]  /*3c30*/  MOV R56, R50 ;  /* 0x0000003200387202 */ /* 0x000fe20000000f00 */
[----:B------:R-:W-:Y:S02]  /*3c40*/  IMAD.MOV.U32 R59, RZ, RZ, R48 ;  /* 0x000000ffff3b7224 */ /* 0x000fe400078e0030 */
[----:B------:R-:W-:Y:S01]  /*3c50*/  IMAD.MOV.U32 R60, RZ, RZ, R49 ;  /* 0x000000ffff3c7224 */ /* 0x000fe200078e0031 */
[----:B------:R-:W-:-:S04]  /*3c60*/  PRMT R113, R56, 0x5410, R57 ;  /* 0x0000541038717816 */ /* 0x000fc80000000039 */
[----:B------:R-:W-:Y:S01]  /*3c70*/  PRMT R115, R59, 0x5410, R60 ;  /* 0x000054103b737816 */ /* 0x000fe2000000003c */
[----:B-----5:R-:W-:Y:S01]  /*3c80*/  IMAD.MOV.U32 R56, RZ, RZ, R54 ;  /* 0x000000ffff387224 */ /* 0x020fe200078e0036 */
[----:B------:R-:W-:Y:S01]  /*3c90*/  MOV R59, R52 ;  /* 0x00000034003b7202 */ /* 0x000fe20000000f00 */
[----:B------:R-:W-:Y:S02]  /*3ca0*/  IMAD.MOV.U32 R57, RZ, RZ, R55 ;  /* 0x000000ffff397224 */ /* 0x000fe400078e0037 */
[----:B------:R-:W-:-:S03]  /*3cb0*/  IMAD.MOV.U32 R60, RZ, RZ, R53 ;  /* 0x000000ffff3c7224 */ /* 0x000fc600078e0035 */
[----:B------:R-:W-:Y:S02]  /*3cc0*/  PRMT R117, R56, 0x5410, R57 ;  /* 0x0000541038757816 */ /* 0x000fe40000000039 */
[----:B------:R-:W-:Y:S01]  /*3cd0*/  PRMT R119, R59, 0x5410, R60 ;  /* 0x000054103b777816 */ /* 0x000fe2000000003c */
[----:B------:R-:W-:Y:S06]  /*3ce0*/  @!P3 BRA `(.L_x_8208) ;  /* 0x000000000004b947 */ /* 0x000fec0003800000 */
[----:B------:R-:W-:Y:S01]  /*3cf0*/  BPT.TRAP 0x1 ;  /* 0x000000040000795c */ /* 0x000fe20000300000 */
.L_x_8208:
        /* <DEDUP_REMOVED lines=9> */
.L_x_8410:
[----:B------:R-:W-:Y:S05]  /*3d90*/  BSYNC B1 ;  /* 0x0000000000017941 */ /* 0x000fea0003800000 */
.L_x_8209:
        /* <DEDUP_REMOVED lines=13> */
[----:B------:R-:W-:-:S04]  /*3e70*/  LEA.HI.SX32 R56, R56, R85, 0x1c ;  /* 0x0000005538387211 */ /* 0x000fc800078fe2ff */
[----:B------:R-:W-:-:S04]  /*3e80*/  SHF.L.U32 R121, R56, 0x3, RZ ;  /* 0x0000000338797819 */ /* 0x000fc800000006ff */
[----:B------:R-:W-:-:S04]  /*3e90*/  LOP3.LUT R57, R32, 0x38, R121, 0xf8, !PT ;  /* 0x0000003820397812 */ /* 0x000fc800078ef879 */
[----:B------:R-:W-:Y:S01]  /*3ea0*/  LOP3.LUT R56, R57, R76, RZ, 0x3c, !PT ;  /* 0x0000004c39387212 */ /* 0x000fe200078e3cff */
[----:B------:R-:W-:-:S04]  /*3eb0*/  IMAD R57, R2, 0x1800, R90 ;  /* 0x0000180002397824 */ /* 0x000fc800078e025a */
[----:B------:R-:W-:Y:S02]  /*3ec0*/  IMAD R59, R217, 0x200, R56 ;  /* 0x00000200d93b7824 */ /* 0x000fe400078e0238 */
[----:B------:R-:W-:Y:S02]  /*3ed0*/  IMAD R57, R57, 0x2, R18 ;  /* 0x0000000239397824 */ /* 0x000fe400078e0212 */
[----:B------:R-:W-:-:S04]  /*3ee0*/  IMAD R59, R2, 0x1800, R59 ;  /* 0x00001800023b7824 */ /* 0x000fc800078e023b */
[----:B------:R-:W-:Y:S02]  /*3ef0*/  IMAD R60, R59, 0x2, R18 ;  /* 0x000000023b3c7824 */ /* 0x000fe400078e0212 */
[----:B------:R-:W1:Y:S04]  /*3f00*/  LDS.128 R56, [R57+0x1c400] ;  /* 0x01c4000039387984 */ /* 0x000e680000000c00 */
[----:B------:R-:W2:Y:S01]  /*3f10*/  LDS.128 R60, [R60+0x1c400] ;  /* 0x01c400003c3c7984 */ /* 0x000ea20000000c00 */
[----:B------:R-:W-:Y:S05]  /*3f20*/  @P4 BRA `(.L_x_8214) ;  /* 0x0000000400484947 */ /* 0x000fea0003800000 */
[--C-:B------:R-:W-:Y:S01]  /*3f30*/  SHF.R.U64 R123, R44, 0x10, R45.reuse ;  /* 0x000000102c7b7819 */ /* 0x100fe2000000122d */
[----:B--2---:R-:W-:Y:S01]  /*3f40*/  HADD2.F32 R44, -RZ, R61.H1_H1 ;  /* 0x3000003dff2c7230 */ /* 0x004fe20000004100 */
[----:B------:R-:W-:Y:S02]  /*3f50*/  SHF.R.U32.HI R45, RZ, 0x10, R45 ;  /* 0x00000010ff2d7819 */ /* 0x000fe4000001162d */
[--C-:B------:R-:W-:Y:S01]  /*3f60*/  SHF.R.U64 R120, R40, 0x10, R41.reuse ;  /* 0x0000001028787819 */ /* 0x100fe20000001229 */
[----:B------:R-:W-:Y:S01]  /*3f70*/  HADD2.F32 R123, -RZ, R123.H0_H0 ;  /* 0x2000007bff7b7230 */ /* 0x000fe20000004100 */
[----:B------:R-:W-:Y:S02]  /*3f80*/  SHF.R.U32.HI R126, RZ, 0x10, R41 ;  /* 0x00000010ff7e7819 */ /* 0x000fe40000011629 */
[--C-:B------:R-:W-:Y:S01]  /*3f90*/  SHF.R.U64 R40, R42, 0x10, R43.reuse ;  /* 0x000000102a287819 */ /* 0x100fe2000000122b */
[----:B-1----:R-:W-:Y:S01]  /*3fa0*/  HADD2.F32 R42, -RZ, R57.H0_H0 ;  /* 0x20000039ff2a7230 */ /* 0x002fe20000004100 */
[----:B------:R-:W-:Y:S01]  /*3fb0*/  SHF.R.U32.HI R129, RZ, 0x10, R43 ;  /* 0x00000010ff817819 */ /* 0x000fe2000001162b */
[----:B------:R-:W-:Y:S01]  /*3fc0*/  HADD2.F32 R43, -RZ, R61.H0_H0 ;  /* 0x2000003dff2b7230 */ /* 0x000fe20000004100 */
[--C-:B------:R-:W-:Y:S01]  /*3fd0*/  SHF.R.U64 R41, R46, 0x10, R47.reuse ;  /* 0x000000102e297819 */ /* 0x100fe2000000122f */
[----:B------:R-:W-:Y:S01]  /*3fe0*/  HADD2.F32 R46, -RZ, R125.H0_H0 ;  /* 0x2000007dff2e7230 */ /* 0x000fe20000004100 */
[----:B------:R-:W-:Y:S01]  /*3ff0*/  SHF.R.U32.HI R127, RZ, 0x10, R47 ;  /* 0x00000010ff7f7819 */ /* 0x000fe2000001162f */
[----:B------:R-:W-:-:S02]  /*4000*/  HADD2.F32 R61, -RZ, R45.H0_H0 ;  /* 0x2000002dff3d7230 */ /* 0x000fc40000004100 */
[----:B------:R-:W-:Y:S02]  /*4010*/  HADD2.F32 R125, -RZ, R125.H1_H1 ;  /* 0x3000007dff7d7230 */ /* 0x000fe40000004100 */
[----:B------:R-:W-:Y:S02]  /*4020*/  HADD2.F32 R45, -RZ, R57.H1_H1 ;  /* 0x30000039ff2d7230 */ /* 0x000fe40000004100 */
[----:B------:R-:W-:Y:S01]  /*4030*/  FMUL.FTZ R128, R44, R61 ;  /* 0x0000003d2c807220 */ /* 0x000fe20000410000 */
[----:B------:R-:W-:Y:S02]  /*4040*/  HADD2.F32 R47, -RZ, R126.H0_H0 ;  /* 0x2000007eff2f7230 */ /* 0x000fe40000004100 */
[-C--:B------:R-:W-:Y:S01]  /*4050*/  FMUL.FTZ R57, R43, R125.reuse ;  /* 0x0000007d2b397220 */ /* 0x080fe20000410000 */
[C---:B------:R-:W-:Y:S01]  /*4060*/  FMUL.FTZ R126, R42.reuse, R125 ;  /* 0x0000007d2a7e7220 */ /* 0x040fe20000410000 */
[----:B------:R-:W-:Y:S02]  /*4070*/  FMUL.FTZ R61, R45, R61 ;  /* 0x0000003d2d3d7220 */ /* 0x000fe40000410000 */
[-C--:B------:R-:W-:Y:S01]  /*4080*/  FFMA.FTZ R42, R42, R46.reuse, -R57 ;  /* 0x0000002e2a2a7223 */ /* 0x080fe20000010839 */
[----:B------:R-:W-:Y:S01]  /*4090*/  FFMA.FTZ R43, R43, R46, R126 ;  /* 0x0000002e2b2b7223 */ /* 0x000fe2000001007e */
[-C--:B------:R-:W-:Y:S01]  /*40a0*/  FFMA.FTZ R44, R44, R47.reuse, R61 ;  /* 0x0000002f2c2c7223 */ /* 0x080fe2000001003d */
[----:B------:R-:W-:Y:S01]  /*40b0*/  FFMA.FTZ R45, R45, R47, -R128 ;  /* 0x0000002f2d2d7223 */ /* 0x000fe20000010880 */
[----:B------:R-:W-:-:S02]  /*40c0*/  HADD2.F32 R61, -RZ, R130.H1_H1 ;  /* 0x30000082ff3d7230 */ /* 0x000fc40000004100 */
[----:B------:R-:W-:Y:S01]  /*40d0*/  HADD2.F32 R46, -RZ, R59.H0_H0 ;  /* 0x2000003bff2e7230 */ /* 0x000fe20000004100 */
[----:B------:R-:W-:Y:S01]  /*40e0*/  F2FP.F16.F32.PACK_AB R43, R44, R43 ;  /* 0x0000002b2c2b723e */ /* 0x000fe200000000ff */
[--C-:B------:R-:W-:Y:S02]  /*40f0*/  HADD2.F32 R47, -RZ, R63.reuse.H0_H0 ;  /* 0x2000003fff2f7230 */ /* 0x100fe40000004100 */
[----:B------:R-:W-:Y:S02]  /*4100*/  HADD2.F32 R57, -RZ, R130.H0_H0 ;  /* 0x20000082ff397230 */ /* 0x000fe40000004100 */
[-C--:B------:R-:W-:Y:S01]  /*4110*/  FMUL.FTZ R130, R46, R61.reuse ;  /* 0x0000003d2e827220 */ /* 0x080fe20000410000 */
[----:B------:R-:W-:Y:S02]  /*4120*/  HADD2.F32 R63, -RZ, R63.H1_H1 ;  /* 0x3000003fff3f7230 */ /* 0x000fe40000004100 */
[----:B------:R-:W-:Y:S01]  /*4130*/  FMUL.FTZ R125, R47, R61 ;  /* 0x0000003d2f7d7220 */ /* 0x000fe20000410000 */
[----:B------:R-:W-:-:S02]  /*4140*/  HADD2.F32 R128, -RZ, R127.H0_H0 ;  /* 0x2000007fff807230 */ /* 0x000fc40000004100 */
[-C--:B------:R-:W-:Y:S01]  /*4150*/  FFMA.FTZ R130, R47, R57.reuse, R130 ;  /* 0x000000392f827223 */ /* 0x080fe20000010082 */
[----:B------:R-:W-:Y:S02]  /*4160*/  HADD2.F32 R59, -RZ, R59.H1_H1 ;  /* 0x3000003bff3b7230 */ /* 0x000fe40000004100 */
[----:B------:R-:W-:Y:S01]  /*4170*/  FFMA.FTZ R127, R46, R57, -R125 ;  /* 0x000000392e7f7223 */ /* 0x000fe2000001087d */
        /* <DEDUP_REMOVED lines=9> */
[----:B------:R-:W-:Y:S02]  /*4210*/  HADD2.F32 R124, -RZ, R124.H1_H1 ;  /* 0x3000007cff7c7230 */ /* 0x000fe40000004100 */
[----:B------:R-:W-:Y:S02]  /*4220*/  HADD2.F32 R56, -RZ, R56.H1_H1 ;  /* 0x30000038ff387230 */ /* 0x000fe40000004100 */
[----:B------:R-:W-:Y:S01]  /*4230*/  FMUL.FTZ R63, R60, R123 ;  /* 0x0000007b3c3f7220 */ /* 0x000fe20000410000 */
[----:B------:R-:W-:-:S02]  /*4240*/  HADD2.F32 R59, -RZ, R120.H0_H0 ;  /* 0x20000078ff3b7230 */ /* 0x000fc40000004100 */
[-C--:B------:R-:W-:Y:S01]  /*4250*/  FMUL.FTZ R61, R47, R124.reuse ;  /* 0x0000007c2f3d7220 */ /* 0x080fe20000410000 */
[----:B------:R-:W-:Y:S01]  /*4260*/  FMUL.FTZ R124, R46, R124 ;  /* 0x0000007c2e7c7220 */ /* 0x000fe20000410000 */
[----:B------:R-:W-:Y:S01]  /*4270*/  FMUL.FTZ R123, R56, R123 ;  /* 0x0000007b387b7220 */ /* 0x000fe20000410000 */
[----:B------:R-:W-:Y:S01]  /*4280*/  F2FP.F16.F32.PACK_AB R129, R129, R130 ;  /* 0x000000828181723e */ /* 0x000fe200000000ff */
[----:B------:R-:W-:Y:S01]  /*4290*/  FFMA.FTZ R61, R46, R57, -R61 ;  /* 0x000000392e3d7223 */ /* 0x000fe2000001083d */
[-C--:B------:R-:W-:Y:S01]  /*42a0*/  FFMA.FTZ R56, R56, R59.reuse, -R63 ;  /* 0x0000003b38387223 */ /* 0x080fe2000001083f */
[----:B------:R-:W-:Y:S01]  /*42b0*/  FFMA.FTZ R123, R60, R59, R123 ;  /* 0x0000003b3c7b7223 */ /* 0x000fe2000001007b */
[----:B------:R-:W-:Y:S01]  /*42c0*/  FFMA.FTZ R124, R47, R57, R124 ;  /* 0x000000392f7c7223 */ /* 0x000fe2000001007c */
[----:B------:R-:W-:Y:S02]  /*42d0*/  HADD2.F32 R59, -RZ, R41.H0_H0 ;  /* 0x20000029ff3b7230 */ /* 0x000fe40000004100 */
[----:B------:R-:W-:Y:S01]  /*42e0*/  HADD2.F32 R46, -RZ, R62.H0_H0 ;  /* 0x2000003eff2e7230 */ /* 0x000fe20000004100 */
[----:B------:R-:W-:Y:S01]  /*42f0*/  F2FP.F16.F32.PACK_AB R56, R56, R61 ;  /* 0x0000003d3838723e */ /* 0x000fe200000000ff */
[----:B------:R-:W-:Y:S01]  /*4300*/  HADD2.F32 R47, -RZ, R122.H1_H1 ;  /* 0x3000007aff2f7230 */ /* 0x000fe20000004100 */
[----:B------:R-:W-:Y:S01]  /*4310*/  F2FP.F16.F32.PACK_AB R60, R123, R124 ;  /* 0x0000007c7b3c723e */ /* 0x000fe200000000ff */
[----:B------:R-:W-:-:S02]  /*4320*/  HADD2.F32 R41, -RZ, R58.H0_H0 ;  /* 0x2000003aff297230 */ /* 0x000fc40000004100 */
[----:B------:R-:W-:Y:S02]  /*4330*/  HADD2.F32 R62, -RZ, R62.H1_H1 ;  /* 0x3000003eff3e7230 */ /* 0x000fe40000004100 */
[----:B------:R-:W-:Y:S02]  /*4340*/  HADD2.F32 R122, -RZ, R122.H0_H0 ;  /* 0x2000007aff7a7230 */ /* 0x000fe40000004100 */
[----:B------:R-:W-:Y:S02]  /*4350*/  HADD2.F32 R58, -RZ, R58.H1_H1 ;  /* 0x3000003aff3a7230 */ /* 0x000fe40000004100 */
[-C--:B------:R-:W-:Y:S01]  /*4360*/  FMUL.FTZ R125, R62, R59.reuse ;  /* 0x0000003b3e7d7220 */ /* 0x080fe20000410000 */
[----:B------:R-:W-:Y:S02]  /*4370*/  HADD2.F32 R57, -RZ, R40.H0_H0 ;  /* 0x20000028ff397230 */ /* 0x000fe40000004100 */
[-C--:B------:R-:W-:Y:S01]  /*4380*/  FMUL.FTZ R63, R41, R122.reuse ;  /* 0x0000007a293f7220 */ /* 0x080fe20000410000 */
[----:B------:R-:W-:Y:S01]  /*4390*/  FMUL.FTZ R40, R46, R122 ;  /* 0x0000007a2e287220 */ /* 0x000fe20000410000 */
[----:B------:R-:W-:Y:S01]  /*43a0*/  FMUL.FTZ R59, R58, R59 ;  /* 0x0000003b3a3b7220 */ /* 0x000fe20000410000 */
[----:B------:R-:W-:-:S02]  /*43b0*/  IMAD.MOV.U32 R61, RZ, RZ, R43 ;  /* 0x000000ffff3d7224 */ /* 0x000fc400078e002b */
[-C--:B------:R-:W-:Y:S01]  /*43c0*/  FFMA.FTZ R63, R46, R47.reuse, R63 ;  /* 0x0000002f2e3f7223 */ /* 0x080fe2000001003f */
[----:B------:R-:W-:Y:S01]  /*43d0*/  FFMA.FTZ R40, R41, R47, -R40 ;  /* 0x0000002f29287223 */ /* 0x000fe20000010828 */
[-C--:B------:R-:W-:Y:S01]  /*43e0*/  FFMA.FTZ R62, R62, R57.reuse, R59 ;  /* 0x000000393e3e7223 */ /* 0x080fe2000001003b */
[----:B------:R-:W-:Y:S01]  /*43f0*/  FFMA.FTZ R125, R58, R57, -R125 ;  /* 0x000000393a7d7223 */ /* 0x000fe2000001087d */
[----:B------:R-:W-:Y:S02]  /*4400*/  F2FP.F16.F32.PACK_AB R57, R45, R42 ;  /* 0x0000002a2d39723e */ /* 0x000fe400000000ff */
[----:B------:R-:W-:Y:S02]  /*4410*/  F2FP.F16.F32.PACK_AB R59, R132, R127 ;  /* 0x0000007f843b723e */ /* 0x000fe400000000ff */
[----:B------:R-:W-:Y:S01]  /*4420*/  F2FP.F16.F32.PACK_AB R62, R62, R63 ;  /* 0x0000003f3e3e723e */ /* 0x000fe200000000ff */
[----:B------:R-:W-:Y:S01]  /*4430*/  IMAD.MOV.U32 R63, RZ, RZ, R129 ;  /* 0x000000ffff3f7224 */ /* 0x000fe200078e0081 */
[----:B------:R-:W-:-:S07]  /*4440*/  F2FP.F16.F32.PACK_AB R58, R125, R40 ;  /* 0x000000287d3a723e */ /* 0x000fce00000000ff */
.L_x_8214:
[----:B------:R-:W-:Y:S05]  /*4450*/  BSYNC B2 ;  /* 0x0000000000027941 */ /* 0x000fea0003800000 */
.L_x_8213:
        /* <DEDUP_REMOVED lines=12> */
.L_x_8212:
[----:B------:R-:W-:Y:S05]  /*4520*/  BSYNC B1 ;  /* 0x0000000000017941 */ /* 0x000fea0003800000 */
.L_x_8211:
[C---:B------:R-:W-:Y:S01]  /*4530*/  ISETP.GE.OR P5, PT, R223.reuse, R101, P1 ;  /* 0x00000065df00720c */ /* 0x040fe20000fa6670 */
[-C--:B-12---:R-:W-:Y:S02]  /*4540*/  IMAD R40, R98, R106.reuse, RZ ;  /* 0x0000006a62287224 */ /* 0x086fe400078e02ff */
[----:B------:R-:W-:-:S04]  /*4550*/  IMAD.WIDE.U32 R104, R223, R106, R104 ;  /* 0x0000006adf687225 */ /* 0x000fc800078e0068 */
[----:B------:R-:W-:-:S06]  /*4560*/  IMAD R107, R223, R107, R40 ;  /* 0x0000006bdf6b7224 */ /* 0x000fcc00078e0228 */
[----:B------:R-:W-:Y:S05]  /*4570*/  @P5 BRA `(.L_x_8201) ;  /* 0x0000000800505947 */ /* 0x000fea0003800000 */
[----:B------:R-:W-:Y:S01]  /*4580*/  IADD3 R58, R105, R107, RZ ;  /* 0x0000006b693a7210 */ /* 0x000fe20007ffe0ff */
[----:B------:R-:W-:Y:S01]  /*4590*/  BSSY B1, `(.L_x_8215) ;  /* 0x000006c000017945 */ /* 0x000fe20003800000 */
[----:B------:R-:W-:Y:S02]  /*45a0*/  IADD3 R40, P5, P6, R14, R104, R86 ;  /* 0x000000680e287210 */ /* 0x000fe40007ebe056 */
[----:B------:R-:W-:Y:S02]  /*45b0*/  SEL R114, R97, R114, !P0 ;  /* 0x0000007261727207 */ /* 0x000fe40004000000 */
[----:B------:R-:W-:Y:S02]  /*45c0*/  IADD3.X R41, R3, R58, R89, P5, P6 ;  /* 0x0000003a03297210 */ /* 0x000fe40002fec459 */
[----:B------:R-:W-:-:S04]  /*45d0*/  LEA R56, P5, R40, R102, 0x1 ;  /* 0x0000006628387211 */ /* 0x000fc800078a08ff */
[----:B------:R-:W-:Y:S02]  /*45e0*/  LEA.HI.X R57, R40, R103, R41, 0x1, P5 ;  /* 0x0000006728397211 */ /* 0x000fe400028f0c29 */
[----:B------:R-:W-:-:S04]  /*45f0*/  SHF.R.S32.HI R41, RZ, 0x1f, R114 ;  /* 0x0000001fff297819 */ /* 0x000fc80000011472 */
[----:B------:R-:W-:-:S04]  /*4600*/  LEA.HI R114, R41, R114, RZ, 0x4 ;  /* 0x0000007229727211 */ /* 0x000fc800078f20ff */
[----:B------:R-:W-:-:S05]  /*4610*/  LEA.HI.SX32 R59, R114, R85, 0x1c ;  /* 0x00000055723b7211 */ /* 0x000fca00078fe2ff */
[----:B------:R-:W-:-:S05]  /*4620*/  IMAD.SHL.U32 R59, R59, 0x8, RZ ;  /* 0x000000083b3b7824 */ /* 0x000fca00078e00ff */
        /* <DEDUP_REMOVED lines=10> */
[----:B------:R-:W-:Y:S02]  /*46d0*/  SHF.R.U64 R108, R52, 0x10, R53 ;  /* 0x00000010346c7819 */ /* 0x000fe40000001235 */
[----:B------:R-:W-:Y:S02]  /*46e0*/  SHF.R.U64 R109, R48, 0x10, R49 ;  /* 0x00000010306d7819 */ /* 0x000fe40000001231 */
[----:B------:R-:W-:Y:S01]  /*46f0*/  SHF.R.U32.HI R52, RZ, 0x10, R53 ;  /* 0x00000010ff347819 */ /* 0x000fe20000011635 */
[----:B------:R-:W-:Y:S01]  /*4700*/  HADD2.F32 R53, -RZ, R119.H1_H1 ;  /* 0x30000077ff357230 */ /* 0x000fe20000004100 */
[----:B------:R-:W-:Y:S01]  /*4710*/  SHF.R.U32.HI R60, RZ, 0x10, R49 ;  /* 0x00000010ff3c7819 */ /* 0x000fe20000011631 */
[----:B--2---:R-:W-:Y:S01]  /*4720*/  IMAD.MOV.U32 R49, RZ, RZ, R44 ;  /* 0x000000ffff317224 */ /* 0x004fe200078e002c */
[----:B------:R-:W-:Y:S01]  /*4730*/  SHF.R.U64 R48, R50, 0x10, R51 ;  /* 0x0000001032307819 */ /* 0x000fe20000001233 */
[----:B------:R-:W-:Y:S01]  /*4740*/  IMAD.MOV.U32 R50, RZ, RZ, R46 ;  /* 0x000000ffff327224 */ /* 0x000fe200078e002e */
[----:B-1----:R-:W-:Y:S01]  /*4750*/  MOV R44, R42 ;  /* 0x0000002a002c7202 */ /* 0x002fe20000000f00 */
[----:B------:R-:W-:Y:S01]  /*4760*/  HADD2.F32 R46, -RZ, R45.H0_H0 ;  /* 0x2000002dff2e7230 */ /* 0x000fe20000004100 */
[----:B------:R-:W-:Y:S01]  /*4770*/  SHF.R.U64 R107, R54, 0x10, R55 ;  /* 0x00000010366b7819 */ /* 0x000fe20000001237 */
[----:B------:R-:W-:Y:S01]  /*4780*/  HADD2.F32 R42, -RZ, R41.H0_H0 ;  /* 0x20000029ff2a7230 */ /* 0x000fe20000004100 */
[----:B------:R-:W-:Y:S01]  /*4790*/  SHF.R.U32.HI R62, RZ, 0x10, R51 ;  /* 0x00000010ff3e7819 */ /* 0x000fe20000011633 */
[----:B------:R-:W-:Y:S01]  /*47a0*/  HADD2.F32 R45, -RZ, R45.H1_H1 ;  /* 0x3000002dff2d7230 */ /* 0x000fe20000004100 */
[----:B------:R-:W-:Y:S01]  /*47b0*/  SHF.R.U32.HI R61, RZ, 0x10, R55 ;  /* 0x00000010ff3d7819 */ /* 0x000fe20000011637 */
[----:B------:R-:W-:-:S02]  /*47c0*/  HADD2.F32 R54, -RZ, R52.H0_H0 ;  /* 0x20000034ff367230 */ /* 0x000fc40000004100 */
[-C--:B------:R-:W-:Y:S01]  /*47d0*/  FMUL.FTZ R55, R46, R53.reuse ;  /* 0x000000352e377220 */ /* 0x080fe20000410000 */
[----:B------:R-:W-:Y:S02]  /*47e0*/  HADD2.F32 R51, -RZ, R115.H1_H1 ;  /* 0x30000073ff337230 */ /* 0x000fe40000004100 */
[C---:B------:R-:W-:Y:S01]  /*47f0*/  FMUL.FTZ R53, R42.reuse, R53 ;  /* 0x000000352a357220 */ /* 0x040fe20000410000 */
[----:B------:R-:W-:Y:S02]  /*4800*/  HADD2.F32 R41, -RZ, R41.H1_H1 ;  /* 0x30000029ff297230 */ /* 0x000fe40000004100 */
[----:B------:R-:W-:Y:S02]  /*4810*/  HADD2.F32 R52, -RZ, R60.H0_H0 ;  /* 0x2000003cff347230 */ /* 0x000fe40000004100 */
[-C--:B------:R-:W-:Y:S01]  /*4820*/  FMUL.FTZ R60, R45, R54.reuse ;  /* 0x000000362d3c7220 */ /* 0x080fe20000410000 */
[-C--:B------:R-:W-:Y:S01]  /*4830*/  FFMA.FTZ R55, R42, R51.reuse, -R55 ;  /* 0x000000332a377223 */ /* 0x080fe20000010837 */
[----:B------:R-:W-:Y:S01]  /*4840*/  FFMA.FTZ R53, R46, R51, R53 ;  /* 0x000000332e357223 */ /* 0x000fe20000010035 */
[C---:B------:R-:W-:Y:S01]  /*4850*/  FMUL.FTZ R54, R41.reuse, R54 ;  /* 0x0000003629367220 */ /* 0x040fe20000410000 */
[----:B------:R-:W-:Y:S01]  /*4860*/  FFMA.FTZ R60, R41, R52, -R60 ;  /* 0x00000034293c7223 */ /* 0x000fe2000001083c */
[----:B------:R-:W-:-:S02]  /*4870*/  HADD2.F32 R51, -RZ, R117.H1_H1 ;  /* 0x30000075ff337230 */ /* 0x000fc40000004100 */
[----:B------:R-:W-:Y:S02]  /*4880*/  HADD2.F32 R42, -RZ, R47.H0_H0 ;  /* 0x2000002fff2a7230 */ /* 0x000fe40000004100 */
[----:B------:R-:W-:Y:S01]  /*4890*/  FFMA.FTZ R54, R45, R52, R54 ;  /* 0x000000342d367223 */ /* 0x000fe20000010036 */
[----:B------:R-:W-:Y:S02]  /*48a0*/  HADD2.F32 R41, -RZ, R43.H0_H0 ;  /* 0x2000002bff297230 */ /* 0x000fe40000004100 */
[----:B------:R-:W-:Y:S02]  /*48b0*/  HADD2.F32 R46, -RZ, R62.H0_H0 ;  /* 0x2000003eff2e7230 */ /* 0x000fe40000004100 */
[-C--:B------:R-:W-:Y:S01]  /*48c0*/  FMUL.FTZ R62, R42, R51.reuse ;  /* 0x000000332a3e7220 */ /* 0x080fe20000410000 */
[----:B------:R-:W-:Y:S02]  /*48d0*/  HADD2.F32 R45, -RZ, R113.H1_H1 ;  /* 0x30000071ff2d7230 */ /* 0x000fe40000004100 */
[----:B------:R-:W-:Y:S01]  /*48e0*/  FMUL.FTZ R51, R41, R51 ;  /* 0x0000003329337220 */ /* 0x000fe20000410000 */
[----:B------:R-:W-:Y:S01]  /*48f0*/  HADD2.F32 R47, -RZ, R47.H1_H1 ;  /* 0x3000002fff2f7230 */ /* 0x000fe20000004100 */
[----:B------:R-:W-:Y:S01]  /*4900*/  F2FP.F16.F32.PACK_AB R53, R54, R53 ;  /* 0x000000353635723e */ /* 0x000fe200000000ff */
        /* <DEDUP_REMOVED lines=10> */
[----:B------:R-:W-:Y:S02]  /*49b0*/  HADD2.F32 R49, -RZ, R49.H1_H1 ;  /* 0x30000031ff317230 */ /* 0x000fe40000004100 */
[----:B------:R-:W-:Y:S01]  /*49c0*/  FFMA.FTZ R106, R47, R46, R52 ;  /* 0x0000002e2f6a7223 */ /* 0x000fe20000010034 */
[----:B------:R-:W-:Y:S02]  /*49d0*/  HADD2.F32 R115, -RZ, R115.H0_H0 ;  /* 0x20000073ff737230 */ /* 0x000fe40000004100 */
[----:B------:R-:W-:Y:S01]  /*49e0*/  FMUL.FTZ R46, R42, R119 ;  /* 0x000000772a2e7220 */ /* 0x000fe20000410000 */
[--C-:B------:R-:W-:Y:S02]  /*49f0*/  HADD2.F32 R41, -RZ, R40.reuse.H0_H0 ;  /* 0x20000028ff297230 */ /* 0x100fe40000004100 */
[----:B------:R-:W-:Y:S01]  /*4a00*/  FMUL.FTZ R47, R49, R45 ;  /* 0x0000002d312f7220 */ /* 0x000fe20000410000 */
[----:B------:R-:W-:Y:S01]  /*4a10*/  HADD2.F32 R40, -RZ, R40.H1_H1 ;  /* 0x30000028ff287230 */ /* 0x000fe20000004100 */
[----:B------:R-:W-:Y:S01]  /*4a20*/  F2FP.F16.F32.PACK_AB R61, R106, R61 ;  /* 0x0000003d6a3d723e */ /* 0x000fe200000000ff */
[----:B------:R-:W-:-:S02]  /*4a30*/  HADD2.F32 R43, -RZ, R109.H0_H0 ;  /* 0x2000006dff2b7230 */ /* 0x000fc40000004100 */
[C---:B------:R-:W-:Y:S01]  /*4a40*/  FMUL.FTZ R119, R41.reuse, R119 ;  /* 0x0000007729777220 */ /* 0x040fe20000410000 */
[----:B------:R-:W-:Y:S01]  /*4a50*/  FFMA.FTZ R46, R41, R115, -R46 ;  /* 0x00000073292e7223 */ /* 0x000fe2000001082e */
        /* <DEDUP_REMOVED lines=27> */
[----:B------:R-:W-:Y:S01]  /*4c10*/  F2FP.F16.F32.PACK_AB R43, R63, R62 ;  /* 0x0000003e3f2b723e */ /* 0x000fe200000000ff */
[----:B------:R-:W-:Y:S01]  /*4c20*/  IMAD.MOV.U32 R42, RZ, RZ, R46 ;  /* 0x000000ffff2a7224 */ /* 0x000fe200078e002e */
[----:B------:R-:W-:Y:S01]  /*4c30*/  MOV R47, R61 ;  /* 0x0000003d002f7202 */ /* 0x000fe20000000f00 */
[----:B------:R-:W-:-:S07]  /*4c40*/  IMAD.MOV.U32 R46, RZ, RZ, R60 ;  /* 0x000000ffff2e7224 */ /* 0x000fce00078e003c */
.L_x_8216:
[----:B------:R-:W-:Y:S05]  /*4c50*/  BSYNC B1 ;  /* 0x0000000000017941 */ /* 0x000fea0003800000 */
.L_x_8215:
[----:B-1----:R4:W-:Y:S01]  /*4c60*/  STG.E.128 desc[UR60][R56.64], R40 ;  /* 0x0000002838007986 */ /* 0x0029e2000c101d3c */
[----:B------:R-:W-:-:S13]  /*4c70*/  ISETP.GE.AND P4, PT, R59, R112, PT ;  /* 0x000000703b00720c */ /* 0x000fda0003f86270 */
[----:B------:R-:W-:Y:S05]  /*4c80*/  @P4 BRA `(.L_x_8201) ;  /* 0x00000000008c4947 */ /* 0x000fea0003800000 */
[--C-:B----4-:R-:W-:Y:S02]  /*4c90*/  SHF.R.S32.HI R40, RZ, 0x1f, R59.reuse ;  /* 0x0000001fff287819 */ /* 0x110fe4000001143b */
[----:B------:R-:W-:-:S04]  /*4ca0*/  IADD3 R59, P4, P5, R14, R104, R59 ;  /* 0x000000680e3b7210 */ /* 0x000fc80007d9e03b */
[----:B------:R-:W-:Y:S02]  /*4cb0*/  IADD3.X R58, R3, R58, R40, P4, P5 ;  /* 0x0000003a033a7210 */ /* 0x000fe400027ea428 */
[----:B------:R-:W-:-:S04]  /*4cc0*/  LEA R102, P4, R59, R102, 0x1 ;  /* 0x000000663b667211 */ /* 0x000fc800078808ff */
[----:B------:R-:W-:-:S05]  /*4cd0*/  LEA.HI.X R103, R59, R103, R58, 0x1, P4 ;  /* 0x000000673b677211 */ /* 0x000fca00020f0c3a */
[----:B--2---:R1:W-:Y:S01]  /*4ce0*/  STG.E.128 desc[UR60][R102.64], R44 ;  /* 0x0000002c66007986 */ /* 0x0043e2000c101d3c */
[----:B------:R-:W-:Y:S05]  /*4cf0*/  BRA `(.L_x_8201) ;  /* 0x0000000000707947 */ /* 0x000fea0003800000 */
.L_x_8184:
[----:B------:R-:W2:Y:S02]  /*4d00*/  LDL R40, [R1+0x7c] ;  /* 0x00007c0001287983 */ /* 0x000ea40000100800 */
[----:B--2---:R-:W-:-:S13]  /*4d10*/  R2UR UR4, R40 ;  /* 0x00000000280472ca */ /* 0x004fda00000e0000 */
[----:B------:R-:W-:-:S06]  /*4d20*/  UISETP.NE.AND UP0, UPT, UR4, 0x3, UPT ;  /* 0x000000030400788c */ /* 0x000fcc000bf05270 */
[----:B------:R-:W-:-:S13]  /*4d30*/  PLOP3.LUT P3, PT, PT, PT, UP0, 0x80, 0x0 ;  /* 0x000000000000781c */ /* 0x000fda0003f6f008 */
[----:B------:R-:W-:Y:S05]  /*4d40*/  @!P3 BRA `(.L_x_8217) ;  /* 0x000000000004b947 */ /* 0x000fea0003800000 */
[----:B------:R-:W-:Y:S01]  /*4d50*/  BPT.TRAP 0x1 ;  /* 0x000000040000795c */ /* 0x000fe20000300000 */
.L_x_8217:
[----:B------:R-:W-:Y:S01]  /*4d60*/  IMAD R95, R2, 0x8, R18 ;  /* 0x00000008025f7824 */ /* 0x000fe200078e0212 */
[----:B------:R-:W-:Y:S01]  /*4d70*/  SHF.L.U32 R110, R23, 0x1f, RZ ;  /* 0x0000001f176e7819 */ /* 0x000fe200000006ff */
[----:B------:R-:W-:Y:S01]  /*4d80*/  IMAD R101, R26, -0x60, R29 ;  /* 0xffffffa01a657824 */ /* 0x000fe200078e021d */
[----:B------:R-:W-:Y:S02]  /*4d90*/  BSSY B1, `(.L_x_8218) ;  /* 0x0000004000017945 */ /* 0x000fe40003800000 */
[----:B------:R-:W0:Y:S02]  /*4da0*/  SYNCS.PHASECHK.TRANS64.TRYWAIT P4, [R95+URZ+0x32490], R110 ;  /* 0x0324906e5f0075a7 */ /* 0x000e24000808017f */
[----:B------:R-:W-:Y:S01]  /*4db0*/  VIMNMX R101, R101, 0x60, PT ;  /* 0x0000006065657848 */ /* 0x000fe20003fe0100 */
[----:B0-----:R-:W-:Y:S06]  /*4dc0*/  @!P4 BRA `(.L_x_8219) ;  /* 0x000001100010c947 */ /* 0x001fec0003800000 */
.L_x_8411:
[----:B------:R-:W-:Y:S05]  /*4dd0*/  BSYNC B1 ;  /* 0x0000000000017941 */ /* 0x000fea0003800000 */
.L_x_8218:
        /* <DEDUP_REMOVED lines=8> */
.L_x_8221:
[----:B------:R-:W-:Y:S05]  /*4e60*/  BSYNC B1 ;  /* 0x0000000000017941 */ /* 0x000fea0003800000 */
.L_x_8220:
[----:B------:R-:W-:Y:S05]  /*4e70*/  @P4 BRA `(.L_x_8201) ;  /* 0x0000000000104947 */ /* 0x000fea0003800000 */
[----:B-1----:R-:W1:Y:S04]  /*4e80*/  @!P1 LDS.128 R40, [R108+0x2000] ;  /* 0x002000006c289984 */ /* 0x002e680000000c00 */
[----:B------:R-:W2:Y:S04]  /*4e90*/  @!P2 LDS.128 R44, [R106+0x2000] ;  /* 0x002000006a2ca984 */ /* 0x000ea80000000c00 */
[----:B-1----:R3:W-:Y:S04]  /*4ea0*/  @!P1 STG.E.128 desc[UR60][R48.64], R40 ;  /* 0x0000002830009986 */ /* 0x0027e8000c101d3c */
[----:B--2---:R3:W-:Y:S02]  /*4eb0*/  @!P2 STG.E.128 desc[UR60][R48.64+0x40], R44 ;  /* 0x0000402c3000a986 */ /* 0x0047e4000c101d3c */
.L_x_8201:
[----:B------:R-:W-:Y:S05]  /*4ec0*/  BSYNC B0 ;  /* 0x0000000000007941 */ /* 0x000fea0003800000 */
.L_x_8183:
        /* <DEDUP_REMOVED lines=17> */
.L_x_8223:
[----:B------:R-:W-:Y:S05]  /*4fe0*/  BSYNC B0 ;  /* 0x0000000000007941 */ /* 0x000fea0003800000 */
.L_x_8222:
[----:B------:R-:W2:Y:S01]  /*4ff0*/  SYNCS.PHASECHK.TRANS64.TRYWAIT P3, [R95+URZ+0x324b0], R110 ;  /* 0x0324b06e5f0075a7 */ /* 0x000ea2000806017f */
[----:B------:R-:W-:Y:S01]  /*5000*/  ULDC.64 UR56, c[0x0][0x318] ;  /* 0x0000c60000387ab9 */ /* 0x000fe20000000a00 */
[----:B------:R-:W-:Y:S01]  /*5010*/  ULDC.64 UR58, c[0x0][0x308] ;  /* 0x0000c200003a7ab9 */ /* 0x000fe20000000a00 */
[----:B------:R-:W-:Y:S01]  /*5020*/  BSSY B0, `(.L_x_8224) ;  /* 0x0000003000007945 */ /* 0x000fe20003800000 */
[----:B-1----:R-:W-:-:S03]  /*5030*/  IMAD R40, R2, 0x6000, R78 ;  /* 0x0000600002287824 */ /* 0x002fc600078e024e */
[----:B--2---:R-:W-:Y:S05]  /*5040*/  @!P3 BRA `(.L_x_8225) ;  /* 0x0000010c0084b947 */ /* 0x004fea0003800000 */
.L_x_8412:
[----:B------:R-:W-:Y:S05]  /*5050*/  BSYNC B0 ;  /* 0x0000000000007941 */ /* 0x000fea0003800000 */
.L_x_8224:
[----:B------:R-:W-:Y:S01]  /*5060*/  ISETP.GE.AND P3, PT, R19, R101, PT ;  /* 0x000000651300720c */ /* 0x000fe20003f66270 */
[----:B------:R-:W-:Y:S01]  /*5070*/  IMAD.IADD R41, R77, 0x1, R40 ;  /* 0x000000014d297824 */ /* 0x000fe200078e0228 */
[----:B------:R-:W-:Y:S01]  /*5080*/  BSSY B0, `(.L_x_8226) ;  /* 0x0000026000007945 */ /* 0x000fe20003800000 */
[----:B------:R-:W-:Y:S02]  /*5090*/  IMAD R48, R40, 0x2, R24 ;  /* 0x0000000228307824 */ /* 0x000fe400078e0218 */
[----:B------:R-:W-:-:S04]  /*50a0*/  IMAD.WIDE R44, R26, 0x60, R72 ;  /* 0x000000601a2c7825 */ /* 0x000fc800078e0248 */
[----:B------:R-:W-:-:S04]  /*50b0*/  IMAD R49, R41, 0x2, R24 ;  /* 0x0000000229317824 */ /* 0x000fc800078e0218 */
[----:B------:R-:W-:Y:S05]  /*50c0*/  @P3 BRA `(.L_x_8227) ;  /* 0x0000000000843947 */ /* 0x000fea0003800000 */
[----:B------:R-:W-:Y:S01]  /*50d0*/  MOV R40, R30 ;  /* 0x0000001e00287202 */ /* 0x000fe20000000f00 */
[----:B------:R-:W-:Y:S01]  /*50e0*/  IMAD R43, R45, UR56, RZ ;  /* 0x000000382d2b7c24 */ /* 0x000fe2000f8e02ff */
[----:B------:R-:W-:Y:S01]  /*50f0*/  ULDC UR4, c[0x0][0x310] ;  /* 0x0000c40000047ab9 */ /* 0x000fe20000000800 */
        /* <DEDUP_REMOVED lines=30> */
.L_x_8227:
[----:B------:R-:W-:Y:S05]  /*52e0*/  BSYNC B0 ;  /* 0x0000000000007941 */ /* 0x000fea0003800000 */
.L_x_8226:
[----:B------:R-:W-:Y:S01]  /*52f0*/  ISETP.GE.AND P3, PT, R223, R101, PT ;  /* 0x00000065df00720c */ /* 0x000fe20003f66270 */
[----:B------:R-:W-:-:S12]  /*5300*/  BSSY B0, `(.L_x_8228) ;  /* 0x0000025000007945 */ /* 0x000fd80003800000 */
[----:B------:R-:W-:Y:S05]  /*5310*/  @P3 BRA `(.L_x_8229) ;  /* 0x00000000008c3947 */ /* 0x000fea0003800000 */
[----:B--2---:R-:W-:Y:S01]  /*5320*/  IADD3 R43, P3, R44, 0x40, RZ ;  /* 0x000000402c2b7810 */ /* 0x004fe20007f7e0ff */
[----:B------:R-:W-:Y:S01]  /*5330*/  IMAD.MOV.U32 R40, RZ, RZ, R30 ;  /* 0x000000ffff287224 */ /* 0x000fe200078e001e */
[----:B------:R-:W-:Y:S01]  /*5340*/  ULDC UR4, c[0x0][0x310] ;  /* 0x0000c40000047ab9 */ /* 0x000fe20000000800 */
[----:B------:R-:W-:Y:S02]  /*5350*/  IMAD.MOV.U32 R41, RZ, RZ, R92 ;  /* 0x000000ffff297224 */ /* 0x000fe400078e005c */
[----:B------:R-:W-:Y:S02]  /*5360*/  IMAD.X R44, RZ, RZ, R45, P3 ;  /* 0x000000ffff2c7224 */ /* 0x000fe400018e062d */
[----:B------:R-:W-:-:S04]  /*5370*/  IMAD.WIDE.U32 R40, R43, UR56, R40 ;  /* 0x000000382b287c25 */ /* 0x000fc8000f8e0028 */
[----:B------:R-:W-:-:S04]  /*5380*/  IMAD R44, R44, UR56, RZ ;  /* 0x000000382c2c7c24 */ /* 0x000fc8000f8e02ff */
[----:B------:R-:W-:Y:S01]  /*5390*/  IMAD R43, R43, UR57, R44 ;  /* 0x000000392b2b7c24 */ /* 0x000fe2000f8e022c */
[----:B------:R-:W-:-:S04]  /*53a0*/  LEA R44, P3, R40, UR58, 0x1 ;  /* 0x0000003a282c7c11 */ /* 0x000fc8000f8608ff */
[----:B------:R-:W-:-:S04]  /*53b0*/  IADD3 R41, R41, R43, RZ ;  /* 0x0000002b29297210 */ /* 0x000fc80007ffe0ff */
[----:B------:R-:W-:Y:S02]  /*53c0*/  LEA.HI.X R45, R40, UR59, R41, 0x1, P3 ;  /* 0x0000003b282d7c11 */ /* 0x000fe400098f0c29 */
        /* <DEDUP_REMOVED lines=24> */
.L_x_8229:
[----:B------:R-:W-:Y:S05]  /*5550*/  BSYNC B0 ;  /* 0x0000000000007941 */ /* 0x000fea0003800000 */
.L_x_8228:
        /* <DEDUP_REMOVED lines=8> */
[----:B------:R-:W-:-:S02]  /*55e0*/  VIADD R2, R2, 0x1 ;  /* 0x0000000102027836 */ /* 0x000fc40000000000 */
[----:B01----:R-:W-:-:S03]  /*55f0*/  @!P4 VIADD R95, R95, 0x324c0 ;  /* 0x000324c05f5fc836 */ /* 0x003fc60000000000 */
[C---:B------:R-:W-:Y:S02]  /*5600*/  ISETP.NE.AND P3, PT, R2.reuse, 0x2, PT ;  /* 0x000000020200780c */ /* 0x040fe40003f65270 */
[----:B------:R-:W-:Y:S02]  /*5610*/  @!P4 PRMT R95, RZ, 0x654, R95 ;  /* 0x00000654ff5fc816 */ /* 0x000fe4000000005f */
[----:B--23--:R-:W-:Y:S02]  /*5620*/  SEL R40, RZ, 0x1, P3 ;  /* 0x00000001ff287807 */ /* 0x00cfe40001800000 */
        /* <DEDUP_REMOVED lines=9> */
.L_x_8178:
[----:B------:R-:W-:Y:S02]  /*56c0*/  ISETP.GE.AND P2, PT, R199, 0x1, PT ;  /* 0x00000001c700780c */ /* 0x000fe40003f46270 */
[----:B------:R-:W-:Y:S02]  /*56d0*/  CS2R R6, SRZ ;  /* 0x0000000000067805 */ /* 0x000fe4000001ff00 */
[----:B------:R-:W-:Y:S02]  /*56e0*/  PLOP3.LUT P1, PT, PT, PT, PT, 0x80, 0x0 ;  /* 0x000000000000781c */ /* 0x000fe40003f2f070 */
        /* <DEDUP_REMOVED lines=36> */
[----:B----4-:R-:W-:Y:S02]  /*5930*/  CS2R R94, SRZ ;  /* 0x00000000005e7805 */ /* 0x010fe4000001ff00 */
        /* <DEDUP_REMOVED lines=27> */
[----:B------:R-:W-:-:S02]  /*5af0*/  IMAD.MOV.U32 R29, RZ, RZ, RZ ;  /* 0x000000ffff1d7224 */ /* 0x000fc400078e00ff */
[----:B------:R-:W-:Y:S02]  /*5b00*/  IMAD.MOV.U32 R27, RZ, RZ, RZ ;  /* 0x000000ffff1b7224 */ /* 0x000fe400078e00ff */
[----:B------:R-:W-:Y:S01]  /*5b10*/  IMAD.MOV.U32 R9, RZ, RZ, RZ ;  /* 0x000000ffff097224 */ /* 0x000fe200078e00ff */
[----:B------:R-:W-:Y:S06]  /*5b20*/  @P0 BRA `(.L_x_8231) ;  /* 0x00000000000c0947 */ /* 0x000fec0003800000 */
[----:B------:R-:W0:Y:S01]  /*5b30*/  FENCE.VIEW.ASYNC.G ;  /* 0x00000000000073c6 */ /* 0x000e220000000100 */
[----:B------:R-:W-:Y:S05]  /*5b40*/  WARPSYNC.ALL ;  /* 0x0000000000007948 */ /* 0x000fea0003800000 */
[----:B0-----:R-:W-:Y:S06]  /*5b50*/  BAR.ARV 0xc, 0x120 ;  /* 0x0304800000007b1d */ /* 0x001fec0000002000 */
.L_x_8231:
[----:B------:R-:W-:Y:S01]  /*5b60*/  IMAD.MOV.U32 R25, RZ, RZ, RZ ;  /* 0x000000ffff197224 */ /* 0x000fe200078e00ff */
[----:B------:R-:W-:Y:S01]  /*5b70*/  MOV R8, RZ ;  /* 0x000000ff00087202 */ /* 0x000fe20000000f00 */
[----:B------:R-:W-:Y:S06]  /*5b80*/  @!P2 BRA `(.L_x_8232) ;  /* 0x000000800024a947 */ /* 0x000fec0003800000 */
[----:B------:R-:W-:-:S03]  /*5b90*/  UMOV UR4, 0xffffffff ;  /* 0xffffffff00047882 */ /* 0x000fc60000000000 */
[----:B------:R-:W-:Y:S05]  /*5ba0*/  BRA.DIV UR4, `(.L_x_8233) ;  /* 0x0000010204c07947 */ /* 0x000fea000b800000 */
[----:B------:R0:W1:Y:S02]  /*5bb0*/  SHFL.IDX PT, R14, R232, RZ, 0x1f ;  /* 0x00001fffe80e7589 */ /* 0x00006400000e0000 */
.L_x_8415:
[----:B------:R-:W-:Y:S01]  /*5bc0*/  VIADD R24, R18, 0x18400 ;  /* 0x0001840012187836 */ /* 0x000fe20000000000 */
[----:B-1----:R-:W-:Y:S01]  /*5bd0*/  LEA.HI R0, R14, R14, RZ, 0x1 ;  /* 0x0000000e0e007211 */ /* 0x002fe200078f08ff */
[----:B------:R-:W-:Y:S03]  /*5be0*/  BSSY B6, `(.L_x_8234) ;  /* 0x0000015000067945 */ /* 0x000fe60003800000 */
[----:B------:R-:W-:Y:S02]  /*5bf0*/  LOP3.LUT P0, RZ, R24, 0x1bf, RZ, 0xc0, !PT ;  /* 0x000001bf18ff7812 */ /* 0x000fe4000780c0ff */
[----:B------:R-:W-:-:S05]  /*5c00*/  LOP3.LUT R35, R0, 0xffffe, RZ, 0xc0, !PT ;  /* 0x000ffffe00237812 */ /* 0x000fca00078ec0ff */
[----:B------:R-:W-:-:S06]  /*5c10*/  IMAD.IADD R35, R14, 0x1, -R35 ;  /* 0x000000010e237824 */ /* 0x000fcc00078e0a23 */
[----:B------:R-:W-:Y:S05]  /*5c20*/  @!P0 BRA `(.L_x_8235) ;  /* 0x0000000000408947 */ /* 0x000fea0003800000 */
        /* <DEDUP_REMOVED lines=16> */
.L_x_8235:
[----:B------:R-:W-:Y:S05]  /*5d30*/  BSYNC B6 ;  /* 0x0000000000067941 */ /* 0x000fea0003800000 */
.L_x_8234:
        /* <DEDUP_REMOVED lines=12> */
.L_x_8239:
[----:B--2---:R2:W3:Y:S02]  /*5e00*/  SYNCS.PHASECHK.TRANS64.TRYWAIT P0, [R18+URZ+0x32400], R3 ;  /* 0x03240003120075a7 */ /* 0x0044e4000800017f */
[----:B---3--:R-:W-:Y:S05]  /*5e10*/  @!P0 NANOSLEEP.SYNCS 0x989680 ;  /* 0x009896800000895d */ /* 0x008fea0003900000 */
[----:B------:R-:W3:Y:S02]  /*5e20*/  @!P0 SYNCS.PHASECHK.TRANS64 P0, [R18+URZ+0x32400], R3 ;  /* 0x03240003120085a7 */ /* 0x000ee4000800007f */
[----:B---3--:R-:W-:Y:S05]  /*5e30*/  @!P0 BRA `(.L_x_8239) ;  /* 0xfffffffc00f08947 */ /* 0x008fea000383ffff */
.L_x_8238:
[----:B------:R-:W-:Y:S05]  /*5e40*/  BSYNC B0 ;  /* 0x0000000000007941 */ /* 0x000fea0003800000 */
.L_x_8237:
[----:B------:R-:W-:Y:S05]  /*5e50*/  BRA `(.L_x_8240) ;  /* 0x00000020006c7947 */ /* 0x000fea0003800000 */
.L_x_8236:
[----:B-----5:R-:W-:Y:S01]  /*5e60*/  SHF.R.S32.HI R0, RZ, 0x1f, R28 ;  /* 0x0000001fff007819 */ /* 0x020fe2000001141c */
[----:B------:R-:W-:Y:S01]  /*5e70*/  ULDC.64 UR4, c[0x0][0x3d8] ;  /* 0x0000f60000047ab9 */ /* 0x000fe20000000a00 */
[----:B------:R-:W-:Y:S01]  /*5e80*/  ULDC.64 UR6, c[0x0][0x3e8] ;  /* 0x0000fa0000067ab9 */ /* 0x000fe20000000a00 */
[----:B------:R-:W-:Y:S01]  /*5e90*/  LOP3.LUT P0, RZ, R24, 0x3ff, RZ, 0xc0, !PT ;  /* 0x000003ff18ff7812 */ /* 0x000fe2000780c0ff */
[----:B------:R-:W-:Y:S01]  /*5ea0*/  IMAD.WIDE.U32 R4, R28, UR4, RZ ;  /* 0x000000041c047c25 */ /* 0x000fe2000f8e00ff */
[----:B------:R-:W-:Y:S03]  /*5eb0*/  BSSY B6, `(.L_x_8241) ;  /* 0x0000031000067945 */ /* 0x000fe60003800000 */
[C---:B------:R-:W-:Y:S02]  /*5ec0*/  IMAD R3, R0.reuse, UR4, RZ ;  /* 0x0000000400037c24 */ /* 0x040fe4000f8e02ff */
[----:B------:R-:W-:-:S02]  /*5ed0*/  IMAD R7, R0, UR6, RZ ;  /* 0x0000000600077c24 */ /* 0x000fc4000f8e02ff */
[----:B------:R-:W-:Y:S02]  /*5ee0*/  IMAD.SHL.U32 R24, R227, 0x4, RZ ;  /* 0x00000004e3187824 */ /* 0x000fe400078e00ff */
[C---:B------:R-:W-:Y:S01]  /*5ef0*/  IMAD R3, R28.reuse, UR5, R3 ;  /* 0x000000051c037c24 */ /* 0x040fe2000f8e0203 */
[----:B------:R-:W-:Y:S01]  /*5f00*/  ULDC.64 UR4, c[0x0][0x3c8] ;  /* 0x0000f20000047ab9 */ /* 0x000fe20000000a00 */
[----:B------:R-:W-:Y:S01]  /*5f10*/  IMAD R31, R28, UR7, R7 ;  /* 0x000000071c1f7c24 */ /* 0x000fe2000f8e0207 */
[----:B------:R-:W-:Y:S01]  /*5f20*/  IADD3 R0, P3, R24, R4, RZ ;  /* 0x0000000418007210 */ /* 0x000fe20007f7e0ff */
[----:B------:R-:W-:Y:S01]  /*5f30*/  IMAD.WIDE.U32 R6, R28, UR6, RZ ;  /* 0x000000061c067c25 */ /* 0x000fe2000f8e00ff */
[----:B------:R-:W-:Y:S01]  /*5f40*/  SHF.R.S32.HI R10, RZ, 0x1f, R24 ;  /* 0x0000001fff0a7819 */ /* 0x000fe20000011418 */
[----:B------:R-:W-:Y:S01]  /*5f50*/  ULDC.64 UR6, c[0x0][0x3e0] ;  /* 0x0000f80000067ab9 */ /* 0x000fe20000000a00 */
[----:B------:R-:W-:Y:S01]  /*5f60*/  LEA R28, P2, R4, UR4, 0x1 ;  /* 0x00000004041c7c11 */ /* 0x000fe2000f8408ff */
[----:B------:R-:W-:Y:S01]  /*5f70*/  IMAD.IADD R9, R3, 0x1, R5 ;  /* 0x0000000103097824 */ /* 0x000fe200078e0205 */
[----:B------:R-:W-:Y:S01]  /*5f80*/  IADD3 R8, P4, R24, R6, RZ ;  /* 0x0000000618087210 */ /* 0x000fe20007f9e0ff */
[----:B------:R-:W-:Y:S01]  /*5f90*/  IMAD.IADD R31, R31, 0x1, R7 ;  /* 0x000000011f1f7824 */ /* 0x000fe200078e0207 */
[----:B------:R-:W-:Y:S01]  /*5fa0*/  IADD3 R5, P1, R16, R4, RZ ;  /* 0x0000000410057210 */ /* 0x000fe20007f3e0ff */
[--C-:B------:R-:W-:Y:S01]  /*5fb0*/  IMAD.X R3, R10, 0x1, R9.reuse, P3 ;  /* 0x000000010a037824 */ /* 0x100fe200018e0609 */
[----:B------:R-:W-:Y:S01]  /*5fc0*/  LEA.HI.X R29, R4, UR5, R9, 0x1, P2 ;  /* 0x00000005041d7c11 */ /* 0x000fe200090f0c09 */
[----:B------:R-:W-:Y:S01]  /*5fd0*/  IMAD.X R7, R10, 0x1, R31, P4 ;  /* 0x000000010a077824 */ /* 0x000fe200020e061f */
[----:B------:R-:W-:-:S02]  /*5fe0*/  LEA R26, P2, R0, UR4, 0x1 ;  /* 0x00000004001a7c11 */ /* 0x000fc4000f8408ff */
[C---:B------:R-:W-:Y:S02]  /*5ff0*/  IADD3.X R4, R17.reuse, R9, RZ, P1, !PT ;  /* 0x0000000911047210 */ /* 0x040fe40000ffe4ff */
[----:B------:R-:W-:Y:S02]  /*6000*/  LEA.HI.X R27, R0, UR5, R3, 0x1, P2 ;  /* 0x00000005001b7c11 */ /* 0x000fe400090f0c03 */
[----:B------:R-:W-:Y:S02]  /*6010*/  IADD3 R0, P3, R16, R6, RZ ;  /* 0x0000000610007210 */ /* 0x000fe40007f7e0ff */
[----:B------:R-:W-:Y:S02]  /*6020*/  LEA R30, P2, R6, UR6, 0x1 ;  /* 0x00000006061e7c11 */ /* 0x000fe4000f8408ff */
[----:B------:R-:W-:Y:S01]  /*6030*/  LEA R40, P5, R8, UR6, 0x1 ;  /* 0x0000000608287c11 */ /* 0x000fe2000f8a08ff */
[----:B------:R-:W-:Y:S01]  /*6040*/  IMAD.X R3, R17, 0x1, R31, P3 ;  /* 0x0000000111037824 */ /* 0x000fe200018e061f */
[----:B------:R-:W-:-:S02]  /*6050*/  LEA R36, P4, R5, UR4, 0x1 ;  /* 0x0000000405247c11 */ /* 0x000fc4000f8808ff */
        /* <DEDUP_REMOVED lines=19> */
[----:B-1----:R-:W-:-:S07]  /*6190*/  IMAD.MOV.U32 R13, RZ, RZ, RZ ;  /* 0x000000ffff0d7224 */ /* 0x002fce00078e00ff */
[----:B------:R-:W-:-:S07]  /*61a0*/  LEPC R20, `(.L_x_8242) ;  /* 0x000000001014794e */ /* 0x000fce0000000000 */
[----:B0-2---:R-:W-:Y:S05]  /*61b0*/  CALL.ABS.NOINC R14 ;  /* 0x000000000e007343 */ /* 0x005fea0003c00000 */
.L_x_8242:
[----:B------:R-:W-:Y:S05]  /*61c0*/  BSYNC B6 ;  /* 0x0000000000067941 */ /* 0x000fea0003800000 */
.L_x_8241:
        /* <DEDUP_REMOVED lines=34> */
.L_x_8246:
[----:B------:R-:W-:Y:S05]  /*63f0*/  BSYNC B1 ;  /* 0x0000000000017941 */ /* 0x000fea0003800000 */
.L_x_8245:
[----:B------:R-:W-:-:S03]  /*6400*/  UMOV UR4, 0xffffffff ;  /* 0xffffffff00047882 */ /* 0x000fc60000000000 */
[----:B------:R-:W-:Y:S05]  /*6410*/  BRA.DIV UR4, `(.L_x_8247) ;  /* 0x000000fa04cc7947 */ /* 0x000fea000b800000 */
.L_x_8418:
[----:B------:R-:W-:-:S03]  /*6420*/  UMOV UR4, 0xffffffff ;  /* 0xffffffff00047882 */ /* 0x000fc60000000000 */
[----:B------:R-:W-:Y:S05]  /*6430*/  BRA.DIV UR4, `(.L_x_8248) ;  /* 0x000000fa04ec7947 */ /* 0x000fea000b800000 */
.L_x_8421:
[----:B------:R-:W-:-:S03]  /*6440*/  UMOV UR4, 0xffffffff ;  /* 0xffffffff00047882 */ /* 0x000fc60000000000 */
[----:B------:R-:W-:Y:S05]  /*6450*/  BRA.DIV UR4, `(.L_x_8249) ;  /* 0x000000fe040c7947 */ /* 0x000fea000b800000 */
.L_x_8424:
[----:B------:R-:W-:-:S03]  /*6460*/  UMOV UR4, 0xffffffff ;  /* 0xffffffff00047882 */ /* 0x000fc60000000000 */
[----:B------:R-:W-:Y:S05]  /*6470*/  BRA.DIV UR4, `(.L_x_8250) ;  /* 0x000000fe042c7947 */ /* 0x000fea000b800000 */
.L_x_8427:
[----:B------:R-:W2:Y:S01]  /*6480*/  SYNCS.PHASECHK.TRANS64.TRYWAIT P1, [R18+URZ+0x32400], R25 ;  /* 0x03240019120075a7 */ /* 0x000ea2000802017f */
[----:B------:R-:W-:Y:S01]  /*6490*/  LOP3.LUT P2, RZ, R228, 0x4, RZ, 0xc0, !PT ;  /* 0x00000004e4ff7812 */ /* 0x000fe2000784c0ff */
[----:B------:R-:W-:Y:S01]  /*64a0*/  IMAD R3, R217, 0x200, R10 ;  /* 0x00000200d9037824 */ /* 0x000fe200078e020a */
[--C-:B-----5:R-:W-:Y:S01]  /*64b0*/  SHF.R.U64 R33, R8, 0x10, R9.reuse ;  /* 0x0000001008217819 */ /* 0x120fe20000001209 */
[----:B------:R-:W-:Y:S01]  /*64c0*/  IMAD.MOV.U32 R30, RZ, RZ, R8 ;  /* 0x000000ffff1e7224 */ /* 0x000fe200078e0008 */
[----:B------:R-:W-:Y:S01]  /*64d0*/  SHF.R.U32.HI R12, RZ, 0x10, R9 ;  /* 0x00000010ff0c7819 */ /* 0x000fe20000011609 */
[----:B------:R-:W-:Y:S01]  /*64e0*/  IMAD R8, R3, 0x2, R18 ;  /* 0x0000000203087824 */ /* 0x000fe200078e0212 */
[----:B------:R-:W-:Y:S01]  /*64f0*/  SHF.R.U64 R36, R4, 0x10, R5 ;  /* 0x0000001004247819 */ /* 0x000fe20000001205 */
[----:B------:R-:W-:Y:S01]  /*6500*/  IMAD.MOV.U32 R11, RZ, RZ, R9 ;  /* 0x000000ffff0b7224 */ /* 0x000fe200078e0009 */
[--C-:B------:R-:W-:Y:S01]  /*6510*/  SHF.R.U32.HI R14, RZ, 0x10, R5.reuse ;  /* 0x00000010ff0e7819 */ /* 0x100fe20000011605 */
[----:B------:R-:W-:Y:S01]  /*6520*/  IMAD.MOV.U32 R9, RZ, RZ, R5 ;  /* 0x000000ffff097224 */ /* 0x000fe200078e0005 */
[----:B------:R-:W-:Y:S01]  /*6530*/  MOV R10, R21 ;  /* 0x00000015000a7202 */ /* 0x000fe20000000f00 */
[----:B------:R-:W-:Y:S01]  /*6540*/  IMAD.MOV.U32 R31, RZ, RZ, R20 ;  /* 0x000000ffff1f7224 */ /* 0x000fe200078e0014 */
[--C-:B------:R-:W-:Y:S01]  /*6550*/  SHF.R.U64 R34, R20, 0x10, R21.reuse ;  /* 0x0000001014227819 */ /* 0x100fe20000001215 */
[----:B-1----:R-:W-:Y:S01]  /*6560*/  IMAD.MOV.U32 R27, RZ, RZ, R4 ;  /* 0x000000ffff1b7224 */ /* 0x002fe200078e0004 */
        /* <DEDUP_REMOVED lines=17> */
.L_x_8428:
[----:B------:R-:W-:Y:S05]  /*6680*/  BSYNC B1 ;  /* 0x0000000000017941 */ /* 0x000fea0003800000 */
.L_x_8251:
[----:B------:R-:W-:Y:S01]  /*6690*/  BSSY B1, `(.L_x_8253) ;  /* 0x0000057000017945 */ /* 0x000fe20003800000 */
[----:B------:R-:W-:-:S03]  /*66a0*/  PRMT R37, R37, 0x5410, R6 ;  /* 0x0000541025257816 */ /* 0x000fc60000000006 */
[----:B------:R-:W-:Y:S05]  /*66b0*/  @P0 BRA `(.L_x_8254) ;  /* 0x0000000400500947 */ /* 0x000fea0003800000 */
[----:B------:R-:W2:Y:S01]  /*66c0*/  LDC R5, c[0x0][0x3d4] ;  /* 0x0000f500ff057b82 */ /* 0x000ea20000000800 */
[C---:B------:R-:W-:Y:S01]  /*66d0*/  VIADD R4, R24.reuse, 0x10 ;  /* 0x0000001018047836 */ /* 0x040fe20000000000 */
[----:B------:R-:W-:Y:S01]  /*66e0*/  BSSY B2, `(.L_x_8255) ;  /* 0x000002a000027945 */ /* 0x000fe20003800000 */
[----:B--2---:R-:W-:-:S03]  /*66f0*/  ISETP.GE.AND P0, PT, R24, R5, PT ;  /* 0x000000051800720c */ /* 0x004fc60003f06270 */
[----:B------:R-:W-:-:S10]  /*6700*/  ISETP.GE.AND P1, PT, R4, R5, PT ;  /* 0x000000050400720c */ /* 0x000fd40003f26270 */
[----:B------:R-:W-:Y:S05]  /*6710*/  @P0 BRA `(.L_x_8256) ;  /* 0x0000000000980947 */ /* 0x000fea0003800000 */
[----:B------:R-:W2:Y:S01]  /*6720*/  LDS.128 R4, [R8+0x18400] ;  /* 0x0184000008047984 */ /* 0x000ea20000000c00 */
[----:B------:R-:W-:Y:S02]  /*6730*/  HADD2.F32 R15, -RZ, R27.H0_H0 ;  /* 0x2000001bff0f7230 */ /* 0x000fe40000004100 */
[----:B------:R-:W-:Y:S02]  /*6740*/  HADD2.F32 R13, -RZ, R30.H0_H0 ;  /* 0x2000001eff0d7230 */ /* 0x000fe40000004100 */
[----:B------:R-:W-:Y:S02]  /*6750*/  HADD2.F32 R14, -RZ, R33.H0_H0 ;  /* 0x20000021ff0e7230 */ /* 0x000fe40000004100 */
[----:B------:R-:W-:Y:S02]  /*6760*/  HADD2.F32 R20, -RZ, R36.H0_H0 ;  /* 0x20000024ff147230 */ /* 0x000fe40000004100 */
[--C-:B--2---:R-:W-:Y:S02]  /*6770*/  HADD2.F32 R9, -RZ, R4.reuse.H0_H0 ;  /* 0x20000004ff097230 */ /* 0x104fe40000004100 */
[----:B------:R-:W-:-:S02]  /*6780*/  HADD2.F32 R4, -RZ, R4.H1_H1 ;  /* 0x30000004ff047230 */ /* 0x000fc40000004100 */
[--C-:B------:R-:W-:Y:S02]  /*6790*/  HADD2.F32 R10, -RZ, R5.reuse.H0_H0 ;  /* 0x20000005ff0a7230 */ /* 0x100fe40000004100 */
[----:B------:R-:W-:Y:S02]  /*67a0*/  HADD2.F32 R5, -RZ, R5.H1_H1 ;  /* 0x30000005ff057230 */ /* 0x000fe40000004100 */
[C---:B------:R-:W-:Y:S01]  /*67b0*/  FMUL.FTZ R26, R4.reuse, R15 ;  /* 0x0000000f041a7220 */ /* 0x040fe20000410000 */
[-C--:B------:R-:W-:Y:S01]  /*67c0*/  FMUL.FTZ R4, R4, R13.reuse ;  /* 0x0000000d04047220 */ /* 0x080fe20000410000 */
[--C-:B------:R-:W-:Y:S02]  /*67d0*/  HADD2.F32 R11, -RZ, R6.reuse.H0_H0 ;  /* 0x20000006ff0b7230 */ /* 0x100fe40000004100 */
[----:B------:R-:W-:Y:S02]  /*67e0*/  HADD2.F32 R12, -RZ, R7.H0_H0 ;  /* 0x20000007ff0c7230 */ /* 0x000fe40000004100 */
[----:B------:R-:W-:Y:S01]  /*67f0*/  FMUL.FTZ R21, R5, R20 ;  /* 0x0000001405157220 */ /* 0x000fe20000410000 */
[C---:B------:R-:W-:Y:S01]  /*6800*/  FFMA.FTZ R26, R9.reuse, R13, -R26 ;  /* 0x0000000d091a7223 */ /* 0x040fe2000001081a */
[----:B------:R-:W-:Y:S01]  /*6810*/  FFMA.FTZ R15, R9, R15, R4 ;  /* 0x0000000f090f7223 */ /* 0x000fe20000010004 */
[----:B-1----:R-:W-:Y:S01]  /*6820*/  FMUL.FTZ R25, R5, R14 ;  /* 0x0000000e05197220 */ /* 0x002fe20000410000 */
        /* <DEDUP_REMOVED lines=10> */
[----:B------:R-:W-:Y:S01]  /*68d0*/  FMUL.FTZ R25, R7, R13 ;  /* 0x0000000d07197220 */ /* 0x000fe20000410000 */
[----:B------:R-:W-:Y:S01]  /*68e0*/  FFMA.FTZ R6, R11, R4, -R14 ;  /* 0x000000040b067223 */ /* 0x000fe2000001080e */
[----:B------:R-:W-:Y:S01]  /*68f0*/  FMUL.FTZ R28, R7, R5 ;  /* 0x00000005071c7220 */ /* 0x000fe20000410000 */
        /* <DEDUP_REMOVED lines=8> */
.L_x_8256:
[----:B------:R-:W-:Y:S05]  /*6980*/  BSYNC B2 ;  /* 0x0000000000027941 */ /* 0x000fea0003800000 */
.L_x_8255:
[----:B------:R-:W-:Y:S05]  /*6990*/  @P1 BRA `(.L_x_8254) ;  /* 0x0000000000981947 */ /* 0x000fea0003800000 */
[----:B--2---:R-:W2:Y:S01]  /*69a0*/  LDS.128 R4, [R3] ;  /* 0x0000000003047984 */ /* 0x004ea20000000c00 */
        /* <DEDUP_REMOVED lines=37> */
.L_x_8254:
[----:B------:R-:W-:Y:S05]  /*6c00*/  BSYNC B1 ;  /* 0x0000000000017941 */ /* 0x000fea0003800000 */
.L_x_8253:
[----:B------:R-:W-:-:S13]  /*6c10*/  ISETP.GE.AND P0, PT, R223, R32, PT ;  /* 0x00000020df00720c */ /* 0x000fda0003f06270 */
[----:B------:R-:W-:Y:S05]  /*6c20*/  @P0 BRA `(.L_x_8257) ;  /* 0x0000001000d40947 */ /* 0x000fea0003800000 */
[----:B--23--:R-:W2:Y:S01]  /*6c30*/  LDC R5, c[0x0][0x3d4] ;  /* 0x0000f500ff057b82 */ /* 0x00cea20000000800 */
        /* <DEDUP_REMOVED lines=8> */
[--C-:B------:R-:W-:Y:S02]  /*6cc0*/  HADD2.F32 R26, -RZ, R36.reuse.H0_H0 ;  /* 0x20000024ff1a7230 */ /* 0x100fe40000004100 */
[----:B------:R-:W-:Y:S02]  /*6cd0*/  HADD2.F32 R24, -RZ, R33.H0_H0 ;  /* 0x20000021ff187230 */ /* 0x000fe40000004100 */
[----:B-1----:R-:W-:Y:S02]  /*6ce0*/  HADD2.F32 R25, -RZ, R27.H1_H1 ;  /* 0x3000001bff197230 */ /* 0x002fe40000004100 */
[----:B------:R-:W-:-:S02]  /*6cf0*/  HADD2.F32 R28, -RZ, R36.H1_H1 ;  /* 0x30000024ff1c7230 */ /* 0x000fc40000004100 */
[--C-:B--2---:R-:W-:Y:S02]  /*6d00*/  HADD2.F32 R9, -RZ, R4.reuse.H0_H0 ;  /* 0x20000004ff097230 */ /* 0x104fe40000004100 */
[----:B------:R-:W-:Y:S02]  /*6d10*/  HADD2.F32 R4, -RZ, R4.H1_H1 ;  /* 0x30000004ff047230 */ /* 0x000fe40000004100 */
[--C-:B------:R-:W-:Y:S02]  /*6d20*/  HADD2.F32 R10, -RZ, R5.reuse.H0_H0 ;  /* 0x20000005ff0a7230 */ /* 0x100fe40000004100 */
[----:B------:R-:W-:Y:S02]  /*6d30*/  HADD2.F32 R5, -RZ, R5.H1_H1 ;  /* 0x30000005ff057230 */ /* 0x000fe40000004100 */
[-C--:B------:R-:W-:Y:S01]  /*6d40*/  FMUL.FTZ R14, R21, R4.reuse ;  /* 0x00000004150e7220 */ /* 0x080fe20000410000 */
[----:B------:R-:W-:Y:S01]  /*6d50*/  FMUL.FTZ R20, R15, R4 ;  /* 0x000000040f147220 */ /* 0x000fe20000410000 */
[----:B------:R-:W-:-:S02]  /*6d60*/  HADD2.F32 R11, -RZ, R6.H0_H0 ;  /* 0x20000006ff0b7230 */ /* 0x000fc40000004100 */
[----:B------:R-:W-:Y:S01]  /*6d70*/  FMUL.FTZ R13, R26, R5 ;  /* 0x000000051a0d7220 */ /* 0x000fe20000410000 */
[----:B------:R-:W-:Y:S01]  /*6d80*/  FFMA.FTZ R4, R15, R9, -R14 ;  /* 0x000000090f047223 */ /* 0x000fe2000001080e */
[--C-:B------:R-:W-:Y:S02]  /*6d90*/  HADD2.F32 R12, -RZ, R7.reuse.H0_H0 ;  /* 0x20000007ff0c7230 */ /* 0x100fe40000004100 */
[C---:B------:R-:W-:Y:S01]  /*6da0*/  FMUL.FTZ R15, R24.reuse, R5 ;  /* 0x00000005180f7220 */ /* 0x040fe20000410000 */
[----:B------:R-:W-:Y:S02]  /*6db0*/  HADD2.F32 R6, -RZ, R6.H1_H1 ;  /* 0x30000006ff067230 */ /* 0x000fe40000004100 */
[----:B------:R-:W-:Y:S01]  /*6dc0*/  FFMA.FTZ R9, R21, R9, R20 ;  /* 0x0000000915097223 */ /* 0x000fe20000010014 */
[----:B------:R-:W-:Y:S02]  /*6dd0*/  HADD2.F32 R7, -RZ, R7.H1_H1 ;  /* 0x30000007ff077230 */ /* 0x000fe40000004100 */
[----:B------:R-:W-:Y:S01]  /*6de0*/  FFMA.FTZ R5, R24, R10, -R13 ;  /* 0x0000000a18057223 */ /* 0x000fe2000001080d */
[----:B------:R-:W-:-:S02]  /*6df0*/  HADD2.F32 R21, -RZ, R30.H1_H1 ;  /* 0x3000001eff157230 */ /* 0x000fc40000004100 */
[----:B------:R-:W-:Y:S01]  /*6e00*/  FFMA.FTZ R10, R26, R10, R15 ;  /* 0x0000000a1a0a7223 */ /* 0x000fe2000001000f */
[----:B------:R-:W-:Y:S02]  /*6e10*/  HADD2.F32 R24, -RZ, R33.H1_H1 ;  /* 0x30000021ff187230 */ /* 0x000fe40000004100 */
[-C--:B------:R-:W-:Y:S01]  /*6e20*/  FMUL.FTZ R14, R25, R6.reuse ;  /* 0x00000006190e7220 */ /* 0x080fe20000410000 */
[-C--:B------:R-:W-:Y:S01]  /*6e30*/  FMUL.FTZ R13, R28, R7.reuse ;  /* 0x000000071c0d7220 */ /* 0x080fe20000410000 */
[----:B------:R-:W-:Y:S01]  /*6e40*/  FMUL.FTZ R20, R21, R6 ;  /* 0x0000000615147220 */ /* 0x000fe20000410000 */
[----:B------:R-:W-:Y:S01]  /*6e50*/  F2FP.F16.F32.PACK_AB R4, R9, R4 ;  /* 0x000000040904723e */ /* 0x000fe200000000ff */
        /* <DEDUP_REMOVED lines=8> */
[----:B------:R2:W-:Y:S02]  /*6ee0*/  STS.128 [R8+0x1a400], R4 ;  /* 0x01a4000408007388 */ /* 0x0005e40000000c00 */
.L_x_8259:
[----:B------:R-:W-:Y:S05]  /*6ef0*/  BSYNC B1 ;  /* 0x0000000000017941 */ /* 0x000fea0003800000 */
.L_x_8258:
[----:B------:R-:W-:Y:S05]  /*6f00*/  @P1 BRA `(.L_x_8257) ;  /* 0x00000010001c1947 */ /* 0x000fea0003800000 */
[----:B--2---:R-:W2:Y:S01]  /*6f10*/  LDS.128 R4, [R3+0x2000] ;  /* 0x0020000003047984 */ /* 0x004ea20000000c00 */
[----:B------:R-:W-:Y:S02]  /*6f20*/  HADD2.F32 R14, -RZ, R31.H0_H0 ;  /* 0x2000001fff0e7230 */ /* 0x000fe40000004100 */
[----:B------:R-:W-:Y:S02]  /*6f30*/  HADD2.F32 R20, -RZ, R29.H0_H0 ;  /* 0x2000001dff147230 */ /* 0x000fe40000004100 */
[----:B-1----:R-:W-:Y:S02]  /*6f40*/  HADD2.F32 R25, -RZ, R37.H0_H0 ;  /* 0x20000025ff197230 */ /* 0x002fe40000004100 */
[----:B------:R-:W-:Y:S02]  /*6f50*/  HADD2.F32 R21, -RZ, R34.H0_H0 ;  /* 0x20000022ff157230 */ /* 0x000fe40000004100 */
[----:B------:R-:W-:Y:S02]  /*6f60*/  HADD2.F32 R24, -RZ, R29.H1_H1 ;  /* 0x3000001dff187230 */ /* 0x000fe40000004100 */
        /* <DEDUP_REMOVED lines=11> */
[C---:B------:R-:W-:Y:S01]  /*7020*/  FMUL.FTZ R8, R21.reuse, R5 ;  /* 0x0000000515087220 */ /* 0x040fe20000410000 */
[--C-:B------:R-:W-:Y:S02]  /*7030*/  HADD2.F32 R11, -RZ, R7.reuse.H0_H0 ;  /* 0x20000007ff0b7230 */ /* 0x100fe40000004100 */
[-C--:B------:R-:W-:Y:S01]  /*7040*/  FFMA.FTZ R5, R21, R9.reuse, -R12 ;  /* 0x0000000915057223 */ /* 0x080fe2000001080c */
[----:B------:R-:W-:Y:S02]  /*7050*/  HADD2.F32 R6, -RZ, R6.H1_H1 ;  /* 0x30000006ff067230 */ /* 0x000fe40000004100 */
[----:B------:R-:W-:Y:S01]  /*7060*/  FFMA.FTZ R8, R25, R9, R8 ;  /* 0x0000000919087223 */ /* 0x000fe20000010008 */
[----:B------:R-:W-:Y:S01]  /*7070*/  HADD2.F32 R7, -RZ, R7.H1_H1 ;  /* 0x30000007ff077230 */ /* 0x000fe20000004100 */
[----:B------:R-:W-:Y:S01]  /*7080*/  F2FP.F16.F32.PACK_AB R4, R15, R4 ;  /* 0x000000040f04723e */ /* 0x000fe200000000ff */
[----:B------:R-:W-:-:S02]  /*7090*/  HADD2.F32 R20, -RZ, R31.H1_H1 ;  /* 0x3000001fff147230 */ /* 0x000fc40000004100 */
[-C--:B------:R-:W-:Y:S01]  /*70a0*/  FMUL.FTZ R9, R24, R6.reuse ;  /* 0x0000000618097220 */ /* 0x080fe20000410000 */
[----:B------:R-:W-:Y:S02]  /*70b0*/  HADD2.F32 R21, -RZ, R34.H1_H1 ;  /* 0x30000022ff157230 */ /* 0x000fe40000004100 */
[----:B------:R-:W-:Y:S01]  /*70c0*/  FMUL.FTZ R12, R27, R7 ;  /* 0x000000071b0c7220 */ /* 0x000fe20000410000 */
[----:B------:R-:W-:Y:S01]  /*70d0*/  F2FP.F16.F32.PACK_AB R5, R8, R5 ;  /* 0x000000050805723e */ /* 0x000fe200000000ff */
[C---:B------:R-:W-:Y:S01]  /*70e0*/  FMUL.FTZ R13, R20.reuse, R6 ;  /* 0x00000006140d7220 */ /* 0x040fe20000410000 */
[-C--:B------:R-:W-:Y:S01]  /*70f0*/  FFMA.FTZ R6, R20, R10.reuse, -R9 ;  /* 0x0000000a14067223 */ /* 0x080fe20000010809 */
[C---:B------:R-:W-:Y:S01]  /*7100*/  FMUL.FTZ R14, R21.reuse, R7 ;  /* 0x00000007150e7220 */ /* 0x040fe20000410000 */
[-C--:B------:R-:W-:Y:S01]  /*7110*/  FFMA.FTZ R7, R21, R11.reuse, -R12 ;  /* 0x0000000b15077223 */ /* 0x080fe2000001080c */
[----:B------:R-:W-:Y:S02]  /*7120*/  FFMA.FTZ R13, R24, R10, R13 ;  /* 0x0000000a180d7223 */ /* 0x000fe4000001000d */
[----:B------:R-:W-:-:S03]  /*7130*/  FFMA.FTZ R14, R27, R11, R14 ;  /* 0x0000000b1b0e7223 */ /* 0x000fc6000001000e */
[----:B------:R-:W-:Y:S02]  /*7140*/  F2FP.F16.F32.PACK_AB R6, R13, R6 ;  /* 0x000000060d06723e */ /* 0x000fe400000000ff */
[----:B------:R-:W-:-:S05]  /*7150*/  F2FP.F16.F32.PACK_AB R7, R14, R7 ;  /* 0x000000070e07723e */ /* 0x000fca00000000ff */
[----:B------:R4:W-:Y:S01]  /*7160*/  STS.128 [R3+0x2000], R4 ;  /* 0x0020000403007388 */ /* 0x0009e20000000c00 */
[----:B------:R-:W-:Y:S05]  /*7170*/  BRA `(.L_x_8257) ;  /* 0x0000000c00807947 */ /* 0x000fea0003800000 */
.L_x_8244:
        /* <DEDUP_REMOVED lines=14> */
.L_x_8431:
[----:B------:R-:W-:Y:S01]  /*7260*/  UMOV UR4, 0xffffffff ;  /* 0xffffffff00047882 */ /* 0x000fe20000000000 */
[----:B------:R-:W-:Y:S02]  /*7270*/  LOP3.LUT R9, R0, 0xfffffffe, RZ, 0xc0, !PT ;  /* 0xfffffffe00097812 */ /* 0x000fe400078ec0ff */
[----:B------:R-:W-:Y:S05]  /*7280*/  BRA.DIV UR4, `(.L_x_8261) ;  /* 0x000000f2040c7947 */ /* 0x000fea000b800000 */
.L_x_8434:
[----:B------:R-:W-:Y:S01]  /*7290*/  UMOV UR4, 0xffffffff ;  /* 0xffffffff00047882 */ /* 0x000fe20000000000 */
[----:B------:R-:W-:Y:S02]  /*72a0*/  IMAD.IADD R0, R224, 0x1, -R9 ;  /* 0x00000001e0007824 */ /* 0x000fe400078e0a09 */
[----:B------:R-:W-:Y:S05]  /*72b0*/  BRA.DIV UR4, `(.L_x_8262) ;  /* 0x000000f204287947 */ /* 0x000fea000b800000 */
.L_x_8437:
[----:B------:R-:W-:Y:S01]  /*72c0*/  UMOV UR4, 0xffffffff ;  /* 0xffffffff00047882 */ /* 0x000fe20000000000 */
[----:B------:R-:W-:Y:S02]  /*72d0*/  SHF.L.U32 R9, R0, 0x1f, RZ ;  /* 0x0000001f00097819 */ /* 0x000fe400000006ff */
[----:B------:R-:W-:Y:S05]  /*72e0*/  BRA.DIV UR4, `(.L_x_8263) ;  /* 0x000000f204447947 */ /* 0x000fea000b800000 */
.L_x_8440:
[----:B------:R-:W2:Y:S01]  /*72f0*/  SYNCS.PHASECHK.TRANS64.TRYWAIT P1, [R18+URZ+0x32400], R9 ;  /* 0x03240009120075a7 */ /* 0x000ea2000802017f */
[-C--:B------:R-:W-:Y:S01]  /*7300*/  ISETP.GE.OR P2, PT, R19, R8.reuse, P0 ;  /* 0x000000081300720c */ /* 0x080fe20000746670 */
[----:B-----5:R-:W-:Y:S01]  /*7310*/  IMAD.MOV.U32 R40, RZ, RZ, R6 ;  /* 0x000000ffff287224 */ /* 0x020fe200078e0006 */
[----:B------:R-:W-:Y:S01]  /*7320*/  ISETP.GE.OR P0, PT, R223, R8, P0 ;  /* 0x00000008df00720c */ /* 0x000fe20000706670 */
[--C-:B------:R-:W-:Y:S01]  /*7330*/  IMAD.MOV.U32 R8, RZ, RZ, R5.reuse ;  /* 0x000000ffff087224 */ /* 0x100fe200078e0005 */
[----:B-1----:R-:W-:Y:S01]  /*7340*/  MOV R38, R4 ;  /* 0x0000000400267202 */ /* 0x002fe20000000f00 */
[----:B------:R-:W-:Y:S01]  /*7350*/  IMAD.MOV.U32 R41, RZ, RZ, R24 ;  /* 0x000000ffff297224 */ /* 0x000fe200078e0018 */
[----:B------:R-:W-:Y:S01]  /*7360*/  SHF.R.U64 R43, R4, 0x10, R5 ;  /* 0x00000010042b7819 */ /* 0x000fe20000001205 */
[----:B------:R-:W-:Y:S01]  /*7370*/  IMAD.MOV.U32 R4, RZ, RZ, R7 ;  /* 0x000000ffff047224 */ /* 0x000fe200078e0007 */
[----:B------:R-:W-:Y:S01]  /*7380*/  SHF.R.U32.HI R5, RZ, 0x10, R5 ;  /* 0x00000010ff057819 */ /* 0x000fe20000011605 */
[----:B------:R-:W-:Y:S01]  /*7390*/  BSSY B1, `(.L_x_8264) ;  /* 0x0000014000017945 */ /* 0x000fe20003800000 */
[----:B------:R-:W-:Y:S01]  /*73a0*/  SHF.R.U64 R44, R6, 0x10, R7 ;  /* 0x00000010062c7819 */ /* 0x000fe20000001207 */
[----:B------:R-:W-:Y:S01]  /*73b0*/  IMAD.IADD R3, R16, 0x1, R3 ;  /* 0x0000000110037824 */ /* 0x000fe200078e0203 */
[----:B------:R-:W-:-:S02]  /*73c0*/  SHF.R.U32.HI R6, RZ, 0x10, R7 ;  /* 0x00000010ff067819 */ /* 0x000fc40000011607 */
[----:B------:R-:W-:Y:S01]  /*73d0*/  PRMT R43, R43, 0x5410, R5 ;  /* 0x000054102b2b7816 */ /* 0x000fe20000000005 */
[----:B------:R-:W-:Y:S01]  /*73e0*/  IMAD.MOV.U32 R5, RZ, RZ, R27 ;  /* 0x000000ffff057224 */ /* 0x000fe200078e001b */
[----:B------:R-:W-:Y:S01]  /*73f0*/  PRMT R40, R40, 0x5410, R4 ;  /* 0x0000541028287816 */ /* 0x000fe20000000004 */
[--C-:B------:R-:W-:Y:S01]  /*7400*/  IMAD.MOV.U32 R4, RZ, RZ, R25.reuse ;  /* 0x000000ffff047224 */ /* 0x100fe200078e0019 */
[----:B------:R-:W-:Y:S02]  /*7410*/  PRMT R44, R44, 0x5410, R6 ;  /* 0x000054102c2c7816 */ /* 0x000fe40000000006 */
[--C-:B------:R-:W-:Y:S02]  /*7420*/  SHF.R.U64 R45, R24, 0x10, R25.reuse ;  /* 0x00000010182d7819 */ /* 0x100fe40000001219 */
[----:B------:R-:W-:Y:S02]  /*7430*/  SHF.R.U32.HI R6, RZ, 0x10, R25 ;  /* 0x00000010ff067819 */ /* 0x000fe40000011619 */
[----:B------:R-:W-:-:S02]  /*7440*/  MOV R42, R26 ;  /* 0x0000001a002a7202 */ /* 0x000fc40000000f00 */
[--C-:B------:R-:W-:Y:S02]  /*7450*/  SHF.R.U64 R46, R26, 0x10, R27.reuse ;  /* 0x000000101a2e7819 */ /* 0x100fe4000000121b */
[----:B------:R-:W-:Y:S02]  /*7460*/  SHF.R.U32.HI R7, RZ, 0x10, R27 ;  /* 0x00000010ff077819 */ /* 0x000fe4000001161b */
[----:B------:R-:W-:Y:S02]  /*7470*/  PRMT R38, R38, 0x5410, R8 ;  /* 0x0000541026267816 */ /* 0x000fe40000000008 */
[----:B------:R-:W-:Y:S02]  /*7480*/  PRMT R41, R41, 0x5410, R4 ;  /* 0x0000541029297816 */ /* 0x000fe40000000004 */
[----:B------:R-:W-:Y:S02]  /*7490*/  PRMT R45, R45, 0x5410, R6 ;  /* 0x000054102d2d7816 */ /* 0x000fe40000000006 */
[----:B------:R-:W-:-:S02]  /*74a0*/  PRMT R42, R42, 0x5410, R5 ;  /* 0x000054102a2a7816 */ /* 0x000fc40000000005 */
[----:B------:R-:W-:Y:S01]  /*74b0*/  PRMT R46, R46, 0x5410, R7 ;  /* 0x000054102e2e7816 */ /* 0x000fe20000000007 */
[----:B--2---:R-:W-:Y:S06]  /*74c0*/  @!P1 BRA `(.L_x_8265) ;  /* 0x000000ec00f49947 */ /* 0x004fec0003800000 */
.L_x_8441:
[----:B------:R-:W-:Y:S05]  /*74d0*/  BSYNC B1 ;  /* 0x0000000000017941 */ /* 0x000fea0003800000 */
.L_x_8264:
[----:B------:R-:W-:Y:S01]  /*74e0*/  BSSY B1, `(.L_x_8266) ;  /* 0x0000059000017945 */ /* 0x000fe20003800000 */
[----:B------:R-:W-:-:S03]  /*74f0*/  LOP3.LUT R3, R3, 0x38, RZ, 0xc0, !PT ;  /* 0x0000003803037812 */ /* 0x000fc600078ec0ff */
[----:B------:R-:W-:Y:S05]  /*7500*/  @P2 BRA `(.L_x_8267) ;  /* 0x0000000400582947 */ /* 0x000fea0003800000 */
[----:B------:R-:W-:Y:S02]  /*7510*/  IMAD.SHL.U32 R4, R228, 0x40, RZ ;  /* 0x00000040e4047824 */ /* 0x000fe400078e00ff */
[----:B------:R-:W-:Y:S02]  /*7520*/  HADD2.F32 R29, -RZ, R41.H0_H0 ;  /* 0x20000029ff1d7230 */ /* 0x000fe40000004100 */
[----:B------:R-:W-:Y:S01]  /*7530*/  HADD2.F32 R27, -RZ, R38.H0_H0 ;  /* 0x20000026ff1b7230 */ /* 0x000fe20000004100 */
[----:B------:R-:W-:Y:S01]  /*7540*/  LOP3.LUT R8, R4, 0x1c0, RZ, 0xc0, !PT ;  /* 0x000001c004087812 */ /* 0x000fe200078ec0ff */
[----:B------:R-:W-:-:S03]  /*7550*/  HADD2.F32 R31, -RZ, R45.H0_H0 ;  /* 0x2000002dff1f7230 */ /* 0x000fc60000004100 */
[----:B------:R-:W-:Y:S02]  /*7560*/  SHF.R.U32.HI R7, RZ, 0x3, R8 ;  /* 0x00000003ff077819 */ /* 0x000fe40000011608 */
[----:B------:R-:W-:Y:S02]  /*7570*/  LOP3.LUT R4, R8, 0x38, R16, 0xf8, !PT ;  /* 0x0000003808047812 */ /* 0x000fe400078ef810 */
[----:B------:R-:W-:Y:S02]  /*7580*/  LOP3.LUT R8, R7, R3, R8, 0x1e, !PT ;  /* 0x0000000307087212 */ /* 0x000fe400078e1e08 */
[----:B------:R-:W-:Y:S02]  /*7590*/  LOP3.LUT R4, R4, R7, RZ, 0x3c, !PT ;  /* 0x0000000704047212 */ /* 0x000fe400078e3cff */
[----:B-1----:R-:W-:-:S03]  /*75a0*/  LEA R9, R217, R8, 0x9 ;  /* 0x00000008d9097211 */ /* 0x002fc600078e48ff */
[----:B------:R-:W-:Y:S02]  /*75b0*/  IMAD R5, R217, 0x200, R4 ;  /* 0x00000200d9057824 */ /* 0x000fe400078e0204 */
[--C-:B------:R-:W-:Y:S02]  /*75c0*/  IMAD R36, R9, 0x2, R18.reuse ;  /* 0x0000000209247824 */ /* 0x100fe400078e0212 */
[----:B------:R-:W-:-:S03]  /*75d0*/  IMAD R34, R5, 0x2, R18 ;  /* 0x0000000205227824 */ /* 0x000fc600078e0212 */
[----:B------:R-:W1:Y:S04]  /*75e0*/  LDS.128 R8, [R36+0x18400] ;  /* 0x0184000024087984 */ /* 0x000e680000000c00 */
[----:B------:R-:W2:Y:S01]  /*75f0*/  LDS.128 R4, [R34+0x18400] ;  /* 0x0184000022047984 */ /* 0x000ea20000000c00 */
[--C-:B-1----:R-:W-:Y:S02]  /*7600*/  HADD2.F32 R20, -RZ, R8.reuse.H0_H0 ;  /* 0x20000008ff147230 */ /* 0x102fe40000004100 */
[----:B------:R-:W-:Y:S02]  /*7610*/  HADD2.F32 R8, -RZ, R8.H1_H1 ;  /* 0x30000008ff087230 */ /* 0x000fe40000004100 */
[----:B--2---:R-:W-:Y:S02]  /*7620*/  HADD2.F32 R12, -RZ, R4.H0_H0 ;  /* 0x20000004ff0c7230 */ /* 0x004fe40000004100 */
[C---:B------:R-:W-:Y:S01]  /*7630*/  FMUL.FTZ R33, R20.reuse, R29 ;  /* 0x0000001d14217220 */ /* 0x040fe20000410000 */
[----:B------:R-:W-:Y:S01]  /*7640*/  FMUL.FTZ R37, R20, R27 ;  /* 0x0000001b14257220 */ /* 0x000fe20000410000 */
[----:B------:R-:W-:-:S02]  /*7650*/  HADD2.F32 R21, -RZ, R9.H0_H0 ;  /* 0x20000009ff157230 */ /* 0x000fc40000004100 */
[----:B------:R-:W-:Y:S01]  /*7660*/  FMUL.FTZ R39, R8, R31 ;  /* 0x0000001f08277220 */ /* 0x000fe20000410000 */
[C---:B------:R-:W-:Y:S01]  /*7670*/  FFMA.FTZ R33, R12.reuse, R27, -R33 ;  /* 0x0000001b0c217223 */ /* 0x040fe20000010821 */
[----:B------:R-:W-:Y:S02]  /*7680*/  HADD2.F32 R27, -RZ, R43.H0_H0 ;  /* 0x2000002bff1b7230 */ /* 0x000fe40000004100 */
[----:B------:R-:W-:Y:S01]  /*7690*/  FFMA.FTZ R37, R12, R29, R37 ;  /* 0x0000001d0c257223 */ /* 0x000fe20000010025 */
[----:B------:R-:W-:Y:S02]  /*76a0*/  HADD2.F32 R20, -RZ, R41.H1_H1 ;  /* 0x30000029ff147230 */ /* 0x000fe40000004100 */
[----:B------:R-:W-:Y:S02]  /*76b0*/  HADD2.F32 R12, -RZ, R38.H1_H1 ;  /* 0x30000026ff0c7230 */ /* 0x000fe40000004100 */
[----:B------:R-:W-:Y:S01]  /*76c0*/  FMUL.FTZ R29, R8, R27 ;  /* 0x0000001b081d7220 */ /* 0x000fe20000410000 */
[----:B------:R-:W-:-:S02]  /*76d0*/  HADD2.F32 R4, -RZ, R4.H1_H1 ;  /* 0x30000004ff047230 */ /* 0x000fc40000004100 */
[C---:B------:R-:W-:Y:S01]  /*76e0*/  FMUL.FTZ R30, R21.reuse, R20 ;  /* 0x00000014151e7220 */ /* 0x040fe20000410000 */
[----:B------:R-:W-:Y:S02]  /*76f0*/  HADD2.F32 R13, -RZ, R5.H0_H0 ;  /* 0x20000005ff0d7230 */ /* 0x000fe40000004100 */
[----:B------:R-:W-:Y:S01]  /*7700*/  FMUL.FTZ R21, R21, R12 ;  /* 0x0000000c15157220 */ /* 0x000fe20000410000 */
[----:B------:R-:W-:Y:S02]  /*7710*/  HADD2.F32 R9, -RZ, R9.H1_H1 ;  /* 0x30000009ff097230 */ /* 0x000fe40000004100 */
[C---:B------:R-:W-:Y:S01]  /*7720*/  FFMA.FTZ R26, R4.reuse, R27, -R39 ;  /* 0x0000001b041a7223 */ /* 0x040fe20000010827 */
[----:B------:R-:W-:Y:S01]  /*7730*/  FFMA.FTZ R28, R4, R31, R29 ;  /* 0x0000001f041c7223 */ /* 0x000fe2000001001d */
[----:B------:R-:W-:Y:S02]  /*7740*/  HADD2.F32 R8, -RZ, R45.H1_H1 ;  /* 0x3000002dff087230 */ /* 0x000fe40000004100 */
[----:B------:R-:W-:Y:S01]  /*7750*/  FFMA.FTZ R20, R13, R20, R21 ;  /* 0x000000140d147223 */ /* 0x000fe20000010015 */
[----:B------:R-:W-:-:S02]  /*7760*/  HADD2.F32 R4, -RZ, R43.H1_H1 ;  /* 0x3000002bff047230 */ /* 0x000fc40000004100 */
[----:B------:R-:W-:Y:S01]  /*7770*/  FFMA.FTZ R30, R13, R12, -R30 ;  /* 0x0000000c0d1e7223 */ /* 0x000fe2000001081e */
[----:B------:R-:W-:Y:S02]  /*7780*/  HADD2.F32 R24, -RZ, R10.H0_H0 ;  /* 0x2000000aff187230 */ /* 0x000fe40000004100 */
[C---:B------:R-:W-:Y:S01]  /*7790*/  FMUL.FTZ R12, R9.reuse, R8 ;  /* 0x00000008090c7220 */ /* 0x040fe20000410000 */
[----:B------:R-:W-:Y:S02]  /*77a0*/  HADD2.F32 R21, -RZ, R42.H0_H0 ;  /* 0x2000002aff157230 */ /* 0x000fe40000004100 */
[----:B------:R-:W-:Y:S01]  /*77b0*/  FMUL.FTZ R32, R9, R4 ;  /* 0x0000000409207220 */ /* 0x000fe20000410000 */
[----:B------:R-:W-:Y:S02]  /*77c0*/  HADD2.F32 R5, -RZ, R5.H1_H1 ;  /* 0x30000005ff057230 */ /* 0x000fe40000004100 */
[----:B------:R-:W-:Y:S02]  /*77d0*/  HADD2.F32 R14, -RZ, R6.H0_H0 ;  /* 0x20000006ff0e7230 */ /* 0x000fe40000004100 */
[----:B------:R-:W-:Y:S01]  /*77e0*/  FMUL.FTZ R39, R24, R21 ;  /* 0x0000001518277220 */ /* 0x000fe20000410000 */
[----:B------:R-:W-:-:S02]  /*77f0*/  HADD2.F32 R13, -RZ, R40.H0_H0 ;  /* 0x20000028ff0d7230 */ /* 0x000fc40000004100 */
[C---:B------:R-:W-:Y:S01]  /*7800*/  FFMA.FTZ R29, R5.reuse, R4, -R12 ;  /* 0x00000004051d7223 */ /* 0x040fe2000001080c */
[----:B------:R-:W-:Y:S02]  /*7810*/  HADD2.F32 R10, -RZ, R10.H1_H1 ;  /* 0x3000000aff0a7230 */ /* 0x000fe40000004100 */
[----:B------:R-:W-:Y:S01]  /*7820*/  FFMA.FTZ R31, R5, R8, R32 ;  /* 0x00000008051f7223 */ /* 0x000fe20000010020 */
[----:B------:R-:W-:Y:S02]  /*7830*/  HADD2.F32 R27, -RZ, R46.H0_H0 ;  /* 0x2000002eff1b7230 */ /* 0x000fe40000004100 */
[-C--:B------:R-:W-:Y:S01]  /*7840*/  FMUL.FTZ R24, R24, R13.reuse ;  /* 0x0000000d18187220 */ /* 0x080fe20000410000 */
[----:B------:R-:W-:Y:S02]  /*7850*/  HADD2.F32 R9, -RZ, R44.H0_H0 ;  /* 0x2000002cff097230 */ /* 0x000fe40000004100 */
[----:B------:R-:W-:Y:S01]  /*7860*/  FFMA.FTZ R39, R14, R13, -R39 ;  /* 0x0000000d0e277223 */ /* 0x000fe20000010827 */
[----:B------:R-:W-:-:S02]  /*7870*/  HADD2.F32 R6, -RZ, R6.H1_H1 ;  /* 0x30000006ff067230 */ /* 0x000fc40000004100 */
[C---:B------:R-:W-:Y:S01]  /*7880*/  FMUL.FTZ R5, R10.reuse, R27 ;  /* 0x0000001b0a057220 */ /* 0x040fe20000410000 */
[--C-:B------:R-:W-:Y:S02]  /*7890*/  HADD2.F32 R25, -RZ, R11.reuse.H0_H0 ;  /* 0x2000000bff197230 */ /* 0x100fe40000004100 */
[----:B------:R-:W-:Y:S01]  /*78a0*/  FMUL.FTZ R13, R10, R9 ;  /* 0x000000090a0d7220 */ /* 0x000fe20000410000 */
[----:B------:R-:W-:Y:S02]  /*78b0*/  HADD2.F32 R11, -RZ, R11.H1_H1 ;  /* 0x3000000bff0b7230 */ /* 0x000fe40000004100 */
[----:B------:R-:W-:Y:S01]  /*78c0*/  FFMA.FTZ R24, R14, R21, R24 ;  /* 0x000000150e187223 */ /* 0x000fe20000010018 */
[----:B------:R-:W-:Y:S02]  /*78d0*/  HADD2.F32 R10, -RZ, R42.H1_H1 ;  /* 0x3000002aff0a7230 */ /* 0x000fe40000004100 */
[----:B------:R-:W-:Y:S01]  /*78e0*/  FFMA.FTZ R14, R6, R9, -R5 ;  /* 0x00000009060e7223 */ /* 0x000fe20000010805 */
[----:B------:R-:W-:-:S02]  /*78f0*/  HADD2.F32 R12, -RZ, R46.H1_H1 ;  /* 0x3000002eff0c7230 */ /* 0x000fc40000004100 */
[----:B------:R-:W-:Y:S01]  /*7900*/  FFMA.FTZ R13, R6, R27, R13 ;  /* 0x0000001b060d7223 */ /* 0x000fe2000001000d */
[----:B------:R-:W-:Y:S02]  /*7910*/  HADD2.F32 R4, -RZ, R40.H1_H1 ;  /* 0x30000028ff047230 */ /* 0x000fe40000004100 */
[----:B------:R-:W-:Y:S01]  /*7920*/  FMUL.FTZ R6, R25, R10 ;  /* 0x0000000a19067220 */ /* 0x000fe20000410000 */
[----:B------:R-:W-:Y:S02]  /*7930*/  HADD2.F32 R8, -RZ, R44.H1_H1 ;  /* 0x3000002cff087230 */ /* 0x000fe40000004100 */
[----:B------:R-:W-:Y:S01]  /*7940*/  FMUL.FTZ R32, R11, R12 ;  /* 0x0000000c0b207220 */ /* 0x000fe20000410000 */
[--C-:B------:R-:W-:Y:S02]  /*7950*/  HADD2.F32 R15, -RZ, R7.reuse.H0_H0 ;  /* 0x20000007ff0f7230 */ /* 0x100fe40000004100 */
[----:B------:R-:W-:Y:S01]  /*7960*/  FMUL.FTZ R25, R25, R4 ;  /* 0x0000000419197220 */ /* 0x000fe20000410000 */
[----:B------:R-:W-:-:S02]  /*7970*/  HADD2.F32 R7, -RZ, R7.H1_H1 ;  /* 0x30000007ff077230 */ /* 0x000fc40000004100 */
[----:B------:R-:W-:Y:S01]  /*7980*/  FMUL.FTZ R5, R11, R8 ;  /* 0x000000080b057220 */ /* 0x000fe20000410000 */
[----:B------:R-:W-:Y:S01]  /*7990*/  F2FP.F16.F32.PACK_AB R9, R31, R20 ;  /* 0x000000141f09723e */ /* 0x000fe200000000ff */
[C---:B------:R-:W-:Y:S01]  /*79a0*/  FFMA.FTZ R11, R15.reuse, R4, -R6 ;  /* 0x000000040f0b7223 */ /* 0x040fe20000010806 */
[----:B------:R-:W-:Y:S01]  /*79b0*/  FFMA.FTZ R25, R15, R10, R25 ;  /* 0x0000000a0f197223 */ /* 0x000fe20000010019 */
[C---:B------:R-:W-:Y:S01]  /*79c0*/  FFMA.FTZ R32, R7.reuse, R8, -R32 ;  /* 0x0000000807207223 */ /* 0x040fe20000010820 */
[----:B------:R-:W-:Y:S01]  /*79d0*/  FFMA.FTZ R12, R7, R12, R5 ;  /* 0x0000000c070c7223 */ /* 0x000fe20000010005 */
[----:B------:R-:W-:Y:S02]  /*79e0*/  F2FP.F16.F32.PACK_AB R4, R26, R33 ;  /* 0x000000211a04723e */ /* 0x000fe400000000ff */
[----:B------:R-:W-:Y:S02]  /*79f0*/  F2FP.F16.F32.PACK_AB R5, R29, R30 ;  /* 0x0000001e1d05723e */ /* 0x000fe400000000ff */
[----:B------:R-:W-:-:S02]  /*7a00*/  F2FP.F16.F32.PACK_AB R6, R14, R39 ;  /* 0x000000270e06723e */ /* 0x000fc400000000ff */
[----:B------:R-:W-:Y:S02]  /*7a10*/  F2FP.F16.F32.PACK_AB R7, R32, R11 ;  /* 0x0000000b2007723e */ /* 0x000fe400000000ff */
[----:B------:R-:W-:Y:S02]  /*7a20*/  F2FP.F16.F32.PACK_AB R8, R28, R37 ;  /* 0x000000251c08723e */ /* 0x000fe400000000ff */
[----:B------:R-:W-:Y:S01]  /*7a30*/  F2FP.F16.F32.PACK_AB R10, R13, R24 ;  /* 0x000000180d0a723e */ /* 0x000fe200000000ff */
[----:B------:R2:W-:Y:S01]  /*7a40*/  STS.128 [R34+0x18400], R4 ;  /* 0x0184000422007388 */ /* 0x0005e20000000c00 */
[----:B------:R-:W-:-:S05]  /*7a50*/  F2FP.F16.F32.PACK_AB R11, R12, R25 ;  /* 0x000000190c0b723e */ /* 0x000fca00000000ff */
[----:B------:R2:W-:Y:S02]  /*7a60*/  STS.128 [R36+0x18400], R8 ;  /* 0x0184000824007388 */ /* 0x0005e40000000c00 */
.L_x_8267:
[----:B------:R-:W-:Y:S05]  /*7a70*/  BSYNC B1 ;  /* 0x0000000000017941 */ /* 0x000fea0003800000 */
.L_x_8266:
[----:B------:R-:W-:Y:S05]  /*7a80*/  @P0 BRA `(.L_x_8257) ;  /* 0x00000004003c0947 */ /* 0x000fea0003800000 */
[----:B------:R-:W-:Y:S01]  /*7a90*/  LOP3.LUT R3, R236, R3, R213, 0x1e, !PT ;  /* 0x00000003ec037212 */ /* 0x000fe200078e1ed5 */
[----:B--2---:R-:W2:Y:S01]  /*7aa0*/  LDS.128 R4, [R231+0x18400] ;  /* 0x01840000e7047984 */ /* 0x004ea20000000c00 */
[----:B------:R-:W-:Y:S02]  /*7ab0*/  HADD2.F32 R26, -RZ, R38.H0_H0 ;  /* 0x20000026ff1a7230 */ /* 0x000fe40000004100 */
[----:B------:R-:W-:Y:S02]  /*7ac0*/  HADD2.F32 R28, -RZ, R41.H0_H0 ;  /* 0x20000029ff1c7230 */ /* 0x000fe40000004100 */
[----:B------:R-:W-:Y:S02]  /*7ad0*/  IMAD.IADD R3, R218, 0x1, R3 ;  /* 0x00000001da037824 */ /* 0x000fe400078e0203 */
[----:B------:R-:W-:Y:S02]  /*7ae0*/  HADD2.F32 R30, -RZ, R45.H0_H0 ;  /* 0x2000002dff1e7230 */ /* 0x000fe40000004100 */
[----:B------:R-:W-:-:S02]  /*7af0*/  IMAD R3, R3, 0x2, R18 ;  /* 0x0000000203037824 */ /* 0x000fc400078e0212 */
[----:B------:R-:W-:Y:S02]  /*7b00*/  HADD2.F32 R39, -RZ, R41.H1_H1 ;  /* 0x30000029ff277230 */ /* 0x000fe40000004100 */
[----:B------:R-:W-:Y:S01]  /*7b10*/  HADD2.F32 R37, -RZ, R38.H1_H1 ;  /* 0x30000026ff257230 */ /* 0x000fe20000004100 */
[----:B-1----:R-:W1:Y:S01]  /*7b20*/  LDS.128 R8, [R3+0x18400] ;  /* 0x0184000003087984 */ /* 0x002e620000000c00 */
[----:B------:R-:W-:Y:S02]  /*7b30*/  HADD2.F32 R41, -RZ, R45.H1_H1 ;  /* 0x3000002dff297230 */ /* 0x000fe40000004100 */
[----:B------:R-:W-:Y:S02]  /*7b40*/  HADD2.F32 R34, -RZ, R46.H0_H0 ;  /* 0x2000002eff227230 */ /* 0x000fe40000004100 */
[----:B------:R-:W-:Y:S02]  /*7b50*/  HADD2.F32 R32, -RZ, R42.H0_H0 ;  /* 0x2000002aff207230 */ /* 0x000fe40000004100 */
[----:B--2---:R-:W-:-:S02]  /*7b60*/  HADD2.F32 R12, -RZ, R4.H0_H0 ;  /* 0x20000004ff0c7230 */ /* 0x004fc40000004100 */
[----:B------:R-:W-:Y:S02]  /*7b70*/  HADD2.F32 R4, -RZ, R4.H1_H1 ;  /* 0x30000004ff047230 */ /* 0x000fe40000004100 */
[--C-:B------:R-:W-:Y:S02]  /*7b80*/  HADD2.F32 R13, -RZ, R5.reuse.H0_H0 ;  /* 0x20000005ff0d7230 */ /* 0x100fe40000004100 */
[----:B------:R-:W-:Y:S02]  /*7b90*/  HADD2.F32 R5, -RZ, R5.H1_H1 ;  /* 0x30000005ff057230 */ /* 0x000fe40000004100 */
[--C-:B------:R-:W-:Y:S02]  /*7ba0*/  HADD2.F32 R14, -RZ, R6.reuse.H0_H0 ;  /* 0x20000006ff0e7230 */ /* 0x100fe40000004100 */
[----:B------:R-:W-:Y:S02]  /*7bb0*/  HADD2.F32 R6, -RZ, R6.H1_H1 ;  /* 0x30000006ff067230 */ /* 0x000fe40000004100 */
[----:B------:R-:W-:-:S02]  /*7bc0*/  HADD2.F32 R15, -RZ, R7.H0_H0 ;  /* 0x20000007ff0f7230 */ /* 0x000fc40000004100 */
[--C-:B-1----:R-:W-:Y:S02]  /*7bd0*/  HADD2.F32 R20, -RZ, R8.reuse.H0_H0 ;  /* 0x20000008ff147230 */ /* 0x102fe40000004100 */
[----:B------:R-:W-:Y:S02]  /*7be0*/  HADD2.F32 R8, -RZ, R8.H1_H1 ;  /* 0x30000008ff087230 */ /* 0x000fe40000004100 */
[----:B------:R-:W-:Y:S02]  /*7bf0*/  HADD2.F32 R21, -RZ, R9.H0_H0 ;  /* 0x20000009ff157230 */ /* 0x000fe40000004100 */
[-C--:B------:R-:W-:Y:S01]  /*7c00*/  FMUL.FTZ R27, R28, R20.reuse ;  /* 0x000000141c1b7220 */ /* 0x080fe20000410000 */
[----:B------:R-:W-:Y:S01]  /*7c10*/  FMUL.FTZ R29, R26, R20 ;  /* 0x000000141a1d7220 */ /* 0x000fe20000410000 */
[----:B------:R-:W-:Y:S02]  /*7c20*/  HADD2.F32 R20, -RZ, R43.H0_H0 ;  /* 0x2000002bff147230 */ /* 0x000fe40000004100 */
[----:B------:R-:W-:Y:S01]  /*7c30*/  FMUL.FTZ R31, R30, R8 ;  /* 0x000000081e1f7220 */ /* 0x000fe20000410000 */
[----:B------:R-:W-:-:S02]  /*7c40*/  HADD2.F32 R9, -RZ, R9.H1_H1 ;  /* 0x30000009ff097230 */ /* 0x000fc40000004100 */
[----:B------:R-:W-:Y:S01]  /*7c50*/  FFMA.FTZ R27, R26, R12, -R27 ;  /* 0x0000000c1a1b7223 */ /* 0x000fe2000001081b */
[-C--:B------:R-:W-:Y:S01]  /*7c60*/  FMUL.FTZ R26, R37, R21.reuse ;  /* 0x00000015251a7220 */ /* 0x080fe20000410000 */
[C---:B------:R-:W-:Y:S01]  /*7c70*/  FMUL.FTZ R33, R20.reuse, R8 ;  /* 0x0000000814217220 */ /* 0x040fe20000410000 */
[----:B------:R-:W-:Y:S01]  /*7c80*/  FFMA.FTZ R8, R20, R4, -R31 ;  /* 0x0000000414087223 */ /* 0x000fe2000001081f */
[----:B------:R-:W-:Y:S01]  /*7c90*/  FMUL.FTZ R20, R39, R21 ;  /* 0x0000001527147220 */ /* 0x000fe20000410000 */
[----:B------:R-:W-:Y:S02]  /*7ca0*/  HADD2.F32 R21, -RZ, R43.H1_H1 ;  /* 0x3000002bff157230 */ /* 0x000fe40000004100 */
[----:B------:R-:W-:Y:S01]  /*7cb0*/  FFMA.FTZ R29, R28, R12, R29 ;  /* 0x0000000c1c1d7223 */ /* 0x000fe2000001001d */
[----:B------:R-:W-:Y:S01]  /*7cc0*/  FFMA.FTZ R12, R30, R4, R33 ;  /* 0x000000041e0c7223 */ /* 0x000fe20000010021 */
[----:B------:R-:W-:Y:S01]  /*7cd0*/  FMUL.FTZ R4, R41, R9 ;  /* 0x0000000929047220 */ /* 0x000fe20000410000 */
[----:B------:R-:W-:-:S02]  /*7ce0*/  HADD2.F32 R24, -RZ, R10.H0_H0 ;  /* 0x2000000aff187230 */ /* 0x000fc40000004100 */
[C---:B------:R-:W-:Y:S01]  /*7cf0*/  FMUL.FTZ R28, R21.reuse, R9 ;  /* 0x00000009151c7220 */ /* 0x040fe20000410000 */
[----:B------:R-:W-:Y:S02]  /*7d00*/  HADD2.F32 R10, -RZ, R10.H1_H1 ;  /* 0x3000000aff0a7230 */ /* 0x000fe40000004100 */
[----:B------:R-:W-:Y:S01]  /*7d10*/  FFMA.FTZ R9, R21, R5, -R4 ;  /* 0x0000000515097223 */ /* 0x000fe20000010804 */
[-C--:B------:R-:W-:Y:S01]  /*7d20*/  FFMA.FTZ R20, R37, R13.reuse, -R20 ;  /* 0x0000000d25147223 */ /* 0x080fe20000010814 */
[----:B------:R-:W-:Y:S01]  /*7d30*/  FFMA.FTZ R26, R39, R13, R26 ;  /* 0x0000000d271a7223 */ /* 0x000fe2000001001a */
[----:B------:R-:W-:Y:S02]  /*7d40*/  HADD2.F32 R4, -RZ, R44.H0_H0 ;  /* 0x2000002cff047230 */ /* 0x000fe40000004100 */
[----:B------:R-:W-:Y:S01]  /*7d50*/  FFMA.FTZ R13, R41, R5, R28 ;  /* 0x00000005290d7223 */ /* 0x000fe2000001001c */
[----:B------:R-:W-:Y:S02]  /*7d60*/  HADD2.F32 R30, -RZ, R40.H0_H0 ;  /* 0x20000028ff1e7230 */ /* 0x000fe40000004100 */
[----:B------:R-:W-:Y:S01]  /*7d70*/  FMUL.FTZ R5, R34, R10 ;  /* 0x0000000a22057220 */ /* 0x000fe20000410000 */
[----:B------:R-:W-:-:S02]  /*7d80*/  HADD2.F32 R25, -RZ, R11.H0_H0 ;  /* 0x2000000bff197230 */ /* 0x000fc40000004100 */
[----:B------:R-:W-:Y:S01]  /*7d90*/  FMUL.FTZ R33, R4, R10 ;  /* 0x0000000a04217220 */ /* 0x000fe20000410000 */
[----:B------:R-:W-:Y:S02]  /*7da0*/  HADD2.F32 R11, -RZ, R11.H1_H1 ;  /* 0x3000000bff0b7230 */ /* 0x000fe40000004100 */
[-C--:B------:R-:W-:Y:S01]  /*7db0*/  FMUL.FTZ R21, R32, R24.reuse ;  /* 0x0000001820157220 */ /* 0x080fe20000410000 */
[----:B------:R-:W-:Y:S01]  /*7dc0*/  FMUL.FTZ R31, R30, R24 ;  /* 0x000000181e1f7220 */ /* 0x000fe20000410000 */
[----:B------:R-:W-:Y:S01]  /*7dd0*/  FFMA.FTZ R10, R4, R6, -R5 ;  /* 0x00000006040a7223 */ /* 0x000fe20000010805 */
[----:B------:R-:W-:Y:S02]  /*7de0*/  HADD2.F32 R39, -RZ, R42.H1_H1 ;  /* 0x3000002aff277230 */ /* 0x000fe40000004100 */
[-C--:B------:R-:W-:Y:S01]  /*7df0*/  FFMA.FTZ R21, R30, R14.reuse, -R21 ;  /* 0x0000000e1e157223 */ /* 0x080fe20000010815 */
[----:B------:R-:W-:Y:S02]  /*7e00*/  HADD2.F32 R41, -RZ, R46.H1_H1 ;  /* 0x3000002eff297230 */ /* 0x000fe40000004100 */
[----:B------:R-:W-:Y:S01]  /*7e10*/  FFMA.FTZ R31, R32, R14, R31 ;  /* 0x0000000e201f7223 */ /* 0x000fe2000001001f */
[----:B------:R-:W-:-:S02]  /*7e20*/  HADD2.F32 R5, -RZ, R40.H1_H1 ;  /* 0x30000028ff057230 */ /* 0x000fc40000004100 */
[----:B------:R-:W-:Y:S01]  /*7e30*/  FFMA.FTZ R14, R34, R6, R33 ;  /* 0x00000006220e7223 */ /* 0x000fe20000010021 */
[----:B------:R-:W-:Y:S02]  /*7e40*/  HADD2.F32 R37, -RZ, R44.H1_H1 ;  /* 0x3000002cff257230 */ /* 0x000fe40000004100 */
        /* <DEDUP_REMOVED lines=19> */
.L_x_8257:
[----:B------:R-:W-:Y:S05]  /*7f80*/  BSYNC B0 ;  /* 0x0000000000007941 */ /* 0x000fea0003800000 */
.L_x_8243:
        /* <DEDUP_REMOVED lines=8> */
.L_x_8240:
[----:B-1234-:R-:W2:Y:S01]  /*8010*/  LDL R3, [R1+0x7c] ;  /* 0x00007c0001037983 */ /* 0x01eea20000100800 */
[----:B------:R-:W1:Y:S02]  /*8020*/  S2R R4, SR_TID.X ;  /* 0x0000000000047919 */ /* 0x000e640000002100 */
[----:B-1----:R-:W-:-:S05]  /*8030*/  SHF.R.U32.HI R4, RZ, 0x7, R4 ;  /* 0x00000007ff047819 */ /* 0x002fca0000011604 */
[----:B------:R-:W-:Y:S01]  /*8040*/  VIADD R170, R4, 0x8 ;  /* 0x0000000804aa7836 */ /* 0x000fe20000000000 */
[----:B--2---:R-:W-:-:S13]  /*8050*/  R2UR UR4, R3 ;  /* 0x00000000030472ca */ /* 0x004fda00000e0000 */
[----:B------:R-:W-:-:S05]  /*8060*/  IMAD.U32 R3, RZ, RZ, UR4 ;  /* 0x00000004ff037e24 */ /* 0x000fca000f8e00ff */
[----:B------:R-:W-:Y:S01]  /*8070*/  ISETP.NE.AND P0, PT, R3, 0x3, PT ;  /* 0x000000030300780c */ /* 0x000fe20003f05270 */
[----:B------:R-:W-:Y:S05]  /*8080*/  WARPSYNC.ALL ;  /* 0x0000000000007948 */ /* 0x000fea0003800000 */
[----:B------:R1:W-:Y:S07]  /*8090*/  BAR.SYNC.DEFER_BLOCKING R170, 0x100 ;  /* 0x000400aa0000751d */ /* 0x0003ee0000010000 */
[----:B-1----:R-:W-:Y:S05]  /*80a0*/  @!P0 BRA `(.L_x_8268) ;  /* 0x0000000000048947 */ /* 0x002fea0003800000 */
[----:B------:R-:W-:Y:S01]  /*80b0*/  BPT.TRAP 0x1 ;  /* 0x000000040000795c */ /* 0x000fe20000300000 */
.L_x_8268:
[----:B------:R-:W-:Y:S02]  /*80c0*/  LEA R3, R22, R18, 0x3 ;  /* 0x0000001216037211 */ /* 0x000fe400078e18ff */
[----:B------:R-:W-:-:S04]  /*80d0*/  SHF.L.U32 R6, R200, 0x1f, RZ ;  /* 0x0000001fc8067819 */ /* 0x000fc800000006ff */
[----:B------:R1:W2:Y:S01]  /*80e0*/  SYNCS.PHASECHK.TRANS64.TRYWAIT P1, [R3+URZ+0x32430], R6 ;  /* 0x03243006030075a7 */ /* 0x0002a2000802017f */
[----:B------:R-:W-:Y:S05]  /*80f0*/  @!P0 BRA `(.L_x_8269) ;  /* 0x0000000000048947 */ /* 0x000fea0003800000 */
[----:B------:R-:W-:Y:S01]  /*8100*/  BPT.TRAP 0x1 ;  /* 0x000000040000795c */ /* 0x000fe20000300000 */
.L_x_8269:
[----:B------:R-:W-:-:S05]  /*8110*/  VIADD R4, R18, 0x1c400 ;  /* 0x0001c40012047836 */ /* 0x000fca0000000000 */
[----:B------:R-:W-:-:S04]  /*8120*/  SHF.R.U32.HI R4, RZ, 0x4, R4 ;  /* 0x00000004ff047819 */ /* 0x000fc80000011604 */
[----:B------:R-:W-:Y:S01]  /*8130*/  LOP3.LUT R4, R4, 0x3fff, RZ, 0xc0, !PT ;  /* 0x00003fff04047812 */ /* 0x000fe200078ec0ff */
[----:B--2---:R-:W-:Y:S06]  /*8140*/  @P1 BRA `(.L_x_8270) ;  /* 0x0000000000081947 */ /* 0x004fec0003800000 */
[----:B------:R-:W2:Y:S02]  /*8150*/  SYNCS.PHASECHK.TRANS64.TRYWAIT P1, [R3+URZ+0x32430], R6 ;  /* 0x03243006030075a7 */ /* 0x000ea4000802017f */
[----:B--2---:R-:W-:Y:S05]  /*8160*/  @!P1 BRA `(.L_x_8271) ;  /* 0x000000e000e09947 */ /* 0x004fea0003800000 */
.L_x_8270:
[----:B------:R-:W-:Y:S05]  /*8170*/  WARPSYNC.ALL ;  /* 0x0000000000007948 */ /* 0x000fea0003800000 */
[----:B------:R-:W-:Y:S01]  /*8180*/  LOP3.LUT R216, R4, 0x10000, RZ, 0xfc, !PT ;  /* 0x0001000004d87812 */ /* 0x000fe200078efcff */
[----:B------:R-:W-:Y:S01]  /*8190*/  IMAD R35, R35, 0x2000, R18 ;  /* 0x0000200023237824 */ /* 0x000fe200078e0212 */
[----:B------:R-:W-:-:S03]  /*81a0*/  UMOV UR9, 0x40000040 ;  /* 0x4000004000097882 */ /* 0x000fc60000000000 */
[----:B------:R-:W-:Y:S01]  /*81b0*/  IMAD R4, R22, 0x300, R216 ;  /* 0x0000030016047824 */ /* 0x000fe200078e02d8 */
[----:B------:R-:W-:Y:S01]  /*81c0*/  BSSY B0, `(.L_x_8272) ;  /* 0x000003a000007945 */ /* 0x000fe20003800000 */
[----:B------:R-:W-:Y:S01]  /*81d0*/  IMAD.MOV.U32 R5, RZ, RZ, 0x40000040 ;  /* 0x40000040ff057424 */ /* 0x000fe200078e00ff */
[----:B------:R-:W-:Y:S01]  /*81e0*/  R2UR UR4, R35 ;  /* 0x00000000230472ca */ /* 0x000fe200000e0000 */
[----:B------:R-:W-:Y:S01]  /*81f0*/  IMAD.MOV.U32 R9, RZ, RZ, 0x40000040 ;  /* 0x40000040ff097424 */ /* 0x000fe200078e00ff */
[C---:B------:R-:W-:Y:S01]  /*8200*/  R2UR UR10, R4.reuse ;  /* 0x00000000040a72ca */ /* 0x040fe200000e0000 */
[----:B-----5:R-:W-:Y:S01]  /*8210*/  WARPGROUP.ARRIVE ;  /* 0x00000000000079c5 */ /* 0x020fe20000000000 */
[----:B------:R-:W-:Y:S01]  /*8220*/  R2UR UR11, R5 ;  /* 0x00000000050b72ca */ /* 0x000fe200000e0000 */
[----:B------:R-:W-:Y:S01]  /*8230*/  IMAD.U32 R11, RZ, RZ, UR9 ;  /* 0x00000009ff0b7e24 */ /* 0x000fe2000f8e00ff */
[----:B------:R-:W-:Y:S01]  /*8240*/  IADD3 R8, R4, 0x2, RZ ;  /* 0x0000000204087810 */ /* 0x000fe20007ffe0ff */
[----:B------:R-:W-:-:S06]  /*8250*/  IMAD.MOV.U32 R5, RZ, RZ, 0x40000040 ;  /* 0x40000040ff057424 */ /* 0x000fcc00078e00ff */
[----:B------:R-:W-:-:S04]  /*8260*/  UIADD3 UR5, UR4, 0x18400, URZ ;  /* 0x0001840004057890 */ /* 0x000fc8000fffe03f */
[----:B------:R-:W-:-:S04]  /*8270*/  USHF.R.U32.HI UR5, URZ, 0x4, UR5 ;  /* 0x000000043f057899 */ /* 0x000fc80008011605 */
[----:B------:R-:W-:-:S04]  /*8280*/  ULOP3.LUT UR5, UR5, 0x3fff, URZ, 0xc0, !UPT ;  /* 0x00003fff05057892 */ /* 0x000fc8000f8ec03f */
[----:B------:R-:W-:-:S04]  /*8290*/  ULOP3.LUT UR6, UR5, 0x10000, URZ, 0xfc, !UPT ;  /* 0x0001000005067892 */ /* 0x000fc8000f8efc3f */
[----:B------:R-:W-:-:S03]  /*82a0*/  UIADD3 UR5, UR6, 0x2, URZ ;  /* 0x0000000206057890 */ /* 0x000fc6000fffe03f */
[----:B------:R-:W-:Y:S02]  /*82b0*/  UMOV UR8, UR6 ;  /* 0x0000000600087c82 */ /* 0x000fe40008000000 */
[----:B------:R-:W-:Y:S01]  /*82c0*/  HGMMA.64x96x16.F32 R24, gdesc[UR8], RZ, !UPT, gsb0 ;  /* 0x01600000081879f0 */ /* 0x000fe2000c0008ff */
[----:B------:R-:W-:Y:S01]  /*82d0*/  R2UR UR10, R8 ;  /* 0x00000000080a72ca */ /* 0x000fe200000e0000 */
[----:B------:R-:W-:Y:S01]  /*82e0*/  IMAD.U32 R10, RZ, RZ, UR8 ;  /* 0x00000008ff0a7e24 */ /* 0x000fe2000f8e00ff */
[----:B------:R-:W-:Y:S01]  /*82f0*/  R2UR UR11, R9 ;  /* 0x00000000090b72ca */ /* 0x000fe200000e0000 */
[----:B------:R-:W-:Y:S01]  /*8300*/  UMOV UR8, UR5 ;  /* 0x0000000500087c82 */ /* 0x000fe20008000000 */
[----:B------:R-:W-:Y:S01]  /*8310*/  UMOV UR9, 0x40000040 ;  /* 0x4000004000097882 */ /* 0x000fe20000000000 */
[C---:B------:R-:W-:Y:S01]  /*8320*/  VIADD R8, R4.reuse, 0x4 ;  /* 0x0000000404087836 */ /* 0x040fe20000000000 */
[----:B------:R-:W-:Y:S01]  /*8330*/  UIADD3 UR5, UR6, 0x4, URZ ;  /* 0x0000000406057890 */ /* 0x000fe2000fffe03f */
[----:B------:R-:W-:Y:S01]  /*8340*/  IMAD.MOV.U32 R9, RZ, RZ, 0x40000040 ;  /* 0x40000040ff097424 */ /* 0x000fe200078e00ff */
[----:B------:R3:W-:Y:S01]  /*8350*/  STL.64 [R1+0x70], R10 ;  /* 0x0000700a01007387 */ /* 0x0007e20000100a00 */
[----:B------:R-:W-:-:S02]  /*8360*/  VIADD R4, R4, 0x6 ;  /* 0x0000000604047836 */ /* 0x000fc40000000000 */
[----:B---3--:R-:W-:Y:S02]  /*8370*/  IMAD.U32 R10, RZ, RZ, UR8 ;  /* 0x00000008ff0a7e24 */ /* 0x008fe4000f8e00ff */
[----:B------:R-:W-:-:S05]  /*8380*/  IMAD.U32 R11, RZ, RZ, UR9 ;  /* 0x00000009ff0b7e24 */ /* 0x000fca000f8e00ff */
[----:B------:R-:W-:Y:S01]  /*8390*/  STL.64 [R1+0x68], R10 ;  /* 0x0000680a01007387 */ /* 0x000fe20000100a00 */
[----:B------:R-:W-:Y:S02]  /*83a0*/  WARPGROUP.DEPBAR.LE gsb0, 0x0 ;  /* 0x00008000000079c5 */ /* 0x000fe40000010000 */
[----:B------:R-:W-:-:S06]  /*83b0*/  WARPGROUP.ARRIVE ;  /* 0x00000000000079c5 */ /* 0x000fcc0000000000 */
[----:B------:R-:W-:Y:S01]  /*83c0*/  HGMMA.64x96x16.F32 R24, gdesc[UR8], R24, gsb0 ;  /* 0x01600000081879f0 */ /* 0x000fe20008000818 */
[----:B------:R-:W-:Y:S01]  /*83d0*/  R2UR UR10, R8 ;  /* 0x00000000080a72ca */ /* 0x000fe200000e0000 */
[----:B------:R-:W-:Y:S01]  /*83e0*/  UMOV UR8, UR5 ;  /* 0x0000000500087c82 */ /* 0x000fe20008000000 */
[----:B------:R-:W-:Y:S01]  /*83f0*/  R2UR UR11, R9 ;  /* 0x00000000090b72ca */ /* 0x000fe200000e0000 */
[----:B------:R-:W-:Y:S01]  /*8400*/  UMOV UR9, 0x40000040 ;  /* 0x4000004000097882 */ /* 0x000fe20000000000 */
[----:B------:R-:W-:Y:S01]  /*8410*/  UIADD3 UR5, UR6, 0x6, URZ ;  /* 0x0000000606057890 */ /* 0x000fe2000fffe03f */
[----:B------:R-:W-:Y:S01]  /*8420*/  MOV R8, UR8 ;  /* 0x0000000800087c02 */ /* 0x000fe20008000f00 */
        /* <DEDUP_REMOVED lines=9> */
[----:B------:R-:W-:Y:S01]  /*84c0*/  SHF.L.U32 R5, R0, 0x1f, RZ ;  /* 0x0000001f00057819 */ /* 0x000fe200000006ff */
[----:B---3--:R-:W-:Y:S02]  /*84d0*/  IMAD.U32 R8, RZ, RZ, UR8 ;  /* 0x00000008ff087e24 */ /* 0x008fe4000f8e00ff */
[----:B------:R-:W-:-:S05]  /*84e0*/  IMAD.U32 R9, RZ, RZ, UR9 ;  /* 0x00000009ff097e24 */ /* 0x000fca000f8e00ff */
[----:B------:R3:W-:Y:S01]  /*84f0*/  STL.64 [R1+0x58], R8 ;  /* 0x0000580801007387 */ /* 0x0007e20000100a00 */
[----:B------:R-:W-:Y:S02]  /*8500*/  WARPGROUP.DEPBAR.LE gsb0, 0x0 ;  /* 0x00008000000079c5 */ /* 0x000fe40000010000 */
[----:B------:R-:W-:-:S06]  /*8510*/  WARPGROUP.ARRIVE ;  /* 0x00000000000079c5 */ /* 0x000fcc0000000000 */
[----:B------:R-:W-:Y:S03]  /*8520*/  HGMMA.64x96x16.F32 R24, gdesc[UR8], R24, gsb0 ;  /* 0x01600000081879f0 */ /* 0x000fe60008000818 */
[----:B------:R-:W-:Y:S02]  /*8530*/  WARPGROUP.DEPBAR.LE gsb0, 0x0 ;  /* 0x00008000000079c5 */ /* 0x000fe40000010000 */
[----:B------:R-:W4:Y:S02]  /*8540*/  SYNCS.PHASECHK.TRANS64.TRYWAIT P1, [R18+URZ+0x32410], R5 ;  /* 0x03241005120075a7 */ /* 0x000f24000802017f */
[----:B---34-:R-:W-:Y:S05]  /*8550*/  @!P1 BRA `(.L_x_8273) ;  /* 0x000000dc00f89947 */ /* 0x018fea0003800000 */
.L_x_8442:
[----:B------:R-:W-:Y:S05]  /*8560*/  BSYNC B0 ;  /* 0x0000000000007941 */ /* 0x000fea0003800000 */
.L_x_8272:
[----:B------:R-:W-:Y:S05]  /*8570*/  @!P0 BRA `(.L_x_8274) ;  /* 0x0000000000048947 */ /* 0x000fea0003800000 */
[----:B------:R-:W-:Y:S01]  /*8580*/  BPT.TRAP 0x1 ;  /* 0x000000040000795c */ /* 0x000fe20000300000 */
.L_x_8274:
[----:B------:R4:W0:Y:S01]  /*8590*/  SYNCS.PHASECHK.TRANS64.TRYWAIT P2, [R3+URZ+0x32450], R6 ;  /* 0x03245006030075a7 */ /* 0x000822000804017f */
[----:B------:R-:W-:Y:S05]  /*85a0*/  @!P0 BRA `(.L_x_8275) ;  /* 0x0000000000048947 */ /* 0x000fea0003800000 */
[----:B------:R-:W-:Y:S01]  /*85b0*/  BPT.TRAP 0x1 ;  /* 0x000000040000795c */ /* 0x000fe20000300000 */
.L_x_8275:
[----:B------:R-:W5:Y:S01]  /*85c0*/  S2R R0, SR_TID.X ;  /* 0x0000000000007919 */ /* 0x000f620000002100 */
[----:B------:R-:W-:Y:S01]  /*85d0*/  BSSY B0, `(.L_x_8276) ;  /* 0x0000006000007945 */ /* 0x000fe20003800000 */
[----:B-----5:R-:W-:-:S04]  /*85e0*/  LOP3.LUT R0, R0, 0x7f, RZ, 0xc0, !PT ;  /* 0x0000007f00007812 */ /* 0x020fc800078ec0ff */
[----:B------:R-:W-:Y:S01]  /*85f0*/  ISETP.NE.AND P1, PT, R0, RZ, PT ;  /* 0x000000ff0000720c */ /* 0x000fe20003f25270 */
[----:B0-----:R-:W-:-:S12]  /*8600*/  @P2 BRA `(.L_x_8277) ;  /* 0x0000000000082947 */ /* 0x001fd80003800000 */
[----:B------:R-:W0:Y:S02]  /*8610*/  SYNCS.PHASECHK.TRANS64.TRYWAIT P2, [R3+URZ+0x32450], R6 ;  /* 0x03245006030075a7 */ /* 0x000e24000804017f */
[----:B0-----:R-:W-:Y:S05]  /*8620*/  @!P2 BRA `(.L_x_8278) ;  /* 0x000000dc00d8a947 */ /* 0x001fea0003800000 */
.L_x_8277:
[----:B------:R-:W-:Y:S05]  /*8630*/  BSYNC B0 ;  /* 0x0000000000007941 */ /* 0x000fea0003800000 */
.L_x_8276:
[----:B------:R-:W-:Y:S05]  /*8640*/  WARPSYNC.ALL ;  /* 0x0000000000007948 */ /* 0x000fea0003800000 */
[----:B------:R-:W-:Y:S01]  /*8650*/  R2UR UR5, R18 ;  /* 0x00000000120572ca */ /* 0x000fe200000e0000 */
[----:B------:R-:W-:Y:S01]  /*8660*/  UIADD3 UR4, UR4, 0x22400, URZ ;  /* 0x0002240004047890 */ /* 0x000fe2000fffe03f */
[----:B---3--:R-:W-:Y:S01]  /*8670*/  MOV R5, 0xc00 ;  /* 0x00000c0000057802 */ /* 0x008fe20000000f00 */
[----:B------:R-:W-:Y:S01]  /*8680*/  WARPGROUP.ARRIVE ;  /* 0x00000000000079c5 */ /* 0x000fe20000000000 */
[----:B------:R-:W-:Y:S01]  /*8690*/  UMOV UR9, 0x40000040 ;  /* 0x4000004000097882 */ /* 0x000fe20000000000 */
[----:B------:R-:W-:Y:S01]  /*86a0*/  USHF.R.U32.HI UR4, URZ, 0x4, UR4 ;  /* 0x000000043f047899 */ /* 0x000fe20008011604 */
[----:B------:R-:W-:Y:S01]  /*86b0*/  MOV R7, 0x40000040 ;  /* 0x4000004000077802 */ /* 0x000fe20000000f00 */
[----:B------:R-:W-:Y:S01]  /*86c0*/  IMAD.U32 R9, RZ, RZ, UR9 ;  /* 0x00000009ff097e24 */ /* 0x000fe2000f8e00ff */
[----:B------:R-:W-:Y:S01]  /*86d0*/  UMOV UR53, 0x40000040 ;  /* 0x4000004000357882 */ /* 0x000fe20000000000 */
[----:B------:R-:W-:Y:S01]  /*86e0*/  ULOP3.LUT UR4, UR4, 0x3fff, URZ, 0xc0, !UPT ;  /* 0x00003fff04047892 */ /* 0x000fe2000f8ec03f */
[----:B------:R-:W0:Y:S01]  /*86f0*/  S2R R72, SR_TID.X ;  /* 0x0000000000487919 */ /* 0x000e220000002100 */
[----:B------:R-:W-:Y:S01]  /*8700*/  UMOV UR49, 0x40000040 ;  /* 0x4000004000317882 */ /* 0x000fe20000000000 */
[----:B------:R-:W-:Y:S01]  /*8710*/  UMOV UR45, 0x40000040 ;  /* 0x40000040002d7882 */ /* 0x000fe20000000000 */
[----:B------:R-:W-:-:S02]  /*8720*/  UIADD3 UR5, UR5, 0x400, URZ ;  /* 0x0000040005057890 */ /* 0x000fc4000fffe03f */
[----:B------:R-:W-:Y:S02]  /*8730*/  ULOP3.LUT UR4, UR4, 0x10000, URZ, 0xfc, !UPT ;  /* 0x0001000004047892 */ /* 0x000fe4000f8efc3f */
[----:B------:R-:W-:Y:S02]  /*8740*/  USHF.R.U32.HI UR5, URZ, 0x4, UR5 ;  /* 0x000000043f057899 */ /* 0x000fe40008011605 */
[----:B------:R-:W-:Y:S02]  /*8750*/  UIADD3 UR52, UR4, 0x806, URZ ;  /* 0x0000080604347890 */ /* 0x000fe4000fffe03f */
[----:B------:R-:W-:Y:S01]  /*8760*/  ULOP3.LUT UR5, UR5, 0x3fff, URZ, 0xc0, !UPT ;  /* 0x00003fff05057892 */ /* 0x000fe2000f8ec03f */
[----:B------:R-:W-:Y:S01]  /*8770*/  UMOV UR8, UR4 ;  /* 0x0000000400087c82 */ /* 0x000fe20008000000 */
[----:B------:R-:W-:Y:S01]  /*8780*/  UIADD3 UR48, UR4, 0xc00, URZ ;  /* 0x00000c0004307890 */ /* 0x000fe2000fffe03f */
[----:B------:R-:W-:Y:S01]  /*8790*/  IMAD.U32 R8, RZ, RZ, UR8 ;  /* 0x00000008ff087e24 */ /* 0x000fe2000f8e00ff */
[----:B------:R-:W-:-:S02]  /*87a0*/  ULOP3.LUT UR6, UR5, 0x10000, URZ, 0xfc, !UPT ;  /* 0x0001000005067892 */ /* 0x000fc4000f8efc3f */
[----:B------:R-:W-:Y:S02]  /*87b0*/  UIADD3 UR44, UR4, 0xc02, URZ ;  /* 0x00000c02042c7890 */ /* 0x000fe4000fffe03f */
[----:B------:R-:W-:Y:S02]  /*87c0*/  UIADD3 UR40, UR4, 0xc04, URZ ;  /* 0x00000c0404287890 */ /* 0x000fe4000fffe03f */
[----:B------:R-:W-:Y:S01]  /*87d0*/  IMAD R4, R22, R5, UR6 ;  /* 0x0000000616047e24 */ /* 0x000fe2000f8e0205 */
[----:B------:R-:W-:Y:S01]  /*87e0*/  UMOV UR41, 0x40000040 ;  /* 0x4000004000297882 */ /* 0x000fe20000000000 */
[----:B------:R-:W-:Y:S01]  /*87f0*/  IMAD.MOV.U32 R5, RZ, RZ, 0x40000040 ;  /* 0x40000040ff057424 */ /* 0x000fe200078e00ff */
[----:B------:R-:W-:Y:S01]  /*8800*/  UIADD3 UR36, UR4, 0xc06, URZ ;  /* 0x00000c0604247890 */ /* 0x000fe2000fffe03f */
[C---:B-12-4-:R-:W-:Y:S01]  /*8810*/  VIADD R6, R4.reuse, 0x2 ;  /* 0x0000000204067836 */ /* 0x056fe20000000000 */
[----:B------:R-:W-:Y:S01]  /*8820*/  R2UR UR10, R4 ;  /* 0x00000000040a72ca */ /* 0x000fe200000e0000 */
[----:B------:R-:W-:Y:S01]  /*8830*/  IMAD.U32 R0, RZ, RZ, UR6 ;  /* 0x00000006ff007e24 */ /* 0x000fe2000f8e00ff */
[----:B------:R-:W-:Y:S01]  /*8840*/  R2UR UR11, R5 ;  /* 0x00000000050b72ca */ /* 0x000fe200000e0000 */
[----:B------:R-:W-:Y:S01]  /*8850*/  UIADD3 UR6, UR4, 0x2, URZ ;  /* 0x0000000204067890 */ /* 0x000fe2000fffe03f */
[----:B------:R-:W-:Y:S01]  /*8860*/  MOV R5, 0x40000040 ;  /* 0x4000004000057802 */ /* 0x000fe20000000f00 */
[----:B------:R-:W-:Y:S01]  /*8870*/  UMOV UR37, 0x40000040 ;  /* 0x4000004000257882 */ /* 0x000fe20000000000 */
[----:B------:R-:W-:Y:S01]  /*8880*/  STL [R1+0x78], R0 ;  /* 0x0000780001007387 */ /* 0x000fe20000100800 */
[----:B0-----:R-:W-:-:S02]  /*8890*/  SHF.R.U32.HI R72, RZ, 0x7, R72 ;  /* 0x00000007ff487819 */ /* 0x001fc40000011648 */
[----:B------:R-:W-:Y:S01]  /*88a0*/  R2UR UR39, R5 ;  /* 0x00000000052772ca */ /* 0x000fe200000e0000 */
[----:B------:R0:W-:Y:S05]  /*88b0*/  STL.64 [R1+0x50], R8 ;  /* 0x0000500801007387 */ /* 0x0001ea0000100a00 */
[----:B------:R-:W-:Y:S01]  /*88c0*/  HGMMA.64x96x16.F32 R24, gdesc[UR8], R24, gsb0 ;  /* 0x01600000081879f0 */ /* 0x000fe20008000818 */
[----:B------:R-:W-:Y:S01]  /*88d0*/  R2UR UR10, R6 ;  /* 0x00000000060a72ca */ /* 0x000fe200000e0000 */
[----:B------:R-:W-:Y:S01]  /*88e0*/  UMOV UR8, UR6 ;  /* 0x0000000600087c82 */ /* 0x000fe20008000000 */
[----:B------:R-:W-:Y:S01]  /*88f0*/  R2UR UR11, R7 ;  /* 0x00000000070b72ca */ /* 0x000fe200000e0000 */
[----:B------:R-:W-:Y:S01]  /*8900*/  UMOV UR9, 0x40000040 ;  /* 0x4000004000097882 */ /* 0x000fe20000000000 */
[----:B------:R-:W-:Y:S01]  /*8910*/  VIADD R6, R4, 0x4 ;  /* 0x0000000404067836 */ /* 0x000fe20000000000 */
[----:B------:R-:W-:Y:S01]  /*8920*/  UIADD3 UR6, UR4, 0x4, URZ ;  /* 0x0000000404067890 */ /* 0x000fe2000fffe03f */
[----:B------:R-:W-:-:S02]  /*8930*/  IMAD.MOV.U32 R7, RZ, RZ, 0x40000040 ;  /* 0x40000040ff077424 */ /* 0x000fc400078e00ff */
[----:B0-----:R-:W-:Y:S02]  /*8940*/  IMAD.U32 R8, RZ, RZ, UR8 ;  /* 0x00000008ff087e24 */ /* 0x001fe4000f8e00ff */
[----:B------:R-:W-:Y:S02]  /*8950*/  IMAD.U32 R9, RZ, RZ, UR9 ;  /* 0x00000009ff097e24 */ /* 0x000fe4000f8e00ff */
[----:B------:R-:W-:-:S03]  /*8960*/  IMAD R0, R202, -0x60, R199 ;  /* 0xffffffa0ca007824 */ /* 0x000fc600078e02c7 */
[----:B------:R0:W-:Y:S01]  /*8970*/  STL.64 [R1+0x48], R8 ;  /* 0x0000480801007387 */ /* 0x0001e20000100a00 */
[----:B------:R-:W-:-:S04]  /*8980*/  VIADD R0, R0, 0x60 ;  /* 0x0000006000007836 */ /* 0x000fc80000000000 */
[----:B------:R-:W-:-:S05]  /*8990*/  IMAD R0, R233, -0x2, R0 ;  /* 0xfffffffee9007824 */ /* 0x000fca00078e0200 */
[C---:B------:R-:W-:Y:S02]  /*89a0*/  ISETP.GT.AND P3, PT, R0.reuse, RZ, PT ;  /* 0x000000ff0000720c */ /* 0x040fe40003f64270 */
[C---:B------:R-:W-:Y:S02]  /*89b0*/  ISETP.GT.AND P5, PT, R0.reuse, 0x1, PT ;  /* 0x000000010000780c */ /* 0x040fe40003fa4270 */
[C---:B------:R-:W-:Y:S02]  /*89c0*/  ISETP.GT.AND P4, PT, R0.reuse, 0x8, PT ;  /* 0x000000080000780c */ /* 0x040fe40003f84270 */
[----:B------:R-:W-:Y:S01]  /*89d0*/  ISETP.GT.AND P2, PT, R0, 0x9, PT ;  /* 0x000000090000780c */ /* 0x000fe20003f44270 */
        /* <DEDUP_REMOVED lines=23> */
[----:B0-----:R-:W-:Y:S02]  /*8b50*/  IMAD.U32 R8, RZ, RZ, UR8 ;  /* 0x00000008ff087e24 */ /* 0x001fe4000f8e00ff */
        /* <DEDUP_REMOVED lines=88> */
[----:B------:R-:W-:Y:S02]  /*90e0*/  IMAD.MOV.U32 R7, RZ, RZ, 0x40000040 ;  /* 0x40000040ff077424 */ /* 0x000fe400078e00ff */
[----:B0-----:R-:W-:Y:S01]  /*90f0*/  IMAD.U32 R8, RZ, RZ, UR8 ;  /* 0x00000008ff087e24 */ /* 0x001fe2000f8e00ff */
[----:B------:R-:W-:Y:S01]  /*9100*/  R2UR UR54, R6 ;  /* 0x00000000063672ca */ /* 0x000fe200000e0000 */
[----:B------:R-:W-:Y:S01]  /*9110*/  VIADD R6, R4, 0x900 ;  /* 0x0000090004067836 */ /* 0x000fe20000000000 */
[----:B------:R-:W-:Y:S01]  /*9120*/  R2UR UR55, R7 ;  /* 0x00000000073772ca */ /* 0x000fe200000e0000 */
[----:B------:R-:W-:Y:S01]  /*9130*/  IMAD.U32 R9, RZ, RZ, UR9 ;  /* 0x00000009ff097e24 */ /* 0x000fe2000f8e00ff */
[----:B------:R-:W-:-:S02]  /*9140*/  MOV R7, 0x40000040 ;  /* 0x4000004000077802 */ /* 0x000fc40000000f00 */
[----:B------:R-:W-:Y:S01]  /*9150*/  R2UR UR50, R6 ;  /* 0x00000000063272ca */ /* 0x000fe200000e0000 */
[----:B------:R-:W-:Y:S01]  /*9160*/  VIADD R6, R4, 0x902 ;  /* 0x0000090204067836 */ /* 0x000fe20000000000 */
[----:B------:R-:W-:Y:S01]  /*9170*/  R2UR UR51, R7 ;  /* 0x00000000073372ca */ /* 0x000fe200000e0000 */
[----:B------:R-:W-:Y:S01]  /*9180*/  IMAD.MOV.U32 R7, RZ, RZ, 0x40000040 ;  /* 0x40000040ff077424 */ /* 0x000fe200078e00ff */
[----:B------:R0:W-:Y:S02]  /*9190*/  STL.64 [R1], R8 ;  /* 0x0000000801007387 */ /* 0x0001e40000100a00 */
[----:B------:R-:W-:Y:S01]  /*91a0*/  R2UR UR46, R6 ;  /* 0x00000000062e72ca */ /* 0x000fe200000e0000 */
[C---:B------:R-:W-:Y:S01]  /*91b0*/  VIADD R6, R4.reuse, 0x904 ;  /* 0x0000090404067836 */ /* 0x040fe20000000000 */
[----:B------:R-:W-:Y:S01]  /*91c0*/  R2UR UR47, R7 ;  /* 0x00000000072f72ca */ /* 0x000fe200000e0000 */
[----:B------:R-:W-:Y:S02]  /*91d0*/  IMAD.MOV.U32 R7, RZ, RZ, 0x40000040 ;  /* 0x40000040ff077424 */ /* 0x000fe400078e00ff */
[----:B------:R-:W-:Y:S01]  /*91e0*/  VIADD R4, R4, 0x906 ;  /* 0x0000090604047836 */ /* 0x000fe20000000000 */
[----:B------:R-:W-:-:S02]  /*91f0*/  R2UR UR42, R6 ;  /* 0x00000000062a72ca */ /* 0x000fc400000e0000 */
[----:B------:R-:W-:Y:S02]  /*9200*/  R2UR UR43, R7 ;  /* 0x00000000072b72ca */ /* 0x000fe400000e0000 */
[----:B------:R-:W-:Y:S01]  /*9210*/  R2UR UR38, R4 ;  /* 0x00000000042672ca */ /* 0x000fe200000e0000 */
        /* <DEDUP_REMOVED lines=16> */
[----:B------:R-:W-:Y:S02]  /*9320*/  WARPGROUP.DEPBAR.LE gsb0, 0x0 ;  /* 0x00008000000079c5 */ /* 0x000fe40000010000 */
[----:B------:R-:W-:-:S06]  /*9330*/  WARPGROUP.ARRIVE ;  /* 0x00000000000079c5 */ /* 0x000fcc0000000000 */
[----:B------:R-:W-:Y:S01]  /*9340*/  HGMMA.64x96x16.F32 R24, gdesc[UR36], R24, gsb0 ;  /* 0x01600000241879f0 */ /* 0x000fe20008000818 */
[----:B------:R-:W-:Y:S01]  /*9350*/  ULDC UR38, c[0x0][0xa80] ;  /* 0x0002a00000267ab9 */ /* 0x000fe20000000800 */
[----:B------:R-:W-:Y:S01]  /*9360*/  ULOP3.LUT UR39, UR5, 0x3000000, URZ, 0xfc, !UPT ;  /* 0x0300000005277892 */ /* 0x000fe2000f8efc3f */
[----:B------:R-:W-:Y:S02]  /*9370*/  WARPGROUP.DEPBAR.LE gsb0, 0x0 ;  /* 0x00008000000079c5 */ /* 0x000fe40000010000 */
[----:B------:R-:W-:Y:S02]  /*9380*/  FSEL R5, R24, -INF , P3 ;  /* 0xff80000018057808 */ /* 0x000fe40001800000 */
[----:B------:R-:W-:Y:S02]  /*9390*/  FSEL R25, R25, -INF , P5 ;  /* 0xff80000019197808 */ /* 0x000fe40002800000 */
        /* <DEDUP_REMOVED lines=16> */
[----:B0-----:R-:W-:Y:S02]  /*94a0*/  FSEL R9, R36, -INF , P4 ;  /* 0xff80000024097808 */ /* 0x001fe40002000000 */
[----:B------:R-:W-:Y:S02]  /*94b0*/  FMNMX.FTZ R20, R6, R13, !PT ;  /* 0x0000000d06147209 */ /* 0x000fe40007810000 */
[----:B------:R-:W-:Y:S02]  /*94c0*/  FMNMX.FTZ R13, R26, R12, !PT ;  /* 0x0000000c1a0d7209 */ /* 0x000fe40007810000 */
[----:B------:R-:W-:-:S02]  /*94d0*/  FSEL R171, R34, -INF , P3 ;  /* 0xff80000022ab7808 */ /* 0x000fc40001800000 */
[----:B------:R-:W-:Y:S02]  /*94e0*/  ISETP.GT.AND P3, PT, R0, 0x20, PT ;  /* 0x000000200000780c */ /* 0x000fe40003f64270 */
[----:B------:R-:W-:Y:S02]  /*94f0*/  FSEL R11, R37, -INF , P2 ;  /* 0xff800000250b7808 */ /* 0x000fe40001000000 */
[----:B------:R-:W-:Y:S02]  /*9500*/  FMNMX.FTZ R28, R9, R20, !PT ;  /* 0x00000014091c7209 */ /* 0x000fe40007810000 */
[----:B------:R-:W-:Y:S02]  /*9510*/  FMNMX.FTZ R13, R30, R13, !PT ;  /* 0x0000000d1e0d7209 */ /* 0x000fe40007810000 */
[----:B------:R-:W-:Y:S02]  /*9520*/  FSEL R169, R35, -INF , P5 ;  /* 0xff80000023a97808 */ /* 0x000fe40002800000 */
[----:B------:R-:W-:-:S02]  /*9530*/  ISETP.GT.AND P5, PT, R0, 0x21, PT ;  /* 0x000000210000780c */ /* 0x000fc40003fa4270 */
[----:B------:R-:W-:Y:S02]  /*9540*/  FSEL R173, R40, -INF , P3 ;  /* 0xff80000028ad7808 */ /* 0x000fe40001800000 */
[----:B------:R-:W-:Y:S02]  /*9550*/  FMNMX.FTZ R32, R11, R28, !PT ;  /* 0x0000001c0b207209 */ /* 0x000fe40007810000 */
[----:B------:R-:W-:Y:S02]  /*9560*/  FMNMX.FTZ R28, R24, R13, !PT ;  /* 0x0000000d181c7209 */ /* 0x000fe40007810000 */
[----:B------:R-:W-:Y:S02]  /*9570*/  FSEL R8, R38, -INF , P4 ;  /* 0xff80000026087808 */ /* 0x000fe40002000000 */
[----:B------:R-:W-:Y:S02]  /*9580*/  ISETP.GT.AND P4, PT, R0, 0x28, PT ;  /* 0x000000280000780c */ /* 0x000fe40003f84270 */
[----:B------:R-:W-:-:S02]  /*9590*/  FSEL R172, R41, -INF , P5 ;  /* 0xff80000029ac7808 */ /* 0x000fc40002800000 */
[----:B------:R-:W-:Y:S02]  /*95a0*/  FMNMX.FTZ R13, R173, R32, !PT ;  /* 0x00000020ad0d7209 */ /* 0x000fe40007810000 */
[----:B------:R-:W-:Y:S02]  /*95b0*/  FMNMX.FTZ R28, R171, R28, !PT ;  /* 0x0000001cab1c7209 */ /* 0x000fe40007810000 */
[----:B------:R-:W-:Y:S02]  /*95c0*/  FSEL R10, R39, -INF , P2 ;  /* 0xff800000270a7808 */ /* 0x000fe40001000000 */
[----:B------:R-:W-:Y:S02]  /*95d0*/  ISETP.GT.AND P2, PT, R0, 0x29, PT ;  /* 0x000000290000780c */ /* 0x000fe40003f44270 */
[----:B------:R-:W-:Y:S02]  /*95e0*/  FSEL R15, R44, -INF , P4 ;  /* 0xff8000002c0f7808 */ /* 0x000fe40002000000 */
[----:B------:R-:W-:-:S02]  /*95f0*/  FMNMX.FTZ R32, R172, R13, !PT ;  /* 0x0000000dac207209 */ /* 0x000fc40007810000 */
[----:B------:R-:W-:Y:S02]  /*9600*/  FMNMX.FTZ R13, R169, R28, !PT ;  /* 0x0000001ca90d7209 */ /* 0x000fe40007810000 */
[----:B------:R-:W-:Y:S02]  /*9610*/  FSEL R177, R42, -INF , P3 ;  /* 0xff8000002ab17808 */ /* 0x000fe40001800000 */
[----:B------:R-:W-:Y:S02]  /*9620*/  ISETP.GT.AND P3, PT, R0, 0x30, PT ;  /* 0x000000300000780c */ /* 0x000fe40003f64270 */
[----:B------:R-:W-:Y:S02]  /*9630*/  FSEL R21, R45, -INF , P2 ;  /* 0xff8000002d157808 */ /* 0x000fe40001000000 */
[----:B------:R-:W-:Y:S02]  /*9640*/  FMNMX.FTZ R32, R15, R32, !PT ;  /* 0x000000200f207209 */ /* 0x000fe40007810000 */
[----:B------:R-:W-:-:S02]  /*9650*/  FMNMX.FTZ R13, R8, R13, !PT ;  /* 0x0000000d080d7209 */ /* 0x000fc40007810000 */
[----:B------:R-:W-:Y:S02]  /*9660*/  FSEL R174, R43, -INF , P5 ;  /* 0xff8000002bae7808 */ /* 0x000fe40002800000 */
[----:B------:R-:W-:Y:S02]  /*9670*/  ISETP.GT.AND P5, PT, R0, 0x31, PT ;  /* 0x000000310000780c */ /* 0x000fe40003fa4270 */
[----:B------:R-:W-:Y:S02]  /*9680*/  FSEL R178, R48, -INF , P3 ;  /* 0xff80000030b27808 */ /* 0x000fe40001800000 */
        /* <DEDUP_REMOVED lines=18> */
[----:B------:R-:W-:Y:S02]  /*97b0*/  FSEL R185, R56, -INF , P3 ;  /* 0xff80000038b97808 */ /* 0x000fe40001800000 */
[----:B------:R-:W-:Y:S02]  /*97c0*/  FMNMX.FTZ R28, R157, R28, !PT ;  /* 0x0000001c9d1c7209 */ /* 0x000fe40007810000 */
[----:B------:R-:W-:-:S02]  /*97d0*/  ISETP.GT.AND P5, PT, R0, 0x41, PT ;  /* 0x000000410000780c */ /* 0x000fc40003fa4270 */
[----:B------:R-:W-:Y:S02]  /*97e0*/  FMNMX.FTZ R13, R20, R13, !PT ;  /* 0x0000000d140d7209 */ /* 0x000fe40007810000 */
        /* <DEDUP_REMOVED lines=21> */
[----:B------:R-:W-:Y:S02]  /*9940*/  FSEL R159, R63, -INF , P2 ;  /* 0xff8000003f9f7808 */ /* 0x000fe40001000000 */
[----:B------:R-:W-:-:S02]  /*9950*/  ISETP.GT.AND P4, PT, R0, 0x58, PT ;  /* 0x000000580000780c */ /* 0x000fc40003f84270 */
[----:B------:R-:W-:Y:S02]  /*9960*/  ISETP.GT.AND P2, PT, R0, 0x59, PT ;  /* 0x000000590000780c */ /* 0x000fe40003f44270 */
[----:B------:R-:W-:Y:S02]  /*9970*/  FSEL R195, R65, -INF , P5 ;  /* 0xff80000041c37808 */ /* 0x000fe40002800000 */
[----:B------:R-:W-:Y:S02]  /*9980*/  FMNMX.FTZ R28, R196, R27, !PT ;  /* 0x0000001bc41c7209 */ /* 0x000fe40007810000 */
[----:B------:R-:W-:Y:S02]  /*9990*/  FMNMX.FTZ R0, R192, R13, !PT ;  /* 0x0000000dc0007209 */ /* 0x000fe40007810000 */
[----:B------:R-:W-:Y:S02]  /*99a0*/  FSEL R193, R68, -INF , P4 ;  /* 0xff80000044c17808 */ /* 0x000fe40002000000 */
[----:B------:R-:W-:-:S02]  /*99b0*/  FMNMX.FTZ R28, R195, R28, !PT ;  /* 0x0000001cc31c7209 */ /* 0x000fc40007810000 */
[----:B------:R-:W-:Y:S02]  /*99c0*/  FMNMX.FTZ R13, R191, R0, !PT ;  /* 0x00000000bf0d7209 */ /* 0x000fe40007810000 */
[----:B------:R-:W-:Y:S02]  /*99d0*/  FSEL R194, R69, -INF , P2 ;  /* 0xff80000045c27808 */ /* 0x000fe40001000000 */
[----:B------:R-:W-:Y:S02]  /*99e0*/  FMNMX.FTZ R27, R193, R28, !PT ;  /* 0x0000001cc11b7209 */ /* 0x000fe40007810000 */
[----:B------:R-:W-:Y:S02]  /*99f0*/  FMNMX.FTZ R0, R186, R13, !PT ;  /* 0x0000000dba007209 */ /* 0x000fe40007810000 */
[----:B------:R-:W-:Y:S02]  /*9a00*/  FMNMX.FTZ R27, R194, R27, !PT ;  /* 0x0000001bc21b7209 */ /* 0x000fe40007810000 */
[----:B------:R-:W-:-:S02]  /*9a10*/  FSEL R190, R66, -INF , P3 ;  /* 0xff80000042be7808 */ /* 0x000fc40001800000 */
[----:B------:R-:W-:Y:S01]  /*9a20*/  FMNMX.FTZ R13, R159, R0, !PT ;  /* 0x000000009f0d7209 */ /* 0x000fe20007810000 */
[----:B------:R-:W0:Y:S01]  /*9a30*/  SHFL.BFLY PT, R28, R27, 0x2, 0x1f ;  /* 0x0c401f001b1c7f89 */ /* 0x000e2200000e0000 */
[----:B------:R-:W-:Y:S02]  /*9a40*/  FSEL R189, R67, -INF , P5 ;  /* 0xff80000043bd7808 */ /* 0x000fe40002800000 */
[----:B------:R-:W-:Y:S02]  /*9a50*/  FMNMX.FTZ R0, R190, R13, !PT ;  /* 0x0000000dbe007209 */ /* 0x000fe40007810000 */
[----:B------:R-:W-:Y:S02]  /*9a60*/  FSEL R160, R70, -INF , P4 ;  /* 0xff80000046a07808 */ /* 0x000fe40002000000 */
[----:B------:R-:W-:Y:S02]  /*9a70*/  FMNMX.FTZ R13, R189, R0, !PT ;  /* 0x00000000bd0d7209 */ /* 0x000fe40007810000 */
[----:B------:R-:W-:-:S02]  /*9a80*/  FSEL R168, R71, -INF , P2 ;  /* 0xff80000047a87808 */ /* 0x000fc40001000000 */
[----:B------:R-:W-:-:S04]  /*9a90*/  FMNMX.FTZ R13, R160, R13, !PT ;  /* 0x0000000da00d7209 */ /* 0x000fc80007810000 */
[----:B------:R-:W-:-:S05]  /*9aa0*/  FMNMX.FTZ R13, R168, R13, !PT ;  /* 0x0000000da80d7209 */ /* 0x000fca0007810000 */
[----:B------:R-:W1:Y:S01]  /*9ab0*/  SHFL.BFLY PT, R0, R13, 0x2, 0x1f ;  /* 0x0c401f000d007f89 */ /* 0x000e6200000e0000 */
[----:B0-----:R-:W-:-:S05]  /*9ac0*/  FMNMX.FTZ R28, R27, R28, !PT ;  /* 0x0000001c1b1c7209 */ /* 0x001fca0007810000 */
[----:B------:R-:W0:Y:S01]  /*9ad0*/  SHFL.BFLY PT, R31, R28, 0x1, 0x1f ;  /* 0x0c201f001c1f7f89 */ /* 0x000e2200000e0000 */
[----:B-1----:R-:W-:Y:S01]  /*9ae0*/  FMNMX.FTZ R27, R13, R0, !PT ;  /* 0x000000000d1b7209 */ /* 0x002fe20007810000 */
[----:B------:R-:W-:-:S04]  /*9af0*/  IMAD.MOV.U32 R13, RZ, RZ, 0xc00 ;  /* 0x00000c00ff0d7424 */ /* 0x000fc800078e00ff */
[----:B------:R-:W1:Y:S01]  /*9b00*/  SHFL.BFLY PT, R32, R27, 0x1, 0x1f ;  /* 0x0c201f001b207f89 */ /* 0x000e6200000e0000 */
[----:B0-----:R-:W-:-:S04]  /*9b10*/  FMNMX.FTZ R0, R28, R31, !PT ;  /* 0x0000001f1c007209 */ /* 0x001fc80007810000 */
[C---:B------:R-:W-:Y:S01]  /*9b20*/  FSETP.NEU.FTZ.AND P2, PT, R0.reuse, -INF , PT ;  /* 0xff8000000000780b */ /* 0x040fe20003f5d000 */
[----:B------:R-:W-:-:S05]  /*9b30*/  FMUL.FTZ R162, R0, UR38 ;  /* 0x0000002600a27c20 */ /* 0x000fca0008410000 */
[----:B------:R-:W-:-:S05]  /*9b40*/  FSEL R162, R162, RZ, P2 ;  /* 0x000000ffa2a27208 */ /* 0x000fca0001000000 */
[--C-:B------:R-:W-:Y:S01]  /*9b50*/  FFMA.FTZ R197, R5, UR38, -R162.reuse ;  /* 0x0000002605c57c23 */ /* 0x100fe200080108a2 */
[--C-:B------:R-:W-:Y:S01]  /*9b60*/  FFMA.FTZ R165, R7, UR38, -R162.reuse ;  /* 0x0000002607a57c23 */ /* 0x100fe200080108a2 */
[----:B------:R-:W-:Y:S01]  /*9b70*/  IADD3 R7, -R72, 0xb, RZ ;  /* 0x0000000b48077810 */ /* 0x000fe20007ffe1ff */
[--C-:B------:R-:W-:Y:S01]  /*9b80*/  FFMA.FTZ R188, R25, UR38, -R162.reuse ;  /* 0x0000002619bc7c23 */ /* 0x100fe200080108a2 */
[--C-:B------:R-:W-:Y:S01]  /*9b90*/  FFMA.FTZ R161, R29, UR38, -R162.reuse ;  /* 0x000000261da17c23 */ /* 0x100fe200080108a2 */
[----:B-1----:R-:W-:Y:S01]  /*9ba0*/  FMNMX.FTZ R5, R27, R32, !PT ;  /* 0x000000201b057209 */ /* 0x002fe20007810000 */
[----:B------:R-:W-:Y:S01]  /*9bb0*/  MUFU.EX2 R197, R197 ;  /* 0x000000c500c57308 */ /* 0x000fe20000000800 */
[--C-:B------:R-:W-:Y:S01]  /*9bc0*/  FFMA.FTZ R4, R4, UR38, -R162.reuse ;  /* 0x0000002604047c23 */ /* 0x100fe200080108a2 */
[--C-:B------:R-:W-:Y:S01]  /*9bd0*/  FFMA.FTZ R6, R6, UR38, -R162.reuse ;  /* 0x0000002606067c23 */ /* 0x100fe200080108a2 */
[C---:B------:R-:W-:Y:S01]  /*9be0*/  FSETP.NEU.FTZ.AND P2, PT, R5.reuse, -INF , PT ;  /* 0xff8000000500780b */ /* 0x040fe20003f5d000 */
[----:B------:R-:W-:Y:S01]  /*9bf0*/  FMUL.FTZ R163, R5, UR38 ;  /* 0x0000002605a37c20 */ /* 0x000fe20008410000 */
[--C-:B------:R-:W-:Y:S01]  /*9c00*/  FFMA.FTZ R175, R21, UR38, -R162.reuse ;  /* 0x0000002615af7c23 */ /* 0x100fe200080108a2 */
[--C-:B------:R-:W-:Y:S01]  /*9c10*/  FFMA.FTZ R173, R173, UR38, -R162.reuse ;  /* 0x00000026adad7c23 */ /* 0x100fe200080108a2 */
[--C-:B------:R-:W-:Y:S01]  /*9c20*/  FFMA.FTZ R172, R172, UR38, -R162.reuse ;  /* 0x00000026acac7c23 */ /* 0x100fe200080108a2 */
[----:B------:R-:W0:Y:S01]  /*9c30*/  MUFU.EX2 R188, R188 ;  /* 0x000000bc00bc7308 */ /* 0x000e220000000800 */
[----:B------:R-:W-:Y:S01]  /*9c40*/  FSEL R163, R163, RZ, P2 ;  /* 0x000000ffa3a37208 */ /* 0x000fe20001000000 */
[--C-:B------:R-:W-:Y:S01]  /*9c50*/  FFMA.FTZ R15, R15, UR38, -R162.reuse ;  /* 0x000000260f0f7c23 */ /* 0x100fe200080108a2 */
[--C-:B------:R-:W-:Y:S01]  /*9c60*/  FFMA.FTZ R176, R176, UR38, -R162.reuse ;  /* 0x00000026b0b07c23 */ /* 0x100fe200080108a2 */
[--C-:B------:R-:W-:Y:S01]  /*9c70*/  FFMA.FTZ R156, R156, UR38, -R162.reuse ;  /* 0x000000269c9c7c23 */ /* 0x100fe200080108a2 */
[----:B------:R-:W-:Y:S01]  /*9c80*/  FFMA.FTZ R157, R157, UR38, -R162 ;  /* 0x000000269d9d7c23 */ /* 0x000fe200080108a2 */
        /* <DEDUP_REMOVED lines=11> */
[----:B------:R-:W-:Y:S01]  /*9d40*/  IMAD R12, R22, R13, UR39 ;  /* 0x00000027160c7e24 */ /* 0x000fe2000f8e020d */
[----:B0-----:R-:W-:Y:S01]  /*9d50*/  F2FP.F16.F32.PACK_AB R152, R188, R197 ;  /* 0x000000c5bc98723e */ /* 0x001fe200000000ff */
[----:B------:R-:W-:-:S02]  /*9d60*/  IMAD.MOV.U32 R13, RZ, RZ, 0x40000040 ;  /* 0x40000040ff0d7424 */ /* 0x000fc400078e00ff */
[--C-:B------:R-:W-:Y:S01]  /*9d70*/  FFMA.FTZ R169, R169, UR38, -R163.reuse ;  /* 0x00000026a9a97c23 */ /* 0x100fe200080108a3 */
[--C-:B------:R-:W-:Y:S01]  /*9d80*/  FFMA.FTZ R10, R10, UR38, -R163.reuse ;  /* 0x000000260a0a7c23 */ /* 0x100fe200080108a3 */
[----:B------:R-:W-:Y:S01]  /*9d90*/  R2UR UR6, R12 ;  /* 0x000000000c0672ca */ /* 0x000fe200000e0000 */
[----:B------:R-:W-:Y:S01]  /*9da0*/  MUFU.EX2 R166, R166 ;  /* 0x000000a600a67308 */ /* 0x000fe20000000800 */
[----:B------:R-:W-:Y:S01]  /*9db0*/  R2UR UR7, R13 ;  /* 0x000000000d0772ca */ /* 0x000fe200000e0000 */
[--C-:B----4-:R-:W-:Y:S01]  /*9dc0*/  FFMA.FTZ R170, R11, UR38, -R162.reuse ;  /* 0x000000260baa7c23 */ /* 0x110fe200080108a2 */
[--C-:B------:R-:W-:Y:S01]  /*9dd0*/  FFMA.FTZ R11, R171, UR38, -R163.reuse ;  /* 0x00000026ab0b7c23 */ /* 0x100fe200080108a3 */
[--C-:B------:R-:W-:Y:S01]  /*9de0*/  FFMA.FTZ R13, R9, UR38, -R162.reuse ;  /* 0x00000026090d7c23 */ /* 0x100fe200080108a2 */
[--C-:B------:R-:W-:Y:S01]  /*9df0*/  FFMA.FTZ R171, R8, UR38, -R163.reuse ;  /* 0x0000002608ab7c23 */ /* 0x100fe200080108a3 */
[----:B------:R-:W-:Y:S01]  /*9e00*/  VIADD R8, R12, 0x80 ;  /* 0x000000800c087836 */ /* 0x000fe20000000000 */
[----:B------:R-:W-:Y:S01]  /*9e10*/  MOV R9, 0x40000040 ;  /* 0x4000004000097802 */ /* 0x000fe20000000f00 */
        /* <DEDUP_REMOVED lines=26> */
[----:B------:R-:W-:Y:S01]  /*9fc0*/  FFMA.FTZ R162, R194, UR38, -R162 ;  /* 0x00000026c2a27c23 */ /* 0x000fe200080108a2 */
[--C-:B------:R-:W-:Y:S01]  /*9fd0*/  FFMA.FTZ R190, R190, UR38, -R163.reuse ;  /* 0x00000026bebe7c23 */ /* 0x100fe200080108a3 */
[--C-:B------:R-:W-:Y:S01]  /*9fe0*/  FFMA.FTZ R189, R189, UR38, -R163.reuse ;  /* 0x00000026bdbd7c23 */ /* 0x100fe200080108a3 */
[--C-:B------:R-:W-:Y:S01]  /*9ff0*/  FFMA.FTZ R160, R160, UR38, -R163.reuse ;  /* 0x00000026a0a07c23 */ /* 0x100fe200080108a3 */
[----:B------:R-:W-:Y:S01]  /*a000*/  FFMA.FTZ R163, R168, UR38, -R163 ;  /* 0x00000026a8a37c23 */ /* 0x000fe200080108a3 */
[----:B------:R-:W-:Y:S01]  /*a010*/  FADD.FTZ R188, R197, R188 ;  /* 0x000000bcc5bc7221 */ /* 0x000fe20000010000 */
[----:B------:R-:W4:Y:S01]  /*a020*/  MUFU.EX2 R6, R6 ;  /* 0x0000000600067308 */ /* 0x000f220000000800 */
[----:B---3--:R-:W-:Y:S01]  /*a030*/  F2FP.F16.F32.PACK_AB R155, R198, R164 ;  /* 0x000000a4c69b723e */ /* 0x008fe200000000ff */
[----:B------:R-:W-:Y:S01]  /*a040*/  FADD.FTZ R166, R166, R167 ;  /* 0x000000a7a6a67221 */ /* 0x000fe20000010000 */
[----:B------:R-:W-:Y:S01]  /*a050*/  FADD.FTZ R188, R165, R188 ;  /* 0x000000bca5bc7221 */ /* 0x000fe20000010000 */
[----:B------:R-:W-:Y:S01]  /*a060*/  ISETP.GE.AND P2, PT, R199, 0x61, PT ;  /* 0x00000061c700780c */ /* 0x000fe20003f46270 */
[----:B--2---:R-:W-:Y:S01]  /*a070*/  WARPGROUP.ARRIVE ;  /* 0x00000000000079c5 */ /* 0x004fe20000000000 */
[----:B------:R-:W-:Y:S01]  /*a080*/  FADD.FTZ R164, R164, R166 ;  /* 0x000000a6a4a47221 */ /* 0x000fe20000010000 */
[----:B------:R-:W-:Y:S01]  /*a090*/  FADD.FTZ R161, R161, R188 ;  /* 0x000000bca1a17221 */ /* 0x000fe20000010000 */
[----:B------:R-:W2:Y:S01]  /*a0a0*/  MUFU.EX2 R13, R13 ;  /* 0x0000000d000d7308 */ /* 0x000ea20000000800 */
[----:B------:R-:W-:-:S02]  /*a0b0*/  @!P1 VIADD R3, R3, 0x32460 ;  /* 0x0003246003039836 */ /* 0x000fc40000000000 */
[----:B------:R-:W-:Y:S01]  /*a0c0*/  FADD.FTZ R164, R198, R164 ;  /* 0x000000a4c6a47221 */ /* 0x000fe20000010000 */
[----:B------:R-:W-:Y:S01]  /*a0d0*/  HGMMA.64x256x16.F32 R24, R152, gdesc[UR4].tnspB, RZ, !UPT, gsb0 ;  /* 0x43e0000498187df0 */ /* 0x000fe2000c0008ff */
[----:B------:R-:W-:Y:S01]  /*a0e0*/  R2UR UR6, R8 ;  /* 0x00000000080672ca */ /* 0x000fe200000e0000 */
[----:B------:R-:W-:Y:S01]  /*a0f0*/  VIADD R8, R12, 0x100 ;  /* 0x000001000c087836 */ /* 0x000fe20000000000 */
[----:B------:R-:W-:Y:S01]  /*a100*/  R2UR UR7, R9 ;  /* 0x00000000090772ca */ /* 0x000fe200000e0000 */
[----:B------:R-:W-:Y:S01]  /*a110*/  IMAD.MOV.U32 R9, RZ, RZ, 0x40000040 ;  /* 0x40000040ff097424 */ /* 0x000fe200078e00ff */
[----:B------:R-:W3:Y:S01]  /*a120*/  MUFU.EX2 R170, R170 ;  /* 0x000000aa00aa7308 */ /* 0x000ee20000000800 */
[----:B0-----:R-:W-:Y:S01]  /*a130*/  FADD.FTZ R161, R4, R161 ;  /* 0x000000a104a17221 */ /* 0x001fe20000010000 */
[----:B------:R-:W-:-:S03]  /*a140*/  @!P1 PRMT R3, RZ, 0x654, R3 ;  /* 0x00000654ff039816 */ /* 0x000fc60000000003 */
[----:B----4-:R-:W-:-:S03]  /*a150*/  FADD.FTZ R161, R6, R161 ;  /* 0x000000a106a17221 */ /* 0x010fc60000010000 */
[----:B------:R-:W0:Y:S01]  /*a160*/  MUFU.EX2 R11, R11 ;  /* 0x0000000b000b7308 */ /* 0x000e220000000800 */
[----:B--2---:R-:W-:-:S07]  /*a170*/  FADD.FTZ R161, R13, R161 ;  /* 0x000000a10da17221 */ /* 0x004fce0000010000 */
[----:B------:R-:W2:Y:S01]  /*a180*/  MUFU.EX2 R169, R169 ;  /* 0x000000a900a97308 */ /* 0x000ea20000000800 */
[----:B---3--:R-:W-:-:S07]  /*a190*/  FADD.FTZ R161, R170, R161 ;  /* 0x000000a1aaa17221 */ /* 0x008fce0000010000 */
[----:B------:R-:W3:Y:S01]  /*a1a0*/  MUFU.EX2 R171, R171 ;  /* 0x000000ab00ab7308 */ /* 0x000ee20000000800 */
[----:B0-----:R-:W-:-:S07]  /*a1b0*/  FADD.FTZ R164, R11, R164 ;  /* 0x000000a40ba47221 */ /* 0x001fce0000010000 */
[----:B------:R-:W0:Y:S01]  /*a1c0*/  MUFU.EX2 R10, R10 ;  /* 0x0000000a000a7308 */ /* 0x000e220000000800 */
[----:B--2---:R-:W-:-:S07]  /*a1d0*/  FADD.FTZ R164, R169, R164 ;  /* 0x000000a4a9a47221 */ /* 0x004fce0000010000 */
[----:B------:R-:W2:Y:S01]  /*a1e0*/  MUFU.EX2 R173, R173 ;  /* 0x000000ad00ad7308 */ /* 0x000ea20000000800 */
[----:B---3--:R-:W-:-:S07]  /*a1f0*/  FADD.FTZ R164, R171, R164 ;  /* 0x000000a4aba47221 */ /* 0x008fce0000010000 */
[----:B------:R-:W3:Y:S01]  /*a200*/  MUFU.EX2 R172, R172 ;  /* 0x000000ac00ac7308 */ /* 0x000ee20000000800 */
[----:B0-----:R-:W-:-:S07]  /*a210*/  FADD.FTZ R164, R10, R164 ;  /* 0x000000a40aa47221 */ /* 0x001fce0000010000 */
[----:B------:R-:W-:Y:S01]  /*a220*/  MUFU.EX2 R15, R15 ;  /* 0x0000000f000f7308 */ /* 0x000fe20000000800 */
[----:B--2---:R-:W-:-:S07]  /*a230*/  FADD.FTZ R161, R173, R161 ;  /* 0x000000a1ada17221 */ /* 0x004fce0000010000 */
[----:B------:R-:W-:Y:S08]  /*a240*/  MUFU.EX2 R175, R175 ;  /* 0x000000af00af7308 */ /* 0x000ff00000000800 */
[----:B------:R-:W-:Y:S08]  /*a250*/  MUFU.EX2 R21, R21 ;  /* 0x0000001500157308 */ /* 0x000ff00000000800 */
[----:B------:R-:W0:Y:S08]  /*a260*/  MUFU.EX2 R174, R174 ;  /* 0x000000ae00ae7308 */ /* 0x000e300000000800 */
[----:B------:R-:W-:Y:S08]  /*a270*/  MUFU.EX2 R14, R14 ;  /* 0x0000000e000e7308 */ /* 0x000ff00000000800 */
[----:B------:R-:W2:Y:S08]  /*a280*/  MUFU.EX2 R20, R20 ;  /* 0x0000001400147308 */ /* 0x000eb00000000800 */
[----:B------:R-:W-:Y:S08]  /*a290*/  MUFU.EX2 R177, R177 ;  /* 0x000000b100b17308 */ /* 0x000ff00000000800 */
[----:B------:R-:W4:Y:S08]  /*a2a0*/  MUFU.EX2 R176, R176 ;  /* 0x000000b000b07308 */ /* 0x000f300000000800 */
        /* <DEDUP_REMOVED lines=20> */
[----:B------:R-:W-:Y:S02]  /*a3f0*/  F2FP.F16.F32.PACK_AB R152, R6, R4 ;  /* 0x000000040698723e */ /* 0x000fe400000000ff */
[----:B------:R-:W-:Y:S02]  /*a400*/  F2FP.F16.F32.PACK_AB R153, R169, R11 ;  /* 0x0000000ba999723e */ /* 0x000fe400000000ff */
[----:B------:R-:W-:Y:S01]  /*a410*/  F2FP.F16.F32.PACK_AB R154, R170, R13 ;  /* 0x0000000daa9a723e */ /* 0x000fe200000000ff */
[----:B------:R-:W1:Y:S01]  /*a420*/  MUFU.EX2 R189, R189 ;  /* 0x000000bd00bd7308 */ /* 0x000e620000000800 */
[----:B------:R-:W-:-:S04]  /*a430*/  F2FP.F16.F32.PACK_AB R155, R10, R171 ;  /* 0x000000ab0a9b723e */ /* 0x000fc800000000ff */
[----:B------:R-:W-:-:S03]  /*a440*/  WARPGROUP.ARRIVE ;  /* 0x00000000000079c5 */ /* 0x000fc60000000000 */
[----:B------:R-:W-:Y:S03]  /*a450*/  MUFU.EX2 R160, R160 ;  /* 0x000000a000a07308 */ /* 0x000fe60000000800 */
[----:B------:R-:W-:Y:S01]  /*a460*/  HGMMA.64x256x16.F32 R24, R152, gdesc[UR4].tnspB, R24, gsb0 ;  /* 0x43e0000498187df0 */ /* 0x000fe20008000818 */
[----:B------:R-:W-:Y:S01]  /*a470*/  R2UR UR6, R8 ;  /* 0x00000000080672ca */ /* 0x000fe200000e0000 */
[----:B------:R-:W-:Y:S01]  /*a480*/  VIADD R8, R12, 0x180 ;  /* 0x000001800c087836 */ /* 0x000fe20000000000 */
[----:B------:R-:W-:Y:S01]  /*a490*/  R2UR UR7, R9 ;  /* 0x00000000090772ca */ /* 0x000fe200000e0000 */
[----:B------:R-:W-:Y:S01]  /*a4a0*/  IMAD.MOV.U32 R9, RZ, RZ, 0x40000040 ;  /* 0x40000040ff097424 */ /* 0x000fe200078e00ff */
[----:B------:R-:W-:Y:S02]  /*a4b0*/  WARPGROUP.DEPBAR.LE gsb0, 0x0 ;  /* 0x00008000000079c5 */ /* 0x000fe40000010000 */
[C---:B---3--:R-:W-:Y:S01]  /*a4c0*/  F2FP.F16.F32.PACK_AB R152, R172.reuse, R173 ;  /* 0x000000adac98723e */ /* 0x048fe200000000ff */
        /* <DEDUP_REMOVED lines=10> */
[----:B------:R-:W-:-:S06]  /*a570*/  FADD.FTZ R21, R20, R21 ;  /* 0x0000001514157221 */ /* 0x000fcc0000010000 */
[----:B------:R-:W-:Y:S01]  /*a580*/  HGMMA.64x256x16.F32 R24, R152, gdesc[UR4].tnspB, R24, gsb0 ;  /* 0x43e0000498187df0 */ /* 0x000fe20008000818 */
[----:B------:R-:W-:Y:S01]  /*a590*/  R2UR UR6, R8 ;  /* 0x00000000080672ca */ /* 0x000fe200000e0000 */
[----:B------:R-:W-:Y:S01]  /*a5a0*/  VIADD R8, R12, 0x200 ;  /* 0x000002000c087836 */ /* 0x000fe20000000000 */
[----:B------:R-:W-:Y:S02]  /*a5b0*/  R2UR UR7, R9 ;  /* 0x00000000090772ca */ /* 0x000fe400000e0000 */
[----:B------:R-:W-:Y:S01]  /*a5c0*/  MOV R9, 0x40000040 ;  /* 0x4000004000097802 */ /* 0x000fe20000000f00 */
[----:B------:R-:W-:Y:S02]  /*a5d0*/  WARPGROUP.DEPBAR.LE gsb0, 0x0 ;  /* 0x00008000000079c5 */ /* 0x000fe40000010000 */
[----:B----4-:R-:W-:Y:S01]  /*a5e0*/  F2FP.F16.F32.PACK_AB R152, R176, R177 ;  /* 0x000000b1b098723e */ /* 0x010fe200000000ff */
        /* <DEDUP_REMOVED lines=13> */
[----:B------:R-:W-:Y:S01]  /*a6c0*/  R2UR UR6, R8 ;  /* 0x00000000080672ca */ /* 0x000fe200000e0000 */
[----:B------:R-:W-:Y:S01]  /*a6d0*/  VIADD R8, R12, 0x280 ;  /* 0x000002800c087836 */ /* 0x000fe20000000000 */
[----:B------:R-:W-:Y:S01]  /*a6e0*/  R2UR UR7, R9 ;  /* 0x00000000090772ca */ /* 0x000fe200000e0000 */
[----:B------:R-:W0:Y:S01]  /*a6f0*/  MUFU.EX2 R12, R163 ;  /* 0x000000a3000c7308 */ /* 0x000e220000000800 */
[----:B------:R-:W-:Y:S01]  /*a700*/  IMAD.MOV.U32 R9, RZ, RZ, 0x40000040 ;  /* 0x40000040ff097424 */ /* 0x000fe200078e00ff */
        /* <DEDUP_REMOVED lines=15> */
[----:B------:R-:W-:Y:S02]  /*a800*/  R2UR UR6, R8 ;  /* 0x00000000080672ca */ /* 0x000fe400000e0000 */
[----:B------:R-:W-:Y:S01]  /*a810*/  R2UR UR7, R9 ;  /* 0x00000000090772ca */ /* 0x000fe200000e0000 */
[----:B------:R-:W-:Y:S02]  /*a820*/  WARPGROUP.DEPBAR.LE gsb0, 0x0 ;  /* 0x00008000000079c5 */ /* 0x000fe40000010000 */
[----:B------:R-:W-:Y:S01]  /*a830*/  F2FP.F16.F32.PACK_AB R152, R192, R191 ;  /* 0x000000bfc098723e */ /* 0x000fe200000000ff */
[----:B------:R-:W-:Y:S01]  /*a840*/  FADD.FTZ R191, R191, R182 ;  /* 0x000000b6bfbf7221 */ /* 0x000fe20000010000 */
[C---:B------:R-:W-:Y:S01]  /*a850*/  F2FP.F16.F32.PACK_AB R153, R189.reuse, R190 ;  /* 0x000000bebd99723e */ /* 0x040fe200000000ff */
[----:B------:R-:W-:Y:S01]  /*a860*/  FADD.FTZ R190, R190, R159 ;  /* 0x0000009fbebe7221 */ /* 0x000fe20000010000 */
[----:B------:R-:W-:Y:S01]  /*a870*/  F2FP.F16.F32.PACK_AB R154, R162, R193 ;  /* 0x000000c1a29a723e */ /* 0x000fe200000000ff */
[----:B------:R-:W-:Y:S01]  /*a880*/  FADD.FTZ R192, R192, R191 ;  /* 0x000000bfc0c07221 */ /* 0x000fe20000010000 */
[----:B0-----:R-:W-:Y:S01]  /*a890*/  F2FP.F16.F32.PACK_AB R155, R12, R160 ;  /* 0x000000a00c9b723e */ /* 0x001fe200000000ff */
[----:B------:R-:W-:-:S02]  /*a8a0*/  FADD.FTZ R189, R189, R190 ;  /* 0x000000bebdbd7221 */ /* 0x000fc40000010000 */
[----:B------:R-:W-:Y:S01]  /*a8b0*/  FADD.FTZ R193, R193, R192 ;  /* 0x000000c0c1c17221 */ /* 0x000fe20000010000 */
[----:B------:R-:W-:Y:S01]  /*a8c0*/  WARPGROUP.ARRIVE ;  /* 0x00000000000079c5 */ /* 0x000fe20000000000 */
[----:B------:R-:W-:Y:S02]  /*a8d0*/  FADD.FTZ R189, R160, R189 ;  /* 0x000000bda0bd7221 */ /* 0x000fe40000010000 */
[----:B------:R-:W-:Y:S02]  /*a8e0*/  FADD.FTZ R14, R162, R193 ;  /* 0x000000c1a20e7221 */ /* 0x000fe40000010000 */
[----:B------:R-:W-:-:S07]  /*a8f0*/  FADD.FTZ R8, R12, R189 ;  /* 0x000000bd0c087221 */ /* 0x000fce0000010000 */
[----:B------:R-:W-:Y:S03]  /*a900*/  HGMMA.64x256x16.F32 R24, R152, gdesc[UR4].tnspB, R24, gsb0 ;  /* 0x43e0000498187df0 */ /* 0x000fe60008000818 */
[----:B------:R-:W-:Y:S02]  /*a910*/  WARPGROUP.DEPBAR.LE gsb0, 0x0 ;  /* 0x00008000000079c5 */ /* 0x000fe40000010000 */
[----:B------:R0:W-:Y:S01]  /*a920*/  @!P1 SYNCS.ARRIVE.TRANS64.RED.A1T0 RZ, [R3+URZ], RZ ;  /* 0x000000ff03ff99a7 */ /* 0x0001e2000810043f */
[----:B------:R-:W-:Y:S05]  /*a930*/  @!P2 BRA `(.L_x_8279) ;  /* 0x000000280028a947 */ /* 0x000fea0003800000 */
[----:B0-----:R-:W-:Y:S01]  /*a940*/  VIADD R3, R202, 0xfffffffe ;  /* 0xfffffffeca037836 */ /* 0x001fe20000000000 */
[----:B------:R-:W-:Y:S01]  /*a950*/  MOV R9, R0 ;  /* 0x0000000000097202 */ /* 0x000fe20000000f00 */
[----:B------:R-:W-:-:S07]  /*a960*/  IMAD.MOV.U32 R11, RZ, RZ, R5 ;  /* 0x000000ffff0b7224 */ /* 0x000fce00078e0005 */
.L_x_8289:
[----:B------:R-:W-:Y:S01]  /*a970*/  VIADD R22, R22, 0x1 ;  /* 0x0000000116167836 */ /* 0x000fe20000000000 */
[----:B------:R-:W-:Y:S05]  /*a980*/  YIELD ;  /* 0x0000000000007946 */ /* 0x000fea0003800000 */
[----:B------:R-:W-:Y:S02]  /*a990*/  ISETP.NE.AND P3, PT, R22, 0x2, PT ;  /* 0x000000021600780c */ /* 0x000fe40003f65270 */
[C---:B------:R-:W-:Y:S01]  /*a9a0*/  ISETP.GT.AND P2, PT, R3.reuse, RZ, PT ;  /* 0x000000ff0300720c */ /* 0x040fe20003f44270 */
[----:B------:R-:W-:Y:S01]  /*a9b0*/  VIADD R3, R3, 0xffffffff ;  /* 0xffffffff03037836 */ /* 0x000fe20000000000 */
[----:B------:R-:W-:-:S02]  /*a9c0*/  SEL R5, RZ, 0x1, P3 ;  /* 0x00000001ff057807 */ /* 0x000fc40001800000 */
[----:B------:R-:W-:Y:S02]  /*a9d0*/  SEL R22, R22, RZ, P3 ;  /* 0x000000ff16167207 */ /* 0x000fe40001800000 */
[----:B------:R-:W-:Y:S01]  /*a9e0*/  LOP3.LUT R200, R200, R5, RZ, 0x3c, !PT ;  /* 0x00000005c8c87212 */ /* 0x000fe200078e3cff */
[----:B-1----:R-:W-:Y:S06]  /*a9f0*/  @!P0 BRA `(.L_x_8280) ;  /* 0x0000000000048947 */ /* 0x002fec0003800000 */
[----:B------:R-:W-:Y:S01]  /*aa00*/  BPT.TRAP 0x1 ;  /* 0x000000040000795c */ /* 0x000fe20000300000 */
.L_x_8280:
[----:B------:R-:W-:Y:S01]  /*aa10*/  IMAD R6, R22, 0x8, R18 ;  /* 0x0000000816067824 */ /* 0x000fe200078e0212 */
[----:B------:R-:W-:-:S04]  /*aa20*/  SHF.L.U32 R0, R200, 0x1f, RZ ;  /* 0x0000001fc8007819 */ /* 0x000fc800000006ff */
[----:B------:R0:W1:Y:S01]  /*aa30*/  SYNCS.PHASECHK.TRANS64.TRYWAIT P3, [R6+URZ+0x32430], R0 ;  /* 0x03243000060075a7 */ /* 0x000062000806017f */
[----:B------:R-:W-:Y:S05]  /*aa40*/  @!P0 BRA `(.L_x_8281) ;  /* 0x0000000000048947 */ /* 0x000fea0003800000 */
[----:B------:R-:W-:Y:S01]  /*aa50*/  BPT.TRAP 0x1 ;  /* 0x000000040000795c */ /* 0x000fe20000300000 */
.L_x_8281:
[----:B------:R-:W-:Y:S02]  /*aa60*/  IMAD R4, R22, 0x300, R216 ;  /* 0x0000030016047824 */ /* 0x000fe400078e02d8 */
[----:B------:R-:W-:Y:S01]  /*aa70*/  IMAD.MOV.U32 R5, RZ, RZ, 0x40000040 ;  /* 0x40000040ff057424 */ /* 0x000fe200078e00ff */
[----:B-1----:R-:W-:Y:S06]  /*aa80*/  @P3 BRA `(.L_x_8282) ;  /* 0x0000000000083947 */ /* 0x002fec0003800000 */
[----:B------:R-:W1:Y:S02]  /*aa90*/  SYNCS.PHASECHK.TRANS64.TRYWAIT P3, [R6+URZ+0x32430], R0 ;  /* 0x03243000060075a7 */ /* 0x000e64000806017f */
[----:B-1----:R-:W-:Y:S05]  /*aaa0*/  @!P3 BRA `(.L_x_8283) ;  /* 0x000000b800ccb947 */ /* 0x002fea0003800000 */
.L_x_8282:
[----:B------:R-:W2:Y:S04]  /*aab0*/  LDL.64 R152, [R1+0x70] ;  /* 0x0000700001987983 */ /* 0x000ea80000100a00 */
[----:B------:R-:W3:Y:S04]  /*aac0*/  LDL.64 R204, [R1+0x68] ;  /* 0x0000680001cc7983 */ /* 0x000ee80000100a00 */
[----:B------:R-:W4:Y:S01]  /*aad0*/  LDL.64 R202, [R1+0x60] ;  /* 0x0000600001ca7983 */ /* 0x000f220000100a00 */
[----:B------:R-:W-:Y:S05]  /*aae0*/  WARPSYNC.ALL ;  /* 0x0000000000007948 */ /* 0x000fea0003800000 */
[----:B------:R-:W5:Y:S01]  /*aaf0*/  LDL.64 R20, [R1+0x58] ;  /* 0x0000580001147983 */ /* 0x000f620000100a00 */
[C---:B------:R-:W-:Y:S01]  /*ab00*/  R2UR UR6, R4.reuse ;  /* 0x00000000040672ca */ /* 0x040fe200000e0000 */
[----:B------:R-:W-:Y:S01]  /*ab10*/  VIADD R12, R4, 0x2 ;  /* 0x00000002040c7836 */ /* 0x000fe20000000000 */
[----:B------:R-:W-:Y:S01]  /*ab20*/  R2UR UR7, R5 ;  /* 0x00000000050772ca */ /* 0x000fe200000e0000 */
[----:B------:R-:W-:Y:S01]  /*ab30*/  IMAD.MOV.U32 R5, RZ, RZ, 0x40000040 ;  /* 0x40000040ff057424 */ /* 0x000fe200078e00ff */
[----:B------:R-:W-:-:S02]  /*ab40*/  MOV R13, 0x40000040 ;  /* 0x40000040000d7802 */ /* 0x000fc40000000f00 */
[----:B--2---:R-:W-:Y:S02]  /*ab50*/  R2UR UR4, R152 ;  /* 0x00000000980472ca */ /* 0x004fe400000e0000 */
[----:B------:R-:W-:Y:S02]  /*ab60*/  R2UR UR5, R153 ;  /* 0x00000000990572ca */ /* 0x000fe400000e0000 */
[----:B------:R-:W-:-:S11]  /*ab70*/  WARPGROUP.ARRIVE ;  /* 0x00000000000079c5 */ /* 0x000fd60000000000 */
[----:B------:R-:W-:Y:S01]  /*ab80*/  HGMMA.64x96x16.F32 R152, gdesc[UR4], RZ, !UPT, gsb0 ;  /* 0x01600000049879f0 */ /* 0x000fe2000c0008ff */
[----:B------:R-:W-:Y:S01]  /*ab90*/  R2UR UR6, R12 ;  /* 0x000000000c0672ca */ /* 0x000fe200000e0000 */
[----:B------:R-:W-:Y:S01]  /*aba0*/  VIADD R12, R4, 0x4 ;  /* 0x00000004040c7836 */ /* 0x000fe20000000000 */
[----:B------:R-:W-:Y:S01]  /*abb0*/  R2UR UR7, R13 ;  /* 0x000000000d0772ca */ /* 0x000fe200000e0000 */
[----:B------:R-:W-:Y:S01]  /*abc0*/  IMAD.MOV.U32 R13, RZ, RZ, 0x40000040 ;  /* 0x40000040ff0d7424 */ /* 0x000fe200078e00ff */
[----:B---3--:R-:W-:Y:S01]  /*abd0*/  R2UR UR4, R204 ;  /* 0x00000000cc0472ca */ /* 0x008fe200000e0000 */
[----:B------:R-:W-:Y:S01]  /*abe0*/  VIADD R4, R4, 0x6 ;  /* 0x0000000604047836 */ /* 0x000fe20000000000 */
[----:B------:R-:W-:Y:S01]  /*abf0*/  R2UR UR5, R205 ;  /* 0x00000000cd0572ca */ /* 0x000fe200000e0000 */
[----:B------:R-:W-:Y:S02]  /*ac00*/  WARPGROUP.DEPBAR.LE gsb0, 0x0 ;  /* 0x00008000000079c5 */ /* 0x000fe40000010000 */
[----:B------:R-:W-:-:S10]  /*ac10*/  WARPGROUP.ARRIVE ;  /* 0x00000000000079c5 */ /* 0x000fd40000000000 */
[----:B------:R-:W-:Y:S01]  /*ac20*/  HGMMA.64x96x16.F32 R152, gdesc[UR4], R152, gsb0 ;  /* 0x01600000049879f0 */ /* 0x000fe20008000898 */
[----:B------:R-:W-:Y:S02]  /*ac30*/  R2UR UR6, R12 ;  /* 0x000000000c0672ca */ /* 0x000fe400000e0000 */
[----:B------:R-:W-:Y:S02]  /*ac40*/  R2UR UR7, R13 ;  /* 0x000000000d0772ca */ /* 0x000fe400000e0000 */
[----:B----4-:R-:W-:Y:S02]  /*ac50*/  R2UR UR4, R202 ;  /* 0x00000000ca0472ca */ /* 0x010fe400000e0000 */
[----:B------:R-:W-:Y:S01]  /*ac60*/  R2UR UR5, R203 ;  /* 0x00000000cb0572ca */ /* 0x000fe200000e0000 */
[----:B------:R-:W-:Y:S02]  /*ac70*/  WARPGROUP.DEPBAR.LE gsb0, 0x0 ;  /* 0x00008000000079c5 */ /* 0x000fe40000010000 */
[----:B------:R-:W-:-:S10]  /*ac80*/  WARPGROUP.ARRIVE ;  /* 0x00000000000079c5 */ /* 0x000fd40000000000 */
[----:B------:R-:W-:Y:S01]  /*ac90*/  HGMMA.64x96x16.F32 R152, gdesc[UR4], R152, gsb0 ;  /* 0x01600000049879f0 */ /* 0x000fe20008000898 */
[----:B------:R-:W-:Y:S02]  /*aca0*/  R2UR UR6, R4 ;  /* 0x00000000040672ca */ /* 0x000fe400000e0000 */
[----:B------:R-:W-:Y:S02]  /*acb0*/  R2UR UR7, R5 ;  /* 0x00000000050772ca */ /* 0x000fe400000e0000 */
[----:B-----5:R-:W-:Y:S02]  /*acc0*/  R2UR UR4, R20 ;  /* 0x00000000140472ca */ /* 0x020fe400000e0000 */
[----:B------:R-:W-:Y:S01]  /*acd0*/  R2UR UR5, R21 ;  /* 0x00000000150572ca */ /* 0x000fe200000e0000 */
[----:B------:R-:W-:Y:S02]  /*ace0*/  WARPGROUP.DEPBAR.LE gsb0, 0x0 ;  /* 0x00008000000079c5 */ /* 0x000fe40000010000 */
[----:B------:R-:W-:-:S10]  /*acf0*/  WARPGROUP.ARRIVE ;  /* 0x00000000000079c5 */ /* 0x000fd40000000000 */
[----:B------:R-:W-:Y:S03]  /*ad00*/  HGMMA.64x96x16.F32 R152, gdesc[UR4], R152, gsb0 ;  /* 0x01600000049879f0 */ /* 0x000fe60008000898 */
[----:B------:R-:W-:Y:S02]  /*ad10*/  WARPGROUP.DEPBAR.LE gsb0, 0x0 ;  /* 0x00008000000079c5 */ /* 0x000fe40000010000 */
[----:B------:R-:W-:Y:S05]  /*ad20*/  @!P0 BRA `(.L_x_8284) ;  /* 0x0000000000048947 */ /* 0x000fea0003800000 */
[----:B------:R-:W-:Y:S01]  /*ad30*/  BPT.TRAP 0x1 ;  /* 0x000000040000795c */ /* 0x000fe20000300000 */
.L_x_8284:
[----:B------:R2:W3:Y:S01]  /*ad40*/  SYNCS.PHASECHK.TRANS64.TRYWAIT P3, [R6+URZ+0x32450], R0 ;  /* 0x03245000060075a7 */ /* 0x0004e2000806017f */
[----:B------:R-:W-:Y:S05]  /*ad50*/  @!P0 BRA `(.L_x_8285) ;  /* 0x0000000000048947 */ /* 0x000fea0003800000 */
[----:B------:R-:W-:Y:S01]  /*ad60*/  BPT.TRAP 0x1 ;  /* 0x000000040000795c */ /* 0x000fe20000300000 */
.L_x_8285:
[----:B------:R-:W-:Y:S04]  /*ad70*/  BSSY B0, `(.L_x_8286) ;  /* 0x0000004000007945 */ /* 0x000fe80003800000 */
[----:B---3--:R-:W-:Y:S05]  /*ad80*/  @P3 BRA `(.L_x_8287) ;  /* 0x0000000000083947 */ /* 0x008fea0003800000 */
[----:B------:R-:W3:Y:S02]  /*ad90*/  SYNCS.PHASECHK.TRANS64.TRYWAIT P3, [R6+URZ+0x32450], R0 ;  /* 0x03245000060075a7 */ /* 0x000ee4000806017f */
[----:B---3--:R-:W-:Y:S05]  /*ada0*/  @!P3 BRA `(.L_x_8288) ;  /* 0x000000b80020b947 */ /* 0x008fea0003800000 */
.L_x_8287:
[----:B------:R-:W-:Y:S05]  /*adb0*/  BSYNC B0 ;  /* 0x0000000000007941 */ /* 0x000fea0003800000 */
.L_x_8286:
[----:B------:R-:W-:Y:S05]  /*adc0*/  WARPSYNC.ALL ;  /* 0x0000000000007948 */ /* 0x000fea0003800000 */
[----:B------:R-:W4:Y:S04]  /*add0*/  LDL R4, [R1+0x78] ;  /* 0x0000780001047983 */ /* 0x000f280000100800 */
[----:B------:R-:W5:Y:S04]  /*ade0*/  LDL.64 R206, [R1+0x50] ;  /* 0x0000500001ce7983 */ /* 0x000f680000100a00 */
[----:B------:R-:W2:Y:S04]  /*adf0*/  LDL.64 R204, [R1+0x48] ;  /* 0x0000480001cc7983 */ /* 0x000ea80000100a00 */
[----:B------:R-:W3:Y:S01]  /*ae00*/  LDL.64 R202, [R1+0x40] ;  /* 0x0000400001ca7983 */ /* 0x000ee20000100a00 */
[----:B------:R-:W-:Y:S01]  /*ae10*/  MOV R5, 0x40000040 ;  /* 0x4000004000057802 */ /* 0x000fe20000000f00 */
[----:B------:R-:W-:Y:S01]  /*ae20*/  WARPGROUP.ARRIVE ;  /* 0x00000000000079c5 */ /* 0x000fe20000000000 */
[----:B------:R-:W-:Y:S01]  /*ae30*/  IMAD.MOV.U32 R13, RZ, RZ, 0x40000040 ;  /* 0x40000040ff0d7424 */ /* 0x000fe200078e00ff */
[----:B------:R-:W3:Y:S01]  /*ae40*/  LDL.64 R210, [R1+0x20] ;  /* 0x0000200001d27983 */ /* 0x000ee20000100a00 */
[----:B------:R-:W-:-:S03]  /*ae50*/  R2UR UR7, R5 ;  /* 0x00000000050772ca */ /* 0x000fc600000e0000 */
[----:B------:R-:W3:Y:S01]  /*ae60*/  LDL.64 R208, [R1+0x18] ;  /* 0x0000180001d07983 */ /* 0x000ee20000100a00 */
[----:B----4-:R-:W-:Y:S01]  /*ae70*/  R2UR UR4, R4 ;  /* 0x00000000040472ca */ /* 0x010fe200000e0000 */
[----:B------:R-:W-:Y:S01]  /*ae80*/  IMAD.MOV.U32 R4, RZ, RZ, 0xc00 ;  /* 0x00000c00ff047424 */ /* 0x000fe200078e00ff */
[----:B-----5:R-:W-:-:S11]  /*ae90*/  R2UR UR5, R207 ;  /* 0x00000000cf0572ca */ /* 0x020fd600000e0000 */
[----:B------:R-:W-:Y:S01]  /*aea0*/  IMAD R4, R22, R4, UR4 ;  /* 0x0000000416047e24 */ /* 0x000fe2000f8e0204 */
[----:B------:R-:W-:Y:S02]  /*aeb0*/  R2UR UR4, R206 ;  /* 0x00000000ce0472ca */ /* 0x000fe400000e0000 */
[----:B------:R-:W4:Y:S02]  /*aec0*/  LDL.64 R206, [R1+0x38] ;  /* 0x0000380001ce7983 */ /* 0x000f240000100a00 */
[----:B------:R-:W-:-:S13]  /*aed0*/  R2UR UR6, R4 ;  /* 0x00000000040672ca */ /* 0x000fda00000e0000 */
[----:B------:R-:W-:Y:S01]  /*aee0*/  HGMMA.64x96x16.F32 R152, gdesc[UR4], R152, gsb0 ;  /* 0x01600000049879f0 */ /* 0x000fe20008000898 */
[----:B------:R-:W-:Y:S01]  /*aef0*/  VIADD R12, R4, 0x2 ;  /* 0x00000002040c7836 */ /* 0x000fe20000000000 */
[----:B--2---:R-:W-:Y:S02]  /*af00*/  R2UR UR4, R204 ;  /* 0x00000000cc0472ca */ /* 0x004fe400000e0000 */
[----:B------:R-:W-:Y:S02]  /*af10*/  R2UR UR5, R205 ;  /* 0x00000000cd0572ca */ /* 0x000fe400000e0000 */
[----:B------:R-:W2:Y:S01]  /*af20*/  LDL.64 R204, [R1+0x30] ;  /* 0x0000300001cc7983 */ /* 0x000ea20000100a00 */
[----:B------:R-:W-:Y:S02]  /*af30*/  R2UR UR6, R12 ;  /* 0x000000000c0672ca */ /* 0x000fe400000e0000 */
[----:B------:R-:W-:Y:S01]  /*af40*/  R2UR UR7, R13 ;  /* 0x000000000d0772ca */ /* 0x000fe200000e0000 */
[----:B------:R-:W-:-:S02]  /*af50*/  VIADD R12, R4, 0x4 ;  /* 0x00000004040c7836 */ /* 0x000fc40000000000 */
[----:B------:R-:W-:Y:S01]  /*af60*/  IMAD.MOV.U32 R13, RZ, RZ, 0x40000040 ;  /* 0x40000040ff0d7424 */ /* 0x000fe200078e00ff */
[----:B------:R-:W-:Y:S02]  /*af70*/  WARPGROUP.DEPBAR.LE gsb0, 0x0 ;  /* 0x00008000000079c5 */ /* 0x000fe40000010000 */
[----:B------:R-:W-:-:S07]  /*af80*/  WARPGROUP.ARRIVE ;  /* 0x00000000000079c5 */ /* 0x000fce0000000000 */
[----:B------:R-:W-:Y:S01]  /*af90*/  HGMMA.64x96x16.F32 R152, gdesc[UR4], R152, gsb0 ;  /* 0x01600000049879f0 */ /* 0x000fe20008000898 */
[----:B---3--:R-:W-:Y:S02]  /*afa0*/  R2UR UR4, R202 ;  /* 0x00000000ca0472ca */ /* 0x008fe400000e0000 */
[----:B------:R-:W-:Y:S02]  /*afb0*/  R2UR UR5, R203 ;  /* 0x00000000cb0572ca */ /* 0x000fe400000e0000 */
[----:B------:R-:W3:Y:S01]  /*afc0*/  LDL.64 R202, [R1+0x28] ;  /* 0x0000280001ca7983 */ /* 0x000ee20000100a00 */
        /* <DEDUP_REMOVED lines=11> */
[----:B------:R-:W-:Y:S02]  /*b080*/  WARPGROUP.DEPBAR.LE gsb0, 0x0 ;  /* 0x00008000000079c5 */ /* 0x000fe40000010000 */
[----:B------:R-:W-:Y:S01]  /*b090*/  WARPGROUP.ARRIVE ;  /* 0x00000000000079c5 */ /* 0x000fe20000000000 */
[----:B------:R-:W-:Y:S01]  /*b0a0*/  VIADD R12, R4, 0x300 ;  /* 0x00000300040c7836 */ /* 0x000fe20000000000 */
[----:B------:R-:W4:Y:S08]  /*b0b0*/  LDL.64 R206, [R1+0x10] ;  /* 0x0000100001ce7983 */ /* 0x000f300000100a00 */
[----:B------:R-:W-:Y:S01]  /*b0c0*/  HGMMA.64x96x16.F32 R152, gdesc[UR4], R152, gsb0 ;  /* 0x01600000049879f0 */ /* 0x000fe20008000898 */
[----:B------:R-:W-:Y:S01]  /*b0d0*/  IMAD.MOV.U32 R13, RZ, RZ, 0x40000040 ;  /* 0x40000040ff0d7424 */ /* 0x000fe200078e00ff */
[----:B------:R-:W-:-:S02]  /*b0e0*/  R2UR UR6, R12 ;  /* 0x000000000c0672ca */ /* 0x000fc400000e0000 */
[----:B--2---:R-:W-:Y:S02]  /*b0f0*/  R2UR UR4, R204 ;  /* 0x00000000cc0472ca */ /* 0x004fe400000e0000 */
[----:B------:R-:W-:Y:S02]  /*b100*/  R2UR UR7, R13 ;  /* 0x000000000d0772ca */ /* 0x000fe400000e0000 */
[----:B------:R-:W-:Y:S01]  /*b110*/  R2UR UR5, R205 ;  /* 0x00000000cd0572ca */ /* 0x000fe200000e0000 */
[----:B------:R-:W-:Y:S01]  /*b120*/  VIADD R12, R4, 0x302 ;  /* 0x00000302040c7836 */ /* 0x000fe20000000000 */
[----:B------:R-:W2:Y:S01]  /*b130*/  LDL.64 R204, [R1+0x8] ;  /* 0x0000080001cc7983 */ /* 0x000ea20000100a00 */
[----:B------:R-:W-:Y:S01]  /*b140*/  IMAD.MOV.U32 R13, RZ, RZ, 0x40000040 ;  /* 0x40000040ff0d7424 */ /* 0x000fe200078e00ff */
[----:B------:R-:W-:Y:S02]  /*b150*/  WARPGROUP.DEPBAR.LE gsb0, 0x0 ;  /* 0x00008000000079c5 */ /* 0x000fe40000010000 */
[----:B------:R-:W-:-:S07]  /*b160*/  WARPGROUP.ARRIVE ;  /* 0x00000000000079c5 */ /* 0x000fce0000000000 */
[----:B------:R-:W-:Y:S01]  /*b170*/  HGMMA.64x96x16.F32 R152, gdesc[UR4], R152, gsb0 ;  /* 0x01600000049879f0 */ /* 0x000fe20008000898 */
[----:B------:R-:W-:Y:S02]  /*b180*/  R2UR UR6, R12 ;  /* 0x000000000c0672ca */ /* 0x000fe400000e0000 */
[----:B------:R-:W-:Y:S02]  /*b190*/  R2UR UR7, R13 ;  /* 0x000000000d0772ca */ /* 0x000fe400000e0000 */
[----:B---3--:R-:W-:Y:S02]  /*b1a0*/  R2UR UR4, R202 ;  /* 0x00000000ca0472ca */ /* 0x008fe400000e0000 */
[----:B------:R-:W-:Y:S01]  /*b1b0*/  R2UR UR5, R203 ;  /* 0x00000000cb0572ca */ /* 0x000fe200000e0000 */
[----:B------:R-:W-:Y:S01]  /*b1c0*/  VIADD R12, R4, 0x304 ;  /* 0x00000304040c7836 */ /* 0x000fe20000000000 */
[----:B------:R-:W-:Y:S01]  /*b1d0*/  MOV R13, 0x40000040 ;  /* 0x40000040000d7802 */ /* 0x000fe20000000f00 */
[----:B------:R-:W3:Y:S01]  /*b1e0*/  LDL.64 R202, [R1] ;  /* 0x0000000001ca7983 */ /* 0x000ee20000100a00 */
        /* <DEDUP_REMOVED lines=32> */
[----:B--2---:R-:W-:Y:S02]  /*b3f0*/  R2UR UR4, R204 ;  /* 0x00000000cc0472ca */ /* 0x004fe400000e0000 */
        /* <DEDUP_REMOVED lines=57> */
[----:B------:R-:W-:Y:S03]  /*b790*/  HGMMA.64x96x16.F32 R152, gdesc[UR4], R152, gsb0 ;  /* 0x01600000049879f0 */ /* 0x000fe60008000898 */
[----:B------:R-:W-:Y:S02]  /*b7a0*/  WARPGROUP.DEPBAR.LE gsb0, 0x0 ;  /* 0x00008000000079c5 */ /* 0x000fe40000010000 */
[----:B------:R-:W-:-:S04]  /*b7b0*/  FMNMX.FTZ R5, R154, R11, !PT ;  /* 0x0000000b9a057209 */ /* 0x000fc80007810000 */
[----:B------:R-:W-:-:S04]  /*b7c0*/  FMNMX.FTZ R5, R155, R5, !PT ;  /* 0x000000059b057209 */ /* 0x000fc80007810000 */
[----:B------:R-:W-:Y:S02]  /*b7d0*/  FMNMX.FTZ R5, R158, R5, !PT ;  /* 0x000000059e057209 */ /* 0x000fe40007810000 */
[----:B01----:R-:W-:Y:S02]  /*b7e0*/  FMNMX.FTZ R0, R152, R9, !PT ;  /* 0x0000000998007209 */ /* 0x003fe40007810000 */
        /* <DEDUP_REMOVED lines=44> */
[----:B------:R-:W-:-:S05]  /*bab0*/  FMNMX.FTZ R0, R197, R0, !PT ;  /* 0x00000000c5007209 */ /* 0x000fca0007810000 */
[----:B------:R-:W1:Y:S01]  /*bac0*/  SHFL.BFLY PT, R4, R0, 0x2, 0x1f ;  /* 0x0c401f0000047f89 */ /* 0x000e6200000e0000 */
[----:B------:R-:W2:Y:S01]  /*bad0*/  S2R R15, SR_TID.X ;  /* 0x00000000000f7919 */ /* 0x000ea20000002100 */
[----:B0-----:R-:W-:Y:S01]  /*bae0*/  FMNMX.FTZ R7, R7, R5, !PT ;  /* 0x0000000507077209 */ /* 0x001fe20007810000 */
[----:B------:R-:W-:-:S05]  /*baf0*/  IMAD.MOV.U32 R5, RZ, RZ, 0x40000040 ;  /* 0x40000040ff057424 */ /* 0x000fca00078e00ff */
[----:B------:R-:W-:Y:S02]  /*bb00*/  R2UR UR7, R5 ;  /* 0x00000000050772ca */ /* 0x000fe400000e0000 */
[----:B------:R-:W0:Y:S01]  /*bb10*/  SHFL.BFLY PT, R5, R7, 0x1, 0x1f ;  /* 0x0c201f0007057f89 */ /* 0x000e2200000e0000 */
[----:B-1----:R-:W-:-:S05]  /*bb20*/  FMNMX.FTZ R0, R0, R4, !PT ;  /* 0x0000000400007209 */ /* 0x002fca0007810000 */
[----:B------:R-:W1:Y:S01]  /*bb30*/  SHFL.BFLY PT, R10, R0, 0x1, 0x1f ;  /* 0x0c201f00000a7f89 */ /* 0x000e6200000e0000 */
[----:B------:R-:W-:Y:S01]  /*bb40*/  UMOV UR38, UR42 ;  /* 0x0000002a00267c82 */ /* 0x000fe20008000000 */
[----:B------:R-:W-:Y:S01]  /*bb50*/  @!P1 VIADD R13, R6, 0x32440 ;  /* 0x00032440060d9836 */ /* 0x000fe20000000000 */
[----:B--2---:R-:W-:Y:S02]  /*bb60*/  SHF.R.U32.HI R15, RZ, 0x7, R15 ;  /* 0x00000007ff0f7819 */ /* 0x004fe4000001160f */
[----:B0-----:R-:W-:-:S05]  /*bb70*/  FMNMX.FTZ R5, R7, R5, !PT ;  /* 0x0000000507057209 */ /* 0x001fca0007810000 */
[----:B------:R-:W-:-:S04]  /*bb80*/  FADD.FTZ R7, -R5, R11 ;  /* 0x0000000b05077221 */ /* 0x000fc80000010100 */
[----:B------:R-:W-:Y:S01]  /*bb90*/  FMUL.FTZ R7, R7, UR38 ;  /* 0x0000002607077c20 */ /* 0x000fe20008410000 */
[----:B-1----:R-:W-:-:S03]  /*bba0*/  FMNMX.FTZ R0, R0, R10, !PT ;  /* 0x0000000a00007209 */ /* 0x002fc60007810000 */
[----:B------:R0:W-:Y:S01]  /*bbb0*/  MUFU.EX2 R12, R7 ;  /* 0x00000007000c7308 */ /* 0x0001e20000000800 */
[----:B------:R-:W-:Y:S01]  /*bbc0*/  @!P1 PRMT R13, RZ, 0x654, R13 ;  /* 0x00000654ff0d9816 */ /* 0x000fe2000000000d */
[C---:B------:R-:W-:Y:S01]  /*bbd0*/  FADD.FTZ R9, -R0.reuse, R9 ;  /* 0x0000000900097221 */ /* 0x040fe20000010100 */
[----:B------:R-:W-:Y:S01]  /*bbe0*/  FMUL.FTZ R10, R0, UR38 ;  /* 0x00000026000a7c20 */ /* 0x000fe20008410000 */
[----:B------:R-:W-:Y:S01]  /*bbf0*/  FMUL.FTZ R11, R5, UR38 ;  /* 0x00000026050b7c20 */ /* 0x000fe20008410000 */
[----:B0-----:R-:W-:Y:S01]  /*bc00*/  IADD3 R7, -R15, 0xb, RZ ;  /* 0x0000000b0f077810 */ /* 0x001fe20007ffe1ff */
[----:B------:R-:W-:-:S04]  /*bc10*/  FMUL.FTZ R9, R9, UR38 ;  /* 0x0000002609097c20 */ /* 0x000fc80008410000 */
[----:B------:R1:W-:Y:S06]  /*bc20*/  BAR.ARV R7, 0x100 ;  /* 0x000400070000751d */ /* 0x0003ec0000002000 */
[----:B------:R0:W-:Y:S01]  /*bc30*/  @!P1 SYNCS.ARRIVE.TRANS64.RED.A1T0 RZ, [R13+URZ], RZ ;  /* 0x000000ff0dff99a7 */ /* 0x0001e2000810043f */
[--C-:B------:R-:W-:Y:S01]  /*bc40*/  FFMA.FTZ R207, R152, UR38, -R10.reuse ;  /* 0x0000002698cf7c23 */ /* 0x100fe2000801080a */
[--C-:B------:R-:W-:Y:S01]  /*bc50*/  FFMA.FTZ R208, R153, UR38, -R10.reuse ;  /* 0x0000002699d07c23 */ /* 0x100fe2000801080a */
[--C-:B------:R-:W-:Y:S01]  /*bc60*/  FFMA.FTZ R211, R156, UR38, -R10.reuse ;  /* 0x000000269cd37c23 */ /* 0x100fe2000801080a */
[----:B------:R-:W-:Y:S01]  /*bc70*/  FFMA.FTZ R212, R157, UR38, -R10 ;  /* 0x000000269dd47c23 */ /* 0x000fe2000801080a */
[--C-:B------:R-:W-:Y:S01]  /*bc80*/  FFMA.FTZ R202, R154, UR38, -R11.reuse ;  /* 0x000000269aca7c23 */ /* 0x100fe2000801080b */
[----:B------:R-:W-:Y:S01]  /*bc90*/  FFMA.FTZ R206, R155, UR38, -R11 ;  /* 0x000000269bce7c23 */ /* 0x000fe2000801080b */
[----:B0-----:R-:W-:-:S02]  /*bca0*/  VIADD R13, R15, 0x8 ;  /* 0x000000080f0d7836 */ /* 0x001fc40000000000 */
[--C-:B------:R-:W-:Y:S01]  /*bcb0*/  FFMA.FTZ R205, R158, UR38, -R11.reuse ;  /* 0x000000269ecd7c23 */ /* 0x100fe2000801080b */
[----:B------:R-:W-:Y:S01]  /*bcc0*/  FFMA.FTZ R210, R159, UR38, -R11 ;  /* 0x000000269fd27c23 */ /* 0x000fe2000801080b */
[----:B------:R-:W0:Y:S01]  /*bcd0*/  MUFU.EX2 R9, R9 ;  /* 0x0000000900097308 */ /* 0x000e220000000800 */
[----:B------:R2:W-:Y:S01]  /*bce0*/  BAR.SYNC.DEFER_BLOCKING R13, 0x100 ;  /* 0x0004000d0000751d */ /* 0x0005e20000010000 */
[----:B------:R-:W-:-:S06]  /*bcf0*/  IMAD.MOV.U32 R4, RZ, RZ, 0xc00 ;  /* 0x00000c00ff047424 */ /* 0x000fcc00078e00ff */
[----:B------:R-:W-:Y:S08]  /*bd00*/  MUFU.EX2 R207, R207 ;  /* 0x000000cf00cf7308 */ /* 0x000ff00000000800 */
[----:B------:R-:W3:Y:S08]  /*bd10*/  MUFU.EX2 R208, R208 ;  /* 0x000000d000d07308 */ /* 0x000ef00000000800 */
[----:B------:R-:W-:Y:S08]  /*bd20*/  MUFU.EX2 R211, R211 ;  /* 0x000000d300d37308 */ /* 0x000ff00000000800 */
[----:B------:R-:W4:Y:S08]  /*bd30*/  MUFU.EX2 R212, R212 ;  /* 0x000000d400d47308 */ /* 0x000f300000000800 */
[----:B------:R-:W-:Y:S08]  /*bd40*/  MUFU.EX2 R202, R202 ;  /* 0x000000ca00ca7308 */ /* 0x000ff00000000800 */
[----:B------:R-:W5:Y:S08]  /*bd50*/  MUFU.EX2 R206, R206 ;  /* 0x000000ce00ce7308 */ /* 0x000f700000000800 */
[----:B------:R-:W-:Y:S08]  /*bd60*/  MUFU.EX2 R205, R205 ;  /* 0x000000cd00cd7308 */ /* 0x000ff00000000800 */
[----:B------:R-:W1:Y:S01]  /*bd70*/  MUFU.EX2 R210, R210 ;  /* 0x000000d200d27308 */ /* 0x000e620000000800 */
[----:B------:R-:W-:-:S02]  /*bd80*/  IMAD R4, R22, R4, UR39 ;  /* 0x0000002716047e24 */ /* 0x000fc4000f8e0204 */
[-C--:B0-----:R-:W-:Y:S01]  /*bd90*/  FMUL.FTZ R24, R24, R9.reuse ;  /* 0x0000000918187220 */ /* 0x081fe20000410000 */
[-C--:B------:R-:W-:Y:S01]  /*bda0*/  FMUL.FTZ R25, R25, R9.reuse ;  /* 0x0000000919197220 */ /* 0x080fe20000410000 */
[-C--:B------:R-:W-:Y:S01]  /*bdb0*/  FMUL.FTZ R28, R28, R9.reuse ;  /* 0x000000091c1c7220 */ /* 0x080fe20000410000 */
[-C--:B------:R-:W-:Y:S01]  /*bdc0*/  FMUL.FTZ R29, R29, R9.reuse ;  /* 0x000000091d1d7220 */ /* 0x080fe20000410000 */
[----:B------:R-:W-:Y:S01]  /*bdd0*/  R2UR UR6, R4 ;  /* 0x00000000040672ca */ /* 0x000fe200000e0000 */
        /* <DEDUP_REMOVED lines=124> */
[----:B---3--:R-:W-:-:S02]  /*c5a0*/  F2FP.F16.F32.PACK_AB R152, R208, R207 ;  /* 0x000000cfd098723e */ /* 0x008fc400000000ff */
[----:B----4-:R-:W-:Y:S02]  /*c5b0*/  F2FP.F16.F32.PACK_AB R154, R212, R211 ;  /* 0x000000d3d49a723e */ /* 0x010fe400000000ff */
[----:B-----5:R-:W-:Y:S02]  /*c5c0*/  F2FP.F16.F32.PACK_AB R153, R206, R202 ;  /* 0x000000cace99723e */ /* 0x020fe400000000ff */
[----:B-1----:R-:W-:-:S04]  /*c5d0*/  F2FP.F16.F32.PACK_AB R155, R210, R205 ;  /* 0x000000cdd29b723e */ /* 0x002fc800000000ff */
[----:B------:R-:W-:-:S06]  /*c5e0*/  WARPGROUP.ARRIVE ;  /* 0x00000000000079c5 */ /* 0x000fcc0000000000 */
[----:B------:R-:W-:Y:S01]  /*c5f0*/  HGMMA.64x256x16.F32 R24, R152, gdesc[UR4].tnspB, R24, gsb0 ;  /* 0x43e0000498187df0 */ /* 0x000fe20008000818 */
[--C-:B------:R-:W-:Y:S01]  /*c600*/  FFMA.FTZ R209, R164, UR38, -R10.reuse ;  /* 0x00000026a4d17c23 */ /* 0x100fe2000801080a */
[--C-:B------:R-:W-:Y:S01]  /*c610*/  FFMA.FTZ R204, R160, UR38, -R10.reuse ;  /* 0x00000026a0cc7c23 */ /* 0x100fe2000801080a */
[--C-:B------:R-:W-:Y:S01]  /*c620*/  FFMA.FTZ R203, R161, UR38, -R10.reuse ;  /* 0x00000026a1cb7c23 */ /* 0x100fe2000801080a */
[----:B------:R-:W-:Y:S01]  /*c630*/  FFMA.FTZ R164, R165, UR38, -R10 ;  /* 0x00000026a5a47c23 */ /* 0x000fe2000801080a */
[--C-:B------:R-:W-:Y:S01]  /*c640*/  FFMA.FTZ R156, R162, UR38, -R11.reuse ;  /* 0x00000026a29c7c23 */ /* 0x100fe2000801080b */
[--C-:B------:R-:W-:Y:S01]  /*c650*/  FFMA.FTZ R163, R163, UR38, -R11.reuse ;  /* 0x00000026a3a37c23 */ /* 0x100fe2000801080b */
[--C-:B--2---:R-:W-:Y:S01]  /*c660*/  FFMA.FTZ R13, R166, UR38, -R11.reuse ;  /* 0x00000026a60d7c23 */ /* 0x104fe2000801080b */
[----:B------:R-:W-:Y:S01]  /*c670*/  FFMA.FTZ R15, R167, UR38, -R11 ;  /* 0x00000026a70f7c23 */ /* 0x000fe2000801080b */
[----:B------:R-:W-:Y:S08]  /*c680*/  MUFU.EX2 R204, R204 ;  /* 0x000000cc00cc7308 */ /* 0x000ff00000000800 */
[----:B------:R-:W0:Y:S08]  /*c690*/  MUFU.EX2 R203, R203 ;  /* 0x000000cb00cb7308 */ /* 0x000e300000000800 */
[----:B------:R-:W-:Y:S08]  /*c6a0*/  MUFU.EX2 R209, R209 ;  /* 0x000000d100d17308 */ /* 0x000ff00000000800 */
[----:B------:R-:W-:Y:S08]  /*c6b0*/  MUFU.EX2 R164, R164 ;  /* 0x000000a400a47308 */ /* 0x000ff00000000800 */
[----:B------:R-:W-:Y:S08]  /*c6c0*/  MUFU.EX2 R156, R156 ;  /* 0x0000009c009c7308 */ /* 0x000ff00000000800 */
[----:B------:R-:W1:Y:S08]  /*c6d0*/  MUFU.EX2 R163, R163 ;  /* 0x000000a300a37308 */ /* 0x000e700000000800 */
[----:B------:R-:W-:Y:S08]  /*c6e0*/  MUFU.EX2 R13, R13 ;  /* 0x0000000d000d7308 */ /* 0x000ff00000000800 */
[----:B------:R-:W2:Y:S01]  /*c6f0*/  MUFU.EX2 R15, R15 ;  /* 0x0000000f000f7308 */ /* 0x000ea20000000800 */
[----:B------:R-:W-:Y:S01]  /*c700*/  VIADD R20, R4, 0x80 ;  /* 0x0000008004147836 */ /* 0x000fe20000000000 */
[----:B------:R-:W-:-:S04]  /*c710*/  MOV R21, 0x40000040 ;  /* 0x4000004000157802 */ /* 0x000fc80000000f00 */
[----:B------:R-:W-:Y:S02]  /*c720*/  R2UR UR6, R20 ;  /* 0x00000000140672ca */ /* 0x000fe400000e0000 */
[----:B------:R-:W-:Y:S01]  /*c730*/  R2UR UR7, R21 ;  /* 0x00000000150772ca */ /* 0x000fe200000e0000 */
[--C-:B------:R-:W-:Y:S01]  /*c740*/  FFMA.FTZ R20, R168, UR38, -R10.reuse ;  /* 0x00000026a8147c23 */ /* 0x100fe2000801080a */
[--C-:B------:R-:W-:Y:S01]  /*c750*/  FFMA.FTZ R21, R169, UR38, -R10.reuse ;  /* 0x00000026a9157c23 */ /* 0x100fe2000801080a */
[--C-:B------:R-:W-:Y:S01]  /*c760*/  FFMA.FTZ R157, R172, UR38, -R10.reuse ;  /* 0x00000026ac9d7c23 */ /* 0x100fe2000801080a */
[----:B------:R-:W-:Y:S01]  /*c770*/  FFMA.FTZ R158, R173, UR38, -R10 ;  /* 0x00000026ad9e7c23 */ /* 0x000fe2000801080a */
[--C-:B------:R-:W-:Y:S01]  /*c780*/  FFMA.FTZ R159, R170, UR38, -R11.reuse ;  /* 0x00000026aa9f7c23 */ /* 0x100fe2000801080b */
[--C-:B------:R-:W-:Y:S01]  /*c790*/  FFMA.FTZ R160, R171, UR38, -R11.reuse ;  /* 0x00000026aba07c23 */ /* 0x100fe2000801080b */
[--C-:B------:R-:W-:Y:S01]  /*c7a0*/  FFMA.FTZ R161, R174, UR38, -R11.reuse ;  /* 0x00000026aea17c23 */ /* 0x100fe2000801080b */
[----:B------:R-:W-:Y:S01]  /*c7b0*/  FFMA.FTZ R162, R175, UR38, -R11 ;  /* 0x00000026afa27c23 */ /* 0x000fe2000801080b */
[----:B------:R-:W-:Y:S08]  /*c7c0*/  MUFU.EX2 R20, R20 ;  /* 0x0000001400147308 */ /* 0x000ff00000000800 */
[----:B------:R-:W3:Y:S08]  /*c7d0*/  MUFU.EX2 R21, R21 ;  /* 0x0000001500157308 */ /* 0x000ef00000000800 */
[----:B------:R-:W-:Y:S01]  /*c7e0*/  MUFU.EX2 R157, R157 ;  /* 0x0000009d009d7308 */ /* 0x000fe20000000800 */
[----:B------:R-:W-:-:S02]  /*c7f0*/  WARPGROUP.DEPBAR.LE gsb0, 0x0 ;  /* 0x00008000000079c5 */ /* 0x000fc40000010000 */
[----:B0-----:R-:W-:Y:S02]  /*c800*/  F2FP.F16.F32.PACK_AB R152, R203, R204 ;  /* 0x000000cccb98723e */ /* 0x001fe400000000ff */
[----:B-1----:R-:W-:Y:S02]  /*c810*/  F2FP.F16.F32.PACK_AB R153, R163, R156 ;  /* 0x0000009ca399723e */ /* 0x002fe400000000ff */
[----:B------:R-:W-:Y:S02]  /*c820*/  F2FP.F16.F32.PACK_AB R154, R164, R209 ;  /* 0x000000d1a49a723e */ /* 0x000fe400000000ff */
[----:B--2---:R-:W-:-:S04]  /*c830*/  F2FP.F16.F32.PACK_AB R155, R15, R13 ;  /* 0x0000000d0f9b723e */ /* 0x004fc800000000ff */
[----:B------:R-:W-:-:S06]  /*c840*/  WARPGROUP.ARRIVE ;  /* 0x00000000000079c5 */ /* 0x000fcc0000000000 */
[----:B------:R-:W-:Y:S01]  /*c850*/  HGMMA.64x256x16.F32 R24, R152, gdesc[UR4].tnspB, R24, gsb0 ;  /* 0x43e0000498187df0 */ /* 0x000fe20008000818 */
[----:B------:R-:W-:Y:S08]  /*c860*/  MUFU.EX2 R158, R158 ;  /* 0x0000009e009e7308 */ /* 0x000ff00000000800 */
[----:B------:R-:W-:Y:S08]  /*c870*/  MUFU.EX2 R159, R159 ;  /* 0x0000009f009f7308 */ /* 0x000ff00000000800 */
[----:B------:R-:W0:Y:S08]  /*c880*/  MUFU.EX2 R160, R160 ;  /* 0x000000a000a07308 */ /* 0x000e300000000800 */
[----:B------:R-:W-:Y:S08]  /*c890*/  MUFU.EX2 R161, R161 ;  /* 0x000000a100a17308 */ /* 0x000ff00000000800 */
[----:B------:R-:W1:Y:S01]  /*c8a0*/  MUFU.EX2 R162, R162 ;  /* 0x000000a200a27308 */ /* 0x000e620000000800 */
[----:B------:R-:W-:Y:S01]  /*c8b0*/  FFMA.FTZ R207, R9, R14, R207 ;  /* 0x0000000e09cf7223 */ /* 0x000fe200000100cf */
[----:B------:R-:W-:Y:S01]  /*c8c0*/  FFMA.FTZ R202, R12, R8, R202 ;  /* 0x000000080cca7223 */ /* 0x000fe200000100ca */
[----:B------:R-:W-:-:S02]  /*c8d0*/  VIADD R8, R4, 0x180 ;  /* 0x0000018004087836 */ /* 0x000fc40000000000 */
[----:B------:R-:W-:Y:S02]  /*c8e0*/  IMAD.MOV.U32 R9, RZ, RZ, 0x40000040 ;  /* 0x40000040ff097424 */ /* 0x000fe400078e00ff */
[--C-:B------:R-:W-:Y:S01]  /*c8f0*/  FFMA.FTZ R12, R180, UR38, -R10.reuse ;  /* 0x00000026b40c7c23 */ /* 0x100fe2000801080a */
[----:B------:R-:W-:Y:S01]  /*c900*/  FFMA.FTZ R14, R181, UR38, -R10 ;  /* 0x00000026b50e7c23 */ /* 0x000fe2000801080a */
[--C-:B------:R-:W-:Y:S01]  /*c910*/  FFMA.FTZ R165, R178, UR38, -R11.reuse ;  /* 0x00000026b2a57c23 */ /* 0x100fe2000801080b */
[--C-:B------:R-:W-:Y:S01]  /*c920*/  FFMA.FTZ R166, R179, UR38, -R11.reuse ;  /* 0x00000026b3a67c23 */ /* 0x100fe2000801080b */
[--C-:B------:R-:W-:Y:S01]  /*c930*/  FFMA.FTZ R167, R182, UR38, -R11.reuse ;  /* 0x00000026b6a77c23 */ /* 0x100fe2000801080b */
[----:B------:R-:W-:Y:S01]  /*c940*/  FFMA.FTZ R168, R183, UR38, -R11 ;  /* 0x00000026b7a87c23 */ /* 0x000fe2000801080b */
[----:B------:R-:W-:Y:S08]  /*c950*/  MUFU.EX2 R12, R12 ;  /* 0x0000000c000c7308 */ /* 0x000ff00000000800 */
[----:B------:R-:W-:Y:S08]  /*c960*/  MUFU.EX2 R14, R14 ;  /* 0x0000000e000e7308 */ /* 0x000ff00000000800 */
[----:B------:R-:W-:Y:S08]  /*c970*/  MUFU.EX2 R165, R165 ;  /* 0x000000a500a57308 */ /* 0x000ff00000000800 */
[----:B------:R-:W-:Y:S08]  /*c980*/  MUFU.EX2 R166, R166 ;  /* 0x000000a600a67308 */ /* 0x000ff00000000800 */
[----:B------:R-:W-:Y:S08]  /*c990*/  MUFU.EX2 R167, R167 ;  /* 0x000000a700a77308 */ /* 0x000ff00000000800 */
[----:B------:R-:W-:Y:S01]  /*c9a0*/  MUFU.EX2 R168, R168 ;  /* 0x000000a800a87308 */ /* 0x000fe20000000800 */
[----:B------:R-:W-:-:S02]  /*c9b0*/  WARPGROUP.DEPBAR.LE gsb0, 0x0 ;  /* 0x00008000000079c5 */ /* 0x000fc40000010000 */
[----:B------:R-:W-:Y:S02]  /*c9c0*/  VIADD R152, R4, 0x100 ;  /* 0x0000010004987836 */ /* 0x000fe40000000000 */
[----:B------:R-:W-:-:S03]  /*c9d0*/  IMAD.MOV.U32 R153, RZ, RZ, 0x40000040 ;  /* 0x40000040ff997424 */ /* 0x000fc600078e00ff */
[----:B------:R-:W-:Y:S02]  /*c9e0*/  R2UR UR6, R152 ;  /* 0x00000000980672ca */ /* 0x000fe400000e0000 */
[----:B------:R-:W-:Y:S02]  /*c9f0*/  R2UR UR7, R153 ;  /* 0x00000000990772ca */ /* 0x000fe400000e0000 */
[----:B---3--:R-:W-:Y:S02]  /*ca00*/  F2FP.F16.F32.PACK_AB R152, R21, R20 ;  /* 0x000000141598723e */ /* 0x008fe400000000ff */
[----:B0-----:R-:W-:Y:S02]  /*ca10*/  F2FP.F16.F32.PACK_AB R153, R160, R159 ;  /* 0x0000009fa099723e */ /* 0x001fe400000000ff */
[----:B------:R-:W-:Y:S02]  /*ca20*/  F2FP.F16.F32.PACK_AB R154, R158, R157 ;  /* 0x0000009d9e9a723e */ /* 0x000fe400000000ff */
[----:B-1----:R-:W-:-:S04]  /*ca30*/  F2FP.F16.F32.PACK_AB R155, R162, R161 ;  /* 0x000000a1a29b723e */ /* 0x002fc800000000ff */
[----:B------:R-:W-:-:S06]  /*ca40*/  WARPGROUP.ARRIVE ;  /* 0x00000000000079c5 */ /* 0x000fcc0000000000 */
[----:B------:R-:W-:Y:S01]  /*ca50*/  HGMMA.64x256x16.F32 R24, R152, gdesc[UR4].tnspB, R24, gsb0 ;  /* 0x43e0000498187df0 */ /* 0x000fe20008000818 */
[----:B------:R-:W-:Y:S01]  /*ca60*/  R2UR UR6, R8 ;  /* 0x00000000080672ca */ /* 0x000fe200000e0000 */
[--C-:B------:R-:W-:Y:S01]  /*ca70*/  FFMA.FTZ R8, R176, UR38, -R10.reuse ;  /* 0x00000026b0087c23 */ /* 0x100fe2000801080a */
[----:B------:R-:W-:Y:S01]  /*ca80*/  R2UR UR7, R9 ;  /* 0x00000000090772ca */ /* 0x000fe200000e0000 */
[----:B------:R-:W-:-:S04]  /*ca90*/  FFMA.FTZ R9, R177, UR38, -R10 ;  /* 0x00000026b1097c23 */ /* 0x000fc8000801080a */
[----:B------:R-:W-:Y:S08]  /*caa0*/  MUFU.EX2 R8, R8 ;  /* 0x0000000800087308 */ /* 0x000ff00000000800 */
[----:B------:R-:W0:Y:S01]  /*cab0*/  MUFU.EX2 R9, R9 ;  /* 0x0000000900097308 */ /* 0x000e220000000800 */
        /* <DEDUP_REMOVED lines=9> */
[----:B------:R-:W1:Y:S08]  /*cb50*/  MUFU.EX2 R185, R185 ;  /* 0x000000b900b97308 */ /* 0x000e700000000800 */
[----:B------:R-:W-:Y:S08]  /*cb60*/  MUFU.EX2 R188, R188 ;  /* 0x000000bc00bc7308 */ /* 0x000ff00000000800 */
[----:B------:R-:W-:Y:S08]  /*cb70*/  MUFU.EX2 R189, R189 ;  /* 0x000000bd00bd7308 */ /* 0x000ff00000000800 */
[----:B------:R-:W-:Y:S08]  /*cb80*/  MUFU.EX2 R169, R169 ;  /* 0x000000a900a97308 */ /* 0x000ff00000000800 */
[----:B------:R-:W2:Y:S08]  /*cb90*/  MUFU.EX2 R170, R170 ;  /* 0x000000aa00aa7308 */ /* 0x000eb00000000800 */
[----:B------:R-:W-:Y:S08]  /*cba0*/  MUFU.EX2 R171, R171 ;  /* 0x000000ab00ab7308 */ /* 0x000ff00000000800 */
[----:B------:R-:W3:Y:S01]  /*cbb0*/  MUFU.EX2 R172, R172 ;  /* 0x000000ac00ac7308 */ /* 0x000ee20000000800 */
[----:B------:R-:W-:-:S02]  /*cbc0*/  WARPGROUP.DEPBAR.LE gsb0, 0x0 ;  /* 0x00008000000079c5 */ /* 0x000fc40000010000 */
[----:B0-----:R-:W-:Y:S02]  /*cbd0*/  F2FP.F16.F32.PACK_AB R152, R9, R8 ;  /* 0x000000080998723e */ /* 0x001fe400000000ff */
[----:B------:R-:W-:Y:S02]  /*cbe0*/  F2FP.F16.F32.PACK_AB R153, R166, R165 ;  /* 0x000000a5a699723e */ /* 0x000fe400000000ff */
[----:B------:R-:W-:Y:S02]  /*cbf0*/  F2FP.F16.F32.PACK_AB R154, R14, R12 ;  /* 0x0000000c0e9a723e */ /* 0x000fe400000000ff */
[----:B------:R-:W-:-:S04]  /*cc00*/  F2FP.F16.F32.PACK_AB R155, R168, R167 ;  /* 0x000000a7a89b723e */ /* 0x000fc800000000ff */
        /* <DEDUP_REMOVED lines=10> */
[----:B------:R0:W-:Y:S08]  /*ccb0*/  MUFU.EX2 R173, R10 ;  /* 0x0000000a00ad7308 */ /* 0x0001f00000000800 */
[----:B------:R-:W-:Y:S01]  /*ccc0*/  MUFU.EX2 R192, R192 ;  /* 0x000000c000c07308 */ /* 0x000fe20000000800 */
[----:B0-----:R-:W-:-:S07]  /*ccd0*/  VIADD R10, R4, 0x280 ;  /* 0x00000280040a7836 */ /* 0x001fce0000000000 */
[----:B------:R-:W0:Y:S08]  /*cce0*/  MUFU.EX2 R193, R193 ;  /* 0x000000c100c17308 */ /* 0x000e300000000800 */
[----:B------:R-:W-:Y:S08]  /*ccf0*/  MUFU.EX2 R196, R196 ;  /* 0x000000c400c47308 */ /* 0x000ff00000000800 */
[----:B------:R-:W-:Y:S08]  /*cd00*/  MUFU.EX2 R194, R194 ;  /* 0x000000c200c27308 */ /* 0x000ff00000000800 */
[----:B------:R-:W4:Y:S08]  /*cd10*/  MUFU.EX2 R195, R195 ;  /* 0x000000c300c37308 */ /* 0x000f300000000800 */
[----:B------:R-:W-:Y:S01]  /*cd20*/  MUFU.EX2 R198, R198 ;  /* 0x000000c600c67308 */ /* 0x000fe20000000800 */
[----:B------:R-:W-:-:S02]  /*cd30*/  WARPGROUP.DEPBAR.LE gsb0, 0x0 ;  /* 0x00008000000079c5 */ /* 0x000fc40000010000 */
[----:B------:R-:W-:Y:S01]  /*cd40*/  VIADD R152, R4, 0x200 ;  /* 0x0000020004987836 */ /* 0x000fe20000000000 */
[----:B------:R-:W-:-:S04]  /*cd50*/  MOV R153, 0x40000040 ;  /* 0x4000004000997802 */ /* 0x000fc80000000f00 */
[----:B------:R-:W-:Y:S02]  /*cd60*/  R2UR UR6, R152 ;  /* 0x00000000980672ca */ /* 0x000fe400000e0000 */
[----:B------:R-:W-:Y:S02]  /*cd70*/  R2UR UR7, R153 ;  /* 0x00000000990772ca */ /* 0x000fe400000e0000 */
[----:B-1----:R-:W-:Y:S02]  /*cd80*/  F2FP.F16.F32.PACK_AB R152, R185, R184 ;  /* 0x000000b8b998723e */ /* 0x002fe400000000ff */
[----:B--2---:R-:W-:Y:S02]  /*cd90*/  F2FP.F16.F32.PACK_AB R153, R170, R169 ;  /* 0x000000a9aa99723e */ /* 0x004fe400000000ff */
[----:B------:R-:W-:Y:S02]  /*cda0*/  F2FP.F16.F32.PACK_AB R154, R189, R188 ;  /* 0x000000bcbd9a723e */ /* 0x000fe400000000ff */
[----:B---3--:R-:W-:-:S04]  /*cdb0*/  F2FP.F16.F32.PACK_AB R155, R172, R171 ;  /* 0x000000abac9b723e */ /* 0x008fc800000000ff */
[----:B------:R-:W-:-:S06]  /*cdc0*/  WARPGROUP.ARRIVE ;  /* 0x00000000000079c5 */ /* 0x000fcc0000000000 */
[----:B------:R-:W-:Y:S01]  /*cdd0*/  HGMMA.64x256x16.F32 R24, R152, gdesc[UR4].tnspB, R24, gsb0 ;  /* 0x43e0000498187df0 */ /* 0x000fe20008000818 */
[----:B------:R1:W2:Y:S01]  /*cde0*/  MUFU.EX2 R4, R11 ;  /* 0x0000000b00047308 */ /* 0x0002a20000000800 */
[----:B------:R-:W-:Y:S01]  /*cdf0*/  R2UR UR6, R10 ;  /* 0x000000000a0672ca */ /* 0x000fe200000e0000 */
[----:B-1----:R-:W-:-:S05]  /*ce00*/  IMAD.MOV.U32 R11, RZ, RZ, 0x40000040 ;  /* 0x40000040ff0b7424 */ /* 0x002fca00078e00ff */
[----:B------:R-:W-:Y:S01]  /*ce10*/  R2UR UR7, R11 ;  /* 0x000000000b0772ca */ /* 0x000fe200000e0000 */
        /* <DEDUP_REMOVED lines=38> */
[----:B------:R-:W-:-:S05]  /*d080*/  @!P1 VIADD R6, R6, 0x32460 ;  /* 0x0003246006069836 */ /* 0x000fca0000000000 */
[----:B------:R-:W-:Y:S01]  /*d090*/  @!P1 PRMT R6, RZ, 0x654, R6 ;  /* 0x00000654ff069816 */ /* 0x000fe20000000006 */
[----:B------:R-:W-:Y:S02]  /*d0a0*/  WARPGROUP.DEPBAR.LE gsb0, 0x0 ;  /* 0x00008000000079c5 */ /* 0x000fe40000010000 */
[----:B0-----:R-:W-:Y:S02]  /*d0b0*/  F2FP.F16.F32.PACK_AB R152, R193, R192 ;  /* 0x000000c0c198723e */ /* 0x001fe400000000ff */
[----:B----4-:R-:W-:Y:S02]  /*d0c0*/  F2FP.F16.F32.PACK_AB R153, R195, R194 ;  /* 0x000000c2c399723e */ /* 0x010fe400000000ff */
[----:B------:R-:W-:Y:S02]  /*d0d0*/  F2FP.F16.F32.PACK_AB R154, R173, R196 ;  /* 0x000000c4ad9a723e */ /* 0x000fe400000000ff */
[----:B--2---:R-:W-:-:S04]  /*d0e0*/  F2FP.F16.F32.PACK_AB R155, R4, R198 ;  /* 0x000000c6049b723e */ /* 0x004fc800000000ff */
[----:B------:R-:W-:-:S06]  /*d0f0*/  WARPGROUP.ARRIVE ;  /* 0x00000000000079c5 */ /* 0x000fcc0000000000 */
[----:B------:R-:W-:Y:S01]  /*d100*/  HGMMA.64x256x16.F32 R24, R152, gdesc[UR4].tnspB, R24, gsb0 ;  /* 0x43e0000498187df0 */ /* 0x000fe20008000818 */
[----:B------:R-:W-:Y:S01]  /*d110*/  FADD.FTZ R192, R192, R189 ;  /* 0x000000bdc0c07221 */ /* 0x000fe20000010000 */
[----:B------:R-:W-:-:S03]  /*d120*/  FADD.FTZ R194, R194, R171 ;  /* 0x000000abc2c27221 */ /* 0x000fc60000010000 */
[----:B------:R-:W-:Y:S01]  /*d130*/  FADD.FTZ R193, R193, R192 ;  /* 0x000000c0c1c17221 */ /* 0x000fe20000010000 */
[----:B------:R-:W-:-:S03]  /*d140*/  FADD.FTZ R195, R195, R194 ;  /* 0x000000c2c3c37221 */ /* 0x000fc60000010000 */
[----:B------:R-:W-:Y:S01]  /*d150*/  FADD.FTZ R14, R196, R193 ;  /* 0x000000c1c40e7221 */ /* 0x000fe20000010000 */
[----:B------:R-:W-:Y:S01]  /*d160*/  FADD.FTZ R195, R198, R195 ;  /* 0x000000c3c6c37221 */ /* 0x000fe20000010000 */
[----:B------:R-:W-:Y:S02]  /*d170*/  IMAD.MOV.U32 R11, RZ, RZ, R5 ;  /* 0x000000ffff0b7224 */ /* 0x000fe400078e0005 */
[----:B------:R-:W-:Y:S01]  /*d180*/  FADD.FTZ R14, R173, R14 ;  /* 0x0000000ead0e7221 */ /* 0x000fe20000010000 */
[----:B------:R-:W-:Y:S01]  /*d190*/  FADD.FTZ R8, R4, R195 ;  /* 0x000000c304087221 */ /* 0x000fe20000010000 */
[----:B------:R-:W-:Y:S01]  /*d1a0*/  IMAD.MOV.U32 R9, RZ, RZ, R0 ;  /* 0x000000ffff097224 */ /* 0x000fe200078e0000 */
[----:B------:R-:W-:Y:S02]  /*d1b0*/  WARPGROUP.DEPBAR.LE gsb0, 0x0 ;  /* 0x00008000000079c5 */ /* 0x000fe40000010000 */
[----:B------:R1:W-:Y:S01]  /*d1c0*/  @!P1 SYNCS.ARRIVE.TRANS64.RED.A1T0 RZ, [R6+URZ], RZ ;  /* 0x000000ff06ff99a7 */ /* 0x0003e2000810043f */
[----:B------:R-:W-:Y:S05]  /*d1d0*/  @P2 BRA `(.L_x_8289) ;  /* 0xffffffd400e42947 */ /* 0x000fea000383ffff */
.L_x_8279:
[----:B------:R-:W-:Y:S05]  /*d1e0*/  WARPSYNC.ALL ;  /* 0x0000000000007948 */ /* 0x000fea0003800000 */
[----:B0-----:R-:W0:Y:S01]  /*d1f0*/  SHFL.BFLY PT, R3, R14, 0x2, 0x1f ;  /* 0x0c401f000e037f89 */ /* 0x001e2200000e0000 */
[----:B-1----:R-:W-:Y:S01]  /*d200*/  MOV R6, RZ ;  /* 0x000000ff00067202 */ /* 0x002fe20000000f00 */
[----:B------:R-:W-:Y:S01]  /*d210*/  VIADD R22, R22, 0x1 ;  /* 0x0000000116167836 */ /* 0x000fe20000000000 */
[----:B------:R1:W-:Y:S08]  /*d220*/  BAR.ARV R7, 0x100 ;  /* 0x000400070000751d */ /* 0x0003f00000002000 */
[----:B------:R-:W-:Y:S06]  /*d230*/  BAR.ARV 0x8, 0x120 ;  /* 0x0204800000007b1d */ /* 0x000fec0000002000 */
[----:B------:R-:W-:Y:S01]  /*d240*/  ISETP.NE.AND P0, PT, R22, 0x2, PT ;  /* 0x000000021600780c */ /* 0x000fe20003f05270 */
[----:B-1----:R-:W-:Y:S01]  /*d250*/  IMAD.MOV.U32 R7, RZ, RZ, -0x800000 ;  /* 0xff800000ff077424 */ /* 0x002fe200078e00ff */
[----:B------:R-:W1:Y:S01]  /*d260*/  SHFL.BFLY PT, R9, R8, 0x2, 0x1f ;  /* 0x0c401f0008097f89 */ /* 0x000e6200000e0000 */
[----:B------:R-:W-:Y:S01]  /*d270*/  PLOP3.LUT P1, PT, PT, PT, PT, 0x8, 0x0 ;  /* 0x000000000000781c */ /* 0x000fe20003f2e170 */
[----:B------:R-:W-:Y:S01]  /*d280*/  VIADD R224, R224, 0x1 ;  /* 0x00000001e0e07836 */ /* 0x000fe20000000000 */
[----:B------:R-:W-:Y:S01]  /*d290*/  SEL R22, R22, RZ, P0 ;  /* 0x000000ff16167207 */ /* 0x000fe20000000000 */
[----:B0-----:R-:W-:-:S05]  /*d2a0*/  FADD.FTZ R3, R3, R14 ;  /* 0x0000000e03037221 */ /* 0x001fca0000010000 */
[----:B------:R-:W0:Y:S01]  /*d2b0*/  SHFL.BFLY PT, R4, R3, 0x1, 0x1f ;  /* 0x0c201f0003047f89 */ /* 0x000e2200000e0000 */
[----:B-1----:R-:W-:-:S05]  /*d2c0*/  FADD.FTZ R10, R9, R8 ;  /* 0x00000008090a7221 */ /* 0x002fca0000010000 */
[----:B------:R-:W1:Y:S01]  /*d2d0*/  SHFL.BFLY PT, R11, R10, 0x1, 0x1f ;  /* 0x0c201f000a0b7f89 */ /* 0x000e6200000e0000 */
[----:B0-----:R-:W-:Y:S01]  /*d2e0*/  FADD.FTZ R9, R3, R4 ;  /* 0x0000000403097221 */ /* 0x001fe20000010000 */
[----:B------:R-:W-:Y:S01]  /*d2f0*/  IMAD.MOV.U32 R4, RZ, RZ, RZ ;  /* 0x000000ffff047224 */ /* 0x000fe200078e00ff */
[----:B------:R-:W-:-:S03]  /*d300*/  SEL R3, RZ, 0x1, P0 ;  /* 0x00000001ff037807 */ /* 0x000fc60000000000 */
[----:B------:R-:W-:Y:S02]  /*d310*/  FSETP.NE.FTZ.AND P2, PT, R9, RZ, PT ;  /* 0x000000ff0900720b */ /* 0x000fe40003f55000 */
[----:B------:R-:W-:-:S11]  /*d320*/  LOP3.LUT R200, R200, R3, RZ, 0x3c, !PT ;  /* 0x00000003c8c87212 */ /* 0x000fd600078e3cff */
[----:B------:R-:W0:Y:S01]  /*d330*/  @P2 MUFU.RCP R6, R9 ;  /* 0x0000000900062308 */ /* 0x000e220000001000 */
[----:B-1----:R-:W-:-:S05]  /*d340*/  FADD.FTZ R11, R10, R11 ;  /* 0x0000000b0a0b7221 */ /* 0x002fca0000010000 */
[----:B------:R-:W-:Y:S01]  /*d350*/  FSETP.NE.FTZ.AND P3, PT, R11, RZ, PT ;  /* 0x000000ff0b00720b */ /* 0x000fe20003f75000 */
[-C--:B0-----:R-:W-:Y:S01]  /*d360*/  FMUL.FTZ R10, R28, R6.reuse ;  /* 0x000000061c0a7220 */ /* 0x081fe20000410000 */
[-C--:B------:R-:W-:Y:S01]  /*d370*/  FMUL.FTZ R8, R24, R6.reuse ;  /* 0x0000000618087220 */ /* 0x080fe20000410000 */
[----:B------:R-:W0:Y:S01]  /*d380*/  @P2 MUFU.LG2 R28, R9 ;  /* 0x00000009001c2308 */ /* 0x000e220000000c00 */
[-C--:B------:R-:W-:Y:S01]  /*d390*/  FMUL.FTZ R24, R32, R6.reuse ;  /* 0x0000000620187220 */ /* 0x080fe20000410000 */
[-C--:B------:R-:W-:Y:S01]  /*d3a0*/  FMUL.FTZ R3, R33, R6.reuse ;  /* 0x0000000621037220 */ /* 0x080fe20000410000 */
[----:B------:R-:W-:Y:S02]  /*d3b0*/  IMAD.U32 R33, RZ, RZ, UR38 ;  /* 0x00000026ff217e24 */ /* 0x000fe4000f8e00ff */
[-C--:B------:R-:W-:Y:S01]  /*d3c0*/  FMUL.FTZ R161, R48, R6.reuse ;  /* 0x0000000630a17220 */ /* 0x080fe20000410000 */
[----:B------:R-:W-:Y:S02]  /*d3d0*/  IMAD.U32 R32, RZ, RZ, UR38 ;  /* 0x00000026ff207e24 */ /* 0x000fe4000f8e00ff */
[-C--:B------:R-:W-:Y:S01]  /*d3e0*/  FMUL.FTZ R165, R64, R6.reuse ;  /* 0x0000000640a57220 */ /* 0x080fe20000410000 */
[----:B------:R-:W-:Y:S01]  /*d3f0*/  @P2 FMUL.FTZ R33, R33, 0.69314718246459960938 ;  /* 0x3f31721821212820 */ /* 0x000fe20000410000 */
[----:B------:R-:W1:Y:S01]  /*d400*/  @P3 MUFU.RCP R4, R11 ;  /* 0x0000000b00043308 */ /* 0x000e620000001000 */
[----:B------:R-:W-:Y:S01]  /*d410*/  @P3 FMUL.FTZ R32, R32, 0.69314718246459960938 ;  /* 0x3f31721820203820 */ /* 0x000fe20000410000 */
[-C--:B------:R-:W-:Y:S01]  /*d420*/  FMUL.FTZ R170, R84, R6.reuse ;  /* 0x0000000654aa7220 */ /* 0x080fe20000410000 */
[-C--:B------:R-:W-:Y:S01]  /*d430*/  FMUL.FTZ R25, R25, R6.reuse ;  /* 0x0000000619197220 */ /* 0x080fe20000410000 */
[-C--:B------:R-:W-:Y:S01]  /*d440*/  FMUL.FTZ R29, R29, R6.reuse ;  /* 0x000000061d1d7220 */ /* 0x080fe20000410000 */
[-C--:B------:R-:W-:Y:S01]  /*d450*/  FMUL.FTZ R36, R36, R6.reuse ;  /* 0x0000000624247220 */ /* 0x080fe20000410000 */
[-C--:B------:R-:W-:Y:S01]  /*d460*/  FMUL.FTZ R37, R37, R6.reuse ;  /* 0x0000000625257220 */ /* 0x080fe20000410000 */
[-C--:B------:R-:W-:Y:S01]  /*d470*/  FMUL.FTZ R159, R40, R6.reuse ;  /* 0x00000006289f7220 */ /* 0x080fe20000410000 */
[----:B------:R-:W2:Y:S01]  /*d480*/  @P3 MUFU.LG2 R18, R11 ;  /* 0x0000000b00123308 */ /* 0x000ea20000000c00 */
[----:B0-----:R-:W-:Y:S01]  /*d490*/  @P2 FMUL.FTZ R28, R28, 0.69314718246459960938 ;  /* 0x3f3172181c1c2820 */ /* 0x001fe20000410000 */
[-C--:B------:R-:W-:Y:S01]  /*d4a0*/  FMUL.FTZ R41, R41, R6.reuse ;  /* 0x0000000629297220 */ /* 0x080fe20000410000 */
[-C--:B------:R-:W-:Y:S01]  /*d4b0*/  FMUL.FTZ R160, R44, R6.reuse ;  /* 0x000000062ca07220 */ /* 0x080fe20000410000 */
[-C--:B------:R-:W-:Y:S01]  /*d4c0*/  FMUL.FTZ R45, R45, R6.reuse ;  /* 0x000000062d2d7220 */ /* 0x080fe20000410000 */
[-C--:B------:R-:W-:Y:S01]  /*d4d0*/  FMUL.FTZ R49, R49, R6.reuse ;  /* 0x0000000631317220 */ /* 0x080fe20000410000 */
[-C--:B------:R-:W-:Y:S01]  /*d4e0*/  FMUL.FTZ R162, R52, R6.reuse ;  /* 0x0000000634a27220 */ /* 0x080fe20000410000 */
[-C--:B------:R-:W-:Y:S01]  /*d4f0*/  FMUL.FTZ R53, R53, R6.reuse ;  /* 0x0000000635357220 */ /* 0x080fe20000410000 */
[----:B------:R-:W-:Y:S01]  /*d500*/  FMUL.FTZ R163, R56, R6 ;  /* 0x0000000638a37220 */ /* 0x000fe20000410000 */
[----:B-1----:R-:W-:Y:S01]  /*d510*/  FMUL.FTZ R14, R35, R4 ;  /* 0x00000004230e7220 */ /* 0x002fe20000410000 */
        /* <DEDUP_REMOVED lines=46> */
[----:B------:R-:W-:Y:S01]  /*d800*/  MOV R6, 0xff800000 ;  /* 0xff80000000067802 */ /* 0x000fe20000000f00 */
        /* <DEDUP_REMOVED lines=65> */
.L_x_8232:
        /* <DEDUP_REMOVED lines=35> */
[C---:B-----5:R-:W-:Y:S02]  /*de50*/  IADD3 R28, P3, R126.reuse, 0x60, RZ ;  /* 0x000000607e1c7810 */ /* 0x060fe40007f7e0ff */
[----:B------:R-:W-:Y:S01]  /*de60*/  IADD3 R0, P1, R126, 0x20, RZ ;  /* 0x000000207e007810 */ /* 0x000fe20007f3e0ff */
[--C-:B------:R-:W-:Y:S01]  /*de70*/  IMAD.X R101, RZ, RZ, R127.reuse, P2 ;  /* 0x000000ffff657224 */ /* 0x100fe200010e067f */
[----:B------:R-:W-:Y:S01]  /*de80*/  LOP3.LUT R100, R26, 0x380, RZ, 0xc0, !PT ;  /* 0x000003801a647812 */ /* 0x000fe200078ec0ff */
[--C-:B------:R-:W-:Y:S01]  /*de90*/  IMAD.X R105, RZ, RZ, R127.reuse, P3 ;  /* 0x000000ffff697224 */ /* 0x100fe200018e067f */
[----:B------:R-:W-:Y:S01]  /*dea0*/  LOP3.LUT R104, R28, 0x380, RZ, 0xc0, !PT ;  /* 0x000003801c687812 */ /* 0x000fe200078ec0ff */
[----:B------:R-:W-:Y:S01]  /*deb0*/  IMAD.X R97, RZ, RZ, R127, P1 ;  /* 0x000000ffff617224 */ /* 0x000fe200008e067f */
[----:B------:R-:W-:-:S02]  /*dec0*/  SHF.R.U64 R100, R100, 0x3, RZ ;  /* 0x0000000364647819 */ /* 0x000fc400000012ff */
[----:B------:R-:W-:Y:S02]  /*ded0*/  IADD3 R92, P1, R126, 0x4060, RZ ;  /* 0x000040607e5c7810 */ /* 0x000fe40007f3e0ff */
[----:B------:R-:W-:Y:S02]  /*dee0*/  SHF.R.U64 R104, R104, 0x3, RZ ;  /* 0x0000000368687819 */ /* 0x000fe400000012ff */
[C---:B------:R-:W-:Y:S01]  /*def0*/  IADD3 R30, P4, R126.reuse, 0x4000, RZ ;  /* 0x000040007e1e7810 */ /* 0x040fe20007f9e0ff */
[--C-:B------:R-:W-:Y:S01]  /*df00*/  IMAD.X R113, RZ, RZ, R127.reuse, P1 ;  /* 0x000000ffff717224 */ /* 0x100fe200008e067f */
[----:B-1----:R-:W-:Y:S02]  /*df10*/  IADD3 R32, P5, R126, 0x4020, RZ ;  /* 0x000040207e207810 */ /* 0x002fe40007fbe0ff */
[----:B------:R-:W-:Y:S02]  /*df20*/  LOP3.LUT R100, R100, R26, RZ, 0x3c, !PT ;  /* 0x0000001a64647212 */ /* 0x000fe400078e3cff */
[----:B------:R-:W-:Y:S01]  /*df30*/  LOP3.LUT R104, R104, R28, RZ, 0x3c, !PT ;  /* 0x0000001c68687212 */ /* 0x000fe200078e3cff */
[----:B------:R-:W-:Y:S01]  /*df40*/  IMAD.X R109, RZ, RZ, R127, P5 ;  /* 0x000000ffff6d7224 */ /* 0x000fe200028e067f */
[----:B------:R-:W-:-:S02]  /*df50*/  LOP3.LUT R26, R92, 0x380, RZ, 0xc0, !PT ;  /* 0x000003805c1a7812 */ /* 0x000fc400078ec0ff */
[----:B------:R-:W-:Y:S02]  /*df60*/  LOP3.LUT R28, R30, 0x380, RZ, 0xc0, !PT ;  /* 0x000003801e1c7812 */ /* 0x000fe400078ec0ff */
[----:B------:R-:W-:Y:S02]  /*df70*/  LOP3.LUT R96, R0, 0x380, RZ, 0xc0, !PT ;  /* 0x0000038000607812 */ /* 0x000fe400078ec0ff */
[----:B------:R-:W-:Y:S02]  /*df80*/  SHF.R.U64 R26, R26, 0x3, RZ ;  /* 0x000000031a1a7819 */ /* 0x000fe400000012ff */
[C---:B------:R-:W-:Y:S02]  /*df90*/  LOP3.LUT R93, R126.reuse, 0x380, RZ, 0xc0, !PT ;  /* 0x000003807e5d7812 */ /* 0x040fe400078ec0ff */
[----:B------:R-:W-:Y:S02]  /*dfa0*/  IADD3 R120, P5, R126, 0x8060, RZ ;  /* 0x000080607e787810 */ /* 0x000fe40007fbe0ff */
[----:B------:R-:W-:-:S02]  /*dfb0*/  SHF.R.U64 R28, R28, 0x3, RZ ;  /* 0x000000031c1c7819 */ /* 0x000fc400000012ff */
[C---:B------:R-:W-:Y:S01]  /*dfc0*/  IADD3 R88, P0, R126.reuse, 0x4040, RZ ;  /* 0x000040407e587810 */ /* 0x040fe20007f1e0ff */
[--C-:B------:R-:W-:Y:S01]  /*dfd0*/  IMAD.X R121, RZ, RZ, R127.reuse, P5 ;  /* 0x000000ffff797224 */ /* 0x100fe200028e067f */
[C---:B------:R-:W-:Y:S02]  /*dfe0*/  IADD3 R99, P2, R126.reuse, 0x8000, RZ ;  /* 0x000080007e637810 */ /* 0x040fe40007f5e0ff */
[----:B------:R-:W-:Y:S01]  /*dff0*/  IADD3 R116, P3, R126, 0x8020, RZ ;  /* 0x000080207e747810 */ /* 0x000fe20007f7e0ff */
[--C-:B------:R-:W-:Y:S01]  /*e000*/  IMAD.X R111, RZ, RZ, R127.reuse, P0 ;  /* 0x000000ffff6f7224 */ /* 0x100fe200000e067f */
[----:B------:R-:W-:Y:S01]  /*e010*/  SHF.R.U64 R96, R96, 0x3, RZ ;  /* 0x0000000360607819 */ /* 0x000fe200000012ff */
[--C-:B------:R-:W-:Y:S01]  /*e020*/  IMAD.X R115, RZ, RZ, R127.reuse, P2 ;  /* 0x000000ffff737224 */ /* 0x100fe200010e067f */
[----:B------:R-:W-:Y:S01]  /*e030*/  LOP3.LUT R112, R26, R92, RZ, 0x3c, !PT ;  /* 0x0000005c1a707212 */ /* 0x000fe200078e3cff */
[----:B------:R-:W-:Y:S01]  /*e040*/  IMAD.X R117, RZ, RZ, R127, P3 ;  /* 0x000000ffff757224 */ /* 0x000fe200018e067f */
[----:B------:R-:W-:-:S02]  /*e050*/  SHF.R.U64 R93, R93, 0x3, RZ ;  /* 0x000000035d5d7819 */ /* 0x000fc400000012ff */
[----:B------:R-:W-:Y:S02]  /*e060*/  LOP3.LUT R106, R28, R30, RZ, 0x3c, !PT ;  /* 0x0000001e1c6a7212 */ /* 0x000fe400078e3cff */
[----:B------:R-:W-:Y:S02]  /*e070*/  LOP3.LUT R26, R120, 0x380, RZ, 0xc0, !PT ;  /* 0x00000380781a7812 */ /* 0x000fe400078ec0ff */
[----:B------:R-:W-:Y:S02]  /*e080*/  LOP3.LUT R28, R99, 0x380, RZ, 0xc0, !PT ;  /* 0x00000380631c7812 */ /* 0x000fe400078ec0ff */
[----:B------:R-:W-:Y:S02]  /*e090*/  LOP3.LUT R30, R116, 0x380, RZ, 0xc0, !PT ;  /* 0x00000380741e7812 */ /* 0x000fe400078ec0ff */
[----:B------:R-:W-:Y:S02]  /*e0a0*/  IADD3.X R107, RZ, R127, RZ, P4, !PT ;  /* 0x0000007fff6b7210 */ /* 0x000fe400027fe4ff */
[----:B------:R-:W-:-:S02]  /*e0b0*/  IADD3 R118, P4, R126, 0x8040, RZ ;  /* 0x000080407e767810 */ /* 0x000fc40007f9e0ff */
[C---:B------:R-:W-:Y:S02]  /*e0c0*/  IADD3 R122, P0, R126.reuse, 0xc000, RZ ;  /* 0x0000c0007e7a7810 */ /* 0x040fe40007f1e0ff */
[C---:B------:R-:W-:Y:S02]  /*e0d0*/  IADD3 R124, P1, R126.reuse, 0xc020, RZ ;  /* 0x0000c0207e7c7810 */ /* 0x040fe40007f3e0ff */
        /* <DEDUP_REMOVED lines=9> */
[----:B------:R-:W-:Y:S02]  /*e170*/  SHF.R.U64 R26, R26, 0x3, RZ ;  /* 0x000000031a1a7819 */ /* 0x000fe400000012ff */
[----:B------:R-:W-:Y:S02]  /*e180*/  SHF.R.U64 R28, R28, 0x3, RZ ;  /* 0x000000031c1c7819 */ /* 0x000fe400000012ff */
[----:B------:R-:W-:Y:S02]  /*e190*/  SHF.R.U64 R30, R30, 0x3, RZ ;  /* 0x000000031e1e7819 */ /* 0x000fe400000012ff */
[----:B------:R-:W-:Y:S02]  /*e1a0*/  LOP3.LUT R108, R32, 0x380, RZ, 0xc0, !PT ;  /* 0x00000380206c7812 */ /* 0x000fe400078ec0ff */
[----:B------:R-:W-:Y:S02]  /*e1b0*/  SHF.R.U64 R0, R0, 0x3, RZ ;  /* 0x0000000300007819 */ /* 0x000fe400000012ff */
[----:B------:R-:W-:-:S02]  /*e1c0*/  LOP3.LUT R120, R26, R120, RZ, 0x3c, !PT ;  /* 0x000000781a787212 */ /* 0x000fc400078e3cff */
[----:B------:R-:W-:Y:S02]  /*e1d0*/  MOV R126, R126 ;  /* 0x0000007e007e7202 */ /* 0x000fe40000000f00 */
[----:B------:R-:W-:Y:S02]  /*e1e0*/  LOP3.LUT R114, R28, R99, RZ, 0x3c, !PT ;  /* 0x000000631c727212 */ /* 0x000fe400078e3cff */
[----:B------:R-:W-:Y:S01]  /*e1f0*/  LOP3.LUT R116, R30, R116, RZ, 0x3c, !PT ;  /* 0x000000741e747212 */ /* 0x000fe200078e3cff */
[----:B------:R1:W-:Y:S01]  /*e200*/  STSM.16.M88.4 [R126], R8 ;  /* 0x000000087e007844 */ /* 0x0003e20000000200 */
[----:B------:R-:W-:Y:S02]  /*e210*/  LOP3.LUT R26, R182, 0x380, RZ, 0xc0, !PT ;  /* 0x00000380b61a7812 */ /* 0x000fe400078ec0ff */
[----:B------:R-:W-:Y:S02]  /*e220*/  LOP3.LUT R28, R122, 0x380, RZ, 0xc0, !PT ;  /* 0x000003807a1c7812 */ /* 0x000fe400078ec0ff */
[----:B------:R-:W-:-:S02]  /*e230*/  LOP3.LUT R30, R124, 0x380, RZ, 0xc0, !PT ;  /* 0x000003807c1e7812 */ /* 0x000fc400078ec0ff */
[----:B------:R-:W-:Y:S02]  /*e240*/  SHF.R.U64 R108, R108, 0x3, RZ ;  /* 0x000000036c6c7819 */ /* 0x000fe400000012ff */
[----:B------:R-:W-:Y:S02]  /*e250*/  LOP3.LUT R110, R0, R88, RZ, 0x3c, !PT ;  /* 0x00000058006e7212 */ /* 0x000fe400078e3cff */
[----:B------:R-:W-:Y:S02]  /*e260*/  LOP3.LUT R0, R118, 0x380, RZ, 0xc0, !PT ;  /* 0x0000038076007812 */ /* 0x000fe400078ec0ff */
[----:B------:R-:W-:Y:S02]  /*e270*/  SHF.R.U64 R26, R26, 0x3, RZ ;  /* 0x000000031a1a7819 */ /* 0x000fe400000012ff */
[----:B------:R-:W-:Y:S02]  /*e280*/  SHF.R.U64 R28, R28, 0x3, RZ ;  /* 0x000000031c1c7819 */ /* 0x000fe400000012ff */
[----:B------:R-:W-:-:S02]  /*e290*/  SHF.R.U64 R30, R30, 0x3, RZ ;  /* 0x000000031e1e7819 */ /* 0x000fc400000012ff */
[----:B------:R-:W-:Y:S02]  /*e2a0*/  MOV R96, R96 ;  /* 0x0000006000607202 */ /* 0x000fe40000000f00 */
[----:B-1----:R-:W-:Y:S02]  /*e2b0*/  F2FP.F16.F32.PACK_AB R8, R3, R24 ;  /* 0x000000180308723e */ /* 0x002fe400000000ff */
[----:B------:R-:W-:Y:S02]  /*e2c0*/  F2FP.F16.F32.PACK_AB R9, R14, R12 ;  /* 0x0000000c0e09723e */ /* 0x000fe400000000ff */
[----:B------:R-:W-:Y:S02]  /*e2d0*/  F2FP.F16.F32.PACK_AB R10, R37, R36 ;  /* 0x00000024250a723e */ /* 0x000fe400000000ff */
[----:B------:R-:W-:Y:S02]  /*e2e0*/  F2FP.F16.F32.PACK_AB R11, R39, R38 ;  /* 0x00000026270b723e */ /* 0x000fe400000000ff */
[----:B------:R-:W-:-:S02]  /*e2f0*/  LOP3.LUT R108, R108, R32, RZ, 0x3c, !PT ;  /* 0x000000206c6c7212 */ /* 0x000fc400078e3cff */
[----:B------:R-:W-:Y:S01]  /*e300*/  MOV R100, R100 ;  /* 0x0000006400647202 */ /* 0x000fe20000000f00 */
[----:B------:R1:W-:Y:S01]  /*e310*/  STSM.16.M88.4 [R96], R8 ;  /* 0x0000000860007844 */ /* 0x0003e20000000200 */
[----:B------:R-:W-:Y:S02]  /*e320*/  F2FP.F16.F32.PACK_AB R12, R41, R159 ;  /* 0x0000009f290c723e */ /* 0x000fe400000000ff */
[----:B------:R-:W-:Y:S02]  /*e330*/  F2FP.F16.F32.PACK_AB R14, R45, R160 ;  /* 0x000000a02d0e723e */ /* 0x000fe400000000ff */
[----:B------:R-:W-:Y:S02]  /*e340*/  SHF.R.U64 R0, R0, 0x3, RZ ;  /* 0x0000000300007819 */ /* 0x000fe400000012ff */
[----:B------:R-:W-:Y:S01]  /*e350*/  LOP3.LUT R92, R26, R182, RZ, 0x3c, !PT ;  /* 0x000000b61a5c7212 */ /* 0x000fe200078e3cff */
[----:B------:R2:W-:Y:S01]  /*e360*/  STSM.16.M88.4 [R100], R12 ;  /* 0x0000000c64007844 */ /* 0x0005e20000000200 */
[----:B------:R-:W-:-:S02]  /*e370*/  LOP3.LUT R122, R28, R122, RZ, 0x3c, !PT ;  /* 0x0000007a1c7a7212 */ /* 0x000fc400078e3cff */
[----:B------:R-:W-:Y:S02]  /*e380*/  LOP3.LUT R124, R30, R124, RZ, 0x3c, !PT ;  /* 0x0000007c1e7c7212 */ /* 0x000fe400078e3cff */
[----:B------:R-:W-:Y:S02]  /*e390*/  MOV R104, R104 ;  /* 0x0000006800687202 */ /* 0x000fe40000000f00 */
[----:B------:R-:W-:Y:S02]  /*e3a0*/  F2FP.F16.F32.PACK_AB R24, R49, R161 ;  /* 0x000000a13118723e */ /* 0x000fe400000000ff */
[----:B------:R-:W-:Y:S02]  /*e3b0*/  F2FP.F16.F32.PACK_AB R26, R53, R162 ;  /* 0x000000a2351a723e */ /* 0x000fe400000000ff */
[----:B------:R-:W-:Y:S02]  /*e3c0*/  MOV R106, R106 ;  /* 0x0000006a006a7202 */ /* 0x000fe40000000f00 */
[----:B------:R-:W-:Y:S01]  /*e3d0*/  F2FP.F16.F32.PACK_AB R28, R57, R163 ;  /* 0x000000a3391c723e */ /* 0x000fe200000000ff */
[----:B------:R-:W-:Y:S01]  /*e3e0*/  STSM.16.M88.4 [R104], R24 ;  /* 0x0000001868007844 */ /* 0x000fe20000000200 */
[----:B------:R-:W-:-:S02]  /*e3f0*/  F2FP.F16.F32.PACK_AB R30, R61, R164 ;  /* 0x000000a43d1e723e */ /* 0x000fc400000000ff */
[----:B------:R-:W-:Y:S02]  /*e400*/  MOV R108, R108 ;  /* 0x0000006c006c7202 */ /* 0x000fe40000000f00 */
[----:B-1----:R-:W-:Y:S01]  /*e410*/  F2FP.F16.F32.PACK_AB R8, R65, R165 ;  /* 0x000000a54108723e */ /* 0x002fe200000000ff */
[----:B------:R-:W-:Y:S01]  /*e420*/  STSM.16.M88.4 [R106], R28 ;  /* 0x0000001c6a007844 */ /* 0x000fe20000000200 */
[----:B------:R-:W-:Y:S02]  /*e430*/  F2FP.F16.F32.PACK_AB R9, R67, R66 ;  /* 0x000000424309723e */ /* 0x000fe400000000ff */
[----:B------:R-:W-:Y:S02]  /*e440*/  F2FP.F16.F32.PACK_AB R10, R69, R166 ;  /* 0x000000a6450a723e */ /* 0x000fe400000000ff */
[----:B------:R-:W-:Y:S02]  /*e450*/  F2FP.F16.F32.PACK_AB R11, R71, R70 ;  /* 0x00000046470b723e */ /* 0x000fe400000000ff */
[----:B------:R-:W-:-:S02]  /*e460*/  LOP3.LUT R118, R0, R118, RZ, 0x3c, !PT ;  /* 0x0000007600767212 */ /* 0x000fc400078e3cff */
[----:B------:R-:W-:Y:S01]  /*e470*/  IADD3.X R119, RZ, R127, RZ, P4, !PT ;  /* 0x0000007fff777210 */ /* 0x000fe200027fe4ff */
[----:B------:R1:W-:Y:S01]  /*e480*/  STSM.16.M88.4 [R108], R8 ;  /* 0x000000086c007844 */ /* 0x0003e20000000200 */
[----:B------:R-:W-:Y:S02]  /*e490*/  LOP3.LUT R0, R181, 0x380, RZ, 0xc0, !PT ;  /* 0x00000380b5007812 */ /* 0x000fe400078ec0ff */
[----:B------:R-:W-:Y:S02]  /*e4a0*/  MOV R110, R110 ;  /* 0x0000006e006e7202 */ /* 0x000fe40000000f00 */
[----:B--2---:R-:W-:Y:S02]  /*e4b0*/  F2FP.F16.F32.PACK_AB R12, R73, R167 ;  /* 0x000000a7490c723e */ /* 0x004fe400000000ff */
[----:B------:R-:W-:Y:S02]  /*e4c0*/  F2FP.F16.F32.PACK_AB R13, R75, R74 ;  /* 0x0000004a4b0d723e */ /* 0x000fe400000000ff */
[----:B------:R-:W-:-:S02]  /*e4d0*/  F2FP.F16.F32.PACK_AB R14, R77, R168 ;  /* 0x000000a84d0e723e */ /* 0x000fc400000000ff */
[----:B------:R-:W-:Y:S02]  /*e4e0*/  F2FP.F16.F32.PACK_AB R15, R79, R78 ;  /* 0x0000004e4f0f723e */ /* 0x000fe400000000ff */
[----:B------:R-:W-:Y:S02]  /*e4f0*/  MOV R112, R112 ;  /* 0x0000007000707202 */ /* 0x000fe40000000f00 */
[----:B------:R-:W-:Y:S01]  /*e500*/  F2FP.F16.F32.PACK_AB R36, R81, R169 ;  /* 0x000000a95124723e */ /* 0x000fe200000000ff */
[----:B------:R2:W-:Y:S01]  /*e510*/  STSM.16.M88.4 [R110], R12 ;  /* 0x0000000c6e007844 */ /* 0x0005e20000000200 */
[----:B------:R-:W-:Y:S02]  /*e520*/  F2FP.F16.F32.PACK_AB R37, R83, R82 ;  /* 0x000000525325723e */ /* 0x000fe400000000ff */
[----:B------:R-:W-:Y:S02]  /*e530*/  F2FP.F16.F32.PACK_AB R38, R85, R170 ;  /* 0x000000aa5526723e */ /* 0x000fe400000000ff */
[----:B------:R-:W-:-:S02]  /*e540*/  F2FP.F16.F32.PACK_AB R39, R87, R86 ;  /* 0x000000565727723e */ /* 0x000fc400000000ff */
[----:B------:R-:W-:Y:S02]  /*e550*/  MOV R114, R114 ;  /* 0x0000007200727202 */ /* 0x000fe40000000f00 */
[----:B------:R-:W-:Y:S01]  /*e560*/  F2FP.F16.F32.PACK_AB R49, R91, R90 ;  /* 0x0000005a5b31723e */ /* 0x000fe200000000ff */
[----:B------:R-:W-:Y:S01]  /*e570*/  STSM.16.M88.4 [R112], R36 ;  /* 0x0000002470007844 */ /* 0x000fe20000000200 */
[----:B------:R-:W-:Y:S02]  /*e580*/  MOV R116, R116 ;  /* 0x0000007400747202 */ /* 0x000fe40000000f00 */
[----:B------:R-:W-:Y:S01]  /*e590*/  F2FP.F16.F32.PACK_AB R65, R20, R98 ;  /* 0x000000621441723e */ /* 0x000fe200000000ff */
[----:B------:R-:W-:Y:S01]  /*e5a0*/  STSM.16.M88.4 [R114], R48 ;  /* 0x0000003072007844 */ /* 0x000fe20000000200 */
[----:B------:R-:W-:Y:S02]  /*e5b0*/  F2FP.F16.F32.PACK_AB R66, R152, R174 ;  /* 0x000000ae9842723e */ /* 0x000fe400000000ff */
[----:B------:R-:W-:-:S02]  /*e5c0*/  F2FP.F16.F32.PACK_AB R67, R103, R102 ;  /* 0x000000666743723e */ /* 0x000fc400000000ff */
[----:B------:R-:W-:Y:S02]  /*e5d0*/  SHF.R.U64 R0, R0, 0x3, RZ ;  /* 0x0000000300007819 */ /* 0x000fe400000012ff */
[----:B------:R-:W-:Y:S01]  /*e5e0*/  MOV R118, R118 ;  /* 0x0000007600767202 */ /* 0x000fe20000000f00 */
[----:B------:R-:W-:Y:S01]  /*e5f0*/  STSM.16.M88.4 [R116], R64 ;  /* 0x0000004074007844 */ /* 0x000fe20000000200 */
[----:B-1----:R-:W-:Y:S02]  /*e600*/  F2FP.F16.F32.PACK_AB R8, R153, R175 ;  /* 0x000000af9908723e */ /* 0x002fe400000000ff */
[----:B------:R-:W-:Y:S02]  /*e610*/  F2FP.F16.F32.PACK_AB R9, R40, R21 ;  /* 0x000000152809723e */ /* 0x000fe400000000ff */
[----:B------:R-:W-:Y:S02]  /*e620*/  F2FP.F16.F32.PACK_AB R10, R154, R176 ;  /* 0x000000b09a0a723e */ /* 0x000fe400000000ff */
[----:B------:R-:W-:-:S02]  /*e630*/  F2FP.F16.F32.PACK_AB R11, R44, R43 ;  /* 0x0000002b2c0b723e */ /* 0x000fc400000000ff */
[----:B------:R-:W-:Y:S02]  /*e640*/  LOP3.LUT R88, R0, R181, RZ, 0x3c, !PT ;  /* 0x000000b500587212 */ /* 0x000fe400078e3cff */
[----:B------:R-:W-:Y:S01]  /*e650*/  MOV R120, R120 ;  /* 0x0000007800787202 */ /* 0x000fe20000000f00 */
[----:B------:R1:W-:Y:S01]  /*e660*/  STSM.16.M88.4 [R118], R8 ;  /* 0x0000000876007844 */ /* 0x0003e20000000200 */
[----:B--2---:R-:W-:Y:S02]  /*e670*/  F2FP.F16.F32.PACK_AB R12, R155, R177 ;  /* 0x000000b19b0c723e */ /* 0x004fe400000000ff */
[----:B------:R-:W-:Y:S02]  /*e680*/  F2FP.F16.F32.PACK_AB R13, R52, R47 ;  /* 0x0000002f340d723e */ /* 0x000fe400000000ff */
[----:B------:R-:W-:Y:S02]  /*e690*/  F2FP.F16.F32.PACK_AB R14, R156, R178 ;  /* 0x000000b29c0e723e */ /* 0x000fe400000000ff */
[----:B------:R-:W-:-:S02]  /*e6a0*/  F2FP.F16.F32.PACK_AB R15, R60, R56 ;  /* 0x000000383c0f723e */ /* 0x000fc400000000ff */
[----:B------:R-:W-:Y:S02]  /*e6b0*/  MOV R122, R122 ;  /* 0x0000007a007a7202 */ /* 0x000fe40000000f00 */
[----:B------:R-:W-:Y:S01]  /*e6c0*/  F2FP.F16.F32.PACK_AB R24, R157, R179 ;  /* 0x000000b39d18723e */ /* 0x000fe200000000ff */
[----:B------:R2:W-:Y:S01]  /*e6d0*/  STSM.16.M88.4 [R120], R12 ;  /* 0x0000000c78007844 */ /* 0x0005e20000000200 */
[----:B------:R-:W-:Y:S02]  /*e6e0*/  F2FP.F16.F32.PACK_AB R25, R72, R68 ;  /* 0x000000444819723e */ /* 0x000fe400000000ff */
[----:B------:R-:W-:Y:S02]  /*e6f0*/  F2FP.F16.F32.PACK_AB R26, R158, R180 ;  /* 0x000000b49e1a723e */ /* 0x000fe400000000ff */
[----:B------:R-:W-:Y:S02]  /*e700*/  F2FP.F16.F32.PACK_AB R27, R80, R76 ;  /* 0x0000004c501b723e */ /* 0x000fe400000000ff */
[----:B------:R-:W-:-:S02]  /*e710*/  ISETP.NE.U32.AND P0, PT, RZ, UR4, PT ;  /* 0x00000004ff007c0c */ /* 0x000fc4000bf05070 */
[----:B-1----:R-:W-:Y:S01]  /*e720*/  IADD3 R8, P1, R220, UR4, RZ ;  /* 0x00000004dc087c10 */ /* 0x002fe2000ff3e0ff */
[----:B------:R1:W-:Y:S01]  /*e730*/  STSM.16.M88.4 [R122], R24 ;  /* 0x000000187a007844 */ /* 0x0003e20000000200 */
[----:B------:R-:W-:Y:S02]  /*e740*/  MOV R124, R124 ;  /* 0x0000007c007c7202 */ /* 0x000fe40000000f00 */
[----:B------:R-:W-:Y:S02]  /*e750*/  F2FP.F16.F32.PACK_AB R28, R129, R128 ;  /* 0x00000080811c723e */ /* 0x000fe400000000ff */
        /* <DEDUP_REMOVED lines=8> */
[----:B------:R-:W-:Y:S01]  /*e7e0*/  MOV R92, R92 ;  /* 0x0000005c005c7202 */ /* 0x000fe20000000f00 */
[----:B------:R1:W-:Y:S01]  /*e7f0*/  STSM.16.M88.4 [R88], R136 ;  /* 0x0000008858007844 */ /* 0x0003e20000000200 */
        /* <DEDUP_REMOVED lines=18> */
[----:B--2---:R-:W-:Y:S01]  /*e920*/  IADD3 R15, P4, R4, 0x1000, RZ ;  /* 0x00001000040f7810 */ /* 0x004fe20007f9e0ff */
[----:B------:R-:W-:-:S12]  /*e930*/  @P1 BRA `(.L_x_8292) ;  /* 0x0000000000101947 */ /* 0x000fd80003800000 */
[----:B------:R-:W-:Y:S05]  /*e940*/  @!P0 BRA `(.L_x_8292) ;  /* 0x00000000000c8947 */ /* 0x000fea0003800000 */
[----:B------:R-:W2:Y:S04]  /*e950*/  LDG.E R3, desc[UR60][R8.64] ;  /* 0x0000003c08037981 */ /* 0x000ea8000c1e1900 */
[----:B-----5:R-:W2:Y:S02]  /*e960*/  LDG.E R0, desc[UR60][R8.64+0x4] ;  /* 0x0000043c08007981 */ /* 0x020ea4000c1e1900 */
[----:B--2---:R-:W-:-:S07]  /*e970*/  IMAD.IADD R0, R0, 0x1, -R3 ;  /* 0x0000000100007824 */ /* 0x004fce00078e0a03 */
.L_x_8292:
[----:B------:R-:W-:Y:S01]  /*e980*/  SHF.R.S32.HI R3, RZ, 0x1f, R219 ;  /* 0x0000001fff037819 */ /* 0x000fe200000114db */
[----:B------:R-:W-:Y:S01]  /*e990*/  ULDC.64 UR4, c[0x0][0xc70] ;  /* 0x00031c0000047ab9 */ /* 0x000fe20000000a00 */
[----:B-----5:R-:W-:Y:S02]  /*e9a0*/  SHF.R.S32.HI R21, RZ, 0x1f, R20 ;  /* 0x0000001fff157819 */ /* 0x020fe40000011414 */
[----:B------:R-:W-:Y:S01]  /*e9b0*/  IADD3 R13, P5, R4, 0x2000, RZ ;  /* 0x00002000040d7810 */ /* 0x000fe20007fbe0ff */
[----:B------:R-:W-:Y:S01]  /*e9c0*/  IMAD R10, R3, UR4, RZ ;  /* 0x00000004030a7c24 */ /* 0x000fe2000f8e02ff */
[----:B-1----:R-:W-:Y:S02]  /*e9d0*/  LOP3.LUT R8, R15, 0x380, RZ, 0xc0, !PT ;  /* 0x000003800f087812 */ /* 0x002fe400078ec0ff */
[----:B------:R-:W-:Y:S01]  /*e9e0*/  LOP3.LUT R12, R13, 0x380, RZ, 0xc0, !PT ;  /* 0x000003800d0c7812 */ /* 0x000fe200078ec0ff */
[C---:B------:R-:W-:Y:S01]  /*e9f0*/  IMAD R9, R219.reuse, UR5, R10 ;  /* 0x00000005db097c24 */ /* 0x040fe2000f8e020a */
[----:B------:R-:W-:Y:S01]  /*ea00*/  SHF.R.U64 R8, R8, 0x3, RZ ;  /* 0x0000000308087819 */ /* 0x000fe200000012ff */
[----:B------:R-:W-:Y:S01]  /*ea10*/  IMAD.WIDE.U32 R10, R219, UR4, R20 ;  /* 0x00000004db0a7c25 */ /* 0x000fe2000f8e0014 */
[----:B------:R-:W-:Y:S01]  /*ea20*/  SEL R229, R229, RZ, !P0 ;  /* 0x000000ffe5e57207 */ /* 0x000fe20004000000 */
[----:B------:R-:W-:Y:S01]  /*ea30*/  ULDC.64 UR4, c[0x0][0xc78] ;  /* 0x00031e0000047ab9 */ /* 0x000fe20000000a00 */
[----:B------:R-:W-:Y:S01]  /*ea40*/  SEL R222, R222, RZ, !P0 ;  /* 0x000000ffdede7207 */ /* 0x000fe20004000000 */
[----:B------:R-:W-:Y:S01]  /*ea50*/  IMAD.IADD R11, R11, 0x1, R9 ;  /* 0x000000010b0b7824 */ /* 0x000fe200078e0209 */
[----:B------:R-:W-:Y:S01]  /*ea60*/  IADD3 R25, P0, R4, 0x3000, RZ ;  /* 0x0000300004197810 */ /* 0x000fe20007f1e0ff */
[----:B------:R-:W-:Y:S01]  /*ea70*/  IMAD R9, R229, UR4, RZ ;  /* 0x00000004e5097c24 */ /* 0x000fe2000f8e02ff */
[----:B------:R-:W-:Y:S01]  /*ea80*/  LOP3.LUT R8, R8, R15, RZ, 0x3c, !PT ;  /* 0x0000000f08087212 */ /* 0x000fe200078e3cff */
[----:B------:R-:W-:Y:S01]  /*ea90*/  IMAD R15, R225, 0x80, R234 ;  /* 0x00000080e10f7824 */ /* 0x000fe200078e02ea */
[----:B------:R-:W-:Y:S01]  /*eaa0*/  SHF.R.U64 R12, R12, 0x3, RZ ;  /* 0x000000030c0c7819 */ /* 0x000fe200000012ff */
[----:B------:R-:W-:Y:S01]  /*eab0*/  IMAD.WIDE.U32 R10, R222, UR4, R10 ;  /* 0x00000004de0a7c25 */ /* 0x000fe2000f8e000a */
[----:B------:R-:W-:-:S02]  /*eac0*/  IADD3 R29, P1, R4, 0x4000, RZ ;  /* 0x00004000041d7810 */ /* 0x000fc40007f3e0ff */
[----:B------:R-:W-:Y:S02]  /*ead0*/  LOP3.LUT R24, R25, 0x380, RZ, 0xc0, !PT ;  /* 0x0000038019187812 */ /* 0x000fe400078ec0ff */
[----:B------:R-:W-:Y:S01]  /*eae0*/  LOP3.LUT R12, R12, R13, RZ, 0x3c, !PT ;  /* 0x0000000d0c0c7212 */ /* 0x000fe200078e3cff */
[----:B------:R-:W-:Y:S01]  /*eaf0*/  IMAD R13, R222, UR5, R9 ;  /* 0x00000005de0d7c24 */ /* 0x000fe2000f8e0209 */
[----:B------:R-:W-:Y:S01]  /*eb00*/  IADD3 R37, P2, R4, 0x5000, RZ ;  /* 0x0000500004257810 */ /* 0x000fe20007f5e0ff */
[----:B------:R-:W-:Y:S01]  /*eb10*/  ULDC.64 UR4, c[0x0][0xc40] ;  /* 0x0003100000047ab9 */ /* 0x000fe20000000a00 */
[----:B------:R-:W-:Y:S02]  /*eb20*/  SHF.R.S32.HI R9, RZ, 0x1f, R15 ;  /* 0x0000001fff097819 */ /* 0x000fe4000001140f */
[----:B------:R-:W-:Y:S02]  /*eb30*/  IADD3 R10, P3, R15, R10, RZ ;  /* 0x0000000a0f0a7210 */ /* 0x000fe40007f7e0ff */
[----:B------:R-:W-:-:S02]  /*eb40*/  LOP3.LUT R28, R29, 0x380, RZ, 0xc0, !PT ;  /* 0x000003801d1c7812 */ /* 0x000fc400078ec0ff */
[----:B------:R-:W-:Y:S02]  /*eb50*/  SHF.R.U64 R24, R24, 0x3, RZ ;  /* 0x0000000318187819 */ /* 0x000fe400000012ff */
[----:B------:R-:W-:Y:S02]  /*eb60*/  LOP3.LUT R36, R37, 0x380, RZ, 0xc0, !PT ;  /* 0x0000038025247812 */ /* 0x000fe400078ec0ff */
[----:B------:R-:W-:Y:S01]  /*eb70*/  IADD3.X R9, R9, R11, R13, P3, !PT ;  /* 0x0000000b09097210 */ /* 0x000fe20001ffe40d */
[--C-:B------:R-:W-:Y:S01]  /*eb80*/  IMAD.X R13, RZ, RZ, R5.reuse, P5 ;  /* 0x000000ffff0d7224 */ /* 0x100fe200028e0605 */
[----:B------:R-:W-:Y:S01]  /*eb90*/  SHF.R.U64 R28, R28, 0x3, RZ ;  /* 0x000000031c1c7819 */ /* 0x000fe200000012ff */
[----:B------:R-:W-:Y:S01]  /*eba0*/  VIADD R11, R15, 0x8 ;  /* 0x000000080f0b7836 */ /* 0x000fe20000000000 */
[----:B------:R-:W-:Y:S02]  /*ebb0*/  LEA R58, P3, R10, UR4, 0x2 ;  /* 0x000000040a3a7c11 */ /* 0x000fe4000f8610ff */
[----:B------:R-:W-:Y:S01]  /*ebc0*/  LOP3.LUT R24, R24, R25, RZ, 0x3c, !PT ;  /* 0x0000001918187212 */ /* 0x000fe200078e3cff */
[----:B------:R-:W-:Y:S01]  /*ebd0*/  IMAD.X R25, RZ, RZ, R5, P0 ;  /* 0x000000ffff197224 */ /* 0x000fe200000e0605 */
[----:B------:R-:W-:-:S02]  /*ebe0*/  SHF.R.U64 R36, R36, 0x3, RZ ;  /* 0x0000000324247819 */ /* 0x000fc400000012ff */
[----:B------:R-:W-:Y:S02]  /*ebf0*/  IADD3 R53, P0, R4, 0x9000, RZ ;  /* 0x0000900004357810 */ /* 0x000fe40007f1e0ff */
[----:B------:R-:W-:Y:S01]  /*ec00*/  LOP3.LUT R28, R28, R29, RZ, 0x3c, !PT ;  /* 0x0000001d1c1c7212 */ /* 0x000fe200078e3cff */
[----:B------:R-:W-:Y:S01]  /*ec10*/  IMAD.X R29, RZ, RZ, R5, P1 ;  /* 0x000000ffff1d7224 */ /* 0x000fe200008e0605 */
[----:B------:R-:W-:Y:S01]  /*ec20*/  LEA.HI.X R59, R10, UR5, R9, 0x2, P3 ;  /* 0x000000050a3b7c11 */ /* 0x000fe200098f1409 */
[----:B------:R-:W-:Y:S01]  /*ec30*/  ULDC.64 UR4, c[0x0][0xba0] ;  /* 0x0002e80000047ab9 */ /* 0x000fe20000000a00 */
[----:B------:R-:W-:Y:S01]  /*ec40*/  LOP3.LUT R36, R36, R37, RZ, 0x3c, !PT ;  /* 0x0000002524247212 */ /* 0x000fe200078e3cff */
[----:B------:R-:W-:Y:S01]  /*ec50*/  IMAD.X R37, RZ, RZ, R5, P2 ;  /* 0x000000ffff257224 */ /* 0x000fe200010e0605 */
[----:B------:R-:W-:Y:S02]  /*ec60*/  IADD3.X R9, RZ, R5, RZ, P4, !PT ;  /* 0x00000005ff097210 */ /* 0x000fe400027fe4ff */
[----:B------:R-:W-:-:S02]  /*ec70*/  IADD3 R41, P3, R4, 0x6000, RZ ;  /* 0x0000600004297810 */ /* 0x000fc40007f7e0ff */
[C---:B------:R-:W-:Y:S02]  /*ec80*/  IADD3 R45, P4, R4.reuse, 0x7000, RZ ;  /* 0x00007000042d7810 */ /* 0x040fe40007f9e0ff */
[C---:B------:R-:W-:Y:S02]  /*ec90*/  IADD3 R49, P5, R4.reuse, 0x8000, RZ ;  /* 0x0000800004317810 */ /* 0x040fe40007fbe0ff */
[----:B------:R-:W-:Y:S02]  /*eca0*/  LOP3.LUT R52, R53, 0x380, RZ, 0xc0, !PT ;  /* 0x0000038035347812 */ /* 0x000fe400078ec0ff */
[C---:B------:R-:W-:Y:S02]  /*ecb0*/  IADD3 R57, P1, R4.reuse, 0xa000, RZ ;  /* 0x0000a00004397810 */ /* 0x040fe40007f3e0ff */
[----:B------:R-:W-:Y:S02]  /*ecc0*/  IADD3 R61, P2, R4, 0xb000, RZ ;  /* 0x0000b000043d7810 */ /* 0x000fe40007f5e0ff */
[----:B------:R-:W-:-:S02]  /*ecd0*/  LOP3.LUT R40, R41, 0x380, RZ, 0xc0, !PT ;  /* 0x0000038029287812 */ /* 0x000fc400078ec0ff */
[----:B------:R-:W-:Y:S02]  /*ece0*/  LOP3.LUT R44, R45, 0x380, RZ, 0xc0, !PT ;  /* 0x000003802d2c7812 */ /* 0x000fe400078ec0ff */
[----:B------:R-:W-:Y:S02]  /*ecf0*/  LOP3.LUT R48, R49, 0x380, RZ, 0xc0, !PT ;  /* 0x0000038031307812 */ /* 0x000fe400078ec0ff */
[----:B------:R-:W-:Y:S02]  /*ed00*/  SHF.R.U64 R52, R52, 0x3, RZ ;  /* 0x0000000334347819 */ /* 0x000fe400000012ff */
[----:B------:R-:W-:Y:S02]  /*ed10*/  LOP3.LUT R56, R57, 0x380, RZ, 0xc0, !PT ;  /* 0x0000038039387812 */ /* 0x000fe400078ec0ff */
[----:B------:R-:W-:Y:S02]  /*ed20*/  LOP3.LUT R60, R61, 0x380, RZ, 0xc0, !PT ;  /* 0x000003803d3c7812 */ /* 0x000fe400078ec0ff */
[----:B------:R-:W-:-:S02]  /*ed30*/  SHF.R.U64 R40, R40, 0x3, RZ ;  /* 0x0000000328287819 */ /* 0x000fc400000012ff */
[----:B------:R-:W-:Y:S02]  /*ed40*/  SHF.R.U64 R44, R44, 0x3, RZ ;  /* 0x000000032c2c7819 */ /* 0x000fe400000012ff */
[----:B------:R-:W-:Y:S02]  /*ed50*/  SHF.R.U64 R48, R48, 0x3, RZ ;  /* 0x0000000330307819 */ /* 0x000fe400000012ff */
[----:B------:R-:W-:Y:S01]  /*ed60*/  LOP3.LUT R52, R52, R53, RZ, 0x3c, !PT ;  /* 0x0000003534347212 */ /* 0x000fe200078e3cff */
[----:B------:R-:W-:Y:S01]  /*ed70*/  IMAD.X R53, RZ, RZ, R5, P0 ;  /* 0x000000ffff357224 */ /* 0x000fe200000e0605 */
[----:B------:R-:W-:Y:S02]  /*ed80*/  SHF.R.U64 R56, R56, 0x3, RZ ;  /* 0x0000000338387819 */ /* 0x000fe400000012ff */
[----:B------:R-:W-:Y:S02]  /*ed90*/  SHF.R.U64 R60, R60, 0x3, RZ ;  /* 0x000000033c3c7819 */ /* 0x000fe400000012ff */
[----:B------:R-:W-:-:S02]  /*eda0*/  LOP3.LUT P0, RZ, R230, 0x3, RZ, 0xc0, !PT ;  /* 0x00000003e6ff7812 */ /* 0x000fc4000780c0ff */
[----:B------:R-:W-:Y:S01]  /*edb0*/  LOP3.LUT R40, R40, R41, RZ, 0x3c, !PT ;  /* 0x0000002928287212 */ /* 0x000fe200078e3cff */
[--C-:B------:R-:W-:Y:S01]  /*edc0*/  IMAD.X R41, RZ, RZ, R5.reuse, P3 ;  /* 0x000000ffff297224 */ /* 0x100fe200018e0605 */
[----:B------:R-:W-:Y:S02]  /*edd0*/  LOP3.LUT R44, R44, R45, RZ, 0x3c, !PT ;  /* 0x0000002d2c2c7212 */ /* 0x000fe400078e3cff */
[----:B------:R-:W-:Y:S01]  /*ede0*/  LOP3.LUT R48, R48, R49, RZ, 0x3c, !PT ;  /* 0x0000003130307212 */ /* 0x000fe200078e3cff */
[--C-:B------:R-:W-:Y:S01]  /*edf0*/  IMAD.X R49, RZ, RZ, R5.reuse, P5 ;  /* 0x000000ffff317224 */ /* 0x100fe200028e0605 */
[----:B------:R-:W-:Y:S01]  /*ee00*/  LOP3.LUT R56, R56, R57, RZ, 0x3c, !PT ;  /* 0x0000003938387212 */ /* 0x000fe200078e3cff */
[--C-:B------:R-:W-:Y:S01]  /*ee10*/  IMAD.X R57, RZ, RZ, R5.reuse, P1 ;  /* 0x000000ffff397224 */ /* 0x100fe200008e0605 */
[----:B------:R-:W-:Y:S02]  /*ee20*/  IADD3.X R45, RZ, R5, RZ, P4, !PT ;  /* 0x00000005ff2d7210 */ /* 0x000fe400027fe4ff */
[----:B------:R-:W-:Y:S01]  /*ee30*/  LOP3.LUT R60, R60, R61, RZ, 0x3c, !PT ;  /* 0x0000003d3c3c7212 */ /* 0x000fe200078e3cff */
[----:B------:R-:W-:Y:S01]  /*ee40*/  IMAD.X R61, RZ, RZ, R5, P2 ;  /* 0x000000ffff3d7224 */ /* 0x000fe200010e0605 */
[----:B------:R-:W-:-:S02]  /*ee50*/  IADD3 R65, P3, R4, 0xc000, RZ ;  /* 0x0000c00004417810 */ /* 0x000fc40007f7e0ff */
[C---:B------:R-:W-:Y:S02]  /*ee60*/  IADD3 R69, P4, R4.reuse, 0xd000, RZ ;  /* 0x0000d00004457810 */ /* 0x040fe40007f9e0ff */
[C---:B------:R-:W-:Y:S02]  /*ee70*/  IADD3 R73, P5, R4.reuse, 0xe000, RZ ;  /* 0x0000e00004497810 */ /* 0x040fe40007fbe0ff */
[-C--:B------:R-:W-:Y:S02]  /*ee80*/  ISETP.GE.OR P1, PT, R15, R0.reuse, P0 ;  /* 0x000000000f00720c */ /* 0x080fe40000726670 */
[C---:B------:R-:W-:Y:S02]  /*ee90*/  LOP3.LUT R10, R4.reuse, 0x380, RZ, 0xc0, !PT ;  /* 0x00000380040a7812 */ /* 0x040fe400078ec0ff */
[----:B------:R-:W-:Y:S02]  /*eea0*/  IADD3 R15, P2, R4, 0xf000, RZ ;  /* 0x0000f000040f7810 */ /* 0x000fe40007f5e0ff */
[----:B------:R-:W-:-:S02]  /*eeb0*/  ISETP.GE.OR P0, PT, R11, R0, P0 ;  /* 0x000000000b00720c */ /* 0x000fc40000706670 */
[----:B------:R-:W-:Y:S01]  /*eec0*/  LOP3.LUT R64, R65, 0x380, RZ, 0xc0, !PT ;  /* 0x0000038041407812 */ /* 0x000fe200078ec0ff */
[----:B------:R-:W-:Y:S01]  /*eed0*/  IMAD.X R77, RZ, RZ, R5, P2 ;  /* 0x000000ffff4d7224 */ /* 0x000fe200010e0605 */
[----:B------:R-:W-:Y:S02]  /*eee0*/  LOP3.LUT R68, R69, 0x380, RZ, 0xc0, !PT ;  /* 0x0000038045447812 */ /* 0x000fe400078ec0ff */
[----:B------:R-:W-:Y:S01]  /*eef0*/  LOP3.LUT R72, R73, 0x380, RZ, 0xc0, !PT ;  /* 0x0000038049487812 */ /* 0x000fe200078ec0ff */
[----:B------:R-:W-:Y:S01]  /*ef00*/  @!P1 STG.E desc[UR60][R58.64], R7 ;  /* 0x000000073a009986 */ /* 0x000fe2000c10193c */
[----:B------:R-:W-:Y:S02]  /*ef10*/  SHF.R.U64 R11, R10, 0x3, RZ ;  /* 0x000000030a0b7819 */ /* 0x000fe400000012ff */
[----:B------:R-:W-:Y:S02]  /*ef20*/  LOP3.LUT R10, R15, 0x380, RZ, 0xc0, !PT ;  /* 0x000003800f0a7812 */ /* 0x000fe400078ec0ff */
[----:B------:R-:W-:Y:S01]  /*ef30*/  SHF.R.U64 R64, R64, 0x3, RZ ;  /* 0x0000000340407819 */ /* 0x000fe200000012ff */
[----:B------:R1:W-:Y:S01]  /*ef40*/  @!P0 STG.E desc[UR60][R58.64+0x20], R6 ;  /* 0x000020063a008986 */ /* 0x0003e2000c10193c */
[----:B------:R-:W-:-:S02]  /*ef50*/  SHF.R.U64 R68, R68, 0x3, RZ ;  /* 0x0000000344447819 */ /* 0x000fc400000012ff */
[----:B------:R-:W-:Y:S01]  /*ef60*/  SHF.R.U64 R72, R72, 0x3, RZ ;  /* 0x0000000348487819 */ /* 0x000fe200000012ff */
[----:B------:R-:W5:Y:S01]  /*ef70*/  LD.E.128 R24, desc[UR60][R24.64] ;  /* 0x0000003c18187980 */ /* 0x000f62000c101d00 */
[----:B------:R-:W-:Y:S02]  /*ef80*/  SHF.R.U64 R10, R10, 0x3, RZ ;  /* 0x000000030a0a7819 */ /* 0x000fe400000012ff */
[----:B------:R-:W-:Y:S01]  /*ef90*/  LOP3.LUT R64, R64, R65, RZ, 0x3c, !PT ;  /* 0x0000004140407212 */ /* 0x000fe200078e3cff */
[----:B------:R-:W5:Y:S01]  /*efa0*/  LD.E.128 R28, desc[UR60][R28.64] ;  /* 0x0000003c1c1c7980 */ /* 0x000f62000c101d00 */
        /* <DEDUP_REMOVED lines=10> */
[----:B-1----:R-:W5:Y:S04]  /*f050*/  LD.E.128 R4, desc[UR60][R4.64] ;  /* 0x0000003c04047980 */ /* 0x002f68000c101d00 */
        /* <DEDUP_REMOVED lines=17> */
[----:B-1----:R-:W1:Y:S01]  /*f170*/  FENCE.VIEW.ASYNC.S ;  /* 0x00000000000073c6 */ /* 0x002e620000000000 */
[----:B------:R-:W-:-:S02]  /*f180*/  IMAD.MOV.U32 R80, RZ, RZ, R201 ;  /* 0x000000ffff507224 */ /* 0x000fc400078e00c9 */
[C---:B------:R-:W-:Y:S02]  /*f190*/  IMAD R21, R20.reuse, UR5, R21 ;  /* 0x0000000514157c24 */ /* 0x040fe4000f8e0215 */
[----:B------:R-:W-:Y:S01]  /*f1a0*/  IMAD.WIDE.U32 R80, R20, UR4, R80 ;  /* 0x0000000414507c25 */ /* 0x000fe2000f8e0050 */
[----:B------:R-:W-:-:S03]  /*f1b0*/  ULDC.64 UR4, c[0x0][0xbe0] ;  /* 0x0002f80000047ab9 */ /* 0x000fc60000000a00 */
[----:B------:R-:W-:Y:S02]  /*f1c0*/  IMAD R85, R225, -0x80, R0 ;  /* 0xffffff80e1557824 */ /* 0x000fe400078e0200 */
[C---:B------:R-:W-:Y:S02]  /*f1d0*/  VIADD R0, R214.reuse, 0x40 ;  /* 0x00000040d6007836 */ /* 0x040fe40000000000 */
[----:B------:R-:W-:Y:S01]  /*f1e0*/  IMAD R20, R3, UR4, RZ ;  /* 0x0000000403147c24 */ /* 0x000fe2000f8e02ff */
[-C--:B------:R-:W-:Y:S01]  /*f1f0*/  ISETP.GE.AND P3, PT, R214, R85.reuse, PT ;  /* 0x00000055d600720c */ /* 0x080fe20003f66270 */
[----:B------:R-:W-:Y:S01]  /*f200*/  IMAD.IADD R81, R81, 0x1, R21 ;  /* 0x0000000151517824 */ /* 0x000fe200078e0215 */
[----:B------:R-:W-:Y:S01]  /*f210*/  ISETP.GE.AND P0, PT, R0, R85, PT ;  /* 0x000000550000720c */ /* 0x000fe20003f06270 */
[C---:B------:R-:W-:Y:S02]  /*f220*/  IMAD R83, R219.reuse, UR5, R20 ;  /* 0x00000005db537c24 */ /* 0x040fe4000f8e0214 */
[----:B------:R-:W-:Y:S01]  /*f230*/  IMAD.WIDE.U32 R20, R219, UR4, R80 ;  /* 0x00000004db147c25 */ /* 0x000fe2000f8e0050 */
[----:B------:R-:W-:-:S03]  /*f240*/  ULDC.64 UR4, c[0x0][0xbe8] ;  /* 0x0002fa0000047ab9 */ /* 0x000fc60000000a00 */
[----:B------:R-:W-:Y:S02]  /*f250*/  VIADD R0, R18, 0x32420 ;  /* 0x0003242012007836 */ /* 0x000fe40000000000 */
[----:B------:R-:W-:Y:S02]  /*f260*/  IMAD.IADD R21, R21, 0x1, R83 ;  /* 0x0000000115157824 */ /* 0x000fe400078e0253 */
[----:B------:R-:W-:Y:S01]  /*f270*/  IMAD R229, R229, UR4, RZ ;  /* 0x00000004e5e57c24 */ /* 0x000fe2000f8e02ff */
[----:B------:R-:W-:Y:S01]  /*f280*/  PRMT R0, RZ, 0x654, R0 ;  /* 0x00000654ff007816 */ /* 0x000fe20000000000 */
[----:B------:R-:W-:Y:S01]  /*f290*/  VIADD R3, R214, 0x60 ;  /* 0x00000060d6037836 */ /* 0x000fe20000000000 */
[----:B------:R-:W-:Y:S01]  /*f2a0*/  SHF.R.S32.HI R215, RZ, 0x1f, R214 ;  /* 0x0000001fffd77819 */ /* 0x000fe200000114d6 */
[----:B------:R-:W-:Y:S01]  /*f2b0*/  IMAD R229, R222, UR5, R229 ;  /* 0x00000005dee57c24 */ /* 0x000fe2000f8e02e5 */
[----:B------:R-:W-:Y:S01]  /*f2c0*/  IADD3 R32, R214, 0x20, RZ ;  /* 0x00000020d6207810 */ /* 0x000fe20007ffe0ff */
[----:B------:R-:W-:Y:S01]  /*f2d0*/  IMAD.WIDE.U32 R20, R222, UR4, R20 ;  /* 0x00000004de147c25 */ /* 0x000fe2000f8e0014 */
[----:B-1----:R1:W-:Y:S01]  /*f2e0*/  SYNCS.ARRIVE.TRANS64.RED.A1T0 RZ, [R0+URZ], RZ ;  /* 0x000000ff00ff79a7 */ /* 0x0023e2000810043f */
[----:B------:R-:W-:Y:S01]  /*f2f0*/  BSSY B1, `(.L_x_8293) ;  /* 0x000001c000017945 */ /* 0x000fe20003800000 */
[-C--:B------:R-:W-:Y:S01]  /*f300*/  ISETP.GE.AND P2, PT, R32, R85.reuse, PT ;  /* 0x000000552000720c */ /* 0x080fe20003f46270 */
[----:B------:R-:W-:Y:S01]  /*f310*/  IMAD.WIDE R82, R225, 0x80, R214 ;  /* 0x00000080e1527825 */ /* 0x000fe200078e02d6 */
[----:B------:R-:W-:-:S03]  /*f320*/  ISETP.GE.AND P1, PT, R3, R85, PT ;  /* 0x000000550300720c */ /* 0x000fc60003f26270 */
[----:B------:R-:W-:Y:S01]  /*f330*/  IMAD.IADD R229, R21, 0x1, R229 ;  /* 0x0000000115e57824 */ /* 0x000fe200078e02e5 */
[----:B-1----:R-:W-:Y:S09]  /*f340*/  @P3 BRA `(.L_x_8294) ;  /* 0x0000000000583947 */ /* 0x002ff20003800000 */
[----:B------:R-:W-:Y:S01]  /*f350*/  ULDC.64 UR4, c[0x0][0xbd8] ;  /* 0x0002f60000047ab9 */ /* 0x000fe20000000a00 */
[----:B------:R-:W-:Y:S01]  /*f360*/  MOV R80, R20 ;  /* 0x0000001400507202 */ /* 0x000fe20000000f00 */
[----:B------:R-:W-:Y:S01]  /*f370*/  IMAD R3, R83, UR4, RZ ;  /* 0x0000000453037c24 */ /* 0x000fe2000f8e02ff */
[----:B------:R-:W-:Y:S01]  /*f380*/  ULDC UR6, c[0x0][0xb8c] ;  /* 0x0002e30000067ab9 */ /* 0x000fe20000000800 */
[----:B------:R-:W-:Y:S01]  /*f390*/  IMAD.MOV.U32 R81, RZ, RZ, R229 ;  /* 0x000000ffff517224 */ /* 0x000fe200078e00e5 */
[----:B------:R-:W-:Y:S01]  /*f3a0*/  ISETP.GE.AND P5, PT, R201, UR6, PT ;  /* 0x00000006c9007c0c */ /* 0x000fe2000bfa6270 */
[C---:B------:R-:W-:Y:S02]  /*f3b0*/  IMAD R3, R82.reuse, UR5, R3 ;  /* 0x0000000552037c24 */ /* 0x040fe4000f8e0203 */
[----:B------:R-:W-:Y:S01]  /*f3c0*/  IMAD.WIDE.U32 R80, R82, UR4, R80 ;  /* 0x0000000452507c25 */ /* 0x000fe2000f8e0050 */
[----:B------:R-:W-:-:S03]  /*f3d0*/  ULDC.64 UR4, c[0x0][0xb80] ;  /* 0x0002e00000047ab9 */ /* 0x000fc60000000a00 */
[----:B------:R-:W-:Y:S01]  /*f3e0*/  IMAD.IADD R3, R81, 0x1, R3 ;  /* 0x0000000151037824 */ /* 0x000fe200078e0203 */
[----:B------:R-:W-:Y:S01]  /*f3f0*/  LEA R84, P3, R80, UR4, 0x1 ;  /* 0x0000000450547c11 */ /* 0x000fe2000f8608ff */
[----:B------:R-:W-:-:S03]  /*f400*/  VIADD R0, R201, 0x40 ;  /* 0x00000040c9007836 */ /* 0x000fc60000000000 */
[----:B------:R-:W-:Y:S01]  /*f410*/  LEA.HI.X R85, R80, UR5, R3, 0x1, P3 ;  /* 0x0000000550557c11 */ /* 0x000fe200098f0c03 */
[C---:B------:R-:W-:Y:S01]  /*f420*/  VIADD R3, R201.reuse, 0x80 ;  /* 0x00000080c9037836 */ /* 0x040fe20000000000 */
[----:B------:R-:W-:Y:S01]  /*f430*/  ISETP.GE.AND P4, PT, R0, UR6, PT ;  /* 0x0000000600007c0c */ /* 0x000fe2000bf86270 */
[----:B------:R-:W-:Y:S02]  /*f440*/  VIADD R0, R201, 0xc0 ;  /* 0x000000c0c9007836 */ /* 0x000fe40000000000 */
[----:B-----5:R1:W-:Y:S01]  /*f450*/  @!P5 STG.E.128 desc[UR60][R84.64], R4 ;  /* 0x000000045400d986 */ /* 0x0203e2000c101d3c */
[----:B------:R-:W-:Y:S02]  /*f460*/  ISETP.GE.AND P3, PT, R3, UR6, PT ;  /* 0x0000000603007c0c */ /* 0x000fe4000bf66270 */
[----:B------:R-:W-:-:S07]  /*f470*/  ISETP.GE.AND P5, PT, R0, UR6, PT ;  /* 0x0000000600007c0c */ /* 0x000fce000bfa6270 */
[----:B------:R1:W-:Y:S04]  /*f480*/  @!P4 STG.E.128 desc[UR60][R84.64+0x80], R28 ;  /* 0x0000801c5400c986 */ /* 0x0003e8000c101d3c */
[----:B------:R1:W-:Y:S04]  /*f490*/  @!P3 STG.E.128 desc[UR60][R84.64+0x100], R48 ;  /* 0x000100305400b986 */ /* 0x0003e8000c101d3c */
[----:B------:R1:W-:Y:S02]  /*f4a0*/  @!P5 STG.E.128 desc[UR60][R84.64+0x180], R64 ;  /* 0x000180405400d986 */ /* 0x0003e4000c101d3c */
.L_x_8294:
[----:B------:R-:W-:Y:S05]  /*f4b0*/  BSYNC B1 ;  /* 0x0000000000017941 */ /* 0x000fea0003800000 */
.L_x_8293:
[----:B------:R-:W-:Y:S04]  /*f4c0*/  BSSY B1, `(.L_x_8295) ;  /* 0x000001a000017945 */ /* 0x000fe80003800000 */
[----:B------:R-:W-:Y:S05]  /*f4d0*/  @P2 BRA `(.L_x_8296) ;  /* 0x0000000000602947 */ /* 0x000fea0003800000 */
[----:B------:R-:W-:Y:S01]  /*f4e0*/  IADD3 R3, P2, R82, 0x20, RZ ;  /* 0x0000002052037810 */ /* 0x000fe20007f5e0ff */
[----:B------:R-:W-:Y:S01]  /*f4f0*/  ULDC.64 UR4, c[0x0][0xbd8] ;  /* 0x0002f60000047ab9 */ /* 0x000fe20000000a00 */
[----:B-1---5:R-:W-:Y:S01]  /*f500*/  IMAD.MOV.U32 R4, RZ, RZ, R20 ;  /* 0x000000ffff047224 */ /* 0x022fe200078e0014 */
[----:B------:R-:W-:Y:S01]  /*f510*/  ULDC UR6, c[0x0][0xb8c] ;  /* 0x0002e30000067ab9 */ /* 0x000fe20000000800 */
[----:B------:R-:W-:Y:S01]  /*f520*/  IADD3.X R0, RZ, R83, RZ, P2, !PT ;  /* 0x00000053ff007210 */ /* 0x000fe200017fe4ff */
[----:B------:R-:W-:Y:S01]  /*f530*/  IMAD.MOV.U32 R5, RZ, RZ, R229 ;  /* 0x000000ffff057224 */ /* 0x000fe200078e00e5 */
[C---:B------:R-:W-:Y:S01]  /*f540*/  ISETP.GE.AND P4, PT, R201.reuse, UR6, PT ;  /* 0x00000006c9007c0c */ /* 0x040fe2000bf86270 */
[----:B------:R-:W-:Y:S02]  /*f550*/  VIADD R6, R201, 0x40 ;  /* 0x00000040c9067836 */ /* 0x000fe40000000000 */
[----:B------:R-:W-:Y:S02]  /*f560*/  IMAD R0, R0, UR4, RZ ;  /* 0x0000000400007c24 */ /* 0x000fe4000f8e02ff */
[----:B------:R-:W-:Y:S01]  /*f570*/  IMAD.WIDE.U32 R4, R3, UR4, R4 ;  /* 0x0000000403047c25 */ /* 0x000fe2000f8e0004 */
[----:B------:R-:W-:-:S03]  /*f580*/  ISETP.GE.AND P3, PT, R6, UR6, PT ;  /* 0x0000000606007c0c */ /* 0x000fc6000bf66270 */
[----:B------:R-:W-:Y:S01]  /*f590*/  IMAD R3, R3, UR5, R0 ;  /* 0x0000000503037c24 */ /* 0x000fe2000f8e0200 */
[----:B------:R-:W-:Y:S01]  /*f5a0*/  ULDC.64 UR4, c[0x0][0xb80] ;  /* 0x0002e00000047ab9 */ /* 0x000fe20000000a00 */
[----:B------:R-:W-:Y:S01]  /*f5b0*/  VIADD R0, R201, 0x80 ;  /* 0x00000080c9007836 */ /* 0x000fe20000000000 */
[----:B------:R-:W-:Y:S01]  /*f5c0*/  LEA R6, P5, R4, UR4, 0x1 ;  /* 0x0000000404067c11 */ /* 0x000fe2000f8a08ff */
[----:B------:R-:W-:Y:S01]  /*f5d0*/  IMAD.IADD R3, R5, 0x1, R3 ;  /* 0x0000000105037824 */ /* 0x000fe200078e0203 */
[----:B------:R-:W-:Y:S02]  /*f5e0*/  IADD3 R5, R201, 0xc0, RZ ;  /* 0x000000c0c9057810 */ /* 0x000fe40007ffe0ff */
[----:B------:R-:W-:Y:S02]  /*f5f0*/  ISETP.GE.AND P2, PT, R0, UR6, PT ;  /* 0x0000000600007c0c */ /* 0x000fe4000bf46270 */
[----:B------:R-:W-:Y:S02]  /*f600*/  LEA.HI.X R7, R4, UR5, R3, 0x1, P5 ;  /* 0x0000000504077c11 */ /* 0x000fe4000a8f0c03 */
[----:B------:R-:W-:-:S03]  /*f610*/  ISETP.GE.AND P5, PT, R5, UR6, PT ;  /* 0x0000000605007c0c */ /* 0x000fc6000bfa6270 */
[----:B------:R2:W-:Y:S04]  /*f620*/  @!P4 STG.E.128 desc[UR60][R6.64], R8 ;  /* 0x000000080600c986 */ /* 0x0005e8000c101d3c */
[----:B------:R2:W-:Y:S04]  /*f630*/  @!P3 STG.E.128 desc[UR60][R6.64+0x80], R36 ;  /* 0x000080240600b986 */ /* 0x0005e8000c101d3c */
[----:B------:R2:W-:Y:S04]  /*f640*/  @!P2 STG.E.128 desc[UR60][R6.64+0x100], R52 ;  /* 0x000100340600a986 */ /* 0x0005e8000c101d3c */
[----:B------:R2:W-:Y:S02]  /*f650*/  @!P5 STG.E.128 desc[UR60][R6.64+0x180], R68 ;  /* 0x000180440600d986 */ /* 0x0005e4000c101d3c */
.L_x_8296:
[----:B------:R-:W-:Y:S05]  /*f660*/  BSYNC B1 ;  /* 0x0000000000017941 */ /* 0x000fea0003800000 */
.L_x_8295:
        /* <DEDUP_REMOVED lines=9> */
[C---:B--2---:R-:W-:Y:S01]  /*f700*/  VIADD R6, R201.reuse, 0xc0 ;  /* 0x000000c0c9067836 */ /* 0x044fe20000000000 */
[----:B------:R-:W-:Y:S01]  /*f710*/  ISETP.GE.AND P3, PT, R4, UR6, PT ;  /* 0x0000000604007c0c */ /* 0x000fe2000bf66270 */
[----:B------:R-:W-:Y:S01]  /*f720*/  IMAD.MOV.U32 R4, RZ, RZ, R20 ;  /* 0x000000ffff047224 */ /* 0x000fe200078e0014 */
[----:B------:R-:W-:Y:S01]  /*f730*/  MOV R5, R229 ;  /* 0x000000e500057202 */ /* 0x000fe20000000f00 */
[----:B------:R-:W-:Y:S01]  /*f740*/  IMAD R0, R0, UR4, RZ ;  /* 0x0000000400007c24 */ /* 0x000fe2000f8e02ff */
[----:B------:R-:W-:-:S02]  /*f750*/  ISETP.GE.AND P2, PT, R201, UR6, PT ;  /* 0x00000006c9007c0c */ /* 0x000fc4000bf46270 */
[----:B------:R-:W-:Y:S01]  /*f760*/  ISETP.GE.AND P5, PT, R6, UR6, PT ;  /* 0x0000000606007c0c */ /* 0x000fe2000bfa6270 */
[----:B------:R-:W-:-:S04]  /*f770*/  IMAD.WIDE.U32 R4, R3, UR4, R4 ;  /* 0x0000000403047c25 */ /* 0x000fc8000f8e0004 */
        /* <DEDUP_REMOVED lines=9> */
.L_x_8298:
[----:B------:R-:W-:Y:S05]  /*f810*/  BSYNC B1 ;  /* 0x0000000000017941 */ /* 0x000fea0003800000 */
.L_x_8297:
[----:B------:R-:W-:Y:S05]  /*f820*/  @P1 BRA `(.L_x_8299) ;  /* 0x0000000c00441947 */ /* 0x000fea0003800000 */
[----:B------:R-:W-:Y:S01]  /*f830*/  IADD3 R3, P0, R82, 0x60, RZ ;  /* 0x0000006052037810 */ /* 0x000fe20007f1e0ff */
[C---:B------:R-:W-:Y:S01]  /*f840*/  VIADD R0, R201.reuse, 0x40 ;  /* 0x00000040c9007836 */ /* 0x040fe20000000000 */
[----:B------:R-:W-:Y:S01]  /*f850*/  ULDC.64 UR4, c[0x0][0xbd8] ;  /* 0x0002f60000047ab9 */ /* 0x000fe20000000a00 */
[----:B------:R-:W-:Y:S01]  /*f860*/  ULDC UR6, c[0x0][0xb8c] ;  /* 0x0002e30000067ab9 */ /* 0x000fe20000000800 */
[----:B-1---5:R-:W-:Y:S01]  /*f870*/  IMAD.MOV.U32 R4, RZ, RZ, R20 ;  /* 0x000000ffff047224 */ /* 0x022fe200078e0014 */
[C---:B------:R-:W-:Y:S01]  /*f880*/  ISETP.GE.AND P1, PT, R201.reuse, UR6, PT ;  /* 0x00000006c9007c0c */ /* 0x040fe2000bf26270 */
[----:B------:R-:W-:Y:S01]  /*f890*/  IMAD.X R82, RZ, RZ, R83, P0 ;  /* 0x000000ffff527224 */ /* 0x000fe200000e0653 */
[----:B------:R-:W-:Y:S01]  /*f8a0*/  ISETP.GE.AND P2, PT, R0, UR6, PT ;  /* 0x0000000600007c0c */ /* 0x000fe2000bf46270 */
[----:B------:R-:W-:Y:S01]  /*f8b0*/  IMAD.MOV.U32 R5, RZ, RZ, R229 ;  /* 0x000000ffff057224 */ /* 0x000fe200078e00e5 */
[----:B------:R-:W-:Y:S01]  /*f8c0*/  IADD3 R0, R201, 0x80, RZ ;  /* 0x00000080c9007810 */ /* 0x000fe20007ffe0ff */
[----:B------:R-:W-:-:S02]  /*f8d0*/  IMAD R82, R82, UR4, RZ ;  /* 0x0000000452527c24 */ /* 0x000fc4000f8e02ff */
[----:B------:R-:W-:Y:S01]  /*f8e0*/  IMAD.WIDE.U32 R4, R3, UR4, R4 ;  /* 0x0000000403047c25 */ /* 0x000fe2000f8e0004 */
[----:B------:R-:W-:-:S03]  /*f8f0*/  ISETP.GE.AND P3, PT, R0, UR6, PT ;  /* 0x0000000600007c0c */ /* 0x000fc6000bf66270 */
[----:B------:R-:W-:Y:S01]  /*f900*/  IMAD R3, R3, UR5, R82 ;  /* 0x0000000503037c24 */ /* 0x000fe2000f8e0252 */
[----:B------:R-:W-:Y:S01]  /*f910*/  ULDC.64 UR4, c[0x0][0xb80] ;  /* 0x0002e00000047ab9 */ /* 0x000fe20000000a00 */
[----:B------:R-:W-:Y:S01]  /*f920*/  VIADD R0, R201, 0xc0 ;  /* 0x000000c0c9007836 */ /* 0x000fe20000000000 */
[----:B--23--:R-:W-:Y:S01]  /*f930*/  LEA R6, P0, R4, UR4, 0x1 ;  /* 0x0000000404067c11 */ /* 0x00cfe2000f8008ff */
        /* <DEDUP_REMOVED lines=9> */
.L_x_8291:
        /* <DEDUP_REMOVED lines=21> */
.L_x_8300:
        /* <DEDUP_REMOVED lines=8> */
[----:B--2---:R-:W-:-:S05]  /*fba0*/  LEA R4, R225, R4, 0x7 ;  /* 0x00000004e1047211 */ /* 0x004fca00078e38ff */
        /* <DEDUP_REMOVED lines=20> */
.L_x_8302:
[----:B------:R-:W-:Y:S05]  /*fcf0*/  BSYNC B1 ;  /* 0x0000000000017941 */ /* 0x000fea0003800000 */
.L_x_8301:
[----:B------:R-:W-:Y:S01]  /*fd00*/  ULDC.64 UR4, c[0x0][0xba0] ;  /* 0x0002e80000047ab9 */ /* 0x000fe20000000a00 */
[----:B--23--:R-:W-:Y:S01]  /*fd10*/  MOV R5, R10 ;  /* 0x0000000a00057202 */ /* 0x00cfe20000000f00 */
[----:B------:R-:W-:Y:S01]  /*fd20*/  IMAD.MOV.U32 R4, RZ, RZ, R201 ;  /* 0x000000ffff047224 */ /* 0x000fe200078e00c9 */
[----:B------:R-:W-:Y:S01]  /*fd30*/  BSSY B1, `(.L_x_8303) ;  /* 0x000002e000017945 */ /* 0x000fe20003800000 */
[----:B------:R-:W-:Y:S02]  /*fd40*/  IMAD R6, R8, UR4, RZ ;  /* 0x0000000408067c24 */ /* 0x000fe4000f8e02ff */
        /* <DEDUP_REMOVED lines=17> */
[----:B------:R-:W-:Y:S02]  /*fe60*/  IMAD.MOV.U32 R8, RZ, RZ, R214 ;  /* 0x000000ffff087224 */ /* 0x000fe400078e00d6 */
[----:B------:R-:W-:Y:S01]  /*fe70*/  VIADD R0, R214, 0x40 ;  /* 0x00000040d6007836 */ /* 0x000fe20000000000 */
[----:B------:R-:W-:Y:S01]  /*fe80*/  IADD3 R13, R7, R3, RZ ;  /* 0x00000003070d7210 */ /* 0x000fe20007ffe0ff */
[----:B------:R-:W-:Y:S01]  /*fe90*/  IMAD.WIDE R8, R225, 0x80, R8 ;  /* 0x00000080e1087825 */ /* 0x000fe200078e0208 */
        /* <DEDUP_REMOVED lines=23> */
.L_x_8304:
[----:B------:R-:W-:Y:S05]  /*10010*/  BSYNC B1 ;  /* 0x0000000000017941 */ /* 0x000fea0003800000 */
.L_x_8303:
[----:B------:R-:W-:Y:S01]  /*10020*/  BSSY B1, `(.L_x_8305) ;  /* 0x000001c000017945 */ /* 0x000fe20003800000 */
[----:B------:R-:W-:Y:S01]  /*10030*/  ISETP.GE.AND P1, PT, R0, R11, PT ;  /* 0x0000000b0000720c */ /* 0x000fe20003f26270 */
[----:B------:R-:W-:Y:S02]  /*10040*/  VIADD R10, R214, 0x60 ;  /* 0x00000060d60a7836 */ /* 0x000fe40000000000 */
[----:B------:R-:W-:Y:S10]  /*10050*/  @P0 BRA `(.L_x_8306) ;  /* 0x0000000000600947 */ /* 0x000ff40003800000 */
[----:B------:R-:W-:Y:S01]  /*10060*/  IADD3 R3, P0, R8, 0x20, RZ ;  /* 0x0000002008037810 */ /* 0x000fe20007f1e0ff */
[C---:B------:R-:W-:Y:S01]  /*10070*/  VIADD R4, R201.reuse, 0x40 ;  /* 0x00000040c9047836 */ /* 0x040fe20000000000 */
[----:B------:R-:W-:Y:S01]  /*10080*/  ULDC UR6, c[0x0][0xb8c] ;  /* 0x0002e30000067ab9 */ /* 0x000fe20000000800 */
[C---:B------:R-:W-:Y:S01]  /*10090*/  VIADD R5, R201.reuse, 0x80 ;  /* 0x00000080c9057836 */ /* 0x040fe20000000000 */
[----:B------:R-:W-:Y:S01]  /*100a0*/  ULDC.64 UR4, c[0x0][0xbd8] ;  /* 0x0002f60000047ab9 */ /* 0x000fe20000000a00 */
[----:B------:R-:W-:Y:S01]  /*100b0*/  IMAD.X R0, RZ, RZ, R9, P0 ;  /* 0x000000ffff007224 */ /* 0x000fe200000e0609 */
[----:B------:R-:W-:Y:S01]  /*100c0*/  ISETP.GE.AND P3, PT, R4, UR6, PT ;  /* 0x0000000604007c0c */ /* 0x000fe2000bf66270 */
[----:B------:R-:W-:Y:S01]  /*100d0*/  VIADD R12, R201, 0xc0 ;  /* 0x000000c0c90c7836 */ /* 0x000fe20000000000 */
        /* <DEDUP_REMOVED lines=16> */
.L_x_8306:
[----:B------:R-:W-:Y:S05]  /*101e0*/  BSYNC B1 ;  /* 0x0000000000017941 */ /* 0x000fea0003800000 */
.L_x_8305:
        /* <DEDUP_REMOVED lines=13> */
[C---:B------:R-:W-:Y:S01]  /*102c0*/  IADD3 R10, R201.reuse, 0xc0, RZ ;  /* 0x000000c0c90a7810 */ /* 0x040fe20007ffe0ff */
        /* <DEDUP_REMOVED lines=13> */
.L_x_8308:
[----:B------:R-:W-:Y:S05]  /*103a0*/  BSYNC B1 ;  /* 0x0000000000017941 */ /* 0x000fea0003800000 */
.L_x_8307:
[----:B------:R-:W-:Y:S05]  /*103b0*/  @P0 BRA `(.L_x_8299) ;  /* 0x0000000000600947 */ /* 0x000fea0003800000 */
[----:B------:R-:W-:Y:S01]  /*103c0*/  IADD3 R3, P0, R8, 0x60, RZ ;  /* 0x0000006008037810 */ /* 0x000fe20007f1e0ff */
[----:B------:R-:W-:Y:S01]  /*103d0*/  ULDC UR6, c[0x0][0xb8c] ;  /* 0x0002e30000067ab9 */ /* 0x000fe20000000800 */
[C---:B------:R-:W-:Y:S01]  /*103e0*/  IADD3 R0, R201.reuse, 0x40, RZ ;  /* 0x00000040c9007810 */ /* 0x040fe20007ffe0ff */
[----:B------:R-:W-:Y:S01]  /*103f0*/  ULDC.64 UR4, c[0x0][0xbd8] ;  /* 0x0002f60000047ab9 */ /* 0x000fe20000000a00 */
[----:B------:R-:W-:Y:S01]  /*10400*/  IMAD.MOV.U32 R4, RZ, RZ, R6 ;  /* 0x000000ffff047224 */ /* 0x000fe200078e0006 */
[C---:B------:R-:W-:Y:S01]  /*10410*/  ISETP.GE.AND P1, PT, R201.reuse, UR6, PT ;  /* 0x00000006c9007c0c */ /* 0x040fe2000bf26270 */
        /* <DEDUP_REMOVED lines=18> */
.L_x_8299:
[----:B------:R-:W-:Y:S05]  /*10540*/  BSYNC B0 ;  /* 0x0000000000007941 */ /* 0x000fea0003800000 */
.L_x_8290:
[----:B------:R-:W-:Y:S02]  /*10550*/  ULDC UR4, c[0x0][0xd14] ;  /* 0x0003450000047ab9 */ /* 0x000fe40000000800 */
[----:B-1----:R-:W-:-:S13]  /*10560*/  ISETP.GE.AND P0, PT, R35, UR4, PT ;  /* 0x0000000423007c0c */ /* 0x002fda000bf06270 */
[----:B------:R-:W-:Y:S05]  /*10570*/  @!P0 BRA `(.L_x_8309) ;  /* 0xffffff0800a88947 */ /* 0x000fea000383ffff */
[----:B------:R-:W-:Y:S05]  /*10580*/  BRA `(.L_x_8174) ;  /* 0x0000005400f07947 */ /* 0x000fea0003800000 */
.L_x_8172:
[----:B------:R-:W-:-:S08]  /*10590*/  NOP ;  /* 0x0000000000007918 */ /* 0x000fd00000000000 */
[----:B0-----:R-:W0:-:S00]  /*105a0*/  USETMAXREG.DEALLOC.CTAPOOL 0x18 ;  /* 0x00000018000079c8 */ /* 0x001e0000080e0500 */
        /* <DEDUP_REMOVED lines=59> */
.L_x_8314:
        /* <DEDUP_REMOVED lines=16> */
.L_x_8313:
[----:B------:R-:W-:Y:S05]  /*10a60*/  BSYNC B0 ;  /* 0x0000000000007941 */ /* 0x000fea0003800000 */
.L_x_8312:
        /* <DEDUP_REMOVED lines=26> */
.L_x_8310:
        /* <DEDUP_REMOVED lines=16> */
.L_x_8315:
        /* <DEDUP_REMOVED lines=25> */
.L_x_8311:
[----:B------:R-:W-:Y:S01]  /*10ea0*/  IMAD.MOV.U32 R17, RZ, RZ, RZ ;  /* 0x000000ffff117224 */ /* 0x000fe200078e00ff */
[----:B------:R-:W-:Y:S01]  /*10eb0*/  MOV R16, UR6 ;  /* 0x0000000600107c02 */ /* 0x000fe20008000f00 */
[----:B------:R-:W-:-:S07]  /*10ec0*/  IMAD.MOV.U32 R18, RZ, RZ, RZ ;  /* 0x000000ffff127224 */ /* 0x000fce00078e00ff */
.L_x_8316:
        /* <DEDUP_REMOVED lines=15> */
[----:B------:R0:W-:Y:S01]  /*10fc0*/  STL [R1+0x4], RZ ;  /* 0x000004ff01007387 */ /* 0x0001e20000100800 */
[----:B------:R-:W-:Y:S01]  /*10fd0*/  ULDC.64 UR48, c[0x0][0x198] ;  /* 0x0000660000307ab9 */ /* 0x000fe20000000a00 */
[----:B------:R-:W-:Y:S01]  /*10fe0*/  ULDC UR51, c[0x0][0xc] ;  /* 0x0000030000337ab9 */ /* 0x000fe20000000800 */
[----:B------:R-:W-:Y:S01]  /*10ff0*/  UMOV UR50, URZ ;  /* 0x0000003f00327c82 */ /* 0x000fe20008000000 */
[----:B------:R0:W-:Y:S04]  /*11000*/  STL [R1+0xc], R0 ;  /* 0x00000c0001007387 */ /* 0x0001e80000100800 */
[----:B------:R0:W-:Y:S04]  /*11010*/  STL [R1], RZ ;  /* 0x000000ff01007387 */ /* 0x0001e80000100800 */
[----:B------:R0:W-:Y:S02]  /*11020*/  STL [R1+0x8], R0 ;  /* 0x0000080001007387 */ /* 0x0001e40000100800 */
.L_x_8399:
[----:B-1-3--:R-:W1:Y:S02]  /*11030*/  LDC.64 R2, c[0x0][0xd60] ;  /* 0x00035800ff027b82 */ /* 0x00ae640000000a00 */
[----:B-1----:R-:W-:-:S05]  /*11040*/  IMAD.WIDE R2, R19, 0x4, R2 ;  /* 0x0000000413027825 */ /* 0x002fca00078e0202 */
[----:B--2---:R-:W0:Y:S01]  /*11050*/  LDG.E R11, desc[UR60][R2.64] ;  /* 0x0000003c020b7981 */ /* 0x004e22000c1e1900 */
[----:B------:R-:W-:Y:S05]  /*11060*/  YIELD ;  /* 0x0000000000007946 */ /* 0x000fea0003800000 */
[----:B------:R-:W-:Y:S01]  /*11070*/  ULDC.64 UR4, c[0x0][0xb20] ;  /* 0x0002c80000047ab9 */ /* 0x000fe20000000a00 */
        /* <DEDUP_REMOVED lines=42> */
[----:B-1----:R-:W-:-:S06]  /*11320*/  IMAD.U32 R0, RZ, RZ, UR4 ;  /* 0x00000004ff007e24 */ /* 0x002fcc000f8e00ff */
[----:B------:R0:W5:Y:S01]  /*11330*/  @P1 LDG.E R0, desc[UR60][R8.64] ;  /* 0x0000003c08001981 */ /* 0x000162000c1e1900 */
[----:B------:R-:W-:Y:S01]  /*11340*/  ISETP.NE.U32.AND P0, PT, RZ, UR6, PT ;  /* 0x00000006ff007c0c */ /* 0x000fe2000bf05070 */
[----:B------:R-:W-:Y:S02]  /*11350*/  ULDC UR4, c[0x0][0x338] ;  /* 0x0000ce0000047ab9 */ /* 0x000fe40000000800 */
[----:B------:R-:W-:Y:S01]  /*11360*/  IMAD.U32 R6, RZ, RZ, UR4 ;  /* 0x00000004ff067e24 */ /* 0x000fe2000f8e00ff */
[----:B------:R-:W-:Y:S01]  /*11370*/  ISETP.NE.AND.EX P0, PT, RZ, UR7, PT, P0 ;  /* 0x00000007ff007c0c */ /* 0x000fe2000bf05300 */
[----:B------:R-:W-:-:S12]  /*11380*/  @P1 BRA `(.L_x_8318) ;  /* 0x0000000000101947 */ /* 0x000fd80003800000 */
[----:B------:R-:W-:Y:S05]  /*11390*/  @!P2 BRA `(.L_x_8318) ;  /* 0x00000000000ca947 */ /* 0x000fea0003800000 */
[----:B-----5:R-:W2:Y:S04]  /*113a0*/  LDG.E R0, desc[UR60][R2.64] ;  /* 0x0000003c02007981 */ /* 0x020ea8000c1e1900 */
[----:B0-----:R-:W2:Y:S02]  /*113b0*/  LDG.E R2, desc[UR60][R2.64+0x4] ;  /* 0x0000043c02027981 */ /* 0x001ea4000c1e1900 */
[----:B--2---:R-:W-:-:S07]  /*113c0*/  IMAD.IADD R0, R2, 0x1, -R0 ;  /* 0x0000000102007824 */ /* 0x004fce00078e0a00 */
.L_x_8318:
[----:B0-----:R-:W2:Y:S04]  /*113d0*/  @P0 LDG.E R2, desc[UR60][R4.64] ;  /* 0x0000003c04020981 */ /* 0x001ea8000c1e1900 */
[----:B------:R-:W2:Y:S01]  /*113e0*/  @P0 LDG.E R3, desc[UR60][R4.64+0x4] ;  /* 0x0000043c04030981 */ /* 0x000ea2000c1e1900 */
[----:B-----5:R-:W-:Y:S01]  /*113f0*/  IADD3 R0, -R7, R0, RZ ;  /* 0x0000000007007210 */ /* 0x020fe20007ffe1ff */
        /* <DEDUP_REMOVED lines=14> */
[----:B------:R-:W-:-:S05]  /*114e0*/  SHF.R.U32.HI R2, RZ, 0x6, R9 ;  /* 0x00000006ff027819 */ /* 0x000fca0000011609 */
[----:B------:R-:W-:Y:S02]  /*114f0*/  IMAD.MOV.U32 R0, RZ, RZ, R2 ;  /* 0x000000ffff007224 */ /* 0x000fe400078e0002 */
[----:B------:R-:W-:-:S04]  /*11500*/  @P1 VIADD R3, R6, 0x5f ;  /* 0x0000005f06031836 */ /* 0x000fc80000000000 */
[----:B------:R-:W-:-:S05]  /*11510*/  @P1 IMAD.HI R3, R3, 0x2aaaaaab, RZ ;  /* 0x2aaaaaab03031827 */ /* 0x000fca00078e02ff */
[----:B------:R-:W-:-:S04]  /*11520*/  @P1 SHF.R.U32.HI R6, RZ, 0x1f, R3 ;  /* 0x0000001fff061819 */ /* 0x000fc80000011603 */
[----:B------:R-:W-:Y:S02]  /*11530*/  @P1 LEA.HI.SX32 R0, R3, R6, 0x1c ;  /* 0x0000000603001211 */ /* 0x000fe400078fe2ff */
[----:B------:R-:W-:-:S06]  /*11540*/  MOV R6, RZ ;  /* 0x000000ff00067202 */ /* 0x000fcc0000000f00 */
        /* <DEDUP_REMOVED lines=17> */
.L_x_8445:
[----:B------:R-:W-:-:S03]  /*11660*/  UMOV UR4, 0xffffffff ;  /* 0xffffffff00047882 */ /* 0x000fc60000000000 */
[----:B------:R-:W-:Y:S05]  /*11670*/  BRA.DIV UR4, `(.L_x_8322) ;  /* 0x0000005204347947 */ /* 0x000fea000b800000 */
[----:B------:R-:W-:-:S13]  /*11680*/  ELECT P6, URZ, PT ;  /* 0x00000000003f782f */ /* 0x000fda00038c0000 */
.L_x_8448:
[----:B------:R-:W0:Y:S01]  /*11690*/  S2R R5, SR_CgaCtaId ;  /* 0x0000000000057919 */ /* 0x000e220000008800 */
[----:B------:R-:W-:Y:S01]  /*116a0*/  UIADD3 UR4, UR50, 0x1, URZ ;  /* 0x0000000132047890 */ /* 0x000fe2000fffe03f */
[----:B------:R-:W-:-:S03]  /*116b0*/  MOV R7, 0x400 ;  /* 0x0000040000077802 */ /* 0x000fc60000000f00 */
[----:B------:R-:W-:-:S04]  /*116c0*/  ULEA.HI UR5, UR4, UR4, URZ, 0x1 ;  /* 0x0000000404057291 */ /* 0x000fc8000f8f083f */
[----:B------:R-:W-:-:S04]  /*116d0*/  ULOP3.LUT UR5, UR5, 0xfffffffe, URZ, 0xc0, !UPT ;  /* 0xfffffffe05057892 */ /* 0x000fc8000f8ec03f */
[----:B------:R-:W-:Y:S01]  /*116e0*/  UIADD3 UR5, UR4, -UR5, URZ ;  /* 0x8000000504057290 */ /* 0x000fe2000fffe03f */
[----:B0-----:R-:W-:-:S05]  /*116f0*/  LEA R5, R5, R7, 0x18 ;  /* 0x0000000705057211 */ /* 0x001fca00078ec0ff */
[----:B------:R-:W-:-:S05]  /*11700*/  IMAD.U32 R7, RZ, RZ, UR5 ;  /* 0x00000005ff077e24 */ /* 0x000fca000f8e00ff */
[----:B------:R-:W-:-:S04]  /*11710*/  SHF.L.U32 R7, R7, 0x1f, RZ ;  /* 0x0000001f07077819 */ /* 0x000fc800000006ff */
[----:B------:R-:W0:Y:S02]  /*11720*/  SYNCS.PHASECHK.TRANS64.TRYWAIT P0, [R5+URZ+0x32420], R7 ;  /* 0x03242007050075a7 */ /* 0x000e24000800017f */
[----:B0-----:R-:W-:Y:S05]  /*11730*/  @!P0 BRA `(.L_x_8323) ;  /* 0x0000005000248947 */ /* 0x001fea0003800000 */
.L_x_8449:
        /* <DEDUP_REMOVED lines=8> */
.L_x_8450:
        /* <DEDUP_REMOVED lines=11> */
.L_x_8327:
        /* <DEDUP_REMOVED lines=19> */
.L_x_8451:
        /* <DEDUP_REMOVED lines=8> */
.L_x_8329:
        /* <DEDUP_REMOVED lines=31> */
.L_x_8325:
[----:B------:R-:W-:Y:S05]  /*11c10*/  BSYNC B1 ;  /* 0x0000000000017941 */ /* 0x000fea0003800000 */
.L_x_8324:
        /* <DEDUP_REMOVED lines=13> */
[C---:B-----5:R-:W-:Y:S02]  /*11cf0*/  IMAD R6, R0.reuse, 0x60, R6 ;  /* 0x0000006000067824 */ /* 0x060fe400078e0206 */
[----:B------:R-:W-:Y:S02]  /*11d00*/  VIADD R0, R0, 0xffffffff ;  /* 0xffffffff00007836 */ /* 0x000fe40000000000 */
[----:B------:R-:W-:-:S07]  /*11d10*/  VIADD R6, R6, 0xffffff40 ;  /* 0xffffff4006067836 */ /* 0x000fce0000000000 */
.L_x_8336:
[----:B------:R-:W-:Y:S05]  /*11d20*/  YIELD ;  /* 0x0000000000007946 */ /* 0x000fea0003800000 */
[----:B------:R-:W-:Y:S04]  /*11d30*/  BSSY B1, `(.L_x_8330) ;  /* 0x000004b000017945 */ /* 0x000fe80003800000 */
[----:B-1----:R-:W-:Y:S05]  /*11d40*/  @!P6 BRA `(.L_x_8331) ;  /* 0x000000040024e947 */ /* 0x002fea0003800000 */
[----:B------:R-:W2:Y:S04]  /*11d50*/  LDL R7, [R1+0x4] ;  /* 0x0000040001077983 */ /* 0x000ea80000100800 */
[----:B------:R-:W3:Y:S01]  /*11d60*/  LDL R8, [R1+0xc] ;  /* 0x00000c0001087983 */ /* 0x000ee20000100800 */
[----:B--2---:R-:W-:Y:S02]  /*11d70*/  LEA R7, R7, R5, 0x3 ;  /* 0x0000000507077211 */ /* 0x004fe400078e18ff */
[----:B---3--:R-:W-:-:S04]  /*11d80*/  SHF.L.U32 R8, R8, 0x1f, RZ ;  /* 0x0000001f08087819 */ /* 0x008fc800000006ff */
[----:B------:R-:W0:Y:S02]  /*11d90*/  SYNCS.PHASECHK.TRANS64.TRYWAIT P0, [R7+URZ+0x324a0], R8 ;  /* 0x0324a008070075a7 */ /* 0x000e24000800017f */
[----:B0-----:R-:W-:Y:S05]  /*11da0*/  @!P0 BRA `(.L_x_8332) ;  /* 0x0000004800c48947 */ /* 0x001fea0003800000 */
.L_x_8452:
        /* <DEDUP_REMOVED lines=11> */
.L_x_8333:
        /* <DEDUP_REMOVED lines=17> */
.L_x_8453:
        /* <DEDUP_REMOVED lines=8> */
.L_x_8335:
        /* <DEDUP_REMOVED lines=31> */
.L_x_8331:
[----:B------:R-:W-:Y:S05]  /*121e0*/  BSYNC B1 ;  /* 0x0000000000017941 */ /* 0x000fea0003800000 */
.L_x_8330:
        /* <DEDUP_REMOVED lines=13> */
.L_x_8320:
[----:B------:R-:W-:Y:S05]  /*122c0*/  BSYNC B0 ;  /* 0x0000000000007941 */ /* 0x000fea0003800000 */
.L_x_8319:
[----:B-1----:R-:W2:Y:S01]  /*122d0*/  LDL R7, [R1+0x2c] ;  /* 0x00002c0001077983 */ /* 0x002ea20000100800 */
        /* <DEDUP_REMOVED lines=11> */
[----:B0-----:R-:W0:Y:S01]  /*12390*/  LDC.64 R2, c[0x0][0xd38] ;  /* 0x00034e00ff027b82 */ /* 0x001e220000000a00 */
[----:B------:R-:W1:Y:S08]  /*123a0*/  FLO.U32 R0, UR4 ;  /* 0x0000000400007d00 */ /* 0x000e7000080e0000 */
[----:B------:R-:W0:Y:S01]  /*123b0*/  POPC R5, UR4 ;  /* 0x0000000400057d09 */ /* 0x000e220008000000 */
        /* <DEDUP_REMOVED lines=8> */
.L_x_8338:
[----:B------:R-:W0:Y:S01]  /*12440*/  S2R R0, SR_CgaCtaId ;  /* 0x0000000000007919 */ /* 0x000e220000008800 */
[----:B------:R-:W-:-:S04]  /*12450*/  MOV R2, 0x400 ;  /* 0x0000040000027802 */ /* 0x000fc80000000f00 */
[----:B0-----:R-:W-:-:S04]  /*12460*/  LEA R3, R0, R2, 0x18 ;  /* 0x0000000200037211 */ /* 0x001fc800078ec0ff */
[----:B------:R-:W-:Y:S01]  /*12470*/  IADD3 R0, R3, 0x1c400, RZ ;  /* 0x0001c40003007810 */ /* 0x000fe20007ffe0ff */
[----:B------:R0:W-:Y:S03]  /*12480*/  STL [R1+0x18], R3 ;  /* 0x0000180301007387 */ /* 0x0001e60000100800 */
        /* <DEDUP_REMOVED lines=10> */
[----:B-----5:R-:W-:Y:S02]  /*12530*/  IMAD.U32 R6, RZ, RZ, UR8 ;  /* 0x00000008ff067e24 */ /* 0x020fe4000f8e00ff */
[----:B------:R-:W-:-:S02]  /*12540*/  IMAD.U32 R7, RZ, RZ, UR9 ;  /* 0x00000009ff077e24 */ /* 0x000fc4000f8e00ff */
[----:B------:R-:W-:Y:S02]  /*12550*/  IMAD.U32 R10, RZ, RZ, UR4 ;  /* 0x00000004ff0a7e24 */ /* 0x000fe4000f8e00ff */
[----:B------:R-:W-:Y:S02]  /*12560*/  IMAD.MOV.U32 R8, RZ, RZ, 0x70 ;  /* 0x00000070ff087424 */ /* 0x000fe400078e00ff */
[----:B------:R-:W-:Y:S02]  /*12570*/  IMAD.MOV.U32 R12, RZ, RZ, 0x1 ;  /* 0x00000001ff0c7424 */ /* 0x000fe400078e00ff */
[----:B------:R-:W-:-:S07]  /*12580*/  IMAD.MOV.U32 R13, RZ, RZ, RZ ;  /* 0x000000ffff0d7224 */ /* 0x000fce00078e00ff */
[----:B------:R-:W-:-:S07]  /*12590*/  LEPC R20, `(.L_x_8340) ;  /* 0x000000001014794e */ /* 0x000fce0000000000 */
[----:B0-----:R-:W-:Y:S05]  /*125a0*/  CALL.ABS.NOINC R2 ;  /* 0x0000000002007343 */ /* 0x001fea0003c00000 */
.L_x_8340:
        /* <DEDUP_REMOVED lines=11> */
[----:B-----5:R-:W-:Y:S01]  /*12660*/  IMAD.U32 R6, RZ, RZ, UR8 ;  /* 0x00000008ff067e24 */ /* 0x020fe2000f8e00ff */
        /* <DEDUP_REMOVED lines=8> */
.L_x_8342:
        /* <DEDUP_REMOVED lines=16> */
.L_x_8341:
[----:B------:R-:W2:Y:S01]  /*127f0*/  LDL.LU R2, [R1+0x24] ;  /* 0x0000240001027983 */ /* 0x000ea20000300800 */
[----:B------:R-:W-:-:S03]  /*12800*/  ULDC.64 UR4, c[0x0][0xaf0] ;  /* 0x0002bc0000047ab9 */ /* 0x000fc60000000a00 */
[----:B------:R-:W3:Y:S04]  /*12810*/  LDL.LU R0, [R1+0x28] ;  /* 0x0000280001007983 */ /* 0x000ee80000300800 */
[----:B------:R-:W4:Y:S04]  /*12820*/  LDL.LU R4, [R1+0x34] ;  /* 0x0000340001047983 */ /* 0x000f280000300800 */
[----:B-----5:R-:W4:Y:S01]  /*12830*/  LDL.LU R6, [R1+0x1c] ;  /* 0x00001c0001067983 */ /* 0x020f220000300800 */
        /* <DEDUP_REMOVED lines=20> */
[----:B-1----:R-:W1:Y:S01]  /*12980*/  @P0 LDC R2, c[0x0][0x430] ;  /* 0x00010c00ff020b82 */ /* 0x002e620000000800 */
[----:B0-----:R-:W-:-:S05]  /*12990*/  @P0 IMAD.HI.U32 R3, R18, R5, RZ ;  /* 0x0000000512030227 */ /* 0x001fca00078e00ff */
[----:B-1----:R-:W-:Y:S02]  /*129a0*/  @P0 SHF.R.U32.HI R4, RZ, R2, R3 ;  /* 0x00000002ff040219 */ /* 0x002fe40000011603 */
[----:B------:R-:W-:-:S04]  /*129b0*/  ISETP.NE.U32.AND P0, PT, RZ, UR4, PT ;  /* 0x00000004ff007c0c */ /* 0x000fc8000bf05070 */
[----:B------:R-:W-:-:S04]  /*129c0*/  ISETP.NE.AND.EX P0, PT, RZ, UR5, PT, P0 ;  /* 0x00000005ff007c0c */ /* 0x000fc8000bf05300 */
[----:B------:R-:W-:-:S09]  /*129d0*/  SEL R2, R6, RZ, !P0 ;  /* 0x000000ff06027207 */ /* 0x000fd20004000000 */
.L_x_8343:
        /* <DEDUP_REMOVED lines=17> */
.L_x_8456:
[----:B------:R-:W2:Y:S01]  /*12af0*/  LDL R3, [R1+0x20] ;  /* 0x0000200001037983 */ /* 0x000ea20000100800 */
[----:B------:R-:W-:Y:S01]  /*12b00*/  UMOV UR4, 0xffffffff ;  /* 0xffffffff00047882 */ /* 0x000fe20000000000 */
[----:B------:R-:W-:Y:S01]  /*12b10*/  SHF.R.S32.HI R8, RZ, 0x1f, R0 ;  /* 0x0000001fff087819 */ /* 0x000fe20000011400 */
[----:B--2---:R-:W-:Y:S01]  /*12b20*/  VIADD R3, R3, 0xffffffff ;  /* 0xffffffff03037836 */ /* 0x004fe20000000000 */
[----:B------:R-:W-:Y:S06]  /*12b30*/  BRA.DIV UR4, `(.L_x_8345) ;  /* 0x0000003e04bc7947 */ /* 0x000fec000b800000 */
[----:B------:R-:W-:-:S13]  /*12b40*/  ELECT P6, URZ, PT ;  /* 0x00000000003f782f */ /* 0x000fda00038c0000 */
.L_x_8459:
        /* <DEDUP_REMOVED lines=24> */
.L_x_8347:
        /* <DEDUP_REMOVED lines=9> */
.L_x_8460:
        /* <DEDUP_REMOVED lines=11> */
.L_x_8349:
        /* <DEDUP_REMOVED lines=23> */
.L_x_8346:
        /* <DEDUP_REMOVED lines=55> */
.L_x_8351:
[----:B------:R-:W-:Y:S05]  /*132f0*/  BSYNC B0 ;  /* 0x0000000000007941 */ /* 0x000fea0003800000 */
.L_x_8350:
        /* <DEDUP_REMOVED lines=8> */
.L_x_8461:
        /* <DEDUP_REMOVED lines=13> */
.L_x_8462:
        /* <DEDUP_REMOVED lines=11> */
.L_x_8356:
        /* <DEDUP_REMOVED lines=38> */
.L_x_8354:
[----:B------:R-:W-:Y:S05]  /*13760*/  BSYNC B0 ;  /* 0x0000000000007941 */ /* 0x000fea0003800000 */
.L_x_8353:
        /* <DEDUP_REMOVED lines=46> */
.L_x_8363:
[----:B------:R-:W2:Y:S01]  /*13a50*/  S2R R7, SR_CgaCtaId ;  /* 0x0000000000077919 */ /* 0x000ea20000008800 */
[----:B------:R-:W-:-:S04]  /*13a60*/  MOV R2, 0x400 ;  /* 0x0000040000027802 */ /* 0x000fc80000000f00 */
[----:B--2---:R-:W-:Y:S02]  /*13a70*/  LEA R2, R7, R2, 0x18 ;  /* 0x0000000207027211 */ /* 0x004fe400078ec0ff */
[----:B------:R-:W-:-:S03]  /*13a80*/  SHF.L.U32 R7, R12, 0x1f, RZ ;  /* 0x0000001f0c077819 */ /* 0x000fc600000006ff */
[----:B------:R-:W-:-:S04]  /*13a90*/  IMAD R2, R13, 0x8, R2 ;  /* 0x000000080d027824 */ /* 0x000fc800078e0202 */
[----:B------:R-:W2:Y:S02]  /*13aa0*/  SYNCS.PHASECHK.TRANS64.TRYWAIT P0, [R2+URZ+0x32440], R7 ;  /* 0x03244007020075a7 */ /* 0x000ea4000800017f */
[----:B--2---:R-:W-:Y:S05]  /*13ab0*/  @!P0 BRA `(.L_x_8364) ;  /* 0x0000003000448947 */ /* 0x004fea0003800000 */
.L_x_8463:
[----:B------:R-:W3:Y:S02]  /*13ac0*/  S2R R10, SR_TID.X ;  /* 0x00000000000a7919 */ /* 0x000ee40000002100 */
[----:B---3--:R-:W-:-:S04]  /*13ad0*/  LOP3.LUT R10, R10, 0x7f, RZ, 0xc0, !PT ;  /* 0x0000007f0a0a7812 */ /* 0x008fc800078ec0ff */
[----:B------:R-:W-:-:S13]  /*13ae0*/  ISETP.NE.AND P1, PT, R10, RZ, PT ;  /* 0x000000ff0a00720c */ /* 0x000fda0003f25270 */
[----:B------:R-:W-:Y:S05]  /*13af0*/  @P1 BRA `(.L_x_8365) ;  /* 0x00000000001c1947 */ /* 0x000fea0003800000 */
[----:B------:R-:W3:Y:S02]  /*13b00*/  S2R R10, SR_TID.X ;  /* 0x00000000000a7919 */ /* 0x000ee40000002100 */
[----:B---3--:R-:W-:-:S04]  /*13b10*/  LOP3.LUT R10, R10, 0x1f, RZ, 0xc0, !PT ;  /* 0x0000001f0a0a7812 */ /* 0x008fc800078ec0ff */
[----:B------:R-:W-:Y:S02]  /*13b20*/  ISETP.NE.AND P0, PT, R10, RZ, PT ;  /* 0x000000ff0a00720c */ /* 0x000fe40003f05270 */
[----:B------:R-:W-:-:S04]  /*13b30*/  MOV R10, 0x3000 ;  /* 0x00003000000a7802 */ /* 0x000fc80000000f00 */
[----:B------:R3:W-:Y:S07]  /*13b40*/  SYNCS.ARRIVE.TRANS64 RZ, [R2+URZ+0x32430], R10 ;  /* 0x0324300a02ff79a7 */ /* 0x0007ee000800003f */
[----:B------:R-:W-:Y:S05]  /*13b50*/  @!P0 BRA `(.L_x_8365) ;  /* 0x0000000000048947 */ /* 0x000fea0003800000 */
[----:B------:R-:W-:Y:S01]  /*13b60*/  BPT.TRAP 0x1 ;  /* 0x000000040000795c */ /* 0x000fe20000300000 */
.L_x_8365:
        /* <DEDUP_REMOVED lines=22> */
.L_x_8464:
        /* <DEDUP_REMOVED lines=8> */
.L_x_8367:
        /* <DEDUP_REMOVED lines=34> */
.L_x_8362:
[----:B------:R-:W-:Y:S05]  /*13f70*/  BSYNC B2 ;  /* 0x0000000000027941 */ /* 0x000fea0003800000 */
.L_x_8361:
[----:B------:R-:W2:Y:S02]  /*13f80*/  LDL.LU R2, [R1+0x20] ;  /* 0x0000200001027983 */ /* 0x000ea40000300800 */
[----:B--2---:R-:W-:-:S07]  /*13f90*/  VIADD R5, R2, 0xfffffffd ;  /* 0xfffffffd02057836 */ /* 0x004fce0000000000 */
.L_x_8360:
[----:B------:R-:W-:Y:S05]  /*13fa0*/  BSYNC B1 ;  /* 0x0000000000017941 */ /* 0x000fea0003800000 */
.L_x_8359:
[----:B------:R-:W-:-:S05]  /*13fb0*/  IMAD.MOV R2, RZ, RZ, -R9 ;  /* 0x000000ffff027224 */ /* 0x000fca00078e0a09 */
[----:B------:R-:W-:-:S13]  /*13fc0*/  ISETP.NE.AND P0, PT, R3, R2, PT ;  /* 0x000000020300720c */ /* 0x000fda0003f05270 */
[----:B------:R-:W-:Y:S05]  /*13fd0*/  @!P0 BRA `(.L_x_8358) ;  /* 0x0000000c008c8947 */ /* 0x000fea0003800000 */
.L_x_8382:
        /* <DEDUP_REMOVED lines=10> */
[----:B------:R-:W-:Y:S02]  /*14080*/  ISETP.NE.U32.AND P0, PT, RZ, UR38, PT ;  /* 0x00000026ff007c0c */ /* 0x000fe4000bf05070 */
[----:B------:R-:W-:Y:S02]  /*14090*/  MOV R11, R5 ;  /* 0x00000005000b7202 */ /* 0x000fe40000000f00 */
[----:B------:R-:W-:-:S13]  /*140a0*/  ISETP.NE.AND.EX P0, PT, RZ, UR39, PT, P0 ;  /* 0x00000027ff007c0c */ /* 0x000fda000bf05300 */
[----:B------:R-:W-:Y:S05]  /*140b0*/  @!P0 BRA `(.L_x_8370) ;  /* 0x0000000000408947 */ /* 0x000fea0003800000 */
[----:B------:R-:W2:Y:S02]  /*140c0*/  LDC R6, c[0x0][0x41c] ;  /* 0x00010700ff067b82 */ /* 0x000ea40000000800 */
        /* <DEDUP_REMOVED lines=15> */
.L_x_8370:
[----:B------:R-:W3:Y:S01]  /*141c0*/  S2R R3, SR_CgaCtaId ;  /* 0x0000000000037919 */ /* 0x000ee20000008800 */
[----:B------:R-:W-:Y:S02]  /*141d0*/  MOV R2, 0x400 ;  /* 0x0000040000027802 */ /* 0x000fe40000000f00 */
[----:B--2---:R-:W-:Y:S02]  /*141e0*/  SHF.L.U32 R7, R10, 0x1f, RZ ;  /* 0x0000001f0a077819 */ /* 0x004fe400000006ff */
[----:B---3--:R-:W-:-:S05]  /*141f0*/  LEA R2, R3, R2, 0x18 ;  /* 0x0000000203027211 */ /* 0x008fca00078ec0ff */
[----:B------:R-:W-:-:S04]  /*14200*/  IMAD R3, R9, 0x8, R2 ;  /* 0x0000000809037824 */ /* 0x000fc800078e0202 */
[----:B------:R-:W2:Y:S02]  /*14210*/  SYNCS.PHASECHK.TRANS64.TRYWAIT P0, [R3+URZ+0x32440], R7 ;  /* 0x03244007030075a7 */ /* 0x000ea4000800017f */
[----:B--2---:R-:W-:Y:S05]  /*14220*/  @!P0 BRA `(.L_x_8371) ;  /* 0x0000002800908947 */ /* 0x004fea0003800000 */
.L_x_8465:
        /* <DEDUP_REMOVED lines=11> */
.L_x_8372:
        /* <DEDUP_REMOVED lines=21> */
.L_x_8466:
        /* <DEDUP_REMOVED lines=8> */
.L_x_8374:
        /* <DEDUP_REMOVED lines=33> */
.L_x_8369:
[----:B------:R-:W-:Y:S05]  /*146c0*/  BSYNC B1 ;  /* 0x0000000000017941 */ /* 0x000fea0003800000 */
.L_x_8368:
        /* <DEDUP_REMOVED lines=13> */
[----:B------:R-:W3:Y:S02]  /*147a0*/  LDC R6, c[0x0][0x41c] ;  /* 0x00010700ff067b82 */ /* 0x000ee40000000800 */
        /* <DEDUP_REMOVED lines=15> */
.L_x_8377:
[----:B------:R-:W4:Y:S01]  /*148a0*/  S2R R3, SR_CgaCtaId ;  /* 0x0000000000037919 */ /* 0x000f220000008800 */
[----:B------:R-:W-:Y:S02]  /*148b0*/  MOV R2, 0x400 ;  /* 0x0000040000027802 */ /* 0x000fe40000000f00 */
[----:B---3--:R-:W-:Y:S02]  /*148c0*/  SHF.L.U32 R7, R10, 0x1f, RZ ;  /* 0x0000001f0a077819 */ /* 0x008fe400000006ff */
[----:B----4-:R-:W-:-:S05]  /*148d0*/  LEA R2, R3, R2, 0x18 ;  /* 0x0000000203027211 */ /* 0x010fca00078ec0ff */
[----:B------:R-:W-:-:S04]  /*148e0*/  IMAD R3, R11, 0x8, R2 ;  /* 0x000000080b037824 */ /* 0x000fc800078e0202 */
[----:B------:R-:W3:Y:S02]  /*148f0*/  SYNCS.PHASECHK.TRANS64.TRYWAIT P0, [R3+URZ+0x32440], R7 ;  /* 0x03244007030075a7 */ /* 0x000ee4000800017f */
[----:B---3--:R-:W-:Y:S05]  /*14900*/  @!P0 BRA `(.L_x_8378) ;  /* 0x0000002400008947 */ /* 0x008fea0003800000 */
.L_x_8467:
        /* <DEDUP_REMOVED lines=11> */
.L_x_8379:
        /* <DEDUP_REMOVED lines=22> */
.L_x_8468:
        /* <DEDUP_REMOVED lines=8> */
.L_x_8381:
        /* <DEDUP_REMOVED lines=34> */
.L_x_8376:
[----:B------:R-:W-:Y:S05]  /*14dc0*/  BSYNC B1 ;  /* 0x0000000000017941 */ /* 0x000fea0003800000 */
.L_x_8375:
[C---:B------:R-:W-:Y:S02]  /*14dd0*/  ISETP.GT.AND P0, PT, R5.reuse, 0x1, PT ;  /* 0x000000010500780c */ /* 0x040fe40003f04270 */
[----:B------:R-:W-:-:S05]  /*14de0*/  IADD3 R2, R5, -0x2, RZ ;  /* 0xfffffffe05027810 */ /* 0x000fca0007ffe0ff */
[----:B------:R-:W-:-:S06]  /*14df0*/  IMAD.MOV.U32 R5, RZ, RZ, R2 ;  /* 0x000000ffff057224 */ /* 0x000fcc00078e0002 */
[----:B------:R-:W-:Y:S05]  /*14e00*/  @P0 BRA `(.L_x_8382) ;  /* 0xfffffff000740947 */ /* 0x000fea000383ffff */
.L_x_8358:
[----:B------:R-:W-:Y:S05]  /*14e10*/  BSYNC B0 ;  /* 0x0000000000007941 */ /* 0x000fea0003800000 */
.L_x_8357:
        /* <DEDUP_REMOVED lines=23> */
.L_x_8384:
[----:B------:R-:W-:Y:S05]  /*14f90*/  BSYNC B0 ;  /* 0x0000000000007941 */ /* 0x000fea0003800000 */
.L_x_8383:
[----:B---3--:R-:W3:Y:S02]  /*14fa0*/  LDL.LU R2, [R1+0x8] ;  /* 0x0000080001027983 */ /* 0x008ee40000300800 */
[----:B---3--:R-:W-:-:S05]  /*14fb0*/  LOP3.LUT R2, R2, R0, RZ, 0x3c, !PT ;  /* 0x0000000002027212 */ /* 0x008fca00078e3cff */
[----:B------:R3:W-:Y:S02]  /*14fc0*/  STL [R1+0x8], R2 ;  /* 0x0000080201007387 */ /* 0x0007e40000100800 */
.L_x_8339:
[----:B------:R-:W-:Y:S05]  /*14fd0*/  BSYNC B6 ;  /* 0x0000000000067941 */ /* 0x000fea0003800000 */
.L_x_8337:
[----:B------:R-:W-:-:S03]  /*14fe0*/  UMOV UR4, 0xffffffff ;  /* 0xffffffff00047882 */ /* 0x000fc60000000000 */
[----:B------:R-:W-:Y:S05]  /*14ff0*/  BRA.DIV UR4, `(.L_x_8385) ;  /* 0x0000001e046c7947 */ /* 0x000fea000b800000 */
[----:B0-----:R0:W4:Y:S04]  /*15000*/  SHFL.IDX PT, R4, R16, RZ, 0x1f ;  /* 0x00001fff10047589 */ /* 0x00112800000e0000 */
[----:B------:R0:W0:Y:S02]  /*15010*/  SHFL.IDX PT, R5, R16, 0x1, 0x1f ;  /* 0x00201f0010057f89 */ /* 0x00002400000e0000 */
.L_x_8472:
[----:B------:R-:W1:Y:S01]  /*15020*/  S2R R0, SR_TID.X ;  /* 0x0000000000007919 */ /* 0x000e620000002100 */
[----:B------:R-:W-:Y:S01]  /*15030*/  ULDC UR4, c[0x0][0xd14] ;  /* 0x0003450000047ab9 */ /* 0x000fe20000000800 */
[----:B------:R-:W-:Y:S01]  /*15040*/  BSSY B0, `(.L_x_8386) ;  /* 0x000000b000007945 */ /* 0x000fe20003800000 */
[----:B------:R-:W-:Y:S02]  /*15050*/  MOV R17, RZ ;  /* 0x000000ff00117202 */ /* 0x000fe40000000f00 */
        /* <DEDUP_REMOVED lines=9> */
.L_x_8387:
[----:B------:R-:W-:Y:S05]  /*150f0*/  BSYNC B0 ;  /* 0x0000000000007941 */ /* 0x000fea0003800000 */
.L_x_8386:
        /* <DEDUP_REMOVED lines=9> */
[----:B-1-3--:R-:W-:Y:S02]  /*15190*/  SEL R2, R14, RZ, P1 ;  /* 0x000000ff0e027207 */ /* 0x00afe40000800000 */
        /* <DEDUP_REMOVED lines=13> */
.L_x_8480:
[----:B------:R-:W-:Y:S02]  /*15270*/  ULDC UR4, c[0x0][0xd10] ;  /* 0x0003440000047ab9 */ /* 0x000fe40000000800 */
[----:B------:R-:W-:-:S04]  /*15280*/  IMAD.U32 R16, RZ, RZ, UR4 ;  /* 0x00000004ff107e24 */ /* 0x000fc8000f8e00ff */
[----:B-1----:R-:W-:-:S04]  /*15290*/  IMAD R2, R14, R16, RZ ;  /* 0x000000100e027224 */ /* 0x002fc800078e02ff */
[----:B------:R-:W-:-:S05]  /*152a0*/  IMAD.IADD R5, R5, 0x1, R2 ;  /* 0x0000000105057824 */ /* 0x000fca00078e0202 */
[----:B----4-:R-:W-:-:S13]  /*152b0*/  ISETP.GT.AND P0, PT, R5, R4, PT ;  /* 0x000000040500720c */ /* 0x010fda0003f04270 */
[----:B------:R-:W-:Y:S05]  /*152c0*/  @P0 BRA `(.L_x_8389) ;  /* 0x0000000000b40947 */ /* 0x000fea0003800000 */
[----:B------:R-:W1:Y:S02]  /*152d0*/  LDC R0, c[0x0][0xd14] ;  /* 0x00034500ff007b82 */ /* 0x000e640000000800 */
.L_x_8394:
        /* <DEDUP_REMOVED lines=14> */
.L_x_8392:
[----:B------:R-:W-:Y:S05]  /*153c0*/  BSYNC B0 ;  /* 0x0000000000007941 */ /* 0x000fea0003800000 */
.L_x_8391:
        /* <DEDUP_REMOVED lines=23> */
.L_x_8488:
[----:B------:R-:W-:Y:S02]  /*15540*/  ULDC UR4, c[0x0][0xd10] ;  /* 0x0003440000047ab9 */ /* 0x000fe40000000800 */
[----:B------:R-:W-:-:S04]  /*15550*/  IMAD.U32 R16, RZ, RZ, UR4 ;  /* 0x00000004ff107e24 */ /* 0x000fc8000f8e00ff */
[----:B-1----:R-:W-:-:S04]  /*15560*/  IMAD R2, R14, R16, RZ ;  /* 0x000000100e027224 */ /* 0x002fc800078e02ff */
[----:B------:R-:W-:-:S05]  /*15570*/  IMAD.IADD R5, R2, 0x1, R5 ;  /* 0x0000000102057824 */ /* 0x000fca00078e0205 */
[----:B------:R-:W-:-:S13]  /*15580*/  ISETP.GT.AND P0, PT, R5, R4, PT ;  /* 0x000000040500720c */ /* 0x000fda0003f04270 */
[----:B------:R-:W-:Y:S05]  /*15590*/  @!P0 BRA `(.L_x_8394) ;  /* 0xfffffffc00508947 */ /* 0x000fea000383ffff */
.L_x_8389:
        /* <DEDUP_REMOVED lines=8> */
.L_x_8492:
[----:B------:R-:W-:Y:S01]  /*15620*/  ISETP.NE.AND P0, PT, R6, RZ, PT ;  /* 0x000000ff0600720c */ /* 0x000fe20003f05270 */
[----:B------:R-:W-:-:S12]  /*15630*/  IMAD.MOV.U32 R14, RZ, RZ, RZ ;  /* 0x000000ffff0e7224 */ /* 0x000fd800078e00ff */
[----:B------:R-:W-:Y:S05]  /*15640*/  @!P0 BRA `(.L_x_8396) ;  /* 0x0000000000108947 */ /* 0x000fea0003800000 */
[----:B------:R-:W-:Y:S01]  /*15650*/  UMOV UR4, 0xffffffff ;  /* 0xffffffff00047882 */ /* 0x000fe20000000000 */
[----:B------:R-:W-:Y:S02]  /*15660*/  IADD3 R12, R5, -0x1, RZ ;  /* 0xffffffff050c7810 */ /* 0x000fe40007ffe0ff */
[----:B------:R-:W-:Y:S05]  /*15670*/  BRA.DIV UR4, `(.L_x_8397) ;  /* 0x0000002204007947 */ /* 0x000fea000b800000 */
[----:B------:R4:W0:Y:S02]  /*15680*/  SHFL.IDX PT, R14, R3, R12, 0x1f ;  /* 0x00001f0c030e7589 */ /* 0x00082400000e0000 */
.L_x_8396:
[----:B---3--:R-:W-:Y:S01]  /*15690*/  IABS R6, R17 ;  /* 0x0000001100067213 */ /* 0x008fe20000000000 */
[----:B0-----:R-:W-:Y:S02]  /*156a0*/  IMAD R16, R14, R16, R2 ;  /* 0x000000100e107224 */ /* 0x001fe400078e0202 */
[----:B------:R-:W-:Y:S01]  /*156b0*/  IMAD.MOV.U32 R2, RZ, RZ, RZ ;  /* 0x000000ffff027224 */ /* 0x000fe200078e00ff */
[----:B------:R-:W0:Y:S01]  /*156c0*/  I2F.RP R7, R6 ;  /* 0x0000000600077306 */ /* 0x000e220000209400 */
[----:B------:R-:W-:-:S07]  /*156d0*/  IMAD.IADD R19, R5, 0x1, R19 ;  /* 0x0000000105137824 */ /* 0x000fce00078e0213 */
[----:B0-----:R-:W0:Y:S02]  /*156e0*/  MUFU.RCP R7, R7 ;  /* 0x0000000700077308 */ /* 0x001e240000001000 */
[----:B0-----:R-:W-:-:S06]  /*156f0*/  VIADD R8, R7, 0xffffffe ;  /* 0x0ffffffe07087836 */ /* 0x001fcc0000000000 */
[----:B----4-:R-:W0:Y:S02]  /*15700*/  F2I.FTZ.U32.TRUNC.NTZ R3, R8 ;  /* 0x0000000800037305 */ /* 0x010e24000021f000 */
        /* <DEDUP_REMOVED lines=23> */
.L_x_8390:
[----:B------:R-:W-:Y:S01]  /*15880*/  UMOV UR4, URZ ;  /* 0x0000003f00047c82 */ /* 0x000fe20008000000 */
[----:B------:R-:W-:Y:S01]  /*15890*/  UMOV UR5, URZ ;  /* 0x0000003f00057c82 */ /* 0x000fe20008000000 */
[----:B------:R-:W-:Y:S01]  /*158a0*/  ULDC UR6, c[0x0][0xd14] ;  /* 0x0003450000067ab9 */ /* 0x000fe20000000800 */
[----:B------:R-:W-:Y:S01]  /*158b0*/  IMAD.MOV.U32 R16, RZ, RZ, R4 ;  /* 0x000000ffff107224 */ /* 0x000fe200078e0004 */
[----:B------:R-:W-:Y:S01]  /*158c0*/  MOV R18, UR5 ;  /* 0x0000000500127c02 */ /* 0x000fe20008000f00 */
[----:B------:R-:W-:Y:S02]  /*158d0*/  IMAD.U32 R17, RZ, RZ, UR4 ;  /* 0x00000004ff117e24 */ /* 0x000fe4000f8e00ff */
[----:B------:R-:W-:-:S07]  /*158e0*/  IMAD.U32 R19, RZ, RZ, UR6 ;  /* 0x00000006ff137e24 */ /* 0x000fce000f8e00ff */
.L_x_8398:
        /* <DEDUP_REMOVED lines=12> */
.L_x_8317:
[----:B------:R-:W4:Y:S01]  /*159b0*/  S2R R3, SR_CgaCtaId ;  /* 0x0000000000037919 */ /* 0x000f220000008800 */
[----:B------:R-:W-:Y:S01]  /*159c0*/  UIADD3 UR4, UR50, 0x1, URZ ;  /* 0x0000000132047890 */ /* 0x000fe2000fffe03f */
[----:B0-----:R-:W-:-:S03]  /*159d0*/  MOV R0, 0x400 ;  /* 0x0000040000007802 */ /* 0x001fc60000000f00 */
[----:B------:R-:W-:-:S04]  /*159e0*/  ULEA.HI UR5, UR4, UR4, URZ, 0x1 ;  /* 0x0000000404057291 */ /* 0x000fc8000f8f083f */
[----:B------:R-:W-:-:S04]  /*159f0*/  ULOP3.LUT UR5, UR5, 0xfffffffe, URZ, 0xc0, !UPT ;  /* 0xfffffffe05057892 */ /* 0x000fc8000f8ec03f */
[----:B------:R-:W-:Y:S01]  /*15a00*/  UIADD3 UR5, UR4, -UR5, URZ ;  /* 0x8000000504057290 */ /* 0x000fe2000fffe03f */
[----:B----4-:R-:W-:-:S05]  /*15a10*/  LEA R0, R3, R0, 0x18 ;  /* 0x0000000003007211 */ /* 0x010fca00078ec0ff */
[----:B------:R-:W-:-:S05]  /*15a20*/  IMAD.U32 R3, RZ, RZ, UR5 ;  /* 0x00000005ff037e24 */ /* 0x000fca000f8e00ff */
[----:B------:R-:W-:-:S04]  /*15a30*/  SHF.L.U32 R3, R3, 0x1f, RZ ;  /* 0x0000001f03037819 */ /* 0x000fc800000006ff */
[----:B------:R-:W0:Y:S02]  /*15a40*/  SYNCS.PHASECHK.TRANS64.TRYWAIT P0, [R0+URZ+0x32420], R3 ;  /* 0x03242003000075a7 */ /* 0x000e24000800017f */
[----:B0-----:R-:W-:Y:S05]  /*15a50*/  @!P0 BRA `(.L_x_8400) ;  /* 0x0000001c002c8947 */ /* 0x001fea0003800000 */
.L_x_8495:
[----:B------:R-:W-:-:S03]  /*15a60*/  UMOV UR4, 0xffffffff ;  /* 0xffffffff00047882 */ /* 0x000fc60000000000 */
[----:B------:R-:W-:Y:S05]  /*15a70*/  BRA.DIV UR4, `(.L_x_8401) ;  /* 0x0000001e04387947 */ /* 0x000fea000b800000 */
[----:B---3--:R-:W3:Y:S02]  /*15a80*/  S2R R2, SR_TID.X ;  /* 0x0000000000027919 */ /* 0x008ee40000002100 */
[----:B---3--:R-:W-:-:S04]  /*15a90*/  SHF.R.U32.HI R2, RZ, 0x5, R2 ;  /* 0x00000005ff027819 */ /* 0x008fc80000011602 */
[----:B------:R-:W-:-:S05]  /*15aa0*/  LOP3.LUT R2, R2, 0x3, RZ, 0xc0, !PT ;  /* 0x0000000302027812 */ /* 0x000fca00078ec0ff */
[----:B------:R3:W4:Y:S02]  /*15ab0*/  SHFL.IDX PT, R14, R2, RZ, 0x1f ;  /* 0x00001fff020e7589 */ /* 0x00072400000e0000 */
.L_x_8498:
[----:B----4-:R-:W-:-:S13]  /*15ac0*/  ISETP.NE.AND P0, PT, R14, RZ, PT ;  /* 0x000000ff0e00720c */ /* 0x010fda0003f05270 */
[----:B------:R-:W-:Y:S05]  /*15ad0*/  @P0 BRA `(.L_x_8174) ;  /* 0x00000000009c0947 */ /* 0x000fea0003800000 */
[----:B------:R-:W-:-:S03]  /*15ae0*/  UMOV UR4, 0xffffffff ;  /* 0xffffffff00047882 */ /* 0x000fc60000000000 */
[----:B------:R-:W-:Y:S05]  /*15af0*/  BRA.DIV UR4, `(.L_x_8402) ;  /* 0x0000001e044c7947 */ /* 0x000fea000b800000 */
[----:B------:R-:W-:-:S13]  /*15b00*/  ELECT P6, URZ, PT ;  /* 0x00000000003f782f */ /* 0x000fda00038c0000 */
.L_x_8501:
[----:B------:R-:W-:Y:S05]  /*15b10*/  @!P6 BRA `(.L_x_8174) ;  /* 0x00000000008ce947 */ /* 0x000fea0003800000 */
[----:B---3--:R-:W3:Y:S02]  /*15b20*/  LDL R2, [R1+0x80] ;  /* 0x0000800001027983 */ /* 0x008ee40000100800 */
[----:B---3--:R-:W-:-:S13]  /*15b30*/  R2UR UR4, R2 ;  /* 0x00000000020472ca */ /* 0x008fda00000e0000 */
[----:B------:R-:W-:-:S06]  /*15b40*/  ULOP3.LUT UR4, UR4, 0x2, URZ, 0xfc, !UPT ;  /* 0x0000000204047892 */ /* 0x000fcc000f8efc3f */
[----:B------:R-:W-:-:S05]  /*15b50*/  IMAD.U32 R2, RZ, RZ, UR4 ;  /* 0x00000004ff027e24 */ /* 0x000fca000f8e00ff */
[----:B------:R-:W-:-:S13]  /*15b60*/  ISETP.NE.AND P2, PT, R2, 0x3, PT ;  /* 0x000000030200780c */ /* 0x000fda0003f45270 */
[----:B------:R-:W-:Y:S05]  /*15b70*/  @!P2 BRA `(.L_x_8403) ;  /* 0x000000000004a947 */ /* 0x000fea0003800000 */
[----:B------:R-:W-:Y:S01]  /*15b80*/  BPT.TRAP 0x1 ;  /* 0x000000040000795c */ /* 0x000fe20000300000 */
.L_x_8403:
[----:B0-----:R-:W3:Y:S04]  /*15b90*/  LDL R3, [R1] ;  /* 0x0000000001037983 */ /* 0x001ee80000100800 */
[----:B------:R-:W1:Y:S01]  /*15ba0*/  LDL.LU R7, [R1+0x8] ;  /* 0x0000080001077983 */ /* 0x000e620000300800 */
[----:B------:R-:W-:-:S05]  /*15bb0*/  VIADD R2, R0, 0x32440 ;  /* 0x0003244000027836 */ /* 0x000fca0000000000 */
[C---:B---3--:R-:W-:Y:S01]  /*15bc0*/  LEA R6, R3.reuse, R2, 0x3 ;  /* 0x0000000203067211 */ /* 0x048fe200078e18ff */
[----:B------:R-:W-:Y:S01]  /*15bd0*/  VIADD R3, R3, 0x1 ;  /* 0x0000000103037836 */ /* 0x000fe20000000000 */
[----:B-1----:R-:W-:-:S04]  /*15be0*/  SHF.L.U32 R5, R7, 0x1f, RZ ;  /* 0x0000001f07057819 */ /* 0x002fc800000006ff */
        /* <DEDUP_REMOVED lines=8> */
.L_x_8502:
[----:B------:R-:W1:Y:S02]  /*15c70*/  SYNCS.PHASECHK.TRANS64.TRYWAIT P0, [R7+URZ], R2 ;  /* 0x00000002070075a7 */ /* 0x000e64000800017f */
[----:B-1----:R-:W-:Y:S05]  /*15c80*/  @!P0 BRA `(.L_x_8405) ;  /* 0x0000001c001c8947 */ /* 0x002fea0003800000 */
.L_x_8503:
[----:B------:R-:W-:Y:S05]  /*15c90*/  @!P2 BRA `(.L_x_8406) ;  /* 0x000000000004a947 */ /* 0x000fea0003800000 */
[----:B------:R-:W-:Y:S01]  /*15ca0*/  BPT.TRAP 0x1 ;  /* 0x000000040000795c */ /* 0x000fe20000300000 */
.L_x_8406:
[----:B------:R-:W3:Y:S01]  /*15cb0*/  LDL.LU R4, [R1] ;  /* 0x0000000001047983 */ /* 0x000ee20000300800 */
[----:B------:R-:W-:-:S04]  /*15cc0*/  VIADD R0, R0, 0x32460 ;  /* 0x0003246000007836 */ /* 0x000fc80000000000 */
[----:B---3--:R-:W-:-:S04]  /*15cd0*/  IMAD R4, R4, 0x8, R0 ;  /* 0x0000000804047824 */ /* 0x008fc800078e0200 */
[----:B------:R-:W3:Y:S02]  /*15ce0*/  SYNCS.PHASECHK.TRANS64.TRYWAIT P0, [R4+URZ], R5 ;  /* 0x00000005040075a7 */ /* 0x000ee4000800017f */
[----:B---3--:R-:W-:Y:S05]  /*15cf0*/  @!P0 BRA `(.L_x_8407) ;  /* 0x0000001c00148947 */ /* 0x008fea0003800000 */
.L_x_8504:
[----:B------:R-:W-:-:S07]  /*15d00*/  LEA R3, R3, R0, 0x3 ;  /* 0x0000000003037211 */ /* 0x000fce00078e18ff */
.L_x_8408:
[----:B----4-:R4:W0:Y:S02]  /*15d10*/  SYNCS.PHASECHK.TRANS64.TRYWAIT P0, [R3+URZ], R2 ;  /* 0x00000002030075a7 */ /* 0x010824000800017f */
[----:B0-----:R-:W-:Y:S05]  /*15d20*/  @!P0 NANOSLEEP.SYNCS 0x989680 ;  /* 0x009896800000895d */ /* 0x001fea0003900000 */
[----:B------:R-:W0:Y:S02]  /*15d30*/  @!P0 SYNCS.PHASECHK.TRANS64 P0, [R3+URZ], R2 ;  /* 0x00000002030085a7 */ /* 0x000e24000800007f */
[----:B0-----:R-:W-:Y:S05]  /*15d40*/  @!P0 BRA `(.L_x_8408) ;  /* 0xfffffffc00f08947 */ /* 0x001fea000383ffff */
.L_x_8174:
[----:B------:R-:W-:Y:S05]  /*15d50*/  BSYNC B7 ;  /* 0x0000000000077941 */ /* 0x000fea0003800000 */
.L_x_8171:
[----:B------:R-:W-:Y:S05]  /*15d60*/  EXIT ;  /* 0x000000000000794d */ /* 0x000fea0003800000 */
.L_x_8192:
[----:B0-----:R0:W1:Y:S02]  /*15d70*/  SYNCS.PHASECHK.TRANS64.TRYWAIT P6, [R95+URZ+0x32490], R110 ;  /* 0x0324906e5f0075a7 */ /* 0x00106400080c017f */
[----:B-1----:R-:W-:Y:S05]  /*15d80*/  @!P6 NANOSLEEP.SYNCS 0x989680 ;  /* 0x009896800000e95d */ /* 0x002fea0003900000 */
[----:B------:R-:W1:Y:S02]  /*15d90*/  @!P6 SYNCS.PHASECHK.TRANS64 P6, [R95+URZ+0x32490], R110 ;  /* 0x0324906e5f00e5a7 */ /* 0x000e6400080c007f */
[----:B-1----:R-:W-:Y:S05]  /*15da0*/  @!P6 BRA `(.L_x_8192) ;  /* 0xfffffffc00f0e947 */ /* 0x002fea000383ffff */
[----:B------:R-:W-:Y:S05]  /*15db0*/  BRA `(.L_x_8409) ;  /* 0xfffffecc00847947 */ /* 0x000fea000383ffff */
.L_x_8210:
[----:B0-----:R0:W1:Y:S02]  /*15dc0*/  SYNCS.PHASECHK.TRANS64.TRYWAIT P5, [R95+URZ+0x32490], R110 ;  /* 0x0324906e5f0075a7 */ /* 0x00106400080a017f */
[----:B-1----:R-:W-:Y:S05]  /*15dd0*/  @!P5 NANOSLEEP.SYNCS 0x989680 ;  /* 0x009896800000d95d */ /* 0x002fea0003900000 */
[----:B------:R-:W1:Y:S02]  /*15de0*/  @!P5 SYNCS.PHASECHK.TRANS64 P5, [R95+URZ+0x32490], R110 ;  /* 0x0324906e5f00d5a7 */ /* 0x000e6400080a007f */
[----:B-1----:R-:W-:Y:S05]  /*15df0*/  @!P5 BRA `(.L_x_8210) ;  /* 0xfffffffc00f0d947 */ /* 0x002fea000383ffff */
[----:B------:R-:W-:Y:S05]  /*15e00*/  BRA `(.L_x_8410) ;  /* 0xfffffedc00e07947 */ /* 0x000fea000383ffff */
.L_x_8219:
[----:B0-----:R0:W1:Y:S02]  /*15e10*/  SYNCS.PHASECHK.TRANS64.TRYWAIT P4, [R95+URZ+0x32490], R110 ;  /* 0x0324906e5f0075a7 */ /* 0x001064000808017f */
[----:B-1----:R-:W-:Y:S05]  /*15e20*/  @!P4 NANOSLEEP.SYNCS 0x989680 ;  /* 0x009896800000c95d */ /* 0x002fea0003900000 */
[----:B------:R-:W1:Y:S02]  /*15e30*/  @!P4 SYNCS.PHASECHK.TRANS64 P4, [R95+URZ+0x32490], R110 ;  /* 0x0324906e5f00c5a7 */ /* 0x000e64000808007f */
[----:B-1----:R-:W-:Y:S05]  /*15e40*/  @!P4 BRA `(.L_x_8219) ;  /* 0xfffffffc00f0c947 */ /* 0x002fea000383ffff */
[----:B------:R-:W-:Y:S05]  /*15e50*/  BRA `(.L_x_8411) ;  /* 0xfffffeec00dc7947 */ /* 0x000fea000383ffff */
.L_x_8225:
[----:B-1----:R1:W2:Y:S02]  /*15e60*/  SYNCS.PHASECHK.TRANS64.TRYWAIT P3, [R95+URZ+0x324b0], R110 ;  /* 0x0324b06e5f0075a7 */ /* 0x0022a4000806017f */
[----:B--2---:R-:W-:Y:S05]  /*15e70*/  @!P3 NANOSLEEP.SYNCS 0x989680 ;  /* 0x009896800000b95d */ /* 0x004fea0003900000 */
[----:B------:R-:W2:Y:S02]  /*15e80*/  @!P3 SYNCS.PHASECHK.TRANS64 P3, [R95+URZ+0x324b0], R110 ;  /* 0x0324b06e5f00b5a7 */ /* 0x000ea4000806007f */
[----:B--2---:R-:W-:Y:S05]  /*15e90*/  @!P3 BRA `(.L_x_8225) ;  /* 0xfffffffc00f0b947 */ /* 0x004fea000383ffff */
[----:B------:R-:W-:Y:S05]  /*15ea0*/  BRA `(.L_x_8412) ;  /* 0xfffffef000687947 */ /* 0x000fea000383ffff */
.L_x_8233:
        /* <DEDUP_REMOVED lines=8> */
.L_x_8414:
[----:B------:R-:W-:Y:S05]  /*15f30*/  BSYNC B0 ;  /* 0x0000000000007941 */ /* 0x000fea0003800000 */
.L_x_8413:
[----:B------:R-:W-:Y:S05]  /*15f40*/  BRA `(.L_x_8415) ;  /* 0xfffffefc001c7947 */ /* 0x000fea000383ffff */
.L_x_8247:
        /* <DEDUP_REMOVED lines=8> */
.L_x_8417:
[----:B------:R-:W-:Y:S05]  /*15fd0*/  BSYNC B1 ;  /* 0x0000000000017941 */ /* 0x000fea0003800000 */
.L_x_8416:
[----:B------:R-:W-:Y:S05]  /*15fe0*/  BRA `(.L_x_8418) ;  /* 0xffffff04000c7947 */ /* 0x000fea000383ffff */
.L_x_8248:
        /* <DEDUP_REMOVED lines=8> */
.L_x_8420:
[----:B------:R-:W-:Y:S05]  /*16070*/  BSYNC B1 ;  /* 0x0000000000017941 */ /* 0x000fea0003800000 */
.L_x_8419:
[----:B------:R-:W-:Y:S05]  /*16080*/  BRA `(.L_x_8421) ;  /* 0xffffff0000ec7947 */ /* 0x000fea000383ffff */
.L_x_8249:
        /* <DEDUP_REMOVED lines=8> */
.L_x_8423:
[----:B------:R-:W-:Y:S05]  /*16110*/  BSYNC B1 ;  /* 0x0000000000017941 */ /* 0x000fea0003800000 */
.L_x_8422:
[----:B------:R-:W-:Y:S05]  /*16120*/  BRA `(.L_x_8424) ;  /* 0xffffff0000cc7947 */ /* 0x000fea000383ffff */
.L_x_8250:
        /* <DEDUP_REMOVED lines=8> */
.L_x_8426:
[----:B------:R-:W-:Y:S05]  /*161b0*/  BSYNC B1 ;  /* 0x0000000000017941 */ /* 0x000fea0003800000 */
.L_x_8425:
[----:B------:R-:W-:Y:S05]  /*161c0*/  BRA `(.L_x_8427) ;  /* 0xffffff0000ac7947 */ /* 0x000fea000383ffff */
.L_x_8252:
[----:B-1----:R1:W2:Y:S02]  /*161d0*/  SYNCS.PHASECHK.TRANS64.TRYWAIT P1, [R18+URZ+0x32400], R25 ;  /* 0x03240019120075a7 */ /* 0x0022a4000802017f */
[----:B--2---:R-:W-:Y:S05]  /*161e0*/  @!P1 NANOSLEEP.SYNCS 0x989680 ;  /* 0x009896800000995d */ /* 0x004fea0003900000 */
[----:B------:R-:W2:Y:S02]  /*161f0*/  @!P1 SYNCS.PHASECHK.TRANS64 P1, [R18+URZ+0x32400], R25 ;  /* 0x03240019120095a7 */ /* 0x000ea4000802007f */
[----:B--2---:R-:W-:Y:S05]  /*16200*/  @!P1 BRA `(.L_x_8252) ;  /* 0xfffffffc00f09947 */ /* 0x004fea000383ffff */
[----:B------:R-:W-:Y:S05]  /*16210*/  BRA `(.L_x_8428) ;  /* 0xffffff0400187947 */ /* 0x000fea000383ffff */
.L_x_8260:
        /* <DEDUP_REMOVED lines=8> */
.L_x_8430:
[----:B------:R-:W-:Y:S05]  /*162a0*/  BSYNC B1 ;  /* 0x0000000000017941 */ /* 0x000fea0003800000 */
.L_x_8429:
[----:B------:R-:W-:Y:S05]  /*162b0*/  BRA `(.L_x_8431) ;  /* 0xffffff0c00e87947 */ /* 0x000fea000383ffff */
.L_x_8261:
        /* <DEDUP_REMOVED lines=8> */
.L_x_8433:
[----:B------:R-:W-:Y:S05]  /*16340*/  BSYNC B1 ;  /* 0x0000000000017941 */ /* 0x000fea0003800000 */
.L_x_8432:
[----:B------:R-:W-:Y:S05]  /*16350*/  BRA `(.L_x_8434) ;  /* 0xffffff0c00cc7947 */ /* 0x000fea000383ffff */
.L_x_8262:
        /* <DEDUP_REMOVED lines=8> */
.L_x_8436:
[----:B------:R-:W-:Y:S05]  /*163e0*/  BSYNC B1 ;  /* 0x0000000000017941 */ /* 0x000fea0003800000 */
.L_x_8435:
[----:B------:R-:W-:Y:S05]  /*163f0*/  BRA `(.L_x_8437) ;  /* 0xffffff0c00b07947 */ /* 0x000fea000383ffff */
.L_x_8263:
        /* <DEDUP_REMOVED lines=8> */
.L_x_8439:
[----:B------:R-:W-:Y:S05]  /*16480*/  BSYNC B1 ;  /* 0x0000000000017941 */ /* 0x000fea0003800000 */
.L_x_8438:
[----:B------:R-:W-:Y:S05]  /*16490*/  BRA `(.L_x_8440) ;  /* 0xffffff0c00947947 */ /* 0x000fea000383ffff */
.L_x_8265:
[----:B-1----:R1:W2:Y:S02]  /*164a0*/  SYNCS.PHASECHK.TRANS64.TRYWAIT P1, [R18+URZ+0x32400], R9 ;  /* 0x03240009120075a7 */ /* 0x0022a4000802017f */
[----:B--2---:R-:W-:Y:S05]  /*164b0*/  @!P1 NANOSLEEP.SYNCS 0x989680 ;  /* 0x009896800000995d */ /* 0x004fea0003900000 */
[----:B------:R-:W2:Y:S02]  /*164c0*/  @!P1 SYNCS.PHASECHK.TRANS64 P1, [R18+URZ+0x32400], R9 ;  /* 0x03240009120095a7 */ /* 0x000ea4000802007f */
[----:B--2---:R-:W-:Y:S05]  /*164d0*/  @!P1 BRA `(.L_x_8265) ;  /* 0xfffffffc00f09947 */ /* 0x004fea000383ffff */
[----:B------:R-:W-:Y:S05]  /*164e0*/  BRA `(.L_x_8441) ;  /* 0xffffff0c00f87947 */ /* 0x000fea000383ffff */
.L_x_8271:
[----:B--2---:R2:W3:Y:S02]  /*164f0*/  SYNCS.PHASECHK.TRANS64.TRYWAIT P1, [R3+URZ+0x32430], R6 ;  /* 0x03243006030075a7 */ /* 0x0044e4000802017f */
[----:B---3--:R-:W-:Y:S05]  /*16500*/  @!P1 NANOSLEEP.SYNCS 0x989680 ;  /* 0x009896800000995d */ /* 0x008fea0003900000 */
[----:B------:R-:W3:Y:S02]  /*16510*/  @!P1 SYNCS.PHASECHK.TRANS64 P1, [R3+URZ+0x32430], R6 ;  /* 0x03243006030095a7 */ /* 0x000ee4000802007f */
[----:B---3--:R-:W-:Y:S05]  /*16520*/  @!P1 BRA `(.L_x_8271) ;  /* 0xfffffffc00f09947 */ /* 0x008fea000383ffff */
[----:B------:R-:W-:Y:S05]  /*16530*/  BRA `(.L_x_8270) ;  /* 0xffffff1c000c7947 */ /* 0x000fea000383ffff */
.L_x_8273:
[----:B---3--:R3:W4:Y:S02]  /*16540*/  SYNCS.PHASECHK.TRANS64.TRYWAIT P1, [R18+URZ+0x32410], R5 ;  /* 0x03241005120075a7 */ /* 0x008724000802017f */
[----:B----4-:R-:W-:Y:S05]  /*16550*/  @!P1 NANOSLEEP.SYNCS 0x989680 ;  /* 0x009896800000995d */ /* 0x010fea0003900000 */
[----:B------:R-:W4:Y:S02]  /*16560*/  @!P1 SYNCS.PHASECHK.TRANS64 P1, [R18+URZ+0x32410], R5 ;  /* 0x03241005120095a7 */ /* 0x000f24000802007f */
[----:B----4-:R-:W-:Y:S05]  /*16570*/  @!P1 BRA `(.L_x_8273) ;  /* 0xfffffffc00f09947 */ /* 0x010fea000383ffff */
[----:B------:R-:W-:Y:S05]  /*16580*/  BRA `(.L_x_8442) ;  /* 0xffffff1c00f47947 */ /* 0x000fea000383ffff */
.L_x_8278:
[----:B------:R0:W0:Y:S02]  /*16590*/  SYNCS.PHASECHK.TRANS64.TRYWAIT P2, [R3+URZ+0x32450], R6 ;  /* 0x03245006030075a7 */ /* 0x000024000804017f */
[----:B0-----:R-:W-:Y:S05]  /*165a0*/  @!P2 NANOSLEEP.SYNCS 0x989680 ;  /* 0x009896800000a95d */ /* 0x001fea0003900000 */
[----:B------:R-:W0:Y:S02]  /*165b0*/  @!P2 SYNCS.PHASECHK.TRANS64 P2, [R3+URZ+0x32450], R6 ;  /* 0x032450060300a5a7 */ /* 0x000e24000804007f */
[----:B0-----:R-:W-:Y:S05]  /*165c0*/  @!P2 BRA `(.L_x_8278) ;  /* 0xfffffffc00f0a947 */ /* 0x001fea000383ffff */
[----:B------:R-:W-:Y:S05]  /*165d0*/  BRA `(.L_x_8277) ;  /* 0xffffff2000147947 */ /* 0x000fea000383ffff */
.L_x_8283:
[----:B-1----:R1:W2:Y:S02]  /*165e0*/  SYNCS.PHASECHK.TRANS64.TRYWAIT P3, [R6+URZ+0x32430], R0 ;  /* 0x03243000060075a7 */ /* 0x0022a4000806017f */
[----:B--2---:R-:W-:Y:S05]  /*165f0*/  @!P3 NANOSLEEP.SYNCS 0x989680 ;  /* 0x009896800000b95d */ /* 0x004fea0003900000 */
[----:B------:R-:W2:Y:S02]  /*16600*/  @!P3 SYNCS.PHASECHK.TRANS64 P3, [R6+URZ+0x32430], R0 ;  /* 0x032430000600b5a7 */ /* 0x000ea4000806007f */
[----:B--2---:R-:W-:Y:S05]  /*16610*/  @!P3 BRA `(.L_x_8283) ;  /* 0xfffffffc00f0b947 */ /* 0x004fea000383ffff */
[----:B------:R-:W-:Y:S05]  /*16620*/  BRA `(.L_x_8282) ;  /* 0xffffff4400207947 */ /* 0x000fea000383ffff */
.L_x_8288:
[----:B---3--:R3:W4:Y:S02]  /*16630*/  SYNCS.PHASECHK.TRANS64.TRYWAIT P3, [R6+URZ+0x32450], R0 ;  /* 0x03245000060075a7 */ /* 0x008724000806017f */
[----:B----4-:R-:W-:Y:S05]  /*16640*/  @!P3 NANOSLEEP.SYNCS 0x989680 ;  /* 0x009896800000b95d */ /* 0x010fea0003900000 */
[----:B------:R-:W4:Y:S02]  /*16650*/  @!P3 SYNCS.PHASECHK.TRANS64 P3, [R6+URZ+0x32450], R0 ;  /* 0x032450000600b5a7 */ /* 0x000f24000806007f */
[----:B----4-:R-:W-:Y:S05]  /*16660*/  @!P3 BRA `(.L_x_8288) ;  /* 0xfffffffc00f0b947 */ /* 0x010fea000383ffff */
[----:B------:R-:W-:Y:S05]  /*16670*/  BRA `(.L_x_8287) ;  /* 0xffffff4400cc7947 */ /* 0x000fea000383ffff */
.L_x_8321:
        /* <DEDUP_REMOVED lines=11> */
.L_x_8444:
[----:B------:R-:W-:Y:S05]  /*16730*/  BSYNC B1 ;  /* 0x0000000000017941 */ /* 0x000fea0003800000 */
.L_x_8443:
[----:B------:R-:W-:Y:S05]  /*16740*/  BRA `(.L_x_8445) ;  /* 0xffffffac00c47947 */ /* 0x000fea000383ffff */
.L_x_8322:
[----:B------:R-:W-:Y:S01]  /*16750*/  BSSY B1, `(.L_x_8446) ;  /* 0x0000006000017945 */ /* 0x000fe20003800000 */
[----:B------:R-:W-:-:S07]  /*16760*/  IMAD.MOV.U32 R15, RZ, RZ, -0x1 ;  /* 0xffffffffff0f7424 */ /* 0x000fce00078e00ff */
[----:B-----5:R-:W-:Y:S05]  /*16770*/  WARPSYNC.COLLECTIVE R15, `(.L_x_8447) ;  /* 0x000000000f0c7348 */ /* 0x020fea0003c00000 */
[----:B------:R-:W-:Y:S02]  /*16780*/  ELECT P6, UR62, PT ;  /* 0x00000000003e782f */ /* 0x000fe400038c0000 */
[----:B------:R-:W-:Y:S01]  /*16790*/  MOV R14, UR62 ;  /* 0x0000003e000e7c02 */ /* 0x000fe20008000f00 */
[----:B-----5:R-:W-:Y:S10]  /*167a0*/  ENDCOLLECTIVE ;  /* 0x000000000000791b */ /* 0x020ff40003800000 */
.L_x_8447:
[----:B------:R-:W-:Y:S05]  /*167b0*/  BSYNC B1 ;  /* 0x0000000000017941 */ /* 0x000fea0003800000 */
.L_x_8446:
[----:B------:R-:W-:Y:S05]  /*167c0*/  BRA `(.L_x_8448) ;  /* 0xffffffac00b07947 */ /* 0x000fea000383ffff */
.L_x_8323:
[----:B0-----:R0:W1:Y:S02]  /*167d0*/  SYNCS.PHASECHK.TRANS64.TRYWAIT P0, [R5+URZ+0x32420], R7 ;  /* 0x03242007050075a7 */ /* 0x001064000800017f */
[----:B-1----:R-:W-:Y:S05]  /*167e0*/  @!P0 NANOSLEEP.SYNCS 0x989680 ;  /* 0x009896800000895d */ /* 0x002fea0003900000 */
[----:B------:R-:W1:Y:S02]  /*167f0*/  @!P0 SYNCS.PHASECHK.TRANS64 P0, [R5+URZ+0x32420], R7 ;  /* 0x03242007050085a7 */ /* 0x000e64000800007f */
[----:B-1----:R-:W-:Y:S05]  /*16800*/  @!P0 BRA `(.L_x_8323) ;  /* 0xfffffffc00f08947 */ /* 0x002fea000383ffff */
[----:B------:R-:W-:Y:S05]  /*16810*/  BRA `(.L_x_8449) ;  /* 0xffffffac00c87947 */ /* 0x000fea000383ffff */
.L_x_8326:
[----:B0-----:R0:W1:Y:S02]  /*16820*/  SYNCS.PHASECHK.TRANS64.TRYWAIT P0, [R7+URZ+0x324a0], R9 ;  /* 0x0324a009070075a7 */ /* 0x001064000800017f */
[----:B-1----:R-:W-:Y:S05]  /*16830*/  @!P0 NANOSLEEP.SYNCS 0x989680 ;  /* 0x009896800000895d */ /* 0x002fea0003900000 */
[----:B------:R-:W1:Y:S02]  /*16840*/  @!P0 SYNCS.PHASECHK.TRANS64 P0, [R7+URZ+0x324a0], R9 ;  /* 0x0324a009070085a7 */ /* 0x000e64000800007f */
[----:B-1----:R-:W-:Y:S05]  /*16850*/  @!P0 BRA `(.L_x_8326) ;  /* 0xfffffffc00f08947 */ /* 0x002fea000383ffff */
[----:B------:R-:W-:Y:S05]  /*16860*/  BRA `(.L_x_8450) ;  /* 0xffffffac00d47947 */ /* 0x000fea000383ffff */
.L_x_8328:
[----:B-1----:R1:W2:Y:S02]  /*16870*/  SYNCS.PHASECHK.TRANS64.TRYWAIT P0, [R7+URZ+0x324c0], R9 ;  /* 0x0324c009070075a7 */ /* 0x0022a4000800017f */
[----:B--2---:R-:W-:Y:S05]  /*16880*/  @!P0 NANOSLEEP.SYNCS 0x989680 ;  /* 0x009896800000895d */ /* 0x004fea0003900000 */
[----:B------:R-:W2:Y:S02]  /*16890*/  @!P0 SYNCS.PHASECHK.TRANS64 P0, [R7+URZ+0x324c0], R9 ;  /* 0x0324c009070085a7 */ /* 0x000ea4000800007f */
[----:B--2---:R-:W-:Y:S05]  /*168a0*/  @!P0 BRA `(.L_x_8328) ;  /* 0xfffffffc00f08947 */ /* 0x004fea000383ffff */
[----:B------:R-:W-:Y:S05]  /*168b0*/  BRA `(.L_x_8451) ;  /* 0xffffffb000387947 */ /* 0x000fea000383ffff */
.L_x_8332:
[----:B0-----:R0:W1:Y:S02]  /*168c0*/  SYNCS.PHASECHK.TRANS64.TRYWAIT P0, [R7+URZ+0x324a0], R8 ;  /* 0x0324a008070075a7 */ /* 0x001064000800017f */
[----:B-1----:R-:W-:Y:S05]  /*168d0*/  @!P0 NANOSLEEP.SYNCS 0x989680 ;  /* 0x009896800000895d */ /* 0x002fea0003900000 */
[----:B------:R-:W1:Y:S02]  /*168e0*/  @!P0 SYNCS.PHASECHK.TRANS64 P0, [R7+URZ+0x324a0], R8 ;  /* 0x0324a008070085a7 */ /* 0x000e64000800007f */
[----:B-1----:R-:W-:Y:S05]  /*168f0*/  @!P0 BRA `(.L_x_8332) ;  /* 0xfffffffc00f08947 */ /* 0x002fea000383ffff */
[----:B------:R-:W-:Y:S05]  /*16900*/  BRA `(.L_x_8452) ;  /* 0xffffffb400287947 */ /* 0x000fea000383ffff */
.L_x_8334:
[----:B-1----:R1:W2:Y:S02]  /*16910*/  SYNCS.PHASECHK.TRANS64.TRYWAIT P1, [R7+URZ+0x324c0], R8 ;  /* 0x0324c008070075a7 */ /* 0x0022a4000802017f */
[----:B--2---:R-:W-:Y:S05]  /*16920*/  @!P1 NANOSLEEP.SYNCS 0x989680 ;  /* 0x009896800000995d */ /* 0x004fea0003900000 */
[----:B------:R-:W2:Y:S02]  /*16930*/  @!P1 SYNCS.PHASECHK.TRANS64 P1, [R7+URZ+0x324c0], R8 ;  /* 0x0324c008070095a7 */ /* 0x000ea4000802007f */
[----:B--2---:R-:W-:Y:S05]  /*16940*/  @!P1 BRA `(.L_x_8334) ;  /* 0xfffffffc00f09947 */ /* 0x004fea000383ffff */
[----:B------:R-:W-:Y:S05]  /*16950*/  BRA `(.L_x_8453) ;  /* 0xffffffb400847947 */ /* 0x000fea000383ffff */
.L_x_8344:
        /* <DEDUP_REMOVED lines=11> */
.L_x_8455:
[----:B------:R-:W-:Y:S05]  /*16a10*/  BSYNC B0 ;  /* 0x0000000000007941 */ /* 0x000fea0003800000 */
.L_x_8454:
[----:B------:R-:W-:Y:S05]  /*16a20*/  BRA `(.L_x_8456) ;  /* 0xffffffc000307947 */ /* 0x000fea000383ffff */
.L_x_8345:
[----:B------:R-:W-:Y:S01]  /*16a30*/  BSSY B0, `(.L_x_8457) ;  /* 0x0000006000007945 */ /* 0x000fe20003800000 */
[----:B------:R-:W-:-:S07]  /*16a40*/  IMAD.MOV.U32 R15, RZ, RZ, -0x1 ;  /* 0xffffffffff0f7424 */ /* 0x000fce00078e00ff */
[----:B------:R-:W-:Y:S05]  /*16a50*/  WARPSYNC.COLLECTIVE R15, `(.L_x_8458) ;  /* 0x000000000f0c7348 */ /* 0x000fea0003c00000 */
[----:B------:R-:W-:Y:S02]  /*16a60*/  ELECT P6, UR62, PT ;  /* 0x00000000003e782f */ /* 0x000fe400038c0000 */
[----:B------:R-:W-:Y:S01]  /*16a70*/  MOV R14, UR62 ;  /* 0x0000003e000e7c02 */ /* 0x000fe20008000f00 */
[----:B------:R-:W-:Y:S10]  /*16a80*/  ENDCOLLECTIVE ;  /* 0x000000000000791b */ /* 0x000ff40003800000 */
.L_x_8458:
[----:B------:R-:W-:Y:S05]  /*16a90*/  BSYNC B0 ;  /* 0x0000000000007941 */ /* 0x000fea0003800000 */
.L_x_8457:
[----:B------:R-:W-:Y:S05]  /*16aa0*/  BRA `(.L_x_8459) ;  /* 0xffffffc000287947 */ /* 0x000fea000383ffff */
.L_x_8348:
[----:B0-----:R0:W1:Y:S02]  /*16ab0*/  SYNCS.PHASECHK.TRANS64.TRYWAIT P0, [R5+URZ+0x32440], R7 ;  /* 0x03244007050075a7 */ /* 0x001064000800017f */
[----:B-1----:R-:W-:Y:S05]  /*16ac0*/  @!P0 NANOSLEEP.SYNCS 0x989680 ;  /* 0x009896800000895d */ /* 0x002fea0003900000 */
[----:B------:R-:W1:Y:S02]  /*16ad0*/  @!P0 SYNCS.PHASECHK.TRANS64 P0, [R5+URZ+0x32440], R7 ;  /* 0x03244007050085a7 */ /* 0x000e64000800007f */
[----:B-1----:R-:W-:Y:S05]  /*16ae0*/  @!P0 BRA `(.L_x_8348) ;  /* 0xfffffffc00f08947 */ /* 0x002fea000383ffff */
[----:B------:R-:W-:Y:S05]  /*16af0*/  BRA `(.L_x_8460) ;  /* 0xffffffc000987947 */ /* 0x000fea000383ffff */
.L_x_8352:
        /* <DEDUP_REMOVED lines=8> */
.L_x_8355:
[----:B0-----:R0:W1:Y:S02]  /*16b80*/  SYNCS.PHASECHK.TRANS64.TRYWAIT P0, [R2+URZ+0x32460], R5 ;  /* 0x03246005020075a7 */ /* 0x001064000800017f */
[----:B-1----:R-:W-:Y:S05]  /*16b90*/  @!P0 NANOSLEEP.SYNCS 0x989680 ;  /* 0x009896800000895d */ /* 0x002fea0003900000 */
[----:B------:R-:W1:Y:S02]  /*16ba0*/  @!P0 SYNCS.PHASECHK.TRANS64 P0, [R2+URZ+0x32460], R5 ;  /* 0x03246005020085a7 */ /* 0x000e64000800007f */
[----:B-1----:R-:W-:Y:S05]  /*16bb0*/  @!P0 BRA `(.L_x_8355) ;  /* 0xfffffffc00f08947 */ /* 0x002fea000383ffff */
[----:B------:R-:W-:Y:S05]  /*16bc0*/  BRA `(.L_x_8462) ;  /* 0xffffffc800207947 */ /* 0x000fea000383ffff */
.L_x_8364:
[----:B--2---:R2:W3:Y:S02]  /*16bd0*/  SYNCS.PHASECHK.TRANS64.TRYWAIT P0, [R2+URZ+0x32440], R7 ;  /* 0x03244007020075a7 */ /* 0x0044e4000800017f */
[----:B---3--:R-:W-:Y:S05]  /*16be0*/  @!P0 NANOSLEEP.SYNCS 0x989680 ;  /* 0x009896800000895d */ /* 0x008fea0003900000 */
[----:B------:R-:W3:Y:S02]  /*16bf0*/  @!P0 SYNCS.PHASECHK.TRANS64 P0, [R2+URZ+0x32440], R7 ;  /* 0x03244007020085a7 */ /* 0x000ee4000800007f */
[----:B---3--:R-:W-:Y:S05]  /*16c00*/  @!P0 BRA `(.L_x_8364) ;  /* 0xfffffffc00f08947 */ /* 0x008fea000383ffff */
[----:B------:R-:W-:Y:S05]  /*16c10*/  BRA `(.L_x_8463) ;  /* 0xffffffcc00a87947 */ /* 0x000fea000383ffff */
.L_x_8366:
[----:B0-----:R0:W3:Y:S02]  /*16c20*/  SYNCS.PHASECHK.TRANS64.TRYWAIT P0, [R2+URZ+0x32460], R7 ;  /* 0x03246007020075a7 */ /* 0x0010e4000800017f */
[----:B---3--:R-:W-:Y:S05]  /*16c30*/  @!P0 NANOSLEEP.SYNCS 0x989680 ;  /* 0x009896800000895d */ /* 0x008fea0003900000 */
[----:B------:R-:W3:Y:S02]  /*16c40*/  @!P0 SYNCS.PHASECHK.TRANS64 P0, [R2+URZ+0x32460], R7 ;  /* 0x03246007020085a7 */ /* 0x000ee4000800007f */
[----:B---3--:R-:W-:Y:S05]  /*16c50*/  @!P0 BRA `(.L_x_8366) ;  /* 0xfffffffc00f08947 */ /* 0x008fea000383ffff */
[----:B------:R-:W-:Y:S05]  /*16c60*/  BRA `(.L_x_8464) ;  /* 0xffffffd000187947 */ /* 0x000fea000383ffff */
.L_x_8371:
[----:B--2---:R2:W3:Y:S02]  /*16c70*/  SYNCS.PHASECHK.TRANS64.TRYWAIT P0, [R3+URZ+0x32440], R7 ;  /* 0x03244007030075a7 */ /* 0x0044e4000800017f */
[----:B---3--:R-:W-:Y:S05]  /*16c80*/  @!P0 NANOSLEEP.SYNCS 0x989680 ;  /* 0x009896800000895d */ /* 0x008fea0003900000 */
[----:B------:R-:W3:Y:S02]  /*16c90*/  @!P0 SYNCS.PHASECHK.TRANS64 P0, [R3+URZ+0x32440], R7 ;  /* 0x03244007030085a7 */ /* 0x000ee4000800007f */
[----:B---3--:R-:W-:Y:S05]  /*16ca0*/  @!P0 BRA `(.L_x_8371) ;  /* 0xfffffffc00f08947 */ /* 0x008fea000383ffff */
[----:B------:R-:W-:Y:S05]  /*16cb0*/  BRA `(.L_x_8465) ;  /* 0xffffffd4005c7947 */ /* 0x000fea000383ffff */
.L_x_8373:
[----:B0-----:R0:W3:Y:S02]  /*16cc0*/  SYNCS.PHASECHK.TRANS64.TRYWAIT P1, [R3+URZ+0x32460], R7 ;  /* 0x03246007030075a7 */ /* 0x0010e4000802017f */
[----:B---3--:R-:W-:Y:S05]  /*16cd0*/  @!P1 NANOSLEEP.SYNCS 0x989680 ;  /* 0x009896800000995d */ /* 0x008fea0003900000 */
[----:B------:R-:W3:Y:S02]  /*16ce0*/  @!P1 SYNCS.PHASECHK.TRANS64 P1, [R3+URZ+0x32460], R7 ;  /* 0x03246007030095a7 */ /* 0x000ee4000802007f */
[----:B---3--:R-:W-:Y:S05]  /*16cf0*/  @!P1 BRA `(.L_x_8373) ;  /* 0xfffffffc00f09947 */ /* 0x008fea000383ffff */
[----:B------:R-:W-:Y:S05]  /*16d00*/  BRA `(.L_x_8466) ;  /* 0xffffffd400c87947 */ /* 0x000fea000383ffff */
.L_x_8378:
[----:B---3--:R3:W4:Y:S02]  /*16d10*/  SYNCS.PHASECHK.TRANS64.TRYWAIT P0, [R3+URZ+0x32440], R7 ;  /* 0x03244007030075a7 */ /* 0x008724000800017f */
[----:B----4-:R-:W-:Y:S05]  /*16d20*/  @!P0 NANOSLEEP.SYNCS 0x989680 ;  /* 0x009896800000895d */ /* 0x010fea0003900000 */
[----:B------:R-:W4:Y:S02]  /*16d30*/  @!P0 SYNCS.PHASECHK.TRANS64 P0, [R3+URZ+0x32440], R7 ;  /* 0x03244007030085a7 */ /* 0x000f24000800007f */
[----:B----4-:R-:W-:Y:S05]  /*16d40*/  @!P0 BRA `(.L_x_8378) ;  /* 0xfffffffc00f08947 */ /* 0x010fea000383ffff */
[----:B------:R-:W-:Y:S05]  /*16d50*/  BRA `(.L_x_8467) ;  /* 0xffffffd800ec7947 */ /* 0x000fea000383ffff */
.L_x_8380:
[----:B0-----:R0:W2:Y:S02]  /*16d60*/  SYNCS.PHASECHK.TRANS64.TRYWAIT P1, [R3+URZ+0x32460], R7 ;  /* 0x03246007030075a7 */ /* 0x0010a4000802017f */
[----:B--2---:R-:W-:Y:S05]  /*16d70*/  @!P1 NANOSLEEP.SYNCS 0x989680 ;  /* 0x009896800000995d */ /* 0x004fea0003900000 */
[----:B------:R-:W2:Y:S02]  /*16d80*/  @!P1 SYNCS.PHASECHK.TRANS64 P1, [R3+URZ+0x32460], R7 ;  /* 0x03246007030095a7 */ /* 0x000ea4000802007f */
[----:B--2---:R-:W-:Y:S05]  /*16d90*/  @!P1 BRA `(.L_x_8380) ;  /* 0xfffffffc00f09947 */ /* 0x004fea000383ffff */
[----:B------:R-:W-:Y:S05]  /*16da0*/  BRA `(.L_x_8468) ;  /* 0xffffffdc005c7947 */ /* 0x000fea000383ffff */
.L_x_8385:
[----:B------:R-:W-:Y:S01]  /*16db0*/  BSSY B0, `(.L_x_8469) ;  /* 0x0000008000007945 */ /* 0x000fe20003800000 */
[----:B0-----:R-:W-:Y:S01]  /*16dc0*/  IMAD.MOV.U32 R13, RZ, RZ, R16 ;  /* 0x000000ffff0d7224 */ /* 0x001fe200078e0010 */
[----:B------:R-:W-:Y:S01]  /*16dd0*/  MOV R15, 0xffffffff ;  /* 0xffffffff000f7802 */ /* 0x000fe20000000f00 */
[----:B------:R-:W-:Y:S02]  /*16de0*/  IMAD.MOV.U32 R12, RZ, RZ, RZ ;  /* 0x000000ffff0c7224 */ /* 0x000fe400078e00ff */
[----:B--2---:R-:W-:-:S07]  /*16df0*/  IMAD.MOV.U32 R11, RZ, RZ, 0x1f ;  /* 0x0000001fff0b7424 */ /* 0x004fce00078e00ff */
[----:B-1-3-5:R-:W-:Y:S05]  /*16e00*/  WARPSYNC.COLLECTIVE R15, `(.L_x_8470) ;  /* 0x000000000f087348 */ /* 0x02afea0003c00000 */
[----:B------:R0:W2:Y:S02]  /*16e10*/  SHFL.IDX P6, R14, R13, R12, R11 ;  /* 0x0000000c0d0e7389 */ /* 0x0000a400000c000b */
[----:B0123-5:R-:W-:Y:S01]  /*16e20*/  ENDCOLLECTIVE ;  /* 0x000000000000791b */ /* 0x02ffe20003800000 */
.L_x_8470:
[----:B------:R-:W-:Y:S05]  /*16e30*/  BSYNC B0 ;  /* 0x0000000000007941 */ /* 0x000fea0003800000 */
.L_x_8469:
        /* <DEDUP_REMOVED lines=8> */
.L_x_8471:
[----:B------:R-:W-:Y:S01]  /*16ec0*/  IMAD.MOV.U32 R5, RZ, RZ, R14 ;  /* 0x000000ffff057224 */ /* 0x000fe200078e000e */
[----:B------:R-:W-:Y:S06]  /*16ed0*/  BRA `(.L_x_8472) ;  /* 0xffffffe000507947 */ /* 0x000fec000383ffff */
.L_x_8388:
        /* <DEDUP_REMOVED lines=8> */
.L_x_8474:
[----:B------:R-:W-:Y:S05]  /*16f60*/  BSYNC B0 ;  /* 0x0000000000007941 */ /* 0x000fea0003800000 */
.L_x_8473:
        /* <DEDUP_REMOVED lines=10> */
.L_x_8475:
        /* <DEDUP_REMOVED lines=8> */
.L_x_8476:
        /* <DEDUP_REMOVED lines=8> */
.L_x_8477:
        /* <DEDUP_REMOVED lines=8> */
.L_x_8478:
        /* <DEDUP_REMOVED lines=8> */
.L_x_8479:
[----:B------:R-:W-:Y:S05]  /*17210*/  BRA `(.L_x_8480) ;  /* 0xffffffe000147947 */ /* 0x000fea000383ffff */
.L_x_8393:
[----:B------:R-:W-:Y:S01]  /*17220*/  BSSY B0, `(.L_x_8481) ;  /* 0x0000008000007945 */ /* 0x000fe20003800000 */
[----:B-----5:R-:W-:Y:S01]  /*17230*/  IMAD.MOV.U32 R13, RZ, RZ, R17 ;  /* 0x000000ffff0d7224 */ /* 0x020fe200078e0011 */
[----:B--2---:R-:W-:Y:S01]  /*17240*/  MOV R11, RZ ;  /* 0x000000ff000b7202 */ /* 0x004fe20000000f00 */
[----:B------:R-:W-:Y:S02]  /*17250*/  IMAD.MOV.U32 R12, RZ, RZ, 0x1 ;  /* 0x00000001ff0c7424 */ /* 0x000fe400078e00ff */
[----:B------:R-:W-:-:S07]  /*17260*/  IMAD.MOV.U32 R15, RZ, RZ, -0x1 ;  /* 0xffffffffff0f7424 */ /* 0x000fce00078e00ff */
[----:B01----:R-:W-:Y:S05]  /*17270*/  WARPSYNC.COLLECTIVE R15, `(.L_x_8482) ;  /* 0x000000000f087348 */ /* 0x003fea0003c00000 */
[----:B------:R2:W3:Y:S02]  /*17280*/  SHFL.UP P6, R14, R13, R12, R11 ;  /* 0x0400000c0d0e7389 */ /* 0x0004e400000c000b */
[----:B0123--:R-:W-:Y:S01]  /*17290*/  ENDCOLLECTIVE ;  /* 0x000000000000791b */ /* 0x00ffe20003800000 */
.L_x_8482:
[----:B------:R-:W-:Y:S05]  /*172a0*/  BSYNC B0 ;  /* 0x0000000000007941 */ /* 0x000fea0003800000 */
.L_x_8481:
        /* <DEDUP_REMOVED lines=10> */
.L_x_8483:
        /* <DEDUP_REMOVED lines=8> */
.L_x_8484:
        /* <DEDUP_REMOVED lines=8> */
.L_x_8485:
        /* <DEDUP_REMOVED lines=8> */
.L_x_8486:
        /* <DEDUP_REMOVED lines=8> */
.L_x_8487:
[----:B------:R-:W-:Y:S05]  /*17550*/  BRA `(.L_x_8488) ;  /* 0xffffffdc00f87947 */ /* 0x000fea000383ffff */
.L_x_8395:
[----:B------:R-:W-:Y:S01]  /*17560*/  BSSY B0, `(.L_x_8489) ;  /* 0x0000006000007945 */ /* 0x000fe20003800000 */
[----:B------:R-:W-:Y:S01]  /*17570*/  PLOP3.LUT P6, PT, P6, PT, PT, 0x8, 0x0 ;  /* 0x000000000000781c */ /* 0x000fe200037ce170 */
[----:B------:R-:W-:-:S12]  /*17580*/  IMAD.MOV.U32 R15, RZ, RZ, -0x1 ;  /* 0xffffffffff0f7424 */ /* 0x000fd800078e00ff */
[----:B0-2---:R-:W-:Y:S05]  /*17590*/  WARPSYNC.COLLECTIVE R15, `(.L_x_8490) ;  /* 0x000000000f087348 */ /* 0x005fea0003c00000 */
[----:B------:R-:W-:Y:S01]  /*175a0*/  VOTE.ANY R14, PT, P6 ;  /* 0x00000000000e7806 */ /* 0x000fe200030e0100 */
[----:B0-2---:R-:W-:Y:S06]  /*175b0*/  ENDCOLLECTIVE ;  /* 0x000000000000791b */ /* 0x005fec0003800000 */
.L_x_8490:
[----:B------:R-:W-:Y:S05]  /*175c0*/  BSYNC B0 ;  /* 0x0000000000007941 */ /* 0x000fea0003800000 */
.L_x_8489:
        /* <DEDUP_REMOVED lines=9> */
.L_x_8491:
[----:B------:R-:W-:Y:S01]  /*17660*/  MOV R17, R14 ;  /* 0x0000000e00117202 */ /* 0x000fe20000000f00 */
[----:B------:R-:W-:Y:S06]  /*17670*/  BRA `(.L_x_8492) ;  /* 0xffffffdc00e87947 */ /* 0x000fec000383ffff */
.L_x_8397:
[----:B------:R-:W-:Y:S01]  /*17680*/  BSSY B0, `(.L_x_8493) ;  /* 0x0000007000007945 */ /* 0x000fe20003800000 */
[----:B------:R-:W-:Y:S02]  /*17690*/  IMAD.MOV.U32 R13, RZ, RZ, R3 ;  /* 0x000000ffff0d7224 */ /* 0x000fe400078e0003 */
[----:B--2---:R-:W-:Y:S02]  /*176a0*/  IMAD.MOV.U32 R11, RZ, RZ, 0x1f ;  /* 0x0000001fff0b7424 */ /* 0x004fe400078e00ff */
[----:B------:R-:W-:-:S07]  /*176b0*/  IMAD.MOV.U32 R15, RZ, RZ, -0x1 ;  /* 0xffffffffff0f7424 */ /* 0x000fce00078e00ff */
[----:B01-3--:R-:W-:Y:S05]  /*176c0*/  WARPSYNC.COLLECTIVE R15, `(.L_x_8494) ;  /* 0x000000000f087348 */ /* 0x00bfea0003c00000 */
[----:B------:R2:W4:Y:S02]  /*176d0*/  SHFL.IDX P6, R14, R13, R12, R11 ;  /* 0x0000000c0d0e7389 */ /* 0x00052400000c000b */
[----:B01234-:R-:W-:Y:S01]  /*176e0*/  ENDCOLLECTIVE ;  /* 0x000000000000791b */ /* 0x01ffe20003800000 */
.L_x_8494:
[----:B------:R-:W-:Y:S05]  /*176f0*/  BSYNC B0 ;  /* 0x0000000000007941 */ /* 0x000fea0003800000 */
.L_x_8493:
[----:B------:R-:W-:Y:S05]  /*17700*/  BRA `(.L_x_8396) ;  /* 0xffffffdc00e07947 */ /* 0x000fea000383ffff */
.L_x_8400:
[----:B0-----:R0:W4:Y:S02]  /*17710*/  SYNCS.PHASECHK.TRANS64.TRYWAIT P0, [R0+URZ+0x32420], R3 ;  /* 0x03242003000075a7 */ /* 0x001124000800017f */
[----:B----4-:R-:W-:Y:S05]  /*17720*/  @!P0 NANOSLEEP.SYNCS 0x989680 ;  /* 0x009896800000895d */ /* 0x010fea0003900000 */
[----:B------:R-:W4:Y:S02]  /*17730*/  @!P0 SYNCS.PHASECHK.TRANS64 P0, [R0+URZ+0x32420], R3 ;  /* 0x03242003000085a7 */ /* 0x000f24000800007f */
[----:B----4-:R-:W-:Y:S05]  /*17740*/  @!P0 BRA `(.L_x_8400) ;  /* 0xfffffffc00f08947 */ /* 0x010fea000383ffff */
[----:B------:R-:W-:Y:S05]  /*17750*/  BRA `(.L_x_8495) ;  /* 0xffffffe000c07947 */ /* 0x000fea000383ffff */
.L_x_8401:
[----:B---3--:R-:W3:Y:S01]  /*17760*/  S2R R2, SR_TID.X ;  /* 0x0000000000027919 */ /* 0x008ee20000002100 */
[----:B------:R-:W-:Y:S01]  /*17770*/  BSSY B0, `(.L_x_8496) ;  /* 0x000000a000007945 */ /* 0x000fe20003800000 */
[----:B------:R-:W-:Y:S01]  /*17780*/  MOV R12, RZ ;  /* 0x000000ff000c7202 */ /* 0x000fe20000000f00 */
[----:B--2---:R-:W-:Y:S02]  /*17790*/  IMAD.MOV.U32 R11, RZ, RZ, 0x1f ;  /* 0x0000001fff0b7424 */ /* 0x004fe400078e00ff */
[----:B------:R-:W-:Y:S01]  /*177a0*/  IMAD.MOV.U32 R15, RZ, RZ, -0x1 ;  /* 0xffffffffff0f7424 */ /* 0x000fe200078e00ff */
[----:B---3--:R-:W-:-:S04]  /*177b0*/  SHF.R.U32.HI R2, RZ, 0x5, R2 ;  /* 0x00000005ff027819 */ /* 0x008fc80000011602 */
[----:B------:R-:W-:-:S05]  /*177c0*/  LOP3.LUT R2, R2, 0x3, RZ, 0xc0, !PT ;  /* 0x0000000302027812 */ /* 0x000fca00078ec0ff */
[----:B------:R-:W-:-:S07]  /*177d0*/  IMAD.MOV.U32 R13, RZ, RZ, R2 ;  /* 0x000000ffff0d7224 */ /* 0x000fce00078e0002 */
[----:B01----:R-:W-:Y:S05]  /*177e0*/  WARPSYNC.COLLECTIVE R15, `(.L_x_8497) ;  /* 0x000000000f087348 */ /* 0x003fea0003c00000 */
[----:B------:R2:W3:Y:S02]  /*177f0*/  SHFL.IDX P6, R14, R13, R12, R11 ;  /* 0x0000000c0d0e7389 */ /* 0x0004e400000c000b */
[----:B0123--:R-:W-:Y:S01]  /*17800*/  ENDCOLLECTIVE ;  /* 0x000000000000791b */ /* 0x00ffe20003800000 */
.L_x_8497:
[----:B------:R-:W-:Y:S05]  /*17810*/  BSYNC B0 ;  /* 0x0000000000007941 */ /* 0x000fea0003800000 */
.L_x_8496:
[----:B------:R-:W-:Y:S05]  /*17820*/  BRA `(.L_x_8498) ;  /* 0xffffffe000a47947 */ /* 0x000fea000383ffff */
.L_x_8402:
[----:B------:R-:W-:Y:S01]  /*17830*/  BSSY B0, `(.L_x_8499) ;  /* 0x0000006000007945 */ /* 0x000fe20003800000 */
[----:B------:R-:W-:-:S07]  /*17840*/  IMAD.MOV.U32 R15, RZ, RZ, -0x1 ;  /* 0xffffffffff0f7424 */ /* 0x000fce00078e00ff */
[----:B0123--:R-:W-:Y:S05]  /*17850*/  WARPSYNC.COLLECTIVE R15, `(.L_x_8500) ;  /* 0x000000000f0c7348 */ /* 0x00ffea0003c00000 */
[----:B------:R-:W-:Y:S02]  /*17860*/  ELECT P6, UR62, PT ;  /* 0x00000000003e782f */ /* 0x000fe400038c0000 */
[----:B------:R-:W-:Y:S01]  /*17870*/  MOV R14, UR62 ;  /* 0x0000003e000e7c02 */ /* 0x000fe20008000f00 */
[----:B0123--:R-:W-:Y:S10]  /*17880*/  ENDCOLLECTIVE ;  /* 0x000000000000791b */ /* 0x00fff40003800000 */
.L_x_8500:
[----:B------:R-:W-:Y:S05]  /*17890*/  BSYNC B0 ;  /* 0x0000000000007941 */ /* 0x000fea0003800000 */
.L_x_8499:
[----:B------:R-:W-:Y:S05]  /*178a0*/  BRA `(.L_x_8501) ;  /* 0xffffffe000987947 */ /* 0x000fea000383ffff */
.L_x_8404:
[----:B0-----:R0:W1:Y:S02]  /*178b0*/  SYNCS.PHASECHK.TRANS64.TRYWAIT P0, [R6+URZ], R5 ;  /* 0x00000005060075a7 */ /* 0x001064000800017f */
[----:B-1----:R-:W-:Y:S05]  /*178c0*/  @!P0 NANOSLEEP.SYNCS 0x989680 ;  /* 0x009896800000895d */ /* 0x002fea0003900000 */
[----:B------:R-:W1:Y:S02]  /*178d0*/  @!P0 SYNCS.PHASECHK.TRANS64 P0, [R6+URZ], R5 ;  /* 0x00000005060085a7 */ /* 0x000e64000800007f */
[----:B-1----:R-:W-:Y:S05]  /*178e0*/  @!P0 BRA `(.L_x_8404) ;  /* 0xfffffffc00f08947 */ /* 0x002fea000383ffff */
[----:B------:R-:W-:Y:S05]  /*178f0*/  BRA `(.L_x_8502) ;  /* 0xffffffe000dc7947 */ /* 0x000fea000383ffff */
.L_x_8405:
[----:B-1----:R1:W3:Y:S02]  /*17900*/  SYNCS.PHASECHK.TRANS64.TRYWAIT P0, [R7+URZ], R2 ;  /* 0x00000002070075a7 */ /* 0x0022e4000800017f */
[----:B---3--:R-:W-:Y:S05]  /*17910*/  @!P0 NANOSLEEP.SYNCS 0x989680 ;  /* 0x009896800000895d */ /* 0x008fea0003900000 */
[----:B------:R-:W3:Y:S02]  /*17920*/  @!P0 SYNCS.PHASECHK.TRANS64 P0, [R7+URZ], R2 ;  /* 0x00000002070085a7 */ /* 0x000ee4000800007f */
[----:B---3--:R-:W-:Y:S05]  /*17930*/  @!P0 BRA `(.L_x_8405) ;  /* 0xfffffffc00f08947 */ /* 0x008fea000383ffff */
[----:B------:R-:W-:Y:S05]  /*17940*/  BRA `(.L_x_8503) ;  /* 0xffffffe000d07947 */ /* 0x000fea000383ffff */
.L_x_8407:
[----:B---3--:R3:W4:Y:S02]  /*17950*/  SYNCS.PHASECHK.TRANS64.TRYWAIT P0, [R4+URZ], R5 ;  /* 0x00000005040075a7 */ /* 0x008724000800017f */
[----:B----4-:R-:W-:Y:S05]  /*17960*/  @!P0 NANOSLEEP.SYNCS 0x989680 ;  /* 0x009896800000895d */ /* 0x010fea0003900000 */
[----:B------:R-:W4:Y:S02]  /*17970*/  @!P0 SYNCS.PHASECHK.TRANS64 P0, [R4+URZ], R5 ;  /* 0x00000005040085a7 */ /* 0x000f24000800007f */
[----:B----4-:R-:W-:Y:S05]  /*17980*/  @!P0 BRA `(.L_x_8407) ;  /* 0xfffffffc00f08947 */ /* 0x010fea000383ffff */
[----:B------:R-:W-:Y:S05]  /*17990*/  BRA `(.L_x_8504) ;  /* 0xffffffe000d87947 */ /* 0x000fea000383ffff */
.L_x_8505:
        /* <DEDUP_REMOVED lines=14> */
.L_x_11963:


//--------------------- .text._ZN7cutlass13device_kernelIN5flash11enable_sm90INS1_16FlashAttnFwdSm90INS1_25CollectiveMainloopFwdSm90ILi2EN4cute5tupleIJNS5_1CILi1EEES8_S8_EEENS6_IJNS7_ILi128EEENS7_ILi96EEENS7_ILi64EEEEEELi256ENS_6half_tEfNS_4arch4Sm90ELb0ELb1ELb0ELb0ELb0ELb0ELb0ELb1ELb0ELb0ELb0ELb0EEENS1_21CollectiveEpilogueFwdINS6_IJSA_NS7_ILi256EEESB_EEES9_SE_SG_Li256ELb0ELb0ELb0ELb0EEENS1_30DynamicPersistentTileSchedulerILi256ELi32ELb0ELb0ELb1EEEEEEEEEvNT_6ParamsE --------------------------
	.section	.text._ZN7cutlass13device_kernelIN5flash11enable_sm90INS1_16FlashAttnFwdSm90INS1_25CollectiveMainloopFwdSm90ILi2EN4cute5tupleIJNS5_1CILi1EEES8_S8_EEENS6_IJNS7_ILi128EEENS7_ILi96EEENS7_ILi64EEEEEELi256ENS_6half_tEfNS_4arch4Sm90ELb0ELb1ELb0ELb0ELb0ELb0ELb0ELb1ELb0ELb0ELb0ELb0EEENS1_21CollectiveEpilogueFwdINS6_IJSA_NS7_ILi256EEESB_EEES9_SE_SG_Li256ELb0ELb0ELb0ELb0EEENS1_30DynamicPersistentTileSchedulerILi256ELi32ELb0ELb0ELb1EEEEEEEEEvNT_6ParamsE,"ax",@progbits
	.align	128
.text._ZN7cutlass13device_kernelIN5flash11enable_sm90INS1_16FlashAttnFwdSm90INS1_25CollectiveMainloopFwdSm90ILi2EN4cute5tupleIJNS5_1CILi1EEES8_S8_EEENS6_IJNS7_ILi128EEENS7_ILi96EEENS7_ILi64EEEEEELi256ENS_6half_tEfNS_4arch4Sm90ELb0ELb1ELb0ELb0ELb0ELb0ELb0ELb1ELb0ELb0ELb0ELb0EEENS1_21CollectiveEpilogueFwdINS6_IJSA_NS7_ILi256EEESB_EEES9_SE_SG_Li256ELb0ELb0ELb0ELb0EEENS1_30DynamicPersistentTileSchedulerILi256ELi32ELb0ELb0ELb1EEEEEEEEEvNT_6ParamsE:
        .type           _ZN7cutlass13device_kernelIN5flash11enable_sm90INS1_16FlashAttnFwdSm90INS1_25CollectiveMainloopFwdSm90ILi2EN4cute5tupleIJNS5_1CILi1EEES8_S8_EEENS6_IJNS7_ILi128EEENS7_ILi96EEENS7_ILi64EEEEEELi256ENS_6half_tEfNS_4arch4Sm90ELb0ELb1ELb0ELb0ELb0ELb0ELb0ELb1ELb0ELb0ELb0ELb0EEENS1_21CollectiveEpilogueFwdINS6_IJSA_NS7_ILi256EEESB_EEES9_SE_SG_Li256ELb0ELb0ELb0ELb0EEENS1_30DynamicPersistentTileSchedulerILi256ELi32ELb0ELb0ELb1EEEEEEEEEvNT_6ParamsE,@function
        .size           _ZN7cutlass13device_kernelIN5flash11enable_sm90INS1_16FlashAttnFwdSm90INS1_25CollectiveMainloopFwdSm90ILi2EN4cute5tupleIJNS5_1CILi1EEES8_S8_EEENS6_IJNS7_ILi128EEENS7_ILi96EEENS7_ILi64EEEEEELi256ENS_6half_tEfNS_4arch4Sm90ELb0ELb1ELb0ELb0ELb0ELb0ELb0ELb1ELb0ELb0ELb0ELb0EEENS1_21CollectiveEpilogueFwdINS6_IJSA_NS7_ILi256EEESB_EEES9_SE_SG_Li256ELb0ELb0ELb0ELb0EEENS1_30DynamicPersistentTileSchedulerILi256ELi32ELb0ELb0ELb1EEEEEEEEEvNT_6ParamsE,(.L_x_11964 - _ZN7cutlass13device_kernelIN5flash11enable_sm90INS1_16FlashAttnFwdSm90INS1_25CollectiveMainloopFwdSm90ILi2EN4cute5tupleIJNS5_1CILi1EEES8_S8_EEENS6_IJNS7_ILi128EEENS7_ILi96EEENS7_ILi64EEEEEELi256ENS_6half_tEfNS_4arch4Sm90ELb0ELb1ELb0ELb0ELb0ELb0ELb0ELb1ELb0ELb0ELb0ELb0EEENS1_21CollectiveEpilogueFwdINS6_IJSA_NS7_ILi256EEESB_EEES9_SE_SG_Li256ELb0ELb0ELb0ELb0EEENS1_30DynamicPersistentTileSchedulerILi256ELi32ELb0ELb0ELb1EEEEEEEEEvNT_6ParamsE)
        .other          _ZN7cutlass13device_kernelIN5flash11enable_sm90INS1_16FlashAttnFwdSm90INS1_25CollectiveMainloopFwdSm90ILi2EN4cute5tupleIJNS5_1CILi1EEES8_S8_EEENS6_IJNS7_ILi128EEENS7_ILi96EEENS7_ILi64EEEEEELi256ENS_6half_tEfNS_4arch4Sm90ELb0ELb1ELb0ELb0ELb0ELb0ELb0ELb1ELb0ELb0ELb0ELb0EEENS1_21CollectiveEpilogueFwdINS6_IJSA_NS7_ILi256EEESB_EEES9_SE_SG_Li256ELb0ELb0ELb0ELb0EEENS1_30DynamicPersistentTileSchedulerILi256ELi32ELb0ELb0ELb1EEEEEEEEEvNT_6ParamsE,@"STO_CUDA_ENTRY STV_DEFAULT"
_ZN7cutlass13device_kernelIN5flash11enable_sm90INS1_16FlashAttnFwdSm90INS1_25CollectiveMainloopFwdSm90ILi2EN4cute5tupleIJNS5_1CILi1EEES8_S8_EEENS6_IJNS7_ILi128EEENS7_ILi96EEENS7_ILi64EEEEEELi256ENS_6half_tEfNS_4arch4Sm90ELb0ELb1ELb0ELb0ELb0ELb0ELb0ELb1ELb0ELb0ELb0ELb0EEENS1_21CollectiveEpilogueFwdINS6_IJSA_NS7_ILi256EEESB_EEES9_SE_SG_Li256ELb0ELb0ELb0ELb0EEENS1_30DynamicPersistentTileSchedulerILi256ELi32ELb0ELb0ELb1EEEEEEEEEvNT_6ParamsE:
[----:B------:R-:W1:Y:S01]  /*0000*/  LDC R1, c[0x0][0x28] ;  /* 0x00000a00ff017b82 */ /* 0x000e620000000800 */
[----:B------:R-:W2:Y:S01]  /*0010*/  S2R R3, SR_TID.X ;  /* 0x0000000000037919 */ /* 0x000ea20000002100 */
[----:B------:R-:W-:Y:S01]  /*0020*/  ELECT P0, URZ, PT ;  /* 0x00000000003f782f */ /* 0x000fe20003800000 */
[----:B------:R-:W-:Y:S01]  /*0030*/  BSSY B0, `(.L_x_8506) ;  /* 0x0000014000007945 */ /* 0x000fe20003800000 */
[--C-:B--2---:R-:W-:Y:S02]  /*0040*/  SHF.R.U32.HI R0, RZ, 0x5, R3.reuse ;  /* 0x00000005ff007819 */ /* 0x104fe40000011603 */
[----:B------:R-:W-:-:S03]  /*0050*/  SHF.R.U32.HI R23, RZ, 0x7, R3 ;  /* 0x00000007ff177819 */ /* 0x000fc60000011603 */
[----:B------:R-:W2:Y:S02]  /*0060*/  SHFL.IDX PT, R2, R0, RZ, 0x1f ;  /* 0x00001fff00027589 */ /* 0x000ea400000e0000 */
[----:B--2---:R-:W-:-:S13]  /*0070*/  ISETP.EQ.AND P0, PT, R2, RZ, P0 ;  /* 0x000000ff0200720c */ /* 0x004fda0000702270 */
        /* <DEDUP_REMOVED lines=15> */
.L_x_8507:
[----:B------:R-:W-:Y:S05]  /*0170*/  BSYNC B0 ;  /* 0x0000000000007941 */ /* 0x000fea0003800000 */
.L_x_8506:
        /* <DEDUP_REMOVED lines=37> */
.L_x_8508:
        /* <DEDUP_REMOVED lines=22> */
.L_x_8509:
        /* <DEDUP_REMOVED lines=18> */
.L_x_8510:
        /* <DEDUP_REMOVED lines=22> */
.L_x_8511:
        /* <DEDUP_REMOVED lines=22> */
.L_x_8512:
[----:B------:R-:W-:Y:S01]  /*0910*/  PLOP3.LUT P0, PT, PT, PT, UP0, 0x80, 0x0 ;  /* 0x000000000000781c */ /* 0x000fe20003f0f008 */
[----:B------:R-:W-:Y:S01]  /*0920*/  UMOV UR36, 0x1 ;  /* 0x0000000100247882 */ /* 0x000fe20000000000 */
[----:B------:R-:W-:Y:S01]  /*0930*/  NOP ;  /* 0x0000000000007918 */ /* 0x000fe20000000000 */
[----:B------:R-:W-:Y:S01]  /*0940*/  USEL UR36, UR36, 0x2, !UP0 ;  /* 0x0000000224247887 */ /* 0x000fe2000c000000 */
[----:B------:R-:W-:Y:S01]  /*0950*/  ULDC.64 UR48, c[0x0][0x208] ;  /* 0x0000820000307ab9 */ /* 0x000fe20000000a00 */
[----:B-123--:R-:W-:Y:S08]  /*0960*/  BAR.SYNC.DEFER_BLOCKING 0x0 ;  /* 0x0000000000007b1d */ /* 0x00eff00000010000 */
[----:B------:R-:W-:Y:S05]  /*0970*/  @!P0 BRA `(.L_x_8513) ;  /* 0x000000dc003c8947 */ /* 0x000fea0003800000 */
.L_x_8514:
[----:B------:R-:W-:-:S08]  /*0980*/  NOP ;  /* 0x0000000000007918 */ /* 0x000fd00000000000 */
[----:B------:R-:W1:Y:S02]  /*0990*/  USETMAXREG.TRY_ALLOC.CTAPOOL UP0, 0xf0 ;  /* 0x000000f0000079c8 */ /* 0x000e640008000600 */
[----:B-1----:R-:W-:-:S13]  /*09a0*/  PLOP3.LUT P0, PT, PT, PT, UP0, 0x80, 0x0 ;  /* 0x000000000000781c */ /* 0x002fda0003f0f008 */
[----:B------:R-:W-:Y:S05]  /*09b0*/  @!P0 BRA `(.L_x_8514) ;  /* 0xfffffffc00f08947 */ /* 0x000fea000383ffff */
[----:B------:R-:W1:Y:S08]  /*09c0*/  S2UR UR7, SR_CTAID.X ;  /* 0x00000000000779c3 */ /* 0x000e700000002500 */
[----:B------:R-:W-:Y:S08]  /*09d0*/  BAR.ARV 0x4, 0x120 ;  /* 0x0104800000007b1d */ /* 0x000ff00000002000 */
[----:B------:R-:W-:Y:S08]  /*09e0*/  BAR.ARV 0x8, 0x120 ;  /* 0x0204800000007b1d */ /* 0x000ff00000002000 */
[----:B------:R-:W1:Y:S01]  /*09f0*/  LDC R0, c[0x0][0xda8] ;  /* 0x00036a00ff007b82 */ /* 0x000e620000000800 */
[----:B------:R-:W-:-:S13]  /*0a00*/  ISETP.NE.AND P0, PT, R23, 0x1, PT ;  /* 0x000000011700780c */ /* 0x000fda0003f05270 */
[----:B------:R-:W-:Y:S06]  /*0a10*/  @!P0 BAR.ARV 0x9, 0x100 ;  /* 0x0244000000008b1d */ /* 0x000fec0000002000 */
[----:B-1----:R-:W-:-:S13]  /*0a20*/  ISETP.LE.AND P0, PT, R0, UR7, PT ;  /* 0x0000000700007c0c */ /* 0x002fda000bf03270 */
[----:B------:R-:W-:Y:S05]  /*0a30*/  @P0 EXIT ;  /* 0x000000000000094d */ /* 0x000fea0003800000 */
[----:B------:R-:W1:Y:S01]  /*0a40*/  S2R R2, SR_TID.X ;  /* 0x0000000000027919 */ /* 0x000e620000002100 */
[----:B------:R-:W2:Y:S01]  /*0a50*/  S2UR UR4, SR_CgaCtaId ;  /* 0x00000000000479c3 */ /* 0x000ea20000008800 */
[----:B------:R-:W-:Y:S01]  /*0a60*/  UMOV UR46, 0x400 ;  /* 0x00000400002e7882 */ /* 0x000fe20000000000 */
[----:B------:R-:W-:Y:S01]  /*0a70*/  ULOP3.LUT UR47, UR36, 0x1, URZ, 0xfc, !UPT ;  /* 0x00000001242f7892 */ /* 0x000fe2000f8efc3f */
[----:B------:R-:W-:Y:S01]  /*0a80*/  ULDC.64 UR50, c[0x0][0x198] ;  /* 0x0000660000327ab9 */ /* 0x000fe20000000a00 */
[----:B------:R-:W-:Y:S01]  /*0a90*/  UMOV UR37, URZ ;  /* 0x0000003f00257c82 */ /* 0x000fe20008000000 */
[----:B------:R-:W-:Y:S01]  /*0aa0*/  UMOV UR38, URZ ;  /* 0x0000003f00267c82 */ /* 0x000fe20008000000 */
[----:B------:R-:W-:Y:S02]  /*0ab0*/  UMOV UR39, URZ ;  /* 0x0000003f00277c82 */ /* 0x000fe40008000000 */
[----:B------:R-:W3:Y:S01]  /*0ac0*/  S2UR UR6, SR_SWINHI ;  /* 0x00000000000679c3 */ /* 0x000ee20000002f00 */
[----:B--2---:R-:W-:Y:S01]  /*0ad0*/  ULEA UR46, UR4, UR46, 0x18 ;  /* 0x0000002e042e7291 */ /* 0x004fe2000f8ec03f */
[----:B-1----:R-:W-:-:S06]  /*0ae0*/  VIADD R202, R2, 0xffffff80 ;  /* 0xffffff8002ca7836 */ /* 0x002fcc0000000000 */
[----:B------:R-:W-:Y:S01]  /*0af0*/  UMOV UR4, UR46 ;  /* 0x0000002e00047c82 */ /* 0x000fe20008000000 */
[----:B---3--:R-:W-:Y:S01]  /*0b00*/  UMOV UR5, UR6 ;  /* 0x0000000600057c82 */ /* 0x008fe20008000000 */
[----:B------:R-:W-:Y:S01]  /*0b10*/  IMAD.U32 R18, RZ, RZ, UR4 ;  /* 0x00000004ff127e24 */ /* 0x000fe2000f8e00ff */
[----:B------:R-:W-:Y:S01]  /*0b20*/  UMOV UR4, UR7 ;  /* 0x0000000700047c82 */ /* 0x000fe20008000000 */
[----:B------:R-:W-:Y:S01]  /*0b30*/  SHF.R.S32.HI R3, RZ, 0x1f, R202 ;  /* 0x0000001fff037819 */ /* 0x000fe200000114ca */
[----:B------:R-:W-:-:S03]  /*0b40*/  IMAD.U32 R19, RZ, RZ, UR5 ;  /* 0x00000005ff137e24 */ /* 0x000fc6000f8e00ff */
[CC--:B------:R-:W-:Y:S02]  /*0b50*/  LEA.HI R0, R3.reuse, R202.reuse, RZ, 0x7 ;  /* 0x000000ca03007211 */ /* 0x0c0fe400078f38ff */
[CC--:B------:R-:W-:Y:S02]  /*0b60*/  LEA.HI R2, R3.reuse, R202.reuse, RZ, 0x4 ;  /* 0x000000ca03027211 */ /* 0x0c0fe400078f20ff */
[----:B------:R-:W-:Y:S02]  /*0b70*/  LOP3.LUT R5, R0, 0xffffff80, RZ, 0xc0, !PT ;  /* 0xffffff8000057812 */ /* 0x000fe400078ec0ff */
[----:B------:R-:W-:Y:S02]  /*0b80*/  LEA.HI R4, R3, R202, RZ, 0x5 ;  /* 0x000000ca03047211 */ /* 0x000fe400078f28ff */
[----:B------:R-:W-:Y:S01]  /*0b90*/  LOP3.LUT R3, R2, 0x3fffff0, RZ, 0xc0, !PT ;  /* 0x03fffff002037812 */ /* 0x000fe200078ec0ff */
[----:B------:R-:W-:Y:S01]  /*0ba0*/  IMAD.IADD R6, R202, 0x1, -R5 ;  /* 0x00000001ca067824 */ /* 0x000fe200078e0a05 */
[----:B------:R-:W-:-:S02]  /*0bb0*/  SHF.R.S32.HI R5, RZ, 0x4, R2 ;  /* 0x00000004ff057819 */ /* 0x000fc40000011402 */
[----:B------:R-:W-:Y:S01]  /*0bc0*/  SHF.R.S32.HI R4, RZ, 0x5, R4 ;  /* 0x00000005ff047819 */ /* 0x000fe20000011404 */
[----:B------:R-:W-:Y:S01]  /*0bd0*/  IMAD.IADD R3, R202, 0x1, -R3 ;  /* 0x00000001ca037824 */ /* 0x000fe200078e0a03 */
[----:B------:R-:W-:Y:S02]  /*0be0*/  SHF.R.S32.HI R7, RZ, 0x1f, R6 ;  /* 0x0000001fff077819 */ /* 0x000fe40000011406 */
[----:B------:R-:W-:Y:S01]  /*0bf0*/  LEA.HI R2, R2, R5, RZ, 0x1 ;  /* 0x0000000502027211 */ /* 0x000fe200078f08ff */
[----:B------:R-:W-:Y:S01]  /*0c00*/  IMAD R11, R4, 0x10, R3 ;  /* 0x00000010040b7824 */ /* 0x000fe200078e0203 */
[----:B------:R-:W-:Y:S02]  /*0c10*/  LEA.HI R8, R7, R6, RZ, 0x2 ;  /* 0x0000000607087211 */ /* 0x000fe400078f10ff */
[----:B------:R-:W-:Y:S02]  /*0c20*/  LOP3.LUT R2, R2, 0x1ffffffe, RZ, 0xc0, !PT ;  /* 0x1ffffffe02027812 */ /* 0x000fe400078ec0ff */
[----:B------:R-:W-:-:S02]  /*0c30*/  SHF.R.S32.HI R9, RZ, 0x2, R8 ;  /* 0x00000002ff097819 */ /* 0x000fc40000011408 */
[----:B------:R-:W-:Y:S01]  /*0c40*/  SHF.R.S32.HI R10, RZ, 0x1f, R8 ;  /* 0x0000001fff0a7819 */ /* 0x000fe20000011408 */
[----:B------:R-:W-:Y:S01]  /*0c50*/  IMAD.IADD R2, R5, 0x1, -R2 ;  /* 0x0000000105027824 */ /* 0x000fe200078e0a02 */
[----:B------:R-:W-:Y:S02]  /*0c60*/  SHF.R.S32.HI R3, RZ, 0x7, R0 ;  /* 0x00000007ff037819 */ /* 0x000fe40000011400 */
[----:B------:R-:W-:Y:S01]  /*0c70*/  LEA.HI R10, R10, R9, RZ, 0x3 ;  /* 0x000000090a0a7211 */ /* 0x000fe200078f18ff */
[----:B------:R-:W-:Y:S01]  /*0c80*/  IMAD R2, R11, 0x8, R2 ;  /* 0x000000080b027824 */ /* 0x000fe200078e0202 */
[----:B------:R-:W-:Y:S02]  /*0c90*/  LEA.HI R0, R0, R3, RZ, 0x1 ;  /* 0x0000000300007211 */ /* 0x000fe400078f08ff */
[----:B------:R-:W-:Y:S01]  /*0ca0*/  LOP3.LUT R10, R10, 0xfffffff8, RZ, 0xc0, !PT ;  /* 0xfffffff80a0a7812 */ /* 0x000fe200078ec0ff */
[----:B------:R-:W-:Y:S01]  /*0cb0*/  IMAD.SHL.U32 R5, R2, 0x8, RZ ;  /* 0x0000000802057824 */ /* 0x000fe200078e00ff */
[----:B------:R-:W-:-:S02]  /*0cc0*/  LEA.HI R7, R7, R6, RZ, 0x5 ;  /* 0x0000000607077211 */ /* 0x000fc400078f28ff */
[----:B------:R-:W-:Y:S01]  /*0cd0*/  LOP3.LUT R0, R0, 0x3fffffe, RZ, 0xc0, !PT ;  /* 0x03fffffe00007812 */ /* 0x000fe200078ec0ff */
[----:B------:R-:W-:Y:S01]  /*0ce0*/  IMAD.IADD R10, R9, 0x1, -R10 ;  /* 0x00000001090a7824 */ /* 0x000fe200078e0a0a */
[----:B------:R-:W-:Y:S01]  /*0cf0*/  SHF.R.S32.HI R7, RZ, 0x5, R7 ;  /* 0x00000005ff077819 */ /* 0x000fe20000011407 */
[----:B------:R-:W-:Y:S01]  /*0d00*/  IMAD.WIDE R18, R5, 0x2, R18 ;  /* 0x0000000205127825 */ /* 0x000fe200078e0212 */
[----:B------:R-:W-:-:S03]  /*0d10*/  LOP3.LUT R9, R8, 0x7ffffffc, RZ, 0xc0, !PT ;  /* 0x7ffffffc08097812 */ /* 0x000fc600078ec0ff */
[----:B------:R-:W-:Y:S02]  /*0d20*/  IMAD.IADD R0, R3, 0x1, -R0 ;  /* 0x0000000103007824 */ /* 0x000fe400078e0a00 */
[----:B------:R-:W-:Y:S02]  /*0d30*/  IMAD R7, R7, 0x10, R10 ;  /* 0x0000001007077824 */ /* 0x000fe400078e020a */
[----:B------:R-:W-:Y:S02]  /*0d40*/  IMAD.IADD R9, R6, 0x1, -R9 ;  /* 0x0000000106097824 */ /* 0x000fe400078e0a09 */
[----:B------:R-:W-:Y:S02]  /*0d50*/  IMAD R201, R0, 0x40, R7 ;  /* 0x0000004000c97824 */ /* 0x000fe400078e0207 */
[----:B------:R-:W-:-:S07]  /*0d60*/  IMAD.SHL.U32 R16, R9, 0x2, RZ ;  /* 0x0000000209107824 */ /* 0x000fce00078e00ff */
.L_x_8607:
        /* <DEDUP_REMOVED lines=20> */
.L_x_8515:
[----:B------:R-:W-:Y:S01]  /*0eb0*/  ULDC UR6, c[0x0][0xdc4] ;  /* 0x0003710000067ab9 */ /* 0x000fe20000000800 */
[----:B------:R-:W-:Y:S01]  /*0ec0*/  UMOV UR41, UR7 ;  /* 0x0000000700297c82 */ /* 0x000fe20008000000 */
[----:B------:R-:W-:-:S11]  /*0ed0*/  UISETP.NE.AND UP0, UPT, UR6, 0x1, UPT ;  /* 0x000000010600788c */ /* 0x000fd6000bf05270 */
[----:B------:R-:W-:Y:S02]  /*0ee0*/  @UP0 ULDC.64 UR10, c[0x0][0xdc8] ;  /* 0x00037200000a0ab9 */ /* 0x000fe40000000a00 */
[----:B------:R-:W-:-:S04]  /*0ef0*/  UIMAD.WIDE.U32 UR4, UR7, UR10, URZ ;  /* 0x0000000a070472a5 */ /* 0x000fc8000f8e003f */
[----:B------:R-:W-:-:S04]  /*0f00*/  @UP0 USHF.R.U32.HI UR41, URZ, UR11, UR5 ;  /* 0x0000000b3f290299 */ /* 0x000fc80008011605 */
[----:B------:R-:W-:-:S12]  /*0f10*/  UIMAD UR4, UR41, UR6, URZ ;  /* 0x00000006290472a4 */ /* 0x000fd8000f8e023f */
.L_x_8516:
[----:B------:R-:W1:Y:S01]  /*0f20*/  LDC.64 R8, c[0x0][0x9e0] ;  /* 0x00027800ff087b82 */ /* 0x000e620000000a00 */
[----:B------:R-:W-:Y:S01]  /*0f30*/  ULDC UR43, c[0x0][0xdb8] ;  /* 0x00036e00002b7ab9 */ /* 0x000fe20000000800 */
[----:B------:R-:W-:Y:S02]  /*0f40*/  ULOP3.LUT UR5, URZ, UR41, URZ, 0x33, !UPT ;  /* 0x000000293f057292 */ /* 0x000fe4000f8e333f */
[----:B------:R-:W-:Y:S01]  /*0f50*/  UISETP.NE.AND UP1, UPT, UR43, 0x1, UPT ;  /* 0x000000012b00788c */ /* 0x000fe2000bf25270 */
[----:B------:R-:W-:Y:S01]  /*0f60*/  ULDC UR42, c[0x0][0xdac] ;  /* 0x00036b00002a7ab9 */ /* 0x000fe20000000800 */
[----:B------:R-:W-:Y:S02]  /*0f70*/  ULDC.64 UR10, c[0x0][0x3f8] ;  /* 0x0000fe00000a7ab9 */ /* 0x000fe40000000a00 */
[----:B------:R-:W2:Y:S01]  /*0f80*/  LDC R7, c[0x0][0x288] ;  /* 0x0000a200ff077b82 */ /* 0x000ea20000000800 */
[----:B------:R-:W-:Y:S02]  /*0f90*/  UIADD3 UR4, UR7, -UR4, URZ ;  /* 0x8000000407047290 */ /* 0x000fe4000fffe03f */
[----:B------:R-:W-:-:S02]  /*0fa0*/  UIADD3 UR42, UR5, UR42, URZ ;  /* 0x0000002a052a7290 */ /* 0x000fc4000fffe03f */
[----:B------:R-:W-:Y:S01]  /*0fb0*/  UISETP.NE.U32.AND UP0, UPT, UR10, URZ, UPT ;  /* 0x0000003f0a00728c */ /* 0x000fe2000bf05070 */
[----:B------:R-:W-:Y:S02]  /*0fc0*/  ULDC UR7, c[0x0][0xdc4] ;  /* 0x0003710000077ab9 */ /* 0x000fe40000000800 */
[----:B------:R-:W3:Y:S01]  /*0fd0*/  LDC R5, c[0x0][0x2e0] ;  /* 0x0000b800ff057b82 */ /* 0x000ee20000000800 */
[----:B------:R-:W-:Y:S02]  /*0fe0*/  USHF.L.U32 UR42, UR42, 0x7, URZ ;  /* 0x000000072a2a7899 */ /* 0x000fe4000800063f */
[----:B------:R-:W-:Y:S02]  /*0ff0*/  UIMAD UR8, UR8, UR7, UR4 ;  /* 0x00000007080872a4 */ /* 0x000fe4000f8e0204 */
[----:B------:R-:W-:Y:S01]  /*1000*/  UISETP.NE.AND.EX UP0, UPT, UR11, URZ, UPT, UP0 ;  /* 0x0000003f0b00728c */ /* 0x000fe2000bf05300 */
[----:B------:R-:W-:Y:S01]  /*1010*/  @UP1 ULDC UR4, c[0x0][0xdbc] ;  /* 0x00036f0000041ab9 */ /* 0x000fe20000000800 */
[----:B------:R-:W-:Y:S01]  /*1020*/  ULDC UR6, c[0x0][0x404] ;  /* 0x0001010000067ab9 */ /* 0x000fe20000000800 */
[----:B------:R-:W-:Y:S01]  /*1030*/  UIMAD.WIDE.U32 UR4, UR8, UR4, URZ ;  /* 0x00000004080472a5 */ /* 0x000fe2000f8e003f */
[----:B-1----:R-:W-:Y:S01]  /*1040*/  ISETP.GE.AND P1, PT, R9, 0x1, PT ;  /* 0x000000010900780c */ /* 0x002fe20003f26270 */
[----:B------:R-:W-:Y:S01]  /*1050*/  USEL UR6, UR6, 0x1, UP0 ;  /* 0x0000000106067887 */ /* 0x000fe20008000000 */
[----:B------:R-:W-:Y:S01]  /*1060*/  IMAD.U32 R200, RZ, RZ, UR42 ;  /* 0x0000002affc87e24 */ /* 0x000fe2000f8e00ff */
[----:B------:R-:W-:Y:S01]  /*1070*/  @UP1 ULDC UR7, c[0x0][0xdc0] ;  /* 0x0003700000071ab9 */ /* 0x000fe20000000800 */
[----:B------:R-:W-:Y:S01]  /*1080*/  UMOV UR44, UR8 ;  /* 0x00000008002c7c82 */ /* 0x000fe20008000000 */
[----:B------:R-:W-:-:S02]  /*1090*/  @UP1 USHF.R.U32.HI UR44, URZ, UR7, UR5 ;  /* 0x000000073f2c1299 */ /* 0x000fc40008011605 */
[----:B--2---:R-:W-:Y:S02]  /*10a0*/  IADD3 R22, R200, 0x80, -R7 ;  /* 0x00000080c8167810 */ /* 0x004fe40007ffe807 */
[----:B------:R-:W-:-:S04]  /*10b0*/  UIADD3 UR4, -UR44, URZ, URZ ;  /* 0x0000003f2c047290 */ /* 0x000fc8000fffe13f */
[----:B------:R-:W-:Y:S01]  /*10c0*/  UIMAD UR43, UR43, UR4, UR8 ;  /* 0x000000042b2b72a4 */ /* 0x000fe2000f8e0208 */
[----:B---3--:R-:W-:-:S04]  /*10d0*/  IMAD R17, R5, UR6, RZ ;  /* 0x0000000605117c24 */ /* 0x008fc8000f8e02ff */
[----:B------:R-:W-:-:S04]  /*10e0*/  IMAD.IADD R22, R17, 0x1, R22 ;  /* 0x0000000111167824 */ /* 0x000fc800078e0216 */
        /* <DEDUP_REMOVED lines=12> */
.L_x_8518:
[----:B------:R-:W-:-:S13]  /*11b0*/  ISETP.NE.AND P0, PT, R9, 0x1, PT ;  /* 0x000000010900780c */ /* 0x000fda0003f05270 */
[----:B------:R-:W1:Y:S02]  /*11c0*/  @P0 LDC.64 R10, c[0x0][0x9e8] ;  /* 0x00027a00ff0a0b82 */ /* 0x000e640000000a00 */
[----:B-1----:R-:W-:-:S05]  /*11d0*/  @P0 IMAD.HI.U32 R4, R3, R10, RZ ;  /* 0x0000000a03040227 */ /* 0x002fca00078e00ff */
[----:B------:R-:W-:-:S07]  /*11e0*/  @P0 SHF.R.U32.HI R3, RZ, R11, R4 ;  /* 0x0000000bff030219 */ /* 0x000fce0000011604 */
.L_x_8519:
[----:B------:R-:W-:-:S05]  /*11f0*/  IMAD R3, R3, R9, R9 ;  /* 0x0000000903037224 */ /* 0x000fca00078e0209 */
[----:B------:R-:W-:-:S07]  /*1200*/  VIMNMX R0, R0, R3, PT ;  /* 0x0000000300007248 */ /* 0x000fce0003fe0100 */
.L_x_8517:
[----:B------:R-:W-:Y:S01]  /*1210*/  IADD3 R4, -R7, UR42, RZ ;  /* 0x0000002a07047c10 */ /* 0x000fe2000fffe1ff */
[----:B------:R-:W-:Y:S01]  /*1220*/  VIADD R3, R0, 0x5f ;  /* 0x0000005f00037836 */ /* 0x000fe20000000000 */
[----:B------:R-:W-:Y:S01]  /*1230*/  ULDC UR4, c[0x0][0x9dc] ;  /* 0x0002770000047ab9 */ /* 0x000fe20000000800 */
[----:B------:R-:W-:Y:S02]  /*1240*/  VIADD R0, R17, 0x5f ;  /* 0x0000005f11007836 */ /* 0x000fe40000000000 */
[----:B------:R-:W-:Y:S02]  /*1250*/  IMAD R6, R5, UR6, R4 ;  /* 0x0000000605067c24 */ /* 0x000fe4000f8e0204 */
[----:B------:R-:W-:-:S04]  /*1260*/  IMAD.HI R4, R3, 0x2aaaaaab, RZ ;  /* 0x2aaaaaab03047827 */ /* 0x000fc800078e02ff */
[----:B------:R-:W-:Y:S01]  /*1270*/  IMAD.HI R0, R0, 0x2aaaaaab, RZ ;  /* 0x2aaaaaab00007827 */ /* 0x000fe200078e02ff */
[----:B------:R-:W-:-:S03]  /*1280*/  SHF.R.U32.HI R5, RZ, 0x1f, R4 ;  /* 0x0000001fff057819 */ /* 0x000fc60000011604 */
[----:B------:R-:W-:Y:S01]  /*1290*/  VIADD R7, R6, -UR4 ;  /* 0x8000000406077c36 */ /* 0x000fe20008000000 */
[----:B------:R-:W-:Y:S02]  /*12a0*/  SHF.R.U32.HI R3, RZ, 0x1f, R0 ;  /* 0x0000001fff037819 */ /* 0x000fe40000011600 */
[----:B------:R-:W-:Y:S02]  /*12b0*/  LEA.HI.SX32 R176, R4, R5, 0x1c ;  /* 0x0000000504b07211 */ /* 0x000fe400078fe2ff */
[----:B------:R-:W-:Y:S02]  /*12c0*/  LEA.HI.SX32 R3, R0, R3, 0x1c ;  /* 0x0000000300037211 */ /* 0x000fe400078fe2ff */
[----:B------:R-:W-:Y:S02]  /*12d0*/  R2UR UR4, R7 ;  /* 0x00000000070472ca */ /* 0x000fe400000e0000 */
[----:B------:R-:W-:Y:S01]  /*12e0*/  VIMNMX R176, R3, R176, PT ;  /* 0x000000b003b07248 */ /* 0x000fe20003fe0100 */
[----:B------:R-:W-:-:S12]  /*12f0*/  @!P1 BRA `(.L_x_8520) ;  /* 0x0000000000449947 */ /* 0x000fd80003800000 */
        /* <DEDUP_REMOVED lines=9> */
.L_x_8521:
[----:B------:R-:W-:-:S13]  /*1390*/  ISETP.NE.AND P0, PT, R9, 0x1, PT ;  /* 0x000000010900780c */ /* 0x000fda0003f05270 */
[----:B------:R-:W1:Y:S02]  /*13a0*/  @P0 LDC.64 R4, c[0x0][0x9e8] ;  /* 0x00027a00ff040b82 */ /* 0x000e640000000a00 */
[----:B-1----:R-:W-:-:S05]  /*13b0*/  @P0 IMAD.HI.U32 R0, R6, R4, RZ ;  /* 0x0000000406000227 */ /* 0x002fca00078e00ff */
[----:B------:R-:W-:-:S07]  /*13c0*/  @P0 SHF.R.U32.HI R6, RZ, R5, R0 ;  /* 0x00000005ff060219 */ /* 0x000fce0000011600 */
.L_x_8522:
[----:B------:R-:W-:-:S05]  /*13d0*/  IMAD R6, R6, R9, RZ ;  /* 0x0000000906067224 */ /* 0x000fca00078e02ff */
[----:B------:R-:W-:-:S13]  /*13e0*/  R2UR UR5, R6 ;  /* 0x00000000060572ca */ /* 0x000fda00000e0000 */
[----:B------:R-:W-:-:S04]  /*13f0*/  UISETP.LT.AND UP0, UPT, UR4, UR5, UPT ;  /* 0x000000050400728c */ /* 0x000fc8000bf01270 */
[----:B------:R-:W-:-:S12]  /*1400*/  USEL UR4, UR4, UR5, !UP0 ;  /* 0x0000000504047287 */ /* 0x000fd8000c000000 */
.L_x_8520:
[----:B------:R-:W-:Y:S01]  /*1410*/  UIMAD.WIDE UR4, UR4, 0x2aaaaaab, URZ ;  /* 0x2aaaaaab040478a5 */ /* 0x000fe2000f8e023f */
[----:B------:R-:W-:Y:S02]  /*1420*/  PLOP3.LUT P0, PT, PT, PT, PT, 0x80, 0x0 ;  /* 0x000000000000781c */ /* 0x000fe40003f0f070 */
[----:B------:R-:W-:Y:S01]  /*1430*/  CS2R R20, SRZ ;  /* 0x0000000000147805 */ /* 0x000fe2000001ff00 */
[----:B------:R-:W-:Y:S01]  /*1440*/  IMAD.MOV.U32 R0, RZ, RZ, RZ ;  /* 0x000000ffff007224 */ /* 0x000fe200078e00ff */
[----:B------:R-:W-:Y:S01]  /*1450*/  USHF.R.U32.HI UR4, URZ, 0x1f, UR5 ;  /* 0x0000001f3f047899 */ /* 0x000fe20008011605 */
[----:B------:R-:W-:Y:S02]  /*1460*/  CS2R R150, SRZ ;  /* 0x0000000000967805 */ /* 0x000fe4000001ff00 */
[----:B------:R-:W-:Y:S02]  /*1470*/  CS2R R148, SRZ ;  /* 0x0000000000947805 */ /* 0x000fe4000001ff00 */
[----:B------:R-:W-:Y:S01]  /*1480*/  CS2R R146, SRZ ;  /* 0x0000000000927805 */ /* 0x000fe2000001ff00 */
[----:B------:R-:W-:Y:S01]  /*1490*/  ULEA.HI.SX32 UR4, UR5, UR4, 0x1c ;  /* 0x0000000405047291 */ /* 0x000fe2000f8fe23f */
        /* <DEDUP_REMOVED lines=63> */
[----:B------:R-:W-:Y:S02]  /*1890*/  IMAD.MOV.U32 R29, RZ, RZ, RZ ;  /* 0x000000ffff1d7224 */ /* 0x000fe400078e00ff */
[----:B------:R-:W-:Y:S02]  /*18a0*/  IMAD.MOV.U32 R6, RZ, RZ, RZ ;  /* 0x000000ffff067224 */ /* 0x000fe400078e00ff */
[----:B------:R-:W-:Y:S01]  /*18b0*/  IMAD.MOV.U32 R172, RZ, RZ, RZ ;  /* 0x000000ffffac7224 */ /* 0x000fe200078e00ff */
[----:B------:R-:W-:Y:S06]  /*18c0*/  @!P1 BRA `(.L_x_8523) ;  /* 0x000000b000b89947 */ /* 0x000fec0003800000 */
[----:B------:R-:W-:Y:S01]  /*18d0*/  SHF.R.S32.HI R3, RZ, 0x1f, R202 ;  /* 0x0000001fff037819 */ /* 0x000fe200000114ca */
[----:B------:R-:W-:-:S03]  /*18e0*/  UIADD3 UR6, UR46, 0x18400, URZ ;  /* 0x000184002e067890 */ /* 0x000fc6000fffe03f */
[----:B------:R-:W-:Y:S01]  /*18f0*/  LEA.HI R3, R3, R202, RZ, 0x7 ;  /* 0x000000ca03037211 */ /* 0x000fe200078f38ff */
[----:B------:R-:W-:-:S03]  /*1900*/  ULOP3.LUT UP0, URZ, UR6, 0x1bf, URZ, 0xc0, !UPT ;  /* 0x000001bf063f7892 */ /* 0x000fc6000f80c03f */
[----:B------:R-:W-:-:S03]  /*1910*/  SHF.R.S32.HI R3, RZ, 0x7, R3 ;  /* 0x00000007ff037819 */ /* 0x000fc60000011403 */
[----:B------:R-:W-:-:S03]  /*1920*/  PLOP3.LUT P0, PT, PT, PT, UP0, 0x80, 0x0 ;  /* 0x000000000000781c */ /* 0x000fc60003f0f008 */
[----:B------:R-:W1:Y:S02]  /*1930*/  SHFL.IDX PT, R3, R3, RZ, 0x1f ;  /* 0x00001fff03037589 */ /* 0x000e6400000e0000 */
        /* <DEDUP_REMOVED lines=24> */
.L_x_8524:
[----:B------:R-:W-:Y:S01]  /*1ac0*/  ULEA.HI UR4, UR37, UR37, URZ, 0x1 ;  /* 0x0000002525047291 */ /* 0x000fe2000f8f083f */
[----:B------:R-:W-:-:S03]  /*1ad0*/  VIADD R9, R23, 0x8 ;  /* 0x0000000817097836 */ /* 0x000fc60000000000 */
[----:B------:R-:W-:-:S04]  /*1ae0*/  ULOP3.LUT UR4, UR4, 0xfffffffe, URZ, 0xc0, !UPT ;  /* 0xfffffffe04047892 */ /* 0x000fc8000f8ec03f */
[----:B------:R-:W-:-:S06]  /*1af0*/  UIADD3 UR4, UR37, -UR4, URZ ;  /* 0x8000000425047290 */ /* 0x000fcc000fffe03f */
[----:B------:R-:W-:-:S05]  /*1b00*/  IMAD.U32 R0, RZ, RZ, UR4 ;  /* 0x00000004ff007e24 */ /* 0x000fca000f8e00ff */
[----:B------:R-:W-:-:S04]  /*1b10*/  SHF.L.U32 R0, R0, 0x1f, RZ ;  /* 0x0000001f00007819 */ /* 0x000fc800000006ff */
[----:B------:R-:W1:Y:S02]  /*1b20*/  SYNCS.PHASECHK.TRANS64.TRYWAIT P0, [UR46+0x22800], R0 ;  /* 0x02280000ff0075a7 */ /* 0x000e64000800016e */
[----:B-1----:R-:W-:Y:S05]  /*1b30*/  @!P0 BRA `(.L_x_8525) ;  /* 0x000000f800b48947 */ /* 0x002fea0003800000 */
.L_x_8672:
[----:B-1----:R-:W-:Y:S01]  /*1b40*/  IMAD.U32 R0, RZ, RZ, UR47 ;  /* 0x0000002fff007e24 */ /* 0x002fe2000f8e00ff */
[----:B------:R-:W-:Y:S05]  /*1b50*/  WARPSYNC.ALL ;  /* 0x0000000000007948 */ /* 0x000fea0003800000 */
[----:B------:R1:W-:Y:S01]  /*1b60*/  BAR.SYNC.DEFER_BLOCKING R9, 0x100 ;  /* 0x000400090000751d */ /* 0x0003e20000010000 */
[----:B------:R-:W-:-:S13]  /*1b70*/  ISETP.NE.AND P0, PT, R0, 0x3, PT ;  /* 0x000000030000780c */ /* 0x000fda0003f05270 */
[----:B-1----:R-:W-:Y:S05]  /*1b80*/  @!P0 BRA `(.L_x_8526) ;  /* 0x0000000000048947 */ /* 0x002fea0003800000 */
[----:B------:R-:W-:Y:S01]  /*1b90*/  BPT.TRAP 0x1 ;  /* 0x000000040000795c */ /* 0x000fe20000300000 */
.L_x_8526:
[----:B------:R-:W-:Y:S01]  /*1ba0*/  ULEA UR21, UR39, UR46, 0x3 ;  /* 0x0000002e27157291 */ /* 0x000fe2000f8e183f */
[----:B------:R-:W-:-:S05]  /*1bb0*/  IMAD.U32 R11, RZ, RZ, UR38 ;  /* 0x00000026ff0b7e24 */ /* 0x000fca000f8e00ff */
[----:B------:R-:W-:-:S04]  /*1bc0*/  SHF.L.U32 R11, R11, 0x1f, RZ ;  /* 0x0000001f0b0b7819 */ /* 0x000fc800000006ff */
[----:B------:R1:W2:Y:S01]  /*1bd0*/  SYNCS.PHASECHK.TRANS64.TRYWAIT P1, [UR21+0x22830], R11 ;  /* 0x0228300bff0075a7 */ /* 0x0002a20008020155 */
[----:B------:R-:W-:Y:S05]  /*1be0*/  @!P0 BRA `(.L_x_8527) ;  /* 0x0000000000048947 */ /* 0x000fea0003800000 */
[----:B------:R-:W-:Y:S01]  /*1bf0*/  BPT.TRAP 0x1 ;  /* 0x000000040000795c */ /* 0x000fe20000300000 */
.L_x_8527:
[----:B--2---:R-:W-:Y:S05]  /*1c00*/  @P1 BRA `(.L_x_8528) ;  /* 0x0000000000081947 */ /* 0x004fea0003800000 */
[----:B------:R-:W2:Y:S02]  /*1c10*/  SYNCS.PHASECHK.TRANS64.TRYWAIT P1, [UR21+0x22830], R11 ;  /* 0x0228300bff0075a7 */ /* 0x000ea40008020155 */
[----:B--2---:R-:W-:Y:S05]  /*1c20*/  @!P1 BRA `(.L_x_8529) ;  /* 0x000000f800909947 */ /* 0x004fea0003800000 */
.L_x_8528:
[----:B------:R-:W-:Y:S01]  /*1c30*/  UIADD3 UR4, UR46, 0x1c400, URZ ;  /* 0x0001c4002e047890 */ /* 0x000fe2000fffe03f */
[----:B------:R-:W-:Y:S01]  /*1c40*/  WARPGROUP.ARRIVE ;  /* 0x00000000000079c5 */ /* 0x000fe20000000000 */
[----:B------:R-:W-:-:S05]  /*1c50*/  ULOP3.LUT UR16, UR45, 0x10000, URZ, 0xfc, !UPT ;  /* 0x000100002d107892 */ /* 0x000fca000f8efc3f */
[----:B--2---:R-:W2:Y:S01]  /*1c60*/  S2R R0, SR_TID.X ;  /* 0x0000000000007919 */ /* 0x004ea20000002100 */
[----:B------:R-:W-:Y:S01]  /*1c70*/  USHF.R.U32.HI UR4, URZ, 0x4, UR4 ;  /* 0x000000043f047899 */ /* 0x000fe20008011604 */
[----:B------:R-:W3:Y:S01]  /*1c80*/  LDC R12, c[0x0][0x288] ;  /* 0x0000a200ff0c7b82 */ /* 0x000ee20000000800 */
[----:B------:R-:W-:Y:S01]  /*1c90*/  UMOV UR17, 0x40000040 ;  /* 0x4000004000117882 */ /* 0x000fe20000000000 */
[----:B------:R-:W-:Y:S01]  /*1ca0*/  UMOV UR19, 0x40000040 ;  /* 0x4000004000137882 */ /* 0x000fe20000000000 */
[----:B------:R-:W-:Y:S01]  /*1cb0*/  ULOP3.LUT UR4, UR4, 0x3fff, URZ, 0xc0, !UPT ;  /* 0x00003fff04047892 */ /* 0x000fe2000f8ec03f */
[----:B------:R-:W-:Y:S01]  /*1cc0*/  IMAD.U32 R8, RZ, RZ, UR21 ;  /* 0x00000015ff087e24 */ /* 0x000fe2000f8e00ff */
[----:B------:R-:W-:Y:S01]  /*1cd0*/  UMOV UR5, 0x40000040 ;  /* 0x4000004000057882 */ /* 0x000fe20000000000 */
[----:B------:R-:W-:Y:S01]  /*1ce0*/  UMOV UR7, 0x40000040 ;  /* 0x4000004000077882 */ /* 0x000fe20000000000 */
[----:B------:R-:W-:Y:S01]  /*1cf0*/  ULOP3.LUT UR20, UR4, 0x10000, URZ, 0xfc, !UPT ;  /* 0x0001000004147892 */ /* 0x000fe2000f8efc3f */
[----:B------:R-:W-:Y:S01]  /*1d00*/  IMAD.MOV.U32 R3, RZ, RZ, -0x60 ;  /* 0xffffffa0ff037424 */ /* 0x000fe200078e00ff */
[----:B------:R-:W-:Y:S01]  /*1d10*/  UIADD3 UR4, UR16, 0x2, URZ ;  /* 0x0000000210047890 */ /* 0x000fe2000fffe03f */
[----:B------:R-:W-:Y:S01]  /*1d20*/  IADD3 R5, -R23, 0xb, RZ ;  /* 0x0000000b17057810 */ /* 0x000fe20007ffe1ff */
[----:B------:R-:W-:Y:S01]  /*1d30*/  UIMAD UR18, UR39, 0x300, UR20 ;  /* 0x00000300271278a4 */ /* 0x000fe2000f8e0214 */
[----:B------:R-:W-:Y:S01]  /*1d40*/  IMAD R6, R176, R3, 0x60 ;  /* 0x00000060b0067424 */ /* 0x000fe200078e0203 */
[----:B------:R-:W-:Y:S01]  /*1d50*/  UIADD3 UR8, UR16, 0x4, URZ ;  /* 0x0000000410087890 */ /* 0x000fe2000fffe03f */
[----:B------:R-:W-:Y:S01]  /*1d60*/  LOP3.LUT R2, R2, 0xfff7ffff, RZ, 0xc0, !PT ;  /* 0xfff7ffff02027812 */ /* 0x000fe200078ec0ff */
[----:B------:R-:W-:Y:S01]  /*1d70*/  UIADD3 UR6, UR18, 0x2, URZ ;  /* 0x0000000212067890 */ /* 0x000fe2000fffe03f */
[----:B------:R-:W-:Y:S01]  /*1d80*/  IMAD.IADD R3, R17, 0x1, R6 ;  /* 0x0000000111037824 */ /* 0x000fe200078e0206 */
[----:B------:R-:W-:Y:S01]  /*1d90*/  UIADD3 UR10, UR18, 0x4, URZ ;  /* 0x00000004120a7890 */ /* 0x000fe2000fffe03f */
[--C-:B------:R-:W-:Y:S01]  /*1da0*/  IMAD.IADD R15, R6, 0x1, -R16.reuse ;  /* 0x00000001060f7824 */ /* 0x100fe200078e0a10 */
[----:B------:R-:W-:Y:S01]  /*1db0*/  UMOV UR9, 0x40000040 ;  /* 0x4000004000097882 */ /* 0x000fe20000000000 */
[----:B------:R-:W-:Y:S01]  /*1dc0*/  HGMMA.64x96x16.F32 R24, gdesc[UR16], RZ, !UPT, gsb0 ;  /* 0x01600000101879f0 */ /* 0x000fe2000c0008ff */
[----:B------:R-:W-:Y:S01]  /*1dd0*/  UMOV UR11, 0x40000040 ;  /* 0x40000040000b7882 */ /* 0x000fe20000000000 */
[----:B------:R-:W-:Y:S01]  /*1de0*/  UIADD3 UR12, UR16, 0x6, URZ ;  /* 0x00000006100c7890 */ /* 0x000fe2000fffe03f */
[C---:B------:R-:W-:Y:S01]  /*1df0*/  IMAD.IADD R10, R3.reuse, 0x1, -R16 ;  /* 0x00000001030a7824 */ /* 0x040fe200078e0a10 */
[----:B------:R-:W-:Y:S01]  /*1e00*/  UIADD3 UR14, UR18, 0x6, URZ ;  /* 0x00000006120e7890 */ /* 0x000fe2000fffe03f */
[----:B---3--:R-:W-:Y:S01]  /*1e10*/  IADD3 R7, R3, 0x1, -R12 ;  /* 0x0000000103077810 */ /* 0x008fe20007ffe80c */
[----:B------:R-:W-:Y:S01]  /*1e20*/  UMOV UR13, 0x40000040 ;  /* 0x40000040000d7882 */ /* 0x000fe20000000000 */
[----:B------:R-:W-:Y:S01]  /*1e30*/  UMOV UR15, 0x40000040 ;  /* 0x40000040000f7882 */ /* 0x000fe20000000000 */
[----:B------:R-:W-:Y:S01]  /*1e40*/  ULDC UR22, c[0x0][0x9dc] ;  /* 0x0002770000167ab9 */ /* 0x000fe20000000800 */
[----:B--2---:R-:W-:-:S13]  /*1e50*/  LOP3.LUT P1, RZ, R0, 0x7f, RZ, 0xc0, !PT ;  /* 0x0000007f00ff7812 */ /* 0x004fda000782c0ff */
[----:B------:R-:W-:Y:S01]  /*1e60*/  @!P1 VIADD R0, R8, 0x22840 ;  /* 0x0002284008009836 */ /* 0x000fe20000000000 */
[----:B------:R-:W-:-:S04]  /*1e70*/  @P1 LOP3.LUT R2, R2, 0x80000, RZ, 0xfc, !PT ;  /* 0x0008000002021812 */ /* 0x000fc800078efcff */
[----:B------:R-:W-:Y:S01]  /*1e80*/  @!P1 PRMT R0, RZ, 0x654, R0 ;  /* 0x00000654ff009816 */ /* 0x000fe20000000000 */
[----:B------:R-:W-:Y:S02]  /*1e90*/  WARPGROUP.DEPBAR.LE gsb0, 0x0 ;  /* 0x00008000000079c5 */ /* 0x000fe40000010000 */
[----:B------:R-:W-:-:S06]  /*1ea0*/  WARPGROUP.ARRIVE ;  /* 0x00000000000079c5 */ /* 0x000fcc0000000000 */
[----:B------:R-:W-:Y:S01]  /*1eb0*/  HGMMA.64x96x16.F32 R24, gdesc[UR4], R24, gsb0 ;  /* 0x01600000041879f0 */ /* 0x000fe20008000818 */
[----:B------:R-:W-:Y:S02]  /*1ec0*/  ULOP3.LUT UR6, URZ, UR22, URZ, 0x33, !UPT ;  /* 0x000000163f067292 */ /* 0x000fe4000f8e333f */
[----:B------:R-:W-:Y:S02]  /*1ed0*/  WARPGROUP.DEPBAR.LE gsb0, 0x0 ;  /* 0x00008000000079c5 */ /* 0x000fe40000010000 */
[----:B------:R-:W-:-:S06]  /*1ee0*/  WARPGROUP.ARRIVE ;  /* 0x00000000000079c5 */ /* 0x000fcc0000000000 */
[----:B------:R-:W-:Y:S03]  /*1ef0*/  HGMMA.64x96x16.F32 R24, gdesc[UR8], R24, gsb0 ;  /* 0x01600000081879f0 */ /* 0x000fe60008000818 */
[----:B------:R-:W-:Y:S02]  /*1f00*/  WARPGROUP.DEPBAR.LE gsb0, 0x0 ;  /* 0x00008000000079c5 */ /* 0x000fe40000010000 */
[----:B------:R-:W-:-:S06]  /*1f10*/  WARPGROUP.ARRIVE ;  /* 0x00000000000079c5 */ /* 0x000fcc0000000000 */
[----:B------:R-:W-:Y:S01]  /*1f20*/  HGMMA.64x96x16.F32 R24, gdesc[UR12], R24, gsb0 ;  /* 0x016000000c1879f0 */ /* 0x000fe20008000818 */
[----:B------:R-:W-:Y:S02]  /*1f30*/  ULDC.64 UR14, c[0x0][0x9e0] ;  /* 0x00027800000e7ab9 */ /* 0x000fe40000000a00 */
[----:B------:R-:W-:Y:S01]  /*1f40*/  UISETP.GE.AND UP0, UPT, UR15, 0x1, UPT ;  /* 0x000000010f00788c */ /* 0x000fe2000bf06270 */
[----:B------:R-:W-:Y:S02]  /*1f50*/  WARPGROUP.DEPBAR.LE gsb0, 0x0 ;  /* 0x00008000000079c5 */ /* 0x000fe40000010000 */
[----:B------:R2:W-:Y:S06]  /*1f60*/  BAR.ARV R5, 0x100 ;  /* 0x000400050000751d */ /* 0x0005ec0000002000 */
[----:B------:R3:W-:Y:S01]  /*1f70*/  @!P1 SYNCS.ARRIVE.TRANS64.RED.A1T0 RZ, [R0+URZ], RZ ;  /* 0x000000ff00ff99a7 */ /* 0x0007e2000810043f */
[----:B------:R-:W-:Y:S01]  /*1f80*/  PLOP3.LUT P1, PT, PT, PT, UP0, 0x40, 0x0 ;  /* 0x000000000000781c */ /* 0x000fe20003f2e808 */
[----:B---3--:R-:W-:-:S02]  /*1f90*/  IMAD.IADD R0, R7, 0x1, -R16 ;  /* 0x0000000107007824 */ /* 0x008fc400078e0a10 */
[----:B------:R-:W-:Y:S02]  /*1fa0*/  VIADD R7, R201, UR42 ;  /* 0x0000002ac9077c36 */ /* 0x000fe40008000000 */
[C---:B------:R-:W-:Y:S02]  /*1fb0*/  VIADD R13, R0.reuse, UR14 ;  /* 0x0000000e000d7c36 */ /* 0x040fe40008000000 */
[----:B------:R-:W-:-:S03]  /*1fc0*/  VIADD R14, R0, UR6 ;  /* 0x00000006000e7c36 */ /* 0x000fc60008000000 */
[----:B------:R-:W-:Y:S01]  /*1fd0*/  VIADDMNMX R0, R7, R13, R10, PT ;  /* 0x0000000d07007246 */ /* 0x000fe2000380010a */
[----:B------:R-:W-:Y:S02]  /*1fe0*/  IMAD.IADD R3, R14, 0x1, R7 ;  /* 0x000000010e037824 */ /* 0x000fe400078e0207 */
[----:B--2---:R-:W-:Y:S05]  /*1ff0*/  @P1 BRA `(.L_x_8530) ;  /* 0x0000000000541947 */ /* 0x004fea0003800000 */
[----:B------:R-:W-:Y:S01]  /*2000*/  IADD3 R4, R7, -R12, R17 ;  /* 0x8000000c07047210 */ /* 0x000fe20007ffe011 */
        /* <DEDUP_REMOVED lines=11> */
.L_x_8532:
[----:B------:R-:W-:-:S06]  /*20c0*/  UISETP.NE.AND UP1, UPT, UR15, 0x1, UPT ;  /* 0x000000010f00788c */ /* 0x000fcc000bf25270 */
[----:B------:R-:W-:-:S05]  /*20d0*/  PLOP3.LUT P1, PT, PT, PT, UP1, 0x80, 0x0 ;  /* 0x000000000000781c */ /* 0x000fca0003f2f018 */
[----:B------:R-:W-:-:S08]  /*20e0*/  @UP1 ULDC.64 UR6, c[0x0][0x9e8] ;  /* 0x00027a0000061ab9 */ /* 0x000fd00000000a00 */
[----:B------:R-:W-:-:S05]  /*20f0*/  @P1 IMAD.HI.U32 R20, R4, UR6, RZ ;  /* 0x0000000604141c27 */ /* 0x000fca000f8e00ff */
[----:B------:R-:W-:-:S07]  /*2100*/  @P1 SHF.R.U32.HI R4, RZ, UR7, R20 ;  /* 0x00000007ff041c19 */ /* 0x000fce0008011614 */
.L_x_8533:
[----:B------:R-:W-:Y:S05]  /*2110*/  BSYNC B0 ;  /* 0x0000000000007941 */ /* 0x000fea0003800000 */
.L_x_8531:
[----:B------:R-:W-:-:S05]  /*2120*/  IMAD R4, R4, UR15, R15 ;  /* 0x0000000f04047c24 */ /* 0x000fca000f8e020f */
[----:B------:R-:W-:Y:S02]  /*2130*/  VIMNMX R3, R3, R4, !PT ;  /* 0x0000000403037248 */ /* 0x000fe40007fe0100 */
[----:B------:R-:W-:-:S07]  /*2140*/  VIADDMNMX R0, R4, UR15, R0, PT ;  /* 0x0000000f04007c46 */ /* 0x000fce000b800100 */
.L_x_8530:
[C---:B------:R-:W-:Y:S02]  /*2150*/  ISETP.GE.AND P1, PT, R6.reuse, 0x2, PT ;  /* 0x000000020600780c */ /* 0x040fe40003f26270 */
        /* <DEDUP_REMOVED lines=97> */
[C---:B------:R-:W-:Y:S02]  /*2770*/  ISETP.GE.AND P3, PT, R6.reuse, 0x52, PT ;  /* 0x000000520600780c */ /* 0x040fe40003f66270 */
[----:B------:R-:W-:Y:S02]  /*2780*/  ISETP.GE.AND P6, PT, R6, 0x1, PT ;  /* 0x000000010600780c */ /* 0x000fe40003fc6270 */
[----:B------:R-:W-:-:S04]  /*2790*/  ISETP.GT.AND P4, PT, R3, 0x51, !P3 ;  /* 0x000000510300780c */ /* 0x000fc80005f84270 */
[----:B------:R-:W-:-:S04]  /*27a0*/  ISETP.LT.OR P4, PT, R0, 0x52, P4 ;  /* 0x000000520000780c */ /* 0x000fc80002781670 */
        /* <DEDUP_REMOVED lines=8> */
[----:B------:R-:W-:Y:S01]  /*2830*/  ISETP.GE.AND P5, PT, R6, 0x5a, PT ;  /* 0x0000005a0600780c */ /* 0x000fe20003fa6270 */
[----:B------:R-:W-:-:S03]  /*2840*/  VIADD R6, R7, 0x8 ;  /* 0x0000000807067836 */ /* 0x000fc60000000000 */
[----:B------:R-:W-:Y:S01]  /*2850*/  P2R R24, PR, RZ, 0x20 ;  /* 0x00000020ff187803 */ /* 0x000fe20000000000 */
[----:B------:R-:W-:Y:S01]  /*2860*/  IMAD.IADD R4, R14, 0x1, R6 ;  /* 0x000000010e047824 */ /* 0x000fe200078e0206 */
[----:B------:R-:W-:-:S04]  /*2870*/  ISETP.GT.AND P5, PT, R3, 0x59, !P5 ;  /* 0x000000590300780c */ /* 0x000fc80006fa4270 */
[----:B------:R-:W-:Y:S02]  /*2880*/  ISETP.LT.OR P5, PT, R0, 0x5a, P5 ;  /* 0x0000005a0000780c */ /* 0x000fe40002fa1670 */
[----:B------:R-:W-:Y:S02]  /*2890*/  VIADDMNMX R0, R6, R13, R10, PT ;  /* 0x0000000d06007246 */ /* 0x000fe4000380010a */
[----:B------:R-:W-:Y:S02]  /*28a0*/  FSEL R94, R69, -INF , !P5 ;  /* 0xff800000455e7808 */ /* 0x000fe40006800000 */
[----:B------:R-:W-:-:S13]  /*28b0*/  PLOP3.LUT P5, PT, PT, PT, UP0, 0x40, 0x0 ;  /* 0x000000000000781c */ /* 0x000fda0003fae808 */
[----:B------:R-:W-:Y:S05]  /*28c0*/  @P5 BRA `(.L_x_8534) ;  /* 0x00000000005c5947 */ /* 0x000fea0003800000 */
        /* <DEDUP_REMOVED lines=13> */
.L_x_8536:
[----:B------:R-:W-:-:S06]  /*29a0*/  UISETP.NE.AND UP1, UPT, UR15, 0x1, UPT ;  /* 0x000000010f00788c */ /* 0x000fcc000bf25270 */
[----:B------:R-:W-:-:S05]  /*29b0*/  PLOP3.LUT P5, PT, PT, PT, UP1, 0x80, 0x0 ;  /* 0x000000000000781c */ /* 0x000fca0003faf018 */
[----:B------:R-:W-:-:S08]  /*29c0*/  @UP1 ULDC.64 UR6, c[0x0][0x9e8] ;  /* 0x00027a0000061ab9 */ /* 0x000fd00000000a00 */
[----:B------:R-:W-:Y:S01]  /*29d0*/  @P5 IMAD.HI.U32 R10, R3, UR6, RZ ;  /* 0x00000006030a5c27 */ /* 0x000fe2000f8e00ff */
[----:B------:R-:W-:-:S13]  /*29e0*/  PLOP3.LUT P5, PT, PT, PT, UP1, 0x80, 0x0 ;  /* 0x000000000000781c */ /* 0x000fda0003faf018 */
[----:B------:R-:W-:-:S07]  /*29f0*/  @P5 SHF.R.U32.HI R3, RZ, UR7, R10 ;  /* 0x00000007ff035c19 */ /* 0x000fce000801160a */
.L_x_8537:
[----:B------:R-:W-:Y:S05]  /*2a00*/  BSYNC B0 ;  /* 0x0000000000007941 */ /* 0x000fea0003800000 */
.L_x_8535:
[----:B------:R-:W-:-:S05]  /*2a10*/  IMAD R3, R3, UR15, R15 ;  /* 0x0000000f03037c24 */ /* 0x000fca000f8e020f */
[----:B------:R-:W-:Y:S02]  /*2a20*/  VIMNMX R4, R4, R3, !PT ;  /* 0x0000000304047248 */ /* 0x000fe40007fe0100 */
[----:B------:R-:W-:-:S07]  /*2a30*/  VIADDMNMX R0, R3, UR15, R0, PT ;  /* 0x0000000f03007c46 */ /* 0x000fce000b800100 */
.L_x_8534:
[C---:B------:R-:W-:Y:S01]  /*2a40*/  ISETP.GT.AND P1, PT, R4.reuse, 0x1, !P1 ;  /* 0x000000010400780c */ /* 0x040fe20004f24270 */
[----:B------:R-:W-:Y:S01]  /*2a50*/  ULDC UR10, c[0x0][0x988] ;  /* 0x00026200000a7ab9 */ /* 0x000fe20000000800 */
        /* <DEDUP_REMOVED lines=9> */
[----:B------:R-:W-:Y:S02]  /*2af0*/  FMNMX.FTZ R3, R20, R72, !PT ;  /* 0x0000004814037209 */ /* 0x000fe40007810000 */
[----:B------:R-:W-:-:S02]  /*2b00*/  FSEL R31, R31, -INF , !P1 ;  /* 0xff8000001f1f7808 */ /* 0x000fc40004800000 */
[----:B------:R-:W-:Y:S02]  /*2b10*/  ISETP.NE.AND P1, PT, R25, RZ, PT ;  /* 0x000000ff1900720c */ /* 0x000fe40003f25270 */
[----:B------:R-:W-:Y:S02]  /*2b20*/  ISETP.NE.AND P5, PT, R33, RZ, PT ;  /* 0x000000ff2100720c */ /* 0x000fe40003fa5270 */
        /* <DEDUP_REMOVED lines=53> */
[----:B------:R-:W-:Y:S01]  /*2e80*/  ISETP.NE.AND P2, PT, R53, RZ, PT ;  /* 0x000000ff3500720c */ /* 0x000fe20003f45270 */
[----:B------:R-:W2:Y:S01]  /*2e90*/  SHFL.BFLY PT, R3, R10, 0x2, 0x1f ;  /* 0x0c401f000a037f89 */ /* 0x000ea200000e0000 */
[----:B------:R-:W-:Y:S02]  /*2ea0*/  ISETP.LT.OR P1, PT, R0, 0x31, P1 ;  /* 0x000000310000780c */ /* 0x000fe40000f21670 */
[----:B------:R-:W-:Y:S02]  /*2eb0*/  ISETP.NE.AND P5, PT, R83, RZ, PT ;  /* 0x000000ff5300720c */ /* 0x000fe40003fa5270 */
[----:B------:R-:W-:Y:S02]  /*2ec0*/  FSEL R50, R50, -INF , !P1 ;  /* 0xff80000032327808 */ /* 0x000fe40004800000 */
[----:B------:R-:W-:-:S02]  /*2ed0*/  ISETP.NE.AND P1, PT, R79, RZ, PT ;  /* 0x000000ff4f00720c */ /* 0x000fc40003f25270 */
[C---:B------:R-:W-:Y:S02]  /*2ee0*/  ISETP.GT.AND P6, PT, R4.reuse, RZ, !P6 ;  /* 0x000000ff0400720c */ /* 0x040fe400077c4270 */
[----:B------:R-:W-:Y:S02]  /*2ef0*/  ISETP.GT.AND P1, PT, R4, 0x31, !P1 ;  /* 0x000000310400780c */ /* 0x000fe40004f24270 */
[C---:B------:R-:W-:Y:S02]  /*2f00*/  ISETP.LT.OR P6, PT, R0.reuse, 0x1, P6 ;  /* 0x000000010000780c */ /* 0x040fe400037c1670 */
[----:B------:R-:W-:Y:S02]  /*2f10*/  ISETP.LT.OR P1, PT, R0, 0x32, P1 ;  /* 0x000000320000780c */ /* 0x000fe40000f21670 */
[----:B------:R-:W-:Y:S02]  /*2f20*/  FSEL R26, R26, -INF , !P6 ;  /* 0xff8000001a1a7808 */ /* 0x000fe40007000000 */
[----:B------:R-:W-:-:S02]  /*2f30*/  FSEL R51, R51, -INF , !P1 ;  /* 0xff80000033337808 */ /* 0x000fc40004800000 */
[----:B------:R-:W-:Y:S02]  /*2f40*/  ISETP.NE.AND P1, PT, R49, RZ, PT ;  /* 0x000000ff3100720c */ /* 0x000fe40003f25270 */
[----:B------:R-:W-:Y:S02]  /*2f50*/  ISETP.NE.AND P6, PT, R85, RZ, PT ;  /* 0x000000ff5500720c */ /* 0x000fe40003fc5270 */
[----:B------:R-:W-:Y:S02]  /*2f60*/  ISETP.GT.AND P1, PT, R4, 0x38, !P1 ;  /* 0x000000380400780c */ /* 0x000fe40004f24270 */
[----:B--2---:R-:W-:Y:S02]  /*2f70*/  FMNMX.FTZ R14, R10, R3, !PT ;  /* 0x000000030a0e7209 */ /* 0x004fe40007810000 */
[----:B------:R-:W-:Y:S02]  /*2f80*/  ISETP.LT.OR P1, PT, R0, 0x39, P1 ;  /* 0x000000390000780c */ /* 0x000fe40000f21670 */
[----:B------:R-:W-:Y:S01]  /*2f90*/  ISETP.GT.AND P3, PT, R4, 0x51, !P3 ;  /* 0x000000510400780c */ /* 0x000fe20005f64270 */
[----:B------:R-:W2:Y:S01]  /*2fa0*/  SHFL.BFLY PT, R3, R14, 0x1, 0x1f ;  /* 0x0c201f000e037f89 */ /* 0x000ea200000e0000 */
[----:B------:R-:W-:-:S02]  /*2fb0*/  FSEL R54, R54, -INF , !P1 ;  /* 0xff80000036367808 */ /* 0x000fc40004800000 */
[----:B------:R-:W-:Y:S02]  /*2fc0*/  ISETP.NE.AND P1, PT, R81, RZ, PT ;  /* 0x000000ff5100720c */ /* 0x000fe40003f25270 */
[C---:B------:R-:W-:Y:S02]  /*2fd0*/  ISETP.GT.AND P4, PT, R4.reuse, 0x58, !P4 ;  /* 0x000000580400780c */ /* 0x040fe40006784270 */
[----:B------:R-:W-:Y:S02]  /*2fe0*/  ISETP.GT.AND P1, PT, R4, 0x39, !P1 ;  /* 0x000000390400780c */ /* 0x000fe40004f24270 */
[C---:B------:R-:W-:Y:S02]  /*2ff0*/  ISETP.LT.OR P3, PT, R0.reuse, 0x52, P3 ;  /* 0x000000520000780c */ /* 0x040fe40001f61670 */
[C---:B------:R-:W-:Y:S02]  /*3000*/  ISETP.LT.OR P1, PT, R0.reuse, 0x3a, P1 ;  /* 0x0000003a0000780c */ /* 0x040fe40000f21670 */
[----:B------:R-:W-:-:S02]  /*3010*/  ISETP.LT.OR P4, PT, R0, 0x59, P4 ;  /* 0x000000590000780c */ /* 0x000fc40002781670 */
[----:B------:R-:W-:Y:S02]  /*3020*/  FSEL R55, R55, -INF , !P1 ;  /* 0xff80000037377808 */ /* 0x000fe40004800000 */
[----:B------:R-:W-:Y:S02]  /*3030*/  ISETP.GT.AND P1, PT, R4, 0x40, !P2 ;  /* 0x000000400400780c */ /* 0x000fe40005724270 */
[----:B------:R-:W-:Y:S02]  /*3040*/  ISETP.NE.AND P2, PT, R61, RZ, PT ;  /* 0x000000ff3d00720c */ /* 0x000fe40003f45270 */
[----:B------:R-:W-:Y:S02]  /*3050*/  ISETP.LT.OR P1, PT, R0, 0x41, P1 ;  /* 0x000000410000780c */ /* 0x000fe40000f21670 */
[----:B------:R-:W-:Y:S02]  /*3060*/  ISETP.GT.AND P2, PT, R4, 0x50, !P2 ;  /* 0x000000500400780c */ /* 0x000fe40005744270 */
[----:B------:R-:W-:-:S02]  /*3070*/  FSEL R58, R58, -INF , !P1 ;  /* 0xff8000003a3a7808 */ /* 0x000fc40004800000 */
[----:B------:R-:W-:Y:S02]  /*3080*/  ISETP.GT.AND P1, PT, R4, 0x41, !P5 ;  /* 0x000000410400780c */ /* 0x000fe40006f24270 */
[----:B--2---:R-:W-:Y:S02]  /*3090*/  FMNMX.FTZ R3, R14, R3, !PT ;  /* 0x000000030e037209 */ /* 0x004fe40007810000 */
[----:B------:R-:W-:Y:S02]  /*30a0*/  ISETP.LT.OR P1, PT, R0, 0x42, P1 ;  /* 0x000000420000780c */ /* 0x000fe40000f21670 */
[----:B------:R-:W-:Y:S01]  /*30b0*/  ISETP.NE.AND P5, PT, R57, RZ, PT ;  /* 0x000000ff3900720c */ /* 0x000fe20003fa5270 */
[----:B------:R-:W-:Y:S01]  /*30c0*/  FMUL.FTZ R13, R3, UR10 ;  /* 0x0000000a030d7c20 */ /* 0x000fe20008410000 */
[----:B------:R-:W-:Y:S02]  /*30d0*/  FSEL R59, R59, -INF , !P1 ;  /* 0xff8000003b3b7808 */ /* 0x000fe40004800000 */
[----:B------:R-:W-:-:S02]  /*30e0*/  FSETP.NEU.FTZ.AND P1, PT, R3, -INF , PT ;  /* 0xff8000000300780b */ /* 0x000fc40003f3d000 */
[----:B------:R-:W-:Y:S02]  /*30f0*/  ISETP.LT.OR P2, PT, R0, 0x51, P2 ;  /* 0x000000510000780c */ /* 0x000fe40001741670 */
[----:B------:R-:W-:Y:S02]  /*3100*/  FSEL R15, R13, RZ, P1 ;  /* 0x000000ff0d0f7208 */ /* 0x000fe40000800000 */
[----:B------:R-:W-:Y:S02]  /*3110*/  FMNMX.FTZ R13, R26, R27, !PT ;  /* 0x0000001b1a0d7209 */ /* 0x000fe40007810000 */
[----:B------:R-:W-:Y:S01]  /*3120*/  ISETP.GT.AND P1, PT, R4, 0x48, !P5 ;  /* 0x000000480400780c */ /* 0x000fe20006f24270 */
        /* <DEDUP_REMOVED lines=8> */
[----:B------:R-:W-:Y:S01]  /*31b0*/  FFMA.FTZ R33, R78, UR10, -R15 ;  /* 0x0000000a4e217c23 */ /* 0x000fe2000801080f */
[----:B------:R-:W-:-:S02]  /*31c0*/  FMNMX.FTZ R10, R34, R13, !PT ;  /* 0x0000000d220a7209 */ /* 0x000fc40007810000 */
[----:B------:R-:W-:Y:S01]  /*31d0*/  ISETP.GT.AND P1, PT, R4, 0x49, !P6 ;  /* 0x000000490400780c */ /* 0x000fe20007724270 */
[----:B------:R-:W3:Y:S01]  /*31e0*/  MUFU.EX2 R20, R20 ;  /* 0x0000001400147308 */ /* 0x000ee20000000800 */
[----:B------:R-:W-:Y:S01]  /*31f0*/  FMNMX.FTZ R13, R35, R10, !PT ;  /* 0x0000000a230d7209 */ /* 0x000fe20007810000 */
[--C-:B--2---:R-:W-:Y:S01]  /*3200*/  FFMA.FTZ R14, R76, UR10, -R15.reuse ;  /* 0x0000000a4c0e7c23 */ /* 0x104fe2000801080f */
[----:B------:R-:W-:Y:S01]  /*3210*/  ISETP.NE.AND P5, PT, R24, RZ, PT ;  /* 0x000000ff1800720c */ /* 0x000fe20003fa5270 */
[--C-:B------:R-:W-:Y:S01]  /*3220*/  FFMA.FTZ R24, R28, UR10, -R15.reuse ;  /* 0x0000000a1c187c23 */ /* 0x100fe2000801080f */
[----:B------:R-:W-:Y:S01]  /*3230*/  FMNMX.FTZ R10, R38, R13, !PT ;  /* 0x0000000d260a7209 */ /* 0x000fe20007810000 */
[--C-:B------:R-:W-:Y:S01]  /*3240*/  FFMA.FTZ R28, R32, UR10, -R15.reuse ;  /* 0x0000000a201c7c23 */ /* 0x100fe2000801080f */
[----:B------:R-:W-:Y:S01]  /*3250*/  ISETP.LT.OR P1, PT, R0, 0x4a, P1 ;  /* 0x0000004a0000780c */ /* 0x000fe20000f21670 */
[----:B------:R2:W-:Y:S01]  /*3260*/  MUFU.EX2 R29, R14 ;  /* 0x0000000e001d7308 */ /* 0x0005e20000000800 */
[----:B------:R-:W-:Y:S01]  /*3270*/  FMNMX.FTZ R13, R39, R10, !PT ;  /* 0x0000000a270d7209 */ /* 0x000fe20007810000 */
[--C-:B------:R-:W-:Y:S01]  /*3280*/  FFMA.FTZ R32, R36, UR10, -R15.reuse ;  /* 0x0000000a24207c23 */ /* 0x100fe2000801080f */
[----:B------:R-:W-:Y:S01]  /*3290*/  ISETP.GT.AND P5, PT, R4, 0x59, !P5 ;  /* 0x000000590400780c */ /* 0x000fe20006fa4270 */
[--C-:B------:R-:W-:Y:S01]  /*32a0*/  FFMA.FTZ R36, R48, UR10, -R15.reuse ;  /* 0x0000000a30247c23 */ /* 0x100fe2000801080f */
[----:B------:R-:W-:Y:S01]  /*32b0*/  FMNMX.FTZ R10, R42, R13, !PT ;  /* 0x0000000d2a0a7209 */ /* 0x000fe20007810000 */
[--C-:B------:R-:W-:Y:S01]  /*32c0*/  FFMA.FTZ R48, R56, UR10, -R15.reuse ;  /* 0x0000000a38307c23 */ /* 0x100fe2000801080f */
[----:B------:R-:W-:Y:S01]  /*32d0*/  FSEL R63, R63, -INF , !P1 ;  /* 0xff8000003f3f7808 */ /* 0x000fe20004800000 */
[----:B------:R-:W-:Y:S01]  /*32e0*/  MUFU.EX2 R24, R24 ;  /* 0x0000001800187308 */ /* 0x000fe20000000800 */
[----:B------:R-:W-:Y:S01]  /*32f0*/  FMNMX.FTZ R13, R43, R10, !PT ;  /* 0x0000000a2b0d7209 */ /* 0x000fe20007810000 */
[--C-:B--2---:R-:W-:Y:S01]  /*3300*/  FFMA.FTZ R14, R80, UR10, -R15.reuse ;  /* 0x0000000a500e7c23 */ /* 0x104fe2000801080f */
[----:B------:R-:W-:Y:S01]  /*3310*/  FSEL R66, R66, -INF , !P2 ;  /* 0xff80000042427808 */ /* 0x000fe20005000000 */
[----:B------:R-:W-:Y:S01]  /*3320*/  FFMA.FTZ R56, R92, UR10, -R15 ;  /* 0x0000000a5c387c23 */ /* 0x000fe2000801080f */
[----:B------:R-:W-:-:S02]  /*3330*/  FMNMX.FTZ R10, R46, R13, !PT ;  /* 0x0000000d2e0a7209 */ /* 0x000fc40007810000 */
[----:B------:R-:W-:Y:S01]  /*3340*/  FSEL R67, R67, -INF , !P3 ;  /* 0xff80000043437808 */ /* 0x000fe20005800000 */
[----:B------:R2:W-:Y:S01]  /*3350*/  MUFU.EX2 R37, R14 ;  /* 0x0000000e00257308 */ /* 0x0005e20000000800 */
[----:B------:R-:W-:Y:S02]  /*3360*/  FMNMX.FTZ R13, R47, R10, !PT ;  /* 0x0000000a2f0d7209 */ /* 0x000fe40007810000 */
[----:B------:R-:W-:Y:S02]  /*3370*/  ISETP.LT.OR P5, PT, R0, 0x5a, P5 ;  /* 0x0000005a0000780c */ /* 0x000fe40002fa1670 */
[----:B------:R-:W-:Y:S02]  /*3380*/  FMNMX.FTZ R10, R50, R13, !PT ;  /* 0x0000000d320a7209 */ /* 0x000fe40007810000 */
[----:B------:R-:W-:Y:S01]  /*3390*/  FSEL R70, R70, -INF , !P4 ;  /* 0xff80000046467808 */ /* 0x000fe20006000000 */
[----:B------:R-:W4:Y:S01]  /*33a0*/  MUFU.EX2 R25, R25 ;  /* 0x0000001900197308 */ /* 0x000f220000000800 */
[----:B------:R-:W-:Y:S01]  /*33b0*/  FMNMX.FTZ R13, R51, R10, !PT ;  /* 0x0000000a330d7209 */ /* 0x000fe20007810000 */
[----:B--2---:R-:W-:Y:S01]  /*33c0*/  FFMA.FTZ R14, R84, UR10, -R15 ;  /* 0x0000000a540e7c23 */ /* 0x004fe2000801080f */
[----:B------:R-:W-:-:S02]  /*33d0*/  FSEL R71, R71, -INF , !P5 ;  /* 0xff80000047477808 */ /* 0x000fc40006800000 */
[----:B------:R-:W-:Y:S02]  /*33e0*/  FMNMX.FTZ R10, R54, R13, !PT ;  /* 0x0000000d360a7209 */ /* 0x000fe40007810000 */
[----:B---3--:R-:W-:Y:S01]  /*33f0*/  F2FP.F16.F32.PACK_AB R152, R21, R20 ;  /* 0x000000141598723e */ /* 0x008fe200000000ff */
[----:B------:R2:W-:Y:S01]  /*3400*/  MUFU.EX2 R45, R14 ;  /* 0x0000000e002d7308 */ /* 0x0005e20000000800 */
[----:B------:R-:W-:-:S04]  /*3410*/  FMNMX.FTZ R13, R55, R10, !PT ;  /* 0x0000000a370d7209 */ /* 0x000fc80007810000 */
[----:B------:R-:W-:-:S03]  /*3420*/  FMNMX.FTZ R10, R58, R13, !PT ;  /* 0x0000000d3a0a7209 */ /* 0x000fc60007810000 */
[----:B------:R-:W3:Y:S01]  /*3430*/  MUFU.EX2 R28, R28 ;  /* 0x0000001c001c7308 */ /* 0x000ee20000000800 */
[----:B------:R-:W-:Y:S01]  /*3440*/  FMNMX.FTZ R13, R59, R10, !PT ;  /* 0x0000000a3b0d7209 */ /* 0x000fe20007810000 */
[--C-:B------:R-:W-:Y:S01]  /*3450*/  FFMA.FTZ R10, R40, UR10, -R15.reuse ;  /* 0x0000000a280a7c23 */ /* 0x100fe2000801080f */
[--C-:B------:R-:W-:Y:S01]  /*3460*/  FFMA.FTZ R40, R52, UR10, -R15.reuse ;  /* 0x0000000a34287c23 */ /* 0x100fe2000801080f */
[--C-:B--2---:R-:W-:Y:S01]  /*3470*/  FFMA.FTZ R14, R60, UR10, -R15.reuse ;  /* 0x0000000a3c0e7c23 */ /* 0x104fe2000801080f */
[----:B------:R-:W-:Y:S01]  /*3480*/  FMNMX.FTZ R4, R62, R13, !PT ;  /* 0x0000000d3e047209 */ /* 0x000fe20007810000 */
[----:B------:R-:W-:Y:S01]  /*3490*/  FFMA.FTZ R52, R90, UR10, -R15 ;  /* 0x0000000a5a347c23 */ /* 0x000fe2000801080f */
[----:B----4-:R-:W-:Y:S01]  /*34a0*/  F2FP.F16.F32.PACK_AB R154, R25, R24 ;  /* 0x00000018199a723e */ /* 0x010fe200000000ff */
[----:B------:R2:W-:Y:S01]  /*34b0*/  MUFU.EX2 R160, R10 ;  /* 0x0000000a00a07308 */ /* 0x0005e20000000800 */
[----:B------:R-:W-:-:S04]  /*34c0*/  FMNMX.FTZ R13, R63, R4, !PT ;  /* 0x000000043f0d7209 */ /* 0x000fc80007810000 */
[----:B------:R-:W-:-:S03]  /*34d0*/  FMNMX.FTZ R4, R66, R13, !PT ;  /* 0x0000000d42047209 */ /* 0x000fc60007810000 */
[----:B------:R-:W-:Y:S01]  /*34e0*/  MUFU.EX2 R57, R52 ;  /* 0x0000003400397308 */ /* 0x000fe20000000800 */
[----:B------:R-:W-:Y:S01]  /*34f0*/  FMNMX.FTZ R13, R67, R4, !PT ;  /* 0x00000004430d7209 */ /* 0x000fe20007810000 */
[--C-:B--2---:R-:W-:Y:S01]  /*3500*/  FFMA.FTZ R10, R82, UR10, -R15.reuse ;  /* 0x0000000a520a7c23 */ /* 0x104fe2000801080f */
[--C-:B------:R-:W-:Y:S01]  /*3510*/  FFMA.FTZ R4, R44, UR10, -R15.reuse ;  /* 0x0000000a2c047c23 */ /* 0x100fe2000801080f */
[----:B------:R-:W-:Y:S01]  /*3520*/  FFMA.FTZ R44, R86, UR10, -R15 ;  /* 0x0000000a562c7c23 */ /* 0x000fe2000801080f */
[----:B------:R-:W-:Y:S02]  /*3530*/  FMNMX.FTZ R0, R70, R13, !PT ;  /* 0x0000000d46007209 */ /* 0x000fe40007810000 */
[----:B---3--:R-:W-:Y:S01]  /*3540*/  F2FP.F16.F32.PACK_AB R156, R29, R28 ;  /* 0x0000001c1d9c723e */ /* 0x008fe200000000ff */
[----:B------:R-:W-:Y:S01]  /*3550*/  MUFU.EX2 R41, R10 ;  /* 0x0000000a00297308 */ /* 0x000fe20000000800 */
[----:B------:R-:W-:-:S05]  /*3560*/  FMNMX.FTZ R0, R71, R0, !PT ;  /* 0x0000000047007209 */ /* 0x000fca0007810000 */
[----:B------:R-:W2:Y:S02]  /*3570*/  SHFL.BFLY PT, R13, R0, 0x2, 0x1f ;  /* 0x0c401f00000d7f89 */ /* 0x000ea400000e0000 */
[----:B------:R3:W-:Y:S08]  /*3580*/  MUFU.EX2 R49, R44 ;  /* 0x0000002c00317308 */ /* 0x0007f00000000800 */
[----:B------:R-:W-:Y:S01]  /*3590*/  MUFU.EX2 R32, R32 ;  /* 0x0000002000207308 */ /* 0x000fe20000000800 */
[----:B---3--:R-:W-:-:S07]  /*35a0*/  FFMA.FTZ R44, R64, UR10, -R15 ;  /* 0x0000000a402c7c23 */ /* 0x008fce000801080f */
[----:B------:R-:W3:Y:S01]  /*35b0*/  MUFU.EX2 R33, R33 ;  /* 0x0000002100217308 */ /* 0x000ee20000000800 */
[----:B--2---:R-:W-:Y:S01]  /*35c0*/  FMNMX.FTZ R13, R0, R13, !PT ;  /* 0x0000000d000d7209 */ /* 0x004fe20007810000 */
[----:B------:R-:W-:-:S06]  /*35d0*/  FFMA.FTZ R0, R88, UR10, -R15 ;  /* 0x0000000a58007c23 */ /* 0x000fcc000801080f */
[----:B------:R-:W2:Y:S01]  /*35e0*/  MUFU.EX2 R4, R4 ;  /* 0x0000000400047308 */ /* 0x000ea20000000800 */
[----:B------:R-:W4:Y:S07]  /*35f0*/  SHFL.BFLY PT, R10, R13, 0x1, 0x1f ;  /* 0x0c201f000d0a7f89 */ /* 0x000f2e00000e0000 */
[----:B------:R5:W-:Y:S01]  /*3600*/  MUFU.EX2 R53, R0 ;  /* 0x0000000000357308 */ /* 0x000be20000000800 */
[----:B---3--:R-:W-:-:S07]  /*3610*/  F2FP.F16.F32.PACK_AB R158, R33, R32 ;  /* 0x00000020219e723e */ /* 0x008fce00000000ff */
[----:B------:R-:W-:Y:S01]  /*3620*/  MUFU.EX2 R61, R56 ;  /* 0x00000038003d7308 */ /* 0x000fe20000000800 */
[----:B--2---:R-:W-:-:S07]  /*3630*/  F2FP.F16.F32.PACK_AB R162, R41, R4 ;  /* 0x0000000429a2723e */ /* 0x004fce00000000ff */
[----:B------:R-:W-:Y:S01]  /*3640*/  MUFU.EX2 R36, R36 ;  /* 0x0000002400247308 */ /* 0x000fe20000000800 */
[----:B----4-:R-:W-:Y:S01]  /*3650*/  FMNMX.FTZ R10, R13, R10, !PT ;  /* 0x0000000a0d0a7209 */ /* 0x010fe20007810000 */
[--C-:B------:R-:W-:Y:S01]  /*3660*/  FFMA.FTZ R13, R68, UR10, -R15.reuse ;  /* 0x0000000a440d7c23 */ /* 0x100fe2000801080f */
[----:B------:R-:W-:Y:S02]  /*3670*/  FFMA.FTZ R15, R94, UR10, -R15 ;  /* 0x0000000a5e0f7c23 */ /* 0x000fe4000801080f */
[C---:B------:R-:W-:Y:S01]  /*3680*/  FSETP.NEU.FTZ.AND P1, PT, R10.reuse, -INF , PT ;  /* 0xff8000000a00780b */ /* 0x040fe20003f3d000 */
[----:B-----5:R-:W-:Y:S02]  /*3690*/  FMUL.FTZ R0, R10, UR10 ;  /* 0x0000000a0a007c20 */ /* 0x020fe40008410000 */
[----:B------:R2:W-:Y:S03]  /*36a0*/  MUFU.EX2 R174, R15 ;  /* 0x0000000f00ae7308 */ /* 0x0005e60000000800 */
[----:B------:R-:W-:-:S05]  /*36b0*/  FSEL R0, R0, RZ, P1 ;  /* 0x000000ff00007208 */ /* 0x000fca0000800000 */
[----:B------:R-:W-:Y:S01]  /*36c0*/  MUFU.EX2 R40, R40 ;  /* 0x0000002800287308 */ /* 0x000fe20000000800 */
[--C-:B------:R-:W-:Y:S01]  /*36d0*/  FFMA.FTZ R26, R26, UR10, -R0.reuse ;  /* 0x0000000a1a1a7c23 */ /* 0x100fe20008010800 */
[--C-:B------:R-:W-:Y:S01]  /*36e0*/  FFMA.FTZ R27, R27, UR10, -R0.reuse ;  /* 0x0000000a1b1b7c23 */ /* 0x100fe20008010800 */
[--C-:B------:R-:W-:Y:S01]  /*36f0*/  FFMA.FTZ R30, R30, UR10, -R0.reuse ;  /* 0x0000000a1e1e7c23 */ /* 0x100fe20008010800 */
[--C-:B------:R-:W-:Y:S01]  /*3700*/  FFMA.FTZ R31, R31, UR10, -R0.reuse ;  /* 0x0000000a1f1f7c23 */ /* 0x100fe20008010800 */
[----:B--2---:R-:W-:Y:S01]  /*3710*/  FADD.FTZ R15, R20, R21 ;  /* 0x00000015140f7221 */ /* 0x004fe20000010000 */
        /* <DEDUP_REMOVED lines=25> */
[--C-:B------:R-:W-:Y:S01]  /*38b0*/  FFMA.FTZ R66, R66, UR10, -R0.reuse ;  /* 0x0000000a42427c23 */ /* 0x100fe20008010800 */
[----:B------:R-:W4:Y:S01]  /*38c0*/  MUFU.EX2 R31, R31 ;  /* 0x0000001f001f7308 */ /* 0x000f220000000800 */
[----:B--2---:R-:W-:Y:S01]  /*38d0*/  FADD.FTZ R15, R26, R27 ;  /* 0x0000001b1a0f7221 */ /* 0x004fe20000010000 */
[----:B------:R-:W-:Y:S01]  /*38e0*/  FADD.FTZ R56, R160, R65 ;  /* 0x00000041a0387221 */ /* 0x000fe20000010000 */
[--C-:B------:R-:W-:Y:S01]  /*38f0*/  FFMA.FTZ R67, R67, UR10, -R0.reuse ;  /* 0x0000000a43437c23 */ /* 0x100fe20008010800 */
[--C-:B------:R-:W-:Y:S01]  /*3900*/  FFMA.FTZ R70, R70, UR10, -R0.reuse ;  /* 0x0000000a46467c23 */ /* 0x100fe20008010800 */
[----:B------:R-:W-:Y:S01]  /*3910*/  FFMA.FTZ R0, R71, UR10, -R0 ;  /* 0x0000000a47007c23 */ /* 0x000fe20008010800 */
[C---:B------:R-:W-:Y:S01]  /*3920*/  FADD.FTZ R65, R37.reuse, R56 ;  /* 0x0000003825417221 */ /* 0x040fe20000010000 */
        /* <DEDUP_REMOVED lines=9> */
[C---:B----4-:R-:W-:Y:S01]  /*39c0*/  FADD.FTZ R15, R31.reuse, R52 ;  /* 0x000000341f0f7221 */ /* 0x050fe20000010000 */
[----:B------:R-:W-:Y:S01]  /*39d0*/  FADD.FTZ R56, R36, R65 ;  /* 0x0000004124387221 */ /* 0x000fe20000010000 */
[----:B------:R-:W-:-:S03]  /*39e0*/  F2FP.F16.F32.PACK_AB R155, R31, R30 ;  /* 0x0000001e1f9b723e */ /* 0x000fc600000000ff */
[----:B------:R-:W-:Y:S02]  /*39f0*/  FADD.FTZ R65, R45, R56 ;  /* 0x000000382d417221 */ /* 0x000fe40000010000 */
[----:B------:R-:W4:Y:S01]  /*3a00*/  MUFU.EX2 R38, R38 ;  /* 0x0000002600267308 */ /* 0x000f220000000800 */
[----:B--2---:R-:W-:Y:S01]  /*3a10*/  FADD.FTZ R52, R34, R15 ;  /* 0x0000000f22347221 */ /* 0x004fe20000010000 */
[----:B------:R-:W-:-:S04]  /*3a20*/  FADD.FTZ R56, R40, R65 ;  /* 0x0000004128387221 */ /* 0x000fc80000010000 */
[----:B------:R-:W-:Y:S02]  /*3a30*/  FADD.FTZ R65, R49, R56 ;  /* 0x0000003831417221 */ /* 0x000fe40000010000 */
[----:B------:R-:W2:Y:S01]  /*3a40*/  MUFU.EX2 R39, R39 ;  /* 0x0000002700277308 */ /* 0x000ea20000000800 */
[C---:B---3--:R-:W-:Y:S01]  /*3a50*/  FADD.FTZ R15, R35.reuse, R52 ;  /* 0x00000034230f7221 */ /* 0x048fe20000010000 */
[----:B------:R-:W-:-:S06]  /*3a60*/  F2FP.F16.F32.PACK_AB R157, R35, R34 ;  /* 0x00000022239d723e */ /* 0x000fcc00000000ff */
[----:B------:R-:W3:Y:S01]  /*3a70*/  MUFU.EX2 R42, R42 ;  /* 0x0000002a002a7308 */ /* 0x000ee20000000800 */
[----:B----4-:R-:W-:-:S07]  /*3a80*/  FADD.FTZ R52, R38, R15 ;  /* 0x0000000f26347221 */ /* 0x010fce0000010000 */
[----:B------:R-:W4:Y:S01]  /*3a90*/  MUFU.EX2 R43, R43 ;  /* 0x0000002b002b7308 */ /* 0x000f220000000800 */
[C---:B--2---:R-:W-:Y:S01]  /*3aa0*/  FADD.FTZ R15, R39.reuse, R52 ;  /* 0x00000034270f7221 */ /* 0x044fe20000010000 */
[----:B------:R-:W-:-:S06]  /*3ab0*/  F2FP.F16.F32.PACK_AB R159, R39, R38 ;  /* 0x00000026279f723e */ /* 0x000fcc00000000ff */
[----:B------:R-:W2:Y:S01]  /*3ac0*/  MUFU.EX2 R46, R46 ;  /* 0x0000002e002e7308 */ /* 0x000ea20000000800 */
[----:B---3--:R-:W-:-:S07]  /*3ad0*/  FADD.FTZ R52, R42, R15 ;  /* 0x0000000f2a347221 */ /* 0x008fce0000010000 */
[----:B------:R-:W3:Y:S01]  /*3ae0*/  MUFU.EX2 R47, R47 ;  /* 0x0000002f002f7308 */ /* 0x000ee20000000800 */
[C---:B----4-:R-:W-:Y:S01]  /*3af0*/  FADD.FTZ R15, R43.reuse, R52 ;  /* 0x000000342b0f7221 */ /* 0x050fe20000010000 */
[----:B------:R-:W-:-:S06]  /*3b00*/  F2FP.F16.F32.PACK_AB R161, R43, R42 ;  /* 0x0000002a2ba1723e */ /* 0x000fcc00000000ff */
        /* <DEDUP_REMOVED lines=11> */
[----:B---3--:R-:W-:Y:S01]  /*3bc0*/  FADD.FTZ R52, R48, R65 ;  /* 0x0000004130347221 */ /* 0x008fe20000010000 */
[----:B------:R-:W-:-:S03]  /*3bd0*/  F2FP.F16.F32.PACK_AB R168, R53, R48 ;  /* 0x0000003035a8723e */ /* 0x000fc600000000ff */
[----:B------:R-:W-:-:S03]  /*3be0*/  FADD.FTZ R21, R53, R52 ;  /* 0x0000003435157221 */ /* 0x000fc60000010000 */
        /* <DEDUP_REMOVED lines=24> */
[----:B---3--:R-:W-:-:S04]  /*3d70*/  FADD.FTZ R21, R13, R20 ;  /* 0x000000140d157221 */ /* 0x008fc80000010000 */
[C---:B------:R-:W-:Y:S01]  /*3d80*/  FADD.FTZ R4, R174.reuse, R21 ;  /* 0x00000015ae047221 */ /* 0x040fe20000010000 */
[----:B------:R-:W-:Y:S02]  /*3d90*/  F2FP.F16.F32.PACK_AB R174, R174, R13 ;  /* 0x0000000daeae723e */ /* 0x000fe400000000ff */
[----:B------:R-:W3:Y:S01]  /*3da0*/  MUFU.EX2 R70, R70 ;  /* 0x0000004600467308 */ /* 0x000ee20000000800 */
[----:B----4-:R-:W-:-:S07]  /*3db0*/  FADD.FTZ R14, R66, R15 ;  /* 0x0000000f420e7221 */ /* 0x010fce0000010000 */
[----:B------:R3:W4:Y:S01]  /*3dc0*/  MUFU.EX2 R175, R0 ;  /* 0x0000000000af7308 */ /* 0x0007220000000800 */
[C---:B--2---:R-:W-:Y:S01]  /*3dd0*/  FADD.FTZ R13, R67.reuse, R14 ;  /* 0x0000000e430d7221 */ /* 0x044fe20000010000 */
[----:B------:R-:W-:-:S03]  /*3de0*/  F2FP.F16.F32.PACK_AB R173, R67, R66 ;  /* 0x0000004243ad723e */ /* 0x000fc600000000ff */
[----:B---3--:R-:W-:-:S04]  /*3df0*/  FADD.FTZ R0, R70, R13 ;  /* 0x0000000d46007221 */ /* 0x008fc80000010000 */
[C---:B----4-:R-:W-:Y:S01]  /*3e00*/  FADD.FTZ R0, R175.reuse, R0 ;  /* 0x00000000af007221 */ /* 0x050fe20000010000 */
[----:B------:R-:W-:Y:S01]  /*3e10*/  F2FP.F16.F32.PACK_AB R175, R175, R70 ;  /* 0x00000046afaf723e */ /* 0x000fe200000000ff */
[----:B------:R-:W-:Y:S06]  /*3e20*/  @!P0 BRA `(.L_x_8538) ;  /* 0x0000000000048947 */ /* 0x000fec0003800000 */
[----:B------:R-:W-:Y:S01]  /*3e30*/  BPT.TRAP 0x1 ;  /* 0x000000040000795c */ /* 0x000fe20000300000 */
.L_x_8538:
[----:B------:R2:W3:Y:S01]  /*3e40*/  SYNCS.PHASECHK.TRANS64.TRYWAIT P1, [UR21+0x22850], R11 ;  /* 0x0228500bff0075a7 */ /* 0x0004e20008020155 */
[----:B------:R-:W-:Y:S05]  /*3e50*/  @!P0 BRA `(.L_x_8539) ;  /* 0x0000000000048947 */ /* 0x000fea0003800000 */
[----:B------:R-:W-:Y:S01]  /*3e60*/  BPT.TRAP 0x1 ;  /* 0x000000040000795c */ /* 0x000fe20000300000 */
.L_x_8539:
[----:B---3--:R-:W-:Y:S05]  /*3e70*/  @P1 BRA `(.L_x_8540) ;  /* 0x0000000000081947 */ /* 0x008fea0003800000 */
[----:B------:R-:W3:Y:S02]  /*3e80*/  SYNCS.PHASECHK.TRANS64.TRYWAIT P1, [UR21+0x22850], R11 ;  /* 0x0228500bff0075a7 */ /* 0x000ee40008020155 */
[----:B---3--:R-:W-:Y:S05]  /*3e90*/  @!P1 BRA `(.L_x_8541) ;  /* 0x000000d8000c9947 */ /* 0x008fea0003800000 */
.L_x_8540:
[----:B------:R4:W-:Y:S01]  /*3ea0*/  BAR.SYNC.DEFER_BLOCKING R9, 0x100 ;  /* 0x000400090000751d */ /* 0x0009e20000010000 */
[----:B------:R-:W-:-:S04]  /*3eb0*/  UIADD3 UR6, UR46, 0x400, URZ ;  /* 0x000004002e067890 */ /* 0x000fc8000fffe03f */
[----:B------:R-:W-:Y:S01]  /*3ec0*/  USHF.R.U32.HI UR6, URZ, 0x4, UR6 ;  /* 0x000000043f067899 */ /* 0x000fe20008011606 */
[----:B------:R-:W-:Y:S01]  /*3ed0*/  UMOV UR7, 0x40000040 ;  /* 0x4000004000077882 */ /* 0x000fe20000000000 */
[----:B------:R-:W5:Y:S02]  /*3ee0*/  S2R R13, SR_TID.X ;  /* 0x00000000000d7919 */ /* 0x000f640000002100 */
[----:B------:R-:W-:Y:S01]  /*3ef0*/  ULOP3.LUT UR6, UR6, 0x3fff, URZ, 0xc0, !UPT ;  /* 0x00003fff06067892 */ /* 0x000fe2000f8ec03f */
[----:B----4-:R-:W-:-:S03]  /*3f00*/  IMAD.IADD R9, R17, 0x1, -R12 ;  /* 0x0000000111097824 */ /* 0x010fc600078e0a0c */
[----:B------:R-:W-:Y:S01]  /*3f10*/  ULOP3.LUT UR21, UR6, 0x3000000, URZ, 0xfc, !UPT ;  /* 0x0300000006157892 */ /* 0x000fe2000f8efc3f */
[----:B------:R-:W-:-:S03]  /*3f20*/  VIADD R12, R9, UR42 ;  /* 0x0000002a090c7c36 */ /* 0x000fc60008000000 */
[----:B------:R-:W-:Y:S01]  /*3f30*/  UIMAD UR11, UR39, 0xc00, UR21 ;  /* 0x00000c00270b78a4 */ /* 0x000fe2000f8e0215 */
[----:B------:R-:W-:-:S06]  /*3f40*/  WARPGROUP.ARRIVE ;  /* 0x00000000000079c5 */ /* 0x000fcc0000000000 */
[----:B------:R-:W-:Y:S02]  /*3f50*/  UMOV UR6, UR11 ;  /* 0x0000000b00067c82 */ /* 0x000fe40008000000 */
[----:B------:R-:W-:Y:S01]  /*3f60*/  HGMMA.64x256x16.F32 R24, R152, gdesc[UR4].tnspB, RZ, !UPT, gsb0 ;  /* 0x43e0000498187df0 */ /* 0x000fe2000c0008ff */
[----:B------:R-:W-:Y:S01]  /*3f70*/  UIADD3 UR6, UR11, 0x80, URZ ;  /* 0x000000800b067890 */ /* 0x000fe2000fffe03f */
[----:B------:R-:W-:Y:S01]  /*3f80*/  UMOV UR7, 0x40000040 ;  /* 0x4000004000077882 */ /* 0x000fe20000000000 */
[----:B-----5:R-:W-:-:S13]  /*3f90*/  LOP3.LUT P1, RZ, R13, 0x7f, RZ, 0xc0, !PT ;  /* 0x0000007f0dff7812 */ /* 0x020fda000782c0ff */
[----:B---3--:R-:W-:-:S05]  /*3fa0*/  @!P1 VIADD R8, R8, 0x22860 ;  /* 0x0002286008089836 */ /* 0x008fca0000000000 */
[----:B------:R-:W-:Y:S01]  /*3fb0*/  @!P1 PRMT R8, RZ, 0x654, R8 ;  /* 0x00000654ff089816 */ /* 0x000fe20000000008 */
[----:B------:R-:W-:Y:S02]  /*3fc0*/  WARPGROUP.DEPBAR.LE gsb0, 0x0 ;  /* 0x00008000000079c5 */ /* 0x000fe40000010000 */
        /* <DEDUP_REMOVED lines=26> */
[----:B------:R-:W-:-:S13]  /*4170*/  R2UR UR6, R12 ;  /* 0x000000000c0672ca */ /* 0x000fda00000e0000 */
[----:B------:R-:W-:Y:S01]  /*4180*/  UIADD3 UR14, UR6, UR14, URZ ;  /* 0x0000000e060e7290 */ /* 0x000fe2000fffe03f */
[----:B------:R-:W-:Y:S02]  /*4190*/  WARPGROUP.DEPBAR.LE gsb0, 0x0 ;  /* 0x00008000000079c5 */ /* 0x000fe40000010000 */
[----:B------:R3:W-:Y:S01]  /*41a0*/  @!P1 SYNCS.ARRIVE.TRANS64.RED.A1T0 RZ, [R8+URZ], RZ ;  /* 0x000000ff08ff99a7 */ /* 0x0007e2000810043f */
[----:B------:R-:W-:Y:S01]  /*41b0*/  PLOP3.LUT P1, PT, PT, PT, UP0, 0x40, 0x0 ;  /* 0x000000000000781c */ /* 0x000fe20003f2e808 */
[----:B---3--:R-:W-:-:S12]  /*41c0*/  VIADD R8, R176, 0xfffffffe ;  /* 0xfffffffeb0087836 */ /* 0x008fd80000000000 */
[----:B------:R-:W-:Y:S05]  /*41d0*/  @P1 BRA `(.L_x_8542) ;  /* 0x0000000000481947 */ /* 0x000fea0003800000 */
[C---:B------:R-:W-:Y:S01]  /*41e0*/  ISETP.GT.AND P1, PT, R12.reuse, RZ, PT ;  /* 0x000000ff0c00720c */ /* 0x040fe20003f24270 */
[----:B-12---:R-:W-:-:S05]  /*41f0*/  VIADD R11, R12, 0xffffffff ;  /* 0xffffffff0c0b7836 */ /* 0x006fca0000000000 */
        /* <DEDUP_REMOVED lines=9> */
.L_x_8543:
[----:B------:R-:W-:-:S11]  /*4290*/  UISETP.NE.AND UP1, UPT, UR15, 0x1, UPT ;  /* 0x000000010f00788c */ /* 0x000fd6000bf25270 */
[----:B------:R-:W-:Y:S02]  /*42a0*/  @UP1 ULDC.64 UR18, c[0x0][0x9e8] ;  /* 0x00027a0000121ab9 */ /* 0x000fe40000000a00 */
[----:B------:R-:W-:-:S04]  /*42b0*/  UIMAD.WIDE.U32 UR6, UR11, UR18, URZ ;  /* 0x000000120b0672a5 */ /* 0x000fc8000f8e003f */
[----:B------:R-:W-:-:S12]  /*42c0*/  @UP1 USHF.R.U32.HI UR11, URZ, UR19, UR7 ;  /* 0x000000133f0b1299 */ /* 0x000fd80008011607 */
.L_x_8544:
[----:B------:R-:W-:-:S04]  /*42d0*/  UIMAD UR11, UR11, UR15, UR15 ;  /* 0x0000000f0b0b72a4 */ /* 0x000fc8000f8e020f */
[----:B------:R-:W-:-:S04]  /*42e0*/  UISETP.LT.AND UP1, UPT, UR14, UR11, UPT ;  /* 0x0000000b0e00728c */ /* 0x000fc8000bf21270 */
[----:B------:R-:W-:-:S12]  /*42f0*/  USEL UR14, UR14, UR11, UP1 ;  /* 0x0000000b0e0e7287 */ /* 0x000fd80008800000 */
.L_x_8542:
[----:B------:R-:W-:-:S04]  /*4300*/  UIMAD.WIDE UR6, UR14, 0x2aaaaaab, URZ ;  /* 0x2aaaaaab0e0678a5 */ /* 0x000fc8000f8e023f */
[----:B------:R-:W-:-:S04]  /*4310*/  USHF.R.U32.HI UR6, URZ, 0x1f, UR7 ;  /* 0x0000001f3f067899 */ /* 0x000fc80008011607 */
[----:B------:R-:W-:-:S04]  /*4320*/  ULEA.HI.SX32 UR6, UR7, UR6, 0x1c ;  /* 0x0000000607067291 */ /* 0x000fc8000f8fe23f */
[----:B------:R-:W-:-:S04]  /*4330*/  UISETP.LT.AND UP1, UPT, UR40, UR6, UPT ;  /* 0x000000062800728c */ /* 0x000fc8000bf21270 */
[----:B------:R-:W-:-:S06]  /*4340*/  USEL UR23, UR40, UR6, !UP1 ;  /* 0x0000000628177287 */ /* 0x000fcc000c800000 */
[----:B------:R-:W-:-:S13]  /*4350*/  ISETP.GE.AND P1, PT, R8, UR23, PT ;  /* 0x0000001708007c0c */ /* 0x000fda000bf26270 */
[----:B------:R-:W-:Y:S05]  /*4360*/  @!P1 BRA `(.L_x_8545) ;  /* 0x0000002c00dc9947 */ /* 0x000fea0003800000 */
[----:B------:R-:W-:Y:S01]  /*4370*/  IMAD.IADD R13, R7, 0x1, R9 ;  /* 0x00000001070d7824 */ /* 0x000fe200078e0209 */
[----:B------:R-:W-:Y:S01]  /*4380*/  ULDC UR24, c[0x0][0x9e4] ;  /* 0x0002790000187ab9 */ /* 0x000fe20000000800 */
[----:B------:R-:W-:Y:S01]  /*4390*/  ULDC UR22, c[0x0][0x9dc] ;  /* 0x0002770000167ab9 */ /* 0x000fe20000000800 */
[----:B------:R-:W-:Y:S01]  /*43a0*/  ULDC UR26, c[0x0][0x988] ;  /* 0x00026200001a7ab9 */ /* 0x000fe20000000800 */
[----:B------:R-:W-:-:S05]  /*43b0*/  ULDC UR25, c[0x0][0x9e0] ;  /* 0x0002780000197ab9 */ /* 0x000fca0000000800 */
.L_x_8562:
[----:B------:R-:W-:-:S04]  /*43c0*/  UIADD3 UR39, UR39, 0x1, URZ ;  /* 0x0000000127277890 */ /* 0x000fc8000fffe03f */
[----:B------:R-:W-:-:S04]  /*43d0*/  UISETP.NE.AND UP1, UPT, UR39, 0x2, UPT ;  /* 0x000000022700788c */ /* 0x000fc8000bf25270 */
[----:B------:R-:W-:Y:S02]  /*43e0*/  USEL UR6, URZ, 0x1, UP1 ;  /* 0x000000013f067887 */ /* 0x000fe40008800000 */
[----:B------:R-:W-:Y:S02]  /*43f0*/  USEL UR39, UR39, URZ, UP1 ;  /* 0x0000003f27277287 */ /* 0x000fe40008800000 */
[----:B------:R-:W-:Y:S01]  /*4400*/  ULOP3.LUT UR38, UR38, UR6, URZ, 0x3c, !UPT ;  /* 0x0000000626267292 */ /* 0x000fe2000f8e3c3f */
[----:B-1----:R-:W-:Y:S11]  /*4410*/  @!P0 BRA `(.L_x_8546) ;  /* 0x0000000000048947 */ /* 0x002ff60003800000 */
[----:B------:R-:W-:Y:S01]  /*4420*/  BPT.TRAP 0x1 ;  /* 0x000000040000795c */ /* 0x000fe20000300000 */
.L_x_8546:
[----:B------:R-:W-:Y:S01]  /*4430*/  ULEA UR27, UR39, UR46, 0x3 ;  /* 0x0000002e271b7291 */ /* 0x000fe2000f8e183f */
[----:B------:R-:W-:-:S05]  /*4440*/  IMAD.U32 R12, RZ, RZ, UR38 ;  /* 0x00000026ff0c7e24 */ /* 0x000fca000f8e00ff */
[----:B------:R-:W-:-:S04]  /*4450*/  SHF.L.U32 R12, R12, 0x1f, RZ ;  /* 0x0000001f0c0c7819 */ /* 0x000fc800000006ff */
[----:B------:R3:W4:Y:S01]  /*4460*/  SYNCS.PHASECHK.TRANS64.TRYWAIT P1, [UR27+0x22830], R12 ;  /* 0x0228300cff0075a7 */ /* 0x000722000802015b */
[----:B------:R-:W-:Y:S05]  /*4470*/  @!P0 BRA `(.L_x_8547) ;  /* 0x0000000000048947 */ /* 0x000fea0003800000 */
[----:B------:R-:W-:Y:S01]  /*4480*/  BPT.TRAP 0x1 ;  /* 0x000000040000795c */ /* 0x000fe20000300000 */
.L_x_8547:
[----:B----4-:R-:W-:Y:S05]  /*4490*/  @P1 BRA `(.L_x_8548) ;  /* 0x0000000000081947 */ /* 0x010fea0003800000 */
[----:B------:R-:W4:Y:S02]  /*44a0*/  SYNCS.PHASECHK.TRANS64.TRYWAIT P1, [UR27+0x22830], R12 ;  /* 0x0228300cff0075a7 */ /* 0x000f24000802015b */
[----:B----4-:R-:W-:Y:S05]  /*44b0*/  @!P1 BRA `(.L_x_8549) ;  /* 0x000000d000989947 */ /* 0x010fea0003800000 */
.L_x_8548:
[----:B------:R-:W-:Y:S01]  /*44c0*/  UIMAD UR18, UR39, 0x300, UR20 ;  /* 0x00000300271278a4 */ /* 0x000fe2000f8e0214 */
[----:B------:R-:W-:Y:S01]  /*44d0*/  WARPGROUP.ARRIVE ;  /* 0x00000000000079c5 */ /* 0x000fe20000000000 */
[----:B------:R-:W-:Y:S01]  /*44e0*/  UMOV UR19, 0x40000040 ;  /* 0x4000004000137882 */ /* 0x000fe20000000000 */
[----:B------:R-:W-:Y:S01]  /*44f0*/  UMOV UR7, 0x40000040 ;  /* 0x4000004000077882 */ /* 0x000fe20000000000 */
[----:B------:R-:W-:-:S03]  /*4500*/  UIADD3 UR6, UR18, 0x2, URZ ;  /* 0x0000000212067890 */ /* 0x000fc6000fffe03f */
[----:B----4-:R-:W4:Y:S01]  /*4510*/  S2R R5, SR_TID.X ;  /* 0x0000000000057919 */ /* 0x010f220000002100 */
[----:B------:R-:W-:Y:S01]  /*4520*/  UIADD3 UR10, UR18, 0x4, URZ ;  /* 0x00000004120a7890 */ /* 0x000fe2000fffe03f */
[----:B------:R-:W5:Y:S01]  /*4530*/  LDC R20, c[0x0][0x288] ;  /* 0x0000a200ff147b82 */ /* 0x000f620000000800 */
[----:B------:R-:W-:Y:S01]  /*4540*/  UMOV UR11, 0x40000040 ;  /* 0x40000040000b7882 */ /* 0x000fe20000000000 */
[----:B------:R-:W-:Y:S01]  /*4550*/  HGMMA.64x96x16.F32 R152, gdesc[UR16], RZ, !UPT, gsb0 ;  /* 0x01600000109879f0 */ /* 0x000fe2000c0008ff */
[----:B------:R-:W-:Y:S01]  /*4560*/  UIADD3 UR14, UR18, 0x6, URZ ;  /* 0x00000006120e7890 */ /* 0x000fe2000fffe03f */
[----:B-12---:R-:W-:Y:S01]  /*4570*/  IMAD.U32 R11, RZ, RZ, UR27 ;  /* 0x0000001bff0b7e24 */ /* 0x006fe2000f8e00ff */
[----:B------:R-:W-:Y:S01]  /*4580*/  UMOV UR15, 0x40000040 ;  /* 0x40000040000f7882 */ /* 0x000fe20000000000 */
[----:B------:R-:W-:-:S05]  /*4590*/  IMAD R15, R8, -0x60, R17 ;  /* 0xffffffa0080f7824 */ /* 0x000fca00078e0211 */
[----:B-----5:R-:W-:-:S05]  /*45a0*/  IADD3 R15, R15, 0x1, -R20 ;  /* 0x000000010f0f7810 */ /* 0x020fca0007ffe814 */
[----:B------:R-:W-:Y:S01]  /*45b0*/  IMAD.IADD R15, R15, 0x1, -R16 ;  /* 0x000000010f0f7824 */ /* 0x000fe200078e0a10 */
[----:B----4-:R-:W-:Y:S02]  /*45c0*/  LOP3.LUT P1, RZ, R5, 0x7f, RZ, 0xc0, !PT ;  /* 0x0000007f05ff7812 */ /* 0x010fe4000782c0ff */
[----:B------:R-:W-:Y:S01]  /*45d0*/  IADD3 R5, -R23, 0xb, RZ ;  /* 0x0000000b17057810 */ /* 0x000fe20007ffe1ff */
[----:B------:R-:W-:-:S10]  /*45e0*/  VIADD R20, R15, UR25 ;  /* 0x000000190f147c36 */ /* 0x000fd40008000000 */
[----:B------:R-:W-:-:S05]  /*45f0*/  @!P1 VIADD R14, R11, 0x22840 ;  /* 0x000228400b0e9836 */ /* 0x000fca0000000000 */
        /* <DEDUP_REMOVED lines=10> */
[----:B------:R-:W-:Y:S03]  /*46a0*/  HGMMA.64x96x16.F32 R152, gdesc[UR12], R152, gsb0 ;  /* 0x016000000c9879f0 */ /* 0x000fe60008000898 */
[----:B------:R-:W-:Y:S02]  /*46b0*/  WARPGROUP.DEPBAR.LE gsb0, 0x0 ;  /* 0x00008000000079c5 */ /* 0x000fe40000010000 */
[----:B------:R1:W-:Y:S06]  /*46c0*/  BAR.ARV R5, 0x100 ;  /* 0x000400050000751d */ /* 0x0003ec0000002000 */
[----:B------:R2:W-:Y:S01]  /*46d0*/  @!P1 SYNCS.ARRIVE.TRANS64.RED.A1T0 RZ, [R14+URZ], RZ ;  /* 0x000000ff0eff99a7 */ /* 0x0005e2000810043f */
[----:B------:R-:W-:Y:S01]  /*46e0*/  PLOP3.LUT P1, PT, PT, PT, UP0, 0x40, 0x0 ;  /* 0x000000000000781c */ /* 0x000fe20003f2e808 */
[----:B--2---:R-:W-:-:S02]  /*46f0*/  VIADD R14, R15, UR6 ;  /* 0x000000060f0e7c36 */ /* 0x004fc40008000000 */
[C---:B------:R-:W-:Y:S02]  /*4700*/  IMAD.IADD R15, R7.reuse, 0x1, R20 ;  /* 0x00000001070f7824 */ /* 0x040fe400078e0214 */
[----:B------:R-:W-:-:S08]  /*4710*/  IMAD.IADD R21, R7, 0x1, R14 ;  /* 0x0000000107157824 */ /* 0x000fd000078e020e */
[----:B-1----:R-:W-:Y:S05]  /*4720*/  @P1 BRA `(.L_x_8550) ;  /* 0x00000000005c1947 */ /* 0x002fea0003800000 */
        /* <DEDUP_REMOVED lines=11> */
.L_x_8552:
[----:B------:R-:W-:-:S05]  /*47e0*/  IMAD.U32 R206, RZ, RZ, UR24 ;  /* 0x00000018ffce7e24 */ /* 0x000fca000f8e00ff */
[----:B------:R-:W-:-:S13]  /*47f0*/  ISETP.NE.AND P1, PT, R206, 0x1, PT ;  /* 0x00000001ce00780c */ /* 0x000fda0003f25270 */
[----:B------:R-:W1:Y:S01]  /*4800*/  @P1 LDC.64 R204, c[0x0][0x9e8] ;  /* 0x00027a00ffcc1b82 */ /* 0x000e620000000a00 */
[----:B------:R-:W-:-:S04]  /*4810*/  @P1 IMAD.IADD R203, R7, 0x1, R9 ;  /* 0x0000000107cb1824 */ /* 0x000fc800078e0209 */
[----:B-1----:R-:W-:-:S04]  /*4820*/  @P1 IMAD.HI.U32 R204, R203, R204, RZ ;  /* 0x000000cccbcc1227 */ /* 0x002fc800078e00ff */
[----:B------:R-:W-:Y:S01]  /*4830*/  IMAD.MOV.U32 R203, RZ, RZ, R13 ;  /* 0x000000ffffcb7224 */ /* 0x000fe200078e000d */
[----:B------:R-:W-:-:S07]  /*4840*/  @P1 SHF.R.U32.HI R203, RZ, R205, R204 ;  /* 0x000000cdffcb1219 */ /* 0x000fce00000116cc */
.L_x_8553:
[----:B------:R-:W-:Y:S05]  /*4850*/  BSYNC B0 ;  /* 0x0000000000007941 */ /* 0x000fea0003800000 */
.L_x_8551:
[----:B------:R-:W-:-:S04]  /*4860*/  IMAD R204, R8, -0x60, -R16 ;  /* 0xffffffa008cc7824 */ /* 0x000fc800078e0a10 */
[----:B------:R-:W-:-:S05]  /*4870*/  IMAD R204, R203, R206, R204 ;  /* 0x000000cecbcc7224 */ /* 0x000fca00078e02cc */
[----:B------:R-:W-:Y:S02]  /*4880*/  VIADDMNMX R15, R204, R206, R15, PT ;  /* 0x000000cecc0f7246 */ /* 0x000fe4000380010f */
[----:B------:R-:W-:-:S07]  /*4890*/  VIMNMX R21, R21, R204, !PT ;  /* 0x000000cc15157248 */ /* 0x000fce0007fe0100 */
.L_x_8550:
[----:B------:R-:W-:Y:S01]  /*48a0*/  IMAD R205, R8, -0x60, RZ ;  /* 0xffffffa008cd7824 */ /* 0x000fe200078e02ff */
[----:B------:R-:W-:Y:S01]  /*48b0*/  LOP3.LUT R2, R2, 0xfffbffff, RZ, 0xc0, !PT ;  /* 0xfffbffff02027812 */ /* 0x000fe200078ec0ff */
[C---:B------:R-:W-:Y:S02]  /*48c0*/  IMAD.IADD R20, R6.reuse, 0x1, R20 ;  /* 0x0000000106147824 */ /* 0x040fe400078e0214 */
[----:B------:R-:W-:Y:S01]  /*48d0*/  IMAD.IADD R203, R6, 0x1, R14 ;  /* 0x0000000106cb7824 */ /* 0x000fe200078e020e */
[C---:B------:R-:W-:Y:S02]  /*48e0*/  ISETP.GE.AND P1, PT, R205.reuse, 0x1, PT ;  /* 0x00000001cd00780c */ /* 0x040fe40003f26270 */
[----:B------:R-:W-:Y:S02]  /*48f0*/  ISETP.GE.AND P4, PT, R205, 0x9, PT ;  /* 0x00000009cd00780c */ /* 0x000fe40003f86270 */
[----:B------:R-:W-:-:S04]  /*4900*/  ISETP.GT.AND P2, PT, R21, RZ, !P1 ;  /* 0x000000ff1500720c */ /* 0x000fc80004f44270 */
[----:B------:R-:W-:-:S04]  /*4910*/  ISETP.LT.OR P2, PT, R15, 0x1, P2 ;  /* 0x000000010f00780c */ /* 0x000fc80001741670 */
[----:B------:R-:W-:Y:S02]  /*4920*/  FSEL R152, R152, -INF , !P2 ;  /* 0xff80000098987808 */ /* 0x000fe40005000000 */
[----:B------:R-:W-:Y:S02]  /*4930*/  @P1 LOP3.LUT R2, R2, 0x40000, RZ, 0xfc, !PT ;  /* 0x0004000002021812 */ /* 0x000fe400078efcff */
[----:B------:R-:W-:Y:S02]  /*4940*/  ISETP.GE.AND P1, PT, R205, 0x2, PT ;  /* 0x00000002cd00780c */ /* 0x000fe40003f26270 */
[----:B------:R-:W-:Y:S02]  /*4950*/  LOP3.LUT R2, R2, 0xfffffffd, RZ, 0xc0, !PT ;  /* 0xfffffffd02027812 */ /* 0x000fe400078ec0ff */
[----:B------:R-:W-:Y:S02]  /*4960*/  ISETP.GT.AND P3, PT, R21, 0x1, !P1 ;  /* 0x000000011500780c */ /* 0x000fe40004f64270 */
[----:B------:R-:W-:-:S02]  /*4970*/  @P4 LOP3.LUT R2, R2, 0x2, RZ, 0xfc, !PT ;  /* 0x0000000202024812 */ /* 0x000fc400078efcff */
[----:B------:R-:W-:Y:S02]  /*4980*/  ISETP.GT.AND P2, PT, R21, 0x8, !P4 ;  /* 0x000000081500780c */ /* 0x000fe40006744270 */
[----:B------:R-:W-:Y:S02]  /*4990*/  ISETP.GE.AND P4, PT, R205, 0xa, PT ;  /* 0x0000000acd00780c */ /* 0x000fe40003f86270 */
[C---:B------:R-:W-:Y:S02]  /*49a0*/  ISETP.LT.OR P3, PT, R15.reuse, 0x2, P3 ;  /* 0x000000020f00780c */ /* 0x040fe40001f61670 */
[----:B------:R-:W-:Y:S02]  /*49b0*/  ISETP.LT.OR P2, PT, R15, 0x9, P2 ;  /* 0x000000090f00780c */ /* 0x000fe40001741670 */
[----:B------:R-:W-:Y:S02]  /*49c0*/  FSEL R153, R153, -INF , !P3 ;  /* 0xff80000099997808 */ /* 0x000fe40005800000 */
[----:B------:R-:W-:-:S02]  /*49d0*/  ISETP.GE.AND P3, PT, R205, 0x11, PT ;  /* 0x00000011cd00780c */ /* 0x000fc40003f66270 */
[----:B------:R-:W-:Y:S02]  /*49e0*/  LOP3.LUT R2, R2, 0xfffffffb, RZ, 0xc0, !PT ;  /* 0xfffffffb02027812 */ /* 0x000fe400078ec0ff */
[----:B------:R-:W-:Y:S02]  /*49f0*/  FSEL R156, R156, -INF , !P2 ;  /* 0xff8000009c9c7808 */ /* 0x000fe40005000000 */
[----:B------:R-:W-:Y:S02]  /*4a00*/  ISETP.GT.AND P2, PT, R21, 0x9, !P4 ;  /* 0x000000091500780c */ /* 0x000fe40006744270 */
[----:B------:R-:W-:Y:S02]  /*4a10*/  @P4 LOP3.LUT R2, R2, 0x4, RZ, 0xfc, !PT ;  /* 0x0000000402024812 */ /* 0x000fe400078efcff */
[----:B------:R-:W-:Y:S02]  /*4a20*/  ISETP.LT.OR P2, PT, R15, 0xa, P2 ;  /* 0x0000000a0f00780c */ /* 0x000fe40001741670 */
[----:B------:R-:W-:-:S02]  /*4a30*/  LOP3.LUT R2, R2, 0xfffffff7, RZ, 0xc0, !PT ;  /* 0xfffffff702027812 */ /* 0x000fc400078ec0ff */
[----:B------:R-:W-:Y:S02]  /*4a40*/  FSEL R157, R157, -INF , !P2 ;  /* 0xff8000009d9d7808 */ /* 0x000fe40005000000 */
[----:B------:R-:W-:Y:S02]  /*4a50*/  @P3 LOP3.LUT R2, R2, 0x8, RZ, 0xfc, !PT ;  /* 0x0000000802023812 */ /* 0x000fe400078efcff */
[----:B------:R-:W-:Y:S02]  /*4a60*/  ISETP.GT.AND P2, PT, R21, 0x10, !P3 ;  /* 0x000000101500780c */ /* 0x000fe40005f44270 */
[----:B------:R-:W-:Y:S02]  /*4a70*/  ISETP.GE.AND P3, PT, R205, 0x12, PT ;  /* 0x00000012cd00780c */ /* 0x000fe40003f66270 */
[----:B------:R-:W-:Y:S02]  /*4a80*/  ISETP.LT.OR P2, PT, R15, 0x11, P2 ;  /* 0x000000110f00780c */ /* 0x000fe40001741670 */
[----:B------:R-:W-:-:S02]  /*4a90*/  LOP3.LUT R2, R2, 0xffffffef, RZ, 0xc0, !PT ;  /* 0xffffffef02027812 */ /* 0x000fc400078ec0ff */
[----:B------:R-:W-:Y:S02]  /*4aa0*/  FSEL R160, R160, -INF , !P2 ;  /* 0xff800000a0a07808 */ /* 0x000fe40005000000 */
[----:B------:R-:W-:-:S04]  /*4ab0*/  ISETP.GT.AND P2, PT, R21, 0x11, !P3 ;  /* 0x000000111500780c */ /* 0x000fc80005f44270 */
[----:B------:R-:W-:Y:S02]  /*4ac0*/  ISETP.LT.OR P2, PT, R15, 0x12, P2 ;  /* 0x000000120f00780c */ /* 0x000fe40001741670 */
[----:B------:R-:W-:Y:S02]  /*4ad0*/  @P3 LOP3.LUT R2, R2, 0x10, RZ, 0xfc, !PT ;  /* 0x0000001002023812 */ /* 0x000fe400078efcff */
[----:B------:R-:W-:Y:S02]  /*4ae0*/  ISETP.GE.AND P3, PT, R205, 0x19, PT ;  /* 0x00000019cd00780c */ /* 0x000fe40003f66270 */
[----:B------:R-:W-:Y:S02]  /*4af0*/  LOP3.LUT R2, R2, 0xfffdffff, RZ, 0xc0, !PT ;  /* 0xfffdffff02027812 */ /* 0x000fe400078ec0ff */
[----:B------:R-:W-:Y:S02]  /*4b00*/  FSEL R161, R161, -INF , !P2 ;  /* 0xff800000a1a17808 */ /* 0x000fe40005000000 */
[----:B------:R-:W-:-:S04]  /*4b10*/  ISETP.GT.AND P2, PT, R21, 0x18, !P3 ;  /* 0x000000181500780c */ /* 0x000fc80005f44270 */
[----:B------:R-:W-:-:S03]  /*4b20*/  ISETP.LT.OR P2, PT, R15, 0x19, P2 ;  /* 0x000000190f00780c */ /* 0x000fc60001741670 */
        /* <DEDUP_REMOVED lines=62> */
[----:B------:R-:W-:Y:S02]  /*4f10*/  FSEL R184, R184, -INF , !P2 ;  /* 0xff800000b8b87808 */ /* 0x000fe40005000000 */
[----:B------:R-:W-:Y:S02]  /*4f20*/  LOP3.LUT R2, R2, 0xffffffbf, RZ, 0xc0, !PT ;  /* 0xffffffbf02027812 */ /* 0x000fe400078ec0ff */
[----:B------:R-:W-:-:S04]  /*4f30*/  ISETP.GT.AND P2, PT, R21, 0x41, !P3 ;  /* 0x000000411500780c */ /* 0x000fc80005f44270 */
[----:B------:R-:W-:-:S03]  /*4f40*/  ISETP.LT.OR P2, PT, R15, 0x42, P2 ;  /* 0x000000420f00780c */ /* 0x000fc60001741670 */
[----:B------:R-:W-:Y:S02]  /*4f50*/  @P3 LOP3.LUT R2, R2, 0x40, RZ, 0xfc, !PT ;  /* 0x0000004002023812 */ /* 0x000fe400078efcff */
[----:B------:R-:W-:Y:S02]  /*4f60*/  ISETP.GE.AND P3, PT, R205, 0x49, PT ;  /* 0x00000049cd00780c */ /* 0x000fe40003f66270 */
[----:B------:R-:W-:Y:S02]  /*4f70*/  FSEL R185, R185, -INF , !P2 ;  /* 0xff800000b9b97808 */ /* 0x000fe40005000000 */
[----:B------:R-:W-:Y:S02]  /*4f80*/  ISETP.GT.AND P2, PT, R21, 0x48, !P3 ;  /* 0x000000481500780c */ /* 0x000fe40005f44270 */
[----:B------:R-:W-:Y:S02]  /*4f90*/  LOP3.LUT R2, R2, 0xffffffdf, RZ, 0xc0, !PT ;  /* 0xffffffdf02027812 */ /* 0x000fe400078ec0ff */
[----:B------:R-:W-:-:S04]  /*4fa0*/  ISETP.LT.OR P2, PT, R15, 0x49, P2 ;  /* 0x000000490f00780c */ /* 0x000fc80001741670 */
[----:B------:R-:W-:Y:S02]  /*4fb0*/  FSEL R188, R188, -INF , !P2 ;  /* 0xff800000bcbc7808 */ /* 0x000fe40005000000 */
[----:B------:R-:W-:Y:S02]  /*4fc0*/  ISETP.GE.AND P2, PT, R205, 0x4a, PT ;  /* 0x0000004acd00780c */ /* 0x000fe40003f46270 */
[----:B------:R-:W-:Y:S02]  /*4fd0*/  @P3 LOP3.LUT R2, R2, 0x20, RZ, 0xfc, !PT ;  /* 0x0000002002023812 */ /* 0x000fe400078efcff */
[----:B------:R-:W-:Y:S02]  /*4fe0*/  ISETP.GT.AND P3, PT, R21, 0x49, !P2 ;  /* 0x000000491500780c */ /* 0x000fe40005764270 */
[----:B------:R-:W-:Y:S02]  /*4ff0*/  LOP3.LUT R2, R2, 0xfffffffe, RZ, 0xc0, !PT ;  /* 0xfffffffe02027812 */ /* 0x000fe400078ec0ff */
        /* <DEDUP_REMOVED lines=14> */
[----:B------:R-:W-:-:S13]  /*50e0*/  ISETP.GE.AND P6, PT, R205, 0x5a, PT ;  /* 0x0000005acd00780c */ /* 0x000fda0003fc6270 */
[----:B------:R-:W-:Y:S02]  /*50f0*/  @P6 LOP3.LUT R2, R2, 0x1, RZ, 0xfc, !PT ;  /* 0x0000000102026812 */ /* 0x000fe400078efcff */
[----:B------:R-:W-:-:S04]  /*5100*/  ISETP.GT.AND P6, PT, R21, 0x59, !P6 ;  /* 0x000000591500780c */ /* 0x000fc800077c4270 */
[----:B------:R-:W-:-:S04]  /*5110*/  ISETP.LT.OR P6, PT, R15, 0x5a, P6 ;  /* 0x0000005a0f00780c */ /* 0x000fc800037c1670 */
[----:B------:R-:W-:Y:S02]  /*5120*/  FSEL R197, R197, -INF , !P6 ;  /* 0xff800000c5c57808 */ /* 0x000fe40007000000 */
[----:B------:R-:W-:-:S13]  /*5130*/  PLOP3.LUT P6, PT, PT, PT, UP0, 0x40, 0x0 ;  /* 0x000000000000781c */ /* 0x000fda0003fce808 */
[----:B------:R-:W-:Y:S05]  /*5140*/  @P6 BRA `(.L_x_8554) ;  /* 0x0000000000586947 */ /* 0x000fea0003800000 */
        /* <DEDUP_REMOVED lines=12> */
.L_x_8556:
[----:B------:R-:W-:-:S05]  /*5210*/  IMAD.U32 R207, RZ, RZ, UR24 ;  /* 0x00000018ffcf7e24 */ /* 0x000fca000f8e00ff */
[----:B------:R-:W-:-:S13]  /*5220*/  ISETP.NE.AND P6, PT, R207, 0x1, PT ;  /* 0x00000001cf00780c */ /* 0x000fda0003fc5270 */
[----:B------:R-:W1:Y:S02]  /*5230*/  @P6 LDC.64 R14, c[0x0][0x9e8] ;  /* 0x00027a00ff0e6b82 */ /* 0x000e640000000a00 */
[----:B-1----:R-:W-:-:S05]  /*5240*/  @P6 IMAD.HI.U32 R14, R21, R14, RZ ;  /* 0x0000000e150e6227 */ /* 0x002fca00078e00ff */
[----:B------:R-:W-:-:S07]  /*5250*/  @P6 SHF.R.U32.HI R21, RZ, R15, R14 ;  /* 0x0000000fff156219 */ /* 0x000fce000001160e */
.L_x_8557:
[----:B------:R-:W-:Y:S05]  /*5260*/  BSYNC B0 ;  /* 0x0000000000007941 */ /* 0x000fea0003800000 */
.L_x_8555:
[----:B------:R-:W-:-:S04]  /*5270*/  IMAD.IADD R14, R205, 0x1, -R16 ;  /* 0x00000001cd0e7824 */ /* 0x000fc800078e0a10 */
[----:B------:R-:W-:-:S05]  /*5280*/  IMAD R14, R21, R207, R14 ;  /* 0x000000cf150e7224 */ /* 0x000fca00078e020e */
[----:B------:R-:W-:Y:S02]  /*5290*/  VIADDMNMX R20, R14, R207, R20, PT ;  /* 0x000000cf0e147246 */ /* 0x000fe40003800114 */
[----:B------:R-:W-:-:S07]  /*52a0*/  VIMNMX R203, R203, R14, !PT ;  /* 0x0000000ecbcb7248 */ /* 0x000fce0007fe0100 */
.L_x_8554:
[----:B------:R-:W-:Y:S01]  /*52b0*/  ISETP.GT.AND P1, PT, R203, 0x1, !P1 ;  /* 0x00000001cb00780c */ /* 0x000fe20004f24270 */
[----:B------:R-:W-:Y:S01]  /*52c0*/  UMOV UR10, UR26 ;  /* 0x0000001a000a7c82 */ /* 0x000fe20008000000 */
[----:B------:R-:W-:Y:S02]  /*52d0*/  LOP3.LUT P6, RZ, R2, 0x10000, RZ, 0xc0, !PT ;  /* 0x0001000002ff7812 */ /* 0x000fe400078cc0ff */
[----:B------:R-:W-:Y:S02]  /*52e0*/  ISETP.LT.OR P1, PT, R20, 0x2, P1 ;  /* 0x000000021400780c */ /* 0x000fe40000f21670 */
[----:B------:R-:W-:Y:S02]  /*52f0*/  FMNMX.FTZ R14, R152, R3, !PT ;  /* 0x00000003980e7209 */ /* 0x000fe40007810000 */
[----:B------:R-:W-:Y:S02]  /*5300*/  FSEL R155, R155, -INF , !P1 ;  /* 0xff8000009b9b7808 */ /* 0x000fe40004800000 */
[----:B------:R-:W-:-:S02]  /*5310*/  LOP3.LUT P1, RZ, R2, 0x2, RZ, 0xc0, !PT ;  /* 0x0000000202ff7812 */ /* 0x000fc4000782c0ff */
[----:B------:R-:W-:Y:S02]  /*5320*/  FMNMX.FTZ R15, R153, R14, !PT ;  /* 0x0000000e990f7209 */ /* 0x000fe40007810000 */
[----:B------:R-:W-:Y:S02]  /*5330*/  ISETP.GT.AND P1, PT, R203, 0x8, !P1 ;  /* 0x00000008cb00780c */ /* 0x000fe40004f24270 */
[----:B------:R-:W-:Y:S02]  /*5340*/  FMNMX.FTZ R14, R156, R15, !PT ;  /* 0x0000000f9c0e7209 */ /* 0x000fe40007810000 */
[----:B------:R-:W-:Y:S02]  /*5350*/  ISETP.LT.OR P1, PT, R20, 0x9, P1 ;  /* 0x000000091400780c */ /* 0x000fe40000f21670 */
[----:B------:R-:W-:Y:S02]  /*5360*/  FMNMX.FTZ R15, R157, R14, !PT ;  /* 0x0000000e9d0f7209 */ /* 0x000fe40007810000 */
[----:B------:R-:W-:-:S02]  /*5370*/  FSEL R158, R158, -INF , !P1 ;  /* 0xff8000009e9e7808 */ /* 0x000fc40004800000 */
[----:B------:R-:W-:Y:S02]  /*5380*/  LOP3.LUT P1, RZ, R2, 0x4, RZ, 0xc0, !PT ;  /* 0x0000000402ff7812 */ /* 0x000fe4000782c0ff */
[----:B------:R-:W-:Y:S02]  /*5390*/  FMNMX.FTZ R14, R160, R15, !PT ;  /* 0x0000000fa00e7209 */ /* 0x000fe40007810000 */
[----:B------:R-:W-:Y:S02]  /*53a0*/  ISETP.GT.AND P1, PT, R203, 0x9, !P1 ;  /* 0x00000009cb00780c */ /* 0x000fe40004f24270 */
[----:B------:R-:W-:Y:S02]  /*53b0*/  FMNMX.FTZ R15, R161, R14, !PT ;  /* 0x0000000ea10f7209 */ /* 0x000fe40007810000 */
[----:B------:R-:W-:Y:S02]  /*53c0*/  ISETP.LT.OR P1, PT, R20, 0xa, P1 ;  /* 0x0000000a1400780c */ /* 0x000fe40000f21670 */
[----:B------:R-:W-:-:S02]  /*53d0*/  FMNMX.FTZ R14, R164, R15, !PT ;  /* 0x0000000fa40e7209 */ /* 0x000fc40007810000 */
[----:B------:R-:W-:Y:S02]  /*53e0*/  FSEL R159, R159, -INF , !P1 ;  /* 0xff8000009f9f7808 */ /* 0x000fe40004800000 */
[----:B------:R-:W-:Y:S02]  /*53f0*/  LOP3.LUT P1, RZ, R2, 0x8, RZ, 0xc0, !PT ;  /* 0x0000000802ff7812 */ /* 0x000fe4000782c0ff */
[----:B------:R-:W-:Y:S02]  /*5400*/  FMNMX.FTZ R15, R165, R14, !PT ;  /* 0x0000000ea50f7209 */ /* 0x000fe40007810000 */
[----:B------:R-:W-:Y:S02]  /*5410*/  ISETP.GT.AND P1, PT, R203, 0x10, !P1 ;  /* 0x00000010cb00780c */ /* 0x000fe40004f24270 */
[----:B------:R-:W-:Y:S02]  /*5420*/  FMNMX.FTZ R14, R168, R15, !PT ;  /* 0x0000000fa80e7209 */ /* 0x000fe40007810000 */
[----:B------:R-:W-:-:S02]  /*5430*/  ISETP.LT.OR P1, PT, R20, 0x11, P1 ;  /* 0x000000111400780c */ /* 0x000fc40000f21670 */
[----:B------:R-:W-:Y:S02]  /*5440*/  FMNMX.FTZ R15, R169, R14, !PT ;  /* 0x0000000ea90f7209 */ /* 0x000fe40007810000 */
[----:B------:R-:W-:Y:S02]  /*5450*/  FSEL R162, R162, -INF , !P1 ;  /* 0xff800000a2a27808 */ /* 0x000fe40004800000 */
[----:B------:R-:W-:Y:S02]  /*5460*/  LOP3.LUT P1, RZ, R2, 0x10, RZ, 0xc0, !PT ;  /* 0x0000001002ff7812 */ /* 0x000fe4000782c0ff */
[----:B------:R-:W-:Y:S02]  /*5470*/  FMNMX.FTZ R14, R172, R15, !PT ;  /* 0x0000000fac0e7209 */ /* 0x000fe40007810000 */
[----:B------:R-:W-:Y:S02]  /*5480*/  ISETP.GT.AND P1, PT, R203, 0x11, !P1 ;  /* 0x00000011cb00780c */ /* 0x000fe40004f24270 */
[----:B------:R-:W-:-:S02]  /*5490*/  FMNMX.FTZ R15, R173, R14, !PT ;  /* 0x0000000ead0f7209 */ /* 0x000fc40007810000 */
[----:B------:R-:W-:Y:S02]  /*54a0*/  ISETP.LT.OR P1, PT, R20, 0x12, P1 ;  /* 0x000000121400780c */ /* 0x000fe40000f21670 */
[----:B------:R-:W-:Y:S02]  /*54b0*/  FMNMX.FTZ R14, R176, R15, !PT ;  /* 0x0000000fb00e7209 */ /* 0x000fe40007810000 */
[----:B------:R-:W-:Y:S02]  /*54c0*/  FSEL R163, R163, -INF , !P1 ;  /* 0xff800000a3a37808 */ /* 0x000fe40004800000 */
[----:B------:R-:W-:Y:S02]  /*54d0*/  LOP3.LUT P1, RZ, R2, 0x20000, RZ, 0xc0, !PT ;  /* 0x0002000002ff7812 */ /* 0x000fe4000782c0ff */
        /* <DEDUP_REMOVED lines=18> */
[----:B------:R-:W-:Y:S02]  /*5600*/  LOP3.LUT P1, RZ, R2, 0x4000, RZ, 0xc0, !PT ;  /* 0x0000400002ff7812 */ /* 0x000fe4000782c0ff */
[----:B------:R-:W-:-:S02]  /*5610*/  FMNMX.FTZ R15, R193, R14, !PT ;  /* 0x0000000ec10f7209 */ /* 0x000fc40007810000 */
[----:B------:R-:W-:Y:S02]  /*5620*/  ISETP.GT.AND P1, PT, R203, 0x21, !P1 ;  /* 0x00000021cb00780c */ /* 0x000fe40004f24270 */
[----:B------:R-:W-:Y:S02]  /*5630*/  FMNMX.FTZ R14, R196, R15, !PT ;  /* 0x0000000fc40e7209 */ /* 0x000fe40007810000 */
[----:B------:R-:W-:Y:S02]  /*5640*/  ISETP.LT.OR P1, PT, R20, 0x22, P1 ;  /* 0x000000221400780c */ /* 0x000fe40000f21670 */
[----:B------:R-:W-:Y:S02]  /*5650*/  FMNMX.FTZ R15, R197, R14, !PT ;  /* 0x0000000ec50f7209 */ /* 0x000fe40007810000 */
[----:B------:R-:W-:Y:S02]  /*5660*/  FSEL R171, R171, -INF , !P1 ;  /* 0xff800000abab7808 */ /* 0x000fe40004800000 */
[C---:B------:R-:W-:Y:S01]  /*5670*/  LOP3.LUT P1, RZ, R2.reuse, 0x2000, RZ, 0xc0, !PT ;  /* 0x0000200002ff7812 */ /* 0x040fe2000782c0ff */
[----:B------:R-:W1:Y:S01]  /*5680*/  SHFL.BFLY PT, R14, R15, 0x2, 0x1f ;  /* 0x0c401f000f0e7f89 */ /* 0x000e6200000e0000 */
[----:B------:R-:W-:-:S02]  /*5690*/  LOP3.LUT P6, RZ, R2, 0x20, RZ, 0xc0, !PT ;  /* 0x0000002002ff7812 */ /* 0x000fc400078cc0ff */
[C---:B------:R-:W-:Y:S02]  /*56a0*/  ISETP.GT.AND P1, PT, R203.reuse, 0x28, !P1 ;  /* 0x00000028cb00780c */ /* 0x040fe40004f24270 */
[----:B------:R-:W-:Y:S02]  /*56b0*/  ISETP.GT.AND P2, PT, R203, 0x49, !P2 ;  /* 0x00000049cb00780c */ /* 0x000fe40005744270 */
[C---:B------:R-:W-:Y:S02]  /*56c0*/  ISETP.LT.OR P1, PT, R20.reuse, 0x29, P1 ;  /* 0x000000291400780c */ /* 0x040fe40000f21670 */
[----:B------:R-:W-:Y:S02]  /*56d0*/  ISETP.LT.OR P2, PT, R20, 0x4a, P2 ;  /* 0x0000004a1400780c */ /* 0x000fe40001741670 */
[----:B------:R-:W-:Y:S02]  /*56e0*/  FSEL R174, R174, -INF , !P1 ;  /* 0xff800000aeae7808 */ /* 0x000fe40004800000 */
[----:B------:R-:W-:-:S02]  /*56f0*/  LOP3.LUT P1, RZ, R2, 0x1000, RZ, 0xc0, !PT ;  /* 0x0000100002ff7812 */ /* 0x000fc4000782c0ff */
[C---:B------:R-:W-:Y:S02]  /*5700*/  ISETP.GT.AND P3, PT, R203.reuse, 0x50, !P3 ;  /* 0x00000050cb00780c */ /* 0x040fe40005f64270 */
[----:B------:R-:W-:Y:S02]  /*5710*/  ISETP.GT.AND P1, PT, R203, 0x29, !P1 ;  /* 0x00000029cb00780c */ /* 0x000fe40004f24270 */
[----:B------:R-:W-:Y:S02]  /*5720*/  FSEL R191, R191, -INF , !P2 ;  /* 0xff800000bfbf7808 */ /* 0x000fe40005000000 */
[----:B------:R-:W-:Y:S02]  /*5730*/  ISETP.LT.OR P1, PT, R20, 0x2a, P1 ;  /* 0x0000002a1400780c */ /* 0x000fe40000f21670 */
[----:B------:R-:W-:Y:S02]  /*5740*/  ISETP.GT.AND P4, PT, R203, 0x51, !P4 ;  /* 0x00000051cb00780c */ /* 0x000fe40006784270 */
[----:B------:R-:W-:-:S02]  /*5750*/  FSEL R175, R175, -INF , !P1 ;  /* 0xff800000afaf7808 */ /* 0x000fc40004800000 */
[----:B------:R-:W-:Y:S02]  /*5760*/  LOP3.LUT P1, RZ, R2, 0x800, RZ, 0xc0, !PT ;  /* 0x0000080002ff7812 */ /* 0x000fe4000782c0ff */
[----:B-1----:R-:W-:Y:S02]  /*5770*/  FMNMX.FTZ R21, R15, R14, !PT ;  /* 0x0000000e0f157209 */ /* 0x002fe40007810000 */
[C---:B------:R-:W-:Y:S02]  /*5780*/  ISETP.GT.AND P1, PT, R203.reuse, 0x30, !P1 ;  /* 0x00000030cb00780c */ /* 0x040fe40004f24270 */
[C---:B------:R-:W-:Y:S01]  /*5790*/  ISETP.LT.OR P3, PT, R20.reuse, 0x51, P3 ;  /* 0x000000511400780c */ /* 0x040fe20001f61670 */
[----:B------:R-:W1:Y:S01]  /*57a0*/  SHFL.BFLY PT, R14, R21, 0x1, 0x1f ;  /* 0x0c201f00150e7f89 */ /* 0x000e6200000e0000 */
[----:B------:R-:W-:Y:S02]  /*57b0*/  ISETP.LT.OR P1, PT, R20, 0x31, P1 ;  /* 0x000000311400780c */ /* 0x000fe40000f21670 */
[----:B------:R-:W-:-:S02]  /*57c0*/  ISETP.GT.AND P5, PT, R203, 0x58, !P5 ;  /* 0x00000058cb00780c */ /* 0x000fc40006fa4270 */
[----:B------:R-:W-:Y:S02]  /*57d0*/  FSEL R178, R178, -INF , !P1 ;  /* 0xff800000b2b27808 */ /* 0x000fe40004800000 */
[----:B------:R-:W-:Y:S02]  /*57e0*/  LOP3.LUT P1, RZ, R2, 0x400, RZ, 0xc0, !PT ;  /* 0x0000040002ff7812 */ /* 0x000fe4000782c0ff */
[----:B------:R-:W-:Y:S02]  /*57f0*/  ISETP.LT.OR P4, PT, R20, 0x52, P4 ;  /* 0x000000521400780c */ /* 0x000fe40002781670 */
[----:B------:R-:W-:Y:S02]  /*5800*/  ISETP.GT.AND P1, PT, R203, 0x31, !P1 ;  /* 0x00000031cb00780c */ /* 0x000fe40004f24270 */
[----:B------:R-:W-:Y:S02]  /*5810*/  FSEL R194, R194, -INF , !P3 ;  /* 0xff800000c2c27808 */ /* 0x000fe40005800000 */
[----:B------:R-:W-:-:S02]  /*5820*/  ISETP.LT.OR P1, PT, R20, 0x32, P1 ;  /* 0x000000321400780c */ /* 0x000fc40000f21670 */
[----:B------:R-:W-:Y:S02]  /*5830*/  ISETP.LT.OR P5, PT, R20, 0x59, P5 ;  /* 0x000000591400780c */ /* 0x000fe40002fa1670 */
[----:B------:R-:W-:Y:S02]  /*5840*/  FSEL R179, R179, -INF , !P1 ;  /* 0xff800000b3b37808 */ /* 0x000fe40004800000 */
[----:B------:R-:W-:Y:S02]  /*5850*/  LOP3.LUT P1, RZ, R2, 0x200, RZ, 0xc0, !PT ;  /* 0x0000020002ff7812 */ /* 0x000fe4000782c0ff */
[----:B------:R-:W-:Y:S02]  /*5860*/  FSEL R195, R195, -INF , !P4 ;  /* 0xff800000c3c37808 */ /* 0x000fe40006000000 */
[----:B------:R-:W-:Y:S02]  /*5870*/  ISETP.GT.AND P1, PT, R203, 0x38, !P1 ;  /* 0x00000038cb00780c */ /* 0x000fe40004f24270 */
[----:B-1----:R-:W-:-:S02]  /*5880*/  FMNMX.FTZ R14, R21, R14, !PT ;  /* 0x0000000e150e7209 */ /* 0x002fc40007810000 */
[----:B------:R-:W-:Y:S02]  /*5890*/  ISETP.LT.OR P1, PT, R20, 0x39, P1 ;  /* 0x000000391400780c */ /* 0x000fe40000f21670 */
[----:B------:R-:W-:Y:S01]  /*58a0*/  FSEL R198, R198, -INF , !P5 ;  /* 0xff800000c6c67808 */ /* 0x000fe20006800000 */
[----:B------:R-:W-:Y:S01]  /*58b0*/  FMUL.FTZ R204, R14, UR10 ;  /* 0x0000000a0ecc7c20 */ /* 0x000fe20008410000 */
[----:B------:R-:W-:Y:S02]  /*58c0*/  FSEL R182, R182, -INF , !P1 ;  /* 0xff800000b6b67808 */ /* 0x000fe40004800000 */
[----:B------:R-:W-:-:S04]  /*58d0*/  LOP3.LUT P1, RZ, R2, 0x100, RZ, 0xc0, !PT ;  /* 0x0000010002ff7812 */ /* 0x000fc8000782c0ff */
[----:B------:R-:W-:-:S04]  /*58e0*/  ISETP.GT.AND P1, PT, R203, 0x39, !P1 ;  /* 0x00000039cb00780c */ /* 0x000fc80004f24270 */
[----:B------:R-:W-:-:S04]  /*58f0*/  ISETP.LT.OR P1, PT, R20, 0x3a, P1 ;  /* 0x0000003a1400780c */ /* 0x000fc80000f21670 */
        /* <DEDUP_REMOVED lines=9> */
[----:B------:R-:W-:Y:S02]  /*5990*/  ISETP.GT.AND P1, PT, R203, 0x48, !P6 ;  /* 0x00000048cb00780c */ /* 0x000fe40007724270 */
[----:B------:R-:W-:Y:S02]  /*59a0*/  LOP3.LUT P6, RZ, R2, 0x40000, RZ, 0xc0, !PT ;  /* 0x0004000002ff7812 */ /* 0x000fe400078cc0ff */
[----:B------:R-:W-:-:S04]  /*59b0*/  ISETP.LT.OR P1, PT, R20, 0x49, P1 ;  /* 0x000000491400780c */ /* 0x000fc80000f21670 */
[----:B------:R-:W-:Y:S02]  /*59c0*/  FSEL R190, R190, -INF , !P1 ;  /* 0xff800000bebe7808 */ /* 0x000fe40004800000 */
[C---:B------:R-:W-:Y:S02]  /*59d0*/  ISETP.GT.AND P1, PT, R203.reuse, RZ, !P6 ;  /* 0x000000ffcb00720c */ /* 0x040fe40007724270 */
[----:B------:R-:W-:Y:S02]  /*59e0*/  LOP3.LUT P6, RZ, R2, 0x1, RZ, 0xc0, !PT ;  /* 0x0000000102ff7812 */ /* 0x000fe400078cc0ff */
[----:B------:R-:W-:Y:S02]  /*59f0*/  ISETP.LT.OR P1, PT, R20, 0x1, P1 ;  /* 0x000000011400780c */ /* 0x000fe40000f21670 */
[----:B------:R-:W-:Y:S02]  /*5a00*/  ISETP.GT.AND P2, PT, R203, 0x59, !P6 ;  /* 0x00000059cb00780c */ /* 0x000fe40007744270 */
[----:B------:R-:W-:-:S02]  /*5a10*/  FSEL R205, R154, -INF , !P1 ;  /* 0xff8000009acd7808 */ /* 0x000fc40004800000 */
[----:B------:R-:W-:Y:S02]  /*5a20*/  FSETP.NEU.FTZ.AND P1, PT, R14, -INF , PT ;  /* 0xff8000000e00780b */ /* 0x000fe40003f3d000 */
[----:B------:R-:W-:Y:S02]  /*5a30*/  ISETP.LT.OR P2, PT, R20, 0x5a, P2 ;  /* 0x0000005a1400780c */ /* 0x000fe40001741670 */
[----:B------:R-:W-:Y:S02]  /*5a40*/  FSEL R204, R204, RZ, P1 ;  /* 0x000000ffcccc7208 */ /* 0x000fe40000800000 */
[----:B------:R-:W-:-:S03]  /*5a50*/  FSEL R199, R199, -INF , !P2 ;  /* 0xff800000c7c77808 */ /* 0x000fc60005000000 */
[--C-:B------:R-:W-:Y:S01]  /*5a60*/  FFMA.FTZ R15, R152, UR10, -R204.reuse ;  /* 0x0000000a980f7c23 */ /* 0x100fe200080108cc */
[----:B------:R-:W-:Y:S01]  /*5a70*/  FMNMX.FTZ R152, R205, R10, !PT ;  /* 0x0000000acd987209 */ /* 0x000fe20007810000 */
[--C-:B------:R-:W-:Y:S01]  /*5a80*/  FFMA.FTZ R207, R156, UR10, -R204.reuse ;  /* 0x0000000a9ccf7c23 */ /* 0x100fe200080108cc */
[--C-:B------:R-:W-:Y:S01]  /*5a90*/  FFMA.FTZ R206, R153, UR10, -R204.reuse ;  /* 0x0000000a99ce7c23 */ /* 0x100fe200080108cc */
[----:B------:R-:W-:Y:S01]  /*5aa0*/  FFMA.FTZ R208, R160, UR10, -R204 ;  /* 0x0000000aa0d07c23 */ /* 0x000fe200080108cc */
[----:B------:R-:W-:Y:S01]  /*5ab0*/  FMNMX.FTZ R21, R155, R152, !PT ;  /* 0x000000989b157209 */ /* 0x000fe20007810000 */
[----:B------:R-:W-:Y:S03]  /*5ac0*/  MUFU.EX2 R15, R15 ;  /* 0x0000000f000f7308 */ /* 0x000fe60000000800 */
[----:B------:R-:W-:-:S04]  /*5ad0*/  FMNMX.FTZ R154, R158, R21, !PT ;  /* 0x000000159e9a7209 */ /* 0x000fc80007810000 */
[----:B------:R-:W-:Y:S01]  /*5ae0*/  FMNMX.FTZ R21, R159, R154, !PT ;  /* 0x0000009a9f157209 */ /* 0x000fe20007810000 */
[----:B------:R1:W-:Y:S03]  /*5af0*/  MUFU.EX2 R152, R206 ;  /* 0x000000ce00987308 */ /* 0x0003e60000000800 */
[----:B------:R-:W-:Y:S01]  /*5b00*/  FMNMX.FTZ R156, R162, R21, !PT ;  /* 0x00000015a29c7209 */ /* 0x000fe20007810000 */
[----:B------:R-:W-:-:S03]  /*5b10*/  FFMA.FTZ R21, R157, UR10, -R204 ;  /* 0x0000000a9d157c23 */ /* 0x000fc600080108cc */
[----:B------:R-:W-:Y:S01]  /*5b20*/  FMNMX.FTZ R153, R163, R156, !PT ;  /* 0x0000009ca3997209 */ /* 0x000fe20007810000 */
[----:B------:R2:W-:Y:S01]  /*5b30*/  MUFU.EX2 R154, R207 ;  /* 0x000000cf009a7308 */ /* 0x0005e20000000800 */
[----:B-1----:R-:W-:Y:S02]  /*5b40*/  FFMA.FTZ R206, R165, UR10, -R204 ;  /* 0x0000000aa5ce7c23 */ /* 0x002fe400080108cc */
[----:B------:R-:W-:-:S04]  /*5b50*/  FMNMX.FTZ R156, R166, R153, !PT ;  /* 0x00000099a69c7209 */ /* 0x000fc80007810000 */
[----:B------:R-:W-:Y:S01]  /*5b60*/  FMNMX.FTZ R153, R167, R156, !PT ;  /* 0x0000009ca7997209 */ /* 0x000fe20007810000 */
[----:B------:R-:W-:Y:S01]  /*5b70*/  MUFU.EX2 R21, R21 ;  /* 0x0000001500157308 */ /* 0x000fe20000000800 */
[--C-:B--2---:R-:W-:Y:S02]  /*5b80*/  FFMA.FTZ R207, R169, UR10, -R204.reuse ;  /* 0x0000000aa9cf7c23 */ /* 0x104fe400080108cc */
[----:B------:R-:W-:Y:S01]  /*5b90*/  FMNMX.FTZ R160, R170, R153, !PT ;  /* 0x00000099aaa07209 */ /* 0x000fe20007810000 */
[----:B------:R-:W-:-:S03]  /*5ba0*/  FFMA.FTZ R153, R161, UR10, -R204 ;  /* 0x0000000aa1997c23 */ /* 0x000fc600080108cc */
[----:B------:R-:W-:Y:S01]  /*5bb0*/  FMNMX.FTZ R157, R171, R160, !PT ;  /* 0x000000a0ab9d7209 */ /* 0x000fe20007810000 */
[----:B------:R-:W-:Y:S03]  /*5bc0*/  MUFU.EX2 R156, R208 ;  /* 0x000000d0009c7308 */ /* 0x000fe60000000800 */
[----:B------:R-:W-:Y:S01]  /*5bd0*/  FMNMX.FTZ R160, R174, R157, !PT ;  /* 0x0000009daea07209 */ /* 0x000fe20007810000 */
[----:B------:R-:W-:-:S03]  /*5be0*/  FFMA.FTZ R157, R164, UR10, -R204 ;  /* 0x0000000aa49d7c23 */ /* 0x000fc600080108cc */
[----:B------:R-:W-:Y:S01]  /*5bf0*/  FMNMX.FTZ R161, R175, R160, !PT ;  /* 0x000000a0afa17209 */ /* 0x000fe20007810000 */
[----:B------:R-:W-:Y:S03]  /*5c00*/  MUFU.EX2 R153, R153 ;  /* 0x0000009900997308 */ /* 0x000fe60000000800 */
[----:B------:R-:W-:-:S04]  /*5c10*/  FMNMX.FTZ R160, R178, R161, !PT ;  /* 0x000000a1b2a07209 */ /* 0x000fc80007810000 */
        /* <DEDUP_REMOVED lines=8> */
[----:B------:R-:W-:Y:S01]  /*5ca0*/  MUFU.EX2 R161, R161 ;  /* 0x000000a100a17308 */ /* 0x000fe20000000800 */
[--C-:B-1----:R-:W-:Y:S01]  /*5cb0*/  FFMA.FTZ R206, R173, UR10, -R204.reuse ;  /* 0x0000000aadce7c23 */ /* 0x102fe200080108cc */
[--C-:B------:R-:W-:Y:S01]  /*5cc0*/  FFMA.FTZ R173, R180, UR10, -R204.reuse ;  /* 0x0000000ab4ad7c23 */ /* 0x100fe200080108cc */
[----:B------:R-:W-:Y:S01]  /*5cd0*/  FMNMX.FTZ R168, R190, R165, !PT ;  /* 0x000000a5bea87209 */ /* 0x000fe20007810000 */
[--C-:B------:R-:W-:Y:S01]  /*5ce0*/  FFMA.FTZ R180, R185, UR10, -R204.reuse ;  /* 0x0000000ab9b47c23 */ /* 0x100fe200080108cc */
[--C-:B------:R-:W-:Y:S01]  /*5cf0*/  FFMA.FTZ R185, R192, UR10, -R204.reuse ;  /* 0x0000000ac0b97c23 */ /* 0x100fe200080108cc */
[----:B------:R-:W-:Y:S01]  /*5d00*/  FSEL R192, R14, RZ, P1 ;  /* 0x000000ff0ec07208 */ /* 0x000fe20000800000 */
[--C-:B------:R-:W-:Y:S01]  /*5d10*/  FFMA.FTZ R165, R172, UR10, -R204.reuse ;  /* 0x0000000aaca57c23 */ /* 0x100fe200080108cc */
[----:B------:R-:W-:Y:S01]  /*5d20*/  FMNMX.FTZ R169, R191, R168, !PT ;  /* 0x000000a8bfa97209 */ /* 0x000fe20007810000 */
[--C-:B------:R-:W-:Y:S01]  /*5d30*/  FFMA.FTZ R172, R177, UR10, -R204.reuse ;  /* 0x0000000ab1ac7c23 */ /* 0x100fe200080108cc */
[--C-:B------:R-:W-:Y:S01]  /*5d40*/  FFMA.FTZ R177, R184, UR10, -R204.reuse ;  /* 0x0000000ab8b17c23 */ /* 0x100fe200080108cc */
[----:B------:R-:W-:Y:S01]  /*5d50*/  FADD.FTZ R192, -R192, R3 ;  /* 0x00000003c0c07221 */ /* 0x000fe20000010100 */
[----:B------:R-:W-:Y:S01]  /*5d60*/  FMNMX.FTZ R168, R194, R169, !PT ;  /* 0x000000a9c2a87209 */ /* 0x000fe20007810000 */
[----:B------:R-:W-:Y:S01]  /*5d70*/  FFMA.FTZ R184, R189, UR10, -R204 ;  /* 0x0000000abdb87c23 */ /* 0x000fe200080108cc */
[----:B------:R-:W-:Y:S01]  /*5d80*/  MUFU.EX2 R164, R207 ;  /* 0x000000cf00a47308 */ /* 0x000fe20000000800 */
[----:B------:R-:W-:Y:S01]  /*5d90*/  FMUL.FTZ R192, R192, UR10 ;  /* 0x0000000ac0c07c20 */ /* 0x000fe20008410000 */
[----:B------:R-:W-:-:S04]  /*5da0*/  FMNMX.FTZ R169, R195, R168, !PT ;  /* 0x000000a8c3a97209 */ /* 0x000fc80007810000 */
        /* <DEDUP_REMOVED lines=8> */
[----:B------:R-:W-:Y:S01]  /*5e30*/  FFMA.FTZ R196, R197, UR10, -R204 ;  /* 0x0000000ac5c47c23 */ /* 0x000fe200080108cc */
[----:B------:R-:W2:Y:S01]  /*5e40*/  SHFL.BFLY PT, R203, R20, 0x2, 0x1f ;  /* 0x0c401f0014cb7f89 */ /* 0x000ea200000e0000 */
[----:B------:R-:W-:Y:S08]  /*5e50*/  MUFU.EX2 R165, R165 ;  /* 0x000000a500a57308 */ /* 0x000ff00000000800 */
        /* <DEDUP_REMOVED lines=20> */
[----:B------:R-:W2:Y:S01]  /*5fa0*/  SHFL.BFLY PT, R20, R203, 0x1, 0x1f ;  /* 0x0c201f00cb147f89 */ /* 0x000ea200000e0000 */
        /* <DEDUP_REMOVED lines=23> */
[----:B--2---:R-:W-:Y:S01]  /*6120*/  FMNMX.FTZ R20, R203, R20, !PT ;  /* 0x00000014cb147209 */ /* 0x004fe20007810000 */
[-C--:B------:R-:W-:Y:S01]  /*6130*/  FMUL.FTZ R96, R96, R192.reuse ;  /* 0x000000c060607220 */ /* 0x080fe20000410000 */
[-C--:B------:R-:W-:Y:S01]  /*6140*/  FMUL.FTZ R97, R97, R192.reuse ;  /* 0x000000c061617220 */ /* 0x080fe20000410000 */
[-C--:B------:R-:W-:Y:S01]  /*6150*/  FMUL.FTZ R100, R100, R192.reuse ;  /* 0x000000c064647220 */ /* 0x080fe20000410000 */
[C---:B------:R-:W-:Y:S01]  /*6160*/  FSETP.NEU.FTZ.AND P1, PT, R20.reuse, -INF , PT ;  /* 0xff8000001400780b */ /* 0x040fe20003f3d000 */
[----:B------:R-:W-:Y:S01]  /*6170*/  FMUL.FTZ R210, R20, UR10 ;  /* 0x0000000a14d27c20 */ /* 0x000fe20008410000 */
[----:B------:R-:W2:Y:S01]  /*6180*/  MUFU.EX2 R177, R177 ;  /* 0x000000b100b17308 */ /* 0x000ea20000000800 */
[-C--:B------:R-:W-:Y:S01]  /*6190*/  FMUL.FTZ R101, R101, R192.reuse ;  /* 0x000000c065657220 */ /* 0x080fe20000410000 */
[-C--:B------:R-:W-:Y:S01]  /*61a0*/  FMUL.FTZ R104, R104, R192.reuse ;  /* 0x000000c068687220 */ /* 0x080fe20000410000 */
[-C--:B------:R-:W-:Y:S01]  /*61b0*/  FMUL.FTZ R105, R105, R192.reuse ;  /* 0x000000c069697220 */ /* 0x080fe20000410000 */
[----:B------:R-:W-:Y:S01]  /*61c0*/  FSEL R210, R210, RZ, P1 ;  /* 0x000000ffd2d27208 */ /* 0x000fe20000800000 */
[-C--:B------:R-:W-:Y:S01]  /*61d0*/  FMUL.FTZ R108, R108, R192.reuse ;  /* 0x000000c06c6c7220 */ /* 0x080fe20000410000 */
[-C--:B------:R-:W-:Y:S01]  /*61e0*/  FMUL.FTZ R109, R109, R192.reuse ;  /* 0x000000c06d6d7220 */ /* 0x080fe20000410000 */
[----:B------:R-:W-:Y:S01]  /*61f0*/  FMUL.FTZ R112, R112, R192 ;  /* 0x000000c070707220 */ /* 0x000fe20000410000 */
[----:B------:R-:W5:Y:S01]  /*6200*/  MUFU.EX2 R180, R180 ;  /* 0x000000b400b47308 */ /* 0x000f620000000800 */
[--C-:B------:R-:W-:Y:S01]  /*6210*/  FFMA.FTZ R204, R155, UR10, -R210.reuse ;  /* 0x0000000a9bcc7c23 */ /* 0x100fe200080108d2 */
[----:B------:R-:W-:Y:S01]  /*6220*/  FFMA.FTZ R155, R192, R4, R15 ;  /* 0x00000004c09b7223 */ /* 0x000fe2000001000f */
[--C-:B------:R-:W-:Y:S01]  /*6230*/  FFMA.FTZ R208, R163, UR10, -R210.reuse ;  /* 0x0000000aa3d07c23 */ /* 0x100fe200080108d2 */
[--C-:B-1----:R-:W-:Y:S01]  /*6240*/  FFMA.FTZ R206, R159, UR10, -R210.reuse ;  /* 0x0000000a9fce7c23 */ /* 0x102fe200080108d2 */
[--C-:B------:R-:W-:Y:S01]  /*6250*/  FFMA.FTZ R159, R162, UR10, -R210.reuse ;  /* 0x0000000aa29f7c23 */ /* 0x100fe200080108d2 */
[----:B------:R-:W-:Y:S01]  /*6260*/  FADD.FTZ R193, R152, R155 ;  /* 0x0000009b98c17221 */ /* 0x000fe20000010000 */
[--C-:B------:R-:W-:Y:S01]  /*6270*/  FFMA.FTZ R155, R158, UR10, -R210.reuse ;  /* 0x0000000a9e9b7c23 */ /* 0x100fe200080108d2 */
[----:B------:R-:W1:Y:S01]  /*6280*/  MUFU.EX2 R181, R181 ;  /* 0x000000b500b57308 */ /* 0x000e620000000800 */
[--C-:B------:R-:W-:Y:S01]  /*6290*/  FFMA.FTZ R189, R205, UR10, -R210.reuse ;  /* 0x0000000acdbd7c23 */ /* 0x100fe200080108d2 */
[----:B------:R-:W-:Y:S01]  /*62a0*/  FADD.FTZ R4, R154, R193 ;  /* 0x000000c19a047221 */ /* 0x000fe20000010000 */
[C---:B------:R-:W-:Y:S01]  /*62b0*/  F2FP.F16.F32.PACK_AB R154, R21.reuse, R154 ;  /* 0x0000009a159a723e */ /* 0x040fe200000000ff */
[----:B------:R-:W-:Y:S01]  /*62c0*/  FFMA.FTZ R174, R174, UR10, -R210 ;  /* 0x0000000aaeae7c23 */ /* 0x000fe200080108d2 */
[----:B------:R-:W-:Y:S01]  /*62d0*/  F2FP.F16.F32.PACK_AB R152, R152, R15 ;  /* 0x0000000f9898723e */ /* 0x000fe200000000ff */
[----:B------:R-:W-:Y:S01]  /*62e0*/  FADD.FTZ R193, R21, R4 ;  /* 0x0000000415c17221 */ /* 0x000fe20000010000 */
[--C-:B------:R-:W-:Y:S01]  /*62f0*/  FFMA.FTZ R175, R175, UR10, -R210.reuse ;  /* 0x0000000aafaf7c23 */ /* 0x100fe200080108d2 */
[----:B------:R-:W3:Y:S01]  /*6300*/  MUFU.EX2 R184, R184 ;  /* 0x000000b800b87308 */ /* 0x000ee20000000800 */
[--C-:B------:R-:W-:Y:S01]  /*6310*/  FFMA.FTZ R179, R179, UR10, -R210.reuse ;  /* 0x0000000ab3b37c23 */ /* 0x100fe200080108d2 */
[----:B------:R-:W-:Y:S01]  /*6320*/  FADD.FTZ R4, R156, R193 ;  /* 0x000000c19c047221 */ /* 0x000fe20000010000 */
[--C-:B------:R-:W-:Y:S01]  /*6330*/  FFMA.FTZ R182, R182, UR10, -R210.reuse ;  /* 0x0000000ab6b67c23 */ /* 0x100fe200080108d2 */
[--C-:B------:R-:W-:Y:S01]  /*6340*/  FFMA.FTZ R183, R183, UR10, -R210.reuse ;  /* 0x0000000ab7b77c23 */ /* 0x100fe200080108d2 */
[----:B------:R-:W-:Y:S01]  /*6350*/  FFMA.FTZ R186, R186, UR10, -R210 ;  /* 0x0000000ababa7c23 */ /* 0x000fe200080108d2 */
[----:B------:R-:W-:Y:S01]  /*6360*/  FADD.FTZ R4, R153, R4 ;  /* 0x0000000499047221 */ /* 0x000fe20000010000 */
[--C-:B------:R-:W-:Y:S01]  /*6370*/  FFMA.FTZ R187, R187, UR10, -R210.reuse ;  /* 0x0000000abbbb7c23 */ /* 0x100fe200080108d2 */
[----:B------:R-:W-:Y:S01]  /*6380*/  MUFU.EX2 R185, R185 ;  /* 0x000000b900b97308 */ /* 0x000fe20000000800 */
[----:B------:R-:W-:Y:S01]  /*6390*/  FFMA.FTZ R190, R190, UR10, -R210 ;  /* 0x0000000abebe7c23 */ /* 0x000fe200080108d2 */
[----:B------:R-:W-:Y:S01]  /*63a0*/  FADD.FTZ R193, R157, R4 ;  /* 0x000000049dc17221 */ /* 0x000fe20000010000 */
[--C-:B------:R-:W-:Y:S01]  /*63b0*/  FFMA.FTZ R191, R191, UR10, -R210.reuse ;  /* 0x0000000abfbf7c23 */ /* 0x100fe200080108d2 */
[--C-:B------:R-:W-:Y:S01]  /*63c0*/  FFMA.FTZ R194, R194, UR10, -R210.reuse ;  /* 0x0000000ac2c27c23 */ /* 0x100fe200080108d2 */
[--C-:B------:R-:W-:Y:S01]  /*63d0*/  FFMA.FTZ R195, R195, UR10, -R210.reuse ;  /* 0x0000000ac3c37c23 */ /* 0x100fe200080108d2 */
[----:B------:R-:W-:Y:S01]  /*63e0*/  FADD.FTZ R4, R160, R193 ;  /* 0x000000c1a0047221 */ /* 0x000fe20000010000 */
[----:B------:R-:W-:Y:S01]  /*63f0*/  FSEL R193, R20, RZ, P1 ;  /* 0x000000ff14c17208 */ /* 0x000fe20000800000 */
[----:B------:R-:W-:Y:S01]  /*6400*/  MUFU.EX2 R188, R188 ;  /* 0x000000bc00bc7308 */ /* 0x000fe20000000800 */
[----:B------:R-:W-:Y:S01]  /*6410*/  FFMA.FTZ R198, R198, UR10, -R210 ;  /* 0x0000000ac6c67c23 */ /* 0x000fe200080108d2 */
[----:B------:R-:W-:Y:S01]  /*6420*/  FADD.FTZ R163, R161, R4 ;  /* 0x00000004a1a37221 */ /* 0x000fe20000010000 */
[--C-:B------:R-:W-:Y:S01]  /*6430*/  FFMA.FTZ R199, R199, UR10, -R210.reuse ;  /* 0x0000000ac7c77c23 */ /* 0x100fe200080108d2 */
[----:B------:R-:W-:Y:S01]  /*6440*/  F2FP.F16.F32.PACK_AB R156, R153, R156 ;  /* 0x0000009c999c723e */ /* 0x000fe200000000ff */
[-C--:B------:R-:W-:Y:S01]  /*6450*/  FMUL.FTZ R113, R113, R192.reuse ;  /* 0x000000c071717220 */ /* 0x080fe20000410000 */
[----:B------:R-:W-:Y:S01]  /*6460*/  FADD.FTZ R4, R164, R163 ;  /* 0x000000a3a4047221 */ /* 0x000fe20000010000 */
[----:B------:R-:W-:Y:S01]  /*6470*/  FFMA.FTZ R163, R166, UR10, -R210 ;  /* 0x0000000aa6a37c23 */ /* 0x000fe200080108d2 */
[----:B----4-:R-:W-:Y:S01]  /*6480*/  F2FP.F16.F32.PACK_AB R166, R176, R173 ;  /* 0x000000adb0a6723e */ /* 0x010fe200000000ff */
[----:B------:R-:W-:Y:S01]  /*6490*/  MUFU.EX2 R196, R196 ;  /* 0x000000c400c47308 */ /* 0x000fe20000000800 */
[----:B------:R-:W-:Y:S01]  /*64a0*/  FADD.FTZ R197, R165, R4 ;  /* 0x00000004a5c57221 */ /* 0x000fe20000010000 */
[----:B------:R-:W-:Y:S01]  /*64b0*/  FADD.FTZ R4, -R193, R10 ;  /* 0x0000000ac1047221 */ /* 0x000fe20000010100 */
[--C-:B------:R-:W-:Y:S01]  /*64c0*/  FFMA.FTZ R10, R167, UR10, -R210.reuse ;  /* 0x0000000aa70a7c23 */ /* 0x100fe200080108d2 */
[----:B------:R-:W-:Y:S01]  /*64d0*/  FFMA.FTZ R167, R170, UR10, -R210 ;  /* 0x0000000aaaa77c23 */ /* 0x000fe200080108d2 */
[----:B------:R-:W-:Y:S01]  /*64e0*/  FADD.FTZ R158, R168, R197 ;  /* 0x000000c5a89e7221 */ /* 0x000fe20000010000 */
[-C--:B------:R-:W-:Y:S01]  /*64f0*/  FMUL.FTZ R116, R116, R192.reuse ;  /* 0x000000c074747220 */ /* 0x080fe20000410000 */
[-C--:B------:R-:W-:Y:S01]  /*6500*/  FMUL.FTZ R117, R117, R192.reuse ;  /* 0x000000c075757220 */ /* 0x080fe20000410000 */
[----:B------:R-:W-:Y:S01]  /*6510*/  MUFU.EX2 R189, R189 ;  /* 0x000000bd00bd7308 */ /* 0x000fe20000000800 */
[----:B------:R-:W-:Y:S01]  /*6520*/  FADD.FTZ R193, R169, R158 ;  /* 0x0000009ea9c17221 */ /* 0x000fe20000010000 */
[--C-:B------:R-:W-:Y:S01]  /*6530*/  FFMA.FTZ R158, R171, UR10, -R210.reuse ;  /* 0x0000000aab9e7c23 */ /* 0x100fe200080108d2 */
[----:B------:R-:W-:Y:S01]  /*6540*/  FFMA.FTZ R171, R178, UR10, -R210 ;  /* 0x0000000ab2ab7c23 */ /* 0x000fe200080108d2 */
        /* <DEDUP_REMOVED lines=10> */
[----:B------:R-:W-:Y:S01]  /*65f0*/  FMUL.FTZ R176, R4, UR10 ;  /* 0x0000000a04b07c20 */ /* 0x000fe20008410000 */
[-C--:B------:R-:W-:Y:S01]  /*6600*/  FMUL.FTZ R132, R132, R192.reuse ;  /* 0x000000c084847220 */ /* 0x080fe20000410000 */
[----:B------:R-:W-:Y:S01]  /*6610*/  MUFU.EX2 R155, R155 ;  /* 0x0000009b009b7308 */ /* 0x000fe20000000800 */
[----:B--2---:R-:W-:Y:S01]  /*6620*/  FADD.FTZ R193, R177, R162 ;  /* 0x000000a2b1c17221 */ /* 0x004fe20000010000 */
[-C--:B------:R-:W-:Y:S01]  /*6630*/  FMUL.FTZ R133, R133, R192.reuse ;  /* 0x000000c085857220 */ /* 0x080fe20000410000 */
[-C--:B------:R-:W-:Y:S01]  /*6640*/  FMUL.FTZ R136, R136, R192.reuse ;  /* 0x000000c088887220 */ /* 0x080fe20000410000 */
[-C--:B------:R-:W-:Y:S01]  /*6650*/  FMUL.FTZ R137, R137, R192.reuse ;  /* 0x000000c089897220 */ /* 0x080fe20000410000 */
[----:B-----5:R-:W-:Y:S01]  /*6660*/  FADD.FTZ R162, R180, R193 ;  /* 0x000000c1b4a27221 */ /* 0x020fe20000010000 */
[-C--:B------:R-:W-:Y:S01]  /*6670*/  FMUL.FTZ R140, R140, R192.reuse ;  /* 0x000000c08c8c7220 */ /* 0x080fe20000410000 */
[-C--:B------:R-:W-:Y:S01]  /*6680*/  FMUL.FTZ R141, R141, R192.reuse ;  /* 0x000000c08d8d7220 */ /* 0x080fe20000410000 */
[----:B------:R-:W2:Y:S01]  /*6690*/  MUFU.EX2 R176, R176 ;  /* 0x000000b000b07308 */ /* 0x000ea20000000800 */
[----:B-1----:R-:W-:Y:S01]  /*66a0*/  FADD.FTZ R193, R181, R162 ;  /* 0x000000a2b5c17221 */ /* 0x002fe20000010000 */
[-C--:B------:R-:W-:Y:S01]  /*66b0*/  FMUL.FTZ R144, R144, R192.reuse ;  /* 0x000000c090907220 */ /* 0x080fe20000410000 */
[-C--:B------:R-:W-:Y:S01]  /*66c0*/  FMUL.FTZ R145, R145, R192.reuse ;  /* 0x000000c091917220 */ /* 0x080fe20000410000 */
[-C--:B------:R-:W-:Y:S01]  /*66d0*/  FMUL.FTZ R148, R148, R192.reuse ;  /* 0x000000c094947220 */ /* 0x080fe20000410000 */
[----:B---3--:R-:W-:Y:S01]  /*66e0*/  FADD.FTZ R162, R184, R193 ;  /* 0x000000c1b8a27221 */ /* 0x008fe20000010000 */
[----:B------:R-:W-:Y:S01]  /*66f0*/  FMUL.FTZ R149, R149, R192 ;  /* 0x000000c095957220 */ /* 0x000fe20000410000 */
[----:B----4-:R-:W-:Y:S01]  /*6700*/  F2FP.F16.F32.PACK_AB R153, R204, R189 ;  /* 0x000000bdcc99723e */ /* 0x010fe200000000ff */
[----:B------:R-:W1:Y:S01]  /*6710*/  MUFU.EX2 R206, R206 ;  /* 0x000000ce00ce7308 */ /* 0x000e620000000800 */
[----:B------:R-:W-:Y:S01]  /*6720*/  FADD.FTZ R21, R185, R162 ;  /* 0x000000a2b9157221 */ /* 0x000fe20000010000 */
[----:B------:R-:W-:-:S02]  /*6730*/  F2FP.F16.F32.PACK_AB R162, R168, R165 ;  /* 0x000000a5a8a2723e */ /* 0x000fc400000000ff */
[----:B------:R-:W-:Y:S01]  /*6740*/  F2FP.F16.F32.PACK_AB R168, R180, R177 ;  /* 0x000000b1b4a8723e */ /* 0x000fe200000000ff */
[----:B------:R-:W-:-:S03]  /*6750*/  FADD.FTZ R170, R188, R21 ;  /* 0x00000015bcaa7221 */ /* 0x000fc60000010000 */
[----:B------:R3:W-:Y:S01]  /*6760*/  MUFU.EX2 R15, R174 ;  /* 0x000000ae000f7308 */ /* 0x0007e20000000800 */
[----:B------:R-:W-:Y:S01]  /*6770*/  FADD.FTZ R21, R3, R170 ;  /* 0x000000aa03157221 */ /* 0x000fe20000010000 */
[----:B------:R-:W-:Y:S01]  /*6780*/  F2FP.F16.F32.PACK_AB R170, R184, R181 ;  /* 0x000000b5b8aa723e */ /* 0x000fe200000000ff */
[-C--:B--2---:R-:W-:Y:S01]  /*6790*/  FMUL.FTZ R26, R26, R176.reuse ;  /* 0x000000b01a1a7220 */ /* 0x084fe20000410000 */
[-C--:B------:R-:W-:Y:S01]  /*67a0*/  FMUL.FTZ R27, R27, R176.reuse ;  /* 0x000000b01b1b7220 */ /* 0x080fe20000410000 */
[----:B------:R-:W-:Y:S01]  /*67b0*/  FADD.FTZ R4, R196, R21 ;  /* 0x00000015c4047221 */ /* 0x000fe20000010000 */
[-C--:B------:R-:W-:Y:S01]  /*67c0*/  FMUL.FTZ R30, R30, R176.reuse ;  /* 0x000000b01e1e7220 */ /* 0x080fe20000410000 */
[----:B------:R-:W-:Y:S01]  /*67d0*/  FMUL.FTZ R31, R31, R176 ;  /* 0x000000b01f1f7220 */ /* 0x000fe20000410000 */
[----:B------:R-:W2:Y:S01]  /*67e0*/  MUFU.EX2 R159, R159 ;  /* 0x0000009f009f7308 */ /* 0x000ea20000000800 */
[----:B---3--:R-:W-:Y:S01]  /*67f0*/  F2FP.F16.F32.PACK_AB R174, R196, R3 ;  /* 0x00000003c4ae723e */ /* 0x008fe200000000ff */
[----:B------:R-:W-:Y:S01]  /*6800*/  FFMA.FTZ R3, R176, R0, R189 ;  /* 0x00000000b0037223 */ /* 0x000fe200000100bd */
[-C--:B------:R-:W-:Y:S01]  /*6810*/  FMUL.FTZ R34, R34, R176.reuse ;  /* 0x000000b022227220 */ /* 0x080fe20000410000 */
[-C--:B------:R-:W-:Y:S01]  /*6820*/  FMUL.FTZ R35, R35, R176.reuse ;  /* 0x000000b023237220 */ /* 0x080fe20000410000 */
[-C--:B------:R-:W-:Y:S01]  /*6830*/  FMUL.FTZ R38, R38, R176.reuse ;  /* 0x000000b026267220 */ /* 0x080fe20000410000 */
[----:B------:R-:W-:Y:S01]  /*6840*/  FADD.FTZ R0, R204, R3 ;  /* 0x00000003cc007221 */ /* 0x000fe20000010000 */
[-C--:B------:R-:W-:Y:S01]  /*6850*/  FMUL.FTZ R39, R39, R176.reuse ;  /* 0x000000b027277220 */ /* 0x080fe20000410000 */
[----:B------:R-:W3:Y:S01]  /*6860*/  MUFU.EX2 R208, R208 ;  /* 0x000000d000d07308 */ /* 0x000ee20000000800 */
[-C--:B------:R-:W-:Y:S01]  /*6870*/  FMUL.FTZ R42, R42, R176.reuse ;  /* 0x000000b02a2a7220 */ /* 0x080fe20000410000 */
[----:B------:R-:W-:Y:S01]  /*6880*/  FADD.FTZ R3, R155, R0 ;  /* 0x000000009b037221 */ /* 0x000fe20000010000 */
[----:B-1----:R-:W-:Y:S01]  /*6890*/  F2FP.F16.F32.PACK_AB R155, R206, R155 ;  /* 0x0000009bce9b723e */ /* 0x002fe200000000ff */
[-C--:B------:R-:W-:Y:S01]  /*68a0*/  FMUL.FTZ R43, R43, R176.reuse ;  /* 0x000000b02b2b7220 */ /* 0x080fe20000410000 */
[-C--:B------:R-:W-:Y:S01]  /*68b0*/  FMUL.FTZ R46, R46, R176.reuse ;  /* 0x000000b02e2e7220 */ /* 0x080fe20000410000 */
[----:B------:R-:W-:Y:S01]  /*68c0*/  FADD.FTZ R0, R206, R3 ;  /* 0x00000003ce007221 */ /* 0x000fe20000010000 */
[-C--:B------:R-:W-:Y:S01]  /*68d0*/  FMUL.FTZ R47, R47, R176.reuse ;  /* 0x000000b02f2f7220 */ /* 0x080fe20000410000 */
[----:B------:R-:W1:Y:S01]  /*68e0*/  MUFU.EX2 R163, R163 ;  /* 0x000000a300a37308 */ /* 0x000e620000000800 */
[-C--:B------:R-:W-:Y:S01]  /*68f0*/  FMUL.FTZ R50, R50, R176.reuse ;  /* 0x000000b032327220 */ /* 0x080fe20000410000 */
[----:B--2---:R-:W-:Y:S01]  /*6900*/  FADD.FTZ R3, R159, R0 ;  /* 0x000000009f037221 */ /* 0x004fe20000010000 */
        /* <DEDUP_REMOVED lines=21> */
[----:B------:R1:W4:Y:S01]  /*6a60*/  MUFU.EX2 R178, R158 ;  /* 0x0000009e00b27308 */ /* 0x0003220000000800 */
        /* <DEDUP_REMOVED lines=9> */
[----:B-1----:R-:W-:Y:S01]  /*6b00*/  F2FP.F16.F32.PACK_AB R158, R160, R157 ;  /* 0x0000009da09e723e */ /* 0x002fe200000000ff */
[-C--:B------:R-:W-:Y:S01]  /*6b10*/  FMUL.FTZ R98, R98, R176.reuse ;  /* 0x000000b062627220 */ /* 0x080fe20000410000 */
[----:B------:R-:W-:Y:S01]  /*6b20*/  F2FP.F16.F32.PACK_AB R160, R164, R161 ;  /* 0x000000a1a4a0723e */ /* 0x000fe200000000ff */
[-C--:B------:R-:W-:Y:S01]  /*6b30*/  FMUL.FTZ R99, R99, R176.reuse ;  /* 0x000000b063637220 */ /* 0x080fe20000410000 */
[----:B------:R-:W-:Y:S01]  /*6b40*/  F2FP.F16.F32.PACK_AB R164, R172, R169 ;  /* 0x000000a9aca4723e */ /* 0x000fe200000000ff */
[-C--:B------:R-:W-:Y:S01]  /*6b50*/  FMUL.FTZ R102, R102, R176.reuse ;  /* 0x000000b066667220 */ /* 0x080fe20000410000 */
[----:B------:R-:W-:Y:S01]  /*6b60*/  MUFU.EX2 R165, R171 ;  /* 0x000000ab00a57308 */ /* 0x000fe20000000800 */
[----:B----4-:R-:W-:Y:S01]  /*6b70*/  FADD.FTZ R184, R178, R3 ;  /* 0x00000003b2b87221 */ /* 0x010fe20000010000 */
[----:B------:R-:W-:Y:S01]  /*6b80*/  F2FP.F16.F32.PACK_AB R172, R188, R185 ;  /* 0x000000b9bcac723e */ /* 0x000fe200000000ff */
[-C--:B------:R-:W-:Y:S01]  /*6b90*/  FMUL.FTZ R103, R103, R176.reuse ;  /* 0x000000b067677220 */ /* 0x080fe20000410000 */
[----:B------:R-:W-:Y:S01]  /*6ba0*/  F2FP.F16.F32.PACK_AB R157, R208, R159 ;  /* 0x0000009fd09d723e */ /* 0x000fe200000000ff */
[----:B------:R-:W-:Y:S01]  /*6bb0*/  FADD.FTZ R3, R15, R184 ;  /* 0x000000b80f037221 */ /* 0x000fe20000010000 */
[----:B------:R-:W-:Y:S01]  /*6bc0*/  F2FP.F16.F32.PACK_AB R159, R10, R163 ;  /* 0x000000a30a9f723e */ /* 0x000fe200000000ff */
[-C--:B------:R-:W-:Y:S01]  /*6bd0*/  FMUL.FTZ R106, R106, R176.reuse ;  /* 0x000000b06a6a7220 */ /* 0x080fe20000410000 */
[----:B------:R-:W-:Y:S01]  /*6be0*/  MUFU.EX2 R180, R179 ;  /* 0x000000b300b47308 */ /* 0x000fe20000000800 */
[----:B------:R-:W-:Y:S01]  /*6bf0*/  F2FP.F16.F32.PACK_AB R161, R178, R167 ;  /* 0x000000a7b2a1723e */ /* 0x000fe200000000ff */
[-C--:B------:R-:W-:Y:S01]  /*6c00*/  FMUL.FTZ R107, R107, R176.reuse ;  /* 0x000000b06b6b7220 */ /* 0x080fe20000410000 */
[----:B--2---:R-:W-:Y:S01]  /*6c10*/  F2FP.F16.F32.PACK_AB R163, R210, R15 ;  /* 0x0000000fd2a3723e */ /* 0x004fe200000000ff */
        /* <DEDUP_REMOVED lines=24> */
[----:B------:R-:W-:-:S04]  /*6da0*/  FMUL.FTZ R151, R151, R176 ;  /* 0x000000b097977220 */ /* 0x000fc80000410000 */
[----:B------:R-:W4:Y:S01]  /*6db0*/  MUFU.EX2 R0, R187 ;  /* 0x000000bb00007308 */ /* 0x000f220000000800 */
[----:B--2---:R-:W-:Y:S01]  /*6dc0*/  FADD.FTZ R186, R210, R3 ;  /* 0x00000003d2ba7221 */ /* 0x004fe20000010000 */
[----:B-1----:R-:W-:-:S03]  /*6dd0*/  F2FP.F16.F32.PACK_AB R167, R183, R182 ;  /* 0x000000b6b7a7723e */ /* 0x002fc600000000ff */
[----:B------:R-:W-:Y:S01]  /*6de0*/  FADD.FTZ R3, R165, R186 ;  /* 0x000000baa5037221 */ /* 0x000fe20000010000 */
[C---:B------:R-:W-:Y:S02]  /*6df0*/  F2FP.F16.F32.PACK_AB R165, R180.reuse, R165 ;  /* 0x000000a5b4a5723e */ /* 0x040fe400000000ff */
[----:B------:R-:W1:Y:S01]  /*6e00*/  MUFU.EX2 R171, R190 ;  /* 0x000000be00ab7308 */ /* 0x000e620000000800 */
[----:B------:R-:W-:-:S04]  /*6e10*/  FADD.FTZ R3, R180, R3 ;  /* 0x00000003b4037221 */ /* 0x000fc80000010000 */
[----:B------:R-:W-:-:S03]  /*6e20*/  FADD.FTZ R188, R182, R3 ;  /* 0x00000003b6bc7221 */ /* 0x000fc60000010000 */
[----:B------:R-:W2:Y:S01]  /*6e30*/  MUFU.EX2 R184, R191 ;  /* 0x000000bf00b87308 */ /* 0x000ea20000000800 */
[----:B------:R-:W-:-:S04]  /*6e40*/  FADD.FTZ R188, R183, R188 ;  /* 0x000000bcb7bc7221 */ /* 0x000fc80000010000 */
[----:B---3--:R-:W-:Y:S01]  /*6e50*/  FADD.FTZ R3, R169, R188 ;  /* 0x000000bca9037221 */ /* 0x008fe20000010000 */
[C---:B----4-:R-:W-:Y:S02]  /*6e60*/  F2FP.F16.F32.PACK_AB R169, R0.reuse, R169 ;  /* 0x000000a900a9723e */ /* 0x050fe400000000ff */
[----:B------:R-:W3:Y:S01]  /*6e70*/  MUFU.EX2 R173, R194 ;  /* 0x000000c200ad7308 */ /* 0x000ee20000000800 */
[----:B------:R-:W-:-:S04]  /*6e80*/  FADD.FTZ R188, R0, R3 ;  /* 0x0000000300bc7221 */ /* 0x000fc80000010000 */
[----:B-1----:R-:W-:-:S03]  /*6e90*/  FADD.FTZ R3, R171, R188 ;  /* 0x000000bcab037221 */ /* 0x002fc60000010000 */
[----:B------:R-:W1:Y:S01]  /*6ea0*/  MUFU.EX2 R186, R195 ;  /* 0x000000c300ba7308 */ /* 0x000e620000000800 */
[C---:B--2---:R-:W-:Y:S01]  /*6eb0*/  FADD.FTZ R190, R184.reuse, R3 ;  /* 0x00000003b8be7221 */ /* 0x044fe20000010000 */
[----:B------:R-:W-:-:S06]  /*6ec0*/  F2FP.F16.F32.PACK_AB R171, R184, R171 ;  /* 0x000000abb8ab723e */ /* 0x000fcc00000000ff */
[----:B------:R-:W2:Y:S01]  /*6ed0*/  MUFU.EX2 R175, R198 ;  /* 0x000000c600af7308 */ /* 0x000ea20000000800 */
[----:B---3--:R-:W-:-:S07]  /*6ee0*/  FADD.FTZ R3, R173, R190 ;  /* 0x000000bead037221 */ /* 0x008fce0000010000 */
[----:B------:R-:W3:Y:S01]  /*6ef0*/  MUFU.EX2 R188, R199 ;  /* 0x000000c700bc7308 */ /* 0x000ee20000000800 */
[C---:B-1----:R-:W-:Y:S01]  /*6f00*/  FADD.FTZ R10, R186.reuse, R3 ;  /* 0x00000003ba0a7221 */ /* 0x042fe20000010000 */
[----:B------:R-:W-:-:S03]  /*6f10*/  F2FP.F16.F32.PACK_AB R173, R186, R173 ;  /* 0x000000adbaad723e */ /* 0x000fc600000000ff */
[----:B--2---:R-:W-:-:S04]  /*6f20*/  FADD.FTZ R3, R175, R10 ;  /* 0x0000000aaf037221 */ /* 0x004fc80000010000 */
[C---:B---3--:R-:W-:Y:S01]  /*6f30*/  FADD.FTZ R0, R188.reuse, R3 ;  /* 0x00000003bc007221 */ /* 0x048fe20000010000 */
[----:B------:R-:W-:Y:S01]  /*6f40*/  F2FP.F16.F32.PACK_AB R175, R188, R175 ;  /* 0x000000afbcaf723e */ /* 0x000fe200000000ff */
[----:B------:R-:W-:Y:S06]  /*6f50*/  @!P0 BRA `(.L_x_8558) ;  /* 0x0000000000048947 */ /* 0x000fec0003800000 */
[----:B------:R-:W-:Y:S01]  /*6f60*/  BPT.TRAP 0x1 ;  /* 0x000000040000795c */ /* 0x000fe20000300000 */
.L_x_8558:
[----:B------:R1:W2:Y:S01]  /*6f70*/  SYNCS.PHASECHK.TRANS64.TRYWAIT P1, [UR27+0x22850], R12 ;  /* 0x0228500cff0075a7 */ /* 0x0002a2000802015b */
[----:B------:R-:W-:Y:S05]  /*6f80*/  @!P0 BRA `(.L_x_8559) ;  /* 0x0000000000048947 */ /* 0x000fea0003800000 */
[----:B------:R-:W-:Y:S01]  /*6f90*/  BPT.TRAP 0x1 ;  /* 0x000000040000795c */ /* 0x000fe20000300000 */
.L_x_8559:
[----:B--2---:R-:W-:Y:S05]  /*6fa0*/  @P1 BRA `(.L_x_8560) ;  /* 0x0000000000081947 */ /* 0x004fea0003800000 */
[----:B------:R-:W2:Y:S02]  /*6fb0*/  SYNCS.PHASECHK.TRANS64.TRYWAIT P1, [UR27+0x22850], R12 ;  /* 0x0228500cff0075a7 */ /* 0x000ea4000802015b */
[----:B--2---:R-:W-:Y:S05]  /*6fc0*/  @!P1 BRA `(.L_x_8561) ;  /* 0x000000a400ec9947 */ /* 0x004fea0003800000 */
.L_x_8560:
[----:B------:R-:W-:Y:S01]  /*6fd0*/  VIADD R3, R23, 0x8 ;  /* 0x0000000817037836 */ /* 0x000fe20000000000 */
[----:B------:R-:W-:Y:S01]  /*6fe0*/  UIMAD UR11, UR39, 0xc00, UR21 ;  /* 0x00000c00270b78a4 */ /* 0x000fe2000f8e0215 */
[----:B------:R-:W3:Y:S01]  /*6ff0*/  S2R R10, SR_TID.X ;  /* 0x00000000000a7919 */ /* 0x000ee20000002100 */
[----:B------:R-:W-:Y:S02]  /*7000*/  UMOV UR7, 0x40000040 ;  /* 0x4000004000077882 */ /* 0x000fe40000000000 */
[----:B------:R4:W-:Y:S06]  /*7010*/  BAR.SYNC.DEFER_BLOCKING R3, 0x100 ;  /* 0x000400030000751d */ /* 0x0009ec0000010000 */
[----:B------:R-:W-:Y:S01]  /*7020*/  UMOV UR6, UR11 ;  /* 0x0000000b00067c82 */ /* 0x000fe20008000000 */
[----:B----4-:R-:W-:Y:S01]  /*7030*/  IMAD.MOV.U32 R3, RZ, RZ, R14 ;  /* 0x000000ffff037224 */ /* 0x010fe200078e000e */
[----:B------:R-:W-:Y:S01]  /*7040*/  WARPGROUP.ARRIVE ;  /* 0x00000000000079c5 */ /* 0x000fe20000000000 */
[----:B---3--:R-:W-:Y:S01]  /*7050*/  LOP3.LUT P1, RZ, R10, 0x7f, RZ, 0xc0, !PT ;  /* 0x0000007f0aff7812 */ /* 0x008fe2000782c0ff */
[----:B------:R-:W-:-:S04]  /*7060*/  IMAD.MOV.U32 R10, RZ, RZ, R20 ;  /* 0x000000ffff0a7224 */ /* 0x000fc800078e0014 */
[----:B------:R-:W-:Y:S01]  /*7070*/  HGMMA.64x256x16.F32 R24, R152, gdesc[UR4].tnspB, R24, gsb0 ;  /* 0x43e0000498187df0 */ /* 0x000fe20008000818 */
[----:B------:R-:W-:Y:S01]  /*7080*/  UIADD3 UR6, UR11, 0x80, URZ ;  /* 0x000000800b067890 */ /* 0x000fe2000fffe03f */
[----:B------:R-:W-:-:S06]  /*7090*/  UMOV UR7, 0x40000040 ;  /* 0x4000004000077882 */ /* 0x000fcc0000000000 */
[----:B--2---:R-:W-:-:S05]  /*70a0*/  @!P1 VIADD R11, R11, 0x22860 ;  /* 0x000228600b0b9836 */ /* 0x004fca0000000000 */
[----:B------:R-:W-:Y:S01]  /*70b0*/  @!P1 PRMT R11, RZ, 0x654, R11 ;  /* 0x00000654ff0b9816 */ /* 0x000fe2000000000b */
[----:B------:R-:W-:Y:S02]  /*70c0*/  WARPGROUP.DEPBAR.LE gsb0, 0x0 ;  /* 0x00008000000079c5 */ /* 0x000fe40000010000 */
[----:B------:R-:W-:-:S12]  /*70d0*/  WARPGROUP.ARRIVE ;  /* 0x00000000000079c5 */ /* 0x000fd80000000000 */
        /* <DEDUP_REMOVED lines=27> */
[C---:B------:R-:W-:Y:S01]  /*7290*/  ISETP.GT.AND P1, PT, R8.reuse, UR23, PT ;  /* 0x0000001708007c0c */ /* 0x040fe2000bf24270 */
[----:B------:R-:W-:-:S12]  /*72a0*/  VIADD R8, R8, 0xffffffff ;  /* 0xffffffff08087836 */ /* 0x000fd80000000000 */
[----:B---3--:R-:W-:Y:S05]  /*72b0*/  @P1 BRA `(.L_x_8562) ;  /* 0xffffffd000401947 */ /* 0x008fea000383ffff */
[----:B------:R-:W-:Y:S02]  /*72c0*/  IMAD.MOV.U32 R10, RZ, RZ, R20 ;  /* 0x000000ffff0a7224 */ /* 0x000fe400078e0014 */
[----:B------:R-:W-:-:S07]  /*72d0*/  IMAD.MOV.U32 R3, RZ, RZ, R14 ;  /* 0x000000ffff037224 */ /* 0x000fce00078e000e */
.L_x_8545:
[----:B-12---:R-:W1:Y:S01]  /*72e0*/  LDC R11, c[0x0][0x9e4] ;  /* 0x00027900ff0b7b82 */ /* 0x006e620000000800 */
[----:B------:R-:W-:Y:S01]  /*72f0*/  VIADD R12, R22, -UR22 ;  /* 0x80000016160c7c36 */ /* 0x000fe20008000000 */
[----:B------:R-:W-:-:S04]  /*7300*/  LOP3.LUT R2, R2, 0xffefffff, RZ, 0xc0, !PT ;  /* 0xffefffff02027812 */ /* 0x000fc800078ec0ff */
[----:B------:R-:W-:Y:S02]  /*7310*/  R2UR UR6, R12 ;  /* 0x000000000c0672ca */ /* 0x000fe400000e0000 */
[----:B-1----:R-:W-:-:S13]  /*7320*/  ISETP.GE.AND P1, PT, R11, 0x1, PT ;  /* 0x000000010b00780c */ /* 0x002fda0003f26270 */
[----:B------:R-:W-:Y:S01]  /*7330*/  @P1 LOP3.LUT R2, R2, 0x100000, RZ, 0xfc, !PT ;  /* 0x0010000002021812 */ /* 0x000fe200078efcff */
        /* <DEDUP_REMOVED lines=10> */
.L_x_8564:
[----:B------:R-:W-:-:S13]  /*73e0*/  ISETP.NE.AND P1, PT, R11, 0x1, PT ;  /* 0x000000010b00780c */ /* 0x000fda0003f25270 */
[----:B------:R-:W1:Y:S02]  /*73f0*/  @P1 LDC.64 R12, c[0x0][0x9e8] ;  /* 0x00027a00ff0c1b82 */ /* 0x000e640000000a00 */
[----:B-1----:R-:W-:-:S05]  /*7400*/  @P1 IMAD.HI.U32 R12, R22, R12, RZ ;  /* 0x0000000c160c1227 */ /* 0x002fca00078e00ff */
[----:B------:R-:W-:-:S07]  /*7410*/  @P1 SHF.R.U32.HI R22, RZ, R13, R12 ;  /* 0x0000000dff161219 */ /* 0x000fce000001160c */
.L_x_8565:
[----:B------:R-:W-:-:S05]  /*7420*/  IMAD R22, R22, R11, RZ ;  /* 0x0000000b16167224 */ /* 0x000fca00078e02ff */
[----:B------:R-:W-:-:S13]  /*7430*/  R2UR UR7, R22 ;  /* 0x00000000160772ca */ /* 0x000fda00000e0000 */
[----:B------:R-:W-:-:S04]  /*7440*/  UISETP.LT.AND UP0, UPT, UR6, UR7, UPT ;  /* 0x000000070600728c */ /* 0x000fc8000bf01270 */
[----:B------:R-:W-:-:S12]  /*7450*/  USEL UR6, UR6, UR7, !UP0 ;  /* 0x0000000706067287 */ /* 0x000fd8000c000000 */
.L_x_8563:
[----:B------:R-:W-:-:S04]  /*7460*/  UIADD3 UR6, UR6, 0x5f, URZ ;  /* 0x0000005f06067890 */ /* 0x000fc8000fffe03f */
[----:B------:R-:W-:-:S04]  /*7470*/  UIMAD.WIDE UR6, UR6, 0x2aaaaaab, URZ ;  /* 0x2aaaaaab060678a5 */ /* 0x000fc8000f8e023f */
[----:B------:R-:W-:-:S04]  /*7480*/  USHF.R.U32.HI UR6, URZ, 0x1f, UR7 ;  /* 0x0000001f3f067899 */ /* 0x000fc80008011607 */
[----:B------:R-:W-:-:S04]  /*7490*/  ULEA.HI.SX32 UR6, UR7, UR6, 0x1c ;  /* 0x0000000607067291 */ /* 0x000fc8000f8fe23f */
[----:B------:R-:W-:-:S04]  /*74a0*/  UISETP.LT.AND UP0, UPT, UR40, UR6, UPT ;  /* 0x000000062800728c */ /* 0x000fc8000bf01270 */
[----:B------:R-:W-:-:S06]  /*74b0*/  USEL UR22, UR40, UR6, !UP0 ;  /* 0x0000000628167287 */ /* 0x000fcc000c000000 */
[----:B------:R-:W-:-:S13]  /*74c0*/  ISETP.GE.AND P1, PT, R8, UR22, PT ;  /* 0x0000001608007c0c */ /* 0x000fda000bf26270 */
[----:B------:R-:W-:Y:S05]  /*74d0*/  @!P1 BRA `(.L_x_8566) ;  /* 0x0000001c00449947 */ /* 0x000fea0003800000 */
[----:B------:R-:W-:Y:S01]  /*74e0*/  IMAD.MOV.U32 R203, RZ, RZ, R10 ;  /* 0x000000ffffcb7224 */ /* 0x000fe200078e000a */
[----:B------:R-:W-:Y:S01]  /*74f0*/  ULDC UR23, c[0x0][0x988] ;  /* 0x0002620000177ab9 */ /* 0x000fe20000000800 */
[----:B------:R-:W-:Y:S02]  /*7500*/  IMAD.MOV.U32 R13, RZ, RZ, R3 ;  /* 0x000000ffff0d7224 */ /* 0x000fe400078e0003 */
[----:B------:R-:W-:-:S07]  /*7510*/  IMAD.MOV.U32 R12, RZ, RZ, R8 ;  /* 0x000000ffff0c7224 */ /* 0x000fce00078e0008 */
.L_x_8575:
[----:B------:R-:W-:Y:S01]  /*7520*/  UIADD3 UR39, UR39, 0x1, URZ ;  /* 0x0000000127277890 */ /* 0x000fe2000fffe03f */
[C---:B------:R-:W-:Y:S01]  /*7530*/  ISETP.GT.AND P1, PT, R12.reuse, UR22, PT ;  /* 0x000000160c007c0c */ /* 0x040fe2000bf24270 */
[----:B------:R-:W-:Y:S02]  /*7540*/  VIADD R12, R12, 0xffffffff ;  /* 0xffffffff0c0c7836 */ /* 0x000fe40000000000 */
[----:B------:R-:W-:-:S04]  /*7550*/  UISETP.NE.AND UP0, UPT, UR39, 0x2, UPT ;  /* 0x000000022700788c */ /* 0x000fc8000bf05270 */
[----:B------:R-:W-:Y:S02]  /*7560*/  USEL UR6, URZ, 0x1, UP0 ;  /* 0x000000013f067887 */ /* 0x000fe40008000000 */
[----:B------:R-:W-:Y:S02]  /*7570*/  USEL UR39, UR39, URZ, UP0 ;  /* 0x0000003f27277287 */ /* 0x000fe40008000000 */
[----:B------:R-:W-:Y:S01]  /*7580*/  ULOP3.LUT UR38, UR38, UR6, URZ, 0x3c, !UPT ;  /* 0x0000000626267292 */ /* 0x000fe2000f8e3c3f */
[----:B--2---:R-:W-:Y:S11]  /*7590*/  @!P0 BRA `(.L_x_8567) ;  /* 0x0000000000048947 */ /* 0x004ff60003800000 */
[----:B------:R-:W-:Y:S01]  /*75a0*/  BPT.TRAP 0x1 ;  /* 0x000000040000795c */ /* 0x000fe20000300000 */
.L_x_8567:
[----:B------:R-:W-:Y:S01]  /*75b0*/  ULEA UR24, UR39, UR46, 0x3 ;  /* 0x0000002e27187291 */ /* 0x000fe2000f8e183f */
[----:B------:R-:W-:-:S05]  /*75c0*/  IMAD.U32 R8, RZ, RZ, UR38 ;  /* 0x00000026ff087e24 */ /* 0x000fca000f8e00ff */
[----:B------:R-:W-:-:S04]  /*75d0*/  SHF.L.U32 R8, R8, 0x1f, RZ ;  /* 0x0000001f08087819 */ /* 0x000fc800000006ff */
[----:B------:R1:W2:Y:S01]  /*75e0*/  SYNCS.PHASECHK.TRANS64.TRYWAIT P2, [UR24+0x22830], R8 ;  /* 0x02283008ff0075a7 */ /* 0x0002a20008040158 */
[----:B------:R-:W-:Y:S05]  /*75f0*/  @!P0 BRA `(.L_x_8568) ;  /* 0x0000000000048947 */ /* 0x000fea0003800000 */
[----:B------:R-:W-:Y:S01]  /*7600*/  BPT.TRAP 0x1 ;  /* 0x000000040000795c */ /* 0x000fe20000300000 */
.L_x_8568:
[----:B--2---:R-:W-:Y:S05]  /*7610*/  @P2 BRA `(.L_x_8569) ;  /* 0x0000000000082947 */ /* 0x004fea0003800000 */
[----:B------:R-:W2:Y:S02]  /*7620*/  SYNCS.PHASECHK.TRANS64.TRYWAIT P2, [UR24+0x22830], R8 ;  /* 0x02283008ff0075a7 */ /* 0x000ea40008040158 */
[----:B--2---:R-:W-:Y:S05]  /*7630*/  @!P2 BRA `(.L_x_8570) ;  /* 0x000000a00064a947 */ /* 0x004fea0003800000 */
.L_x_8569:
[----:B------:R-:W-:Y:S01]  /*7640*/  UIMAD UR18, UR39, 0x300, UR20 ;  /* 0x00000300271278a4 */ /* 0x000fe2000f8e0214 */
[----:B------:R-:W-:Y:S01]  /*7650*/  WARPGROUP.ARRIVE ;  /* 0x00000000000079c5 */ /* 0x000fe20000000000 */
[----:B------:R-:W-:Y:S01]  /*7660*/  UMOV UR19, 0x40000040 ;  /* 0x4000004000137882 */ /* 0x000fe20000000000 */
[----:B------:R-:W-:Y:S01]  /*7670*/  UMOV UR7, 0x40000040 ;  /* 0x4000004000077882 */ /* 0x000fe20000000000 */
[----:B------:R-:W-:-:S03]  /*7680*/  UIADD3 UR6, UR18, 0x2, URZ ;  /* 0x0000000212067890 */ /* 0x000fc6000fffe03f */
[----:B------:R-:W3:Y:S01]  /*7690*/  S2R R207, SR_TID.X ;  /* 0x0000000000cf7919 */ /* 0x000ee20000002100 */
[----:B------:R-:W-:Y:S01]  /*76a0*/  UIADD3 UR10, UR18, 0x4, URZ ;  /* 0x00000004120a7890 */ /* 0x000fe2000fffe03f */
[----:B------:R-:W-:Y:S01]  /*76b0*/  UMOV UR11, 0x40000040 ;  /* 0x40000040000b7882 */ /* 0x000fe20000000000 */
[----:B------:R-:W-:Y:S01]  /*76c0*/  HGMMA.64x96x16.F32 R152, gdesc[UR16], RZ, !UPT, gsb0 ;  /* 0x01600000109879f0 */ /* 0x000fe2000c0008ff */
[----:B------:R-:W-:Y:S01]  /*76d0*/  UIADD3 UR14, UR18, 0x6, URZ ;  /* 0x00000006120e7890 */ /* 0x000fe2000fffe03f */
[----:B------:R-:W-:Y:S01]  /*76e0*/  UMOV UR15, 0x40000040 ;  /* 0x40000040000f7882 */ /* 0x000fe20000000000 */
[----:B---3--:R-:W-:Y:S01]  /*76f0*/  LOP3.LUT P2, RZ, R207, 0x7f, RZ, 0xc0, !PT ;  /* 0x0000007fcfff7812 */ /* 0x008fe2000784c0ff */
[----:B------:R-:W-:Y:S02]  /*7700*/  WARPGROUP.DEPBAR.LE gsb0, 0x0 ;  /* 0x00008000000079c5 */ /* 0x000fe40000010000 */
        /* <DEDUP_REMOVED lines=42> */
[----:B--2---:R-:W-:-:S05]  /*79b0*/  FMNMX.FTZ R20, R14, R3, !PT ;  /* 0x000000030e147209 */ /* 0x004fca0007810000 */
[----:B------:R-:W2:Y:S02]  /*79c0*/  SHFL.BFLY PT, R3, R20, 0x1, 0x1f ;  /* 0x0c201f0014037f89 */ /* 0x000ea400000e0000 */
[----:B--2---:R-:W-:-:S05]  /*79d0*/  FMNMX.FTZ R3, R20, R3, !PT ;  /* 0x0000000314037209 */ /* 0x004fca0007810000 */
[----:B------:R-:W-:-:S04]  /*79e0*/  FADD.FTZ R5, -R3, R13 ;  /* 0x0000000d03057221 */ /* 0x000fc80000010100 */
[----:B------:R-:W-:Y:S01]  /*79f0*/  FMUL.FTZ R13, R5, UR10 ;  /* 0x0000000a050d7c20 */ /* 0x000fe20008410000 */
[----:B------:R-:W-:-:S04]  /*7a00*/  FMUL.FTZ R5, R3, UR10 ;  /* 0x0000000a03057c20 */ /* 0x000fc80008410000 */
        /* <DEDUP_REMOVED lines=10> */
[--C-:B------:R-:W-:Y:S01]  /*7ab0*/  FFMA.FTZ R160, R168, UR10, -R5.reuse ;  /* 0x0000000aa8a07c23 */ /* 0x100fe20008010805 */
[--C-:B------:R-:W-:Y:S01]  /*7ac0*/  FFMA.FTZ R22, R172, UR10, -R5.reuse ;  /* 0x0000000aac167c23 */ /* 0x100fe20008010805 */
[----:B------:R-:W3:Y:S01]  /*7ad0*/  MUFU.EX2 R152, R152 ;  /* 0x0000009800987308 */ /* 0x000ee20000000800 */
[----:B------:R-:W-:Y:S01]  /*7ae0*/  FMNMX.FTZ R10, R174, R153, !PT ;  /* 0x00000099ae0a7209 */ /* 0x000fe20007810000 */
[--C-:B------:R-:W-:Y:S01]  /*7af0*/  FFMA.FTZ R153, R161, UR10, -R5.reuse ;  /* 0x0000000aa1997c23 */ /* 0x100fe20008010805 */
[--C-:B------:R-:W-:Y:S01]  /*7b00*/  FFMA.FTZ R164, R176, UR10, -R5.reuse ;  /* 0x0000000ab0a47c23 */ /* 0x100fe20008010805 */
[--C-:B------:R-:W-:Y:S01]  /*7b10*/  FFMA.FTZ R168, R180, UR10, -R5.reuse ;  /* 0x0000000ab4a87c23 */ /* 0x100fe20008010805 */
[----:B------:R-:W-:Y:S01]  /*7b20*/  FMNMX.FTZ R157, R175, R10, !PT ;  /* 0x0000000aaf9d7209 */ /* 0x000fe20007810000 */
[--C-:B------:R-:W-:Y:S01]  /*7b30*/  FFMA.FTZ R172, R184, UR10, -R5.reuse ;  /* 0x0000000ab8ac7c23 */ /* 0x100fe20008010805 */
[--C-:B------:R-:W-:Y:S01]  /*7b40*/  FFMA.FTZ R176, R188, UR10, -R5.reuse ;  /* 0x0000000abcb07c23 */ /* 0x100fe20008010805 */
[----:B------:R-:W4:Y:S01]  /*7b50*/  MUFU.EX2 R15, R15 ;  /* 0x0000000f000f7308 */ /* 0x000f220000000800 */
[----:B------:R-:W-:Y:S01]  /*7b60*/  FMNMX.FTZ R10, R178, R157, !PT ;  /* 0x0000009db20a7209 */ /* 0x000fe20007810000 */
[--C-:B------:R-:W-:Y:S01]  /*7b70*/  FFMA.FTZ R180, R192, UR10, -R5.reuse ;  /* 0x0000000ac0b47c23 */ /* 0x100fe20008010805 */
[--C-:B------:R-:W-:Y:S01]  /*7b80*/  FFMA.FTZ R184, R196, UR10, -R5.reuse ;  /* 0x0000000ac4b87c23 */ /* 0x100fe20008010805 */
[-C--:B--2---:R-:W-:Y:S01]  /*7b90*/  FMUL.FTZ R24, R24, R13.reuse ;  /* 0x0000000d18187220 */ /* 0x084fe20000410000 */
[----:B------:R-:W-:Y:S01]  /*7ba0*/  FMNMX.FTZ R157, R179, R10, !PT ;  /* 0x0000000ab39d7209 */ /* 0x000fe20007810000 */
[-C--:B------:R-:W-:Y:S01]  /*7bb0*/  FMUL.FTZ R25, R25, R13.reuse ;  /* 0x0000000d19197220 */ /* 0x080fe20000410000 */
[----:B------:R-:W-:Y:S01]  /*7bc0*/  FMUL.FTZ R28, R28, R13 ;  /* 0x0000000d1c1c7220 */ /* 0x000fe20000410000 */
[----:B------:R-:W2:Y:S01]  /*7bd0*/  MUFU.EX2 R14, R14 ;  /* 0x0000000e000e7308 */ /* 0x000ea20000000800 */
[----:B------:R-:W-:Y:S01]  /*7be0*/  FMNMX.FTZ R10, R182, R157, !PT ;  /* 0x0000009db60a7209 */ /* 0x000fe20007810000 */
[--C-:B------:R-:W-:Y:S01]  /*7bf0*/  FFMA.FTZ R157, R165, UR10, -R5.reuse ;  /* 0x0000000aa59d7c23 */ /* 0x100fe20008010805 */
[----:B---3--:R-:W-:Y:S01]  /*7c00*/  FFMA.FTZ R4, R13, R4, R152 ;  /* 0x000000040d047223 */ /* 0x008fe20000010098 */
[-C--:B------:R-:W-:Y:S01]  /*7c10*/  FMUL.FTZ R29, R29, R13.reuse ;  /* 0x0000000d1d1d7220 */ /* 0x080fe20000410000 */
[----:B------:R-:W-:Y:S01]  /*7c20*/  FMNMX.FTZ R161, R183, R10, !PT ;  /* 0x0000000ab7a17209 */ /* 0x000fe20007810000 */
[-C--:B------:R-:W-:Y:S01]  /*7c30*/  FMUL.FTZ R32, R32, R13.reuse ;  /* 0x0000000d20207220 */ /* 0x080fe20000410000 */
[----:B------:R-:W-:Y:S01]  /*7c40*/  FMUL.FTZ R33, R33, R13 ;  /* 0x0000000d21217220 */ /* 0x000fe20000410000 */
[----:B------:R-:W-:Y:S01]  /*7c50*/  MUFU.EX2 R21, R21 ;  /* 0x0000001500157308 */ /* 0x000fe20000000800 */
[----:B------:R-:W-:Y:S01]  /*7c60*/  FMNMX.FTZ R10, R186, R161, !PT ;  /* 0x000000a1ba0a7209 */ /* 0x000fe20007810000 */
[-C--:B------:R-:W-:Y:S01]  /*7c70*/  FMUL.FTZ R36, R36, R13.reuse ;  /* 0x0000000d24247220 */ /* 0x080fe20000410000 */
[----:B----4-:R-:W-:Y:S01]  /*7c80*/  F2FP.F16.F32.PACK_AB R152, R15, R152 ;  /* 0x000000980f98723e */ /* 0x010fe200000000ff */
[-C--:B------:R-:W-:Y:S01]  /*7c90*/  FMUL.FTZ R37, R37, R13.reuse ;  /* 0x0000000d25257220 */ /* 0x080fe20000410000 */
[----:B------:R-:W-:Y:S01]  /*7ca0*/  FMNMX.FTZ R161, R187, R10, !PT ;  /* 0x0000000abba17209 */ /* 0x000fe20007810000 */
[-C--:B------:R-:W-:Y:S01]  /*7cb0*/  FMUL.FTZ R40, R40, R13.reuse ;  /* 0x0000000d28287220 */ /* 0x080fe20000410000 */
[----:B------:R-:W-:Y:S01]  /*7cc0*/  FMUL.FTZ R41, R41, R13 ;  /* 0x0000000d29297220 */ /* 0x000fe20000410000 */
        /* <DEDUP_REMOVED lines=10> */
[-C--:B------:R-:W-:Y:S01]  /*7d70*/  FMUL.FTZ R44, R44, R13.reuse ;  /* 0x0000000d2c2c7220 */ /* 0x080fe20000410000 */
[-C--:B------:R-:W-:Y:S01]  /*7d80*/  FMUL.FTZ R45, R45, R13.reuse ;  /* 0x0000000d2d2d7220 */ /* 0x080fe20000410000 */
        /* <DEDUP_REMOVED lines=8> */
[----:B------:R-:W-:Y:S01]  /*7e10*/  FFMA.FTZ R181, R189, UR10, -R5 ;  /* 0x0000000abdb57c23 */ /* 0x000fe20008010805 */
[----:B------:R-:W-:Y:S01]  /*7e20*/  FMNMX.FTZ R10, R199, R10, !PT ;  /* 0x0000000ac70a7209 */ /* 0x000fe20007810000 */
[-C--:B------:R-:W-:Y:S01]  /*7e30*/  FMUL.FTZ R53, R53, R13.reuse ;  /* 0x0000000d35357220 */ /* 0x080fe20000410000 */
[-C--:B------:R-:W-:Y:S01]  /*7e40*/  FMUL.FTZ R56, R56, R13.reuse ;  /* 0x0000000d38387220 */ /* 0x080fe20000410000 */
[----:B------:R-:W3:Y:S01]  /*7e50*/  MUFU.EX2 R157, R157 ;  /* 0x0000009d009d7308 */ /* 0x000ee20000000800 */
[-C--:B------:R-:W-:Y:S01]  /*7e60*/  FMUL.FTZ R57, R57, R13.reuse ;  /* 0x0000000d39397220 */ /* 0x080fe20000410000 */
[----:B------:R-:W4:Y:S01]  /*7e70*/  SHFL.BFLY PT, R205, R10, 0x2, 0x1f ;  /* 0x0c401f000acd7f89 */ /* 0x000f2200000e0000 */
        /* <DEDUP_REMOVED lines=23> */
[----:B----4-:R-:W-:Y:S01]  /*7ff0*/  FMNMX.FTZ R205, R10, R205, !PT ;  /* 0x000000cd0acd7209 */ /* 0x010fe20007810000 */
[-C--:B------:R-:W-:Y:S01]  /*8000*/  FMUL.FTZ R100, R100, R13.reuse ;  /* 0x0000000d64647220 */ /* 0x080fe20000410000 */
[-C--:B------:R-:W-:Y:S01]  /*8010*/  FMUL.FTZ R101, R101, R13.reuse ;  /* 0x0000000d65657220 */ /* 0x080fe20000410000 */
[-C--:B------:R-:W-:Y:S01]  /*8020*/  FMUL.FTZ R104, R104, R13.reuse ;  /* 0x0000000d68687220 */ /* 0x080fe20000410000 */
[-C--:B------:R-:W-:Y:S01]  /*8030*/  FMUL.FTZ R105, R105, R13.reuse ;  /* 0x0000000d69697220 */ /* 0x080fe20000410000 */
[----:B------:R-:W4:Y:S01]  /*8040*/  SHFL.BFLY PT, R10, R205, 0x1, 0x1f ;  /* 0x0c201f00cd0a7f89 */ /* 0x000f2200000e0000 */
        /* <DEDUP_REMOVED lines=23> */
[----:B----4-:R-:W-:Y:S01]  /*81c0*/  FMNMX.FTZ R10, R205, R10, !PT ;  /* 0x0000000acd0a7209 */ /* 0x010fe20007810000 */
[----:B------:R-:W-:Y:S01]  /*81d0*/  MUFU.EX2 R168, R168 ;  /* 0x000000a800a87308 */ /* 0x000fe20000000800 */
[-C--:B------:R-:W-:Y:S01]  /*81e0*/  FMUL.FTZ R148, R148, R13.reuse ;  /* 0x0000000d94947220 */ /* 0x080fe20000410000 */
[----:B------:R-:W-:-:S02]  /*81f0*/  FMUL.FTZ R149, R149, R13 ;  /* 0x0000000d95957220 */ /* 0x000fc40000410000 */
[C---:B------:R-:W-:Y:S01]  /*8200*/  FADD.FTZ R5, -R10.reuse, R203 ;  /* 0x000000cb0a057221 */ /* 0x040fe20000010100 */
[----:B------:R-:W-:-:S03]  /*8210*/  FMUL.FTZ R203, R10, UR10 ;  /* 0x0000000a0acb7c20 */ /* 0x000fc60008410000 */
[----:B------:R-:W4:Y:S01]  /*8220*/  MUFU.EX2 R173, R173 ;  /* 0x000000ad00ad7308 */ /* 0x000f220000000800 */
        /* <DEDUP_REMOVED lines=24> */
[----:B------:R-:W-:Y:S01]  /*83b0*/  FADD.FTZ R203, R15, R4 ;  /* 0x000000040fcb7221 */ /* 0x000fe20000010000 */
[----:B------:R-:W-:Y:S01]  /*83c0*/  MUFU.EX2 R172, R172 ;  /* 0x000000ac00ac7308 */ /* 0x000fe20000000800 */
[----:B------:R-:W-:Y:S01]  /*83d0*/  FMUL.FTZ R5, R5, UR10 ;  /* 0x0000000a05057c20 */ /* 0x000fe20008410000 */
[----:B------:R-:W-:-:S02]  /*83e0*/  IMAD.U32 R183, RZ, RZ, UR24 ;  /* 0x00000018ffb77e24 */ /* 0x000fc4000f8e00ff */
[----:B--2---:R-:W-:Y:S01]  /*83f0*/  FADD.FTZ R4, R14, R203 ;  /* 0x000000cb0e047221 */ /* 0x004fe20000010000 */
[----:B---3--:R-:W-:Y:S01]  /*8400*/  F2FP.F16.F32.PACK_AB R158, R157, R20 ;  /* 0x000000149d9e723e */ /* 0x008fe200000000ff */
[----:B------:R-:W-:Y:S02]  /*8410*/  @!P2 VIADD R154, R183, 0x22840 ;  /* 0x00022840b79aa836 */ /* 0x000fe40000000000 */
[----:B------:R-:W-:Y:S01]  /*8420*/  FADD.FTZ R203, R21, R4 ;  /* 0x0000000415cb7221 */ /* 0x000fe20000010000 */
[----:B------:R-:W-:Y:S01]  /*8430*/  MUFU.EX2 R177, R177 ;  /* 0x000000b100b17308 */ /* 0x000fe20000000800 */
[----:B-----5:R-:W-:Y:S02]  /*8440*/  F2FP.F16.F32.PACK_AB R162, R165, R22 ;  /* 0x00000016a5a2723e */ /* 0x020fe400000000ff */
[----:B------:R-:W-:Y:S01]  /*8450*/  FADD.FTZ R4, R156, R203 ;  /* 0x000000cb9c047221 */ /* 0x000fe20000010000 */
[----:B------:R-:W-:Y:S02]  /*8460*/  @!P2 PRMT R154, RZ, 0x654, R154 ;  /* 0x00000654ff9aa816 */ /* 0x000fe4000000009a */
[C---:B------:R-:W-:Y:S01]  /*8470*/  F2FP.F16.F32.PACK_AB R156, R153.reuse, R156 ;  /* 0x0000009c999c723e */ /* 0x040fe200000000ff */
[----:B------:R-:W-:Y:S01]  /*8480*/  FADD.FTZ R203, R153, R4 ;  /* 0x0000000499cb7221 */ /* 0x000fe20000010000 */
[----:B------:R-:W-:Y:S01]  /*8490*/  MUFU.EX2 R176, R176 ;  /* 0x000000b000b07308 */ /* 0x000fe20000000800 */
[----:B----4-:R-:W-:-:S02]  /*84a0*/  F2FP.F16.F32.PACK_AB R166, R173, R168 ;  /* 0x000000a8ada6723e */ /* 0x010fc400000000ff */
[----:B------:R-:W-:-:S04]  /*84b0*/  FADD.FTZ R4, R20, R203 ;  /* 0x000000cb14047221 */ /* 0x000fc80000010000 */
[----:B------:R-:W-:Y:S01]  /*84c0*/  FADD.FTZ R203, R157, R4 ;  /* 0x000000049dcb7221 */ /* 0x000fe20000010000 */
[----:B------:R-:W2:Y:S03]  /*84d0*/  MUFU.EX2 R181, R181 ;  /* 0x000000b500b57308 */ /* 0x000ea60000000800 */
[----:B------:R-:W-:Y:S01]  /*84e0*/  FADD.FTZ R4, R160, R203 ;  /* 0x000000cba0047221 */ /* 0x000fe20000010000 */
[----:B------:R-:W-:-:S03]  /*84f0*/  F2FP.F16.F32.PACK_AB R160, R161, R160 ;  /* 0x000000a0a1a0723e */ /* 0x000fc600000000ff */
[----:B------:R-:W-:Y:S01]  /*8500*/  FADD.FTZ R203, R161, R4 ;  /* 0x00000004a1cb7221 */ /* 0x000fe20000010000 */
[----:B------:R-:W-:Y:S03]  /*8510*/  MUFU.EX2 R180, R180 ;  /* 0x000000b400b47308 */ /* 0x000fe60000000800 */
[----:B------:R-:W-:-:S04]  /*8520*/  FADD.FTZ R4, R22, R203 ;  /* 0x000000cb16047221 */ /* 0x000fc80000010000 */
[----:B------:R-:W-:Y:S01]  /*8530*/  FADD.FTZ R203, R165, R4 ;  /* 0x00000004a5cb7221 */ /* 0x000fe20000010000 */
[----:B------:R-:W3:Y:S01]  /*8540*/  MUFU.EX2 R185, R185 ;  /* 0x000000b900b97308 */ /* 0x000ee20000000800 */
[----:B--2---:R-:W-:Y:S02]  /*8550*/  F2FP.F16.F32.PACK_AB R170, R181, R176 ;  /* 0x000000b0b5aa723e */ /* 0x004fe400000000ff */
[----:B------:R-:W-:Y:S01]  /*8560*/  FADD.FTZ R4, R164, R203 ;  /* 0x000000cba4047221 */ /* 0x000fe20000010000 */
[----:B------:R-:W-:-:S03]  /*8570*/  F2FP.F16.F32.PACK_AB R164, R169, R164 ;  /* 0x000000a4a9a4723e */ /* 0x000fc600000000ff */
[----:B------:R-:W-:Y:S01]  /*8580*/  FADD.FTZ R203, R169, R4 ;  /* 0x00000004a9cb7221 */ /* 0x000fe20000010000 */
[----:B------:R2:W4:Y:S03]  /*8590*/  MUFU.EX2 R189, R5 ;  /* 0x0000000500bd7308 */ /* 0x0005260000000800 */
[----:B------:R-:W-:Y:S01]  /*85a0*/  FADD.FTZ R4, R168, R203 ;  /* 0x000000cba8047221 */ /* 0x000fe20000010000 */
[----:B------:R-:W-:-:S03]  /*85b0*/  F2FP.F16.F32.PACK_AB R168, R177, R172 ;  /* 0x000000acb1a8723e */ /* 0x000fc600000000ff */
[----:B------:R-:W-:Y:S01]  /*85c0*/  FADD.FTZ R203, R173, R4 ;  /* 0x00000004adcb7221 */ /* 0x000fe20000010000 */
[----:B------:R-:W5:Y:S01]  /*85d0*/  MUFU.EX2 R188, R188 ;  /* 0x000000bc00bc7308 */ /* 0x000f620000000800 */
[----:B--2---:R-:W-:Y:S02]  /*85e0*/  IADD3 R5, -R23, 0xb, RZ ;  /* 0x0000000b17057810 */ /* 0x004fe40007ffe1ff */
[----:B------:R-:W-:Y:S01]  /*85f0*/  FADD.FTZ R4, R172, R203 ;  /* 0x000000cbac047221 */ /* 0x000fe20000010000 */
[----:B---3--:R-:W-:Y:S02]  /*8600*/  F2FP.F16.F32.PACK_AB R172, R185, R180 ;  /* 0x000000b4b9ac723e */ /* 0x008fe400000000ff */
[----:B------:R2:W-:Y:S06]  /*8610*/  BAR.ARV R5, 0x100 ;  /* 0x000400050000751d */ /* 0x0005ec0000002000 */
[----:B------:R-:W-:Y:S01]  /*8620*/  FADD.FTZ R203, R177, R4 ;  /* 0x00000004b1cb7221 */ /* 0x000fe20000010000 */
[----:B------:R-:W3:Y:S01]  /*8630*/  MUFU.EX2 R184, R184 ;  /* 0x000000b800b87308 */ /* 0x000ee20000000800 */
[----:B------:R1:W-:Y:S01]  /*8640*/  @!P2 SYNCS.ARRIVE.TRANS64.RED.A1T0 RZ, [R154+URZ], RZ ;  /* 0x000000ff9affa9a7 */ /* 0x0003e2000810043f */
[-C--:B----4-:R-:W-:Y:S01]  /*8650*/  FMUL.FTZ R26, R26, R189.reuse ;  /* 0x000000bd1a1a7220 */ /* 0x090fe20000410000 */
[----:B------:R-:W-:Y:S01]  /*8660*/  FADD.FTZ R4, R176, R203 ;  /* 0x000000cbb0047221 */ /* 0x000fe20000010000 */
[----:B-----5:R-:W-:Y:S01]  /*8670*/  FFMA.FTZ R0, R189, R0, R188 ;  /* 0x00000000bd007223 */ /* 0x020fe200000100bc */
[-C--:B------:R-:W-:Y:S01]  /*8680*/  FMUL.FTZ R27, R27, R189.reuse ;  /* 0x000000bd1b1b7220 */ /* 0x080fe20000410000 */
[-C--:B------:R-:W-:Y:S01]  /*8690*/  FMUL.FTZ R30, R30, R189.reuse ;  /* 0x000000bd1e1e7220 */ /* 0x080fe20000410000 */
[----:B------:R-:W-:Y:S01]  /*86a0*/  FADD.FTZ R15, R181, R4 ;  /* 0x00000004b50f7221 */ /* 0x000fe20000010000 */
[----:B------:R-:W4:Y:S01]  /*86b0*/  MUFU.EX2 R155, R155 ;  /* 0x0000009b009b7308 */ /* 0x000f220000000800 */
[----:B-1----:R-:W-:Y:S01]  /*86c0*/  F2FP.F16.F32.PACK_AB R154, R21, R14 ;  /* 0x0000000e159a723e */ /* 0x002fe200000000ff */
[-C--:B------:R-:W-:Y:S01]  /*86d0*/  FMUL.FTZ R31, R31, R189.reuse ;  /* 0x000000bd1f1f7220 */ /* 0x080fe20000410000 */
[----:B------:R-:W-:Y:S01]  /*86e0*/  FADD.FTZ R4, R180, R15 ;  /* 0x0000000fb4047221 */ /* 0x000fe20000010000 */
[-C--:B------:R-:W-:Y:S01]  /*86f0*/  FMUL.FTZ R34, R34, R189.reuse ;  /* 0x000000bd22227220 */ /* 0x080fe20000410000 */
[-C--:B------:R-:W-:Y:S01]  /*8700*/  FMUL.FTZ R35, R35, R189.reuse ;  /* 0x000000bd23237220 */ /* 0x080fe20000410000 */
[-C--:B------:R-:W-:Y:S01]  /*8710*/  FMUL.FTZ R38, R38, R189.reuse ;  /* 0x000000bd26267220 */ /* 0x080fe20000410000 */
[----:B------:R-:W-:Y:S01]  /*8720*/  FADD.FTZ R15, R185, R4 ;  /* 0x00000004b90f7221 */ /* 0x000fe20000010000 */
[----:B------:R-:W1:Y:S01]  /*8730*/  MUFU.EX2 R192, R192 ;  /* 0x000000c000c07308 */ /* 0x000e620000000800 */
[-C--:B------:R-:W-:Y:S01]  /*8740*/  FMUL.FTZ R39, R39, R189.reuse ;  /* 0x000000bd27277220 */ /* 0x080fe20000410000 */
[-C--:B------:R-:W-:Y:S01]  /*8750*/  FMUL.FTZ R42, R42, R189.reuse ;  /* 0x000000bd2a2a7220 */ /* 0x080fe20000410000 */
[----:B---3--:R-:W-:Y:S01]  /*8760*/  FADD.FTZ R4, R184, R15 ;  /* 0x0000000fb8047221 */ /* 0x008fe20000010000 */
[-C--:B------:R-:W-:Y:S01]  /*8770*/  FMUL.FTZ R43, R43, R189.reuse ;  /* 0x000000bd2b2b7220 */ /* 0x080fe20000410000 */
[-C--:B------:R-:W-:Y:S01]  /*8780*/  FMUL.FTZ R46, R46, R189.reuse ;  /* 0x000000bd2e2e7220 */ /* 0x080fe20000410000 */
[-C--:B------:R-:W-:Y:S01]  /*8790*/  FMUL.FTZ R47, R47, R189.reuse ;  /* 0x000000bd2f2f7220 */ /* 0x080fe20000410000 */
[-C--:B------:R-:W-:Y:S01]  /*87a0*/  FMUL.FTZ R50, R50, R189.reuse ;  /* 0x000000bd32327220 */ /* 0x080fe20000410000 */
[----:B------:R-:W3:Y:S01]  /*87b0*/  MUFU.EX2 R159, R159 ;  /* 0x0000009f009f7308 */ /* 0x000ee20000000800 */
[C---:B----4-:R-:W-:Y:S01]  /*87c0*/  FADD.FTZ R15, R155.reuse, R0 ;  /* 0x000000009b0f7221 */ /* 0x050fe20000010000 */
[----:B------:R-:W-:Y:S01]  /*87d0*/  F2FP.F16.F32.PACK_AB R153, R155, R188 ;  /* 0x000000bc9b99723e */ /* 0x000fe200000000ff */
        /* <DEDUP_REMOVED lines=71> */
[----:B------:R-:W-:Y:S01]  /*8c50*/  FMUL.FTZ R151, R151, R189 ;  /* 0x000000bd97977220 */ /* 0x000fe20000410000 */
[----:B------:R-:W-:-:S05]  /*8c60*/  F2FP.F16.F32.PACK_AB R159, R204, R197 ;  /* 0x000000c5cc9f723e */ /* 0x000fca00000000ff */
        /* <DEDUP_REMOVED lines=9> */
[----:B-1----:R-:W-:-:S07]  /*8d00*/  FADD.FTZ R15, R179, R0 ;  /* 0x00000000b30f7221 */ /* 0x002fce0000010000 */
        /* <DEDUP_REMOVED lines=19> */
[----:B----4-:R-:W-:Y:S01]  /*8e40*/  FADD.FTZ R0, R198, R15 ;  /* 0x0000000fc6007221 */ /* 0x010fe20000010000 */
[C---:B-1----:R-:W-:Y:S01]  /*8e50*/  FADD.FTZ R4, R193.reuse, R4 ;  /* 0x00000004c1047221 */ /* 0x042fe20000010000 */
[----:B------:R-:W-:Y:S02]  /*8e60*/  F2FP.F16.F32.PACK_AB R174, R193, R184 ;  /* 0x000000b8c1ae723e */ /* 0x000fe400000000ff */
[C---:B---3--:R-:W-:Y:S01]  /*8e70*/  FADD.FTZ R0, R199.reuse, R0 ;  /* 0x00000000c7007221 */ /* 0x048fe20000010000 */
[----:B------:R-:W-:Y:S01]  /*8e80*/  F2FP.F16.F32.PACK_AB R175, R199, R198 ;  /* 0x000000c6c7af723e */ /* 0x000fe200000000ff */
[----:B--2---:R-:W-:Y:S06]  /*8e90*/  @!P0 BRA `(.L_x_8571) ;  /* 0x0000000000048947 */ /* 0x004fec0003800000 */
[----:B------:R-:W-:Y:S01]  /*8ea0*/  BPT.TRAP 0x1 ;  /* 0x000000040000795c */ /* 0x000fe20000300000 */
.L_x_8571:
[----:B------:R1:W2:Y:S01]  /*8eb0*/  SYNCS.PHASECHK.TRANS64.TRYWAIT P2, [UR24+0x22850], R8 ;  /* 0x02285008ff0075a7 */ /* 0x0002a20008040158 */
[----:B------:R-:W-:Y:S05]  /*8ec0*/  @!P0 BRA `(.L_x_8572) ;  /* 0x0000000000048947 */ /* 0x000fea0003800000 */
[----:B------:R-:W-:Y:S01]  /*8ed0*/  BPT.TRAP 0x1 ;  /* 0x000000040000795c */ /* 0x000fe20000300000 */
.L_x_8572:
[----:B--2---:R-:W-:Y:S05]  /*8ee0*/  @P2 BRA `(.L_x_8573) ;  /* 0x0000000000082947 */ /* 0x004fea0003800000 */
[----:B------:R-:W2:Y:S02]  /*8ef0*/  SYNCS.PHASECHK.TRANS64.TRYWAIT P2, [UR24+0x22850], R8 ;  /* 0x02285008ff0075a7 */ /* 0x000ea40008040158 */
[----:B--2---:R-:W-:Y:S05]  /*8f00*/  @!P2 BRA `(.L_x_8574) ;  /* 0x000000880048a947 */ /* 0x004fea0003800000 */
.L_x_8573:
[----:B-12---:R-:W-:Y:S01]  /*8f10*/  VIADD R8, R23, 0x8 ;  /* 0x0000000817087836 */ /* 0x006fe20000000000 */
[----:B------:R-:W-:Y:S01]  /*8f20*/  UIMAD UR11, UR39, 0xc00, UR21 ;  /* 0x00000c00270b78a4 */ /* 0x000fe2000f8e0215 */
[----:B------:R-:W1:Y:S01]  /*8f30*/  S2R R13, SR_TID.X ;  /* 0x00000000000d7919 */ /* 0x000e620000002100 */
[----:B------:R-:W-:Y:S01]  /*8f40*/  UMOV UR7, 0x40000040 ;  /* 0x4000004000077882 */ /* 0x000fe20000000000 */
[----:B------:R-:W-:Y:S01]  /*8f50*/  IMAD.MOV.U32 R203, RZ, RZ, R10 ;  /* 0x000000ffffcb7224 */ /* 0x000fe200078e000a */
[----:B------:R2:W-:Y:S06]  /*8f60*/  BAR.SYNC.DEFER_BLOCKING R8, 0x100 ;  /* 0x000400080000751d */ /* 0x0005ec0000010000 */
[----:B------:R-:W-:Y:S01]  /*8f70*/  UMOV UR6, UR11 ;  /* 0x0000000b00067c82 */ /* 0x000fe20008000000 */
[----:B------:R-:W-:Y:S01]  /*8f80*/  WARPGROUP.ARRIVE ;  /* 0x00000000000079c5 */ /* 0x000fe20000000000 */
[----:B-1----:R-:W-:Y:S01]  /*8f90*/  LOP3.LUT P2, RZ, R13, 0x7f, RZ, 0xc0, !PT ;  /* 0x0000007f0dff7812 */ /* 0x002fe2000784c0ff */
[----:B------:R-:W-:-:S04]  /*8fa0*/  IMAD.MOV.U32 R13, RZ, RZ, R3 ;  /* 0x000000ffff0d7224 */ /* 0x000fc800078e0003 */
[----:B------:R-:W-:Y:S01]  /*8fb0*/  HGMMA.64x256x16.F32 R24, R152, gdesc[UR4].tnspB, R24, gsb0 ;  /* 0x43e0000498187df0 */ /* 0x000fe20008000818 */
[----:B------:R-:W-:Y:S01]  /*8fc0*/  UIADD3 UR6, UR11, 0x80, URZ ;  /* 0x000000800b067890 */ /* 0x000fe2000fffe03f */
[----:B------:R-:W-:-:S06]  /*8fd0*/  UMOV UR7, 0x40000040 ;  /* 0x4000004000077882 */ /* 0x000fcc0000000000 */
[----:B------:R-:W-:-:S05]  /*8fe0*/  @!P2 VIADD R183, R183, 0x22860 ;  /* 0x00022860b7b7a836 */ /* 0x000fca0000000000 */
        /* <DEDUP_REMOVED lines=31> */
[----:B--2---:R-:W-:-:S07]  /*91e0*/  IMAD.MOV.U32 R8, RZ, RZ, R12 ;  /* 0x000000ffff087224 */ /* 0x004fce00078e000c */
.L_x_8566:
[----:B------:R-:W-:-:S13]  /*91f0*/  ISETP.GE.AND P1, PT, R8, UR40, PT ;  /* 0x0000002808007c0c */ /* 0x000fda000bf26270 */
[----:B------:R-:W-:Y:S05]  /*9200*/  @!P1 BRA `(.L_x_8576) ;  /* 0x0000002c00dc9947 */ /* 0x000fea0003800000 */
[----:B------:R-:W-:Y:S01]  /*9210*/  IMAD.MOV.U32 R22, RZ, RZ, R10 ;  /* 0x000000ffff167224 */ /* 0x000fe200078e000a */
[----:B------:R-:W-:Y:S01]  /*9220*/  ULDC UR24, c[0x0][0x9e4] ;  /* 0x0002790000187ab9 */ /* 0x000fe20000000800 */
[----:B------:R-:W-:Y:S01]  /*9230*/  IMAD.MOV.U32 R15, RZ, RZ, R3 ;  /* 0x000000ffff0f7224 */ /* 0x000fe200078e0003 */
[----:B------:R-:W-:Y:S01]  /*9240*/  ULDC UR25, c[0x0][0x9dc] ;  /* 0x0002770000197ab9 */ /* 0x000fe20000000800 */
[----:B------:R-:W-:Y:S01]  /*9250*/  IMAD.IADD R14, R7, 0x1, R9 ;  /* 0x00000001070e7824 */ /* 0x000fe200078e0209 */
[----:B------:R-:W-:Y:S01]  /*9260*/  ULDC UR22, c[0x0][0x988] ;  /* 0x0002620000167ab9 */ /* 0x000fe20000000800 */
[----:B------:R-:W-:-:S05]  /*9270*/  ULDC UR23, c[0x0][0x9e0] ;  /* 0x0002780000177ab9 */ /* 0x000fca0000000800 */
.L_x_8593:
[----:B------:R-:W-:-:S04]  /*9280*/  UIADD3 UR39, UR39, 0x1, URZ ;  /* 0x0000000127277890 */ /* 0x000fc8000fffe03f */
[----:B------:R-:W-:-:S04]  /*9290*/  UISETP.NE.AND UP0, UPT, UR39, 0x2, UPT ;  /* 0x000000022700788c */ /* 0x000fc8000bf05270 */
[----:B------:R-:W-:Y:S02]  /*92a0*/  USEL UR6, URZ, 0x1, UP0 ;  /* 0x000000013f067887 */ /* 0x000fe40008000000 */
[----:B------:R-:W-:Y:S02]  /*92b0*/  USEL UR39, UR39, URZ, UP0 ;  /* 0x0000003f27277287 */ /* 0x000fe40008000000 */
[----:B------:R-:W-:Y:S01]  /*92c0*/  ULOP3.LUT UR38, UR38, UR6, URZ, 0x3c, !UPT ;  /* 0x0000000626267292 */ /* 0x000fe2000f8e3c3f */
[----:B------:R-:W-:Y:S11]  /*92d0*/  @!P0 BRA `(.L_x_8577) ;  /* 0x0000000000048947 */ /* 0x000ff60003800000 */
[----:B------:R-:W-:Y:S01]  /*92e0*/  BPT.TRAP 0x1 ;  /* 0x000000040000795c */ /* 0x000fe20000300000 */
.L_x_8577:
[----:B------:R-:W-:Y:S01]  /*92f0*/  ULEA UR26, UR39, UR46, 0x3 ;  /* 0x0000002e271a7291 */ /* 0x000fe2000f8e183f */
[----:B------:R-:W-:-:S05]  /*9300*/  IMAD.U32 R13, RZ, RZ, UR38 ;  /* 0x00000026ff0d7e24 */ /* 0x000fca000f8e00ff */
[----:B------:R-:W-:-:S04]  /*9310*/  SHF.L.U32 R13, R13, 0x1f, RZ ;  /* 0x0000001f0d0d7819 */ /* 0x000fc800000006ff */
[----:B------:R1:W2:Y:S01]  /*9320*/  SYNCS.PHASECHK.TRANS64.TRYWAIT P1, [UR26+0x22830], R13 ;  /* 0x0228300dff0075a7 */ /* 0x0002a2000802015a */
[----:B------:R-:W-:Y:S05]  /*9330*/  @!P0 BRA `(.L_x_8578) ;  /* 0x0000000000048947 */ /* 0x000fea0003800000 */
[----:B------:R-:W-:Y:S01]  /*9340*/  BPT.TRAP 0x1 ;  /* 0x000000040000795c */ /* 0x000fe20000300000 */
.L_x_8578:
[----:B--2---:R-:W-:Y:S05]  /*9350*/  @P1 BRA `(.L_x_8579) ;  /* 0x0000000000081947 */ /* 0x004fea0003800000 */
[----:B------:R-:W2:Y:S02]  /*9360*/  SYNCS.PHASECHK.TRANS64.TRYWAIT P1, [UR26+0x22830], R13 ;  /* 0x0228300dff0075a7 */ /* 0x000ea4000802015a */
[----:B--2---:R-:W-:Y:S05]  /*9370*/  @!P1 BRA `(.L_x_8580) ;  /* 0x0000008400409947 */ /* 0x004fea0003800000 */
.L_x_8579:
[----:B------:R-:W-:Y:S01]  /*9380*/  UIMAD UR18, UR39, 0x300, UR20 ;  /* 0x00000300271278a4 */ /* 0x000fe2000f8e0214 */
[----:B------:R-:W-:Y:S01]  /*9390*/  WARPGROUP.ARRIVE ;  /* 0x00000000000079c5 */ /* 0x000fe20000000000 */
[----:B------:R-:W-:Y:S01]  /*93a0*/  UMOV UR19, 0x40000040 ;  /* 0x4000004000137882 */ /* 0x000fe20000000000 */
[----:B------:R-:W-:Y:S01]  /*93b0*/  UMOV UR7, 0x40000040 ;  /* 0x4000004000077882 */ /* 0x000fe20000000000 */
[----:B------:R-:W-:-:S03]  /*93c0*/  UIADD3 UR6, UR18, 0x2, URZ ;  /* 0x0000000212067890 */ /* 0x000fc6000fffe03f */
[----:B------:R-:W3:Y:S01]  /*93d0*/  S2R R3, SR_TID.X ;  /* 0x0000000000037919 */ /* 0x000ee20000002100 */
[----:B------:R-:W-:Y:S01]  /*93e0*/  UIADD3 UR10, UR18, 0x4, URZ ;  /* 0x00000004120a7890 */ /* 0x000fe2000fffe03f */
[----:B------:R-:W4:Y:S01]  /*93f0*/  LDC R21, c[0x0][0x288] ;  /* 0x0000a200ff157b82 */ /* 0x000f220000000800 */
[----:B------:R-:W-:Y:S01]  /*9400*/  UMOV UR11, 0x40000040 ;  /* 0x40000040000b7882 */ /* 0x000fe20000000000 */
[----:B------:R-:W-:Y:S01]  /*9410*/  HGMMA.64x96x16.F32 R152, gdesc[UR16], RZ, !UPT, gsb0 ;  /* 0x01600000109879f0 */ /* 0x000fe2000c0008ff */
[----:B------:R-:W-:Y:S01]  /*9420*/  UIADD3 UR14, UR18, 0x6, URZ ;  /* 0x00000006120e7890 */ /* 0x000fe2000fffe03f */
[----:B------:R-:W-:Y:S01]  /*9430*/  IMAD.U32 R12, RZ, RZ, UR26 ;  /* 0x0000001aff0c7e24 */ /* 0x000fe2000f8e00ff */
[----:B------:R-:W-:Y:S01]  /*9440*/  UMOV UR15, 0x40000040 ;  /* 0x40000040000f7882 */ /* 0x000fe20000000000 */
[----:B------:R-:W-:Y:S01]  /*9450*/  IADD3 R5, -R23, 0xb, RZ ;  /* 0x0000000b17057810 */ /* 0x000fe20007ffe1ff */
[----:B--2---:R-:W-:Y:S01]  /*9460*/  IMAD R10, R8, -0x60, R17 ;  /* 0xffffffa0080a7824 */ /* 0x004fe200078e0211 */
[----:B---3--:R-:W-:-:S13]  /*9470*/  LOP3.LUT P1, RZ, R3, 0x7f, RZ, 0xc0, !PT ;  /* 0x0000007f03ff7812 */ /* 0x008fda000782c0ff */
        /* <DEDUP_REMOVED lines=15> */
[----:B------:R-:W-:-:S02]  /*9570*/  ISETP.GE.AND P1, PT, R11, 0x1, PT ;  /* 0x000000010b00780c */ /* 0x000fc40003f26270 */
[----:B----4-:R-:W-:-:S05]  /*9580*/  IADD3 R3, R10, 0x1, -R21 ;  /* 0x000000010a037810 */ /* 0x010fca0007ffe815 */
[----:B------:R-:W-:-:S04]  /*9590*/  IMAD.IADD R3, R3, 0x1, -R16 ;  /* 0x0000000103037824 */ /* 0x000fc800078e0a10 */
[C---:B------:R-:W-:Y:S02]  /*95a0*/  VIADD R10, R3.reuse, UR23 ;  /* 0x00000017030a7c36 */ /* 0x040fe40008000000 */
[----:B------:R-:W-:Y:S02]  /*95b0*/  VIADD R203, R3, UR6 ;  /* 0x0000000603cb7c36 */ /* 0x000fe40008000000 */
[C---:B------:R-:W-:Y:S02]  /*95c0*/  IMAD.IADD R21, R7.reuse, 0x1, R10 ;  /* 0x0000000107157824 */ /* 0x040fe400078e020a */
[----:B------:R-:W-:Y:S01]  /*95d0*/  IMAD.IADD R20, R7, 0x1, R203 ;  /* 0x0000000107147824 */ /* 0x000fe200078e02cb */
[----:B--2---:R-:W-:Y:S06]  /*95e0*/  @!P1 BRA `(.L_x_8581) ;  /* 0x00000000005c9947 */ /* 0x004fec0003800000 */
[----:B------:R-:W-:Y:S01]  /*95f0*/  ISETP.GT.AND P1, PT, R14, -0x1, PT ;  /* 0xffffffff0e00780c */ /* 0x000fe20003f24270 */
[----:B------:R-:W-:-:S12]  /*9600*/  BSSY B0, `(.L_x_8582) ;  /* 0x0000011000007945 */ /* 0x000fd80003800000 */
        /* <DEDUP_REMOVED lines=9> */
.L_x_8583:
[----:B------:R-:W-:-:S05]  /*96a0*/  IMAD.U32 R206, RZ, RZ, UR24 ;  /* 0x00000018ffce7e24 */ /* 0x000fca000f8e00ff */
[----:B------:R-:W-:-:S13]  /*96b0*/  ISETP.NE.AND P1, PT, R206, 0x1, PT ;  /* 0x00000001ce00780c */ /* 0x000fda0003f25270 */
[----:B------:R-:W2:Y:S01]  /*96c0*/  @P1 LDC.64 R204, c[0x0][0x9e8] ;  /* 0x00027a00ffcc1b82 */ /* 0x000ea20000000a00 */
[----:B------:R-:W-:-:S04]  /*96d0*/  @P1 IMAD.IADD R3, R7, 0x1, R9 ;  /* 0x0000000107031824 */ /* 0x000fc800078e0209 */
[----:B--2---:R-:W-:-:S04]  /*96e0*/  @P1 IMAD.HI.U32 R204, R3, R204, RZ ;  /* 0x000000cc03cc1227 */ /* 0x004fc800078e00ff */
[----:B------:R-:W-:Y:S01]  /*96f0*/  IMAD.MOV.U32 R3, RZ, RZ, R14 ;  /* 0x000000ffff037224 */ /* 0x000fe200078e000e */
[----:B------:R-:W-:-:S07]  /*9700*/  @P1 SHF.R.U32.HI R3, RZ, R205, R204 ;  /* 0x000000cdff031219 */ /* 0x000fce00000116cc */
.L_x_8584:
[----:B------:R-:W-:Y:S05]  /*9710*/  BSYNC B0 ;  /* 0x0000000000007941 */ /* 0x000fea0003800000 */
.L_x_8582:
[----:B------:R-:W-:-:S04]  /*9720*/  IMAD R204, R8, -0x60, -R16 ;  /* 0xffffffa008cc7824 */ /* 0x000fc800078e0a10 */
[----:B------:R-:W-:-:S05]  /*9730*/  IMAD R204, R3, R206, R204 ;  /* 0x000000ce03cc7224 */ /* 0x000fca00078e02cc */
[----:B------:R-:W-:Y:S02]  /*9740*/  VIADDMNMX R21, R204, R206, R21, PT ;  /* 0x000000cecc157246 */ /* 0x000fe40003800115 */
[----:B------:R-:W-:-:S07]  /*9750*/  VIMNMX R20, R20, R204, !PT ;  /* 0x000000cc14147248 */ /* 0x000fce0007fe0100 */
.L_x_8581:
[----:B------:R-:W-:Y:S01]  /*9760*/  IMAD R3, R8, -0x60, RZ ;  /* 0xffffffa008037824 */ /* 0x000fe200078e02ff */
[----:B------:R-:W-:Y:S01]  /*9770*/  LOP3.LUT R2, R2, 0xfffbffff, RZ, 0xc0, !PT ;  /* 0xfffbffff02027812 */ /* 0x000fe200078ec0ff */
[C---:B------:R-:W-:Y:S02]  /*9780*/  IMAD.IADD R10, R6.reuse, 0x1, R10 ;  /* 0x00000001060a7824 */ /* 0x040fe400078e020a */
[----:B------:R-:W-:Y:S01]  /*9790*/  IMAD.IADD R203, R6, 0x1, R203 ;  /* 0x0000000106cb7824 */ /* 0x000fe200078e02cb */
[C---:B------:R-:W-:Y:S02]  /*97a0*/  ISETP.GE.AND P2, PT, R3.reuse, 0x1, PT ;  /* 0x000000010300780c */ /* 0x040fe40003f46270 */
[C---:B------:R-:W-:Y:S02]  /*97b0*/  ISETP.GE.AND P1, PT, R3.reuse, 0x2, PT ;  /* 0x000000020300780c */ /* 0x040fe40003f26270 */
[----:B------:R-:W-:Y:S02]  /*97c0*/  ISETP.GT.AND P3, PT, R20, RZ, !P2 ;  /* 0x000000ff1400720c */ /* 0x000fe40005764270 */
[----:B------:R-:W-:-:S02]  /*97d0*/  ISETP.GE.AND P4, PT, R3, 0x9, PT ;  /* 0x000000090300780c */ /* 0x000fc40003f86270 */
[----:B------:R-:W-:-:S04]  /*97e0*/  ISETP.LT.OR P3, PT, R21, 0x1, P3 ;  /* 0x000000011500780c */ /* 0x000fc80001f61670 */
[----:B------:R-:W-:Y:S02]  /*97f0*/  FSEL R152, R152, -INF , !P3 ;  /* 0xff80000098987808 */ /* 0x000fe40005800000 */
[----:B------:R-:W-:Y:S02]  /*9800*/  @P2 LOP3.LUT R2, R2, 0x40000, RZ, 0xfc, !PT ;  /* 0x0004000002022812 */ /* 0x000fe400078efcff */
[----:B------:R-:W-:Y:S02]  /*9810*/  ISETP.GT.AND P2, PT, R20, 0x1, !P1 ;  /* 0x000000011400780c */ /* 0x000fe40004f44270 */
[----:B------:R-:W-:Y:S02]  /*9820*/  ISETP.GE.AND P3, PT, R3, 0xa, PT ;  /* 0x0000000a0300780c */ /* 0x000fe40003f66270 */
[----:B------:R-:W-:Y:S02]  /*9830*/  ISETP.LT.OR P2, PT, R21, 0x2, P2 ;  /* 0x000000021500780c */ /* 0x000fe40001741670 */
[----:B------:R-:W-:-:S02]  /*9840*/  LOP3.LUT R2, R2, 0xfffffffd, RZ, 0xc0, !PT ;  /* 0xfffffffd02027812 */ /* 0x000fc400078ec0ff */
[----:B------:R-:W-:Y:S02]  /*9850*/  FSEL R153, R153, -INF , !P2 ;  /* 0xff80000099997808 */ /* 0x000fe40005000000 */
[----:B------:R-:W-:Y:S02]  /*9860*/  ISETP.GT.AND P2, PT, R20, 0x8, !P4 ;  /* 0x000000081400780c */ /* 0x000fe40006744270 */
[----:B------:R-:W-:Y:S02]  /*9870*/  @P4 LOP3.LUT R2, R2, 0x2, RZ, 0xfc, !PT ;  /* 0x0000000202024812 */ /* 0x000fe400078efcff */
[----:B------:R-:W-:Y:S02]  /*9880*/  ISETP.LT.OR P2, PT, R21, 0x9, P2 ;  /* 0x000000091500780c */ /* 0x000fe40001741670 */
[----:B------:R-:W-:Y:S02]  /*9890*/  LOP3.LUT R2, R2, 0xfffffffb, RZ, 0xc0, !PT ;  /* 0xfffffffb02027812 */ /* 0x000fe400078ec0ff */
[----:B------:R-:W-:-:S02]  /*98a0*/  FSEL R156, R156, -INF , !P2 ;  /* 0xff8000009c9c7808 */ /* 0x000fc40005000000 */
[----:B------:R-:W-:Y:S02]  /*98b0*/  @P3 LOP3.LUT R2, R2, 0x4, RZ, 0xfc, !PT ;  /* 0x0000000402023812 */ /* 0x000fe400078efcff */
[----:B------:R-:W-:Y:S02]  /*98c0*/  ISETP.GT.AND P2, PT, R20, 0x9, !P3 ;  /* 0x000000091400780c */ /* 0x000fe40005f44270 */
[----:B------:R-:W-:Y:S02]  /*98d0*/  ISETP.GE.AND P3, PT, R3, 0x11, PT ;  /* 0x000000110300780c */ /* 0x000fe40003f66270 */
[----:B------:R-:W-:Y:S02]  /*98e0*/  ISETP.LT.OR P2, PT, R21, 0xa, P2 ;  /* 0x0000000a1500780c */ /* 0x000fe40001741670 */
[----:B------:R-:W-:Y:S02]  /*98f0*/  LOP3.LUT R2, R2, 0xfffffff7, RZ, 0xc0, !PT ;  /* 0xfffffff702027812 */ /* 0x000fe400078ec0ff */
[----:B------:R-:W-:-:S02]  /*9900*/  FSEL R157, R157, -INF , !P2 ;  /* 0xff8000009d9d7808 */ /* 0x000fc40005000000 */
        /* <DEDUP_REMOVED lines=124> */
.L_x_8587:
[----:B------:R-:W-:-:S05]  /*a0d0*/  IMAD.U32 R206, RZ, RZ, UR24 ;  /* 0x00000018ffce7e24 */ /* 0x000fca000f8e00ff */
[----:B------:R-:W-:-:S13]  /*a0e0*/  ISETP.NE.AND P6, PT, R206, 0x1, PT ;  /* 0x00000001ce00780c */ /* 0x000fda0003fc5270 */
[----:B------:R-:W2:Y:S02]  /*a0f0*/  @P6 LDC.64 R20, c[0x0][0x9e8] ;  /* 0x00027a00ff146b82 */ /* 0x000ea40000000a00 */
[----:B--2---:R-:W-:-:S05]  /*a100*/  @P6 IMAD.HI.U32 R20, R204, R20, RZ ;  /* 0x00000014cc146227 */ /* 0x004fca00078e00ff */
[----:B------:R-:W-:-:S07]  /*a110*/  @P6 SHF.R.U32.HI R204, RZ, R21, R20 ;  /* 0x00000015ffcc6219 */ /* 0x000fce0000011614 */
.L_x_8588:
[----:B------:R-:W-:Y:S05]  /*a120*/  BSYNC B0 ;  /* 0x0000000000007941 */ /* 0x000fea0003800000 */
.L_x_8586:
[----:B------:R-:W-:-:S04]  /*a130*/  IMAD.IADD R3, R3, 0x1, -R16 ;  /* 0x0000000103037824 */ /* 0x000fc800078e0a10 */
[----:B------:R-:W-:-:S05]  /*a140*/  IMAD R3, R204, R206, R3 ;  /* 0x000000cecc037224 */ /* 0x000fca00078e0203 */
[----:B------:R-:W-:Y:S02]  /*a150*/  VIADDMNMX R10, R3, R206, R10, PT ;  /* 0x000000ce030a7246 */ /* 0x000fe4000380010a */
[----:B------:R-:W-:-:S07]  /*a160*/  VIMNMX R203, R203, R3, !PT ;  /* 0x00000003cbcb7248 */ /* 0x000fce0007fe0100 */
.L_x_8585:
        /* <DEDUP_REMOVED lines=61> */
[----:B------:R-:W2:Y:S01]  /*a540*/  SHFL.BFLY PT, R3, R20, 0x2, 0x1f ;  /* 0x0c401f0014037f89 */ /* 0x000ea200000e0000 */
        /* <DEDUP_REMOVED lines=10> */
[C---:B------:R-:W-:Y:S02]  /*a5f0*/  ISETP.LT.OR P1, PT, R10.reuse, 0x2a, P1 ;  /* 0x0000002a0a00780c */ /* 0x040fe40000f21670 */
[----:B------:R-:W-:Y:S02]  /*a600*/  ISETP.LT.OR P3, PT, R10, 0x51, P3 ;  /* 0x000000510a00780c */ /* 0x000fe40001f61670 */
[----:B------:R-:W-:-:S02]  /*a610*/  FSEL R175, R175, -INF , !P1 ;  /* 0xff800000afaf7808 */ /* 0x000fc40004800000 */
[----:B------:R-:W-:Y:S02]  /*a620*/  LOP3.LUT P1, RZ, R2, 0x800, RZ, 0xc0, !PT ;  /* 0x0000080002ff7812 */ /* 0x000fe4000782c0ff */
[----:B--2---:R-:W-:Y:S02]  /*a630*/  FMNMX.FTZ R206, R20, R3, !PT ;  /* 0x0000000314ce7209 */ /* 0x004fe40007810000 */
[C---:B------:R-:W-:Y:S02]  /*a640*/  ISETP.GT.AND P1, PT, R203.reuse, 0x30, !P1 ;  /* 0x00000030cb00780c */ /* 0x040fe40004f24270 */
[----:B------:R-:W-:Y:S01]  /*a650*/  ISETP.GT.AND P4, PT, R203, 0x51, !P4 ;  /* 0x00000051cb00780c */ /* 0x000fe20006784270 */
[----:B------:R-:W2:Y:S01]  /*a660*/  SHFL.BFLY PT, R3, R206, 0x1, 0x1f ;  /* 0x0c201f00ce037f89 */ /* 0x000ea200000e0000 */
[----:B------:R-:W-:Y:S02]  /*a670*/  ISETP.LT.OR P1, PT, R10, 0x31, P1 ;  /* 0x000000310a00780c */ /* 0x000fe40000f21670 */
[----:B------:R-:W-:-:S02]  /*a680*/  FSEL R194, R194, -INF , !P3 ;  /* 0xff800000c2c27808 */ /* 0x000fc40005800000 */
[----:B------:R-:W-:Y:S02]  /*a690*/  FSEL R178, R178, -INF , !P1 ;  /* 0xff800000b2b27808 */ /* 0x000fe40004800000 */
[----:B------:R-:W-:Y:S02]  /*a6a0*/  LOP3.LUT P1, RZ, R2, 0x400, RZ, 0xc0, !PT ;  /* 0x0000040002ff7812 */ /* 0x000fe4000782c0ff */
[C---:B------:R-:W-:Y:S02]  /*a6b0*/  ISETP.GT.AND P5, PT, R203.reuse, 0x58, !P5 ;  /* 0x00000058cb00780c */ /* 0x040fe40006fa4270 */
[----:B------:R-:W-:Y:S02]  /*a6c0*/  ISETP.GT.AND P1, PT, R203, 0x31, !P1 ;  /* 0x00000031cb00780c */ /* 0x000fe40004f24270 */
[C---:B------:R-:W-:Y:S02]  /*a6d0*/  ISETP.LT.OR P4, PT, R10.reuse, 0x52, P4 ;  /* 0x000000520a00780c */ /* 0x040fe40002781670 */
[----:B------:R-:W-:-:S02]  /*a6e0*/  ISETP.LT.OR P1, PT, R10, 0x32, P1 ;  /* 0x000000320a00780c */ /* 0x000fc40000f21670 */
[----:B------:R-:W-:Y:S02]  /*a6f0*/  ISETP.LT.OR P5, PT, R10, 0x59, P5 ;  /* 0x000000590a00780c */ /* 0x000fe40002fa1670 */
[----:B------:R-:W-:Y:S02]  /*a700*/  FSEL R179, R179, -INF , !P1 ;  /* 0xff800000b3b37808 */ /* 0x000fe40004800000 */
[----:B------:R-:W-:Y:S02]  /*a710*/  LOP3.LUT P1, RZ, R2, 0x200, RZ, 0xc0, !PT ;  /* 0x0000020002ff7812 */ /* 0x000fe4000782c0ff */
[----:B------:R-:W-:Y:S02]  /*a720*/  FSEL R195, R195, -INF , !P4 ;  /* 0xff800000c3c37808 */ /* 0x000fe40006000000 */
[----:B------:R-:W-:Y:S02]  /*a730*/  ISETP.GT.AND P1, PT, R203, 0x38, !P1 ;  /* 0x00000038cb00780c */ /* 0x000fe40004f24270 */
[----:B--2---:R-:W-:-:S02]  /*a740*/  FMNMX.FTZ R3, R206, R3, !PT ;  /* 0x00000003ce037209 */ /* 0x004fc40007810000 */
        /* <DEDUP_REMOVED lines=26> */
[----:B------:R-:W-:Y:S02]  /*a8f0*/  FMNMX.FTZ R20, R205, R22, !PT ;  /* 0x00000016cd147209 */ /* 0x000fe40007810000 */
[----:B------:R-:W-:Y:S02]  /*a900*/  FSEL R204, R204, RZ, P1 ;  /* 0x000000ffcccc7208 */ /* 0x000fe40000800000 */
[----:B------:R-:W-:-:S03]  /*a910*/  ISETP.LT.OR P2, PT, R10, 0x5a, P2 ;  /* 0x0000005a0a00780c */ /* 0x000fc60001741670 */
        /* <DEDUP_REMOVED lines=11> */
[----:B------:R-:W-:Y:S01]  /*a9d0*/  MUFU.EX2 R21, R21 ;  /* 0x0000001500157308 */ /* 0x000fe20000000800 */
[----:B------:R-:W-:-:S02]  /*a9e0*/  FFMA.FTZ R196, R196, UR10, -R204 ;  /* 0x0000000ac4c47c23 */ /* 0x000fc400080108cc */
        /* <DEDUP_REMOVED lines=28> */
[----:B--2---:R-:W-:Y:S01]  /*abb0*/  FMNMX.FTZ R168, R194, R169, !PT ;  /* 0x000000a9c2a87209 */ /* 0x004fe20007810000 */
[----:B------:R-:W-:-:S03]  /*abc0*/  FFMA.FTZ R169, R173, UR10, -R204 ;  /* 0x0000000aada97c23 */ /* 0x000fc600080108cc */
[----:B------:R-:W-:Y:S01]  /*abd0*/  FMNMX.FTZ R173, R195, R168, !PT ;  /* 0x000000a8c3ad7209 */ /* 0x000fe20007810000 */
[----:B------:R2:W-:Y:S01]  /*abe0*/  MUFU.EX2 R164, R172 ;  /* 0x000000ac00a47308 */ /* 0x0005e20000000800 */
        /* <DEDUP_REMOVED lines=8> */
[--C-:B--2---:R-:W-:Y:S01]  /*ac70*/  FFMA.FTZ R172, R180, UR10, -R204.reuse ;  /* 0x0000000ab4ac7c23 */ /* 0x104fe200080108cc */
[--C-:B------:R-:W-:Y:S01]  /*ac80*/  FFMA.FTZ R180, R188, UR10, -R204.reuse ;  /* 0x0000000abcb47c23 */ /* 0x100fe200080108cc */
[----:B------:R-:W-:Y:S01]  /*ac90*/  FSEL R188, R3, RZ, P1 ;  /* 0x000000ff03bc7208 */ /* 0x000fe20000800000 */
[----:B------:R-:W2:Y:S01]  /*aca0*/  SHFL.BFLY PT, R203, R10, 0x2, 0x1f ;  /* 0x0c401f000acb7f89 */ /* 0x000ea200000e0000 */
[--C-:B------:R-:W-:Y:S01]  /*acb0*/  FFMA.FTZ R177, R181, UR10, -R204.reuse ;  /* 0x0000000ab5b17c23 */ /* 0x100fe200080108cc */
[--C-:B------:R-:W-:Y:S01]  /*acc0*/  FFMA.FTZ R181, R185, UR10, -R204.reuse ;  /* 0x0000000ab9b57c23 */ /* 0x100fe200080108cc */
[--C-:B------:R-:W-:Y:S01]  /*acd0*/  FFMA.FTZ R185, R189, UR10, -R204.reuse ;  /* 0x0000000abdb97c23 */ /* 0x100fe200080108cc */
[----:B------:R-:W-:Y:S01]  /*ace0*/  FADD.FTZ R188, -R188, R15 ;  /* 0x0000000fbcbc7221 */ /* 0x000fe20000010100 */
[----:B------:R-:W-:Y:S01]  /*acf0*/  MUFU.EX2 R169, R169 ;  /* 0x000000a900a97308 */ /* 0x000fe20000000800 */
[----:B------:R-:W-:-:S02]  /*ad00*/  FFMA.FTZ R189, R193, UR10, -R204 ;  /* 0x0000000ac1bd7c23 */ /* 0x000fc400080108cc */
[----:B------:R-:W-:-:S05]  /*ad10*/  FMUL.FTZ R188, R188, UR10 ;  /* 0x0000000abcbc7c20 */ /* 0x000fca0008410000 */
[----:B------:R-:W-:Y:S08]  /*ad20*/  MUFU.EX2 R15, R196 ;  /* 0x000000c4000f7308 */ /* 0x000ff00000000800 */
[----:B------:R-:W3:Y:S01]  /*ad30*/  MUFU.EX2 R188, R188 ;  /* 0x000000bc00bc7308 */ /* 0x000ee20000000800 */
[----:B--2---:R-:W-:-:S05]  /*ad40*/  FMNMX.FTZ R203, R10, R203, !PT ;  /* 0x000000cb0acb7209 */ /* 0x004fca0007810000 */
[----:B------:R-:W2:Y:S02]  /*ad50*/  SHFL.BFLY PT, R10, R203, 0x1, 0x1f ;  /* 0x0c201f00cb0a7f89 */ /* 0x000ea400000e0000 */
[----:B------:R-:W4:Y:S08]  /*ad60*/  MUFU.EX2 R168, R168 ;  /* 0x000000a800a87308 */ /* 0x000f300000000800 */
[----:B------:R-:W5:Y:S01]  /*ad70*/  MUFU.EX2 R173, R173 ;  /* 0x000000ad00ad7308 */ /* 0x000f620000000800 */
        /* <DEDUP_REMOVED lines=14> */
[----:B--2---:R-:W-:Y:S01]  /*ae60*/  FMNMX.FTZ R10, R203, R10, !PT ;  /* 0x0000000acb0a7209 */ /* 0x004fe20007810000 */
[----:B------:R-:W2:Y:S01]  /*ae70*/  MUFU.EX2 R177, R177 ;  /* 0x000000b100b17308 */ /* 0x000ea20000000800 */
[-C--:B------:R-:W-:Y:S01]  /*ae80*/  FMUL.FTZ R49, R49, R188.reuse ;  /* 0x000000bc31317220 */ /* 0x080fe20000410000 */
        /* <DEDUP_REMOVED lines=9> */
[-C--:B------:R-:W-:Y:S01]  /*af20*/  FMUL.FTZ R61, R61, R188.reuse ;  /* 0x000000bc3d3d7220 */ /* 0x080fe20000410000 */
[-C--:B------:R-:W-:Y:S01]  /*af30*/  FMUL.FTZ R64, R64, R188.reuse ;  /* 0x000000bc40407220 */ /* 0x080fe20000410000 */
[----:B------:R-:W-:Y:S01]  /*af40*/  FMUL.FTZ R65, R65, R188 ;  /* 0x000000bc41417220 */ /* 0x000fe20000410000 */
[--C-:B------:R-:W-:Y:S01]  /*af50*/  FFMA.FTZ R196, R155, UR10, -R208.reuse ;  /* 0x0000000a9bc47c23 */ /* 0x100fe200080108d0 */
[----:B------:R-:W-:Y:S01]  /*af60*/  FFMA.FTZ R155, R188, R4, R21 ;  /* 0x00000004bc9b7223 */ /* 0x000fe20000010015 */
[--C-:B------:R-:W-:Y:S01]  /*af70*/  FFMA.FTZ R204, R159, UR10, -R208.reuse ;  /* 0x0000000a9fcc7c23 */ /* 0x100fe200080108d0 */
[--C-:B------:R-:W-:Y:S01]  /*af80*/  FFMA.FTZ R159, R162, UR10, -R208.reuse ;  /* 0x0000000aa29f7c23 */ /* 0x100fe200080108d0 */
[----:B------:R-:W1:Y:S01]  /*af90*/  MUFU.EX2 R181, R181 ;  /* 0x000000b500b57308 */ /* 0x000e620000000800 */
[----:B------:R-:W-:Y:S01]  /*afa0*/  FADD.FTZ R197, R152, R155 ;  /* 0x0000009b98c57221 */ /* 0x000fe20000010000 */
[--C-:B------:R-:W-:Y:S01]  /*afb0*/  FFMA.FTZ R193, R205, UR10, -R208.reuse ;  /* 0x0000000acdc17c23 */ /* 0x100fe200080108d0 */
[--C-:B------:R-:W-:Y:S01]  /*afc0*/  FFMA.FTZ R155, R158, UR10, -R208.reuse ;  /* 0x0000000a9e9b7c23 */ /* 0x100fe200080108d0 */
[--C-:B------:R-:W-:Y:S01]  /*afd0*/  FFMA.FTZ R206, R163, UR10, -R208.reuse ;  /* 0x0000000aa3ce7c23 */ /* 0x100fe200080108d0 */
[----:B------:R-:W-:Y:S01]  /*afe0*/  FADD.FTZ R4, R154, R197 ;  /* 0x000000c59a047221 */ /* 0x000fe20000010000 */
[C---:B------:R-:W-:Y:S01]  /*aff0*/  F2FP.F16.F32.PACK_AB R154, R153.reuse, R154 ;  /* 0x0000009a999a723e */ /* 0x040fe200000000ff */
[----:B------:R-:W-:Y:S01]  /*b000*/  FFMA.FTZ R163, R166, UR10, -R208 ;  /* 0x0000000aa6a37c23 */ /* 0x000fe200080108d0 */
[----:B------:R-:W1:Y:S01]  /*b010*/  MUFU.EX2 R180, R180 ;  /* 0x000000b400b47308 */ /* 0x000e620000000800 */
[----:B------:R-:W-:Y:S01]  /*b020*/  FADD.FTZ R197, R153, R4 ;  /* 0x0000000499c57221 */ /* 0x000fe20000010000 */
[--C-:B------:R-:W-:Y:S01]  /*b030*/  FFMA.FTZ R174, R174, UR10, -R208.reuse ;  /* 0x0000000aaeae7c23 */ /* 0x100fe200080108d0 */
[----:B------:R-:W-:Y:S01]  /*b040*/  F2FP.F16.F32.PACK_AB R152, R152, R21 ;  /* 0x000000159898723e */ /* 0x000fe200000000ff */
[--C-:B------:R-:W-:Y:S01]  /*b050*/  FFMA.FTZ R158, R171, UR10, -R208.reuse ;  /* 0x0000000aab9e7c23 */ /* 0x100fe200080108d0 */
[----:B------:R-:W-:Y:S01]  /*b060*/  FADD.FTZ R4, R156, R197 ;  /* 0x000000c59c047221 */ /* 0x000fe20000010000 */
[--C-:B------:R-:W-:Y:S01]  /*b070*/  FFMA.FTZ R171, R178, UR10, -R208.reuse ;  /* 0x0000000ab2ab7c23 */ /* 0x100fe200080108d0 */
[----:B------:R-:W-:Y:S01]  /*b080*/  FFMA.FTZ R175, R175, UR10, -R208 ;  /* 0x0000000aafaf7c23 */ /* 0x000fe200080108d0 */
[----:B------:R-:W1:Y:S01]  /*b090*/  MUFU.EX2 R185, R185 ;  /* 0x000000b900b97308 */ /* 0x000e620000000800 */
[----:B------:R-:W-:Y:S01]  /*b0a0*/  FADD.FTZ R197, R157, R4 ;  /* 0x000000049dc57221 */ /* 0x000fe20000010000 */
[--C-:B------:R-:W-:Y:S01]  /*b0b0*/  FFMA.FTZ R179, R179, UR10, -R208.reuse ;  /* 0x0000000ab3b37c23 */ /* 0x100fe200080108d0 */
[--C-:B------:R-:W-:Y:S01]  /*b0c0*/  FFMA.FTZ R182, R182, UR10, -R208.reuse ;  /* 0x0000000ab6b67c23 */ /* 0x100fe200080108d0 */
        /* <DEDUP_REMOVED lines=10> */
[----:B------:R-:W-:Y:S01]  /*b170*/  FSEL R197, R10, RZ, P1 ;  /* 0x000000ff0ac57208 */ /* 0x000fe20000800000 */
[----:B------:R-:W-:Y:S01]  /*b180*/  FFMA.FTZ R195, R195, UR10, -R208 ;  /* 0x0000000ac3c37c23 */ /* 0x000fe200080108d0 */
[----:B------:R-:W1:Y:S01]  /*b190*/  MUFU.EX2 R189, R189 ;  /* 0x000000bd00bd7308 */ /* 0x000e620000000800 */
[C---:B------:R-:W-:Y:S01]  /*b1a0*/  FADD.FTZ R203, R165.reuse, R4 ;  /* 0x00000004a5cb7221 */ /* 0x040fe20000010000 */
[----:B------:R-:W-:Y:S01]  /*b1b0*/  F2FP.F16.F32.PACK_AB R160, R165, R160 ;  /* 0x000000a0a5a0723e */ /* 0x000fe200000000ff */
[--C-:B------:R-:W-:Y:S01]  /*b1c0*/  FFMA.FTZ R198, R198, UR10, -R208.reuse ;  /* 0x0000000ac6c67c23 */ /* 0x100fe200080108d0 */
[----:B------:R-:W-:Y:S01]  /*b1d0*/  FFMA.FTZ R199, R199, UR10, -R208 ;  /* 0x0000000ac7c77c23 */ /* 0x000fe200080108d0 */
[----:B------:R-:W-:Y:S01]  /*b1e0*/  FADD.FTZ R4, R164, R203 ;  /* 0x000000cba4047221 */ /* 0x000fe20000010000 */
[----:B------:R-:W-:Y:S01]  /*b1f0*/  F2FP.F16.F32.PACK_AB R156, R157, R156 ;  /* 0x0000009c9d9c723e */ /* 0x000fe200000000ff */
[-C--:B------:R-:W-:Y:S01]  /*b200*/  FMUL.FTZ R68, R68, R188.reuse ;  /* 0x000000bc44447220 */ /* 0x080fe20000410000 */
[----:B------:R-:W1:Y:S01]  /*b210*/  MUFU.EX2 R192, R192 ;  /* 0x000000c000c07308 */ /* 0x000e620000000800 */
[----:B------:R-:W-:Y:S01]  /*b220*/  FADD.FTZ R203, R169, R4 ;  /* 0x00000004a9cb7221 */ /* 0x000fe20000010000 */
[----:B------:R-:W-:Y:S01]  /*b230*/  FADD.FTZ R4, -R197, R22 ;  /* 0x00000016c5047221 */ /* 0x000fe20000010100 */
[--C-:B------:R-:W-:Y:S01]  /*b240*/  FFMA.FTZ R22, R167, UR10, -R208.reuse ;  /* 0x0000000aa7167c23 */ /* 0x100fe200080108d0 */
[----:B------:R-:W-:Y:S01]  /*b250*/  FFMA.FTZ R167, R170, UR10, -R208 ;  /* 0x0000000aaaa77c23 */ /* 0x000fe200080108d0 */
[----:B----4-:R-:W-:Y:S01]  /*b260*/  FADD.FTZ R162, R168, R203 ;  /* 0x000000cba8a27221 */ /* 0x010fe20000010000 */
[-C--:B------:R-:W-:Y:S01]  /*b270*/  FMUL.FTZ R69, R69, R188.reuse ;  /* 0x000000bc45457220 */ /* 0x080fe20000410000 */
[-C--:B------:R-:W-:Y:S01]  /*b280*/  FMUL.FTZ R72, R72, R188.reuse ;  /* 0x000000bc48487220 */ /* 0x080fe20000410000 */
[----:B------:R-:W-:Y:S01]  /*b290*/  MUFU.EX2 R193, R193 ;  /* 0x000000c100c17308 */ /* 0x000fe20000000800 */
[----:B-----5:R-:W-:Y:S01]  /*b2a0*/  FADD.FTZ R197, R173, R162 ;  /* 0x000000a2adc57221 */ /* 0x020fe20000010000 */
[-C--:B------:R-:W-:Y:S01]  /*b2b0*/  FMUL.FTZ R73, R73, R188.reuse ;  /* 0x000000bc49497220 */ /* 0x080fe20000410000 */
[-C--:B------:R-:W-:Y:S01]  /*b2c0*/  FMUL.FTZ R76, R76, R188.reuse ;  /* 0x000000bc4c4c7220 */ /* 0x080fe20000410000 */
[-C--:B------:R-:W-:Y:S01]  /*b2d0*/  FMUL.FTZ R77, R77, R188.reuse ;  /* 0x000000bc4d4d7220 */ /* 0x080fe20000410000 */
[----:B---3--:R-:W-:Y:S01]  /*b2e0*/  FADD.FTZ R162, R172, R197 ;  /* 0x000000c5aca27221 */ /* 0x008fe20000010000 */
[-C--:B------:R-:W-:Y:S01]  /*b2f0*/  FMUL.FTZ R80, R80, R188.reuse ;  /* 0x000000bc50507220 */ /* 0x080fe20000410000 */
[-C--:B------:R-:W-:Y:S01]  /*b300*/  FMUL.FTZ R81, R81, R188.reuse ;  /* 0x000000bc51517220 */ /* 0x080fe20000410000 */
[----:B------:R-:W-:Y:S01]  /*b310*/  MUFU.EX2 R196, R196 ;  /* 0x000000c400c47308 */ /* 0x000fe20000000800 */
[----:B--2---:R-:W-:Y:S01]  /*b320*/  FADD.FTZ R197, R177, R162 ;  /* 0x000000a2b1c57221 */ /* 0x004fe20000010000 */
[-C--:B------:R-:W-:Y:S01]  /*b330*/  FMUL.FTZ R84, R84, R188.reuse ;  /* 0x000000bc54547220 */ /* 0x080fe20000410000 */
[-C--:B------:R-:W-:Y:S01]  /*b340*/  FMUL.FTZ R85, R85, R188.reuse ;  /* 0x000000bc55557220 */ /* 0x080fe20000410000 */
[-C--:B------:R-:W-:Y:S01]  /*b350*/  FMUL.FTZ R88, R88, R188.reuse ;  /* 0x000000bc58587220 */ /* 0x080fe20000410000 */
[----:B-1----:R-:W-:Y:S01]  /*b360*/  FADD.FTZ R162, R176, R197 ;  /* 0x000000c5b0a27221 */ /* 0x002fe20000010000 */
[-C--:B------:R-:W-:Y:S01]  /*b370*/  FMUL.FTZ R89, R89, R188.reuse ;  /* 0x000000bc59597220 */ /* 0x080fe20000410000 */
[-C--:B------:R-:W-:Y:S01]  /*b380*/  FMUL.FTZ R92, R92, R188.reuse ;  /* 0x000000bc5c5c7220 */ /* 0x080fe20000410000 */
[----:B------:R-:W-:Y:S01]  /*b390*/  MUFU.EX2 R155, R155 ;  /* 0x0000009b009b7308 */ /* 0x000fe20000000800 */
[----:B------:R-:W-:Y:S01]  /*b3a0*/  FADD.FTZ R197, R181, R162 ;  /* 0x000000a2b5c57221 */ /* 0x000fe20000010000 */
[-C--:B------:R-:W-:Y:S01]  /*b3b0*/  FMUL.FTZ R93, R93, R188.reuse ;  /* 0x000000bc5d5d7220 */ /* 0x080fe20000410000 */
[-C--:B------:R-:W-:Y:S01]  /*b3c0*/  FMUL.FTZ R96, R96, R188.reuse ;  /* 0x000000bc60607220 */ /* 0x080fe20000410000 */
[-C--:B------:R-:W-:Y:S01]  /*b3d0*/  FMUL.FTZ R97, R97, R188.reuse ;  /* 0x000000bc61617220 */ /* 0x080fe20000410000 */
[----:B------:R-:W-:Y:S01]  /*b3e0*/  FADD.FTZ R162, R180, R197 ;  /* 0x000000c5b4a27221 */ /* 0x000fe20000010000 */
[-C--:B------:R-:W-:Y:S01]  /*b3f0*/  FMUL.FTZ R100, R100, R188.reuse ;  /* 0x000000bc64647220 */ /* 0x080fe20000410000 */
[----:B------:R-:W-:Y:S01]  /*b400*/  FMUL.FTZ R101, R101, R188 ;  /* 0x000000bc65657220 */ /* 0x000fe20000410000 */
[----:B------:R-:W-:Y:S01]  /*b410*/  MUFU.EX2 R204, R204 ;  /* 0x000000cc00cc7308 */ /* 0x000fe20000000800 */
[----:B------:R-:W-:Y:S01]  /*b420*/  FADD.FTZ R153, R185, R162 ;  /* 0x000000a2b9997221 */ /* 0x000fe20000010000 */
[----:B------:R-:W-:Y:S01]  /*b430*/  F2FP.F16.F32.PACK_AB R162, R169, R164 ;  /* 0x000000a4a9a2723e */ /* 0x000fe200000000ff */
[----:B------:R-:W-:Y:S01]  /*b440*/  FMUL.FTZ R104, R104, R188 ;  /* 0x000000bc68687220 */ /* 0x000fe20000410000 */
[----:B------:R-:W-:Y:S01]  /*b450*/  F2FP.F16.F32.PACK_AB R164, R173, R168 ;  /* 0x000000a8ada4723e */ /* 0x000fe200000000ff */
[----:B------:R-:W-:Y:S01]  /*b460*/  FADD.FTZ R166, R184, R153 ;  /* 0x00000099b8a67221 */ /* 0x000fe20000010000 */
[----:B------:R-:W-:Y:S01]  /*b470*/  F2FP.F16.F32.PACK_AB R168, R181, R176 ;  /* 0x000000b0b5a8723e */ /* 0x000fe200000000ff */
[----:B------:R-:W-:Y:S01]  /*b480*/  FMUL.FTZ R176, R4, UR10 ;  /* 0x0000000a04b07c20 */ /* 0x000fe20008410000 */
[----:B------:R1:W-:Y:S01]  /*b490*/  MUFU.EX2 R21, R174 ;  /* 0x000000ae00157308 */ /* 0x0003e20000000800 */
[----:B------:R-:W-:Y:S01]  /*b4a0*/  FADD.FTZ R170, R189, R166 ;  /* 0x000000a6bdaa7221 */ /* 0x000fe20000010000 */
[----:B------:R-:W-:Y:S01]  /*b4b0*/  F2FP.F16.F32.PACK_AB R166, R177, R172 ;  /* 0x000000acb1a6723e */ /* 0x000fe200000000ff */
[----:B------:R-:W-:Y:S01]  /*b4c0*/  FMUL.FTZ R105, R105, R188 ;  /* 0x000000bc69697220 */ /* 0x000fe20000410000 */
[----:B------:R-:W-:Y:S01]  /*b4d0*/  F2FP.F16.F32.PACK_AB R172, R189, R184 ;  /* 0x000000b8bdac723e */ /* 0x000fe200000000ff */
[----:B------:R-:W-:Y:S01]  /*b4e0*/  FADD.FTZ R153, R15, R170 ;  /* 0x000000aa0f997221 */ /* 0x000fe20000010000 */
[----:B------:R-:W-:Y:S01]  /*b4f0*/  F2FP.F16.F32.PACK_AB R170, R185, R180 ;  /* 0x000000b4b9aa723e */ /* 0x000fe200000000ff */
[-C--:B------:R-:W-:Y:S01]  /*b500*/  FMUL.FTZ R108, R108, R188.reuse ;  /* 0x000000bc6c6c7220 */ /* 0x080fe20000410000 */
[----:B------:R-:W2:Y:S01]  /*b510*/  MUFU.EX2 R176, R176 ;  /* 0x000000b000b07308 */ /* 0x000ea20000000800 */
[C---:B-1----:R-:W-:Y:S01]  /*b520*/  F2FP.F16.F32.PACK_AB R174, R192.reuse, R15 ;  /* 0x0000000fc0ae723e */ /* 0x042fe200000000ff */
[----:B------:R-:W-:Y:S01]  /*b530*/  FADD.FTZ R4, R192, R153 ;  /* 0x00000099c0047221 */ /* 0x000fe20000010000 */
        /* <DEDUP_REMOVED lines=13> */
[----:B------:R-:W3:Y:S01]  /*b610*/  MUFU.EX2 R206, R206 ;  /* 0x000000ce00ce7308 */ /* 0x000ee20000000800 */
[----:B--2---:R-:W-:Y:S01]  /*b620*/  FFMA.FTZ R15, R176, R0, R193 ;  /* 0x00000000b00f7223 */ /* 0x004fe200000100c1 */
        /* <DEDUP_REMOVED lines=12> */
[----:B------:R-:W-:Y:S01]  /*b6f0*/  FMUL.FTZ R149, R149, R188 ;  /* 0x000000bc95957220 */ /* 0x000fe20000410000 */
[----:B------:R-:W-:Y:S01]  /*b700*/  F2FP.F16.F32.PACK_AB R153, R196, R193 ;  /* 0x000000c1c499723e */ /* 0x000fe200000000ff */
[----:B------:R-:W4:Y:S01]  /*b710*/  MUFU.EX2 R22, R22 ;  /* 0x0000001600167308 */ /* 0x000f220000000800 */
[----:B-1----:R-:W-:Y:S01]  /*b720*/  FADD.FTZ R15, R159, R0 ;  /* 0x000000009f0f7221 */ /* 0x002fe20000010000 */
[----:B---3--:R-:W-:Y:S01]  /*b730*/  F2FP.F16.F32.PACK_AB R157, R206, R159 ;  /* 0x0000009fce9d723e */ /* 0x008fe200000000ff */
[-C--:B------:R-:W-:Y:S01]  /*b740*/  FMUL.FTZ R26, R26, R176.reuse ;  /* 0x000000b01a1a7220 */ /* 0x080fe20000410000 */
[----:B------:R-:W-:Y:S01]  /*b750*/  F2FP.F16.F32.PACK_AB R155, R204, R155 ;  /* 0x0000009bcc9b723e */ /* 0x000fe200000000ff */
[----:B------:R-:W-:Y:S01]  /*b760*/  FADD.FTZ R0, R206, R15 ;  /* 0x0000000fce007221 */ /* 0x000fe20000010000 */
        /* <DEDUP_REMOVED lines=10> */
[----:B------:R2:W3:Y:S01]  /*b810*/  MUFU.EX2 R178, R158 ;  /* 0x0000009e00b27308 */ /* 0x0004e20000000800 */
[C---:B----4-:R-:W-:Y:S01]  /*b820*/  FADD.FTZ R184, R22.reuse, R15 ;  /* 0x0000000f16b87221 */ /* 0x050fe20000010000 */
[----:B------:R-:W-:Y:S01]  /*b830*/  F2FP.F16.F32.PACK_AB R159, R22, R163 ;  /* 0x000000a3169f723e */ /* 0x000fe200000000ff */
[-C--:B------:R-:W-:Y:S01]  /*b840*/  FMUL.FTZ R43, R43, R176.reuse ;  /* 0x000000b02b2b7220 */ /* 0x080fe20000410000 */
[-C--:B------:R-:W-:Y:S01]  /*b850*/  FMUL.FTZ R46, R46, R176.reuse ;  /* 0x000000b02e2e7220 */ /* 0x080fe20000410000 */
[-C--:B------:R-:W-:Y:S01]  /*b860*/  FMUL.FTZ R47, R47, R176.reuse ;  /* 0x000000b02f2f7220 */ /* 0x080fe20000410000 */
[-C--:B------:R-:W-:Y:S01]  /*b870*/  FMUL.FTZ R50, R50, R176.reuse ;  /* 0x000000b032327220 */ /* 0x080fe20000410000 */
[----:B------:R-:W-:Y:S01]  /*b880*/  FMUL.FTZ R51, R51, R176 ;  /* 0x000000b033337220 */ /* 0x000fe20000410000 */
[----:B------:R-:W-:Y:S01]  /*b890*/  MUFU.EX2 R165, R171 ;  /* 0x000000ab00a57308 */ /* 0x000fe20000000800 */
[----:B--2---:R-:W-:Y:S01]  /*b8a0*/  F2FP.F16.F32.PACK_AB R158, R161, R20 ;  /* 0x00000014a19e723e */ /* 0x004fe200000000ff */
[----:B-1----:R-:W-:Y:S01]  /*b8b0*/  FADD.FTZ R15, R167, R184 ;  /* 0x000000b8a70f7221 */ /* 0x002fe20000010000 */
        /* <DEDUP_REMOVED lines=10> */
[----:B------:R-:W-:Y:S01]  /*b960*/  FADD.FTZ R15, R21, R184 ;  /* 0x000000b8150f7221 */ /* 0x000fe20000010000 */
        /* <DEDUP_REMOVED lines=33> */
[----:B------:R-:W-:Y:S01]  /*bb80*/  FMUL.FTZ R123, R123, R176 ;  /* 0x000000b07b7b7220 */ /* 0x000fe20000410000 */
[----:B------:R-:W4:Y:S01]  /*bb90*/  MUFU.EX2 R0, R187 ;  /* 0x000000bb00007308 */ /* 0x000f220000000800 */
        /* <DEDUP_REMOVED lines=8> */
[----:B------:R-:W-:Y:S01]  /*bc20*/  FADD.FTZ R15, R180, R15 ;  /* 0x0000000fb40f7221 */ /* 0x000fe20000010000 */
[-C--:B------:R-:W-:Y:S01]  /*bc30*/  FMUL.FTZ R131, R131, R176.reuse ;  /* 0x000000b083837220 */ /* 0x080fe20000410000 */
[-C--:B------:R-:W-:Y:S01]  /*bc40*/  FMUL.FTZ R134, R134, R176.reuse ;  /* 0x000000b086867220 */ /* 0x080fe20000410000 */
[-C--:B------:R-:W-:Y:S01]  /*bc50*/  FMUL.FTZ R135, R135, R176.reuse ;  /* 0x000000b087877220 */ /* 0x080fe20000410000 */
[-C--:B------:R-:W-:Y:S01]  /*bc60*/  FMUL.FTZ R138, R138, R176.reuse ;  /* 0x000000b08a8a7220 */ /* 0x080fe20000410000 */
[-C--:B------:R-:W-:Y:S01]  /*bc70*/  FMUL.FTZ R139, R139, R176.reuse ;  /* 0x000000b08b8b7220 */ /* 0x080fe20000410000 */
[-C--:B------:R-:W-:Y:S01]  /*bc80*/  FMUL.FTZ R142, R142, R176.reuse ;  /* 0x000000b08e8e7220 */ /* 0x080fe20000410000 */
[----:B------:R-:W5:Y:S01]  /*bc90*/  MUFU.EX2 R184, R191 ;  /* 0x000000bf00b87308 */ /* 0x000f620000000800 */
[----:B-1----:R-:W-:Y:S01]  /*bca0*/  FADD.FTZ R190, R182, R15 ;  /* 0x0000000fb6be7221 */ /* 0x002fe20000010000 */
[-C--:B------:R-:W-:Y:S01]  /*bcb0*/  FMUL.FTZ R143, R143, R176.reuse ;  /* 0x000000b08f8f7220 */ /* 0x080fe20000410000 */
[-C--:B------:R-:W-:Y:S01]  /*bcc0*/  FMUL.FTZ R146, R146, R176.reuse ;  /* 0x000000b092927220 */ /* 0x080fe20000410000 */
[-C--:B------:R-:W-:Y:S01]  /*bcd0*/  FMUL.FTZ R147, R147, R176.reuse ;  /* 0x000000b093937220 */ /* 0x080fe20000410000 */
[----:B------:R-:W-:Y:S01]  /*bce0*/  FADD.FTZ R190, R183, R190 ;  /* 0x000000beb7be7221 */ /* 0x000fe20000010000 */
[-C--:B------:R-:W-:Y:S01]  /*bcf0*/  FMUL.FTZ R150, R150, R176.reuse ;  /* 0x000000b096967220 */ /* 0x080fe20000410000 */
[----:B------:R-:W-:Y:S01]  /*bd00*/  FMUL.FTZ R151, R151, R176 ;  /* 0x000000b097977220 */ /* 0x000fe20000410000 */
[----:B------:R-:W1:Y:S01]  /*bd10*/  MUFU.EX2 R173, R194 ;  /* 0x000000c200ad7308 */ /* 0x000e620000000800 */
[----:B---3--:R-:W-:Y:S01]  /*bd20*/  FADD.FTZ R15, R169, R190 ;  /* 0x000000bea90f7221 */ /* 0x008fe20000010000 */
[----:B----4-:R-:W-:-:S03]  /*bd30*/  F2FP.F16.F32.PACK_AB R169, R0, R169 ;  /* 0x000000a900a9723e */ /* 0x010fc600000000ff */
[----:B------:R-:W-:-:S03]  /*bd40*/  FADD.FTZ R190, R0, R15 ;  /* 0x0000000f00be7221 */ /* 0x000fc60000010000 */
[----:B------:R-:W3:Y:S01]  /*bd50*/  MUFU.EX2 R186, R195 ;  /* 0x000000c300ba7308 */ /* 0x000ee20000000800 */
[----:B--2---:R-:W-:Y:S01]  /*bd60*/  FADD.FTZ R15, R171, R190 ;  /* 0x000000beab0f7221 */ /* 0x004fe20000010000 */
[----:B-----5:R-:W-:-:S03]  /*bd70*/  F2FP.F16.F32.PACK_AB R171, R184, R171 ;  /* 0x000000abb8ab723e */ /* 0x020fc600000000ff */
[----:B------:R-:W-:-:S03]  /*bd80*/  FADD.FTZ R192, R184, R15 ;  /* 0x0000000fb8c07221 */ /* 0x000fc60000010000 */
[----:B------:R-:W2:Y:S01]  /*bd90*/  MUFU.EX2 R175, R198 ;  /* 0x000000c600af7308 */ /* 0x000ea20000000800 */
[----:B-1----:R-:W-:-:S07]  /*bda0*/  FADD.FTZ R15, R173, R192 ;  /* 0x000000c0ad0f7221 */ /* 0x002fce0000010000 */
[----:B------:R-:W1:Y:S01]  /*bdb0*/  MUFU.EX2 R190, R199 ;  /* 0x000000c700be7308 */ /* 0x000e620000000800 */
[C---:B---3--:R-:W-:Y:S01]  /*bdc0*/  FADD.FTZ R22, R186.reuse, R15 ;  /* 0x0000000fba167221 */ /* 0x048fe20000010000 */
[----:B------:R-:W-:-:S03]  /*bdd0*/  F2FP.F16.F32.PACK_AB R173, R186, R173 ;  /* 0x000000adbaad723e */ /* 0x000fc600000000ff */
[----:B--2---:R-:W-:-:S04]  /*bde0*/  FADD.FTZ R15, R175, R22 ;  /* 0x00000016af0f7221 */ /* 0x004fc80000010000 */
[C---:B-1----:R-:W-:Y:S01]  /*bdf0*/  FADD.FTZ R0, R190.reuse, R15 ;  /* 0x0000000fbe007221 */ /* 0x042fe20000010000 */
[----:B------:R-:W-:Y:S01]  /*be00*/  F2FP.F16.F32.PACK_AB R175, R190, R175 ;  /* 0x000000afbeaf723e */ /* 0x000fe200000000ff */
[----:B------:R-:W-:Y:S06]  /*be10*/  @!P0 BRA `(.L_x_8589) ;  /* 0x0000000000048947 */ /* 0x000fec0003800000 */
[----:B------:R-:W-:Y:S01]  /*be20*/  BPT.TRAP 0x1 ;  /* 0x000000040000795c */ /* 0x000fe20000300000 */
.L_x_8589:
[----:B------:R1:W2:Y:S01]  /*be30*/  SYNCS.PHASECHK.TRANS64.TRYWAIT P1, [UR26+0x22850], R13 ;  /* 0x0228500dff0075a7 */ /* 0x0002a2000802015a */
[----:B------:R-:W-:Y:S05]  /*be40*/  @!P0 BRA `(.L_x_8590) ;  /* 0x0000000000048947 */ /* 0x000fea0003800000 */
[----:B------:R-:W-:Y:S01]  /*be50*/  BPT.TRAP 0x1 ;  /* 0x000000040000795c */ /* 0x000fe20000300000 */
.L_x_8590:
[----:B--2---:R-:W-:Y:S05]  /*be60*/  @P1 BRA `(.L_x_8591) ;  /* 0x0000000000081947 */ /* 0x004fea0003800000 */
[----:B------:R-:W2:Y:S02]  /*be70*/  SYNCS.PHASECHK.TRANS64.TRYWAIT P1, [UR26+0x22850], R13 ;  /* 0x0228500dff0075a7 */ /* 0x000ea4000802015a */
[----:B--2---:R-:W-:Y:S05]  /*be80*/  @!P1 BRA `(.L_x_8592) ;  /* 0x0000005800949947 */ /* 0x004fea0003800000 */
.L_x_8591:
        /* <DEDUP_REMOVED lines=46> */
[----:B--2---:R-:W-:Y:S05]  /*c170*/  @P1 BRA `(.L_x_8593) ;  /* 0xffffffd000401947 */ /* 0x004fea000383ffff */
.L_x_8576:
[----:B------:R-:W1:Y:S01]  /*c180*/  SHFL.BFLY PT, R7, R4, 0x2, 0x1f ;  /* 0x0c401f0004077f89 */ /* 0x000e6200000e0000 */
[----:B------:R-:W-:Y:S01]  /*c190*/  IMAD.MOV.U32 R11, RZ, RZ, RZ ;  /* 0x000000ffff0b7224 */ /* 0x000fe200078e00ff */
[----:B------:R-:W-:Y:S01]  /*c1a0*/  UIADD3 UR39, UR39, 0x1, URZ ;  /* 0x0000000127277890 */ /* 0x000fe2000fffe03f */
[----:B------:R-:W-:Y:S01]  /*c1b0*/  IMAD.U32 R22, RZ, RZ, UR10 ;  /* 0x0000000aff167e24 */ /* 0x000fe2000f8e00ff */
[----:B------:R-:W2:Y:S01]  /*c1c0*/  SHFL.BFLY PT, R9, R0, 0x2, 0x1f ;  /* 0x0c401f0000097f89 */ /* 0x000ea200000e0000 */
[----:B------:R-:W-:Y:S01]  /*c1d0*/  IMAD.MOV.U32 R20, RZ, RZ, -0x800000 ;  /* 0xff800000ff147424 */ /* 0x000fe200078e00ff */
[----:B------:R-:W-:Y:S01]  /*c1e0*/  UISETP.NE.AND UP0, UPT, UR39, 0x2, UPT ;  /* 0x000000022700788c */ /* 0x000fe2000bf05270 */
[----:B------:R3:W-:Y:S06]  /*c1f0*/  BAR.ARV R5, 0x100 ;  /* 0x000400050000751d */ /* 0x0007ec0000002000 */
[----:B------:R-:W-:-:S02]  /*c200*/  USEL UR4, URZ, 0x1, UP0 ;  /* 0x000000013f047887 */ /* 0x000fc40008000000 */
[----:B------:R-:W-:Y:S06]  /*c210*/  BAR.ARV 0x8, 0x120 ;  /* 0x0204800000007b1d */ /* 0x000fec0000002000 */
[----:B------:R-:W-:Y:S01]  /*c220*/  PLOP3.LUT P0, PT, PT, PT, PT, 0x8, 0x0 ;  /* 0x000000000000781c */ /* 0x000fe20003f0e170 */
[----:B------:R-:W-:Y:S01]  /*c230*/  UIADD3 UR37, UR37, 0x1, URZ ;  /* 0x0000000125257890 */ /* 0x000fe2000fffe03f */
[----:B-1----:R-:W-:Y:S01]  /*c240*/  FADD.FTZ R6, R7, R4 ;  /* 0x0000000407067221 */ /* 0x002fe20000010000 */
[----:B------:R-:W-:Y:S02]  /*c250*/  USEL UR39, UR39, URZ, UP0 ;  /* 0x0000003f27277287 */ /* 0x000fe40008000000 */
[----:B------:R-:W-:Y:S01]  /*c260*/  ULOP3.LUT UR38, UR38, UR4, URZ, 0x3c, !UPT ;  /* 0x0000000426267292 */ /* 0x000fe2000f8e3c3f */
[----:B--2---:R-:W-:Y:S01]  /*c270*/  FADD.FTZ R9, R9, R0 ;  /* 0x0000000009097221 */ /* 0x004fe20000010000 */
[----:B------:R-:W1:Y:S01]  /*c280*/  SHFL.BFLY PT, R7, R6, 0x1, 0x1f ;  /* 0x0c201f0006077f89 */ /* 0x000e6200000e0000 */
[----:B------:R-:W-:-:S03]  /*c290*/  IMAD.MOV.U32 R0, RZ, RZ, -0x800000 ;  /* 0xff800000ff007424 */ /* 0x000fc600078e00ff */
[----:B------:R-:W2:Y:S01]  /*c2a0*/  SHFL.BFLY PT, R8, R9, 0x1, 0x1f ;  /* 0x0c201f0009087f89 */ /* 0x000ea200000e0000 */
[----:B-1----:R-:W-:Y:S01]  /*c2b0*/  FADD.FTZ R152, R6, R7 ;  /* 0x0000000706987221 */ /* 0x002fe20000010000 */
[----:B------:R-:W-:Y:S02]  /*c2c0*/  IMAD.MOV.U32 R7, RZ, RZ, RZ ;  /* 0x000000ffff077224 */ /* 0x000fe400078e00ff */
[----:B--2---:R-:W-:Y:S02]  /*c2d0*/  FADD.FTZ R17, R9, R8 ;  /* 0x0000000809117221 */ /* 0x004fe40000010000 */
[----:B------:R-:W-:-:S03]  /*c2e0*/  FSETP.NE.FTZ.AND P1, PT, R152, RZ, PT ;  /* 0x000000ff9800720b */ /* 0x000fc60003f35000 */
[----:B------:R-:W-:-:S10]  /*c2f0*/  FSETP.NE.FTZ.AND P2, PT, R17, RZ, PT ;  /* 0x000000ff1100720b */ /* 0x000fd40003f55000 */
[----:B------:R-:W1:Y:S01]  /*c300*/  @P1 MUFU.RCP R11, R152 ;  /* 0x00000098000b1308 */ /* 0x000e620000001000 */
[----:B------:R-:W-:-:S07]  /*c310*/  @P1 FMUL.FTZ R22, R22, 0.69314718246459960938 ;  /* 0x3f31721816161820 */ /* 0x000fce0000410000 */
        /* <DEDUP_REMOVED lines=67> */
[----:B------:R-:W1:Y:S01]  /*c750*/  @P1 MUFU.LG2 R11, R152 ;  /* 0x00000098000b1308 */ /* 0x000e620000000c00 */
[----:B--2---:R-:W-:Y:S01]  /*c760*/  @P2 FMUL.FTZ R17, R17, 0.69314718246459960938 ;  /* 0x3f31721811112820 */ /* 0x004fe20000410000 */
[-C--:B------:R-:W-:Y:S01]  /*c770*/  FMUL.FTZ R160, R79, R7.reuse ;  /* 0x000000074fa07220 */ /* 0x080fe20000410000 */
[----:B------:R-:W-:Y:S01]  /*c780*/  @P2 FMUL.FTZ R28, R28, 0.69314718246459960938 ;  /* 0x3f3172181c1c2820 */ /* 0x000fe20000410000 */
        /* <DEDUP_REMOVED lines=66> */
.L_x_8523:
        /* <DEDUP_REMOVED lines=8> */
[C---:B------:R-:W-:Y:S01]  /*cc30*/  IADD3 R27, P0, R18.reuse, 0x40, RZ ;  /* 0x00000040121b7810 */ /* 0x040fe20007f1e0ff */
[----:B------:R-:W-:Y:S01]  /*cc40*/  BAR.SYNC.DEFER_BLOCKING 0x1, 0x100 ;  /* 0x0044000000007b1d */ /* 0x000fe20000010000 */
[----:B------:R-:W-:Y:S01]  /*cc50*/  IADD3 R31, P1, R18, 0x60, RZ ;  /* 0x00000060121f7810 */ /* 0x000fe20007f3e0ff */
[----:B------:R-:W-:Y:S01]  /*cc60*/  USHF.R.S32.HI UR5, URZ, 0x1f, UR43 ;  /* 0x0000001f3f057899 */ /* 0x000fe2000801142b */
[----:B------:R-:W-:Y:S02]  /*cc70*/  LOP3.LUT R26, R27, 0x380, RZ, 0xc0, !PT ;  /* 0x000003801b1a7812 */ /* 0x000fe400078ec0ff */
[----:B------:R-:W-:Y:S01]  /*cc80*/  LOP3.LUT R30, R31, 0x380, RZ, 0xc0, !PT ;  /* 0x000003801f1e7812 */ /* 0x000fe200078ec0ff */
[----:B------:R-:W-:Y:S01]  /*cc90*/  ULDC.64 UR6, c[0x0][0xb70] ;  /* 0x0002dc0000067ab9 */ /* 0x000fe20000000a00 */
[----:B------:R-:W-:Y:S01]  /*cca0*/  SHF.R.U64 R26, R26, 0x3, RZ ;  /* 0x000000031a1a7819 */ /* 0x000fe200000012ff */
[----:B------:R-:W-:Y:S01]  /*ccb0*/  UIMAD.WIDE.U32 UR8, UR43, UR6, URZ ;  /* 0x000000062b0872a5 */ /* 0x000fe2000f8e003f */
[----:B------:R-:W-:Y:S01]  /*ccc0*/  SHF.R.U64 R30, R30, 0x3, RZ ;  /* 0x000000031e1e7819 */ /* 0x000fe200000012ff */
[----:B------:R-:W-:Y:S01]  /*ccd0*/  UIMAD UR5, UR5, UR6, URZ ;  /* 0x00000006050572a4 */ /* 0x000fe2000f8e023f */
[----:B------:R-:W-:Y:S01]  /*cce0*/  LOP3.LUT R26, R26, R27, RZ, 0x3c, !PT ;  /* 0x0000001b1a1a7212 */ /* 0x000fe200078e3cff */
[--C-:B------:R-:W-:Y:S01]  /*ccf0*/  IMAD.X R27, RZ, RZ, R19.reuse, P0 ;  /* 0x000000ffff1b7224 */ /* 0x100fe200000e0613 */
[----:B------:R-:W-:Y:S01]  /*cd00*/  IADD3 R3, P0, R18, 0x8020, RZ ;  /* 0x0000802012037810 */ /* 0x000fe20007f1e0ff */
[----:B------:R-:W-:Y:S01]  /*cd10*/  ULDC UR6, c[0x0][0xa88] ;  /* 0x0002a20000067ab9 */ /* 0x000fe20000000800 */
[----:B------:R-:W-:Y:S01]  /*cd20*/  LOP3.LUT R30, R30, R31, RZ, 0x3c, !PT ;  /* 0x0000001f1e1e7212 */ /* 0x000fe200078e3cff */
[----:B------:R-:W-:Y:S01]  /*cd30*/  IMAD.X R31, RZ, RZ, R19, P1 ;  /* 0x000000ffff1f7224 */ /* 0x000fe200008e0613 */
[----:B------:R-:W-:Y:S01]  /*cd40*/  IADD3 R7, P1, R18, 0x8040, RZ ;  /* 0x0000804012077810 */ /* 0x000fe20007f3e0ff */
[----:B------:R-:W-:Y:S01]  /*cd50*/  UIMAD UR5, UR43, UR7, UR5 ;  /* 0x000000072b0572a4 */ /* 0x000fe2000f8e0205 */
[----:B------:R-:W-:-:S02]  /*cd60*/  LOP3.LUT R28, R3, 0x380, RZ, 0xc0, !PT ;  /* 0x00000380031c7812 */ /* 0x000fc400078ec0ff */
[----:B------:R-:W-:Y:S01]  /*cd70*/  IADD3 R11, P6, R18, 0x20, RZ ;  /* 0x00000020120b7810 */ /* 0x000fe20007fde0ff */
[----:B------:R-:W-:Y:S01]  /*cd80*/  UIADD3 UR5, UR9, UR5, URZ ;  /* 0x0000000509057290 */ /* 0x000fe2000fffe03f */
[----:B------:R-:W-:Y:S02]  /*cd90*/  LOP3.LUT R48, R7, 0x380, RZ, 0xc0, !PT ;  /* 0x0000038007307812 */ /* 0x000fe400078ec0ff */
[----:B------:R-:W-:Y:S02]  /*cda0*/  SHF.R.U64 R28, R28, 0x3, RZ ;  /* 0x000000031c1c7819 */ /* 0x000fe400000012ff */
[----:B------:R-:W-:Y:S02]  /*cdb0*/  LOP3.LUT R10, R11, 0x380, RZ, 0xc0, !PT ;  /* 0x000003800b0a7812 */ /* 0x000fe400078ec0ff */
[----:B------:R-:W-:Y:S02]  /*cdc0*/  IADD3 R35, P2, R18, 0x4000, RZ ;  /* 0x0000400012237810 */ /* 0x000fe40007f5e0ff */
[----:B------:R-:W-:-:S02]  /*cdd0*/  SHF.R.U64 R48, R48, 0x3, RZ ;  /* 0x0000000330307819 */ /* 0x000fc400000012ff */
[----:B------:R-:W-:Y:S02]  /*cde0*/  LOP3.LUT R28, R28, R3, RZ, 0x3c, !PT ;  /* 0x000000031c1c7212 */ /* 0x000fe400078e3cff */
[----:B------:R-:W-:Y:S02]  /*cdf0*/  LOP3.LUT R59, R18, 0x380, RZ, 0xc0, !PT ;  /* 0x00000380123b7812 */ /* 0x000fe400078ec0ff */
[----:B------:R-:W-:Y:S02]  /*ce00*/  SHF.R.S32.HI R3, RZ, 0x1f, R202 ;  /* 0x0000001fff037819 */ /* 0x000fe400000114ca */
[----:B------:R-:W-:Y:S02]  /*ce10*/  SHF.R.U64 R10, R10, 0x3, RZ ;  /* 0x000000030a0a7819 */ /* 0x000fe400000012ff */
[----:B------:R-:W-:Y:S02]  /*ce20*/  LOP3.LUT R34, R35, 0x380, RZ, 0xc0, !PT ;  /* 0x0000038023227812 */ /* 0x000fe400078ec0ff */
[----:B------:R-:W-:-:S02]  /*ce30*/  LOP3.LUT R48, R48, R7, RZ, 0x3c, !PT ;  /* 0x0000000730307212 */ /* 0x000fc400078e3cff */
[----:B------:R-:W-:Y:S02]  /*ce40*/  SHF.R.U64 R59, R59, 0x3, RZ ;  /* 0x000000033b3b7819 */ /* 0x000fe400000012ff */
[----:B------:R-:W-:Y:S02]  /*ce50*/  LEA.HI R7, R3, R202, RZ, 0x7 ;  /* 0x000000ca03077211 */ /* 0x000fe400078f38ff */
[----:B------:R-:W-:Y:S01]  /*ce60*/  LOP3.LUT R10, R10, R11, RZ, 0x3c, !PT ;  /* 0x0000000b0a0a7212 */ /* 0x000fe200078e3cff */
[----:B------:R-:W-:Y:S01]  /*ce70*/  IMAD.X R11, RZ, RZ, R19, P6 ;  /* 0x000000ffff0b7224 */ /* 0x000fe200030e0613 */
[----:B------:R-:W-:Y:S02]  /*ce80*/  IADD3 R39, P3, R18, 0x4020, RZ ;  /* 0x0000402012277810 */ /* 0x000fe40007f7e0ff */
[----:B------:R-:W-:Y:S02]  /*ce90*/  SHF.R.U64 R34, R34, 0x3, RZ ;  /* 0x0000000322227819 */ /* 0x000fe400000012ff */
[----:B------:R-:W-:-:S02]  /*cea0*/  IADD3 R41, P4, R18, 0x4040, RZ ;  /* 0x0000404012297810 */ /* 0x000fc40007f9e0ff */
[C---:B------:R-:W-:Y:S02]  /*ceb0*/  IADD3 R43, P5, R18.reuse, 0x4060, RZ ;  /* 0x00004060122b7810 */ /* 0x040fe40007fbe0ff */
[----:B------:R-:W-:Y:S02]  /*cec0*/  IADD3 R47, P6, R18, 0x8000, RZ ;  /* 0x00008000122f7810 */ /* 0x000fe40007fde0ff */
[----:B------:R-:W-:Y:S01]  /*ced0*/  LOP3.LUT R58, R59, R18, RZ, 0x3c, !PT ;  /* 0x000000123b3a7212 */ /* 0x000fe200078e3cff */
[--C-:B------:R-:W-:Y:S01]  /*cee0*/  IMAD.MOV.U32 R59, RZ, RZ, R19.reuse ;  /* 0x000000ffff3b7224 */ /* 0x100fe200078e0013 */
[----:B------:R-:W-:Y:S02]  /*cef0*/  LOP3.LUT R7, R7, 0xffffff80, RZ, 0xc0, !PT ;  /* 0xffffff8007077812 */ /* 0x000fe400078ec0ff */
[----:B------:R-:W-:Y:S02]  /*cf00*/  LOP3.LUT R38, R39, 0x380, RZ, 0xc0, !PT ;  /* 0x0000038027267812 */ /* 0x000fe400078ec0ff */
[----:B------:R-:W-:Y:S01]  /*cf10*/  LOP3.LUT R34, R34, R35, RZ, 0x3c, !PT ;  /* 0x0000002322227212 */ /* 0x000fe200078e3cff */
[----:B------:R-:W-:Y:S01]  /*cf20*/  IMAD.X R35, RZ, RZ, R19, P2 ;  /* 0x000000ffff237224 */ /* 0x000fe200010e0613 */
[----:B------:R-:W-:Y:S01]  /*cf30*/  LOP3.LUT R40, R41, 0x380, RZ, 0xc0, !PT ;  /* 0x0000038029287812 */ /* 0x000fe200078ec0ff */
[----:B------:R-:W-:Y:S01]  /*cf40*/  IMAD.IADD R22, R202, 0x1, -R7 ;  /* 0x00000001ca167824 */ /* 0x000fe200078e0a07 */
[----:B------:R-:W-:-:S02]  /*cf50*/  LOP3.LUT R42, R43, 0x380, RZ, 0xc0, !PT ;  /* 0x000003802b2a7812 */ /* 0x000fc400078ec0ff */
[----:B------:R-:W-:Y:S02]  /*cf60*/  LOP3.LUT R46, R47, 0x380, RZ, 0xc0, !PT ;  /* 0x000003802f2e7812 */ /* 0x000fe400078ec0ff */
[----:B------:R-:W-:Y:S02]  /*cf70*/  SHF.R.U64 R38, R38, 0x3, RZ ;  /* 0x0000000326267819 */ /* 0x000fe400000012ff */
[----:B------:R-:W-:Y:S02]  /*cf80*/  SHF.R.U64 R40, R40, 0x3, RZ ;  /* 0x0000000328287819 */ /* 0x000fe400000012ff */
[----:B------:R-:W-:Y:S02]  /*cf90*/  MOV R59, R58 ;  /* 0x0000003a003b7202 */ /* 0x000fe40000000f00 */
[----:B------:R-:W-:Y:S02]  /*cfa0*/  F2FP.F16.F32.PACK_AB R4, R25, R4 ;  /* 0x000000041904723e */ /* 0x000fe400000000ff */
[----:B------:R-:W-:-:S02]  /*cfb0*/  F2FP.F16.F32.PACK_AB R5, R172, R5 ;  /* 0x00000005ac05723e */ /* 0x000fc400000000ff */
[----:B------:R-:W-:Y:S01]  /*cfc0*/  F2FP.F16.F32.PACK_AB R6, R29, R6 ;  /* 0x000000061d06723e */ /* 0x000fe200000000ff */
[--C-:B------:R-:W-:Y:S01]  /*cfd0*/  IMAD.X R29, RZ, RZ, R19.reuse, P0 ;  /* 0x000000ffff1d7224 */ /* 0x100fe200000e0613 */
[----:B------:R-:W-:Y:S01]  /*cfe0*/  F2FP.F16.F32.PACK_AB R7, R170, R49 ;  /* 0x00000031aa07723e */ /* 0x000fe200000000ff */
[--C-:B------:R-:W-:Y:S01]  /*cff0*/  IMAD.X R49, RZ, RZ, R19.reuse, P1 ;  /* 0x000000ffff317224 */ /* 0x100fe200008e0613 */
[----:B------:R-:W-:Y:S02]  /*d000*/  SHF.R.U64 R42, R42, 0x3, RZ ;  /* 0x000000032a2a7819 */ /* 0x000fe400000012ff */
[----:B------:R-:W-:Y:S01]  /*d010*/  SHF.R.U64 R46, R46, 0x3, RZ ;  /* 0x000000032e2e7819 */ /* 0x000fe200000012ff */
[----:B------:R1:W-:Y:S01]  /*d020*/  STSM.16.M88.4 [R59], R4 ;  /* 0x000000043b007844 */ /* 0x0003e20000000200 */
[----:B------:R-:W-:Y:S01]  /*d030*/  MOV R34, R34 ;  /* 0x0000002200227202 */ /* 0x000fe20000000f00 */
[----:B------:R-:W-:Y:S01]  /*d040*/  VIADD R35, R201, UR42 ;  /* 0x0000002ac9237c36 */ /* 0x000fe20008000000 */
[----:B------:R-:W-:Y:S01]  /*d050*/  LOP3.LUT R38, R38, R39, RZ, 0x3c, !PT ;  /* 0x0000002726267212 */ /* 0x000fe200078e3cff */
[--C-:B------:R-:W-:Y:S01]  /*d060*/  IMAD.X R39, RZ, RZ, R19.reuse, P3 ;  /* 0x000000ffff277224 */ /* 0x100fe200018e0613 */
[----:B------:R-:W-:Y:S01]  /*d070*/  LOP3.LUT R40, R40, R41, RZ, 0x3c, !PT ;  /* 0x0000002928287212 */ /* 0x000fe200078e3cff */
[----:B------:R-:W-:Y:S01]  /*d080*/  IMAD.X R41, RZ, RZ, R19, P4 ;  /* 0x000000ffff297224 */ /* 0x000fe200020e0613 */
[----:B------:R-:W-:-:S02]  /*d090*/  IADD3 R51, P2, R18, 0x8060, RZ ;  /* 0x0000806012337810 */ /* 0x000fc40007f5e0ff */
[----:B------:R-:W-:Y:S01]  /*d0a0*/  LOP3.LUT R42, R42, R43, RZ, 0x3c, !PT ;  /* 0x0000002b2a2a7212 */ /* 0x000fe200078e3cff */
[--C-:B------:R-:W-:Y:S01]  /*d0b0*/  IMAD.X R43, RZ, RZ, R19.reuse, P5 ;  /* 0x000000ffff2b7224 */ /* 0x100fe200028e0613 */
[----:B------:R-:W-:Y:S01]  /*d0c0*/  LOP3.LUT R46, R46, R47, RZ, 0x3c, !PT ;  /* 0x0000002f2e2e7212 */ /* 0x000fe200078e3cff */
[----:B------:R-:W-:Y:S01]  /*d0d0*/  IMAD.X R47, RZ, RZ, R19, P6 ;  /* 0x000000ffff2f7224 */ /* 0x000fe200030e0613 */
[C---:B------:R-:W-:Y:S02]  /*d0e0*/  IADD3 R53, P3, R18.reuse, 0xc000, RZ ;  /* 0x0000c00012357810 */ /* 0x040fe40007f7e0ff */
[C---:B------:R-:W-:Y:S01]  /*d0f0*/  IADD3 R55, P4, R18.reuse, 0xc020, RZ ;  /* 0x0000c02012377810 */ /* 0x040fe20007f9e0ff */
[----:B-1----:R-:W-:Y:S01]  /*d100*/  VIADD R4, R35, 0x8 ;  /* 0x0000000823047836 */ /* 0x002fe20000000000 */
[C---:B------:R-:W-:Y:S02]  /*d110*/  IADD3 R57, P5, R18.reuse, 0xc040, RZ ;  /* 0x0000c04012397810 */ /* 0x040fe40007fbe0ff */
[----:B------:R-:W-:-:S02]  /*d120*/  IADD3 R17, P6, R18, 0xc060, RZ ;  /* 0x0000c06012117810 */ /* 0x000fc40007fde0ff */
[----:B------:R-:W-:Y:S02]  /*d130*/  LOP3.LUT P0, RZ, R22, 0x3, RZ, 0xc0, !PT ;  /* 0x0000000316ff7812 */ /* 0x000fe4000780c0ff */
[----:B------:R-:W-:Y:S01]  /*d140*/  LOP3.LUT R50, R51, 0x380, RZ, 0xc0, !PT ;  /* 0x0000038033327812 */ /* 0x000fe200078ec0ff */
[----:B------:R-:W-:Y:S01]  /*d150*/  IMAD.X R59, RZ, RZ, R19, P6 ;  /* 0x000000ffff3b7224 */ /* 0x000fe200030e0613 */
[----:B------:R-:W-:Y:S02]  /*d160*/  LOP3.LUT R52, R53, 0x380, RZ, 0xc0, !PT ;  /* 0x0000038035347812 */ /* 0x000fe400078ec0ff */
[----:B------:R-:W-:Y:S02]  /*d170*/  LOP3.LUT R54, R55, 0x380, RZ, 0xc0, !PT ;  /* 0x0000038037367812 */ /* 0x000fe400078ec0ff */
[----:B------:R-:W-:Y:S02]  /*d180*/  LOP3.LUT R56, R57, 0x380, RZ, 0xc0, !PT ;  /* 0x0000038039387812 */ /* 0x000fe400078ec0ff */
[----:B------:R-:W-:-:S02]  /*d190*/  LOP3.LUT R58, R17, 0x380, RZ, 0xc0, !PT ;  /* 0x00000380113a7812 */ /* 0x000fc400078ec0ff */
[----:B------:R-:W-:Y:S02]  /*d1a0*/  ISETP.GE.OR P1, PT, R4, UR6, P0 ;  /* 0x0000000604007c0c */ /* 0x000fe40008726670 */
[----:B------:R-:W-:Y:S02]  /*d1b0*/  SHF.R.U64 R50, R50, 0x3, RZ ;  /* 0x0000000332327819 */ /* 0x000fe400000012ff */
[----:B------:R-:W-:Y:S02]  /*d1c0*/  MOV R94, R10 ;  /* 0x0000000a005e7202 */ /* 0x000fe40000000f00 */
[----:B------:R-:W-:Y:S02]  /*d1d0*/  F2FP.F16.F32.PACK_AB R4, R33, R32 ;  /* 0x000000202104723e */ /* 0x000fe400000000ff */
[----:B------:R-:W-:Y:S02]  /*d1e0*/  F2FP.F16.F32.PACK_AB R5, R171, R158 ;  /* 0x0000009eab05723e */ /* 0x000fe400000000ff */
[----:B------:R-:W-:-:S02]  /*d1f0*/  F2FP.F16.F32.PACK_AB R6, R37, R36 ;  /* 0x000000242506723e */ /* 0x000fc400000000ff */
[----:B------:R-:W-:Y:S02]  /*d200*/  F2FP.F16.F32.PACK_AB R7, R168, R157 ;  /* 0x0000009da807723e */ /* 0x000fe400000000ff */
[----:B------:R-:W-:Y:S02]  /*d210*/  F2FP.F16.F32.PACK_AB R8, R8, R9 ;  /* 0x000000090808723e */ /* 0x000fe400000000ff */
[----:B------:R-:W-:Y:S01]  /*d220*/  SHF.R.U64 R52, R52, 0x3, RZ ;  /* 0x0000000334347819 */ /* 0x000fe200000012ff */
[----:B------:R1:W-:Y:S01]  /*d230*/  STSM.16.M88.4 [R94], R4 ;  /* 0x000000045e007844 */ /* 0x0003e20000000200 */
[----:B------:R-:W-:Y:S02]  /*d240*/  MOV R87, R26 ;  /* 0x0000001a00577202 */ /* 0x000fe40000000f00 */
[----:B------:R-:W-:Y:S02]  /*d250*/  MOV R22, R30 ;  /* 0x0000001e00167202 */ /* 0x000fe40000000f00 */
[----:B------:R-:W-:Y:S01]  /*d260*/  F2FP.F16.F32.PACK_AB R9, R169, R156 ;  /* 0x0000009ca909723e */ /* 0x000fe200000000ff */
[----:B------:R-:W1:Y:S01]  /*d270*/  LDC.64 R30, c[0x0][0xb78] ;  /* 0x0002de00ff1e7b82 */ /* 0x000e620000000a00 */
[----:B------:R-:W-:-:S02]  /*d280*/  F2FP.F16.F32.PACK_AB R10, R45, R44 ;  /* 0x0000002c2d0a723e */ /* 0x000fc400000000ff */
[----:B------:R-:W-:Y:S02]  /*d290*/  F2FP.F16.F32.PACK_AB R11, R166, R155 ;  /* 0x0000009ba60b723e */ /* 0x000fe400000000ff */
[----:B------:R-:W-:Y:S02]  /*d2a0*/  F2FP.F16.F32.PACK_AB R12, R12, R13 ;  /* 0x0000000d0c0c723e */ /* 0x000fe400000000ff */
[----:B------:R-:W-:Y:S01]  /*d2b0*/  F2FP.F16.F32.PACK_AB R14, R14, R15 ;  /* 0x0000000f0e0e723e */ /* 0x000fe200000000ff */
[----:B------:R-:W-:Y:S01]  /*d2c0*/  STSM.16.M88.4 [R87], R8 ;  /* 0x0000000857007844 */ /* 0x000fe20000000200 */
[----:B------:R-:W-:Y:S02]  /*d2d0*/  SHF.R.U64 R54, R54, 0x3, RZ ;  /* 0x0000000336367819 */ /* 0x000fe400000012ff */
[----:B------:R-:W-:Y:S02]  /*d2e0*/  F2FP.F16.F32.PACK_AB R13, R167, R154 ;  /* 0x0000009aa70d723e */ /* 0x000fe400000000ff */
[----:B------:R-:W-:-:S02]  /*d2f0*/  F2FP.F16.F32.PACK_AB R15, R164, R153 ;  /* 0x00000099a40f723e */ /* 0x000fc400000000ff */
[----:B------:R-:W-:Y:S02]  /*d300*/  F2FP.F16.F32.PACK_AB R64, R65, R64 ;  /* 0x000000404140723e */ /* 0x000fe400000000ff */
[----:B------:R-:W-:Y:S01]  /*d310*/  SHF.R.U64 R56, R56, 0x3, RZ ;  /* 0x0000000338387819 */ /* 0x000fe200000012ff */
[----:B------:R-:W-:Y:S01]  /*d320*/  STSM.16.M88.4 [R22], R12 ;  /* 0x0000000c16007844 */ /* 0x000fe20000000200 */
[----:B------:R-:W-:Y:S02]  /*d330*/  SHF.R.U64 R58, R58, 0x3, RZ ;  /* 0x000000033a3a7819 */ /* 0x000fe400000012ff */
[----:B------:R-:W-:Y:S02]  /*d340*/  F2FP.F16.F32.PACK_AB R24, R24, R21 ;  /* 0x000000151818723e */ /* 0x000fe400000000ff */
[----:B------:R-:W-:Y:S02]  /*d350*/  F2FP.F16.F32.PACK_AB R25, R165, R152 ;  /* 0x00000098a519723e */ /* 0x000fe400000000ff */
[----:B------:R-:W-:-:S02]  /*d360*/  F2FP.F16.F32.PACK_AB R26, R61, R60 ;  /* 0x0000003c3d1a723e */ /* 0x000fc400000000ff */
[----:B------:R-:W-:Y:S02]  /*d370*/  F2FP.F16.F32.PACK_AB R27, R163, R62 ;  /* 0x0000003ea31b723e */ /* 0x000fe400000000ff */
[----:B------:R-:W-:Y:S02]  /*d380*/  F2FP.F16.F32.PACK_AB R65, R161, R66 ;  /* 0x00000042a141723e */ /* 0x000fe400000000ff */
[----:B------:R-:W-:Y:S01]  /*d390*/  F2FP.F16.F32.PACK_AB R72, R73, R72 ;  /* 0x000000484948723e */ /* 0x000fe200000000ff */
[----:B------:R-:W-:Y:S01]  /*d3a0*/  STSM.16.M88.4 [R34], R24 ;  /* 0x0000001822007844 */ /* 0x000fe20000000200 */
[----:B------:R-:W-:Y:S01]  /*d3b0*/  LOP3.LUT R50, R50, R51, RZ, 0x3c, !PT ;  /* 0x0000003332327212 */ /* 0x000fe200078e3cff */
[----:B------:R-:W-:Y:S01]  /*d3c0*/  IMAD.X R51, RZ, RZ, R19, P2 ;  /* 0x000000ffff337224 */ /* 0x000fe200010e0613 */
[----:B------:R-:W-:Y:S02]  /*d3d0*/  MOV R38, R38 ;  /* 0x0000002600267202 */ /* 0x000fe40000000f00 */
        /* <DEDUP_REMOVED lines=23> */
[----:B------:R-:W-:Y:S02]  /*d550*/  LOP3.LUT R58, R58, R17, RZ, 0x3c, !PT ;  /* 0x000000113a3a7212 */ /* 0x000fe400078e3cff */
[----:B------:R-:W-:-:S02]  /*d560*/  MOV R46, R46 ;  /* 0x0000002e002e7202 */ /* 0x000fc40000000f00 */
[----:B------:R-:W-:Y:S02]  /*d570*/  F2FP.F16.F32.PACK_AB R90, R93, R92 ;  /* 0x0000005c5d5a723e */ /* 0x000fe400000000ff */
[----:B------:R-:W-:Y:S02]  /*d580*/  F2FP.F16.F32.PACK_AB R91, R78, R91 ;  /* 0x0000005b4e5b723e */ /* 0x000fe400000000ff */
[----:B------:R-:W-:Y:S02]  /*d590*/  F2FP.F16.F32.PACK_AB R97, R63, R98 ;  /* 0x000000623f61723e */ /* 0x000fe400000000ff */
[----:B------:R-:W-:Y:S01]  /*d5a0*/  F2FP.F16.F32.PACK_AB R104, R105, R104 ;  /* 0x000000686968723e */ /* 0x000fe200000000ff */
[----:B------:R-:W-:Y:S01]  /*d5b0*/  STSM.16.M88.4 [R46], R88 ;  /* 0x000000582e007844 */ /* 0x000fe20000000200 */
[----:B------:R-:W-:Y:S01]  /*d5c0*/  MOV R17, R28 ;  /* 0x0000001c00117202 */ /* 0x000fe20000000f00 */
[----:B------:R-:W-:Y:S01]  /*d5d0*/  IMAD.U32 R29, RZ, RZ, UR9 ;  /* 0x00000009ff1d7e24 */ /* 0x000fe2000f8e00ff */
[----:B------:R-:W-:Y:S01]  /*d5e0*/  F2FP.F16.F32.PACK_AB R98, R101, R100 ;  /* 0x000000646562723e */ /* 0x000fe200000000ff */
[----:B------:R-:W-:Y:S01]  /*d5f0*/  IMAD.U32 R29, RZ, RZ, UR5 ;  /* 0x00000005ff1d7e24 */ /* 0x000fe2000f8e00ff */
[----:B------:R-:W-:Y:S01]  /*d600*/  F2FP.F16.F32.PACK_AB R99, R70, R99 ;  /* 0x000000634663723e */ /* 0x000fe200000000ff */
[----:B------:R-:W-:Y:S01]  /*d610*/  USHF.R.S32.HI UR5, URZ, 0x1f, UR44 ;  /* 0x0000001f3f057899 */ /* 0x000fe2000801142c */
[----:B------:R-:W-:Y:S01]  /*d620*/  F2FP.F16.F32.PACK_AB R105, R107, R106 ;  /* 0x0000006a6b69723e */ /* 0x000fe200000000ff */
[----:B------:R-:W-:Y:S01]  /*d630*/  IMAD.U32 R28, RZ, RZ, UR8 ;  /* 0x00000008ff1c7e24 */ /* 0x000fe2000f8e00ff */
[----:B------:R-:W-:Y:S01]  /*d640*/  F2FP.F16.F32.PACK_AB R112, R113, R112 ;  /* 0x000000707170723e */ /* 0x000fe200000000ff */
[----:B------:R-:W-:Y:S01]  /*d650*/  STSM.16.M88.4 [R17], R96 ;  /* 0x0000006011007844 */ /* 0x000fe20000000200 */
[----:B------:R-:W-:Y:S01]  /*d660*/  MOV R48, R48 ;  /* 0x0000003000307202 */ /* 0x000fe20000000f00 */
[C---:B-1----:R-:W-:Y:S01]  /*d670*/  IMAD R4, R30.reuse, UR5, RZ ;  /* 0x000000051e047c24 */ /* 0x042fe2000f8e02ff */
[----:B------:R-:W-:Y:S01]  /*d680*/  F2FP.F16.F32.PACK_AB R106, R109, R108 ;  /* 0x0000006c6d6a723e */ /* 0x000fe200000000ff */
[----:B------:R-:W-:Y:S01]  /*d690*/  IMAD.WIDE.U32 R28, R30, UR44, R28 ;  /* 0x0000002c1e1c7c25 */ /* 0x000fe2000f8e001c */
[----:B------:R-:W-:-:S02]  /*d6a0*/  F2FP.F16.F32.PACK_AB R107, R111, R110 ;  /* 0x0000006e6f6b723e */ /* 0x000fc400000000ff */
[----:B------:R-:W-:Y:S01]  /*d6b0*/  F2FP.F16.F32.PACK_AB R113, R115, R114 ;  /* 0x000000727371723e */ /* 0x000fe200000000ff */
[----:B------:R-:W-:Y:S01]  /*d6c0*/  IMAD R4, R31, UR44, R4 ;  /* 0x0000002c1f047c24 */ /* 0x000fe2000f8e0204 */
        /* <DEDUP_REMOVED lines=28> */
[----:B------:R-:W-:-:S02]  /*d890*/  LEA.HI R3, R3, R202, RZ, 0x5 ;  /* 0x000000ca03037211 */ /* 0x000fc400078f28ff */
[----:B------:R-:W-:Y:S01]  /*d8a0*/  SHF.R.S32.HI R5, RZ, 0x1f, R35 ;  /* 0x0000001fff057819 */ /* 0x000fe20000011423 */
[----:B------:R-:W-:Y:S01]  /*d8b0*/  STSM.16.M88.4 [R58], R144 ;  /* 0x000000903a007844 */ /* 0x000fe20000000200 */
[----:B------:R-:W-:Y:S02]  /*d8c0*/  SHF.R.S32.HI R3, RZ, 0x5, R3 ;  /* 0x00000005ff037819 */ /* 0x000fe40000011403 */
[C---:B------:R-:W-:Y:S01]  /*d8d0*/  IADD3 R6, P2, R35.reuse, R28, RZ ;  /* 0x0000001c23067210 */ /* 0x040fe20007f5e0ff */
[----:B------:R-:W-:Y:S01]  /*d8e0*/  @!PT LDS RZ, [RZ] ;  /* 0x00000000fffff984 */ /* 0x000fe20000000800 */
[----:B------:R-:W-:Y:S01]  /*d8f0*/  @!PT LDS RZ, [RZ] ;  /* 0x00000000fffff984 */ /* 0x000fe20000000800 */
[----:B------:R-:W-:Y:S01]  /*d900*/  @!PT LDS RZ, [RZ] ;  /* 0x00000000fffff984 */ /* 0x000fe20000000800 */
[----:B------:R-:W-:Y:S01]  /*d910*/  @!PT LDS RZ, [RZ] ;  /* 0x00000000fffff984 */ /* 0x000fe20000000800 */
[----:B------:R1:W-:Y:S06]  /*d920*/  MEMBAR.ALL.CTA ;  /* 0x0000000000007992 */ /* 0x0003ec0000008000 */
[----:B-1----:R-:W1:Y:S02]  /*d930*/  FENCE.VIEW.ASYNC.S ;  /* 0x00000000000073c6 */ /* 0x002e640000000000 */
[----:B-1----:R-:W-:Y:S06]  /*d940*/  BAR.ARV 0x1, 0x120 ;  /* 0x0044800000007b1d */ /* 0x002fec0000002000 */
[----:B------:R-:W-:Y:S01]  /*d950*/  ISETP.GE.OR P0, PT, R35, UR6, P0 ;  /* 0x0000000623007c0c */ /* 0x000fe20008706670 */
[----:B------:R-:W-:Y:S01]  /*d960*/  ULDC.64 UR6, c[0x0][0xb40] ;  /* 0x0002d00000067ab9 */ /* 0x000fe20000000a00 */
[----:B------:R-:W1:Y:S01]  /*d970*/  SHFL.IDX PT, R3, R3, RZ, 0x1f ;  /* 0x00001fff03037589 */ /* 0x000e6200000e0000 */
[----:B------:R-:W-:-:S02]  /*d980*/  IADD3.X R5, R5, R29, R4, P2, !PT ;  /* 0x0000001d05057210 */ /* 0x000fc400017fe404 */
[----:B------:R-:W-:-:S04]  /*d990*/  LEA R4, P2, R6, UR6, 0x2 ;  /* 0x0000000606047c11 */ /* 0x000fc8000f8410ff */
        /* <DEDUP_REMOVED lines=35> */
.L_x_8597:
[----:B------:R-:W-:Y:S05]  /*dbd0*/  BSYNC B0 ;  /* 0x0000000000007941 */ /* 0x000fea0003800000 */
.L_x_8596:
[----:B------:R-:W-:Y:S05]  /*dbe0*/  BRA `(.L_x_8595) ;  /* 0x0000000800907947 */ /* 0x000fea0003800000 */
.L_x_8594:
[----:B------:R-:W1:Y:S01]  /*dbf0*/  LDC.64 R12, c[0x0][0xae0] ;  /* 0x0002b800ff0c7b82 */ /* 0x000e620000000a00 */
[----:B------:R-:W-:Y:S01]  /*dc00*/  SHF.R.S32.HI R3, RZ, 0x1f, R202 ;  /* 0x0000001fff037819 */ /* 0x000fe200000114ca */
[----:B------:R-:W-:Y:S01]  /*dc10*/  USHF.R.S32.HI UR5, URZ, 0x1f, UR43 ;  /* 0x0000001f3f057899 */ /* 0x000fe2000801142b */
[----:B------:R-:W-:Y:S01]  /*dc20*/  ISETP.GT.AND P0, PT, R202, 0x7f, PT ;  /* 0x0000007fca00780c */ /* 0x000fe20003f04270 */
[----:B------:R-:W-:Y:S01]  /*dc30*/  USHF.R.S32.HI UR6, URZ, 0x1f, UR44 ;  /* 0x0000001f3f067899 */ /* 0x000fe2000801142c */
[----:B------:R-:W-:Y:S01]  /*dc40*/  LEA.HI R17, R3, R202, RZ, 0x3 ;  /* 0x000000ca03117211 */ /* 0x000fe200078f18ff */
[----:B------:R-:W-:Y:S02]  /*dc50*/  BSSY B0, `(.L_x_8598) ;  /* 0x000001e000007945 */ /* 0x000fe40003800000 */
[----:B------:R-:W2:Y:S01]  /*dc60*/  LDC R11, c[0x0][0xdac] ;  /* 0x00036b00ff0b7b82 */ /* 0x000ea20000000800 */
[----:B------:R-:W-:-:S05]  /*dc70*/  LOP3.LUT R3, R17, 0x1ffffff8, RZ, 0xc0, !PT ;  /* 0x1ffffff811037812 */ /* 0x000fca00078ec0ff */
[----:B------:R-:W-:Y:S02]  /*dc80*/  IMAD.IADD R3, R202, 0x1, -R3 ;  /* 0x00000001ca037824 */ /* 0x000fe400078e0a03 */
[----:B------:R-:W3:Y:S02]  /*dc90*/  LDC.64 R14, c[0x0][0xae8] ;  /* 0x0002ba00ff0e7b82 */ /* 0x000ee40000000a00 */
[----:B------:R-:W-:-:S05]  /*dca0*/  IMAD.SHL.U32 R8, R3, 0x8, RZ ;  /* 0x0000000803087824 */ /* 0x000fca00078e00ff */
[----:B------:R-:W-:Y:S01]  /*dcb0*/  SHF.R.S32.HI R9, RZ, 0x1f, R8 ;  /* 0x0000001fff097819 */ /* 0x000fe20000011408 */
[----:B-1----:R-:W-:Y:S01]  /*dcc0*/  IMAD R10, R12, UR5, RZ ;  /* 0x000000050c0a7c24 */ /* 0x002fe2000f8e02ff */
[----:B------:R-:W-:Y:S06]  /*dcd0*/  @P0 BRA `(.L_x_8599) ;  /* 0x0000000000540947 */ /* 0x000fec0003800000 */
[----:B------:R-:W1:Y:S01]  /*dce0*/  S2R R0, SR_TID.X ;  /* 0x0000000000007919 */ /* 0x000e620000002100 */
[----:B------:R-:W-:Y:S01]  /*dcf0*/  ULDC UR7, c[0x0][0xa88] ;  /* 0x0002a20000077ab9 */ /* 0x000fe20000000800 */
[----:B-1----:R-:W-:-:S04]  /*dd00*/  IADD3 R4, R200, -0x80, R0 ;  /* 0xffffff80c8047810 */ /* 0x002fc80007ffe000 */
[----:B------:R-:W-:-:S13]  /*dd10*/  ISETP.GE.AND P0, PT, R4, UR7, PT ;  /* 0x0000000704007c0c */ /* 0x000fda000bf06270 */
[----:B------:R-:W-:Y:S05]  /*dd20*/  @P0 BRA `(.L_x_8599) ;  /* 0x0000000000400947 */ /* 0x000fea0003800000 */
[----:B------:R-:W1:Y:S01]  /*dd30*/  LDC.64 R6, c[0x0][0xb70] ;  /* 0x0002dc00ff067b82 */ /* 0x000e620000000a00 */
[----:B------:R-:W-:Y:S01]  /*dd40*/  SHF.R.S32.HI R5, RZ, 0x1f, R4 ;  /* 0x0000001fff057819 */ /* 0x000fe20000011404 */
[----:B------:R-:W-:-:S06]  /*dd50*/  ULDC.64 UR8, c[0x0][0xb40] ;  /* 0x0002d00000087ab9 */ /* 0x000fcc0000000a00 */
[----:B------:R-:W4:Y:S01]  /*dd60*/  LDC.64 R20, c[0x0][0xb78] ;  /* 0x0002de00ff147b82 */ /* 0x000f220000000a00 */
[C---:B-1----:R-:W-:Y:S02]  /*dd70*/  IMAD R0, R6.reuse, UR5, RZ ;  /* 0x0000000506007c24 */ /* 0x042fe4000f8e02ff */
[----:B------:R-:W-:-:S04]  /*dd80*/  IMAD.WIDE.U32 R4, R6, UR43, R4 ;  /* 0x0000002b06047c25 */ /* 0x000fc8000f8e0004 */
[----:B------:R-:W-:Y:S02]  /*dd90*/  IMAD R3, R7, UR43, R0 ;  /* 0x0000002b07037c24 */ /* 0x000fe4000f8e0200 */
[C---:B----4-:R-:W-:Y:S02]  /*dda0*/  IMAD R0, R20.reuse, UR6, RZ ;  /* 0x0000000614007c24 */ /* 0x050fe4000f8e02ff */
        /* <DEDUP_REMOVED lines=8> */
.L_x_8599:
[----:B------:R-:W-:Y:S05]  /*de30*/  BSYNC B0 ;  /* 0x0000000000007941 */ /* 0x000fea0003800000 */
.L_x_8598:
[----:B------:R-:W-:Y:S01]  /*de40*/  ULDC UR5, c[0x0][0xa88] ;  /* 0x0002a20000057ab9 */ /* 0x000fe20000000800 */
[----:B------:R-:W-:Y:S01]  /*de50*/  SHF.R.S32.HI R4, RZ, 0x3, R17 ;  /* 0x00000003ff047819 */ /* 0x000fe20000011411 */
[----:B------:R-:W-:Y:S01]  /*de60*/  UIADD3 UR42, -UR42, UR5, URZ ;  /* 0x000000052a2a7290 */ /* 0x000fe2000fffe13f */
[----:B-1----:R-:W-:Y:S01]  /*de70*/  IMAD R3, R13, UR43, R10 ;  /* 0x0000002b0d037c24 */ /* 0x002fe2000f8e020a */
[----:B------:R-:W-:Y:S01]  /*de80*/  ULOP3.LUT UR41, URZ, UR41, URZ, 0x33, !UPT ;  /* 0x000000293f297292 */ /* 0x000fe2000f8e333f */
[----:B------:R-:W-:Y:S01]  /*de90*/  IMAD.WIDE.U32 R6, R12, UR43, R8 ;  /* 0x0000002b0c067c25 */ /* 0x000fe2000f8e0008 */
[----:B------:R-:W-:Y:S02]  /*dea0*/  BSSY B0, `(.L_x_8600) ;  /* 0x0000026000007945 */ /* 0x000fe40003800000 */
[C---:B------:R-:W-:Y:S01]  /*deb0*/  ISETP.GE.AND P2, PT, R4.reuse, UR42, PT ;  /* 0x0000002a04007c0c */ /* 0x040fe2000bf46270 */
[C---:B------:R-:W-:Y:S02]  /*dec0*/  VIADD R0, R4.reuse, 0x20 ;  /* 0x0000002004007836 */ /* 0x040fe40000000000 */
[----:B------:R-:W-:-:S02]  /*ded0*/  VIADD R5, R4, 0x40 ;  /* 0x0000004004057836 */ /* 0x000fc40000000000 */
[----:B------:R-:W-:Y:S01]  /*dee0*/  IMAD.IADD R7, R7, 0x1, R3 ;  /* 0x0000000107077824 */ /* 0x000fe200078e0203 */
[----:B------:R-:W-:Y:S01]  /*def0*/  ISETP.GE.AND P0, PT, R0, UR42, PT ;  /* 0x0000002a00007c0c */ /* 0x000fe2000bf06270 */
[C---:B---3--:R-:W-:Y:S01]  /*df00*/  IMAD R0, R14.reuse, UR6, RZ ;  /* 0x000000060e007c24 */ /* 0x048fe2000f8e02ff */
[----:B------:R-:W-:Y:S01]  /*df10*/  ISETP.GE.AND P1, PT, R5, UR42, PT ;  /* 0x0000002a05007c0c */ /* 0x000fe2000bf26270 */
[----:B--2---:R-:W-:Y:S01]  /*df20*/  VIADD R13, R11, UR41 ;  /* 0x000000290b0d7c36 */ /* 0x004fe20008000000 */
[----:B------:R-:W-:Y:S01]  /*df30*/  SHF.R.S32.HI R5, RZ, 0x1f, R4 ;  /* 0x0000001fff057819 */ /* 0x000fe20000011404 */
[----:B------:R-:W-:Y:S02]  /*df40*/  IMAD R3, R15, UR44, R0 ;  /* 0x0000002c0f037c24 */ /* 0x000fe4000f8e0200 */
[----:B------:R-:W-:-:S04]  /*df50*/  IMAD.WIDE.U32 R10, R14, UR44, R6 ;  /* 0x0000002c0e0a7c25 */ /* 0x000fc8000f8e0006 */
        /* <DEDUP_REMOVED lines=26> */
.L_x_8601:
[----:B------:R-:W-:Y:S05]  /*e100*/  BSYNC B0 ;  /* 0x0000000000007941 */ /* 0x000fea0003800000 */
.L_x_8600:
[----:B------:R-:W-:Y:S01]  /*e110*/  BSSY B0, `(.L_x_8602) ;  /* 0x000001b000007945 */ /* 0x000fe20003800000 */
[----:B------:R-:W-:-:S03]  /*e120*/  ISETP.GE.AND P2, PT, R0, UR42, PT ;  /* 0x0000002a00007c0c */ /* 0x000fc6000bf46270 */
        /* <DEDUP_REMOVED lines=18> */
[----:B-1----:R-:W-:Y:S01]  /*e250*/  LEA R14, P0, R4, UR6, 0x1 ;  /* 0x00000006040e7c11 */ /* 0x002fe2000f8008ff */
[----:B------:R-:W-:-:S05]  /*e260*/  IMAD.IADD R3, R5, 0x1, R3 ;  /* 0x0000000105037824 */ /* 0x000fca00078e0203 */
[----:B------:R-:W-:-:S05]  /*e270*/  LEA.HI.X R15, R4, UR7, R3, 0x1, P0 ;  /* 0x00000007040f7c11 */ /* 0x000fca00080f0c03 */
[----:B------:R2:W-:Y:S04]  /*e280*/  @!P3 STG.E.128 desc[UR48][R14.64], RZ ;  /* 0x000000ff0e00b986 */ /* 0x0005e8000c101d30 */
[----:B------:R2:W-:Y:S04]  /*e290*/  @!P4 STG.E.128 desc[UR48][R14.64+0x80], RZ ;  /* 0x000080ff0e00c986 */ /* 0x0005e8000c101d30 */
[----:B------:R2:W-:Y:S04]  /*e2a0*/  @!P5 STG.E.128 desc[UR48][R14.64+0x100], RZ ;  /* 0x000100ff0e00d986 */ /* 0x0005e8000c101d30 */
[----:B------:R2:W-:Y:S02]  /*e2b0*/  @!P6 STG.E.128 desc[UR48][R14.64+0x180], RZ ;  /* 0x000180ff0e00e986 */ /* 0x0005e4000c101d30 */
.L_x_8603:
[----:B------:R-:W-:Y:S05]  /*e2c0*/  BSYNC B0 ;  /* 0x0000000000007941 */ /* 0x000fea0003800000 */
.L_x_8602:
        /* <DEDUP_REMOVED lines=19> */
[----:B-12---:R-:W-:Y:S01]  /*e400*/  LEA R14, P0, R4, UR6, 0x1 ;  /* 0x00000006040e7c11 */ /* 0x006fe2000f8008ff */
[----:B------:R-:W-:-:S05]  /*e410*/  IMAD.IADD R3, R5, 0x1, R3 ;  /* 0x0000000105037824 */ /* 0x000fca00078e0203 */
[----:B------:R-:W-:-:S05]  /*e420*/  LEA.HI.X R15, R4, UR7, R3, 0x1, P0 ;  /* 0x00000007040f7c11 */ /* 0x000fca00080f0c03 */
[----:B------:R3:W-:Y:S04]  /*e430*/  @!P1 STG.E.128 desc[UR48][R14.64], RZ ;  /* 0x000000ff0e009986 */ /* 0x0007e8000c101d30 */
[----:B------:R3:W-:Y:S04]  /*e440*/  @!P3 STG.E.128 desc[UR48][R14.64+0x80], RZ ;  /* 0x000080ff0e00b986 */ /* 0x0007e8000c101d30 */
[----:B------:R3:W-:Y:S04]  /*e450*/  @!P4 STG.E.128 desc[UR48][R14.64+0x100], RZ ;  /* 0x000100ff0e00c986 */ /* 0x0007e8000c101d30 */
[----:B------:R3:W-:Y:S02]  /*e460*/  @!P5 STG.E.128 desc[UR48][R14.64+0x180], RZ ;  /* 0x000180ff0e00d986 */ /* 0x0007e4000c101d30 */
.L_x_8605:
[----:B------:R-:W-:Y:S05]  /*e470*/  BSYNC B0 ;  /* 0x0000000000007941 */ /* 0x000fea0003800000 */
.L_x_8604:
        /* <DEDUP_REMOVED lines=26> */
.L_x_8606:
[----:B------:R-:W-:Y:S05]  /*e620*/  BSYNC B0 ;  /* 0x0000000000007941 */ /* 0x000fea0003800000 */
.L_x_8595:
[----:B------:R-:W5:Y:S02]  /*e630*/  LDC R0, c[0x0][0xda8] ;  /* 0x00036a00ff007b82 */ /* 0x000f640000000800 */
[----:B-----5:R-:W-:-:S13]  /*e640*/  ISETP.LE.AND P0, PT, R0, UR4, PT ;  /* 0x0000000400007c0c */ /* 0x020fda000bf03270 */
[----:B------:R-:W-:Y:S05]  /*e650*/  @!P0 BRA `(.L_x_8607) ;  /* 0xffffff2400c48947 */ /* 0x000fea000383ffff */
[----:B------:R-:W-:Y:S05]  /*e660*/  EXIT ;  /* 0x000000000000794d */ /* 0x000fea0003800000 */
.L_x_8513:
        /* <DEDUP_REMOVED lines=13> */
[----:B------:R-:W1:Y:S01]  /*e740*/  S2R R2, SR_TID.X ;  /* 0x0000000000027919 */ /* 0x000e620000002100 */
[----:B------:R-:W-:Y:S01]  /*e750*/  IMAD.U32 R18, RZ, RZ, UR4 ;  /* 0x00000004ff127e24 */ /* 0x000fe2000f8e00ff */
[----:B------:R-:W-:Y:S01]  /*e760*/  ULDC UR44, c[0x0][0xc] ;  /* 0x00000300002c7ab9 */ /* 0x000fe20000000800 */
[----:B------:R-:W-:Y:S01]  /*e770*/  IMAD.MOV.U32 R17, RZ, RZ, 0x1 ;  /* 0x00000001ff117424 */ /* 0x000fe200078e00ff */
[----:B------:R-:W-:Y:S01]  /*e780*/  ULDC.64 UR46, c[0x0][0x198] ;  /* 0x00006600002e7ab9 */ /* 0x000fe20000000a00 */
[----:B------:R-:W-:Y:S01]  /*e790*/  IMAD.MOV.U32 R16, RZ, RZ, RZ ;  /* 0x000000ffff107224 */ /* 0x000fe200078e00ff */
[----:B------:R-:W-:Y:S01]  /*e7a0*/  UMOV UR45, URZ ;  /* 0x0000003f002d7c82 */ /* 0x000fe20008000000 */
[----:B-1----:R-:W-:-:S07]  /*e7b0*/  LOP3.LUT R19, R2, 0x1f, RZ, 0xc0, !PT ;  /* 0x0000001f02137812 */ /* 0x002fce00078ec0ff */
.L_x_8662:
        /* <DEDUP_REMOVED lines=21> */
.L_x_8609:
[----:B------:R-:W-:Y:S01]  /*e910*/  ULDC UR11, c[0x0][0xdc4] ;  /* 0x00037100000b7ab9 */ /* 0x000fe20000000800 */
[----:B------:R-:W-:Y:S01]  /*e920*/  UMOV UR8, UR9 ;  /* 0x0000000900087c82 */ /* 0x000fe20008000000 */
[----:B------:R-:W-:-:S11]  /*e930*/  UISETP.NE.AND UP0, UPT, UR11, 0x1, UPT ;  /* 0x000000010b00788c */ /* 0x000fd6000bf05270 */
[----:B------:R-:W-:Y:S02]  /*e940*/  @UP0 ULDC.64 UR12, c[0x0][0xdc8] ;  /* 0x00037200000c0ab9 */ /* 0x000fe40000000a00 */
[----:B------:R-:W-:-:S04]  /*e950*/  UIMAD.WIDE.U32 UR6, UR9, UR12, URZ ;  /* 0x0000000c090672a5 */ /* 0x000fc8000f8e003f */
[----:B------:R-:W-:-:S04]  /*e960*/  @UP0 USHF.R.U32.HI UR8, URZ, UR13, UR7 ;  /* 0x0000000d3f080299 */ /* 0x000fc80008011607 */
[----:B------:R-:W-:-:S12]  /*e970*/  UIMAD UR6, UR8, UR11, URZ ;  /* 0x0000000b080672a4 */ /* 0x000fd8000f8e023f */
.L_x_8610:
        /* <DEDUP_REMOVED lines=40> */
.L_x_8612:
[----:B------:R-:W-:-:S11]  /*ec00*/  UISETP.NE.AND UP0, UPT, UR7, 0x1, UPT ;  /* 0x000000010700788c */ /* 0x000fd6000bf05270 */
[----:B------:R-:W-:Y:S02]  /*ec10*/  @UP0 ULDC.64 UR14, c[0x0][0x9e8] ;  /* 0x00027a00000e0ab9 */ /* 0x000fe40000000a00 */
[----:B------:R-:W-:-:S04]  /*ec20*/  UIMAD.WIDE.U32 UR10, UR12, UR14, URZ ;  /* 0x0000000e0c0a72a5 */ /* 0x000fc8000f8e003f */
[----:B------:R-:W-:-:S12]  /*ec30*/  @UP0 USHF.R.U32.HI UR12, URZ, UR15, UR11 ;  /* 0x0000000f3f0c0299 */ /* 0x000fd8000801160b */
.L_x_8613:
[----:B------:R-:W-:-:S04]  /*ec40*/  UIMAD UR12, UR12, UR7, UR7 ;  /* 0x000000070c0c72a4 */ /* 0x000fc8000f8e0207 */
[----:B------:R-:W-:-:S04]  /*ec50*/  UISETP.LT.AND UP0, UPT, UR6, UR12, UPT ;  /* 0x0000000c0600728c */ /* 0x000fc8000bf01270 */
[----:B------:R-:W-:-:S12]  /*ec60*/  USEL UR6, UR6, UR12, UP0 ;  /* 0x0000000c06067287 */ /* 0x000fd80008000000 */
.L_x_8611:
        /* <DEDUP_REMOVED lines=26> */
.L_x_8615:
[----:B------:R-:W-:-:S11]  /*ee10*/  UISETP.NE.AND UP0, UPT, UR7, 0x1, UPT ;  /* 0x000000010700788c */ /* 0x000fd6000bf05270 */
[----:B------:R-:W-:Y:S02]  /*ee20*/  @UP0 ULDC.64 UR12, c[0x0][0x9e8] ;  /* 0x00027a00000c0ab9 */ /* 0x000fe40000000a00 */
[----:B------:R-:W-:-:S04]  /*ee30*/  UIMAD.WIDE.U32 UR8, UR6, UR12, URZ ;  /* 0x0000000c060872a5 */ /* 0x000fc8000f8e003f */
[----:B------:R-:W-:-:S12]  /*ee40*/  @UP0 USHF.R.U32.HI UR6, URZ, UR13, UR9 ;  /* 0x0000000d3f060299 */ /* 0x000fd80008011609 */
.L_x_8616:
[----:B------:R-:W-:-:S04]  /*ee50*/  UIMAD UR6, UR6, UR7, URZ ;  /* 0x00000007060672a4 */ /* 0x000fc8000f8e023f */
[----:B------:R-:W-:-:S04]  /*ee60*/  UISETP.LT.AND UP0, UPT, UR11, UR6, UPT ;  /* 0x000000060b00728c */ /* 0x000fc8000bf01270 */
[----:B------:R-:W-:-:S12]  /*ee70*/  USEL UR11, UR11, UR6, !UP0 ;  /* 0x000000060b0b7287 */ /* 0x000fd8000c000000 */
.L_x_8614:
        /* <DEDUP_REMOVED lines=25> */
.L_x_8618:
        /* <DEDUP_REMOVED lines=23> */
.L_x_8620:
        /* <DEDUP_REMOVED lines=20> */
.L_x_8622:
        /* <DEDUP_REMOVED lines=16> */
.L_x_8621:
        /* <DEDUP_REMOVED lines=29> */
.L_x_8674:
[----:B------:R-:W-:Y:S01]  /*f590*/  UMOV UR4, 0xffffffff ;  /* 0xffffffff00047882 */ /* 0x000fe20000000000 */
[----:B------:R-:W-:Y:S02]  /*f5a0*/  SHF.R.S32.HI R7, RZ, 0x1f, R6 ;  /* 0x0000001fff077819 */ /* 0x000fe40000011406 */
[----:B------:R-:W-:Y:S05]  /*f5b0*/  BRA.DIV UR4, `(.L_x_8624) ;  /* 0x0000002604087947 */ /* 0x000fea000b800000 */
[----:B------:R-:W-:-:S13]  /*f5c0*/  ELECT P6, URZ, PT ;  /* 0x00000000003f782f */ /* 0x000fda00038c0000 */
.L_x_8677:
        /* <DEDUP_REMOVED lines=21> */
.L_x_8626:
[----:B------:R-:W2:Y:S01]  /*f720*/  S2R R5, SR_TID.X ;  /* 0x0000000000057919 */ /* 0x000ea20000002100 */
[----:B-1----:R-:W-:Y:S02]  /*f730*/  LEA R8, R16, UR37, 0x3 ;  /* 0x0000002510087c11 */ /* 0x002fe4000f8e18ff */
[----:B--2---:R-:W-:Y:S02]  /*f740*/  LOP3.LUT R9, R5, 0x7f, RZ, 0xc0, !PT ;  /* 0x0000007f05097812 */ /* 0x004fe400078ec0ff */
[----:B------:R-:W-:Y:S02]  /*f750*/  SHF.L.U32 R5, R17, 0x1f, RZ ;  /* 0x0000001f11057819 */ /* 0x000fe400000006ff */
[----:B------:R-:W-:Y:S02]  /*f760*/  ISETP.NE.AND P3, PT, R9, RZ, PT ;  /* 0x000000ff0900720c */ /* 0x000fe40003f65270 */
[----:B------:R-:W1:Y:S02]  /*f770*/  SYNCS.PHASECHK.TRANS64.TRYWAIT P2, [R8+URZ+0x22840], R5 ;  /* 0x02284005080075a7 */ /* 0x000e64000804017f */
[----:B-1----:R-:W-:Y:S09]  /*f780*/  @!P2 BRA `(.L_x_8627) ;  /* 0x0000002000b4a947 */ /* 0x002ff20003800000 */
.L_x_8678:
[----:B------:R-:W-:Y:S05]  /*f790*/  @P3 BRA `(.L_x_8628) ;  /* 0x0000000000143947 */ /* 0x000fea0003800000 */
[----:B------:R-:W-:Y:S01]  /*f7a0*/  ISETP.NE.AND P2, PT, R19, RZ, PT ;  /* 0x000000ff1300720c */ /* 0x000fe20003f45270 */
[----:B-1----:R-:W-:-:S04]  /*f7b0*/  IMAD.MOV.U32 R5, RZ, RZ, 0x3000 ;  /* 0x00003000ff057424 */ /* 0x002fc800078e00ff */
[----:B------:R2:W-:Y:S08]  /*f7c0*/  SYNCS.ARRIVE.TRANS64 RZ, [R8+URZ+0x22830], R5 ;  /* 0x0228300508ff79a7 */ /* 0x0005f0000800003f */
[----:B------:R-:W-:Y:S05]  /*f7d0*/  @!P2 BRA `(.L_x_8628) ;  /* 0x000000000004a947 */ /* 0x000fea0003800000 */
[----:B------:R-:W-:Y:S01]  /*f7e0*/  BPT.TRAP 0x1 ;  /* 0x000000040000795c */ /* 0x000fe20000300000 */
.L_x_8628:
        /* <DEDUP_REMOVED lines=10> */
[----:B------:R-:W-:Y:S02]  /*f890*/  UIMAD UR8, UR8, 0x3000, UR37 ;  /* 0x00003000080878a4 */ /* 0x000fe4000f8e0225 */
[----:B------:R-:W-:Y:S02]  /*f8a0*/  UIADD3 UR9, UR9, 0x22830, URZ ;  /* 0x0002283009097890 */ /* 0x000fe4000fffe03f */
[----:B------:R-:W-:Y:S02]  /*f8b0*/  UIMAD UR11, UR11, 0x60, URZ ;  /* 0x000000600b0b78a4 */ /* 0x000fe4000f8e023f */
[----:B------:R-:W-:-:S09]  /*f8c0*/  UIADD3 UR8, UR8, 0x1c400, URZ ;  /* 0x0001c40008087890 */ /* 0x000fd2000fffe03f */
[----:B------:R3:W-:Y:S02]  /*f8d0*/  UTMALDG.4D [UR8], [UR4], desc[UR6] ;  /* 0x00000608040075b4 */ /* 0x0007e40008019000 */
[----:B---3--:R-:W-:Y:S01]  /*f8e0*/  NOP ;  /* 0x0000000000007918 */ /* 0x008fe20000000000 */
.L_x_8625:
        /* <DEDUP_REMOVED lines=24> */
.L_x_8679:
        /* <DEDUP_REMOVED lines=10> */
.L_x_8680:
[----:B------:R-:W-:Y:S05]  /*fb10*/  @P3 BRA `(.L_x_8633) ;  /* 0x0000000000143947 */ /* 0x000fea0003800000 */
[----:B------:R-:W-:Y:S01]  /*fb20*/  ISETP.NE.AND P2, PT, R19, RZ, PT ;  /* 0x000000ff1300720c */ /* 0x000fe20003f45270 */
[----:B-1----:R-:W-:-:S04]  /*fb30*/  IMAD.MOV.U32 R5, RZ, RZ, 0xc000 ;  /* 0x0000c000ff057424 */ /* 0x002fc800078e00ff */
[----:B------:R2:W-:Y:S08]  /*fb40*/  SYNCS.ARRIVE.TRANS64 RZ, [R8+URZ+0x22850], R5 ;  /* 0x0228500508ff79a7 */ /* 0x0005f0000800003f */
[----:B------:R-:W-:Y:S05]  /*fb50*/  @!P2 BRA `(.L_x_8633) ;  /* 0x000000000004a947 */ /* 0x000fea0003800000 */
[----:B------:R-:W-:Y:S01]  /*fb60*/  BPT.TRAP 0x1 ;  /* 0x000000040000795c */ /* 0x000fe20000300000 */
.L_x_8633:
        /* <DEDUP_REMOVED lines=10> */
[----:B------:R-:W-:-:S03]  /*fc10*/  UMOV UR18, 0x40 ;  /* 0x0000004000127882 */ /* 0x000fc60000000000 */
[----:B------:R-:W-:Y:S02]  /*fc20*/  UIMAD UR16, UR16, 0xc000, UR37 ;  /* 0x0000c000101078a4 */ /* 0x000fe4000f8e0225 */
[----:B------:R-:W-:Y:S02]  /*fc30*/  UIMAD UR11, UR11, 0x60, URZ ;  /* 0x000000600b0b78a4 */ /* 0x000fe4000f8e023f */
[----:B------:R-:W-:Y:S02]  /*fc40*/  UIADD3 UR9, UR9, 0x22850, URZ ;  /* 0x0002285009097890 */ /* 0x000fe4000fffe03f */
[----:B------:R-:W-:Y:S02]  /*fc50*/  UIADD3 UR8, UR16, 0x400, URZ ;  /* 0x0000040010087890 */ /* 0x000fe4000fffe03f */
[----:B------:R-:W-:Y:S02]  /*fc60*/  UIADD3 UR17, UR16, 0x3400, URZ ;  /* 0x0000340010117890 */ /* 0x000fe4000fffe03f */
[----:B------:R-:W-:-:S02]  /*fc70*/  UIADD3 UR19, UR16, 0x6400, URZ ;  /* 0x0000640010137890 */ /* 0x000fc4000fffe03f */
[----:B------:R-:W-:-:S03]  /*fc80*/  UIADD3 UR20, UR16, 0x9400, URZ ;  /* 0x0000940010147890 */ /* 0x000fc6000fffe03f */
[----:B------:R3:W-:Y:S01]  /*fc90*/  UTMALDG.4D [UR8], [UR6], desc[UR14] ;  /* 0x00000e08060075b4 */ /* 0x0007e20008019000 */
        /* <DEDUP_REMOVED lines=12> */
.L_x_8631:
[----:B------:R-:W-:Y:S05]  /*fd60*/  BSYNC B0 ;  /* 0x0000000000007941 */ /* 0x000fea0003800000 */
.L_x_8630:
        /* <DEDUP_REMOVED lines=38> */
.L_x_8638:
[----:B-1----:R-:W1:Y:S01]  /*ffd0*/  S2R R2, SR_TID.X ;  /* 0x0000000000027919 */ /* 0x002e620000002100 */
[----:B------:R-:W-:Y:S02]  /*ffe0*/  SHF.L.U32 R3, R17, 0x1f, RZ ;  /* 0x0000001f11037819 */ /* 0x000fe400000006ff */
[----:B-1----:R-:W-:Y:S02]  /*fff0*/  LOP3.LUT R5, R2, 0x7f, RZ, 0xc0, !PT ;  /* 0x0000007f02057812 */ /* 0x002fe400078ec0ff */
[----:B------:R-:W-:Y:S02]  /*10000*/  LEA R2, R16, UR37, 0x3 ;  /* 0x0000002510027c11 */ /* 0x000fe4000f8e18ff */
[----:B------:R-:W-:Y:S02]  /*10010*/  ISETP.NE.AND P2, PT, R5, RZ, PT ;  /* 0x000000ff0500720c */ /* 0x000fe40003f45270 */
[----:B------:R-:W1:Y:S02]  /*10020*/  SYNCS.PHASECHK.TRANS64.TRYWAIT P3, [R2+URZ+0x22840], R3 ;  /* 0x02284003020075a7 */ /* 0x000e64000806017f */
[----:B-1----:R-:W-:Y:S09]  /*10030*/  @!P3 BRA `(.L_x_8639) ;  /* 0x0000001800c8b947 */ /* 0x002ff20003800000 */
.L_x_8681:
[----:B------:R-:W-:Y:S05]  /*10040*/  @P2 BRA `(.L_x_8640) ;  /* 0x0000000000142947 */ /* 0x000fea0003800000 */
[----:B------:R-:W-:Y:S01]  /*10050*/  ISETP.NE.AND P3, PT, R19, RZ, PT ;  /* 0x000000ff1300720c */ /* 0x000fe20003f65270 */
[----:B------:R-:W-:-:S04]  /*10060*/  IMAD.MOV.U32 R5, RZ, RZ, 0x3000 ;  /* 0x00003000ff057424 */ /* 0x000fc800078e00ff */
[----:B------:R2:W-:Y:S08]  /*10070*/  SYNCS.ARRIVE.TRANS64 RZ, [R2+URZ+0x22830], R5 ;  /* 0x0228300502ff79a7 */ /* 0x0005f0000800003f */
[----:B------:R-:W-:Y:S05]  /*10080*/  @!P3 BRA `(.L_x_8640) ;  /* 0x000000000004b947 */ /* 0x000fea0003800000 */
[----:B------:R-:W-:Y:S01]  /*10090*/  BPT.TRAP 0x1 ;  /* 0x000000040000795c */ /* 0x000fe20000300000 */
.L_x_8640:
[----:B------:R-:W-:Y:S01]  /*100a0*/  R2UR UR8, R16 ;  /* 0x00000000100872ca */ /* 0x000fe200000e0000 */
        /* <DEDUP_REMOVED lines=10> */
[----:B------:R-:W-:Y:S02]  /*10150*/  UIMAD UR8, UR8, 0x3000, UR37 ;  /* 0x00003000080878a4 */ /* 0x000fe4000f8e0225 */
[----:B------:R-:W-:Y:S02]  /*10160*/  UIADD3 UR9, UR9, 0x22830, URZ ;  /* 0x0002283009097890 */ /* 0x000fe4000fffe03f */
[----:B------:R-:W-:-:S09]  /*10170*/  UIADD3 UR8, UR8, 0x1c400, URZ ;  /* 0x0001c40008087890 */ /* 0x000fd2000fffe03f */
[----:B------:R3:W-:Y:S01]  /*10180*/  UTMALDG.4D [UR8], [UR6], desc[UR14] ;  /* 0x00000e08060075b4 */ /* 0x0007e20008019000 */
[----:B------:R-:W4:Y:S02]  /*10190*/  SYNCS.PHASECHK.TRANS64.TRYWAIT P3, [R2+URZ+0x22860], R3 ;  /* 0x02286003020075a7 */ /* 0x000f24000806017f */
[----:B---34-:R-:W-:Y:S05]  /*101a0*/  @!P3 BRA `(.L_x_8641) ;  /* 0x000000180080b947 */ /* 0x018fea0003800000 */
.L_x_8682:
[----:B------:R-:W-:Y:S05]  /*101b0*/  @P2 BRA `(.L_x_8642) ;  /* 0x0000000000142947 */ /* 0x000fea0003800000 */
[----:B------:R-:W-:Y:S01]  /*101c0*/  ISETP.NE.AND P2, PT, R19, RZ, PT ;  /* 0x000000ff1300720c */ /* 0x000fe20003f45270 */
[----:B-1-3--:R-:W-:-:S04]  /*101d0*/  IMAD.MOV.U32 R3, RZ, RZ, 0xc000 ;  /* 0x0000c000ff037424 */ /* 0x00afc800078e00ff */
[----:B------:R4:W-:Y:S08]  /*101e0*/  SYNCS.ARRIVE.TRANS64 RZ, [R2+URZ+0x22850], R3 ;  /* 0x0228500302ff79a7 */ /* 0x0009f0000800003f */
[----:B------:R-:W-:Y:S05]  /*101f0*/  @!P2 BRA `(.L_x_8642) ;  /* 0x000000000004a947 */ /* 0x000fea0003800000 */
[----:B------:R-:W-:Y:S01]  /*10200*/  BPT.TRAP 0x1 ;  /* 0x000000040000795c */ /* 0x000fe20000300000 */
.L_x_8642:
        /* <DEDUP_REMOVED lines=12> */
[----:B------:R-:W-:Y:S02]  /*102d0*/  UIADD3 UR9, UR9, 0x22850, URZ ;  /* 0x0002285009097890 */ /* 0x000fe4000fffe03f */
[----:B------:R-:W-:Y:S02]  /*102e0*/  UIADD3 UR8, UR16, 0x400, URZ ;  /* 0x0000040010087890 */ /* 0x000fe4000fffe03f */
[----:B------:R-:W-:Y:S02]  /*102f0*/  UIADD3 UR17, UR16, 0x3400, URZ ;  /* 0x0000340010117890 */ /* 0x000fe4000fffe03f */
[----:B------:R-:W-:Y:S02]  /*10300*/  UIADD3 UR19, UR16, 0x6400, URZ ;  /* 0x0000640010137890 */ /* 0x000fe4000fffe03f */
[----:B------:R-:W-:-:S03]  /*10310*/  UIADD3 UR20, UR16, 0x9400, URZ ;  /* 0x0000940010147890 */ /* 0x000fc6000fffe03f */
[----:B------:R5:W-:Y:S01]  /*10320*/  UTMALDG.4D [UR8], [UR6], desc[UR14] ;  /* 0x00000e08060075b4 */ /* 0x000be20008019000 */
        /* <DEDUP_REMOVED lines=12> */
.L_x_8637:
[----:B------:R-:W-:Y:S05]  /*103f0*/  BSYNC B0 ;  /* 0x0000000000007941 */ /* 0x000fea0003800000 */
.L_x_8636:
[----:B------:R-:W-:-:S06]  /*10400*/  UIADD3 UR6, UR39, -0x3, URZ ;  /* 0xfffffffd27067890 */ /* 0x000fcc000fffe03f */
[----:B------:R-:W-:-:S07]  /*10410*/  IMAD.U32 R8, RZ, RZ, UR6 ;  /* 0x00000006ff087e24 */ /* 0x000fce000f8e00ff */
.L_x_8635:
[----:B------:R-:W-:Y:S01]  /*10420*/  ULOP3.LUT UR6, URZ, UR39, URZ, 0x33, !UPT ;  /* 0x000000273f067292 */ /* 0x000fe2000f8e333f */
[----:B------:R-:W-:Y:S01]  /*10430*/  VIADD R9, R9, 0xfffffffe ;  /* 0xfffffffe09097836 */ /* 0x000fe20000000000 */
[----:B------:R-:W-:Y:S04]  /*10440*/  BSSY B0, `(.L_x_8634) ;  /* 0x00000c3000007945 */ /* 0x000fe80003800000 */
[----:B------:R-:W-:-:S13]  /*10450*/  ISETP.NE.AND P2, PT, R9, UR6, PT ;  /* 0x0000000609007c0c */ /* 0x000fda000bf45270 */
[----:B------:R-:W-:Y:S05]  /*10460*/  @!P2 BRA `(.L_x_8643) ;  /* 0x0000000c0000a947 */ /* 0x000fea0003800000 */
.L_x_8658:
        /* <DEDUP_REMOVED lines=28> */
.L_x_8646:
[----:B------:R-:W1:Y:S01]  /*10630*/  S2R R2, SR_TID.X ;  /* 0x0000000000027919 */ /* 0x000e620000002100 */
[----:B------:R-:W-:Y:S02]  /*10640*/  LEA R3, R9, UR37, 0x3 ;  /* 0x0000002509037c11 */ /* 0x000fe4000f8e18ff */
[----:B-1----:R-:W-:Y:S02]  /*10650*/  LOP3.LUT R5, R2, 0x7f, RZ, 0xc0, !PT ;  /* 0x0000007f02057812 */ /* 0x002fe400078ec0ff */
[----:B------:R-:W-:Y:S02]  /*10660*/  SHF.L.U32 R2, R17, 0x1f, RZ ;  /* 0x0000001f11027819 */ /* 0x000fe400000006ff */
[----:B------:R-:W-:Y:S02]  /*10670*/  ISETP.NE.AND P2, PT, R5, RZ, PT ;  /* 0x000000ff0500720c */ /* 0x000fe40003f45270 */
[----:B------:R-:W1:Y:S02]  /*10680*/  SYNCS.PHASECHK.TRANS64.TRYWAIT P3, [R3+URZ+0x22840], R2 ;  /* 0x02284002030075a7 */ /* 0x000e64000806017f */
[----:B-1----:R-:W-:Y:S09]  /*10690*/  @!P3 BRA `(.L_x_8647) ;  /* 0x000000140058b947 */ /* 0x002ff20003800000 */
.L_x_8683:
[----:B------:R-:W-:Y:S05]  /*106a0*/  @P2 BRA `(.L_x_8648) ;  /* 0x0000000000142947 */ /* 0x000fea0003800000 */
[----:B------:R-:W-:Y:S01]  /*106b0*/  ISETP.NE.AND P3, PT, R19, RZ, PT ;  /* 0x000000ff1300720c */ /* 0x000fe20003f65270 */
[----:B------:R-:W-:-:S04]  /*106c0*/  IMAD.MOV.U32 R12, RZ, RZ, 0x3000 ;  /* 0x00003000ff0c7424 */ /* 0x000fc800078e00ff */
[----:B------:R2:W-:Y:S08]  /*106d0*/  SYNCS.ARRIVE.TRANS64 RZ, [R3+URZ+0x22830], R12 ;  /* 0x0228300c03ff79a7 */ /* 0x0005f0000800003f */
[----:B------:R-:W-:Y:S05]  /*106e0*/  @!P3 BRA `(.L_x_8648) ;  /* 0x000000000004b947 */ /* 0x000fea0003800000 */
[----:B------:R-:W-:Y:S01]  /*106f0*/  BPT.TRAP 0x1 ;  /* 0x000000040000795c */ /* 0x000fe20000300000 */
.L_x_8648:
        /* <DEDUP_REMOVED lines=17> */
.L_x_8684:
[----:B------:R-:W-:Y:S05]  /*10810*/  @P2 BRA `(.L_x_8650) ;  /* 0x0000000000142947 */ /* 0x000fea0003800000 */
[----:B------:R-:W-:Y:S01]  /*10820*/  ISETP.NE.AND P2, PT, R19, RZ, PT ;  /* 0x000000ff1300720c */ /* 0x000fe20003f45270 */
[----:B-1-3--:R-:W-:-:S04]  /*10830*/  IMAD.MOV.U32 R2, RZ, RZ, 0xc000 ;  /* 0x0000c000ff027424 */ /* 0x00afc800078e00ff */
[----:B------:R4:W-:Y:S08]  /*10840*/  SYNCS.ARRIVE.TRANS64 RZ, [R3+URZ+0x22850], R2 ;  /* 0x0228500203ff79a7 */ /* 0x0009f0000800003f */
[----:B------:R-:W-:Y:S05]  /*10850*/  @!P2 BRA `(.L_x_8650) ;  /* 0x000000000004a947 */ /* 0x000fea0003800000 */
[----:B------:R-:W-:Y:S01]  /*10860*/  BPT.TRAP 0x1 ;  /* 0x000000040000795c */ /* 0x000fe20000300000 */
.L_x_8650:
        /* <DEDUP_REMOVED lines=17> */
[----:B------:R5:W-:Y:S02]  /*10980*/  UTMALDG.4D [UR8], [UR6], desc[UR14] ;  /* 0x00000e08060075b4 */ /* 0x000be40008019000 */
[----:B-----5:R-:W-:Y:S01]  /*10990*/  UMOV UR8, UR17 ;  /* 0x0000001100087c82 */ /* 0x020fe20008000000 */
[----:B------:R-:W-:Y:S01]  /*109a0*/  UMOV UR10, UR19 ;  /* 0x00000013000a7c82 */ /* 0x000fe20008000000 */
[----:B------:R-:W-:Y:S01]  /*109b0*/  UMOV UR17, 0x80 ;  /* 0x0000008000117882 */ /* 0x000fe20000000000 */
        /* <DEDUP_REMOVED lines=9> */
.L_x_8645:
[----:B------:R-:W-:Y:S05]  /*10a50*/  BSYNC B1 ;  /* 0x0000000000017941 */ /* 0x000fea0003800000 */
.L_x_8644:
        /* <DEDUP_REMOVED lines=27> */
.L_x_8653:
[----:B------:R-:W1:Y:S01]  /*10c10*/  S2R R2, SR_TID.X ;  /* 0x0000000000027919 */ /* 0x000e620000002100 */
[----:B--2---:R-:W-:Y:S02]  /*10c20*/  SHF.L.U32 R3, R17, 0x1f, RZ ;  /* 0x0000001f11037819 */ /* 0x004fe400000006ff */
[----:B-1----:R-:W-:Y:S02]  /*10c30*/  LOP3.LUT R5, R2, 0x7f, RZ, 0xc0, !PT ;  /* 0x0000007f02057812 */ /* 0x002fe400078ec0ff */
[----:B------:R-:W-:Y:S02]  /*10c40*/  LEA R2, R16, UR37, 0x3 ;  /* 0x0000002510027c11 */ /* 0x000fe4000f8e18ff */
[----:B------:R-:W-:Y:S02]  /*10c50*/  ISETP.NE.AND P2, PT, R5, RZ, PT ;  /* 0x000000ff0500720c */ /* 0x000fe40003f45270 */
[----:B------:R-:W1:Y:S02]  /*10c60*/  SYNCS.PHASECHK.TRANS64.TRYWAIT P3, [R2+URZ+0x22840], R3 ;  /* 0x02284003020075a7 */ /* 0x000e64000806017f */
[----:B-1----:R-:W-:Y:S09]  /*10c70*/  @!P3 BRA `(.L_x_8654) ;  /* 0x000000100008b947 */ /* 0x002ff20003800000 */
.L_x_8685:
[----:B------:R-:W-:Y:S05]  /*10c80*/  @P2 BRA `(.L_x_8655) ;  /* 0x0000000000142947 */ /* 0x000fea0003800000 */
[----:B------:R-:W-:Y:S01]  /*10c90*/  ISETP.NE.AND P3, PT, R19, RZ, PT ;  /* 0x000000ff1300720c */ /* 0x000fe20003f65270 */
[----:B------:R-:W-:-:S04]  /*10ca0*/  IMAD.MOV.U32 R5, RZ, RZ, 0x3000 ;  /* 0x00003000ff057424 */ /* 0x000fc800078e00ff */
[----:B------:R2:W-:Y:S08]  /*10cb0*/  SYNCS.ARRIVE.TRANS64 RZ, [R2+URZ+0x22830], R5 ;  /* 0x0228300502ff79a7 */ /* 0x0005f0000800003f */
[----:B------:R-:W-:Y:S05]  /*10cc0*/  @!P3 BRA `(.L_x_8655) ;  /* 0x000000000004b947 */ /* 0x000fea0003800000 */
[----:B------:R-:W-:Y:S01]  /*10cd0*/  BPT.TRAP 0x1 ;  /* 0x000000040000795c */ /* 0x000fe20000300000 */
.L_x_8655:
[----:B------:R-:W-:Y:S01]  /*10ce0*/  R2UR UR8, R16 ;  /* 0x00000000100872ca */ /* 0x000fe200000e0000 */
[----:B--2---:R-:W-:Y:S01]  /*10cf0*/  IMAD R5, R10, 0x60, RZ ;  /* 0x000000600a057824 */ /* 0x004fe200078e02ff */
        /* <DEDUP_REMOVED lines=13> */
[----:B------:R-:W3:Y:S02]  /*10dd0*/  SYNCS.PHASECHK.TRANS64.TRYWAIT P3, [R2+URZ+0x22860], R3 ;  /* 0x02286003020075a7 */ /* 0x000ee4000806017f */
[----:B--23--:R-:W-:Y:S05]  /*10de0*/  @!P3 BRA `(.L_x_8656) ;  /* 0x0000000c00c0b947 */ /* 0x00cfea0003800000 */
.L_x_8686:
[----:B------:R-:W-:Y:S05]  /*10df0*/  @P2 BRA `(.L_x_8657) ;  /* 0x0000000000142947 */ /* 0x000fea0003800000 */
[----:B------:R-:W-:Y:S01]  /*10e00*/  ISETP.NE.AND P2, PT, R19, RZ, PT ;  /* 0x000000ff1300720c */ /* 0x000fe20003f45270 */
[----:B-12---:R-:W-:-:S04]  /*10e10*/  IMAD.MOV.U32 R3, RZ, RZ, 0xc000 ;  /* 0x0000c000ff037424 */ /* 0x006fc800078e00ff */
[----:B------:R3:W-:Y:S08]  /*10e20*/  SYNCS.ARRIVE.TRANS64 RZ, [R2+URZ+0x22850], R3 ;  /* 0x0228500302ff79a7 */ /* 0x0007f0000800003f */
[----:B------:R-:W-:Y:S05]  /*10e30*/  @!P2 BRA `(.L_x_8657) ;  /* 0x000000000004a947 */ /* 0x000fea0003800000 */
[----:B------:R-:W-:Y:S01]  /*10e40*/  BPT.TRAP 0x1 ;  /* 0x000000040000795c */ /* 0x000fe20000300000 */
.L_x_8657:
        /* <DEDUP_REMOVED lines=30> */
.L_x_8652:
[----:B------:R-:W-:Y:S05]  /*11030*/  BSYNC B1 ;  /* 0x0000000000017941 */ /* 0x000fea0003800000 */
.L_x_8651:
[----:B------:R-:W-:Y:S01]  /*11040*/  ISETP.GT.AND P2, PT, R9, UR38, PT ;  /* 0x0000002609007c0c */ /* 0x000fe2000bf44270 */
[----:B------:R-:W-:-:S12]  /*11050*/  VIADD R8, R8, 0xfffffffe ;  /* 0xfffffffe08087836 */ /* 0x000fd80000000000 */
[----:B------:R-:W-:Y:S05]  /*11060*/  @P2 BRA `(.L_x_8658) ;  /* 0xfffffff400002947 */ /* 0x000fea000383ffff */
.L_x_8643:
[----:B------:R-:W-:Y:S05]  /*11070*/  BSYNC B0 ;  /* 0x0000000000007941 */ /* 0x000fea0003800000 */
.L_x_8634:
[----:B------:R-:W-:Y:S01]  /*11080*/  VIADD R16, R16, 0x1 ;  /* 0x0000000110107836 */ /* 0x000fe20000000000 */
[----:B------:R-:W-:Y:S04]  /*11090*/  BSSY B0, `(.L_x_8659) ;  /* 0x0000011000007945 */ /* 0x000fe80003800000 */
        /* <DEDUP_REMOVED lines=16> */
.L_x_8660:
[----:B------:R-:W-:Y:S05]  /*111a0*/  BSYNC B0 ;  /* 0x0000000000007941 */ /* 0x000fea0003800000 */
.L_x_8659:
[----:B------:R-:W-:Y:S01]  /*111b0*/  SEL R16, R16, RZ, P0 ;  /* 0x000000ff10107207 */ /* 0x000fe20000000000 */
[----:B------:R-:W-:-:S07]  /*111c0*/  IMAD.MOV.U32 R13, RZ, RZ, R18 ;  /* 0x000000ffff0d7224 */ /* 0x000fce00078e0012 */
.L_x_8619:
[----:B------:R-:W-:Y:S05]  /*111d0*/  BSYNC B6 ;  /* 0x0000000000067941 */ /* 0x000fea0003800000 */
.L_x_8617:
[----:B------:R-:W-:-:S03]  /*111e0*/  UMOV UR6, 0xffffffff ;  /* 0xffffffff00067882 */ /* 0x000fc60000000000 */
[----:B------:R-:W-:Y:S05]  /*111f0*/  BRA.DIV UR6, `(.L_x_8661) ;  /* 0x0000000a06d07947 */ /* 0x000fea000b800000 */
[----:B------:R1:W1:Y:S02]  /*11200*/  SHFL.IDX PT, R14, R13, RZ, 0x1f ;  /* 0x00001fff0d0e7589 */ /* 0x00026400000e0000 */
.L_x_8689:
        /* <DEDUP_REMOVED lines=12> */
.L_x_8608:
        /* <DEDUP_REMOVED lines=11> */
.L_x_8690:
        /* <DEDUP_REMOVED lines=10> */
[----:B------:R-:W-:-:S05]  /*11420*/  IMAD.U32 R0, RZ, RZ, UR4 ;  /* 0x00000004ff007e24 */ /* 0x000fca000f8e00ff */
[----:B------:R-:W-:-:S13]  /*11430*/  ISETP.NE.AND P2, PT, R0, 0x3, PT ;  /* 0x000000030000780c */ /* 0x000fda0003f45270 */
[----:B------:R-:W-:Y:S05]  /*11440*/  @!P2 BRA `(.L_x_8666) ;  /* 0x000000000004a947 */ /* 0x000fea0003800000 */
[----:B------:R-:W-:Y:S01]  /*11450*/  BPT.TRAP 0x1 ;  /* 0x000000040000795c */ /* 0x000fe20000300000 */
.L_x_8666:
        /* <DEDUP_REMOVED lines=12> */
.L_x_8691:
[----:B------:R-:W2:Y:S02]  /*11520*/  SYNCS.PHASECHK.TRANS64.TRYWAIT P0, [R3+URZ], R0 ;  /* 0x00000000030075a7 */ /* 0x000ea4000800017f */
[----:B--2---:R-:W-:Y:S05]  /*11530*/  @!P0 BRA `(.L_x_8668) ;  /* 0x00000008004c8947 */ /* 0x004fea0003800000 */
.L_x_8692:
[----:B------:R-:W-:Y:S05]  /*11540*/  @!P2 BRA `(.L_x_8669) ;  /* 0x000000000004a947 */ /* 0x000fea0003800000 */
[----:B------:R-:W-:Y:S01]  /*11550*/  BPT.TRAP 0x1 ;  /* 0x000000040000795c */ /* 0x000fe20000300000 */
.L_x_8669:
[----:B--2---:R-:W-:-:S04]  /*11560*/  VIADD R3, R7, 0x22860 ;  /* 0x0002286007037836 */ /* 0x004fc80000000000 */
[----:B-1----:R-:W-:-:S04]  /*11570*/  IMAD R5, R16, 0x8, R3 ;  /* 0x0000000810057824 */ /* 0x002fc800078e0203 */
[----:B------:R-:W1:Y:S02]  /*11580*/  SYNCS.PHASECHK.TRANS64.TRYWAIT P0, [R5+URZ], R4 ;  /* 0x00000004050075a7 */ /* 0x000e64000800017f */
[----:B-1----:R-:W-:Y:S05]  /*11590*/  @!P0 BRA `(.L_x_8670) ;  /* 0x0000000800488947 */ /* 0x002fea0003800000 */
.L_x_8693:
[----:B------:R-:W-:-:S07]  /*115a0*/  IMAD R3, R2, 0x8, R3 ;  /* 0x0000000802037824 */ /* 0x000fce00078e0203 */
.L_x_8671:
[----:B--2---:R2:W3:Y:S02]  /*115b0*/  SYNCS.PHASECHK.TRANS64.TRYWAIT P0, [R3+URZ], R0 ;  /* 0x00000000030075a7 */ /* 0x0044e4000800017f */
[----:B---3--:R-:W-:Y:S05]  /*115c0*/  @!P0 NANOSLEEP.SYNCS 0x989680 ;  /* 0x009896800000895d */ /* 0x008fea0003900000 */
[----:B------:R-:W3:Y:S02]  /*115d0*/  @!P0 SYNCS.PHASECHK.TRANS64 P0, [R3+URZ], R0 ;  /* 0x00000000030085a7 */ /* 0x000ee4000800007f */
[----:B---3--:R-:W-:Y:S05]  /*115e0*/  @!P0 BRA `(.L_x_8671) ;  /* 0xfffffffc00f08947 */ /* 0x008fea000383ffff */
.L_x_8665:
[----:B------:R-:W-:Y:S05]  /*115f0*/  BSYNC B0 ;  /* 0x0000000000007941 */ /* 0x000fea0003800000 */
.L_x_8664:
[----:B------:R-:W-:Y:S05]  /*11600*/  EXIT ;  /* 0x000000000000794d */ /* 0x000fea0003800000 */
.L_x_8525:
[----:B-1----:R-:W-:-:S04]  /*11610*/  IMAD.U32 R3, RZ, RZ, UR46 ;  /* 0x0000002eff037e24 */ /* 0x002fc8000f8e00ff */
[----:B------:R1:W2:Y:S03]  /*11620*/  SYNCS.PHASECHK.TRANS64.TRYWAIT P0, [R3+URZ+0x22800], R0 ;  /* 0x02280000030075a7 */ /* 0x0002a6000800017f */
[----:B--2---:R-:W-:Y:S05]  /*11630*/  @!P0 NANOSLEEP.SYNCS 0x989680 ;  /* 0x009896800000895d */ /* 0x004fea0003900000 */
[----:B------:R-:W2:Y:S02]  /*11640*/  @!P0 SYNCS.PHASECHK.TRANS64 P0, [R3+URZ+0x22800], R0 ;  /* 0x02280000030085a7 */ /* 0x000ea4000800007f */
[----:B--2---:R-:W-:Y:S05]  /*11650*/  @!P0 BRA `(.L_x_8525) ;  /* 0xfffffffc00ec8947 */ /* 0x004fea000383ffff */
[----:B------:R-:W-:Y:S05]  /*11660*/  BRA `(.L_x_8672) ;  /* 0xffffff0400347947 */ /* 0x000fea000383ffff */
.L_x_8529:
[----:B--2---:R-:W-:-:S04]  /*11670*/  IMAD.U32 R0, RZ, RZ, UR21 ;  /* 0x00000015ff007e24 */ /* 0x004fc8000f8e00ff */
[----:B------:R2:W3:Y:S03]  /*11680*/  SYNCS.PHASECHK.TRANS64.TRYWAIT P1, [R0+URZ+0x22830], R11 ;  /* 0x0228300b000075a7 */ /* 0x0004e6000802017f */
[----:B---3--:R-:W-:Y:S05]  /*11690*/  @!P1 NANOSLEEP.SYNCS 0x989680 ;  /* 0x009896800000995d */ /* 0x008fea0003900000 */
[----:B------:R-:W3:Y:S02]  /*116a0*/  @!P1 SYNCS.PHASECHK.TRANS64 P1, [R0+URZ+0x22830], R11 ;  /* 0x0228300b000095a7 */ /* 0x000ee4000802007f */
[----:B---3--:R-:W-:Y:S05]  /*116b0*/  @!P1 BRA `(.L_x_8529) ;  /* 0xfffffffc00ec9947 */ /* 0x008fea000383ffff */
[----:B------:R-:W-:Y:S05]  /*116c0*/  BRA `(.L_x_8528) ;  /* 0xffffff0400587947 */ /* 0x000fea000383ffff */
.L_x_8541:
[----:B---3--:R3:W4:Y:S02]  /*116d0*/  SYNCS.PHASECHK.TRANS64.TRYWAIT P1, [R8+URZ+0x22850], R11 ;  /* 0x0228500b080075a7 */ /* 0x008724000802017f */
[----:B----4-:R-:W-:Y:S05]  /*116e0*/  @!P1 NANOSLEEP.SYNCS 0x989680 ;  /* 0x009896800000995d */ /* 0x010fea0003900000 */
[----:B------:R-:W4:Y:S02]  /*116f0*/  @!P1 SYNCS.PHASECHK.TRANS64 P1, [R8+URZ+0x22850], R11 ;  /* 0x0228500b080095a7 */ /* 0x000f24000802007f */
[----:B----4-:R-:W-:Y:S05]  /*11700*/  @!P1 BRA `(.L_x_8541) ;  /* 0xfffffffc00f09947 */ /* 0x010fea000383ffff */
[----:B------:R-:W-:Y:S05]  /*11710*/  BRA `(.L_x_8540) ;  /* 0xffffff2400e07947 */ /* 0x000fea000383ffff */
.L_x_8549:
[----:B----4-:R-:W-:-:S04]  /*11720*/  IMAD.U32 R5, RZ, RZ, UR27 ;  /* 0x0000001bff057e24 */ /* 0x010fc8000f8e00ff */
[----:B------:R4:W1:Y:S03]  /*11730*/  SYNCS.PHASECHK.TRANS64.TRYWAIT P1, [R5+URZ+0x22830], R12 ;  /* 0x0228300c050075a7 */ /* 0x000866000802017f */
[----:B-1----:R-:W-:Y:S05]  /*11740*/  @!P1 NANOSLEEP.SYNCS 0x989680 ;  /* 0x009896800000995d */ /* 0x002fea0003900000 */
[----:B------:R-:W1:Y:S02]  /*11750*/  @!P1 SYNCS.PHASECHK.TRANS64 P1, [R5+URZ+0x22830], R12 ;  /* 0x0228300c050095a7 */ /* 0x000e64000802007f */
[----:B-1----:R-:W-:Y:S05]  /*11760*/  @!P1 BRA `(.L_x_8549) ;  /* 0xfffffffc00ec9947 */ /* 0x002fea000383ffff */
[----:B------:R-:W-:Y:S05]  /*11770*/  BRA `(.L_x_8548) ;  /* 0xffffff2c00507947 */ /* 0x000fea000383ffff */
.L_x_8561:
[----:B--2---:R2:W3:Y:S02]  /*11780*/  SYNCS.PHASECHK.TRANS64.TRYWAIT P1, [R11+URZ+0x22850], R12 ;  /* 0x0228500c0b0075a7 */ /* 0x0044e4000802017f */
[----:B---3--:R-:W-:Y:S05]  /*11790*/  @!P1 NANOSLEEP.SYNCS 0x989680 ;  /* 0x009896800000995d */ /* 0x008fea0003900000 */
[----:B------:R-:W3:Y:S02]  /*117a0*/  @!P1 SYNCS.PHASECHK.TRANS64 P1, [R11+URZ+0x22850], R12 ;  /* 0x0228500c0b0095a7 */ /* 0x000ee4000802007f */
[----:B---3--:R-:W-:Y:S05]  /*117b0*/  @!P1 BRA `(.L_x_8561) ;  /* 0xfffffffc00f09947 */ /* 0x008fea000383ffff */
[----:B------:R-:W-:Y:S05]  /*117c0*/  BRA `(.L_x_8560) ;  /* 0xffffff5800007947 */ /* 0x000fea000383ffff */
.L_x_8570:
[----:B--2---:R-:W-:-:S04]  /*117d0*/  IMAD.U32 R3, RZ, RZ, UR24 ;  /* 0x00000018ff037e24 */ /* 0x004fc8000f8e00ff */
[----:B------:R2:W3:Y:S03]  /*117e0*/  SYNCS.PHASECHK.TRANS64.TRYWAIT P2, [R3+URZ+0x22830], R8 ;  /* 0x02283008030075a7 */ /* 0x0004e6000804017f */
[----:B---3--:R-:W-:Y:S05]  /*117f0*/  @!P2 NANOSLEEP.SYNCS 0x989680 ;  /* 0x009896800000a95d */ /* 0x008fea0003900000 */
[----:B------:R-:W3:Y:S02]  /*11800*/  @!P2 SYNCS.PHASECHK.TRANS64 P2, [R3+URZ+0x22830], R8 ;  /* 0x022830080300a5a7 */ /* 0x000ee4000804007f */
[----:B---3--:R-:W-:Y:S05]  /*11810*/  @!P2 BRA `(.L_x_8570) ;  /* 0xfffffffc00eca947 */ /* 0x008fea000383ffff */
[----:B------:R-:W-:Y:S05]  /*11820*/  BRA `(.L_x_8569) ;  /* 0xffffff5c00847947 */ /* 0x000fea000383ffff */
.L_x_8574:
[----:B--2---:R2:W3:Y:S02]  /*11830*/  SYNCS.PHASECHK.TRANS64.TRYWAIT P2, [R183+URZ+0x22850], R8 ;  /* 0x02285008b70075a7 */ /* 0x0044e4000804017f */
[----:B---3--:R-:W-:Y:S05]  /*11840*/  @!P2 NANOSLEEP.SYNCS 0x989680 ;  /* 0x009896800000a95d */ /* 0x008fea0003900000 */
[----:B------:R-:W3:Y:S02]  /*11850*/  @!P2 SYNCS.PHASECHK.TRANS64 P2, [R183+URZ+0x22850], R8 ;  /* 0x02285008b700a5a7 */ /* 0x000ee4000804007f */
[----:B---3--:R-:W-:Y:S05]  /*11860*/  @!P2 BRA `(.L_x_8574) ;  /* 0xfffffffc00f0a947 */ /* 0x008fea000383ffff */
[----:B------:R-:W-:Y:S05]  /*11870*/  BRA `(.L_x_8573) ;  /* 0xffffff7400a47947 */ /* 0x000fea000383ffff */
.L_x_8580:
[----:B--2---:R-:W-:-:S04]  /*11880*/  IMAD.U32 R10, RZ, RZ, UR26 ;  /* 0x0000001aff0a7e24 */ /* 0x004fc8000f8e00ff */
[----:B------:R2:W3:Y:S03]  /*11890*/  SYNCS.PHASECHK.TRANS64.TRYWAIT P1, [R10+URZ+0x22830], R13 ;  /* 0x0228300d0a0075a7 */ /* 0x0004e6000802017f */
[----:B---3--:R-:W-:Y:S05]  /*118a0*/  @!P1 NANOSLEEP.SYNCS 0x989680 ;  /* 0x009896800000995d */ /* 0x008fea0003900000 */
[----:B------:R-:W3:Y:S02]  /*118b0*/  @!P1 SYNCS.PHASECHK.TRANS64 P1, [R10+URZ+0x22830], R13 ;  /* 0x0228300d0a0095a7 */ /* 0x000ee4000802007f */
[----:B---3--:R-:W-:Y:S05]  /*118c0*/  @!P1 BRA `(.L_x_8580) ;  /* 0xfffffffc00ec9947 */ /* 0x008fea000383ffff */
[----:B------:R-:W-:Y:S05]  /*118d0*/  BRA `(.L_x_8579) ;  /* 0xffffff7800a87947 */ /* 0x000fea000383ffff */
.L_x_8592:
[----:B--2---:R2:W3:Y:S02]  /*118e0*/  SYNCS.PHASECHK.TRANS64.TRYWAIT P1, [R12+URZ+0x22850], R13 ;  /* 0x0228500d0c0075a7 */ /* 0x0044e4000802017f */
[----:B---3--:R-:W-:Y:S05]  /*118f0*/  @!P1 NANOSLEEP.SYNCS 0x989680 ;  /* 0x009896800000995d */ /* 0x008fea0003900000 */
[----:B------:R-:W3:Y:S02]  /*11900*/  @!P1 SYNCS.PHASECHK.TRANS64 P1, [R12+URZ+0x22850], R13 ;  /* 0x0228500d0c0095a7 */ /* 0x000ee4000802007f */
[----:B---3--:R-:W-:Y:S05]  /*11910*/  @!P1 BRA `(.L_x_8592) ;  /* 0xfffffffc00f09947 */ /* 0x008fea000383ffff */
[----:B------:R-:W-:Y:S05]  /*11920*/  BRA `(.L_x_8591) ;  /* 0xffffffa400587947 */ /* 0x000fea000383ffff */
.L_x_8623:
        /* <DEDUP_REMOVED lines=10> */
.L_x_8673:
[----:B------:R-:W-:Y:S05]  /*119d0*/  BRA `(.L_x_8674) ;  /* 0xffffffd800ec7947 */ /* 0x000fea000383ffff */
.L_x_8624:
[----:B------:R-:W-:Y:S01]  /*119e0*/  BSSY B0, `(.L_x_8675) ;  /* 0x0000006000007945 */ /* 0x000fe20003800000 */
[----:B------:R-:W-:-:S07]  /*119f0*/  IMAD.MOV.U32 R15, RZ, RZ, -0x1 ;  /* 0xffffffffff0f7424 */ /* 0x000fce00078e00ff */
[----:B------:R-:W-:Y:S05]  /*11a00*/  WARPSYNC.COLLECTIVE R15, `(.L_x_8676) ;  /* 0x000000000f0c7348 */ /* 0x000fea0003c00000 */
[----:B------:R-:W-:Y:S02]  /*11a10*/  ELECT P6, UR62, PT ;  /* 0x00000000003e782f */ /* 0x000fe400038c0000 */
[----:B------:R-:W-:Y:S01]  /*11a20*/  MOV R14, UR62 ;  /* 0x0000003e000e7c02 */ /* 0x000fe20008000f00 */
[----:B------:R-:W-:Y:S10]  /*11a30*/  ENDCOLLECTIVE ;  /* 0x000000000000791b */ /* 0x000ff40003800000 */
.L_x_8676:
[----:B------:R-:W-:Y:S05]  /*11a40*/  BSYNC B0 ;  /* 0x0000000000007941 */ /* 0x000fea0003800000 */
.L_x_8675:
[----:B------:R-:W-:Y:S05]  /*11a50*/  BRA `(.L_x_8677) ;  /* 0xffffffd800dc7947 */ /* 0x000fea000383ffff */
.L_x_8627:
[----:B-1----:R1:W2:Y:S02]  /*11a60*/  SYNCS.PHASECHK.TRANS64.TRYWAIT P2, [R8+URZ+0x22840], R5 ;  /* 0x02284005080075a7 */ /* 0x0022a4000804017f */
[----:B--2---:R-:W-:Y:S05]  /*11a70*/  @!P2 NANOSLEEP.SYNCS 0x989680 ;  /* 0x009896800000a95d */ /* 0x004fea0003900000 */
[----:B------:R-:W2:Y:S02]  /*11a80*/  @!P2 SYNCS.PHASECHK.TRANS64 P2, [R8+URZ+0x22840], R5 ;  /* 0x022840050800a5a7 */ /* 0x000ea4000804007f */
[----:B--2---:R-:W-:Y:S05]  /*11a90*/  @!P2 BRA `(.L_x_8627) ;  /* 0xfffffffc00f0a947 */ /* 0x004fea000383ffff */
[----:B------:R-:W-:Y:S05]  /*11aa0*/  BRA `(.L_x_8678) ;  /* 0xffffffdc00387947 */ /* 0x000fea000383ffff */
.L_x_8629:
[----:B-1----:R-:W-:-:S04]  /*11ab0*/  IMAD.U32 R8, RZ, RZ, UR37 ;  /* 0x00000025ff087e24 */ /* 0x002fc8000f8e00ff */
[----:B------:R1:W2:Y:S03]  /*11ac0*/  SYNCS.PHASECHK.TRANS64.TRYWAIT P2, [R8+URZ+0x22820], R5 ;  /* 0x02282005080075a7 */ /* 0x0002a6000804017f */
[----:B--2---:R-:W-:Y:S05]  /*11ad0*/  @!P2 NANOSLEEP.SYNCS 0x989680 ;  /* 0x009896800000a95d */ /* 0x004fea0003900000 */
[----:B------:R-:W2:Y:S02]  /*11ae0*/  @!P2 SYNCS.PHASECHK.TRANS64 P2, [R8+URZ+0x22820], R5 ;  /* 0x022820050800a5a7 */ /* 0x000ea4000804007f */
[----:B--2---:R-:W-:Y:S05]  /*11af0*/  @!P2 BRA `(.L_x_8629) ;  /* 0xfffffffc00eca947 */ /* 0x004fea000383ffff */
[----:B------:R-:W-:Y:S05]  /*11b00*/  BRA `(.L_x_8679) ;  /* 0xffffffdc00d87947 */ /* 0x000fea000383ffff */
.L_x_8632:
[----:B-1----:R1:W2:Y:S02]  /*11b10*/  SYNCS.PHASECHK.TRANS64.TRYWAIT P2, [R8+URZ+0x22860], R5 ;  /* 0x02286005080075a7 */ /* 0x0022a4000804017f */
[----:B--2---:R-:W-:Y:S05]  /*11b20*/  @!P2 NANOSLEEP.SYNCS 0x989680 ;  /* 0x009896800000a95d */ /* 0x004fea0003900000 */
[----:B------:R-:W2:Y:S02]  /*11b30*/  @!P2 SYNCS.PHASECHK.TRANS64 P2, [R8+URZ+0x22860], R5 ;  /* 0x022860050800a5a7 */ /* 0x000ea4000804007f */
[----:B--2---:R-:W-:Y:S05]  /*11b40*/  @!P2 BRA `(.L_x_8632) ;  /* 0xfffffffc00f0a947 */ /* 0x004fea000383ffff */
[----:B------:R-:W-:Y:S05]  /*11b50*/  BRA `(.L_x_8680) ;  /* 0xffffffdc00ec7947 */ /* 0x000fea000383ffff */
.L_x_8639:
[----:B-1----:R1:W2:Y:S02]  /*11b60*/  SYNCS.PHASECHK.TRANS64.TRYWAIT P3, [R2+URZ+0x22840], R3 ;  /* 0x02284003020075a7 */ /* 0x0022a4000806017f */
[----:B--2---:R-:W-:Y:S05]  /*11b70*/  @!P3 NANOSLEEP.SYNCS 0x989680 ;  /* 0x009896800000b95d */ /* 0x004fea0003900000 */
[----:B------:R-:W2:Y:S02]  /*11b80*/  @!P3 SYNCS.PHASECHK.TRANS64 P3, [R2+URZ+0x22840], R3 ;  /* 0x022840030200b5a7 */ /* 0x000ea4000806007f */
[----:B--2---:R-:W-:Y:S05]  /*11b90*/  @!P3 BRA `(.L_x_8639) ;  /* 0xfffffffc00f0b947 */ /* 0x004fea000383ffff */
[----:B------:R-:W-:Y:S05]  /*11ba0*/  BRA `(.L_x_8681) ;  /* 0xffffffe400247947 */ /* 0x000fea000383ffff */
.L_x_8641:
[----:B---3--:R3:W4:Y:S02]  /*11bb0*/  SYNCS.PHASECHK.TRANS64.TRYWAIT P3, [R2+URZ+0x22860], R3 ;  /* 0x02286003020075a7 */ /* 0x008724000806017f */
[----:B----4-:R-:W-:Y:S05]  /*11bc0*/  @!P3 NANOSLEEP.SYNCS 0x989680 ;  /* 0x009896800000b95d */ /* 0x010fea0003900000 */
[----:B------:R-:W4:Y:S02]  /*11bd0*/  @!P3 SYNCS.PHASECHK.TRANS64 P3, [R2+URZ+0x22860], R3 ;  /* 0x022860030200b5a7 */ /* 0x000f24000806007f */
[----:B----4-:R-:W-:Y:S05]  /*11be0*/  @!P3 BRA `(.L_x_8641) ;  /* 0xfffffffc00f0b947 */ /* 0x010fea000383ffff */
[----:B------:R-:W-:Y:S05]  /*11bf0*/  BRA `(.L_x_8682) ;  /* 0xffffffe4006c7947 */ /* 0x000fea000383ffff */
.L_x_8647:
[----:B-1----:R1:W2:Y:S02]  /*11c00*/  SYNCS.PHASECHK.TRANS64.TRYWAIT P3, [R3+URZ+0x22840], R2 ;  /* 0x02284002030075a7 */ /* 0x0022a4000806017f */
[----:B--2---:R-:W-:Y:S05]  /*11c10*/  @!P3 NANOSLEEP.SYNCS 0x989680 ;  /* 0x009896800000b95d */ /* 0x004fea0003900000 */
[----:B------:R-:W2:Y:S02]  /*11c20*/  @!P3 SYNCS.PHASECHK.TRANS64 P3, [R3+URZ+0x22840], R2 ;  /* 0x022840020300b5a7 */ /* 0x000ea4000806007f */
[----:B--2---:R-:W-:Y:S05]  /*11c30*/  @!P3 BRA `(.L_x_8647) ;  /* 0xfffffffc00f0b947 */ /* 0x004fea000383ffff */
[----:B------:R-:W-:Y:S05]  /*11c40*/  BRA `(.L_x_8683) ;  /* 0xffffffe800947947 */ /* 0x000fea000383ffff */
.L_x_8649:
[----:B---3--:R3:W4:Y:S02]  /*11c50*/  SYNCS.PHASECHK.TRANS64.TRYWAIT P3, [R3+URZ+0x22860], R2 ;  /* 0x02286002030075a7 */ /* 0x008724000806017f */
[----:B----4-:R-:W-:Y:S05]  /*11c60*/  @!P3 NANOSLEEP.SYNCS 0x989680 ;  /* 0x009896800000b95d */ /* 0x010fea0003900000 */
[----:B------:R-:W4:Y:S02]  /*11c70*/  @!P3 SYNCS.PHASECHK.TRANS64 P3, [R3+URZ+0x22860], R2 ;  /* 0x022860020300b5a7 */ /* 0x000f24000806007f */
[----:B----4-:R-:W-:Y:S05]  /*11c80*/  @!P3 BRA `(.L_x_8649) ;  /* 0xfffffffc00f0b947 */ /* 0x010fea000383ffff */
[----:B------:R-:W-:Y:S05]  /*11c90*/  BRA `(.L_x_8684) ;  /* 0xffffffe800dc7947 */ /* 0x000fea000383ffff */
.L_x_8654:
[----:B-1----:R1:W2:Y:S02]  /*11ca0*/  SYNCS.PHASECHK.TRANS64.TRYWAIT P3, [R2+URZ+0x22840], R3 ;  /* 0x02284003020075a7 */ /* 0x0022a4000806017f */
[----:B--2---:R-:W-:Y:S05]  /*11cb0*/  @!P3 NANOSLEEP.SYNCS 0x989680 ;  /* 0x009896800000b95d */ /* 0x004fea0003900000 */
[----:B------:R-:W2:Y:S02]  /*11cc0*/  @!P3 SYNCS.PHASECHK.TRANS64 P3, [R2+URZ+0x22840], R3 ;  /* 0x022840030200b5a7 */ /* 0x000ea4000806007f */
[----:B--2---:R-:W-:Y:S05]  /*11cd0*/  @!P3 BRA `(.L_x_8654) ;  /* 0xfffffffc00f0b947 */ /* 0x004fea000383ffff */
[----:B------:R-:W-:Y:S05]  /*11ce0*/  BRA `(.L_x_8685) ;  /* 0xffffffec00e47947 */ /* 0x000fea000383ffff */
.L_x_8656:
[----:B--2---:R2:W3:Y:S02]  /*11cf0*/  SYNCS.PHASECHK.TRANS64.TRYWAIT P3, [R2+URZ+0x22860], R3 ;  /* 0x02286003020075a7 */ /* 0x0044e4000806017f */
[----:B---3--:R-:W-:Y:S05]  /*11d00*/  @!P3 NANOSLEEP.SYNCS 0x989680 ;  /* 0x009896800000b95d */ /* 0x008fea0003900000 */
[----:B------:R-:W3:Y:S02]  /*11d10*/  @!P3 SYNCS.PHASECHK.TRANS64 P3, [R2+URZ+0x22860], R3 ;  /* 0x022860030200b5a7 */ /* 0x000ee4000806007f */
[----:B---3--:R-:W-:Y:S05]  /*11d20*/  @!P3 BRA `(.L_x_8656) ;  /* 0xfffffffc00f0b947 */ /* 0x008fea000383ffff */
[----:B------:R-:W-:Y:S05]  /*11d30*/  BRA `(.L_x_8686) ;  /* 0xfffffff0002c7947 */ /* 0x000fea000383ffff */
.L_x_8661:
[----:B------:R-:W-:Y:S01]  /*11d40*/  BSSY B0, `(.L_x_8687) ;  /* 0x0000007000007945 */ /* 0x000fe20003800000 */
[----:B--2---:R-:W-:Y:S02]  /*11d50*/  IMAD.MOV.U32 R12, RZ, RZ, RZ ;  /* 0x000000ffff0c7224 */ /* 0x004fe400078e00ff */
[----:B------:R-:W-:Y:S02]  /*11d60*/  IMAD.MOV.U32 R11, RZ, RZ, 0x1f ;  /* 0x0000001fff0b7424 */ /* 0x000fe400078e00ff */
[----:B------:R-:W-:-:S07]  /*11d70*/  IMAD.MOV.U32 R15, RZ, RZ, -0x1 ;  /* 0xffffffffff0f7424 */ /* 0x000fce00078e00ff */
[----:B-1-34-:R-:W-:Y:S05]  /*11d80*/  WARPSYNC.COLLECTIVE R15, `(.L_x_8688) ;  /* 0x000000000f087348 */ /* 0x01afea0003c00000 */
[----:B------:R2:W1:Y:S02]  /*11d90*/  SHFL.IDX P6, R14, R13, R12, R11 ;  /* 0x0000000c0d0e7389 */ /* 0x00046400000c000b */
[----:B-1234-:R-:W-:Y:S01]  /*11da0*/  ENDCOLLECTIVE ;  /* 0x000000000000791b */ /* 0x01efe20003800000 */
.L_x_8688:
[----:B------:R-:W-:Y:S05]  /*11db0*/  BSYNC B0 ;  /* 0x0000000000007941 */ /* 0x000fea0003800000 */
.L_x_8687:
[----:B------:R-:W-:Y:S05]  /*11dc0*/  BRA `(.L_x_8689) ;  /* 0xfffffff400107947 */ /* 0x000fea000383ffff */
.L_x_8663:
[----:B-1----:R1:W2:Y:S02]  /*11dd0*/  SYNCS.PHASECHK.TRANS64.TRYWAIT P0, [R7+URZ+0x22820], R0 ;  /* 0x02282000070075a7 */ /* 0x0022a4000800017f */
[----:B--2---:R-:W-:Y:S05]  /*11de0*/  @!P0 NANOSLEEP.SYNCS 0x989680 ;  /* 0x009896800000895d */ /* 0x004fea0003900000 */
[----:B------:R-:W2:Y:S02]  /*11df0*/  @!P0 SYNCS.PHASECHK.TRANS64 P0, [R7+URZ+0x22820], R0 ;  /* 0x02282000070085a7 */ /* 0x000ea4000800007f */
[----:B--2---:R-:W-:Y:S05]  /*11e00*/  @!P0 BRA `(.L_x_8663) ;  /* 0xfffffffc00f08947 */ /* 0x004fea000383ffff */
[----:B------:R-:W-:Y:S05]  /*11e10*/  BRA `(.L_x_8690) ;  /* 0xfffffff400587947 */ /* 0x000fea000383ffff */
.L_x_8667:
[----:B-1----:R1:W2:Y:S02]  /*11e20*/  SYNCS.PHASECHK.TRANS64.TRYWAIT P0, [R5+URZ], R4 ;  /* 0x00000004050075a7 */ /* 0x0022a4000800017f */
[----:B--2---:R-:W-:Y:S05]  /*11e30*/  @!P0 NANOSLEEP.SYNCS 0x989680 ;  /* 0x009896800000895d */ /* 0x004fea0003900000 */
[----:B------:R-:W2:Y:S02]  /*11e40*/  @!P0 SYNCS.PHASECHK.TRANS64 P0, [R5+URZ], R4 ;  /* 0x00000004050085a7 */ /* 0x000ea4000800007f */
[----:B--2---:R-:W-:Y:S05]  /*11e50*/  @!P0 BRA `(.L_x_8667) ;  /* 0xfffffffc00f08947 */ /* 0x004fea000383ffff */
[----:B------:R-:W-:Y:S05]  /*11e60*/  BRA `(.L_x_8691) ;  /* 0xfffffff400ac7947 */ /* 0x000fea000383ffff */
.L_x_8668:
[----:B--2---:R2:W3:Y:S02]  /*11e70*/  SYNCS.PHASECHK.TRANS64.TRYWAIT P0, [R3+URZ], R0 ;  /* 0x00000000030075a7 */ /* 0x0044e4000800017f */
[----:B---3--:R-:W-:Y:S05]  /*11e80*/  @!P0 NANOSLEEP.SYNCS 0x989680 ;  /* 0x009896800000895d */ /* 0x008fea0003900000 */
[----:B------:R-:W3:Y:S02]  /*11e90*/  @!P0 SYNCS.PHASECHK.TRANS64 P0, [R3+URZ], R0 ;  /* 0x00000000030085a7 */ /* 0x000ee4000800007f */
[----:B---3--:R-:W-:Y:S05]  /*11ea0*/  @!P0 BRA `(.L_x_8668) ;  /* 0xfffffffc00f08947 */ /* 0x008fea000383ffff */
[----:B------:R-:W-:Y:S05]  /*11eb0*/  BRA `(.L_x_8692) ;  /* 0xfffffff400a07947 */ /* 0x000fea000383ffff */
.L_x_8670:
[----:B-1----:R1:W2:Y:S02]  /*11ec0*/  SYNCS.PHASECHK.TRANS64.TRYWAIT P0, [R5+URZ], R4 ;  /* 0x00000004050075a7 */ /* 0x0022a4000800017f */
[----:B--2---:R-:W-:Y:S05]  /*11ed0*/  @!P0 NANOSLEEP.SYNCS 0x989680 ;  /* 0x009896800000895d */ /* 0x004fea0003900000 */
[----:B------:R-:W2:Y:S02]  /*11ee0*/  @!P0 SYNCS.PHASECHK.TRANS64 P0, [R5+URZ], R4 ;  /* 0x00000004050085a7 */ /* 0x000ea4000800007f */
[----:B--2---:R-:W-:Y:S05]  /*11ef0*/  @!P0 BRA `(.L_x_8670) ;  /* 0xfffffffc00f08947 */ /* 0x004fea000383ffff */
[----:B------:R-:W-:Y:S05]  /*11f00*/  BRA `(.L_x_8693) ;  /* 0xfffffff400a47947 */ /* 0x000fea000383ffff */
.L_x_8694:
        /* <DEDUP_REMOVED lines=15> */
.L_x_11964:


//--------------------- .text._ZN7cutlass13device_kernelIN5flash11enable_sm90INS1_16FlashAttnFwdSm90INS1_25CollectiveMainloopFwdSm90ILi2EN4cute5tupleIJNS5_1CILi1EEES8_S8_EEENS6_IJNS7_ILi128EEENS7_ILi96EEENS7_ILi64EEEEEELi256ENS_6half_tEfNS_4arch4Sm90ELb0ELb1ELb0ELb0ELb0ELb0ELb1ELb1ELb0ELb0ELb0ELb0EEENS1_21CollectiveEpilogueFwdINS6_IJSA_NS7_ILi256EEESB_EEES9_SE_SG_Li256ELb0ELb0ELb0ELb0EEENS1_30DynamicPersistentTileSchedulerILi256ELi32ELb0ELb0ELb1EEEEEEEEEvNT_6ParamsE --------------------------
	.section	.text._ZN7cutlass13device_kernelIN5flash11enable_sm90INS1_16FlashAttnFwdSm90INS1_25CollectiveMainloopFwdSm90ILi2EN4cute5tupleIJNS5_1CILi1EEES8_S8_EEENS6_IJNS7_ILi128EEENS7_ILi96EEENS7_ILi64EEEEEELi256ENS_6half_tEfNS_4arch4Sm90ELb0ELb1ELb0ELb0ELb0ELb0ELb1ELb1ELb0ELb0ELb0ELb0EEENS1_21CollectiveEpilogueFwdINS6_IJSA_NS7_ILi256EEESB_EEES9_SE_SG_Li256ELb0ELb0ELb0ELb0EEENS1_30DynamicPersistentTileSchedulerILi256ELi32ELb0ELb0ELb1EEEEEEEEEvNT_6ParamsE,"ax",@progbits
	.align	128
.text._ZN7cutlass13device_kernelIN5flash11enable_sm90INS1_16FlashAttnFwdSm90INS1_25CollectiveMainloopFwdSm90ILi2EN4cute5tupleIJNS5_1CILi1EEES8_S8_EEENS6_IJNS7_ILi128EEENS7_ILi96EEENS7_ILi64EEEEEELi256ENS_6half_tEfNS_4arch4Sm90ELb0ELb1ELb0ELb0ELb0ELb0ELb1ELb1ELb0ELb0ELb0ELb0EEENS1_21CollectiveEpilogueFwdINS6_IJSA_NS7_ILi256EEESB_EEES9_SE_SG_Li256ELb0ELb0ELb0ELb0EEENS1_30DynamicPersistentTileSchedulerILi256ELi32ELb0ELb0ELb1EEEEEEEEEvNT_6ParamsE:
        .type           _ZN7cutlass13device_kernelIN5flash11enable_sm90INS1_16FlashAttnFwdSm90INS1_25CollectiveMainloopFwdSm90ILi2EN4cute5tupleIJNS5_1CILi1EEES8_S8_EEENS6_IJNS7_ILi128EEENS7_ILi96EEENS7_ILi64EEEEEELi256ENS_6half_tEfNS_4arch4Sm90ELb0ELb1ELb0ELb0ELb0ELb0ELb1ELb1ELb0ELb0ELb0ELb0EEENS1_21CollectiveEpilogueFwdINS6_IJSA_NS7_ILi256EEESB_EEES9_SE_SG_Li256ELb0ELb0ELb0ELb0EEENS1_30DynamicPersistentTileSchedulerILi256ELi32ELb0ELb0ELb1EEEEEEEEEvNT_6ParamsE,@function
        .size           _ZN7cutlass13device_kernelIN5flash11enable_sm90INS1_16FlashAttnFwdSm90INS1_25CollectiveMainloopFwdSm90ILi2EN4cute5tupleIJNS5_1CILi1EEES8_S8_EEENS6_IJNS7_ILi128EEENS7_ILi96EEENS7_ILi64EEEEEELi256ENS_6half_tEfNS_4arch4Sm90ELb0ELb1ELb0ELb0ELb0ELb0ELb1ELb1ELb0ELb0ELb0ELb0EEENS1_21CollectiveEpilogueFwdINS6_IJSA_NS7_ILi256EEESB_EEES9_SE_SG_Li256ELb0ELb0ELb0ELb0EEENS1_30DynamicPersistentTileSchedulerILi256ELi32ELb0ELb0ELb1EEEEEEEEEvNT_6ParamsE,(.L_x_11965 - _ZN7cutlass13device_kernelIN5flash11enable_sm90INS1_16FlashAttnFwdSm90INS1_25CollectiveMainloopFwdSm90ILi2EN4cute5tupleIJNS5_1CILi1EEES8_S8_EEENS6_IJNS7_ILi128EEENS7_ILi96EEENS7_ILi64EEEEEELi256ENS_6half_tEfNS_4arch4Sm90ELb0ELb1ELb0ELb0ELb0ELb0ELb1ELb1ELb0ELb0ELb0ELb0EEENS1_21CollectiveEpilogueFwdINS6_IJSA_NS7_ILi256EEESB_EEES9_SE_SG_Li256ELb0ELb0ELb0ELb0EEENS1_30DynamicPersistentTileSchedulerILi256ELi32ELb0ELb0ELb1EEEEEEEEEvNT_6ParamsE)
        .other          _ZN7cutlass13device_kernelIN5flash11enable_sm90INS1_16FlashAttnFwdSm90INS1_25CollectiveMainloopFwdSm90ILi2EN4cute5tupleIJNS5_1CILi1EEES8_S8_EEENS6_IJNS7_ILi128EEENS7_ILi96EEENS7_ILi64EEEEEELi256ENS_6half_tEfNS_4arch4Sm90ELb0ELb1ELb0ELb0ELb0ELb0ELb1ELb1ELb0ELb0ELb0ELb0EEENS1_21CollectiveEpilogueFwdINS6_IJSA_NS7_ILi256EEESB_EEES9_SE_SG_Li256ELb0ELb0ELb0ELb0EEENS1_30DynamicPersistentTileSchedulerILi256ELi32ELb0ELb0ELb1EEEEEEEEEvNT_6ParamsE,@"STO_CUDA_ENTRY STV_DEFAULT"
_ZN7cutlass13device_kernelIN5flash11enable_sm90INS1_16FlashAttnFwdSm90INS1_25CollectiveMainloopFwdSm90ILi2EN4cute5tupleIJNS5_1CILi1EEES8_S8_EEENS6_IJNS7_ILi128EEENS7_ILi96EEENS7_ILi64EEEEEELi256ENS_6half_tEfNS_4arch4Sm90ELb0ELb1ELb0ELb0ELb0ELb0ELb1ELb1ELb0ELb0ELb0ELb0EEENS1_21CollectiveEpilogueFwdINS6_IJSA_NS7_ILi256EEESB_EEES9_SE_SG_Li256ELb0ELb0ELb0ELb0EEENS1_30DynamicPersistentTileSchedulerILi256ELi32ELb0ELb0ELb1EEEEEEEEEvNT_6ParamsE:
[----:B------:R-:W1:Y:S02]  /*0000*/  LDC R1, c[0x0][0x28] ;  /* 0x00000a00ff017b82 */ /* 0x000e640000000800 */
[----:B-1----:R-:W-:Y:S01]  /*0010*/  VIADD R1, R1, 0xfffffb90 ;  /* 0xfffffb9001017836 */ /* 0x002fe20000000000 */
[----:B------:R-:W1:Y:S01]  /*0020*/  S2R R3, SR_TID.X ;  /* 0x0000000000037919 */ /* 0x000e620000002100 */
[----:B------:R-:W-:Y:S01]  /*0030*/  ELECT P0, URZ, PT ;  /* 0x00000000003f782f */ /* 0x000fe20003800000 */
[----:B------:R-:W-:Y:S01]  /*0040*/  BSSY B0, `(.L_x_8695) ;  /* 0x000001b000007945 */ /* 0x000fe20003800000 */
[----:B------:R-:W-:Y:S02]  /*0050*/  ULDC UR4, c[0x0][0x20] ;  /* 0x0000080000047ab9 */ /* 0x000fe40000000800 */
[----:B------:R-:W-:Y:S01]  /*0060*/  IADD3 R16, P1, R1, UR4, RZ ;  /* 0x0000000401107c10 */ /* 0x000fe2000ff3e0ff */
[----:B------:R-:W-:-:S04]  /*0070*/  ULDC UR4, c[0x0][0x24] ;  /* 0x0000090000047ab9 */ /* 0x000fc80000000800 */
[----:B------:R-:W-:Y:S01]  /*0080*/  IMAD.X R17, RZ, RZ, UR4, P1 ;  /* 0x00000004ff117e24 */ /* 0x000fe200088e06ff */
        /* <DEDUP_REMOVED lines=22> */
.L_x_8696:
[----:B------:R-:W-:Y:S05]  /*01f0*/  BSYNC B0 ;  /* 0x0000000000007941 */ /* 0x000fea0003800000 */
.L_x_8695:
        /* <DEDUP_REMOVED lines=39> */
.L_x_8697:
        /* <DEDUP_REMOVED lines=22> */
.L_x_8698:
        /* <DEDUP_REMOVED lines=18> */
.L_x_8699:
        /* <DEDUP_REMOVED lines=22> */
.L_x_8700:
        /* <DEDUP_REMOVED lines=22> */
.L_x_8701:
[----:B------:R-:W-:Y:S01]  /*09b0*/  IADD3 R2, P0, R16, 0x70, RZ ;  /* 0x0000007010027810 */ /* 0x000fe20007f1e0ff */
[----:B------:R-:W-:Y:S01]  /*09c0*/  UMOV UR38, 0x1 ;  /* 0x0000000100267882 */ /* 0x000fe20000000000 */
[----:B------:R-:W-:Y:S01]  /*09d0*/  PLOP3.LUT P1, PT, PT, PT, UP0, 0x80, 0x0 ;  /* 0x000000000000781c */ /* 0x000fe20003f2f008 */
[----:B------:R-:W-:Y:S01]  /*09e0*/  NOP ;  /* 0x0000000000007918 */ /* 0x000fe20000000000 */
[----:B------:R-:W-:Y:S01]  /*09f0*/  USEL UR38, UR38, 0x2, !UP0 ;  /* 0x0000000226267887 */ /* 0x000fe2000c000000 */
[----:B------:R5:W-:Y:S01]  /*0a00*/  STL [R1+0x464], R2 ;  /* 0x0004640201007387 */ /* 0x000be20000100800 */
[----:B------:R-:W-:Y:S01]  /*0a10*/  ULDC.64 UR46, c[0x0][0x208] ;  /* 0x00008200002e7ab9 */ /* 0x000fe20000000a00 */
[----:B------:R-:W-:Y:S02]  /*0a20*/  IMAD.MOV.U32 R22, RZ, RZ, R16 ;  /* 0x000000ffff167224 */ /* 0x000fe400078e0010 */
[--C-:B------:R-:W-:Y:S02]  /*0a30*/  IMAD.MOV.U32 R23, RZ, RZ, R17.reuse ;  /* 0x000000ffff177224 */ /* 0x100fe400078e0011 */
[----:B-----5:R-:W-:-:S05]  /*0a40*/  IMAD.X R2, RZ, RZ, R17, P0 ;  /* 0x000000ffff027224 */ /* 0x020fca00000e0611 */
[----:B------:R1:W-:Y:S02]  /*0a50*/  STL [R1+0x460], R2 ;  /* 0x0004600201007387 */ /* 0x0003e40000100800 */
[----:B-1234-:R-:W-:Y:S06]  /*0a60*/  BAR.SYNC.DEFER_BLOCKING 0x0 ;  /* 0x0000000000007b1d */ /* 0x01efec0000010000 */
[----:B------:R-:W-:Y:S05]  /*0a70*/  @!P1 BRA `(.L_x_8702) ;  /* 0x000001f800409947 */ /* 0x000fea0003800000 */
.L_x_8703:
        /* <DEDUP_REMOVED lines=8> */
[----:B------:R-:W-:Y:S01]  /*0b00*/  ISETP.NE.AND P0, PT, R26, 0x1, PT ;  /* 0x000000011a00780c */ /* 0x000fe20003f05270 */
[----:B------:R2:W-:-:S12]  /*0b10*/  STL.64 [R1+0x210], RZ ;  /* 0x000210ff01007387 */ /* 0x0005d80000100a00 */
[----:B------:R-:W-:Y:S06]  /*0b20*/  @!P0 BAR.ARV 0x9, 0x100 ;  /* 0x0244000000008b1d */ /* 0x000fec0000002000 */
[C---:B------:R-:W-:Y:S02]  /*0b30*/  IADD3 R217, P1, R16.reuse, 0x210, RZ ;  /* 0x0000021010d97810 */ /* 0x040fe40007f3e0ff */
[----:B------:R-:W-:Y:S01]  /*0b40*/  IADD3 R219, P2, R16, 0x21c, RZ ;  /* 0x0000021c10db7810 */ /* 0x000fe20007f5e0ff */
[----:B------:R2:W-:Y:S01]  /*0b50*/  STL [R1+0x218], RZ ;  /* 0x000218ff01007387 */ /* 0x0005e20000100800 */
[----:B-1----:R-:W-:Y:S01]  /*0b60*/  ISETP.LE.AND P0, PT, R0, UR5, PT ;  /* 0x0000000500007c0c */ /* 0x002fe2000bf03270 */
[----:B------:R-:W-:-:S02]  /*0b70*/  IMAD.X R216, RZ, RZ, R17, P1 ;  /* 0x000000ffffd87224 */ /* 0x000fc400008e0611 */
[----:B------:R2:W-:Y:S01]  /*0b80*/  STL [R1+0x21c], RZ ;  /* 0x00021cff01007387 */ /* 0x0005e20000100800 */
[----:B------:R-:W-:-:S09]  /*0b90*/  IMAD.X R218, RZ, RZ, R17, P2 ;  /* 0x000000ffffda7224 */ /* 0x000fd200010e0611 */
[----:B--2---:R-:W-:Y:S05]  /*0ba0*/  @P0 EXIT ;  /* 0x000000000000094d */ /* 0x004fea0003800000 */
[----:B------:R-:W1:Y:S01]  /*0bb0*/  S2R R8, SR_TID.X ;  /* 0x0000000000087919 */ /* 0x000e620000002100 */
[----:B------:R-:W2:Y:S01]  /*0bc0*/  S2UR UR6, SR_CgaCtaId ;  /* 0x00000000000679c3 */ /* 0x000ea20000008800 */
[----:B------:R-:W-:Y:S01]  /*0bd0*/  UMOV UR50, 0x400 ;  /* 0x0000040000327882 */ /* 0x000fe20000000000 */
[----:B------:R-:W-:Y:S01]  /*0be0*/  IMAD.MOV.U32 R195, RZ, RZ, 0x2 ;  /* 0x00000002ffc37424 */ /* 0x000fe200078e00ff */
[C---:B------:R-:W-:Y:S01]  /*0bf0*/  IADD3 R203, -R26.reuse, 0xb, RZ ;  /* 0x0000000b1acb7810 */ /* 0x040fe20007ffe1ff */
[----:B------:R-:W-:Y:S01]  /*0c00*/  VIADD R208, R26, 0x8 ;  /* 0x000000081ad07836 */ /* 0x000fe20000000000 */
[----:B------:R-:W-:-:S03]  /*0c10*/  ULDC.64 UR36, c[0x0][0x198] ;  /* 0x0000660000247ab9 */ /* 0x000fc60000000a00 */
[----:B------:R-:W3:Y:S01]  /*0c20*/  S2UR UR4, SR_SWINHI ;  /* 0x00000000000479c3 */ /* 0x000ee20000002f00 */
[----:B--2---:R-:W-:Y:S01]  /*0c30*/  ULEA UR50, UR6, UR50, 0x18 ;  /* 0x0000003206327291 */ /* 0x004fe2000f8ec03f */
[----:B-1----:R-:W-:-:S06]  /*0c40*/  VIADD R197, R8, 0xffffff80 ;  /* 0xffffff8008c57836 */ /* 0x002fcc0000000000 */
[----:B------:R-:W-:Y:S01]  /*0c50*/  UMOV UR48, UR50 ;  /* 0x0000003200307c82 */ /* 0x000fe20008000000 */
[----:B---3--:R-:W-:Y:S01]  /*0c60*/  UMOV UR49, UR4 ;  /* 0x0000000400317c82 */ /* 0x008fe20008000000 */
[----:B------:R-:W-:Y:S01]  /*0c70*/  LOP3.LUT R8, R8, 0x7f, RZ, 0xc0, !PT ;  /* 0x0000007f08087812 */ /* 0x000fe200078ec0ff */
[----:B------:R-:W-:Y:S01]  /*0c80*/  UMOV UR4, UR5 ;  /* 0x0000000500047c82 */ /* 0x000fe20008000000 */
[----:B------:R-:W-:Y:S02]  /*0c90*/  SHF.R.S32.HI R0, RZ, 0x1f, R197 ;  /* 0x0000001fff007819 */ /* 0x000fe400000114c5 */
[----:B------:R-:W-:Y:S02]  /*0ca0*/  ISETP.NE.AND P0, PT, R8, RZ, PT ;  /* 0x000000ff0800720c */ /* 0x000fe40003f05270 */
[CC--:B------:R-:W-:Y:S02]  /*0cb0*/  LEA.HI R2, R0.reuse, R197.reuse, RZ, 0x4 ;  /* 0x000000c500027211 */ /* 0x0c0fe400078f20ff */
[----:B------:R-:W-:-:S02]  /*0cc0*/  LEA.HI R19, R0, R197, RZ, 0x7 ;  /* 0x000000c500137211 */ /* 0x000fc400078f38ff */
[----:B------:R-:W-:Y:S02]  /*0cd0*/  SHF.R.S32.HI R3, RZ, 0x4, R2 ;  /* 0x00000004ff037819 */ /* 0x000fe40000011402 */
[----:B------:R-:W-:Y:S02]  /*0ce0*/  LEA.HI R221, R0, R197, RZ, 0x5 ;  /* 0x000000c500dd7211 */ /* 0x000fe400078f28ff */
[C---:B------:R-:W-:Y:S02]  /*0cf0*/  LEA.HI R5, R2.reuse, R3, RZ, 0x1 ;  /* 0x0000000302057211 */ /* 0x040fe400078f08ff */
[----:B------:R-:W-:Y:S02]  /*0d00*/  LOP3.LUT R4, R2, 0x3fffff0, RZ, 0xc0, !PT ;  /* 0x03fffff002047812 */ /* 0x000fe400078ec0ff */
[----:B------:R-:W-:Y:S02]  /*0d10*/  LOP3.LUT R2, R19, 0xffffff80, RZ, 0xc0, !PT ;  /* 0xffffff8013027812 */ /* 0x000fe400078ec0ff */
[----:B------:R-:W-:Y:S01]  /*0d20*/  LOP3.LUT R6, R5, 0x1ffffffe, RZ, 0xc0, !PT ;  /* 0x1ffffffe05067812 */ /* 0x000fe200078ec0ff */
[C---:B------:R-:W-:Y:S01]  /*0d30*/  IMAD.IADD R4, R197.reuse, 0x1, -R4 ;  /* 0x00000001c5047824 */ /* 0x040fe200078e0a04 */
[----:B------:R-:W-:Y:S01]  /*0d40*/  SHF.R.S32.HI R221, RZ, 0x5, R221 ;  /* 0x00000005ffdd7819 */ /* 0x000fe200000114dd */
[----:B------:R-:W-:Y:S01]  /*0d50*/  IMAD.IADD R209, R197, 0x1, -R2 ;  /* 0x00000001c5d17824 */ /* 0x000fe200078e0a02 */
[----:B------:R-:W-:Y:S01]  /*0d60*/  SHF.R.S32.HI R220, RZ, 0x7, R19 ;  /* 0x00000007ffdc7819 */ /* 0x000fe20000011413 */
[----:B------:R-:W-:Y:S01]  /*0d70*/  IMAD.IADD R6, R3, 0x1, -R6 ;  /* 0x0000000103067824 */ /* 0x000fe200078e0a06 */
[----:B------:R-:W-:Y:S01]  /*0d80*/  LEA.HI R198, R0, R197, RZ, 0x3 ;  /* 0x000000c500c67211 */ /* 0x000fe200078f18ff */
[----:B------:R-:W-:Y:S01]  /*0d90*/  IMAD R3, R221, 0x10, R4 ;  /* 0x00000010dd037824 */ /* 0x000fe200078e0204 */
[----:B------:R-:W-:-:S02]  /*0da0*/  SHF.R.S32.HI R2, RZ, 0x1f, R209 ;  /* 0x0000001fff027819 */ /* 0x000fc400000114d1 */
[----:B------:R-:W-:Y:S01]  /*0db0*/  SEL R204, RZ, 0x1, P0 ;  /* 0x00000001ffcc7807 */ /* 0x000fe20000000000 */
[----:B------:R-:W-:Y:S01]  /*0dc0*/  IMAD R3, R3, 0x8, R6 ;  /* 0x0000000803037824 */ /* 0x000fe200078e0206 */
[CC--:B------:R-:W-:Y:S02]  /*0dd0*/  LEA.HI R27, R2.reuse, R209.reuse, RZ, 0x2 ;  /* 0x000000d1021b7211 */ /* 0x0c0fe400078f10ff */
[----:B------:R-:W-:Y:S01]  /*0de0*/  LEA.HI R2, R2, R209, RZ, 0x5 ;  /* 0x000000d102027211 */ /* 0x000fe200078f28ff */
[----:B------:R-:W-:Y:S01]  /*0df0*/  IMAD.SHL.U32 R194, R3, 0x8, RZ ;  /* 0x0000000803c27824 */ /* 0x000fe200078e00ff */
[--C-:B------:R-:W-:Y:S02]  /*0e00*/  SHF.R.S32.HI R3, RZ, 0x2, R27.reuse ;  /* 0x00000002ff037819 */ /* 0x100fe4000001141b */
[----:B------:R-:W-:Y:S01]  /*0e10*/  SHF.R.S32.HI R4, RZ, 0x1f, R27 ;  /* 0x0000001fff047819 */ /* 0x000fe2000001141b */
[----:B------:R-:W-:Y:S01]  /*0e20*/  IMAD.WIDE R194, R194, R195, UR48 ;  /* 0x00000030c2c27e25 */ /* 0x000fe2000f8e02c3 */
[----:B------:R-:W-:-:S02]  /*0e30*/  SHF.R.S32.HI R2, RZ, 0x5, R2 ;  /* 0x00000005ff027819 */ /* 0x000fc40000011402 */
[----:B------:R-:W-:Y:S02]  /*0e40*/  LEA.HI R4, R4, R3, RZ, 0x3 ;  /* 0x0000000304047211 */ /* 0x000fe400078f18ff */
[C---:B------:R-:W-:Y:S02]  /*0e50*/  IADD3 R9, P5, R194.reuse, 0x20, RZ ;  /* 0x00000020c2097810 */ /* 0x040fe40007fbe0ff */
[----:B------:R-:W-:Y:S02]  /*0e60*/  IADD3 R7, P6, R194, 0x40, RZ ;  /* 0x00000040c2077810 */ /* 0x000fe40007fde0ff */
[----:B------:R-:W-:Y:S02]  /*0e70*/  LOP3.LUT R4, R4, 0xfffffff8, RZ, 0xc0, !PT ;  /* 0xfffffff804047812 */ /* 0x000fe400078ec0ff */
[----:B------:R-:W-:Y:S02]  /*0e80*/  LOP3.LUT R6, R9, 0x380, RZ, 0xc0, !PT ;  /* 0x0000038009067812 */ /* 0x000fe400078ec0ff */
[----:B------:R-:W-:Y:S01]  /*0e90*/  LOP3.LUT R5, R7, 0x380, RZ, 0xc0, !PT ;  /* 0x0000038007057812 */ /* 0x000fe200078ec0ff */
[----:B------:R-:W-:Y:S01]  /*0ea0*/  IMAD.IADD R3, R3, 0x1, -R4 ;  /* 0x0000000103037824 */ /* 0x000fe200078e0a04 */
[----:B------:R-:W-:-:S02]  /*0eb0*/  SHF.R.U64 R6, R6, 0x3, RZ ;  /* 0x0000000306067819 */ /* 0x000fc400000012ff */
[----:B------:R-:W-:Y:S01]  /*0ec0*/  SHF.R.U64 R4, R5, 0x3, RZ ;  /* 0x0000000305047819 */ /* 0x000fe200000012ff */
[----:B------:R-:W-:Y:S01]  /*0ed0*/  IMAD R200, R2, 0x10, R3 ;  /* 0x0000001002c87824 */ /* 0x000fe200078e0203 */
[----:B------:R-:W-:Y:S01]  /*0ee0*/  IADD3 R11, P3, R194, 0x4020, RZ ;  /* 0x00004020c20b7810 */ /* 0x000fe20007f7e0ff */
[--C-:B------:R-:W-:Y:S01]  /*0ef0*/  IMAD.X R3, RZ, RZ, R195.reuse, P5 ;  /* 0x000000ffff037224 */ /* 0x100fe200028e06c3 */
[----:B------:R-:W-:Y:S01]  /*0f00*/  LOP3.LUT R2, R6, R9, RZ, 0x3c, !PT ;  /* 0x0000000906027212 */ /* 0x000fe200078e3cff */
[----:B------:R-:W-:Y:S01]  /*0f10*/  IMAD.X R5, RZ, RZ, R195, P6 ;  /* 0x000000ffff057224 */ /* 0x000fe200030e06c3 */
[----:B------:R-:W-:Y:S02]  /*0f20*/  LOP3.LUT R4, R4, R7, RZ, 0x3c, !PT ;  /* 0x0000000704047212 */ /* 0x000fe400078e3cff */
[C---:B------:R-:W-:Y:S02]  /*0f30*/  IADD3 R7, P1, R194.reuse, 0x60, RZ ;  /* 0x00000060c2077810 */ /* 0x040fe40007f3e0ff */
[----:B------:R-:W-:-:S02]  /*0f40*/  IADD3 R9, P2, R194, 0x4000, RZ ;  /* 0x00004000c2097810 */ /* 0x000fc40007f5e0ff */
[----:B------:R-:W-:Y:S02]  /*0f50*/  LOP3.LUT R10, R11, 0x380, RZ, 0xc0, !PT ;  /* 0x000003800b0a7812 */ /* 0x000fe400078ec0ff */
[----:B------:R-:W-:Y:S02]  /*0f60*/  LOP3.LUT R6, R7, 0x380, RZ, 0xc0, !PT ;  /* 0x0000038007067812 */ /* 0x000fe400078ec0ff */
[----:B------:R-:W-:Y:S02]  /*0f70*/  LOP3.LUT R8, R9, 0x380, RZ, 0xc0, !PT ;  /* 0x0000038009087812 */ /* 0x000fe400078ec0ff */
[----:B------:R-:W-:Y:S02]  /*0f80*/  SHF.R.U64 R10, R10, 0x3, RZ ;  /* 0x000000030a0a7819 */ /* 0x000fe400000012ff */
[----:B------:R-:W-:Y:S02]  /*0f90*/  SHF.R.U64 R6, R6, 0x3, RZ ;  /* 0x0000000306067819 */ /* 0x000fe400000012ff */
[----:B------:R-:W-:-:S02]  /*0fa0*/  SHF.R.U64 R8, R8, 0x3, RZ ;  /* 0x0000000308087819 */ /* 0x000fc400000012ff */
[----:B------:R-:W-:Y:S02]  /*0fb0*/  LOP3.LUT R10, R10, R11, RZ, 0x3c, !PT ;  /* 0x0000000b0a0a7212 */ /* 0x000fe400078e3cff */
[----:B------:R-:W-:Y:S02]  /*0fc0*/  IADD3 R11, P6, R194, 0x8000, RZ ;  /* 0x00008000c20b7810 */ /* 0x000fe40007fde0ff */
[----:B------:R-:W-:Y:S01]  /*0fd0*/  LOP3.LUT R6, R6, R7, RZ, 0x3c, !PT ;  /* 0x0000000706067212 */ /* 0x000fe200078e3cff */
[--C-:B------:R-:W-:Y:S01]  /*0fe0*/  IMAD.X R7, RZ, RZ, R195.reuse, P1 ;  /* 0x000000ffff077224 */ /* 0x100fe200008e06c3 */
[----:B------:R-:W-:Y:S01]  /*0ff0*/  LOP3.LUT R8, R8, R9, RZ, 0x3c, !PT ;  /* 0x0000000908087212 */ /* 0x000fe200078e3cff */
[----:B------:R-:W-:Y:S01]  /*1000*/  IMAD.X R9, RZ, RZ, R195, P2 ;  /* 0x000000ffff097224 */ /* 0x000fe200010e06c3 */
[----:B------:R-:W-:Y:S02]  /*1010*/  MOV R3, R2 ;  /* 0x0000000200037202 */ /* 0x000fe40000000f00 */
[----:B------:R-:W-:-:S02]  /*1020*/  MOV R2, R4 ;  /* 0x0000000400027202 */ /* 0x000fc40000000f00 */
[C---:B------:R-:W-:Y:S01]  /*1030*/  IADD3 R21, P1, R194.reuse, 0x8020, RZ ;  /* 0x00008020c2157810 */ /* 0x040fe20007f3e0ff */
[----:B------:R-:W-:Y:S01]  /*1040*/  STL [R1+0x46c], R3 ;  /* 0x00046c0301007387 */ /* 0x000fe20000100800 */
[C---:B------:R-:W-:Y:S02]  /*1050*/  IADD3 R25, P2, R194.reuse, 0x8040, RZ ;  /* 0x00008040c2197810 */ /* 0x040fe40007f5e0ff */
[C---:B------:R-:W-:Y:S01]  /*1060*/  IADD3 R13, P4, R194.reuse, 0x4040, RZ ;  /* 0x00004040c20d7810 */ /* 0x040fe20007f9e0ff */
[----:B------:R1:W-:Y:S01]  /*1070*/  STL [R1+0x468], R2 ;  /* 0x0004680201007387 */ /* 0x0003e20000100800 */
[----:B------:R-:W-:Y:S02]  /*1080*/  IADD3 R15, P5, R194, 0x4060, RZ ;  /* 0x00004060c20f7810 */ /* 0x000fe40007fbe0ff */
[----:B------:R-:W-:Y:S02]  /*1090*/  LOP3.LUT R18, R11, 0x380, RZ, 0xc0, !PT ;  /* 0x000003800b127812 */ /* 0x000fe400078ec0ff */
[----:B------:R-:W-:-:S02]  /*10a0*/  LOP3.LUT R20, R21, 0x380, RZ, 0xc0, !PT ;  /* 0x0000038015147812 */ /* 0x000fc400078ec0ff */
[----:B------:R-:W-:Y:S02]  /*10b0*/  LOP3.LUT R24, R25, 0x380, RZ, 0xc0, !PT ;  /* 0x0000038019187812 */ /* 0x000fe400078ec0ff */
[----:B------:R-:W-:Y:S02]  /*10c0*/  LOP3.LUT R12, R13, 0x380, RZ, 0xc0, !PT ;  /* 0x000003800d0c7812 */ /* 0x000fe400078ec0ff */
[----:B------:R-:W-:Y:S02]  /*10d0*/  LOP3.LUT R14, R15, 0x380, RZ, 0xc0, !PT ;  /* 0x000003800f0e7812 */ /* 0x000fe400078ec0ff */
[----:B------:R-:W-:Y:S02]  /*10e0*/  SHF.R.U64 R18, R18, 0x3, RZ ;  /* 0x0000000312127819 */ /* 0x000fe400000012ff */
[----:B-1----:R-:W-:Y:S01]  /*10f0*/  LEA.HI R2, R19, R220, RZ, 0x1 ;  /* 0x000000dc13027211 */ /* 0x002fe200078f08ff */
[----:B------:R-:W-:Y:S01]  /*1100*/  IMAD.X R19, RZ, RZ, R195, P6 ;  /* 0x000000ffff137224 */ /* 0x000fe200030e06c3 */
[----:B------:R-:W-:-:S02]  /*1110*/  SHF.R.U64 R20, R20, 0x3, RZ ;  /* 0x0000000314147819 */ /* 0x000fc400000012ff */
[----:B------:R-:W-:Y:S02]  /*1120*/  SHF.R.U64 R24, R24, 0x3, RZ ;  /* 0x0000000318187819 */ /* 0x000fe400000012ff */
[----:B------:R-:W-:Y:S02]  /*1130*/  SHF.R.U64 R12, R12, 0x3, RZ ;  /* 0x000000030c0c7819 */ /* 0x000fe400000012ff */
[----:B------:R-:W-:Y:S02]  /*1140*/  SHF.R.U64 R14, R14, 0x3, RZ ;  /* 0x000000030e0e7819 */ /* 0x000fe400000012ff */
[----:B------:R-:W-:Y:S01]  /*1150*/  LOP3.LUT R18, R18, R11, RZ, 0x3c, !PT ;  /* 0x0000000b12127212 */ /* 0x000fe200078e3cff */
[----:B------:R-:W-:Y:S01]  /*1160*/  IMAD.X R11, RZ, RZ, R195, P3 ;  /* 0x000000ffff0b7224 */ /* 0x000fe200018e06c3 */
[----:B------:R-:W-:Y:S02]  /*1170*/  LOP3.LUT R3, R2, 0x3fffffe, RZ, 0xc0, !PT ;  /* 0x03fffffe02037812 */ /* 0x000fe400078ec0ff */
[----:B------:R-:W-:-:S02]  /*1180*/  LOP3.LUT R2, R198, 0x1ffffff8, RZ, 0xc0, !PT ;  /* 0x1ffffff8c6027812 */ /* 0x000fc400078ec0ff */
[----:B------:R-:W-:Y:S01]  /*1190*/  LOP3.LUT R0, R27, 0x7ffffffc, RZ, 0xc0, !PT ;  /* 0x7ffffffc1b007812 */ /* 0x000fe200078ec0ff */
[----:B------:R-:W-:Y:S01]  /*11a0*/  IMAD.IADD R3, R220, 0x1, -R3 ;  /* 0x00000001dc037824 */ /* 0x000fe200078e0a03 */
        /* <DEDUP_REMOVED lines=8> */
[----:B------:R-:W-:Y:S01]  /*1230*/  MOV R232, R18 ;  /* 0x0000001200e87202 */ /* 0x000fe20000000f00 */
[----:B------:R-:W-:Y:S01]  /*1240*/  IMAD.IADD R2, R197, 0x1, -R2 ;  /* 0x00000001c5027824 */ /* 0x000fe200078e0a02 */
[C---:B------:R-:W-:Y:S01]  /*1250*/  IADD3 R18, P1, R16.reuse, 0x13c, RZ ;  /* 0x0000013c10127810 */ /* 0x040fe20007f3e0ff */
[----:B------:R-:W-:Y:S01]  /*1260*/  IMAD.IADD R0, R209, 0x1, -R0 ;  /* 0x00000001d1007824 */ /* 0x000fe200078e0a00 */
[----:B------:R-:W-:Y:S01]  /*1270*/  IADD3 R211, P2, R16, 0x220, RZ ;  /* 0x0000022010d37810 */ /* 0x000fe20007f5e0ff */
[----:B------:R-:W-:Y:S01]  /*1280*/  IMAD R200, R3, 0x40, R200 ;  /* 0x0000004003c87824 */ /* 0x000fe200078e02c8 */
[----:B------:R-:W-:Y:S01]  /*1290*/  MOV R237, R6 ;  /* 0x0000000600ed7202 */ /* 0x000fe20000000f00 */
[--C-:B------:R-:W-:Y:S01]  /*12a0*/  IMAD.X R165, RZ, RZ, R17.reuse, P1 ;  /* 0x000000ffffa57224 */ /* 0x100fe200008e0611 */
[----:B------:R-:W-:Y:S01]  /*12b0*/  MOV R236, R8 ;  /* 0x0000000800ec7202 */ /* 0x000fe20000000f00 */
[----:B------:R-:W-:Y:S01]  /*12c0*/  IMAD.X R210, RZ, RZ, R17, P2 ;  /* 0x000000ffffd27224 */ /* 0x000fe200010e0611 */
[----:B------:R-:W-:Y:S01]  /*12d0*/  MOV R235, R10 ;  /* 0x0000000a00eb7202 */ /* 0x000fe20000000f00 */
[----:B------:R-:W-:Y:S01]  /*12e0*/  IMAD.SHL.U32 R188, R2, 0x8, RZ ;  /* 0x0000000802bc7824 */ /* 0x000fe200078e00ff */
[----:B------:R-:W-:Y:S01]  /*12f0*/  MOV R234, R12 ;  /* 0x0000000c00ea7202 */ /* 0x000fe20000000f00 */
[----:B------:R-:W-:Y:S01]  /*1300*/  IMAD.SHL.U32 R201, R0, 0x2, RZ ;  /* 0x0000000200c97824 */ /* 0x000fe200078e00ff */
[----:B------:R-:W-:-:S02]  /*1310*/  MOV R233, R14 ;  /* 0x0000000e00e97202 */ /* 0x000fc40000000f00 */
[----:B------:R-:W-:Y:S02]  /*1320*/  MOV R231, R20 ;  /* 0x0000001400e77202 */ /* 0x000fe40000000f00 */
[----:B------:R-:W-:Y:S02]  /*1330*/  MOV R230, R24 ;  /* 0x0000001800e67202 */ /* 0x000fe40000000f00 */
[----:B------:R-:W-:-:S07]  /*1340*/  SHF.R.S32.HI R198, RZ, 0x3, R198 ;  /* 0x00000003ffc67819 */ /* 0x000fce00000114c6 */
.L_x_8822:
        /* <DEDUP_REMOVED lines=20> */
.L_x_8704:
[----:B------:R-:W-:Y:S01]  /*1490*/  ULDC UR6, c[0x0][0xec4] ;  /* 0x0003b10000067ab9 */ /* 0x000fe20000000800 */
[----:B------:R-:W-:Y:S01]  /*14a0*/  UMOV UR39, UR7 ;  /* 0x0000000700277c82 */ /* 0x000fe20008000000 */
[----:B------:R-:W-:-:S11]  /*14b0*/  UISETP.NE.AND UP0, UPT, UR6, 0x1, UPT ;  /* 0x000000010600788c */ /* 0x000fd6000bf05270 */
[----:B------:R-:W-:Y:S02]  /*14c0*/  @UP0 ULDC.64 UR10, c[0x0][0xec8] ;  /* 0x0003b200000a0ab9 */ /* 0x000fe40000000a00 */
[----:B------:R-:W-:-:S04]  /*14d0*/  UIMAD.WIDE.U32 UR4, UR7, UR10, URZ ;  /* 0x0000000a070472a5 */ /* 0x000fc8000f8e003f */
[----:B------:R-:W-:-:S04]  /*14e0*/  @UP0 USHF.R.U32.HI UR39, URZ, UR11, UR5 ;  /* 0x0000000b3f270299 */ /* 0x000fc80008011605 */
[----:B------:R-:W-:-:S12]  /*14f0*/  UIMAD UR4, UR39, UR6, URZ ;  /* 0x00000006270472a4 */ /* 0x000fd8000f8e023f */
.L_x_8705:
[----:B------:R-:W1:Y:S01]  /*1500*/  LDC R0, c[0x0][0xa80] ;  /* 0x0002a000ff007b82 */ /* 0x000e620000000800 */
[----:B------:R-:W-:Y:S01]  /*1510*/  ULOP3.LUT UR5, URZ, UR39, URZ, 0x33, !UPT ;  /* 0x000000273f057292 */ /* 0x000fe2000f8e333f */
[----:B------:R-:W-:Y:S01]  /*1520*/  IMAD.MOV.U32 R2, RZ, RZ, 0x3000 ;  /* 0x00003000ff027424 */ /* 0x000fe200078e00ff */
[----:B------:R-:W-:Y:S01]  /*1530*/  UIADD3 UR6, UP2, UR48, 0x32450, URZ ;  /* 0x0003245030067890 */ /* 0x000fe2000ff5e03f */
[----:B------:R-:W-:Y:S01]  /*1540*/  IMAD.U32 R3, RZ, RZ, UR38 ;  /* 0x00000026ff037e24 */ /* 0x000fe2000f8e00ff */
[----:B------:R-:W-:Y:S01]  /*1550*/  ULDC UR42, c[0x0][0xeac] ;  /* 0x0003ab00002a7ab9 */ /* 0x000fe20000000800 */
[----:B------:R-:W-:Y:S01]  /*1560*/  UIADD3 UR11, UP3, UR48, 0x32460, URZ ;  /* 0x00032460300b7890 */ /* 0x000fe2000ff7e03f */
[----:B------:R-:W-:Y:S01]  /*1570*/  IMAD.MOV.U32 R4, RZ, RZ, 0xc000 ;  /* 0x0000c000ff047424 */ /* 0x000fe200078e00ff */
[----:B------:R-:W-:Y:S01]  /*1580*/  UIADD3 UR42, UR5, UR42, URZ ;  /* 0x0000002a052a7290 */ /* 0x000fe2000fffe03f */
[----:B------:R-:W-:Y:S01]  /*1590*/  IMAD.U32 R8, RZ, RZ, UR6 ;  /* 0x00000006ff087e24 */ /* 0x000fe2000f8e00ff */
[----:B------:R-:W-:Y:S01]  /*15a0*/  UIADD3.X UR5, URZ, UR49, URZ, UP2, !UPT ;  /* 0x000000313f057290 */ /* 0x000fe200097fe43f */
[----:B------:R-:W-:Y:S01]  /*15b0*/  IMAD.U32 R5, RZ, RZ, UR38 ;  /* 0x00000026ff057e24 */ /* 0x000fe2000f8e00ff */
[----:B------:R-:W-:Y:S01]  /*15c0*/  UIADD3 UR9, UP0, UR48, 0x32430, URZ ;  /* 0x0003243030097890 */ /* 0x000fe2000ff1e03f */
[----:B------:R-:W-:Y:S01]  /*15d0*/  IMAD.MOV.U32 R6, RZ, RZ, R204 ;  /* 0x000000ffff067224 */ /* 0x000fe200078e00cc */
[----:B------:R-:W-:Y:S01]  /*15e0*/  UIADD3 UR10, UP1, UR48, 0x32440, URZ ;  /* 0x00032440300a7890 */ /* 0x000fe2000ff3e03f */
[----:B------:R-:W-:Y:S01]  /*15f0*/  IMAD.MOV.U32 R7, RZ, RZ, 0x100 ;  /* 0x00000100ff077424 */ /* 0x000fe200078e00ff */
[----:B------:R-:W-:Y:S01]  /*1600*/  UIADD3.X UR12, URZ, UR49, URZ, UP3, !UPT ;  /* 0x000000313f0c7290 */ /* 0x000fe20009ffe43f */
[----:B------:R-:W-:Y:S01]  /*1610*/  IMAD.U32 R9, RZ, RZ, UR5 ;  /* 0x00000005ff097e24 */ /* 0x000fe2000f8e00ff */
[----:B------:R-:W-:Y:S01]  /*1620*/  UIADD3.X UR5, URZ, UR49, URZ, UP0, !UPT ;  /* 0x000000313f057290 */ /* 0x000fe200087fe43f */
[----:B------:R2:W-:Y:S01]  /*1630*/  STL.64 [R1+0x18], R2 ;  /* 0x0000180201007387 */ /* 0x0005e20000100a00 */
[----:B------:R-:W-:Y:S01]  /*1640*/  UIADD3.X UR6, URZ, UR49, URZ, UP1, !UPT ;  /* 0x000000313f067290 */ /* 0x000fe20008ffe43f */
[----:B------:R-:W-:Y:S01]  /*1650*/  IMAD.U32 R10, RZ, RZ, UR11 ;  /* 0x0000000bff0a7e24 */ /* 0x000fe2000f8e00ff */
[----:B------:R-:W-:Y:S01]  /*1660*/  ULDC UR43, c[0x0][0xeb8] ;  /* 0x0003ae00002b7ab9 */ /* 0x000fe20000000800 */
[----:B------:R3:W-:Y:S01]  /*1670*/  STL.128 [R1+0x50], R4 ;  /* 0x0000500401007387 */ /* 0x0007e20000100c00 */
[----:B------:R-:W-:Y:S01]  /*1680*/  UISETP.NE.AND UP1, UPT, UR43, 0x1, UPT ;  /* 0x000000012b00788c */ /* 0x000fe2000bf25270 */
[----:B------:R-:W-:Y:S01]  /*1690*/  IMAD.MOV.U32 R205, RZ, RZ, 0x100 ;  /* 0x00000100ffcd7424 */ /* 0x000fe200078e00ff */
[----:B------:R-:W-:Y:S01]  /*16a0*/  UIADD3 UR7, UR7, -UR4, URZ ;  /* 0x8000000407077290 */ /* 0x000fe2000fffe03f */
[----:B------:R-:W-:Y:S01]  /*16b0*/  IMAD.MOV.U32 R206, RZ, RZ, 0x1 ;  /* 0x00000001ffce7424 */ /* 0x000fe200078e00ff */
[----:B-1----:R1:W-:Y:S01]  /*16c0*/  STL [R1+0x450], R0 ;  /* 0x0004500001007387 */ /* 0x0023e20000100800 */
[----:B------:R-:W-:Y:S01]  /*16d0*/  IMAD.MOV.U32 R207, RZ, RZ, RZ ;  /* 0x000000ffffcf7224 */ /* 0x000fe200078e00ff */
[----:B------:R-:W-:Y:S01]  /*16e0*/  ULDC UR40, c[0x0][0x404] ;  /* 0x0001010000287ab9 */ /* 0x000fe20000000800 */
[----:B--2---:R-:W-:Y:S01]  /*16f0*/  IMAD.U32 R2, RZ, RZ, UR10 ;  /* 0x0000000aff027e24 */ /* 0x004fe2000f8e00ff */
[----:B------:R-:W-:Y:S01]  /*1700*/  ULDC.64 UR10, c[0x0][0x3f8] ;  /* 0x0000fe00000a7ab9 */ /* 0x000fe20000000a00 */
[----:B------:R-:W-:Y:S01]  /*1710*/  IMAD.MOV.U32 R12, RZ, RZ, 0x1 ;  /* 0x00000001ff0c7424 */ /* 0x000fe200078e00ff */
[----:B------:R-:W-:Y:S01]  /*1720*/  UISETP.NE.U32.AND UP0, UPT, UR10, URZ, UPT ;  /* 0x0000003f0a00728c */ /* 0x000fe2000bf05070 */
[----:B------:R-:W-:Y:S01]  /*1730*/  IMAD.MOV.U32 R13, RZ, RZ, RZ ;  /* 0x000000ffff0d7224 */ /* 0x000fe200078e00ff */
[----:B------:R1:W-:Y:S01]  /*1740*/  STL.128 [R1+0x20], R204 ;  /* 0x000020cc01007387 */ /* 0x0003e20000100c00 */
[----:B------:R-:W-:Y:S01]  /*1750*/  IMAD.U32 R11, RZ, RZ, UR12 ;  /* 0x0000000cff0b7e24 */ /* 0x000fe2000f8e00ff */
[----:B------:R-:W-:Y:S01]  /*1760*/  UISETP.NE.AND.EX UP0, UPT, UR11, URZ, UPT, UP0 ;  /* 0x0000003f0b00728c */ /* 0x000fe2000bf05300 */
[----:B---3--:R-:W-:Y:S01]  /*1770*/  IMAD.U32 R6, RZ, RZ, UR42 ;  /* 0x0000002aff067e24 */ /* 0x008fe2000f8e00ff */
[----:B------:R1:W-:Y:S01]  /*1780*/  STL.64 [R1+0x60], R12 ;  /* 0x0000600c01007387 */ /* 0x0003e20000100a00 */
[----:B------:R-:W-:Y:S01]  /*1790*/  IMAD.U32 R4, RZ, RZ, UR9 ;  /* 0x00000009ff047e24 */ /* 0x000fe2000f8e00ff */
[----:B------:R-:W-:Y:S01]  /*17a0*/  ULDC UR11, c[0x0][0xec4] ;  /* 0x0003b100000b7ab9 */ /* 0x000fe20000000800 */
[----:B------:R-:W-:Y:S01]  /*17b0*/  IMAD.U32 R5, RZ, RZ, UR5 ;  /* 0x00000005ff057e24 */ /* 0x000fe2000f8e00ff */
[----:B------:R-:W-:Y:S01]  /*17c0*/  ULDC.64 UR4, c[0x0][0xad8] ;  /* 0x0002b60000047ab9 */ /* 0x000fe20000000a00 */
[----:B------:R-:W-:Y:S01]  /*17d0*/  IMAD.U32 R3, RZ, RZ, UR6 ;  /* 0x00000006ff037e24 */ /* 0x000fe2000f8e00ff */
[----:B------:R-:W-:Y:S01]  /*17e0*/  UISETP.GE.AND UP2, UPT, UR5, 0x1, UPT ;  /* 0x000000010500788c */ /* 0x000fe2000bf46270 */
[----:B------:R1:W-:Y:S01]  /*17f0*/  STL [R1+0x70], R6 ;  /* 0x0000700601007387 */ /* 0x0003e20000100800 */
[----:B------:R-:W-:Y:S01]  /*1800*/  UIMAD UR11, UR8, UR11, UR7 ;  /* 0x0000000b080b72a4 */ /* 0x000fe2000f8e0207 */
[C---:B------:R-:W-:Y:S01]  /*1810*/  IADD3 R36, P0, R16.reuse, 0x430, RZ ;  /* 0x0000043010247810 */ /* 0x040fe20007f1e0ff */
[----:B------:R-:W-:Y:S01]  /*1820*/  USHF.L.U32 UR42, UR42, 0x7, URZ ;  /* 0x000000072a2a7899 */ /* 0x000fe2000800063f */
[----:B------:R1:W-:Y:S01]  /*1830*/  STL.128 [R1+0x40], R8 ;  /* 0x0000400801007387 */ /* 0x0003e20000100c00 */
[----:B------:R-:W-:Y:S01]  /*1840*/  @UP1 ULDC UR8, c[0x0][0xebc] ;  /* 0x0003af0000081ab9 */ /* 0x000fe20000000800 */
[----:B------:R-:W-:Y:S01]  /*1850*/  USEL UR40, UR40, 0x1, UP0 ;  /* 0x0000000128287887 */ /* 0x000fe20008000000 */
[----:B------:R-:W-:Y:S01]  /*1860*/  PLOP3.LUT P2, PT, PT, PT, UP2, 0x80, 0x0 ;  /* 0x000000000000781c */ /* 0x000fe20003f4f028 */
[----:B------:R1:W-:Y:S01]  /*1870*/  STL.64 [R1+0x68], R10 ;  /* 0x0000680a01007387 */ /* 0x0003e20000100a00 */
[----:B------:R-:W-:Y:S01]  /*1880*/  UIMAD.WIDE.U32 UR8, UR11, UR8, URZ ;  /* 0x000000080b0872a5 */ /* 0x000fe2000f8e003f */
[----:B------:R-:W-:Y:S01]  /*1890*/  IADD3 R34, P1, R16, 0x38, RZ ;  /* 0x0000003810227810 */ /* 0x000fe20007f3e0ff */
[----:B------:R-:W-:Y:S01]  /*18a0*/  ULDC UR10, c[0x0][0x2e0] ;  /* 0x0000b800000a7ab9 */ /* 0x000fe20000000800 */
[----:B------:R1:W-:Y:S01]  /*18b0*/  STL.64 [R1+0x8], R4 ;  /* 0x0000080401007387 */ /* 0x0003e20000100a00 */
[----:B------:R-:W-:Y:S01]  /*18c0*/  ULDC UR6, c[0x0][0x288] ;  /* 0x0000a20000067ab9 */ /* 0x000fe20000000800 */
[----:B------:R-:W-:Y:S01]  /*18d0*/  @UP1 ULDC UR12, c[0x0][0xec0] ;  /* 0x0003b000000c1ab9 */ /* 0x000fe20000000800 */
[----:B------:R-:W-:Y:S01]  /*18e0*/  UMOV UR44, UR11 ;  /* 0x0000000b002c7c82 */ /* 0x000fe20008000000 */
[----:B------:R1:W-:Y:S01]  /*18f0*/  STL.64 [R1+0x10], R2 ;  /* 0x0000100201007387 */ /* 0x0003e20000100a00 */
[----:B------:R-:W-:Y:S01]  /*1900*/  UIADD3 UR7, UR42, 0x80, -UR6 ;  /* 0x000000802a077890 */ /* 0x000fe2000fffe806 */
[--C-:B------:R-:W-:Y:S01]  /*1910*/  IMAD.X R45, RZ, RZ, R17.reuse, P0 ;  /* 0x000000ffff2d7224 */ /* 0x100fe200000e0611 */
[----:B------:R-:W-:Y:S01]  /*1920*/  UIMAD UR40, UR40, UR10, URZ ;  /* 0x0000000a282872a4 */ /* 0x000fe2000f8e023f */
[----:B------:R1:W-:Y:S01]  /*1930*/  STL.64 [R1+0x30], R2 ;  /* 0x0000300201007387 */ /* 0x0003e20000100a00 */
[----:B------:R-:W-:Y:S01]  /*1940*/  @UP1 USHF.R.U32.HI UR44, URZ, UR12, UR9 ;  /* 0x0000000c3f2c1299 */ /* 0x000fe20008011609 */
[----:B------:R-:W-:Y:S01]  /*1950*/  IMAD.X R43, RZ, RZ, R17, P1 ;  /* 0x000000ffff2b7224 */ /* 0x000fe200008e0611 */
[----:B------:R-:W-:Y:S01]  /*1960*/  UIADD3 UR8, UR40, UR7, URZ ;  /* 0x0000000728087290 */ /* 0x000fe2000fffe03f */
[----:B------:R1:W-:Y:S01]  /*1970*/  STL.128 [R1+0x430], RZ ;  /* 0x000430ff01007387 */ /* 0x0003e20000100c00 */
[----:B------:R-:W-:-:S02]  /*1980*/  UIADD3 UR7, -UR44, URZ, URZ ;  /* 0x0000003f2c077290 */ /* 0x000fc4000fffe13f */
[----:B------:R-:W-:Y:S01]  /*1990*/  UIADD3 UR4, UR8, UR4, URZ ;  /* 0x0000000408047290 */ /* 0x000fe2000fffe03f */
[----:B------:R1:W-:Y:S01]  /*19a0*/  STL.128 [R1+0x440], RZ ;  /* 0x000440ff01007387 */ /* 0x0003e20000100c00 */
[----:B------:R-:W-:-:S03]  /*19b0*/  UIMAD UR43, UR43, UR7, UR11 ;  /* 0x000000072b2b72a4 */ /* 0x000fc6000f8e020b */
[----:B------:R1:W-:Y:S04]  /*19c0*/  STL.128 [R1+0x220], RZ ;  /* 0x000220ff01007387 */ /* 0x0003e80000100c00 */
        /* <DEDUP_REMOVED lines=31> */
[----:B------:R1:W-:Y:S04]  /*1bc0*/  STL.64 [R1], RZ ;  /* 0x000000ff01007387 */ /* 0x0003e80000100a00 */
[----:B------:R1:W-:Y:S01]  /*1bd0*/  STL.64 [R1+0x38], RZ ;  /* 0x000038ff01007387 */ /* 0x0003e20000100a00 */
        /* <DEDUP_REMOVED lines=11> */
.L_x_8707:
[----:B------:R-:W-:-:S11]  /*1c90*/  UISETP.NE.AND UP0, UPT, UR5, 0x1, UPT ;  /* 0x000000010500788c */ /* 0x000fd6000bf05270 */
[----:B------:R-:W-:Y:S02]  /*1ca0*/  @UP0 ULDC.64 UR10, c[0x0][0xae0] ;  /* 0x0002b800000a0ab9 */ /* 0x000fe40000000a00 */
[----:B------:R-:W-:-:S04]  /*1cb0*/  UIMAD.WIDE.U32 UR8, UR7, UR10, URZ ;  /* 0x0000000a070872a5 */ /* 0x000fc8000f8e003f */
[----:B------:R-:W-:-:S12]  /*1cc0*/  @UP0 USHF.R.U32.HI UR7, URZ, UR11, UR9 ;  /* 0x0000000b3f070299 */ /* 0x000fd80008011609 */
.L_x_8708:
[----:B------:R-:W-:-:S04]  /*1cd0*/  UIMAD UR7, UR7, UR5, UR5 ;  /* 0x00000005070772a4 */ /* 0x000fc8000f8e0205 */
[----:B------:R-:W-:-:S04]  /*1ce0*/  UISETP.LT.AND UP0, UPT, UR4, UR7, UPT ;  /* 0x000000070400728c */ /* 0x000fc8000bf01270 */
[----:B------:R-:W-:-:S12]  /*1cf0*/  USEL UR4, UR4, UR7, UP0 ;  /* 0x0000000704047287 */ /* 0x000fd80008000000 */
.L_x_8706:
[----:B------:R-:W-:Y:S02]  /*1d00*/  UIADD3 UR8, UR40, 0x5f, URZ ;  /* 0x0000005f28087890 */ /* 0x000fe4000fffe03f */
[----:B------:R-:W-:Y:S02]  /*1d10*/  UIADD3 UR10, UR4, 0x5f, URZ ;  /* 0x0000005f040a7890 */ /* 0x000fe4000fffe03f */
[----:B------:R-:W-:Y:S02]  /*1d20*/  UIMAD.WIDE UR8, UR8, 0x2aaaaaab, URZ ;  /* 0x2aaaaaab080878a5 */ /* 0x000fe4000f8e023f */
[----:B------:R-:W-:Y:S02]  /*1d30*/  UIMAD.WIDE UR10, UR10, 0x2aaaaaab, URZ ;  /* 0x2aaaaaab0a0a78a5 */ /* 0x000fe4000f8e023f */
[----:B------:R-:W-:Y:S02]  /*1d40*/  USHF.R.U32.HI UR4, URZ, 0x1f, UR9 ;  /* 0x0000001f3f047899 */ /* 0x000fe40008011609 */
[----:B------:R-:W-:-:S02]  /*1d50*/  USHF.R.U32.HI UR7, URZ, 0x1f, UR11 ;  /* 0x0000001f3f077899 */ /* 0x000fc4000801160b */
[----:B------:R-:W-:Y:S02]  /*1d60*/  ULEA.HI.SX32 UR4, UR9, UR4, 0x1c ;  /* 0x0000000409047291 */ /* 0x000fe4000f8fe23f */
[----:B------:R-:W-:Y:S02]  /*1d70*/  ULEA.HI.SX32 UR7, UR11, UR7, 0x1c ;  /* 0x000000070b077291 */ /* 0x000fe4000f8fe23f */
[----:B------:R-:W-:Y:S02]  /*1d80*/  UIADD3 UR6, UR40, -UR6, UR42 ;  /* 0x8000000628067290 */ /* 0x000fe4000fffe02a */
[----:B------:R-:W-:Y:S01]  /*1d90*/  UISETP.LT.AND UP0, UPT, UR4, UR7, UPT ;  /* 0x000000070400728c */ /* 0x000fe2000bf01270 */
[----:B------:R-:W-:Y:S02]  /*1da0*/  ULDC UR8, c[0x0][0xad4] ;  /* 0x0002b50000087ab9 */ /* 0x000fe40000000800 */
[----:B------:R-:W-:Y:S02]  /*1db0*/  UIADD3 UR8, UR6, -UR8, URZ ;  /* 0x8000000806087290 */ /* 0x000fe4000fffe03f */
        /* <DEDUP_REMOVED lines=13> */
.L_x_8710:
[----:B------:R-:W-:-:S11]  /*1e90*/  UISETP.NE.AND UP0, UPT, UR5, 0x1, UPT ;  /* 0x000000010500788c */ /* 0x000fd6000bf05270 */
[----:B------:R-:W-:Y:S02]  /*1ea0*/  @UP0 ULDC.64 UR10, c[0x0][0xae0] ;  /* 0x0002b800000a0ab9 */ /* 0x000fe40000000a00 */
[----:B------:R-:W-:-:S04]  /*1eb0*/  UIMAD.WIDE.U32 UR6, UR4, UR10, URZ ;  /* 0x0000000a040672a5 */ /* 0x000fc8000f8e003f */
[----:B------:R-:W-:-:S12]  /*1ec0*/  @UP0 USHF.R.U32.HI UR4, URZ, UR11, UR7 ;  /* 0x0000000b3f040299 */ /* 0x000fd80008011607 */
.L_x_8711:
[----:B------:R-:W-:-:S04]  /*1ed0*/  UIMAD UR4, UR4, UR5, URZ ;  /* 0x00000005040472a4 */ /* 0x000fc8000f8e023f */
[----:B------:R-:W-:-:S04]  /*1ee0*/  UISETP.LT.AND UP0, UPT, UR8, UR4, UPT ;  /* 0x000000040800728c */ /* 0x000fc8000bf01270 */
[----:B------:R-:W-:-:S12]  /*1ef0*/  USEL UR8, UR8, UR4, !UP0 ;  /* 0x0000000408087287 */ /* 0x000fd8000c000000 */
.L_x_8709:
[----:B------:R-:W-:Y:S01]  /*1f00*/  UIMAD.WIDE UR4, UR8, 0x2aaaaaab, URZ ;  /* 0x2aaaaaab080478a5 */ /* 0x000fe2000f8e023f */
[----:B------:R-:W-:-:S03]  /*1f10*/  PLOP3.LUT P0, PT, PT, PT, PT, 0x80, 0x0 ;  /* 0x000000000000781c */ /* 0x000fc60003f0f070 */
[----:B------:R-:W-:-:S04]  /*1f20*/  USHF.R.U32.HI UR4, URZ, 0x1f, UR5 ;  /* 0x0000001f3f047899 */ /* 0x000fc80008011605 */
[----:B------:R-:W-:-:S04]  /*1f30*/  ULEA.HI.SX32 UR4, UR5, UR4, 0x1c ;  /* 0x0000000405047291 */ /* 0x000fc8000f8fe23f */
[----:B------:R-:W-:-:S04]  /*1f40*/  UISETP.LT.AND UP0, UPT, URZ, UR4, UPT ;  /* 0x000000043f00728c */ /* 0x000fc8000bf01270 */
[----:B------:R-:W-:-:S04]  /*1f50*/  USEL UR41, URZ, UR4, !UP0 ;  /* 0x000000043f297287 */ /* 0x000fc8000c000000 */
[----:B------:R-:W-:-:S06]  /*1f60*/  UISETP.GT.AND UP0, UPT, UR45, UR41, UPT ;  /* 0x000000292d00728c */ /* 0x000fcc000bf04270 */
[----:B------:R-:W-:-:S13]  /*1f70*/  PLOP3.LUT P1, PT, PT, PT, UP0, 0x80, 0x0 ;  /* 0x000000000000781c */ /* 0x000fda0003f2f008 */
[----:B------:R-:W-:Y:S05]  /*1f80*/  @!P1 BRA `(.L_x_8712) ;  /* 0x000001c800d89947 */ /* 0x000fea0003800000 */
[----:B-1----:R-:W1:Y:S01]  /*1f90*/  SHFL.IDX PT, R0, R220, RZ, 0x1f ;  /* 0x00001fffdc007589 */ /* 0x002e6200000e0000 */
[----:B------:R-:W-:Y:S01]  /*1fa0*/  UIADD3 UR6, UR50, 0x18400, URZ ;  /* 0x0001840032067890 */ /* 0x000fe2000fffe03f */
[----:B------:R-:W-:Y:S01]  /*1fb0*/  IMAD.MOV.U32 R12, RZ, RZ, 0x1 ;  /* 0x00000001ff0c7424 */ /* 0x000fe200078e00ff */
[----:B------:R-:W-:Y:S01]  /*1fc0*/  UIADD3 UR5, UR50, 0x400, URZ ;  /* 0x0000040032057890 */ /* 0x000fe2000fffe03f */
[----:B------:R-:W-:Y:S01]  /*1fd0*/  IMAD.MOV.U32 R4, RZ, RZ, 0x1 ;  /* 0x00000001ff047424 */ /* 0x000fe200078e00ff */
[----:B------:R-:W-:Y:S01]  /*1fe0*/  UIADD3 UR4, UR50, 0x1c400, URZ ;  /* 0x0001c40032047890 */ /* 0x000fe2000fffe03f */
[----:B------:R-:W-:Y:S01]  /*1ff0*/  IMAD.MOV.U32 R5, RZ, RZ, RZ ;  /* 0x000000ffff057224 */ /* 0x000fe200078e00ff */
[----:B------:R-:W-:Y:S01]  /*2000*/  USHF.R.U32.HI UR5, URZ, 0x4, UR5 ;  /* 0x000000043f057899 */ /* 0x000fe20008011605 */
[----:B------:R-:W-:Y:S01]  /*2010*/  IMAD.MOV.U32 R6, RZ, RZ, 0x1 ;  /* 0x00000001ff067424 */ /* 0x000fe200078e00ff */
[----:B------:R-:W-:Y:S01]  /*2020*/  USHF.R.U32.HI UR4, URZ, 0x4, UR4 ;  /* 0x000000043f047899 */ /* 0x000fe20008011604 */
[----:B------:R-:W-:Y:S01]  /*2030*/  IMAD.MOV.U32 R7, RZ, RZ, RZ ;  /* 0x000000ffff077224 */ /* 0x000fe200078e00ff */
[----:B------:R-:W-:Y:S01]  /*2040*/  ULOP3.LUT UR5, UR5, 0x3fff, URZ, 0xc0, !UPT ;  /* 0x00003fff05057892 */ /* 0x000fe2000f8ec03f */
[----:B------:R-:W-:Y:S01]  /*2050*/  IMAD.MOV.U32 R13, RZ, RZ, RZ ;  /* 0x000000ffff0d7224 */ /* 0x000fe200078e00ff */
[----:B------:R-:W-:Y:S01]  /*2060*/  ULOP3.LUT UR4, UR4, 0x3fff, URZ, 0xc0, !UPT ;  /* 0x00003fff04047892 */ /* 0x000fe2000f8ec03f */
[----:B------:R-:W-:Y:S01]  /*2070*/  IMAD.MOV.U32 R9, RZ, RZ, 0x40000040 ;  /* 0x40000040ff097424 */ /* 0x000fe200078e00ff */
[----:B------:R-:W-:Y:S01]  /*2080*/  ULOP3.LUT UR7, UR5, 0x3000000, URZ, 0xfc, !UPT ;  /* 0x0300000005077892 */ /* 0x000fe2000f8efc3f */
[----:B------:R2:W-:Y:S01]  /*2090*/  STL.128 [R1+0x80], R4 ;  /* 0x0000800401007387 */ /* 0x0005e20000100c00 */
[----:B------:R-:W-:Y:S01]  /*20a0*/  ULOP3.LUT UR4, UR4, 0x10000, URZ, 0xfc, !UPT ;  /* 0x0001000004047892 */ /* 0x000fe2000f8efc3f */
[----:B------:R-:W-:Y:S01]  /*20b0*/  IMAD.MOV.U32 R11, RZ, RZ, 0x40000040 ;  /* 0x40000040ff0b7424 */ /* 0x000fe200078e00ff */
[----:B------:R-:W-:Y:S01]  /*20c0*/  ULOP3.LUT UR5, UR5, 0x10000, URZ, 0xfc, !UPT ;  /* 0x0001000005057892 */ /* 0x000fe2000f8efc3f */
[----:B------:R3:W-:Y:S01]  /*20d0*/  STL.64 [R1+0x90], R12 ;  /* 0x0000900c01007387 */ /* 0x0007e20000100a00 */
[----:B------:R-:W-:Y:S01]  /*20e0*/  IMAD.U32 R10, RZ, RZ, UR7 ;  /* 0x00000007ff0a7e24 */ /* 0x000fe2000f8e00ff */
[----:B------:R-:W-:Y:S01]  /*20f0*/  IADD3 R29, P5, R16, 0xa0, RZ ;  /* 0x000000a0101d7810 */ /* 0x000fe20007fbe0ff */
[----:B------:R-:W-:Y:S01]  /*2100*/  IMAD.U32 R8, RZ, RZ, UR4 ;  /* 0x00000004ff087e24 */ /* 0x000fe2000f8e00ff */
[----:B-1----:R-:W-:Y:S01]  /*2110*/  LEA.HI R2, R0, R0, RZ, 0x1 ;  /* 0x0000000000027211 */ /* 0x002fe200078f08ff */
[----:B------:R-:W-:Y:S01]  /*2120*/  IMAD.U32 R14, RZ, RZ, UR5 ;  /* 0x00000005ff0e7e24 */ /* 0x000fe2000f8e00ff */
[----:B------:R-:W-:Y:S01]  /*2130*/  ULOP3.LUT UP0, URZ, UR6, 0x1bf, URZ, 0xc0, !UPT ;  /* 0x000001bf063f7892 */ /* 0x000fe2000f80c03f */
[----:B------:R-:W-:Y:S01]  /*2140*/  IMAD.MOV.U32 R15, RZ, RZ, 0x40000040 ;  /* 0x40000040ff0f7424 */ /* 0x000fe200078e00ff */
[----:B------:R-:W-:Y:S01]  /*2150*/  LOP3.LUT R3, R2, 0x7fffe, RZ, 0xc0, !PT ;  /* 0x0007fffe02037812 */ /* 0x000fe200078ec0ff */
[----:B------:R1:W-:Y:S01]  /*2160*/  STL.128 [R1+0xa0], R8 ;  /* 0x0000a00801007387 */ /* 0x0003e20000100c00 */
[----:B------:R-:W-:Y:S01]  /*2170*/  IMAD.X R44, RZ, RZ, R17, P5 ;  /* 0x000000ffff2c7224 */ /* 0x000fe200028e0611 */
[----:B------:R-:W-:Y:S01]  /*2180*/  IADD3 R32, P1, R16, 0x118, RZ ;  /* 0x0000011810207810 */ /* 0x000fe20007f3e0ff */
[----:B--2---:R-:W-:Y:S01]  /*2190*/  IMAD.MOV.U32 R5, RZ, RZ, 0x40000040 ;  /* 0x40000040ff057424 */ /* 0x004fe200078e00ff */
[----:B------:R1:W-:Y:S01]  /*21a0*/  STL.64 [R1+0x78], RZ ;  /* 0x000078ff01007387 */ /* 0x0003e20000100a00 */
[----:B------:R-:W-:Y:S01]  /*21b0*/  IMAD.IADD R3, R0, 0x1, -R3 ;  /* 0x0000000100037824 */ /* 0x000fe200078e0a03 */
[----:B------:R-:W-:Y:S01]  /*21c0*/  PLOP3.LUT P5, PT, PT, PT, UP0, 0x80, 0x0 ;  /* 0x000000000000781c */ /* 0x000fe20003faf008 */
[----:B---3--:R-:W-:Y:S01]  /*21d0*/  IMAD.MOV.U32 R13, RZ, RZ, 0x40000040 ;  /* 0x40000040ff0d7424 */ /* 0x008fe200078e00ff */
[----:B------:R1:W-:Y:S01]  /*21e0*/  STL.128 [R1+0xb0], RZ ;  /* 0x0000b0ff01007387 */ /* 0x0003e20000100c00 */
[C---:B------:R-:W-:Y:S01]  /*21f0*/  IADD3 R30, P6, R16.reuse, 0x110, RZ ;  /* 0x00000110101e7810 */ /* 0x040fe20007fde0ff */
[--C-:B------:R-:W-:Y:S01]  /*2200*/  IMAD.X R33, RZ, RZ, R17.reuse, P1 ;  /* 0x000000ffff217224 */ /* 0x100fe200008e0611 */
[----:B------:R-:W-:Y:S01]  /*2210*/  LEA R3, R3, UR6, 0xd ;  /* 0x0000000603037c11 */ /* 0x000fe2000f8e68ff */
[----:B------:R1:W-:Y:S01]  /*2220*/  STL.128 [R1+0xc0], RZ ;  /* 0x0000c0ff01007387 */ /* 0x0003e20000100c00 */
[C---:B------:R-:W-:Y:S01]  /*2230*/  IADD3 R27, P0, R16.reuse, 0x98, RZ ;  /* 0x00000098101b7810 */ /* 0x040fe20007f1e0ff */
[----:B------:R-:W-:Y:S01]  /*2240*/  IMAD.X R39, RZ, RZ, R17, P6 ;  /* 0x000000ffff277224 */ /* 0x000fe200030e0611 */
[----:B------:R-:W-:Y:S01]  /*2250*/  SHF.R.U32.HI R0, RZ, 0x4, R3 ;  /* 0x00000004ff007819 */ /* 0x000fe20000011603 */
[----:B------:R-:W-:Y:S01]  /*2260*/  VIADD R2, R3, 0xa000 ;  /* 0x0000a00003027836 */ /* 0x000fe20000000000 */
[----:B------:R1:W-:Y:S01]  /*2270*/  STL.128 [R1+0xd0], RZ ;  /* 0x0000d0ff01007387 */ /* 0x0003e20000100c00 */
[----:B------:R-:W-:Y:S01]  /*2280*/  IADD3 R26, P4, R16, 0x90, RZ ;  /* 0x00000090101a7810 */ /* 0x000fe20007f9e0ff */
[--C-:B------:R-:W-:Y:S01]  /*2290*/  IMAD.X R42, RZ, RZ, R17.reuse, P0 ;  /* 0x000000ffff2a7224 */ /* 0x100fe200000e0611 */
[----:B------:R-:W-:Y:S01]  /*22a0*/  LOP3.LUT R0, R0, 0x3fff, RZ, 0xc0, !PT ;  /* 0x00003fff00007812 */ /* 0x000fe200078ec0ff */
[----:B------:R1:W-:Y:S01]  /*22b0*/  STL.128 [R1+0xe0], RZ ;  /* 0x0000e0ff01007387 */ /* 0x0003e20000100c00 */
[----:B------:R-:W-:Y:S01]  /*22c0*/  SHF.R.U32.HI R2, RZ, 0x4, R2 ;  /* 0x00000004ff027819 */ /* 0x000fe20000011602 */
[----:B------:R-:W-:Y:S01]  /*22d0*/  IMAD.X R37, RZ, RZ, R17, P4 ;  /* 0x000000ffff257224 */ /* 0x000fe200020e0611 */
[----:B------:R-:W-:Y:S01]  /*22e0*/  LOP3.LUT R4, R0, 0x10000, RZ, 0xfc, !PT ;  /* 0x0001000000047812 */ /* 0x000fe200078efcff */
[----:B------:R1:W-:Y:S01]  /*22f0*/  STL.128 [R1+0xf0], RZ ;  /* 0x0000f0ff01007387 */ /* 0x0003e20000100c00 */
[----:B------:R-:W-:-:S02]  /*2300*/  LOP3.LUT R2, R2, 0x3fff, RZ, 0xc0, !PT ;  /* 0x00003fff02027812 */ /* 0x000fc400078ec0ff */
[----:B------:R-:W-:Y:S01]  /*2310*/  IADD3 R28, P3, R16, 0x88, RZ ;  /* 0x00000088101c7810 */ /* 0x000fe20007f7e0ff */
[----:B------:R1:W-:Y:S01]  /*2320*/  STL.64 [R1+0x98], R4 ;  /* 0x0000980401007387 */ /* 0x0003e20000100a00 */
[----:B------:R-:W-:Y:S02]  /*2330*/  LOP3.LUT R2, R2, 0x10000, RZ, 0xfc, !PT ;  /* 0x0001000002027812 */ /* 0x000fe400078efcff */
[C---:B------:R-:W-:Y:S01]  /*2340*/  IADD3 R19, P2, R16.reuse, 0x80, RZ ;  /* 0x0000008010137810 */ /* 0x040fe20007f5e0ff */
[----:B------:R1:W-:Y:S01]  /*2350*/  STL.128 [R1+0x100], RZ ;  /* 0x000100ff01007387 */ /* 0x0003e20000100c00 */
[C---:B------:R-:W-:Y:S01]  /*2360*/  IADD3 R24, P1, R16.reuse, 0x78, RZ ;  /* 0x0000007810187810 */ /* 0x040fe20007f3e0ff */
[----:B------:R-:W-:Y:S01]  /*2370*/  IMAD.MOV.U32 R12, RZ, RZ, R2 ;  /* 0x000000ffff0c7224 */ /* 0x000fe200078e0002 */
[----:B------:R-:W-:Y:S01]  /*2380*/  IADD3 R35, P6, R16, 0xb0, RZ ;  /* 0x000000b010237810 */ /* 0x000fe20007fde0ff */
[--C-:B------:R-:W-:Y:S02]  /*2390*/  IMAD.X R41, RZ, RZ, R17.reuse, P3 ;  /* 0x000000ffff297224 */ /* 0x100fe400018e0611 */
[--C-:B------:R-:W-:Y:S01]  /*23a0*/  IMAD.X R38, RZ, RZ, R17.reuse, P2 ;  /* 0x000000ffff267224 */ /* 0x100fe200010e0611 */
[----:B------:R1:W-:Y:S01]  /*23b0*/  STL.128 [R1+0x110], R12 ;  /* 0x0001100c01007387 */ /* 0x0003e20000100c00 */
[----:B------:R-:W-:-:S02]  /*23c0*/  IMAD.X R25, RZ, RZ, R17, P1 ;  /* 0x000000ffff197224 */ /* 0x000fc400008e0611 */
[----:B------:R-:W-:Y:S01]  /*23d0*/  IMAD.X R40, RZ, RZ, R17, P6 ;  /* 0x000000ffff287224 */ /* 0x000fe200030e0611 */
[----:B------:R-:W-:Y:S06]  /*23e0*/  @!P5 BRA `(.L_x_8713) ;  /* 0x000000000040d947 */ /* 0x000fec0003800000 */
[----:B------:R-:W-:Y:S01]  /*23f0*/  MOV R0, 0x0 ;  /* 0x0000000000007802 */ /* 0x000fe20000000f00 */
[----:B------:R-:W-:Y:S01]  /*2400*/  ULDC.64 UR4, c[0x4][0x108] ;  /* 0x0100420000047ab9 */ /* 0x000fe20000000a00 */
[----:B------:R-:W-:Y:S01]  /*2410*/  ULDC.64 UR6, c[0x4][0x28] ;  /* 0x01000a0000067ab9 */ /* 0x000fe20000000a00 */
[----:B-1----:R-:W-:Y:S01]  /*2420*/  IMAD.U32 R4, RZ, RZ, UR4 ;  /* 0x00000004ff047e24 */ /* 0x002fe2000f8e00ff */
        /* <DEDUP_REMOVED lines=12> */
.L_x_8713:
[----:B------:R-:W2:Y:S01]  /*24f0*/  S2R R20, SR_TID.X ;  /* 0x0000000000147919 */ /* 0x000ea20000002100 */
[----:B-1----:R-:W1:Y:S01]  /*2500*/  LDC.64 R10, c[0x0][0x428] ;  /* 0x00010a00ff0a7b82 */ /* 0x002e620000000a00 */
[----:B------:R-:W-:Y:S01]  /*2510*/  IADD3 R8, P0, R16, 0x120, RZ ;  /* 0x0000012010087810 */ /* 0x000fe20007f1e0ff */
[----:B------:R-:W-:Y:S01]  /*2520*/  ULDC UR4, c[0x0][0x20] ;  /* 0x0000080000047ab9 */ /* 0x000fe20000000800 */
[----:B------:R-:W-:Y:S01]  /*2530*/  IMAD.U32 R7, RZ, RZ, UR40 ;  /* 0x00000028ff077e24 */ /* 0x000fe2000f8e00ff */
[----:B------:R-:W-:Y:S01]  /*2540*/  STL.64 [R1+0x130], R24 ;  /* 0x0001301801007387 */ /* 0x000fe20000100a00 */
[----:B------:R-:W-:Y:S02]  /*2550*/  VIADD R6, R18, -UR4 ;  /* 0x8000000412067c36 */ /* 0x000fe40008000000 */
[----:B------:R-:W-:Y:S01]  /*2560*/  IMAD.X R9, RZ, RZ, R17, P0 ;  /* 0x000000ffff097224 */ /* 0x000fe200000e0611 */
[----:B------:R-:W3:Y:S01]  /*2570*/  LDC R15, c[0x0][0xad4] ;  /* 0x0002b500ff0f7b82 */ /* 0x000ee20000000800 */
[----:B------:R-:W-:Y:S04]  /*2580*/  STL.64 [R1+0x120], R200 ;  /* 0x000120c801007387 */ /* 0x000fe80000100a00 */
[----:B------:R-:W-:Y:S03]  /*2590*/  STL.64 [R1+0x128], R8 ;  /* 0x0001280801007387 */ /* 0x000fe60000100a00 */
[----:B------:R-:W4:Y:S01]  /*25a0*/  LDC R13, c[0x0][0x430] ;  /* 0x00010c00ff0d7b82 */ /* 0x000f220000000800 */
[----:B------:R-:W-:Y:S04]  /*25b0*/  STL.U8 [R1+0x138], RZ ;  /* 0x000138ff01007387 */ /* 0x000fe80000100000 */
[----:B------:R5:W-:Y:S03]  /*25c0*/  STL [R6+0x8], R7 ;  /* 0x0000080706007387 */ /* 0x000be60000100800 */
[----:B------:R-:W5:Y:S01]  /*25d0*/  LDC.64 R4, c[0x0][0xad8] ;  /* 0x0002b600ff047b82 */ /* 0x000f620000000a00 */
[----:B-1----:R-:W-:Y:S04]  /*25e0*/  STL [R6+0x24], R10 ;  /* 0x0000240a06007387 */ /* 0x002fe80000100800 */
[----:B------:R-:W-:Y:S01]  /*25f0*/  STL [R6+0x28], R11 ;  /* 0x0000280b06007387 */ /* 0x000fe20000100800 */
[----:B--2---:R-:W-:-:S02]  /*2600*/  VIADD R197, R20, 0xffffff80 ;  /* 0xffffff8014c57836 */ /* 0x004fc40000000000 */
[----:B------:R-:W1:Y:S01]  /*2610*/  LDC.64 R2, c[0x0][0xae0] ;  /* 0x0002b800ff027b82 */ /* 0x000e620000000a00 */
[----:B---3--:R-:W-:Y:S04]  /*2620*/  STL [R6+0xc], R15 ;  /* 0x00000c0f06007387 */ /* 0x008fe80000100800 */
[----:B------:R-:W-:Y:S03]  /*2630*/  STL [R6+0x14], RZ ;  /* 0x000014ff06007387 */ /* 0x000fe60000100800 */
[----:B------:R-:W2:Y:S01]  /*2640*/  LDC R0, c[0x0][0x288] ;  /* 0x0000a200ff007b82 */ /* 0x000ea20000000800 */
[----:B----4-:R-:W-:Y:S04]  /*2650*/  STL [R6+0x2c], R13 ;  /* 0x00002c0d06007387 */ /* 0x010fe80000100800 */
[----:B------:R-:W-:Y:S04]  /*2660*/  STL [R6], R197 ;  /* 0x000000c506007387 */ /* 0x000fe80000100800 */
[----:B-----5:R-:W-:Y:S04]  /*2670*/  STL [R6+0x10], R4 ;  /* 0x0000100406007387 */ /* 0x020fe80000100800 */
[----:B------:R-:W-:Y:S04]  /*2680*/  STL [R6+0x18], R5 ;  /* 0x0000180506007387 */ /* 0x000fe80000100800 */
[----:B-1----:R-:W-:Y:S04]  /*2690*/  STL [R6+0x1c], R2 ;  /* 0x00001c0206007387 */ /* 0x002fe80000100800 */
[----:B------:R-:W-:Y:S04]  /*26a0*/  STL [R6+0x20], R3 ;  /* 0x0000200306007387 */ /* 0x000fe80000100800 */
[----:B--2---:R1:W-:Y:S04]  /*26b0*/  STL [R6+0x4], R0 ;  /* 0x0000040006007387 */ /* 0x0043e80000100800 */
[----:B------:R-:W1:Y:S01]  /*26c0*/  LDL R7, [R1+0x21c] ;  /* 0x00021c0001077983 */ /* 0x000e620000100800 */
[----:B------:R-:W-:Y:S03]  /*26d0*/  BSSY B0, `(.L_x_8714) ;  /* 0x0000008000007945 */ /* 0x000fe60003800000 */
[----:B------:R2:W-:Y:S01]  /*26e0*/  STL.U8 [R1+0x16c], RZ ;  /* 0x00016cff01007387 */ /* 0x0005e20000100000 */
[----:B-1----:R-:W-:-:S04]  /*26f0*/  LEA.HI R0, R7, R7, RZ, 0x1 ;  /* 0x0000000707007211 */ /* 0x002fc800078f08ff */
[----:B------:R-:W-:-:S05]  /*2700*/  LOP3.LUT R0, R0, 0xfffffffe, RZ, 0xc0, !PT ;  /* 0xfffffffe00007812 */ /* 0x000fca00078ec0ff */
[----:B------:R-:W-:-:S05]  /*2710*/  IMAD.IADD R0, R7, 0x1, -R0 ;  /* 0x0000000107007824 */ /* 0x000fca00078e0a00 */
[----:B------:R-:W-:-:S04]  /*2720*/  SHF.L.U32 R0, R0, 0x1f, RZ ;  /* 0x0000001f00007819 */ /* 0x000fc800000006ff */
[----:B------:R-:W1:Y:S02]  /*2730*/  SYNCS.PHASECHK.TRANS64.TRYWAIT P0, [UR50+0x32400], R0 ;  /* 0x03240000ff0075a7 */ /* 0x000e640008000172 */
[----:B-12---:R-:W-:Y:S05]  /*2740*/  @!P0 BRA `(.L_x_8715) ;  /* 0x0000020c00b48947 */ /* 0x006fea0003800000 */
.L_x_8889:
[----:B------:R-:W-:Y:S05]  /*2750*/  BSYNC B0 ;  /* 0x0000000000007941 */ /* 0x000fea0003800000 */
.L_x_8714:
[----:B------:R-:W2:Y:S04]  /*2760*/  LDL R31, [R1+0x1c] ;  /* 0x00001c00011f7983 */ /* 0x000ea80000100800 */
[----:B------:R3:W5:Y:S01]  /*2770*/  LDL.64 R24, [R1+0x210] ;  /* 0x0002100001187983 */ /* 0x0007620000100a00 */
[----:B------:R-:W-:Y:S01]  /*2780*/  IMAD.U32 R8, RZ, RZ, UR48 ;  /* 0x00000030ff087e24 */ /* 0x000fe2000f8e00ff */
[C---:B-1----:R-:W-:Y:S01]  /*2790*/  IADD3 R0, P2, R16.reuse, 0x420, RZ ;  /* 0x0000042010007810 */ /* 0x042fe20007f5e0ff */
[----:B------:R-:W-:Y:S01]  /*27a0*/  IMAD.U32 R9, RZ, RZ, UR49 ;  /* 0x00000031ff097e24 */ /* 0x000fe2000f8e00ff */
[----:B------:R-:W-:Y:S01]  /*27b0*/  IADD3 R20, P1, R16, 0x128, RZ ;  /* 0x0000012810147810 */ /* 0x000fe20007f3e0ff */
[----:B------:R-:W-:Y:S01]  /*27c0*/  IMAD.MOV.U32 R10, RZ, RZ, R219 ;  /* 0x000000ffff0a7224 */ /* 0x000fe200078e00db */
[----:B------:R-:W-:Y:S05]  /*27d0*/  WARPSYNC.ALL ;  /* 0x0000000000007948 */ /* 0x000fea0003800000 */
[----:B------:R-:W-:Y:S01]  /*27e0*/  IMAD.MOV.U32 R11, RZ, RZ, R218 ;  /* 0x000000ffff0b7224 */ /* 0x000fe200078e00da */
[----:B------:R-:W-:Y:S01]  /*27f0*/  BSSY B0, `(.L_x_8716) ;  /* 0x0000037000007945 */ /* 0x000fe20003800000 */
[----:B------:R-:W-:-:S02]  /*2800*/  IMAD.MOV.U32 R14, RZ, RZ, R19 ;  /* 0x000000ffff0e7224 */ /* 0x000fc400078e0013 */
[----:B------:R-:W-:Y:S01]  /*2810*/  IMAD.MOV.U32 R15, RZ, RZ, R38 ;  /* 0x000000ffff0f7224 */ /* 0x000fe200078e0026 */
[----:B------:R1:W-:Y:S01]  /*2820*/  STL.128 [R1+0x1a0], R8 ;  /* 0x0001a00801007387 */ /* 0x0003e20000100c00 */
[----:B------:R-:W-:Y:S02]  /*2830*/  IMAD.MOV.U32 R12, RZ, RZ, R217 ;  /* 0x000000ffff0c7224 */ /* 0x000fe400078e00d9 */
[----:B------:R-:W-:Y:S02]  /*2840*/  IMAD.MOV.U32 R13, RZ, RZ, R216 ;  /* 0x000000ffff0d7224 */ /* 0x000fe400078e00d8 */
[--C-:B------:R-:W-:Y:S02]  /*2850*/  IMAD.X R7, RZ, RZ, R17.reuse, P2 ;  /* 0x000000ffff077224 */ /* 0x100fe400010e0611 */
[----:B------:R-:W-:Y:S01]  /*2860*/  IMAD.X R21, RZ, RZ, R17, P1 ;  /* 0x000000ffff157224 */ /* 0x000fe200008e0611 */
[----:B------:R4:W-:Y:S01]  /*2870*/  STL.128 [R1+0x170], R12 ;  /* 0x0001700c01007387 */ /* 0x0009e20000100c00 */
[----:B------:R-:W-:Y:S01]  /*2880*/  IMAD.MOV.U32 R38, RZ, RZ, R20 ;  /* 0x000000ffff267224 */ /* 0x000fe200078e0014 */
[----:B------:R-:W-:Y:S01]  /*2890*/  IADD3 R20, P1, R16, 0x138, RZ ;  /* 0x0000013810147810 */ /* 0x000fe20007f3e0ff */
[----:B-1----:R-:W-:-:S02]  /*28a0*/  IMAD.MOV.U32 R8, RZ, RZ, R34 ;  /* 0x000000ffff087224 */ /* 0x002fc400078e0022 */
[----:B------:R-:W-:Y:S02]  /*28b0*/  IMAD.MOV.U32 R9, RZ, RZ, R43 ;  /* 0x000000ffff097224 */ /* 0x000fe400078e002b */
[----:B------:R-:W-:Y:S01]  /*28c0*/  IMAD.MOV.U32 R10, RZ, RZ, R26 ;  /* 0x000000ffff0a7224 */ /* 0x000fe200078e001a */
[----:B------:R3:W-:Y:S01]  /*28d0*/  BAR.SYNC.DEFER_BLOCKING R208, 0x100 ;  /* 0x000400d00000751d */ /* 0x0007e20000010000 */
[----:B------:R-:W-:Y:S01]  /*28e0*/  IMAD.MOV.U32 R11, RZ, RZ, R37 ;  /* 0x000000ffff0b7224 */ /* 0x000fe200078e0025 */
[----:B------:R-:W-:Y:S01]  /*28f0*/  IADD3 R26, P0, R16, 0x16c, RZ ;  /* 0x0000016c101a7810 */ /* 0x000fe20007f1e0ff */
[----:B----4-:R-:W-:Y:S02]  /*2900*/  IMAD.MOV.U32 R12, RZ, RZ, R27 ;  /* 0x000000ffff0c7224 */ /* 0x010fe400078e001b */
[----:B------:R-:W-:Y:S02]  /*2910*/  IMAD.MOV.U32 R13, RZ, RZ, R42 ;  /* 0x000000ffff0d7224 */ /* 0x000fe400078e002a */
[----:B------:R-:W-:Y:S01]  /*2920*/  IMAD.X R27, RZ, RZ, R17, P0 ;  /* 0x000000ffff1b7224 */ /* 0x000fe200000e0611 */
[----:B------:R1:W-:Y:S01]  /*2930*/  STL.128 [R1+0x1b0], R8 ;  /* 0x0001b00801007387 */ /* 0x0003e20000100c00 */
[----:B------:R-:W-:-:S02]  /*2940*/  IMAD.MOV.U32 R14, RZ, RZ, R29 ;  /* 0x000000ffff0e7224 */ /* 0x000fc400078e001d */
[----:B------:R-:W-:Y:S02]  /*2950*/  IMAD.MOV.U32 R15, RZ, RZ, R44 ;  /* 0x000000ffff0f7224 */ /* 0x000fe400078e002c */
[----:B------:R-:W-:-:S03]  /*2960*/  IMAD.MOV.U32 R37, RZ, RZ, R45 ;  /* 0x000000ffff257224 */ /* 0x000fc600078e002d */
[----:B------:R-:W-:Y:S01]  /*2970*/  STL.128 [R1+0x190], R12 ;  /* 0x0001900c01007387 */ /* 0x000fe20000100c00 */
[----:B-1----:R-:W-:Y:S02]  /*2980*/  IMAD.MOV.U32 R8, RZ, RZ, R30 ;  /* 0x000000ffff087224 */ /* 0x002fe400078e001e */
[----:B------:R-:W-:Y:S02]  /*2990*/  IMAD.MOV.U32 R9, RZ, RZ, R39 ;  /* 0x000000ffff097224 */ /* 0x000fe400078e0027 */
[----:B------:R-:W-:Y:S02]  /*29a0*/  IMAD.MOV.U32 R10, RZ, RZ, R32 ;  /* 0x000000ffff0a7224 */ /* 0x000fe400078e0020 */
[----:B------:R-:W-:Y:S02]  /*29b0*/  IMAD.MOV.U32 R11, RZ, RZ, R33 ;  /* 0x000000ffff0b7224 */ /* 0x000fe400078e0021 */
[----:B------:R-:W-:Y:S02]  /*29c0*/  IMAD.MOV.U32 R39, RZ, RZ, R21 ;  /* 0x000000ffff277224 */ /* 0x000fe400078e0015 */
[----:B------:R-:W-:Y:S01]  /*29d0*/  IMAD.X R21, RZ, RZ, R17, P1 ;  /* 0x000000ffff157224 */ /* 0x000fe200008e0611 */
[----:B------:R1:W-:Y:S04]  /*29e0*/  STL.128 [R1+0x1c0], R8 ;  /* 0x0001c00801007387 */ /* 0x0003e80000100c00 */
[----:B------:R-:W-:Y:S04]  /*29f0*/  STL.128 [R1+0x1e0], R36 ;  /* 0x0001e02401007387 */ /* 0x000fe80000100c00 */
[----:B------:R-:W-:Y:S01]  /*2a00*/  STL.128 [R1+0x180], R20 ;  /* 0x0001801401007387 */ /* 0x000fe20000100c00 */
[----:B-1----:R-:W-:-:S02]  /*2a10*/  IMAD.MOV.U32 R10, RZ, RZ, R26 ;  /* 0x000000ffff0a7224 */ /* 0x002fc400078e001a */
[----:B------:R-:W-:Y:S02]  /*2a20*/  IMAD.MOV.U32 R11, RZ, RZ, R27 ;  /* 0x000000ffff0b7224 */ /* 0x000fe400078e001b */
[----:B------:R-:W-:Y:S01]  /*2a30*/  IMAD.MOV.U32 R8, RZ, RZ, R0 ;  /* 0x000000ffff087224 */ /* 0x000fe200078e0000 */
[----:B------:R-:W-:Y:S01]  /*2a40*/  IADD3 R0, P0, R16, 0xa8, RZ ;  /* 0x000000a810007810 */ /* 0x000fe20007f1e0ff */
[----:B------:R-:W-:-:S04]  /*2a50*/  IMAD.MOV.U32 R9, RZ, RZ, R7 ;  /* 0x000000ffff097224 */ /* 0x000fc800078e0007 */
[----:B------:R-:W-:Y:S01]  /*2a60*/  IMAD.X R7, RZ, RZ, R17, P0 ;  /* 0x000000ffff077224 */ /* 0x000fe200000e0611 */
[----:B------:R1:W-:Y:S02]  /*2a70*/  STL.128 [R1+0x1d0], R8 ;  /* 0x0001d00801007387 */ /* 0x0003e40000100c00 */
[----:B-1----:R-:W-:Y:S02]  /*2a80*/  IMAD.MOV.U32 R10, RZ, RZ, R28 ;  /* 0x000000ffff0a7224 */ /* 0x002fe400078e001c */
[----:B------:R-:W-:Y:S02]  /*2a90*/  IMAD.MOV.U32 R11, RZ, RZ, R41 ;  /* 0x000000ffff0b7224 */ /* 0x000fe400078e0029 */
[----:B------:R-:W-:Y:S02]  /*2aa0*/  IMAD.MOV.U32 R8, RZ, RZ, R211 ;  /* 0x000000ffff087224 */ /* 0x000fe400078e00d3 */
[----:B------:R-:W-:-:S05]  /*2ab0*/  IMAD.MOV.U32 R9, RZ, RZ, R210 ;  /* 0x000000ffff097224 */ /* 0x000fca00078e00d2 */
[----:B------:R1:W-:Y:S02]  /*2ac0*/  STL.128 [R1+0x1f0], R8 ;  /* 0x0001f00801007387 */ /* 0x0003e40000100c00 */
[----:B-1----:R-:W-:Y:S02]  /*2ad0*/  IMAD.MOV.U32 R8, RZ, RZ, R35 ;  /* 0x000000ffff087224 */ /* 0x002fe400078e0023 */
[----:B------:R-:W-:Y:S02]  /*2ae0*/  IMAD.MOV.U32 R9, RZ, RZ, R40 ;  /* 0x000000ffff097224 */ /* 0x000fe400078e0028 */
[----:B------:R-:W-:Y:S02]  /*2af0*/  IMAD.MOV.U32 R10, RZ, RZ, R0 ;  /* 0x000000ffff0a7224 */ /* 0x000fe400078e0000 */
[----:B------:R-:W-:-:S05]  /*2b00*/  IMAD.MOV.U32 R11, RZ, RZ, R7 ;  /* 0x000000ffff0b7224 */ /* 0x000fca00078e0007 */
[----:B------:R3:W-:Y:S01]  /*2b10*/  STL.128 [R1+0x200], R8 ;  /* 0x0002000801007387 */ /* 0x0007e20000100c00 */
[----:B--2---:R-:W-:-:S04]  /*2b20*/  LOP3.LUT R0, R31, 0x1, RZ, 0xfc, !PT ;  /* 0x000000011f007812 */ /* 0x004fc800078efcff */
[----:B------:R-:W-:-:S13]  /*2b30*/  ISETP.NE.AND P1, PT, R0, 0x3, PT ;  /* 0x000000030000780c */ /* 0x000fda0003f25270 */
[----:B---3--:R-:W-:Y:S05]  /*2b40*/  @!P1 BRA `(.L_x_8717) ;  /* 0x0000000000049947 */ /* 0x008fea0003800000 */
[----:B------:R-:W-:Y:S01]  /*2b50*/  BPT.TRAP 0x1 ;  /* 0x000000040000795c */ /* 0x000fe20000300000 */
.L_x_8717:
[----:B------:R-:W-:Y:S05]  /*2b60*/  BSYNC B0 ;  /* 0x0000000000007941 */ /* 0x000fea0003800000 */
.L_x_8716:
[----:B------:R-:W2:Y:S01]  /*2b70*/  LDL.64 R8, [R1+0x8] ;  /* 0x0000080001087983 */ /* 0x000ea20000100a00 */
[----:B-----5:R-:W-:Y:S01]  /*2b80*/  SHF.L.U32 R25, R25, 0x1f, RZ ;  /* 0x0000001f19197819 */ /* 0x020fe200000006ff */
[----:B------:R-:W-:Y:S01]  /*2b90*/  BSSY B0, `(.L_x_8718) ;  /* 0x0000006000007945 */ /* 0x000fe20003800000 */
[----:B--2---:R-:W-:-:S05]  /*2ba0*/  MOV R7, R8 ;  /* 0x0000000800077202 */ /* 0x004fca0000000f00 */
[----:B------:R-:W-:-:S04]  /*2bb0*/  IMAD R24, R24, 0x8, R7 ;  /* 0x0000000818187824 */ /* 0x000fc800078e0207 */
[----:B------:R1:W2:Y:S01]  /*2bc0*/  SYNCS.PHASECHK.TRANS64.TRYWAIT P0, [R24+URZ], R25 ;  /* 0x00000019180075a7 */ /* 0x0002a2000800017f */
[----:B------:R-:W-:Y:S05]  /*2bd0*/  @!P1 BRA `(.L_x_8719) ;  /* 0x0000000000049947 */ /* 0x000fea0003800000 */
[----:B------:R-:W-:Y:S01]  /*2be0*/  BPT.TRAP 0x1 ;  /* 0x000000040000795c */ /* 0x000fe20000300000 */
.L_x_8719:
[----:B------:R-:W-:Y:S05]  /*2bf0*/  BSYNC B0 ;  /* 0x0000000000007941 */ /* 0x000fea0003800000 */
.L_x_8718:
[----:B------:R-:W-:Y:S04]  /*2c00*/  BSSY B0, `(.L_x_8720) ;  /* 0x0000004000007945 */ /* 0x000fe80003800000 */
[----:B--2---:R-:W-:Y:S05]  /*2c10*/  @P0 BRA `(.L_x_8721) ;  /* 0x0000000000080947 */ /* 0x004fea0003800000 */
[----:B------:R-:W2:Y:S02]  /*2c20*/  SYNCS.PHASECHK.TRANS64.TRYWAIT P0, [R24+URZ], R25 ;  /* 0x00000019180075a7 */ /* 0x000ea4000800017f */
[----:B--2---:R-:W-:Y:S05]  /*2c30*/  @!P0 BRA `(.L_x_8722) ;  /* 0x0000020800908947 */ /* 0x004fea0003800000 */
.L_x_8721:
[----:B------:R-:W-:Y:S05]  /*2c40*/  BSYNC B0 ;  /* 0x0000000000007941 */ /* 0x000fea0003800000 */
.L_x_8720:
[----:B------:R-:W3:Y:S04]  /*2c50*/  LDL R13, [R1+0x210] ;  /* 0x00021000010d7983 */ /* 0x000ee80000100800 */
[----:B------:R-:W3:Y:S01]  /*2c60*/  LDL.64 R8, [R1+0xa0] ;  /* 0x0000a00001087983 */ /* 0x000ee20000100a00 */
[----:B------:R-:W-:Y:S05]  /*2c70*/  WARPSYNC.ALL ;  /* 0x0000000000007948 */ /* 0x000fea0003800000 */
[----:B-12---:R-:W2:Y:S04]  /*2c80*/  LDL.64 R24, [R1+0x98] ;  /* 0x0000980001187983 */ /* 0x006ea80000100a00 */
[----:B------:R-:W4:Y:S04]  /*2c90*/  LDL.64 R10, [R1+0x98] ;  /* 0x00009800010a7983 */ /* 0x000f280000100a00 */
[----:B------:R-:W5:Y:S01]  /*2ca0*/  LDL.64 R14, [R1+0x98] ;  /* 0x00009800010e7983 */ /* 0x000f620000100a00 */
[----:B---3--:R-:W-:-:S03]  /*2cb0*/  IMAD R8, R13, 0x300, R8 ;  /* 0x000003000d087824 */ /* 0x008fc600078e0208 */
[----:B------:R-:W3:Y:S01]  /*2cc0*/  LDL.64 R20, [R1+0x98] ;  /* 0x0000980001147983 */ /* 0x000ee20000100a00 */
[----:B------:R-:W-:Y:S02]  /*2cd0*/  R2UR UR7, R9 ;  /* 0x00000000090772ca */ /* 0x000fe400000e0000 */
[C---:B------:R-:W-:Y:S01]  /*2ce0*/  R2UR UR6, R8.reuse ;  /* 0x00000000080672ca */ /* 0x040fe200000e0000 */
[----:B------:R-:W3:Y:S01]  /*2cf0*/  LDL R7, [R1+0x21c] ;  /* 0x00021c0001077983 */ /* 0x000ee20000100800 */
[----:B------:R-:W-:Y:S01]  /*2d00*/  VIADD R12, R8, 0x2 ;  /* 0x00000002080c7836 */ /* 0x000fe20000000000 */
[----:B------:R-:W-:Y:S01]  /*2d10*/  BSSY B0, `(.L_x_8723) ;  /* 0x000002e000007945 */ /* 0x000fe20003800000 */
[----:B------:R-:W-:Y:S01]  /*2d20*/  IMAD.MOV.U32 R13, RZ, RZ, R9 ;  /* 0x000000ffff0d7224 */ /* 0x000fe200078e0009 */
[----:B------:R1:W-:Y:S01]  /*2d30*/  STL [R1+0x80], RZ ;  /* 0x000080ff01007387 */ /* 0x0003e20000100800 */
[----:B--2---:R-:W-:Y:S02]  /*2d40*/  R2UR UR4, R24 ;  /* 0x00000000180472ca */ /* 0x004fe400000e0000 */
[----:B------:R-:W-:-:S02]  /*2d50*/  R2UR UR5, R25 ;  /* 0x00000000190572ca */ /* 0x000fc400000e0000 */
[----:B------:R-:W-:Y:S01]  /*2d60*/  WARPGROUP.ARRIVE ;  /* 0x00000000000079c5 */ /* 0x000fe20000000000 */
[----:B----4-:R-:W-:Y:S02]  /*2d70*/  VIADD R10, R10, 0x2 ;  /* 0x000000020a0a7836 */ /* 0x010fe40000000000 */
[----:B-----5:R-:W-:Y:S02]  /*2d80*/  VIADD R14, R14, 0x4 ;  /* 0x000000040e0e7836 */ /* 0x020fe40000000000 */
[----:B---3--:R-:W-:-:S06]  /*2d90*/  VIADD R20, R20, 0x6 ;  /* 0x0000000614147836 */ /* 0x008fcc0000000000 */
[----:B------:R-:W-:Y:S01]  /*2da0*/  HGMMA.64x96x16.F32 R24, gdesc[UR4], RZ, !UPT, gsb0 ;  /* 0x01600000041879f0 */ /* 0x000fe2000c0008ff */
[----:B------:R-:W-:Y:S02]  /*2db0*/  R2UR UR6, R12 ;  /* 0x000000000c0672ca */ /* 0x000fe400000e0000 */
[----:B------:R-:W-:Y:S02]  /*2dc0*/  R2UR UR7, R13 ;  /* 0x000000000d0772ca */ /* 0x000fe400000e0000 */
[----:B------:R-:W-:Y:S01]  /*2dd0*/  R2UR UR4, R10 ;  /* 0x000000000a0472ca */ /* 0x000fe200000e0000 */
[C---:B------:R-:W-:Y:S01]  /*2de0*/  VIADD R10, R8.reuse, 0x4 ;  /* 0x00000004080a7836 */ /* 0x040fe20000000000 */
[----:B------:R-:W-:Y:S01]  /*2df0*/  R2UR UR5, R11 ;  /* 0x000000000b0572ca */ /* 0x000fe200000e0000 */
[----:B------:R-:W-:Y:S01]  /*2e00*/  IMAD.MOV.U32 R11, RZ, RZ, R9 ;  /* 0x000000ffff0b7224 */ /* 0x000fe200078e0009 */
[----:B------:R-:W-:Y:S01]  /*2e10*/  LEA.HI R0, R7, R7, RZ, 0x1 ;  /* 0x0000000707007211 */ /* 0x000fe200078f08ff */
[----:B------:R-:W-:Y:S01]  /*2e20*/  VIADD R8, R8, 0x6 ;  /* 0x0000000608087836 */ /* 0x000fe20000000000 */
[----:B------:R-:W-:-:S02]  /*2e30*/  WARPGROUP.DEPBAR.LE gsb0, 0x0 ;  /* 0x00008000000079c5 */ /* 0x000fc40000010000 */
[----:B------:R-:W-:-:S07]  /*2e40*/  WARPGROUP.ARRIVE ;  /* 0x00000000000079c5 */ /* 0x000fce0000000000 */
        /* <DEDUP_REMOVED lines=11> */
[----:B------:R-:W-:Y:S02]  /*2f00*/  R2UR UR5, R21 ;  /* 0x00000000150572ca */ /* 0x000fe400000e0000 */
[----:B------:R-:W-:Y:S01]  /*2f10*/  LOP3.LUT R8, R0, 0xfffffffe, RZ, 0xc0, !PT ;  /* 0xfffffffe00087812 */ /* 0x000fe200078ec0ff */
[----:B------:R-:W-:-:S04]  /*2f20*/  IMAD.MOV.U32 R0, RZ, RZ, 0x1 ;  /* 0x00000001ff007424 */ /* 0x000fc800078e00ff */
[----:B------:R-:W-:Y:S01]  /*2f30*/  IMAD.IADD R7, R7, 0x1, -R8 ;  /* 0x0000000107077824 */ /* 0x000fe200078e0a08 */
[----:B------:R1:W-:Y:S04]  /*2f40*/  STL [R1+0x80], R0 ;  /* 0x0000800001007387 */ /* 0x0003e80000100800 */
[----:B------:R-:W-:Y:S01]  /*2f50*/  SHF.L.U32 R7, R7, 0x1f, RZ ;  /* 0x0000001f07077819 */ /* 0x000fe200000006ff */
[----:B------:R1:W-:Y:S04]  /*2f60*/  STL [R1+0x80], R0 ;  /* 0x0000800001007387 */ /* 0x0003e80000100800 */
[----:B------:R1:W-:Y:S04]  /*2f70*/  STL [R1+0x80], R0 ;  /* 0x0000800001007387 */ /* 0x0003e80000100800 */
[----:B------:R1:W-:Y:S01]  /*2f80*/  STL [R1+0x80], R0 ;  /* 0x0000800001007387 */ /* 0x0003e20000100800 */
[----:B------:R-:W-:-:S02]  /*2f90*/  WARPGROUP.DEPBAR.LE gsb0, 0x0 ;  /* 0x00008000000079c5 */ /* 0x000fc40000010000 */
[----:B------:R-:W-:-:S06]  /*2fa0*/  WARPGROUP.ARRIVE ;  /* 0x00000000000079c5 */ /* 0x000fcc0000000000 */
[----:B------:R-:W-:Y:S03]  /*2fb0*/  HGMMA.64x96x16.F32 R24, gdesc[UR4], R24, gsb0 ;  /* 0x01600000041879f0 */ /* 0x000fe60008000818 */
[----:B------:R-:W-:Y:S02]  /*2fc0*/  WARPGROUP.DEPBAR.LE gsb0, 0x0 ;  /* 0x00008000000079c5 */ /* 0x000fe40000010000 */
[----:B------:R-:W2:Y:S02]  /*2fd0*/  SYNCS.PHASECHK.TRANS64.TRYWAIT P0, [UR50+0x32410], R7 ;  /* 0x03241007ff0075a7 */ /* 0x000ea40008000172 */
[----:B-12---:R-:W-:Y:S05]  /*2fe0*/  @!P0 BRA `(.L_x_8724) ;  /* 0x0000020400b88947 */ /* 0x006fea0003800000 */
.L_x_8890:
[----:B------:R-:W-:Y:S05]  /*2ff0*/  BSYNC B0 ;  /* 0x0000000000007941 */ /* 0x000fea0003800000 */
.L_x_8723:
[----:B-1----:R-:W2:Y:S04]  /*3000*/  LDL R7, [R1+0x54] ;  /* 0x0000540001077983 */ /* 0x002ea80000100800 */
[----:B------:R1:W5:Y:S01]  /*3010*/  LDL.64 R8, [R1+0x210] ;  /* 0x0002100001087983 */ /* 0x0003620000100a00 */
[----:B------:R-:W-:Y:S01]  /*3020*/  BSSY B0, `(.L_x_8725) ;  /* 0x0000005000007945 */ /* 0x000fe20003800000 */
[----:B--2---:R-:W-:-:S04]  /*3030*/  LOP3.LUT R7, R7, 0x1, RZ, 0xfc, !PT ;  /* 0x0000000107077812 */ /* 0x004fc800078efcff */
[----:B------:R-:W-:-:S13]  /*3040*/  ISETP.NE.AND P1, PT, R7, 0x3, PT ;  /* 0x000000030700780c */ /* 0x000fda0003f25270 */
[----:B-1----:R-:W-:Y:S05]  /*3050*/  @!P1 BRA `(.L_x_8726) ;  /* 0x0000000000049947 */ /* 0x002fea0003800000 */
[----:B------:R-:W-:Y:S01]  /*3060*/  BPT.TRAP 0x1 ;  /* 0x000000040000795c */ /* 0x000fe20000300000 */
.L_x_8726:
[----:B------:R-:W-:Y:S05]  /*3070*/  BSYNC B0 ;  /* 0x0000000000007941 */ /* 0x000fea0003800000 */
.L_x_8725:
        /* <DEDUP_REMOVED lines=8> */
.L_x_8728:
[----:B------:R-:W-:Y:S05]  /*3100*/  BSYNC B0 ;  /* 0x0000000000007941 */ /* 0x000fea0003800000 */
.L_x_8727:
[----:B------:R-:W-:Y:S04]  /*3110*/  BSSY B0, `(.L_x_8729) ;  /* 0x0000004000007945 */ /* 0x000fe80003800000 */
[----:B--2---:R-:W-:Y:S05]  /*3120*/  @P0 BRA `(.L_x_8730) ;  /* 0x0000000000080947 */ /* 0x004fea0003800000 */
[----:B------:R-:W2:Y:S02]  /*3130*/  SYNCS.PHASECHK.TRANS64.TRYWAIT P0, [R8+URZ], R9 ;  /* 0x00000009080075a7 */ /* 0x000ea4000800017f */
[----:B--2---:R-:W-:Y:S05]  /*3140*/  @!P0 BRA `(.L_x_8731) ;  /* 0x0000020400788947 */ /* 0x004fea0003800000 */
.L_x_8730:
[----:B------:R-:W-:Y:S05]  /*3150*/  BSYNC B0 ;  /* 0x0000000000007941 */ /* 0x000fea0003800000 */
.L_x_8729:
[----:B------:R-:W3:Y:S04]  /*3160*/  LDL R19, [R1+0x210] ;  /* 0x0002100001137983 */ /* 0x000ee80000100800 */
[----:B-12---:R-:W3:Y:S04]  /*3170*/  LDL.64 R8, [R1+0x118] ;  /* 0x0001180001087983 */ /* 0x006ee80000100a00 */
[----:B------:R-:W2:Y:S04]  /*3180*/  LDL R7, [R1+0x90] ;  /* 0x0000900001077983 */ /* 0x000ea80000100800 */
[----:B------:R-:W4:Y:S04]  /*3190*/  LDL.64 R10, [R1+0x110] ;  /* 0x00011000010a7983 */ /* 0x000f280000100a00 */
[----:B------:R-:W5:Y:S04]  /*31a0*/  LDL.64 R12, [R1+0x110] ;  /* 0x00011000010c7983 */ /* 0x000f680000100a00 */
[----:B------:R-:W5:Y:S04]  /*31b0*/  LDL.64 R14, [R1+0x110] ;  /* 0x00011000010e7983 */ /* 0x000f680000100a00 */
[----:B------:R-:W5:Y:S01]  /*31c0*/  LDL.64 R20, [R1+0x110] ;  /* 0x0001100001147983 */ /* 0x000f620000100a00 */
[----:B------:R-:W-:Y:S05]  /*31d0*/  WARPSYNC.ALL ;  /* 0x0000000000007948 */ /* 0x000fea0003800000 */
[----:B------:R-:W-:Y:S01]  /*31e0*/  WARPGROUP.ARRIVE ;  /* 0x00000000000079c5 */ /* 0x000fe20000000000 */
[----:B------:R-:W5:Y:S01]  /*31f0*/  LDL.64 R72, [R1+0x110] ;  /* 0x0001100001487983 */ /* 0x000f620000100a00 */
[----:B---3--:R-:W-:Y:S01]  /*3200*/  IMAD R8, R19, 0xc00, R8 ;  /* 0x00000c0013087824 */ /* 0x008fe200078e0208 */
[----:B------:R-:W-:-:S02]  /*3210*/  R2UR UR7, R9 ;  /* 0x00000000090772ca */ /* 0x000fc400000e0000 */
[----:B--2---:R-:W-:Y:S02]  /*3220*/  ISETP.NE.U32.AND P0, PT, R7, RZ, PT ;  /* 0x000000ff0700720c */ /* 0x004fe40003f05070 */
[----:B------:R-:W-:Y:S02]  /*3230*/  R2UR UR6, R8 ;  /* 0x00000000080672ca */ /* 0x000fe400000e0000 */
[----:B----4-:R-:W-:Y:S02]  /*3240*/  R2UR UR4, R10 ;  /* 0x000000000a0472ca */ /* 0x010fe400000e0000 */
[----:B------:R-:W-:-:S07]  /*3250*/  R2UR UR5, R11 ;  /* 0x000000000b0572ca */ /* 0x000fce00000e0000 */
[----:B------:R-:W-:-:S06]  /*3260*/  VOTEU.ANY UP0, P0 ;  /* 0x00000000003f7886 */ /* 0x000fcc0000000100 */
[----:B------:R-:W-:Y:S01]  /*3270*/  HGMMA.64x96x16.F32 R24, gdesc[UR4], R24, UP0, gsb0 ;  /* 0x01600000041879f0 */ /* 0x000fe2000b800818 */
[----:B-----5:R-:W-:Y:S02]  /*3280*/  VIADD R12, R12, 0x2 ;  /* 0x000000020c0c7836 */ /* 0x020fe40000000000 */
[----:B------:R-:W-:Y:S02]  /*3290*/  VIADD R10, R8, 0x2 ;  /* 0x00000002080a7836 */ /* 0x000fe40000000000 */
[----:B------:R-:W-:Y:S01]  /*32a0*/  IMAD.MOV.U32 R11, RZ, RZ, R9 ;  /* 0x000000ffff0b7224 */ /* 0x000fe200078e0009 */
[----:B------:R-:W-:Y:S02]  /*32b0*/  R2UR UR4, R12 ;  /* 0x000000000c0472ca */ /* 0x000fe400000e0000 */
[----:B------:R-:W-:Y:S02]  /*32c0*/  R2UR UR6, R10 ;  /* 0x000000000a0672ca */ /* 0x000fe400000e0000 */
[----:B------:R-:W-:-:S02]  /*32d0*/  R2UR UR7, R11 ;  /* 0x000000000b0772ca */ /* 0x000fc400000e0000 */
[----:B------:R-:W-:Y:S02]  /*32e0*/  R2UR UR5, R13 ;  /* 0x000000000d0572ca */ /* 0x000fe400000e0000 */
[----:B------:R-:W2:Y:S01]  /*32f0*/  LDL.64 R12, [R1+0x110] ;  /* 0x00011000010c7983 */ /* 0x000ea20000100a00 */
[----:B------:R-:W-:Y:S02]  /*3300*/  WARPGROUP.DEPBAR.LE gsb0, 0x0 ;  /* 0x00008000000079c5 */ /* 0x000fe40000010000 */
[----:B------:R-:W-:-:S08]  /*3310*/  WARPGROUP.ARRIVE ;  /* 0x00000000000079c5 */ /* 0x000fd00000000000 */
[----:B------:R-:W-:Y:S01]  /*3320*/  HGMMA.64x96x16.F32 R24, gdesc[UR4], R24, gsb0 ;  /* 0x01600000041879f0 */ /* 0x000fe20008000818 */
[----:B------:R-:W-:Y:S02]  /*3330*/  VIADD R14, R14, 0x4 ;  /* 0x000000040e0e7836 */ /* 0x000fe40000000000 */
[----:B------:R-:W-:Y:S02]  /*3340*/  VIADD R10, R8, 0x4 ;  /* 0x00000004080a7836 */ /* 0x000fe40000000000 */
[----:B------:R-:W-:Y:S01]  /*3350*/  IMAD.MOV.U32 R11, RZ, RZ, R9 ;  /* 0x000000ffff0b7224 */ /* 0x000fe200078e0009 */
[----:B------:R-:W-:Y:S02]  /*3360*/  R2UR UR4, R14 ;  /* 0x000000000e0472ca */ /* 0x000fe400000e0000 */
[----:B------:R-:W-:Y:S02]  /*3370*/  R2UR UR6, R10 ;  /* 0x000000000a0672ca */ /* 0x000fe400000e0000 */
[----:B------:R-:W-:-:S02]  /*3380*/  R2UR UR7, R11 ;  /* 0x000000000b0772ca */ /* 0x000fc400000e0000 */
[----:B------:R-:W-:Y:S02]  /*3390*/  R2UR UR5, R15 ;  /* 0x000000000f0572ca */ /* 0x000fe400000e0000 */
[----:B------:R-:W3:Y:S01]  /*33a0*/  LDL.64 R14, [R1+0x110] ;  /* 0x00011000010e7983 */ /* 0x000ee20000100a00 */
        /* <DEDUP_REMOVED lines=10> */
[----:B------:R-:W4:Y:S01]  /*3450*/  LDL.64 R20, [R1+0x110] ;  /* 0x0001100001147983 */ /* 0x000f220000100a00 */
        /* <DEDUP_REMOVED lines=10> */
[----:B------:R-:W5:Y:S01]  /*3500*/  LDL.64 R72, [R1+0x110] ;  /* 0x0001100001487983 */ /* 0x000f620000100a00 */
[----:B------:R-:W-:Y:S02]  /*3510*/  WARPGROUP.DEPBAR.LE gsb0, 0x0 ;  /* 0x00008000000079c5 */ /* 0x000fe40000010000 */
[----:B------:R-:W-:-:S08]  /*3520*/  WARPGROUP.ARRIVE ;  /* 0x00000000000079c5 */ /* 0x000fd00000000000 */
[----:B------:R-:W-:Y:S01]  /*3530*/  HGMMA.64x96x16.F32 R24, gdesc[UR4], R24, gsb0 ;  /* 0x01600000041879f0 */ /* 0x000fe20008000818 */
[----:B--2---:R-:W-:Y:S02]  /*3540*/  VIADD R12, R12, 0x402 ;  /* 0x000004020c0c7836 */ /* 0x004fe40000000000 */
        /* <DEDUP_REMOVED lines=10> */
[----:B---3--:R-:W-:Y:S02]  /*35f0*/  VIADD R14, R14, 0x404 ;  /* 0x000004040e0e7836 */ /* 0x008fe40000000000 */
        /* <DEDUP_REMOVED lines=10> */
[----:B----4-:R-:W-:Y:S02]  /*36a0*/  VIADD R20, R20, 0x406 ;  /* 0x0000040614147836 */ /* 0x010fe40000000000 */
        /* <DEDUP_REMOVED lines=10> */
[----:B-----5:R-:W-:Y:S02]  /*3750*/  VIADD R72, R72, 0x800 ;  /* 0x0000080048487836 */ /* 0x020fe40000000000 */
        /* <DEDUP_REMOVED lines=49> */
[----:B------:R-:W-:Y:S01]  /*3a70*/  R2UR UR5, R73 ;  /* 0x00000000490572ca */ /* 0x000fe200000e0000 */
[----:B------:R-:W1:Y:S01]  /*3a80*/  S2R R74, SR_TID.X ;  /* 0x00000000004a7919 */ /* 0x000e620000002100 */
[----:B--2---:R-:W-:Y:S01]  /*3a90*/  VIADD R12, R12, 0xc02 ;  /* 0x00000c020c0c7836 */ /* 0x004fe20000000000 */
[----:B------:R-:W-:Y:S02]  /*3aa0*/  WARPGROUP.DEPBAR.LE gsb0, 0x0 ;  /* 0x00008000000079c5 */ /* 0x000fe40000010000 */
[----:B------:R-:W-:-:S08]  /*3ab0*/  WARPGROUP.ARRIVE ;  /* 0x00000000000079c5 */ /* 0x000fd00000000000 */
[----:B------:R-:W-:Y:S01]  /*3ac0*/  HGMMA.64x96x16.F32 R24, gdesc[UR4], R24, gsb0 ;  /* 0x01600000041879f0 */ /* 0x000fe20008000818 */
[----:B-1----:R-:W-:Y:S01]  /*3ad0*/  LOP3.LUT P1, RZ, R74, 0x7f, RZ, 0xc0, !PT ;  /* 0x0000007f4aff7812 */ /* 0x002fe2000782c0ff */
[----:B------:R-:W-:Y:S02]  /*3ae0*/  VIADD R10, R8, 0x902 ;  /* 0x00000902080a7836 */ /* 0x000fe40000000000 */
[----:B------:R-:W-:-:S10]  /*3af0*/  IMAD.MOV.U32 R11, RZ, RZ, R9 ;  /* 0x000000ffff0b7224 */ /* 0x000fd400078e0009 */
[----:B------:R-:W2:Y:S04]  /*3b00*/  @!P1 LDL.64 R74, [R1+0x30] ;  /* 0x00003000014a9983 */ /* 0x000ea80000100a00 */
[----:B------:R-:W5:Y:S01]  /*3b10*/  @!P1 LDL R7, [R1+0x210] ;  /* 0x0002100001079983 */ /* 0x000f620000100800 */
[----:B------:R-:W-:Y:S02]  /*3b20*/  R2UR UR6, R10 ;  /* 0x000000000a0672ca */ /* 0x000fe400000e0000 */
[----:B------:R-:W-:Y:S02]  /*3b30*/  R2UR UR7, R11 ;  /* 0x000000000b0772ca */ /* 0x000fe400000e0000 */
[----:B------:R-:W-:Y:S02]  /*3b40*/  R2UR UR4, R12 ;  /* 0x000000000c0472ca */ /* 0x000fe400000e0000 */
[----:B------:R-:W-:Y:S01]  /*3b50*/  R2UR UR5, R13 ;  /* 0x000000000d0572ca */ /* 0x000fe200000e0000 */
[----:B------:R-:W-:-:S02]  /*3b60*/  WARPGROUP.DEPBAR.LE gsb0, 0x0 ;  /* 0x00008000000079c5 */ /* 0x000fc40000010000 */
[----:B------:R-:W-:-:S10]  /*3b70*/  WARPGROUP.ARRIVE ;  /* 0x00000000000079c5 */ /* 0x000fd40000000000 */
[----:B------:R-:W-:Y:S01]  /*3b80*/  HGMMA.64x96x16.F32 R24, gdesc[UR4], R24, gsb0 ;  /* 0x01600000041879f0 */ /* 0x000fe20008000818 */
[----:B---3--:R-:W-:Y:S02]  /*3b90*/  VIADD R14, R14, 0xc04 ;  /* 0x00000c040e0e7836 */ /* 0x008fe40000000000 */
[----:B------:R-:W-:Y:S02]  /*3ba0*/  VIADD R10, R8, 0x904 ;  /* 0x00000904080a7836 */ /* 0x000fe40000000000 */
[----:B------:R-:W-:Y:S01]  /*3bb0*/  IMAD.MOV.U32 R11, RZ, RZ, R9 ;  /* 0x000000ffff0b7224 */ /* 0x000fe200078e0009 */
[----:B------:R-:W-:Y:S02]  /*3bc0*/  R2UR UR4, R14 ;  /* 0x000000000e0472ca */ /* 0x000fe400000e0000 */
[----:B------:R-:W-:Y:S02]  /*3bd0*/  R2UR UR6, R10 ;  /* 0x000000000a0672ca */ /* 0x000fe400000e0000 */
[----:B------:R-:W-:-:S02]  /*3be0*/  R2UR UR7, R11 ;  /* 0x000000000b0772ca */ /* 0x000fc400000e0000 */
[----:B------:R-:W-:Y:S01]  /*3bf0*/  R2UR UR5, R15 ;  /* 0x000000000f0572ca */ /* 0x000fe200000e0000 */
[----:B------:R-:W-:Y:S01]  /*3c00*/  VIADD R8, R8, 0x906 ;  /* 0x0000090608087836 */ /* 0x000fe20000000000 */
[----:B------:R-:W-:Y:S02]  /*3c10*/  WARPGROUP.DEPBAR.LE gsb0, 0x0 ;  /* 0x00008000000079c5 */ /* 0x000fe40000010000 */
[----:B------:R-:W-:-:S09]  /*3c20*/  WARPGROUP.ARRIVE ;  /* 0x00000000000079c5 */ /* 0x000fd20000000000 */
[----:B------:R-:W-:Y:S01]  /*3c30*/  HGMMA.64x96x16.F32 R24, gdesc[UR4], R24, gsb0 ;  /* 0x01600000041879f0 */ /* 0x000fe20008000818 */
[----:B----4-:R-:W-:Y:S01]  /*3c40*/  VIADD R20, R20, 0xc06 ;  /* 0x00000c0614147836 */ /* 0x010fe20000000000 */
[----:B------:R-:W-:Y:S02]  /*3c50*/  R2UR UR6, R8 ;  /* 0x00000000080672ca */ /* 0x000fe400000e0000 */
[----:B------:R-:W-:Y:S02]  /*3c60*/  R2UR UR7, R9 ;  /* 0x00000000090772ca */ /* 0x000fe400000e0000 */
[----:B------:R-:W-:Y:S02]  /*3c70*/  R2UR UR4, R20 ;  /* 0x00000000140472ca */ /* 0x000fe400000e0000 */
[----:B------:R-:W-:Y:S01]  /*3c80*/  R2UR UR5, R21 ;  /* 0x00000000150572ca */ /* 0x000fe200000e0000 */
[----:B------:R1:W-:Y:S04]  /*3c90*/  STL [R1+0x90], R0 ;  /* 0x0000900001007387 */ /* 0x0003e80000100800 */
[----:B------:R1:W-:Y:S01]  /*3ca0*/  STL [R1+0x90], R0 ;  /* 0x0000900001007387 */ /* 0x0003e20000100800 */
[----:B------:R-:W-:-:S02]  /*3cb0*/  WARPGROUP.DEPBAR.LE gsb0, 0x0 ;  /* 0x00008000000079c5 */ /* 0x000fc40000010000 */
[----:B------:R-:W-:-:S06]  /*3cc0*/  WARPGROUP.ARRIVE ;  /* 0x00000000000079c5 */ /* 0x000fcc0000000000 */
[----:B------:R-:W-:Y:S01]  /*3cd0*/  HGMMA.64x96x16.F32 R24, gdesc[UR4], R24, gsb0 ;  /* 0x01600000041879f0 */ /* 0x000fe20008000818 */
[----:B--2---:R-:W-:Y:S01]  /*3ce0*/  @!P1 MOV R74, R74 ;  /* 0x0000004a004a9202 */ /* 0x004fe20000000f00 */
[----:B------:R1:W-:Y:S04]  /*3cf0*/  STL [R1+0x90], R0 ;  /* 0x0000900001007387 */ /* 0x0003e80000100800 */
[----:B------:R1:W-:Y:S01]  /*3d00*/  STL [R1+0x90], R0 ;  /* 0x0000900001007387 */ /* 0x0003e20000100800 */
[----:B-----5:R-:W-:-:S03]  /*3d10*/  @!P1 IMAD R7, R7, 0x8, R74 ;  /* 0x0000000807079824 */ /* 0x020fc600078e024a */
[----:B------:R1:W-:Y:S04]  /*3d20*/  STL [R1+0x90], R0 ;  /* 0x0000900001007387 */ /* 0x0003e80000100800 */
[----:B------:R1:W-:Y:S04]  /*3d30*/  STL [R1+0x90], R0 ;  /* 0x0000900001007387 */ /* 0x0003e80000100800 */
[----:B------:R1:W-:Y:S04]  /*3d40*/  STL [R1+0x90], R0 ;  /* 0x0000900001007387 */ /* 0x0003e80000100800 */
[----:B------:R1:W-:Y:S01]  /*3d50*/  STL [R1+0x90], R0 ;  /* 0x0000900001007387 */ /* 0x0003e20000100800 */
[----:B------:R-:W-:-:S03]  /*3d60*/  @!P1 PRMT R7, RZ, 0x654, R7 ;  /* 0x00000654ff079816 */ /* 0x000fc60000000007 */
[----:B------:R1:W-:Y:S04]  /*3d70*/  STL [R1+0x90], R0 ;  /* 0x0000900001007387 */ /* 0x0003e80000100800 */
[----:B------:R1:W-:Y:S04]  /*3d80*/  STL [R1+0x90], R0 ;  /* 0x0000900001007387 */ /* 0x0003e80000100800 */
[----:B------:R1:W-:Y:S04]  /*3d90*/  STL [R1+0x90], R0 ;  /* 0x0000900001007387 */ /* 0x0003e80000100800 */
[----:B------:R1:W-:Y:S04]  /*3da0*/  STL [R1+0x90], R0 ;  /* 0x0000900001007387 */ /* 0x0003e80000100800 */
[----:B------:R1:W-:Y:S04]  /*3db0*/  STL [R1+0x90], R0 ;  /* 0x0000900001007387 */ /* 0x0003e80000100800 */
[----:B------:R1:W-:Y:S04]  /*3dc0*/  STL [R1+0x90], R0 ;  /* 0x0000900001007387 */ /* 0x0003e80000100800 */
[----:B------:R1:W-:Y:S04]  /*3dd0*/  STL [R1+0x90], R0 ;  /* 0x0000900001007387 */ /* 0x0003e80000100800 */
[----:B------:R1:W-:Y:S01]  /*3de0*/  STL [R1+0x90], R0 ;  /* 0x0000900001007387 */ /* 0x0003e20000100800 */
[----:B------:R-:W-:-:S02]  /*3df0*/  WARPGROUP.DEPBAR.LE gsb0, 0x0 ;  /* 0x00008000000079c5 */ /* 0x000fc40000010000 */
[----:B------:R1:W-:Y:S06]  /*3e00*/  BAR.ARV R203, 0x100 ;  /* 0x000400cb0000751d */ /* 0x0003ec0000002000 */
[----:B------:R2:W-:Y:S01]  /*3e10*/  @!P1 SYNCS.ARRIVE.TRANS64.RED.A1T0 RZ, [R7+URZ], RZ ;  /* 0x000000ff07ff99a7 */ /* 0x0005e2000810043f */
[----:B------:R-:W3:Y:S04]  /*3e20*/  LDL R15, [R1+0x70] ;  /* 0x00007000010f7983 */ /* 0x000ee80000100800 */
[----:B------:R-:W4:Y:S04]  /*3e30*/  LDL R11, [R6+0x8] ;  /* 0x00000800060b7983 */ /* 0x000f280000100800 */
[----:B--2---:R-:W2:Y:S04]  /*3e40*/  LDL R7, [R6] ;  /* 0x0000000006077983 */ /* 0x004ea80000100800 */
[----:B------:R-:W5:Y:S04]  /*3e50*/  LDL R19, [R6+0x18] ;  /* 0x0000180006137983 */ /* 0x000f680000100800 */
[----:B------:R-:W5:Y:S04]  /*3e60*/  LDL R12, [R6+0x4] ;  /* 0x00000400060c7983 */ /* 0x000f680000100800 */
[----:B------:R-:W5:Y:S04]  /*3e70*/  LDL R13, [R6+0xc] ;  /* 0x00000c00060d7983 */ /* 0x000f680000100800 */
[----:B------:R-:W5:Y:S04]  /*3e80*/  LDL R9, [R6+0x10] ;  /* 0x0000100006097983 */ /* 0x000f680000100800 */
[----:B------:R-:W5:Y:S01]  /*3e90*/  LDL R14, [R6+0x14] ;  /* 0x00001400060e7983 */ /* 0x000f620000100800 */
[----:B------:R-:W-:-:S02]  /*3ea0*/  UMOV UR4, 0xffffffa0 ;  /* 0xffffffa000047882 */ /* 0x000fc40000000000 */
[----:B------:R-:W-:Y:S01]  /*3eb0*/  UIMAD UR4, UR45, UR4, 0x60 ;  /* 0x000000602d0474a4 */ /* 0x000fe2000f8e0204 */
[----:B------:R-:W-:Y:S01]  /*3ec0*/  LOP3.LUT R166, R166, 0xffefffff, RZ, 0xc0, !PT ;  /* 0xffefffffa6a67812 */ /* 0x000fe200078ec0ff */
[----:B------:R-:W-:Y:S03]  /*3ed0*/  BSSY B0, `(.L_x_8732) ;  /* 0x000003f000007945 */ /* 0x000fe60003800000 */
[----:B------:R-:W-:Y:S02]  /*3ee0*/  @P1 LOP3.LUT R166, R166, 0x100000, RZ, 0xfc, !PT ;  /* 0x00100000a6a61812 */ /* 0x000fe400078efcff */
[----:B--2---:R-:W-:-:S04]  /*3ef0*/  SHF.R.S32.HI R8, RZ, 0x1f, R7 ;  /* 0x0000001fff087819 */ /* 0x004fc80000011407 */
[----:B------:R-:W-:-:S04]  /*3f00*/  LEA.HI R8, R8, R7, RZ, 0x7 ;  /* 0x0000000708087211 */ /* 0x000fc800078f38ff */
[----:B------:R-:W-:-:S05]  /*3f10*/  LOP3.LUT R10, R8, 0xffffff80, RZ, 0xc0, !PT ;  /* 0xffffff80080a7812 */ /* 0x000fca00078ec0ff */
[----:B------:R-:W-:-:S05]  /*3f20*/  IMAD.IADD R10, R7, 0x1, -R10 ;  /* 0x00000001070a7824 */ /* 0x000fca00078e0a0a */
[----:B------:R-:W-:-:S04]  /*3f30*/  SHF.R.S32.HI R21, RZ, 0x1f, R10 ;  /* 0x0000001fff157819 */ /* 0x000fc8000001140a */
[CC--:B------:R-:W-:Y:S02]  /*3f40*/  LEA.HI R20, R21.reuse, R10.reuse, RZ, 0x2 ;  /* 0x0000000a15147211 */ /* 0x0c0fe400078f10ff */
[----:B------:R-:W-:Y:S02]  /*3f50*/  LEA.HI R21, R21, R10, RZ, 0x5 ;  /* 0x0000000a15157211 */ /* 0x000fe400078f28ff */
[--C-:B------:R-:W-:Y:S02]  /*3f60*/  SHF.R.S32.HI R72, RZ, 0x2, R20.reuse ;  /* 0x00000002ff487819 */ /* 0x100fe40000011414 */
[----:B------:R-:W-:Y:S02]  /*3f70*/  SHF.R.S32.HI R7, RZ, 0x1f, R20 ;  /* 0x0000001fff077819 */ /* 0x000fe40000011414 */
[----:B------:R-:W-:Y:S02]  /*3f80*/  SHF.R.S32.HI R74, RZ, 0x5, R21 ;  /* 0x00000005ff4a7819 */ /* 0x000fe40000011415 */
[----:B------:R-:W-:-:S02]  /*3f90*/  LEA.HI R73, R7, R72, RZ, 0x3 ;  /* 0x0000004807497211 */ /* 0x000fc400078f18ff */
[----:B------:R-:W-:Y:S01]  /*3fa0*/  SHF.R.S32.HI R7, RZ, 0x7, R8 ;  /* 0x00000007ff077819 */ /* 0x000fe20000011408 */
[----:B---3--:R-:W-:Y:S01]  /*3fb0*/  IMAD R74, R15, 0x8, R74 ;  /* 0x000000080f4a7824 */ /* 0x008fe200078e024a */
[----:B------:R-:W-:Y:S01]  /*3fc0*/  LOP3.LUT R21, R20, 0x7ffffffc, RZ, 0xc0, !PT ;  /* 0x7ffffffc14157812 */ /* 0x000fe200078ec0ff */
[----:B----4-:R-:W-:Y:S01]  /*3fd0*/  VIADD R15, R11, UR4 ;  /* 0x000000040b0f7c36 */ /* 0x010fe20008000000 */
[----:B------:R-:W-:Y:S02]  /*3fe0*/  LOP3.LUT R73, R73, 0xfffffff8, RZ, 0xc0, !PT ;  /* 0xfffffff849497812 */ /* 0x000fe400078ec0ff */
[----:B------:R-:W-:Y:S01]  /*3ff0*/  LEA.HI R8, R8, R7, RZ, 0x1 ;  /* 0x0000000708087211 */ /* 0x000fe200078f08ff */
[----:B------:R-:W-:Y:S01]  /*4000*/  IMAD.IADD R21, R10, 0x1, -R21 ;  /* 0x000000010a157824 */ /* 0x000fe200078e0a15 */
[----:B-----5:R-:W-:Y:S01]  /*4010*/  ISETP.GE.AND P0, PT, R19, 0x1, PT ;  /* 0x000000011300780c */ /* 0x020fe20003f06270 */
[----:B------:R-:W-:Y:S01]  /*4020*/  IMAD.IADD R73, R72, 0x1, -R73 ;  /* 0x0000000148497824 */ /* 0x000fe200078e0a49 */
[----:B------:R-:W-:-:S02]  /*4030*/  LOP3.LUT R8, R8, 0x3fffffe, RZ, 0xc0, !PT ;  /* 0x03fffffe08087812 */ /* 0x000fc400078ec0ff */
[----:B------:R-:W-:Y:S01]  /*4040*/  IADD3 R10, -R12, 0x1, R15 ;  /* 0x000000010c0a7810 */ /* 0x000fe20007ffe10f */
[----:B------:R-:W-:Y:S01]  /*4050*/  IMAD.U32 R73, R74, 0x10, R73 ;  /* 0x000000104a497824 */ /* 0x000fe200078e0049 */
[----:B------:R-:W-:Y:S01]  /*4060*/  LOP3.LUT R13, RZ, R13, RZ, 0x33, !PT ;  /* 0x0000000dff0d7212 */ /* 0x000fe200078e33ff */
[----:B------:R-:W-:Y:S02]  /*4070*/  IMAD.IADD R8, R7, 0x1, -R8 ;  /* 0x0000000107087824 */ /* 0x000fe400078e0a08 */
[C---:B------:R-:W-:Y:S02]  /*4080*/  IMAD R10, R21.reuse, -0x2, R10 ;  /* 0xfffffffe150a7824 */ /* 0x040fe400078e020a */
[----:B------:R-:W-:Y:S02]  /*4090*/  IMAD R20, R21, -0x2, R15 ;  /* 0xfffffffe15147824 */ /* 0x000fe400078e020f */
[----:B------:R-:W-:Y:S02]  /*40a0*/  IMAD R73, R8, 0x40, R73 ;  /* 0x0000004008497824 */ /* 0x000fe400078e0249 */
[----:B------:R-:W-:-:S02]  /*40b0*/  IMAD.IADD R15, R10, 0x1, R9 ;  /* 0x000000010a0f7824 */ /* 0x000fc400078e0209 */
[----:B------:R-:W-:Y:S02]  /*40c0*/  IMAD.U32 R8, RZ, RZ, UR4 ;  /* 0x00000004ff087e24 */ /* 0x000fe4000f8e00ff */
[----:B------:R-:W-:Y:S02]  /*40d0*/  IMAD.IADD R72, R10, 0x1, R13 ;  /* 0x000000010a487824 */ /* 0x000fe400078e020d */
[----:B------:R-:W-:Y:S01]  /*40e0*/  VIADD R14, R14, UR4 ;  /* 0x000000040e0e7c36 */ /* 0x000fe20008000000 */
[----:B------:R-:W-:Y:S01]  /*40f0*/  VIADDMNMX R10, R73, R15, R20, PT ;  /* 0x0000000f490a7246 */ /* 0x000fe20003800114 */
[----:B------:R-:W-:Y:S02]  /*4100*/  IMAD R21, R21, -0x2, R8 ;  /* 0xfffffffe15157824 */ /* 0x000fe400078e0208 */
[----:B------:R-:W-:Y:S01]  /*4110*/  IMAD.IADD R7, R72, 0x1, R73 ;  /* 0x0000000148077824 */ /* 0x000fe200078e0249 */
[----:B-1----:R-:W-:Y:S06]  /*4120*/  @!P0 BRA `(.L_x_8733) ;  /* 0x0000000000648947 */ /* 0x002fec0003800000 */
[----:B------:R-:W-:Y:S01]  /*4130*/  IADD3 R8, R73, R11, -R12 ;  /* 0x0000000b49087210 */ /* 0x000fe20007ffe80c */
[----:B------:R-:W-:Y:S03]  /*4140*/  BSSY B1, `(.L_x_8734) ;  /* 0x0000014000017945 */ /* 0x000fe60003800000 */
[----:B------:R-:W-:-:S13]  /*4150*/  ISETP.GT.AND P0, PT, R8, -0x1, PT ;  /* 0xffffffff0800780c */ /* 0x000fda0003f04270 */
[----:B------:R-:W-:Y:S05]  /*4160*/  @P0 BRA `(.L_x_8735) ;  /* 0x00000000002c0947 */ /* 0x000fea0003800000 */
[----:B------:R-:W-:Y:S01]  /*4170*/  ISETP.NE.AND P0, PT, R19, 0x1, PT ;  /* 0x000000011300780c */ /* 0x000fe20003f05270 */
[----:B------:R-:W-:Y:S01]  /*4180*/  BSSY B2, `(.L_x_8736) ;  /* 0x0000007000027945 */ /* 0x000fe20003800000 */
[----:B------:R-:W-:-:S11]  /*4190*/  LOP3.LUT R8, RZ, R8, RZ, 0x33, !PT ;  /* 0x00000008ff087212 */ /* 0x000fd600078e33ff */
[----:B------:R-:W-:Y:S05]  /*41a0*/  @!P0 BRA `(.L_x_8737) ;  /* 0x0000000000108947 */ /* 0x000fea0003800000 */
[----:B------:R-:W2:Y:S04]  /*41b0*/  LDL R9, [R6+0x1c] ;  /* 0x00001c0006097983 */ /* 0x000ea80000100800 */
[----:B------:R-:W3:Y:S01]  /*41c0*/  LDL R13, [R6+0x20] ;  /* 0x00002000060d7983 */ /* 0x000ee20000100800 */
[----:B--2---:R-:W-:-:S05]  /*41d0*/  IMAD.HI.U32 R8, R8, R9, RZ ;  /* 0x0000000908087227 */ /* 0x004fca00078e00ff */
[----:B---3--:R-:W-:-:S07]  /*41e0*/  SHF.R.U32.HI R8, RZ, R13, R8 ;  /* 0x0000000dff087219 */ /* 0x008fce0000011608 */
.L_x_8737:
[----:B------:R-:W-:Y:S05]  /*41f0*/  BSYNC B2 ;  /* 0x0000000000027941 */ /* 0x000fea0003800000 */
.L_x_8736:
[----:B------:R-:W-:Y:S01]  /*4200*/  LOP3.LUT R8, RZ, R8, RZ, 0x33, !PT ;  /* 0x00000008ff087212 */ /* 0x000fe200078e33ff */
[----:B------:R-:W-:Y:S06]  /*4210*/  BRA `(.L_x_8738) ;  /* 0x0000000000187947 */ /* 0x000fec0003800000 */
.L_x_8735:
[----:B------:R-:W-:-:S13]  /*4220*/  ISETP.NE.AND P0, PT, R19, 0x1, PT ;  /* 0x000000011300780c */ /* 0x000fda0003f05270 */
[----:B------:R-:W-:Y:S05]  /*4230*/  @!P0 BRA `(.L_x_8738) ;  /* 0x0000000000108947 */ /* 0x000fea0003800000 */
[----:B------:R-:W2:Y:S04]  /*4240*/  LDL R9, [R6+0x1c] ;  /* 0x00001c0006097983 */ /* 0x000ea80000100800 */
[----:B------:R-:W3:Y:S01]  /*4250*/  LDL R13, [R6+0x20] ;  /* 0x00002000060d7983 */ /* 0x000ee20000100800 */
[----:B--2---:R-:W-:-:S05]  /*4260*/  IMAD.HI.U32 R8, R8, R9, RZ ;  /* 0x0000000908087227 */ /* 0x004fca00078e00ff */
[----:B---3--:R-:W-:-:S07]  /*4270*/  SHF.R.U32.HI R8, RZ, R13, R8 ;  /* 0x0000000dff087219 */ /* 0x008fce0000011608 */
.L_x_8738:
[----:B------:R-:W-:Y:S05]  /*4280*/  BSYNC B1 ;  /* 0x0000000000017941 */ /* 0x000fea0003800000 */
.L_x_8734:
[----:B------:R-:W-:-:S05]  /*4290*/  IMAD R8, R19, R8, R21 ;  /* 0x0000000813087224 */ /* 0x000fca00078e0215 */
[----:B------:R-:W-:Y:S02]  /*42a0*/  VIMNMX R7, R7, R8, !PT ;  /* 0x0000000807077248 */ /* 0x000fe40007fe0100 */
[----:B------:R-:W-:-:S07]  /*42b0*/  VIADDMNMX R10, R8, R19, R10, PT ;  /* 0x00000013080a7246 */ /* 0x000fce000380010a */
.L_x_8733:
[----:B------:R-:W-:Y:S05]  /*42c0*/  BSYNC B0 ;  /* 0x0000000000007941 */ /* 0x000fea0003800000 */
.L_x_8732:
[C---:B------:R-:W-:Y:S01]  /*42d0*/  ISETP.GE.AND P0, PT, R14.reuse, 0x2, PT ;  /* 0x000000020e00780c */ /* 0x040fe20003f06270 */
[----:B------:R-:W-:Y:S01]  /*42e0*/  VIADD R73, R73, 0x8 ;  /* 0x0000000849497836 */ /* 0x000fe20000000000 */
[C---:B------:R-:W-:Y:S01]  /*42f0*/  ISETP.GE.AND P4, PT, R14.reuse, 0xa, PT ;  /* 0x0000000a0e00780c */ /* 0x040fe20003f86270 */
[----:B------:R-:W-:Y:S01]  /*4300*/  BSSY B0, `(.L_x_8739) ;  /* 0x000008e000007945 */ /* 0x000fe20003800000 */
[C---:B------:R-:W-:Y:S02]  /*4310*/  ISETP.GT.AND P2, PT, R7.reuse, 0x1, !P0 ;  /* 0x000000010700780c */ /* 0x040fe40004744270 */
[----:B------:R-:W-:Y:S02]  /*4320*/  ISETP.GE.AND P1, PT, R14, 0x9, PT ;  /* 0x000000090e00780c */ /* 0x000fe40003f26270 */
[----:B------:R-:W-:Y:S02]  /*4330*/  ISETP.LT.OR P2, PT, R10, 0x2, P2 ;  /* 0x000000020a00780c */ /* 0x000fe40001741670 */
[----:B------:R-:W-:-:S02]  /*4340*/  ISETP.GT.AND P3, PT, R7, 0x8, !P1 ;  /* 0x000000080700780c */ /* 0x000fc40004f64270 */
[----:B------:R-:W-:Y:S02]  /*4350*/  FSEL R178, R25, -INF , !P2 ;  /* 0xff80000019b27808 */ /* 0x000fe40005000000 */
[----:B------:R-:W-:Y:S02]  /*4360*/  ISETP.GT.AND P2, PT, R7, 0x9, !P4 ;  /* 0x000000090700780c */ /* 0x000fe40006744270 */
[----:B------:R-:W-:Y:S02]  /*4370*/  P2R R25, PR, RZ, 0x10 ;  /* 0x00000010ff197803 */ /* 0x000fe40000000000 */
        /* <DEDUP_REMOVED lines=102> */
[----:B------:R-:W-:Y:S01]  /*49e0*/  ISETP.GT.AND P6, PT, R7, 0x59, !P6 ;  /* 0x000000590700780c */ /* 0x000fe200077c4270 */
[----:B------:R-:W-:-:S03]  /*49f0*/  IMAD.IADD R7, R72, 0x1, R73 ;  /* 0x0000000148077824 */ /* 0x000fc600078e0249 */
[----:B------:R-:W-:Y:S02]  /*4a00*/  ISETP.LT.OR P6, PT, R10, 0x5a, P6 ;  /* 0x0000005a0a00780c */ /* 0x000fe400037c1670 */
[----:B------:R-:W-:Y:S02]  /*4a10*/  VIADDMNMX R10, R73, R15, R20, PT ;  /* 0x0000000f490a7246 */ /* 0x000fe40003800114 */
[----:B------:R-:W-:Y:S02]  /*4a20*/  FSEL R177, R69, -INF , !P6 ;  /* 0xff80000045b17808 */ /* 0x000fe40007000000 */
[----:B------:R-:W-:-:S13]  /*4a30*/  ISETP.GE.AND P6, PT, R19, 0x1, PT ;  /* 0x000000011300780c */ /* 0x000fda0003fc6270 */
[----:B------:R-:W-:Y:S05]  /*4a40*/  @!P6 BRA `(.L_x_8740) ;  /* 0x000000000064e947 */ /* 0x000fea0003800000 */
        /* <DEDUP_REMOVED lines=12> */
.L_x_8744:
[----:B------:R-:W-:Y:S05]  /*4b10*/  BSYNC B2 ;  /* 0x0000000000027941 */ /* 0x000fea0003800000 */
.L_x_8743:
[----:B------:R-:W-:Y:S01]  /*4b20*/  LOP3.LUT R12, RZ, R12, RZ, 0x33, !PT ;  /* 0x0000000cff0c7212 */ /* 0x000fe200078e33ff */
[----:B------:R-:W-:Y:S06]  /*4b30*/  BRA `(.L_x_8745) ;  /* 0x0000000000187947 */ /* 0x000fec0003800000 */
.L_x_8742:
[----:B------:R-:W-:-:S13]  /*4b40*/  ISETP.NE.AND P6, PT, R19, 0x1, PT ;  /* 0x000000011300780c */ /* 0x000fda0003fc5270 */
[----:B------:R-:W-:Y:S05]  /*4b50*/  @!P6 BRA `(.L_x_8745) ;  /* 0x000000000010e947 */ /* 0x000fea0003800000 */
[----:B------:R-:W2:Y:S04]  /*4b60*/  LDL R11, [R6+0x1c] ;  /* 0x00001c00060b7983 */ /* 0x000ea80000100800 */
[----:B------:R-:W3:Y:S01]  /*4b70*/  LDL R13, [R6+0x20] ;  /* 0x00002000060d7983 */ /* 0x000ee20000100800 */
[----:B--2---:R-:W-:-:S05]  /*4b80*/  IMAD.HI.U32 R12, R12, R11, RZ ;  /* 0x0000000b0c0c7227 */ /* 0x004fca00078e00ff */
[----:B---3--:R-:W-:-:S07]  /*4b90*/  SHF.R.U32.HI R12, RZ, R13, R12 ;  /* 0x0000000dff0c7219 */ /* 0x008fce000001160c */
.L_x_8745:
[----:B------:R-:W-:Y:S05]  /*4ba0*/  BSYNC B1 ;  /* 0x0000000000017941 */ /* 0x000fea0003800000 */
.L_x_8741:
[----:B------:R-:W-:-:S05]  /*4bb0*/  IMAD R12, R19, R12, R21 ;  /* 0x0000000c130c7224 */ /* 0x000fca00078e0215 */
[----:B------:R-:W-:Y:S02]  /*4bc0*/  VIADDMNMX R10, R12, R19, R10, PT ;  /* 0x000000130c0a7246 */ /* 0x000fe4000380010a */
[----:B------:R-:W-:-:S07]  /*4bd0*/  VIMNMX R7, R7, R12, !PT ;  /* 0x0000000c07077248 */ /* 0x000fce0007fe0100 */
.L_x_8740:
[----:B------:R-:W-:Y:S05]  /*4be0*/  BSYNC B0 ;  /* 0x0000000000007941 */ /* 0x000fea0003800000 */
.L_x_8739:
[C---:B------:R-:W-:Y:S01]  /*4bf0*/  ISETP.GT.AND P0, PT, R7.reuse, 0x1, !P0 ;  /* 0x000000010700780c */ /* 0x040fe20004704270 */
[----:B------:R-:W2:Y:S01]  /*4c00*/  LDL R222, [R1+0x228] ;  /* 0x0002280001de7983 */ /* 0x000ea20000100800 */
[----:B------:R-:W-:Y:S02]  /*4c10*/  ISETP.GT.AND P1, PT, R7, 0x8, !P1 ;  /* 0x000000080700780c */ /* 0x000fe40004f24270 */
[C---:B------:R-:W-:Y:S01]  /*4c20*/  ISETP.LT.OR P0, PT, R10.reuse, 0x2, P0 ;  /* 0x000000020a00780c */ /* 0x040fe20000701670 */
[----:B------:R-:W3:Y:S01]  /*4c30*/  LDL R224, [R1+0x22c] ;  /* 0x00022c0001e07983 */ /* 0x000ee20000100800 */
[----:B------:R-:W-:Y:S02]  /*4c40*/  ISETP.LT.OR P1, PT, R10, 0x9, P1 ;  /* 0x000000090a00780c */ /* 0x000fe40000f21670 */
[----:B------:R-:W-:Y:S01]  /*4c50*/  FSEL R53, R27, -INF , !P0 ;  /* 0xff8000001b357808 */ /* 0x000fe20004000000 */
[----:B------:R-:W4:Y:S01]  /*4c60*/  LDL R20, [R1+0x450] ;  /* 0x0004500001147983 */ /* 0x000f220000100800 */
[----:B------:R-:W-:-:S02]  /*4c70*/  ISETP.NE.AND P0, PT, R25, RZ, PT ;  /* 0x000000ff1900720c */ /* 0x000fc40003f05270 */
[----:B------:R-:W-:Y:S01]  /*4c80*/  FSEL R49, R30, -INF , !P1 ;  /* 0xff8000001e317808 */ /* 0x000fe20004800000 */
[----:B------:R-:W5:Y:S01]  /*4c90*/  LDL R21, [R1+0x234] ;  /* 0x0002340001157983 */ /* 0x000f620000100800 */
[----:B------:R-:W-:Y:S02]  /*4ca0*/  ISETP.GT.AND P0, PT, R7, 0x9, !P0 ;  /* 0x000000090700780c */ /* 0x000fe40004704270 */
[----:B------:R-:W-:Y:S01]  /*4cb0*/  ISETP.NE.AND P1, PT, R32, RZ, PT ;  /* 0x000000ff2000720c */ /* 0x000fe20003f25270 */
[----:B------:R-:W4:Y:S01]  /*4cc0*/  LDL R15, [R1+0x210] ;  /* 0x00021000010f7983 */ /* 0x000f220000100800 */
[----:B------:R-:W-:Y:S02]  /*4cd0*/  ISETP.LT.OR P0, PT, R10, 0xa, P0 ;  /* 0x0000000a0a00780c */ /* 0x000fe40000701670 */
[----:B------:R-:W-:Y:S01]  /*4ce0*/  ISETP.NE.AND P6, PT, R36, RZ, PT ;  /* 0x000000ff2400720c */ /* 0x000fe20003fc5270 */
[----:B------:R-:W4:Y:S01]  /*4cf0*/  LDL R156, [R1+0x224] ;  /* 0x00022400019c7983 */ /* 0x000f220000100800 */
[----:B------:R-:W-:-:S02]  /*4d00*/  FSEL R45, R31, -INF , !P0 ;  /* 0xff8000001f2d7808 */ /* 0x000fc40004000000 */
[----:B------:R-:W-:Y:S01]  /*4d10*/  ISETP.NE.AND P0, PT, R28, RZ, PT ;  /* 0x000000ff1c00720c */ /* 0x000fe20003f05270 */
[----:B------:R-:W4:Y:S01]  /*4d20*/  LDL R25, [R1+0x238] ;  /* 0x0002380001197983 */ /* 0x000f220000100800 */
[C---:B------:R-:W-:Y:S02]  /*4d30*/  ISETP.GT.AND P5, PT, R7.reuse, RZ, !P5 ;  /* 0x000000ff0700720c */ /* 0x040fe40006fa4270 */
[----:B------:R-:W-:Y:S01]  /*4d40*/  ISETP.GT.AND P0, PT, R7, 0x10, !P0 ;  /* 0x000000100700780c */ /* 0x000fe20004704270 */
[----:B------:R-:W4:Y:S01]  /*4d50*/  LDL R116, [R1+0x220] ;  /* 0x0002200001747983 */ /* 0x000f220000100800 */
[C---:B------:R-:W-:Y:S02]  /*4d60*/  ISETP.LT.OR P5, PT, R10.reuse, 0x1, P5 ;  /* 0x000000010a00780c */ /* 0x040fe40002fa1670 */
[----:B------:R-:W-:Y:S01]  /*4d70*/  ISETP.LT.OR P0, PT, R10, 0x11, P0 ;  /* 0x000000110a00780c */ /* 0x000fe20000701670 */
[----:B------:R-:W4:Y:S01]  /*4d80*/  LDL R118, [R1+0x230] ;  /* 0x0002300001767983 */ /* 0x000f220000100800 */
[----:B------:R-:W-:-:S02]  /*4d90*/  FSEL R83, R26, -INF , !P5 ;  /* 0xff8000001a537808 */ /* 0x000fc40006800000 */
[----:B------:R-:W-:Y:S01]  /*4da0*/  FSEL R191, R34, -INF , !P0 ;  /* 0xff80000022bf7808 */ /* 0x000fe20004000000 */
[----:B------:R-:W4:Y:S01]  /*4db0*/  LDL R27, [R1+0x23c] ;  /* 0x00023c00011b7983 */ /* 0x000f220000100800 */
[----:B------:R-:W-:Y:S02]  /*4dc0*/  ISETP.NE.AND P0, PT, R29, RZ, PT ;  /* 0x000000ff1d00720c */ /* 0x000fe40003f05270 */
[----:B------:R-:W-:Y:S01]  /*4dd0*/  FMNMX.FTZ R11, R61, R178, !PT ;  /* 0x000000b23d0b7209 */ /* 0x000fe20007810000 */
[----:B------:R-:W4:Y:S01]  /*4de0*/  LDL R120, [R1+0x240] ;  /* 0x0002400001787983 */ /* 0x000f220000100800 */
[----:B------:R-:W-:Y:S02]  /*4df0*/  ISETP.GT.AND P0, PT, R7, 0x11, !P0 ;  /* 0x000000110700780c */ /* 0x000fe40004704270 */
[----:B------:R-:W-:Y:S01]  /*4e00*/  FMNMX.FTZ R6, R83, R53, !PT ;  /* 0x0000003553067209 */ /* 0x000fe20007810000 */
[----:B------:R-:W4:Y:S01]  /*4e10*/  LDL R29, [R1+0x244] ;  /* 0x00024400011d7983 */ /* 0x000f220000100800 */
[----:B------:R-:W-:-:S02]  /*4e20*/  ISETP.LT.OR P0, PT, R10, 0x12, P0 ;  /* 0x000000120a00780c */ /* 0x000fc40000701670 */
[----:B------:R-:W-:Y:S01]  /*4e30*/  FMNMX.FTZ R11, R154, R11, !PT ;  /* 0x0000000b9a0b7209 */ /* 0x000fe20007810000 */
[----:B------:R-:W4:Y:S01]  /*4e40*/  LDL R31, [R1+0x248] ;  /* 0x00024800011f7983 */ /* 0x000f220000100800 */
[----:B------:R-:W-:Y:S02]  /*4e50*/  FSEL R196, R35, -INF , !P0 ;  /* 0xff80000023c47808 */ /* 0x000fe40004000000 */
[----:B------:R-:W-:Y:S01]  /*4e60*/  ISETP.GT.AND P0, PT, R7, 0x18, !P1 ;  /* 0x000000180700780c */ /* 0x000fe20004f04270 */
[----:B------:R-:W4:Y:S01]  /*4e70*/  LDL R122, [R1+0x250] ;  /* 0x00025000017a7983 */ /* 0x000f220000100800 */
[----:B------:R-:W-:Y:S02]  /*4e80*/  FMNMX.FTZ R6, R49, R6, !PT ;  /* 0x0000000631067209 */ /* 0x000fe40007810000 */
[----:B------:R-:W-:Y:S01]  /*4e90*/  ISETP.LT.OR P0, PT, R10, 0x19, P0 ;  /* 0x000000190a00780c */ /* 0x000fe20000701670 */
[----:B------:R-:W4:Y:S01]  /*4ea0*/  LDL R35, [R1+0x258] ;  /* 0x0002580001237983 */ /* 0x000f220000100800 */
[----:B------:R-:W-:-:S02]  /*4eb0*/  FMNMX.FTZ R11, R152, R11, !PT ;  /* 0x0000000b980b7209 */ /* 0x000fc40007810000 */
        /* <DEDUP_REMOVED lines=30> */
[----:B------:R-:W-:Y:S01]  /*50a0*/  ISETP.NE.AND P0, PT, R40, RZ, PT ;  /* 0x000000ff2800720c */ /* 0x000fe20003f05270 */
[----:B------:R-:W4:Y:S01]  /*50b0*/  LDL R43, [R1+0x26c] ;  /* 0x00026c00012b7983 */ /* 0x000f220000100800 */
[----:B------:R-:W-:Y:S02]  /*50c0*/  FMNMX.FTZ R6, R213, R6, !PT ;  /* 0x00000006d5067209 */ /* 0x000fe40007810000 */
[----:B------:R-:W-:Y:S01]  /*50d0*/  ISETP.GT.AND P0, PT, R7, 0x28, !P0 ;  /* 0x000000280700780c */ /* 0x000fe20004704270 */
[----:B------:R-:W4:Y:S01]  /*50e0*/  LDL R132, [R1+0x2a0] ;  /* 0x0002a00001847983 */ /* 0x000f220000100800 */
[----:B------:R-:W-:-:S02]  /*50f0*/  FMNMX.FTZ R12, R162, R13, !PT ;  /* 0x0000000da20c7209 */ /* 0x000fc40007810000 */
[----:B------:R-:W-:Y:S01]  /*5100*/  ISETP.LT.OR P0, PT, R10, 0x29, P0 ;  /* 0x000000290a00780c */ /* 0x000fe20000701670 */
[----:B------:R-:W4:Y:S01]  /*5110*/  LDL R73, [R1+0x2a8] ;  /* 0x0002a80001497983 */ /* 0x000f220000100800 */
[----:B------:R-:W-:Y:S02]  /*5120*/  FMNMX.FTZ R11, R183, R6, !PT ;  /* 0x00000006b70b7209 */ /* 0x000fe40007810000 */
[----:B------:R-:W-:Y:S01]  /*5130*/  FSEL R192, R46, -INF , !P0 ;  /* 0xff8000002ec07808 */ /* 0x000fe20004000000 */
[----:B------:R-:W4:Y:S01]  /*5140*/  LDL R134, [R1+0x2b0] ;  /* 0x0002b00001867983 */ /* 0x000f220000100800 */
[----:B------:R-:W-:Y:S02]  /*5150*/  ISETP.NE.AND P0, PT, R41, RZ, PT ;  /* 0x000000ff2900720c */ /* 0x000fe40003f05270 */
[----:B------:R-:W-:Y:S01]  /*5160*/  FMNMX.FTZ R13, R167, R12, !PT ;  /* 0x0000000ca70d7209 */ /* 0x000fe20007810000 */
[----:B------:R-:W4:Y:S01]  /*5170*/  LDL R41, [R1+0x268] ;  /* 0x0002680001297983 */ /* 0x000f220000100800 */
[----:B------:R-:W-:-:S02]  /*5180*/  ISETP.GT.AND P0, PT, R7, 0x29, !P0 ;  /* 0x000000290700780c */ /* 0x000fc40004704270 */
[----:B------:R-:W-:Y:S01]  /*5190*/  FMNMX.FTZ R11, R186, R11, !PT ;  /* 0x0000000bba0b7209 */ /* 0x000fe20007810000 */
[----:B------:R-:W4:Y:S01]  /*51a0*/  LDL R77, [R1+0x2b4] ;  /* 0x0002b400014d7983 */ /* 0x000f220000100800 */
[----:B------:R-:W-:Y:S02]  /*51b0*/  ISETP.LT.OR P0, PT, R10, 0x2a, P0 ;  /* 0x0000002a0a00780c */ /* 0x000fe40000701670 */
[----:B------:R-:W-:Y:S01]  /*51c0*/  FMNMX.FTZ R6, R170, R13, !PT ;  /* 0x0000000daa067209 */ /* 0x000fe20007810000 */
[----:B------:R-:W4:Y:S01]  /*51d0*/  LDL R79, [R1+0x2b8] ;  /* 0x0002b800014f7983 */ /* 0x000f220000100800 */
[----:B------:R-:W-:Y:S02]  /*51e0*/  FSEL R202, R47, -INF , !P0 ;  /* 0xff8000002fca7808 */ /* 0x000fe40004000000 */
[----:B------:R-:W-:Y:S01]  /*51f0*/  ISETP.NE.AND P0, PT, R44, RZ, PT ;  /* 0x000000ff2c00720c */ /* 0x000fe20003f05270 */
[----:B------:R-:W4:Y:S01]  /*5200*/  LDL R47, [R1+0x274] ;  /* 0x00027400012f7983 */ /* 0x000f220000100800 */
[----:B------:R-:W-:-:S02]  /*5210*/  FMNMX.FTZ R11, R192, R11, !PT ;  /* 0x0000000bc00b7209 */ /* 0x000fc40007810000 */
[----:B------:R-:W-:Y:S01]  /*5220*/  ISETP.GT.AND P0, PT, R7, 0x30, !P0 ;  /* 0x000000300700780c */ /* 0x000fe20004704270 */
[----:B------:R-:W4:Y:S01]  /*5230*/  LDL R81, [R1+0x2bc] ;  /* 0x0002bc0001517983 */ /* 0x000f220000100800 */
[----:B------:R-:W-:Y:S02]  /*5240*/  FMNMX.FTZ R6, R173, R6, !PT ;  /* 0x00000006ad067209 */ /* 0x000fe40007810000 */
[----:B------:R-:W-:Y:S01]  /*5250*/  ISETP.LT.OR P0, PT, R10, 0x31, P0 ;  /* 0x000000310a00780c */ /* 0x000fe20000701670 */
[----:B------:R-:W4:Y:S01]  /*5260*/  LDL R136, [R1+0x2c0] ;  /* 0x0002c00001887983 */ /* 0x000f220000100800 */
[----:B------:R-:W-:Y:S02]  /*5270*/  ISETP.NE.AND P1, PT, R75, RZ, PT ;  /* 0x000000ff4b00720c */ /* 0x000fe40003f25270 */
[----:B------:R-:W-:Y:S01]  /*5280*/  FSEL R180, R50, -INF , !P0 ;  /* 0xff80000032b47808 */ /* 0x000fe20004000000 */
[----:B------:R-:W4:Y:S01]  /*5290*/  LDL R75, [R1+0x2ac] ;  /* 0x0002ac00014b7983 */ /* 0x000f220000100800 */
[----:B------:R-:W-:-:S02]  /*52a0*/  ISETP.NE.AND P0, PT, R48, RZ, PT ;  /* 0x000000ff3000720c */ /* 0x000fc40003f05270 */
[----:B------:R-:W-:Y:S01]  /*52b0*/  FMNMX.FTZ R11, R202, R11, !PT ;  /* 0x0000000bca0b7209 */ /* 0x000fe20007810000 */
[----:B------:R-:W4:Y:S01]  /*52c0*/  LDL R85, [R1+0x2c4] ;  /* 0x0002c40001557983 */ /* 0x000f220000100800 */
[----:B------:R-:W-:Y:S02]  /*52d0*/  ISETP.GT.AND P0, PT, R7, 0x31, !P0 ;  /* 0x000000310700780c */ /* 0x000fe40004704270 */
[----:B------:R-:W-:Y:S01]  /*52e0*/  FMNMX.FTZ R6, R159, R6, !PT ;  /* 0x000000069f067209 */ /* 0x000fe20007810000 */
[----:B------:R-:W4:Y:S01]  /*52f0*/  LDL R87, [R1+0x2c8] ;  /* 0x0002c80001577983 */ /* 0x000f220000100800 */
[----:B------:R-:W-:Y:S02]  /*5300*/  ISETP.LT.OR P0, PT, R10, 0x32, P0 ;  /* 0x000000320a00780c */ /* 0x000fe40000701670 */
[----:B------:R-:W-:Y:S01]  /*5310*/  FMNMX.FTZ R11, R180, R11, !PT ;  /* 0x0000000bb40b7209 */ /* 0x000fe20007810000 */
[----:B------:R-:W4:Y:S01]  /*5320*/  LDL R89, [R1+0x2cc] ;  /* 0x0002cc0001597983 */ /* 0x000f220000100800 */
[----:B------:R-:W-:-:S02]  /*5330*/  FSEL R182, R51, -INF , !P0 ;  /* 0xff80000033b67808 */ /* 0x000fc40004000000 */
[----:B------:R-:W-:Y:S01]  /*5340*/  ISETP.NE.AND P0, PT, R74, RZ, PT ;  /* 0x000000ff4a00720c */ /* 0x000fe20003f05270 */
[----:B------:R-:W4:Y:S01]  /*5350*/  LDL R51, [R1+0x278] ;  /* 0x0002780001337983 */ /* 0x000f220000100800 */
[----:B------:R-:W-:Y:S02]  /*5360*/  FMNMX.FTZ R6, R161, R6, !PT ;  /* 0x00000006a1067209 */ /* 0x000fe40007810000 */
[----:B------:R-:W-:Y:S01]  /*5370*/  ISETP.GT.AND P0, PT, R7, 0x38, !P0 ;  /* 0x000000380700780c */ /* 0x000fe20004704270 */
[----:B------:R-:W4:Y:S01]  /*5380*/  LDL R138, [R1+0x2d0] ;  /* 0x0002d000018a7983 */ /* 0x000f220000100800 */
[----:B------:R-:W-:Y:S02]  /*5390*/  ISETP.NE.AND P6, PT, R56, RZ, PT ;  /* 0x000000ff3800720c */ /* 0x000fe40003fc5270 */
        /* <DEDUP_REMOVED lines=23> */
[----:B------:R-:W-:Y:S02]  /*5510*/  ISETP.GT.AND P0, PT, R7, 0x41, !P6 ;  /* 0x000000410700780c */ /* 0x000fe40007704270 */
[----:B------:R-:W-:Y:S01]  /*5520*/  FMNMX.FTZ R13, R158, R13, !PT ;  /* 0x0000000d9e0d7209 */ /* 0x000fe20007810000 */
[----:B------:R-:W4:Y:S01]  /*5530*/  LDL R101, [R1+0x2ec] ;  /* 0x0002ec0001657983 */ /* 0x000f220000100800 */
[----:B------:R-:W-:Y:S02]  /*5540*/  ISETP.LT.OR P0, PT, R10, 0x42, P0 ;  /* 0x000000420a00780c */ /* 0x000fe40000701670 */
[----:B------:R-:W-:Y:S01]  /*5550*/  ISETP.NE.AND P1, PT, R60, RZ, PT ;  /* 0x000000ff3c00720c */ /* 0x000fe20003f25270 */
[----:B------:R-:W4:Y:S01]  /*5560*/  LDL R142, [R1+0x2f0] ;  /* 0x0002f000018e7983 */ /* 0x000f220000100800 */
[----:B------:R-:W-:-:S02]  /*5570*/  ISETP.NE.AND P6, PT, R14, RZ, PT ;  /* 0x000000ff0e00720c */ /* 0x000fc40003fc5270 */
[----:B------:R-:W-:Y:S01]  /*5580*/  FSEL R185, R59, -INF , !P0 ;  /* 0xff8000003bb97808 */ /* 0x000fe20004000000 */
[----:B------:R-:W4:Y:S01]  /*5590*/  LDL R14, [R1+0x354] ;  /* 0x00035400010e7983 */ /* 0x000f220000100800 */
[----:B------:R-:W-:Y:S02]  /*55a0*/  ISETP.GT.AND P0, PT, R7, 0x48, !P5 ;  /* 0x000000480700780c */ /* 0x000fe40006f04270 */
[----:B------:R-:W-:Y:S01]  /*55b0*/  FMNMX.FTZ R6, R181, R6, !PT ;  /* 0x00000006b5067209 */ /* 0x000fe20007810000 */
[----:B------:R-:W4:Y:S01]  /*55c0*/  LDL R59, [R1+0x288] ;  /* 0x00028800013b7983 */ /* 0x000f220000100800 */
[----:B------:R-:W-:Y:S02]  /*55d0*/  FMNMX.FTZ R13, R160, R13, !PT ;  /* 0x0000000da00d7209 */ /* 0x000fe40007810000 */
[C---:B------:R-:W-:Y:S01]  /*55e0*/  ISETP.GT.AND P1, PT, R7.reuse, 0x49, !P1 ;  /* 0x000000490700780c */ /* 0x040fe20004f24270 */
[----:B------:R-:W4:Y:S01]  /*55f0*/  LDL R103, [R1+0x2f4] ;  /* 0x0002f40001677983 */ /* 0x000f220000100800 */
[----:B------:R-:W-:-:S02]  /*5600*/  ISETP.GT.AND P2, PT, R7, 0x50, !P2 ;  /* 0x000000500700780c */ /* 0x000fc40005744270 */
[C---:B------:R-:W-:Y:S01]  /*5610*/  ISETP.GT.AND P3, PT, R7.reuse, 0x51, !P3 ;  /* 0x000000510700780c */ /* 0x040fe20005f64270 */
[----:B------:R-:W4:Y:S01]  /*5620*/  LDL R105, [R1+0x2f8] ;  /* 0x0002f80001697983 */ /* 0x000f220000100800 */
[C---:B------:R-:W-:Y:S02]  /*5630*/  ISETP.GT.AND P4, PT, R7.reuse, 0x58, !P4 ;  /* 0x000000580700780c */ /* 0x040fe40006784270 */
[----:B------:R-:W-:Y:S01]  /*5640*/  ISETP.GT.AND P5, PT, R7, 0x59, !P6 ;  /* 0x000000590700780c */ /* 0x000fe200077a4270 */
[----:B------:R-:W4:Y:S01]  /*5650*/  LDL R107, [R1+0x2fc] ;  /* 0x0002fc00016b7983 */ /* 0x000f220000100800 */
[----:B------:R-:W-:Y:S02]  /*5660*/  ISETP.LT.OR P0, PT, R10, 0x49, P0 ;  /* 0x000000490a00780c */ /* 0x000fe40000701670 */
[----:B------:R-:W-:Y:S01]  /*5670*/  FMNMX.FTZ R7, R185, R6, !PT ;  /* 0x00000006b9077209 */ /* 0x000fe20007810000 */
[----:B------:R-:W4:Y:S01]  /*5680*/  LDL R144, [R1+0x300] ;  /* 0x0003000001907983 */ /* 0x000f220000100800 */
[----:B------:R-:W-:-:S02]  /*5690*/  FMNMX.FTZ R6, R164, R13, !PT ;  /* 0x0000000da4067209 */ /* 0x000fc40007810000 */
[----:B------:R-:W-:Y:S01]  /*56a0*/  FSEL R190, R62, -INF , !P0 ;  /* 0xff8000003ebe7808 */ /* 0x000fe20004000000 */
[----:B------:R-:W4:Y:S01]  /*56b0*/  LDL R109, [R1+0x304] ;  /* 0x00030400016d7983 */ /* 0x000f220000100800 */
[----:B------:R-:W-:Y:S02]  /*56c0*/  FMNMX.FTZ R6, R169, R6, !PT ;  /* 0x00000006a9067209 */ /* 0x000fe40007810000 */
[----:B------:R-:W-:Y:S01]  /*56d0*/  FMNMX.FTZ R12, R190, R7, !PT ;  /* 0x00000007be0c7209 */ /* 0x000fe20007810000 */
[----:B------:R-:W4:Y:S01]  /*56e0*/  LDL R111, [R1+0x308] ;  /* 0x00030800016f7983 */ /* 0x000f220000100800 */
[C---:B------:R-:W-:Y:S02]  /*56f0*/  ISETP.LT.OR P1, PT, R10.reuse, 0x4a, P1 ;  /* 0x0000004a0a00780c */ /* 0x040fe40000f21670 */
[----:B------:R-:W-:Y:S01]  /*5700*/  FMNMX.FTZ R7, R171, R6, !PT ;  /* 0x00000006ab077209 */ /* 0x000fe20007810000 */
[----:B------:R-:W4:Y:S01]  /*5710*/  LDL R113, [R1+0x30c] ;  /* 0x00030c0001717983 */ /* 0x000f220000100800 */
[----:B------:R-:W-:-:S02]  /*5720*/  ISETP.LT.OR P2, PT, R10, 0x51, P2 ;  /* 0x000000510a00780c */ /* 0x000fc40001741670 */
[----:B------:R-:W-:Y:S01]  /*5730*/  FSEL R193, R63, -INF , !P1 ;  /* 0xff8000003fc17808 */ /* 0x000fe20004800000 */
[----:B------:R-:W4:Y:S01]  /*5740*/  LDL R146, [R1+0x310] ;  /* 0x0003100001927983 */ /* 0x000f220000100800 */
[----:B------:R-:W-:Y:S02]  /*5750*/  FMNMX.FTZ R6, R172, R7, !PT ;  /* 0x00000007ac067209 */ /* 0x000fe40007810000 */
[----:B------:R-:W-:Y:S01]  /*5760*/  ISETP.LT.OR P3, PT, R10, 0x52, P3 ;  /* 0x000000520a00780c */ /* 0x000fe20001f61670 */
[----:B------:R-:W4:Y:S01]  /*5770*/  LDL R63, [R1+0x28c] ;  /* 0x00028c00013f7983 */ /* 0x000f220000100800 */
[----:B------:R-:W-:Y:S02]  /*5780*/  FSEL R205, R66, -INF , !P2 ;  /* 0xff80000042cd7808 */ /* 0x000fe40005000000 */
[----:B------:R-:W-:Y:S01]  /*5790*/  FMNMX.FTZ R12, R193, R12, !PT ;  /* 0x0000000cc10c7209 */ /* 0x000fe20007810000 */
[----:B------:R-:W4:Y:S01]  /*57a0*/  LDL R115, [R1+0x314] ;  /* 0x0003140001737983 */ /* 0x000f220000100800 */
[----:B------:R-:W-:-:S02]  /*57b0*/  FMNMX.FTZ R6, R175, R6, !PT ;  /* 0x00000006af067209 */ /* 0x000fc40007810000 */
[C---:B------:R-:W-:Y:S01]  /*57c0*/  ISETP.LT.OR P4, PT, R10.reuse, 0x59, P4 ;  /* 0x000000590a00780c */ /* 0x040fe20002781670 */
[----:B------:R-:W4:Y:S01]  /*57d0*/  LDL R117, [R1+0x318] ;  /* 0x0003180001757983 */ /* 0x000f220000100800 */
[----:B------:R-:W-:Y:S02]  /*57e0*/  ISETP.LT.OR P5, PT, R10, 0x5a, P5 ;  /* 0x0000005a0a00780c */ /* 0x000fe40002fa1670 */
[----:B------:R-:W-:Y:S01]  /*57f0*/  FSEL R206, R67, -INF , !P3 ;  /* 0xff80000043ce7808 */ /* 0x000fe20005800000 */
[----:B------:R-:W4:Y:S01]  /*5800*/  LDL R119, [R1+0x31c] ;  /* 0x00031c0001777983 */ /* 0x000f220000100800 */
[----:B------:R-:W-:Y:S02]  /*5810*/  FMNMX.FTZ R11, R205, R12, !PT ;  /* 0x0000000ccd0b7209 */ /* 0x000fe40007810000 */
[----:B------:R-:W-:Y:S01]  /*5820*/  FMNMX.FTZ R10, R177, R6, !PT ;  /* 0x00000006b10a7209 */ /* 0x000fe20007810000 */
[----:B------:R-:W4:Y:S01]  /*5830*/  LDL R67, [R1+0x298] ;  /* 0x0002980001437983 */ /* 0x000f220000100800 */
[----:B------:R-:W-:-:S02]  /*5840*/  FSEL R212, R70, -INF , !P4 ;  /* 0xff80000046d47808 */ /* 0x000fc40006000000 */
[----:B------:R-:W-:Y:S01]  /*5850*/  FMNMX.FTZ R11, R206, R11, !PT ;  /* 0x0000000bce0b7209 */ /* 0x000fe20007810000 */
[----:B------:R-:W1:Y:S01]  /*5860*/  SHFL.BFLY PT, R7, R10, 0x2, 0x1f ;  /* 0x0c401f000a077f89 */ /* 0x000e6200000e0000 */
[----:B------:R-:W-:Y:S02]  /*5870*/  FSEL R215, R71, -INF , !P5 ;  /* 0xff80000047d77808 */ /* 0x000fe40006800000 */
[----:B------:R-:W-:Y:S01]  /*5880*/  FMNMX.FTZ R12, R212, R11, !PT ;  /* 0x0000000bd40c7209 */ /* 0x000fe20007810000 */
[----:B------:R-:W4:Y:S03]  /*5890*/  LDL R71, [R1+0x2a4] ;  /* 0x0002a40001477983 */ /* 0x000f260000100800 */
[----:B------:R-:W-:Y:S01]  /*58a0*/  FMNMX.FTZ R11, R215, R12, !PT ;  /* 0x0000000cd70b7209 */ /* 0x000fe20007810000 */
[----:B------:R-:W4:Y:S04]  /*58b0*/  LDL R148, [R1+0x320] ;  /* 0x0003200001947983 */ /* 0x000f280000100800 */
[----:B------:R-:W-:Y:S04]  /*58c0*/  STL.64 [R1+0x430], R10 ;  /* 0x0004300a01007387 */ /* 0x000fe80000100a00 */
[----:B------:R-:W5:Y:S04]  /*58d0*/  LDL R19, [R1+0x434] ;  /* 0x0004340001137983 */ /* 0x000f680000100800 */
[----:B------:R-:W4:Y:S01]  /*58e0*/  LDL R121, [R1+0x324] ;  /* 0x0003240001797983 */ /* 0x000f220000100800 */
[----:B-1----:R-:W-:-:S03]  /*58f0*/  FMNMX.FTZ R12, R10, R7, !PT ;  /* 0x000000070a0c7209 */ /* 0x002fc60007810000 */
[----:B------:R-:W4:Y:S04]  /*5900*/  LDL R123, [R1+0x328] ;  /* 0x00032800017b7983 */ /* 0x000f280000100800 */
[----:B------:R-:W1:Y:S04]  /*5910*/  SHFL.BFLY PT, R13, R12, 0x1, 0x1f ;  /* 0x0c201f000c0d7f89 */ /* 0x000e6800000e0000 */
[----:B------:R-:W4:Y:S04]  /*5920*/  LDL.64 R6, [R1+0xa8] ;  /* 0x0000a80001067983 */ /* 0x000f280000100a00 */
[----:B------:R-:W4:Y:S04]  /*5930*/  LDL R125, [R1+0x32c] ;  /* 0x00032c00017d7983 */ /* 0x000f280000100800 */
[----:B------:R-:W4:Y:S04]  /*5940*/  LDL R150, [R1+0x330] ;  /* 0x0003300001967983 */ /* 0x000f280000100800 */
[----:B------:R-:W4:Y:S04]  /*5950*/  LDL R127, [R1+0x334] ;  /* 0x00033400017f7983 */ /* 0x000f280000100800 */
[----:B------:R-:W4:Y:S01]  /*5960*/  LDL R129, [R1+0x338] ;  /* 0x0003380001817983 */ /* 0x000f220000100800 */
[----:B-1----:R-:W-:-:S03]  /*5970*/  FMNMX.FTZ R12, R12, R13, !PT ;  /* 0x0000000d0c0c7209 */ /* 0x002fc60007810000 */
[----:B------:R-:W4:Y:S04]  /*5980*/  LDL R110, [R1+0x33c] ;  /* 0x00033c00016e7983 */ /* 0x000f280000100800 */
[----:B------:R1:W-:Y:S04]  /*5990*/  STL [R1+0x430], R12 ;  /* 0x0004300c01007387 */ /* 0x0003e80000100800 */
[----:B------:R-:W4:Y:S04]  /*59a0*/  LDL R157, [R1+0x430] ;  /* 0x00043000019d7983 */ /* 0x000f280000100800 */
[----:B------:R-:W4:Y:S04]  /*59b0*/  LDL R13, [R1+0x24c] ;  /* 0x00024c00010d7983 */ /* 0x000f280000100800 */
[----:B-1----:R-:W4:Y:S04]  /*59c0*/  LDL R12, [R1+0x3c0] ;  /* 0x0003c000010c7983 */ /* 0x002f280000100800 */
[----:B------:R-:W4:Y:S04]  /*59d0*/  LDL R112, [R1+0x340] ;  /* 0x0003400001707983 */ /* 0x000f280000100800 */
        /* <DEDUP_REMOVED lines=44> */
[----:B--2---:R1:W-:Y:S04]  /*5ca0*/  STL [R1+0x228], R222 ;  /* 0x000228de01007387 */ /* 0x0043e80000100800 */
[----:B---3--:R2:W-:Y:S04]  /*5cb0*/  STL [R1+0x22c], R224 ;  /* 0x00022ce001007387 */ /* 0x0085e80000100800 */
[----:B------:R-:W3:Y:S04]  /*5cc0*/  LDL R226, [R1+0x400] ;  /* 0x0004000001e27983 */ /* 0x000ee80000100800 */
[----:B------:R-:W3:Y:S04]  /*5cd0*/  LDL R227, [R1+0x404] ;  /* 0x0004040001e37983 */ /* 0x000ee80000100800 */
[----:B------:R-:W3:Y:S04]  /*5ce0*/  LDL R228, [R1+0x408] ;  /* 0x0004080001e47983 */ /* 0x000ee80000100800 */
[----:B------:R-:W3:Y:S04]  /*5cf0*/  LDL R229, [R1+0x40c] ;  /* 0x00040c0001e57983 */ /* 0x000ee80000100800 */
[----:B-1----:R-:W3:Y:S04]  /*5d00*/  LDL R222, [R1+0x410] ;  /* 0x0004100001de7983 */ /* 0x002ee80000100800 */
[----:B------:R-:W3:Y:S04]  /*5d10*/  LDL R223, [R1+0x414] ;  /* 0x0004140001df7983 */ /* 0x000ee80000100800 */
[----:B--2---:R-:W2:Y:S04]  /*5d20*/  LDL R224, [R1+0x418] ;  /* 0x0004180001e07983 */ /* 0x004ea80000100800 */
[----:B------:R-:W2:Y:S04]  /*5d30*/  LDL R225, [R1+0x41c] ;  /* 0x00041c0001e17983 */ /* 0x000ea80000100800 */
[----:B-----5:R-:W1:Y:S02]  /*5d40*/  SHFL.BFLY PT, R10, R19, 0x2, 0x1f ;  /* 0x0c401f00130a7f89 */ /* 0x020e6400000e0000 */
[----:B-1----:R-:W-:-:S05]  /*5d50*/  FMNMX.FTZ R11, R10, R19, !PT ;  /* 0x000000130a0b7209 */ /* 0x002fca0007810000 */
[----:B------:R-:W1:Y:S04]  /*5d60*/  SHFL.BFLY PT, R10, R11, 0x1, 0x1f ;  /* 0x0c201f000b0a7f89 */ /* 0x000e6800000e0000 */
[----:B------:R5:W-:Y:S01]  /*5d70*/  STL [R1+0x234], R21 ;  /* 0x0002341501007387 */ /* 0x000be20000100800 */
[----:B----4-:R-:W-:Y:S01]  /*5d80*/  FSETP.NEU.FTZ.AND P0, PT, R157, -INF , PT ;  /* 0xff8000009d00780b */ /* 0x010fe20003f1d000 */
[----:B------:R-:W-:-:S05]  /*5d90*/  FMUL.FTZ R157, R20, R157 ;  /* 0x0000009d149d7220 */ /* 0x000fca0000410000 */
[----:B------:R-:W-:Y:S02]  /*5da0*/  FSEL R157, R157, RZ, P0 ;  /* 0x000000ff9d9d7208 */ /* 0x000fe40000000000 */
[----:B-1----:R-:W-:-:S03]  /*5db0*/  FMNMX.FTZ R10, R11, R10, !PT ;  /* 0x0000000a0b0a7209 */ /* 0x002fc60007810000 */
[-CC-:B-----5:R-:W-:Y:S01]  /*5dc0*/  FFMA.FTZ R21, R178, R20.reuse, -R157.reuse ;  /* 0x00000014b2157223 */ /* 0x1a0fe2000001089d */
[C---:B------:R-:W-:Y:S01]  /*5dd0*/  FSETP.NEU.FTZ.AND P0, PT, R10.reuse, -INF , PT ;  /* 0xff8000000a00780b */ /* 0x040fe20003f1d000 */
[-C--:B------:R-:W-:Y:S01]  /*5de0*/  FMUL.FTZ R178, R10, R20.reuse ;  /* 0x000000140ab27220 */ /* 0x080fe20000410000 */
[-CC-:B------:R-:W-:Y:S01]  /*5df0*/  FFMA.FTZ R11, R154, R20.reuse, -R157.reuse ;  /* 0x000000149a0b7223 */ /* 0x180fe2000001089d */
[----:B------:R1:W-:Y:S03]  /*5e00*/  STL [R1+0x354], R14 ;  /* 0x0003540e01007387 */ /* 0x0003e60000100800 */
[----:B------:R-:W-:Y:S01]  /*5e10*/  FSEL R178, R178, RZ, P0 ;  /* 0x000000ffb2b27208 */ /* 0x000fe20000000000 */
[----:B------:R-:W-:Y:S01]  /*5e20*/  IMAD R6, R15, 0xc00, R6 ;  /* 0x00000c000f067824 */ /* 0x000fe200078e0206 */
[----:B------:R4:W-:Y:S01]  /*5e30*/  STL [R1+0x224], R156 ;  /* 0x0002249c01007387 */ /* 0x0009e20000100800 */
[----:B------:R-:W-:-:S02]  /*5e40*/  FFMA.FTZ R19, R152, R20, -R157 ;  /* 0x0000001498137223 */ /* 0x000fc4000001089d */
[-CC-:B------:R-:W-:Y:S01]  /*5e50*/  FFMA.FTZ R15, R83, R20.reuse, -R178.reuse ;  /* 0x00000014530f7223 */ /* 0x180fe200000108b2 */
[----:B------:R5:W-:Y:S01]  /*5e60*/  STL [R1+0x24c], R13 ;  /* 0x00024c0d01007387 */ /* 0x000be20000100800 */
[----:B-1----:R1:W-:Y:S03]  /*5e70*/  MUFU.EX2 R14, R11 ;  /* 0x0000000b000e7308 */ /* 0x0023e60000000800 */
[----:B------:R5:W-:Y:S01]  /*5e80*/  STL [R1+0x238], R25 ;  /* 0x0002381901007387 */ /* 0x000be20000100800 */
[-C--:B----4-:R-:W-:Y:S01]  /*5e90*/  FFMA.FTZ R156, R61, R20.reuse, -R157 ;  /* 0x000000143d9c7223 */ /* 0x090fe2000001089d */
[-CC-:B-1----:R-:W-:Y:S01]  /*5ea0*/  FFMA.FTZ R11, R53, R20.reuse, -R178.reuse ;  /* 0x00000014350b7223 */ /* 0x182fe200000108b2 */
[-CC-:B-----5:R-:W-:Y:S01]  /*5eb0*/  FFMA.FTZ R13, R49, R20.reuse, -R178.reuse ;  /* 0x00000014310d7223 */ /* 0x1a0fe200000108b2 */
[----:B------:R-:W-:Y:S01]  /*5ec0*/  FFMA.FTZ R25, R45, R20, -R178 ;  /* 0x000000142d197223 */ /* 0x000fe200000108b2 */
[----:B------:R1:W-:Y:S02]  /*5ed0*/  STL [R1+0x3c0], R12 ;  /* 0x0003c00c01007387 */ /* 0x0003e40000100800 */
[----:B------:R-:W-:Y:S08]  /*5ee0*/  MUFU.EX2 R156, R156 ;  /* 0x0000009c009c7308 */ /* 0x000ff00000000800 */
[----:B------:R-:W4:Y:S08]  /*5ef0*/  MUFU.EX2 R21, R21 ;  /* 0x0000001500157308 */ /* 0x000f300000000800 */
[----:B------:R-:W5:Y:S08]  /*5f00*/  MUFU.EX2 R19, R19 ;  /* 0x0000001300137308 */ /* 0x000f700000000800 */
[----:B------:R-:W-:Y:S08]  /*5f10*/  MUFU.EX2 R15, R15 ;  /* 0x0000000f000f7308 */ /* 0x000ff00000000800 */
[----:B------:R-:W5:Y:S08]  /*5f20*/  MUFU.EX2 R11, R11 ;  /* 0x0000000b000b7308 */ /* 0x000f700000000800 */
[----:B------:R-:W-:Y:S08]  /*5f30*/  MUFU.EX2 R13, R13 ;  /* 0x0000000d000d7308 */ /* 0x000ff00000000800 */
[----:B-1----:R-:W1:Y:S01]  /*5f40*/  MUFU.EX2 R12, R25 ;  /* 0x00000019000c7308 */ /* 0x002e620000000800 */
[----:B------:R5:W-:Y:S01]  /*5f50*/  STL [R1+0x26c], R43 ;  /* 0x00026c2b01007387 */ /* 0x000be20000100800 */
[----:B------:R-:W-:-:S02]  /*5f60*/  R2UR UR6, R6 ;  /* 0x00000000060672ca */ /* 0x000fc400000e0000 */
[----:B------:R-:W-:Y:S01]  /*5f70*/  R2UR UR7, R7 ;  /* 0x00000000070772ca */ /* 0x000fe200000e0000 */
[----:B------:R1:W-:Y:S01]  /*5f80*/  STL [R1+0x3cc], R42 ;  /* 0x0003cc2a01007387 */ /* 0x0003e20000100800 */
[----:B----4-:R-:W-:Y:S02]  /*5f90*/  F2FP.F16.F32.PACK_AB R152, R21, R156 ;  /* 0x0000009c1598723e */ /* 0x010fe400000000ff */
[----:B-----5:R-:W-:Y:S01]  /*5fa0*/  F2FP.F16.F32.PACK_AB R154, R19, R14 ;  /* 0x0000000e139a723e */ /* 0x020fe200000000ff */
[----:B------:R-:W-:Y:S01]  /*5fb0*/  IMAD.MOV.U32 R43, RZ, RZ, R7 ;  /* 0x000000ffff2b7224 */ /* 0x000fe200078e0007 */
[----:B------:R-:W-:Y:S01]  /*5fc0*/  F2FP.F16.F32.PACK_AB R153, R11, R15 ;  /* 0x0000000f0b99723e */ /* 0x000fe200000000ff */
[----:B-1----:R-:W-:Y:S01]  /*5fd0*/  VIADD R42, R6, 0x80 ;  /* 0x00000080062a7836 */ /* 0x002fe20000000000 */
[----:B------:R-:W-:Y:S01]  /*5fe0*/  F2FP.F16.F32.PACK_AB R155, R12, R13 ;  /* 0x0000000d0c9b723e */ /* 0x000fe200000000ff */
[----:B------:R-:W-:Y:S01]  /*5ff0*/  STL [R1+0x220], R116 ;  /* 0x0002207401007387 */ /* 0x000fe20000100800 */
[----:B------:R-:W-:-:S02]  /*6000*/  R2UR UR11, R43 ;  /* 0x000000002b0b72ca */ /* 0x000fc400000e0000 */
[----:B------:R-:W-:Y:S01]  /*6010*/  R2UR UR10, R42 ;  /* 0x000000002a0a72ca */ /* 0x000fe200000e0000 */
[----:B------:R-:W-:Y:S04]  /*6020*/  STL [R1+0x230], R118 ;  /* 0x0002307601007387 */ /* 0x000fe80000100800 */
        /* <DEDUP_REMOVED lines=106> */
[----:B------:R1:W-:Y:S01]  /*66d0*/  STL [R1+0x3fc], R28 ;  /* 0x0003fc1c01007387 */ /* 0x0003e20000100800 */
[----:B------:R4:W-:Y:S06]  /*66e0*/  BAR.SYNC.DEFER_BLOCKING R208, 0x100 ;  /* 0x000400d00000751d */ /* 0x0009ec0000010000 */
[----:B-1----:R-:W-:-:S06]  /*66f0*/  WARPGROUP.ARRIVE ;  /* 0x00000000000079c5 */ /* 0x002fcc0000000000 */
[----:B------:R-:W-:Y:S01]  /*6700*/  HGMMA.64x256x16.F32 R24, R152, gdesc[UR4].tnspB, RZ, !UPT, gsb0 ;  /* 0x43e0000498187df0 */ /* 0x000fe2000c0008ff */
[----:B------:R1:W-:Y:S01]  /*6710*/  STL [R1+0x3f4], R214 ;  /* 0x0003f4d601007387 */ /* 0x0003e20000100800 */
[-CC-:B------:R-:W-:Y:S01]  /*6720*/  FFMA.FTZ R179, R8, R20.reuse, -R157.reuse ;  /* 0x0000001408b37223 */ /* 0x180fe2000001089d */
[-CC-:B------:R-:W-:Y:S01]  /*6730*/  FFMA.FTZ R174, R174, R20.reuse, -R157.reuse ;  /* 0x00000014aeae7223 */ /* 0x180fe2000001089d */
[-CC-:B------:R-:W-:Y:S01]  /*6740*/  FFMA.FTZ R176, R176, R20.reuse, -R157.reuse ;  /* 0x00000014b0b07223 */ /* 0x180fe2000001089d */
[-CC-:B------:R-:W-:Y:S01]  /*6750*/  FFMA.FTZ R191, R191, R20.reuse, -R178.reuse ;  /* 0x00000014bfbf7223 */ /* 0x180fe200000108b2 */
[-CC-:B------:R-:W-:Y:S01]  /*6760*/  FFMA.FTZ R196, R196, R20.reuse, -R178.reuse ;  /* 0x00000014c4c47223 */ /* 0x180fe200000108b2 */
[-CC-:B------:R-:W-:Y:S01]  /*6770*/  FFMA.FTZ R207, R207, R20.reuse, -R178.reuse ;  /* 0x00000014cfcf7223 */ /* 0x180fe200000108b2 */
[-CC-:B------:R-:W-:Y:S01]  /*6780*/  FFMA.FTZ R213, R213, R20.reuse, -R178.reuse ;  /* 0x00000014d5d57223 */ /* 0x180fe200000108b2 */
[-CC-:B-1----:R-:W-:Y:S01]  /*6790*/  FFMA.FTZ R214, R9, R20.reuse, -R157.reuse ;  /* 0x0000001409d67223 */ /* 0x182fe2000001089d */
[----:B------:R-:W-:Y:S08]  /*67a0*/  MUFU.EX2 R179, R179 ;  /* 0x000000b300b37308 */ /* 0x000ff00000000800 */
[----:B------:R-:W1:Y:S08]  /*67b0*/  MUFU.EX2 R214, R214 ;  /* 0x000000d600d67308 */ /* 0x000e700000000800 */
[----:B------:R-:W-:Y:S08]  /*67c0*/  MUFU.EX2 R174, R174 ;  /* 0x000000ae00ae7308 */ /* 0x000ff00000000800 */
[----:B------:R-:W5:Y:S08]  /*67d0*/  MUFU.EX2 R176, R176 ;  /* 0x000000b000b07308 */ /* 0x000f700000000800 */
[----:B------:R-:W-:Y:S08]  /*67e0*/  MUFU.EX2 R191, R191 ;  /* 0x000000bf00bf7308 */ /* 0x000ff00000000800 */
[----:B------:R-:W4:Y:S08]  /*67f0*/  MUFU.EX2 R196, R196 ;  /* 0x000000c400c47308 */ /* 0x000f300000000800 */
[----:B------:R-:W-:Y:S08]  /*6800*/  MUFU.EX2 R207, R207 ;  /* 0x000000cf00cf7308 */ /* 0x000ff00000000800 */
[----:B------:R-:W4:Y:S01]  /*6810*/  MUFU.EX2 R213, R213 ;  /* 0x000000d500d57308 */ /* 0x000f220000000800 */
[----:B---3--:R-:W-:Y:S04]  /*6820*/  STL [R1+0x400], R226 ;  /* 0x000400e201007387 */ /* 0x008fe80000100800 */
[----:B------:R-:W-:Y:S04]  /*6830*/  STL [R1+0x404], R227 ;  /* 0x000404e301007387 */ /* 0x000fe80000100800 */
[----:B------:R-:W-:Y:S04]  /*6840*/  STL [R1+0x408], R228 ;  /* 0x000408e401007387 */ /* 0x000fe80000100800 */
[----:B------:R-:W-:Y:S04]  /*6850*/  STL [R1+0x40c], R229 ;  /* 0x00040ce501007387 */ /* 0x000fe80000100800 */
[----:B------:R-:W-:Y:S04]  /*6860*/  STL [R1+0x410], R222 ;  /* 0x000410de01007387 */ /* 0x000fe80000100800 */
[----:B------:R-:W-:Y:S04]  /*6870*/  STL [R1+0x414], R223 ;  /* 0x000414df01007387 */ /* 0x000fe80000100800 */
[----:B--2---:R-:W-:Y:S04]  /*6880*/  STL [R1+0x418], R224 ;  /* 0x000418e001007387 */ /* 0x004fe80000100800 */
[----:B------:R-:W-:Y:S01]  /*6890*/  STL [R1+0x41c], R225 ;  /* 0x00041ce101007387 */ /* 0x000fe20000100800 */
[-CC-:B------:R-:W-:Y:S01]  /*68a0*/  FFMA.FTZ R162, R162, R20.reuse, -R157.reuse ;  /* 0x00000014a2a27223 */ /* 0x180fe2000001089d */
[-CC-:B------:R-:W-:Y:S01]  /*68b0*/  FFMA.FTZ R167, R167, R20.reuse, -R157.reuse ;  /* 0x00000014a7a77223 */ /* 0x180fe2000001089d */
[-CC-:B------:R-:W-:Y:S01]  /*68c0*/  FFMA.FTZ R170, R170, R20.reuse, -R157.reuse ;  /* 0x00000014aaaa7223 */ /* 0x180fe2000001089d */
[-C--:B------:R-:W-:Y:S01]  /*68d0*/  FFMA.FTZ R173, R173, R20.reuse, -R157 ;  /* 0x00000014adad7223 */ /* 0x080fe2000001089d */
[-CC-:B------:R-:W-:Y:S01]  /*68e0*/  FFMA.FTZ R183, R183, R20.reuse, -R178.reuse ;  /* 0x00000014b7b77223 */ /* 0x180fe200000108b2 */
[-CC-:B------:R-:W-:Y:S01]  /*68f0*/  FFMA.FTZ R186, R186, R20.reuse, -R178.reuse ;  /* 0x00000014baba7223 */ /* 0x180fe200000108b2 */
[-CC-:B------:R-:W-:Y:S01]  /*6900*/  FFMA.FTZ R192, R192, R20.reuse, -R178.reuse ;  /* 0x00000014c0c07223 */ /* 0x180fe200000108b2 */
[----:B------:R-:W-:Y:S01]  /*6910*/  FFMA.FTZ R202, R202, R20, -R178 ;  /* 0x00000014caca7223 */ /* 0x000fe200000108b2 */
[----:B------:R-:W-:Y:S01]  /*6920*/  MUFU.EX2 R162, R162 ;  /* 0x000000a200a27308 */ /* 0x000fe20000000800 */
[----:B------:R-:W-:-:S02]  /*6930*/  WARPGROUP.DEPBAR.LE gsb0, 0x0 ;  /* 0x00008000000079c5 */ /* 0x000fc40000010000 */
[----:B-1----:R-:W-:Y:S02]  /*6940*/  F2FP.F16.F32.PACK_AB R152, R214, R179 ;  /* 0x000000b3d698723e */ /* 0x002fe400000000ff */
[----:B-----5:R-:W-:Y:S02]  /*6950*/  F2FP.F16.F32.PACK_AB R154, R176, R174 ;  /* 0x000000aeb09a723e */ /* 0x020fe400000000ff */
[----:B----4-:R-:W-:Y:S02]  /*6960*/  F2FP.F16.F32.PACK_AB R153, R196, R191 ;  /* 0x000000bfc499723e */ /* 0x010fe400000000ff */
[----:B------:R-:W-:Y:S01]  /*6970*/  F2FP.F16.F32.PACK_AB R155, R213, R207 ;  /* 0x000000cfd59b723e */ /* 0x000fe200000000ff */
[----:B------:R-:W-:Y:S04]  /*6980*/  STL.128 [R1+0x220], R24 ;  /* 0x0002201801007387 */ /* 0x000fe80000100c00 */
        /* <DEDUP_REMOVED lines=30> */
[----:B------:R1:W-:Y:S02]  /*6b70*/  STL.128 [R1+0x410], R148 ;  /* 0x0004109401007387 */ /* 0x0003e40000100c00 */
[----:B-1----:R-:W-:-:S06]  /*6b80*/  WARPGROUP.ARRIVE ;  /* 0x00000000000079c5 */ /* 0x002fcc0000000000 */
[----:B------:R-:W-:Y:S01]  /*6b90*/  HGMMA.64x256x16.F32 R24, R152, gdesc[UR8].tnspB, R24, gsb0 ;  /* 0x43e0000898187df0 */ /* 0x000fe20008000818 */
[----:B------:R-:W1:Y:S08]  /*6ba0*/  MUFU.EX2 R167, R167 ;  /* 0x000000a700a77308 */ /* 0x000e700000000800 */
[----:B------:R-:W-:Y:S08]  /*6bb0*/  MUFU.EX2 R170, R170 ;  /* 0x000000aa00aa7308 */ /* 0x000ff00000000800 */
[----:B------:R-:W2:Y:S08]  /*6bc0*/  MUFU.EX2 R173, R173 ;  /* 0x000000ad00ad7308 */ /* 0x000eb00000000800 */
[----:B------:R-:W-:Y:S08]  /*6bd0*/  MUFU.EX2 R183, R183 ;  /* 0x000000b700b77308 */ /* 0x000ff00000000800 */
[----:B------:R-:W3:Y:S08]  /*6be0*/  MUFU.EX2 R186, R186 ;  /* 0x000000ba00ba7308 */ /* 0x000ef00000000800 */
[----:B------:R-:W-:Y:S08]  /*6bf0*/  MUFU.EX2 R192, R192 ;  /* 0x000000c000c07308 */ /* 0x000ff00000000800 */
[----:B------:R-:W4:Y:S01]  /*6c00*/  MUFU.EX2 R202, R202 ;  /* 0x000000ca00ca7308 */ /* 0x000f220000000800 */
[----:B------:R-:W-:-:S02]  /*6c10*/  VIADD R8, R6, 0x100 ;  /* 0x0000010006087836 */ /* 0x000fc40000000000 */
[----:B------:R-:W-:-:S03]  /*6c20*/  IMAD.MOV.U32 R9, RZ, RZ, R7 ;  /* 0x000000ffff097224 */ /* 0x000fc600078e0007 */
[----:B------:R-:W-:Y:S02]  /*6c30*/  R2UR UR6, R8 ;  /* 0x00000000080672ca */ /* 0x000fe400000e0000 */
[----:B------:R-:W-:Y:S01]  /*6c40*/  R2UR UR7, R9 ;  /* 0x00000000090772ca */ /* 0x000fe200000e0000 */
        /* <DEDUP_REMOVED lines=8> */
[----:B------:R-:W-:Y:S08]  /*6cd0*/  MUFU.EX2 R159, R159 ;  /* 0x0000009f009f7308 */ /* 0x000ff00000000800 */
[----:B------:R-:W5:Y:S08]  /*6ce0*/  MUFU.EX2 R161, R161 ;  /* 0x000000a100a17308 */ /* 0x000f700000000800 */
[----:B------:R-:W-:Y:S08]  /*6cf0*/  MUFU.EX2 R163, R163 ;  /* 0x000000a300a37308 */ /* 0x000ff00000000800 */
[----:B------:R-:W5:Y:S08]  /*6d00*/  MUFU.EX2 R168, R168 ;  /* 0x000000a800a87308 */ /* 0x000f700000000800 */
[----:B------:R-:W-:Y:S08]  /*6d10*/  MUFU.EX2 R180, R180 ;  /* 0x000000b400b47308 */ /* 0x000ff00000000800 */
[----:B------:R-:W5:Y:S01]  /*6d20*/  MUFU.EX2 R182, R182 ;  /* 0x000000b600b67308 */ /* 0x000f620000000800 */
[----:B------:R-:W-:-:S02]  /*6d30*/  WARPGROUP.DEPBAR.LE gsb0, 0x0 ;  /* 0x00008000000079c5 */ /* 0x000fc40000010000 */
[----:B-1----:R-:W-:Y:S02]  /*6d40*/  F2FP.F16.F32.PACK_AB R152, R167, R162 ;  /* 0x000000a2a798723e */ /* 0x002fe400000000ff */
[----:B--2---:R-:W-:Y:S02]  /*6d50*/  F2FP.F16.F32.PACK_AB R154, R173, R170 ;  /* 0x000000aaad9a723e */ /* 0x004fe400000000ff */
[----:B---3--:R-:W-:Y:S02]  /*6d60*/  F2FP.F16.F32.PACK_AB R153, R186, R183 ;  /* 0x000000b7ba99723e */ /* 0x008fe400000000ff */
[----:B----4-:R-:W-:Y:S01]  /*6d70*/  F2FP.F16.F32.PACK_AB R155, R202, R192 ;  /* 0x000000c0ca9b723e */ /* 0x010fe200000000ff */
        /* <DEDUP_REMOVED lines=34> */
[----:B------:R-:W-:Y:S08]  /*6fa0*/  MUFU.EX2 R184, R184 ;  /* 0x000000b800b87308 */ /* 0x000ff00000000800 */
[----:B------:R-:W1:Y:S01]  /*6fb0*/  MUFU.EX2 R187, R187 ;  /* 0x000000bb00bb7308 */ /* 0x000e620000000800 */
        /* <DEDUP_REMOVED lines=9> */
[----:B------:R-:W-:Y:S02]  /*7050*/  IMAD.MOV.U32 R9, RZ, RZ, R7 ;  /* 0x000000ffff097224 */ /* 0x000fe400078e0007 */
[-CC-:B------:R-:W-:Y:S01]  /*7060*/  FFMA.FTZ R190, R190, R20.reuse, -R178.reuse ;  /* 0x00000014bebe7223 */ /* 0x180fe200000108b2 */
[-CC-:B------:R-:W-:Y:S01]  /*7070*/  FFMA.FTZ R193, R193, R20.reuse, -R178.reuse ;  /* 0x00000014c1c17223 */ /* 0x180fe200000108b2 */
[-CC-:B------:R-:W-:Y:S01]  /*7080*/  FFMA.FTZ R171, R171, R20.reuse, -R157.reuse ;  /* 0x00000014abab7223 */ /* 0x180fe2000001089d */
[-C--:B------:R-:W-:Y:S01]  /*7090*/  FFMA.FTZ R175, R175, R20.reuse, -R157 ;  /* 0x00000014afaf7223 */ /* 0x080fe2000001089d */
[-CC-:B------:R-:W-:Y:S01]  /*70a0*/  FFMA.FTZ R205, R205, R20.reuse, -R178.reuse ;  /* 0x00000014cdcd7223 */ /* 0x180fe200000108b2 */
[-CC-:B------:R-:W-:Y:S01]  /*70b0*/  FFMA.FTZ R206, R206, R20.reuse, -R178.reuse ;  /* 0x00000014cece7223 */ /* 0x180fe200000108b2 */
[----:B------:R-:W-:Y:S01]  /*70c0*/  FFMA.FTZ R212, R212, R20, -R178 ;  /* 0x00000014d4d47223 */ /* 0x000fe200000108b2 */
[----:B------:R-:W-:Y:S08]  /*70d0*/  MUFU.EX2 R158, R158 ;  /* 0x0000009e009e7308 */ /* 0x000ff00000000800 */
[----:B------:R-:W2:Y:S08]  /*70e0*/  MUFU.EX2 R160, R160 ;  /* 0x000000a000a07308 */ /* 0x000eb00000000800 */
[----:B------:R-:W-:Y:S08]  /*70f0*/  MUFU.EX2 R164, R164 ;  /* 0x000000a400a47308 */ /* 0x000ff00000000800 */
[----:B------:R-:W3:Y:S08]  /*7100*/  MUFU.EX2 R169, R169 ;  /* 0x000000a900a97308 */ /* 0x000ef00000000800 */
[----:B------:R-:W-:Y:S01]  /*7110*/  MUFU.EX2 R181, R181 ;  /* 0x000000b500b57308 */ /* 0x000fe20000000800 */
[----:B------:R-:W-:Y:S01]  /*7120*/  VIADD R8, R6, 0x200 ;  /* 0x0000020006087836 */ /* 0x000fe20000000000 */
[----:B------:R-:W-:-:S02]  /*7130*/  WARPGROUP.DEPBAR.LE gsb0, 0x0 ;  /* 0x00008000000079c5 */ /* 0x000fc40000010000 */
[----:B-----5:R-:W-:Y:S02]  /*7140*/  F2FP.F16.F32.PACK_AB R152, R161, R159 ;  /* 0x0000009fa198723e */ /* 0x020fe400000000ff */
[----:B------:R-:W-:Y:S02]  /*7150*/  F2FP.F16.F32.PACK_AB R154, R168, R163 ;  /* 0x000000a3a89a723e */ /* 0x000fe400000000ff */
[----:B------:R-:W-:Y:S02]  /*7160*/  F2FP.F16.F32.PACK_AB R153, R182, R180 ;  /* 0x000000b4b699723e */ /* 0x000fe400000000ff */
[----:B-1----:R-:W-:Y:S01]  /*7170*/  F2FP.F16.F32.PACK_AB R155, R187, R184 ;  /* 0x000000b8bb9b723e */ /* 0x002fe200000000ff */
        /* <DEDUP_REMOVED lines=34> */
[----:B------:R-:W-:Y:S02]  /*73a0*/  R2UR UR7, R9 ;  /* 0x00000000090772ca */ /* 0x000fe400000e0000 */
[----:B------:R-:W-:Y:S01]  /*73b0*/  MUFU.EX2 R9, R193 ;  /* 0x000000c100097308 */ /* 0x000fe20000000800 */
[----:B------:R-:W-:Y:S01]  /*73c0*/  R2UR UR6, R8 ;  /* 0x00000000080672ca */ /* 0x000fe200000e0000 */
[----:B------:R-:W-:-:S06]  /*73d0*/  FADD.FTZ R21, R156, R21 ;  /* 0x000000159c157221 */ /* 0x000fcc0000010000 */
[----:B------:R-:W-:Y:S08]  /*73e0*/  MUFU.EX2 R8, R171 ;  /* 0x000000ab00087308 */ /* 0x000ff00000000800 */
[----:B------:R-:W-:Y:S08]  /*73f0*/  MUFU.EX2 R175, R175 ;  /* 0x000000af00af7308 */ /* 0x000ff00000000800 */
[----:B------:R-:W-:Y:S08]  /*7400*/  MUFU.EX2 R205, R205 ;  /* 0x000000cd00cd7308 */ /* 0x000ff00000000800 */
[----:B------:R-:W-:Y:S08]  /*7410*/  MUFU.EX2 R206, R206 ;  /* 0x000000ce00ce7308 */ /* 0x000ff00000000800 */
[----:B------:R-:W-:Y:S01]  /*7420*/  MUFU.EX2 R212, R212 ;  /* 0x000000d400d47308 */ /* 0x000fe20000000800 */
[----:B------:R-:W-:Y:S01]  /*7430*/  VIADD R6, R6, 0x280 ;  /* 0x0000028006067836 */ /* 0x000fe20000000000 */
[----:B------:R-:W-:-:S02]  /*7440*/  WARPGROUP.DEPBAR.LE gsb0, 0x0 ;  /* 0x00008000000079c5 */ /* 0x000fc40000010000 */
[-CC-:B------:R-:W-:Y:S01]  /*7450*/  FFMA.FTZ R152, R185, R20.reuse, -R178.reuse ;  /* 0x00000014b9987223 */ /* 0x180fe200000108b2 */
[-CC-:B------:R-:W-:Y:S01]  /*7460*/  FFMA.FTZ R185, R172, R20.reuse, -R157.reuse ;  /* 0x00000014acb97223 */ /* 0x180fe2000001089d */
[-C--:B------:R-:W-:Y:S01]  /*7470*/  FFMA.FTZ R157, R177, R20.reuse, -R157 ;  /* 0x00000014b19d7223 */ /* 0x080fe2000001089d */
[----:B------:R-:W-:Y:S01]  /*7480*/  FFMA.FTZ R178, R215, R20, -R178 ;  /* 0x00000014d7b27223 */ /* 0x000fe200000108b2 */
[----:B------:R2:W1:Y:S08]  /*7490*/  MUFU.EX2 R172, R152 ;  /* 0x0000009800ac7308 */ /* 0x0004700000000800 */
[----:B------:R-:W4:Y:S01]  /*74a0*/  MUFU.EX2 R20, R190 ;  /* 0x000000be00147308 */ /* 0x000f220000000800 */
[----:B--2---:R-:W-:-:S02]  /*74b0*/  F2FP.F16.F32.PACK_AB R152, R160, R158 ;  /* 0x0000009ea098723e */ /* 0x004fc400000000ff */
[----:B---3--:R-:W-:Y:S01]  /*74c0*/  F2FP.F16.F32.PACK_AB R154, R169, R164 ;  /* 0x000000a4a99a723e */ /* 0x008fe200000000ff */
[----:B------:R-:W-:Y:S01]  /*74d0*/  STL.128 [R1+0x220], R24 ;  /* 0x0002201801007387 */ /* 0x000fe20000100c00 */
[----:B-1----:R-:W-:-:S03]  /*74e0*/  F2FP.F16.F32.PACK_AB R153, R172, R181 ;  /* 0x000000b5ac99723e */ /* 0x002fc600000000ff */
[----:B------:R-:W-:Y:S04]  /*74f0*/  STL.128 [R1+0x230], R28 ;  /* 0x0002301c01007387 */ /* 0x000fe80000100c00 */
[----:B------:R-:W-:Y:S01]  /*7500*/  STL.128 [R1+0x240], R32 ;  /* 0x0002402001007387 */ /* 0x000fe20000100c00 */
[----:B----4-:R-:W-:-:S03]  /*7510*/  F2FP.F16.F32.PACK_AB R155, R9, R20 ;  /* 0x00000014099b723e */ /* 0x010fc600000000ff */
        /* <DEDUP_REMOVED lines=33> */
[----:B------:R-:W-:-:S02]  /*7730*/  R2UR UR6, R6 ;  /* 0x00000000060672ca */ /* 0x000fc400000e0000 */
[----:B------:R-:W-:Y:S01]  /*7740*/  R2UR UR7, R7 ;  /* 0x00000000070772ca */ /* 0x000fe200000e0000 */
[----:B------:R-:W2:Y:S02]  /*7750*/  S2R R227, SR_TID.X ;  /* 0x0000000000e37919 */ /* 0x000ea40000002100 */
[----:B--2---:R-:W-:-:S13]  /*7760*/  LOP3.LUT P6, RZ, R227, 0x7f, RZ, 0xc0, !PT ;  /* 0x0000007fe3ff7812 */ /* 0x004fda00078cc0ff */
[----:B------:R-:W2:Y:S01]  /*7770*/  @!P6 LDL.64 R6, [R1+0x68] ;  /* 0x000068000106e983 */ /* 0x000ea20000100a00 */
[----:B------:R-:W-:Y:S02]  /*7780*/  WARPGROUP.DEPBAR.LE gsb0, 0x0 ;  /* 0x00008000000079c5 */ /* 0x000fe40000010000 */
[----:B------:R-:W-:Y:S01]  /*7790*/  FADD.FTZ R152, R14, R21 ;  /* 0x000000150e987221 */ /* 0x000fe20000010000 */
[----:B------:R-:W-:Y:S02]  /*77a0*/  FADD.FTZ R14, R15, R11 ;  /* 0x0000000b0f0e7221 */ /* 0x000fe40000010000 */
[----:B------:R-:W3:Y:S01]  /*77b0*/  MUFU.EX2 R11, R178 ;  /* 0x000000b2000b7308 */ /* 0x000ee20000000800 */
[----:B------:R-:W-:Y:S01]  /*77c0*/  FADD.FTZ R152, R19, R152 ;  /* 0x0000009813987221 */ /* 0x000fe20000010000 */
[----:B-1----:R-:W-:Y:S02]  /*77d0*/  F2FP.F16.F32.PACK_AB R154, R156, R175 ;  /* 0x000000af9c9a723e */ /* 0x002fe400000000ff */
[----:B------:R-:W-:Y:S01]  /*77e0*/  F2FP.F16.F32.PACK_AB R153, R206, R205 ;  /* 0x000000cdce99723e */ /* 0x000fe200000000ff */
[----:B------:R-:W-:Y:S01]  /*77f0*/  FADD.FTZ R179, R179, R152 ;  /* 0x00000098b3b37221 */ /* 0x000fe20000010000 */
[----:B------:R-:W-:Y:S01]  /*7800*/  F2FP.F16.F32.PACK_AB R152, R185, R8 ;  /* 0x00000008b998723e */ /* 0x000fe200000000ff */
[----:B------:R-:W-:Y:S04]  /*7810*/  STL.128 [R1+0x220], R24 ;  /* 0x0002201801007387 */ /* 0x000fe80000100c00 */
[----:B------:R-:W-:Y:S01]  /*7820*/  STL.128 [R1+0x230], R28 ;  /* 0x0002301c01007387 */ /* 0x000fe20000100c00 */
[----:B---3--:R-:W-:-:S03]  /*7830*/  F2FP.F16.F32.PACK_AB R155, R11, R212 ;  /* 0x000000d40b9b723e */ /* 0x008fc600000000ff */
        /* <DEDUP_REMOVED lines=32> */
[----:B------:R-:W-:-:S04]  /*7a40*/  FADD.FTZ R13, R13, R14 ;  /* 0x0000000e0d0d7221 */ /* 0x000fc80000010000 */
[----:B------:R-:W-:Y:S02]  /*7a50*/  FADD.FTZ R190, R12, R13 ;  /* 0x0000000d0cbe7221 */ /* 0x000fe40000010000 */
[----:B------:R-:W3:Y:S02]  /*7a60*/  @!P6 LDL R13, [R1+0x210] ;  /* 0x00021000010de983 */ /* 0x000ee40000100800 */
        /* <DEDUP_REMOVED lines=36> */
[----:B------:R1:W-:Y:S04]  /*7cb0*/  STL.128 [R1+0x3a0], R120 ;  /* 0x0003a07801007387 */ /* 0x0003e80000100c00 */
[----:B------:R-:W-:Y:S04]  /*7cc0*/  STL.128 [R1+0x3b0], R124 ;  /* 0x0003b07c01007387 */ /* 0x000fe80000100c00 */
[----:B------:R-:W-:Y:S04]  /*7cd0*/  STL.128 [R1+0x3c0], R128 ;  /* 0x0003c08001007387 */ /* 0x000fe80000100c00 */
[----:B------:R-:W-:Y:S04]  /*7ce0*/  STL.128 [R1+0x3d0], R132 ;  /* 0x0003d08401007387 */ /* 0x000fe80000100c00 */
[----:B------:R-:W-:Y:S01]  /*7cf0*/  STL.128 [R1+0x3e0], R136 ;  /* 0x0003e08801007387 */ /* 0x000fe20000100c00 */
[----:B------:R-:W-:Y:S01]  /*7d00*/  FADD.FTZ R170, R170, R167 ;  /* 0x000000a7aaaa7221 */ /* 0x000fe20000010000 */
[----:B------:R-:W-:Y:S01]  /*7d10*/  FADD.FTZ R183, R192, R183 ;  /* 0x000000b7c0b77221 */ /* 0x000fe20000010000 */
[----:B--2---:R-:W-:Y:S01]  /*7d20*/  @!P6 MOV R6, R6 ;  /* 0x000000060006e202 */ /* 0x004fe20000000f00 */
[----:B------:R-:W-:Y:S01]  /*7d30*/  STL.128 [R1+0x3f0], R140 ;  /* 0x0003f08c01007387 */ /* 0x000fe20000100c00 */
[----:B-1----:R-:W1:Y:S03]  /*7d40*/  LDC R123, c[0x0][0x288] ;  /* 0x0000a200ff7b7b82 */ /* 0x002e660000000800 */
[----:B------:R-:W-:Y:S04]  /*7d50*/  STL.128 [R1+0x400], R144 ;  /* 0x0004009001007387 */ /* 0x000fe80000100c00 */
[----:B------:R2:W-:Y:S04]  /*7d60*/  STL.128 [R1+0x410], R148 ;  /* 0x0004109401007387 */ /* 0x0005e80000100c00 */
[----:B------:R-:W4:Y:S04]  /*7d70*/  LDL R171, [R1+0x220] ;  /* 0x0002200001ab7983 */ /* 0x000f280000100800 */
[----:B------:R-:W5:Y:S04]  /*7d80*/  LDL R155, [R1+0x224] ;  /* 0x00022400019b7983 */ /* 0x000f680000100800 */
        /* <DEDUP_REMOVED lines=60> */
[----:B--2---:R-:W2:Y:S04]  /*8150*/  LDL R150, [R1+0x318] ;  /* 0x0003180001967983 */ /* 0x004ea80000100800 */
[----:B------:R-:W2:Y:S04]  /*8160*/  LDL R148, [R1+0x31c] ;  /* 0x00031c0001947983 */ /* 0x000ea80000100800 */
        /* <DEDUP_REMOVED lines=63> */
[----:B------:R-:W2:Y:S01]  /*8560*/  LDL R14, [R1+0x41c] ;  /* 0x00041c00010e7983 */ /* 0x000ea20000100800 */
        /* <DEDUP_REMOVED lines=22> */
[----:B---3--:R-:W-:Y:S02]  /*86d0*/  @!P6 IMAD R13, R13, 0x8, R6 ;  /* 0x000000080d0de824 */ /* 0x008fe400078e0206 */
[----:B------:R-:W-:Y:S01]  /*86e0*/  FADD.FTZ R175, R175, R8 ;  /* 0x00000008afaf7221 */ /* 0x000fe20000010000 */
[----:B------:R-:W-:Y:S01]  /*86f0*/  FADD.FTZ R212, R212, R205 ;  /* 0x000000cdd4d47221 */ /* 0x000fe20000010000 */
[----:B------:R-:W-:Y:S02]  /*8700*/  STL [R1+0x88], RZ ;  /* 0x000088ff01007387 */ /* 0x000fe40000100800 */
[----:B------:R-:W-:Y:S01]  /*8710*/  FADD.FTZ R156, R156, R175 ;  /* 0x000000af9c9c7221 */ /* 0x000fe20000010000 */
[----:B------:R-:W-:Y:S01]  /*8720*/  FADD.FTZ R157, R11, R212 ;  /* 0x000000d40b9d7221 */ /* 0x000fe20000010000 */
[----:B------:R-:W-:Y:S01]  /*8730*/  STL [R1+0x88], R0 ;  /* 0x0000880001007387 */ /* 0x000fe20000100800 */
[----:B------:R-:W-:-:S03]  /*8740*/  @!P6 PRMT R13, RZ, 0x654, R13 ;  /* 0x00000654ff0de816 */ /* 0x000fc6000000000d */
[----:B------:R-:W-:Y:S04]  /*8750*/  STL [R1+0x88], R0 ;  /* 0x0000880001007387 */ /* 0x000fe80000100800 */
[----:B------:R-:W-:Y:S04]  /*8760*/  STL [R1+0x88], R0 ;  /* 0x0000880001007387 */ /* 0x000fe80000100800 */
[----:B------:R-:W-:Y:S04]  /*8770*/  STL [R1+0x88], R0 ;  /* 0x0000880001007387 */ /* 0x000fe80000100800 */
[----:B------:R-:W-:Y:S04]  /*8780*/  STL [R1+0x88], R0 ;  /* 0x0000880001007387 */ /* 0x000fe80000100800 */
[----:B------:R3:W-:Y:S04]  /*8790*/  STL [R1+0x88], R0 ;  /* 0x0000880001007387 */ /* 0x0007e80000100800 */
[----:B------:R1:W-:Y:S04]  /*87a0*/  STL [R1+0x434], R10 ;  /* 0x0004340a01007387 */ /* 0x0003e80000100800 */
[----:B------:R1:W-:Y:S04]  /*87b0*/  STL.64 [R1+0x440], R156 ;  /* 0x0004409c01007387 */ /* 0x0003e80000100a00 */
[----:B----4-:R4:W-:Y:S04]  /*87c0*/  STL [R1+0x220], R171 ;  /* 0x000220ab01007387 */ /* 0x0109e80000100800 */
[----:B-----5:R4:W-:Y:S04]  /*87d0*/  STL [R1+0x224], R155 ;  /* 0x0002249b01007387 */ /* 0x0209e80000100800 */
[----:B------:R4:W-:Y:S04]  /*87e0*/  STL [R1+0x228], R153 ;  /* 0x0002289901007387 */ /* 0x0009e80000100800 */
        /* <DEDUP_REMOVED lines=59> */
[----:B--2---:R4:W-:Y:S04]  /*8ba0*/  STL [R1+0x318], R150 ;  /* 0x0003189601007387 */ /* 0x0049e80000100800 */
        /* <DEDUP_REMOVED lines=65> */
[----:B------:R4:W-:Y:S03]  /*8fc0*/  @!P6 SYNCS.ARRIVE.TRANS64.RED.A1T0 RZ, [R13+URZ], RZ ;  /* 0x000000ff0dffe9a7 */ /* 0x0009e6000810043f */
[----:B---3--:R-:W2:Y:S01]  /*8fd0*/  LDL R0, [R1+0x70] ;  /* 0x0000700001007983 */ /* 0x008ea20000100800 */
[----:B------:R-:W-:Y:S01]  /*8fe0*/  ISETP.GE.AND P0, PT, R5, 0x1, PT ;  /* 0x000000010500780c */ /* 0x000fe20003f06270 */
[----:B------:R-:W-:-:S06]  /*8ff0*/  UIADD3 UR45, UR45, -0x2, URZ ;  /* 0xfffffffe2d2d7890 */ /* 0x000fcc000fffe03f */
[----:B-1----:R-:W-:Y:S02]  /*9000*/  IMAD.U32 R10, RZ, RZ, UR45 ;  /* 0x0000002dff0a7e24 */ /* 0x002fe4000f8e00ff */
[----:B--2---:R-:W-:-:S05]  /*9010*/  IMAD.SHL.U32 R0, R0, 0x80, RZ ;  /* 0x0000008000007824 */ /* 0x004fca00078e00ff */
[----:B------:R-:W-:-:S05]  /*9020*/  IADD3 R7, R0, UR40, -R123 ;  /* 0x0000002800077c10 */ /* 0x000fca000fffe87b */
[----:B------:R-:W-:Y:S01]  /*9030*/  IMAD.IADD R4, R7, 0x1, R4 ;  /* 0x0000000107047824 */ /* 0x000fe200078e0204 */
[----:B----4-:R-:W-:Y:S06]  /*9040*/  @!P0 BRA `(.L_x_8746) ;  /* 0x0000000000408947 */ /* 0x010fec0003800000 */
[C---:B------:R-:W-:Y:S01]  /*9050*/  ISETP.GT.AND P0, PT, R7.reuse, RZ, PT ;  /* 0x000000ff0700720c */ /* 0x040fe20003f04270 */
[----:B------:R-:W-:Y:S01]  /*9060*/  BSSY B0, `(.L_x_8747) ;  /* 0x000000c000007945 */ /* 0x000fe20003800000 */
[----:B------:R-:W-:-:S11]  /*9070*/  VIADD R6, R7, 0xffffffff ;  /* 0xffffffff07067836 */ /* 0x000fd60000000000 */
[----:B------:R-:W-:Y:S05]  /*9080*/  @P0 BRA `(.L_x_8748) ;  /* 0x0000000000180947 */ /* 0x000fea0003800000 */
[----:B------:R-:W-:Y:S01]  /*9090*/  ISETP.NE.AND P0, PT, R5, 0x1, PT ;  /* 0x000000010500780c */ /* 0x000fe20003f05270 */
[----:B------:R-:W-:-:S12]  /*90a0*/  IMAD.MOV R7, RZ, RZ, -R7 ;  /* 0x000000ffff077224 */ /* 0x000fd800078e0a07 */
[----:B------:R-:W-:-:S05]  /*90b0*/  @P0 IMAD.HI.U32 R2, R7, R2, RZ ;  /* 0x0000000207020227 */ /* 0x000fca00078e00ff */
[----:B------:R-:W-:-:S04]  /*90c0*/  @P0 SHF.R.U32.HI R7, RZ, R3, R2 ;  /* 0x00000003ff070219 */ /* 0x000fc80000011602 */
[----:B------:R-:W-:Y:S01]  /*90d0*/  LOP3.LUT R6, RZ, R7, RZ, 0x33, !PT ;  /* 0x00000007ff067212 */ /* 0x000fe200078e33ff */
[----:B------:R-:W-:Y:S06]  /*90e0*/  BRA `(.L_x_8749) ;  /* 0x00000000000c7947 */ /* 0x000fec0003800000 */
.L_x_8748:
[----:B------:R-:W-:-:S13]  /*90f0*/  ISETP.NE.AND P0, PT, R5, 0x1, PT ;  /* 0x000000010500780c */ /* 0x000fda0003f05270 */
[----:B------:R-:W-:-:S05]  /*9100*/  @P0 IMAD.HI.U32 R2, R6, R2, RZ ;  /* 0x0000000206020227 */ /* 0x000fca00078e00ff */
[----:B------:R-:W-:-:S07]  /*9110*/  @P0 SHF.R.U32.HI R6, RZ, R3, R2 ;  /* 0x00000003ff060219 */ /* 0x000fce0000011602 */
.L_x_8749:
[----:B------:R-:W-:Y:S05]  /*9120*/  BSYNC B0 ;  /* 0x0000000000007941 */ /* 0x000fea0003800000 */
.L_x_8747:
[----:B------:R-:W-:-:S05]  /*9130*/  IMAD R5, R6, R5, R5 ;  /* 0x0000000506057224 */ /* 0x000fca00078e0205 */
[----:B------:R-:W-:-:S07]  /*9140*/  VIMNMX R4, R4, R5, PT ;  /* 0x0000000504047248 */ /* 0x000fce0003fe0100 */
.L_x_8746:
[----:B------:R-:W-:Y:S01]  /*9150*/  IMAD.HI R4, R4, 0x2aaaaaab, RZ ;  /* 0x2aaaaaab04047827 */ /* 0x000fe200078e02ff */
[----:B------:R-:W-:Y:S04]  /*9160*/  BSSY B2, `(.L_x_8750) ;  /* 0x0000012000027945 */ /* 0x000fe80003800000 */
[----:B------:R-:W-:-:S04]  /*9170*/  SHF.R.U32.HI R3, RZ, 0x1f, R4 ;  /* 0x0000001fff037819 */ /* 0x000fc80000011604 */
[----:B------:R-:W-:-:S04]  /*9180*/  LEA.HI.SX32 R3, R4, R3, 0x1c ;  /* 0x0000000304037211 */ /* 0x000fc800078fe2ff */
[----:B------:R-:W-:-:S04]  /*9190*/  VIMNMX R193, R3, UR41, !PT ;  /* 0x0000002903c17c48 */ /* 0x000fc8000ffe0100 */
[----:B------:R-:W-:-:S13]  /*91a0*/  ISETP.GE.AND P0, PT, R10, R193, PT ;  /* 0x000000c10a00720c */ /* 0x000fda0003f06270 */
[----:B------:R-:W-:Y:S05]  /*91b0*/  @!P0 BRA `(.L_x_8751) ;  /* 0x0000000000308947 */ /* 0x000fea0003800000 */
[----:B------:R-:W-:Y:S01]  /*91c0*/  BSSY B1, `(.L_x_8752) ;  /* 0x0000009000017945 */ /* 0x000fe20003800000 */
.L_x_8754:
[----:B------:R-:W-:Y:S01]  /*91d0*/  BSSY B0, `(.L_x_8753) ;  /* 0x0000004000007945 */ /* 0x000fe20003800000 */
[----:B------:R-:W-:Y:S01]  /*91e0*/  VIADD R0, R16, 0x170 ;  /* 0x0000017010007836 */ /* 0x000fe20000000000 */
[----:B------:R-:W-:-:S07]  /*91f0*/  MOV R205, 0x9210 ;  /* 0x0000921000cd7802 */ /* 0x000fce0000000f00 */
[----:B------:R-:W-:Y:S05]  /*9200*/  CALL.REL.NOINC `($_ZN7cutlass13device_kernelIN5flash11enable_sm90INS1_16FlashAttnFwdSm90INS1_25CollectiveMainloopFwdSm90ILi2EN4cute5tupleIJNS5_1CILi1EEES8_S8_EEENS6_IJNS7_ILi128EEENS7_ILi96EEENS7_ILi64EEEEEELi256ENS_6half_tEfNS_4arch4Sm90ELb0ELb1ELb0ELb0ELb0ELb0ELb1ELb1ELb0ELb0ELb0ELb0EEENS1_21CollectiveEpilogueFwdINS6_IJSA_NS7_ILi256EEESB_EEES9_SE_SG_Li256ELb0ELb0ELb0ELb0EEENS1_30DynamicPersistentTileSchedulerILi256ELi32ELb0ELb0ELb1EEEEEEEEEvNT_6ParamsE$_ZZN5flash25CollectiveMainloopFwdSm90ILi2EN4cute5tupleIJNS1_1CILi1EEES4_S4_EEENS2_IJNS3_ILi128EEENS3_ILi96EEENS3_ILi64EEEEEELi256EN7cutlass6half_tEfNSA_4arch4Sm90ELb0ELb1ELb0ELb0ELb0ELb0ELb1ELb1ELb0ELb0ELb0ELb0EE3mmaINS_16FlashAttnFwdSm90ISE_NS_21CollectiveEpilogueFwdINS2_IJS6_NS3_ILi256EEES7_EEES5_SB_SD_Li256ELb0ELb0ELb0ELb0EEENS_30DynamicPersistentTileSchedulerILi256ELi32ELb0ELb0ELb1EEEE13SharedStorageENS1_6TensorINS1_11ArrayEngineIfLm128EEENS1_6LayoutINS2_IJNS2_IJNS3_ILi2EEEST_NS3_ILi32EEEEEES4_S4_EEENS2_IJNS2_IJS4_ST_NS3_ILi4EEEEEENS3_ILi0EEESZ_EEEEEEENS_7SoftmaxILi2ELi0EEEEEbRKNSE_6ParamsENSA_25PipelineTmaAsyncNoClusterILi2ENSA_16PipelineTmaAsyncILi2EEEEES1B_RNSA_13PipelineStateILj2EEERT0_RT1_iRiRKNS_16SeqlenInfoQKNewKILb0ELb0EEENS2_IJiiiiEEERT_ENKUliT_T0_T1_E_clIZSF_ISO_S12_S14_EbS17_S1B_S1B_S1E_S1G_S1I_iS1J_S1N_S1O_S1Q_EUlRS1R_iE1_NS3_ILb0EEENS3_ILb1EEEEEDaiS1R_S1S_S1T_) ;  /* 0x000001ac00207944 */ /* 0x000fea0003c00000 */
[----:B------:R-:W-:Y:S05]  /*9210*/  BSYNC B0 ;  /* 0x0000000000007941 */ /* 0x000fea0003800000 */
.L_x_8753:
[C---:B------:R-:W-:Y:S01]  /*9220*/  ISETP.GT.AND P0, PT, R10.reuse, R193, PT ;  /* 0x000000c10a00720c */ /* 0x040fe20003f04270 */
[----:B------:R-:W-:-:S12]  /*9230*/  VIADD R10, R10, 0xffffffff ;  /* 0xffffffff0a0a7836 */ /* 0x000fd80000000000 */
[----:B------:R-:W-:Y:S05]  /*9240*/  @P0 BRA `(.L_x_8754) ;  /* 0xfffffffc00e00947 */ /* 0x000fea000383ffff */
[----:B------:R-:W-:Y:S05]  /*9250*/  BSYNC B1 ;  /* 0x0000000000017941 */ /* 0x000fea0003800000 */
.L_x_8752:
[----:B------:R-:W2:Y:S02]  /*9260*/  LDL R0, [R1+0x70] ;  /* 0x0000700001007983 */ /* 0x000ea40000100800 */
[----:B--2---:R-:W-:-:S07]  /*9270*/  IMAD.SHL.U32 R0, R0, 0x80, RZ ;  /* 0x0000008000007824 */ /* 0x004fce00078e00ff */
.L_x_8751:
[----:B------:R-:W-:Y:S05]  /*9280*/  BSYNC B2 ;  /* 0x0000000000027941 */ /* 0x000fea0003800000 */
.L_x_8750:
[----:B------:R-:W1:Y:S01]  /*9290*/  LDC R5, c[0x0][0xadc] ;  /* 0x0002b700ff057b82 */ /* 0x000e620000000800 */
[----:B------:R-:W-:Y:S02]  /*92a0*/  ULDC UR4, c[0x0][0x288] ;  /* 0x0000a20000047ab9 */ /* 0x000fe40000000800 */
[----:B------:R-:W-:-:S06]  /*92b0*/  UIADD3 UR4, UR40, 0x80, -UR4 ;  /* 0x0000008028047890 */ /* 0x000fcc000fffe804 */
[----:B------:R-:W-:Y:S01]  /*92c0*/  VIADD R0, R0, UR4 ;  /* 0x0000000400007c36 */ /* 0x000fe20008000000 */
[----:B------:R-:W-:-:S03]  /*92d0*/  ULDC UR4, c[0x0][0xad4] ;  /* 0x0002b50000047ab9 */ /* 0x000fc60000000800 */
[----:B------:R-:W-:Y:S01]  /*92e0*/  VIADD R2, R0, -UR4 ;  /* 0x8000000400027c36 */ /* 0x000fe20008000000 */
[----:B-1----:R-:W-:-:S13]  /*92f0*/  ISETP.GE.AND P0, PT, R5, 0x1, PT ;  /* 0x000000010500780c */ /* 0x002fda0003f06270 */
[----:B------:R-:W-:Y:S05]  /*9300*/  @!P0 BRA `(.L_x_8755) ;  /* 0x0000000000448947 */ /* 0x000fea0003800000 */
        /* <DEDUP_REMOVED lines=10> */
.L_x_8757:
[----:B------:R-:W-:-:S13]  /*93b0*/  ISETP.NE.AND P0, PT, R5, 0x1, PT ;  /* 0x000000010500780c */ /* 0x000fda0003f05270 */
[----:B------:R-:W1:Y:S02]  /*93c0*/  @P0 LDC.64 R6, c[0x0][0xae0] ;  /* 0x0002b800ff060b82 */ /* 0x000e640000000a00 */
[----:B-1----:R-:W-:-:S05]  /*93d0*/  @P0 IMAD.HI.U32 R4, R0, R6, RZ ;  /* 0x0000000600040227 */ /* 0x002fca00078e00ff */
[----:B------:R-:W-:-:S07]  /*93e0*/  @P0 SHF.R.U32.HI R0, RZ, R7, R4 ;  /* 0x00000007ff000219 */ /* 0x000fce0000011604 */
.L_x_8758:
[----:B------:R-:W-:Y:S05]  /*93f0*/  BSYNC B0 ;  /* 0x0000000000007941 */ /* 0x000fea0003800000 */
.L_x_8756:
[----:B------:R-:W-:-:S05]  /*9400*/  IMAD R3, R0, R5, RZ ;  /* 0x0000000500037224 */ /* 0x000fca00078e02ff */
[----:B------:R-:W-:-:S07]  /*9410*/  VIMNMX R2, R2, R3, !PT ;  /* 0x0000000302027248 */ /* 0x000fce0007fe0100 */
.L_x_8755:
[----:B------:R-:W-:-:S04]  /*9420*/  VIADD R2, R2, 0x5f ;  /* 0x0000005f02027836 */ /* 0x000fc80000000000 */
[----:B------:R-:W-:-:S05]  /*9430*/  IMAD.HI R2, R2, 0x2aaaaaab, RZ ;  /* 0x2aaaaaab02027827 */ /* 0x000fca00078e02ff */
[----:B------:R-:W-:-:S04]  /*9440*/  SHF.R.U32.HI R3, RZ, 0x1f, R2 ;  /* 0x0000001fff037819 */ /* 0x000fc80000011602 */
[----:B------:R-:W-:-:S04]  /*9450*/  LEA.HI.SX32 R2, R2, R3, 0x1c ;  /* 0x0000000302027211 */ /* 0x000fc800078fe2ff */
[----:B------:R-:W-:-:S04]  /*9460*/  VIMNMX R2, R2, UR41, !PT ;  /* 0x0000002902027c48 */ /* 0x000fc8000ffe0100 */
[----:B------:R-:W-:-:S13]  /*9470*/  ISETP.GE.AND P0, PT, R10, R2, PT ;  /* 0x000000020a00720c */ /* 0x000fda0003f06270 */
[----:B------:R-:W-:Y:S05]  /*9480*/  @!P0 BRA `(.L_x_8759) ;  /* 0x0000009400e88947 */ /* 0x000fea0003800000 */
.L_x_8776:
[----:B-12---:R-:W2:Y:S04]  /*9490*/  LD.E R3, desc[UR46][R22.64+0x210] ;  /* 0x0002102e16037980 */ /* 0x006ea8000c101900 */
[----:B------:R-:W3:Y:S01]  /*94a0*/  LD.E R0, desc[UR46][R22.64+0x218] ;  /* 0x0002182e16007980 */ /* 0x000ee2000c101900 */
[----:B--2---:R-:W-:-:S05]  /*94b0*/  VIADD R3, R3, 0x1 ;  /* 0x0000000103037836 */ /* 0x004fca0000000000 */
[----:B------:R-:W-:-:S13]  /*94c0*/  ISETP.NE.AND P1, PT, R3, 0x2, PT ;  /* 0x000000020300780c */ /* 0x000fda0003f25270 */
[----:B------:R1:W5:Y:S04]  /*94d0*/  @P1 LD.E R9, desc[UR46][R22.64+0x214] ;  /* 0x0002142e16091980 */ /* 0x000368000c101900 */
[----:B------:R-:W2:Y:S01]  /*94e0*/  @!P1 LD.E R4, desc[UR46][R22.64+0x214] ;  /* 0x0002142e16049980 */ /* 0x000ea2000c101900 */
[----:B---3--:R-:W-:-:S03]  /*94f0*/  VIADD R7, R0, 0x1 ;  /* 0x0000000100077836 */ /* 0x008fc60000000000 */
[----:B------:R3:W-:Y:S04]  /*9500*/  ST.E desc[UR46][R22.64+0x210], R3 ;  /* 0x0002100316007985 */ /* 0x0007e8000c10192e */
[----:B------:R1:W-:Y:S04]  /*9510*/  ST.E desc[UR46][R22.64+0x218], R7 ;  /* 0x0002180716007985 */ /* 0x0003e8000c10192e */
[----:B------:R1:W-:Y:S01]  /*9520*/  @!P1 ST.E desc[UR46][R22.64+0x210], RZ ;  /* 0x000210ff16009985 */ /* 0x0003e2000c10192e */
[----:B--2---:R-:W-:-:S05]  /*9530*/  @!P1 LOP3.LUT R9, R4, 0x1, RZ, 0x3c, !PT ;  /* 0x0000000104099812 */ /* 0x004fca00078e3cff */
[----:B------:R1:W-:Y:S04]  /*9540*/  @!P1 ST.E desc[UR46][R22.64+0x214], R9 ;  /* 0x0002140916009985 */ /* 0x0003e8000c10192e */
[----:B------:R-:W2:Y:S04]  /*9550*/  LDL.64 R72, [R1+0x188] ;  /* 0x0001880001487983 */ /* 0x000ea80000100a00 */
[----:B--2---:R-:W2:Y:S01]  /*9560*/  LD.E R0, desc[UR46][R72.64+0x1c] ;  /* 0x00001c2e48007980 */ /* 0x004ea2000c101900 */
[----:B------:R-:W-:Y:S01]  /*9570*/  IMAD.MOV.U32 R5, RZ, RZ, R10 ;  /* 0x000000ffff057224 */ /* 0x000fe200078e000a */
[----:B------:R-:W-:Y:S05]  /*9580*/  YIELD ;  /* 0x0000000000007946 */ /* 0x000fea0003800000 */
[----:B------:R-:W-:Y:S01]  /*9590*/  BSSY B0, `(.L_x_8760) ;  /* 0x0000008000007945 */ /* 0x000fe20003800000 */
[----:B------:R-:W-:Y:S01]  /*95a0*/  VIADD R10, R10, 0xffffffff ;  /* 0xffffffff0a0a7836 */ /* 0x000fe20000000000 */
[----:B------:R-:W-:Y:S01]  /*95b0*/  ISETP.GT.AND P0, PT, R5, R2, PT ;  /* 0x000000020500720c */ /* 0x000fe20003f04270 */
[----:B---3--:R-:W-:Y:S01]  /*95c0*/  @!P1 IMAD.MOV.U32 R3, RZ, RZ, RZ ;  /* 0x000000ffff039224 */ /* 0x008fe200078e00ff */
[----:B--2---:R-:W-:-:S04]  /*95d0*/  LOP3.LUT R0, R0, 0x1, RZ, 0xfc, !PT ;  /* 0x0000000100007812 */ /* 0x004fc800078efcff */
[----:B------:R-:W-:-:S13]  /*95e0*/  ISETP.NE.AND P2, PT, R0, 0x3, PT ;  /* 0x000000030000780c */ /* 0x000fda0003f45270 */
[----:B-1----:R-:W-:Y:S05]  /*95f0*/  @!P2 BRA `(.L_x_8761) ;  /* 0x000000000004a947 */ /* 0x002fea0003800000 */
[----:B------:R-:W-:Y:S01]  /*9600*/  BPT.TRAP 0x1 ;  /* 0x000000040000795c */ /* 0x000fe20000300000 */
.L_x_8761:
[----:B------:R-:W-:Y:S05]  /*9610*/  BSYNC B0 ;  /* 0x0000000000007941 */ /* 0x000fea0003800000 */
.L_x_8760:
[----:B------:R-:W2:Y:S01]  /*9620*/  LD.E.64 R4, desc[UR46][R72.64+0x8] ;  /* 0x0000082e48047980 */ /* 0x000ea2000c101b00 */
[----:B-----5:R-:W-:Y:S02]  /*9630*/  SHF.L.U32 R8, R9, 0x1f, RZ ;  /* 0x0000001f09087819 */ /* 0x020fe400000006ff */
[----:B--2---:R-:W-:-:S05]  /*9640*/  MOV R4, R4 ;  /* 0x0000000400047202 */ /* 0x004fca0000000f00 */
[----:B------:R-:W-:-:S04]  /*9650*/  IMAD R3, R3, 0x8, R4 ;  /* 0x0000000803037824 */ /* 0x000fc800078e0204 */
[----:B------:R1:W2:Y:S01]  /*9660*/  SYNCS.PHASECHK.TRANS64.TRYWAIT P1, [R3+URZ], R8 ;  /* 0x00000008030075a7 */ /* 0x0002a2000802017f */
[----:B------:R-:W3:Y:S04]  /*9670*/  LD.E R4, desc[UR46][R72.64+0x1c] ;  /* 0x00001c2e48047980 */ /* 0x000ee8000c101900 */
[----:B------:R1:W5:Y:S04]  /*9680*/  LD.E R0, desc[UR46][R22.64+0x210] ;  /* 0x0002102e16007980 */ /* 0x000368000c101900 */
[----:B------:R1:W5:Y:S01]  /*9690*/  LD.E R6, desc[UR46][R22.64+0x214] ;  /* 0x0002142e16067980 */ /* 0x000362000c101900 */
[----:B------:R-:W-:Y:S01]  /*96a0*/  BSSY B0, `(.L_x_8762) ;  /* 0x0000005000007945 */ /* 0x000fe20003800000 */
[----:B---3--:R-:W-:-:S04]  /*96b0*/  LOP3.LUT R4, R4, 0x1, RZ, 0xfc, !PT ;  /* 0x0000000104047812 */ /* 0x008fc800078efcff */
[----:B------:R-:W-:-:S13]  /*96c0*/  ISETP.NE.AND P2, PT, R4, 0x3, PT ;  /* 0x000000030400780c */ /* 0x000fda0003f45270 */
[----:B-12---:R-:W-:Y:S05]  /*96d0*/  @!P2 BRA `(.L_x_8763) ;  /* 0x000000000004a947 */ /* 0x006fea0003800000 */
[----:B------:R-:W-:Y:S01]  /*96e0*/  BPT.TRAP 0x1 ;  /* 0x000000040000795c */ /* 0x000fe20000300000 */
.L_x_8763:
[----:B------:R-:W-:Y:S05]  /*96f0*/  BSYNC B0 ;  /* 0x0000000000007941 */ /* 0x000fea0003800000 */
.L_x_8762:
[----:B------:R-:W-:Y:S04]  /*9700*/  BSSY B0, `(.L_x_8764) ;  /* 0x0000008000007945 */ /* 0x000fe80003800000 */
[----:B------:R-:W-:Y:S05]  /*9710*/  @P1 BRA `(.L_x_8765) ;  /* 0x0000000000181947 */ /* 0x000fea0003800000 */
[----:B------:R-:W2:Y:S01]  /*9720*/  LD.E.64 R4, desc[UR46][R72.64+0x8] ;  /* 0x0000082e48047980 */ /* 0x000ea2000c101b00 */
[----:B-----5:R-:W-:Y:S02]  /*9730*/  SHF.L.U32 R3, R6, 0x1f, RZ ;  /* 0x0000001f06037819 */ /* 0x020fe400000006ff */
[----:B--2---:R-:W-:-:S05]  /*9740*/  MOV R5, R4 ;  /* 0x0000000400057202 */ /* 0x004fca0000000f00 */
[----:B------:R-:W-:-:S04]  /*9750*/  IMAD R0, R0, 0x8, R5 ;  /* 0x0000000800007824 */ /* 0x000fc800078e0205 */
[----:B------:R-:W1:Y:S02]  /*9760*/  SYNCS.PHASECHK.TRANS64.TRYWAIT P1, [R0+URZ], R3 ;  /* 0x00000003000075a7 */ /* 0x000e64000802017f */
[----:B-1----:R-:W-:Y:S05]  /*9770*/  @!P1 BRA `(.L_x_8766) ;  /* 0x000001a000009947 */ /* 0x002fea0003800000 */
.L_x_8765:
[----:B------:R-:W-:Y:S05]  /*9780*/  BSYNC B0 ;  /* 0x0000000000007941 */ /* 0x000fea0003800000 */
.L_x_8764:
[----:B------:R-:W2:Y:S04]  /*9790*/  LD.E R5, desc[UR46][R22.64+0x210] ;  /* 0x0002102e16057980 */ /* 0x000ea8000c101900 */
[----:B------:R-:W2:Y:S01]  /*97a0*/  LDL.64 R8, [R1+0xa0] ;  /* 0x0000a00001087983 */ /* 0x000ea20000100a00 */
[----:B------:R-:W-:Y:S05]  /*97b0*/  WARPSYNC.ALL ;  /* 0x0000000000007948 */ /* 0x000fea0003800000 */
[----:B------:R-:W3:Y:S04]  /*97c0*/  LDL.64 R20, [R1+0x98] ;  /* 0x0000980001147983 */ /* 0x000ee80000100a00 */
[----:B-----5:R-:W4:Y:S04]  /*97d0*/  LDL.64 R6, [R1+0x98] ;  /* 0x0000980001067983 */ /* 0x020f280000100a00 */
[----:B------:R-:W4:Y:S01]  /*97e0*/  LDL.64 R12, [R1+0x98] ;  /* 0x00009800010c7983 */ /* 0x000f220000100a00 */
[----:B--2---:R-:W-:-:S03]  /*97f0*/  IMAD R4, R5, 0x300, R8 ;  /* 0x0000030005047824 */ /* 0x004fc600078e0208 */
[----:B------:R-:W2:Y:S01]  /*9800*/  LDL.64 R14, [R1+0x98] ;  /* 0x00009800010e7983 */ /* 0x000ea20000100a00 */
[----:B------:R-:W-:Y:S01]  /*9810*/  IMAD.MOV.U32 R5, RZ, RZ, R9 ;  /* 0x000000ffff057224 */ /* 0x000fe200078e0009 */
[C---:B------:R-:W-:Y:S01]  /*9820*/  R2UR UR6, R4.reuse ;  /* 0x00000000040672ca */ /* 0x040fe200000e0000 */
[----:B------:R-:W-:Y:S01]  /*9830*/  WARPGROUP.ARRIVE ;  /* 0x00000000000079c5 */ /* 0x000fe20000000000 */
[----:B------:R-:W2:Y:S02]  /*9840*/  LDL R11, [R1+0x54] ;  /* 0x00005400010b7983 */ /* 0x000ea40000100800 */
[----:B------:R-:W-:Y:S01]  /*9850*/  R2UR UR7, R5 ;  /* 0x00000000050772ca */ /* 0x000fe200000e0000 */
[----:B------:R-:W-:Y:S02]  /*9860*/  VIADD R8, R4, 0x2 ;  /* 0x0000000204087836 */ /* 0x000fe40000000000 */
[----:B-1----:R-:W-:Y:S01]  /*9870*/  IMAD.MOV.U32 R0, RZ, RZ, 0x1 ;  /* 0x00000001ff007424 */ /* 0x002fe200078e00ff */
[----:B------:R1:W-:Y:S04]  /*9880*/  STL [R1+0x80], RZ ;  /* 0x000080ff01007387 */ /* 0x0003e80000100800 */
[----:B------:R1:W-:Y:S04]  /*9890*/  STL [R1+0x80], R0 ;  /* 0x0000800001007387 */ /* 0x0003e80000100800 */
[----:B------:R1:W-:Y:S04]  /*98a0*/  STL [R1+0x80], R0 ;  /* 0x0000800001007387 */ /* 0x0003e80000100800 */
[----:B------:R1:W-:Y:S04]  /*98b0*/  STL [R1+0x80], R0 ;  /* 0x0000800001007387 */ /* 0x0003e80000100800 */
[----:B------:R1:W-:Y:S01]  /*98c0*/  STL [R1+0x80], R0 ;  /* 0x0000800001007387 */ /* 0x0003e20000100800 */
[----:B---3--:R-:W-:-:S02]  /*98d0*/  R2UR UR4, R20 ;  /* 0x00000000140472ca */ /* 0x008fc400000e0000 */
[----:B------:R-:W-:-:S13]  /*98e0*/  R2UR UR5, R21 ;  /* 0x00000000150572ca */ /* 0x000fda00000e0000 */
[----:B------:R-:W-:Y:S01]  /*98f0*/  HGMMA.64x96x16.F32 R24, gdesc[UR4], RZ, !UPT, gsb0 ;  /* 0x01600000041879f0 */ /* 0x000fe2000c0008ff */
[----:B----4-:R-:W-:Y:S01]  /*9900*/  VIADD R6, R6, 0x2 ;  /* 0x0000000206067836 */ /* 0x010fe20000000000 */
[----:B------:R-:W-:Y:S02]  /*9910*/  R2UR UR6, R8 ;  /* 0x00000000080672ca */ /* 0x000fe400000e0000 */
[----:B------:R-:W-:Y:S02]  /*9920*/  R2UR UR7, R9 ;  /* 0x00000000090772ca */ /* 0x000fe400000e0000 */
[----:B------:R-:W-:Y:S02]  /*9930*/  R2UR UR4, R6 ;  /* 0x00000000060472ca */ /* 0x000fe400000e0000 */
[----:B------:R-:W-:Y:S01]  /*9940*/  R2UR UR5, R7 ;  /* 0x00000000070572ca */ /* 0x000fe200000e0000 */
[----:B------:R-:W-:Y:S02]  /*9950*/  VIADD R12, R12, 0x4 ;  /* 0x000000040c0c7836 */ /* 0x000fe40000000000 */
[----:B------:R-:W-:-:S02]  /*9960*/  VIADD R6, R4, 0x4 ;  /* 0x0000000404067836 */ /* 0x000fc40000000000 */
[----:B------:R-:W-:Y:S01]  /*9970*/  IMAD.MOV.U32 R7, RZ, RZ, R9 ;  /* 0x000000ffff077224 */ /* 0x000fe200078e0009 */
[----:B------:R-:W-:Y:S02]  /*9980*/  WARPGROUP.DEPBAR.LE gsb0, 0x0 ;  /* 0x00008000000079c5 */ /* 0x000fe40000010000 */
[----:B------:R1:W5:Y:S04]  /*9990*/  LD.E R3, desc[UR46][R22.64+0x210] ;  /* 0x0002102e16037980 */ /* 0x000368000c101900 */
[----:B------:R1:W5:Y:S01]  /*99a0*/  LD.E R5, desc[UR46][R22.64+0x214] ;  /* 0x0002142e16057980 */ /* 0x000362000c101900 */
[----:B------:R-:W-:-:S06]  /*99b0*/  WARPGROUP.ARRIVE ;  /* 0x00000000000079c5 */ /* 0x000fcc0000000000 */
[----:B------:R-:W-:Y:S01]  /*99c0*/  HGMMA.64x96x16.F32 R24, gdesc[UR4], R24, gsb0 ;  /* 0x01600000041879f0 */ /* 0x000fe20008000818 */
[----:B------:R-:W-:Y:S02]  /*99d0*/  R2UR UR6, R6 ;  /* 0x00000000060672ca */ /* 0x000fe400000e0000 */
[----:B------:R-:W-:Y:S02]  /*99e0*/  R2UR UR7, R7 ;  /* 0x00000000070772ca */ /* 0x000fe400000e0000 */
[----:B------:R-:W-:Y:S02]  /*99f0*/  R2UR UR4, R12 ;  /* 0x000000000c0472ca */ /* 0x000fe400000e0000 */
[----:B------:R-:W-:Y:S01]  /*9a00*/  R2UR UR5, R13 ;  /* 0x000000000d0572ca */ /* 0x000fe200000e0000 */
[----:B------:R-:W-:Y:S02]  /*9a10*/  VIADD R6, R4, 0x6 ;  /* 0x0000000604067836 */ /* 0x000fe40000000000 */
[----:B--2---:R-:W-:-:S02]  /*9a20*/  VIADD R14, R14, 0x6 ;  /* 0x000000060e0e7836 */ /* 0x004fc40000000000 */
[----:B------:R-:W-:Y:S01]  /*9a30*/  IMAD.MOV.U32 R7, RZ, RZ, R9 ;  /* 0x000000ffff077224 */ /* 0x000fe200078e0009 */
[----:B------:R-:W-:Y:S02]  /*9a40*/  WARPGROUP.DEPBAR.LE gsb0, 0x0 ;  /* 0x00008000000079c5 */ /* 0x000fe40000010000 */
[----:B------:R-:W-:-:S06]  /*9a50*/  WARPGROUP.ARRIVE ;  /* 0x00000000000079c5 */ /* 0x000fcc0000000000 */
[----:B------:R-:W-:Y:S01]  /*9a60*/  HGMMA.64x96x16.F32 R24, gdesc[UR4], R24, gsb0 ;  /* 0x01600000041879f0 */ /* 0x000fe20008000818 */
[----:B------:R-:W-:Y:S02]  /*9a70*/  R2UR UR6, R6 ;  /* 0x00000000060672ca */ /* 0x000fe400000e0000 */
[----:B------:R-:W-:Y:S02]  /*9a80*/  R2UR UR7, R7 ;  /* 0x00000000070772ca */ /* 0x000fe400000e0000 */
[----:B------:R-:W-:Y:S02]  /*9a90*/  R2UR UR4, R14 ;  /* 0x000000000e0472ca */ /* 0x000fe400000e0000 */
[----:B------:R-:W-:Y:S02]  /*9aa0*/  R2UR UR5, R15 ;  /* 0x000000000f0572ca */ /* 0x000fe400000e0000 */
[----:B------:R-:W-:-:S04]  /*9ab0*/  LOP3.LUT R11, R11, 0x1, RZ, 0xfc, !PT ;  /* 0x000000010b0b7812 */ /* 0x000fc800078efcff */
[----:B------:R-:W-:Y:S01]  /*9ac0*/  ISETP.NE.AND P2, PT, R11, 0x3, PT ;  /* 0x000000030b00780c */ /* 0x000fe20003f45270 */
[----:B------:R-:W-:Y:S02]  /*9ad0*/  WARPGROUP.DEPBAR.LE gsb0, 0x0 ;  /* 0x00008000000079c5 */ /* 0x000fe40000010000 */
[----:B------:R-:W-:-:S06]  /*9ae0*/  WARPGROUP.ARRIVE ;  /* 0x00000000000079c5 */ /* 0x000fcc0000000000 */
[----:B------:R-:W-:Y:S01]  /*9af0*/  HGMMA.64x96x16.F32 R24, gdesc[UR4], R24, gsb0 ;  /* 0x01600000041879f0 */ /* 0x000fe20008000818 */
[----:B------:R-:W-:Y:S02]  /*9b00*/  BSSY B0, `(.L_x_8767) ;  /* 0x0000004000007945 */ /* 0x000fe40003800000 */
[----:B------:R-:W-:Y:S02]  /*9b10*/  WARPGROUP.DEPBAR.LE gsb0, 0x0 ;  /* 0x00008000000079c5 */ /* 0x000fe40000010000 */
[----:B-1----:R-:W-:Y:S05]  /*9b20*/  @!P2 BRA `(.L_x_8768) ;  /* 0x000000000004a947 */ /* 0x002fea0003800000 */
[----:B------:R-:W-:Y:S01]  /*9b30*/  BPT.TRAP 0x1 ;  /* 0x000000040000795c */ /* 0x000fe20000300000 */
.L_x_8768:
[----:B------:R-:W-:Y:S05]  /*9b40*/  BSYNC B0 ;  /* 0x0000000000007941 */ /* 0x000fea0003800000 */
.L_x_8767:
[----:B------:R-:W2:Y:S01]  /*9b50*/  LDL.64 R6, [R1+0x40] ;  /* 0x0000400001067983 */ /* 0x000ea20000100a00 */
[----:B-----5:R-:W-:Y:S02]  /*9b60*/  SHF.L.U32 R8, R5, 0x1f, RZ ;  /* 0x0000001f05087819 */ /* 0x020fe400000006ff */
[----:B--2---:R-:W-:-:S05]  /*9b70*/  MOV R6, R6 ;  /* 0x0000000600067202 */ /* 0x004fca0000000f00 */
[----:B------:R-:W-:-:S04]  /*9b80*/  IMAD R3, R3, 0x8, R6 ;  /* 0x0000000803037824 */ /* 0x000fc800078e0206 */
[----:B------:R1:W2:Y:S01]  /*9b90*/  SYNCS.PHASECHK.TRANS64.TRYWAIT P1, [R3+URZ], R8 ;  /* 0x00000008030075a7 */ /* 0x0002a2000802017f */
[----:B------:R1:W5:Y:S04]  /*9ba0*/  LD.E R4, desc[UR46][R22.64+0x210] ;  /* 0x0002102e16047980 */ /* 0x000368000c101900 */
[----:B------:R1:W5:Y:S01]  /*9bb0*/  LD.E R5, desc[UR46][R22.64+0x214] ;  /* 0x0002142e16057980 */ /* 0x000362000c101900 */
[----:B------:R-:W-:Y:S04]  /*9bc0*/  BSSY B0, `(.L_x_8769) ;  /* 0x0000003000007945 */ /* 0x000fe80003800000 */
[----:B------:R-:W-:Y:S05]  /*9bd0*/  @!P2 BRA `(.L_x_8770) ;  /* 0x000000000004a947 */ /* 0x000fea0003800000 */
[----:B------:R-:W-:Y:S01]  /*9be0*/  BPT.TRAP 0x1 ;  /* 0x000000040000795c */ /* 0x000fe20000300000 */
.L_x_8770:
[----:B------:R-:W-:Y:S05]  /*9bf0*/  BSYNC B0 ;  /* 0x0000000000007941 */ /* 0x000fea0003800000 */
.L_x_8769:
[----:B------:R-:W-:Y:S04]  /*9c00*/  BSSY B0, `(.L_x_8771) ;  /* 0x0000006000007945 */ /* 0x000fe80003800000 */
[----:B--2---:R-:W-:Y:S05]  /*9c10*/  @P1 BRA `(.L_x_8772) ;  /* 0x0000000000101947 */ /* 0x004fea0003800000 */
[----:B-----5:R-:W-:Y:S01]  /*9c20*/  IMAD R4, R4, 0x8, R6 ;  /* 0x0000000804047824 */ /* 0x020fe200078e0206 */
[----:B------:R-:W-:-:S04]  /*9c30*/  SHF.L.U32 R5, R5, 0x1f, RZ ;  /* 0x0000001f05057819 */ /* 0x000fc800000006ff */
[----:B------:R-:W2:Y:S02]  /*9c40*/  SYNCS.PHASECHK.TRANS64.TRYWAIT P1, [R4+URZ], R5 ;  /* 0x00000005040075a7 */ /* 0x000ea4000802017f */
[----:B--2---:R-:W-:Y:S05]  /*9c50*/  @!P1 BRA `(.L_x_8773) ;  /* 0x0000019800dc9947 */ /* 0x004fea0003800000 */
.L_x_8772:
[----:B------:R-:W-:Y:S05]  /*9c60*/  BSYNC B0 ;  /* 0x0000000000007941 */ /* 0x000fea0003800000 */
.L_x_8771:
[----:B------:R-:W3:Y:S04]  /*9c70*/  LD.E R11, desc[UR46][R22.64+0x210] ;  /* 0x0002102e160b7980 */ /* 0x000ee8000c101900 */
[----:B------:R-:W3:Y:S04]  /*9c80*/  LDL.64 R6, [R1+0x118] ;  /* 0x0001180001067983 */ /* 0x000ee80000100a00 */
[----:B-1----:R-:W4:Y:S04]  /*9c90*/  LDL R3, [R1+0x90] ;  /* 0x0000900001037983 */ /* 0x002f280000100800 */
[----:B--2--5:R-:W2:Y:S04]  /*9ca0*/  LDL.64 R4, [R1+0x110] ;  /* 0x0001100001047983 */ /* 0x024ea80000100a00 */
[----:B------:R-:W2:Y:S04]  /*9cb0*/  LDL.64 R8, [R1+0x110] ;  /* 0x0001100001087983 */ /* 0x000ea80000100a00 */
[----:B------:R-:W2:Y:S04]  /*9cc0*/  LDL.64 R12, [R1+0x110] ;  /* 0x00011000010c7983 */ /* 0x000ea80000100a00 */
[----:B------:R-:W2:Y:S01]  /*9cd0*/  LDL.64 R14, [R1+0x110] ;  /* 0x00011000010e7983 */ /* 0x000ea20000100a00 */
[----:B------:R-:W-:Y:S05]  /*9ce0*/  WARPSYNC.ALL ;  /* 0x0000000000007948 */ /* 0x000fea0003800000 */
[----:B------:R-:W-:Y:S01]  /*9cf0*/  WARPGROUP.ARRIVE ;  /* 0x00000000000079c5 */ /* 0x000fe20000000000 */
[----:B------:R-:W2:Y:S01]  /*9d00*/  LDL.64 R20, [R1+0x110] ;  /* 0x0001100001147983 */ /* 0x000ea20000100a00 */
[----:B---3--:R-:W-:Y:S01]  /*9d10*/  IMAD R6, R11, 0xc00, R6 ;  /* 0x00000c000b067824 */ /* 0x008fe200078e0206 */
[----:B------:R-:W-:-:S02]  /*9d20*/  R2UR UR7, R7 ;  /* 0x00000000070772ca */ /* 0x000fc400000e0000 */
[----:B----4-:R-:W-:Y:S02]  /*9d30*/  ISETP.NE.U32.AND P1, PT, R3, RZ, PT ;  /* 0x000000ff0300720c */ /* 0x010fe40003f25070 */
[----:B------:R-:W-:Y:S02]  /*9d40*/  R2UR UR6, R6 ;  /* 0x00000000060672ca */ /* 0x000fe400000e0000 */
[----:B--2---:R-:W-:Y:S02]  /*9d50*/  R2UR UR4, R4 ;  /* 0x00000000040472ca */ /* 0x004fe400000e0000 */
[----:B------:R-:W-:-:S07]  /*9d60*/  R2UR UR5, R5 ;  /* 0x00000000050572ca */ /* 0x000fce00000e0000 */
[----:B------:R-:W-:-:S06]  /*9d70*/  VOTEU.ANY UP0, P1 ;  /* 0x00000000003f7886 */ /* 0x000fcc0000800100 */
[----:B------:R-:W-:Y:S01]  /*9d80*/  HGMMA.64x96x16.F32 R24, gdesc[UR4], R24, UP0, gsb0 ;  /* 0x01600000041879f0 */ /* 0x000fe2000b800818 */
[----:B------:R-:W-:Y:S02]  /*9d90*/  VIADD R8, R8, 0x2 ;  /* 0x0000000208087836 */ /* 0x000fe40000000000 */
        /* <DEDUP_REMOVED lines=126> */
[----:B------:R-:W-:Y:S01]  /*a580*/  R2UR UR5, R21 ;  /* 0x00000000150572ca */ /* 0x000fe200000e0000 */
[----:B--2---:R-:W-:Y:S01]  /*a590*/  VIADD R8, R8, 0xc02 ;  /* 0x00000c0208087836 */ /* 0x004fe20000000000 */
[----:B------:R-:W-:Y:S02]  /*a5a0*/  WARPGROUP.DEPBAR.LE gsb0, 0x0 ;  /* 0x00008000000079c5 */ /* 0x000fe40000010000 */
[----:B------:R-:W-:-:S09]  /*a5b0*/  WARPGROUP.ARRIVE ;  /* 0x00000000000079c5 */ /* 0x000fd20000000000 */
[----:B------:R-:W-:Y:S01]  /*a5c0*/  HGMMA.64x96x16.F32 R24, gdesc[UR4], R24, gsb0 ;  /* 0x01600000041879f0 */ /* 0x000fe20008000818 */
[----:B------:R-:W-:Y:S02]  /*a5d0*/  VIADD R4, R6, 0x902 ;  /* 0x0000090206047836 */ /* 0x000fe40000000000 */
[----:B------:R-:W-:Y:S01]  /*a5e0*/  IMAD.MOV.U32 R5, RZ, RZ, R7 ;  /* 0x000000ffff057224 */ /* 0x000fe200078e0007 */
[----:B------:R-:W-:Y:S02]  /*a5f0*/  R2UR UR4, R8 ;  /* 0x00000000080472ca */ /* 0x000fe400000e0000 */
[----:B------:R-:W-:Y:S02]  /*a600*/  R2UR UR6, R4 ;  /* 0x00000000040672ca */ /* 0x000fe400000e0000 */
[----:B------:R-:W-:Y:S02]  /*a610*/  R2UR UR7, R5 ;  /* 0x00000000050772ca */ /* 0x000fe400000e0000 */
[----:B------:R-:W-:Y:S01]  /*a620*/  R2UR UR5, R9 ;  /* 0x00000000090572ca */ /* 0x000fe200000e0000 */
[----:B---3--:R-:W-:-:S02]  /*a630*/  VIADD R12, R12, 0xc04 ;  /* 0x00000c040c0c7836 */ /* 0x008fc40000000000 */
[----:B------:R-:W-:Y:S01]  /*a640*/  VIADD R4, R6, 0x904 ;  /* 0x0000090406047836 */ /* 0x000fe20000000000 */
[----:B------:R-:W-:Y:S02]  /*a650*/  WARPGROUP.DEPBAR.LE gsb0, 0x0 ;  /* 0x00008000000079c5 */ /* 0x000fe40000010000 */
[----:B------:R-:W-:-:S07]  /*a660*/  WARPGROUP.ARRIVE ;  /* 0x00000000000079c5 */ /* 0x000fce0000000000 */
[----:B------:R-:W-:Y:S01]  /*a670*/  HGMMA.64x96x16.F32 R24, gdesc[UR4], R24, gsb0 ;  /* 0x01600000041879f0 */ /* 0x000fe20008000818 */
[----:B------:R-:W-:Y:S01]  /*a680*/  IMAD.MOV.U32 R5, RZ, RZ, R7 ;  /* 0x000000ffff057224 */ /* 0x000fe200078e0007 */
[----:B------:R-:W-:Y:S02]  /*a690*/  R2UR UR6, R4 ;  /* 0x00000000040672ca */ /* 0x000fe400000e0000 */
[----:B------:R-:W-:Y:S02]  /*a6a0*/  R2UR UR4, R12 ;  /* 0x000000000c0472ca */ /* 0x000fe400000e0000 */
[----:B------:R-:W-:Y:S02]  /*a6b0*/  R2UR UR7, R5 ;  /* 0x00000000050772ca */ /* 0x000fe400000e0000 */
[----:B------:R-:W-:Y:S01]  /*a6c0*/  R2UR UR5, R13 ;  /* 0x000000000d0572ca */ /* 0x000fe200000e0000 */
[----:B----4-:R-:W-:Y:S02]  /*a6d0*/  VIADD R14, R14, 0xc06 ;  /* 0x00000c060e0e7836 */ /* 0x010fe40000000000 */
[----:B------:R-:W-:-:S02]  /*a6e0*/  VIADD R4, R6, 0x906 ;  /* 0x0000090606047836 */ /* 0x000fc40000000000 */
[----:B------:R-:W-:Y:S01]  /*a6f0*/  IMAD.MOV.U32 R5, RZ, RZ, R7 ;  /* 0x000000ffff057224 */ /* 0x000fe200078e0007 */
[----:B------:R-:W-:Y:S02]  /*a700*/  WARPGROUP.DEPBAR.LE gsb0, 0x0 ;  /* 0x00008000000079c5 */ /* 0x000fe40000010000 */
[----:B------:R-:W-:-:S06]  /*a710*/  WARPGROUP.ARRIVE ;  /* 0x00000000000079c5 */ /* 0x000fcc0000000000 */
[----:B------:R-:W-:Y:S01]  /*a720*/  HGMMA.64x96x16.F32 R24, gdesc[UR4], R24, gsb0 ;  /* 0x01600000041879f0 */ /* 0x000fe20008000818 */
[----:B------:R-:W-:Y:S02]  /*a730*/  R2UR UR4, R14 ;  /* 0x000000000e0472ca */ /* 0x000fe400000e0000 */
[----:B------:R-:W-:Y:S02]  /*a740*/  R2UR UR5, R15 ;  /* 0x000000000f0572ca */ /* 0x000fe400000e0000 */
[----:B------:R-:W-:Y:S02]  /*a750*/  R2UR UR6, R4 ;  /* 0x00000000040672ca */ /* 0x000fe400000e0000 */
[----:B------:R-:W-:Y:S01]  /*a760*/  R2UR UR7, R5 ;  /* 0x00000000050772ca */ /* 0x000fe200000e0000 */
[----:B------:R-:W1:Y:S01]  /*a770*/  S2R R19, SR_TID.X ;  /* 0x0000000000137919 */ /* 0x000e620000002100 */
[----:B------:R-:W-:Y:S04]  /*a780*/  STL [R1+0x90], R0 ;  /* 0x0000900001007387 */ /* 0x000fe80000100800 */
[----:B------:R-:W-:Y:S01]  /*a790*/  STL [R1+0x90], R0 ;  /* 0x0000900001007387 */ /* 0x000fe20000100800 */
[----:B------:R-:W-:-:S02]  /*a7a0*/  WARPGROUP.DEPBAR.LE gsb0, 0x0 ;  /* 0x00008000000079c5 */ /* 0x000fc40000010000 */
[----:B------:R-:W-:-:S06]  /*a7b0*/  WARPGROUP.ARRIVE ;  /* 0x00000000000079c5 */ /* 0x000fcc0000000000 */
[----:B------:R-:W-:Y:S01]  /*a7c0*/  HGMMA.64x96x16.F32 R24, gdesc[UR4], R24, gsb0 ;  /* 0x01600000041879f0 */ /* 0x000fe20008000818 */
[----:B------:R-:W-:Y:S01]  /*a7d0*/  STL [R1+0x90], R0 ;  /* 0x0000900001007387 */ /* 0x000fe20000100800 */
[----:B-1----:R-:W-:-:S03]  /*a7e0*/  LOP3.LUT P2, RZ, R19, 0x7f, RZ, 0xc0, !PT ;  /* 0x0000007f13ff7812 */ /* 0x002fc6000784c0ff */
        /* <DEDUP_REMOVED lines=12> */
[----:B------:R-:W-:Y:S01]  /*a8b0*/  STL [R1+0x90], R0 ;  /* 0x0000900001007387 */ /* 0x000fe20000100800 */
[----:B------:R-:W-:-:S02]  /*a8c0*/  WARPGROUP.DEPBAR.LE gsb0, 0x0 ;  /* 0x00008000000079c5 */ /* 0x000fc40000010000 */
[----:B------:R1:W-:Y:S06]  /*a8d0*/  BAR.ARV R203, 0x100 ;  /* 0x000400cb0000751d */ /* 0x0003ec0000002000 */
[----:B------:R-:W2:Y:S04]  /*a8e0*/  @!P2 LD.E.64 R72, desc[UR46][R72.64+0x30] ;  /* 0x0000302e4848a980 */ /* 0x000ea8000c101b00 */
[----:B------:R-:W3:Y:S01]  /*a8f0*/  @!P2 LD.E R3, desc[UR46][R22.64+0x210] ;  /* 0x0002102e1603a980 */ /* 0x000ee2000c101900 */
[----:B--2---:R-:W-:-:S05]  /*a900*/  @!P2 MOV R4, R72 ;  /* 0x000000480004a202 */ /* 0x004fca0000000f00 */
[----:B---3--:R-:W-:-:S05]  /*a910*/  @!P2 IMAD R3, R3, 0x8, R4 ;  /* 0x000000080303a824 */ /* 0x008fca00078e0204 */
[----:B------:R-:W-:-:S04]  /*a920*/  @!P2 PRMT R3, RZ, 0x654, R3 ;  /* 0x00000654ff03a816 */ /* 0x000fc80000000003 */
[----:B------:R2:W-:Y:S01]  /*a930*/  @!P2 SYNCS.ARRIVE.TRANS64.RED.A1T0 RZ, [R3+URZ], RZ ;  /* 0x000000ff03ffa9a7 */ /* 0x0005e2000810043f */
[----:B------:R-:W3:Y:S04]  /*a940*/  LDL.64 R14, [R1+0x430] ;  /* 0x00043000010e7983 */ /* 0x000ee80000100a00 */
[----:B------:R-:W4:Y:S04]  /*a950*/  LDL R20, [R1+0x450] ;  /* 0x0004500001147983 */ /* 0x000f280000100800 */
[----:B------:R-:W4:Y:S01]  /*a960*/  LDL.64 R72, [R1+0x440] ;  /* 0x0004400001487983 */ /* 0x000f220000100a00 */
[----:B---3--:R-:W-:-:S04]  /*a970*/  FMNMX.FTZ R4, R24, R14, !PT ;  /* 0x0000000e18047209 */ /* 0x008fc80007810000 */
        /* <DEDUP_REMOVED lines=50> */
[----:B--2---:R-:W-:-:S03]  /*aca0*/  FMNMX.FTZ R6, R7, R8, !PT ;  /* 0x0000000807067209 */ /* 0x004fc60007810000 */
[----:B------:R-:W-:Y:S04]  /*acb0*/  STL.64 [R1+0x430], R4 ;  /* 0x0004300401007387 */ /* 0x000fe80000100a00 */
[----:B------:R-:W2:Y:S04]  /*acc0*/  LDL R7, [R1+0x434] ;  /* 0x0004340001077983 */ /* 0x000ea80000100800 */
[----:B------:R-:W-:Y:S04]  /*acd0*/  STL [R1+0x430], R6 ;  /* 0x0004300601007387 */ /* 0x000fe80000100800 */
[----:B------:R-:W3:Y:S04]  /*ace0*/  LDL R75, [R1+0x430] ;  /* 0x00043000014b7983 */ /* 0x000ee80000100800 */
[----:B--2---:R-:W2:Y:S01]  /*acf0*/  SHFL.BFLY PT, R4, R7, 0x2, 0x1f ;  /* 0x0c401f0007047f89 */ /* 0x004ea200000e0000 */
[----:B---3--:R-:W-:Y:S01]  /*ad00*/  FADD.FTZ R3, R14, -R75 ;  /* 0x8000004b0e037221 */ /* 0x008fe20000010000 */
[----:B----4-:R-:W-:-:S04]  /*ad10*/  FMUL.FTZ R75, R20, R75 ;  /* 0x0000004b144b7220 */ /* 0x010fc80000410000 */
[----:B------:R-:W-:Y:S01]  /*ad20*/  FFMA.FTZ R152, R24, R20, -R75 ;  /* 0x0000001418987223 */ /* 0x000fe2000001084b */
[----:B--2---:R-:W-:-:S05]  /*ad30*/  FMNMX.FTZ R5, R4, R7, !PT ;  /* 0x0000000704057209 */ /* 0x004fca0007810000 */
[----:B------:R-:W2:Y:S01]  /*ad40*/  SHFL.BFLY PT, R24, R5, 0x1, 0x1f ;  /* 0x0c201f0005187f89 */ /* 0x000ea200000e0000 */
[-CC-:B------:R-:W-:Y:S01]  /*ad50*/  FFMA.FTZ R155, R29, R20.reuse, -R75.reuse ;  /* 0x000000141d9b7223 */ /* 0x180fe2000001084b */
[-C--:B------:R-:W-:Y:S01]  /*ad60*/  FMUL.FTZ R21, R3, R20.reuse ;  /* 0x0000001403157220 */ /* 0x080fe20000410000 */
[-CC-:B------:R-:W-:Y:S01]  /*ad70*/  FFMA.FTZ R3, R25, R20.reuse, -R75.reuse ;  /* 0x0000001419037223 */ /* 0x180fe2000001084b */
[-CC-:B------:R-:W-:Y:S01]  /*ad80*/  FFMA.FTZ R12, R44, R20.reuse, -R75.reuse ;  /* 0x000000142c0c7223 */ /* 0x180fe2000001084b */
[----:B------:R-:W-:Y:S01]  /*ad90*/  MUFU.EX2 R152, R152 ;  /* 0x0000009800987308 */ /* 0x000fe20000000800 */
[----:B------:R-:W-:Y:S01]  /*ada0*/  FFMA.FTZ R154, R28, R20, -R75 ;  /* 0x000000141c9a7223 */ /* 0x000fe2000001084b */
[----:B--2---:R-:W-:-:S05]  /*adb0*/  FMNMX.FTZ R24, R5, R24, !PT ;  /* 0x0000001805187209 */ /* 0x004fca0007810000 */
[----:B------:R-:W-:Y:S01]  /*adc0*/  FMUL.FTZ R29, R24, R20 ;  /* 0x00000014181d7220 */ /* 0x000fe20000410000 */
[----:B------:R-:W-:-:S03]  /*add0*/  FADD.FTZ R25, R15, -R24 ;  /* 0x800000180f197221 */ /* 0x000fc60000010000 */
[-CC-:B------:R-:W-:Y:S01]  /*ade0*/  FFMA.FTZ R153, R26, R20.reuse, -R29.reuse ;  /* 0x000000141a997223 */ /* 0x180fe2000001081d */
[----:B------:R-:W-:Y:S01]  /*adf0*/  FMUL.FTZ R25, R20, R25 ;  /* 0x0000001914197220 */ /* 0x000fe20000410000 */
[-CC-:B------:R-:W-:Y:S01]  /*ae00*/  FFMA.FTZ R187, R27, R20.reuse, -R29.reuse ;  /* 0x000000141bbb7223 */ /* 0x180fe2000001081d */
[----:B------:R-:W-:Y:S01]  /*ae10*/  MUFU.EX2 R21, R21 ;  /* 0x0000001500157308 */ /* 0x000fe20000000800 */
[-CC-:B------:R-:W-:Y:S01]  /*ae20*/  FFMA.FTZ R186, R30, R20.reuse, -R29.reuse ;  /* 0x000000141eba7223 */ /* 0x180fe2000001081d */
[----:B------:R-:W-:-:S06]  /*ae30*/  FFMA.FTZ R190, R31, R20, -R29 ;  /* 0x000000141fbe7223 */ /* 0x000fcc000001081d */
[----:B------:R-:W-:Y:S08]  /*ae40*/  MUFU.EX2 R44, R25 ;  /* 0x00000019002c7308 */ /* 0x000ff00000000800 */
[----:B------:R-:W2:Y:S01]  /*ae50*/  MUFU.EX2 R153, R153 ;  /* 0x0000009900997308 */ /* 0x000ea20000000800 */
[----:B------:R-:W-:-:S07]  /*ae60*/  FFMA.FTZ R182, R34, R20, -R29 ;  /* 0x0000001422b67223 */ /* 0x000fce000001081d */
[----:B------:R-:W3:Y:S01]  /*ae70*/  MUFU.EX2 R187, R187 ;  /* 0x000000bb00bb7308 */ /* 0x000ee20000000800 */
[----:B------:R-:W-:-:S07]  /*ae80*/  FFMA.FTZ R13, R32, R20, -R75 ;  /* 0x00000014200d7223 */ /* 0x000fce000001084b */
[----:B------:R-:W4:Y:S01]  /*ae90*/  MUFU.EX2 R3, R3 ;  /* 0x0000000300037308 */ /* 0x000f220000000800 */
[----:B------:R-:W-:-:S07]  /*aea0*/  FFMA.FTZ R184, R35, R20, -R29 ;  /* 0x0000001423b87223 */ /* 0x000fce000001081d */
[----:B------:R-:W1:Y:S01]  /*aeb0*/  MUFU.EX2 R186, R186 ;  /* 0x000000ba00ba7308 */ /* 0x000e620000000800 */
[----:B------:R-:W-:-:S07]  /*aec0*/  FFMA.FTZ R163, R33, R20, -R75 ;  /* 0x0000001421a37223 */ /* 0x000fce000001084b */
[----:B------:R-:W1:Y:S01]  /*aed0*/  MUFU.EX2 R154, R154 ;  /* 0x0000009a009a7308 */ /* 0x000e620000000800 */
[----:B--2---:R-:W-:Y:S01]  /*aee0*/  FFMA.FTZ R26, R73, R44, R153 ;  /* 0x0000002c491a7223 */ /* 0x004fe20000010099 */
[----:B------:R-:W-:-:S06]  /*aef0*/  FFMA.FTZ R183, R38, R20, -R29 ;  /* 0x0000001426b77223 */ /* 0x000fcc000001081d */
[----:B------:R-:W2:Y:S01]  /*af00*/  MUFU.EX2 R190, R190 ;  /* 0x000000be00be7308 */ /* 0x000ea20000000800 */
[----:B------:R-:W-:Y:S01]  /*af10*/  FFMA.FTZ R72, R21, R72, R152 ;  /* 0x0000004815487223 */ /* 0x000fe20000010098 */
[----:B------:R-:W-:-:S06]  /*af20*/  FFMA.FTZ R14, R36, R20, -R75 ;  /* 0x00000014240e7223 */ /* 0x000fcc000001084b */
[----:B------:R-:W2:Y:S01]  /*af30*/  MUFU.EX2 R155, R155 ;  /* 0x0000009b009b7308 */ /* 0x000ea20000000800 */
[----:B---3--:R-:W-:Y:S01]  /*af40*/  FADD.FTZ R27, R187, R26 ;  /* 0x0000001abb1b7221 */ /* 0x008fe20000010000 */
[----:B------:R-:W-:-:S06]  /*af50*/  FFMA.FTZ R185, R39, R20, -R29 ;  /* 0x0000001427b97223 */ /* 0x000fcc000001081d */
[----:B------:R-:W3:Y:S01]  /*af60*/  MUFU.EX2 R182, R182 ;  /* 0x000000b600b67308 */ /* 0x000ee20000000800 */
[----:B----4-:R-:W-:Y:S01]  /*af70*/  FADD.FTZ R25, R3, R72 ;  /* 0x0000004803197221 */ /* 0x010fe20000010000 */
[----:B------:R-:W-:-:S06]  /*af80*/  FFMA.FTZ R162, R37, R20, -R75 ;  /* 0x0000001425a27223 */ /* 0x000fcc000001084b */
[----:B------:R-:W4:Y:S01]  /*af90*/  MUFU.EX2 R13, R13 ;  /* 0x0000000d000d7308 */ /* 0x000f220000000800 */
[----:B-1----:R-:W-:Y:S01]  /*afa0*/  FADD.FTZ R27, R186, R27 ;  /* 0x0000001bba1b7221 */ /* 0x002fe20000010000 */
[----:B------:R-:W-:-:S06]  /*afb0*/  FFMA.FTZ R178, R42, R20, -R29 ;  /* 0x000000142ab27223 */ /* 0x000fcc000001081d */
[----:B------:R-:W1:Y:S01]  /*afc0*/  MUFU.EX2 R184, R184 ;  /* 0x000000b800b87308 */ /* 0x000e620000000800 */
[----:B------:R-:W-:Y:S01]  /*afd0*/  FADD.FTZ R26, R154, R25 ;  /* 0x000000199a1a7221 */ /* 0x000fe20000010000 */
[----:B------:R-:W-:-:S06]  /*afe0*/  FFMA.FTZ R11, R40, R20, -R75 ;  /* 0x00000014280b7223 */ /* 0x000fcc000001084b */
[----:B------:R-:W1:Y:S01]  /*aff0*/  MUFU.EX2 R163, R163 ;  /* 0x000000a300a37308 */ /* 0x000e620000000800 */
[----:B--2---:R-:W-:Y:S01]  /*b000*/  FADD.FTZ R27, R190, R27 ;  /* 0x0000001bbe1b7221 */ /* 0x004fe20000010000 */
[----:B------:R-:W-:-:S06]  /*b010*/  FFMA.FTZ R180, R43, R20, -R29 ;  /* 0x000000142bb47223 */ /* 0x000fcc000001081d */
[----:B------:R-:W2:Y:S01]  /*b020*/  MUFU.EX2 R183, R183 ;  /* 0x000000b700b77308 */ /* 0x000ea20000000800 */
[----:B------:R-:W-:Y:S01]  /*b030*/  FADD.FTZ R26, R155, R26 ;  /* 0x0000001a9b1a7221 */ /* 0x000fe20000010000 */
[----:B------:R-:W-:-:S06]  /*b040*/  FFMA.FTZ R160, R41, R20, -R75 ;  /* 0x0000001429a07223 */ /* 0x000fcc000001084b */
[----:B------:R-:W2:Y:S01]  /*b050*/  MUFU.EX2 R14, R14 ;  /* 0x0000000e000e7308 */ /* 0x000ea20000000800 */
[----:B---3--:R-:W-:Y:S01]  /*b060*/  FADD.FTZ R27, R182, R27 ;  /* 0x0000001bb61b7221 */ /* 0x008fe20000010000 */
[----:B------:R-:W-:-:S06]  /*b070*/  FFMA.FTZ R179, R46, R20, -R29 ;  /* 0x000000142eb37223 */ /* 0x000fcc000001081d */
[----:B------:R-:W3:Y:S01]  /*b080*/  MUFU.EX2 R185, R185 ;  /* 0x000000b900b97308 */ /* 0x000ee20000000800 */
[----:B----4-:R-:W-:-:S07]  /*b090*/  FADD.FTZ R26, R13, R26 ;  /* 0x0000001a0d1a7221 */ /* 0x010fce0000010000 */
        /* <DEDUP_REMOVED lines=72> */
[----:B------:R-:W-:Y:S01]  /*b520*/  FFMA.FTZ R68, R68, R20, -R75 ;  /* 0x0000001444447223 */ /* 0x000fe2000001084b */
[----:B-1----:R-:W-:-:S06]  /*b530*/  FADD.FTZ R28, R174, R27 ;  /* 0x0000001bae1c7221 */ /* 0x002fcc0000010000 */
[----:B------:R-:W1:Y:S01]  /*b540*/  MUFU.EX2 R170, R170 ;  /* 0x000000aa00aa7308 */ /* 0x000e620000000800 */
[----:B------:R-:W-:Y:S01]  /*b550*/  FADD.FTZ R26, R156, R25 ;  /* 0x000000199c1a7221 */ /* 0x000fe20000010000 */
[----:B------:R-:W-:-:S06]  /*b560*/  FFMA.FTZ R177, R71, R20, -R29 ;  /* 0x0000001447b17223 */ /* 0x000fcc000001081d */
[----:B------:R-:W1:Y:S01]  /*b570*/  MUFU.EX2 R4, R4 ;  /* 0x0000000400047308 */ /* 0x000e620000000800 */
[----:B------:R-:W-:Y:S01]  /*b580*/  FFMA.FTZ R69, R69, R20, -R75 ;  /* 0x0000001445457223 */ /* 0x000fe2000001084b */
[----:B--2---:R-:W-:-:S06]  /*b590*/  FADD.FTZ R28, R169, R28 ;  /* 0x0000001ca91c7221 */ /* 0x004fcc0000010000 */
[----:B------:R-:W2:Y:S01]  /*b5a0*/  MUFU.EX2 R176, R176 ;  /* 0x000000b000b07308 */ /* 0x000ea20000000800 */
[----:B------:R-:W-:-:S07]  /*b5b0*/  FADD.FTZ R26, R7, R26 ;  /* 0x0000001a071a7221 */ /* 0x000fce0000010000 */
[----:B------:R-:W2:Y:S01]  /*b5c0*/  MUFU.EX2 R19, R19 ;  /* 0x0000001300137308 */ /* 0x000ea20000000800 */
[----:B---3--:R-:W-:Y:S01]  /*b5d0*/  FADD.FTZ R27, R175, R28 ;  /* 0x0000001caf1b7221 */ /* 0x008fe20000010000 */
[----:B----4-:R-:W-:-:S06]  /*b5e0*/  FADD.FTZ R25, R157, R26 ;  /* 0x0000001a9d197221 */ /* 0x010fcc0000010000 */
[----:B------:R-:W3:Y:S08]  /*b5f0*/  MUFU.EX2 R171, R171 ;  /* 0x000000ab00ab7308 */ /* 0x000ef00000000800 */
[----:B------:R-:W4:Y:S01]  /*b600*/  MUFU.EX2 R5, R68 ;  /* 0x0000004400057308 */ /* 0x000f220000000800 */
[----:B-1----:R-:W-:Y:S01]  /*b610*/  FADD.FTZ R27, R170, R27 ;  /* 0x0000001baa1b7221 */ /* 0x002fe20000010000 */
[----:B------:R-:W-:-:S06]  /*b620*/  FADD.FTZ R20, R4, R25 ;  /* 0x0000001904147221 */ /* 0x000fcc0000010000 */
[----:B------:R-:W1:Y:S08]  /*b630*/  MUFU.EX2 R177, R177 ;  /* 0x000000b100b17308 */ /* 0x000e700000000800 */
[----:B------:R-:W1:Y:S01]  /*b640*/  MUFU.EX2 R15, R69 ;  /* 0x00000045000f7308 */ /* 0x000e620000000800 */
[----:B--2---:R-:W-:Y:S01]  /*b650*/  FADD.FTZ R26, R176, R27 ;  /* 0x0000001bb01a7221 */ /* 0x004fe20000010000 */
[----:B------:R-:W-:-:S03]  /*b660*/  FADD.FTZ R20, R19, R20 ;  /* 0x0000001413147221 */ /* 0x000fc60000010000 */
[----:B---3--:R-:W-:Y:S01]  /*b670*/  FADD.FTZ R26, R171, R26 ;  /* 0x0000001aab1a7221 */ /* 0x008fe20000010000 */
[----:B----4-:R-:W-:-:S03]  /*b680*/  FADD.FTZ R20, R5, R20 ;  /* 0x0000001405147221 */ /* 0x010fc60000010000 */
[----:B-1----:R-:W-:Y:S01]  /*b690*/  FADD.FTZ R27, R177, R26 ;  /* 0x0000001ab11b7221 */ /* 0x002fe20000010000 */
[----:B------:R1:W-:Y:S01]  /*b6a0*/  STL [R1+0x434], R24 ;  /* 0x0004341801007387 */ /* 0x0003e20000100800 */
[----:B------:R-:W-:-:S05]  /*b6b0*/  FADD.FTZ R26, R15, R20 ;  /* 0x000000140f1a7221 */ /* 0x000fca0000010000 */
[----:B------:R2:W-:Y:S04]  /*b6c0*/  STL.64 [R1+0x440], R26 ;  /* 0x0004401a01007387 */ /* 0x0005e80000100a00 */
[----:B------:R-:W3:Y:S04]  /*b6d0*/  LD.E R25, desc[UR46][R22.64+0x41c] ;  /* 0x00041c2e16197980 */ /* 0x000ee8000c101900 */
[----:B------:R-:W4:Y:S04]  /*b6e0*/  LD.E R40, desc[UR46][R22.64+0x414] ;  /* 0x0004142e16287980 */ /* 0x000f28000c101900 */
[----:B------:R-:W4:Y:S04]  /*b6f0*/  LD.E R20, desc[UR46][R22.64+0x220] ;  /* 0x0002202e16147980 */ /* 0x000f28000c101900 */
[----:B------:R-:W4:Y:S04]  /*b700*/  LD.E R28, desc[UR46][R22.64+0x224] ;  /* 0x0002242e161c7980 */ /* 0x000f28000c101900 */
[----:B------:R-:W4:Y:S04]  /*b710*/  LD.E R30, desc[UR46][R22.64+0x230] ;  /* 0x0002302e161e7980 */ /* 0x000f28000c101900 */
[----:B------:R-:W4:Y:S04]  /*b720*/  LD.E R32, desc[UR46][R22.64+0x234] ;  /* 0x0002342e16207980 */ /* 0x000f28000c101900 */
[----:B------:R-:W4:Y:S04]  /*b730*/  LD.E R34, desc[UR46][R22.64+0x240] ;  /* 0x0002402e16227980 */ /* 0x000f28000c101900 */
[----:B------:R-:W4:Y:S04]  /*b740*/  LD.E R36, desc[UR46][R22.64+0x244] ;  /* 0x0002442e16247980 */ /* 0x000f28000c101900 */
[----:B------:R-:W4:Y:S04]  /*b750*/  LD.E R38, desc[UR46][R22.64+0x250] ;  /* 0x0002502e16267980 */ /* 0x000f28000c101900 */
[----:B-1----:R-:W4:Y:S04]  /*b760*/  LD.E R24, desc[UR46][R22.64+0x254] ;  /* 0x0002542e16187980 */ /* 0x002f28000c101900 */
        /* <DEDUP_REMOVED lines=54> */
[----:B--2---:R-:W2:Y:S04]  /*bad0*/  LD.E R26, desc[UR46][R22.64+0x410] ;  /* 0x0004102e161a7980 */ /* 0x004ea8000c101900 */
[----:B------:R-:W2:Y:S04]  /*bae0*/  LD.E R151, desc[UR46][R22.64+0x228] ;  /* 0x0002282e16977980 */ /* 0x000ea8000c101900 */
        /* <DEDUP_REMOVED lines=61> */
[----:B------:R-:W2:Y:S01]  /*bec0*/  LD.E R29, desc[UR46][R22.64+0x418] ;  /* 0x0004182e161d7980 */ /* 0x000ea2000c101900 */
[----:B---3--:R-:W-:Y:S01]  /*bed0*/  FMUL.FTZ R223, R44, R25 ;  /* 0x000000192cdf7220 */ /* 0x008fe20000410000 */
[C---:B----4-:R-:W-:Y:S01]  /*bee0*/  FMUL.FTZ R215, R21.reuse, R40 ;  /* 0x0000002815d77220 */ /* 0x050fe20000410000 */
[C---:B------:R-:W-:Y:S01]  /*bef0*/  FMUL.FTZ R25, R21.reuse, R20 ;  /* 0x0000001415197220 */ /* 0x040fe20000410000 */
[C---:B------:R-:W-:Y:S01]  /*bf00*/  FMUL.FTZ R191, R21.reuse, R28 ;  /* 0x0000001c15bf7220 */ /* 0x040fe20000410000 */
[C---:B------:R-:W-:Y:S01]  /*bf10*/  FMUL.FTZ R193, R21.reuse, R30 ;  /* 0x0000001e15c17220 */ /* 0x040fe20000410000 */
[----:B------:R1:W-:Y:S01]  /*bf20*/  ST.E desc[UR46][R22.64+0x41c], R223 ;  /* 0x00041cdf16007985 */ /* 0x0003e2000c10192e */
[C---:B------:R-:W-:Y:S01]  /*bf30*/  FMUL.FTZ R205, R21.reuse, R32 ;  /* 0x0000002015cd7220 */ /* 0x040fe20000410000 */
[C---:B------:R-:W-:Y:S01]  /*bf40*/  FMUL.FTZ R207, R21.reuse, R34 ;  /* 0x0000002215cf7220 */ /* 0x040fe20000410000 */
[C---:B------:R-:W-:Y:S01]  /*bf50*/  FMUL.FTZ R213, R21.reuse, R36 ;  /* 0x0000002415d57220 */ /* 0x040fe20000410000 */
[----:B------:R3:W-:Y:S01]  /*bf60*/  ST.E desc[UR46][R22.64+0x414], R215 ;  /* 0x000414d716007985 */ /* 0x0007e2000c10192e */
[C---:B------:R-:W-:Y:S01]  /*bf70*/  FMUL.FTZ R225, R21.reuse, R144 ;  /* 0x0000009015e17220 */ /* 0x040fe20000410000 */
[----:B------:R-:W-:-:S02]  /*bf80*/  FMUL.FTZ R227, R21, R146 ;  /* 0x0000009215e37220 */ /* 0x000fc40000410000 */
[----:B------:R4:W-:Y:S04]  /*bf90*/  ST.E desc[UR46][R22.64+0x220], R25 ;  /* 0x0002201916007985 */ /* 0x0009e8000c10192e */
[----:B------:R4:W-:Y:S01]  /*bfa0*/  ST.E desc[UR46][R22.64+0x224], R191 ;  /* 0x000224bf16007985 */ /* 0x0009e2000c10192e */
[C---:B-1----:R-:W-:Y:S01]  /*bfb0*/  FMUL.FTZ R223, R21.reuse, R142 ;  /* 0x0000008e15df7220 */ /* 0x042fe20000410000 */
[C---:B---3--:R-:W-:Y:S01]  /*bfc0*/  FMUL.FTZ R215, R21.reuse, R24 ;  /* 0x0000001815d77220 */ /* 0x048fe20000410000 */
[C---:B----4-:R-:W-:Y:S01]  /*bfd0*/  FMUL.FTZ R25, R21.reuse, R38 ;  /* 0x0000002615197220 */ /* 0x050fe20000410000 */
[C---:B------:R-:W-:Y:S01]  /*bfe0*/  FMUL.FTZ R191, R21.reuse, R148 ;  /* 0x0000009415bf7220 */ /* 0x040fe20000410000 */
[----:B------:R1:W-:Y:S04]  /*bff0*/  ST.E desc[UR46][R22.64+0x230], R193 ;  /* 0x000230c116007985 */ /* 0x0003e8000c10192e */
[----:B------:R3:W-:Y:S04]  /*c000*/  ST.E desc[UR46][R22.64+0x234], R205 ;  /* 0x000234cd16007985 */ /* 0x0007e8000c10192e */
[----:B------:R4:W-:Y:S04]  /*c010*/  ST.E desc[UR46][R22.64+0x240], R207 ;  /* 0x000240cf16007985 */ /* 0x0009e8000c10192e */
[----:B------:R4:W-:Y:S01]  /*c020*/  ST.E desc[UR46][R22.64+0x244], R213 ;  /* 0x000244d516007985 */ /* 0x0009e2000c10192e */
[----:B-1----:R-:W-:-:S03]  /*c030*/  FMUL.FTZ R193, R21, R150 ;  /* 0x0000009615c17220 */ /* 0x002fc60000410000 */
[----:B------:R1:W-:Y:S01]  /*c040*/  ST.E desc[UR46][R22.64+0x250], R25 ;  /* 0x0002501916007985 */ /* 0x0003e2000c10192e */
[----:B---3--:R-:W-:-:S03]  /*c050*/  FMUL.FTZ R205, R21, R140 ;  /* 0x0000008c15cd7220 */ /* 0x008fc60000410000 */
[----:B------:R3:W-:Y:S01]  /*c060*/  ST.E desc[UR46][R22.64+0x254], R215 ;  /* 0x000254d716007985 */ /* 0x0007e2000c10192e */
[----:B----4-:R-:W-:-:S03]  /*c070*/  FMUL.FTZ R207, R21, R138 ;  /* 0x0000008a15cf7220 */ /* 0x010fc60000410000 */
[----:B------:R4:W-:Y:S01]  /*c080*/  ST.E desc[UR46][R22.64+0x260], R223 ;  /* 0x000260df16007985 */ /* 0x0009e2000c10192e */
[----:B------:R-:W-:-:S03]  /*c090*/  FMUL.FTZ R213, R21, R136 ;  /* 0x0000008815d57220 */ /* 0x000fc60000410000 */
[----:B------:R4:W-:Y:S01]  /*c0a0*/  ST.E desc[UR46][R22.64+0x264], R225 ;  /* 0x000264e116007985 */ /* 0x0009e2000c10192e */
[----:B-1----:R-:W-:-:S03]  /*c0b0*/  FMUL.FTZ R25, R21, R134 ;  /* 0x0000008615197220 */ /* 0x002fc60000410000 */
[----:B------:R1:W-:Y:S01]  /*c0c0*/  ST.E desc[UR46][R22.64+0x270], R227 ;  /* 0x000270e316007985 */ /* 0x0003e2000c10192e */
[----:B---3--:R-:W-:-:S03]  /*c0d0*/  FMUL.FTZ R215, R21, R126 ;  /* 0x0000007e15d77220 */ /* 0x008fc60000410000 */
[----:B------:R3:W-:Y:S01]  /*c0e0*/  ST.E desc[UR46][R22.64+0x274], R191 ;  /* 0x000274bf16007985 */ /* 0x0007e2000c10192e */
[C---:B----4-:R-:W-:Y:S01]  /*c0f0*/  FMUL.FTZ R223, R21.reuse, R132 ;  /* 0x0000008415df7220 */ /* 0x050fe20000410000 */
[C---:B------:R-:W-:Y:S01]  /*c100*/  FMUL.FTZ R225, R21.reuse, R130 ;  /* 0x0000008215e17220 */ /* 0x040fe20000410000 */
[C---:B-1----:R-:W-:Y:S01]  /*c110*/  FMUL.FTZ R227, R21.reuse, R128 ;  /* 0x0000008015e37220 */ /* 0x042fe20000410000 */
[C---:B---3--:R-:W-:Y:S01]  /*c120*/  FMUL.FTZ R191, R21.reuse, R124 ;  /* 0x0000007c15bf7220 */ /* 0x048fe20000410000 */
        /* <DEDUP_REMOVED lines=59> */
[----:B---3--:R-:W-:Y:S01]  /*c4e0*/  FMUL.FTZ R191, R21, R64 ;  /* 0x0000004015bf7220 */ /* 0x008fe20000410000 */
[----:B------:R1:W-:Y:S01]  /*c4f0*/  ST.E desc[UR46][R22.64+0x370], R193 ;  /* 0x000370c116007985 */ /* 0x0003e2000c10192e */
[C---:B--2---:R-:W-:Y:S01]  /*c500*/  FMUL.FTZ R151, R44.reuse, R151 ;  /* 0x000000972c977220 */ /* 0x044fe20000410000 */
[C---:B------:R-:W-:Y:S02]  /*c510*/  FMUL.FTZ R149, R44.reuse, R149 ;  /* 0x000000952c957220 */ /* 0x040fe40000410000 */
[----:B------:R2:W-:Y:S01]  /*c520*/  ST.E desc[UR46][R22.64+0x374], R205 ;  /* 0x000374cd16007985 */ /* 0x0005e2000c10192e */
[C---:B------:R-:W-:Y:S01]  /*c530*/  FMUL.FTZ R147, R44.reuse, R147 ;  /* 0x000000932c937220 */ /* 0x040fe20000410000 */
[----:B------:R-:W-:-:S02]  /*c540*/  FMUL.FTZ R145, R44, R145 ;  /* 0x000000912c917220 */ /* 0x000fc40000410000 */
[----:B------:R3:W-:Y:S01]  /*c550*/  ST.E desc[UR46][R22.64+0x380], R207 ;  /* 0x000380cf16007985 */ /* 0x0007e2000c10192e */
[C---:B------:R-:W-:Y:S01]  /*c560*/  FMUL.FTZ R137, R44.reuse, R137 ;  /* 0x000000892c897220 */ /* 0x040fe20000410000 */
[C---:B------:R-:W-:Y:S02]  /*c570*/  FMUL.FTZ R143, R44.reuse, R143 ;  /* 0x0000008f2c8f7220 */ /* 0x040fe40000410000 */
[----:B------:R4:W-:Y:S01]  /*c580*/  ST.E desc[UR46][R22.64+0x384], R213 ;  /* 0x000384d516007985 */ /* 0x0009e2000c10192e */
[C---:B-1----:R-:W-:Y:S01]  /*c590*/  FMUL.FTZ R193, R21.reuse, R56 ;  /* 0x0000003815c17220 */ /* 0x042fe20000410000 */
[C---:B------:R-:W-:Y:S02]  /*c5a0*/  FMUL.FTZ R141, R44.reuse, R141 ;  /* 0x0000008d2c8d7220 */ /* 0x040fe40000410000 */
[----:B------:R1:W-:Y:S01]  /*c5b0*/  ST.E desc[UR46][R22.64+0x390], R25 ;  /* 0x0003901916007985 */ /* 0x0003e2000c10192e */
[----:B--2---:R-:W-:Y:S01]  /*c5c0*/  FMUL.FTZ R205, R21, R62 ;  /* 0x0000003e15cd7220 */ /* 0x004fe20000410000 */
[----:B------:R-:W-:-:S02]  /*c5d0*/  FMUL.FTZ R139, R44, R139 ;  /* 0x0000008b2c8b7220 */ /* 0x000fc40000410000 */
[----:B------:R2:W-:Y:S01]  /*c5e0*/  ST.E desc[UR46][R22.64+0x394], R215 ;  /* 0x000394d716007985 */ /* 0x0005e2000c10192e */
[C---:B---3--:R-:W-:Y:S01]  /*c5f0*/  FMUL.FTZ R207, R21.reuse, R60 ;  /* 0x0000003c15cf7220 */ /* 0x048fe20000410000 */
[C---:B------:R-:W-:Y:S02]  /*c600*/  FMUL.FTZ R135, R44.reuse, R135 ;  /* 0x000000872c877220 */ /* 0x040fe40000410000 */
[----:B------:R3:W-:Y:S01]  /*c610*/  ST.E desc[UR46][R22.64+0x3a0], R223 ;  /* 0x0003a0df16007985 */ /* 0x0007e2000c10192e */
[C---:B----4-:R-:W-:Y:S01]  /*c620*/  FMUL.FTZ R213, R21.reuse, R58 ;  /* 0x0000003a15d57220 */ /* 0x050fe20000410000 */
[C---:B------:R-:W-:Y:S02]  /*c630*/  FMUL.FTZ R127, R44.reuse, R127 ;  /* 0x0000007f2c7f7220 */ /* 0x040fe40000410000 */
[----:B------:R4:W-:Y:S01]  /*c640*/  ST.E desc[UR46][R22.64+0x3a4], R225 ;  /* 0x0003a4e116007985 */ /* 0x0009e2000c10192e */
[----:B-1----:R-:W-:Y:S01]  /*c650*/  FMUL.FTZ R25, R21, R54 ;  /* 0x0000003615197220 */ /* 0x002fe20000410000 */
[----:B------:R-:W-:-:S02]  /*c660*/  FMUL.FTZ R133, R44, R133 ;  /* 0x000000852c857220 */ /* 0x000fc40000410000 */
[----:B------:R1:W-:Y:S01]  /*c670*/  ST.E desc[UR46][R22.64+0x3b0], R227 ;  /* 0x0003b0e316007985 */ /* 0x0003e2000c10192e */
[C---:B--2---:R-:W-:Y:S01]  /*c680*/  FMUL.FTZ R215, R21.reuse, R46 ;  /* 0x0000002e15d77220 */ /* 0x044fe20000410000 */
[C---:B------:R-:W-:Y:S02]  /*c690*/  FMUL.FTZ R131, R44.reuse, R131 ;  /* 0x000000832c837220 */ /* 0x040fe40000410000 */
[----:B------:R2:W-:Y:S01]  /*c6a0*/  ST.E desc[UR46][R22.64+0x3b4], R191 ;  /* 0x0003b4bf16007985 */ /* 0x0005e2000c10192e */
[C---:B---3--:R-:W-:Y:S01]  /*c6b0*/  FMUL.FTZ R223, R21.reuse, R52 ;  /* 0x0000003415df7220 */ /* 0x048fe20000410000 */
[C---:B------:R-:W-:Y:S01]  /*c6c0*/  FMUL.FTZ R129, R44.reuse, R129 ;  /* 0x000000812c817220 */ /* 0x040fe20000410000 */
[C---:B------:R-:W-:Y:S01]  /*c6d0*/  FMUL.FTZ R125, R44.reuse, R125 ;  /* 0x0000007d2c7d7220 */ /* 0x040fe20000410000 */
[C---:B----4-:R-:W-:Y:S01]  /*c6e0*/  FMUL.FTZ R225, R21.reuse, R50 ;  /* 0x0000003215e17220 */ /* 0x050fe20000410000 */
[C---:B------:R-:W-:Y:S01]  /*c6f0*/  FMUL.FTZ R117, R44.reuse, R117 ;  /* 0x000000752c757220 */ /* 0x040fe20000410000 */
[C---:B------:R-:W-:Y:S01]  /*c700*/  FMUL.FTZ R123, R44.reuse, R123 ;  /* 0x0000007b2c7b7220 */ /* 0x040fe20000410000 */
[C---:B------:R-:W-:Y:S01]  /*c710*/  FMUL.FTZ R121, R44.reuse, R121 ;  /* 0x000000792c797220 */ /* 0x040fe20000410000 */
[C---:B-1----:R-:W-:Y:S01]  /*c720*/  FMUL.FTZ R227, R21.reuse, R48 ;  /* 0x0000003015e37220 */ /* 0x042fe20000410000 */
[C---:B------:R-:W-:Y:S01]  /*c730*/  FMUL.FTZ R119, R44.reuse, R119 ;  /* 0x000000772c777220 */ /* 0x040fe20000410000 */
[C---:B------:R-:W-:Y:S01]  /*c740*/  FMUL.FTZ R115, R44.reuse, R115 ;  /* 0x000000732c737220 */ /* 0x040fe20000410000 */
[C---:B------:R-:W-:Y:S01]  /*c750*/  FMUL.FTZ R107, R44.reuse, R107 ;  /* 0x0000006b2c6b7220 */ /* 0x040fe20000410000 */
[C---:B--2---:R-:W-:Y:S01]  /*c760*/  FMUL.FTZ R191, R21.reuse, R42 ;  /* 0x0000002a15bf7220 */ /* 0x044fe20000410000 */
[----:B------:R-:W-:Y:S01]  /*c770*/  FMUL.FTZ R21, R21, R26 ;  /* 0x0000001a15157220 */ /* 0x000fe20000410000 */
[C---:B------:R-:W-:Y:S01]  /*c780*/  FMUL.FTZ R113, R44.reuse, R113 ;  /* 0x000000712c717220 */ /* 0x040fe20000410000 */
        /* <DEDUP_REMOVED lines=41> */
[----:B------:R-:W-:Y:S01]  /*ca20*/  FMUL.FTZ R29, R44, R29 ;  /* 0x0000001d2c1d7220 */ /* 0x000fe20000410000 */
[----:B------:R-:W-:Y:S04]  /*ca30*/  ST.E desc[UR46][R22.64+0x3c0], R193 ;  /* 0x0003c0c116007985 */ /* 0x000fe8000c10192e */
        /* <DEDUP_REMOVED lines=9> */
[----:B------:R1:W-:Y:S04]  /*cad0*/  ST.E desc[UR46][R22.64+0x410], R21 ;  /* 0x0004101516007985 */ /* 0x0003e8000c10192e */
        /* <DEDUP_REMOVED lines=57> */
[----:B------:R3:W-:Y:S04]  /*ce70*/  ST.E desc[UR46][R22.64+0x3ec], R39 ;  /* 0x0003ec2716007985 */ /* 0x0007e8000c10192e */
[----:B------:R4:W-:Y:S04]  /*ce80*/  ST.E desc[UR46][R22.64+0x3f8], R35 ;  /* 0x0003f82316007985 */ /* 0x0009e8000c10192e */
[----:B------:R4:W-:Y:S04]  /*ce90*/  ST.E desc[UR46][R22.64+0x3fc], R27 ;  /* 0x0003fc1b16007985 */ /* 0x0009e8000c10192e */
[----:B------:R4:W-:Y:S04]  /*cea0*/  ST.E desc[UR46][R22.64+0x408], R33 ;  /* 0x0004082116007985 */ /* 0x0009e8000c10192e */
[----:B------:R4:W-:Y:S04]  /*ceb0*/  ST.E desc[UR46][R22.64+0x40c], R31 ;  /* 0x00040c1f16007985 */ /* 0x0009e8000c10192e */
[----:B------:R4:W-:Y:S01]  /*cec0*/  ST.E desc[UR46][R22.64+0x418], R29 ;  /* 0x0004181d16007985 */ /* 0x0009e2000c10192e */
[----:B------:R2:W-:Y:S06]  /*ced0*/  BAR.SYNC.DEFER_BLOCKING R208, 0x100 ;  /* 0x000400d00000751d */ /* 0x0005ec0000010000 */
[----:B-1----:R-:W4:Y:S04]  /*cee0*/  LD.E R21, desc[UR46][R22.64+0x220] ;  /* 0x0002202e16157980 */ /* 0x002f28000c101900 */
[----:B------:R-:W4:Y:S04]  /*cef0*/  LD.E R25, desc[UR46][R22.64+0x224] ;  /* 0x0002242e16197980 */ /* 0x000f28000c101900 */
[----:B--2---:R-:W2:Y:S04]  /*cf00*/  LD.E R37, desc[UR46][R22.64+0x228] ;  /* 0x0002282e16257980 */ /* 0x004ea8000c101900 */
[----:B---3--:R-:W3:Y:S04]  /*cf10*/  LD.E R39, desc[UR46][R22.64+0x22c] ;  /* 0x00022c2e16277980 */ /* 0x008ee8000c101900 */
[----:B------:R-:W3:Y:S04]  /*cf20*/  LD.E R41, desc[UR46][R22.64+0x230] ;  /* 0x0002302e16297980 */ /* 0x000ee8000c101900 */
[----:B----4-:R-:W4:Y:S04]  /*cf30*/  LD.E R35, desc[UR46][R22.64+0x234] ;  /* 0x0002342e16237980 */ /* 0x010f28000c101900 */
        /* <DEDUP_REMOVED lines=122> */
[----:B------:R-:W-:Y:S04]  /*d6e0*/  ST.E desc[UR46][R22.64+0x220], R21 ;  /* 0x0002201516007985 */ /* 0x000fe8000c10192e */
[----:B------:R-:W-:Y:S04]  /*d6f0*/  ST.E desc[UR46][R22.64+0x224], R25 ;  /* 0x0002241916007985 */ /* 0x000fe8000c10192e */
[----:B--2---:R-:W-:Y:S04]  /*d700*/  ST.E desc[UR46][R22.64+0x228], R37 ;  /* 0x0002282516007985 */ /* 0x004fe8000c10192e */
[----:B---3--:R-:W-:Y:S04]  /*d710*/  ST.E desc[UR46][R22.64+0x22c], R39 ;  /* 0x00022c2716007985 */ /* 0x008fe8000c10192e */
[----:B------:R-:W-:Y:S04]  /*d720*/  ST.E desc[UR46][R22.64+0x230], R41 ;  /* 0x0002302916007985 */ /* 0x000fe8000c10192e */
[----:B----4-:R-:W-:Y:S04]  /*d730*/  ST.E desc[UR46][R22.64+0x234], R35 ;  /* 0x0002342316007985 */ /* 0x010fe8000c10192e */
        /* <DEDUP_REMOVED lines=122> */
[----:B-1----:R-:W4:Y:S04]  /*dee0*/  LD.E R191, desc[UR46][R22.64+0x210] ;  /* 0x0002102e16bf7980 */ /* 0x002f28000c101900 */
[----:B--2---:R-:W2:Y:S04]  /*def0*/  LD.E.64 R20, desc[UR46][R22.64+0xa8] ;  /* 0x0000a82e16147980 */ /* 0x004ea8000c101b00 */
[----:B------:R-:W2:Y:S04]  /*df00*/  LDL R192, [R1+0x88] ;  /* 0x0000880001c07983 */ /* 0x000ea80000100800 */
[----:B---3--:R-:W3:Y:S04]  /*df10*/  LD.E R24, desc[UR46][R22.64+0x220] ;  /* 0x0002202e16187980 */ /* 0x008ee8000c101900 */
[----:B------:R-:W3:Y:S04]  /*df20*/  LD.E R25, desc[UR46][R22.64+0x224] ;  /* 0x0002242e16197980 */ /* 0x000ee8000c101900 */
[----:B----4-:R-:W3:Y:S04]  /*df30*/  LD.E R26, desc[UR46][R22.64+0x228] ;  /* 0x0002282e161a7980 */ /* 0x010ee8000c101900 */
[----:B------:R-:W3:Y:S04]  /*df40*/  LD.E R27, desc[UR46][R22.64+0x22c] ;  /* 0x00022c2e161b7980 */ /* 0x000ee8000c101900 */
        /* <DEDUP_REMOVED lines=123> */
[----:B------:R-:W3:Y:S01]  /*e700*/  LD.E R151, desc[UR46][R22.64+0x41c] ;  /* 0x00041c2e16977980 */ /* 0x000ee2000c101900 */
[----:B--2---:R-:W-:Y:S01]  /*e710*/  IMAD R20, R191, 0xc00, R20 ;  /* 0x00000c00bf147824 */ /* 0x004fe200078e0214 */
[----:B------:R-:W-:-:S02]  /*e720*/  ISETP.NE.U32.AND P1, PT, R192, RZ, PT ;  /* 0x000000ffc000720c */ /* 0x000fc40003f25070 */
[----:B------:R-:W-:Y:S02]  /*e730*/  R2UR UR7, R21 ;  /* 0x00000000150772ca */ /* 0x000fe400000e0000 */
[----:B------:R-:W-:Y:S02]  /*e740*/  R2UR UR6, R20 ;  /* 0x00000000140672ca */ /* 0x000fe400000e0000 */
[----:B------:R-:W-:Y:S02]  /*e750*/  F2FP.F16.F32.PACK_AB R154, R155, R154 ;  /* 0x0000009a9b9a723e */ /* 0x000fe400000000ff */
[----:B------:R-:W-:Y:S02]  /*e760*/  F2FP.F16.F32.PACK_AB R152, R3, R152 ;  /* 0x000000980398723e */ /* 0x000fe400000000ff */
[----:B------:R-:W-:Y:S02]  /*e770*/  F2FP.F16.F32.PACK_AB R153, R187, R153 ;  /* 0x00000099bb99723e */ /* 0x000fe400000000ff */
[----:B------:R-:W-:Y:S01]  /*e780*/  F2FP.F16.F32.PACK_AB R155, R190, R186 ;  /* 0x000000babe9b723e */ /* 0x000fe200000000ff */
[----:B------:R-:W-:-:S03]  /*e790*/  VOTEU.ANY UP0, P1 ;  /* 0x00000000003f7886 */ /* 0x000fc60000800100 */
[----:B---3--:R-:W-:-:S06]  /*e7a0*/  WARPGROUP.ARRIVE ;  /* 0x00000000000079c5 */ /* 0x008fcc0000000000 */
[----:B------:R-:W-:Y:S03]  /*e7b0*/  HGMMA.64x256x16.F32 R24, R152, gdesc[UR4].tnspB, R24, UP0, gsb0 ;  /* 0x43e0000498187df0 */ /* 0x000fe6000b800818 */
[----:B------:R-:W-:Y:S02]  /*e7c0*/  WARPGROUP.DEPBAR.LE gsb0, 0x0 ;  /* 0x00008000000079c5 */ /* 0x000fe40000010000 */
[----:B------:R-:W-:Y:S02]  /*e7d0*/  VIADD R154, R20, 0x80 ;  /* 0x00000080149a7836 */ /* 0x000fe40000000000 */
[----:B------:R-:W-:-:S03]  /*e7e0*/  IMAD.MOV.U32 R155, RZ, RZ, R21 ;  /* 0x000000ffff9b7224 */ /* 0x000fc600078e0015 */
[----:B------:R-:W-:Y:S02]  /*e7f0*/  R2UR UR6, R154 ;  /* 0x000000009a0672ca */ /* 0x000fe400000e0000 */
[----:B------:R-:W-:Y:S02]  /*e800*/  R2UR UR7, R155 ;  /* 0x000000009b0772ca */ /* 0x000fe400000e0000 */
[----:B------:R-:W-:Y:S02]  /*e810*/  F2FP.F16.F32.PACK_AB R152, R163, R13 ;  /* 0x0000000da398723e */ /* 0x000fe400000000ff */
[----:B------:R-:W-:Y:S02]  /*e820*/  F2FP.F16.F32.PACK_AB R153, R184, R182 ;  /* 0x000000b6b899723e */ /* 0x000fe400000000ff */
[----:B------:R-:W-:Y:S02]  /*e830*/  F2FP.F16.F32.PACK_AB R154, R162, R14 ;  /* 0x0000000ea29a723e */ /* 0x000fe400000000ff */
[----:B------:R-:W-:Y:S01]  /*e840*/  F2FP.F16.F32.PACK_AB R155, R185, R183 ;  /* 0x000000b7b99b723e */ /* 0x000fe200000000ff */
        /* <DEDUP_REMOVED lines=127> */
[----:B------:R1:W-:Y:S02]  /*f040*/  ST.E desc[UR46][R22.64+0x41c], R151 ;  /* 0x00041c9716007985 */ /* 0x0003e4000c10192e */
[----:B-1----:R-:W-:-:S06]  /*f050*/  WARPGROUP.ARRIVE ;  /* 0x00000000000079c5 */ /* 0x002fcc0000000000 */
[----:B------:R-:W-:Y:S01]  /*f060*/  HGMMA.64x256x16.F32 R24, R152, gdesc[UR4].tnspB, R24, gsb0 ;  /* 0x43e0000498187df0 */ /* 0x000fe20008000818 */
[----:B------:R-:W-:Y:S01]  /*f070*/  STL [R1+0x88], R0 ;  /* 0x0000880001007387 */ /* 0x000fe20000100800 */
[--C-:B------:R-:W-:Y:S01]  /*f080*/  IMAD.MOV.U32 R13, RZ, RZ, R21.reuse ;  /* 0x000000ffff0d7224 */ /* 0x100fe200078e0015 */
        /* <DEDUP_REMOVED lines=139> */
[----:B------:R-:W-:Y:S01]  /*f940*/  VIADD R12, R20, 0x180 ;  /* 0x00000180140c7836 */ /* 0x000fe20000000000 */
[----:B------:R-:W-:-:S04]  /*f950*/  R2UR UR7, R13 ;  /* 0x000000000d0772ca */ /* 0x000fc800000e0000 */
[----:B------:R-:W-:Y:S01]  /*f960*/  R2UR UR6, R12 ;  /* 0x000000000c0672ca */ /* 0x000fe200000e0000 */
[----:B------:R-:W-:Y:S01]  /*f970*/  STL [R1+0x88], R0 ;  /* 0x0000880001007387 */ /* 0x000fe20000100800 */
[----:B------:R-:W-:Y:S02]  /*f980*/  WARPGROUP.DEPBAR.LE gsb0, 0x0 ;  /* 0x00008000000079c5 */ /* 0x000fe40000010000 */
        /* <DEDUP_REMOVED lines=134> */
[----:B------:R-:W-:Y:S02]  /*101f0*/  VIADD R8, R20, 0x200 ;  /* 0x0000020014087836 */ /* 0x000fe40000000000 */
[----:B------:R-:W-:-:S03]  /*10200*/  IMAD.MOV.U32 R9, RZ, RZ, R21 ;  /* 0x000000ffff097224 */ /* 0x000fc600078e0015 */
[----:B------:R-:W-:Y:S02]  /*10210*/  R2UR UR6, R8 ;  /* 0x00000000080672ca */ /* 0x000fe400000e0000 */
[----:B------:R-:W-:Y:S01]  /*10220*/  R2UR UR7, R9 ;  /* 0x00000000090772ca */ /* 0x000fe200000e0000 */
[----:B------:R-:W-:Y:S01]  /*10230*/  STL [R1+0x88], R0 ;  /* 0x0000880001007387 */ /* 0x000fe20000100800 */
[----:B------:R-:W-:Y:S01]  /*10240*/  VIADD R20, R20, 0x280 ;  /* 0x0000028014147836 */ /* 0x000fe20000000000 */
[----:B------:R-:W-:Y:S02]  /*10250*/  WARPGROUP.DEPBAR.LE gsb0, 0x0 ;  /* 0x00008000000079c5 */ /* 0x000fe40000010000 */
[----:B------:R-:W-:Y:S02]  /*10260*/  F2FP.F16.F32.PACK_AB R152, R156, R6 ;  /* 0x000000069c98723e */ /* 0x000fe400000000ff */
[----:B------:R-:W-:Y:S02]  /*10270*/  F2FP.F16.F32.PACK_AB R153, R174, R168 ;  /* 0x000000a8ae99723e */ /* 0x000fe400000000ff */
[----:B------:R-:W-:-:S02]  /*10280*/  F2FP.F16.F32.PACK_AB R154, R157, R7 ;  /* 0x000000079d9a723e */ /* 0x000fc400000000ff */
        /* <DEDUP_REMOVED lines=131> */
[----:B------:R-:W-:Y:S02]  /*10ac0*/  R2UR UR6, R20 ;  /* 0x00000000140672ca */ /* 0x000fe400000e0000 */
[----:B------:R-:W-:Y:S01]  /*10ad0*/  R2UR UR7, R21 ;  /* 0x00000000150772ca */ /* 0x000fe200000e0000 */
[----:B------:R-:W-:Y:S01]  /*10ae0*/  STL [R1+0x88], R0 ;  /* 0x0000880001007387 */ /* 0x000fe20000100800 */
        /* <DEDUP_REMOVED lines=135> */
[----:B------:R-:W-:Y:S02]  /*11360*/  STL [R1+0x88], R0 ;  /* 0x0000880001007387 */ /* 0x000fe40000100800 */
[----:B------:R-:W-:Y:S02]  /*11370*/  WARPGROUP.DEPBAR.LE gsb0, 0x0 ;  /* 0x00008000000079c5 */ /* 0x000fe40000010000 */
[----:B------:R-:W-:Y:S04]  /*11380*/  ST.E desc[UR46][R22.64+0x220], R24 ;  /* 0x0002201816007985 */ /* 0x000fe8000c10192e */
[----:B------:R1:W-:Y:S04]  /*11390*/  ST.E desc[UR46][R22.64+0x224], R25 ;  /* 0x0002241916007985 */ /* 0x0003e8000c10192e */
        /* <DEDUP_REMOVED lines=126> */
[----:B------:R4:W-:Y:S04]  /*11b80*/  STL [R1+0x88], R0 ;  /* 0x0000880001007387 */ /* 0x0009e80000100800 */
        /* <DEDUP_REMOVED lines=10> */
[----:B--2---:R-:W2:Y:S04]  /*11c30*/  LD.E R27, desc[UR46][R22.64+0x248] ;  /* 0x0002482e161b7980 */ /* 0x004ea8000c101900 */
[----:B---3--:R-:W3:Y:S04]  /*11c40*/  LD.E R29, desc[UR46][R22.64+0x24c] ;  /* 0x00024c2e161d7980 */ /* 0x008ee8000c101900 */
        /* <DEDUP_REMOVED lines=126> */
[----:B--2---:R1:W-:Y:S04]  /*12430*/  ST.E desc[UR46][R22.64+0x248], R27 ;  /* 0x0002481b16007985 */ /* 0x0043e8000c10192e */
[----:B---3--:R1:W-:Y:S04]  /*12440*/  ST.E desc[UR46][R22.64+0x24c], R29 ;  /* 0x00024c1d16007985 */ /* 0x0083e8000c10192e */
[----:B----4-:R1:W-:Y:S04]  /*12450*/  ST.E desc[UR46][R22.64+0x250], R31 ;  /* 0x0002501f16007985 */ /* 0x0103e8000c10192e */
        /* <DEDUP_REMOVED lines=114> */
[----:B------:R1:W-:Y:S01]  /*12b80*/  ST.E desc[UR46][R22.64+0x41c], R64 ;  /* 0x00041c4016007985 */ /* 0x0003e2000c10192e */
[----:B------:R-:W-:Y:S04]  /*12b90*/  BSSY B0, `(.L_x_8774) ;  /* 0x0000008000007945 */ /* 0x000fe80003800000 */
[----:B------:R-:W-:Y:S05]  /*12ba0*/  @P2 BRA `(.L_x_8775) ;  /* 0x0000000000182947 */ /* 0x000fea0003800000 */
[----:B-1----:R-:W2:Y:S04]  /*12bb0*/  LDL.64 R4, [R1+0x68] ;  /* 0x0000680001047983 */ /* 0x002ea80000100a00 */
[----:B------:R-:W3:Y:S01]  /*12bc0*/  LD.E R0, desc[UR46][R22.64+0x210] ;  /* 0x0002102e16007980 */ /* 0x000ee2000c101900 */
[----:B--2---:R-:W-:-:S05]  /*12bd0*/  MOV R3, R4 ;  /* 0x0000000400037202 */ /* 0x004fca0000000f00 */
[----:B---3--:R-:W-:-:S05]  /*12be0*/  IMAD R0, R0, 0x8, R3 ;  /* 0x0000000800007824 */ /* 0x008fca00078e0203 */
[----:B------:R-:W-:-:S04]  /*12bf0*/  PRMT R0, RZ, 0x654, R0 ;  /* 0x00000654ff007816 */ /* 0x000fc80000000000 */
[----:B------:R2:W-:Y:S03]  /*12c00*/  SYNCS.ARRIVE.TRANS64.RED.A1T0 RZ, [R0+URZ], RZ ;  /* 0x000000ff00ff79a7 */ /* 0x0005e6000810043f */
.L_x_8775:
[----:B------:R-:W-:Y:S05]  /*12c10*/  BSYNC B0 ;  /* 0x0000000000007941 */ /* 0x000fea0003800000 */
.L_x_8774:
[----:B------:R-:W-:Y:S05]  /*12c20*/  @P0 BRA `(.L_x_8776) ;  /* 0xffffff6800180947 */ /* 0x000fea000383ffff */
.L_x_8759:
[----:B------:R-:W-:-:S13]  /*12c30*/  ISETP.GE.AND P0, PT, R10, UR41, PT ;  /* 0x000000290a007c0c */ /* 0x000fda000bf06270 */
[----:B------:R-:W-:Y:S05]  /*12c40*/  @!P0 BRA `(.L_x_8777) ;  /* 0x000000a800d48947 */ /* 0x000fea0003800000 */
[----:B-1----:R1:W5:Y:S02]  /*12c50*/  LDL.64 R2, [R1+0x170] ;  /* 0x0001700001027983 */ /* 0x0023640000100a00 */
.L_x_8808:
[----:B-----5:R-:W3:Y:S04]  /*12c60*/  LD.E R5, desc[UR46][R2.64] ;  /* 0x0000002e02057980 */ /* 0x020ee8000c101900 */
[----:B-12---:R-:W2:Y:S01]  /*12c70*/  LD.E R0, desc[UR46][R2.64+0x8] ;  /* 0x0000082e02007980 */ /* 0x006ea2000c101900 */
[----:B---3--:R-:W-:-:S05]  /*12c80*/  VIADD R5, R5, 0x1 ;  /* 0x0000000105057836 */ /* 0x008fca0000000000 */
[----:B------:R-:W-:-:S13]  /*12c90*/  ISETP.NE.AND P0, PT, R5, 0x2, PT ;  /* 0x000000020500780c */ /* 0x000fda0003f05270 */
[----:B------:R3:W5:Y:S04]  /*12ca0*/  @P0 LD.E R9, desc[UR46][R2.64+0x4] ;  /* 0x0000042e02090980 */ /* 0x000768000c101900 */
[----:B------:R-:W4:Y:S01]  /*12cb0*/  @!P0 LD.E R4, desc[UR46][R2.64+0x4] ;  /* 0x0000042e02048980 */ /* 0x000f22000c101900 */
[----:B--2---:R-:W-:-:S03]  /*12cc0*/  VIADD R7, R0, 0x1 ;  /* 0x0000000100077836 */ /* 0x004fc60000000000 */
[----:B------:R2:W-:Y:S04]  /*12cd0*/  ST.E desc[UR46][R2.64], R5 ;  /* 0x0000000502007985 */ /* 0x0005e8000c10192e */
[----:B------:R3:W-:Y:S04]  /*12ce0*/  ST.E desc[UR46][R2.64+0x8], R7 ;  /* 0x0000080702007985 */ /* 0x0007e8000c10192e */
[----:B------:R3:W-:Y:S01]  /*12cf0*/  @!P0 ST.E desc[UR46][R2.64], RZ ;  /* 0x000000ff02008985 */ /* 0x0007e2000c10192e */
[----:B----4-:R-:W-:-:S05]  /*12d00*/  @!P0 LOP3.LUT R9, R4, 0x1, RZ, 0x3c, !PT ;  /* 0x0000000104098812 */ /* 0x010fca00078e3cff */
[----:B------:R3:W-:Y:S04]  /*12d10*/  @!P0 ST.E desc[UR46][R2.64+0x4], R9 ;  /* 0x0000040902008985 */ /* 0x0007e8000c10192e */
[----:B------:R-:W4:Y:S04]  /*12d20*/  LDL.64 R72, [R1+0x188] ;  /* 0x0001880001487983 */ /* 0x000f280000100a00 */
[----:B----4-:R-:W4:Y:S01]  /*12d30*/  LD.E R0, desc[UR46][R72.64+0x1c] ;  /* 0x00001c2e48007980 */ /* 0x010f22000c101900 */
[----:B------:R-:W-:Y:S05]  /*12d40*/  YIELD ;  /* 0x0000000000007946 */ /* 0x000fea0003800000 */
[----:B------:R-:W-:Y:S01]  /*12d50*/  BSSY B0, `(.L_x_8778) ;  /* 0x0000006000007945 */ /* 0x000fe20003800000 */
[----:B--2---:R-:W-:Y:S01]  /*12d60*/  @!P0 IMAD.MOV.U32 R5, RZ, RZ, RZ ;  /* 0x000000ffff058224 */ /* 0x004fe200078e00ff */
[----:B----4-:R-:W-:-:S04]  /*12d70*/  LOP3.LUT R0, R0, 0x1, RZ, 0xfc, !PT ;  /* 0x0000000100007812 */ /* 0x010fc800078efcff */
[----:B------:R-:W-:-:S13]  /*12d80*/  ISETP.NE.AND P1, PT, R0, 0x3, PT ;  /* 0x000000030000780c */ /* 0x000fda0003f25270 */
[----:B---3--:R-:W-:Y:S05]  /*12d90*/  @!P1 BRA `(.L_x_8779) ;  /* 0x0000000000049947 */ /* 0x008fea0003800000 */
[----:B------:R-:W-:Y:S01]  /*12da0*/  BPT.TRAP 0x1 ;  /* 0x000000040000795c */ /* 0x000fe20000300000 */
.L_x_8779:
[----:B------:R-:W-:Y:S05]  /*12db0*/  BSYNC B0 ;  /* 0x0000000000007941 */ /* 0x000fea0003800000 */
.L_x_8778:
[----:B------:R-:W2:Y:S01]  /*12dc0*/  LD.E.64 R6, desc[UR46][R72.64+0x8] ;  /* 0x0000082e48067980 */ /* 0x000ea2000c101b00 */
[----:B-----5:R-:W-:Y:S02]  /*12dd0*/  SHF.L.U32 R8, R9, 0x1f, RZ ;  /* 0x0000001f09087819 */ /* 0x020fe400000006ff */
[----:B--2---:R-:W-:-:S05]  /*12de0*/  MOV R6, R6 ;  /* 0x0000000600067202 */ /* 0x004fca0000000f00 */
[----:B------:R-:W-:-:S04]  /*12df0*/  IMAD R5, R5, 0x8, R6 ;  /* 0x0000000805057824 */ /* 0x000fc800078e0206 */
[----:B------:R2:W3:Y:S01]  /*12e00*/  SYNCS.PHASECHK.TRANS64.TRYWAIT P0, [R5+URZ], R8 ;  /* 0x00000008050075a7 */ /* 0x0004e2000800017f */
[----:B------:R-:W4:Y:S04]  /*12e10*/  LD.E R4, desc[UR46][R72.64+0x1c] ;  /* 0x00001c2e48047980 */ /* 0x000f28000c101900 */
[----:B------:R2:W5:Y:S04]  /*12e20*/  LD.E R0, desc[UR46][R2.64] ;  /* 0x0000002e02007980 */ /* 0x000568000c101900 */
[----:B------:R2:W5:Y:S01]  /*12e30*/  LD.E R6, desc[UR46][R2.64+0x4] ;  /* 0x0000042e02067980 */ /* 0x000562000c101900 */
[----:B------:R-:W-:Y:S01]  /*12e40*/  BSSY B0, `(.L_x_8780) ;  /* 0x0000005000007945 */ /* 0x000fe20003800000 */
[----:B----4-:R-:W-:-:S04]  /*12e50*/  LOP3.LUT R4, R4, 0x1, RZ, 0xfc, !PT ;  /* 0x0000000104047812 */ /* 0x010fc800078efcff */
[----:B------:R-:W-:-:S13]  /*12e60*/  ISETP.NE.AND P1, PT, R4, 0x3, PT ;  /* 0x000000030400780c */ /* 0x000fda0003f25270 */
[----:B--23--:R-:W-:Y:S05]  /*12e70*/  @!P1 BRA `(.L_x_8781) ;  /* 0x0000000000049947 */ /* 0x00cfea0003800000 */
[----:B------:R-:W-:Y:S01]  /*12e80*/  BPT.TRAP 0x1 ;  /* 0x000000040000795c */ /* 0x000fe20000300000 */
.L_x_8781:
[----:B------:R-:W-:Y:S05]  /*12e90*/  BSYNC B0 ;  /* 0x0000000000007941 */ /* 0x000fea0003800000 */
.L_x_8780:
[----:B------:R-:W-:Y:S04]  /*12ea0*/  BSSY B0, `(.L_x_8782) ;  /* 0x0000008000007945 */ /* 0x000fe80003800000 */
[----:B------:R-:W-:Y:S05]  /*12eb0*/  @P0 BRA `(.L_x_8783) ;  /* 0x0000000000180947 */ /* 0x000fea0003800000 */
[----:B------:R-:W2:Y:S01]  /*12ec0*/  LD.E.64 R4, desc[UR46][R72.64+0x8] ;  /* 0x0000082e48047980 */ /* 0x000ea2000c101b00 */
[----:B-----5:R-:W-:Y:S02]  /*12ed0*/  SHF.L.U32 R7, R6, 0x1f, RZ ;  /* 0x0000001f06077819 */ /* 0x020fe400000006ff */
[----:B--2---:R-:W-:-:S05]  /*12ee0*/  MOV R5, R4 ;  /* 0x0000000400057202 */ /* 0x004fca0000000f00 */
[----:B------:R-:W-:-:S04]  /*12ef0*/  IMAD R0, R0, 0x8, R5 ;  /* 0x0000000800007824 */ /* 0x000fc800078e0205 */
[----:B------:R-:W2:Y:S02]  /*12f00*/  SYNCS.PHASECHK.TRANS64.TRYWAIT P0, [R0+URZ], R7 ;  /* 0x00000007000075a7 */ /* 0x000ea4000800017f */
[----:B--2---:R-:W-:Y:S05]  /*12f10*/  @!P0 BRA `(.L_x_8784) ;  /* 0x0000010800408947 */ /* 0x004fea0003800000 */
.L_x_8783:
[----:B------:R-:W-:Y:S05]  /*12f20*/  BSYNC B0 ;  /* 0x0000000000007941 */ /* 0x000fea0003800000 */
.L_x_8782:
[----:B------:R-:W3:Y:S04]  /*12f30*/  LD.E R5, desc[UR46][R2.64] ;  /* 0x0000002e02057980 */ /* 0x000ee8000c101900 */
[----:B------:R-:W3:Y:S01]  /*12f40*/  LDL.64 R8, [R1+0xa0] ;  /* 0x0000a00001087983 */ /* 0x000ee20000100a00 */
[----:B------:R-:W-:Y:S05]  /*12f50*/  WARPSYNC.ALL ;  /* 0x0000000000007948 */ /* 0x000fea0003800000 */
[----:B------:R-:W4:Y:S04]  /*12f60*/  LDL.64 R20, [R1+0x98] ;  /* 0x0000980001147983 */ /* 0x000f280000100a00 */
[----:B--2--5:R-:W2:Y:S04]  /*12f70*/  LDL.64 R6, [R1+0x98] ;  /* 0x0000980001067983 */ /* 0x024ea80000100a00 */
[----:B------:R-:W2:Y:S01]  /*12f80*/  LDL.64 R12, [R1+0x98] ;  /* 0x00009800010c7983 */ /* 0x000ea20000100a00 */
[----:B---3--:R-:W-:-:S03]  /*12f90*/  IMAD R4, R5, 0x300, R8 ;  /* 0x0000030005047824 */ /* 0x008fc600078e0208 */
[----:B------:R-:W3:Y:S01]  /*12fa0*/  LDL.64 R14, [R1+0x98] ;  /* 0x00009800010e7983 */ /* 0x000ee20000100a00 */
[----:B------:R-:W-:Y:S01]  /*12fb0*/  IMAD.MOV.U32 R5, RZ, RZ, R9 ;  /* 0x000000ffff057224 */ /* 0x000fe200078e0009 */
[C---:B------:R-:W-:Y:S01]  /*12fc0*/  R2UR UR6, R4.reuse ;  /* 0x00000000040672ca */ /* 0x040fe200000e0000 */
[----:B------:R-:W-:Y:S01]  /*12fd0*/  WARPGROUP.ARRIVE ;  /* 0x00000000000079c5 */ /* 0x000fe20000000000 */
[----:B------:R-:W3:Y:S02]  /*12fe0*/  LDL R19, [R1+0x54] ;  /* 0x0000540001137983 */ /* 0x000ee40000100800 */
[----:B------:R-:W-:Y:S01]  /*12ff0*/  R2UR UR7, R5 ;  /* 0x00000000050772ca */ /* 0x000fe200000e0000 */
[----:B------:R-:W-:Y:S02]  /*13000*/  VIADD R8, R4, 0x2 ;  /* 0x0000000204087836 */ /* 0x000fe40000000000 */
[----:B------:R-:W-:Y:S01]  /*13010*/  IMAD.MOV.U32 R0, RZ, RZ, 0x1 ;  /* 0x00000001ff007424 */ /* 0x000fe200078e00ff */
[----:B------:R1:W-:Y:S04]  /*13020*/  STL [R1+0x80], RZ ;  /* 0x000080ff01007387 */ /* 0x0003e80000100800 */
[----:B------:R1:W-:Y:S04]  /*13030*/  STL [R1+0x80], R0 ;  /* 0x0000800001007387 */ /* 0x0003e80000100800 */
[----:B------:R1:W-:Y:S04]  /*13040*/  STL [R1+0x80], R0 ;  /* 0x0000800001007387 */ /* 0x0003e80000100800 */
[----:B------:R1:W-:Y:S04]  /*13050*/  STL [R1+0x80], R0 ;  /* 0x0000800001007387 */ /* 0x0003e80000100800 */
[----:B------:R1:W-:Y:S01]  /*13060*/  STL [R1+0x80], R0 ;  /* 0x0000800001007387 */ /* 0x0003e20000100800 */
[----:B----4-:R-:W-:-:S02]  /*13070*/  R2UR UR4, R20 ;  /* 0x00000000140472ca */ /* 0x010fc400000e0000 */
[----:B------:R-:W-:-:S13]  /*13080*/  R2UR UR5, R21 ;  /* 0x00000000150572ca */ /* 0x000fda00000e0000 */
[----:B------:R-:W-:Y:S01]  /*13090*/  HGMMA.64x96x16.F32 R24, gdesc[UR4], RZ, !UPT, gsb0 ;  /* 0x01600000041879f0 */ /* 0x000fe2000c0008ff */
[----:B--2---:R-:W-:Y:S01]  /*130a0*/  VIADD R6, R6, 0x2 ;  /* 0x0000000206067836 */ /* 0x004fe20000000000 */
        /* <DEDUP_REMOVED lines=17> */
[----:B---3--:R-:W-:-:S02]  /*131c0*/  VIADD R14, R14, 0x6 ;  /* 0x000000060e0e7836 */ /* 0x008fc40000000000 */
        /* <DEDUP_REMOVED lines=17> */
.L_x_8786:
[----:B------:R-:W-:Y:S05]  /*132e0*/  BSYNC B0 ;  /* 0x0000000000007941 */ /* 0x000fea0003800000 */
.L_x_8785:
        /* <DEDUP_REMOVED lines=10> */
.L_x_8788:
[----:B------:R-:W-:Y:S05]  /*13390*/  BSYNC B0 ;  /* 0x0000000000007941 */ /* 0x000fea0003800000 */
.L_x_8787:
[----:B------:R-:W-:Y:S04]  /*133a0*/  BSSY B0, `(.L_x_8789) ;  /* 0x0000006000007945 */ /* 0x000fe80003800000 */
[----:B--2---:R-:W-:Y:S05]  /*133b0*/  @P0 BRA `(.L_x_8790) ;  /* 0x0000000000100947 */ /* 0x004fea0003800000 */
[----:B-----5:R-:W-:Y:S01]  /*133c0*/  IMAD R4, R4, 0x8, R7 ;  /* 0x0000000804047824 */ /* 0x020fe200078e0207 */
[----:B-1----:R-:W-:-:S04]  /*133d0*/  SHF.L.U32 R5, R6, 0x1f, RZ ;  /* 0x0000001f06057819 */ /* 0x002fc800000006ff */
[----:B------:R-:W1:Y:S02]  /*133e0*/  SYNCS.PHASECHK.TRANS64.TRYWAIT P0, [R4+URZ], R5 ;  /* 0x00000005040075a7 */ /* 0x000e64000800017f */
[----:B-1----:R-:W-:Y:S05]  /*133f0*/  @!P0 BRA `(.L_x_8791) ;  /* 0x00000104001c8947 */ /* 0x002fea0003800000 */
.L_x_8790:
[----:B------:R-:W-:Y:S05]  /*13400*/  BSYNC B0 ;  /* 0x0000000000007941 */ /* 0x000fea0003800000 */
.L_x_8789:
[----:B------:R-:W2:Y:S04]  /*13410*/  LD.E R11, desc[UR46][R2.64] ;  /* 0x0000002e020b7980 */ /* 0x000ea8000c101900 */
[----:B-----5:R-:W2:Y:S01]  /*13420*/  LDL.64 R6, [R1+0x118] ;  /* 0x0001180001067983 */ /* 0x020ea20000100a00 */
[----:B------:R-:W-:Y:S05]  /*13430*/  WARPSYNC.ALL ;  /* 0x0000000000007948 */ /* 0x000fea0003800000 */
[----:B------:R-:W3:Y:S04]  /*13440*/  LDL R19, [R1+0x90] ;  /* 0x0000900001137983 */ /* 0x000ee80000100800 */
[----:B-1----:R-:W4:Y:S04]  /*13450*/  LDL.64 R4, [R1+0x110] ;  /* 0x0001100001047983 */ /* 0x002f280000100a00 */
[----:B------:R-:W4:Y:S04]  /*13460*/  LDL.64 R8, [R1+0x110] ;  /* 0x0001100001087983 */ /* 0x000f280000100a00 */
[----:B------:R-:W4:Y:S01]  /*13470*/  LDL.64 R12, [R1+0x110] ;  /* 0x00011000010c7983 */ /* 0x000f220000100a00 */
[----:B--2---:R-:W-:-:S03]  /*13480*/  IMAD R6, R11, 0xc00, R6 ;  /* 0x00000c000b067824 */ /* 0x004fc600078e0206 */
[----:B------:R-:W2:Y:S01]  /*13490*/  LDL.64 R14, [R1+0x110] ;  /* 0x00011000010e7983 */ /* 0x000ea20000100a00 */
[----:B------:R-:W-:Y:S01]  /*134a0*/  R2UR UR7, R7 ;  /* 0x00000000070772ca */ /* 0x000fe200000e0000 */
[----:B------:R-:W-:Y:S01]  /*134b0*/  WARPGROUP.ARRIVE ;  /* 0x00000000000079c5 */ /* 0x000fe20000000000 */
[----:B------:R-:W-:Y:S01]  /*134c0*/  R2UR UR6, R6 ;  /* 0x00000000060672ca */ /* 0x000fe200000e0000 */
[----:B------:R-:W2:Y:S01]  /*134d0*/  LDL.64 R20, [R1+0x110] ;  /* 0x0001100001147983 */ /* 0x000ea20000100a00 */
[----:B---3--:R-:W-:Y:S02]  /*134e0*/  ISETP.NE.U32.AND P0, PT, R19, RZ, PT ;  /* 0x000000ff1300720c */ /* 0x008fe40003f05070 */
[----:B----4-:R-:W-:Y:S02]  /*134f0*/  R2UR UR4, R4 ;  /* 0x00000000040472ca */ /* 0x010fe400000e0000 */
[----:B------:R-:W-:-:S09]  /*13500*/  R2UR UR5, R5 ;  /* 0x00000000050572ca */ /* 0x000fd200000e0000 */
[----:B------:R-:W-:-:S05]  /*13510*/  VOTEU.ANY UP0, P0 ;  /* 0x00000000003f7886 */ /* 0x000fca0000000100 */
        /* <DEDUP_REMOVED lines=129> */
[----:B---3--:R-:W-:Y:S01]  /*13d30*/  VIADD R8, R8, 0xc02 ;  /* 0x00000c0208087836 */ /* 0x008fe20000000000 */
        /* <DEDUP_REMOVED lines=9> */
[----:B----4-:R-:W-:-:S02]  /*13dd0*/  VIADD R12, R12, 0xc04 ;  /* 0x00000c040c0c7836 */ /* 0x010fc40000000000 */
        /* <DEDUP_REMOVED lines=20> */
[----:B------:R2:W-:Y:S04]  /*13f20*/  STL [R1+0x90], R0 ;  /* 0x0000900001007387 */ /* 0x0005e80000100800 */
[----:B------:R2:W-:Y:S01]  /*13f30*/  STL [R1+0x90], R0 ;  /* 0x0000900001007387 */ /* 0x0005e20000100800 */
[----:B------:R-:W-:-:S02]  /*13f40*/  WARPGROUP.DEPBAR.LE gsb0, 0x0 ;  /* 0x00008000000079c5 */ /* 0x000fc40000010000 */
[----:B------:R-:W-:-:S06]  /*13f50*/  WARPGROUP.ARRIVE ;  /* 0x00000000000079c5 */ /* 0x000fcc0000000000 */
[----:B------:R-:W-:Y:S01]  /*13f60*/  HGMMA.64x96x16.F32 R24, gdesc[UR4], R24, gsb0 ;  /* 0x01600000041879f0 */ /* 0x000fe20008000818 */
[----:B------:R2:W-:Y:S01]  /*13f70*/  STL [R1+0x90], R0 ;  /* 0x0000900001007387 */ /* 0x0005e20000100800 */
[----:B-1----:R-:W-:-:S03]  /*13f80*/  LOP3.LUT P1, RZ, R212, 0x7f, RZ, 0xc0, !PT ;  /* 0x0000007fd4ff7812 */ /* 0x002fc6000782c0ff */
        /* <DEDUP_REMOVED lines=15> */
[----:B------:R-:W3:Y:S04]  /*14080*/  @!P1 LD.E.64 R72, desc[UR46][R72.64+0x30] ;  /* 0x0000302e48489980 */ /* 0x000ee8000c101b00 */
[----:B------:R-:W4:Y:S01]  /*14090*/  @!P1 LD.E R4, desc[UR46][R2.64] ;  /* 0x0000002e02049980 */ /* 0x000f22000c101900 */
[----:B------:R-:W-:-:S02]  /*140a0*/  ULDC UR4, c[0x0][0x20] ;  /* 0x0000080000047ab9 */ /* 0x000fc40000000800 */
[----:B------:R-:W-:Y:S01]  /*140b0*/  VIADD R13, R18, -UR4 ;  /* 0x80000004120d7c36 */ /* 0x000fe20008000000 */
[----:B---3--:R-:W-:-:S05]  /*140c0*/  @!P1 MOV R5, R72 ;  /* 0x0000004800059202 */ /* 0x008fca0000000f00 */
[----:B----4-:R-:W-:-:S05]  /*140d0*/  @!P1 IMAD R4, R4, 0x8, R5 ;  /* 0x0000000804049824 */ /* 0x010fca00078e0205 */
[----:B------:R-:W-:-:S04]  /*140e0*/  @!P1 PRMT R4, RZ, 0x654, R4 ;  /* 0x00000654ff049816 */ /* 0x000fc80000000004 */
[----:B------:R1:W-:Y:S01]  /*140f0*/  @!P1 SYNCS.ARRIVE.TRANS64.RED.A1T0 RZ, [R4+URZ], RZ ;  /* 0x000000ff04ff99a7 */ /* 0x0003e2000810043f */
[----:B------:R-:W1:Y:S04]  /*14100*/  LDL R6, [R13] ;  /* 0x000000000d067983 */ /* 0x000e680000100800 */
[----:B------:R-:W3:Y:S04]  /*14110*/  LDL R88, [R13+0x8] ;  /* 0x000008000d587983 */ /* 0x000ee80000100800 */
[----:B------:R-:W4:Y:S04]  /*14120*/  LDL R21, [R1+0x70] ;  /* 0x0000700001157983 */ /* 0x000f280000100800 */
[----:B------:R-:W2:Y:S04]  /*14130*/  LDL R12, [R13+0x18] ;  /* 0x000018000d0c7983 */ /* 0x000ea80000100800 */
[----:B------:R-:W2:Y:S04]  /*14140*/  LDL R7, [R13+0x4] ;  /* 0x000004000d077983 */ /* 0x000ea80000100800 */
[----:B------:R-:W2:Y:S04]  /*14150*/  LDL R9, [R13+0xc] ;  /* 0x00000c000d097983 */ /* 0x000ea80000100800 */
[----:B------:R-:W2:Y:S04]  /*14160*/  LDL R8, [R13+0x10] ;  /* 0x000010000d087983 */ /* 0x000ea80000100800 */
[----:B------:R-:W2:Y:S01]  /*14170*/  LDL R11, [R13+0x14] ;  /* 0x000014000d0b7983 */ /* 0x000ea20000100800 */
[----:B------:R-:W-:Y:S01]  /*14180*/  BSSY B0, `(.L_x_8792) ;  /* 0x000003d000007945 */ /* 0x000fe20003800000 */
[----:B-1----:R-:W-:-:S04]  /*14190*/  SHF.R.S32.HI R4, RZ, 0x1f, R6 ;  /* 0x0000001fff047819 */ /* 0x002fc80000011406 */
[----:B------:R-:W-:-:S04]  /*141a0*/  LEA.HI R4, R4, R6, RZ, 0x7 ;  /* 0x0000000604047211 */ /* 0x000fc800078f38ff */
[----:B------:R-:W-:-:S05]  /*141b0*/  LOP3.LUT R5, R4, 0xffffff80, RZ, 0xc0, !PT ;  /* 0xffffff8004057812 */ /* 0x000fca00078ec0ff */
[----:B------:R-:W-:-:S05]  /*141c0*/  IMAD.IADD R5, R6, 0x1, -R5 ;  /* 0x0000000106057824 */ /* 0x000fca00078e0a05 */
[----:B------:R-:W-:-:S04]  /*141d0*/  SHF.R.S32.HI R6, RZ, 0x1f, R5 ;  /* 0x0000001fff067819 */ /* 0x000fc80000011405 */
[----:B------:R-:W-:-:S04]  /*141e0*/  LEA.HI R14, R6, R5, RZ, 0x2 ;  /* 0x00000005060e7211 */ /* 0x000fc800078f10ff */
[--C-:B------:R-:W-:Y:S02]  /*141f0*/  SHF.R.S32.HI R19, RZ, 0x2, R14.reuse ;  /* 0x00000002ff137819 */ /* 0x100fe4000001140e */
[----:B------:R-:W-:Y:S02]  /*14200*/  SHF.R.S32.HI R20, RZ, 0x1f, R14 ;  /* 0x0000001fff147819 */ /* 0x000fe4000001140e */
[----:B------:R-:W-:Y:S02]  /*14210*/  SHF.R.S32.HI R15, RZ, 0x7, R4 ;  /* 0x00000007ff0f7819 */ /* 0x000fe40000011404 */
[----:B------:R-:W-:Y:S02]  /*14220*/  LEA.HI R20, R20, R19, RZ, 0x3 ;  /* 0x0000001314147211 */ /* 0x000fe400078f18ff */
[----:B------:R-:W-:Y:S02]  /*14230*/  LEA.HI R6, R6, R5, RZ, 0x5 ;  /* 0x0000000506067211 */ /* 0x000fe400078f28ff */
[----:B------:R-:W-:-:S02]  /*14240*/  LOP3.LUT R20, R20, 0xfffffff8, RZ, 0xc0, !PT ;  /* 0xfffffff814147812 */ /* 0x000fc400078ec0ff */
[----:B------:R-:W-:Y:S02]  /*14250*/  LEA.HI R4, R4, R15, RZ, 0x1 ;  /* 0x0000000f04047211 */ /* 0x000fe400078f08ff */
[----:B------:R-:W-:Y:S01]  /*14260*/  SHF.R.S32.HI R6, RZ, 0x5, R6 ;  /* 0x00000005ff067819 */ /* 0x000fe20000011406 */
[----:B------:R-:W-:Y:S01]  /*14270*/  IMAD.IADD R20, R19, 0x1, -R20 ;  /* 0x0000000113147824 */ /* 0x000fe200078e0a14 */
[----:B------:R-:W-:Y:S01]  /*14280*/  LOP3.LUT R14, R14, 0x7ffffffc, RZ, 0xc0, !PT ;  /* 0x7ffffffc0e0e7812 */ /* 0x000fe200078ec0ff */
[----:B---3--:R-:W-:Y:S01]  /*14290*/  IMAD R72, R10, -0x60, R88 ;  /* 0xffffffa00a487824 */ /* 0x008fe200078e0258 */
[----:B------:R-:W-:Y:S01]  /*142a0*/  LOP3.LUT R4, R4, 0x3fffffe, RZ, 0xc0, !PT ;  /* 0x03fffffe04047812 */ /* 0x000fe200078ec0ff */
[----:B----4-:R-:W-:Y:S01]  /*142b0*/  IMAD R19, R21, 0x8, R6 ;  /* 0x0000000815137824 */ /* 0x010fe200078e0206 */
[----:B--2---:R-:W-:Y:S01]  /*142c0*/  ISETP.GE.AND P0, PT, R12, 0x1, PT ;  /* 0x000000010c00780c */ /* 0x004fe20003f06270 */
[----:B------:R-:W-:Y:S01]  /*142d0*/  IMAD.IADD R14, R5, 0x1, -R14 ;  /* 0x00000001050e7824 */ /* 0x000fe200078e0a0e */
[----:B------:R-:W-:Y:S01]  /*142e0*/  IADD3 R5, -R7, 0x1, R72 ;  /* 0x0000000107057810 */ /* 0x000fe20007ffe148 */
[----:B------:R-:W-:-:S02]  /*142f0*/  IMAD.IADD R4, R15, 0x1, -R4 ;  /* 0x000000010f047824 */ /* 0x000fc400078e0a04 */
[----:B------:R-:W-:Y:S02]  /*14300*/  IMAD.U32 R19, R19, 0x10, R20 ;  /* 0x0000001013137824 */ /* 0x000fe400078e0014 */
[----:B------:R-:W-:Y:S02]  /*14310*/  IMAD R15, R14, -0x2, R5 ;  /* 0xfffffffe0e0f7824 */ /* 0x000fe400078e0205 */
[----:B------:R-:W-:Y:S01]  /*14320*/  IMAD R19, R4, 0x40, R19 ;  /* 0x0000004004137824 */ /* 0x000fe200078e0213 */
[----:B------:R-:W-:Y:S01]  /*14330*/  LOP3.LUT R4, RZ, R9, RZ, 0x33, !PT ;  /* 0x00000009ff047212 */ /* 0x000fe200078e33ff */
[----:B------:R-:W-:Y:S02]  /*14340*/  IMAD R5, R10, -0x60, RZ ;  /* 0xffffffa00a057824 */ /* 0x000fe400078e02ff */
[C---:B------:R-:W-:Y:S02]  /*14350*/  IMAD.IADD R8, R15.reuse, 0x1, R8 ;  /* 0x000000010f087824 */ /* 0x040fe400078e0208 */
[----:B------:R-:W-:-:S02]  /*14360*/  IMAD.IADD R90, R15, 0x1, R4 ;  /* 0x000000010f5a7824 */ /* 0x000fc400078e0204 */
[----:B------:R-:W-:Y:S02]  /*14370*/  IMAD R21, R14, -0x2, R5 ;  /* 0xfffffffe0e157824 */ /* 0x000fe400078e0205 */
[----:B------:R-:W-:Y:S02]  /*14380*/  IMAD R15, R10, -0x60, R11 ;  /* 0xffffffa00a0f7824 */ /* 0x000fe400078e020b */
[--C-:B------:R-:W-:Y:S02]  /*14390*/  IMAD.IADD R5, R8, 0x1, R19.reuse ;  /* 0x0000000108057824 */ /* 0x100fe400078e0213 */
[----:B------:R-:W-:Y:S01]  /*143a0*/  IMAD.IADD R4, R90, 0x1, R19 ;  /* 0x000000015a047824 */ /* 0x000fe200078e0213 */
[----:B------:R-:W-:Y:S06]  /*143b0*/  @!P0 BRA `(.L_x_8793) ;  /* 0x0000000000648947 */ /* 0x000fec0003800000 */
        /* <DEDUP_REMOVED lines=12> */
.L_x_8797:
[----:B------:R-:W-:Y:S05]  /*14480*/  BSYNC B2 ;  /* 0x0000000000027941 */ /* 0x000fea0003800000 */
.L_x_8796:
[----:B------:R-:W-:Y:S01]  /*14490*/  LOP3.LUT R9, RZ, R9, RZ, 0x33, !PT ;  /* 0x00000009ff097212 */ /* 0x000fe200078e33ff */
[----:B------:R-:W-:Y:S06]  /*144a0*/  BRA `(.L_x_8798) ;  /* 0x0000000000187947 */ /* 0x000fec0003800000 */
.L_x_8795:
[----:B------:R-:W-:-:S13]  /*144b0*/  ISETP.NE.AND P0, PT, R12, 0x1, PT ;  /* 0x000000010c00780c */ /* 0x000fda0003f05270 */
[----:B------:R-:W-:Y:S05]  /*144c0*/  @!P0 BRA `(.L_x_8798) ;  /* 0x0000000000108947 */ /* 0x000fea0003800000 */
[----:B------:R-:W2:Y:S04]  /*144d0*/  LDL R6, [R13+0x1c] ;  /* 0x00001c000d067983 */ /* 0x000ea80000100800 */
[----:B------:R-:W3:Y:S01]  /*144e0*/  LDL R14, [R13+0x20] ;  /* 0x000020000d0e7983 */ /* 0x000ee20000100800 */
[----:B--2---:R-:W-:-:S05]  /*144f0*/  IMAD.HI.U32 R9, R9, R6, RZ ;  /* 0x0000000609097227 */ /* 0x004fca00078e00ff */
[----:B---3--:R-:W-:-:S07]  /*14500*/  SHF.R.U32.HI R9, RZ, R14, R9 ;  /* 0x0000000eff097219 */ /* 0x008fce0000011609 */
.L_x_8798:
[----:B------:R-:W-:Y:S05]  /*14510*/  BSYNC B1 ;  /* 0x0000000000017941 */ /* 0x000fea0003800000 */
.L_x_8794:
[----:B------:R-:W-:-:S05]  /*14520*/  IMAD R9, R12, R9, R21 ;  /* 0x000000090c097224 */ /* 0x000fca00078e0215 */
[----:B------:R-:W-:Y:S02]  /*14530*/  VIMNMX R4, R4, R9, !PT ;  /* 0x0000000904047248 */ /* 0x000fe40007fe0100 */
[----:B------:R-:W-:-:S07]  /*14540*/  VIADDMNMX R5, R9, R12, R5, PT ;  /* 0x0000000c09057246 */ /* 0x000fce0003800105 */
.L_x_8793:
[----:B------:R-:W-:Y:S05]  /*14550*/  BSYNC B0 ;  /* 0x0000000000007941 */ /* 0x000fea0003800000 */
.L_x_8792:
[----:B------:R-:W-:Y:S01]  /*14560*/  ISETP.GE.AND P0, PT, R15, 0x2, PT ;  /* 0x000000020f00780c */ /* 0x000fe20003f06270 */
[----:B------:R-:W-:Y:S01]  /*14570*/  VIADD R19, R19, 0x8 ;  /* 0x0000000813137836 */ /* 0x000fe20000000000 */
[C---:B------:R-:W-:Y:S01]  /*14580*/  ISETP.GE.AND P4, PT, R15.reuse, 0xa, PT ;  /* 0x0000000a0f00780c */ /* 0x040fe20003f86270 */
[----:B------:R-:W-:Y:S01]  /*14590*/  BSSY B0, `(.L_x_8799) ;  /* 0x000008e000007945 */ /* 0x000fe20003800000 */
[----:B------:R-:W-:Y:S01]  /*145a0*/  ISETP.GT.AND P2, PT, R4, 0x1, !P0 ;  /* 0x000000010400780c */ /* 0x000fe20004744270 */
[----:B------:R-:W-:Y:S01]  /*145b0*/  IMAD.IADD R6, R90, 0x1, R19 ;  /* 0x000000015a067824 */ /* 0x000fe200078e0213 */
        /* <DEDUP_REMOVED lines=110> */
[----:B------:R-:W-:-:S03]  /*14ca0*/  IMAD.IADD R5, R8, 0x1, R19 ;  /* 0x0000000108057824 */ /* 0x000fc600078e0213 */
        /* <DEDUP_REMOVED lines=15> */
.L_x_8804:
[----:B------:R-:W-:Y:S05]  /*14da0*/  BSYNC B2 ;  /* 0x0000000000027941 */ /* 0x000fea0003800000 */
.L_x_8803:
[----:B------:R-:W-:Y:S01]  /*14db0*/  LOP3.LUT R7, RZ, R7, RZ, 0x33, !PT ;  /* 0x00000007ff077212 */ /* 0x000fe200078e33ff */
[----:B------:R-:W-:Y:S06]  /*14dc0*/  BRA `(.L_x_8805) ;  /* 0x0000000000187947 */ /* 0x000fec0003800000 */
.L_x_8802:
[----:B------:R-:W-:-:S13]  /*14dd0*/  ISETP.NE.AND P6, PT, R12, 0x1, PT ;  /* 0x000000010c00780c */ /* 0x000fda0003fc5270 */
[----:B------:R-:W-:Y:S05]  /*14de0*/  @!P6 BRA `(.L_x_8805) ;  /* 0x000000000010e947 */ /* 0x000fea0003800000 */
[----:B------:R-:W2:Y:S04]  /*14df0*/  LDL R4, [R13+0x1c] ;  /* 0x00001c000d047983 */ /* 0x000ea80000100800 */
[----:B------:R-:W3:Y:S01]  /*14e00*/  LDL R8, [R13+0x20] ;  /* 0x000020000d087983 */ /* 0x000ee20000100800 */
[----:B--2---:R-:W-:-:S05]  /*14e10*/  IMAD.HI.U32 R7, R7, R4, RZ ;  /* 0x0000000407077227 */ /* 0x004fca00078e00ff */
[----:B---3--:R-:W-:-:S07]  /*14e20*/  SHF.R.U32.HI R7, RZ, R8, R7 ;  /* 0x00000008ff077219 */ /* 0x008fce0000011607 */
.L_x_8805:
[----:B------:R-:W-:Y:S05]  /*14e30*/  BSYNC B1 ;  /* 0x0000000000017941 */ /* 0x000fea0003800000 */
.L_x_8801:
[----:B------:R-:W-:-:S05]  /*14e40*/  IMAD R7, R12, R7, R21 ;  /* 0x000000070c077224 */ /* 0x000fca00078e0215 */
[----:B------:R-:W-:Y:S02]  /*14e50*/  VIADDMNMX R5, R7, R12, R5, PT ;  /* 0x0000000c07057246 */ /* 0x000fe40003800105 */
[----:B------:R-:W-:-:S07]  /*14e60*/  VIMNMX R6, R6, R7, !PT ;  /* 0x0000000706067248 */ /* 0x000fce0007fe0100 */
.L_x_8800:
[----:B------:R-:W-:Y:S05]  /*14e70*/  BSYNC B0 ;  /* 0x0000000000007941 */ /* 0x000fea0003800000 */
.L_x_8799:
        /* <DEDUP_REMOVED lines=13> */
[----:B------:R-:W2:Y:S02]  /*14f50*/  LDL.64 R24, [R1+0x430] ;  /* 0x0004300001187983 */ /* 0x000ea40000100a00 */
        /* <DEDUP_REMOVED lines=11> */
[----:B------:R-:W-:Y:S02]  /*15010*/  ISETP.GT.AND P0, PT, R6, 0x19, !P6 ;  /* 0x000000190600780c */ /* 0x000fe40007704270 */
[----:B------:R-:W-:Y:S02]  /*15020*/  ISETP.NE.AND P6, PT, R9, RZ, PT ;  /* 0x000000ff0900720c */ /* 0x000fe40003fc5270 */
        /* <DEDUP_REMOVED lines=42> */
[C---:B------:R-:W-:Y:S02]  /*152d0*/  ISETP.GT.AND P0, PT, R6.reuse, RZ, !P6 ;  /* 0x000000ff0600720c */ /* 0x040fe40007704270 */
[C---:B------:R-:W-:Y:S02]  /*152e0*/  ISETP.GT.AND P2, PT, R6.reuse, 0x49, !P2 ;  /* 0x000000490600780c */ /* 0x040fe40005744270 */
[----:B------:R-:W-:Y:S02]  /*152f0*/  ISETP.LT.OR P0, PT, R5, 0x1, P0 ;  /* 0x000000010500780c */ /* 0x000fe40000701670 */
[----:B------:R-:W-:Y:S02]  /*15300*/  ISETP.GT.AND P3, PT, R6, 0x50, !P3 ;  /* 0x000000500600780c */ /* 0x000fe40005f64270 */
[----:B------:R-:W-:-:S02]  /*15310*/  FSEL R21, R26, -INF , !P0 ;  /* 0xff8000001a157808 */ /* 0x000fc40004000000 */
[----:B--2---:R-:W-:Y:S01]  /*15320*/  FMNMX.FTZ R4, R92, R24, !PT ;  /* 0x000000185c047209 */ /* 0x004fe20007810000 */
[----:B------:R-:W2:Y:S01]  /*15330*/  LDL R26, [R1+0x450] ;  /* 0x00045000011a7983 */ /* 0x000ea20000100800 */
[----:B------:R-:W-:Y:S02]  /*15340*/  ISETP.GT.AND P4, PT, R6, 0x51, !P4 ;  /* 0x000000510600780c */ /* 0x000fe40006784270 */
[----:B------:R-:W-:Y:S02]  /*15350*/  FMNMX.FTZ R4, R152, R4, !PT ;  /* 0x0000000498047209 */ /* 0x000fe40007810000 */
[----:B------:R-:W-:Y:S02]  /*15360*/  ISETP.NE.AND P6, PT, R15, RZ, PT ;  /* 0x000000ff0f00720c */ /* 0x000fe40003fc5270 */
        /* <DEDUP_REMOVED lines=37> */
[----:B------:R-:W-:Y:S02]  /*155c0*/  FMNMX.FTZ R4, R54, R7, !PT ;  /* 0x0000000736047209 */ /* 0x000fe40007810000 */
[----:B------:R-:W-:Y:S02]  /*155d0*/  ISETP.GT.AND P0, PT, R6, 0x48, !P1 ;  /* 0x000000480600780c */ /* 0x000fe40004f04270 */
[----:B------:R-:W-:Y:S02]  /*155e0*/  FMNMX.FTZ R7, R55, R4, !PT ;  /* 0x0000000437077209 */ /* 0x000fe40007810000 */
[C---:B------:R-:W-:Y:S02]  /*155f0*/  ISETP.LT.OR P0, PT, R5.reuse, 0x49, P0 ;  /* 0x000000490500780c */ /* 0x040fe40000701670 */
[----:B------:R-:W-:Y:S02]  /*15600*/  FMNMX.FTZ R4, R58, R7, !PT ;  /* 0x000000073a047209 */ /* 0x000fe40007810000 */
[----:B------:R-:W-:-:S02]  /*15610*/  ISETP.LT.OR P2, PT, R5, 0x4a, P2 ;  /* 0x0000004a0500780c */ /* 0x000fc40001741670 */
[----:B-1----:R-:W-:Y:S02]  /*15620*/  FMNMX.FTZ R11, R8, R9, !PT ;  /* 0x00000009080b7209 */ /* 0x002fe40007810000 */
[----:B------:R-:W-:Y:S02]  /*15630*/  FSEL R29, R62, -INF , !P0 ;  /* 0xff8000003e1d7808 */ /* 0x000fe40004000000 */
[----:B------:R-:W-:Y:S01]  /*15640*/  FMNMX.FTZ R4, R59, R4, !PT ;  /* 0x000000043b047209 */ /* 0x000fe20007810000 */
[----:B------:R-:W1:Y:S01]  /*15650*/  SHFL.BFLY PT, R12, R11, 0x1, 0x1f ;  /* 0x0c201f000b0c7f89 */ /* 0x000e6200000e0000 */
[----:B------:R-:W-:Y:S02]  /*15660*/  ISETP.LT.OR P3, PT, R5, 0x51, P3 ;  /* 0x000000510500780c */ /* 0x000fe40001f61670 */
[----:B------:R-:W-:Y:S02]  /*15670*/  FSEL R63, R63, -INF , !P2 ;  /* 0xff8000003f3f7808 */ /* 0x000fe40005000000 */
[----:B------:R-:W-:-:S02]  /*15680*/  FMNMX.FTZ R4, R29, R4, !PT ;  /* 0x000000041d047209 */ /* 0x000fc40007810000 */
[----:B------:R-:W-:Y:S02]  /*15690*/  ISETP.GT.AND P5, PT, R6, 0x58, !P5 ;  /* 0x000000580600780c */ /* 0x000fe40006fa4270 */
[----:B------:R-:W-:Y:S02]  /*156a0*/  ISETP.LT.OR P4, PT, R5, 0x52, P4 ;  /* 0x000000520500780c */ /* 0x000fe40002781670 */
[----:B------:R-:W-:Y:S02]  /*156b0*/  FSEL R66, R66, -INF , !P3 ;  /* 0xff80000042427808 */ /* 0x000fe40005800000 */
[----:B------:R-:W-:Y:S02]  /*156c0*/  FMNMX.FTZ R7, R63, R4, !PT ;  /* 0x000000043f077209 */ /* 0x000fe40007810000 */
[----:B------:R-:W-:Y:S02]  /*156d0*/  ISETP.GT.AND P0, PT, R6, 0x59, !P6 ;  /* 0x000000590600780c */ /* 0x000fe40007704270 */
[----:B------:R-:W-:-:S02]  /*156e0*/  ISETP.LT.OR P5, PT, R5, 0x59, P5 ;  /* 0x000000590500780c */ /* 0x000fc40002fa1670 */
[----:B------:R-:W-:Y:S02]  /*156f0*/  FSEL R67, R67, -INF , !P4 ;  /* 0xff80000043437808 */ /* 0x000fe40006000000 */
[----:B------:R-:W-:Y:S02]  /*15700*/  FMNMX.FTZ R4, R66, R7, !PT ;  /* 0x0000000742047209 */ /* 0x000fe40007810000 */
[----:B------:R-:W-:Y:S01]  /*15710*/  ISETP.LT.OR P0, PT, R5, 0x5a, P0 ;  /* 0x0000005a0500780c */ /* 0x000fe20000701670 */
[----:B------:R-:W3:Y:S01]  /*15720*/  LDL.64 R6, [R1+0x440] ;  /* 0x0004400001067983 */ /* 0x000ee20000100a00 */
[----:B------:R-:W-:Y:S02]  /*15730*/  FSEL R70, R70, -INF , !P5 ;  /* 0xff80000046467808 */ /* 0x000fe40006800000 */
[----:B------:R-:W-:Y:S02]  /*15740*/  FMNMX.FTZ R5, R67, R4, !PT ;  /* 0x0000000443057209 */ /* 0x000fe40007810000 */
[----:B------:R-:W-:-:S02]  /*15750*/  FSEL R71, R71, -INF , !P0 ;  /* 0xff80000047477808 */ /* 0x000fc40004000000 */
[----:B------:R-:W-:-:S04]  /*15760*/  FMNMX.FTZ R4, R70, R5, !PT ;  /* 0x0000000546047209 */ /* 0x000fc80007810000 */
[----:B------:R-:W-:Y:S02]  /*15770*/  FMNMX.FTZ R9, R71, R4, !PT ;  /* 0x0000000447097209 */ /* 0x000fe40007810000 */
[----:B-1----:R-:W-:-:S03]  /*15780*/  FMNMX.FTZ R4, R11, R12, !PT ;  /* 0x0000000c0b047209 */ /* 0x002fc60007810000 */
[----:B------:R-:W-:Y:S04]  /*15790*/  STL.64 [R1+0x430], R8 ;  /* 0x0004300801007387 */ /* 0x000fe80000100a00 */
[----:B------:R-:W4:Y:S04]  /*157a0*/  LDL R12, [R1+0x434] ;  /* 0x00043400010c7983 */ /* 0x000f280000100800 */
[----:B------:R1:W-:Y:S04]  /*157b0*/  STL [R1+0x430], R4 ;  /* 0x0004300401007387 */ /* 0x0003e80000100800 */
[----:B------:R-:W2:Y:S04]  /*157c0*/  LDL R13, [R1+0x430] ;  /* 0x00043000010d7983 */ /* 0x000ea80000100800 */
[----:B----4-:R-:W4:Y:S01]  /*157d0*/  SHFL.BFLY PT, R9, R12, 0x2, 0x1f ;  /* 0x0c401f000c097f89 */ /* 0x010f2200000e0000 */
[----:B--2---:R-:W-:Y:S01]  /*157e0*/  FMUL.FTZ R5, R26, R13 ;  /* 0x0000000d1a057220 */ /* 0x004fe20000410000 */
[----:B------:R-:W-:-:S04]  /*157f0*/  FSETP.NEU.FTZ.AND P0, PT, R13, -INF , PT ;  /* 0xff8000000d00780b */ /* 0x000fc80003f1d000 */
[----:B------:R-:W-:-:S05]  /*15800*/  FSEL R11, R5, RZ, P0 ;  /* 0x000000ff050b7208 */ /* 0x000fca0000000000 */
[----:B-1----:R-:W-:Y:S01]  /*15810*/  FFMA.FTZ R4, R86, R26, -R11 ;  /* 0x0000001a56047223 */ /* 0x002fe2000001080b */
[----:B----4-:R-:W-:-:S03]  /*15820*/  FMNMX.FTZ R9, R9, R12, !PT ;  /* 0x0000000c09097209 */ /* 0x010fc60007810000 */
[----:B------:R1:W-:Y:S02]  /*15830*/  MUFU.EX2 R153, R4 ;  /* 0x0000000400997308 */ /* 0x0003e40000000800 */
[----:B-1----:R-:W1:Y:S01]  /*15840*/  SHFL.BFLY PT, R4, R9, 0x1, 0x1f ;  /* 0x0c201f0009047f89 */ /* 0x002e6200000e0000 */
[----:B------:R-:W-:Y:S01]  /*15850*/  FSEL R13, R13, RZ, P0 ;  /* 0x000000ff0d0d7208 */ /* 0x000fe20000000000 */
[----:B------:R-:W-:-:S04]  /*15860*/  FFMA.FTZ R5, R92, R26, -R11 ;  /* 0x0000001a5c057223 */ /* 0x000fc8000001080b */
[----:B------:R-:W-:Y:S01]  /*15870*/  FADD.FTZ R13, R24, -R13 ;  /* 0x8000000d180d7221 */ /* 0x000fe20000010000 */
[----:B-1----:R-:W-:-:S04]  /*15880*/  FMNMX.FTZ R4, R9, R4, !PT ;  /* 0x0000000409047209 */ /* 0x002fc80007810000 */
[C---:B------:R-:W-:Y:S01]  /*15890*/  FSETP.NEU.FTZ.AND P0, PT, R4.reuse, -INF , PT ;  /* 0xff8000000400780b */ /* 0x040fe20003f1d000 */
[----:B------:R-:W-:-:S05]  /*158a0*/  FMUL.FTZ R8, R4, R26 ;  /* 0x0000001a04087220 */ /* 0x000fca0000410000 */
[----:B------:R-:W-:Y:S02]  /*158b0*/  FSEL R9, R8, RZ, P0 ;  /* 0x000000ff08097208 */ /* 0x000fe40000000000 */
[----:B------:R-:W-:Y:S01]  /*158c0*/  FSEL R8, R4, RZ, P0 ;  /* 0x000000ff04087208 */ /* 0x000fe20000000000 */
[-C--:B------:R-:W-:Y:S02]  /*158d0*/  FMUL.FTZ R13, R13, R26.reuse ;  /* 0x0000001a0d0d7220 */ /* 0x080fe40000410000 */
[-C--:B------:R-:W-:Y:S02]  /*158e0*/  FFMA.FTZ R206, R21, R26.reuse, -R9 ;  /* 0x0000001a15ce7223 */ /* 0x080fe40000010809 */
[----:B------:R-:W-:Y:S01]  /*158f0*/  FADD.FTZ R25, R25, -R8 ;  /* 0x8000000819197221 */ /* 0x000fe20000010000 */
[-CC-:B------:R-:W-:Y:S01]  /*15900*/  FFMA.FTZ R152, R152, R26.reuse, -R11.reuse ;  /* 0x0000001a98987223 */ /* 0x180fe2000001080b */
[-C--:B------:R-:W-:Y:S02]  /*15910*/  FFMA.FTZ R19, R28, R26.reuse, -R11 ;  /* 0x0000001a1c137223 */ /* 0x080fe4000001080b */
[----:B------:R-:W-:Y:S01]  /*15920*/  FMUL.FTZ R25, R26, R25 ;  /* 0x000000191a197220 */ /* 0x000fe20000410000 */
[-CC-:B------:R-:W-:Y:S01]  /*15930*/  FFMA.FTZ R205, R27, R26.reuse, -R9.reuse ;  /* 0x0000001a1bcd7223 */ /* 0x180fe20000010809 */
[----:B------:R-:W-:Y:S01]  /*15940*/  MUFU.EX2 R5, R5 ;  /* 0x0000000500057308 */ /* 0x000fe20000000800 */
[-C--:B------:R-:W-:Y:S01]  /*15950*/  FFMA.FTZ R155, R30, R26.reuse, -R9 ;  /* 0x0000001a1e9b7223 */ /* 0x080fe20000010809 */
[----:B------:R-:W-:-:S06]  /*15960*/  FFMA.FTZ R154, R154, R26, -R11 ;  /* 0x0000001a9a9a7223 */ /* 0x000fcc000001080b */
[----:B------:R-:W3:Y:S01]  /*15970*/  MUFU.EX2 R28, R13 ;  /* 0x0000000d001c7308 */ /* 0x000ee20000000800 */
[----:B------:R-:W-:-:S07]  /*15980*/  FFMA.FTZ R202, R31, R26, -R9 ;  /* 0x0000001a1fca7223 */ /* 0x000fce0000010809 */
[----:B------:R-:W-:Y:S08]  /*15990*/  MUFU.EX2 R206, R206 ;  /* 0x000000ce00ce7308 */ /* 0x000ff00000000800 */
[----:B------:R-:W1:Y:S01]  /*159a0*/  MUFU.EX2 R30, R25 ;  /* 0x00000019001e7308 */ /* 0x000e620000000800 */
[----:B------:R-:W-:-:S07]  /*159b0*/  FFMA.FTZ R196, R84, R26, -R11 ;  /* 0x0000001a54c47223 */ /* 0x000fce000001080b */
[----:B------:R-:W2:Y:S01]  /*159c0*/  MUFU.EX2 R152, R152 ;  /* 0x0000009800987308 */ /* 0x000ea20000000800 */
[----:B------:R-:W-:-:S07]  /*159d0*/  FFMA.FTZ R191, R34, R26, -R9 ;  /* 0x0000001a22bf7223 */ /* 0x000fce0000010809 */
[----:B------:R-:W4:Y:S01]  /*159e0*/  MUFU.EX2 R205, R205 ;  /* 0x000000cd00cd7308 */ /* 0x000f220000000800 */
[-CC-:B------:R-:W-:Y:S01]  /*159f0*/  FFMA.FTZ R193, R82, R26.reuse, -R11.reuse ;  /* 0x0000001a52c17223 */ /* 0x180fe2000001080b */
[----:B------:R-:W-:-:S06]  /*15a00*/  FFMA.FTZ R160, R20, R26, -R11 ;  /* 0x0000001a14a07223 */ /* 0x000fcc000001080b */
[----:B------:R-:W5:Y:S01]  /*15a10*/  MUFU.EX2 R154, R154 ;  /* 0x0000009a009a7308 */ /* 0x000f620000000800 */
[-C--:B------:R-:W-:Y:S01]  /*15a20*/  FFMA.FTZ R20, R14, R26.reuse, -R11 ;  /* 0x0000001a0e147223 */ /* 0x080fe2000001080b */
[----:B------:R-:W-:-:S06]  /*15a30*/  FFMA.FTZ R192, R35, R26, -R9 ;  /* 0x0000001a23c07223 */ /* 0x000fcc0000010809 */
[----:B------:R-:W5:Y:S01]  /*15a40*/  MUFU.EX2 R155, R155 ;  /* 0x0000009b009b7308 */ /* 0x000f620000000800 */
[-CC-:B------:R-:W-:Y:S01]  /*15a50*/  FFMA.FTZ R187, R80, R26.reuse, -R11.reuse ;  /* 0x0000001a50bb7223 */ /* 0x180fe2000001080b */
[-CC-:B------:R-:W-:Y:S01]  /*15a60*/  FFMA.FTZ R190, R78, R26.reuse, -R11.reuse ;  /* 0x0000001a4ebe7223 */ /* 0x180fe2000001080b */
[-CC-:B------:R-:W-:Y:S01]  /*15a70*/  FFMA.FTZ R183, R76, R26.reuse, -R11.reuse ;  /* 0x0000001a4cb77223 */ /* 0x180fe2000001080b */
[-CC-:B------:R-:W-:Y:S01]  /*15a80*/  FFMA.FTZ R184, R74, R26.reuse, -R11.reuse ;  /* 0x0000001a4ab87223 */ /* 0x180fe2000001080b */
[----:B------:R-:W-:-:S03]  /*15a90*/  FFMA.FTZ R180, R72, R26, -R11 ;  /* 0x0000001a48b47223 */ /* 0x000fc6000001080b */
[----:B------:R-:W5:Y:S01]  /*15aa0*/  MUFU.EX2 R202, R202 ;  /* 0x000000ca00ca7308 */ /* 0x000f620000000800 */
        /* <DEDUP_REMOVED lines=8> */
[-CC-:B------:R-:W-:Y:S01]  /*15b30*/  FFMA.FTZ R159, R60, R26.reuse, -R11.reuse ;  /* 0x0000001a3c9f7223 */ /* 0x180fe2000001080b */
[-CC-:B------:R-:W-:Y:S01]  /*15b40*/  FFMA.FTZ R15, R64, R26.reuse, -R11.reuse ;  /* 0x0000001a400f7223 */ /* 0x180fe2000001080b */
[----:B------:R-:W-:Y:S01]  /*15b50*/  FFMA.FTZ R14, R68, R26, -R11 ;  /* 0x0000001a440e7223 */ /* 0x000fe2000001080b */
[----:B---3--:R-:W-:Y:S01]  /*15b60*/  FFMA.FTZ R11, R28, R6, R5 ;  /* 0x000000061c0b7223 */ /* 0x008fe20000010005 */
[----:B-1----:R-:W-:Y:S01]  /*15b70*/  FFMA.FTZ R6, R7, R30, R206 ;  /* 0x0000001e07067223 */ /* 0x002fe200000100ce */
[----:B------:R-:W-:-:S02]  /*15b80*/  FFMA.FTZ R185, R38, R26, -R9 ;  /* 0x0000001a26b97223 */ /* 0x000fc40000010809 */
[----:B------:R-:W1:Y:S01]  /*15b90*/  MUFU.EX2 R191, R191 ;  /* 0x000000bf00bf7308 */ /* 0x000e620000000800 */
[----:B--2---:R-:W-:Y:S01]  /*15ba0*/  FADD.FTZ R11, R152, R11 ;  /* 0x0000000b980b7221 */ /* 0x004fe20000010000 */
[----:B----4-:R-:W-:Y:S01]  /*15bb0*/  FADD.FTZ R6, R205, R6 ;  /* 0x00000006cd067221 */ /* 0x010fe20000010000 */
[----:B------:R-:W-:-:S05]  /*15bc0*/  FFMA.FTZ R186, R39, R26, -R9 ;  /* 0x0000001a27ba7223 */ /* 0x000fca0000010809 */
[----:B------:R-:W2:Y:S01]  /*15bd0*/  MUFU.EX2 R193, R193 ;  /* 0x000000c100c17308 */ /* 0x000ea20000000800 */
[----:B-----5:R-:W-:Y:S01]  /*15be0*/  FADD.FTZ R8, R154, R11 ;  /* 0x0000000b9a087221 */ /* 0x020fe20000010000 */
[----:B------:R-:W-:-:S06]  /*15bf0*/  FADD.FTZ R7, R155, R6 ;  /* 0x000000069b077221 */ /* 0x000fcc0000010000 */
[----:B------:R-:W3:Y:S01]  /*15c00*/  MUFU.EX2 R192, R192 ;  /* 0x000000c000c07308 */ /* 0x000ee20000000800 */
[----:B------:R-:W-:Y:S01]  /*15c10*/  FFMA.FTZ R181, R42, R26, -R9 ;  /* 0x0000001a2ab57223 */ /* 0x000fe20000010809 */
[----:B------:R-:W-:-:S06]  /*15c20*/  FADD.FTZ R11, R153, R8 ;  /* 0x00000008990b7221 */ /* 0x000fcc0000010000 */
[----:B------:R-:W4:Y:S01]  /*15c30*/  MUFU.EX2 R187, R187 ;  /* 0x000000bb00bb7308 */ /* 0x000f220000000800 */
[----:B------:R-:W-:Y:S01]  /*15c40*/  FADD.FTZ R6, R202, R7 ;  /* 0x00000007ca067221 */ /* 0x000fe20000010000 */
[----:B------:R-:W-:-:S06]  /*15c50*/  FFMA.FTZ R182, R43, R26, -R9 ;  /* 0x0000001a2bb67223 */ /* 0x000fcc0000010809 */
[----:B------:R-:W5:Y:S01]  /*15c60*/  MUFU.EX2 R185, R185 ;  /* 0x000000b900b97308 */ /* 0x000f620000000800 */
[----:B------:R-:W-:Y:S01]  /*15c70*/  FADD.FTZ R8, R196, R11 ;  /* 0x0000000bc4087221 */ /* 0x000fe20000010000 */
[----:B-1----:R-:W-:-:S06]  /*15c80*/  FADD.FTZ R7, R191, R6 ;  /* 0x00000006bf077221 */ /* 0x002fcc0000010000 */
[----:B------:R-:W1:Y:S01]  /*15c90*/  MUFU.EX2 R190, R190 ;  /* 0x000000be00be7308 */ /* 0x000e620000000800 */
[----:B------:R-:W-:-:S07]  /*15ca0*/  FFMA.FTZ R177, R46, R26, -R9 ;  /* 0x0000001a2eb17223 */ /* 0x000fce0000010809 */
[----:B------:R-:W1:Y:S01]  /*15cb0*/  MUFU.EX2 R186, R186 ;  /* 0x000000ba00ba7308 */ /* 0x000e620000000800 */
[----:B--2---:R-:W-:Y:S01]  /*15cc0*/  FADD.FTZ R8, R193, R8 ;  /* 0x00000008c1087221 */ /* 0x004fe20000010000 */
[----:B---3--:R-:W-:-:S06]  /*15cd0*/  FADD.FTZ R6, R192, R7 ;  /* 0x00000007c0067221 */ /* 0x008fcc0000010000 */
[----:B------:R-:W2:Y:S01]  /*15ce0*/  MUFU.EX2 R183, R183 ;  /* 0x000000b700b77308 */ /* 0x000ea20000000800 */
[----:B------:R-:W-:-:S07]  /*15cf0*/  FFMA.FTZ R178, R47, R26, -R9 ;  /* 0x0000001a2fb27223 */ /* 0x000fce0000010809 */
[----:B------:R-:W3:Y:S01]  /*15d00*/  MUFU.EX2 R181, R181 ;  /* 0x000000b500b57308 */ /* 0x000ee20000000800 */
[----:B----4-:R-:W-:Y:S01]  /*15d10*/  FADD.FTZ R7, R187, R8 ;  /* 0x00000008bb077221 */ /* 0x010fe20000010000 */
[----:B-----5:R-:W-:-:S06]  /*15d20*/  FADD.FTZ R11, R185, R6 ;  /* 0x00000006b90b7221 */ /* 0x020fcc0000010000 */
[----:B------:R-:W4:Y:S01]  /*15d30*/  MUFU.EX2 R184, R184 ;  /* 0x000000b800b87308 */ /* 0x000f220000000800 */
[----:B------:R-:W-:-:S07]  /*15d40*/  FFMA.FTZ R171, R50, R26, -R9 ;  /* 0x0000001a32ab7223 */ /* 0x000fce0000010809 */
[----:B------:R-:W5:Y:S01]  /*15d50*/  MUFU.EX2 R182, R182 ;  /* 0x000000b600b67308 */ /* 0x000f620000000800 */
[----:B-1----:R-:W-:Y:S01]  /*15d60*/  FADD.FTZ R6, R190, R7 ;  /* 0x00000007be067221 */ /* 0x002fe20000010000 */
[----:B------:R-:W-:-:S06]  /*15d70*/  FADD.FTZ R8, R186, R11 ;  /* 0x0000000bba087221 */ /* 0x000fcc0000010000 */
        /* <DEDUP_REMOVED lines=55> */
[----:B------:R-:W4:Y:S08]  /*160f0*/  MUFU.EX2 R20, R20 ;  /* 0x0000001400147308 */ /* 0x000f300000000800 */
[----:B------:R-:W5:Y:S01]  /*16100*/  MUFU.EX2 R158, R158 ;  /* 0x0000009e009e7308 */ /* 0x000f620000000800 */
[----:B-1----:R-:W-:Y:S01]  /*16110*/  FADD.FTZ R6, R160, R7 ;  /* 0x00000007a0067221 */ /* 0x002fe20000010000 */
[----:B------:R-:W-:-:S06]  /*16120*/  FADD.FTZ R8, R164, R9 ;  /* 0x00000009a4087221 */ /* 0x000fcc0000010000 */
[----:B------:R-:W1:Y:S08]  /*16130*/  MUFU.EX2 R14, R14 ;  /* 0x0000000e000e7308 */ /* 0x000e700000000800 */
[----:B------:R-:W1:Y:S01]  /*16140*/  MUFU.EX2 R21, R21 ;  /* 0x0000001500157308 */ /* 0x000e620000000800 */
[----:B--2---:R-:W-:Y:S01]  /*16150*/  FADD.FTZ R7, R15, R6 ;  /* 0x000000060f077221 */ /* 0x004fe20000010000 */
[----:B---3--:R-:W-:-:S06]  /*16160*/  FADD.FTZ R9, R157, R8 ;  /* 0x000000089d097221 */ /* 0x008fcc0000010000 */
[----:B------:R-:W2:Y:S08]  /*16170*/  MUFU.EX2 R19, R19 ;  /* 0x0000001300137308 */ /* 0x000eb00000000800 */
[----:B------:R-:W3:Y:S01]  /*16180*/  MUFU.EX2 R156, R156 ;  /* 0x0000009c009c7308 */ /* 0x000ee20000000800 */
[----:B----4-:R-:W-:Y:S01]  /*16190*/  FADD.FTZ R7, R20, R7 ;  /* 0x0000000714077221 */ /* 0x010fe20000010000 */
[----:B-----5:R-:W-:-:S03]  /*161a0*/  FADD.FTZ R6, R158, R9 ;  /* 0x000000099e067221 */ /* 0x020fc60000010000 */
[----:B-1----:R-:W-:Y:S01]  /*161b0*/  FADD.FTZ R8, R14, R7 ;  /* 0x000000070e087221 */ /* 0x002fe20000010000 */
[----:B------:R-:W-:-:S03]  /*161c0*/  FADD.FTZ R7, R21, R6 ;  /* 0x0000000615077221 */ /* 0x000fc60000010000 */
[----:B--2---:R-:W-:Y:S01]  /*161d0*/  FADD.FTZ R6, R19, R8 ;  /* 0x0000000813067221 */ /* 0x004fe20000010000 */
[----:B------:R1:W-:Y:S01]  /*161e0*/  STL [R1+0x434], R4 ;  /* 0x0004340401007387 */ /* 0x0003e20000100800 */
[----:B---3--:R-:W-:-:S05]  /*161f0*/  FADD.FTZ R7, R156, R7 ;  /* 0x000000079c077221 */ /* 0x008fca0000010000 */
[----:B------:R2:W-:Y:S04]  /*16200*/  STL.64 [R1+0x440], R6 ;  /* 0x0004400601007387 */ /* 0x0005e80000100a00 */
[----:B------:R-:W3:Y:S04]  /*16210*/  LD.E R27, desc[UR46][R22.64+0x41c] ;  /* 0x00041c2e161b7980 */ /* 0x000ee8000c101900 */
[----:B------:R-:W4:Y:S04]  /*16220*/  LD.E R8, desc[UR46][R22.64+0x220] ;  /* 0x0002202e16087980 */ /* 0x000f28000c101900 */
[----:B------:R-:W5:Y:S04]  /*16230*/  LD.E R9, desc[UR46][R22.64+0x224] ;  /* 0x0002242e16097980 */ /* 0x000f68000c101900 */
[----:B------:R-:W5:Y:S04]  /*16240*/  LD.E R11, desc[UR46][R22.64+0x230] ;  /* 0x0002302e160b7980 */ /* 0x000f68000c101900 */
[----:B------:R-:W5:Y:S04]  /*16250*/  LD.E R13, desc[UR46][R22.64+0x240] ;  /* 0x0002402e160d7980 */ /* 0x000f68000c101900 */
[----:B------:R-:W5:Y:S04]  /*16260*/  LD.E R25, desc[UR46][R22.64+0x250] ;  /* 0x0002502e16197980 */ /* 0x000f68000c101900 */
[----:B-1----:R-:W5:Y:S04]  /*16270*/  LD.E R4, desc[UR46][R22.64+0x254] ;  /* 0x0002542e16047980 */ /* 0x002f68000c101900 */
[----:B------:R-:W5:Y:S04]  /*16280*/  LD.E R122, desc[UR46][R22.64+0x274] ;  /* 0x0002742e167a7980 */ /* 0x000f68000c101900 */
        /* <DEDUP_REMOVED lines=122> */
[C---:B-----5:R-:W-:Y:S01]  /*16a30*/  FMUL.FTZ R9, R28.reuse, R9 ;  /* 0x000000091c097220 */ /* 0x060fe20000410000 */
[C---:B------:R-:W-:Y:S01]  /*16a40*/  FMUL.FTZ R11, R28.reuse, R11 ;  /* 0x0000000b1c0b7220 */ /* 0x040fe20000410000 */
[C---:B------:R-:W-:Y:S01]  /*16a50*/  FMUL.FTZ R13, R28.reuse, R13 ;  /* 0x0000000d1c0d7220 */ /* 0x040fe20000410000 */
[C---:B------:R-:W-:Y:S01]  /*16a60*/  FMUL.FTZ R25, R28.reuse, R25 ;  /* 0x000000191c197220 */ /* 0x040fe20000410000 */
[----:B------:R1:W-:Y:S04]  /*16a70*/  ST.E desc[UR46][R22.64+0x220], R27 ;  /* 0x0002201b16007985 */ /* 0x0003e8000c10192e */
[----:B------:R3:W-:Y:S04]  /*16a80*/  ST.E desc[UR46][R22.64+0x224], R9 ;  /* 0x0002240916007985 */ /* 0x0007e8000c10192e */
[----:B------:R4:W-:Y:S04]  /*16a90*/  ST.E desc[UR46][R22.64+0x230], R11 ;  /* 0x0002300b16007985 */ /* 0x0009e8000c10192e */
[----:B------:R5:W-:Y:S01]  /*16aa0*/  ST.E desc[UR46][R22.64+0x240], R13 ;  /* 0x0002400d16007985 */ /* 0x000be2000c10192e */
[C---:B-1----:R-:W-:Y:S01]  /*16ab0*/  FMUL.FTZ R27, R28.reuse, R4 ;  /* 0x000000041c1b7220 */ /* 0x042fe20000410000 */
[C---:B---3--:R-:W-:Y:S01]  /*16ac0*/  FMUL.FTZ R9, R28.reuse, R122 ;  /* 0x0000007a1c097220 */ /* 0x048fe20000410000 */
[C---:B----4-:R-:W-:Y:S01]  /*16ad0*/  FMUL.FTZ R11, R28.reuse, R124 ;  /* 0x0000007c1c0b7220 */ /* 0x050fe20000410000 */
[C---:B-----5:R-:W-:Y:S01]  /*16ae0*/  FMUL.FTZ R13, R28.reuse, R114 ;  /* 0x000000721c0d7220 */ /* 0x060fe20000410000 */
[----:B------:R1:W-:Y:S04]  /*16af0*/  ST.E desc[UR46][R22.64+0x250], R25 ;  /* 0x0002501916007985 */ /* 0x0003e8000c10192e */
[----:B------:R3:W-:Y:S04]  /*16b00*/  ST.E desc[UR46][R22.64+0x254], R27 ;  /* 0x0002541b16007985 */ /* 0x0007e8000c10192e */
[----:B------:R4:W-:Y:S04]  /*16b10*/  ST.E desc[UR46][R22.64+0x274], R9 ;  /* 0x0002740916007985 */ /* 0x0009e8000c10192e */
[----:B------:R5:W-:Y:S01]  /*16b20*/  ST.E desc[UR46][R22.64+0x280], R11 ;  /* 0x0002800b16007985 */ /* 0x000be2000c10192e */
[----:B-1----:R-:W-:-:S03]  /*16b30*/  FMUL.FTZ R25, R28, R108 ;  /* 0x0000006c1c197220 */ /* 0x002fc60000410000 */
[----:B------:R1:W-:Y:S01]  /*16b40*/  ST.E desc[UR46][R22.64+0x284], R13 ;  /* 0x0002840d16007985 */ /* 0x0003e2000c10192e */
[C---:B---3--:R-:W-:Y:S01]  /*16b50*/  FMUL.FTZ R27, R28.reuse, R100 ;  /* 0x000000641c1b7220 */ /* 0x048fe20000410000 */
[C---:B----4-:R-:W-:Y:S01]  /*16b60*/  FMUL.FTZ R9, R28.reuse, R98 ;  /* 0x000000621c097220 */ /* 0x050fe20000410000 */
[C---:B-----5:R-:W-:Y:S01]  /*16b70*/  FMUL.FTZ R11, R28.reuse, R90 ;  /* 0x0000005a1c0b7220 */ /* 0x060fe20000410000 */
[C---:B-1----:R-:W-:Y:S01]  /*16b80*/  FMUL.FTZ R13, R28.reuse, R96 ;  /* 0x000000601c0d7220 */ /* 0x042fe20000410000 */
        /* <DEDUP_REMOVED lines=20> */
[----:B------:R1:W-:Y:S01]  /*16cd0*/  ST.E desc[UR46][R22.64+0x340], R25 ;  /* 0x0003401916007985 */ /* 0x0003e2000c10192e */
        /* <DEDUP_REMOVED lines=27> */
[C---:B-1----:R-:W-:Y:S01]  /*16e90*/  FMUL.FTZ R25, R28.reuse, R48 ;  /* 0x000000301c197220 */ /* 0x042fe20000410000 */
[C---:B---3--:R-:W-:Y:S01]  /*16ea0*/  FMUL.FTZ R27, R28.reuse, R40 ;  /* 0x000000281c1b7220 */ /* 0x048fe20000410000 */
[C---:B------:R-:W-:Y:S01]  /*16eb0*/  FMUL.FTZ R46, R28.reuse, R46 ;  /* 0x0000002e1c2e7220 */ /* 0x040fe20000410000 */
[C---:B------:R-:W-:Y:S01]  /*16ec0*/  FMUL.FTZ R44, R28.reuse, R44 ;  /* 0x0000002c1c2c7220 */ /* 0x040fe20000410000 */
[C---:B------:R-:W-:Y:S01]  /*16ed0*/  FMUL.FTZ R42, R28.reuse, R42 ;  /* 0x0000002a1c2a7220 */ /* 0x040fe20000410000 */
[C---:B----4-:R-:W-:Y:S01]  /*16ee0*/  FMUL.FTZ R9, R28.reuse, R38 ;  /* 0x000000261c097220 */ /* 0x050fe20000410000 */
[C---:B--2---:R-:W-:Y:S01]  /*16ef0*/  FMUL.FTZ R11, R28.reuse, R6 ;  /* 0x000000061c0b7220 */ /* 0x044fe20000410000 */
[C---:B-----5:R-:W-:Y:S01]  /*16f00*/  FMUL.FTZ R13, R28.reuse, R36 ;  /* 0x000000241c0d7220 */ /* 0x060fe20000410000 */
        /* <DEDUP_REMOVED lines=171> */
[----:B------:R4:W-:Y:S04]  /*179c0*/  ST.E desc[UR46][R22.64+0x3f8], R35 ;  /* 0x0003f82316007985 */ /* 0x0009e8000c10192e */
[----:B------:R5:W-:Y:S04]  /*179d0*/  ST.E desc[UR46][R22.64+0x3fc], R7 ;  /* 0x0003fc0716007985 */ /* 0x000be8000c10192e */
[----:B------:R5:W-:Y:S04]  /*179e0*/  ST.E desc[UR46][R22.64+0x408], R33 ;  /* 0x0004082116007985 */ /* 0x000be8000c10192e */
[----:B------:R5:W-:Y:S04]  /*179f0*/  ST.E desc[UR46][R22.64+0x40c], R31 ;  /* 0x00040c1f16007985 */ /* 0x000be8000c10192e */
[----:B------:R5:W-:Y:S01]  /*17a00*/  ST.E desc[UR46][R22.64+0x418], R29 ;  /* 0x0004181d16007985 */ /* 0x000be2000c10192e */
[----:B------:R3:W-:Y:S06]  /*17a10*/  BAR.SYNC.DEFER_BLOCKING R208, 0x100 ;  /* 0x000400d00000751d */ /* 0x0007ec0000010000 */
[----:B-1----:R-:W5:Y:S04]  /*17a20*/  LD.E R11, desc[UR46][R22.64+0x220] ;  /* 0x0002202e160b7980 */ /* 0x002f68000c101900 */
[----:B--2---:R-:W2:Y:S04]  /*17a30*/  LD.E R13, desc[UR46][R22.64+0x224] ;  /* 0x0002242e160d7980 */ /* 0x004ea8000c101900 */
[----:B------:R-:W2:Y:S04]  /*17a40*/  LD.E R25, desc[UR46][R22.64+0x228] ;  /* 0x0002282e16197980 */ /* 0x000ea8000c101900 */
[----:B------:R-:W2:Y:S04]  /*17a50*/  LD.E R27, desc[UR46][R22.64+0x22c] ;  /* 0x00022c2e161b7980 */ /* 0x000ea8000c101900 */
[----:B---3--:R-:W3:Y:S04]  /*17a60*/  LD.E R37, desc[UR46][R22.64+0x230] ;  /* 0x0002302e16257980 */ /* 0x008ee8000c101900 */
[----:B----4-:R-:W4:Y:S04]  /*17a70*/  LD.E R35, desc[UR46][R22.64+0x234] ;  /* 0x0002342e16237980 */ /* 0x010f28000c101900 */
[----:B-----5:R-:W5:Y:S04]  /*17a80*/  LD.E R7, desc[UR46][R22.64+0x238] ;  /* 0x0002382e16077980 */ /* 0x020f68000c101900 */
        /* <DEDUP_REMOVED lines=122> */
[----:B------:R-:W-:Y:S04]  /*18230*/  ST.E desc[UR46][R22.64+0x220], R11 ;  /* 0x0002200b16007985 */ /* 0x000fe8000c10192e */
[----:B--2---:R-:W-:Y:S04]  /*18240*/  ST.E desc[UR46][R22.64+0x224], R13 ;  /* 0x0002240d16007985 */ /* 0x004fe8000c10192e */
[----:B------:R-:W-:Y:S04]  /*18250*/  ST.E desc[UR46][R22.64+0x228], R25 ;  /* 0x0002281916007985 */ /* 0x000fe8000c10192e */
[----:B------:R-:W-:Y:S04]  /*18260*/  ST.E desc[UR46][R22.64+0x22c], R27 ;  /* 0x00022c1b16007985 */ /* 0x000fe8000c10192e */
[----:B---3--:R-:W-:Y:S04]  /*18270*/  ST.E desc[UR46][R22.64+0x230], R37 ;  /* 0x0002302516007985 */ /* 0x008fe8000c10192e */
[----:B----4-:R-:W-:Y:S04]  /*18280*/  ST.E desc[UR46][R22.64+0x234], R35 ;  /* 0x0002342316007985 */ /* 0x010fe8000c10192e */
[----:B-----5:R-:W-:Y:S04]  /*18290*/  ST.E desc[UR46][R22.64+0x238], R7 ;  /* 0x0002380716007985 */ /* 0x020fe8000c10192e */
        /* <DEDUP_REMOVED lines=121> */
[----:B-1----:R-:W5:Y:S04]  /*18a30*/  LD.E.64 R6, desc[UR46][R22.64+0xa8] ;  /* 0x0000a82e16067980 */ /* 0x002f68000c101b00 */
[----:B------:R-:W5:Y:S04]  /*18a40*/  LDL R4, [R1+0x88] ;  /* 0x0000880001047983 */ /* 0x000f680000100800 */
[----:B--2---:R-:W2:Y:S04]  /*18a50*/  LD.E R24, desc[UR46][R22.64+0x220] ;  /* 0x0002202e16187980 */ /* 0x004ea8000c101900 */
[----:B------:R-:W2:Y:S04]  /*18a60*/  LD.E R25, desc[UR46][R22.64+0x224] ;  /* 0x0002242e16197980 */ /* 0x000ea8000c101900 */
[----:B---3--:R-:W2:Y:S04]  /*18a70*/  LD.E R26, desc[UR46][R22.64+0x228] ;  /* 0x0002282e161a7980 */ /* 0x008ea8000c101900 */
[----:B------:R-:W2:Y:S04]  /*18a80*/  LD.E R27, desc[UR46][R22.64+0x22c] ;  /* 0x00022c2e161b7980 */ /* 0x000ea8000c101900 */
[----:B----4-:R-:W2:Y:S04]  /*18a90*/  LD.E R28, desc[UR46][R22.64+0x230] ;  /* 0x0002302e161c7980 */ /* 0x010ea8000c101900 */
[----:B------:R-:W2:Y:S04]  /*18aa0*/  LD.E R29, desc[UR46][R22.64+0x234] ;  /* 0x0002342e161d7980 */ /* 0x000ea8000c101900 */
[----:B-----5:R-:W2:Y:S04]  /*18ab0*/  LD.E R30, desc[UR46][R22.64+0x238] ;  /* 0x0002382e161e7980 */ /* 0x020ea8000c101900 */
        /* <DEDUP_REMOVED lines=121> */
[----:B------:R-:W-:Y:S01]  /*19250*/  IMAD R6, R9, 0xc00, R6 ;  /* 0x00000c0009067824 */ /* 0x000fe200078e0206 */
[----:B------:R-:W-:-:S02]  /*19260*/  ISETP.NE.U32.AND P0, PT, R4, RZ, PT ;  /* 0x000000ff0400720c */ /* 0x000fc40003f05070 */
[----:B------:R-:W-:Y:S02]  /*19270*/  R2UR UR7, R7 ;  /* 0x00000000070772ca */ /* 0x000fe400000e0000 */
[----:B------:R-:W-:Y:S02]  /*19280*/  R2UR UR6, R6 ;  /* 0x00000000060672ca */ /* 0x000fe400000e0000 */
[----:B------:R-:W-:Y:S02]  /*19290*/  F2FP.F16.F32.PACK_AB R154, R153, R154 ;  /* 0x0000009a999a723e */ /* 0x000fe400000000ff */
[----:B------:R-:W-:Y:S02]  /*192a0*/  F2FP.F16.F32.PACK_AB R152, R152, R5 ;  /* 0x000000059898723e */ /* 0x000fe400000000ff */
[----:B------:R-:W-:Y:S02]  /*192b0*/  F2FP.F16.F32.PACK_AB R153, R205, R206 ;  /* 0x000000cecd99723e */ /* 0x000fe400000000ff */
[----:B------:R-:W-:Y:S01]  /*192c0*/  F2FP.F16.F32.PACK_AB R155, R202, R155 ;  /* 0x0000009bca9b723e */ /* 0x000fe200000000ff */
[----:B------:R-:W-:Y:S01]  /*192d0*/  VOTEU.ANY UP0, P0 ;  /* 0x00000000003f7886 */ /* 0x000fe20000000100 */
[----:B------:R-:W-:-:S02]  /*192e0*/  VIADD R4, R6, 0x80 ;  /* 0x0000008006047836 */ /* 0x000fc40000000000 */
[----:B------:R-:W-:Y:S01]  /*192f0*/  IMAD.MOV.U32 R5, RZ, RZ, R7 ;  /* 0x000000ffff057224 */ /* 0x000fe200078e0007 */
[----:B--2---:R-:W-:-:S06]  /*19300*/  WARPGROUP.ARRIVE ;  /* 0x00000000000079c5 */ /* 0x004fcc0000000000 */
[----:B------:R-:W-:Y:S01]  /*19310*/  HGMMA.64x256x16.F32 R24, R152, gdesc[UR4].tnspB, R24, UP0, gsb0 ;  /* 0x43e0000498187df0 */ /* 0x000fe2000b800818 */
[----:B------:R-:W-:Y:S02]  /*19320*/  R2UR UR6, R4 ;  /* 0x00000000040672ca */ /* 0x000fe400000e0000 */
[----:B------:R-:W-:Y:S01]  /*19330*/  R2UR UR7, R5 ;  /* 0x00000000050772ca */ /* 0x000fe200000e0000 */
[----:B------:R-:W-:Y:S02]  /*19340*/  VIADD R4, R6, 0x100 ;  /* 0x0000010006047836 */ /* 0x000fe40000000000 */
[----:B------:R-:W-:Y:S01]  /*19350*/  IMAD.MOV.U32 R5, RZ, RZ, R7 ;  /* 0x000000ffff057224 */ /* 0x000fe200078e0007 */
[----:B------:R-:W-:Y:S02]  /*19360*/  WARPGROUP.DEPBAR.LE gsb0, 0x0 ;  /* 0x00008000000079c5 */ /* 0x000fe40000010000 */
[----:B------:R-:W-:Y:S02]  /*19370*/  F2FP.F16.F32.PACK_AB R152, R193, R196 ;  /* 0x000000c4c198723e */ /* 0x000fe400000000ff */
[----:B------:R-:W-:-:S02]  /*19380*/  F2FP.F16.F32.PACK_AB R154, R190, R187 ;  /* 0x000000bbbe9a723e */ /* 0x000fc400000000ff */
        /* <DEDUP_REMOVED lines=135> */
[----:B------:R-:W-:Y:S02]  /*19c00*/  VIADD R4, R6, 0x180 ;  /* 0x0000018006047836 */ /* 0x000fe40000000000 */
[----:B------:R-:W-:Y:S01]  /*19c10*/  IMAD.MOV.U32 R5, RZ, RZ, R7 ;  /* 0x000000ffff057224 */ /* 0x000fe200078e0007 */
[----:B------:R-:W-:Y:S02]  /*19c20*/  WARPGROUP.DEPBAR.LE gsb0, 0x0 ;  /* 0x00008000000079c5 */ /* 0x000fe40000010000 */
[----:B------:R-:W-:-:S02]  /*19c30*/  F2FP.F16.F32.PACK_AB R152, R184, R183 ;  /* 0x000000b7b898723e */ /* 0x000fc400000000ff */
        /* <DEDUP_REMOVED lines=276> */
[----:B------:R-:W-:Y:S01]  /*1ad80*/  VIADD R6, R6, 0x280 ;  /* 0x0000028006067836 */ /* 0x000fe20000000000 */
        /* <DEDUP_REMOVED lines=412> */
[----:B-1----:R-:W5:Y:S04]  /*1c750*/  LD.E R25, desc[UR46][R22.64+0x240] ;  /* 0x0002402e16197980 */ /* 0x002f68000c101900 */
[----:B--2---:R-:W2:Y:S04]  /*1c760*/  LD.E R27, desc[UR46][R22.64+0x244] ;  /* 0x0002442e161b7980 */ /* 0x004ea8000c101900 */
        /* <DEDUP_REMOVED lines=130> */
[----:B-----5:R1:W-:Y:S04]  /*1cf90*/  ST.E desc[UR46][R22.64+0x250], R33 ;  /* 0x0002502116007985 */ /* 0x0203e8000c10192e */
        /* <DEDUP_REMOVED lines=115> */
[----:B------:R-:W-:Y:S01]  /*1d6d0*/  LOP3.LUT P6, RZ, R212, 0x7f, RZ, 0xc0, !PT ;  /* 0x0000007fd4ff7812 */ /* 0x000fe200078cc0ff */
[----:B------:R-:W-:-:S12]  /*1d6e0*/  BSSY B0, `(.L_x_8806) ;  /* 0x0000008000007945 */ /* 0x000fd80003800000 */
[----:B-1----:R-:W-:Y:S05]  /*1d6f0*/  @P6 BRA `(.L_x_8807) ;  /* 0x0000000000186947 */ /* 0x002fea0003800000 */
[----:B------:R-:W2:Y:S04]  /*1d700*/  LDL.64 R4, [R1+0x68] ;  /* 0x0000680001047983 */ /* 0x000ea80000100a00 */
[----:B------:R-:W3:Y:S01]  /*1d710*/  LD.E R0, desc[UR46][R2.64] ;  /* 0x0000002e02007980 */ /* 0x000ee2000c101900 */
[----:B--2---:R-:W-:-:S05]  /*1d720*/  MOV R5, R4 ;  /* 0x0000000400057202 */ /* 0x004fca0000000f00 */
[----:B---3--:R-:W-:-:S05]  /*1d730*/  IMAD R0, R0, 0x8, R5 ;  /* 0x0000000800007824 */ /* 0x008fca00078e0205 */
[----:B------:R-:W-:-:S04]  /*1d740*/  PRMT R0, RZ, 0x654, R0 ;  /* 0x00000654ff007816 */ /* 0x000fc80000000000 */
[----:B------:R1:W-:Y:S03]  /*1d750*/  SYNCS.ARRIVE.TRANS64.RED.A1T0 RZ, [R0+URZ], RZ ;  /* 0x000000ff00ff79a7 */ /* 0x0003e6000810043f */
.L_x_8807:
[----:B------:R-:W-:Y:S05]  /*1d760*/  BSYNC B0 ;  /* 0x0000000000007941 */ /* 0x000fea0003800000 */
.L_x_8806:
[C---:B------:R-:W-:Y:S01]  /*1d770*/  ISETP.GT.AND P0, PT, R10.reuse, UR41, PT ;  /* 0x000000290a007c0c */ /* 0x040fe2000bf04270 */
[----:B------:R-:W-:-:S12]  /*1d780*/  VIADD R10, R10, 0xffffffff ;  /* 0xffffffff0a0a7836 */ /* 0x000fd80000000000 */
[----:B------:R-:W-:Y:S05]  /*1d790*/  @P0 BRA `(.L_x_8808) ;  /* 0xffffff5400300947 */ /* 0x000fea000383ffff */
.L_x_8777:
[----:B------:R-:W-:Y:S05]  /*1d7a0*/  WARPSYNC.ALL ;  /* 0x0000000000007948 */ /* 0x000fea0003800000 */
[----:B-1----:R-:W2:Y:S04]  /*1d7b0*/  LDL R5, [R1+0x440] ;  /* 0x0004400001057983 */ /* 0x002ea80000100800 */
[----:B------:R-:W3:Y:S04]  /*1d7c0*/  LDL R6, [R1+0x444] ;  /* 0x0004440001067983 */ /* 0x000ee80000100800 */
[----:B------:R-:W4:Y:S04]  /*1d7d0*/  LDL R132, [R1+0x210] ;  /* 0x0002100001847983 */ /* 0x000f280000100800 */
[----:B------:R-:W5:Y:S04]  /*1d7e0*/  LDL.64 R12, [R1+0x388] ;  /* 0x00038800010c7983 */ /* 0x000f680000100a00 */
        /* <DEDUP_REMOVED lines=60> */
[----:B------:R-:W5:Y:S04]  /*1dbb0*/  LDL R133, [R1+0x218] ;  /* 0x0002180001857983 */ /* 0x000f680000100800 */
[----:B--2---:R-:W1:Y:S02]  /*1dbc0*/  SHFL.BFLY PT, R0, R5, 0x2, 0x1f ;  /* 0x0c401f0005007f89 */ /* 0x004e6400000e0000 */
[----:B-1----:R-:W-:-:S05]  /*1dbd0*/  FADD.FTZ R0, R5, R0 ;  /* 0x0000000005007221 */ /* 0x002fca0000010000 */
[----:B------:R-:W1:Y:S02]  /*1dbe0*/  SHFL.BFLY PT, R3, R0, 0x1, 0x1f ;  /* 0x0c201f0000037f89 */ /* 0x000e6400000e0000 */
[----:B-1----:R-:W-:Y:S01]  /*1dbf0*/  FADD.FTZ R2, R0, R3 ;  /* 0x0000000300027221 */ /* 0x002fe20000010000 */
[----:B----4-:R-:W-:Y:S01]  /*1dc00*/  VIADD R132, R132, 0x1 ;  /* 0x0000000184847836 */ /* 0x010fe20000000000 */
[----:B------:R-:W2:Y:S04]  /*1dc10*/  LDL R0, [R1+0x21c] ;  /* 0x00021c0001007983 */ /* 0x000ea80000100800 */
[----:B------:R-:W-:Y:S04]  /*1dc20*/  STL [R1+0x440], R2 ;  /* 0x0004400201007387 */ /* 0x000fe80000100800 */
[----:B------:R-:W4:Y:S04]  /*1dc30*/  LDL R148, [R1+0x440] ;  /* 0x0004400001947983 */ /* 0x000f280000100800 */
[----:B---3--:R-:W1:Y:S02]  /*1dc40*/  SHFL.BFLY PT, R3, R6, 0x2, 0x1f ;  /* 0x0c401f0006037f89 */ /* 0x008e6400000e0000 */
[----:B-1----:R-:W-:Y:S01]  /*1dc50*/  FADD.FTZ R3, R3, R6 ;  /* 0x0000000603037221 */ /* 0x002fe20000010000 */
[----:B------:R-:W-:Y:S01]  /*1dc60*/  ISETP.NE.AND P2, PT, R132, 0x2, PT ;  /* 0x000000028400780c */ /* 0x000fe20003f45270 */
[----:B------:R-:W3:Y:S04]  /*1dc70*/  LDL.64 R6, [R1+0x418] ;  /* 0x0004180001067983 */ /* 0x000ee80000100a00 */
[----:B------:R-:W1:Y:S08]  /*1dc80*/  SHFL.BFLY PT, R4, R3, 0x1, 0x1f ;  /* 0x0c201f0003047f89 */ /* 0x000e7000000e0000 */
[----:B------:R-:W3:Y:S01]  /*1dc90*/  @!P2 LDL R19, [R1+0x214] ;  /* 0x000214000113a983 */ /* 0x000ee20000100800 */
[----:B-1----:R-:W-:-:S03]  /*1dca0*/  FADD.FTZ R140, R3, R4 ;  /* 0x00000004038c7221 */ /* 0x002fc60000010000 */
[----:B------:R-:W3:Y:S02]  /*1dcb0*/  LDL.64 R4, [R1+0x3e8] ;  /* 0x0003e80001047983 */ /* 0x000ee40000100a00 */
[----:B------:R-:W-:Y:S02]  /*1dcc0*/  FSETP.NE.FTZ.AND P1, PT, R140, RZ, PT ;  /* 0x000000ff8c00720b */ /* 0x000fe40003f35000 */
[----:B------:R-:W3:Y:S11]  /*1dcd0*/  LDL.64 R2, [R1+0x408] ;  /* 0x0004080001027983 */ /* 0x000ef60000100a00 */
[----:B------:R-:W3:Y:S04]  /*1dce0*/  @P1 LDL R143, [R1+0x450] ;  /* 0x00045000018f1983 */ /* 0x000ee80000100800 */
[----:B------:R-:W3:Y:S01]  /*1dcf0*/  @P1 LDL R145, [R1+0x434] ;  /* 0x0004340001911983 */ /* 0x000ee20000100800 */
[----:B------:R-:W-:-:S02]  /*1dd00*/  IMAD.MOV.U32 R142, RZ, RZ, -0x800000 ;  /* 0xff800000ff8e7424 */ /* 0x000fc400078e00ff */
[----:B------:R-:W-:Y:S01]  /*1dd10*/  IMAD.MOV.U32 R134, RZ, RZ, RZ ;  /* 0x000000ffff867224 */ /* 0x000fe200078e00ff */
[----:B------:R1:W-:Y:S08]  /*1dd20*/  BAR.ARV R203, 0x100 ;  /* 0x000400cb0000751d */ /* 0x0003f00000002000 */
[----:B------:R-:W-:Y:S06]  /*1dd30*/  BAR.ARV 0x8, 0x120 ;  /* 0x0204800000007b1d */ /* 0x000fec0000002000 */
[----:B----4-:R-:W-:-:S13]  /*1dd40*/  FSETP.NE.FTZ.AND P0, PT, R148, RZ, PT ;  /* 0x000000ff9400720b */ /* 0x010fda0003f15000 */
[----:B------:R-:W4:Y:S04]  /*1dd50*/  @P0 LDL R135, [R1+0x450] ;  /* 0x0004500001870983 */ /* 0x000f280000100800 */
[----:B------:R-:W3:Y:S01]  /*1dd60*/  @P0 LDL R144, [R1+0x430] ;  /* 0x0004300001900983 */ /* 0x000ee20000100800 */
[----:B------:R-:W1:Y:S02]  /*1dd70*/  @P0 MUFU.LG2 R141, R148 ;  /* 0x00000094008d0308 */ /* 0x000e640000000c00 */
[----:B-1----:R-:W-:-:S06]  /*1dd80*/  @P0 FMUL.FTZ R146, R141, 0.69314718246459960938 ;  /* 0x3f3172188d920820 */ /* 0x002fcc0000410000 */
[----:B------:R-:W1:Y:S08]  /*1dd90*/  @P1 MUFU.LG2 R147, R140 ;  /* 0x0000008c00931308 */ /* 0x000e700000000c00 */
[----:B------:R-:W5:Y:S01]  /*1dda0*/  @P0 MUFU.RCP R134, R148 ;  /* 0x0000009400860308 */ /* 0x000f620000001000 */
[----:B--2---:R-:W-:Y:S02]  /*1ddb0*/  VIADD R0, R0, 0x1 ;  /* 0x0000000100007836 */ /* 0x004fe40000000000 */
[----:B-1----:R-:W-:Y:S01]  /*1ddc0*/  @P1 FMUL.FTZ R147, R147, 0.69314718246459960938 ;  /* 0x3f31721893931820 */ /* 0x002fe20000410000 */
[----:B------:R-:W-:Y:S01]  /*1ddd0*/  STL [R1+0x444], R140 ;  /* 0x0004448c01007387 */ /* 0x000fe20000100800 */
[-C--:B-----5:R-:W-:Y:S01]  /*1dde0*/  FMUL.FTZ R139, R139, R134.reuse ;  /* 0x000000868b8b7220 */ /* 0x0a0fe20000410000 */
        /* <DEDUP_REMOVED lines=63> */
[----:B------:R-:W-:Y:S04]  /*1e1e0*/  STL [R1+0x210], R132 ;  /* 0x0002108401007387 */ /* 0x000fe80000100800 */
[----:B------:R-:W-:Y:S04]  /*1e1f0*/  STL.64 [R1+0x220], R138 ;  /* 0x0002208a01007387 */ /* 0x000fe80000100a00 */
        /* <DEDUP_REMOVED lines=31> */
[----:B------:R-:W-:Y:S04]  /*1e3f0*/  STL [R1+0x21c], R0 ;  /* 0x00021c0001007387 */ /* 0x000fe80000100800 */
[----:B------:R-:W-:Y:S01]  /*1e400*/  @!P2 STL [R1+0x210], RZ ;  /* 0x000210ff0100a387 */ /* 0x000fe20000100800 */
[----:B----4-:R-:W-:-:S04]  /*1e410*/  @P0 FMUL.FTZ R135, R135, 0.69314718246459960938 ;  /* 0x3f31721887870820 */ /* 0x010fc80000410000 */
[----:B---3--:R-:W-:Y:S01]  /*1e420*/  @P0 FFMA.FTZ R142, R135, R144, R146 ;  /* 0x00000090878e0223 */ /* 0x008fe20000010092 */
[----:B------:R-:W-:-:S06]  /*1e430*/  IMAD.MOV.U32 R135, RZ, RZ, RZ ;  /* 0x000000ffff877224 */ /* 0x000fcc00078e00ff */
[----:B------:R-:W1:Y:S01]  /*1e440*/  @P1 MUFU.RCP R135, R140 ;  /* 0x0000008c00871308 */ /* 0x000e620000001000 */
[----:B------:R-:W-:Y:S01]  /*1e450*/  @P1 FMUL.FTZ R146, R143, 0.69314718246459960938 ;  /* 0x3f3172188f921820 */ /* 0x000fe20000410000 */
[----:B------:R-:W-:-:S03]  /*1e460*/  IMAD.MOV.U32 R144, RZ, RZ, -0x800000 ;  /* 0xff800000ff907424 */ /* 0x000fc600078e00ff */
[----:B------:R-:W-:Y:S01]  /*1e470*/  @P1 FFMA.FTZ R144, R146, R145, R147 ;  /* 0x0000009192901223 */ /* 0x000fe20000010093 */
[----:B------:R-:W-:Y:S01]  /*1e480*/  STL [R1+0x440], R142 ;  /* 0x0004408e01007387 */ /* 0x000fe20000100800 */
[-C--:B-1----:R-:W-:Y:S01]  /*1e490*/  FMUL.FTZ R13, R13, R135.reuse ;  /* 0x000000870d0d7220 */ /* 0x082fe20000410000 */
[-C--:B------:R-:W-:Y:S01]  /*1e4a0*/  FMUL.FTZ R12, R12, R135.reuse ;  /* 0x000000870c0c7220 */ /* 0x080fe20000410000 */
[-C--:B------:R-:W-:Y:S01]  /*1e4b0*/  FMUL.FTZ R15, R15, R135.reuse ;  /* 0x000000870f0f7220 */ /* 0x080fe20000410000 */
[-C--:B------:R-:W-:Y:S01]  /*1e4c0*/  FMUL.FTZ R14, R14, R135.reuse ;  /* 0x000000870e0e7220 */ /* 0x080fe20000410000 */
[-C--:B------:R-:W-:Y:S01]  /*1e4d0*/  FMUL.FTZ R73, R73, R135.reuse ;  /* 0x0000008749497220 */ /* 0x080fe20000410000 */
[-C--:B------:R-:W-:Y:S01]  /*1e4e0*/  FMUL.FTZ R72, R72, R135.reuse ;  /* 0x0000008748487220 */ /* 0x080fe20000410000 */
[----:B------:R1:W-:Y:S01]  /*1e4f0*/  STL.64 [R1+0x388], R12 ;  /* 0x0003880c01007387 */ /* 0x0003e20000100a00 */
[-C--:B------:R-:W-:Y:S01]  /*1e500*/  FMUL.FTZ R71, R71, R135.reuse ;  /* 0x0000008747477220 */ /* 0x080fe20000410000 */
[-C--:B------:R-:W-:Y:S01]  /*1e510*/  FMUL.FTZ R70, R70, R135.reuse ;  /* 0x0000008746467220 */ /* 0x080fe20000410000 */
[-C--:B------:R-:W-:Y:S01]  /*1e520*/  FMUL.FTZ R59, R59, R135.reuse ;  /* 0x000000873b3b7220 */ /* 0x080fe20000410000 */
[----:B------:R2:W-:Y:S01]  /*1e530*/  STL.64 [R1+0x3c8], R14 ;  /* 0x0003c80e01007387 */ /* 0x0005e20000100a00 */
        /* <DEDUP_REMOVED lines=55> */
[----:B-1----:R-:W-:Y:S01]  /*1e8b0*/  VIADD R12, R133, 0x1 ;  /* 0x00000001850c7836 */ /* 0x002fe20000000000 */
[----:B--2---:R-:W-:Y:S01]  /*1e8c0*/  @!P2 LOP3.LUT R14, R19, 0x1, RZ, 0x3c, !PT ;  /* 0x00000001130ea812 */ /* 0x004fe200078e3cff */
[----:B------:R2:W-:Y:S04]  /*1e8d0*/  STL [R1+0x444], R144 ;  /* 0x0004449001007387 */ /* 0x0005e80000100800 */
[----:B------:R2:W-:Y:S04]  /*1e8e0*/  STL.64 [R1+0x228], R72 ;  /* 0x0002284801007387 */ /* 0x0005e80000100a00 */
        /* <DEDUP_REMOVED lines=29> */
[----:B------:R2:W-:Y:S04]  /*1eac0*/  STL [R1+0x218], R12 ;  /* 0x0002180c01007387 */ /* 0x0005e80000100800 */
[----:B------:R2:W-:Y:S01]  /*1ead0*/  @!P2 STL [R1+0x214], R14 ;  /* 0x0002140e0100a387 */ /* 0x0005e20000100800 */
[----:B------:R-:W-:-:S13]  /*1eae0*/  PLOP3.LUT P0, PT, PT, PT, PT, 0x8, 0x0 ;  /* 0x000000000000781c */ /* 0x000fda0003f0e170 */
.L_x_8712:
[----:B------:R-:W3:Y:S08]  /*1eaf0*/  S2UR UR4, SR_CgaCtaId ;  /* 0x00000000000479c3 */ /* 0x000ef00000008800 */
[----:B------:R-:W-:Y:S06]  /*1eb00*/  BAR.SYNC.DEFER_BLOCKING 0x5, 0x120 ;  /* 0x0144800000007b1d */ /* 0x000fec0000010000 */
[----:B------:R-:W-:-:S02]  /*1eb10*/  UMOV UR50, 0x400 ;  /* 0x0000040000327882 */ /* 0x000fc40000000000 */
[----:B---3--:R-:W-:-:S09]  /*1eb20*/  ULEA UR50, UR4, UR50, 0x18 ;  /* 0x0000003204327291 */ /* 0x008fd2000f8ec03f */
[----:B-1----:R-:W1:Y:S02]  /*1eb30*/  LDS R0, [UR50+0x324d0] ;  /* 0x0324d032ff007984 */ /* 0x002e640008000800 */
[----:B-1----:R-:W-:Y:S01]  /*1eb40*/  R2UR UR4, R0 ;  /* 0x00000000000472ca */ /* 0x002fe200000e0000 */
[----:B------:R-:W-:Y:S06]  /*1eb50*/  BAR.ARV 0x4, 0x120 ;  /* 0x0104800000007b1d */ /* 0x000fec0000002000 */
[----:B------:R-:W-:Y:S08]  /*1eb60*/  @P0 BRA `(.L_x_8809) ;  /* 0x0000000c00780947 */ /* 0x000ff00003800000 */
[----:B------:R-:W3:Y:S04]  /*1eb70*/  LDL.128 R136, [R1+0x220] ;  /* 0x0002200001887983 */ /* 0x000ee80000100c00 */
[----:B------:R-:W4:Y:S04]  /*1eb80*/  LDL.128 R128, [R1+0x240] ;  /* 0x0002400001807983 */ /* 0x000f280000100c00 */
[----:B------:R-:W5:Y:S04]  /*1eb90*/  LDL.128 R132, [R1+0x230] ;  /* 0x0002300001847983 */ /* 0x000f680000100c00 */
[----:B------:R-:W5:Y:S04]  /*1eba0*/  LDL.128 R120, [R1+0x260] ;  /* 0x0002600001787983 */ /* 0x000f680000100c00 */
[----:B--2---:R-:W2:Y:S04]  /*1ebb0*/  LDL.128 R72, [R1+0x320] ;  /* 0x0003200001487983 */ /* 0x004ea80000100c00 */
[----:B------:R-:W2:Y:S04]  /*1ebc0*/  LDL.128 R124, [R1+0x250] ;  /* 0x00025000017c7983 */ /* 0x000ea80000100c00 */
        /* <DEDUP_REMOVED lines=10> */
[----:B------:R-:W2:Y:S04]  /*1ec70*/  LDL R152, [R1+0x46c] ;  /* 0x00046c0001987983 */ /* 0x000ea80000100800 */
[----:B------:R-:W2:Y:S04]  /*1ec80*/  LDL.128 R84, [R1+0x2f0] ;  /* 0x0002f00001547983 */ /* 0x000ea80000100c00 */
[----:B------:R-:W2:Y:S04]  /*1ec90*/  LDL R151, [R1+0x468] ;  /* 0x0004680001977983 */ /* 0x000ea80000100800 */
        /* <DEDUP_REMOVED lines=12> */
[----:B------:R-:W2:Y:S01]  /*1ed60*/  LDL.128 R12, [R1+0x3f0] ;  /* 0x0003f000010c7983 */ /* 0x000ea20000100c00 */
[----:B------:R-:W-:Y:S01]  /*1ed70*/  VIADD R20, R200, UR42 ;  /* 0x0000002ac8147c36 */ /* 0x000fe20008000000 */
[----:B------:R-:W-:-:S02]  /*1ed80*/  ULDC UR5, c[0x0][0xb88] ;  /* 0x0002e20000057ab9 */ /* 0x000fc40000000800 */
[----:B------:R-:W2:Y:S04]  /*1ed90*/  LDL.128 R8, [R1+0x400] ;  /* 0x0004000001087983 */ /* 0x000ea80000100c00 */
[----:B------:R-:W2:Y:S01]  /*1eda0*/  LDL.128 R4, [R1+0x410] ;  /* 0x0004100001047983 */ /* 0x000ea20000100c00 */
[----:B------:R-:W-:Y:S01]  /*1edb0*/  LOP3.LUT P0, RZ, R209, 0x3, RZ, 0xc0, !PT ;  /* 0x00000003d1ff7812 */ /* 0x000fe2000780c0ff */
[----:B------:R-:W-:Y:S01]  /*1edc0*/  VIADD R0, R20, 0x8 ;  /* 0x0000000814007836 */ /* 0x000fe20000000000 */
[----:B------:R-:W-:Y:S01]  /*1edd0*/  IADD3 R142, P3, R194, 0xc040, RZ ;  /* 0x0000c040c28e7810 */ /* 0x000fe20007f7e0ff */
[----:B------:R-:W-:Y:S01]  /*1ede0*/  ULDC.64 UR6, c[0x0][0xc70] ;  /* 0x00031c0000067ab9 */ /* 0x000fe20000000a00 */
[----:B------:R-:W-:Y:S02]  /*1edf0*/  ISETP.GE.OR P1, PT, R20, UR5, P0 ;  /* 0x0000000514007c0c */ /* 0x000fe40008726670 */
[----:B------:R-:W-:-:S11]  /*1ee00*/  ISETP.GE.OR P0, PT, R0, UR5, P0 ;  /* 0x0000000500007c0c */ /* 0x000fd60008706670 */
[----:B------:R-:W2:Y:S04]  /*1ee10*/  @!P1 LDL R19, [R1+0x440] ;  /* 0x0004400001139983 */ /* 0x000ea80000100800 */
[----:B------:R-:W2:Y:S01]  /*1ee20*/  @!P0 LDL R0, [R1+0x444] ;  /* 0x0004440001008983 */ /* 0x000ea20000100800 */
[----:B------:R-:W-:Y:S02]  /*1ee30*/  IADD3 R3, P6, R194, 0x8060, RZ ;  /* 0x00008060c2037810 */ /* 0x000fe40007fde0ff */
[----:B------:R-:W-:Y:S02]  /*1ee40*/  LOP3.LUT R147, R142, 0x380, RZ, 0xc0, !PT ;  /* 0x000003808e937812 */ /* 0x000fe400078ec0ff */
[----:B------:R-:W-:Y:S02]  /*1ee50*/  LOP3.LUT R143, R194, 0x380, RZ, 0xc0, !PT ;  /* 0x00000380c28f7812 */ /* 0x000fe400078ec0ff */
[----:B------:R-:W-:-:S02]  /*1ee60*/  LOP3.LUT R2, R3, 0x380, RZ, 0xc0, !PT ;  /* 0x0000038003027812 */ /* 0x000fc400078ec0ff */
[----:B------:R-:W-:Y:S02]  /*1ee70*/  SHF.R.U64 R147, R147, 0x3, RZ ;  /* 0x0000000393937819 */ /* 0x000fe400000012ff */
[----:B------:R-:W-:Y:S02]  /*1ee80*/  SHF.R.U64 R143, R143, 0x3, RZ ;  /* 0x000000038f8f7819 */ /* 0x000fe400000012ff */
[----:B------:R-:W-:Y:S02]  /*1ee90*/  SHF.R.U64 R2, R2, 0x3, RZ ;  /* 0x0000000302027819 */ /* 0x000fe400000012ff */
[----:B------:R-:W-:Y:S02]  /*1eea0*/  LOP3.LUT R146, R147, R142, RZ, 0x3c, !PT ;  /* 0x0000008e93927212 */ /* 0x000fe400078e3cff */
[C---:B------:R-:W-:Y:S02]  /*1eeb0*/  IADD3 R141, P4, R194.reuse, 0xc020, RZ ;  /* 0x0000c020c28d7810 */ /* 0x040fe40007f9e0ff */
[----:B------:R-:W-:Y:S01]  /*1eec0*/  LOP3.LUT R142, R143, R194, RZ, 0x3c, !PT ;  /* 0x000000c28f8e7212 */ /* 0x000fe200078e3cff */
[----:B------:R-:W-:Y:S01]  /*1eed0*/  IMAD.MOV.U32 R143, RZ, RZ, R195 ;  /* 0x000000ffff8f7224 */ /* 0x000fe200078e00c3 */
[----:B------:R-:W-:-:S02]  /*1eee0*/  IADD3 R140, P5, R194, 0xc000, RZ ;  /* 0x0000c000c28c7810 */ /* 0x000fc40007fbe0ff */
[----:B------:R-:W-:Y:S02]  /*1eef0*/  LOP3.LUT R2, R2, R3, RZ, 0x3c, !PT ;  /* 0x0000000302027212 */ /* 0x000fe400078e3cff */
[----:B------:R-:W-:Y:S02]  /*1ef00*/  IADD3 R149, P2, R194, 0xc060, RZ ;  /* 0x0000c060c2957810 */ /* 0x000fe40007f5e0ff */
[----:B------:R-:W-:Y:S02]  /*1ef10*/  LOP3.LUT R3, R141, 0x380, RZ, 0xc0, !PT ;  /* 0x000003808d037812 */ /* 0x000fe400078ec0ff */
[----:B------:R-:W-:Y:S02]  /*1ef20*/  LOP3.LUT R21, R140, 0x380, RZ, 0xc0, !PT ;  /* 0x000003808c157812 */ /* 0x000fe400078ec0ff */
[----:B------:R-:W-:Y:S01]  /*1ef30*/  MOV R150, R142 ;  /* 0x0000008e00967202 */ /* 0x000fe20000000f00 */
[----:B------:R-:W-:Y:S01]  /*1ef40*/  USHF.R.S32.HI UR5, URZ, 0x1f, UR43 ;  /* 0x0000001f3f057899 */ /* 0x000fe2000801142b */
[----:B------:R-:W-:-:S02]  /*1ef50*/  LOP3.LUT R148, R149, 0x380, RZ, 0xc0, !PT ;  /* 0x0000038095947812 */ /* 0x000fc400078ec0ff */
[----:B------:R-:W-:Y:S02]  /*1ef60*/  SHF.R.U64 R144, R3, 0x3, RZ ;  /* 0x0000000303907819 */ /* 0x000fe400000012ff */
[----:B------:R-:W-:Y:S01]  /*1ef70*/  SHF.R.U64 R21, R21, 0x3, RZ ;  /* 0x0000000315157819 */ /* 0x000fe200000012ff */
[--C-:B------:R-:W-:Y:S01]  /*1ef80*/  IMAD.X R3, RZ, RZ, R195.reuse, P6 ;  /* 0x000000ffff037224 */ /* 0x100fe200030e06c3 */
[----:B------:R-:W-:Y:S01]  /*1ef90*/  SHF.R.U64 R148, R148, 0x3, RZ ;  /* 0x0000000394947819 */ /* 0x000fe200000012ff */
[----:B------:R-:W-:Y:S01]  /*1efa0*/  UIMAD UR5, UR5, UR6, URZ ;  /* 0x00000006050572a4 */ /* 0x000fe2000f8e023f */
[----:B------:R-:W-:Y:S01]  /*1efb0*/  LOP3.LUT R144, R144, R141, RZ, 0x3c, !PT ;  /* 0x0000008d90907212 */ /* 0x000fe200078e3cff */
[--C-:B------:R-:W-:Y:S01]  /*1efc0*/  IMAD.X R141, RZ, RZ, R195.reuse, P5 ;  /* 0x000000ffff8d7224 */ /* 0x100fe200028e06c3 */
[----:B------:R-:W-:Y:S01]  /*1efd0*/  LOP3.LUT R140, R21, R140, RZ, 0x3c, !PT ;  /* 0x0000008c158c7212 */ /* 0x000fe200078e3cff */
[--C-:B------:R-:W-:Y:S01]  /*1efe0*/  IMAD.X R145, RZ, RZ, R195.reuse, P4 ;  /* 0x000000ffff917224 */ /* 0x100fe200020e06c3 */
[----:B------:R-:W-:Y:S01]  /*1eff0*/  LOP3.LUT R148, R148, R149, RZ, 0x3c, !PT ;  /* 0x0000009594947212 */ /* 0x000fe200078e3cff */
[--C-:B------:R-:W-:Y:S01]  /*1f000*/  IMAD.X R147, RZ, RZ, R195.reuse, P3 ;  /* 0x000000ffff937224 */ /* 0x100fe200018e06c3 */
[----:B------:R-:W-:Y:S01]  /*1f010*/  UIMAD.WIDE.U32 UR8, UR43, UR6, URZ ;  /* 0x000000062b0872a5 */ /* 0x000fe2000f8e003f */
[----:B------:R-:W-:Y:S01]  /*1f020*/  IMAD.X R149, RZ, RZ, R195, P2 ;  /* 0x000000ffff957224 */ /* 0x000fe200010e06c3 */
[----:B------:R-:W-:Y:S01]  /*1f030*/  UIMAD UR5, UR43, UR7, UR5 ;  /* 0x000000072b0572a4 */ /* 0x000fe2000f8e0205 */
[----:B------:R-:W-:-:S02]  /*1f040*/  MOV R142, R2 ;  /* 0x00000002008e7202 */ /* 0x000fc40000000f00 */
[----:B------:R-:W-:Y:S01]  /*1f050*/  MOV R143, R140 ;  /* 0x0000008c008f7202 */ /* 0x000fe20000000f00 */
[----:B------:R-:W-:Y:S01]  /*1f060*/  UIADD3 UR5, UR9, UR5, URZ ;  /* 0x0000000509057290 */ /* 0x000fe2000fffe03f */
[----:B------:R-:W-:Y:S01]  /*1f070*/  MOV R21, R144 ;  /* 0x0000009000157202 */ /* 0x000fe20000000f00 */
[----:B------:R-:W-:Y:S01]  /*1f080*/  ULDC.64 UR6, c[0x0][0xc40] ;  /* 0x0003100000067ab9 */ /* 0x000fe20000000a00 */
[----:B------:R-:W-:Y:S02]  /*1f090*/  MOV R140, R146 ;  /* 0x00000092008c7202 */ /* 0x000fe40000000f00 */
[----:B------:R-:W-:Y:S01]  /*1f0a0*/  MOV R141, R148 ;  /* 0x00000094008d7202 */ /* 0x000fe20000000f00 */
[----:B------:R-:W-:Y:S02]  /*1f0b0*/  IMAD.U32 R3, RZ, RZ, UR9 ;  /* 0x00000009ff037e24 */ /* 0x000fe4000f8e00ff */
[----:B------:R-:W-:Y:S01]  /*1f0c0*/  IMAD.U32 R3, RZ, RZ, UR5 ;  /* 0x00000005ff037e24 */ /* 0x000fe2000f8e00ff */
[----:B------:R-:W-:Y:S01]  /*1f0d0*/  USHF.R.S32.HI UR5, URZ, 0x1f, UR44 ;  /* 0x0000001f3f057899 */ /* 0x000fe2000801142c */
[----:B------:R-:W-:Y:S01]  /*1f0e0*/  IMAD.U32 R2, RZ, RZ, UR8 ;  /* 0x00000008ff027e24 */ /* 0x000fe2000f8e00ff */
[----:B---3--:R-:W-:-:S02]  /*1f0f0*/  F2FP.F16.F32.PACK_AB R136, R137, R136 ;  /* 0x000000888988723e */ /* 0x008fc400000000ff */
[----:B------:R-:W-:Y:S02]  /*1f100*/  F2FP.F16.F32.PACK_AB R137, R139, R138 ;  /* 0x0000008a8b89723e */ /* 0x000fe400000000ff */
[----:B----4-:R-:W-:Y:S02]  /*1f110*/  F2FP.F16.F32.PACK_AB R128, R129, R128 ;  /* 0x000000808180723e */ /* 0x010fe400000000ff */
[----:B------:R-:W-:Y:S02]  /*1f120*/  F2FP.F16.F32.PACK_AB R129, R131, R130 ;  /* 0x000000828381723e */ /* 0x000fe400000000ff */
[----:B-----5:R-:W-:Y:S02]  /*1f130*/  F2FP.F16.F32.PACK_AB R138, R133, R132 ;  /* 0x00000084858a723e */ /* 0x020fe400000000ff */
[----:B------:R-:W-:Y:S01]  /*1f140*/  F2FP.F16.F32.PACK_AB R139, R135, R134 ;  /* 0x00000086878b723e */ /* 0x000fe200000000ff */
[----:B------:R-:W-:Y:S01]  /*1f150*/  BAR.SYNC.DEFER_BLOCKING 0x1, 0x100 ;  /* 0x0044000000007b1d */ /* 0x000fe20000010000 */
[----:B------:R-:W-:-:S02]  /*1f160*/  F2FP.F16.F32.PACK_AB R120, R121, R120 ;  /* 0x000000787978723e */ /* 0x000fc400000000ff */
[----:B------:R-:W-:Y:S02]  /*1f170*/  F2FP.F16.F32.PACK_AB R121, R123, R122 ;  /* 0x0000007a7b79723e */ /* 0x000fe400000000ff */
[----:B--2---:R-:W-:Y:S02]  /*1f180*/  F2FP.F16.F32.PACK_AB R72, R73, R72 ;  /* 0x000000484948723e */ /* 0x004fe400000000ff */
        /* <DEDUP_REMOVED lines=10> */
[----:B------:R-:W1:Y:S01]  /*1f230*/  LDC.64 R68, c[0x0][0xc78] ;  /* 0x00031e00ff447b82 */ /* 0x000e620000000a00 */
[----:B------:R-:W-:Y:S02]  /*1f240*/  F2FP.F16.F32.PACK_AB R114, R109, R108 ;  /* 0x0000006c6d72723e */ /* 0x000fe400000000ff */
[----:B------:R-:W-:Y:S02]  /*1f250*/  F2FP.F16.F32.PACK_AB R115, R111, R110 ;  /* 0x0000006e6f73723e */ /* 0x000fe400000000ff */
[----:B------:R-:W-:Y:S01]  /*1f260*/  F2FP.F16.F32.PACK_AB R96, R97, R96 ;  /* 0x000000606160723e */ /* 0x000fe200000000ff */
[----:B------:R-:W-:Y:S01]  /*1f270*/  STSM.16.M88.4 [R150], R136 ;  /* 0x0000008896007844 */ /* 0x000fe20000000200 */
        /* <DEDUP_REMOVED lines=13> */
[----:B------:R-:W-:Y:S01]  /*1f350*/  STSM.16.M88.4 [R151], R120 ;  /* 0x0000007897007844 */ /* 0x000fe20000000200 */
[----:B------:R-:W-:-:S03]  /*1f360*/  F2FP.F16.F32.PACK_AB R82, R77, R76 ;  /* 0x0000004c4d52723e */ /* 0x000fc600000000ff */
[----:B------:R-:W-:Y:S01]  /*1f370*/  STSM.16.M88.4 [R237], R112 ;  /* 0x00000070ed007844 */ /* 0x000fe20000000200 */
        /* <DEDUP_REMOVED lines=36> */
[----:B------:R-:W-:Y:S01]  /*1f5c0*/  F2FP.F16.F32.PACK_AB R11, R7, R6 ;  /* 0x00000006070b723e */ /* 0x000fe200000000ff */
[----:B------:R-:W-:Y:S04]  /*1f5d0*/  STSM.16.M88.4 [R143], R44 ;  /* 0x0000002c8f007844 */ /* 0x000fe80000000200 */
[----:B------:R-:W-:Y:S04]  /*1f5e0*/  STSM.16.M88.4 [R21], R36 ;  /* 0x0000002415007844 */ /* 0x000fe80000000200 */
[----:B------:R-:W-:Y:S04]  /*1f5f0*/  STSM.16.M88.4 [R140], R24 ;  /* 0x000000188c007844 */ /* 0x000fe80000000200 */
[----:B------:R-:W-:Y:S01]  /*1f600*/  STSM.16.M88.4 [R141], R8 ;  /* 0x000000088d007844 */ /* 0x000fe20000000200 */
[----:B------:R-:W-:Y:S01]  /*1f610*/  @!PT LDS RZ, [RZ] ;  /* 0x00000000fffff984 */ /* 0x000fe20000000800 */
[----:B------:R-:W-:Y:S01]  /*1f620*/  @!PT LDS RZ, [RZ] ;  /* 0x00000000fffff984 */ /* 0x000fe20000000800 */
[----:B------:R-:W-:Y:S01]  /*1f630*/  @!PT LDS RZ, [RZ] ;  /* 0x00000000fffff984 */ /* 0x000fe20000000800 */
[----:B------:R-:W-:Y:S01]  /*1f640*/  @!PT LDS RZ, [RZ] ;  /* 0x00000000fffff984 */ /* 0x000fe20000000800 */
[----:B------:R3:W-:Y:S06]  /*1f650*/  MEMBAR.ALL.CTA ;  /* 0x0000000000007992 */ /* 0x0007ec0000008000 */
[----:B---3--:R-:W3:Y:S01]  /*1f660*/  FENCE.VIEW.ASYNC.S ;  /* 0x00000000000073c6 */ /* 0x008ee20000000000 */
[----:B-1----:R-:W-:-:S02]  /*1f670*/  IMAD R40, R68, UR5, RZ ;  /* 0x0000000544287c24 */ /* 0x002fc4000f8e02ff */
[----:B------:R-:W-:Y:S01]  /*1f680*/  IMAD.WIDE.U32 R2, R68, UR44, R2 ;  /* 0x0000002c44027c25 */ /* 0x000fe2000f8e0002 */
[----:B---3--:R-:W1:Y:S01]  /*1f690*/  SHFL.IDX PT, R4, R221, RZ, 0x1f ;  /* 0x00001fffdd047589 */ /* 0x008e6200000e0000 */
[----:B--2---:R-:W-:Y:S02]  /*1f6a0*/  SHF.R.S32.HI R29, RZ, 0x1f, R20 ;  /* 0x0000001fff1d7819 */ /* 0x004fe40000011414 */
[----:B------:R-:W-:Y:S01]  /*1f6b0*/  IMAD R40, R69, UR44, R40 ;  /* 0x0000002c45287c24 */ /* 0x000fe2000f8e0228 */
[----:B------:R-:W-:Y:S06]  /*1f6c0*/  BAR.ARV 0x1, 0x120 ;  /* 0x0044800000007b1d */ /* 0x000fec0000002000 */
[----:B------:R-:W-:-:S04]  /*1f6d0*/  IADD3 R20, P2, R20, R2, RZ ;  /* 0x0000000214147210 */ /* 0x000fc80007f5e0ff */
[----:B------:R-:W-:Y:S02]  /*1f6e0*/  IADD3.X R29, R29, R3, R40, P2, !PT ;  /* 0x000000031d1d7210 */ /* 0x000fe400017fe428 */
        /* <DEDUP_REMOVED lines=36> */
.L_x_8812:
[----:B------:R-:W-:Y:S05]  /*1f930*/  BSYNC B0 ;  /* 0x0000000000007941 */ /* 0x000fea0003800000 */
.L_x_8811:
[----:B------:R-:W-:Y:S05]  /*1f940*/  BRA `(.L_x_8810) ;  /* 0x00000008007c7947 */ /* 0x000fea0003800000 */
.L_x_8809:
[----:B--2---:R-:W1:Y:S01]  /*1f950*/  LDC.64 R8, c[0x0][0xbe0] ;  /* 0x0002f800ff087b82 */ /* 0x004e620000000a00 */
[----:B------:R-:W-:Y:S01]  /*1f960*/  ISETP.GT.AND P0, PT, R197, 0x7f, PT ;  /* 0x0000007fc500780c */ /* 0x000fe20003f04270 */
[----:B------:R-:W-:Y:S01]  /*1f970*/  USHF.R.S32.HI UR5, URZ, 0x1f, UR43 ;  /* 0x0000001f3f057899 */ /* 0x000fe2000801142b */
[--C-:B------:R-:W-:Y:S01]  /*1f980*/  SHF.R.S32.HI R189, RZ, 0x1f, R188.reuse ;  /* 0x0000001fffbd7819 */ /* 0x100fe200000114bc */
[----:B------:R-:W-:Y:S01]  /*1f990*/  USHF.R.S32.HI UR6, URZ, 0x1f, UR44 ;  /* 0x0000001f3f067899 */ /* 0x000fe2000801142c */
[----:B------:R-:W-:Y:S03]  /*1f9a0*/  BSSY B0, `(.L_x_8813) ;  /* 0x000001c000007945 */ /* 0x000fe60003800000 */
[----:B------:R-:W2:Y:S08]  /*1f9b0*/  LDC R14, c[0x0][0xeac] ;  /* 0x0003ab00ff0e7b82 */ /* 0x000eb00000000800 */
[----:B------:R-:W3:Y:S01]  /*1f9c0*/  LDC.64 R10, c[0x0][0xbe8] ;  /* 0x0002fa00ff0a7b82 */ /* 0x000ee20000000a00 */
[----:B-1----:R-:W-:-:S04]  /*1f9d0*/  IMAD.WIDE.U32 R6, R8, UR43, R188 ;  /* 0x0000002b08067c25 */ /* 0x002fc8000f8e00bc */
[----:B------:R-:W-:Y:S01]  /*1f9e0*/  IMAD R8, R8, UR5, RZ ;  /* 0x0000000508087c24 */ /* 0x000fe2000f8e02ff */
[----:B------:R-:W-:Y:S06]  /*1f9f0*/  @P0 BRA `(.L_x_8814) ;  /* 0x0000000000580947 */ /* 0x000fec0003800000 */
[----:B------:R-:W1:Y:S01]  /*1fa00*/  S2R R0, SR_TID.X ;  /* 0x0000000000007919 */ /* 0x000e620000002100 */
[----:B------:R-:W-:Y:S01]  /*1fa10*/  IMAD.U32 R2, RZ, RZ, UR42 ;  /* 0x0000002aff027e24 */ /* 0x000fe2000f8e00ff */
[----:B------:R-:W-:-:S04]  /*1fa20*/  ULDC UR7, c[0x0][0xb88] ;  /* 0x0002e20000077ab9 */ /* 0x000fc80000000800 */
        /* <DEDUP_REMOVED lines=19> */
.L_x_8814:
[----:B------:R-:W-:Y:S05]  /*1fb60*/  BSYNC B0 ;  /* 0x0000000000007941 */ /* 0x000fea0003800000 */
.L_x_8813:
[----:B------:R-:W-:Y:S01]  /*1fb70*/  ULDC UR5, c[0x0][0xb88] ;  /* 0x0002e20000057ab9 */ /* 0x000fe20000000800 */
[C---:B------:R-:W-:Y:S01]  /*1fb80*/  VIADD R0, R198.reuse, 0x20 ;  /* 0x00000020c6007836 */ /* 0x040fe20000000000 */
[----:B------:R-:W-:Y:S01]  /*1fb90*/  UIADD3 UR42, -UR42, UR5, URZ ;  /* 0x000000052a2a7290 */ /* 0x000fe2000fffe13f */
[----:B-1----:R-:W-:Y:S01]  /*1fba0*/  IMAD R3, R9, UR43, R8 ;  /* 0x0000002b09037c24 */ /* 0x002fe2000f8e0208 */
[----:B------:R-:W-:Y:S01]  /*1fbb0*/  ULOP3.LUT UR39, URZ, UR39, URZ, 0x33, !UPT ;  /* 0x000000273f277292 */ /* 0x000fe2000f8e333f */
[C---:B------:R-:W-:Y:S01]  /*1fbc0*/  VIADD R2, R198.reuse, 0x40 ;  /* 0x00000040c6027836 */ /* 0x040fe20000000000 */
[----:B------:R-:W-:Y:S01]  /*1fbd0*/  SHF.R.S32.HI R199, RZ, 0x1f, R198 ;  /* 0x0000001fffc77819 */ /* 0x000fe200000114c6 */
[----:B------:R-:W-:Y:S01]  /*1fbe0*/  IMAD.IADD R7, R7, 0x1, R3 ;  /* 0x0000000107077824 */ /* 0x000fe200078e0203 */
[----:B------:R-:W-:Y:S01]  /*1fbf0*/  ISETP.GE.AND P2, PT, R198, UR42, PT ;  /* 0x0000002ac6007c0c */ /* 0x000fe2000bf46270 */
[----:B------:R-:W-:Y:S01]  /*1fc00*/  BSSY B0, `(.L_x_8815) ;  /* 0x0000021000007945 */ /* 0x000fe20003800000 */
[----:B------:R-:W-:Y:S01]  /*1fc10*/  ISETP.GE.AND P0, PT, R0, UR42, PT ;  /* 0x0000002a00007c0c */ /* 0x000fe2000bf06270 */
[----:B---3--:R-:W-:Y:S01]  /*1fc20*/  IMAD R0, R10, UR6, RZ ;  /* 0x000000060a007c24 */ /* 0x008fe2000f8e02ff */
[----:B------:R-:W-:Y:S01]  /*1fc30*/  ISETP.GE.AND P1, PT, R2, UR42, PT ;  /* 0x0000002a02007c0c */ /* 0x000fe2000bf26270 */
[----:B--2---:R-:W-:-:S02]  /*1fc40*/  VIADD R5, R14, UR39 ;  /* 0x000000270e057c36 */ /* 0x004fc40008000000 */
        /* <DEDUP_REMOVED lines=28> */
.L_x_8816:
[----:B------:R-:W-:Y:S05]  /*1fe10*/  BSYNC B0 ;  /* 0x0000000000007941 */ /* 0x000fea0003800000 */
.L_x_8815:
        /* <DEDUP_REMOVED lines=27> */
.L_x_8818:
[----:B------:R-:W-:Y:S05]  /*1ffd0*/  BSYNC B0 ;  /* 0x0000000000007941 */ /* 0x000fea0003800000 */
.L_x_8817:
[----:B------:R-:W-:Y:S04]  /*1ffe0*/  BSSY B0, `(.L_x_8819) ;  /* 0x000001a000007945 */ /* 0x000fe80003800000 */
[----:B------:R-:W-:Y:S05]  /*1fff0*/  @P1 BRA `(.L_x_8820) ;  /* 0x0000000000601947 */ /* 0x000fea0003800000 */
[----:B--2---:R-:W-:Y:S01]  /*20000*/  IADD3 R9, P0, R4, 0x40, RZ ;  /* 0x0000004004097810 */ /* 0x004fe20007f1e0ff */
        /* <DEDUP_REMOVED lines=23> */
.L_x_8820:
[----:B------:R-:W-:Y:S05]  /*20180*/  BSYNC B0 ;  /* 0x0000000000007941 */ /* 0x000fea0003800000 */
.L_x_8819:
        /* <DEDUP_REMOVED lines=26> */
.L_x_8821:
[----:B------:R-:W-:Y:S05]  /*20330*/  BSYNC B0 ;  /* 0x0000000000007941 */ /* 0x000fea0003800000 */
.L_x_8810:
[----:B------:R-:W5:Y:S02]  /*20340*/  LDC R0, c[0x0][0xea8] ;  /* 0x0003aa00ff007b82 */ /* 0x000f640000000800 */
[----:B-----5:R-:W-:-:S13]  /*20350*/  ISETP.LE.AND P0, PT, R0, UR4, PT ;  /* 0x0000000400007c0c */ /* 0x020fda000bf03270 */
[----:B------:R-:W-:Y:S05]  /*20360*/  @!P0 BRA `(.L_x_8822) ;  /* 0xfffffe0c00f88947 */ /* 0x000fea000383ffff */
[----:B------:R-:W-:Y:S05]  /*20370*/  EXIT ;  /* 0x000000000000794d */ /* 0x000fea0003800000 */
.L_x_8702:
[----:B------:R-:W-:-:S08]  /*20380*/  NOP ;  /* 0x0000000000007918 */ /* 0x000fd00000000000 */
[----:B------:R-:W1:-:S00]  /*20390*/  USETMAXREG.DEALLOC.CTAPOOL 0x18 ;  /* 0x00000018000079c8 */ /* 0x000e4000080e0500 */
[----:B-1----:R-:W-:-:S06]  /*203a0*/  LOP3.LUT R0, R0, 0x3, RZ, 0xc0, !PT ;  /* 0x0000000300007812 */ /* 0x002fcc00078ec0ff */
[----:B------:R-:W1:Y:S02]  /*203b0*/  SHFL.IDX PT, R0, R0, RZ, 0x1f ;  /* 0x00001fff00007589 */ /* 0x000e6400000e0000 */
[----:B-1----:R-:W-:-:S13]  /*203c0*/  ISETP.NE.AND P0, PT, R0, RZ, PT ;  /* 0x000000ff0000720c */ /* 0x002fda0003f05270 */
[----:B------:R-:W-:Y:S05]  /*203d0*/  @P0 EXIT ;  /* 0x000000000000094d */ /* 0x000fea0003800000 */
[----:B------:R-:W1:Y:S01]  /*203e0*/  S2UR UR4, SR_CTAID.X ;  /* 0x00000000000479c3 */ /* 0x000e620000002500 */
[----:B------:R2:W-:Y:S01]  /*203f0*/  STL [R1+0x468], RZ ;  /* 0x000468ff01007387 */ /* 0x0005e20000100800 */
[----:B------:R-:W-:Y:S02]  /*20400*/  IMAD.MOV.U32 R16, RZ, RZ, RZ ;  /* 0x000000ffff107224 */ /* 0x000fe400078e00ff */
[----:B------:R-:W-:-:S04]  /*20410*/  IMAD.MOV.U32 R17, RZ, RZ, 0x1 ;  /* 0x00000001ff117424 */ /* 0x000fc800078e00ff */
[----:B------:R-:W1:Y:S02]  /*20420*/  LDC R0, c[0x0][0xea8] ;  /* 0x0003aa00ff007b82 */ /* 0x000e640000000800 */
[----:B-1----:R-:W-:-:S13]  /*20430*/  ISETP.LE.AND P0, PT, R0, UR4, PT ;  /* 0x0000000400007c0c */ /* 0x002fda000bf03270 */
[----:B--2---:R-:W-:Y:S05]  /*20440*/  @P0 BRA `(.L_x_8823) ;  /* 0x0000002c00a40947 */ /* 0x004fea0003800000 */
[----:B------:R-:W-:Y:S01]  /*20450*/  IMAD.U32 R0, RZ, RZ, UR4 ;  /* 0x00000004ff007e24 */ /* 0x000fe2000f8e00ff */
[----:B------:R1:W-:Y:S01]  /*20460*/  STL [R1+0x468], RZ ;  /* 0x000468ff01007387 */ /* 0x0003e20000100800 */
[----:B------:R-:W-:Y:S01]  /*20470*/  IMAD.MOV.U32 R17, RZ, RZ, 0x1 ;  /* 0x00000001ff117424 */ /* 0x000fe200078e00ff */
[----:B------:R-:W-:Y:S01]  /*20480*/  ULDC UR44, c[0x0][0xc] ;  /* 0x00000300002c7ab9 */ /* 0x000fe20000000800 */
[----:B------:R-:W-:Y:S01]  /*20490*/  IMAD.MOV.U32 R16, RZ, RZ, RZ ;  /* 0x000000ffff107224 */ /* 0x000fe200078e00ff */
[----:B------:R1:W-:Y:S01]  /*204a0*/  STL [R1+0x460], R0 ;  /* 0x0004600001007387 */ /* 0x0003e20000100800 */
[----:B------:R-:W-:-:S05]  /*204b0*/  ULDC.64 UR48, c[0x0][0x198] ;  /* 0x0000660000307ab9 */ /* 0x000fca0000000a00 */
.L_x_8879:
[----:B--2---:R-:W2:Y:S01]  /*204c0*/  LDL R2, [R1+0x460] ;  /* 0x0004600001027983 */ /* 0x004ea20000100800 */
[----:B------:R-:W-:Y:S01]  /*204d0*/  ULDC UR10, c[0x0][0xed0] ;  /* 0x0003b400000a7ab9 */ /* 0x000fe20000000800 */
[----:B-1----:R-:W1:Y:S01]  /*204e0*/  LDC R0, c[0x0][0xee8] ;  /* 0x0003ba00ff007b82 */ /* 0x002e620000000800 */
[----:B------:R-:W-:-:S11]  /*204f0*/  UISETP.NE.AND UP0, UPT, UR10, 0x1, UPT ;  /* 0x000000010a00788c */ /* 0x000fd6000bf05270 */
[----:B------:R-:W-:Y:S01]  /*20500*/  @UP0 ULDC UR6, c[0x0][0xed4] ;  /* 0x0003b50000060ab9 */ /* 0x000fe20000000800 */
[----:B------:R-:W-:Y:S01]  /*20510*/  @UP0 ULDC UR11, c[0x0][0xed8] ;  /* 0x0003b600000b0ab9 */ /* 0x000fe20000000800 */
[C---:B--2---:R-:W-:Y:S02]  /*20520*/  R2UR UR8, R2.reuse ;  /* 0x00000000020872ca */ /* 0x044fe400000e0000 */
[----:B------:R-:W-:-:S11]  /*20530*/  R2UR UR9, R2 ;  /* 0x00000000020972ca */ /* 0x000fd600000e0000 */
[----:B------:R-:W-:-:S04]  /*20540*/  UIMAD.WIDE.U32 UR6, UR8, UR6, URZ ;  /* 0x00000006080672a5 */ /* 0x000fc8000f8e003f */
[----:B------:R-:W-:-:S04]  /*20550*/  @UP0 USHF.R.U32.HI UR8, URZ, UR11, UR7 ;  /* 0x0000000b3f080299 */ /* 0x000fc80008011607 */
[----:B------:R-:W-:Y:S02]  /*20560*/  UIADD3 UR6, -UR8, URZ, URZ ;  /* 0x0000003f08067290 */ /* 0x000fe4000fffe13f */
[----:B-1----:R-:W-:Y:S02]  /*20570*/  ISETP.LE.AND P0, PT, R0, UR8, PT ;  /* 0x0000000800007c0c */ /* 0x002fe4000bf03270 */
[----:B------:R-:W-:-:S11]  /*20580*/  UIMAD UR10, UR10, UR6, UR9 ;  /* 0x000000060a0a72a4 */ /* 0x000fd6000f8e0209 */
[----:B---3--:R-:W-:Y:S05]  /*20590*/  @!P0 BRA `(.L_x_8824) ;  /* 0x0000000000208947 */ /* 0x008fea0003800000 */
        /* <DEDUP_REMOVED lines=8> */
.L_x_8824:
[----:B------:R-:W-:Y:S01]  /*20620*/  ULDC UR11, c[0x0][0xec4] ;  /* 0x0003b100000b7ab9 */ /* 0x000fe20000000800 */
[----:B------:R-:W-:Y:S01]  /*20630*/  UMOV UR9, UR10 ;  /* 0x0000000a00097c82 */ /* 0x000fe20008000000 */
[----:B------:R-:W-:-:S11]  /*20640*/  UISETP.NE.AND UP0, UPT, UR11, 0x1, UPT ;  /* 0x000000010b00788c */ /* 0x000fd6000bf05270 */
[----:B------:R-:W-:Y:S02]  /*20650*/  @UP0 ULDC.64 UR12, c[0x0][0xec8] ;  /* 0x0003b200000c0ab9 */ /* 0x000fe40000000a00 */
[----:B------:R-:W-:-:S04]  /*20660*/  UIMAD.WIDE.U32 UR6, UR10, UR12, URZ ;  /* 0x0000000c0a0672a5 */ /* 0x000fc8000f8e003f */
[----:B------:R-:W-:-:S04]  /*20670*/  @UP0 USHF.R.U32.HI UR9, URZ, UR13, UR7 ;  /* 0x0000000d3f090299 */ /* 0x000fc80008011607 */
[----:B------:R-:W-:-:S12]  /*20680*/  UIMAD UR6, UR9, UR11, URZ ;  /* 0x0000000b090672a4 */ /* 0x000fd8000f8e023f */
.L_x_8825:
[----:B------:R-:W-:Y:S01]  /*20690*/  ULDC.64 UR12, c[0x0][0x3f8] ;  /* 0x0000fe00000c7ab9 */ /* 0x000fe20000000a00 */
[----:B------:R-:W-:Y:S02]  /*206a0*/  ULOP3.LUT UR9, URZ, UR9, URZ, 0x33, !UPT ;  /* 0x000000093f097292 */ /* 0x000fe4000f8e333f */
[----:B------:R-:W-:Y:S01]  /*206b0*/  UISETP.NE.U32.AND UP0, UPT, UR12, URZ, UPT ;  /* 0x0000003f0c00728c */ /* 0x000fe2000bf05070 */
[----:B------:R-:W-:Y:S02]  /*206c0*/  ULDC UR41, c[0x0][0xeac] ;  /* 0x0003ab0000297ab9 */ /* 0x000fe40000000800 */
[----:B------:R-:W-:Y:S01]  /*206d0*/  ULDC UR12, c[0x0][0xeb8] ;  /* 0x0003ae00000c7ab9 */ /* 0x000fe20000000800 */
[----:B------:R-:W-:Y:S02]  /*206e0*/  UIADD3 UR41, UR9, UR41, URZ ;  /* 0x0000002909297290 */ /* 0x000fe4000fffe03f */
[----:B------:R-:W-:Y:S02]  /*206f0*/  UISETP.NE.AND UP1, UPT, UR12, 0x1, UPT ;  /* 0x000000010c00788c */ /* 0x000fe4000bf25270 */
[----:B------:R-:W-:Y:S01]  /*20700*/  UIADD3 UR10, UR10, -UR6, URZ ;  /* 0x800000060a0a7290 */ /* 0x000fe2000fffe03f */
[----:B------:R-:W-:-:S02]  /*20710*/  ULDC UR11, c[0x0][0xec4] ;  /* 0x0003b100000b7ab9 */ /* 0x000fc40000000800 */
[----:B------:R-:W-:Y:S01]  /*20720*/  ULDC.64 UR6, c[0x0][0xad8] ;  /* 0x0002b60000067ab9 */ /* 0x000fe20000000a00 */
[----:B------:R-:W-:Y:S02]  /*20730*/  UISETP.NE.AND.EX UP0, UPT, UR13, URZ, UPT, UP0 ;  /* 0x0000003f0d00728c */ /* 0x000fe4000bf05300 */
[----:B------:R-:W-:Y:S02]  /*20740*/  UISETP.GE.AND UP2, UPT, UR7, 0x1, UPT ;  /* 0x000000010700788c */ /* 0x000fe4000bf46270 */
[----:B------:R-:W-:Y:S01]  /*20750*/  USHF.L.U32 UR41, UR41, 0x7, URZ ;  /* 0x0000000729297899 */ /* 0x000fe2000800063f */
[----:B------:R-:W-:Y:S01]  /*20760*/  ULDC UR13, c[0x0][0x404] ;  /* 0x00010100000d7ab9 */ /* 0x000fe20000000800 */
[----:B------:R-:W-:Y:S01]  /*20770*/  ULDC UR14, c[0x0][0x288] ;  /* 0x0000a200000e7ab9 */ /* 0x000fe20000000800 */
[----:B------:R-:W-:Y:S01]  /*20780*/  UIMAD UR11, UR8, UR11, UR10 ;  /* 0x0000000b080b72a4 */ /* 0x000fe2000f8e020a */
[----:B------:R-:W-:Y:S01]  /*20790*/  PLOP3.LUT P1, PT, PT, PT, UP2, 0x80, 0x0 ;  /* 0x000000000000781c */ /* 0x000fe20003f2f028 */
[----:B------:R-:W-:Y:S01]  /*207a0*/  USEL UR13, UR13, 0x1, UP0 ;  /* 0x000000010d0d7887 */ /* 0x000fe20008000000 */
[----:B------:R-:W-:Y:S01]  /*207b0*/  @UP1 ULDC UR8, c[0x0][0xebc] ;  /* 0x0003af0000081ab9 */ /* 0x000fe20000000800 */
[----:B------:R-:W-:Y:S01]  /*207c0*/  UIADD3 UR10, UR41, 0x80, -UR14 ;  /* 0x00000080290a7890 */ /* 0x000fe2000fffe80e */
[----:B------:R-:W-:Y:S01]  /*207d0*/  ULDC UR15, c[0x0][0x2e0] ;  /* 0x0000b800000f7ab9 */ /* 0x000fe20000000800 */
[----:B------:R-:W-:Y:S01]  /*207e0*/  UIMAD.WIDE.U32 UR8, UR11, UR8, URZ ;  /* 0x000000080b0872a5 */ /* 0x000fe2000f8e003f */
[----:B------:R-:W-:Y:S01]  /*207f0*/  @UP1 ULDC UR16, c[0x0][0xec0] ;  /* 0x0003b00000101ab9 */ /* 0x000fe20000000800 */
[----:B------:R-:W-:Y:S01]  /*20800*/  UIMAD UR10, UR13, UR15, UR10 ;  /* 0x0000000f0d0a72a4 */ /* 0x000fe2000f8e020a */
[----:B------:R-:W-:Y:S01]  /*20810*/  UMOV UR43, UR11 ;  /* 0x0000000b002b7c82 */ /* 0x000fe20008000000 */
[----:B------:R-:W-:-:S02]  /*20820*/  @UP1 USHF.R.U32.HI UR43, URZ, UR16, UR9 ;  /* 0x000000103f2b1299 */ /* 0x000fc40008011609 */
[----:B------:R-:W-:Y:S02]  /*20830*/  UIADD3 UR6, UR10, UR6, URZ ;  /* 0x000000060a067290 */ /* 0x000fe4000fffe03f */
[----:B------:R-:W-:-:S04]  /*20840*/  UIADD3 UR42, -UR43, URZ, URZ ;  /* 0x0000003f2b2a7290 */ /* 0x000fc8000fffe13f */
[----:B------:R-:W-:Y:S01]  /*20850*/  UIMAD UR42, UR12, UR42, UR11 ;  /* 0x0000002a0c2a72a4 */ /* 0x000fe2000f8e020b */
[----:B------:R-:W-:Y:S01]  /*20860*/  IMAD.U32 R0, RZ, RZ, UR6 ;  /* 0x00000006ff007e24 */ /* 0x000fe2000f8e00ff */
[----:B------:R-:W-:Y:S10]  /*20870*/  @!P1 BRA `(.L_x_8826) ;  /* 0x0000000000409947 */ /* 0x000ff40003800000 */
        /* <DEDUP_REMOVED lines=10> */
.L_x_8827:
[----:B------:R-:W-:-:S11]  /*20920*/  UISETP.NE.AND UP0, UPT, UR7, 0x1, UPT ;  /* 0x000000010700788c */ /* 0x000fd6000bf05270 */
[----:B------:R-:W-:Y:S02]  /*20930*/  @UP0 ULDC.64 UR10, c[0x0][0xae0] ;  /* 0x0002b800000a0ab9 */ /* 0x000fe40000000a00 */
[----:B------:R-:W-:-:S04]  /*20940*/  UIMAD.WIDE.U32 UR8, UR6, UR10, URZ ;  /* 0x0000000a060872a5 */ /* 0x000fc8000f8e003f */
[----:B------:R-:W-:-:S12]  /*20950*/  @UP0 USHF.R.U32.HI UR6, URZ, UR11, UR9 ;  /* 0x0000000b3f060299 */ /* 0x000fd80008011609 */
.L_x_8828:
[----:B------:R-:W-:-:S06]  /*20960*/  UIMAD UR6, UR6, UR7, UR7 ;  /* 0x00000007060672a4 */ /* 0x000fcc000f8e0207 */
[----:B------:R-:W-:-:S07]  /*20970*/  VIMNMX R0, R0, UR6, PT ;  /* 0x0000000600007c48 */ /* 0x000fce000bfe0100 */
.L_x_8826:
[----:B------:R-:W-:Y:S01]  /*20980*/  UIMAD UR8, UR13, UR15, 0x5f ;  /* 0x0000005f0d0874a4 */ /* 0x000fe2000f8e020f */
[----:B------:R-:W-:Y:S01]  /*20990*/  VIADD R0, R0, 0x5f ;  /* 0x0000005f00007836 */ /* 0x000fe20000000000 */
[----:B------:R-:W-:Y:S02]  /*209a0*/  UIADD3 UR10, UR41, -UR14, URZ ;  /* 0x8000000e290a7290 */ /* 0x000fe4000fffe03f */
[----:B------:R-:W-:Y:S01]  /*209b0*/  UIMAD.WIDE UR8, UR8, 0x2aaaaaab, URZ ;  /* 0x2aaaaaab080878a5 */ /* 0x000fe2000f8e023f */
[----:B------:R-:W-:Y:S01]  /*209c0*/  IMAD.HI R0, R0, 0x2aaaaaab, RZ ;  /* 0x2aaaaaab00007827 */ /* 0x000fe200078e02ff */
[----:B------:R-:W-:Y:S02]  /*209d0*/  UIMAD UR10, UR13, UR15, UR10 ;  /* 0x0000000f0d0a72a4 */ /* 0x000fe4000f8e020a */
[----:B------:R-:W-:Y:S02]  /*209e0*/  USHF.R.U32.HI UR6, URZ, 0x1f, UR9 ;  /* 0x0000001f3f067899 */ /* 0x000fe40008011609 */
[----:B------:R-:W-:Y:S01]  /*209f0*/  SHF.R.U32.HI R3, RZ, 0x1f, R0 ;  /* 0x0000001fff037819 */ /* 0x000fe20000011600 */
[----:B------:R-:W-:Y:S01]  /*20a00*/  ULDC UR11, c[0x0][0xad4] ;  /* 0x0002b500000b7ab9 */ /* 0x000fe20000000800 */
[----:B------:R-:W-:-:S02]  /*20a10*/  ULEA.HI.SX32 UR6, UR9, UR6, 0x1c ;  /* 0x0000000609067291 */ /* 0x000fc4000f8fe23f */
[----:B------:R-:W-:Y:S01]  /*20a20*/  LEA.HI.SX32 R3, R0, R3, 0x1c ;  /* 0x0000000300037211 */ /* 0x000fe200078fe2ff */
[----:B------:R-:W-:-:S03]  /*20a30*/  UIADD3 UR11, UR10, -UR11, URZ ;  /* 0x8000000b0a0b7290 */ /* 0x000fc6000fffe03f */
[----:B------:R-:W-:Y:S01]  /*20a40*/  VIMNMX R19, R3, UR6, PT ;  /* 0x0000000603137c48 */ /* 0x000fe2000bfe0100 */
[----:B------:R-:W-:Y:S08]  /*20a50*/  @!P1 BRA `(.L_x_8829) ;  /* 0x0000000000449947 */ /* 0x000ff00003800000 */
        /* <DEDUP_REMOVED lines=10> */
.L_x_8830:
[----:B------:R-:W-:-:S11]  /*20b00*/  UISETP.NE.AND UP0, UPT, UR7, 0x1, UPT ;  /* 0x000000010700788c */ /* 0x000fd6000bf05270 */
[----:B------:R-:W-:Y:S02]  /*20b10*/  @UP0 ULDC.64 UR12, c[0x0][0xae0] ;  /* 0x0002b800000c0ab9 */ /* 0x000fe40000000a00 */
[----:B------:R-:W-:-:S04]  /*20b20*/  UIMAD.WIDE.U32 UR8, UR10, UR12, URZ ;  /* 0x0000000c0a0872a5 */ /* 0x000fc8000f8e003f */
[----:B------:R-:W-:-:S12]  /*20b30*/  @UP0 USHF.R.U32.HI UR10, URZ, UR13, UR9 ;  /* 0x0000000d3f0a0299 */ /* 0x000fd80008011609 */
.L_x_8831:
[----:B------:R-:W-:-:S04]  /*20b40*/  UIMAD UR7, UR10, UR7, URZ ;  /* 0x000000070a0772a4 */ /* 0x000fc8000f8e023f */
[----:B------:R-:W-:-:S04]  /*20b50*/  UISETP.LT.AND UP0, UPT, UR11, UR7, UPT ;  /* 0x000000070b00728c */ /* 0x000fc8000bf01270 */
[----:B------:R-:W-:-:S12]  /*20b60*/  USEL UR11, UR11, UR7, !UP0 ;  /* 0x000000070b0b7287 */ /* 0x000fd8000c000000 */
.L_x_8829:
[----:B------:R-:W-:Y:S01]  /*20b70*/  UIMAD.WIDE UR6, UR11, 0x2aaaaaab, URZ ;  /* 0x2aaaaaab0b0678a5 */ /* 0x000fe2000f8e023f */
[----:B------:R-:W-:Y:S03]  /*20b80*/  BSSY B6, `(.L_x_8832) ;  /* 0x0000263000067945 */ /* 0x000fe60003800000 */
[----:B------:R-:W-:-:S04]  /*20b90*/  USHF.R.U32.HI UR6, URZ, 0x1f, UR7 ;  /* 0x0000001f3f067899 */ /* 0x000fc80008011607 */
[----:B------:R-:W-:-:S04]  /*20ba0*/  ULEA.HI.SX32 UR6, UR7, UR6, 0x1c ;  /* 0x0000000607067291 */ /* 0x000fc8000f8fe23f */
[----:B------:R-:W-:-:S04]  /*20bb0*/  UISETP.LT.AND UP0, UPT, URZ, UR6, UPT ;  /* 0x000000063f00728c */ /* 0x000fc8000bf01270 */
[----:B------:R-:W-:-:S06]  /*20bc0*/  USEL UR39, URZ, UR6, !UP0 ;  /* 0x000000063f277287 */ /* 0x000fcc000c000000 */
[----:B------:R-:W-:-:S13]  /*20bd0*/  ISETP.GT.AND P0, PT, R19, UR39, PT ;  /* 0x0000002713007c0c */ /* 0x000fda000bf04270 */
        /* <DEDUP_REMOVED lines=19> */
.L_x_8833:
[----:B------:R-:W1:Y:S01]  /*20d10*/  S2R R3, SR_CgaCtaId ;  /* 0x0000000000037919 */ /* 0x000e620000008800 */
[----:B------:R-:W-:-:S04]  /*20d20*/  MOV R18, 0x400 ;  /* 0x0000040000127802 */ /* 0x000fc80000000f00 */
[----:B-1----:R-:W-:-:S05]  /*20d30*/  LEA R18, R3, R18, 0x18 ;  /* 0x0000001203127211 */ /* 0x002fca00078ec0ff */
[----:B------:R-:W-:-:S05]  /*20d40*/  VIADD R0, R18, 0x1c400 ;  /* 0x0001c40012007836 */ /* 0x000fca0000000000 */
[----:B------:R-:W-:-:S13]  /*20d50*/  LOP3.LUT P0, RZ, R0, 0x3ff, RZ, 0xc0, !PT ;  /* 0x000003ff00ff7812 */ /* 0x000fda000780c0ff */
        /* <DEDUP_REMOVED lines=17> */
.L_x_8835:
[----:B------:R-:W-:-:S05]  /*20e70*/  VIADD R0, R18, 0x400 ;  /* 0x0000040012007836 */ /* 0x000fca0000000000 */
        /* <DEDUP_REMOVED lines=18> */
.L_x_8837:
        /* <DEDUP_REMOVED lines=16> */
.L_x_8836:
        /* <DEDUP_REMOVED lines=15> */
[----:B------:R-:W-:Y:S01]  /*21190*/  VIADD R8, R19, 0xffffffff ;  /* 0xffffffff13087836 */ /* 0x000fe20000000000 */
[----:B------:R-:W-:Y:S01]  /*211a0*/  ISETP.NE.AND P1, PT, R7, RZ, PT ;  /* 0x000000ff0700720c */ /* 0x000fe20003f25270 */
[----:B---3--:R-:W1:Y:S08]  /*211b0*/  LDC.64 R2, c[0x0][0x3f8] ;  /* 0x0000fe00ff027b82 */ /* 0x008e700000000a00 */
[----:B------:R-:W2:Y:S04]  /*211c0*/  @P0 LDC R4, c[0x0][0x42c] ;  /* 0x00010b00ff040b82 */ /* 0x000ea80000000800 */
[----:B------:R-:W-:-:S05]  /*211d0*/  VOTEU.ALL UP1, P1 ;  /* 0x00000000003f7886 */ /* 0x000fca0000820000 */
[----:B------:R-:W-:Y:S01]  /*211e0*/  @!UP1 UIADD3 UR4, UP0, UR48, 0x270, URZ ;  /* 0x0000027030049890 */ /* 0x000fe2000ff1e03f */
[----:B------:R-:W3:Y:S03]  /*211f0*/  @P0 LDC R5, c[0x0][0x430] ;  /* 0x00010c00ff050b82 */ /* 0x000ee60000000800 */
[----:B------:R-:W-:-:S09]  /*21200*/  @!UP1 UIADD3.X UR5, URZ, UR49, URZ, UP0, !UPT ;  /* 0x000000313f059290 */ /* 0x000fd200087fe43f */
[----:B------:R1:W-:Y:S01]  /*21210*/  @!UP1 UTMAPF.L2.4D [UR40], [UR4] ;  /* 0x00000028040095b8 */ /* 0x0003e20008018000 */
[----:B--2---:R-:W-:-:S05]  /*21220*/  @P0 IMAD.HI.U32 R4, R4, UR42, RZ ;  /* 0x0000002a04040c27 */ /* 0x004fca000f8e00ff */
[----:B---3--:R-:W-:Y:S02]  /*21230*/  @P0 SHF.R.U32.HI R0, RZ, R5, R4 ;  /* 0x00000005ff000219 */ /* 0x008fe40000011604 */
[----:B-1----:R-:W-:-:S04]  /*21240*/  ISETP.NE.U32.AND P0, PT, R2, RZ, PT ;  /* 0x000000ff0200720c */ /* 0x002fc80003f05070 */
[----:B------:R-:W-:-:S04]  /*21250*/  ISETP.NE.AND.EX P0, PT, R3, RZ, PT, P0 ;  /* 0x000000ff0300720c */ /* 0x000fc80003f05300 */
[----:B----4-:R-:W-:Y:S01]  /*21260*/  SEL R4, R6, RZ, !P0 ;  /* 0x000000ff06047207 */ /* 0x010fe20004000000 */
[----:B------:R-:W-:Y:S08]  /*21270*/  BRA.DIV UR6, `(.L_x_8838) ;  /* 0x0000002606907947 */ /* 0x000ff0000b800000 */
.L_x_8892:
[----:B------:R-:W-:Y:S01]  /*21280*/  UMOV UR4, 0xffffffff ;  /* 0xffffffff00047882 */ /* 0x000fe20000000000 */
[----:B------:R-:W-:Y:S02]  /*21290*/  SHF.R.S32.HI R7, RZ, 0x1f, R6 ;  /* 0x0000001fff077819 */ /* 0x000fe40000011406 */
[----:B------:R-:W-:Y:S05]  /*212a0*/  BRA.DIV UR4, `(.L_x_8839) ;  /* 0x0000002604b07947 */ /* 0x000fea000b800000 */
[----:B------:R-:W-:-:S13]  /*212b0*/  ELECT P6, URZ, PT ;  /* 0x00000000003f782f */ /* 0x000fda00038c0000 */
.L_x_8895:
[----:B------:R-:W-:Y:S05]  /*212c0*/  @!P6 BRA `(.L_x_8840) ;  /* 0x0000000000c8e947 */ /* 0x000fea0003800000 */
        /* <DEDUP_REMOVED lines=16> */
[----:B------:R-:W-:-:S04]  /*213d0*/  LEA R10, P2, R4, R2, 0x2 ;  /* 0x00000002040a7211 */ /* 0x000fc800078410ff */
[----:B------:R-:W-:-:S05]  /*213e0*/  LEA.HI.X R11, R4, R3, R5, 0x2, P2 ;  /* 0x00000003040b7211 */ /* 0x000fca00010f1405 */
[----:B------:R1:W5:Y:S04]  /*213f0*/  LDG.E R4, desc[UR46][R10.64] ;  /* 0x0000002e0a047981 */ /* 0x000368000c1e1900 */
.L_x_8841:
[----:B------:R-:W2:Y:S01]  /*21400*/  S2R R5, SR_TID.X ;  /* 0x0000000000057919 */ /* 0x000ea20000002100 */
[----:B-1----:R-:W-:Y:S01]  /*21410*/  IMAD R10, R16, 0x8, R18 ;  /* 0x00000008100a7824 */ /* 0x002fe200078e0212 */
[----:B--2---:R-:W-:Y:S02]  /*21420*/  LOP3.LUT R9, R5, 0x7f, RZ, 0xc0, !PT ;  /* 0x0000007f05097812 */ /* 0x004fe400078ec0ff */
[----:B------:R-:W-:Y:S02]  /*21430*/  SHF.L.U32 R5, R17, 0x1f, RZ ;  /* 0x0000001f11057819 */ /* 0x000fe400000006ff */
[----:B------:R-:W-:Y:S02]  /*21440*/  ISETP.NE.AND P3, PT, R9, RZ, PT ;  /* 0x000000ff0900720c */ /* 0x000fe40003f65270 */
[----:B------:R-:W1:Y:S02]  /*21450*/  SYNCS.PHASECHK.TRANS64.TRYWAIT P2, [R10+URZ+0x32440], R5 ;  /* 0x032440050a0075a7 */ /* 0x000e64000804017f */
[----:B-1----:R-:W-:Y:S09]  /*21460*/  @!P2 BRA `(.L_x_8842) ;  /* 0x000000240060a947 */ /* 0x002ff20003800000 */
.L_x_8896:
        /* <DEDUP_REMOVED lines=8> */
.L_x_8843:
[----:B-1----:R-:W-:Y:S01]  /*214f0*/  IMAD R5, R16, 0x3000, R18 ;  /* 0x0000300010057824 */ /* 0x002fe200078e0212 */
        /* <DEDUP_REMOVED lines=10> */
[----:B------:R-:W-:Y:S02]  /*215a0*/  UIADD3 UR9, UR9, 0x32430, URZ ;  /* 0x0003243009097890 */ /* 0x000fe4000fffe03f */
[----:B------:R-:W-:Y:S02]  /*215b0*/  UIMAD UR11, UR11, 0x60, URZ ;  /* 0x000000600b0b78a4 */ /* 0x000fe4000f8e023f */
[----:B------:R-:W-:-:S09]  /*215c0*/  UIADD3 UR8, UR8, 0x1c400, URZ ;  /* 0x0001c40008087890 */ /* 0x000fd2000fffe03f */
[----:B------:R1:W-:Y:S02]  /*215d0*/  UTMALDG.4D [UR8], [UR4], desc[UR6] ;  /* 0x00000608040075b4 */ /* 0x0003e40008019000 */
[----:B-1----:R-:W-:Y:S01]  /*215e0*/  NOP ;  /* 0x0000000000007918 */ /* 0x002fe20000000000 */
.L_x_8840:
[----:B------:R-:W2:Y:S01]  /*215f0*/  LDL.LU R9, [R1+0x468] ;  /* 0x0004680001097983 */ /* 0x000ea20000300800 */
[----:B------:R-:W-:Y:S05]  /*21600*/  WARPSYNC.ALL ;  /* 0x0000000000007948 */ /* 0x000fea0003800000 */
[----:B------:R-:W-:Y:S01]  /*21610*/  BAR.SYNC.DEFER_BLOCKING 0x8, 0x120 ;  /* 0x0204800000007b1d */ /* 0x000fe20000010000 */
[----:B------:R-:W-:-:S05]  /*21620*/  ELECT P2, URZ, PT ;  /* 0x00000000003f782f */ /* 0x000fca0003840000 */
[----:B------:R-:W-:Y:S01]  /*21630*/  BSSY B0, `(.L_x_8844) ;  /* 0x0000034000007945 */ /* 0x000fe20003800000 */
[----:B--2---:R-:W-:-:S05]  /*21640*/  VIADD R9, R9, 0x1 ;  /* 0x0000000109097836 */ /* 0x004fca0000000000 */
[----:B------:R1:W-:Y:S01]  /*21650*/  STL [R1+0x468], R9 ;  /* 0x0004680901007387 */ /* 0x0003e20000100800 */
[----:B------:R-:W-:-:S04]  /*21660*/  LEA.HI R5, R9, R9, RZ, 0x1 ;  /* 0x0000000909057211 */ /* 0x000fc800078f08ff */
[----:B------:R-:W-:-:S05]  /*21670*/  LOP3.LUT R5, R5, 0xfffffffe, RZ, 0xc0, !PT ;  /* 0xfffffffe05057812 */ /* 0x000fca00078ec0ff */
[----:B------:R-:W-:-:S05]  /*21680*/  IMAD.IADD R5, R9, 0x1, -R5 ;  /* 0x0000000109057824 */ /* 0x000fca00078e0a05 */
[----:B------:R-:W-:Y:S01]  /*21690*/  SHF.L.U32 R5, R5, 0x1f, RZ ;  /* 0x0000001f05057819 */ /* 0x000fe200000006ff */
[----:B-1----:R-:W-:Y:S06]  /*216a0*/  @!P2 BRA `(.L_x_8845) ;  /* 0x0000000000b0a947 */ /* 0x002fec0003800000 */
[----:B------:R-:W-:Y:S01]  /*216b0*/  R2UR UR17, R18 ;  /* 0x00000000121172ca */ /* 0x000fe200000e0000 */
[----:B------:R-:W-:Y:S01]  /*216c0*/  UIADD3 UR4, UP0, UR48, 0x270, URZ ;  /* 0x0000027030047890 */ /* 0x000fe2000ff1e03f */
[----:B------:R-:W-:Y:S01]  /*216d0*/  IMAD.MOV.U32 R9, RZ, RZ, 0x4000 ;  /* 0x00004000ff097424 */ /* 0x000fe200078e00ff */
[----:B------:R-:W-:Y:S01]  /*216e0*/  UMOV UR14, 0x0 ;  /* 0x00000000000e7882 */ /* 0x000fe20000000000 */
[----:B------:R-:W-:Y:S01]  /*216f0*/  UMOV UR15, 0x12f00000 ;  /* 0x12f00000000f7882 */ /* 0x000fe20000000000 */
[----:B------:R-:W-:Y:S01]  /*21700*/  UIADD3.X UR5, URZ, UR49, URZ, UP0, !UPT ;  /* 0x000000313f057290 */ /* 0x000fe200087fe43f */
[----:B------:R1:W-:Y:S01]  /*21710*/  SYNCS.ARRIVE.TRANS64 RZ, [R18+URZ+0x32400], R9 ;  /* 0x0324000912ff79a7 */ /* 0x0003e2000800003f */
[----:B------:R-:W-:Y:S01]  /*21720*/  UIADD3 UR6, UP0, UR48, 0x770, URZ ;  /* 0x0000077030067890 */ /* 0x000fe2000ff1e03f */
[----:B------:R-:W-:Y:S01]  /*21730*/  UMOV UR10, URZ ;  /* 0x0000003f000a7c82 */ /* 0x000fe20008000000 */
[----:B------:R-:W-:Y:S01]  /*21740*/  UMOV UR11, UR41 ;  /* 0x00000029000b7c82 */ /* 0x000fe20008000000 */
[----:B------:R-:W-:Y:S01]  /*21750*/  UMOV UR12, UR42 ;  /* 0x0000002a000c7c82 */ /* 0x000fe20008000000 */
[----:B------:R-:W-:-:S02]  /*21760*/  UMOV UR13, UR43 ;  /* 0x0000002b000d7c82 */ /* 0x000fc40008000000 */
[----:B------:R-:W-:Y:S02]  /*21770*/  UIADD3 UR8, UR17, 0x18400, URZ ;  /* 0x0001840011087890 */ /* 0x000fe4000fffe03f */
[----:B------:R-:W-:Y:S01]  /*21780*/  UIADD3 UR9, UR17, 0x32400, URZ ;  /* 0x0003240011097890 */ /* 0x000fe2000fffe03f */
[----:B-1----:R-:W-:Y:S01]  /*21790*/  IMAD.MOV.U32 R9, RZ, RZ, 0x10000 ;  /* 0x00010000ff097424 */ /* 0x002fe200078e00ff */
[----:B------:R-:W-:Y:S02]  /*217a0*/  UIADD3.X UR7, URZ, UR49, URZ, UP0, !UPT ;  /* 0x000000313f077290 */ /* 0x000fe400087fe43f */
[----:B------:R-:W-:Y:S02]  /*217b0*/  UIADD3 UR32, UR17, 0x22400, URZ ;  /* 0x0002240011207890 */ /* 0x000fe4000fffe03f */
[----:B------:R-:W-:Y:S02]  /*217c0*/  UIADD3 UR33, UR17, 0x32410, URZ ;  /* 0x0003241011217890 */ /* 0x000fe4000fffe03f */
[----:B------:R-:W-:Y:S01]  /*217d0*/  UIADD3 UR24, UR17, 0x26400, URZ ;  /* 0x0002640011187890 */ /* 0x000fe2000fffe03f */
[----:B------:R1:W-:Y:S01]  /*217e0*/  UTMALDG.4D [UR8], [UR4], desc[UR14] ;  /* 0x00000e08040075b4 */ /* 0x0003e20008019000 */
[----:B------:R-:W-:Y:S01]  /*217f0*/  UIADD3 UR16, UR17, 0x2a400, URZ ;  /* 0x0002a40011107890 */ /* 0x000fe2000fffe03f */
[----:B------:R2:W-:Y:S01]  /*21800*/  SYNCS.ARRIVE.TRANS64 RZ, [R18+URZ+0x32410], R9 ;  /* 0x0324100912ff79a7 */ /* 0x0005e2000800003f */
[----:B------:R-:W-:Y:S01]  /*21810*/  UMOV UR35, UR41 ;  /* 0x0000002900237c82 */ /* 0x000fe20008000000 */
[----:B------:R-:W-:Y:S01]  /*21820*/  UMOV UR36, UR42 ;  /* 0x0000002a00247c82 */ /* 0x000fe20008000000 */
[----:B------:R-:W-:Y:S01]  /*21830*/  UMOV UR37, UR43 ;  /* 0x0000002b00257c82 */ /* 0x000fe20008000000 */
[----:B------:R-:W-:Y:S01]  /*21840*/  UMOV UR34, UR10 ;  /* 0x0000000a00227c82 */ /* 0x000fe20008000000 */
[----:B------:R-:W-:Y:S01]  /*21850*/  UMOV UR26, 0x40 ;  /* 0x00000040001a7882 */ /* 0x000fe20000000000 */
[----:B------:R-:W-:Y:S01]  /*21860*/  UMOV UR27, UR41 ;  /* 0x00000029001b7c82 */ /* 0x000fe20008000000 */
[----:B------:R-:W-:Y:S01]  /*21870*/  UMOV UR28, UR42 ;  /* 0x0000002a001c7c82 */ /* 0x000fe20008000000 */
[----:B------:R-:W-:Y:S01]  /*21880*/  UMOV UR29, UR43 ;  /* 0x0000002b001d7c82 */ /* 0x000fe20008000000 */
[----:B------:R-:W-:Y:S01]  /*21890*/  UMOV UR25, UR33 ;  /* 0x0000002100197c82 */ /* 0x000fe20008000000 */
[----:B------:R-:W-:Y:S01]  /*218a0*/  UMOV UR18, 0x80 ;  /* 0x0000008000127882 */ /* 0x000fe20000000000 */
[----:B------:R-:W-:Y:S01]  /*218b0*/  UMOV UR19, UR41 ;  /* 0x0000002900137c82 */ /* 0x000fe20008000000 */
[----:B------:R-:W-:Y:S01]  /*218c0*/  UMOV UR20, UR42 ;  /* 0x0000002a00147c82 */ /* 0x000fe20008000000 */
[----:B------:R2:W-:Y:S01]  /*218d0*/  UTMALDG.4D [UR32], [UR6], desc[UR14] ;  /* 0x00000e20060075b4 */ /* 0x0005e20008019000 */
[----:B------:R-:W-:Y:S01]  /*218e0*/  UMOV UR21, UR43 ;  /* 0x0000002b00157c82 */ /* 0x000fe20008000000 */
[----:B------:R2:W-:Y:S01]  /*218f0*/  UTMALDG.4D [UR24], [UR6], desc[UR14] ;  /* 0x00000e18060075b4 */ /* 0x0005e20008019000 */
[----:B-1----:R-:W-:Y:S01]  /*21900*/  UIADD3 UR8, UR17, 0x2e400, URZ ;  /* 0x0002e40011087890 */ /* 0x002fe2000fffe03f */
[----:B------:R-:W-:-:S02]  /*21910*/  UMOV UR10, 0xc0 ;  /* 0x000000c0000a7882 */ /* 0x000fc40000000000 */
[----:B------:R-:W-:Y:S01]  /*21920*/  UMOV UR17, UR33 ;  /* 0x0000002100117c82 */ /* 0x000fe20008000000 */
[----:B------:R-:W-:Y:S01]  /*21930*/  UMOV UR9, UR33 ;  /* 0x0000002100097c82 */ /* 0x000fe20008000000 */
[----:B------:R2:W-:Y:S04]  /*21940*/  UTMALDG.4D [UR16], [UR6], desc[UR14] ;  /* 0x00000e10060075b4 */ /* 0x0005e80008019000 */
[----:B------:R2:W-:Y:S02]  /*21950*/  UTMALDG.4D [UR8], [UR6], desc[UR14] ;  /* 0x00000e08060075b4 */ /* 0x0005e40008019000 */
[----:B--2---:R-:W-:Y:S01]  /*21960*/  NOP ;  /* 0x0000000000007918 */ /* 0x004fe20000000000 */
.L_x_8845:
[----:B------:R-:W-:Y:S05]  /*21970*/  BSYNC B0 ;  /* 0x0000000000007941 */ /* 0x000fea0003800000 */
.L_x_8844:
[----:B------:R-:W1:Y:S02]  /*21980*/  SYNCS.PHASECHK.TRANS64.TRYWAIT P2, [R18+URZ+0x32420], R5 ;  /* 0x03242005120075a7 */ /* 0x000e64000804017f */
[----:B-1----:R-:W-:Y:S05]  /*21990*/  @!P2 BRA `(.L_x_8846) ;  /* 0x000000200028a947 */ /* 0x002fea0003800000 */
.L_x_8897:
[----:B------:R-:W-:Y:S01]  /*219a0*/  ULDC.64 UR4, c[0x0][0x408] ;  /* 0x0001020000047ab9 */ /* 0x000fe20000000a00 */
[----:B------:R-:W-:Y:S04]  /*219b0*/  BSSY B0, `(.L_x_8847) ;  /* 0x0000030000007945 */ /* 0x000fe80003800000 */
[----:B------:R-:W-:Y:S05]  /*219c0*/  @!P6 BRA `(.L_x_8848) ;  /* 0x0000000000b8e947 */ /* 0x000fea0003800000 */
[----:B------:R-:W-:Y:S01]  /*219d0*/  IMAD R10, R16, 0x8, R18 ;  /* 0x00000008100a7824 */ /* 0x000fe200078e0212 */
[----:B-1----:R-:W-:Y:S01]  /*219e0*/  SHF.L.U32 R5, R17, 0x1f, RZ ;  /* 0x0000001f11057819 */ /* 0x002fe200000006ff */
[----:B------:R-:W1:Y:S03]  /*219f0*/  S2R R9, SR_TID.X ;  /* 0x0000000000097919 */ /* 0x000e660000002100 */
[----:B------:R-:W2:Y:S01]  /*21a00*/  SYNCS.PHASECHK.TRANS64.TRYWAIT P2, [R10+URZ+0x32460], R5 ;  /* 0x032460050a0075a7 */ /* 0x000ea2000804017f */
[----:B-1----:R-:W-:-:S04]  /*21a10*/  LOP3.LUT R9, R9, 0x7f, RZ, 0xc0, !PT ;  /* 0x0000007f09097812 */ /* 0x002fc800078ec0ff */
[----:B------:R-:W-:Y:S01]  /*21a20*/  ISETP.NE.AND P3, PT, R9, RZ, PT ;  /* 0x000000ff0900720c */ /* 0x000fe20003f65270 */
[----:B--2---:R-:W-:-:S12]  /*21a30*/  @!P2 BRA `(.L_x_8849) ;  /* 0x000000200014a947 */ /* 0x004fd80003800000 */
.L_x_8898:
        /* <DEDUP_REMOVED lines=8> */
.L_x_8850:
[----:B-1----:R-:W-:Y:S01]  /*21ac0*/  IMAD R5, R16, 0xc000, R18 ;  /* 0x0000c00010057824 */ /* 0x002fe200078e0212 */
        /* <DEDUP_REMOVED lines=11> */
[----:B------:R-:W-:Y:S02]  /*21b80*/  UIMAD UR11, UR11, 0x60, URZ ;  /* 0x000000600b0b78a4 */ /* 0x000fe4000f8e023f */
[----:B------:R-:W-:Y:S02]  /*21b90*/  UIADD3 UR9, UR9, 0x32450, URZ ;  /* 0x0003245009097890 */ /* 0x000fe4000fffe03f */
        /* <DEDUP_REMOVED lines=17> */
.L_x_8848:
[----:B------:R-:W-:Y:S05]  /*21cb0*/  BSYNC B0 ;  /* 0x0000000000007941 */ /* 0x000fea0003800000 */
.L_x_8847:
[----:B------:R-:W-:-:S05]  /*21cc0*/  VIADD R8, R19, 0xfffffffe ;  /* 0xfffffffe13087836 */ /* 0x000fca0000000000 */
[----:B------:R-:W-:-:S13]  /*21cd0*/  ISETP.GE.AND P2, PT, R8, UR39, PT ;  /* 0x0000002708007c0c */ /* 0x000fda000bf46270 */
[----:B------:R-:W-:Y:S05]  /*21ce0*/  @!P2 BRA `(.L_x_8851) ;  /* 0x0000001000d4a947 */ /* 0x000fea0003800000 */
[----:B------:R-:W-:Y:S01]  /*21cf0*/  IMAD.MOV R10, RZ, RZ, -R19 ;  /* 0x000000ffff0a7224 */ /* 0x000fe200078e0a13 */
[----:B------:R-:W-:-:S04]  /*21d00*/  LOP3.LUT R9, RZ, UR39, RZ, 0x33, !PT ;  /* 0x00000027ff097c12 */ /* 0x000fc8000f8e33ff */
[----:B------:R-:W-:-:S05]  /*21d10*/  VIADDMNMX R9, R10, 0x1, R9, !PT ;  /* 0x000000010a097846 */ /* 0x000fca0007800109 */
[----:B-1----:R-:W-:-:S05]  /*21d20*/  IMAD.IADD R5, R19, 0x1, R9 ;  /* 0x0000000113057824 */ /* 0x002fca00078e0209 */
        /* <DEDUP_REMOVED lines=28> */
.L_x_8855:
[----:B-1----:R-:W1:Y:S01]  /*21ef0*/  S2R R2, SR_TID.X ;  /* 0x0000000000027919 */ /* 0x002e620000002100 */
[----:B------:R-:W-:Y:S02]  /*21f00*/  SHF.L.U32 R3, R17, 0x1f, RZ ;  /* 0x0000001f11037819 */ /* 0x000fe400000006ff */
[----:B-1----:R-:W-:Y:S01]  /*21f10*/  LOP3.LUT R5, R2, 0x7f, RZ, 0xc0, !PT ;  /* 0x0000007f02057812 */ /* 0x002fe200078ec0ff */
[----:B------:R-:W-:-:S03]  /*21f20*/  IMAD R2, R16, 0x8, R18 ;  /* 0x0000000810027824 */ /* 0x000fc600078e0212 */
[----:B------:R-:W-:Y:S01]  /*21f30*/  ISETP.NE.AND P2, PT, R5, RZ, PT ;  /* 0x000000ff0500720c */ /* 0x000fe20003f45270 */
[----:B------:R-:W1:Y:S02]  /*21f40*/  SYNCS.PHASECHK.TRANS64.TRYWAIT P3, [R2+URZ+0x32440], R3 ;  /* 0x03244003020075a7 */ /* 0x000e64000806017f */
[----:B-1----:R-:W-:Y:S10]  /*21f50*/  @!P3 BRA `(.L_x_8856) ;  /* 0x0000001800e0b947 */ /* 0x002ff40003800000 */
.L_x_8899:
        /* <DEDUP_REMOVED lines=8> */
.L_x_8857:
[----:B------:R-:W-:Y:S01]  /*21fe0*/  IMAD R5, R16, 0x3000, R18 ;  /* 0x0000300010057824 */ /* 0x000fe200078e0212 */
        /* <DEDUP_REMOVED lines=11> */
[----:B------:R-:W-:-:S04]  /*220a0*/  UIADD3 UR9, UR9, 0x32430, URZ ;  /* 0x0003243009097890 */ /* 0x000fc8000fffe03f */
[----:B------:R-:W-:-:S09]  /*220b0*/  UIADD3 UR8, UR8, 0x1c400, URZ ;  /* 0x0001c40008087890 */ /* 0x000fd2000fffe03f */
[----:B------:R2:W-:Y:S01]  /*220c0*/  UTMALDG.4D [UR8], [UR6], desc[UR14] ;  /* 0x00000e08060075b4 */ /* 0x0005e20008019000 */
[----:B------:R-:W3:Y:S02]  /*220d0*/  SYNCS.PHASECHK.TRANS64.TRYWAIT P3, [R2+URZ+0x32460], R3 ;  /* 0x03246003020075a7 */ /* 0x000ee4000806017f */
[----:B--23--:R-:W-:Y:S05]  /*220e0*/  @!P3 BRA `(.L_x_8858) ;  /* 0x000000180090b947 */ /* 0x00cfea0003800000 */
.L_x_8900:
        /* <DEDUP_REMOVED lines=8> */
.L_x_8859:
[----:B------:R-:W-:Y:S01]  /*22170*/  R2UR UR9, R2 ;  /* 0x00000000020972ca */ /* 0x000fe200000e0000 */
[----:B-12---:R-:W-:Y:S01]  /*22180*/  IMAD R2, R16, 0xc000, R18 ;  /* 0x0000c00010027824 */ /* 0x006fe200078e0212 */
        /* <DEDUP_REMOVED lines=9> */
[----:B------:R-:W-:-:S02]  /*22220*/  UMOV UR18, 0x40 ;  /* 0x0000004000127882 */ /* 0x000fc40000000000 */
[----:B------:R-:W-:-:S06]  /*22230*/  UIADD3 UR9, UR9, 0x32450, URZ ;  /* 0x0003245009097890 */ /* 0x000fcc000fffe03f */
        /* <DEDUP_REMOVED lines=17> */
.L_x_8854:
[----:B------:R-:W-:Y:S05]  /*22350*/  BSYNC B0 ;  /* 0x0000000000007941 */ /* 0x000fea0003800000 */
.L_x_8853:
[----:B------:R-:W-:-:S07]  /*22360*/  VIADD R8, R19, 0xfffffffd ;  /* 0xfffffffd13087836 */ /* 0x000fce0000000000 */
.L_x_8852:
[----:B------:R-:W-:Y:S01]  /*22370*/  VIADD R9, R9, 0xfffffffe ;  /* 0xfffffffe09097836 */ /* 0x000fe20000000000 */
[----:B------:R-:W-:Y:S01]  /*22380*/  LOP3.LUT R2, RZ, R19, RZ, 0x33, !PT ;  /* 0x00000013ff027212 */ /* 0x000fe200078e33ff */
[----:B------:R-:W-:Y:S03]  /*22390*/  BSSY B0, `(.L_x_8851) ;  /* 0x00000ca000007945 */ /* 0x000fe60003800000 */
[----:B------:R-:W-:-:S13]  /*223a0*/  ISETP.NE.AND P2, PT, R9, R2, PT ;  /* 0x000000020900720c */ /* 0x000fda0003f45270 */
[----:B------:R-:W-:Y:S05]  /*223b0*/  @!P2 BRA `(.L_x_8860) ;  /* 0x0000000c001ca947 */ /* 0x000fea0003800000 */
.L_x_8875:
[----:B------:R-:W-:Y:S01]  /*223c0*/  VIADD R9, R16, 0x1 ;  /* 0x0000000110097836 */ /* 0x000fe20000000000 */
[----:B------:R-:W-:Y:S05]  /*223d0*/  YIELD ;  /* 0x0000000000007946 */ /* 0x000fea0003800000 */
[----:B------:R-:W-:Y:S01]  /*223e0*/  ISETP.NE.AND P2, PT, R9, 0x2, PT ;  /* 0x000000020900780c */ /* 0x000fe20003f45270 */
[----:B------:R-:W-:Y:S03]  /*223f0*/  BSSY B1, `(.L_x_8861) ;  /* 0x000005e000017945 */ /* 0x000fe60003800000 */
[----:B------:R-:W-:-:S02]  /*22400*/  SEL R2, RZ, 0x1, P2 ;  /* 0x00000001ff027807 */ /* 0x000fc40001000000 */
        /* <DEDUP_REMOVED lines=22> */
.L_x_8863:
[----:B------:R-:W1:Y:S01]  /*22570*/  S2R R2, SR_TID.X ;  /* 0x0000000000027919 */ /* 0x000e620000002100 */
[----:B------:R-:W-:Y:S01]  /*22580*/  IMAD R3, R9, 0x8, R18 ;  /* 0x0000000809037824 */ /* 0x000fe200078e0212 */
[----:B-1----:R-:W-:Y:S02]  /*22590*/  LOP3.LUT R5, R2, 0x7f, RZ, 0xc0, !PT ;  /* 0x0000007f02057812 */ /* 0x002fe400078ec0ff */
[----:B------:R-:W-:Y:S02]  /*225a0*/  SHF.L.U32 R2, R17, 0x1f, RZ ;  /* 0x0000001f11027819 */ /* 0x000fe400000006ff */
[----:B------:R-:W-:Y:S02]  /*225b0*/  ISETP.NE.AND P2, PT, R5, RZ, PT ;  /* 0x000000ff0500720c */ /* 0x000fe40003f45270 */
[----:B------:R-:W1:Y:S02]  /*225c0*/  SYNCS.PHASECHK.TRANS64.TRYWAIT P3, [R3+URZ+0x32440], R2 ;  /* 0x03244002030075a7 */ /* 0x000e64000806017f */
[----:B-1----:R-:W-:Y:S09]  /*225d0*/  @!P3 BRA `(.L_x_8864) ;  /* 0x000000140068b947 */ /* 0x002ff20003800000 */
.L_x_8901:
        /* <DEDUP_REMOVED lines=8> */
.L_x_8865:
[----:B------:R-:W-:Y:S01]  /*22660*/  IMAD R5, R9, 0x3000, R18 ;  /* 0x0000300009057824 */ /* 0x000fe200078e0212 */
[----:B------:R-:W-:Y:S01]  /*22670*/  R2UR UR9, R3 ;  /* 0x00000000030972ca */ /* 0x000fe200000e0000 */
[----:B------:R-:W-:Y:S01]  /*22680*/  UIADD3 UR6, UP0, UR48, 0x370, URZ ;  /* 0x0000037030067890 */ /* 0x000fe2000ff1e03f */
[----:B------:R-:W-:Y:S01]  /*22690*/  R2UR UR12, R0 ;  /* 0x00000000000c72ca */ /* 0x000fe200000e0000 */
[----:B------:R-:W-:Y:S01]  /*226a0*/  UMOV UR14, 0x0 ;  /* 0x00000000000e7882 */ /* 0x000fe20000000000 */
[----:B------:R-:W-:Y:S01]  /*226b0*/  R2UR UR8, R5 ;  /* 0x00000000050872ca */ /* 0x000fe200000e0000 */
[----:B------:R-:W-:Y:S01]  /*226c0*/  IMAD R5, R10, 0x60, RZ ;  /* 0x000000600a057824 */ /* 0x000fe200078e02ff */
[----:B-----5:R-:W-:Y:S01]  /*226d0*/  R2UR UR13, R4 ;  /* 0x00000000040d72ca */ /* 0x020fe200000e0000 */
[----:B------:R-:W-:Y:S01]  /*226e0*/  UIADD3.X UR7, URZ, UR49, URZ, UP0, !UPT ;  /* 0x000000313f077290 */ /* 0x000fe200087fe43f */
[----:B------:R-:W-:Y:S02]  /*226f0*/  UMOV UR15, 0x14f00000 ;  /* 0x14f00000000f7882 */ /* 0x000fe40000000000 */
[----:B------:R-:W-:Y:S01]  /*22700*/  R2UR UR11, R5 ;  /* 0x00000000050b72ca */ /* 0x000fe200000e0000 */
[----:B------:R-:W-:-:S02]  /*22710*/  UMOV UR10, URZ ;  /* 0x0000003f000a7c82 */ /* 0x000fc40008000000 */
[----:B------:R-:W-:-:S04]  /*22720*/  UIADD3 UR9, UR9, 0x32430, URZ ;  /* 0x0003243009097890 */ /* 0x000fc8000fffe03f */
[----:B------:R-:W-:-:S09]  /*22730*/  UIADD3 UR8, UR8, 0x1c400, URZ ;  /* 0x0001c40008087890 */ /* 0x000fd2000fffe03f */
[----:B------:R2:W-:Y:S01]  /*22740*/  UTMALDG.4D [UR8], [UR6], desc[UR14] ;  /* 0x00000e08060075b4 */ /* 0x0005e20008019000 */
[----:B------:R-:W3:Y:S02]  /*22750*/  SYNCS.PHASECHK.TRANS64.TRYWAIT P3, [R3+URZ+0x32460], R2 ;  /* 0x03246002030075a7 */ /* 0x000ee4000806017f */
[----:B--23--:R-:W-:Y:S05]  /*22760*/  @!P3 BRA `(.L_x_8866) ;  /* 0x000000140018b947 */ /* 0x00cfea0003800000 */
.L_x_8902:
        /* <DEDUP_REMOVED lines=8> */
.L_x_8867:
        /* <DEDUP_REMOVED lines=12> */
[----:B------:R-:W-:-:S04]  /*228b0*/  UIADD3 UR9, UR9, 0x32450, URZ ;  /* 0x0003245009097890 */ /* 0x000fc8000fffe03f */
        /* <DEDUP_REMOVED lines=17> */
.L_x_8862:
[----:B------:R-:W-:Y:S05]  /*229d0*/  BSYNC B1 ;  /* 0x0000000000017941 */ /* 0x000fea0003800000 */
.L_x_8861:
[----:B------:R-:W-:Y:S01]  /*229e0*/  VIADD R9, R9, 0x1 ;  /* 0x0000000109097836 */ /* 0x000fe20000000000 */
[----:B------:R-:W-:Y:S04]  /*229f0*/  BSSY B1, `(.L_x_8868) ;  /* 0x0000060000017945 */ /* 0x000fe80003800000 */
[----:B------:R-:W-:-:S04]  /*22a00*/  ISETP.NE.AND P2, PT, R9, 0x2, PT ;  /* 0x000000020900780c */ /* 0x000fc80003f45270 */
[----:B------:R-:W-:Y:S02]  /*22a10*/  SEL R2, RZ, 0x1, P2 ;  /* 0x00000001ff027807 */ /* 0x000fe40001000000 */
[----:B------:R-:W-:Y:S01]  /*22a20*/  SEL R16, R9, RZ, P2 ;  /* 0x000000ff09107207 */ /* 0x000fe20001000000 */
[----:B------:R-:W-:Y:S01]  /*22a30*/  VIADD R9, R8, 0xffffffff ;  /* 0xffffffff08097836 */ /* 0x000fe20000000000 */
        /* <DEDUP_REMOVED lines=21> */
.L_x_8870:
[----:B------:R-:W1:Y:S01]  /*22b90*/  S2R R2, SR_TID.X ;  /* 0x0000000000027919 */ /* 0x000e620000002100 */
[----:B------:R-:W-:Y:S02]  /*22ba0*/  SHF.L.U32 R3, R17, 0x1f, RZ ;  /* 0x0000001f11037819 */ /* 0x000fe400000006ff */
[----:B-1----:R-:W-:Y:S01]  /*22bb0*/  LOP3.LUT R5, R2, 0x7f, RZ, 0xc0, !PT ;  /* 0x0000007f02057812 */ /* 0x002fe200078ec0ff */
[----:B------:R-:W-:-:S03]  /*22bc0*/  IMAD R2, R16, 0x8, R18 ;  /* 0x0000000810027824 */ /* 0x000fc600078e0212 */
[----:B------:R-:W-:Y:S01]  /*22bd0*/  ISETP.NE.AND P2, PT, R5, RZ, PT ;  /* 0x000000ff0500720c */ /* 0x000fe20003f45270 */
[----:B------:R-:W1:Y:S02]  /*22be0*/  SYNCS.PHASECHK.TRANS64.TRYWAIT P3, [R2+URZ+0x32440], R3 ;  /* 0x03244003020075a7 */ /* 0x000e64000806017f */
[----:B-1----:R-:W-:Y:S10]  /*22bf0*/  @!P3 BRA `(.L_x_8871) ;  /* 0x000000100008b947 */ /* 0x002ff40003800000 */
.L_x_8903:
        /* <DEDUP_REMOVED lines=8> */
.L_x_8872:
        /* <DEDUP_REMOVED lines=17> */
.L_x_8904:
        /* <DEDUP_REMOVED lines=8> */
.L_x_8874:
        /* <DEDUP_REMOVED lines=30> */
.L_x_8869:
[----:B------:R-:W-:Y:S05]  /*22ff0*/  BSYNC B1 ;  /* 0x0000000000017941 */ /* 0x000fea0003800000 */
.L_x_8868:
[----:B------:R-:W-:Y:S01]  /*23000*/  ISETP.GT.AND P2, PT, R9, UR39, PT ;  /* 0x0000002709007c0c */ /* 0x000fe2000bf44270 */
[----:B------:R-:W-:-:S12]  /*23010*/  VIADD R8, R8, 0xfffffffe ;  /* 0xfffffffe08087836 */ /* 0x000fd80000000000 */
[----:B------:R-:W-:Y:S05]  /*23020*/  @P2 BRA `(.L_x_8875) ;  /* 0xfffffff000e42947 */ /* 0x000fea000383ffff */
.L_x_8860:
[----:B------:R-:W-:Y:S05]  /*23030*/  BSYNC B0 ;  /* 0x0000000000007941 */ /* 0x000fea0003800000 */
.L_x_8851:
[----:B------:R2:W5:Y:S01]  /*23040*/  LDL R6, [R1+0x460] ;  /* 0x0004600001067983 */ /* 0x0005620000100800 */
[----:B------:R-:W-:Y:S01]  /*23050*/  VIADD R16, R16, 0x1 ;  /* 0x0000000110107836 */ /* 0x000fe20000000000 */
[----:B------:R-:W-:Y:S04]  /*23060*/  BSSY B0, `(.L_x_8876) ;  /* 0x0000012000007945 */ /* 0x000fe80003800000 */
[----:B------:R-:W-:-:S04]  /*23070*/  ISETP.NE.AND P0, PT, R16, 0x2, PT ;  /* 0x000000021000780c */ /* 0x000fc80003f05270 */
[----:B------:R-:W-:-:S04]  /*23080*/  SEL R0, RZ, 0x1, P0 ;  /* 0x00000001ff007807 */ /* 0x000fc80000000000 */
[----:B------:R-:W-:Y:S01]  /*23090*/  LOP3.LUT R17, R17, R0, RZ, 0x3c, !PT ;  /* 0x0000000011117212 */ /* 0x000fe200078e3cff */
[----:B--2---:R-:W-:Y:S06]  /*230a0*/  @P1 BRA `(.L_x_8877) ;  /* 0x0000000000341947 */ /* 0x004fec0003800000 */
        /* <DEDUP_REMOVED lines=11> */
[----:B-1---5:R-:W-:-:S05]  /*23160*/  IADD3 R6, R0, UR44, R7 ;  /* 0x0000002c00067c10 */ /* 0x022fca000fffe007 */
[----:B------:R2:W-:Y:S02]  /*23170*/  STL [R1+0x460], R6 ;  /* 0x0004600601007387 */ /* 0x0005e40000100800 */
.L_x_8877:
[----:B------:R-:W-:Y:S05]  /*23180*/  BSYNC B0 ;  /* 0x0000000000007941 */ /* 0x000fea0003800000 */
.L_x_8876:
[----:B------:R-:W-:Y:S01]  /*23190*/  SEL R16, R16, RZ, P0 ;  /* 0x000000ff10107207 */ /* 0x000fe20000000000 */
[----:B-----5:R-:W-:-:S07]  /*231a0*/  IMAD.MOV.U32 R13, RZ, RZ, R6 ;  /* 0x000000ffff0d7224 */ /* 0x020fce00078e0006 */
.L_x_8834:
[----:B------:R-:W-:Y:S05]  /*231b0*/  BSYNC B6 ;  /* 0x0000000000067941 */ /* 0x000fea0003800000 */
.L_x_8832:
[----:B------:R-:W-:-:S03]  /*231c0*/  UMOV UR6, 0xffffffff ;  /* 0xffffffff00067882 */ /* 0x000fc60000000000 */
[----:B------:R-:W-:Y:S05]  /*231d0*/  BRA.DIV UR6, `(.L_x_8878) ;  /* 0x0000000a06b87947 */ /* 0x000fea000b800000 */
[----:B------:R3:W4:Y:S02]  /*231e0*/  SHFL.IDX PT, R14, R13, RZ, 0x1f ;  /* 0x00001fff0d0e7589 */ /* 0x00072400000e0000 */
.L_x_8907:
[----:B------:R-:W5:Y:S01]  /*231f0*/  S2R R0, SR_TID.X ;  /* 0x0000000000007919 */ /* 0x000f620000002100 */
[----:B------:R-:W-:Y:S05]  /*23200*/  WARPSYNC.ALL ;  /* 0x0000000000007948 */ /* 0x000fea0003800000 */
[----:B------:R-:W-:Y:S01]  /*23210*/  BAR.SYNC.DEFER_BLOCKING 0x4, 0x120 ;  /* 0x0104800000007b1d */ /* 0x000fe20000010000 */
[----:B----4-:R-:W-:-:S05]  /*23220*/  IMAD.MOV.U32 R2, RZ, RZ, R14 ;  /* 0x000000ffff027224 */ /* 0x010fca00078e000e */
[----:B------:R-:W-:Y:S01]  /*23230*/  ULDC UR6, c[0x0][0xea8] ;  /* 0x0003aa0000067ab9 */ /* 0x000fe20000000800 */
[----:B------:R4:W-:Y:S01]  /*23240*/  STL [R1+0x460], R2 ;  /* 0x0004600201007387 */ /* 0x0009e20000100800 */
[----:B-----5:R-:W-:-:S04]  /*23250*/  LOP3.LUT R0, R0, 0x1f, RZ, 0xc0, !PT ;  /* 0x0000001f00007812 */ /* 0x020fc800078ec0ff */
[----:B------:R-:W-:-:S13]  /*23260*/  ISETP.NE.AND P0, PT, R0, RZ, PT ;  /* 0x000000ff0000720c */ /* 0x000fda0003f05270 */
[----:B------:R-:W5:Y:S01]  /*23270*/  @!P0 S2R R3, SR_CgaCtaId ;  /* 0x0000000000038919 */ /* 0x000f620000008800 */
[----:B------:R-:W-:-:S04]  /*23280*/  @!P0 MOV R0, 0x400 ;  /* 0x0000040000008802 */ /* 0x000fc80000000f00 */
[----:B-----5:R-:W-:-:S05]  /*23290*/  @!P0 LEA R0, R3, R0, 0x18 ;  /* 0x0000000003008211 */ /* 0x020fca00078ec0ff */
[----:B------:R4:W-:Y:S01]  /*232a0*/  @!P0 STS [R0+0x324d0], R13 ;  /* 0x0324d00d00008388 */ /* 0x0009e20000000800 */
[----:B------:R-:W-:Y:S06]  /*232b0*/  BAR.ARV 0x5, 0x120 ;  /* 0x0144800000007b1d */ /* 0x000fec0000002000 */
[----:B------:R-:W-:-:S13]  /*232c0*/  ISETP.GE.AND P0, PT, R2, UR6, PT ;  /* 0x0000000602007c0c */ /* 0x000fda000bf06270 */
[----:B----4-:R-:W-:Y:S05]  /*232d0*/  @!P0 BRA `(.L_x_8879) ;  /* 0xffffffd000788947 */ /* 0x010fea000383ffff */
.L_x_8823:
[----:B------:R-:W4:Y:S01]  /*232e0*/  LDL.LU R0, [R1+0x468] ;  /* 0x0004680001007983 */ /* 0x000f220000300800 */
[----:B-1----:R-:W1:Y:S01]  /*232f0*/  S2R R5, SR_CgaCtaId ;  /* 0x0000000000057919 */ /* 0x002e620000008800 */
[----:B----4-:R-:W-:-:S05]  /*23300*/  VIADD R0, R0, 0x1 ;  /* 0x0000000100007836 */ /* 0x010fca0000000000 */
[----:B------:R-:W-:-:S04]  /*23310*/  LEA.HI R2, R0, R0, RZ, 0x1 ;  /* 0x0000000000027211 */ /* 0x000fc800078f08ff */
[----:B------:R-:W-:Y:S02]  /*23320*/  LOP3.LUT R3, R2, 0xfffffffe, RZ, 0xc0, !PT ;  /* 0xfffffffe02037812 */ /* 0x000fe400078ec0ff */
[----:B------:R-:W-:-:S03]  /*23330*/  MOV R2, 0x400 ;  /* 0x0000040000027802 */ /* 0x000fc60000000f00 */
[----:B------:R-:W-:Y:S01]  /*23340*/  IMAD.IADD R0, R0, 0x1, -R3 ;  /* 0x0000000100007824 */ /* 0x000fe200078e0a03 */
[----:B-1----:R-:W-:-:S04]  /*23350*/  LEA R7, R5, R2, 0x18 ;  /* 0x0000000205077211 */ /* 0x002fc800078ec0ff */
[----:B------:R-:W-:-:S04]  /*23360*/  SHF.L.U32 R0, R0, 0x1f, RZ ;  /* 0x0000001f00007819 */ /* 0x000fc800000006ff */
[----:B------:R-:W1:Y:S02]  /*23370*/  SYNCS.PHASECHK.TRANS64.TRYWAIT P0, [R7+URZ+0x32420], R0 ;  /* 0x03242000070075a7 */ /* 0x000e64000800017f */
[----:B-1----:R-:W-:Y:S05]  /*23380*/  @!P0 BRA `(.L_x_8880) ;  /* 0x0000000800708947 */ /* 0x002fea0003800000 */
.L_x_8908:
[----:B------:R-:W4:Y:S02]  /*23390*/  S2R R2, SR_TID.X ;  /* 0x0000000000027919 */ /* 0x000f240000002100 */
[----:B----4-:R-:W-:-:S04]  /*233a0*/  SHF.R.U32.HI R2, RZ, 0x5, R2 ;  /* 0x00000005ff027819 */ /* 0x010fc80000011602 */
        /* <DEDUP_REMOVED lines=12> */
.L_x_8883:
        /* <DEDUP_REMOVED lines=12> */
.L_x_8909:
[----:B------:R-:W4:Y:S02]  /*23530*/  SYNCS.PHASECHK.TRANS64.TRYWAIT P0, [R3+URZ], R0 ;  /* 0x00000000030075a7 */ /* 0x000f24000800017f */
[----:B----4-:R-:W-:Y:S05]  /*23540*/  @!P0 BRA `(.L_x_8885) ;  /* 0x0000000800288947 */ /* 0x010fea0003800000 */
.L_x_8910:
[----:B------:R-:W-:Y:S05]  /*23550*/  @!P2 BRA `(.L_x_8886) ;  /* 0x000000000004a947 */ /* 0x000fea0003800000 */
[----:B------:R-:W-:Y:S01]  /*23560*/  BPT.TRAP 0x1 ;  /* 0x000000040000795c */ /* 0x000fe20000300000 */
.L_x_8886:
[----:B----4-:R-:W-:-:S04]  /*23570*/  VIADD R3, R7, 0x32460 ;  /* 0x0003246007037836 */ /* 0x010fc80000000000 */
[----:B-1----:R-:W-:-:S04]  /*23580*/  IMAD R5, R16, 0x8, R3 ;  /* 0x0000000810057824 */ /* 0x002fc800078e0203 */
[----:B------:R-:W1:Y:S02]  /*23590*/  SYNCS.PHASECHK.TRANS64.TRYWAIT P0, [R5+URZ], R4 ;  /* 0x00000004050075a7 */ /* 0x000e64000800017f */
[----:B-1----:R-:W-:Y:S05]  /*235a0*/  @!P0 BRA `(.L_x_8887) ;  /* 0x0000000800248947 */ /* 0x002fea0003800000 */
.L_x_8911:
[----:B------:R-:W-:-:S07]  /*235b0*/  IMAD R3, R2, 0x8, R3 ;  /* 0x0000000802037824 */ /* 0x000fce00078e0203 */
.L_x_8888:
[----:B----4-:R4:W1:Y:S02]  /*235c0*/  SYNCS.PHASECHK.TRANS64.TRYWAIT P0, [R3+URZ], R0 ;  /* 0x00000000030075a7 */ /* 0x010864000800017f */
[----:B-1----:R-:W-:Y:S05]  /*235d0*/  @!P0 NANOSLEEP.SYNCS 0x989680 ;  /* 0x009896800000895d */ /* 0x002fea0003900000 */
[----:B------:R-:W1:Y:S02]  /*235e0*/  @!P0 SYNCS.PHASECHK.TRANS64 P0, [R3+URZ], R0 ;  /* 0x00000000030085a7 */ /* 0x000e64000800007f */
[----:B-1----:R-:W-:Y:S05]  /*235f0*/  @!P0 BRA `(.L_x_8888) ;  /* 0xfffffffc00f08947 */ /* 0x002fea000383ffff */
.L_x_8882:
[----:B------:R-:W-:Y:S05]  /*23600*/  BSYNC B0 ;  /* 0x0000000000007941 */ /* 0x000fea0003800000 */
.L_x_8881:
[----:B------:R-:W-:Y:S05]  /*23610*/  EXIT ;  /* 0x000000000000794d */ /* 0x000fea0003800000 */
.L_x_8715:
[----:B-1----:R-:W-:-:S04]  /*23620*/  IMAD.U32 R7, RZ, RZ, UR50 ;  /* 0x00000032ff077e24 */ /* 0x002fc8000f8e00ff */
[----:B------:R1:W2:Y:S03]  /*23630*/  SYNCS.PHASECHK.TRANS64.TRYWAIT P0, [R7+URZ+0x32400], R0 ;  /* 0x03240000070075a7 */ /* 0x0002a6000800017f */
[----:B--2---:R-:W-:Y:S05]  /*23640*/  @!P0 NANOSLEEP.SYNCS 0x989680 ;  /* 0x009896800000895d */ /* 0x004fea0003900000 */
[----:B------:R-:W2:Y:S02]  /*23650*/  @!P0 SYNCS.PHASECHK.TRANS64 P0, [R7+URZ+0x32400], R0 ;  /* 0x03240000070085a7 */ /* 0x000ea4000800007f */
[----:B--2---:R-:W-:Y:S05]  /*23660*/  @!P0 BRA `(.L_x_8715) ;  /* 0xfffffffc00ec8947 */ /* 0x004fea000383ffff */
[----:B------:R-:W-:Y:S05]  /*23670*/  BRA `(.L_x_8889) ;  /* 0xfffffdf000347947 */ /* 0x000fea000383ffff */
.L_x_8722:
[----:B--2---:R2:W3:Y:S02]  /*23680*/  SYNCS.PHASECHK.TRANS64.TRYWAIT P0, [R24+URZ], R25 ;  /* 0x00000019180075a7 */ /* 0x0044e4000800017f */
[----:B---3--:R-:W-:Y:S05]  /*23690*/  @!P0 NANOSLEEP.SYNCS 0x989680 ;  /* 0x009896800000895d */ /* 0x008fea0003900000 */
[----:B------:R-:W3:Y:S02]  /*236a0*/  @!P0 SYNCS.PHASECHK.TRANS64 P0, [R24+URZ], R25 ;  /* 0x00000019180085a7 */ /* 0x000ee4000800007f */
[----:B---3--:R-:W-:Y:S05]  /*236b0*/  @!P0 BRA `(.L_x_8722) ;  /* 0xfffffffc00f08947 */ /* 0x008fea000383ffff */
[----:B------:R-:W-:Y:S05]  /*236c0*/  BRA `(.L_x_8721) ;  /* 0xfffffdf4005c7947 */ /* 0x000fea000383ffff */
.L_x_8724:
[----:B-1----:R-:W-:-:S04]  /*236d0*/  IMAD.U32 R8, RZ, RZ, UR50 ;  /* 0x00000032ff087e24 */ /* 0x002fc8000f8e00ff */
[----:B------:R1:W2:Y:S03]  /*236e0*/  SYNCS.PHASECHK.TRANS64.TRYWAIT P0, [R8+URZ+0x32410], R7 ;  /* 0x03241007080075a7 */ /* 0x0002a6000800017f */
[----:B--2---:R-:W-:Y:S05]  /*236f0*/  @!P0 NANOSLEEP.SYNCS 0x989680 ;  /* 0x009896800000895d */ /* 0x004fea0003900000 */
[----:B------:R-:W2:Y:S02]  /*23700*/  @!P0 SYNCS.PHASECHK.TRANS64 P0, [R8+URZ+0x32410], R7 ;  /* 0x03241007080085a7 */ /* 0x000ea4000800007f */
[----:B--2---:R-:W-:Y:S05]  /*23710*/  @!P0 BRA `(.L_x_8724) ;  /* 0xfffffffc00ec8947 */ /* 0x004fea000383ffff */
[----:B------:R-:W-:Y:S05]  /*23720*/  BRA `(.L_x_8890) ;  /* 0xfffffdf800307947 */ /* 0x000fea000383ffff */
.L_x_8731:
[----:B--2---:R2:W3:Y:S02]  /*23730*/  SYNCS.PHASECHK.TRANS64.TRYWAIT P0, [R8+URZ], R9 ;  /* 0x00000009080075a7 */ /* 0x0044e4000800017f */
[----:B---3--:R-:W-:Y:S05]  /*23740*/  @!P0 NANOSLEEP.SYNCS 0x989680 ;  /* 0x009896800000895d */ /* 0x008fea0003900000 */
[----:B------:R-:W3:Y:S02]  /*23750*/  @!P0 SYNCS.PHASECHK.TRANS64 P0, [R8+URZ], R9 ;  /* 0x00000009080085a7 */ /* 0x000ee4000800007f */
[----:B---3--:R-:W-:Y:S05]  /*23760*/  @!P0 BRA `(.L_x_8731) ;  /* 0xfffffffc00f08947 */ /* 0x008fea000383ffff */
[----:B------:R-:W-:Y:S05]  /*23770*/  BRA `(.L_x_8730) ;  /* 0xfffffdf800747947 */ /* 0x000fea000383ffff */
.L_x_8766:
[----:B-1----:R1:W2:Y:S02]  /*23780*/  SYNCS.PHASECHK.TRANS64.TRYWAIT P1, [R0+URZ], R3 ;  /* 0x00000003000075a7 */ /* 0x0022a4000802017f */
[----:B--2---:R-:W-:Y:S05]  /*23790*/  @!P1 NANOSLEEP.SYNCS 0x989680 ;  /* 0x009896800000995d */ /* 0x004fea0003900000 */
[----:B------:R-:W2:Y:S02]  /*237a0*/  @!P1 SYNCS.PHASECHK.TRANS64 P1, [R0+URZ], R3 ;  /* 0x00000003000095a7 */ /* 0x000ea4000802007f */
[----:B--2---:R-:W-:Y:S05]  /*237b0*/  @!P1 BRA `(.L_x_8766) ;  /* 0xfffffffc00f09947 */ /* 0x004fea000383ffff */
[----:B------:R-:W-:Y:S05]  /*237c0*/  BRA `(.L_x_8765) ;  /* 0xfffffe5c00ec7947 */ /* 0x000fea000383ffff */
.L_x_8773:
[----:B--2---:R2:W3:Y:S02]  /*237d0*/  SYNCS.PHASECHK.TRANS64.TRYWAIT P1, [R4+URZ], R5 ;  /* 0x00000005040075a7 */ /* 0x0044e4000802017f */
[----:B---3--:R-:W-:Y:S05]  /*237e0*/  @!P1 NANOSLEEP.SYNCS 0x989680 ;  /* 0x009896800000995d */ /* 0x008fea0003900000 */
[----:B------:R-:W3:Y:S02]  /*237f0*/  @!P1 SYNCS.PHASECHK.TRANS64 P1, [R4+URZ], R5 ;  /* 0x00000005040095a7 */ /* 0x000ee4000802007f */
[----:B---3--:R-:W-:Y:S05]  /*23800*/  @!P1 BRA `(.L_x_8773) ;  /* 0xfffffffc00f09947 */ /* 0x008fea000383ffff */
[----:B------:R-:W-:Y:S05]  /*23810*/  BRA `(.L_x_8772) ;  /* 0xfffffe6400107947 */ /* 0x000fea000383ffff */
.L_x_8784:
[----:B--2---:R2:W3:Y:S02]  /*23820*/  SYNCS.PHASECHK.TRANS64.TRYWAIT P0, [R0+URZ], R7 ;  /* 0x00000007000075a7 */ /* 0x0044e4000800017f */
[----:B---3--:R-:W-:Y:S05]  /*23830*/  @!P0 NANOSLEEP.SYNCS 0x989680 ;  /* 0x009896800000895d */ /* 0x008fea0003900000 */
[----:B------:R-:W3:Y:S02]  /*23840*/  @!P0 SYNCS.PHASECHK.TRANS64 P0, [R0+URZ], R7 ;  /* 0x00000007000085a7 */ /* 0x000ee4000800007f */
[----:B---3--:R-:W-:Y:S05]  /*23850*/  @!P0 BRA `(.L_x_8784) ;  /* 0xfffffffc00f08947 */ /* 0x008fea000383ffff */
[----:B------:R-:W-:Y:S05]  /*23860*/  BRA `(.L_x_8783) ;  /* 0xfffffef400ac7947 */ /* 0x000fea000383ffff */
.L_x_8791:
[----:B-1----:R1:W2:Y:S02]  /*23870*/  SYNCS.PHASECHK.TRANS64.TRYWAIT P0, [R4+URZ], R5 ;  /* 0x00000005040075a7 */ /* 0x0022a4000800017f */
[----:B--2---:R-:W-:Y:S05]  /*23880*/  @!P0 NANOSLEEP.SYNCS 0x989680 ;  /* 0x009896800000895d */ /* 0x004fea0003900000 */
[----:B------:R-:W2:Y:S02]  /*23890*/  @!P0 SYNCS.PHASECHK.TRANS64 P0, [R4+URZ], R5 ;  /* 0x00000005040085a7 */ /* 0x000ea4000800007f */
[----:B--2---:R-:W-:Y:S05]  /*238a0*/  @!P0 BRA `(.L_x_8791) ;  /* 0xfffffffc00f08947 */ /* 0x004fea000383ffff */
[----:B------:R-:W-:Y:S05]  /*238b0*/  BRA `(.L_x_8790) ;  /* 0xfffffef800d07947 */ /* 0x000fea000383ffff */
.L_x_8838:
        /* <DEDUP_REMOVED lines=10> */
.L_x_8891:
[----:B------:R-:W-:Y:S05]  /*23960*/  BRA `(.L_x_8892) ;  /* 0xffffffd800447947 */ /* 0x000fea000383ffff */
.L_x_8839:
[----:B------:R-:W-:Y:S01]  /*23970*/  BSSY B0, `(.L_x_8893) ;  /* 0x0000006000007945 */ /* 0x000fe20003800000 */
[----:B------:R-:W-:-:S07]  /*23980*/  IMAD.MOV.U32 R15, RZ, RZ, -0x1 ;  /* 0xffffffffff0f7424 */ /* 0x000fce00078e00ff */
[----:B------:R-:W-:Y:S05]  /*23990*/  WARPSYNC.COLLECTIVE R15, `(.L_x_8894) ;  /* 0x000000000f0c7348 */ /* 0x000fea0003c00000 */
[----:B------:R-:W-:Y:S02]  /*239a0*/  ELECT P6, UR62, PT ;  /* 0x00000000003e782f */ /* 0x000fe400038c0000 */
[----:B------:R-:W-:Y:S01]  /*239b0*/  MOV R14, UR62 ;  /* 0x0000003e000e7c02 */ /* 0x000fe20008000f00 */
[----:B------:R-:W-:Y:S10]  /*239c0*/  ENDCOLLECTIVE ;  /* 0x000000000000791b */ /* 0x000ff40003800000 */
.L_x_8894:
[----:B------:R-:W-:Y:S05]  /*239d0*/  BSYNC B0 ;  /* 0x0000000000007941 */ /* 0x000fea0003800000 */
.L_x_8893:
[----:B------:R-:W-:Y:S05]  /*239e0*/  BRA `(.L_x_8895) ;  /* 0xffffffd800347947 */ /* 0x000fea000383ffff */
.L_x_8842:
[----:B-1----:R1:W2:Y:S02]  /*239f0*/  SYNCS.PHASECHK.TRANS64.TRYWAIT P2, [R10+URZ+0x32440], R5 ;  /* 0x032440050a0075a7 */ /* 0x0022a4000804017f */
[----:B--2---:R-:W-:Y:S05]  /*23a00*/  @!P2 NANOSLEEP.SYNCS 0x989680 ;  /* 0x009896800000a95d */ /* 0x004fea0003900000 */
[----:B------:R-:W2:Y:S02]  /*23a10*/  @!P2 SYNCS.PHASECHK.TRANS64 P2, [R10+URZ+0x32440], R5 ;  /* 0x032440050a00a5a7 */ /* 0x000ea4000804007f */
[----:B--2---:R-:W-:Y:S05]  /*23a20*/  @!P2 BRA `(.L_x_8842) ;  /* 0xfffffffc00f0a947 */ /* 0x004fea000383ffff */
[----:B------:R-:W-:Y:S05]  /*23a30*/  BRA `(.L_x_8896) ;  /* 0xffffffd8008c7947 */ /* 0x000fea000383ffff */
.L_x_8846:
[----:B-1----:R1:W2:Y:S02]  /*23a40*/  SYNCS.PHASECHK.TRANS64.TRYWAIT P2, [R18+URZ+0x32420], R5 ;  /* 0x03242005120075a7 */ /* 0x0022a4000804017f */
[----:B--2---:R-:W-:Y:S05]  /*23a50*/  @!P2 NANOSLEEP.SYNCS 0x989680 ;  /* 0x009896800000a95d */ /* 0x004fea0003900000 */
[----:B------:R-:W2:Y:S02]  /*23a60*/  @!P2 SYNCS.PHASECHK.TRANS64 P2, [R18+URZ+0x32420], R5 ;  /* 0x032420051200a5a7 */ /* 0x000ea4000804007f */
[----:B--2---:R-:W-:Y:S05]  /*23a70*/  @!P2 BRA `(.L_x_8846) ;  /* 0xfffffffc00f0a947 */ /* 0x004fea000383ffff */
[----:B------:R-:W-:Y:S05]  /*23a80*/  BRA `(.L_x_8897) ;  /* 0xffffffdc00c47947 */ /* 0x000fea000383ffff */
.L_x_8849:
[----:B-1----:R1:W2:Y:S02]  /*23a90*/  SYNCS.PHASECHK.TRANS64.TRYWAIT P2, [R10+URZ+0x32460], R5 ;  /* 0x032460050a0075a7 */ /* 0x0022a4000804017f */
[----:B--2---:R-:W-:Y:S05]  /*23aa0*/  @!P2 NANOSLEEP.SYNCS 0x989680 ;  /* 0x009896800000a95d */ /* 0x004fea0003900000 */
[----:B------:R-:W2:Y:S02]  /*23ab0*/  @!P2 SYNCS.PHASECHK.TRANS64 P2, [R10+URZ+0x32460], R5 ;  /* 0x032460050a00a5a7 */ /* 0x000ea4000804007f */
[----:B--2---:R-:W-:Y:S05]  /*23ac0*/  @!P2 BRA `(.L_x_8849) ;  /* 0xfffffffc00f0a947 */ /* 0x004fea000383ffff */
[----:B------:R-:W-:Y:S05]  /*23ad0*/  BRA `(.L_x_8898) ;  /* 0xffffffdc00d87947 */ /* 0x000fea000383ffff */
.L_x_8856:
[----:B-1----:R1:W2:Y:S02]  /*23ae0*/  SYNCS.PHASECHK.TRANS64.TRYWAIT P3, [R2+URZ+0x32440], R3 ;  /* 0x03244003020075a7 */ /* 0x0022a4000806017f */
[----:B--2---:R-:W-:Y:S05]  /*23af0*/  @!P3 NANOSLEEP.SYNCS 0x989680 ;  /* 0x009896800000b95d */ /* 0x004fea0003900000 */
[----:B------:R-:W2:Y:S02]  /*23b00*/  @!P3 SYNCS.PHASECHK.TRANS64 P3, [R2+URZ+0x32440], R3 ;  /* 0x032440030200b5a7 */ /* 0x000ea4000806007f */
[----:B--2---:R-:W-:Y:S05]  /*23b10*/  @!P3 BRA `(.L_x_8856) ;  /* 0xfffffffc00f0b947 */ /* 0x004fea000383ffff */
[----:B------:R-:W-:Y:S05]  /*23b20*/  BRA `(.L_x_8899) ;  /* 0xffffffe4000c7947 */ /* 0x000fea000383ffff */
.L_x_8858:
[----:B--2---:R2:W3:Y:S02]  /*23b30*/  SYNCS.PHASECHK.TRANS64.TRYWAIT P3, [R2+URZ+0x32460], R3 ;  /* 0x03246003020075a7 */ /* 0x0044e4000806017f */
[----:B---3--:R-:W-:Y:S05]  /*23b40*/  @!P3 NANOSLEEP.SYNCS 0x989680 ;  /* 0x009896800000b95d */ /* 0x008fea0003900000 */
[----:B------:R-:W3:Y:S02]  /*23b50*/  @!P3 SYNCS.PHASECHK.TRANS64 P3, [R2+URZ+0x32460], R3 ;  /* 0x032460030200b5a7 */ /* 0x000ee4000806007f */
[----:B---3--:R-:W-:Y:S05]  /*23b60*/  @!P3 BRA `(.L_x_8858) ;  /* 0xfffffffc00f0b947 */ /* 0x008fea000383ffff */
[----:B------:R-:W-:Y:S05]  /*23b70*/  BRA `(.L_x_8900) ;  /* 0xffffffe4005c7947 */ /* 0x000fea000383ffff */
.L_x_8864:
[----:B-1----:R1:W2:Y:S02]  /*23b80*/  SYNCS.PHASECHK.TRANS64.TRYWAIT P3, [R3+URZ+0x32440], R2 ;  /* 0x03244002030075a7 */ /* 0x0022a4000806017f */
[----:B--2---:R-:W-:Y:S05]  /*23b90*/  @!P3 NANOSLEEP.SYNCS 0x989680 ;  /* 0x009896800000b95d */ /* 0x004fea0003900000 */
[----:B------:R-:W2:Y:S02]  /*23ba0*/  @!P3 SYNCS.PHASECHK.TRANS64 P3, [R3+URZ+0x32440], R2 ;  /* 0x032440020300b5a7 */ /* 0x000ea4000806007f */
[----:B--2---:R-:W-:Y:S05]  /*23bb0*/  @!P3 BRA `(.L_x_8864) ;  /* 0xfffffffc00f0b947 */ /* 0x004fea000383ffff */
[----:B------:R-:W-:Y:S05]  /*23bc0*/  BRA `(.L_x_8901) ;  /* 0xffffffe800847947 */ /* 0x000fea000383ffff */
.L_x_8866:
[----:B--2---:R2:W3:Y:S02]  /*23bd0*/  SYNCS.PHASECHK.TRANS64.TRYWAIT P3, [R3+URZ+0x32460], R2 ;  /* 0x03246002030075a7 */ /* 0x0044e4000806017f */
[----:B---3--:R-:W-:Y:S05]  /*23be0*/  @!P3 NANOSLEEP.SYNCS 0x989680 ;  /* 0x009896800000b95d */ /* 0x008fea0003900000 */
[----:B------:R-:W3:Y:S02]  /*23bf0*/  @!P3 SYNCS.PHASECHK.TRANS64 P3, [R3+URZ+0x32460], R2 ;  /* 0x032460020300b5a7 */ /* 0x000ee4000806007f */
[----:B---3--:R-:W-:Y:S05]  /*23c00*/  @!P3 BRA `(.L_x_8866) ;  /* 0xfffffffc00f0b947 */ /* 0x008fea000383ffff */
[----:B------:R-:W-:Y:S05]  /*23c10*/  BRA `(.L_x_8902) ;  /* 0xffffffe800d47947 */ /* 0x000fea000383ffff */
.L_x_8871:
[----:B-1----:R1:W2:Y:S02]  /*23c20*/  SYNCS.PHASECHK.TRANS64.TRYWAIT P3, [R2+URZ+0x32440], R3 ;  /* 0x03244003020075a7 */ /* 0x0022a4000806017f */
[----:B--2---:R-:W-:Y:S05]  /*23c30*/  @!P3 NANOSLEEP.SYNCS 0x989680 ;  /* 0x009896800000b95d */ /* 0x004fea0003900000 */
[----:B------:R-:W2:Y:S02]  /*23c40*/  @!P3 SYNCS.PHASECHK.TRANS64 P3, [R2+URZ+0x32440], R3 ;  /* 0x032440030200b5a7 */ /* 0x000ea4000806007f */
[----:B--2---:R-:W-:Y:S05]  /*23c50*/  @!P3 BRA `(.L_x_8871) ;  /* 0xfffffffc00f0b947 */ /* 0x004fea000383ffff */
[----:B------:R-:W-:Y:S05]  /*23c60*/  BRA `(.L_x_8903) ;  /* 0xffffffec00e47947 */ /* 0x000fea000383ffff */
.L_x_8873:
[----:B--2---:R2:W3:Y:S02]  /*23c70*/  SYNCS.PHASECHK.TRANS64.TRYWAIT P3, [R2+URZ+0x32460], R3 ;  /* 0x03246003020075a7 */ /* 0x0044e4000806017f */
[----:B---3--:R-:W-:Y:S05]  /*23c80*/  @!P3 NANOSLEEP.SYNCS 0x989680 ;  /* 0x009896800000b95d */ /* 0x008fea0003900000 */
[----:B------:R-:W3:Y:S02]  /*23c90*/  @!P3 SYNCS.PHASECHK.TRANS64 P3, [R2+URZ+0x32460], R3 ;  /* 0x032460030200b5a7 */ /* 0x000ee4000806007f */
[----:B---3--:R-:W-:Y:S05]  /*23ca0*/  @!P3 BRA `(.L_x_8873) ;  /* 0xfffffffc00f0b947 */ /* 0x008fea000383ffff */
[----:B------:R-:W-:Y:S05]  /*23cb0*/  BRA `(.L_x_8904) ;  /* 0xfffffff000347947 */ /* 0x000fea000383ffff */
.L_x_8878:
[----:B------:R-:W-:Y:S01]  /*23cc0*/  BSSY B0, `(.L_x_8905) ;  /* 0x0000007000007945 */ /* 0x000fe20003800000 */
[----:B------:R-:W-:Y:S02]  /*23cd0*/  IMAD.MOV.U32 R12, RZ, RZ, RZ ;  /* 0x000000ffff0c7224 */ /* 0x000fe400078e00ff */
[----:B------:R-:W-:Y:S02]  /*23ce0*/  IMAD.MOV.U32 R11, RZ, RZ, 0x1f ;  /* 0x0000001fff0b7424 */ /* 0x000fe400078e00ff */
[----:B------:R-:W-:-:S07]  /*23cf0*/  IMAD.MOV.U32 R15, RZ, RZ, -0x1 ;  /* 0xffffffffff0f7424 */ /* 0x000fce00078e00ff */
[----:B-12---:R-:W-:Y:S05]  /*23d00*/  WARPSYNC.COLLECTIVE R15, `(.L_x_8906) ;  /* 0x000000000f087348 */ /* 0x006fea0003c00000 */
[----:B------:R3:W4:Y:S02]  /*23d10*/  SHFL.IDX P6, R14, R13, R12, R11 ;  /* 0x0000000c0d0e7389 */ /* 0x00072400000c000b */
[----:B-1234-:R-:W-:Y:S01]  /*23d20*/  ENDCOLLECTIVE ;  /* 0x000000000000791b */ /* 0x01efe20003800000 */
.L_x_8906:
[----:B------:R-:W-:Y:S05]  /*23d30*/  BSYNC B0 ;  /* 0x0000000000007941 */ /* 0x000fea0003800000 */
.L_x_8905:
[----:B------:R-:W-:Y:S05]  /*23d40*/  BRA `(.L_x_8907) ;  /* 0xfffffff400287947 */ /* 0x000fea000383ffff */
.L_x_8880:
[----:B-1----:R1:W4:Y:S02]  /*23d50*/  SYNCS.PHASECHK.TRANS64.TRYWAIT P0, [R7+URZ+0x32420], R0 ;  /* 0x03242000070075a7 */ /* 0x002324000800017f */
[----:B----4-:R-:W-:Y:S05]  /*23d60*/  @!P0 NANOSLEEP.SYNCS 0x989680 ;  /* 0x009896800000895d */ /* 0x010fea0003900000 */
[----:B------:R-:W4:Y:S02]  /*23d70*/  @!P0 SYNCS.PHASECHK.TRANS64 P0, [R7+URZ+0x32420], R0 ;  /* 0x03242000070085a7 */ /* 0x000f24000800007f */
[----:B----4-:R-:W-:Y:S05]  /*23d80*/  @!P0 BRA `(.L_x_8880) ;  /* 0xfffffffc00f08947 */ /* 0x010fea000383ffff */
[----:B------:R-:W-:Y:S05]  /*23d90*/  BRA `(.L_x_8908) ;  /* 0xfffffff4007c7947 */ /* 0x000fea000383ffff */
.L_x_8884:
[----:B-1----:R1:W4:Y:S02]  /*23da0*/  SYNCS.PHASECHK.TRANS64.TRYWAIT P0, [R5+URZ], R4 ;  /* 0x00000004050075a7 */ /* 0x002324000800017f */
[----:B----4-:R-:W-:Y:S05]  /*23db0*/  @!P0 NANOSLEEP.SYNCS 0x989680 ;  /* 0x009896800000895d */ /* 0x010fea0003900000 */
[----:B------:R-:W4:Y:S02]  /*23dc0*/  @!P0 SYNCS.PHASECHK.TRANS64 P0, [R5+URZ], R4 ;  /* 0x00000004050085a7 */ /* 0x000f24000800007f */
[----:B----4-:R-:W-:Y:S05]  /*23dd0*/  @!P0 BRA `(.L_x_8884) ;  /* 0xfffffffc00f08947 */ /* 0x010fea000383ffff */
[----:B------:R-:W-:Y:S05]  /*23de0*/  BRA `(.L_x_8909) ;  /* 0xfffffff400d07947 */ /* 0x000fea000383ffff */
.L_x_8885:
[----:B----4-:R4:W1:Y:S02]  /*23df0*/  SYNCS.PHASECHK.TRANS64.TRYWAIT P0, [R3+URZ], R0 ;  /* 0x00000000030075a7 */ /* 0x010864000800017f */
[----:B-1----:R-:W-:Y:S05]  /*23e00*/  @!P0 NANOSLEEP.SYNCS 0x989680 ;  /* 0x009896800000895d */ /* 0x002fea0003900000 */
[----:B------:R-:W1:Y:S02]  /*23e10*/  @!P0 SYNCS.PHASECHK.TRANS64 P0, [R3+URZ], R0 ;  /* 0x00000000030085a7 */ /* 0x000e64000800007f */
[----:B-1----:R-:W-:Y:S05]  /*23e20*/  @!P0 BRA `(.L_x_8885) ;  /* 0xfffffffc00f08947 */ /* 0x002fea000383ffff */
[----:B------:R-:W-:Y:S05]  /*23e30*/  BRA `(.L_x_8910) ;  /* 0xfffffff400c47947 */ /* 0x000fea000383ffff */
.L_x_8887:
[----:B-1----:R1:W4:Y:S02]  /*23e40*/  SYNCS.PHASECHK.TRANS64.TRYWAIT P0, [R5+URZ], R4 ;  /* 0x00000004050075a7 */ /* 0x002324000800017f */
[----:B----4-:R-:W-:Y:S05]  /*23e50*/  @!P0 NANOSLEEP.SYNCS 0x989680 ;  /* 0x009896800000895d */ /* 0x010fea0003900000 */
[----:B------:R-:W4:Y:S02]  /*23e60*/  @!P0 SYNCS.PHASECHK.TRANS64 P0, [R5+URZ], R4 ;  /* 0x00000004050085a7 */ /* 0x000f24000800007f */
[----:B----4-:R-:W-:Y:S05]  /*23e70*/  @!P0 BRA `(.L_x_8887) ;  /* 0xfffffffc00f08947 */ /* 0x010fea000383ffff */
[----:B------:R-:W-:Y:S05]  /*23e80*/  BRA `(.L_x_8911) ;  /* 0xfffffff400c87947 */ /* 0x000fea000383ffff */
        .type           $_ZN7cutlass13device_kernelIN5flash11enable_sm90INS1_16FlashAttnFwdSm90INS1_25CollectiveMainloopFwdSm90ILi2EN4cute5tupleIJNS5_1CILi1EEES8_S8_EEENS6_IJNS7_ILi128EEENS7_ILi96EEENS7_ILi64EEEEEELi256ENS_6half_tEfNS_4arch4Sm90ELb0ELb1ELb0ELb0ELb0ELb0ELb1ELb1ELb0ELb0ELb0ELb0EEENS1_21CollectiveEpilogueFwdINS6_IJSA_NS7_ILi256EEESB_EEES9_SE_SG_Li256ELb0ELb0ELb0ELb0EEENS1_30DynamicPersistentTileSchedulerILi256ELi32ELb0ELb0ELb1EEEEEEEEEvNT_6ParamsE$_ZZN5flash25CollectiveMainloopFwdSm90ILi2EN4cute5tupleIJNS1_1CILi1EEES4_S4_EEENS2_IJNS3_ILi128EEENS3_ILi96EEENS3_ILi64EEEEEELi256EN7cutlass6half_tEfNSA_4arch4Sm90ELb0ELb1ELb0ELb0ELb0ELb0ELb1ELb1ELb0ELb0ELb0ELb0EE3mmaINS_16FlashAttnFwdSm90ISE_NS_21CollectiveEpilogueFwdINS2_IJS6_NS3_ILi256EEES7_EEES5_SB_SD_Li256ELb0ELb0ELb0ELb0EEENS_30DynamicPersistentTileSchedulerILi256ELi32ELb0ELb0ELb1EEEE13SharedStorageENS1_6TensorINS1_11ArrayEngineIfLm128EEENS1_6LayoutINS2_IJNS2_IJNS3_ILi2EEEST_NS3_ILi32EEEEEES4_S4_EEENS2_IJNS2_IJS4_ST_NS3_ILi4EEEEEENS3_ILi0EEESZ_EEEEEEENS_7SoftmaxILi2ELi0EEEEEbRKNSE_6ParamsENSA_25PipelineTmaAsyncNoClusterILi2ENSA_16PipelineTmaAsyncILi2EEEEES1B_RNSA_13PipelineStateILj2EEERT0_RT1_iRiRKNS_16SeqlenInfoQKNewKILb0ELb0EEENS2_IJiiiiEEERT_ENKUliT_T0_T1_E_clIZSF_ISO_S12_S14_EbS17_S1B_S1B_S1E_S1G_S1I_iS1J_S1N_S1O_S1Q_EUlRS1R_iE1_NS3_ILb0EEENS3_ILb1EEEEEDaiS1R_S1S_S1T_,@function
        .size           $_ZN7cutlass13device_kernelIN5flash11enable_sm90INS1_16FlashAttnFwdSm90INS1_25CollectiveMainloopFwdSm90ILi2EN4cute5tupleIJNS5_1CILi1EEES8_S8_EEENS6_IJNS7_ILi128EEENS7_ILi96EEENS7_ILi64EEEEEELi256ENS_6half_tEfNS_4arch4Sm90ELb0ELb1ELb0ELb0ELb0ELb0ELb1ELb1ELb0ELb0ELb0ELb0EEENS1_21CollectiveEpilogueFwdINS6_IJSA_NS7_ILi256EEESB_EEES9_SE_SG_Li256ELb0ELb0ELb0ELb0EEENS1_30DynamicPersistentTileSchedulerILi256ELi32ELb0ELb0ELb1EEEEEEEEEvNT_6ParamsE$_ZZN5flash25CollectiveMainloopFwdSm90ILi2EN4cute5tupleIJNS1_1CILi1EEES4_S4_EEENS2_IJNS3_ILi128EEENS3_ILi96EEENS3_ILi64EEEEEELi256EN7cutlass6half_tEfNSA_4arch4Sm90ELb0ELb1ELb0ELb0ELb0ELb0ELb1ELb1ELb0ELb0ELb0ELb0EE3mmaINS_16FlashAttnFwdSm90ISE_NS_21CollectiveEpilogueFwdINS2_IJS6_NS3_ILi256EEES7_EEES5_SB_SD_Li256ELb0ELb0ELb0ELb0EEENS_30DynamicPersistentTileSchedulerILi256ELi32ELb0ELb0ELb1EEEE13SharedStorageENS1_6TensorINS1_11ArrayEngineIfLm128EEENS1_6LayoutINS2_IJNS2_IJNS3_ILi2EEEST_NS3_ILi32EEEEEES4_S4_EEENS2_IJNS2_IJS4_ST_NS3_ILi4EEEEEENS3_ILi0EEESZ_EEEEEEENS_7SoftmaxILi2ELi0EEEEEbRKNSE_6ParamsENSA_25PipelineTmaAsyncNoClusterILi2ENSA_16PipelineTmaAsyncILi2EEEEES1B_RNSA_13PipelineStateILj2EEERT0_RT1_iRiRKNS_16SeqlenInfoQKNewKILb0ELb0EEENS2_IJiiiiEEERT_ENKUliT_T0_T1_E_clIZSF_ISO_S12_S14_EbS17_S1B_S1B_S1E_S1G_S1I_iS1J_S1N_S1O_S1Q_EUlRS1R_iE1_NS3_ILb0EEENS3_ILb1EEEEEDaiS1R_S1S_S1T_,(.L_x_11965 - $_ZN7cutlass13device_kernelIN5flash11enable_sm90INS1_16FlashAttnFwdSm90INS1_25CollectiveMainloopFwdSm90ILi2EN4cute5tupleIJNS5_1CILi1EEES8_S8_EEENS6_IJNS7_ILi128EEENS7_ILi96EEENS7_ILi64EEEEEELi256ENS_6half_tEfNS_4arch4Sm90ELb0ELb1ELb0ELb0ELb0ELb0ELb1ELb1ELb0ELb0ELb0ELb0EEENS1_21CollectiveEpilogueFwdINS6_IJSA_NS7_ILi256EEESB_EEES9_SE_SG_Li256ELb0ELb0ELb0ELb0EEENS1_30DynamicPersistentTileSchedulerILi256ELi32ELb0ELb0ELb1EEEEEEEEEvNT_6ParamsE$_ZZN5flash25CollectiveMainloopFwdSm90ILi2EN4cute5tupleIJNS1_1CILi1EEES4_S4_EEENS2_IJNS3_ILi128EEENS3_ILi96EEENS3_ILi64EEEEEELi256EN7cutlass6half_tEfNSA_4arch4Sm90ELb0ELb1ELb0ELb0ELb0ELb0ELb1ELb1ELb0ELb0ELb0ELb0EE3mmaINS_16FlashAttnFwdSm90ISE_NS_21CollectiveEpilogueFwdINS2_IJS6_NS3_ILi256EEES7_EEES5_SB_SD_Li256ELb0ELb0ELb0ELb0EEENS_30DynamicPersistentTileSchedulerILi256ELi32ELb0ELb0ELb1EEEE13SharedStorageENS1_6TensorINS1_11ArrayEngineIfLm128EEENS1_6LayoutINS2_IJNS2_IJNS3_ILi2EEEST_NS3_ILi32EEEEEES4_S4_EEENS2_IJNS2_IJS4_ST_NS3_ILi4EEEEEENS3_ILi0EEESZ_EEEEEEENS_7SoftmaxILi2ELi0EEEEEbRKNSE_6ParamsENSA_25PipelineTmaAsyncNoClusterILi2ENSA_16PipelineTmaAsyncILi2EEEEES1B_RNSA_13PipelineStateILj2EEERT0_RT1_iRiRKNS_16SeqlenInfoQKNewKILb0ELb0EEENS2_IJiiiiEEERT_ENKUliT_T0_T1_E_clIZSF_ISO_S12_S14_EbS17_S1B_S1B_S1E_S1G_S1I_iS1J_S1N_S1O_S1Q_EUlRS1R_iE1_NS3_ILb0EEENS3_ILb1EEEEEDaiS1R_S1S_S1T_)
$_ZN7cutlass13device_kernelIN5flash11enable_sm90INS1_16FlashAttnFwdSm90INS1_25CollectiveMainloopFwdSm90ILi2EN4cute5tupleIJNS5_1CILi1EEES8_S8_EEENS6_IJNS7_ILi128EEENS7_ILi96EEENS7_ILi64EEEEEELi256ENS_6half_tEfNS_4arch4Sm90ELb0ELb1ELb0ELb0ELb0ELb0ELb1ELb1ELb0ELb0ELb0ELb0EEENS1_21CollectiveEpilogueFwdINS6_IJSA_NS7_ILi256EEESB_EEES9_SE_SG_Li256ELb0ELb0ELb0ELb0EEENS1_30DynamicPersistentTileSchedulerILi256ELi32ELb0ELb0ELb1EEEEEEEEEvNT_6ParamsE$_ZZN5flash25CollectiveMainloopFwdSm90ILi2EN4cute5tupleIJNS1_1CILi1EEES4_S4_EEENS2_IJNS3_ILi128EEENS3_ILi96EEENS3_ILi64EEEEEELi256EN7cutlass6half_tEfNSA_4arch4Sm90ELb0ELb1ELb0ELb0ELb0ELb0ELb1ELb1ELb0ELb0ELb0ELb0EE3mmaINS_16FlashAttnFwdSm90ISE_NS_21CollectiveEpilogueFwdINS2_IJS6_NS3_ILi256EEES7_EEES5_SB_SD_Li256ELb0ELb0ELb0ELb0EEENS_30DynamicPersistentTileSchedulerILi256ELi32ELb0ELb0ELb1EEEE13SharedStorageENS1_6TensorINS1_11ArrayEngineIfLm128EEENS1_6LayoutINS2_IJNS2_IJNS3_ILi2EEEST_NS3_ILi32EEEEEES4_S4_EEENS2_IJNS2_IJS4_ST_NS3_ILi4EEEEEENS3_ILi0EEESZ_EEEEEEENS_7SoftmaxILi2ELi0EEEEEbRKNSE_6ParamsENSA_25PipelineTmaAsyncNoClusterILi2ENSA_16PipelineTmaAsyncILi2EEEEES1B_RNSA_13PipelineStateILj2EEERT0_RT1_iRiRKNS_16SeqlenInfoQKNewKILb0ELb0EEENS2_IJiiiiEEERT_ENKUliT_T0_T1_E_clIZSF_ISO_S12_S14_EbS17_S1B_S1B_S1E_S1G_S1I_iS1J_S1N_S1O_S1Q_EUlRS1R_iE1_NS3_ILb0EEENS3_ILb1EEEEEDaiS1R_S1S_S1T_:
[----:B------:R-:W-:Y:S05]  /*23e90*/  YIELD ;  /* 0x0000000000007946 */ /* 0x000fea0003800000 */
[----:B------:R-:W-:Y:S02]  /*23ea0*/  ULDC UR4, c[0x0][0x20] ;  /* 0x0000080000047ab9 */ /* 0x000fe40000000800 */
[----:B------:R-:W-:-:S05]  /*23eb0*/  VIADD R0, R0, -UR4 ;  /* 0x8000000400007c36 */ /* 0x000fca0008000000 */
[----:B------:R-:W2:Y:S01]  /*23ec0*/  LDL.64 R2, [R0] ;  /* 0x0000000000027983 */ /* 0x000ea20000100a00 */
[----:B------:R-:W1:Y:S02]  /*23ed0*/  LDC.64 R4, c[0x0][0x208] ;  /* 0x00008200ff047b82 */ /* 0x000e640000000a00 */
[----:B-1----:R-:W-:Y:S02]  /*23ee0*/  R2UR UR4, R4 ;  /* 0x00000000040472ca */ /* 0x002fe400000e0000 */
[----:B------:R-:W-:-:S13]  /*23ef0*/  R2UR UR5, R5 ;  /* 0x00000000050572ca */ /* 0x000fda00000e0000 */
[----:B--2---:R-:W2:Y:S01]  /*23f00*/  LD.E R6, desc[UR4][R2.64] ;  /* 0x0000000402067980 */ /* 0x004ea2000c101900 */
[----:B------:R-:W-:Y:S02]  /*23f10*/  R2UR UR4, R4 ;  /* 0x00000000040472ca */ /* 0x000fe400000e0000 */
[----:B------:R-:W-:Y:S01]  /*23f20*/  R2UR UR5, R5 ;  /* 0x00000000050572ca */ /* 0x000fe200000e0000 */
[----:B--2---:R-:W-:-:S12]  /*23f30*/  VIADD R11, R6, 0x1 ;  /* 0x00000001060b7836 */ /* 0x004fd80000000000 */
[----:B------:R-:W2:Y:S01]  /*23f40*/  LD.E R6, desc[UR4][R2.64+0x8] ;  /* 0x0000080402067980 */ /* 0x000ea2000c101900 */
[----:B------:R-:W-:-:S13]  /*23f50*/  ISETP.NE.AND P0, PT, R11, 0x2, PT ;  /* 0x000000020b00780c */ /* 0x000fda0003f05270 */
[----:B------:R-:W-:Y:S02]  /*23f60*/  @!P0 R2UR UR6, R4 ;  /* 0x00000000040682ca */ /* 0x000fe400000e0000 */
[----:B------:R-:W-:-:S13]  /*23f70*/  @!P0 R2UR UR7, R5 ;  /* 0x00000000050782ca */ /* 0x000fda00000e0000 */
[----:B------:R-:W3:Y:S01]  /*23f80*/  @!P0 LD.E R7, desc[UR6][R2.64+0x4] ;  /* 0x0000040602078980 */ /* 0x000ee2000c101900 */
[C---:B------:R-:W-:Y:S02]  /*23f90*/  R2UR UR4, R4.reuse ;  /* 0x00000000040472ca */ /* 0x040fe400000e0000 */
[C---:B------:R-:W-:Y:S02]  /*23fa0*/  R2UR UR5, R5.reuse ;  /* 0x00000000050572ca */ /* 0x040fe400000e0000 */
[C---:B------:R-:W-:Y:S02]  /*23fb0*/  R2UR UR6, R4.reuse ;  /* 0x00000000040672ca */ /* 0x040fe400000e0000 */
[C---:B------:R-:W-:Y:S02]  /*23fc0*/  R2UR UR7, R5.reuse ;  /* 0x00000000050772ca */ /* 0x040fe400000e0000 */
[----:B------:R-:W-:Y:S02]  /*23fd0*/  @!P0 R2UR UR8, R4 ;  /* 0x00000000040882ca */ /* 0x000fe400000e0000 */
[----:B------:R-:W-:-:S02]  /*23fe0*/  @!P0 R2UR UR9, R5 ;  /* 0x00000000050982ca */ /* 0x000fc400000e0000 */
[----:B------:R-:W-:Y:S02]  /*23ff0*/  @!P0 R2UR UR10, R4 ;  /* 0x00000000040a82ca */ /* 0x000fe400000e0000 */
[----:B------:R-:W-:Y:S01]  /*24000*/  @!P0 R2UR UR11, R5 ;  /* 0x00000000050b82ca */ /* 0x000fe200000e0000 */
[----:B------:R1:W-:Y:S08]  /*24010*/  ST.E desc[UR4][R2.64], R11 ;  /* 0x0000000b02007985 */ /* 0x0003f0000c101904 */
[----:B------:R4:W-:Y:S01]  /*24020*/  @!P0 ST.E desc[UR8][R2.64], RZ ;  /* 0x000000ff02008985 */ /* 0x0009e2000c101908 */
[----:B--2---:R-:W-:-:S05]  /*24030*/  VIADD R13, R6, 0x1 ;  /* 0x00000001060d7836 */ /* 0x004fca0000000000 */
[----:B------:R4:W-:Y:S01]  /*24040*/  ST.E desc[UR6][R2.64+0x8], R13 ;  /* 0x0000080d02007985 */ /* 0x0009e2000c101906 */
[----:B---3--:R-:W-:-:S05]  /*24050*/  @!P0 LOP3.LUT R15, R7, 0x1, RZ, 0x3c, !PT ;  /* 0x00000001070f8812 */ /* 0x008fca00078e3cff */
[----:B------:R4:W-:Y:S04]  /*24060*/  @!P0 ST.E desc[UR10][R2.64+0x4], R15 ;  /* 0x0000040f02008985 */ /* 0x0009e8000c10190a */
[----:B------:R-:W2:Y:S01]  /*24070*/  LDL.64 R8, [R0+0x18] ;  /* 0x0000180000087983 */ /* 0x000ea20000100a00 */
[----:B------:R-:W-:Y:S02]  /*24080*/  R2UR UR4, R4 ;  /* 0x00000000040472ca */ /* 0x000fe400000e0000 */
[----:B------:R-:W-:Y:S01]  /*24090*/  R2UR UR5, R5 ;  /* 0x00000000050572ca */ /* 0x000fe200000e0000 */
[----:B------:R-:W3:-:S12]  /*240a0*/  LDL.64 R6, [R0] ;  /* 0x0000000000067983 */ /* 0x000ed80000100a00 */
[----:B--2---:R-:W2:Y:S01]  /*240b0*/  LD.E R14, desc[UR4][R8.64+0x1c] ;  /* 0x00001c04080e7980 */ /* 0x004ea2000c101900 */
[C---:B------:R-:W-:Y:S02]  /*240c0*/  R2UR UR4, R4.reuse ;  /* 0x00000000040472ca */ /* 0x040fe400000e0000 */
[C---:B------:R-:W-:Y:S02]  /*240d0*/  R2UR UR5, R5.reuse ;  /* 0x00000000050572ca */ /* 0x040fe400000e0000 */
[----:B------:R-:W-:Y:S02]  /*240e0*/  R2UR UR6, R4 ;  /* 0x00000000040672ca */ /* 0x000fe400000e0000 */
[----:B------:R-:W-:Y:S01]  /*240f0*/  R2UR UR7, R5 ;  /* 0x00000000050772ca */ /* 0x000fe200000e0000 */
[----:B------:R-:W-:Y:S08]  /*24100*/  BSSY B3, `(.L_x_8912) ;  /* 0x0000007000037945 */ /* 0x000ff00003800000 */
[----:B---3--:R4:W5:Y:S04]  /*24110*/  LD.E R12, desc[UR4][R6.64] ;  /* 0x00000004060c7980 */ /* 0x008968000c101900 */
[----:B-1----:R4:W5:Y:S01]  /*24120*/  LD.E R11, desc[UR6][R6.64+0x4] ;  /* 0x00000406060b7980 */ /* 0x002962000c101900 */
[----:B--2---:R-:W-:-:S04]  /*24130*/  LOP3.LUT R14, R14, 0x1, RZ, 0xfc, !PT ;  /* 0x000000010e0e7812 */ /* 0x004fc800078efcff */
[----:B------:R-:W-:-:S13]  /*24140*/  ISETP.NE.AND P0, PT, R14, 0x3, PT ;  /* 0x000000030e00780c */ /* 0x000fda0003f05270 */
[----:B----4-:R-:W-:Y:S05]  /*24150*/  @!P0 BRA `(.L_x_8913) ;  /* 0x0000000000048947 */ /* 0x010fea0003800000 */
[----:B------:R-:W-:Y:S01]  /*24160*/  BPT.TRAP 0x1 ;  /* 0x000000040000795c */ /* 0x000fe20000300000 */
.L_x_8913:
[----:B------:R-:W-:Y:S05]  /*24170*/  BSYNC B3 ;  /* 0x0000000000037941 */ /* 0x000fea0003800000 */
.L_x_8912:
[----:B------:R-:W-:Y:S02]  /*24180*/  R2UR UR4, R4 ;  /* 0x00000000040472ca */ /* 0x000fe400000e0000 */
[----:B------:R-:W-:-:S13]  /*24190*/  R2UR UR5, R5 ;  /* 0x00000000050572ca */ /* 0x000fda00000e0000 */
[----:B------:R-:W2:Y:S01]  /*241a0*/  LD.E.64 R2, desc[UR4][R8.64+0x8] ;  /* 0x0000080408027980 */ /* 0x000ea2000c101b00 */
[----:B-----5:R-:W-:Y:S02]  /*241b0*/  SHF.L.U32 R13, R11, 0x1f, RZ ;  /* 0x0000001f0b0d7819 */ /* 0x020fe400000006ff */
[----:B--2---:R-:W-:-:S05]  /*241c0*/  MOV R3, R2 ;  /* 0x0000000200037202 */ /* 0x004fca0000000f00 */
[----:B------:R-:W-:-:S04]  /*241d0*/  IMAD R12, R12, 0x8, R3 ;  /* 0x000000080c0c7824 */ /* 0x000fc800078e0203 */
[----:B------:R1:W2:Y:S01]  /*241e0*/  SYNCS.PHASECHK.TRANS64.TRYWAIT P0, [R12+URZ], R13 ;  /* 0x0000000d0c0075a7 */ /* 0x0002a2000800017f */
[----:B------:R-:W3:Y:S01]  /*241f0*/  LD.E R11, desc[UR4][R8.64+0x1c] ;  /* 0x00001c04080b7980 */ /* 0x000ee2000c101900 */
[----:B------:R-:W-:Y:S02]  /*24200*/  R2UR UR6, R4 ;  /* 0x00000000040672ca */ /* 0x000fe400000e0000 */
[----:B------:R-:W-:Y:S01]  /*24210*/  R2UR UR7, R5 ;  /* 0x00000000050772ca */ /* 0x000fe200000e0000 */
[----:B------:R1:W5:Y:S01]  /*24220*/  LD.E R2, desc[UR4][R6.64] ;  /* 0x0000000406027980 */ /* 0x000362000c101900 */
[----:B------:R-:W-:Y:S11]  /*24230*/  BSSY B3, `(.L_x_8914) ;  /* 0x0000006000037945 */ /* 0x000ff60003800000 */
[----:B------:R1:W5:Y:S01]  /*24240*/  LD.E R3, desc[UR6][R6.64+0x4] ;  /* 0x0000040606037980 */ /* 0x000362000c101900 */
[----:B---3--:R-:W-:-:S04]  /*24250*/  LOP3.LUT R11, R11, 0x1, RZ, 0xfc, !PT ;  /* 0x000000010b0b7812 */ /* 0x008fc800078efcff */
[----:B------:R-:W-:-:S13]  /*24260*/  ISETP.NE.AND P1, PT, R11, 0x3, PT ;  /* 0x000000030b00780c */ /* 0x000fda0003f25270 */
[----:B-12---:R-:W-:Y:S05]  /*24270*/  @!P1 BRA `(.L_x_8915) ;  /* 0x0000000000049947 */ /* 0x006fea0003800000 */
[----:B------:R-:W-:Y:S01]  /*24280*/  BPT.TRAP 0x1 ;  /* 0x000000040000795c */ /* 0x000fe20000300000 */
.L_x_8915:
[----:B------:R-:W-:Y:S05]  /*24290*/  BSYNC B3 ;  /* 0x0000000000037941 */ /* 0x000fea0003800000 */
.L_x_8914:
[----:B------:R-:W-:Y:S04]  /*242a0*/  BSSY B3, `(.L_x_8916) ;  /* 0x000000a000037945 */ /* 0x000fe80003800000 */
[----:B------:R-:W-:Y:S05]  /*242b0*/  @P0 BRA `(.L_x_8917) ;  /* 0x0000000000200947 */ /* 0x000fea0003800000 */
[----:B------:R-:W-:Y:S02]  /*242c0*/  R2UR UR4, R4 ;  /* 0x00000000040472ca */ /* 0x000fe400000e0000 */
[----:B------:R-:W-:-:S13]  /*242d0*/  R2UR UR5, R5 ;  /* 0x00000000050572ca */ /* 0x000fda00000e0000 */
[----:B------:R-:W2:Y:S01]  /*242e0*/  LD.E.64 R8, desc[UR4][R8.64+0x8] ;  /* 0x0000080408087980 */ /* 0x000ea2000c101b00 */
[----:B-----5:R-:W-:Y:S02]  /*242f0*/  SHF.L.U32 R3, R3, 0x1f, RZ ;  /* 0x0000001f03037819 */ /* 0x020fe400000006ff */
[----:B--2---:R-:W-:-:S05]  /*24300*/  MOV R7, R8 ;  /* 0x0000000800077202 */ /* 0x004fca0000000f00 */
[----:B------:R-:W-:-:S04]  /*24310*/  IMAD R2, R2, 0x8, R7 ;  /* 0x0000000802027824 */ /* 0x000fc800078e0207 */
[----:B------:R-:W1:Y:S02]  /*24320*/  SYNCS.PHASECHK.TRANS64.TRYWAIT P0, [R2+URZ], R3 ;  /* 0x00000003020075a7 */ /* 0x000e64000800017f */
[----:B-1----:R-:W-:Y:S05]  /*24330*/  @!P0 BRA `(.L_x_8918) ;  /* 0x000001ac00f48947 */ /* 0x002fea0003800000 */
.L_x_8917:
[----:B------:R-:W-:Y:S05]  /*24340*/  BSYNC B3 ;  /* 0x0000000000037941 */ /* 0x000fea0003800000 */
.L_x_8916:
[----:B------:R-:W2:Y:S04]  /*24350*/  LDL.64 R8, [R0] ;  /* 0x0000000000087983 */ /* 0x000ea80000100a00 */
[----:B------:R-:W3:Y:S01]  /*24360*/  LDL.64 R6, [R0+0x28] ;  /* 0x0000280000067983 */ /* 0x000ee20000100a00 */
[C---:B------:R-:W-:Y:S02]  /*24370*/  R2UR UR6, R4.reuse ;  /* 0x00000000040672ca */ /* 0x040fe400000e0000 */
[C---:B------:R-:W-:Y:S01]  /*24380*/  R2UR UR7, R5.reuse ;  /* 0x00000000050772ca */ /* 0x040fe200000e0000 */
[----:B-1---5:R-:W4:Y:S01]  /*24390*/  LDL.64 R2, [R0+0x20] ;  /* 0x0000200000027983 */ /* 0x022f220000100a00 */
[C---:B------:R-:W-:Y:S02]  /*243a0*/  R2UR UR4, R4.reuse ;  /* 0x00000000040472ca */ /* 0x040fe400000e0000 */
[----:B------:R-:W-:Y:S01]  /*243b0*/  R2UR UR5, R5 ;  /* 0x00000000050572ca */ /* 0x000fe200000e0000 */
[----:B------:R-:W4:Y:S08]  /*243c0*/  LDL.64 R12, [R0+0x8] ;  /* 0x00000800000c7983 */ /* 0x000f300000100a00 */
[----:B--2---:R-:W2:Y:S04]  /*243d0*/  LD.E R9, desc[UR6][R8.64] ;  /* 0x0000000608097980 */ /* 0x004ea8000c101900 */
[----:B---3--:R-:W2:Y:S01]  /*243e0*/  LD.E.64 R14, desc[UR4][R6.64] ;  /* 0x00000004060e7980 */ /* 0x008ea2000c101b00 */
[----:B------:R-:W-:Y:S05]  /*243f0*/  WARPSYNC.ALL ;  /* 0x0000000000007948 */ /* 0x000fea0003800000 */
[----:B------:R-:W-:-:S02]  /*24400*/  R2UR UR4, R4 ;  /* 0x00000000040472ca */ /* 0x000fc400000e0000 */
[C---:B------:R-:W-:Y:S02]  /*24410*/  R2UR UR5, R5.reuse ;  /* 0x00000000050572ca */ /* 0x040fe400000e0000 */
[----:B------:R-:W-:Y:S02]  /*24420*/  R2UR UR6, R4 ;  /* 0x00000000040672ca */ /* 0x000fe400000e0000 */
[----:B------:R-:W-:-:S09]  /*24430*/  R2UR UR7, R5 ;  /* 0x00000000050772ca */ /* 0x000fd200000e0000 */
[----:B----4-:R1:W-:Y:S04]  /*24440*/  ST.E desc[UR4][R12.64], RZ ;  /* 0x000000ff0c007985 */ /* 0x0103e8000c101904 */
[----:B------:R-:W3:Y:S01]  /*24450*/  LD.E.64 R6, desc[UR6][R2.64] ;  /* 0x0000000602067980 */ /* 0x000ee2000c101b00 */
[----:B--2---:R-:W-:Y:S01]  /*24460*/  IMAD R8, R9, 0x300, R14 ;  /* 0x0000030009087824 */ /* 0x004fe200078e020e */
[----:B------:R-:W-:Y:S01]  /*24470*/  WARPGROUP.ARRIVE ;  /* 0x00000000000079c5 */ /* 0x000fe20000000000 */
[----:B------:R-:W-:Y:S01]  /*24480*/  IMAD.MOV.U32 R9, RZ, RZ, R15 ;  /* 0x000000ffff097224 */ /* 0x000fe200078e000f */
[----:B------:R-:W-:Y:S01]  /*24490*/  R2UR UR8, R4 ;  /* 0x00000000040872ca */ /* 0x000fe200000e0000 */
[----:B------:R-:W-:Y:S01]  /*244a0*/  IMAD.MOV.U32 R196, RZ, RZ, 0x1 ;  /* 0x00000001ffc47424 */ /* 0x000fe200078e00ff */
[----:B------:R-:W-:-:S02]  /*244b0*/  R2UR UR6, R8 ;  /* 0x00000000080672ca */ /* 0x000fc400000e0000 */
[----:B------:R-:W-:Y:S02]  /*244c0*/  R2UR UR7, R9 ;  /* 0x00000000090772ca */ /* 0x000fe400000e0000 */
[C---:B------:R-:W-:Y:S02]  /*244d0*/  R2UR UR9, R5.reuse ;  /* 0x00000000050972ca */ /* 0x040fe400000e0000 */
[----:B------:R-:W-:Y:S02]  /*244e0*/  R2UR UR10, R4 ;  /* 0x00000000040a72ca */ /* 0x000fe400000e0000 */
[----:B------:R-:W-:Y:S02]  /*244f0*/  R2UR UR11, R5 ;  /* 0x00000000050b72ca */ /* 0x000fe400000e0000 */
[----:B---3--:R-:W-:Y:S02]  /*24500*/  R2UR UR4, R6 ;  /* 0x00000000060472ca */ /* 0x008fe400000e0000 */
[----:B------:R-:W-:-:S13]  /*24510*/  R2UR UR5, R7 ;  /* 0x00000000070572ca */ /* 0x000fda00000e0000 */
[----:B------:R-:W-:Y:S03]  /*24520*/  HGMMA.64x96x16.F32 R24, gdesc[UR4], RZ, !UPT, gsb0 ;  /* 0x01600000041879f0 */ /* 0x000fe6000c0008ff */
[----:B------:R-:W-:Y:S02]  /*24530*/  WARPGROUP.DEPBAR.LE gsb0, 0x0 ;  /* 0x00008000000079c5 */ /* 0x000fe40000010000 */
[----:B------:R1:W-:Y:S04]  /*24540*/  ST.E desc[UR8][R12.64], R196 ;  /* 0x000000c40c007985 */ /* 0x0003e8000c101908 */
[----:B------:R-:W2:Y:S01]  /*24550*/  LD.E.64 R6, desc[UR10][R2.64] ;  /* 0x0000000a02067980 */ /* 0x000ea2000c101b00 */
[----:B------:R-:W-:Y:S01]  /*24560*/  VIADD R14, R8, 0x2 ;  /* 0x00000002080e7836 */ /* 0x000fe20000000000 */
[----:B------:R-:W-:Y:S01]  /*24570*/  R2UR UR7, R15 ;  /* 0x000000000f0772ca */ /* 0x000fe200000e0000 */
[----:B------:R-:W-:Y:S01]  /*24580*/  WARPGROUP.ARRIVE ;  /* 0x00000000000079c5 */ /* 0x000fe20000000000 */
[----:B------:R-:W-:-:S02]  /*24590*/  R2UR UR8, R4 ;  /* 0x00000000040872ca */ /* 0x000fc400000e0000 */
[----:B------:R-:W-:Y:S02]  /*245a0*/  R2UR UR6, R14 ;  /* 0x000000000e0672ca */ /* 0x000fe400000e0000 */
[C---:B------:R-:W-:Y:S02]  /*245b0*/  R2UR UR9, R5.reuse ;  /* 0x00000000050972ca */ /* 0x040fe400000e0000 */
[----:B------:R-:W-:Y:S02]  /*245c0*/  R2UR UR10, R4 ;  /* 0x00000000040a72ca */ /* 0x000fe400000e0000 */
[----:B------:R-:W-:Y:S01]  /*245d0*/  R2UR UR11, R5 ;  /* 0x00000000050b72ca */ /* 0x000fe200000e0000 */
[----:B--2---:R-:W-:Y:S01]  /*245e0*/  VIADD R6, R6, 0x2 ;  /* 0x0000000206067836 */ /* 0x004fe20000000000 */
[----:B------:R-:W-:-:S04]  /*245f0*/  R2UR UR5, R7 ;  /* 0x00000000070572ca */ /* 0x000fc800000e0000 */
[----:B------:R-:W-:-:S13]  /*24600*/  R2UR UR4, R6 ;  /* 0x00000000060472ca */ /* 0x000fda00000e0000 */
[----:B------:R-:W-:Y:S03]  /*24610*/  HGMMA.64x96x16.F32 R24, gdesc[UR4], R24, gsb0 ;  /* 0x01600000041879f0 */ /* 0x000fe60008000818 */
        /* <DEDUP_REMOVED lines=19> */
[----:B------:R-:W-:Y:S01]  /*24750*/  WARPGROUP.ARRIVE ;  /* 0x00000000000079c5 */ /* 0x000fe20000000000 */
[----:B------:R-:W-:Y:S01]  /*24760*/  IMAD.MOV.U32 R9, RZ, RZ, R15 ;  /* 0x000000ffff097224 */ /* 0x000fe200078e000f */
[----:B------:R-:W-:-:S02]  /*24770*/  R2UR UR8, R4 ;  /* 0x00000000040872ca */ /* 0x000fc400000e0000 */
[----:B------:R-:W-:Y:S02]  /*24780*/  R2UR UR6, R8 ;  /* 0x00000000080672ca */ /* 0x000fe400000e0000 */
        /* <DEDUP_REMOVED lines=8> */
[----:B------:R-:W2:Y:S01]  /*24810*/  LDL.64 R6, [R0+0x40] ;  /* 0x0000400000067983 */ /* 0x000ea20000100a00 */
[----:B------:R-:W-:-:S02]  /*24820*/  R2UR UR4, R4 ;  /* 0x00000000040472ca */ /* 0x000fc400000e0000 */
        /* <DEDUP_REMOVED lines=9> */
[----:B------:R1:W5:Y:S01]  /*248c0*/  LD.E R14, desc[UR6][R2.64+0x4] ;  /* 0x00000406020e7980 */ /* 0x000362000c101900 */
[----:B--2---:R-:W-:-:S04]  /*248d0*/  LOP3.LUT R8, R8, 0x1, RZ, 0xfc, !PT ;  /* 0x0000000108087812 */ /* 0x004fc800078efcff */
[----:B------:R-:W-:-:S13]  /*248e0*/  ISETP.NE.AND P0, PT, R8, 0x3, PT ;  /* 0x000000030800780c */ /* 0x000fda0003f05270 */
[----:B-1----:R-:W-:Y:S05]  /*248f0*/  @!P0 BRA `(.L_x_8920) ;  /* 0x0000000000048947 */ /* 0x002fea0003800000 */
[----:B------:R-:W-:Y:S01]  /*24900*/  BPT.TRAP 0x1 ;  /* 0x000000040000795c */ /* 0x000fe20000300000 */
.L_x_8920:
[----:B------:R-:W-:Y:S05]  /*24910*/  BSYNC B3 ;  /* 0x0000000000037941 */ /* 0x000fea0003800000 */
.L_x_8919:
        /* <DEDUP_REMOVED lines=17> */
.L_x_8922:
[----:B------:R-:W-:Y:S05]  /*24a30*/  BSYNC B3 ;  /* 0x0000000000037941 */ /* 0x000fea0003800000 */
.L_x_8921:
        /* <DEDUP_REMOVED lines=10> */
.L_x_8924:
[----:B------:R-:W-:Y:S05]  /*24ae0*/  BSYNC B3 ;  /* 0x0000000000037941 */ /* 0x000fea0003800000 */
.L_x_8923:
[----:B------:R-:W2:Y:S04]  /*24af0*/  LDL.64 R12, [R0] ;  /* 0x00000000000c7983 */ /* 0x000ea80000100a00 */
[----:B------:R-:W3:Y:S01]  /*24b00*/  LDL.64 R6, [R0+0x58] ;  /* 0x0000580000067983 */ /* 0x000ee20000100a00 */
[C---:B------:R-:W-:Y:S02]  /*24b10*/  R2UR UR6, R4.reuse ;  /* 0x00000000040672ca */ /* 0x040fe400000e0000 */
[C---:B------:R-:W-:Y:S01]  /*24b20*/  R2UR UR7, R5.reuse ;  /* 0x00000000050772ca */ /* 0x040fe200000e0000 */
[----:B------:R-:W4:Y:S01]  /*24b30*/  LDL.64 R2, [R0+0x48] ;  /* 0x0000480000027983 */ /* 0x000f220000100a00 */
[C---:B------:R-:W-:Y:S02]  /*24b40*/  R2UR UR4, R4.reuse ;  /* 0x00000000040472ca */ /* 0x040fe400000e0000 */
[C---:B------:R-:W-:Y:S01]  /*24b50*/  R2UR UR5, R5.reuse ;  /* 0x00000000050572ca */ /* 0x040fe200000e0000 */
[----:B-1---5:R-:W4:Y:S08]  /*24b60*/  LDL.64 R8, [R0+0x50] ;  /* 0x0000500000087983 */ /* 0x022f300000100a00 */
[----:B--2---:R-:W2:Y:S04]  /*24b70*/  LD.E R11, desc[UR6][R12.64] ;  /* 0x000000060c0b7980 */ /* 0x004ea8000c101900 */
[----:B---3--:R-:W2:Y:S01]  /*24b80*/  LD.E.64 R6, desc[UR4][R6.64] ;  /* 0x0000000406067980 */ /* 0x008ea2000c101b00 */
[----:B------:R-:W-:Y:S05]  /*24b90*/  WARPSYNC.ALL ;  /* 0x0000000000007948 */ /* 0x000fea0003800000 */
[----:B------:R-:W-:Y:S01]  /*24ba0*/  R2UR UR6, R4 ;  /* 0x00000000040672ca */ /* 0x000fe200000e0000 */
[----:B------:R-:W3:Y:S01]  /*24bb0*/  LDL R21, [R1+0x460] ;  /* 0x0004600001157983 */ /* 0x000ee20000100800 */
[----:B------:R-:W-:-:S02]  /*24bc0*/  R2UR UR7, R5 ;  /* 0x00000000050772ca */ /* 0x000fc400000e0000 */
[----:B------:R-:W-:Y:S01]  /*24bd0*/  R2UR UR4, R4 ;  /* 0x00000000040472ca */ /* 0x000fe200000e0000 */
[----:B------:R-:W3:Y:S01]  /*24be0*/  LDL R20, [R1+0x464] ;  /* 0x0004640001147983 */ /* 0x000ee20000100800 */
[----:B------:R-:W-:-:S09]  /*24bf0*/  R2UR UR5, R5 ;  /* 0x00000000050572ca */ /* 0x000fd200000e0000 */
[----:B----4-:R-:W4:Y:S04]  /*24c00*/  LD.E R14, desc[UR6][R2.64] ;  /* 0x00000006020e7980 */ /* 0x010f28000c101900 */
[----:B------:R-:W3:Y:S01]  /*24c10*/  LD.E.64 R12, desc[UR4][R8.64] ;  /* 0x00000004080c7980 */ /* 0x000ee2000c101b00 */
[----:B--2---:R-:W-:Y:S01]  /*24c20*/  IMAD R6, R11, 0xc00, R6 ;  /* 0x00000c000b067824 */ /* 0x004fe200078e0206 */
[----:B------:R-:W-:Y:S01]  /*24c30*/  R2UR UR7, R7 ;  /* 0x00000000070772ca */ /* 0x000fe200000e0000 */
[----:B------:R-:W-:Y:S01]  /*24c40*/  WARPGROUP.ARRIVE ;  /* 0x00000000000079c5 */ /* 0x000fe20000000000 */
[----:B------:R-:W-:Y:S02]  /*24c50*/  R2UR UR8, R4 ;  /* 0x00000000040872ca */ /* 0x000fe400000e0000 */
[----:B------:R-:W-:-:S02]  /*24c60*/  R2UR UR6, R6 ;  /* 0x00000000060672ca */ /* 0x000fc400000e0000 */
[C---:B------:R-:W-:Y:S02]  /*24c70*/  R2UR UR9, R5.reuse ;  /* 0x00000000050972ca */ /* 0x040fe400000e0000 */
[----:B------:R-:W-:Y:S02]  /*24c80*/  R2UR UR10, R4 ;  /* 0x00000000040a72ca */ /* 0x000fe400000e0000 */
[----:B------:R-:W-:Y:S02]  /*24c90*/  R2UR UR11, R5 ;  /* 0x00000000050b72ca */ /* 0x000fe400000e0000 */
[----:B----4-:R-:W-:Y:S02]  /*24ca0*/  ISETP.NE.U32.AND P0, PT, R14, RZ, PT ;  /* 0x000000ff0e00720c */ /* 0x010fe40003f05070 */
[----:B---3--:R-:W-:Y:S02]  /*24cb0*/  R2UR UR4, R12 ;  /* 0x000000000c0472ca */ /* 0x008fe400000e0000 */
[----:B------:R-:W-:-:S09]  /*24cc0*/  R2UR UR5, R13 ;  /* 0x000000000d0572ca */ /* 0x000fd200000e0000 */
[----:B------:R-:W-:-:S05]  /*24cd0*/  VOTEU.ANY UP0, P0 ;  /* 0x00000000003f7886 */ /* 0x000fca0000000100 */
[----:B------:R-:W-:Y:S03]  /*24ce0*/  HGMMA.64x96x16.F32 R24, gdesc[UR4], R24, UP0, gsb0 ;  /* 0x01600000041879f0 */ /* 0x000fe6000b800818 */
[----:B------:R-:W-:Y:S02]  /*24cf0*/  WARPGROUP.DEPBAR.LE gsb0, 0x0 ;  /* 0x00008000000079c5 */ /* 0x000fe40000010000 */
[----:B------:R-:W-:Y:S04]  /*24d00*/  ST.E desc[UR8][R2.64], R196 ;  /* 0x000000c402007985 */ /* 0x000fe8000c101908 */
[----:B------:R-:W2:Y:S01]  /*24d10*/  LD.E.64 R12, desc[UR10][R8.64] ;  /* 0x0000000a080c7980 */ /* 0x000ea2000c101b00 */
[----:B------:R-:W-:Y:S01]  /*24d20*/  VIADD R14, R6, 0x2 ;  /* 0x00000002060e7836 */ /* 0x000fe20000000000 */
[----:B------:R-:W-:Y:S01]  /*24d30*/  WARPGROUP.ARRIVE ;  /* 0x00000000000079c5 */ /* 0x000fe20000000000 */
[----:B------:R-:W-:Y:S01]  /*24d40*/  IMAD.MOV.U32 R15, RZ, RZ, R7 ;  /* 0x000000ffff0f7224 */ /* 0x000fe200078e0007 */
[----:B------:R-:W-:-:S02]  /*24d50*/  R2UR UR8, R4 ;  /* 0x00000000040872ca */ /* 0x000fc400000e0000 */
[----:B------:R-:W-:Y:S02]  /*24d60*/  R2UR UR6, R14 ;  /* 0x000000000e0672ca */ /* 0x000fe400000e0000 */
        /* <DEDUP_REMOVED lines=221> */
[----:B------:R-:W-:-:S05]  /*25b40*/  IMAD.MOV.U32 R13, RZ, RZ, R7 ;  /* 0x000000ffff0d7224 */ /* 0x000fca00078e0007 */
[----:B------:R-:W1:Y:S01]  /*25b50*/  S2R R202, SR_TID.X ;  /* 0x0000000000ca7919 */ /* 0x000e620000002100 */
[----:B------:R-:W-:Y:S02]  /*25b60*/  R2UR UR8, R4 ;  /* 0x00000000040872ca */ /* 0x000fe400000e0000 */
[----:B------:R-:W-:Y:S02]  /*25b70*/  R2UR UR6, R12 ;  /* 0x000000000c0672ca */ /* 0x000fe400000e0000 */
[----:B------:R-:W-:Y:S02]  /*25b80*/  R2UR UR7, R13 ;  /* 0x000000000d0772ca */ /* 0x000fe400000e0000 */
[----:B------:R-:W-:Y:S02]  /*25b90*/  R2UR UR9, R5 ;  /* 0x00000000050972ca */ /* 0x000fe400000e0000 */
[----:B------:R-:W-:Y:S02]  /*25ba0*/  LOP3.LUT R166, R166, 0xfffbffff, RZ, 0xc0, !PT ;  /* 0xfffbffffa6a67812 */ /* 0x000fe400078ec0ff */
[----:B-1----:R-:W-:Y:S01]  /*25bb0*/  LOP3.LUT P1, RZ, R202, 0x7f, RZ, 0xc0, !PT ;  /* 0x0000007fcaff7812 */ /* 0x002fe2000782c0ff */
[----:B--2---:R-:W-:-:S02]  /*25bc0*/  VIADD R6, R8, 0xc06 ;  /* 0x00000c0608067836 */ /* 0x004fc40000000000 */
[----:B------:R-:W-:Y:S01]  /*25bd0*/  IMAD.MOV.U32 R7, RZ, RZ, R9 ;  /* 0x000000ffff077224 */ /* 0x000fe200078e0009 */
[----:B------:R-:W-:Y:S02]  /*25be0*/  SHF.R.U32.HI R11, RZ, 0x7, R202 ;  /* 0x00000007ff0b7819 */ /* 0x000fe400000116ca */
[----:B------:R-:W-:Y:S02]  /*25bf0*/  R2UR UR4, R6 ;  /* 0x00000000060472ca */ /* 0x000fe400000e0000 */
[----:B------:R-:W-:Y:S01]  /*25c00*/  R2UR UR5, R7 ;  /* 0x00000000070572ca */ /* 0x000fe200000e0000 */
[----:B------:R-:W-:Y:S01]  /*25c10*/  IMAD.MOV.U32 R19, RZ, RZ, R165 ;  /* 0x000000ffff137224 */ /* 0x000fe200078e00a5 */
[C---:B------:R-:W-:Y:S02]  /*25c20*/  R2UR UR10, R4.reuse ;  /* 0x00000000040a72ca */ /* 0x040fe400000e0000 */
[----:B------:R-:W-:Y:S02]  /*25c30*/  R2UR UR11, R5 ;  /* 0x00000000050b72ca */ /* 0x000fe400000e0000 */
[----:B------:R-:W-:-:S02]  /*25c40*/  R2UR UR12, R4 ;  /* 0x00000000040c72ca */ /* 0x000fc400000e0000 */
[----:B------:R-:W-:Y:S01]  /*25c50*/  R2UR UR13, R5 ;  /* 0x00000000050d72ca */ /* 0x000fe200000e0000 */
[----:B------:R-:W-:Y:S01]  /*25c60*/  BSSY B3, `(.L_x_8926) ;  /* 0x000006d000037945 */ /* 0x000fe20003800000 */
[----:B------:R-:W-:-:S03]  /*25c70*/  @P1 LOP3.LUT R166, R166, 0x40000, RZ, 0xfc, !PT ;  /* 0x00040000a6a61812 */ /* 0x000fc600078efcff */
[----:B------:R-:W-:Y:S03]  /*25c80*/  HGMMA.64x96x16.F32 R24, gdesc[UR4], R24, gsb0 ;  /* 0x01600000041879f0 */ /* 0x000fe60008000818 */
[----:B------:R-:W-:Y:S02]  /*25c90*/  WARPGROUP.DEPBAR.LE gsb0, 0x0 ;  /* 0x00008000000079c5 */ /* 0x000fe40000010000 */
[----:B------:R1:W-:Y:S04]  /*25ca0*/  ST.E desc[UR8][R2.64], R196 ;  /* 0x000000c402007985 */ /* 0x0003e8000c101908 */
[----:B------:R-:W2:Y:S04]  /*25cb0*/  @!P1 LDL.64 R6, [R0+0x18] ;  /* 0x0000180000069983 */ /* 0x000ea80000100a00 */
[----:B------:R-:W3:Y:S01]  /*25cc0*/  @!P1 LDL.64 R8, [R0] ;  /* 0x0000000000089983 */ /* 0x000ee20000100a00 */
[----:B------:R-:W-:-:S02]  /*25cd0*/  @!P1 R2UR UR4, R4 ;  /* 0x00000000040492ca */ /* 0x000fc400000e0000 */
[C---:B------:R-:W-:Y:S02]  /*25ce0*/  @!P1 R2UR UR5, R5.reuse ;  /* 0x00000000050592ca */ /* 0x040fe400000e0000 */
[----:B------:R-:W-:Y:S02]  /*25cf0*/  @!P1 R2UR UR6, R4 ;  /* 0x00000000040692ca */ /* 0x000fe400000e0000 */
[----:B------:R-:W-:Y:S02]  /*25d00*/  @!P1 R2UR UR7, R5 ;  /* 0x00000000050792ca */ /* 0x000fe400000e0000 */
[----:B------:R-:W-:-:S05]  /*25d10*/  IADD3 R11, -R11, 0xb, RZ ;  /* 0x0000000b0b0b7810 */ /* 0x000fca0007ffe1ff */
[----:B------:R4:W-:Y:S06]  /*25d20*/  BAR.ARV R11, 0x100 ;  /* 0x0004000b0000751d */ /* 0x0009ec0000002000 */
[----:B--2---:R-:W1:Y:S04]  /*25d30*/  @!P1 LD.E.64 R6, desc[UR4][R6.64+0x30] ;  /* 0x0000300406069980 */ /* 0x004e68000c101b00 */
[----:B---3--:R-:W2:Y:S01]  /*25d40*/  @!P1 LD.E R8, desc[UR6][R8.64] ;  /* 0x0000000608089980 */ /* 0x008ea2000c101900 */
[----:B------:R-:W-:-:S02]  /*25d50*/  R2UR UR4, R4 ;  /* 0x00000000040472ca */ /* 0x000fc400000e0000 */
[C---:B------:R-:W-:Y:S02]  /*25d60*/  R2UR UR5, R5.reuse ;  /* 0x00000000050572ca */ /* 0x040fe400000e0000 */
[C---:B------:R-:W-:Y:S02]  /*25d70*/  R2UR UR6, R4.reuse ;  /* 0x00000000040672ca */ /* 0x040fe400000e0000 */
[C---:B------:R-:W-:Y:S02]  /*25d80*/  R2UR UR7, R5.reuse ;  /* 0x00000000050772ca */ /* 0x040fe400000e0000 */
[----:B------:R-:W-:Y:S02]  /*25d90*/  R2UR UR8, R4 ;  /* 0x00000000040872ca */ /* 0x000fe400000e0000 */
[----:B------:R-:W-:Y:S02]  /*25da0*/  R2UR UR9, R5 ;  /* 0x00000000050972ca */ /* 0x000fe400000e0000 */
[----:B-1----:R-:W-:-:S05]  /*25db0*/  @!P1 MOV R3, R6 ;  /* 0x0000000600039202 */ /* 0x002fca0000000f00 */
[----:B--2---:R-:W-:-:S05]  /*25dc0*/  @!P1 IMAD R2, R8, 0x8, R3 ;  /* 0x0000000808029824 */ /* 0x004fca00078e0203 */
[----:B------:R-:W-:-:S04]  /*25dd0*/  @!P1 PRMT R2, RZ, 0x654, R2 ;  /* 0x00000654ff029816 */ /* 0x000fc80000000002 */
[----:B------:R1:W-:Y:S01]  /*25de0*/  @!P1 SYNCS.ARRIVE.TRANS64.RED.A1T0 RZ, [R2+URZ], RZ ;  /* 0x000000ff02ff99a7 */ /* 0x0003e2000810043f */
[----:B------:R-:W2:Y:S01]  /*25df0*/  LD.E R12, desc[UR4][R18.64] ;  /* 0x00000004120c7980 */ /* 0x000ea2000c101900 */
[----:B------:R-:W-:Y:S02]  /*25e00*/  R2UR UR4, R4 ;  /* 0x00000000040472ca */ /* 0x000fe400000e0000 */
[----:B------:R-:W-:Y:S01]  /*25e10*/  R2UR UR5, R5 ;  /* 0x00000000050572ca */ /* 0x000fe200000e0000 */
[----:B------:R-:W-:Y:S01]  /*25e20*/  IMAD.MOV.U32 R3, RZ, RZ, R21 ;  /* 0x000000ffff037224 */ /* 0x000fe200078e0015 */
[----:B------:R-:W3:Y:S01]  /*25e30*/  LD.E R73, desc[UR12][R18.64+0x18] ;  /* 0x0000180c12497980 */ /* 0x000ee2000c101900 */
[----:B-1----:R-:W-:-:S03]  /*25e40*/  IMAD.MOV.U32 R2, RZ, RZ, R20 ;  /* 0x000000ffff027224 */ /* 0x002fc600078e0014 */
[----:B------:R-:W3:Y:S04]  /*25e50*/  LD.E R14, desc[UR6][R18.64+0x4] ;  /* 0x00000406120e7980 */ /* 0x000ee8000c101900 */
[----:B------:R1:W3:Y:S04]  /*25e60*/  LD.E R72, desc[UR10][R2.64] ;  /* 0x0000000a02487980 */ /* 0x0002e8000c101900 */
[----:B------:R-:W3:Y:S01]  /*25e70*/  LD.E R13, desc[UR4][R18.64+0x8] ;  /* 0x00000804120d7980 */ /* 0x000ee2000c101900 */
[C---:B------:R-:W-:Y:S02]  /*25e80*/  R2UR UR4, R4.reuse ;  /* 0x00000000040472ca */ /* 0x040fe400000e0000 */
[----:B------:R-:W-:Y:S01]  /*25e90*/  R2UR UR5, R5 ;  /* 0x00000000050572ca */ /* 0x000fe200000e0000 */
[----:B------:R-:W3:Y:S01]  /*25ea0*/  LD.E R20, desc[UR8][R18.64+0xc] ;  /* 0x00000c0812147980 */ /* 0x000ee2000c101900 */
[----:B------:R-:W-:-:S02]  /*25eb0*/  R2UR UR10, R4 ;  /* 0x00000000040a72ca */ /* 0x000fc400000e0000 */
[----:B------:R-:W-:-:S09]  /*25ec0*/  R2UR UR11, R5 ;  /* 0x00000000050b72ca */ /* 0x000fd200000e0000 */
[----:B------:R-:W3:Y:S04]  /*25ed0*/  LD.E R15, desc[UR4][R18.64+0x10] ;  /* 0x00001004120f7980 */ /* 0x000ee8000c101900 */
[----:B------:R-:W3:Y:S01]  /*25ee0*/  LD.E R21, desc[UR10][R18.64+0x14] ;  /* 0x0000140a12157980 */ /* 0x000ee2000c101900 */
[----:B--2---:R-:W-:-:S04]  /*25ef0*/  SHF.R.S32.HI R7, RZ, 0x1f, R12 ;  /* 0x0000001fff077819 */ /* 0x004fc8000001140c */
[----:B------:R-:W-:-:S04]  /*25f00*/  LEA.HI R7, R7, R12, RZ, 0x7 ;  /* 0x0000000c07077211 */ /* 0x000fc800078f38ff */
[----:B-1----:R-:W-:-:S05]  /*25f10*/  LOP3.LUT R3, R7, 0xffffff80, RZ, 0xc0, !PT ;  /* 0xffffff8007037812 */ /* 0x002fca00078ec0ff */
[----:B------:R-:W-:-:S05]  /*25f20*/  IMAD.IADD R3, R12, 0x1, -R3 ;  /* 0x000000010c037824 */ /* 0x000fca00078e0a03 */
[----:B------:R-:W-:-:S04]  /*25f30*/  SHF.R.S32.HI R2, RZ, 0x1f, R3 ;  /* 0x0000001fff027819 */ /* 0x000fc80000011403 */
[----:B------:R-:W-:-:S04]  /*25f40*/  LEA.HI R6, R2, R3, RZ, 0x2 ;  /* 0x0000000302067211 */ /* 0x000fc800078f10ff */
[--C-:B------:R-:W-:Y:S02]  /*25f50*/  SHF.R.S32.HI R8, RZ, 0x2, R6.reuse ;  /* 0x00000002ff087819 */ /* 0x100fe40000011406 */
[----:B----4-:R-:W-:Y:S02]  /*25f60*/  SHF.R.S32.HI R11, RZ, 0x1f, R6 ;  /* 0x0000001fff0b7819 */ /* 0x010fe40000011406 */
[----:B------:R-:W-:Y:S02]  /*25f70*/  LEA.HI R9, R2, R3, RZ, 0x5 ;  /* 0x0000000302097211 */ /* 0x000fe400078f28ff */
[----:B------:R-:W-:Y:S02]  /*25f80*/  SHF.R.S32.HI R2, RZ, 0x7, R7 ;  /* 0x00000007ff027819 */ /* 0x000fe40000011407 */
[----:B------:R-:W-:Y:S02]  /*25f90*/  LEA.HI R11, R11, R8, RZ, 0x3 ;  /* 0x000000080b0b7211 */ /* 0x000fe400078f18ff */
[----:B------:R-:W-:-:S02]  /*25fa0*/  SHF.R.S32.HI R9, RZ, 0x5, R9 ;  /* 0x00000005ff097819 */ /* 0x000fc40000011409 */
[----:B------:R-:W-:Y:S02]  /*25fb0*/  LEA.HI R7, R7, R2, RZ, 0x1 ;  /* 0x0000000207077211 */ /* 0x000fe400078f08ff */
[----:B------:R-:W-:Y:S01]  /*25fc0*/  LOP3.LUT R11, R11, 0xfffffff8, RZ, 0xc0, !PT ;  /* 0xfffffff80b0b7812 */ /* 0x000fe200078ec0ff */
[----:B---3--:R-:W-:Y:S01]  /*25fd0*/  IMAD R12, R10, -0x60, R13 ;  /* 0xffffffa00a0c7824 */ /* 0x008fe200078e020d */
[----:B------:R-:W-:Y:S01]  /*25fe0*/  LOP3.LUT R6, R6, 0x7ffffffc, RZ, 0xc0, !PT ;  /* 0x7ffffffc06067812 */ /* 0x000fe200078ec0ff */
[----:B------:R-:W-:Y:S01]  /*25ff0*/  IMAD R72, R72, 0x8, R9 ;  /* 0x0000000848487824 */ /* 0x000fe200078e0209 */
[----:B------:R-:W-:Y:S01]  /*26000*/  LOP3.LUT R7, R7, 0x3fffffe, RZ, 0xc0, !PT ;  /* 0x03fffffe07077812 */ /* 0x000fe200078ec0ff */
[----:B------:R-:W-:Y:S01]  /*26010*/  IMAD.IADD R11, R8, 0x1, -R11 ;  /* 0x00000001080b7824 */ /* 0x000fe200078e0a0b */
[----:B------:R-:W-:Y:S01]  /*26020*/  ISETP.GE.AND P0, PT, R73, 0x1, PT ;  /* 0x000000014900780c */ /* 0x000fe20003f06270 */
        /* <DEDUP_REMOVED lines=23> */
[C---:B------:R-:W-:Y:S02]  /*261a0*/  R2UR UR4, R4.reuse ;  /* 0x00000000040472ca */ /* 0x040fe400000e0000 */
[C---:B------:R-:W-:Y:S02]  /*261b0*/  R2UR UR5, R5.reuse ;  /* 0x00000000050572ca */ /* 0x040fe400000e0000 */
[----:B------:R-:W-:Y:S02]  /*261c0*/  R2UR UR6, R4 ;  /* 0x00000000040672ca */ /* 0x000fe400000e0000 */
[----:B------:R-:W-:-:S09]  /*261d0*/  R2UR UR7, R5 ;  /* 0x00000000050772ca */ /* 0x000fd200000e0000 */
[----:B------:R-:W2:Y:S04]  /*261e0*/  LD.E R7, desc[UR4][R18.64+0x1c] ;  /* 0x00001c0412077980 */ /* 0x000ea8000c101900 */
[----:B------:R-:W3:Y:S01]  /*261f0*/  LD.E R9, desc[UR6][R18.64+0x20] ;  /* 0x0000200612097980 */ /* 0x000ee2000c101900 */
[----:B--2---:R-:W-:-:S05]  /*26200*/  IMAD.HI.U32 R6, R6, R7, RZ ;  /* 0x0000000706067227 */ /* 0x004fca00078e00ff */
[----:B---3--:R-:W-:-:S07]  /*26210*/  SHF.R.U32.HI R6, RZ, R9, R6 ;  /* 0x00000009ff067219 */ /* 0x008fce0000011606 */
.L_x_8931:
[----:B------:R-:W-:Y:S05]  /*26220*/  BSYNC B5 ;  /* 0x0000000000057941 */ /* 0x000fea0003800000 */
.L_x_8930:
[----:B------:R-:W-:Y:S01]  /*26230*/  LOP3.LUT R6, RZ, R6, RZ, 0x33, !PT ;  /* 0x00000006ff067212 */ /* 0x000fe200078e33ff */
[----:B------:R-:W-:Y:S06]  /*26240*/  BRA `(.L_x_8932) ;  /* 0x0000000000287947 */ /* 0x000fec0003800000 */
.L_x_8929:
[----:B------:R-:W-:-:S13]  /*26250*/  ISETP.NE.AND P0, PT, R73, 0x1, PT ;  /* 0x000000014900780c */ /* 0x000fda0003f05270 */
        /* <DEDUP_REMOVED lines=9> */
.L_x_8932:
[----:B------:R-:W-:Y:S05]  /*262f0*/  BSYNC B4 ;  /* 0x0000000000047941 */ /* 0x000fea0003800000 */
.L_x_8928:
[----:B------:R-:W-:-:S05]  /*26300*/  IMAD R6, R73, R6, R20 ;  /* 0x0000000649067224 */ /* 0x000fca00078e0214 */
[----:B------:R-:W-:Y:S02]  /*26310*/  VIMNMX R3, R3, R6, !PT ;  /* 0x0000000603037248 */ /* 0x000fe40007fe0100 */
[----:B------:R-:W-:-:S07]  /*26320*/  VIADDMNMX R2, R6, R73, R2, PT ;  /* 0x0000004906027246 */ /* 0x000fce0003800102 */
.L_x_8927:
[----:B------:R-:W-:Y:S05]  /*26330*/  BSYNC B3 ;  /* 0x0000000000037941 */ /* 0x000fea0003800000 */
.L_x_8926:
[C---:B------:R-:W-:Y:S01]  /*26340*/  ISETP.GE.AND P1, PT, R21.reuse, 0x9, PT ;  /* 0x000000091500780c */ /* 0x040fe20003f26270 */
[----:B------:R-:W-:Y:S01]  /*26350*/  VIADD R8, R8, 0x8 ;  /* 0x0000000808087836 */ /* 0x000fe20000000000 */
[----:B------:R-:W-:Y:S01]  /*26360*/  ISETP.GE.AND P0, PT, R21, 0x2, PT ;  /* 0x000000021500780c */ /* 0x000fe20003f06270 */
[----:B------:R-:W-:Y:S01]  /*26370*/  BSSY B3, `(.L_x_8933) ;  /* 0x0000096000037945 */ /* 0x000fe20003800000 */
[----:B------:R-:W-:Y:S01]  /*26380*/  ISETP.GT.AND P2, PT, R3, 0x8, !P1 ;  /* 0x000000080300780c */ /* 0x000fe20004f44270 */
[--C-:B------:R-:W-:Y:S01]  /*26390*/  IMAD.IADD R12, R15, 0x1, R8.reuse ;  /* 0x000000010f0c7824 */ /* 0x100fe200078e0208 */
[----:B------:R-:W-:Y:S01]  /*263a0*/  ISETP.GT.AND P3, PT, R3, 0x1, !P0 ;  /* 0x000000010300780c */ /* 0x000fe20004764270 */
[----:B------:R-:W-:Y:S01]  /*263b0*/  IMAD.IADD R9, R75, 0x1, R8 ;  /* 0x000000014b097824 */ /* 0x000fe200078e0208 */
        /* <DEDUP_REMOVED lines=26> */
[C---:B------:R-:W-:Y:S02]  /*26560*/  ISETP.LT.OR P2, PT, R2.reuse, 0x1a, P2 ;  /* 0x0000001a0200780c */ /* 0x040fe40001741670 */
        /* <DEDUP_REMOVED lines=85> */
[----:B------:R-:W-:Y:S01]  /*26ac0*/  IADD3 R8, -R14, R13, R8 ;  /* 0x0000000d0e087210 */ /* 0x000fe20007ffe108 */
        /* <DEDUP_REMOVED lines=15> */
.L_x_8938:
[----:B------:R-:W-:Y:S05]  /*26bc0*/  BSYNC B5 ;  /* 0x0000000000057941 */ /* 0x000fea0003800000 */
.L_x_8937:
[----:B------:R-:W-:Y:S01]  /*26bd0*/  LOP3.LUT R8, RZ, R8, RZ, 0x33, !PT ;  /* 0x00000008ff087212 */ /* 0x000fe200078e33ff */
[----:B------:R-:W-:Y:S06]  /*26be0*/  BRA `(.L_x_8939) ;  /* 0x0000000000287947 */ /* 0x000fec0003800000 */
.L_x_8936:
        /* <DEDUP_REMOVED lines=10> */
.L_x_8939:
[----:B------:R-:W-:Y:S05]  /*26c90*/  BSYNC B4 ;  /* 0x0000000000047941 */ /* 0x000fea0003800000 */
.L_x_8935:
[----:B------:R-:W-:-:S05]  /*26ca0*/  IMAD R8, R73, R8, R20 ;  /* 0x0000000849087224 */ /* 0x000fca00078e0214 */
[----:B------:R-:W-:Y:S02]  /*26cb0*/  VIADDMNMX R12, R8, R73, R12, PT ;  /* 0x00000049080c7246 */ /* 0x000fe4000380010c */
[----:B------:R-:W-:-:S07]  /*26cc0*/  VIMNMX R9, R9, R8, !PT ;  /* 0x0000000809097248 */ /* 0x000fce0007fe0100 */
.L_x_8934:
[----:B------:R-:W-:Y:S05]  /*26cd0*/  BSYNC B3 ;  /* 0x0000000000037941 */ /* 0x000fea0003800000 */
.L_x_8933:
        /* <DEDUP_REMOVED lines=25> */
[----:B------:R-:W-:Y:S02]  /*26e70*/  R2UR UR4, R4 ;  /* 0x00000000040472ca */ /* 0x000fe400000e0000 */
[----:B------:R-:W-:Y:S02]  /*26e80*/  ISETP.LT.OR P0, PT, R12, 0x1a, P0 ;  /* 0x0000001a0c00780c */ /* 0x000fe40000701670 */
[----:B------:R-:W-:Y:S02]  /*26e90*/  R2UR UR5, R5 ;  /* 0x00000000050572ca */ /* 0x000fe400000e0000 */
[----:B------:R-:W-:-:S02]  /*26ea0*/  FSEL R39, R39, -INF , !P0 ;  /* 0xff80000027277808 */ /* 0x000fc40004000000 */
[----:B------:R-:W-:Y:S02]  /*26eb0*/  ISETP.GT.AND P0, PT, R9, 0x20, !P6 ;  /* 0x000000200900780c */ /* 0x000fe40007704270 */
[----:B------:R-:W-:Y:S02]  /*26ec0*/  ISETP.NE.AND P6, PT, R6, RZ, PT ;  /* 0x000000ff0600720c */ /* 0x000fe40003fc5270 */
[----:B------:R-:W2:Y:S01]  /*26ed0*/  LDL.64 R6, [R0+0x70] ;  /* 0x0000700000067983 */ /* 0x000ea20000100a00 */
[----:B------:R-:W-:Y:S02]  /*26ee0*/  ISETP.LT.OR P0, PT, R12, 0x21, P0 ;  /* 0x000000210c00780c */ /* 0x000fe40000701670 */
[----:B------:R-:W-:Y:S02]  /*26ef0*/  ISETP.NE.AND P1, PT, R89, RZ, PT ;  /* 0x000000ff5900720c */ /* 0x000fe40003f25270 */
        /* <DEDUP_REMOVED lines=40> */
[----:B------:R-:W-:Y:S02]  /*27180*/  ISETP.GT.AND P0, PT, R9, RZ, !P6 ;  /* 0x000000ff0900720c */ /* 0x000fe40007704270 */
[----:B------:R-:W-:Y:S02]  /*27190*/  ISETP.NE.AND P6, PT, R21, RZ, PT ;  /* 0x000000ff1500720c */ /* 0x000fe40003fc5270 */
[----:B------:R-:W-:-:S04]  /*271a0*/  ISETP.LT.OR P0, PT, R12, 0x1, P0 ;  /* 0x000000010c00780c */ /* 0x000fc80000701670 */
[----:B------:R-:W-:Y:S01]  /*271b0*/  FSEL R26, R26, -INF , !P0 ;  /* 0xff8000001a1a7808 */ /* 0x000fe20004000000 */
[----:B--2---:R-:W2:Y:S01]  /*271c0*/  LD.E.64 R2, desc[UR4][R6.64] ;  /* 0x0000000406027980 */ /* 0x004ea2000c101b00 */
[C---:B------:R-:W-:Y:S02]  /*271d0*/  ISETP.GT.AND P2, PT, R9.reuse, 0x49, !P2 ;  /* 0x000000490900780c */ /* 0x040fe40005744270 */
[C---:B------:R-:W-:Y:S01]  /*271e0*/  ISETP.GT.AND P3, PT, R9.reuse, 0x50, !P3 ;  /* 0x000000500900780c */ /* 0x040fe20005f64270 */
[----:B------:R-:W3:Y:S01]  /*271f0*/  LD.E R19, desc[UR4][R6.64+0x10] ;  /* 0x0000100406137980 */ /* 0x000ee2000c101900 */
[C---:B------:R-:W-:Y:S02]  /*27200*/  ISETP.GT.AND P4, PT, R9.reuse, 0x51, !P4 ;  /* 0x000000510900780c */ /* 0x040fe40006784270 */
[C---:B------:R-:W-:Y:S02]  /*27210*/  ISETP.GT.AND P5, PT, R9.reuse, 0x58, !P5 ;  /* 0x000000580900780c */ /* 0x040fe40006fa4270 */
[----:B------:R-:W-:-:S02]  /*27220*/  ISETP.GT.AND P0, PT, R9, 0x59, !P6 ;  /* 0x000000590900780c */ /* 0x000fc40007704270 */
[C---:B------:R-:W-:Y:S02]  /*27230*/  ISETP.LT.OR P2, PT, R12.reuse, 0x4a, P2 ;  /* 0x0000004a0c00780c */ /* 0x040fe40001741670 */
[C---:B------:R-:W-:Y:S02]  /*27240*/  ISETP.LT.OR P3, PT, R12.reuse, 0x51, P3 ;  /* 0x000000510c00780c */ /* 0x040fe40001f61670 */
[----:B------:R-:W-:Y:S02]  /*27250*/  FSEL R63, R63, -INF , !P2 ;  /* 0xff8000003f3f7808 */ /* 0x000fe40005000000 */
[----:B------:R-:W-:Y:S02]  /*27260*/  ISETP.LT.OR P4, PT, R12, 0x52, P4 ;  /* 0x000000520c00780c */ /* 0x000fe40002781670 */
[----:B------:R-:W-:Y:S02]  /*27270*/  FSEL R66, R66, -INF , !P3 ;  /* 0xff80000042427808 */ /* 0x000fe40005800000 */
[----:B------:R-:W-:-:S02]  /*27280*/  ISETP.LT.OR P5, PT, R12, 0x59, P5 ;  /* 0x000000590c00780c */ /* 0x000fc40002fa1670 */
[----:B------:R-:W-:Y:S02]  /*27290*/  ISETP.LT.OR P0, PT, R12, 0x5a, P0 ;  /* 0x0000005a0c00780c */ /* 0x000fe40000701670 */
[----:B------:R-:W-:Y:S02]  /*272a0*/  FSEL R67, R67, -INF , !P4 ;  /* 0xff80000043437808 */ /* 0x000fe40006000000 */
[----:B------:R-:W-:Y:S02]  /*272b0*/  FSEL R70, R70, -INF , !P5 ;  /* 0xff80000046467808 */ /* 0x000fe40006800000 */
[----:B------:R-:W-:Y:S02]  /*272c0*/  R2UR UR6, R4 ;  /* 0x00000000040672ca */ /* 0x000fe400000e0000 */
[----:B------:R-:W-:Y:S02]  /*272d0*/  R2UR UR7, R5 ;  /* 0x00000000050772ca */ /* 0x000fe400000e0000 */
[----:B------:R-:W-:-:S11]  /*272e0*/  FSEL R71, R71, -INF , !P0 ;  /* 0xff80000047477808 */ /* 0x000fd60004000000 */
[----:B------:R-:W4:Y:S01]  /*272f0*/  LD.E R20, desc[UR6][R6.64+0x14] ;  /* 0x0000140606147980 */ /* 0x000f22000c101900 */
[----:B--2---:R-:W-:Y:S02]  /*27300*/  FMNMX.FTZ R8, R11, R2, !PT ;  /* 0x000000020b087209 */ /* 0x004fe40007810000 */
        /* <DEDUP_REMOVED lines=46> */
[----:B------:R-:W-:-:S03]  /*275f0*/  FMNMX.FTZ R9, R71, R12, !PT ;  /* 0x0000000c47097209 */ /* 0x000fc60007810000 */
[----:B------:R-:W1:Y:S04]  /*27600*/  SHFL.BFLY PT, R13, R8, 0x2, 0x1f ;  /* 0x0c401f00080d7f89 */ /* 0x000e6800000e0000 */
[----:B------:R-:W-:Y:S04]  /*27610*/  ST.E.64 desc[UR4][R6.64], R8 ;  /* 0x0000000806007985 */ /* 0x000fe8000c101b04 */
[----:B------:R-:W2:Y:S01]  /*27620*/  LD.E R21, desc[UR6][R6.64+0x4] ;  /* 0x0000040606157980 */ /* 0x000ea2000c101900 */
[----:B-1----:R-:W-:-:S05]  /*27630*/  FMNMX.FTZ R13, R8, R13, !PT ;  /* 0x0000000d080d7209 */ /* 0x002fca0007810000 */
[----:B------:R-:W1:Y:S02]  /*27640*/  SHFL.BFLY PT, R12, R13, 0x1, 0x1f ;  /* 0x0c201f000d0c7f89 */ /* 0x000e6400000e0000 */
[----:B-1----:R-:W-:Y:S02]  /*27650*/  FMNMX.FTZ R15, R13, R12, !PT ;  /* 0x0000000c0d0f7209 */ /* 0x002fe40007810000 */
[----:B------:R-:W5:Y:S04]  /*27660*/  LD.E R12, desc[UR4][R6.64+0x20] ;  /* 0x00002004060c7980 */ /* 0x000f68000c101900 */
[----:B------:R-:W-:Y:S04]  /*27670*/  ST.E desc[UR4][R6.64], R15 ;  /* 0x0000000f06007985 */ /* 0x000fe8000c101904 */
[----:B------:R-:W3:Y:S01]  /*27680*/  LD.E R14, desc[UR6][R6.64] ;  /* 0x00000006060e7980 */ /* 0x000ee2000c101900 */
[----:B------:R-:W-:-:S02]  /*27690*/  R2UR UR8, R4 ;  /* 0x00000000040872ca */ /* 0x000fc400000e0000 */
[----:B------:R-:W-:Y:S01]  /*276a0*/  R2UR UR9, R5 ;  /* 0x00000000050972ca */ /* 0x000fe200000e0000 */
[----:B--2---:R-:W1:Y:S02]  /*276b0*/  SHFL.BFLY PT, R8, R21, 0x2, 0x1f ;  /* 0x0c401f0015087f89 */ /* 0x004e6400000e0000 */
[----:B-1----:R-:W-:-:S05]  /*276c0*/  FMNMX.FTZ R9, R8, R21, !PT ;  /* 0x0000001508097209 */ /* 0x002fca0007810000 */
[----:B------:R-:W1:Y:S02]  /*276d0*/  SHFL.BFLY PT, R8, R9, 0x1, 0x1f ;  /* 0x0c201f0009087f89 */ /* 0x000e6400000e0000 */
[----:B-1----:R-:W-:Y:S02]  /*276e0*/  FMNMX.FTZ R13, R9, R8, !PT ;  /* 0x00000008090d7209 */ /* 0x002fe40007810000 */
[C---:B---3--:R-:W-:Y:S02]  /*276f0*/  FSETP.NEU.FTZ.AND P0, PT, R14.reuse, -INF , PT ;  /* 0xff8000000e00780b */ /* 0x048fe40003f1d000 */
[C---:B------:R-:W-:Y:S02]  /*27700*/  FSETP.NEU.FTZ.AND P1, PT, R13.reuse, -INF , PT ;  /* 0xff8000000d00780b */ /* 0x040fe40003f3d000 */
[----:B------:R-:W-:Y:S02]  /*27710*/  FSEL R15, R14, RZ, P0 ;  /* 0x000000ff0e0f7208 */ /* 0x000fe40000000000 */
[----:B------:R-:W-:-:S03]  /*27720*/  FSEL R8, R13, RZ, P1 ;  /* 0x000000ff0d087208 */ /* 0x000fc60000800000 */
[----:B------:R-:W-:Y:S02]  /*27730*/  FADD.FTZ R15, R2, -R15 ;  /* 0x8000000f020f7221 */ /* 0x000fe40000010000 */
[----:B------:R-:W-:Y:S02]  /*27740*/  FADD.FTZ R3, R3, -R8 ;  /* 0x8000000803037221 */ /* 0x000fe40000010000 */
[----:B-----5:R-:W-:Y:S02]  /*27750*/  FMUL.FTZ R8, R15, R12 ;  /* 0x0000000c0f087220 */ /* 0x020fe40000410000 */
[----:B------:R-:W-:-:S04]  /*27760*/  FMUL.FTZ R12, R12, R3 ;  /* 0x000000030c0c7220 */ /* 0x000fc80000410000 */
[----:B------:R-:W1:Y:S08]  /*27770*/  MUFU.EX2 R8, R8 ;  /* 0x0000000800087308 */ /* 0x000e700000000800 */
[----:B------:R-:W4:Y:S01]  /*27780*/  MUFU.EX2 R9, R12 ;  /* 0x0000000c00097308 */ /* 0x000f220000000800 */
[----:B------:R-:W-:Y:S01]  /*27790*/  ST.E desc[UR4][R6.64+0x4], R13 ;  /* 0x0000040d06007985 */ /* 0x000fe2000c101904 */
[----:B-1----:R-:W-:Y:S01]  /*277a0*/  FMUL.FTZ R19, R8, R19 ;  /* 0x0000001308137220 */ /* 0x002fe20000410000 */
[----:B----4-:R-:W-:-:S04]  /*277b0*/  FMUL.FTZ R15, R9, R20 ;  /* 0x00000014090f7220 */ /* 0x010fc80000410000 */
[----:B------:R-:W-:Y:S04]  /*277c0*/  ST.E desc[UR6][R6.64+0x10], R19 ;  /* 0x0000101306007985 */ /* 0x000fe8000c101906 */
[----:B------:R1:W-:Y:S04]  /*277d0*/  ST.E desc[UR8][R6.64+0x14], R15 ;  /* 0x0000140f06007985 */ /* 0x0003e8000c101908 */
[----:B------:R-:W2:Y:S04]  /*277e0*/  LDL.64 R2, [R0+0x70] ;  /* 0x0000700000027983 */ /* 0x000ea80000100a00 */
[----:B--2---:R-:W1:Y:S04]  /*277f0*/  LD.E R14, desc[UR6][R2.64+0x20] ;  /* 0x00002006020e7980 */ /* 0x004e68000c101900 */
[----:B------:R-:W1:Y:S04]  /*27800*/  LD.E R12, desc[UR4][R2.64] ;  /* 0x00000004020c7980 */ /* 0x000e68000c101900 */
[----:B------:R-:W2:Y:S04]  /*27810*/  LD.E R21, desc[UR8][R2.64+0x4] ;  /* 0x0000040802157980 */ /* 0x000ea8000c101900 */
[----:B------:R-:W3:Y:S04]  /*27820*/  LD.E R24, desc[UR4][R2.64+0x10] ;  /* 0x0000100402187980 */ /* 0x000ee8000c101900 */
[----:B------:R-:W4:Y:S01]  /*27830*/  LD.E R72, desc[UR6][R2.64+0x14] ;  /* 0x0000140602487980 */ /* 0x000f22000c101900 */
[C---:B-1----:R-:W-:Y:S01]  /*27840*/  FMUL.FTZ R6, R12.reuse, R14 ;  /* 0x0000000e0c067220 */ /* 0x042fe20000410000 */
[----:B------:R-:W-:-:S02]  /*27850*/  FSETP.NEU.FTZ.AND P0, PT, R12, -INF , PT ;  /* 0xff8000000c00780b */ /* 0x000fc40003f1d000 */
[----:B--2---:R-:W-:Y:S01]  /*27860*/  FSETP.NEU.FTZ.AND P1, PT, R21, -INF , PT ;  /* 0xff8000001500780b */ /* 0x004fe20003f3d000 */
[----:B------:R-:W-:Y:S01]  /*27870*/  FMUL.FTZ R21, R14, R21 ;  /* 0x000000150e157220 */ /* 0x000fe20000410000 */
[----:B------:R-:W-:-:S04]  /*27880*/  FSEL R7, R6, RZ, P0 ;  /* 0x000000ff06077208 */ /* 0x000fc80000000000 */
[----:B------:R-:W-:Y:S01]  /*27890*/  FSEL R13, R21, RZ, P1 ;  /* 0x000000ff150d7208 */ /* 0x000fe20000800000 */
[-CC-:B------:R-:W-:Y:S01]  /*278a0*/  FFMA.FTZ R213, R11, R14.reuse, -R7.reuse ;  /* 0x0000000e0bd57223 */ /* 0x180fe20000010807 */
[----:B------:R-:W-:-:S03]  /*278b0*/  FFMA.FTZ R152, R25, R14, -R7 ;  /* 0x0000000e19987223 */ /* 0x000fc60000010807 */
[-CC-:B------:R-:W-:Y:S01]  /*278c0*/  FFMA.FTZ R153, R26, R14.reuse, -R13.reuse ;  /* 0x0000000e1a997223 */ /* 0x180fe2000001080d */
[-C--:B------:R-:W-:Y:S01]  /*278d0*/  FFMA.FTZ R206, R27, R14.reuse, -R13 ;  /* 0x0000000e1bce7223 */ /* 0x080fe2000001080d */
[----:B------:R-:W3:Y:S01]  /*278e0*/  MUFU.EX2 R213, R213 ;  /* 0x000000d500d57308 */ /* 0x000ee20000000800 */
[-C--:B------:R-:W-:Y:S01]  /*278f0*/  FFMA.FTZ R154, R28, R14.reuse, -R7 ;  /* 0x0000000e1c9a7223 */ /* 0x080fe20000010807 */
[-C--:B------:R-:W-:Y:S01]  /*27900*/  FFMA.FTZ R155, R30, R14.reuse, -R13 ;  /* 0x0000000e1e9b7223 */ /* 0x080fe2000001080d */
[----:B------:R-:W-:-:S05]  /*27910*/  FFMA.FTZ R207, R29, R14, -R7 ;  /* 0x0000000e1dcf7223 */ /* 0x000fca0000010807 */
[----:B------:R-:W4:Y:S01]  /*27920*/  MUFU.EX2 R153, R153 ;  /* 0x0000009900997308 */ /* 0x000f220000000800 */
[-C--:B------:R-:W-:Y:S01]  /*27930*/  FFMA.FTZ R158, R31, R14.reuse, -R13 ;  /* 0x0000000e1f9e7223 */ /* 0x080fe2000001080d */
[----:B------:R-:W-:-:S06]  /*27940*/  FFMA.FTZ R157, R32, R14, -R7 ;  /* 0x0000000e209d7223 */ /* 0x000fcc0000010807 */
[----:B------:R-:W1:Y:S08]  /*27950*/  MUFU.EX2 R152, R152 ;  /* 0x0000009800987308 */ /* 0x000e700000000800 */
[----:B------:R-:W2:Y:S01]  /*27960*/  MUFU.EX2 R206, R206 ;  /* 0x000000ce00ce7308 */ /* 0x000ea20000000800 */
[-C--:B------:R-:W-:Y:S01]  /*27970*/  FFMA.FTZ R34, R34, R14.reuse, -R13 ;  /* 0x0000000e22227223 */ /* 0x080fe2000001080d */
[----:B------:R-:W-:-:S06]  /*27980*/  FFMA.FTZ R156, R33, R14, -R7 ;  /* 0x0000000e219c7223 */ /* 0x000fcc0000010807 */
[----:B------:R-:W5:Y:S01]  /*27990*/  MUFU.EX2 R154, R154 ;  /* 0x0000009a009a7308 */ /* 0x000f620000000800 */
[----:B------:R-:W-:-:S07]  /*279a0*/  FFMA.FTZ R12, R35, R14, -R13 ;  /* 0x0000000e230c7223 */ /* 0x000fce000001080d */
[----:B------:R-:W5:Y:S01]  /*279b0*/  MUFU.EX2 R155, R155 ;  /* 0x0000009b009b7308 */ /* 0x000f620000000800 */
[-CC-:B------:R-:W-:Y:S01]  /*279c0*/  FFMA.FTZ R21, R36, R14.reuse, -R7.reuse ;  /* 0x0000000e24157223 */ /* 0x180fe20000010807 */
[-CC-:B------:R-:W-:Y:S01]  /*279d0*/  FFMA.FTZ R37, R37, R14.reuse, -R7.reuse ;  /* 0x0000000e25257223 */ /* 0x180fe20000010807 */
[-CC-:B------:R-:W-:Y:S01]  /*279e0*/  FFMA.FTZ R168, R40, R14.reuse, -R7.reuse ;  /* 0x0000000e28a87223 */ /* 0x180fe20000010807 */
[----:B------:R-:W-:-:S04]  /*279f0*/  FFMA.FTZ R167, R41, R14, -R7 ;  /* 0x0000000e29a77223 */ /* 0x000fc80000010807 */
        /* <DEDUP_REMOVED lines=34> */
[----:B------:R-:W5:Y:S01]  /*27c20*/  MUFU.EX2 R157, R157 ;  /* 0x0000009d009d7308 */ /* 0x000f620000000800 */
[----:B---3--:R-:W-:Y:S01]  /*27c30*/  FADD.FTZ R7, R213, R24 ;  /* 0x00000018d5077221 */ /* 0x008fe20000010000 */
[----:B----4-:R-:W-:-:S06]  /*27c40*/  FADD.FTZ R25, R153, R72 ;  /* 0x0000004899197221 */ /* 0x010fcc0000010000 */
[----:B------:R-:W3:Y:S01]  /*27c50*/  MUFU.EX2 R13, R34 ;  /* 0x00000022000d7308 */ /* 0x000ee20000000800 */
[----:B-1----:R-:W-:Y:S01]  /*27c60*/  FADD.FTZ R7, R152, R7 ;  /* 0x0000000798077221 */ /* 0x002fe20000010000 */
[----:B--2---:R-:W-:-:S06]  /*27c70*/  FADD.FTZ R6, R206, R25 ;  /* 0x00000019ce067221 */ /* 0x004fcc0000010000 */
[----:B------:R-:W1:Y:S01]  /*27c80*/  MUFU.EX2 R156, R156 ;  /* 0x0000009c009c7308 */ /* 0x000e620000000800 */
[----:B-----5:R-:W-:Y:S01]  /*27c90*/  FADD.FTZ R24, R154, R7 ;  /* 0x000000079a187221 */ /* 0x020fe20000010000 */
[----:B------:R-:W-:-:S06]  /*27ca0*/  FADD.FTZ R7, R155, R6 ;  /* 0x000000069b077221 */ /* 0x000fcc0000010000 */
[----:B------:R-:W2:Y:S01]  /*27cb0*/  MUFU.EX2 R12, R12 ;  /* 0x0000000c000c7308 */ /* 0x000ea20000000800 */
[----:B------:R-:W-:Y:S01]  /*27cc0*/  FADD.FTZ R24, R207, R24 ;  /* 0x00000018cf187221 */ /* 0x000fe20000010000 */
[----:B------:R-:W-:-:S06]  /*27cd0*/  FADD.FTZ R6, R158, R7 ;  /* 0x000000079e067221 */ /* 0x000fcc0000010000 */
[----:B------:R-:W4:Y:S08]  /*27ce0*/  MUFU.EX2 R21, R21 ;  /* 0x0000001500157308 */ /* 0x000f300000000800 */
[----:B------:R-:W5:Y:S01]  /*27cf0*/  MUFU.EX2 R160, R160 ;  /* 0x000000a000a07308 */ /* 0x000f620000000800 */
[----:B------:R-:W-:Y:S01]  /*27d00*/  FADD.FTZ R7, R157, R24 ;  /* 0x000000189d077221 */ /* 0x000fe20000010000 */
[----:B---3--:R-:W-:-:S06]  /*27d10*/  FADD.FTZ R25, R13, R6 ;  /* 0x000000060d197221 */ /* 0x008fcc0000010000 */
[----:B------:R-:W3:Y:S08]  /*27d20*/  MUFU.EX2 R14, R37 ;  /* 0x00000025000e7308 */ /* 0x000ef00000000800 */
[----:B------:R-:W3:Y:S01]  /*27d30*/  MUFU.EX2 R159, R159 ;  /* 0x0000009f009f7308 */ /* 0x000ee20000000800 */
[----:B-1----:R-:W-:Y:S01]  /*27d40*/  FADD.FTZ R6, R156, R7 ;  /* 0x000000079c067221 */ /* 0x002fe20000010000 */
[----:B--2---:R-:W-:-:S06]  /*27d50*/  FADD.FTZ R25, R12, R25 ;  /* 0x000000190c197221 */ /* 0x004fcc0000010000 */
[----:B------:R-:W1:Y:S08]  /*27d60*/  MUFU.EX2 R168, R168 ;  /* 0x000000a800a87308 */ /* 0x000e700000000800 */
[----:B------:R-:W2:Y:S01]  /*27d70*/  MUFU.EX2 R11, R11 ;  /* 0x0000000b000b7308 */ /* 0x000ea20000000800 */
[----:B----4-:R-:W-:Y:S01]  /*27d80*/  FADD.FTZ R7, R21, R6 ;  /* 0x0000000615077221 */ /* 0x010fe20000010000 */
[----:B-----5:R-:W-:-:S06]  /*27d90*/  FADD.FTZ R6, R160, R25 ;  /* 0x00000019a0067221 */ /* 0x020fcc0000010000 */
[----:B------:R-:W4:Y:S08]  /*27da0*/  MUFU.EX2 R167, R167 ;  /* 0x000000a700a77308 */ /* 0x000f300000000800 */
[----:B------:R-:W5:Y:S01]  /*27db0*/  MUFU.EX2 R171, R171 ;  /* 0x000000ab00ab7308 */ /* 0x000f620000000800 */
[----:B---3--:R-:W-:Y:S01]  /*27dc0*/  FADD.FTZ R7, R14, R7 ;  /* 0x000000070e077221 */ /* 0x008fe20000010000 */
[----:B------:R-:W-:-:S06]  /*27dd0*/  FADD.FTZ R6, R159, R6 ;  /* 0x000000069f067221 */ /* 0x000fcc0000010000 */
        /* <DEDUP_REMOVED lines=55> */
[----:B-----5:R-:W-:-:S03]  /*28150*/  FADD.FTZ R25, R163, R24 ;  /* 0x00000018a3197221 */ /* 0x020fc60000010000 */
[----:B---3--:R-:W-:Y:S01]  /*28160*/  FADD.FTZ R6, R190, R7 ;  /* 0x00000007be067221 */ /* 0x008fe20000010000 */
[----:B------:R-:W-:-:S03]  /*28170*/  FADD.FTZ R24, R162, R25 ;  /* 0x00000019a2187221 */ /* 0x000fc60000010000 */
[----:B-1----:R-:W-:Y:S01]  /*28180*/  FADD.FTZ R25, R187, R6 ;  /* 0x00000006bb197221 */ /* 0x002fe20000010000 */
[----:B--2---:R-:W-:-:S04]  /*28190*/  FADD.FTZ R27, R161, R24 ;  /* 0x00000018a11b7221 */ /* 0x004fc80000010000 */
[----:B------:R1:W-:Y:S04]  /*281a0*/  ST.E desc[UR4][R2.64+0x10], R25 ;  /* 0x0000101902007985 */ /* 0x0003e8000c101904 */
[----:B------:R2:W-:Y:S04]  /*281b0*/  ST.E desc[UR6][R2.64+0x14], R27 ;  /* 0x0000141b02007985 */ /* 0x0005e8000c101906 */
[----:B------:R-:W1:Y:S01]  /*281c0*/  LDL.64 R6, [R0+0x80] ;  /* 0x0000800000067983 */ /* 0x000e620000100a00 */
[----:B------:R-:W-:Y:S02]  /*281d0*/  R2UR UR10, R4 ;  /* 0x00000000040a72ca */ /* 0x000fe400000e0000 */
[----:B------:R-:W-:-:S02]  /*281e0*/  R2UR UR11, R5 ;  /* 0x00000000050b72ca */ /* 0x000fc400000e0000 */
[C---:B------:R-:W-:Y:S02]  /*281f0*/  R2UR UR12, R4.reuse ;  /* 0x00000000040c72ca */ /* 0x040fe400000e0000 */
[----:B------:R-:W-:Y:S01]  /*28200*/  R2UR UR13, R5 ;  /* 0x00000000050d72ca */ /* 0x000fe200000e0000 */
[----:B-1----:R-:W3:Y:S08]  /*28210*/  LD.E R25, desc[UR8][R6.64+0x10] ;  /* 0x0000100806197980 */ /* 0x002ef0000c101900 */
[----:B--2---:R-:W2:Y:S04]  /*28220*/  LD.E R3, desc[UR10][R6.64+0x14] ;  /* 0x0000140a06037980 */ /* 0x004ea8000c101900 */
[----:B------:R-:W4:Y:S01]  /*28230*/  LD.E R27, desc[UR12][R6.64+0x20] ;  /* 0x0000200c061b7980 */ /* 0x000f22000c101900 */
[----:B------:R-:W-:-:S02]  /*28240*/  R2UR UR18, R4 ;  /* 0x00000000041272ca */ /* 0x000fc400000e0000 */
[C---:B------:R-:W-:Y:S01]  /*28250*/  R2UR UR19, R5.reuse ;  /* 0x00000000051372ca */ /* 0x040fe200000e0000 */
[----:B------:R-:W5:Y:S01]  /*28260*/  LD.E R2, desc[UR6][R6.64+0x8] ;  /* 0x0000080606027980 */ /* 0x000f62000c101900 */
[C---:B------:R-:W-:Y:S02]  /*28270*/  R2UR UR14, R4.reuse ;  /* 0x00000000040e72ca */ /* 0x040fe400000e0000 */
[C---:B------:R-:W-:Y:S01]  /*28280*/  R2UR UR15, R5.reuse ;  /* 0x00000000050f72ca */ /* 0x040fe200000e0000 */
[----:B------:R-:W5:Y:S01]  /*28290*/  LD.E R29, desc[UR4][R6.64] ;  /* 0x00000004061d7980 */ /* 0x000f62000c101900 */
[----:B------:R-:W-:Y:S02]  /*282a0*/  R2UR UR16, R4 ;  /* 0x00000000041072ca */ /* 0x000fe400000e0000 */
[----:B------:R-:W-:Y:S01]  /*282b0*/  R2UR UR17, R5 ;  /* 0x00000000051172ca */ /* 0x000fe200000e0000 */
        /* <DEDUP_REMOVED lines=37> */
[----:B------:R-:W5:Y:S01]  /*28510*/  LD.E R105, desc[UR16][R6.64+0x144] ;  /* 0x0001441006697980 */ /* 0x000f62000c101900 */
[----:B---3--:R-:W-:-:S05]  /*28520*/  FMUL.FTZ R25, R8, R25 ;  /* 0x0000001908197220 */ /* 0x008fca0000410000 */
[----:B------:R1:W-:Y:S04]  /*28530*/  ST.E desc[UR8][R6.64+0x10], R25 ;  /* 0x0000101906007985 */ /* 0x0003e8000c101908 */
[----:B-1----:R-:W3:Y:S01]  /*28540*/  LD.E R25, desc[UR6][R6.64+0x154] ;  /* 0x0001540606197980 */ /* 0x002ee2000c101900 */
[C---:B--2---:R-:W-:Y:S01]  /*28550*/  FMUL.FTZ R3, R8.reuse, R3 ;  /* 0x0000000308037220 */ /* 0x044fe20000410000 */
[----:B----4-:R-:W-:-:S04]  /*28560*/  FMUL.FTZ R27, R8, R27 ;  /* 0x0000001b081b7220 */ /* 0x010fc80000410000 */
[----:B------:R1:W-:Y:S04]  /*28570*/  ST.E desc[UR10][R6.64+0x14], R3 ;  /* 0x0000140306007985 */ /* 0x0003e8000c10190a */
[----:B------:R2:W-:Y:S04]  /*28580*/  ST.E desc[UR12][R6.64+0x20], R27 ;  /* 0x0000201b06007985 */ /* 0x0005e8000c10190c */
[----:B-1----:R-:W4:Y:S04]  /*28590*/  LD.E R3, desc[UR18][R6.64+0x150] ;  /* 0x0001501206037980 */ /* 0x002f28000c101900 */
[----:B--2---:R-:W2:Y:S01]  /*285a0*/  LD.E R27, desc[UR6][R6.64+0x160] ;  /* 0x00016006061b7980 */ /* 0x004ea2000c101900 */
[----:B---3--:R-:W-:-:S05]  /*285b0*/  FMUL.FTZ R25, R8, R25 ;  /* 0x0000001908197220 */ /* 0x008fca0000410000 */
[----:B------:R1:W-:Y:S04]  /*285c0*/  ST.E desc[UR4][R6.64+0x154], R25 ;  /* 0x0001541906007985 */ /* 0x0003e8000c101904 */
[----:B-1----:R-:W3:Y:S01]  /*285d0*/  LD.E R25, desc[UR6][R6.64+0x170] ;  /* 0x0001700606197980 */ /* 0x002ee2000c101900 */
[C---:B----4-:R-:W-:Y:S01]  /*285e0*/  FMUL.FTZ R3, R8.reuse, R3 ;  /* 0x0000000308037220 */ /* 0x050fe20000410000 */
[----:B--2---:R-:W-:-:S04]  /*285f0*/  FMUL.FTZ R27, R8, R27 ;  /* 0x0000001b081b7220 */ /* 0x004fc80000410000 */
        /* <DEDUP_REMOVED lines=50> */
[----:B------:R5:W-:Y:S02]  /*28920*/  ST.E desc[UR4][R6.64+0x1e4], R25 ;  /* 0x0001e41906007985 */ /* 0x000be4000c101904 */
[----:B-----5:R-:W-:Y:S02]  /*28930*/  FMUL.FTZ R25, R9, R2 ;  /* 0x0000000209197220 */ /* 0x020fe40000410000 */
[----:B------:R-:W3:Y:S01]  /*28940*/  LD.E R2, desc[UR6][R6.64+0xc] ;  /* 0x00000c0606027980 */ /* 0x000ee2000c101900 */
[C---:B----4-:R-:W-:Y:S01]  /*28950*/  FMUL.FTZ R3, R8.reuse, R3 ;  /* 0x0000000308037220 */ /* 0x050fe20000410000 */
[----:B--2---:R-:W-:-:S04]  /*28960*/  FMUL.FTZ R27, R8, R27 ;  /* 0x0000001b081b7220 */ /* 0x004fc80000410000 */
[----:B------:R1:W-:Y:S04]  /*28970*/  ST.E desc[UR4][R6.64+0x1e0], R3 ;  /* 0x0001e00306007985 */ /* 0x0003e8000c101904 */
[----:B------:R3:W-:Y:S04]  /*28980*/  ST.E desc[UR4][R6.64+0x1f0], R27 ;  /* 0x0001f01b06007985 */ /* 0x0007e8000c101904 */
[----:B-1----:R-:W2:Y:S01]  /*28990*/  LD.E R3, desc[UR6][R6.64+0x1f4] ;  /* 0x0001f40606037980 */ /* 0x002ea2000c101900 */
[----:B---3--:R-:W-:-:S03]  /*289a0*/  FMUL.FTZ R27, R9, R2 ;  /* 0x00000002091b7220 */ /* 0x008fc60000410000 */
[----:B------:R-:W3:Y:S01]  /*289b0*/  LD.E R2, desc[UR6][R6.64+0x18] ;  /* 0x0000180606027980 */ /* 0x000ee2000c101900 */
[----:B--2---:R-:W-:-:S05]  /*289c0*/  FMUL.FTZ R3, R8, R3 ;  /* 0x0000000308037220 */ /* 0x004fca0000410000 */
[----:B------:R3:W-:Y:S02]  /*289d0*/  ST.E desc[UR4][R6.64+0x1f4], R3 ;  /* 0x0001f40306007985 */ /* 0x0007e4000c101904 */
[C---:B---3--:R-:W-:Y:S02]  /*289e0*/  FMUL.FTZ R3, R9.reuse, R2 ;  /* 0x0000000209037220 */ /* 0x048fe40000410000 */
[----:B------:R-:W2:Y:S04]  /*289f0*/  LD.E R2, desc[UR6][R6.64+0x1c] ;  /* 0x00001c0606027980 */ /* 0x000ea8000c101900 */
[----:B------:R2:W-:Y:S02]  /*28a00*/  ST.E desc[UR4][R6.64+0x8], R25 ;  /* 0x0000081906007985 */ /* 0x0005e4000c101904 */
[----:B--2---:R-:W-:-:S02]  /*28a10*/  FMUL.FTZ R25, R9, R2 ;  /* 0x0000000209197220 */ /* 0x004fc40000410000 */
[----:B------:R-:W2:Y:S04]  /*28a20*/  LD.E R2, desc[UR6][R6.64+0x28] ;  /* 0x0000280606027980 */ /* 0x000ea8000c101900 */
[----:B------:R2:W-:Y:S02]  /*28a30*/  ST.E desc[UR4][R6.64+0xc], R27 ;  /* 0x00000c1b06007985 */ /* 0x0005e4000c101904 */
[C---:B--2---:R-:W-:Y:S02]  /*28a40*/  FMUL.FTZ R27, R9.reuse, R2 ;  /* 0x00000002091b7220 */ /* 0x044fe40000410000 */
        /* <DEDUP_REMOVED lines=42> */
[----:B------:R-:W2:Y:S01]  /*28cf0*/  LD.E R2, desc[UR6][R6.64+0x9c] ;  /* 0x00009c0606027980 */ /* 0x000ea2000c101900 */
        /* <DEDUP_REMOVED lines=80> */
[----:B------:R3:W-:Y:S01]  /*29200*/  ST.E desc[UR4][R6.64+0x98], R25 ;  /* 0x0000981906007985 */ /* 0x0007e2000c101904 */
[----:B--2---:R-:W-:-:S05]  /*29210*/  FMUL.FTZ R27, R9, R2 ;  /* 0x00000002091b7220 */ /* 0x004fca0000410000 */
[----:B------:R2:W-:Y:S04]  /*29220*/  ST.E desc[UR4][R6.64+0x9c], R27 ;  /* 0x00009c1b06007985 */ /* 0x0005e8000c101904 */
[----:B------:R-:W1:Y:S02]  /*29230*/  LD.E R2, desc[UR6][R6.64+0xa8] ;  /* 0x0000a80606027980 */ /* 0x000e64000c101900 */
[----:B-1----:R-:W-:-:S05]  /*29240*/  FMUL.FTZ R3, R9, R2 ;  /* 0x0000000209037220 */ /* 0x002fca0000410000 */
[----:B------:R1:W-:Y:S04]  /*29250*/  ST.E desc[UR4][R6.64+0xa8], R3 ;  /* 0x0000a80306007985 */ /* 0x0003e8000c101904 */
[----:B------:R-:W3:Y:S02]  /*29260*/  LD.E R2, desc[UR6][R6.64+0xac] ;  /* 0x0000ac0606027980 */ /* 0x000ee4000c101900 */
[----:B---3--:R-:W-:-:S05]  /*29270*/  FMUL.FTZ R25, R9, R2 ;  /* 0x0000000209197220 */ /* 0x008fca0000410000 */
[----:B------:R3:W-:Y:S04]  /*29280*/  ST.E desc[UR4][R6.64+0xac], R25 ;  /* 0x0000ac1906007985 */ /* 0x0007e8000c101904 */
[----:B------:R-:W2:Y:S02]  /*29290*/  LD.E R2, desc[UR6][R6.64+0xb8] ;  /* 0x0000b80606027980 */ /* 0x000ea4000c101900 */
        /* <DEDUP_REMOVED lines=115> */
[----:B------:R-:W-:Y:S04]  /*299d0*/  ST.E desc[UR4][R6.64+0x1e8], R25 ;  /* 0x0001e81906007985 */ /* 0x000fe8000c101904 */
[----:B------:R-:W2:Y:S02]  /*299e0*/  LD.E R2, desc[UR6][R6.64+0x1ec] ;  /* 0x0001ec0606027980 */ /* 0x000ea4000c101900 */
[----:B--2---:R-:W-:-:S05]  /*299f0*/  FMUL.FTZ R27, R9, R2 ;  /* 0x00000002091b7220 */ /* 0x004fca0000410000 */
[----:B------:R2:W-:Y:S04]  /*29a00*/  ST.E desc[UR4][R6.64+0x1ec], R27 ;  /* 0x0001ec1b06007985 */ /* 0x0005e8000c101904 */
[----:B------:R-:W3:Y:S02]  /*29a10*/  LD.E R2, desc[UR6][R6.64+0x1f8] ;  /* 0x0001f80606027980 */ /* 0x000ee4000c101900 */
[----:B---3--:R-:W-:-:S05]  /*29a20*/  FMUL.FTZ R29, R9, R2 ;  /* 0x00000002091d7220 */ /* 0x008fca0000410000 */
[----:B------:R-:W-:Y:S04]  /*29a30*/  ST.E desc[UR4][R6.64+0x1f8], R29 ;  /* 0x0001f81d06007985 */ /* 0x000fe8000c101904 */
[----:B------:R-:W3:Y:S01]  /*29a40*/  LD.E R2, desc[UR6][R6.64+0x1fc] ;  /* 0x0001fc0606027980 */ /* 0x000ee2000c101900 */
[----:B------:R-:W-:Y:S01]  /*29a50*/  LEA.HI R28, R202, 0x8, RZ, 0x19 ;  /* 0x00000008ca1c7811 */ /* 0x000fe200078fc8ff */
[----:B---3--:R-:W-:-:S05]  /*29a60*/  FMUL.FTZ R9, R9, R2 ;  /* 0x0000000209097220 */ /* 0x008fca0000410000 */
[----:B------:R3:W-:Y:S04]  /*29a70*/  ST.E desc[UR4][R6.64+0x1fc], R9 ;  /* 0x0001fc0906007985 */ /* 0x0007e8000c101904 */
[----:B-1----:R-:W4:Y:S01]  /*29a80*/  LDL.64 R2, [R0+0x80] ;  /* 0x0000800000027983 */ /* 0x002f220000100a00 */
[----:B------:R1:W-:Y:S06]  /*29a90*/  BAR.SYNC.DEFER_BLOCKING R28, 0x100 ;  /* 0x0004001c0000751d */ /* 0x0003ec0000010000 */
[----:B--2---:R-:W2:Y:S04]  /*29aa0*/  LDL.64 R26, [R0] ;  /* 0x00000000001a7983 */ /* 0x004ea80000100a00 */
[----:B------:R-:W5:Y:S04]  /*29ab0*/  LDL.64 R24, [R0+0x98] ;  /* 0x0000980000187983 */ /* 0x000f680000100a00 */
[----:B---3--:R-:W3:Y:S04]  /*29ac0*/  LDL.64 R8, [R0+0x88] ;  /* 0x0000880000087983 */ /* 0x008ee80000100a00 */
[----:B----4-:R-:W4:Y:S04]  /*29ad0*/  LD.E R29, desc[UR4][R2.64] ;  /* 0x00000004021d7980 */ /* 0x010f28000c101900 */
[----:B--2---:R-:W2:Y:S04]  /*29ae0*/  LD.E R215, desc[UR6][R26.64] ;  /* 0x000000061ad77980 */ /* 0x004ea8000c101900 */
[----:B-----5:R-:W2:Y:S04]  /*29af0*/  LD.E.64 R6, desc[UR4][R24.64] ;  /* 0x0000000418067980 */ /* 0x020ea8000c101b00 */
[----:B----4-:R4:W-:Y:S04]  /*29b00*/  ST.E desc[UR8][R2.64], R29 ;  /* 0x0000001d02007985 */ /* 0x0109e8000c101908 */
[----:B------:R-:W5:Y:S04]  /*29b10*/  LD.E R31, desc[UR10][R2.64+0x4] ;  /* 0x0000040a021f7980 */ /* 0x000f68000c101900 */
[----:B-----5:R5:W-:Y:S04]  /*29b20*/  ST.E desc[UR4][R2.64+0x4], R31 ;  /* 0x0000041f02007985 */ /* 0x020be8000c101904 */
[----:B------:R-:W3:Y:S04]  /*29b30*/  LD.E R33, desc[UR6][R2.64+0x8] ;  /* 0x0000080602217980 */ /* 0x000ee8000c101900 */
[----:B---3--:R-:W-:Y:S04]  /*29b40*/  ST.E desc[UR4][R2.64+0x8], R33 ;  /* 0x0000082102007985 */ /* 0x008fe8000c101904 */
[----:B------:R-:W3:Y:S04]  /*29b50*/  LD.E R27, desc[UR6][R2.64+0xc] ;  /* 0x00000c06021b7980 */ /* 0x000ee8000c101900 */
[----:B---3--:R3:W-:Y:S04]  /*29b60*/  ST.E desc[UR4][R2.64+0xc], R27 ;  /* 0x00000c1b02007985 */ /* 0x0087e8000c101904 */
[----:B------:R-:W2:Y:S04]  /*29b70*/  LD.E R25, desc[UR6][R2.64+0x10] ;  /* 0x0000100602197980 */ /* 0x000ea8000c101900 */
[----:B--2---:R2:W-:Y:S04]  /*29b80*/  ST.E desc[UR4][R2.64+0x10], R25 ;  /* 0x0000101902007985 */ /* 0x0045e8000c101904 */
[----:B----4-:R-:W4:Y:S04]  /*29b90*/  LD.E R29, desc[UR6][R2.64+0x14] ;  /* 0x00001406021d7980 */ /* 0x010f28000c101900 */
[----:B----4-:R4:W-:Y:S04]  /*29ba0*/  ST.E desc[UR4][R2.64+0x14], R29 ;  /* 0x0000141d02007985 */ /* 0x0109e8000c101904 */
[----:B-----5:R-:W5:Y:S04]  /*29bb0*/  LD.E R31, desc[UR6][R2.64+0x18] ;  /* 0x00001806021f7980 */ /* 0x020f68000c101900 */
[----:B-----5:R5:W-:Y:S04]  /*29bc0*/  ST.E desc[UR4][R2.64+0x18], R31 ;  /* 0x0000181f02007985 */ /* 0x020be8000c101904 */
[----:B---3--:R-:W3:Y:S04]  /*29bd0*/  LD.E R27, desc[UR6][R2.64+0x1c] ;  /* 0x00001c06021b7980 */ /* 0x008ee8000c101900 */
[----:B---3--:R3:W-:Y:S04]  /*29be0*/  ST.E desc[UR4][R2.64+0x1c], R27 ;  /* 0x00001c1b02007985 */ /* 0x0087e8000c101904 */
[----:B--2---:R-:W2:Y:S04]  /*29bf0*/  LD.E R25, desc[UR6][R2.64+0x20] ;  /* 0x0000200602197980 */ /* 0x004ea8000c101900 */
        /* <DEDUP_REMOVED lines=234> */
[----:B----4-:R-:W-:Y:S04]  /*2aaa0*/  ST.E desc[UR4][R2.64+0x1f4], R29 ;  /* 0x0001f41d02007985 */ /* 0x010fe8000c101904 */
[----:B-----5:R-:W4:Y:S04]  /*2aab0*/  LD.E R31, desc[UR6][R2.64+0x1f8] ;  /* 0x0001f806021f7980 */ /* 0x020f28000c101900 */
[----:B----4-:R-:W-:Y:S04]  /*2aac0*/  ST.E desc[UR4][R2.64+0x1f8], R31 ;  /* 0x0001f81f02007985 */ /* 0x010fe8000c101904 */
[----:B---3--:R-:W3:Y:S01]  /*2aad0*/  LD.E R27, desc[UR6][R2.64+0x1fc] ;  /* 0x0001fc06021b7980 */ /* 0x008ee2000c101900 */
[----:B------:R-:W-:-:S02]  /*2aae0*/  R2UR UR20, R4 ;  /* 0x00000000041472ca */ /* 0x000fc400000e0000 */
[C---:B------:R-:W-:Y:S02]  /*2aaf0*/  R2UR UR21, R5.reuse ;  /* 0x00000000051572ca */ /* 0x040fe400000e0000 */
[C---:B------:R-:W-:Y:S02]  /*2ab00*/  R2UR UR22, R4.reuse ;  /* 0x00000000041672ca */ /* 0x040fe400000e0000 */
[C---:B------:R-:W-:Y:S02]  /*2ab10*/  R2UR UR23, R5.reuse ;  /* 0x00000000051772ca */ /* 0x040fe400000e0000 */
[C---:B------:R-:W-:Y:S02]  /*2ab20*/  R2UR UR24, R4.reuse ;  /* 0x00000000041872ca */ /* 0x040fe400000e0000 */
[----:B------:R-:W-:Y:S02]  /*2ab30*/  R2UR UR25, R5 ;  /* 0x00000000051972ca */ /* 0x000fe400000e0000 */
        /* <DEDUP_REMOVED lines=20> */
[----:B------:R-:W-:Y:S02]  /*2ac80*/  R2UR UR58, R4 ;  /* 0x00000000043a72ca */ /* 0x000fe400000e0000 */
[----:B------:R-:W-:Y:S01]  /*2ac90*/  R2UR UR59, R5 ;  /* 0x00000000053b72ca */ /* 0x000fe200000e0000 */
[----:B---3--:R3:W-:Y:S04]  /*2aca0*/  ST.E desc[UR4][R2.64+0x1fc], R27 ;  /* 0x0001fc1b02007985 */ /* 0x0087e8000c101904 */
[----:B------:R-:W4:Y:S04]  /*2acb0*/  LD.E R212, desc[UR6][R8.64] ;  /* 0x0000000608d47980 */ /* 0x000f28000c101900 */
[----:B------:R-:W5:Y:S04]  /*2acc0*/  LD.E R24, desc[UR8][R2.64] ;  /* 0x0000000802187980 */ /* 0x000f68000c101900 */
[----:B--2---:R-:W5:Y:S04]  /*2acd0*/  LD.E R25, desc[UR10][R2.64+0x4] ;  /* 0x0000040a02197980 */ /* 0x004f68000c101900 */
[----:B------:R-:W5:Y:S04]  /*2ace0*/  LD.E R26, desc[UR12][R2.64+0x8] ;  /* 0x0000080c021a7980 */ /* 0x000f68000c101900 */
[----:B---3--:R-:W5:Y:S04]  /*2acf0*/  LD.E R27, desc[UR14][R2.64+0xc] ;  /* 0x00000c0e021b7980 */ /* 0x008f68000c101900 */
        /* <DEDUP_REMOVED lines=124> */
[----:B------:R-:W-:Y:S01]  /*2b4c0*/  IMAD R6, R215, 0xc00, R6 ;  /* 0x00000c00d7067824 */ /* 0x000fe200078e0206 */
[----:B----4-:R-:W-:-:S02]  /*2b4d0*/  ISETP.NE.U32.AND P0, PT, R212, RZ, PT ;  /* 0x000000ffd400720c */ /* 0x010fc40003f05070 */
[----:B------:R-:W-:Y:S02]  /*2b4e0*/  R2UR UR7, R7 ;  /* 0x00000000070772ca */ /* 0x000fe400000e0000 */
[----:B------:R-:W-:Y:S02]  /*2b4f0*/  R2UR UR6, R6 ;  /* 0x00000000060672ca */ /* 0x000fe400000e0000 */
[----:B------:R-:W-:Y:S02]  /*2b500*/  F2FP.F16.F32.PACK_AB R152, R152, R213 ;  /* 0x000000d59898723e */ /* 0x000fe400000000ff */
[----:B------:R-:W-:Y:S02]  /*2b510*/  F2FP.F16.F32.PACK_AB R154, R207, R154 ;  /* 0x0000009acf9a723e */ /* 0x000fe400000000ff */
[----:B------:R-:W-:Y:S02]  /*2b520*/  F2FP.F16.F32.PACK_AB R153, R206, R153 ;  /* 0x00000099ce99723e */ /* 0x000fe400000000ff */
[----:B------:R-:W-:Y:S01]  /*2b530*/  F2FP.F16.F32.PACK_AB R155, R158, R155 ;  /* 0x0000009b9e9b723e */ /* 0x000fe200000000ff */
[----:B------:R-:W-:Y:S01]  /*2b540*/  VOTEU.ANY UP0, P0 ;  /* 0x00000000003f7886 */ /* 0x000fe20000000100 */
        /* <DEDUP_REMOVED lines=19> */
[----:B------:R-:W-:Y:S01]  /*2b680*/  R2UR UR25, R5 ;  /* 0x00000000051972ca */ /* 0x000fe200000e0000 */
[----:B-----5:R-:W-:-:S06]  /*2b690*/  WARPGROUP.ARRIVE ;  /* 0x00000000000079c5 */ /* 0x020fcc0000000000 */
[----:B------:R-:W-:Y:S01]  /*2b6a0*/  HGMMA.64x256x16.F32 R24, R152, gdesc[UR4].tnspB, R24, UP0, gsb0 ;  /* 0x43e0000498187df0 */ /* 0x000fe2000b800818 */
        /* <DEDUP_REMOVED lines=17> */
[----:B------:R-:W-:Y:S01]  /*2b7c0*/  R2UR UR55, R5 ;  /* 0x00000000053772ca */ /* 0x000fe200000e0000 */
[----:B------:R-:W-:-:S02]  /*2b7d0*/  WARPGROUP.DEPBAR.LE gsb0, 0x0 ;  /* 0x00008000000079c5 */ /* 0x000fc40000010000 */
[----:B------:R1:W-:Y:S01]  /*2b7e0*/  ST.E desc[UR4][R2.64], R24 ;  /* 0x0000001802007985 */ /* 0x0003e2000c101904 */
[C---:B------:R-:W-:Y:S02]  /*2b7f0*/  R2UR UR4, R4.reuse ;  /* 0x00000000040472ca */ /* 0x040fe400000e0000 */
[C---:B------:R-:W-:Y:S01]  /*2b800*/  R2UR UR5, R5.reuse ;  /* 0x00000000050572ca */ /* 0x040fe200000e0000 */
[----:B------:R2:W-:Y:S01]  /*2b810*/  ST.E desc[UR6][R2.64+0x4], R25 ;  /* 0x0000041902007985 */ /* 0x0005e2000c101906 */
[C---:B------:R-:W-:Y:S02]  /*2b820*/  R2UR UR6, R4.reuse ;  /* 0x00000000040672ca */ /* 0x040fe400000e0000 */
[C---:B------:R-:W-:Y:S01]  /*2b830*/  R2UR UR7, R5.reuse ;  /* 0x00000000050772ca */ /* 0x040fe200000e0000 */
[----:B------:R3:W-:Y:S01]  /*2b840*/  ST.E desc[UR8][R2.64+0x8], R26 ;  /* 0x0000081a02007985 */ /* 0x0007e2000c101908 */
[C---:B------:R-:W-:Y:S02]  /*2b850*/  R2UR UR8, R4.reuse ;  /* 0x00000000040872ca */ /* 0x040fe400000e0000 */
[----:B------:R-:W-:Y:S01]  /*2b860*/  R2UR UR9, R5 ;  /* 0x00000000050972ca */ /* 0x000fe200000e0000 */
[----:B------:R4:W-:Y:S01]  /*2b870*/  ST.E desc[UR10][R2.64+0xc], R27 ;  /* 0x00000c1b02007985 */ /* 0x0009e2000c10190a */
[----:B------:R-:W-:-:S02]  /*2b880*/  R2UR UR10, R4 ;  /* 0x00000000040a72ca */ /* 0x000fc400000e0000 */
        /* <DEDUP_REMOVED lines=27> */
[----:B------:R-:W-:Y:S01]  /*2ba40*/  R2UR UR7, R5 ;  /* 0x00000000050772ca */ /* 0x000fe200000e0000 */
[----:B------:R5:W-:Y:S04]  /*2ba50*/  ST.E desc[UR8][R2.64+0x34], R37 ;  /* 0x0000342502007985 */ /* 0x000be8000c101908 */
[----:B------:R5:W-:Y:S04]  /*2ba60*/  ST.E desc[UR10][R2.64+0x38], R38 ;  /* 0x0000382602007985 */ /* 0x000be8000c10190a */
[----:B------:R5:W-:Y:S04]  /*2ba70*/  ST.E desc[UR12][R2.64+0x3c], R39 ;  /* 0x00003c2702007985 */ /* 0x000be8000c10190c */
[----:B------:R5:W-:Y:S04]  /*2ba80*/  ST.E desc[UR14][R2.64+0x40], R40 ;  /* 0x0000402802007985 */ /* 0x000be8000c10190e */
[----:B------:R5:W-:Y:S04]  /*2ba90*/  ST.E desc[UR16][R2.64+0x44], R41 ;  /* 0x0000442902007985 */ /* 0x000be8000c101910 */
[----:B------:R5:W-:Y:S01]  /*2baa0*/  ST.E desc[UR18][R2.64+0x48], R42 ;  /* 0x0000482a02007985 */ /* 0x000be2000c101912 */
[----:B------:R-:W-:-:S03]  /*2bab0*/  R2UR UR8, R4 ;  /* 0x00000000040872ca */ /* 0x000fc600000e0000 */
[----:B------:R5:W-:Y:S01]  /*2bac0*/  ST.E desc[UR20][R2.64+0x4c], R43 ;  /* 0x00004c2b02007985 */ /* 0x000be2000c101914 */
[----:B------:R-:W-:-:S03]  /*2bad0*/  R2UR UR9, R5 ;  /* 0x00000000050972ca */ /* 0x000fc600000e0000 */
[----:B------:R5:W-:Y:S04]  /*2bae0*/  ST.E desc[UR22][R2.64+0x50], R44 ;  /* 0x0000502c02007985 */ /* 0x000be8000c101916 */
[----:B------:R5:W-:Y:S04]  /*2baf0*/  ST.E desc[UR24][R2.64+0x54], R45 ;  /* 0x0000542d02007985 */ /* 0x000be8000c101918 */
[----:B------:R5:W-:Y:S01]  /*2bb00*/  ST.E desc[UR4][R2.64+0x58], R46 ;  /* 0x0000582e02007985 */ /* 0x000be2000c101904 */
[C---:B------:R-:W-:Y:S02]  /*2bb10*/  R2UR UR4, R4.reuse ;  /* 0x00000000040472ca */ /* 0x040fe400000e0000 */
[----:B------:R-:W-:Y:S01]  /*2bb20*/  R2UR UR5, R5 ;  /* 0x00000000050572ca */ /* 0x000fe200000e0000 */
[----:B------:R5:W-:Y:S01]  /*2bb30*/  ST.E desc[UR6][R2.64+0x5c], R47 ;  /* 0x00005c2f02007985 */ /* 0x000be2000c101906 */
        /* <DEDUP_REMOVED lines=13> */
[C---:B------:R-:W-:Y:S01]  /*2bc10*/  R2UR UR21, R5.reuse ;  /* 0x00000000051572ca */ /* 0x040fe200000e0000 */
[----:B------:R5:W-:Y:S01]  /*2bc20*/  ST.E desc[UR8][R2.64+0x60], R48 ;  /* 0x0000603002007985 */ /* 0x000be2000c101908 */
[C---:B------:R-:W-:Y:S02]  /*2bc30*/  R2UR UR22, R4.reuse ;  /* 0x00000000041672ca */ /* 0x040fe400000e0000 */
[C---:B------:R-:W-:Y:S01]  /*2bc40*/  R2UR UR23, R5.reuse ;  /* 0x00000000051772ca */ /* 0x040fe200000e0000 */
[----:B------:R5:W-:Y:S01]  /*2bc50*/  ST.E desc[UR4][R2.64+0x64], R49 ;  /* 0x0000643102007985 */ /* 0x000be2000c101904 */
[C---:B------:R-:W-:Y:S02]  /*2bc60*/  R2UR UR24, R4.reuse ;  /* 0x00000000041872ca */ /* 0x040fe400000e0000 */
[----:B------:R-:W-:Y:S02]  /*2bc70*/  R2UR UR25, R5 ;  /* 0x00000000051972ca */ /* 0x000fe400000e0000 */
[----:B------:R-:W-:-:S02]  /*2bc80*/  R2UR UR8, R4 ;  /* 0x00000000040872ca */ /* 0x000fc400000e0000 */
[C---:B------:R-:W-:Y:S02]  /*2bc90*/  R2UR UR9, R5.reuse ;  /* 0x00000000050972ca */ /* 0x040fe400000e0000 */
[C---:B------:R-:W-:Y:S02]  /*2bca0*/  R2UR UR4, R4.reuse ;  /* 0x00000000040472ca */ /* 0x040fe400000e0000 */
[----:B------:R-:W-:Y:S01]  /*2bcb0*/  R2UR UR5, R5 ;  /* 0x00000000050572ca */ /* 0x000fe200000e0000 */
        /* <DEDUP_REMOVED lines=8> */
[----:B------:R5:W-:Y:S04]  /*2bd40*/  ST.E desc[UR20][R2.64+0x80], R56 ;  /* 0x0000803802007985 */ /* 0x000be8000c101914 */
[----:B------:R5:W-:Y:S04]  /*2bd50*/  ST.E desc[UR22][R2.64+0x84], R57 ;  /* 0x0000843902007985 */ /* 0x000be8000c101916 */
[----:B------:R5:W-:Y:S01]  /*2bd60*/  ST.E desc[UR24][R2.64+0x88], R58 ;  /* 0x0000883a02007985 */ /* 0x000be2000c101918 */
[----:B------:R-:W-:-:S03]  /*2bd70*/  R2UR UR10, R4 ;  /* 0x00000000040a72ca */ /* 0x000fc600000e0000 */
[----:B------:R5:W-:Y:S01]  /*2bd80*/  ST.E desc[UR8][R2.64+0x8c], R59 ;  /* 0x00008c3b02007985 */ /* 0x000be2000c101908 */
[C---:B------:R-:W-:Y:S02]  /*2bd90*/  R2UR UR8, R4.reuse ;  /* 0x00000000040872ca */ /* 0x040fe400000e0000 */
[C---:B------:R-:W-:Y:S01]  /*2bda0*/  R2UR UR9, R5.reuse ;  /* 0x00000000050972ca */ /* 0x040fe200000e0000 */
[----:B------:R5:W-:Y:S01]  /*2bdb0*/  ST.E desc[UR4][R2.64+0x90], R60 ;  /* 0x0000903c02007985 */ /* 0x000be2000c101904 */
        /* <DEDUP_REMOVED lines=289> */
[----:B------:R-:W-:Y:S01]  /*2cfd0*/  R2UR UR57, R5 ;  /* 0x00000000053972ca */ /* 0x000fe200000e0000 */
[----:B------:R-:W-:Y:S01]  /*2cfe0*/  ST.E desc[UR6][R8.64], R196 ;  /* 0x000000c408007985 */ /* 0x000fe2000c101906 */
[----:B------:R-:W-:-:S02]  /*2cff0*/  R2UR UR60, R4 ;  /* 0x00000000043c72ca */ /* 0x000fc400000e0000 */
[C---:B------:R-:W-:Y:S01]  /*2d000*/  R2UR UR61, R5.reuse ;  /* 0x00000000053d72ca */ /* 0x040fe200000e0000 */
[----:B-1----:R-:W5:Y:S01]  /*2d010*/  LD.E R24, desc[UR8][R2.64] ;  /* 0x0000000802187980 */ /* 0x002f62000c101900 */
[C---:B------:R-:W-:Y:S02]  /*2d020*/  R2UR UR58, R4.reuse ;  /* 0x00000000043a72ca */ /* 0x040fe400000e0000 */
[C---:B------:R-:W-:Y:S01]  /*2d030*/  R2UR UR59, R5.reuse ;  /* 0x00000000053b72ca */ /* 0x040fe200000e0000 */
[----:B--2---:R-:W2:Y:S01]  /*2d040*/  LD.E R25, desc[UR10][R2.64+0x4] ;  /* 0x0000040a02197980 */ /* 0x004ea2000c101900 */
[C---:B------:R-:W-:Y:S02]  /*2d050*/  R2UR UR4, R4.reuse ;  /* 0x00000000040472ca */ /* 0x040fe400000e0000 */
[----:B------:R-:W-:Y:S01]  /*2d060*/  R2UR UR5, R5 ;  /* 0x00000000050572ca */ /* 0x000fe200000e0000 */
[----:B---3--:R-:W2:Y:S01]  /*2d070*/  LD.E R26, desc[UR12][R2.64+0x8] ;  /* 0x0000080c021a7980 */ /* 0x008ea2000c101900 */
[----:B------:R-:W-:-:S02]  /*2d080*/  R2UR UR6, R4 ;  /* 0x00000000040672ca */ /* 0x000fc400000e0000 */
[C---:B------:R-:W-:Y:S01]  /*2d090*/  R2UR UR7, R5.reuse ;  /* 0x00000000050772ca */ /* 0x040fe200000e0000 */
[----:B----4-:R-:W2:Y:S01]  /*2d0a0*/  LD.E R27, desc[UR14][R2.64+0xc] ;  /* 0x00000c0e021b7980 */ /* 0x010ea2000c101900 */
[C---:B------:R-:W-:Y:S02]  /*2d0b0*/  R2UR UR8, R4.reuse ;  /* 0x00000000040872ca */ /* 0x040fe400000e0000 */
[C---:B------:R-:W-:Y:S01]  /*2d0c0*/  R2UR UR9, R5.reuse ;  /* 0x00000000050972ca */ /* 0x040fe200000e0000 */
[----:B-----5:R-:W2:Y:S01]  /*2d0d0*/  LD.E R28, desc[UR16][R2.64+0x10] ;  /* 0x00001010021c7980 */ /* 0x020ea2000c101900 */
[C---:B------:R-:W-:Y:S02]  /*2d0e0*/  R2UR UR10, R4.reuse ;  /* 0x00000000040a72ca */ /* 0x040fe400000e0000 */
[----:B------:R-:W-:Y:S01]  /*2d0f0*/  R2UR UR11, R5 ;  /* 0x00000000050b72ca */ /* 0x000fe200000e0000 */
[----:B------:R-:W2:Y:S01]  /*2d100*/  LD.E R29, desc[UR18][R2.64+0x14] ;  /* 0x00001412021d7980 */ /* 0x000ea2000c101900 */
[----:B------:R-:W-:-:S02]  /*2d110*/  R2UR UR12, R4 ;  /* 0x00000000040c72ca */ /* 0x000fc400000e0000 */
[C---:B------:R-:W-:Y:S01]  /*2d120*/  R2UR UR13, R5.reuse ;  /* 0x00000000050d72ca */ /* 0x040fe200000e0000 */
[----:B------:R-:W2:Y:S01]  /*2d130*/  LD.E R30, desc[UR20][R2.64+0x18] ;  /* 0x00001814021e7980 */ /* 0x000ea2000c101900 */
[C---:B------:R-:W-:Y:S02]  /*2d140*/  R2UR UR14, R4.reuse ;  /* 0x00000000040e72ca */ /* 0x040fe400000e0000 */
[C---:B------:R-:W-:Y:S01]  /*2d150*/  R2UR UR15, R5.reuse ;  /* 0x00000000050f72ca */ /* 0x040fe200000e0000 */
[----:B------:R-:W2:Y:S01]  /*2d160*/  LD.E R31, desc[UR22][R2.64+0x1c] ;  /* 0x00001c16021f7980 */ /* 0x000ea2000c101900 */
        /* <DEDUP_REMOVED lines=303> */
[----:B------:R-:W-:Y:S02]  /*2e460*/  R2UR UR56, R4 ;  /* 0x00000000043872ca */ /* 0x000fe400000e0000 */
[----:B------:R-:W-:Y:S01]  /*2e470*/  R2UR UR57, R5 ;  /* 0x00000000053972ca */ /* 0x000fe200000e0000 */
        /* <DEDUP_REMOVED lines=19> */
[----:B------:R-:W-:-:S02]  /*2e5b0*/  VIADD R152, R6, 0x80 ;  /* 0x0000008006987836 */ /* 0x000fc40000000000 */
[----:B------:R-:W-:Y:S01]  /*2e5c0*/  IMAD.MOV.U32 R153, RZ, RZ, R7 ;  /* 0x000000ffff997224 */ /* 0x000fe200078e0007 */
[----:B------:R-:W-:Y:S02]  /*2e5d0*/  F2FP.F16.F32.PACK_AB R156, R156, R157 ;  /* 0x0000009d9c9c723e */ /* 0x000fe400000000ff */
[----:B------:R-:W-:Y:S02]  /*2e5e0*/  R2UR UR6, R152 ;  /* 0x00000000980672ca */ /* 0x000fe400000e0000 */
[----:B------:R-:W-:Y:S02]  /*2e5f0*/  R2UR UR7, R153 ;  /* 0x00000000990772ca */ /* 0x000fe400000e0000 */
[----:B------:R-:W-:Y:S02]  /*2e600*/  F2FP.F16.F32.PACK_AB R158, R14, R21 ;  /* 0x000000150e9e723e */ /* 0x000fe400000000ff */
[----:B------:R-:W-:Y:S02]  /*2e610*/  F2FP.F16.F32.PACK_AB R157, R12, R13 ;  /* 0x0000000d0c9d723e */ /* 0x000fe400000000ff */
[----:B------:R-:W-:-:S02]  /*2e620*/  F2FP.F16.F32.PACK_AB R159, R159, R160 ;  /* 0x000000a09f9f723e */ /* 0x000fc400000000ff */
        /* <DEDUP_REMOVED lines=18> */
[----:B------:R-:W-:Y:S02]  /*2e750*/  R2UR UR24, R4 ;  /* 0x00000000041872ca */ /* 0x000fe400000e0000 */
[----:B------:R-:W-:Y:S01]  /*2e760*/  R2UR UR25, R5 ;  /* 0x00000000051972ca */ /* 0x000fe200000e0000 */
[----:B--2---:R-:W-:-:S06]  /*2e770*/  WARPGROUP.ARRIVE ;  /* 0x00000000000079c5 */ /* 0x004fcc0000000000 */
[----:B------:R-:W-:Y:S01]  /*2e780*/  HGMMA.64x256x16.F32 R24, R156, gdesc[UR4].tnspB, R24, gsb0 ;  /* 0x43e000049c187df0 */ /* 0x000fe20008000818 */
        /* <DEDUP_REMOVED lines=753> */
[----:B------:R-:W-:-:S03]  /*316a0*/  IMAD.MOV.U32 R13, RZ, RZ, R7 ;  /* 0x000000ffff0d7224 */ /* 0x000fc600078e0007 */
[----:B------:R-:W-:Y:S02]  /*316b0*/  R2UR UR6, R12 ;  /* 0x000000000c0672ca */ /* 0x000fe400000e0000 */
[----:B------:R-:W-:Y:S02]  /*316c0*/  R2UR UR7, R13 ;  /* 0x000000000d0772ca */ /* 0x000fe400000e0000 */
[----:B------:R-:W-:Y:S02]  /*316d0*/  F2FP.F16.F32.PACK_AB R152, R167, R168 ;  /* 0x000000a8a798723e */ /* 0x000fe400000000ff */
        /* <DEDUP_REMOVED lines=1602> */
[C---:B------:R-:W-:Y:S01]  /*37b00*/  R2UR UR51, R5.reuse ;  /* 0x00000000053372ca */ /* 0x040fe200000e0000 */
[----:B------:R-:W-:Y:S02]  /*37b10*/  WARPGROUP.DEPBAR.LE gsb0, 0x0 ;  /* 0x00008000000079c5 */ /* 0x000fe40000010000 */
        /* <DEDUP_REMOVED lines=351> */
[----:B------:R-:W-:Y:S01]  /*39110*/  ST.E desc[UR6][R2.64+0x1ec], R147 ;  /* 0x0001ec9302007985 */ /* 0x000fe2000c101906 */
[----:B------:R-:W-:-:S03]  /*39120*/  R2UR UR5, R5 ;  /* 0x00000000050572ca */ /* 0x000fc600000e0000 */
[----:B------:R-:W-:Y:S01]  /*39130*/  ST.E desc[UR8][R2.64+0x1f0], R148 ;  /* 0x0001f09402007985 */ /* 0x000fe2000c101908 */
[----:B------:R-:W-:-:S03]  /*39140*/  R2UR UR6, R4 ;  /* 0x00000000040672ca */ /* 0x000fc600000e0000 */
[----:B------:R-:W-:Y:S01]  /*39150*/  ST.E desc[UR10][R2.64+0x1f4], R149 ;  /* 0x0001f49502007985 */ /* 0x000fe2000c10190a */
[----:B------:R-:W-:-:S03]  /*39160*/  R2UR UR7, R5 ;  /* 0x00000000050772ca */ /* 0x000fc600000e0000 */
[----:B------:R-:W-:Y:S01]  /*39170*/  ST.E desc[UR12][R2.64+0x1f8], R150 ;  /* 0x0001f89602007985 */ /* 0x000fe2000c10190c */
[C---:B------:R-:W-:Y:S02]  /*39180*/  R2UR UR8, R4.reuse ;  /* 0x00000000040872ca */ /* 0x040fe400000e0000 */
[C---:B------:R-:W-:Y:S01]  /*39190*/  R2UR UR9, R5.reuse ;  /* 0x00000000050972ca */ /* 0x040fe200000e0000 */
[----:B------:R-:W-:Y:S01]  /*391a0*/  ST.E desc[UR14][R2.64+0x1fc], R151 ;  /* 0x0001fc9702007985 */ /* 0x000fe2000c10190e */
        /* <DEDUP_REMOVED lines=25> */
[----:B------:R-:W-:Y:S01]  /*39340*/  R2UR UR57, R5 ;  /* 0x00000000053972ca */ /* 0x000fe200000e0000 */
[----:B------:R5:W-:Y:S01]  /*39350*/  ST.E desc[UR4][R2.64+0x1e8], R146 ;  /* 0x0001e89202007985 */ /* 0x000be2000c101904 */
[----:B------:R-:W-:-:S03]  /*39360*/  R2UR UR60, R4 ;  /* 0x00000000043c72ca */ /* 0x000fc600000e0000 */
[----:B------:R-:W-:Y:S01]  /*39370*/  ST.E desc[UR6][R8.64], R196 ;  /* 0x000000c408007985 */ /* 0x000fe2000c101906 */
[C---:B------:R-:W-:Y:S02]  /*39380*/  R2UR UR61, R5.reuse ;  /* 0x00000000053d72ca */ /* 0x040fe400000e0000 */
        /* <DEDUP_REMOVED lines=324> */
[----:B------:R-:W-:Y:S01]  /*3a7d0*/  R2UR UR56, R4 ;  /* 0x00000000043872ca */ /* 0x000fe200000e0000 */
[----:B------:R-:W2:Y:S01]  /*3a7e0*/  LD.E R132, desc[UR4][R2.64+0x1b0] ;  /* 0x0001b00402847980 */ /* 0x000ea2000c101900 */
[----:B------:R-:W-:-:S03]  /*3a7f0*/  R2UR UR57, R5 ;  /* 0x00000000053972ca */ /* 0x000fc600000e0000 */
        /* <DEDUP_REMOVED lines=19> */
[----:B------:R-:W-:Y:S01]  /*3a930*/  VIADD R6, R6, 0x280 ;  /* 0x0000028006067836 */ /* 0x000fe20000000000 */
[----:B------:R-:W-:-:S04]  /*3a940*/  R2UR UR7, R7 ;  /* 0x00000000070772ca */ /* 0x000fc800000e0000 */
[----:B------:R-:W-:Y:S02]  /*3a950*/  R2UR UR6, R6 ;  /* 0x00000000060672ca */ /* 0x000fe400000e0000 */
[----:B------:R-:W-:Y:S02]  /*3a960*/  F2FP.F16.F32.PACK_AB R152, R191, R192 ;  /* 0x000000c0bf98723e */ /* 0x000fe400000000ff */
[----:B------:R-:W-:Y:S02]  /*3a970*/  F2FP.F16.F32.PACK_AB R154, R187, R190 ;  /* 0x000000bebb9a723e */ /* 0x000fe400000000ff */
[----:B------:R-:W-:Y:S02]  /*3a980*/  F2FP.F16.F32.PACK_AB R153, R163, R164 ;  /* 0x000000a4a399723e */ /* 0x000fe400000000ff */
[----:B------:R-:W-:Y:S02]  /*3a990*/  F2FP.F16.F32.PACK_AB R155, R161, R162 ;  /* 0x000000a2a19b723e */ /* 0x000fe400000000ff */
        /* <DEDUP_REMOVED lines=27> */
[----:B------:R-:W-:Y:S01]  /*3ab50*/  R2UR UR29, R5 ;  /* 0x00000000051d72ca */ /* 0x000fe200000e0000 */
[----:B------:R-:W-:-:S02]  /*3ab60*/  WARPGROUP.DEPBAR.LE gsb0, 0x0 ;  /* 0x00008000000079c5 */ /* 0x000fc40000010000 */
[----:B------:R-:W-:Y:S01]  /*3ab70*/  ST.E desc[UR4][R2.64], R24 ;  /* 0x0000001802007985 */ /* 0x000fe2000c101904 */
[C---:B------:R-:W-:Y:S02]  /*3ab80*/  R2UR UR4, R4.reuse ;  /* 0x00000000040472ca */ /* 0x040fe400000e0000 */
[C---:B------:R-:W-:Y:S01]  /*3ab90*/  R2UR UR5, R5.reuse ;  /* 0x00000000050572ca */ /* 0x040fe200000e0000 */
[----:B------:R-:W-:Y:S01]  /*3aba0*/  ST.E desc[UR6][R2.64+0x4], R25 ;  /* 0x0000041902007985 */ /* 0x000fe2000c101906 */
[C---:B------:R-:W-:Y:S02]  /*3abb0*/  R2UR UR6, R4.reuse ;  /* 0x00000000040672ca */ /* 0x040fe400000e0000 */
[----:B------:R-:W-:Y:S01]  /*3abc0*/  R2UR UR7, R5 ;  /* 0x00000000050772ca */ /* 0x000fe200000e0000 */
[----:B------:R-:W-:Y:S04]  /*3abd0*/  ST.E desc[UR8][R2.64+0x8], R26 ;  /* 0x0000081a02007985 */ /* 0x000fe8000c101908 */
[----:B------:R-:W-:Y:S04]  /*3abe0*/  ST.E desc[UR10][R2.64+0xc], R27 ;  /* 0x00000c1b02007985 */ /* 0x000fe8000c10190a */
[----:B------:R-:W-:Y:S01]  /*3abf0*/  ST.E desc[UR12][R2.64+0x10], R28 ;  /* 0x0000101c02007985 */ /* 0x000fe2000c10190c */
[----:B------:R-:W-:-:S03]  /*3ac00*/  R2UR UR8, R4 ;  /* 0x00000000040872ca */ /* 0x000fc600000e0000 */
[----:B------:R-:W-:Y:S01]  /*3ac10*/  ST.E desc[UR14][R2.64+0x14], R29 ;  /* 0x0000141d02007985 */ /* 0x000fe2000c10190e */
[----:B------:R-:W-:-:S03]  /*3ac20*/  R2UR UR9, R5 ;  /* 0x00000000050972ca */ /* 0x000fc600000e0000 */
[----:B------:R-:W-:Y:S04]  /*3ac30*/  ST.E desc[UR16][R2.64+0x18], R30 ;  /* 0x0000181e02007985 */ /* 0x000fe8000c101910 */
[----:B------:R-:W-:Y:S04]  /*3ac40*/  ST.E desc[UR18][R2.64+0x1c], R31 ;  /* 0x00001c1f02007985 */ /* 0x000fe8000c101912 */
[----:B------:R-:W-:Y:S04]  /*3ac50*/  ST.E desc[UR20][R2.64+0x20], R32 ;  /* 0x0000202002007985 */ /* 0x000fe8000c101914 */
[----:B------:R-:W-:Y:S04]  /*3ac60*/  ST.E desc[UR22][R2.64+0x24], R33 ;  /* 0x0000242102007985 */ /* 0x000fe8000c101916 */
        /* <DEDUP_REMOVED lines=19> */
[----:B------:R-:W-:Y:S01]  /*3ada0*/  ST.E desc[UR8][R2.64+0x34], R37 ;  /* 0x0000342502007985 */ /* 0x000fe2000c101908 */
        /* <DEDUP_REMOVED lines=8> */
[----:B------:R-:W-:Y:S01]  /*3ae30*/  R2UR UR5, R5 ;  /* 0x00000000050572ca */ /* 0x000fe200000e0000 */
[----:B------:R-:W-:Y:S04]  /*3ae40*/  ST.E desc[UR6][R2.64+0x3c], R39 ;  /* 0x00003c2702007985 */ /* 0x000fe8000c101906 */
[----:B------:R-:W-:Y:S04]  /*3ae50*/  ST.E desc[UR10][R2.64+0x40], R40 ;  /* 0x0000402802007985 */ /* 0x000fe8000c10190a */
[----:B------:R-:W-:Y:S04]  /*3ae60*/  ST.E desc[UR12][R2.64+0x44], R41 ;  /* 0x0000442902007985 */ /* 0x000fe8000c10190c */
        /* <DEDUP_REMOVED lines=8> */
[----:B------:R-:W-:Y:S01]  /*3aef0*/  ST.E desc[UR8][R2.64+0x60], R48 ;  /* 0x0000603002007985 */ /* 0x000fe2000c101908 */
[C---:B------:R-:W-:Y:S02]  /*3af00*/  R2UR UR8, R4.reuse ;  /* 0x00000000040872ca */ /* 0x040fe400000e0000 */
[----:B------:R-:W-:Y:S01]  /*3af10*/  R2UR UR9, R5 ;  /* 0x00000000050972ca */ /* 0x000fe200000e0000 */
[----:B------:R-:W-:Y:S01]  /*3af20*/  ST.E desc[UR4][R2.64+0x64], R49 ;  /* 0x0000643102007985 */ /* 0x000fe2000c101904 */
        /* <DEDUP_REMOVED lines=14> */
[----:B------:R-:W-:Y:S01]  /*3b010*/  ST.E desc[UR6][R2.64+0x68], R50 ;  /* 0x0000683202007985 */ /* 0x000fe2000c101906 */
        /* <DEDUP_REMOVED lines=288> */
[----:B------:R-:W2:Y:S01]  /*3c220*/  LD.E R7, desc[UR28][R2.64] ;  /* 0x0000001c02077980 */ /* 0x000ea2000c101900 */
[----:B------:R-:W-:-:S02]  /*3c230*/  R2UR UR4, R4 ;  /* 0x00000000040472ca */ /* 0x000fc400000e0000 */
[C---:B------:R-:W-:Y:S02]  /*3c240*/  R2UR UR5, R5.reuse ;  /* 0x00000000050572ca */ /* 0x040fe400000e0000 */
[----:B------:R-:W-:Y:S02]  /*3c250*/  R2UR UR6, R4 ;  /* 0x00000000040672ca */ /* 0x000fe400000e0000 */
[----:B------:R-:W-:-:S09]  /*3c260*/  R2UR UR7, R5 ;  /* 0x00000000050772ca */ /* 0x000fd200000e0000 */
[----:B--2---:R2:W-:Y:S04]  /*3c270*/  ST.E desc[UR4][R2.64], R7 ;  /* 0x0000000702007985 */ /* 0x0045e8000c101904 */
[----:B------:R-:W3:Y:S01]  /*3c280*/  LD.E R11, desc[UR6][R2.64+0x4] ;  /* 0x00000406020b7980 */ /* 0x000ee2000c101900 */
[C---:B------:R-:W-:Y:S02]  /*3c290*/  R2UR UR4, R4.reuse ;  /* 0x00000000040472ca */ /* 0x040fe400000e0000 */
[C---:B------:R-:W-:Y:S02]  /*3c2a0*/  R2UR UR5, R5.reuse ;  /* 0x00000000050572ca */ /* 0x040fe400000e0000 */
[----:B------:R-:W-:Y:S02]  /*3c2b0*/  R2UR UR6, R4 ;  /* 0x00000000040672ca */ /* 0x000fe400000e0000 */
[----:B------:R-:W-:-:S09]  /*3c2c0*/  R2UR UR7, R5 ;  /* 0x00000000050772ca */ /* 0x000fd200000e0000 */
[----:B---3--:R3:W-:Y:S04]  /*3c2d0*/  ST.E desc[UR4][R2.64+0x4], R11 ;  /* 0x0000040b02007985 */ /* 0x0087e8000c101904 */
[----:B------:R-:W4:Y:S01]  /*3c2e0*/  LD.E R13, desc[UR6][R2.64+0x8] ;  /* 0x00000806020d7980 */ /* 0x000f22000c101900 */
[C---:B------:R-:W-:Y:S02]  /*3c2f0*/  R2UR UR4, R4.reuse ;  /* 0x00000000040472ca */ /* 0x040fe400000e0000 */
[C---:B------:R-:W-:Y:S02]  /*3c300*/  R2UR UR5, R5.reuse ;  /* 0x00000000050572ca */ /* 0x040fe400000e0000 */
[----:B------:R-:W-:Y:S02]  /*3c310*/  R2UR UR6, R4 ;  /* 0x00000000040672ca */ /* 0x000fe400000e0000 */
[----:B------:R-:W-:-:S09]  /*3c320*/  R2UR UR7, R5 ;  /* 0x00000000050772ca */ /* 0x000fd200000e0000 */
[----:B----4-:R4:W-:Y:S04]  /*3c330*/  ST.E desc[UR4][R2.64+0x8], R13 ;  /* 0x0000080d02007985 */ /* 0x0109e8000c101904 */
[----:B-1----:R-:W5:Y:S01]  /*3c340*/  LD.E R9, desc[UR6][R2.64+0xc] ;  /* 0x00000c0602097980 */ /* 0x002f62000c101900 */
[C---:B------:R-:W-:Y:S02]  /*3c350*/  R2UR UR4, R4.reuse ;  /* 0x00000000040472ca */ /* 0x040fe400000e0000 */
[C---:B------:R-:W-:Y:S02]  /*3c360*/  R2UR UR5, R5.reuse ;  /* 0x00000000050572ca */ /* 0x040fe400000e0000 */
[----:B------:R-:W-:Y:S02]  /*3c370*/  R2UR UR6, R4 ;  /* 0x00000000040672ca */ /* 0x000fe400000e0000 */
[----:B------:R-:W-:-:S09]  /*3c380*/  R2UR UR7, R5 ;  /* 0x00000000050772ca */ /* 0x000fd200000e0000 */
[----:B-----5:R1:W-:Y:S04]  /*3c390*/  ST.E desc[UR4][R2.64+0xc], R9 ;  /* 0x00000c0902007985 */ /* 0x0203e8000c101904 */
[----:B--2---:R-:W2:Y:S01]  /*3c3a0*/  LD.E R7, desc[UR6][R2.64+0x10] ;  /* 0x0000100602077980 */ /* 0x004ea2000c101900 */
[C---:B------:R-:W-:Y:S02]  /*3c3b0*/  R2UR UR4, R4.reuse ;  /* 0x00000000040472ca */ /* 0x040fe400000e0000 */
[C---:B------:R-:W-:Y:S02]  /*3c3c0*/  R2UR UR5, R5.reuse ;  /* 0x00000000050572ca */ /* 0x040fe400000e0000 */
[----:B------:R-:W-:Y:S02]  /*3c3d0*/  R2UR UR6, R4 ;  /* 0x00000000040672ca */ /* 0x000fe400000e0000 */
[----:B------:R-:W-:-:S09]  /*3c3e0*/  R2UR UR7, R5 ;  /* 0x00000000050772ca */ /* 0x000fd200000e0000 */
[----:B--2---:R2:W-:Y:S04]  /*3c3f0*/  ST.E desc[UR4][R2.64+0x10], R7 ;  /* 0x0000100702007985 */ /* 0x0045e8000c101904 */
[----:B---3--:R-:W3:Y:S01]  /*3c400*/  LD.E R11, desc[UR6][R2.64+0x14] ;  /* 0x00001406020b7980 */ /* 0x008ee2000c101900 */
[C---:B------:R-:W-:Y:S02]  /*3c410*/  R2UR UR4, R4.reuse ;  /* 0x00000000040472ca */ /* 0x040fe400000e0000 */
[C---:B------:R-:W-:Y:S02]  /*3c420*/  R2UR UR5, R5.reuse ;  /* 0x00000000050572ca */ /* 0x040fe400000e0000 */
[----:B------:R-:W-:Y:S02]  /*3c430*/  R2UR UR6, R4 ;  /* 0x00000000040672ca */ /* 0x000fe400000e0000 */
[----:B------:R-:W-:-:S09]  /*3c440*/  R2UR UR7, R5 ;  /* 0x00000000050772ca */ /* 0x000fd200000e0000 */
[----:B---3--:R3:W-:Y:S04]  /*3c450*/  ST.E desc[UR4][R2.64+0x14], R11 ;  /* 0x0000140b02007985 */ /* 0x0087e8000c101904 */
[----:B----4-:R-:W4:Y:S01]  /*3c460*/  LD.E R13, desc[UR6][R2.64+0x18] ;  /* 0x00001806020d7980 */ /* 0x010f22000c101900 */
        /* <DEDUP_REMOVED lines=719> */
[----:B----4-:R-:W3:Y:S01]  /*3f160*/  LD.E R13, desc[UR6][R2.64+0x1f8] ;  /* 0x0001f806020d7980 */ /* 0x010ee2000c101900 */
[C---:B------:R-:W-:Y:S02]  /*3f170*/  R2UR UR4, R4.reuse ;  /* 0x00000000040472ca */ /* 0x040fe400000e0000 */
[C---:B------:R-:W-:Y:S02]  /*3f180*/  R2UR UR5, R5.reuse ;  /* 0x00000000050572ca */ /* 0x040fe400000e0000 */
[----:B------:R-:W-:Y:S02]  /*3f190*/  R2UR UR6, R4 ;  /* 0x00000000040672ca */ /* 0x000fe400000e0000 */
[----:B------:R-:W-:-:S02]  /*3f1a0*/  R2UR UR7, R5 ;  /* 0x00000000050772ca */ /* 0x000fc400000e0000 */
[----:B------:R-:W-:-:S07]  /*3f1b0*/  LOP3.LUT P6, RZ, R202, 0x7f, RZ, 0xc0, !PT ;  /* 0x0000007fcaff7812 */ /* 0x000fce00078cc0ff */
[----:B---3--:R2:W-:Y:S04]  /*3f1c0*/  ST.E desc[UR4][R2.64+0x1f8], R13 ;  /* 0x0001f80d02007985 */ /* 0x0085e8000c101904 */
[----:B-1----:R-:W3:Y:S01]  /*3f1d0*/  LD.E R9, desc[UR6][R2.64+0x1fc] ;  /* 0x0001fc0602097980 */ /* 0x002ee2000c101900 */
[----:B------:R-:W-:Y:S02]  /*3f1e0*/  R2UR UR4, R4 ;  /* 0x00000000040472ca */ /* 0x000fe400000e0000 */
[----:B------:R-:W-:-:S13]  /*3f1f0*/  R2UR UR5, R5 ;  /* 0x00000000050572ca */ /* 0x000fda00000e0000 */
[----:B---3--:R2:W-:Y:S01]  /*3f200*/  ST.E desc[UR4][R2.64+0x1fc], R9 ;  /* 0x0001fc0902007985 */ /* 0x0085e2000c101904 */
[----:B------:R-:W-:Y:S05]  /*3f210*/  @P6 BRA `(.L_x_8940) ;  /* 0x0000000000306947 */ /* 0x000fea0003800000 */
[----:B--2---:R-:W2:Y:S04]  /*3f220*/  LDL.64 R2, [R0+0x40] ;  /* 0x0000400000027983 */ /* 0x004ea80000100a00 */
[----:B------:R-:W3:Y:S01]  /*3f230*/  LDL.64 R6, [R0] ;  /* 0x0000000000067983 */ /* 0x000ee20000100a00 */
[C---:B------:R-:W-:Y:S02]  /*3f240*/  R2UR UR4, R4.reuse ;  /* 0x00000000040472ca */ /* 0x040fe400000e0000 */
[C---:B------:R-:W-:Y:S02]  /*3f250*/  R2UR UR5, R5.reuse ;  /* 0x00000000050572ca */ /* 0x040fe400000e0000 */
[----:B------:R-:W-:Y:S02]  /*3f260*/  R2UR UR6, R4 ;  /* 0x00000000040672ca */ /* 0x000fe400000e0000 */
[----:B------:R-:W-:-:S09]  /*3f270*/  R2UR UR7, R5 ;  /* 0x00000000050772ca */ /* 0x000fd200000e0000 */
[----:B--2---:R-:W2:Y:S04]  /*3f280*/  LD.E.64 R2, desc[UR4][R2.64+0x30] ;  /* 0x0000300402027980 */ /* 0x004ea8000c101b00 */
[----:B---3--:R-:W3:Y:S01]  /*3f290*/  LD.E R6, desc[UR6][R6.64] ;  /* 0x0000000606067980 */ /* 0x008ee2000c101900 */
[----:B--2---:R-:W-:-:S05]  /*3f2a0*/  MOV R5, R2 ;  /* 0x0000000200057202 */ /* 0x004fca0000000f00 */
[----:B---3--:R-:W-:-:S05]  /*3f2b0*/  IMAD R4, R6, 0x8, R5 ;  /* 0x0000000806047824 */ /* 0x008fca00078e0205 */
[----:B------:R-:W-:-:S04]  /*3f2c0*/  PRMT R4, RZ, 0x654, R4 ;  /* 0x00000654ff047816 */ /* 0x000fc80000000004 */
[----:B------:R1:W-:Y:S03]  /*3f2d0*/  SYNCS.ARRIVE.TRANS64.RED.A1T0 RZ, [R4+URZ], RZ ;  /* 0x000000ff04ff79a7 */ /* 0x0003e6000810043f */
.L_x_8940:
[----:B--2---:R-:W-:Y:S02]  /*3f2e0*/  IMAD.MOV.U32 R2, RZ, RZ, R205 ;  /* 0x000000ffff027224 */ /* 0x004fe400078e00cd */
[----:B------:R-:W-:-:S04]  /*3f2f0*/  IMAD.MOV.U32 R3, RZ, RZ, 0x0 ;  /* 0x00000000ff037424 */ /* 0x000fc800078e00ff */
[----:B-1----:R-:W-:Y:S05]  /*3f300*/  RET.REL.NODEC R2 `(_ZN7cutlass13device_kernelIN5flash11enable_sm90INS1_16FlashAttnFwdSm90INS1_25CollectiveMainloopFwdSm90ILi2EN4cute5tupleIJNS5_1CILi1EEES8_S8_EEENS6_IJNS7_ILi128EEENS7_ILi96EEENS7_ILi64EEEEEELi256ENS_6half_tEfNS_4arch4Sm90ELb0ELb1ELb0ELb0ELb0ELb0ELb1ELb1ELb0ELb0ELb0ELb0EEENS1_21CollectiveEpilogueFwdINS6_IJSA_NS7_ILi256EEESB_EEES9_SE_SG_Li256ELb0ELb0ELb0ELb0EEENS1_30DynamicPersistentTileSchedulerILi256ELi32ELb0ELb0ELb1EEEEEEEEEvNT_6ParamsE) ;  /* 0xfffffc0c023c7950 */ /* 0x002fea0003c3ffff */
.L_x_8918:
[----:B-1----:R1:W2:Y:S02]  /*3f310*/  SYNCS.PHASECHK.TRANS64.TRYWAIT P0, [R2+URZ], R3 ;  /* 0x00000003020075a7 */ /* 0x0022a4000800017f */
[----:B--2---:R-:W-:Y:S05]  /*3f320*/  @!P0 NANOSLEEP.SYNCS 0x989680 ;  /* 0x009896800000895d */ /* 0x004fea0003900000 */
[----:B------:R-:W2:Y:S02]  /*3f330*/  @!P0 SYNCS.PHASECHK.TRANS64 P0, [R2+URZ], R3 ;  /* 0x00000003020085a7 */ /* 0x000ea4000800007f */
[----:B--2---:R-:W-:Y:S05]  /*3f340*/  @!P0 BRA `(.L_x_8918) ;  /* 0xfffffffc00f08947 */ /* 0x004fea000383ffff */
[----:B------:R-:W-:Y:S05]  /*3f350*/  BRA `(.L_x_8917) ;  /* 0xfffffe4c00f87947 */ /* 0x000fea000383ffff */
.L_x_8925:
[----:B-1----:R1:W2:Y:S02]  /*3f360*/  SYNCS.PHASECHK.TRANS64.TRYWAIT P0, [R8+URZ], R9 ;  /* 0x00000009080075a7 */ /* 0x0022a4000800017f */
[----:B--2---:R-:W-:Y:S05]  /*3f370*/  @!P0 NANOSLEEP.SYNCS 0x989680 ;  /* 0x009896800000895d */ /* 0x004fea0003900000 */
[----:B------:R-:W2:Y:S02]  /*3f380*/  @!P0 SYNCS.PHASECHK.TRANS64 P0, [R8+URZ], R9 ;  /* 0x00000009080085a7 */ /* 0x000ea4000800007f */
[----:B--2---:R-:W-:Y:S05]  /*3f390*/  @!P0 BRA `(.L_x_8925) ;  /* 0xfffffffc00f08947 */ /* 0x004fea000383ffff */
[----:B------:R-:W-:Y:S05]  /*3f3a0*/  BRA `(.L_x_8924) ;  /* 0xfffffe5400cc7947 */ /* 0x000fea000383ffff */
.L_x_8941:
        /* <DEDUP_REMOVED lines=13> */
.L_x_11965:


//--------------------- .text._ZN7cutlass13device_kernelIN5flash11enable_sm90INS1_16FlashAttnFwdSm90INS1_25CollectiveMainloopFwdSm90ILi2EN4cute5tupleIJNS5_1CILi1EEES8_S8_EEENS6_IJNS7_ILi128EEENS7_ILi96EEENS7_ILi64EEEEEELi256ENS_6half_tEfNS_4arch4Sm90ELb0ELb1ELb0ELb1ELb0ELb0ELb0ELb1ELb0ELb0ELb0ELb0EEENS1_21CollectiveEpilogueFwdINS6_IJSA_NS7_ILi256EEESB_EEES9_SE_SG_Li256ELb1ELb0ELb0ELb0EEENS1_36VarlenDynamicPersistentTileSchedulerILi128ELi96ELi256ELi32ELb0ELb0ELb1ELb1ELb0ELb1EEEEEEEEEvNT_6ParamsE --------------------------
	.section	.text._ZN7cutlass13device_kernelIN5flash11enable_sm90INS1_16FlashAttnFwdSm90INS1_25CollectiveMainloopFwdSm90ILi2EN4cute5tupleIJNS5_1CILi1EEES8_S8_EEENS6_IJNS7_ILi128EEENS7_ILi96EEENS7_ILi64EEEEEELi256ENS_6half_tEfNS_4arch4Sm90ELb0ELb1ELb0ELb1ELb0ELb0ELb0ELb1ELb0ELb0ELb0ELb0EEENS1_21CollectiveEpilogueFwdINS6_IJSA_NS7_ILi256EEESB_EEES9_SE_SG_Li256ELb1ELb0ELb0ELb0EEENS1_36VarlenDynamicPersistentTileSchedulerILi128ELi96ELi256ELi32ELb0ELb0ELb1ELb1ELb0ELb1EEEEEEEEEvNT_6ParamsE,"ax",@progbits
	.align	128
.text._ZN7cutlass13device_kernelIN5flash11enable_sm90INS1_16FlashAttnFwdSm90INS1_25CollectiveMainloopFwdSm90ILi2EN4cute5tupleIJNS5_1CILi1EEES8_S8_EEENS6_IJNS7_ILi128EEENS7_ILi96EEENS7_ILi64EEEEEELi256ENS_6half_tEfNS_4arch4Sm90ELb0ELb1ELb0ELb1ELb0ELb0ELb0ELb1ELb0ELb0ELb0ELb0EEENS1_21CollectiveEpilogueFwdINS6_IJSA_NS7_ILi256EEESB_EEES9_SE_SG_Li256ELb1ELb0ELb0ELb0EEENS1_36VarlenDynamicPersistentTileSchedulerILi128ELi96ELi256ELi32ELb0ELb0ELb1ELb1ELb0ELb1EEEEEEEEEvNT_6ParamsE:
        .type           _ZN7cutlass13device_kernelIN5flash11enable_sm90INS1_16FlashAttnFwdSm90INS1_25CollectiveMainloopFwdSm90ILi2EN4cute5tupleIJNS5_1CILi1EEES8_S8_EEENS6_IJNS7_ILi128EEENS7_ILi96EEENS7_ILi64EEEEEELi256ENS_6half_tEfNS_4arch4Sm90ELb0ELb1ELb0ELb1ELb0ELb0ELb0ELb1ELb0ELb0ELb0ELb0EEENS1_21CollectiveEpilogueFwdINS6_IJSA_NS7_ILi256EEESB_EEES9_SE_SG_Li256ELb1ELb0ELb0ELb0EEENS1_36VarlenDynamicPersistentTileSchedulerILi128ELi96ELi256ELi32ELb0ELb0ELb1ELb1ELb0ELb1EEEEEEEEEvNT_6ParamsE,@function
        .size           _ZN7cutlass13device_kernelIN5flash11enable_sm90INS1_16FlashAttnFwdSm90INS1_25CollectiveMainloopFwdSm90ILi2EN4cute5tupleIJNS5_1CILi1EEES8_S8_EEENS6_IJNS7_ILi128EEENS7_ILi96EEENS7_ILi64EEEEEELi256ENS_6half_tEfNS_4arch4Sm90ELb0ELb1ELb0ELb1ELb0ELb0ELb0ELb1ELb0ELb0ELb0ELb0EEENS1_21CollectiveEpilogueFwdINS6_IJSA_NS7_ILi256EEESB_EEES9_SE_SG_Li256ELb1ELb0ELb0ELb0EEENS1_36VarlenDynamicPersistentTileSchedulerILi128ELi96ELi256ELi32ELb0ELb0ELb1ELb1ELb0ELb1EEEEEEEEEvNT_6ParamsE,(.L_x_11967 - _ZN7cutlass13device_kernelIN5flash11enable_sm90INS1_16FlashAttnFwdSm90INS1_25CollectiveMainloopFwdSm90ILi2EN4cute5tupleIJNS5_1CILi1EEES8_S8_EEENS6_IJNS7_ILi128EEENS7_ILi96EEENS7_ILi64EEEEEELi256ENS_6half_tEfNS_4arch4Sm90ELb0ELb1ELb0ELb1ELb0ELb0ELb0ELb1ELb0ELb0ELb0ELb0EEENS1_21CollectiveEpilogueFwdINS6_IJSA_NS7_ILi256EEESB_EEES9_SE_SG_Li256ELb1ELb0ELb0ELb0EEENS1_36VarlenDynamicPersistentTileSchedulerILi128ELi96ELi256ELi32ELb0ELb0ELb1ELb1ELb0ELb1EEEEEEEEEvNT_6ParamsE)
        .other          _ZN7cutlass13device_kernelIN5flash11enable_sm90INS1_16FlashAttnFwdSm90INS1_25CollectiveMainloopFwdSm90ILi2EN4cute5tupleIJNS5_1CILi1EEES8_S8_EEENS6_IJNS7_ILi128EEENS7_ILi96EEENS7_ILi64EEEEEELi256ENS_6half_tEfNS_4arch4Sm90ELb0ELb1ELb0ELb1ELb0ELb0ELb0ELb1ELb0ELb0ELb0ELb0EEENS1_21CollectiveEpilogueFwdINS6_IJSA_NS7_ILi256EEESB_EEES9_SE_SG_Li256ELb1ELb0ELb0ELb0EEENS1_36VarlenDynamicPersistentTileSchedulerILi128ELi96ELi256ELi32ELb0ELb0ELb1ELb1ELb0ELb1EEEEEEEEEvNT_6ParamsE,@"STO_CUDA_ENTRY STV_DEFAULT"
_ZN7cutlass13device_kernelIN5flash11enable_sm90INS1_16FlashAttnFwdSm90INS1_25CollectiveMainloopFwdSm90ILi2EN4cute5tupleIJNS5_1CILi1EEES8_S8_EEENS6_IJNS7_ILi128EEENS7_ILi96EEENS7_ILi64EEEEEELi256ENS_6half_tEfNS_4arch4Sm90ELb0ELb1ELb0ELb1ELb0ELb0ELb0ELb1ELb0ELb0ELb0ELb0EEENS1_21CollectiveEpilogueFwdINS6_IJSA_NS7_ILi256EEESB_EEES9_SE_SG_Li256ELb1ELb0ELb0ELb0EEENS1_36VarlenDynamicPersistentTileSchedulerILi128ELi96ELi256ELi32ELb0ELb0ELb1ELb1ELb0ELb1EEEEEEEEEvNT_6ParamsE:
        /* <DEDUP_REMOVED lines=21> */
.L_x_8943:
[----:B------:R-:W-:Y:S05]  /*0150*/  BSYNC B0 ;  /* 0x0000000000007941 */ /* 0x000fea0003800000 */
.L_x_8942:
        /* <DEDUP_REMOVED lines=41> */
.L_x_8944:
        /* <DEDUP_REMOVED lines=22> */
.L_x_8945:
        /* <DEDUP_REMOVED lines=18> */
.L_x_8946:
        /* <DEDUP_REMOVED lines=22> */
.L_x_8947:
        /* <DEDUP_REMOVED lines=22> */
.L_x_8948:
[----:B------:R-:W-:Y:S01]  /*0930*/  PLOP3.LUT P0, PT, PT, PT, UP0, 0x80, 0x0 ;  /* 0x000000000000781c */ /* 0x000fe20003f0f008 */
[----:B------:R-:W-:Y:S01]  /*0940*/  UMOV UR36, 0x1 ;  /* 0x0000000100247882 */ /* 0x000fe20000000000 */
[----:B------:R-:W-:Y:S01]  /*0950*/  NOP ;  /* 0x0000000000007918 */ /* 0x000fe20000000000 */
[----:B------:R-:W-:Y:S01]  /*0960*/  USEL UR36, UR36, 0x2, !UP0 ;  /* 0x0000000224247887 */ /* 0x000fe2000c000000 */
[----:B------:R-:W-:Y:S01]  /*0970*/  ULDC.64 UR38, c[0x0][0x208] ;  /* 0x0000820000267ab9 */ /* 0x000fe20000000a00 */
[----:B012-4-:R-:W-:Y:S08]  /*0980*/  BAR.SYNC.DEFER_BLOCKING 0x0 ;  /* 0x0000000000007b1d */ /* 0x017ff00000010000 */
[----:B------:R-:W-:Y:S05]  /*0990*/  @!P0 BRA `(.L_x_8949) ;  /* 0x000000ec00f08947 */ /* 0x000fea0003800000 */
.L_x_8950:
        /* <DEDUP_REMOVED lines=8> */
[----:B-1----:R-:W-:Y:S01]  /*0a20*/  ULEA UR4, UR5, UR4, 0x18 ;  /* 0x0000000405047291 */ /* 0x002fe2000f8ec03f */
[----:B0-----:R-:W-:-:S04]  /*0a30*/  SHF.R.U32.HI R0, RZ, 0x7, R0 ;  /* 0x00000007ff007819 */ /* 0x001fc80000011600 */
[----:B------:R-:W-:-:S13]  /*0a40*/  ISETP.NE.AND P0, PT, R0, 0x1, PT ;  /* 0x000000010000780c */ /* 0x000fda0003f05270 */
[----:B------:R-:W-:Y:S08]  /*0a50*/  @!P0 BAR.ARV 0x9, 0x100 ;  /* 0x0244000000008b1d */ /* 0x000ff00000002000 */
[----:B------:R-:W-:Y:S06]  /*0a60*/  BAR.SYNC.DEFER_BLOCKING 0x5, 0x120 ;  /* 0x0144800000007b1d */ /* 0x000fec0000010000 */
        /* <DEDUP_REMOVED lines=8> */
[----:B------:R-:W-:Y:S01]  /*0af0*/  R2UR UR5, R203 ;  /* 0x00000000cb0572ca */ /* 0x000fe200000e0000 */
[----:B------:R-:W-:Y:S01]  /*0b00*/  UMOV UR41, URZ ;  /* 0x0000003f00297c82 */ /* 0x000fe20008000000 */
[----:B------:R-:W-:Y:S01]  /*0b10*/  UMOV UR40, URZ ;  /* 0x0000003f00287c82 */ /* 0x000fe20008000000 */
[----:B------:R-:W-:Y:S01]  /*0b20*/  UMOV UR37, URZ ;  /* 0x0000003f00257c82 */ /* 0x000fe20008000000 */
[----:B0-----:R-:W-:-:S05]  /*0b30*/  VIADD R209, R0, 0xffffff80 ;  /* 0xffffff8000d17836 */ /* 0x001fca0000000000 */
[----:B------:R-:W-:-:S04]  /*0b40*/  SHF.R.S32.HI R0, RZ, 0x1f, R209 ;  /* 0x0000001fff007819 */ /* 0x000fc800000114d1 */
[CC--:B------:R-:W-:Y:S02]  /*0b50*/  LEA.HI R2, R0.reuse, R209.reuse, RZ, 0x7 ;  /* 0x000000d100027211 */ /* 0x0c0fe400078f38ff */
[----:B------:R-:W-:Y:S02]  /*0b60*/  LEA.HI R3, R0, R209, RZ, 0x4 ;  /* 0x000000d100037211 */ /* 0x000fe400078f20ff */
[----:B------:R-:W-:Y:S02]  /*0b70*/  LOP3.LUT R4, R2, 0xffffff80, RZ, 0xc0, !PT ;  /* 0xffffff8002047812 */ /* 0x000fe400078ec0ff */
[----:B------:R-:W-:-:S03]  /*0b80*/  SHF.R.S32.HI R207, RZ, 0x7, R2 ;  /* 0x00000007ffcf7819 */ /* 0x000fc60000011402 */
        /* <DEDUP_REMOVED lines=10> */
[----:B------:R-:W-:-:S04]  /*0c30*/  LEA.HI R4, R4, R5, RZ, 0x3 ;  /* 0x0000000504047211 */ /* 0x000fc800078f18ff */
[----:B------:R-:W-:Y:S02]  /*0c40*/  LOP3.LUT R6, R4, 0xfffffff8, RZ, 0xc0, !PT ;  /* 0xfffffff804067812 */ /* 0x000fe400078ec0ff */
[CC--:B------:R-:W-:Y:S02]  /*0c50*/  LEA.HI R4, R0.reuse, R209.reuse, RZ, 0x5 ;  /* 0x000000d100047211 */ /* 0x0c0fe400078f28ff */
[----:B------:R-:W-:Y:S01]  /*0c60*/  LEA.HI R0, R0, R209, RZ, 0x3 ;  /* 0x000000d100007211 */ /* 0x000fe200078f18ff */
[----:B------:R-:W-:Y:S01]  /*0c70*/  IMAD.IADD R9, R5, 0x1, -R6 ;  /* 0x0000000105097824 */ /* 0x000fe200078e0a06 */
[----:B------:R-:W-:Y:S01]  /*0c80*/  SHF.R.S32.HI R6, RZ, 0x4, R3 ;  /* 0x00000004ff067819 */ /* 0x000fe20000011403 */
[----:B------:R-:W-:Y:S01]  /*0c90*/  IMAD.SHL.U32 R5, R4, 0x20, RZ ;  /* 0x0000002004057824 */ /* 0x000fe200078e00ff */
[C---:B------:R-:W-:Y:S01]  /*0ca0*/  LOP3.LUT R4, R3.reuse, 0x3fffff0, RZ, 0xc0, !PT ;  /* 0x03fffff003047812 */ /* 0x040fe200078ec0ff */
[----:B------:R-:W-:Y:S01]  /*0cb0*/  IMAD R9, R8, 0x10, R9 ;  /* 0x0000001008097824 */ /* 0x000fe200078e0209 */
[----:B------:R-:W-:-:S02]  /*0cc0*/  LEA.HI R3, R3, R6, RZ, 0x1 ;  /* 0x0000000603037211 */ /* 0x000fc400078f08ff */
        /* <DEDUP_REMOVED lines=8> */
[----:B------:R-:W-:Y:S02]  /*0d50*/  IMAD.IADD R2, R209, 0x1, -R2 ;  /* 0x00000001d1027824 */ /* 0x000fe400078e0a02 */
[----:B------:R-:W-:Y:S01]  /*0d60*/  IMAD R208, R3, 0x8, R4 ;  /* 0x0000000803d07824 */ /* 0x000fe200078e0204 */
[----:B------:R-:W-:Y:S01]  /*0d70*/  LOP3.LUT R4, R7, 0x7ffffffc, RZ, 0xc0, !PT ;  /* 0x7ffffffc07047812 */ /* 0x000fe200078ec0ff */
[----:B------:R-:W-:-:S04]  /*0d80*/  IMAD.SHL.U32 R19, R2, 0x8, RZ ;  /* 0x0000000802137824 */ /* 0x000fc800078e00ff */
[----:B------:R-:W-:-:S04]  /*0d90*/  IMAD.IADD R4, R205, 0x1, -R4 ;  /* 0x00000001cd047824 */ /* 0x000fc800078e0a04 */
[----:B------:R-:W-:-:S07]  /*0da0*/  IMAD.SHL.U32 R16, R4, 0x2, RZ ;  /* 0x0000000204107824 */ /* 0x000fce00078e00ff */
.L_x_9050:
[----:B------:R-:W-:Y:S01]  /*0db0*/  ULDC.64 UR8, c[0x0][0xa28] ;  /* 0x00028a0000087ab9 */ /* 0x000fe20000000a00 */
[----:B0-----:R-:W0:Y:S01]  /*0dc0*/  LDC R18, c[0x0][0x288] ;  /* 0x0000a200ff127b82 */ /* 0x001e220000000800 */
[----:B------:R-:W-:Y:S01]  /*0dd0*/  UISETP.NE.U32.AND UP0, UPT, UR8, URZ, UPT ;  /* 0x0000003f0800728c */ /* 0x000fe2000bf05070 */
[----:B---3-5:R-:W-:-:S03]  /*0de0*/  IMAD.MOV.U32 R8, RZ, RZ, RZ ;  /* 0x000000ffff087224 */ /* 0x028fc600078e00ff */
[----:B------:R-:W-:-:S03]  /*0df0*/  UISETP.NE.AND.EX UP0, UPT, UR9, URZ, UPT, UP0 ;  /* 0x0000003f0900728c */ /* 0x000fc6000bf05300 */
[----:B------:R-:W-:Y:S01]  /*0e00*/  ULDC.64 UR8, c[0x0][0xa18] ;  /* 0x0002860000087ab9 */ /* 0x000fe20000000a00 */
[----:B-12-4-:R-:W1:Y:S01]  /*0e10*/  LDC.64 R10, c[0x0][0x3f8] ;  /* 0x0000fe00ff0a7b82 */ /* 0x016e620000000a00 */
[----:B------:R-:W-:Y:S01]  /*0e20*/  UISETP.NE.U32.AND UP1, UPT, UR8, URZ, UPT ;  /* 0x0000003f0800728c */ /* 0x000fe2000bf25070 */
[----:B------:R-:W-:-:S03]  /*0e30*/  PLOP3.LUT P0, PT, PT, PT, UP0, 0x80, 0x0 ;  /* 0x000000000000781c */ /* 0x000fc60003f0f008 */
[----:B------:R-:W-:-:S03]  /*0e40*/  UISETP.NE.AND.EX UP1, UPT, UR9, URZ, UPT, UP1 ;  /* 0x0000003f0900728c */ /* 0x000fc6000bf25310 */
[----:B------:R-:W-:Y:S01]  /*0e50*/  @UP0 ULDC.64 UR8, c[0x0][0xa28] ;  /* 0x00028a0000080ab9 */ /* 0x000fe20000000a00 */
[----:B------:R-:W2:Y:S01]  /*0e60*/  LDC R0, c[0x0][0x404] ;  /* 0x00010100ff007b82 */ /* 0x000ea20000000800 */
[----:B------:R-:W-:Y:S01]  /*0e70*/  @UP0 UIMAD.WIDE UR8, UR5, 0x4, UR8 ;  /* 0x00000004050808a5 */ /* 0x000fe2000f8e0208 */
[----:B------:R-:W-:-:S05]  /*0e80*/  PLOP3.LUT P2, PT, PT, PT, UP1, 0x80, 0x0 ;  /* 0x000000000000781c */ /* 0x000fca0003f4f018 */
[----:B------:R-:W-:Y:S01]  /*0e90*/  @UP1 ULDC.64 UR10, c[0x0][0xa18] ;  /* 0x00028600000a1ab9 */ /* 0x000fe20000000a00 */
[----:B------:R-:W-:Y:S01]  /*0ea0*/  IMAD.U32 R4, RZ, RZ, UR8 ;  /* 0x00000008ff047e24 */ /* 0x000fe2000f8e00ff */
[----:B------:R-:W3:Y:S01]  /*0eb0*/  LDC R17, c[0x0][0x2e0] ;  /* 0x0000b800ff117b82 */ /* 0x000ee20000000800 */
[----:B------:R-:W-:Y:S01]  /*0ec0*/  IMAD.U32 R5, RZ, RZ, UR9 ;  /* 0x00000009ff057e24 */ /* 0x000fe2000f8e00ff */
[----:B------:R-:W-:-:S04]  /*0ed0*/  @UP1 UIMAD.WIDE UR8, UR5, 0x4, UR10 ;  /* 0x00000004050818a5 */ /* 0x000fc8000f8e020a */
[----:B------:R4:W5:Y:S02]  /*0ee0*/  @P0 LDG.E R8, desc[UR38][R4.64] ;  /* 0x0000002604080981 */ /* 0x000964000c1e1900 */
[----:B------:R-:W-:Y:S02]  /*0ef0*/  IMAD.U32 R6, RZ, RZ, UR8 ;  /* 0x00000008ff067e24 */ /* 0x000fe4000f8e00ff */
[----:B------:R-:W-:Y:S01]  /*0f00*/  IMAD.U32 R7, RZ, RZ, UR9 ;  /* 0x00000009ff077e24 */ /* 0x000fe2000f8e00ff */
[----:B------:R-:W-:-:S04]  /*0f10*/  ULDC.64 UR8, c[0x0][0xa20] ;  /* 0x0002880000087ab9 */ /* 0x000fc80000000a00 */
[----:B0-----:R4:W5:Y:S01]  /*0f20*/  @P2 LDG.E R18, desc[UR38][R6.64] ;  /* 0x0000002606122981 */ /* 0x001962000c1e1900 */
[----:B-1----:R-:W-:Y:S01]  /*0f30*/  ISETP.NE.U32.AND P0, PT, R10, RZ, PT ;  /* 0x000000ff0a00720c */ /* 0x002fe20003f05070 */
[----:B------:R-:W-:Y:S01]  /*0f40*/  UMOV UR44, UR6 ;  /* 0x00000006002c7c82 */ /* 0x000fe20008000000 */
[----:B------:R-:W-:Y:S02]  /*0f50*/  ISETP.NE.U32.AND P1, PT, RZ, UR8, PT ;  /* 0x00000008ff007c0c */ /* 0x000fe4000bf25070 */
[----:B------:R-:W-:Y:S02]  /*0f60*/  ISETP.NE.AND.EX P0, PT, R11, RZ, PT, P0 ;  /* 0x000000ff0b00720c */ /* 0x000fe40003f05300 */
[----:B------:R-:W-:Y:S02]  /*0f70*/  ISETP.NE.AND.EX P1, PT, RZ, UR9, PT, P1 ;  /* 0x00000009ff007c0c */ /* 0x000fe4000bf25310 */
[----:B--2---:R-:W-:Y:S01]  /*0f80*/  SEL R0, R0, 0x1, P0 ;  /* 0x0000000100007807 */ /* 0x004fe20000000000 */
[----:B----4-:R-:W-:Y:S10]  /*0f90*/  @P2 BRA `(.L_x_8951) ;  /* 0x00000000002c2947 */ /* 0x010ff40003800000 */
        /* <DEDUP_REMOVED lines=8> */
[----:B-----5:R-:W2:Y:S04]  /*1020*/  LDG.E R18, desc[UR38][R4.64] ;  /* 0x0000002604127981 */ /* 0x020ea8000c1e1900 */
[----:B------:R-:W2:Y:S02]  /*1030*/  LDG.E R3, desc[UR38][R4.64+0x4] ;  /* 0x0000042604037981 */ /* 0x000ea4000c1e1900 */
[----:B--2---:R-:W-:-:S07]  /*1040*/  IMAD.IADD R18, R3, 0x1, -R18 ;  /* 0x0000000103127824 */ /* 0x004fce00078e0a12 */
.L_x_8951:
[----:B------:R-:W-:Y:S01]  /*1050*/  UMOV UR43, UR5 ;  /* 0x00000005002b7c82 */ /* 0x000fe20008000000 */
[----:B---3--:R-:W-:Y:S02]  /*1060*/  IMAD R17, R0, R17, RZ ;  /* 0x0000001100117224 */ /* 0x008fe400078e02ff */
[----:B------:R-:W-:Y:S01]  /*1070*/  IMAD.MOV.U32 R204, RZ, RZ, R201 ;  /* 0x000000ffffcc7224 */ /* 0x000fe200078e00c9 */
[----:B------:R-:W-:Y:S06]  /*1080*/  @!P1 BRA `(.L_x_8952) ;  /* 0x0000000000189947 */ /* 0x000fec0003800000 */
[----:B------:R-:W-:Y:S02]  /*1090*/  ULDC.64 UR6, c[0x0][0xa20] ;  /* 0x0002880000067ab9 */ /* 0x000fe40000000a00 */
[----:B------:R-:W-:-:S06]  /*10a0*/  UIMAD.WIDE UR4, UR5, 0x4, UR6 ;  /* 0x00000004050478a5 */ /* 0x000fcc000f8e0206 */
[----:B------:R-:W-:Y:S02]  /*10b0*/  IMAD.U32 R4, RZ, RZ, UR4 ;  /* 0x00000004ff047e24 */ /* 0x000fe4000f8e00ff */
[----:B------:R-:W-:-:S05]  /*10c0*/  IMAD.U32 R5, RZ, RZ, UR5 ;  /* 0x00000005ff057e24 */ /* 0x000fca000f8e00ff */
[----:B------:R0:W5:Y:S01]  /*10d0*/  LDG.E R17, desc[UR38][R4.64] ;  /* 0x0000002604117981 */ /* 0x000162000c1e1900 */
[----:B------:R-:W-:Y:S05]  /*10e0*/  BRA `(.L_x_8953) ;  /* 0x00000000002c7947 */ /* 0x000fea0003800000 */
.L_x_8952:
        /* <DEDUP_REMOVED lines=9> */
[----:B------:R-:W2:Y:S02]  /*1180*/  LDG.E R0, desc[UR38][R4.64+0x4] ;  /* 0x0000042604007981 */ /* 0x000ea4000c1e1900 */
[----:B--2---:R-:W-:-:S07]  /*1190*/  IMAD.IADD R17, R0, 0x1, -R17 ;  /* 0x0000000100117824 */ /* 0x004fce00078e0a11 */
.L_x_8953:
[----:B------:R-:W1:Y:S01]  /*11a0*/  LDC.64 R6, c[0x0][0x9e0] ;  /* 0x00027800ff067b82 */ /* 0x000e620000000a00 */
[----:B-----5:R-:W-:Y:S01]  /*11b0*/  IMAD.IADD R17, R17, 0x1, -R8 ;  /* 0x0000000111117824 */ /* 0x020fe200078e0a08 */
[----:B------:R-:W-:-:S04]  /*11c0*/  LEA R0, R201, 0x80, 0x7 ;  /* 0x00000080c9007811 */ /* 0x000fc800078e38ff */
[----:B------:R-:W-:Y:S02]  /*11d0*/  IADD3 R9, R17, R0, -R18 ;  /* 0x0000000011097210 */ /* 0x000fe40007ffe812 */
        /* <DEDUP_REMOVED lines=8> */
[----:B0-----:R-:W0:Y:S02]  /*1260*/  @P0 LDC.64 R4, c[0x0][0x9e8] ;  /* 0x00027a00ff040b82 */ /* 0x001e240000000a00 */
[----:B0-----:R-:W-:-:S05]  /*1270*/  @P0 IMAD.HI.U32 R4, R3, R4, RZ ;  /* 0x0000000403040227 */ /* 0x001fca00078e00ff */
[----:B------:R-:W-:-:S04]  /*1280*/  @P0 SHF.R.U32.HI R3, RZ, R5, R4 ;  /* 0x00000005ff030219 */ /* 0x000fc80000011604 */
[----:B------:R-:W-:Y:S01]  /*1290*/  LOP3.LUT R3, RZ, R3, RZ, 0x33, !PT ;  /* 0x00000003ff037212 */ /* 0x000fe200078e33ff */
[----:B------:R-:W-:Y:S06]  /*12a0*/  BRA `(.L_x_8956) ;  /* 0x0000000000107947 */ /* 0x000fec0003800000 */
.L_x_8955:
[----:B------:R-:W-:-:S13]  /*12b0*/  ISETP.NE.AND P0, PT, R7, 0x1, PT ;  /* 0x000000010700780c */ /* 0x000fda0003f05270 */
[----:B0-----:R-:W0:Y:S02]  /*12c0*/  @P0 LDC.64 R4, c[0x0][0x9e8] ;  /* 0x00027a00ff040b82 */ /* 0x001e240000000a00 */
[----:B0-----:R-:W-:-:S05]  /*12d0*/  @P0 IMAD.HI.U32 R4, R3, R4, RZ ;  /* 0x0000000403040227 */ /* 0x001fca00078e00ff */
[----:B------:R-:W-:-:S07]  /*12e0*/  @P0 SHF.R.U32.HI R3, RZ, R5, R4 ;  /* 0x00000005ff030219 */ /* 0x000fce0000011604 */
.L_x_8956:
[----:B------:R-:W-:-:S05]  /*12f0*/  IMAD R3, R3, R7, R7 ;  /* 0x0000000703037224 */ /* 0x000fca00078e0207 */
[----:B------:R-:W-:-:S07]  /*1300*/  VIMNMX R0, R0, R3, PT ;  /* 0x0000000300007248 */ /* 0x000fce0003fe0100 */
.L_x_8954:
[----:B------:R-:W-:Y:S01]  /*1310*/  VIADD R3, R0, 0x5f ;  /* 0x0000005f00037836 */ /* 0x000fe20000000000 */
[----:B------:R-:W-:Y:S01]  /*1320*/  ULDC UR4, c[0x0][0x9dc] ;  /* 0x0002770000047ab9 */ /* 0x000fe20000000800 */
[----:B0-----:R-:W-:Y:S02]  /*1330*/  IMAD R4, R201, 0x80, -R18 ;  /* 0x00000080c9047824 */ /* 0x001fe400078e0a12 */
[C---:B------:R-:W-:Y:S02]  /*1340*/  VIADD R0, R17.reuse, 0x5f ;  /* 0x0000005f11007836 */ /* 0x040fe40000000000 */
[----:B------:R-:W-:Y:S02]  /*1350*/  IMAD.IADD R6, R17, 0x1, R4 ;  /* 0x0000000111067824 */ /* 0x000fe400078e0204 */
        /* <DEDUP_REMOVED lines=19> */
.L_x_8958:
[----:B------:R-:W-:-:S13]  /*1490*/  ISETP.NE.AND P0, PT, R7, 0x1, PT ;  /* 0x000000010700780c */ /* 0x000fda0003f05270 */
[----:B------:R-:W0:Y:S02]  /*14a0*/  @P0 LDC.64 R4, c[0x0][0x9e8] ;  /* 0x00027a00ff040b82 */ /* 0x000e240000000a00 */
[----:B0-----:R-:W-:-:S05]  /*14b0*/  @P0 IMAD.HI.U32 R0, R6, R4, RZ ;  /* 0x0000000406000227 */ /* 0x001fca00078e00ff */
[----:B------:R-:W-:-:S07]  /*14c0*/  @P0 SHF.R.U32.HI R6, RZ, R5, R0 ;  /* 0x00000005ff060219 */ /* 0x000fce0000011600 */
.L_x_8959:
[----:B------:R-:W-:-:S05]  /*14d0*/  IMAD R6, R6, R7, RZ ;  /* 0x0000000706067224 */ /* 0x000fca00078e02ff */
[----:B------:R-:W-:-:S13]  /*14e0*/  R2UR UR5, R6 ;  /* 0x00000000060572ca */ /* 0x000fda00000e0000 */
[----:B------:R-:W-:-:S04]  /*14f0*/  UISETP.LT.AND UP0, UPT, UR4, UR5, UPT ;  /* 0x000000050400728c */ /* 0x000fc8000bf01270 */
[----:B------:R-:W-:-:S12]  /*1500*/  USEL UR4, UR4, UR5, !UP0 ;  /* 0x0000000504047287 */ /* 0x000fd8000c000000 */
.L_x_8957:
[----:B------:R-:W-:Y:S01]  /*1510*/  UIMAD.WIDE UR4, UR4, 0x2aaaaaab, URZ ;  /* 0x2aaaaaab040478a5 */ /* 0x000fe2000f8e023f */
[----:B------:R-:W-:Y:S02]  /*1520*/  PLOP3.LUT P0, PT, PT, PT, PT, 0x80, 0x0 ;  /* 0x000000000000781c */ /* 0x000fe40003f0f070 */
[----:B------:R-:W-:Y:S02]  /*1530*/  CS2R R44, SRZ ;  /* 0x00000000002c7805 */ /* 0x000fe4000001ff00 */
[----:B------:R-:W-:Y:S01]  /*1540*/  CS2R R150, SRZ ;  /* 0x0000000000967805 */ /* 0x000fe2000001ff00 */
        /* <DEDUP_REMOVED lines=67> */
[----:B------:R-:W-:Y:S01]  /*1980*/  CS2R R4, SRZ ;  /* 0x0000000000047805 */ /* 0x000fe2000001ff00 */
[----:B------:R-:W-:Y:S02]  /*1990*/  IMAD.MOV.U32 R7, RZ, RZ, RZ ;  /* 0x000000ffff077224 */ /* 0x000fe400078e00ff */
        /* <DEDUP_REMOVED lines=34> */
.L_x_8961:
[----:B------:R-:W0:Y:S01]  /*1bc0*/  S2R R0, SR_CgaCtaId ;  /* 0x0000000000007919 */ /* 0x000e220000008800 */
[----:B------:R-:W-:Y:S01]  /*1bd0*/  ULEA.HI UR4, UR41, UR41, URZ, 0x1 ;  /* 0x0000002929047291 */ /* 0x000fe2000f8f083f */
[----:B------:R-:W-:Y:S01]  /*1be0*/  MOV R9, 0x400 ;  /* 0x0000040000097802 */ /* 0x000fe20000000f00 */
[----:B------:R-:W1:Y:S02]  /*1bf0*/  S2R R20, SR_TID.X ;  /* 0x0000000000147919 */ /* 0x000e640000002100 */
        /* <DEDUP_REMOVED lines=9> */
.L_x_9144:
[----:B0-----:R-:W-:Y:S01]  /*1c90*/  IMAD.U32 R0, RZ, RZ, UR45 ;  /* 0x0000002dff007e24 */ /* 0x001fe2000f8e00ff */
[----:B------:R-:W-:Y:S05]  /*1ca0*/  WARPSYNC.ALL ;  /* 0x0000000000007948 */ /* 0x000fea0003800000 */
[----:B------:R0:W-:Y:S01]  /*1cb0*/  BAR.SYNC.DEFER_BLOCKING R10, 0x100 ;  /* 0x0004000a0000751d */ /* 0x0001e20000010000 */
[----:B------:R-:W-:-:S13]  /*1cc0*/  ISETP.NE.AND P0, PT, R0, 0x3, PT ;  /* 0x000000030000780c */ /* 0x000fda0003f05270 */
[----:B0-----:R-:W-:Y:S05]  /*1cd0*/  @!P0 BRA `(.L_x_8963) ;  /* 0x0000000000048947 */ /* 0x001fea0003800000 */
[----:B------:R-:W-:Y:S01]  /*1ce0*/  BPT.TRAP 0x1 ;  /* 0x000000040000795c */ /* 0x000fe20000300000 */
.L_x_8963:
[----:B------:R-:W-:Y:S02]  /*1cf0*/  IMAD.U32 R12, RZ, RZ, UR40 ;  /* 0x00000028ff0c7e24 */ /* 0x000fe4000f8e00ff */
[----:B------:R-:W-:-:S03]  /*1d00*/  IMAD.U32 R0, RZ, RZ, UR37 ;  /* 0x00000025ff007e24 */ /* 0x000fc6000f8e00ff */
[----:B------:R-:W-:Y:S01]  /*1d10*/  SHF.L.U32 R12, R12, 0x1f, RZ ;  /* 0x0000001f0c0c7819 */ /* 0x000fe200000006ff */
[----:B------:R-:W-:-:S04]  /*1d20*/  IMAD R7, R0, 0x8, R9 ;  /* 0x0000000800077824 */ /* 0x000fc800078e0209 */
[----:B------:R0:W1:Y:S01]  /*1d30*/  SYNCS.PHASECHK.TRANS64.TRYWAIT P1, [R7+URZ+0x22830], R12 ;  /* 0x0228300c070075a7 */ /* 0x000062000802017f */
[----:B------:R-:W-:Y:S05]  /*1d40*/  @!P0 BRA `(.L_x_8964) ;  /* 0x0000000000048947 */ /* 0x000fea0003800000 */
[----:B------:R-:W-:Y:S01]  /*1d50*/  BPT.TRAP 0x1 ;  /* 0x000000040000795c */ /* 0x000fe20000300000 */
.L_x_8964:
[----:B-1----:R-:W-:Y:S05]  /*1d60*/  @P1 BRA `(.L_x_8965) ;  /* 0x0000000000081947 */ /* 0x002fea0003800000 */
[----:B------:R-:W1:Y:S02]  /*1d70*/  SYNCS.PHASECHK.TRANS64.TRYWAIT P1, [R7+URZ+0x22830], R12 ;  /* 0x0228300c070075a7 */ /* 0x000e64000802017f */
[----:B-1----:R-:W-:Y:S05]  /*1d80*/  @!P1 BRA `(.L_x_8966) ;  /* 0x0000012800b49947 */ /* 0x002fea0003800000 */
.L_x_8965:
[----:B------:R-:W-:Y:S01]  /*1d90*/  R2UR UR4, R9 ;  /* 0x00000000090472ca */ /* 0x000fe200000e0000 */
[----:B------:R-:W-:Y:S01]  /*1da0*/  ULOP3.LUT UR20, UR46, 0x10000, URZ, 0xfc, !UPT ;  /* 0x000100002e147892 */ /* 0x000fe2000f8efc3f */
[----:B------:R-:W-:Y:S01]  /*1db0*/  WARPGROUP.ARRIVE ;  /* 0x00000000000079c5 */ /* 0x000fe20000000000 */
[----:B------:R-:W-:Y:S01]  /*1dc0*/  UMOV UR21, 0x40000040 ;  /* 0x4000004000157882 */ /* 0x000fe20000000000 */
[----:B------:R-:W-:Y:S01]  /*1dd0*/  UMOV UR23, 0x40000040 ;  /* 0x4000004000177882 */ /* 0x000fe20000000000 */
[----:B------:R-:W-:-:S03]  /*1de0*/  UIADD3 UR8, UR20, 0x2, URZ ;  /* 0x0000000214087890 */ /* 0x000fc6000fffe03f */
[----:B------:R-:W2:Y:S01]  /*1df0*/  S2R R0, SR_TID.X ;  /* 0x0000000000007919 */ /* 0x000ea20000002100 */
[----:B------:R-:W-:Y:S01]  /*1e00*/  UMOV UR9, 0x40000040 ;  /* 0x4000004000097882 */ /* 0x000fe20000000000 */
[----:B------:R-:W-:Y:S01]  /*1e10*/  UMOV UR11, 0x40000040 ;  /* 0x40000040000b7882 */ /* 0x000fe20000000000 */
[----:B------:R-:W-:Y:S01]  /*1e20*/  UIADD3 UR12, UR20, 0x4, URZ ;  /* 0x00000004140c7890 */ /* 0x000fe2000fffe03f */
[----:B------:R-:W-:Y:S01]  /*1e30*/  IMAD.MOV.U32 R3, RZ, RZ, -0x60 ;  /* 0xffffffa0ff037424 */ /* 0x000fe200078e00ff */
[----:B------:R-:W-:Y:S01]  /*1e40*/  UMOV UR13, 0x40000040 ;  /* 0x40000040000d7882 */ /* 0x000fe20000000000 */
[----:B------:R-:W-:Y:S01]  /*1e50*/  UMOV UR15, 0x40000040 ;  /* 0x40000040000f7882 */ /* 0x000fe20000000000 */
[----:B------:R-:W-:Y:S01]  /*1e60*/  UIADD3 UR4, UR4, 0x1c400, URZ ;  /* 0x0001c40004047890 */ /* 0x000fe2000fffe03f */
[----:B------:R-:W-:Y:S01]  /*1e70*/  IMAD R8, R176, R3, 0x60 ;  /* 0x00000060b0087424 */ /* 0x000fe200078e0203 */
[----:B------:R-:W-:Y:S01]  /*1e80*/  UIADD3 UR16, UR20, 0x6, URZ ;  /* 0x0000000614107890 */ /* 0x000fe2000fffe03f */
[----:B------:R-:W-:Y:S01]  /*1e90*/  LOP3.LUT R2, R2, 0xfff7ffff, RZ, 0xc0, !PT ;  /* 0xfff7ffff02027812 */ /* 0x000fe200078ec0ff */
[----:B------:R-:W-:Y:S01]  /*1ea0*/  USHF.R.U32.HI UR4, URZ, 0x4, UR4 ;  /* 0x000000043f047899 */ /* 0x000fe20008011604 */
[----:B------:R-:W-:Y:S01]  /*1eb0*/  IMAD.IADD R5, R17, 0x1, R8 ;  /* 0x0000000111057824 */ /* 0x000fe200078e0208 */
[----:B------:R-:W-:Y:S01]  /*1ec0*/  UMOV UR17, 0x40000040 ;  /* 0x4000004000117882 */ /* 0x000fe20000000000 */
[----:B------:R-:W-:Y:S01]  /*1ed0*/  UMOV UR19, 0x40000040 ;  /* 0x4000004000137882 */ /* 0x000fe20000000000 */
[----:B------:R-:W-:Y:S01]  /*1ee0*/  ULOP3.LUT UR4, UR4, 0x3fff, URZ, 0xc0, !UPT ;  /* 0x00003fff04047892 */ /* 0x000fe2000f8ec03f */
[--C-:B------:R-:W-:Y:S01]  /*1ef0*/  IMAD.IADD R11, R5, 0x1, -R16.reuse ;  /* 0x00000001050b7824 */ /* 0x100fe200078e0a10 */
[----:B------:R-:W-:Y:S01]  /*1f00*/  IADD3 R3, -R18, 0x1, R5 ;  /* 0x0000000112037810 */ /* 0x000fe20007ffe105 */
[----:B------:R-:W-:Y:S01]  /*1f10*/  ULDC UR7, c[0x0][0x9dc] ;  /* 0x0002770000077ab9 */ /* 0x000fe20000000800 */
[----:B------:R-:W-:Y:S01]  /*1f20*/  ULOP3.LUT UR4, UR4, 0x10000, URZ, 0xfc, !UPT ;  /* 0x0001000004047892 */ /* 0x000fe2000f8efc3f */
[----:B------:R-:W-:Y:S01]  /*1f30*/  IMAD.IADD R13, R8, 0x1, -R16 ;  /* 0x00000001080d7824 */ /* 0x000fe200078e0a10 */
[----:B------:R-:W-:-:S02]  /*1f40*/  ULOP3.LUT UR5, URZ, UR7, URZ, 0x33, !UPT ;  /* 0x000000073f057292 */ /* 0x000fc4000f8e333f */
[----:B------:R-:W-:-:S04]  /*1f50*/  UIMAD UR22, UR37, 0x300, UR4 ;  /* 0x00000300251678a4 */ /* 0x000fc8000f8e0204 */
[----:B------:R-:W-:Y:S02]  /*1f60*/  UIADD3 UR10, UR22, 0x2, URZ ;  /* 0x00000002160a7890 */ /* 0x000fe4000fffe03f */
[----:B------:R-:W-:Y:S02]  /*1f70*/  UIADD3 UR14, UR22, 0x4, URZ ;  /* 0x00000004160e7890 */ /* 0x000fe4000fffe03f */
[----:B------:R-:W-:Y:S02]  /*1f80*/  UIADD3 UR18, UR22, 0x6, URZ ;  /* 0x0000000616127890 */ /* 0x000fe4000fffe03f */
[----:B------:R-:W-:Y:S01]  /*1f90*/  HGMMA.64x96x16.F32 R24, gdesc[UR20], RZ, !UPT, gsb0 ;  /* 0x01600000141879f0 */ /* 0x000fe2000c0008ff */
[----:B--2---:R-:W-:Y:S02]  /*1fa0*/  LOP3.LUT P1, RZ, R0, 0x7f, RZ, 0xc0, !PT ;  /* 0x0000007f00ff7812 */ /* 0x004fe4000782c0ff */
[----:B------:R-:W-:-:S04]  /*1fb0*/  SHF.R.U32.HI R4, RZ, 0x7, R0 ;  /* 0x00000007ff047819 */ /* 0x000fc80000011600 */
[----:B------:R-:W-:-:S07]  /*1fc0*/  IADD3 R6, -R4, 0xb, RZ ;  /* 0x0000000b04067810 */ /* 0x000fce0007ffe1ff */
[----:B------:R-:W-:Y:S01]  /*1fd0*/  @!P1 VIADD R0, R7, 0x22840 ;  /* 0x0002284007009836 */ /* 0x000fe20000000000 */
[----:B------:R-:W-:-:S04]  /*1fe0*/  @P1 LOP3.LUT R2, R2, 0x80000, RZ, 0xfc, !PT ;  /* 0x0008000002021812 */ /* 0x000fc800078efcff */
[----:B------:R-:W-:Y:S01]  /*1ff0*/  @!P1 PRMT R0, RZ, 0x654, R0 ;  /* 0x00000654ff009816 */ /* 0x000fe20000000000 */
        /* <DEDUP_REMOVED lines=9> */
[----:B------:R-:W-:-:S06]  /*2090*/  WARPGROUP.ARRIVE ;  /* 0x00000000000079c5 */ /* 0x000fcc0000000000 */
[----:B------:R-:W-:Y:S03]  /*20a0*/  HGMMA.64x96x16.F32 R24, gdesc[UR16], R24, gsb0 ;  /* 0x01600000101879f0 */ /* 0x000fe60008000818 */
[----:B------:R-:W-:Y:S02]  /*20b0*/  WARPGROUP.DEPBAR.LE gsb0, 0x0 ;  /* 0x00008000000079c5 */ /* 0x000fe40000010000 */
[----:B------:R2:W-:Y:S06]  /*20c0*/  BAR.ARV R6, 0x100 ;  /* 0x000400060000751d */ /* 0x0005ec0000002000 */
[----:B------:R3:W-:Y:S01]  /*20d0*/  @!P1 SYNCS.ARRIVE.TRANS64.RED.A1T0 RZ, [R0+URZ], RZ ;  /* 0x000000ff00ff99a7 */ /* 0x0007e2000810043f */
[----:B------:R-:W-:Y:S01]  /*20e0*/  PLOP3.LUT P1, PT, PT, PT, UP0, 0x40, 0x0 ;  /* 0x000000000000781c */ /* 0x000fe20003f2e808 */
[----:B---3--:R-:W-:-:S02]  /*20f0*/  IMAD.IADD R0, R3, 0x1, -R16 ;  /* 0x0000000103007824 */ /* 0x008fc400078e0a10 */
[----:B------:R-:W-:Y:S02]  /*2100*/  IMAD R3, R201, 0x80, R206 ;  /* 0x00000080c9037824 */ /* 0x000fe400078e02ce */
[C---:B------:R-:W-:Y:S02]  /*2110*/  VIADD R14, R0.reuse, UR14 ;  /* 0x0000000e000e7c36 */ /* 0x040fe40008000000 */
[----:B------:R-:W-:-:S03]  /*2120*/  VIADD R20, R0, UR5 ;  /* 0x0000000500147c36 */ /* 0x000fc60008000000 */
[----:B------:R-:W-:Y:S01]  /*2130*/  VIADDMNMX R0, R3, R14, R11, PT ;  /* 0x0000000e03007246 */ /* 0x000fe2000380010b */
[----:B------:R-:W-:Y:S02]  /*2140*/  IMAD.IADD R4, R20, 0x1, R3 ;  /* 0x0000000114047824 */ /* 0x000fe400078e0203 */
[----:B--2---:R-:W-:Y:S05]  /*2150*/  @P1 BRA `(.L_x_8967) ;  /* 0x0000000000541947 */ /* 0x004fea0003800000 */
        /* <DEDUP_REMOVED lines=12> */
.L_x_8969:
[----:B------:R-:W-:-:S06]  /*2220*/  UISETP.NE.AND UP1, UPT, UR15, 0x1, UPT ;  /* 0x000000010f00788c */ /* 0x000fcc000bf25270 */
[----:B------:R-:W-:-:S05]  /*2230*/  PLOP3.LUT P1, PT, PT, PT, UP1, 0x80, 0x0 ;  /* 0x000000000000781c */ /* 0x000fca0003f2f018 */
[----:B------:R-:W-:-:S08]  /*2240*/  @UP1 ULDC.64 UR10, c[0x0][0x9e8] ;  /* 0x00027a00000a1ab9 */ /* 0x000fd00000000a00 */
[----:B------:R-:W-:-:S05]  /*2250*/  @P1 IMAD.HI.U32 R15, R5, UR10, RZ ;  /* 0x0000000a050f1c27 */ /* 0x000fca000f8e00ff */
[----:B------:R-:W-:-:S07]  /*2260*/  @P1 SHF.R.U32.HI R5, RZ, UR11, R15 ;  /* 0x0000000bff051c19 */ /* 0x000fce000801160f */
.L_x_8970:
[----:B------:R-:W-:Y:S05]  /*2270*/  BSYNC B0 ;  /* 0x0000000000007941 */ /* 0x000fea0003800000 */
.L_x_8968:
[----:B------:R-:W-:-:S05]  /*2280*/  IMAD R5, R5, UR15, R13 ;  /* 0x0000000f05057c24 */ /* 0x000fca000f8e020d */
[----:B------:R-:W-:Y:S02]  /*2290*/  VIMNMX R4, R4, R5, !PT ;  /* 0x0000000504047248 */ /* 0x000fe40007fe0100 */
[----:B------:R-:W-:-:S07]  /*22a0*/  VIADDMNMX R0, R5, UR15, R0, PT ;  /* 0x0000000f05007c46 */ /* 0x000fce000b800100 */
.L_x_8967:
        /* <DEDUP_REMOVED lines=134> */
.L_x_8973:
[----:B------:R-:W-:-:S06]  /*2b10*/  UISETP.NE.AND UP1, UPT, UR15, 0x1, UPT ;  /* 0x000000010f00788c */ /* 0x000fcc000bf25270 */
[----:B------:R-:W-:-:S05]  /*2b20*/  PLOP3.LUT P5, PT, PT, PT, UP1, 0x80, 0x0 ;  /* 0x000000000000781c */ /* 0x000fca0003faf018 */
[----:B------:R-:W-:-:S08]  /*2b30*/  @UP1 ULDC.64 UR10, c[0x0][0x9e8] ;  /* 0x00027a00000a1ab9 */ /* 0x000fd00000000a00 */
[----:B------:R-:W-:Y:S01]  /*2b40*/  @P5 IMAD.HI.U32 R8, R0, UR10, RZ ;  /* 0x0000000a00085c27 */ /* 0x000fe2000f8e00ff */
[----:B------:R-:W-:-:S13]  /*2b50*/  PLOP3.LUT P5, PT, PT, PT, UP1, 0x80, 0x0 ;  /* 0x000000000000781c */ /* 0x000fda0003faf018 */
[----:B------:R-:W-:-:S07]  /*2b60*/  @P5 SHF.R.U32.HI R0, RZ, UR11, R8 ;  /* 0x0000000bff005c19 */ /* 0x000fce0008011608 */
.L_x_8974:
[----:B------:R-:W-:Y:S05]  /*2b70*/  BSYNC B0 ;  /* 0x0000000000007941 */ /* 0x000fea0003800000 */
.L_x_8972:
[----:B------:R-:W-:-:S05]  /*2b80*/  IMAD R0, R0, UR15, R13 ;  /* 0x0000000f00007c24 */ /* 0x000fca000f8e020d */
[----:B------:R-:W-:Y:S02]  /*2b90*/  VIMNMX R5, R5, R0, !PT ;  /* 0x0000000005057248 */ /* 0x000fe40007fe0100 */
[----:B------:R-:W-:-:S07]  /*2ba0*/  VIADDMNMX R4, R0, UR15, R4, PT ;  /* 0x0000000f00047c46 */ /* 0x000fce000b800104 */
.L_x_8971:
        /* <DEDUP_REMOVED lines=82> */
[C---:B------:R-:W-:Y:S02]  /*30d0*/  ISETP.GT.AND P1, PT, R5.reuse, 0x38, !P1 ;  /* 0x000000380500780c */ /* 0x040fe40004f24270 */
        /* <DEDUP_REMOVED lines=12> */
[C---:B------:R-:W-:Y:S02]  /*31a0*/  ISETP.GT.AND P1, PT, R5.reuse, 0x40, !P2 ;  /* 0x000000400500780c */ /* 0x040fe40005724270 */
        /* <DEDUP_REMOVED lines=8> */
[C---:B------:R-:W-:Y:S01]  /*3230*/  FMUL.FTZ R11, R0.reuse, UR6 ;  /* 0x00000006000b7c20 */ /* 0x040fe20008410000 */
        /* <DEDUP_REMOVED lines=10> */
[--C-:B------:R-:W-:Y:S01]  /*32e0*/  FFMA.FTZ R20, R21, UR6, -R14.reuse ;  /* 0x0000000615147c23 */ /* 0x100fe2000801080e */
[----:B------:R-:W-:Y:S01]  /*32f0*/  FMNMX.FTZ R11, R31, R8, !PT ;  /* 0x000000081f0b7209 */ /* 0x000fe20007810000 */
[----:B------:R-:W-:Y:S01]  /*3300*/  MUFU.EX2 R15, R15 ;  /* 0x0000000f000f7308 */ /* 0x000fe20000000800 */
[----:B------:R-:W-:Y:S01]  /*3310*/  ISETP.NE.AND P5, PT, R24, RZ, PT ;  /* 0x000000ff1800720c */ /* 0x000fe20003fa5270 */
[--C-:B------:R-:W-:Y:S01]  /*3320*/  FFMA.FTZ R21, R29, UR6, -R14.reuse ;  /* 0x000000061d157c23 */ /* 0x100fe2000801080e */
[----:B------:R-:W-:Y:S01]  /*3330*/  FMNMX.FTZ R8, R34, R11, !PT ;  /* 0x0000000b22087209 */ /* 0x000fe20007810000 */
[--C-:B------:R-:W-:Y:S01]  /*3340*/  FFMA.FTZ R24, R73, UR6, -R14.reuse ;  /* 0x0000000649187c23 */ /* 0x100fe2000801080e */
[----:B------:R-:W-:Y:S01]  /*3350*/  FSEL R62, R62, -INF , !P1 ;  /* 0xff8000003e3e7808 */ /* 0x000fe20004800000 */
[--C-:B------:R-:W-:Y:S01]  /*3360*/  FFMA.FTZ R29, R41, UR6, -R14.reuse ;  /* 0x00000006291d7c23 */ /* 0x100fe2000801080e */
[----:B------:R-:W-:Y:S01]  /*3370*/  FMNMX.FTZ R11, R35, R8, !PT ;  /* 0x00000008230b7209 */ /* 0x000fe20007810000 */
[----:B------:R2:W-:Y:S01]  /*3380*/  MUFU.EX2 R152, R13 ;  /* 0x0000000d00987308 */ /* 0x0005e20000000800 */
[----:B------:R-:W-:Y:S01]  /*3390*/  ISETP.GT.AND P1, PT, R5, 0x49, !P6 ;  /* 0x000000490500780c */ /* 0x000fe20007724270 */
        /* <DEDUP_REMOVED lines=8> */
[--C-:B--2---:R-:W-:Y:S01]  /*3420*/  FFMA.FTZ R13, R33, UR6, -R14.reuse ;  /* 0x00000006210d7c23 */ /* 0x104fe2000801080e */
[----:B------:R-:W-:Y:S01]  /*3430*/  FMNMX.FTZ R8, R42, R11, !PT ;  /* 0x0000000b2a087209 */ /* 0x000fe20007810000 */
[--C-:B------:R-:W-:Y:S01]  /*3440*/  FFMA.FTZ R36, R81, UR6, -R14.reuse ;  /* 0x0000000651247c23 */ /* 0x100fe2000801080e */
[----:B------:R-:W-:Y:S01]  /*3450*/  FSEL R63, R63, -INF , !P1 ;  /* 0xff8000003f3f7808 */ /* 0x000fe20004800000 */
[--C-:B------:R-:W-:Y:S01]  /*3460*/  FFMA.FTZ R37, R83, UR6, -R14.reuse ;  /* 0x0000000653257c23 */ /* 0x100fe2000801080e */
[----:B------:R-:W-:Y:S01]  /*3470*/  FMNMX.FTZ R11, R43, R8, !PT ;  /* 0x000000082b0b7209 */ /* 0x000fe20007810000 */
[----:B------:R-:W2:Y:S01]  /*3480*/  MUFU.EX2 R21, R21 ;  /* 0x0000001500157308 */ /* 0x000ea20000000800 */
[----:B------:R-:W-:Y:S01]  /*3490*/  FSEL R66, R66, -INF , !P2 ;  /* 0xff80000042427808 */ /* 0x000fe20005000000 */
[--C-:B------:R-:W-:Y:S01]  /*34a0*/  FFMA.FTZ R40, R53, UR6, -R14.reuse ;  /* 0x0000000635287c23 */ /* 0x100fe2000801080e */
[----:B------:R-:W-:Y:S01]  /*34b0*/  FMNMX.FTZ R8, R46, R11, !PT ;  /* 0x0000000b2e087209 */ /* 0x000fe20007810000 */
[--C-:B------:R-:W-:Y:S01]  /*34c0*/  FFMA.FTZ R41, R85, UR6, -R14.reuse ;  /* 0x0000000655297c23 */ /* 0x100fe2000801080e */
[----:B------:R-:W-:Y:S01]  /*34d0*/  FSEL R67, R67, -INF , !P3 ;  /* 0xff80000043437808 */ /* 0x000fe20005800000 */
[--C-:B------:R-:W-:Y:S01]  /*34e0*/  FFMA.FTZ R44, R61, UR6, -R14.reuse ;  /* 0x000000063d2c7c23 */ /* 0x100fe2000801080e */
[----:B------:R-:W-:Y:S01]  /*34f0*/  FMNMX.FTZ R11, R47, R8, !PT ;  /* 0x000000082f0b7209 */ /* 0x000fe20007810000 */
[----:B------:R-:W-:Y:S01]  /*3500*/  MUFU.EX2 R24, R24 ;  /* 0x0000001800187308 */ /* 0x000fe20000000800 */
[----:B------:R-:W-:Y:S01]  /*3510*/  ISETP.LT.OR P5, PT, R4, 0x5a, P5 ;  /* 0x0000005a0400780c */ /* 0x000fe20002fa1670 */
[----:B------:R-:W-:Y:S01]  /*3520*/  FFMA.FTZ R48, R89, UR6, -R14 ;  /* 0x0000000659307c23 */ /* 0x000fe2000801080e */
[----:B------:R-:W-:-:S02]  /*3530*/  FMNMX.FTZ R8, R50, R11, !PT ;  /* 0x0000000b32087209 */ /* 0x000fc40007810000 */
[----:B------:R-:W-:Y:S02]  /*3540*/  FSEL R70, R70, -INF , !P4 ;  /* 0xff80000046467808 */ /* 0x000fe40006000000 */
[----:B------:R-:W-:Y:S01]  /*3550*/  FMNMX.FTZ R11, R51, R8, !PT ;  /* 0x00000008330b7209 */ /* 0x000fe20007810000 */
[----:B------:R3:W-:Y:S01]  /*3560*/  MUFU.EX2 R160, R29 ;  /* 0x0000001d00a07308 */ /* 0x0007e20000000800 */
[----:B------:R-:W-:Y:S02]  /*3570*/  FSEL R71, R71, -INF , !P5 ;  /* 0xff80000047477808 */ /* 0x000fe40006800000 */
[----:B------:R-:W-:Y:S02]  /*3580*/  FMNMX.FTZ R8, R54, R11, !PT ;  /* 0x0000000b36087209 */ /* 0x000fe40007810000 */
[----:B--2---:R-:W-:Y:S02]  /*3590*/  F2FP.F16.F32.PACK_AB R154, R21, R20 ;  /* 0x00000014159a723e */ /* 0x004fe400000000ff */
[----:B------:R-:W-:Y:S01]  /*35a0*/  FMNMX.FTZ R11, R55, R8, !PT ;  /* 0x00000008370b7209 */ /* 0x000fe20007810000 */
[----:B------:R2:W-:Y:S01]  /*35b0*/  MUFU.EX2 R33, R32 ;  /* 0x0000002000217308 */ /* 0x0005e20000000800 */
[--C-:B---3--:R-:W-:Y:S01]  /*35c0*/  FFMA.FTZ R29, R49, UR6, -R14.reuse ;  /* 0x00000006311d7c23 */ /* 0x108fe2000801080e */
[--C-:B------:R-:W-:Y:S01]  /*35d0*/  FFMA.FTZ R49, R65, UR6, -R14.reuse ;  /* 0x0000000641317c23 */ /* 0x100fe2000801080e */
[----:B------:R-:W-:Y:S01]  /*35e0*/  FMNMX.FTZ R8, R58, R11, !PT ;  /* 0x0000000b3a087209 */ /* 0x000fe20007810000 */
[----:B------:R-:W-:-:S03]  /*35f0*/  FFMA.FTZ R11, R77, UR6, -R14 ;  /* 0x000000064d0b7c23 */ /* 0x000fc6000801080e */
[----:B------:R-:W-:Y:S01]  /*3600*/  FMNMX.FTZ R5, R59, R8, !PT ;  /* 0x000000083b057209 */ /* 0x000fe20007810000 */
[----:B------:R-:W3:Y:S01]  /*3610*/  MUFU.EX2 R13, R13 ;  /* 0x0000000d000d7308 */ /* 0x000ee20000000800 */
[----:B--2---:R-:W-:Y:S02]  /*3620*/  FFMA.FTZ R32, R87, UR6, -R14 ;  /* 0x0000000657207c23 */ /* 0x004fe4000801080e */
[----:B------:R-:W-:-:S04]  /*3630*/  FMNMX.FTZ R8, R62, R5, !PT ;  /* 0x000000053e087209 */ /* 0x000fc80007810000 */
[----:B------:R-:W-:Y:S01]  /*3640*/  FMNMX.FTZ R5, R63, R8, !PT ;  /* 0x000000083f057209 */ /* 0x000fe20007810000 */
[----:B------:R-:W-:Y:S03]  /*3650*/  MUFU.EX2 R25, R25 ;  /* 0x0000001900197308 */ /* 0x000fe60000000800 */
[----:B------:R-:W-:-:S04]  /*3660*/  FMNMX.FTZ R8, R66, R5, !PT ;  /* 0x0000000542087209 */ /* 0x000fc80007810000 */
[----:B------:R-:W-:Y:S01]  /*3670*/  FMNMX.FTZ R5, R67, R8, !PT ;  /* 0x0000000843057209 */ /* 0x000fe20007810000 */
[----:B------:R-:W-:Y:S01]  /*3680*/  FFMA.FTZ R8, R79, UR6, -R14 ;  /* 0x000000064f087c23 */ /* 0x000fe2000801080e */
[----:B------:R-:W2:Y:S01]  /*3690*/  MUFU.EX2 R28, R28 ;  /* 0x0000001c001c7308 */ /* 0x000ea20000000800 */
[----:B---3--:R-:W-:Y:S02]  /*36a0*/  F2FP.F16.F32.PACK_AB R156, R13, R24 ;  /* 0x000000180d9c723e */ /* 0x008fe400000000ff */
[----:B------:R-:W-:-:S04]  /*36b0*/  FMNMX.FTZ R4, R70, R5, !PT ;  /* 0x0000000546047209 */ /* 0x000fc80007810000 */
[----:B------:R-:W-:Y:S01]  /*36c0*/  FMNMX.FTZ R4, R71, R4, !PT ;  /* 0x0000000447047209 */ /* 0x000fe20007810000 */
[----:B------:R3:W-:Y:S04]  /*36d0*/  MUFU.EX2 R162, R8 ;  /* 0x0000000800a27308 */ /* 0x0007e80000000800 */
[----:B------:R-:W4:Y:S04]  /*36e0*/  SHFL.BFLY PT, R5, R4, 0x2, 0x1f ;  /* 0x0c401f0004057f89 */ /* 0x000f2800000e0000 */
[----:B------:R-:W-:Y:S01]  /*36f0*/  MUFU.EX2 R11, R11 ;  /* 0x0000000b000b7308 */ /* 0x000fe20000000800 */
[----:B--2---:R-:W-:-:S07]  /*3700*/  F2FP.F16.F32.PACK_AB R158, R28, R25 ;  /* 0x000000191c9e723e */ /* 0x004fce00000000ff */
[----:B------:R-:W-:Y:S08]  /*3710*/  MUFU.EX2 R45, R44 ;  /* 0x0000002c002d7308 */ /* 0x000ff00000000800 */
[----:B------:R-:W-:Y:S01]  /*3720*/  MUFU.EX2 R36, R36 ;  /* 0x0000002400247308 */ /* 0x000fe20000000800 */
[----:B----4-:R-:W-:Y:S01]  /*3730*/  FMNMX.FTZ R5, R4, R5, !PT ;  /* 0x0000000504057209 */ /* 0x010fe20007810000 */
[----:B------:R-:W-:-:S06]  /*3740*/  FFMA.FTZ R4, R57, UR6, -R14 ;  /* 0x0000000639047c23 */ /* 0x000fcc000801080e */
[----:B------:R-:W2:Y:S01]  /*3750*/  MUFU.EX2 R29, R29 ;  /* 0x0000001d001d7308 */ /* 0x000ea20000000800 */
[----:B---3--:R-:W3:Y:S07]  /*3760*/  SHFL.BFLY PT, R8, R5, 0x1, 0x1f ;  /* 0x0c201f0005087f89 */ /* 0x008eee00000e0000 */
[----:B------:R-:W-:Y:S08]  /*3770*/  MUFU.EX2 R37, R37 ;  /* 0x0000002500257308 */ /* 0x000ff00000000800 */
[----:B------:R-:W4:Y:S01]  /*3780*/  MUFU.EX2 R40, R40 ;  /* 0x0000002800287308 */ /* 0x000f220000000800 */
[----:B--2---:R-:W-:-:S07]  /*3790*/  F2FP.F16.F32.PACK_AB R164, R29, R36 ;  /* 0x000000241da4723e */ /* 0x004fce00000000ff */
[----:B------:R-:W-:Y:S01]  /*37a0*/  MUFU.EX2 R41, R41 ;  /* 0x0000002900297308 */ /* 0x000fe20000000800 */
[----:B---3--:R-:W-:Y:S01]  /*37b0*/  FMNMX.FTZ R8, R5, R8, !PT ;  /* 0x0000000805087209 */ /* 0x008fe20007810000 */
[--C-:B------:R-:W-:Y:S01]  /*37c0*/  FFMA.FTZ R5, R91, UR6, -R14.reuse ;  /* 0x000000065b057c23 */ /* 0x100fe2000801080e */
[----:B------:R-:W-:Y:S02]  /*37d0*/  FFMA.FTZ R14, R69, UR6, -R14 ;  /* 0x00000006450e7c23 */ /* 0x000fe4000801080e */
[C---:B------:R-:W-:Y:S01]  /*37e0*/  FSETP.NEU.FTZ.AND P1, PT, R8.reuse, -INF , PT ;  /* 0xff8000000800780b */ /* 0x040fe20003f3d000 */
[----:B------:R-:W-:Y:S02]  /*37f0*/  FMUL.FTZ R52, R8, UR6 ;  /* 0x0000000608347c20 */ /* 0x000fe40008410000 */
[----:B------:R2:W-:Y:S01]  /*3800*/  MUFU.EX2 R174, R5 ;  /* 0x0000000500ae7308 */ /* 0x0005e20000000800 */
[----:B----4-:R-:W-:Y:S02]  /*3810*/  F2FP.F16.F32.PACK_AB R166, R40, R37 ;  /* 0x0000002528a6723e */ /* 0x010fe400000000ff */
[----:B------:R-:W-:-:S05]  /*3820*/  FSEL R52, R52, RZ, P1 ;  /* 0x000000ff34347208 */ /* 0x000fca0000800000 */
[--C-:B------:R-:W-:Y:S01]  /*3830*/  FFMA.FTZ R26, R26, UR6, -R52.reuse ;  /* 0x000000061a1a7c23 */ /* 0x100fe20008010834 */
[--C-:B------:R-:W-:Y:S01]  /*3840*/  FFMA.FTZ R27, R27, UR6, -R52.reuse ;  /* 0x000000061b1b7c23 */ /* 0x100fe20008010834 */
[--C-:B------:R-:W-:Y:S01]  /*3850*/  FFMA.FTZ R30, R30, UR6, -R52.reuse ;  /* 0x000000061e1e7c23 */ /* 0x100fe20008010834 */
[----:B------:R-:W-:Y:S01]  /*3860*/  FFMA.FTZ R31, R31, UR6, -R52 ;  /* 0x000000061f1f7c23 */ /* 0x000fe20008010834 */
[----:B--2---:R-:W-:Y:S01]  /*3870*/  FADD.FTZ R5, R15, R152 ;  /* 0x000000980f057221 */ /* 0x004fe20000010000 */
        /* <DEDUP_REMOVED lines=9> */
[----:B------:R-:W2:Y:S01]  /*3910*/  MUFU.EX2 R27, R27 ;  /* 0x0000001b001b7308 */ /* 0x000ea20000000800 */
        /* <DEDUP_REMOVED lines=8> */
[----:B------:R-:W-:Y:S01]  /*39a0*/  F2FP.F16.F32.PACK_AB R152, R152, R15 ;  /* 0x0000000f9898723e */ /* 0x000fe200000000ff */
[--C-:B------:R-:W-:Y:S01]  /*39b0*/  FFMA.FTZ R63, R63, UR6, -R52.reuse ;  /* 0x000000063f3f7c23 */ /* 0x100fe20008010834 */
[--C-:B------:R-:W-:Y:S01]  /*39c0*/  FFMA.FTZ R66, R66, UR6, -R52.reuse ;  /* 0x0000000642427c23 */ /* 0x100fe20008010834 */
[--C-:B------:R-:W-:Y:S01]  /*39d0*/  FFMA.FTZ R67, R67, UR6, -R52.reuse ;  /* 0x0000000643437c23 */ /* 0x100fe20008010834 */
[--C-:B------:R-:W-:Y:S01]  /*39e0*/  FFMA.FTZ R70, R70, UR6, -R52.reuse ;  /* 0x0000000646467c23 */ /* 0x100fe20008010834 */
[----:B------:R-:W-:-:S02]  /*39f0*/  FFMA.FTZ R52, R71, UR6, -R52 ;  /* 0x0000000647347c23 */ /* 0x000fc40008010834 */
[----:B------:R4:W-:Y:S01]  /*3a00*/  MUFU.EX2 R53, R14 ;  /* 0x0000000e00357308 */ /* 0x0009e20000000800 */
[----:B--2---:R-:W-:-:S07]  /*3a10*/  F2FP.F16.F32.PACK_AB R153, R27, R26 ;  /* 0x0000001a1b99723e */ /* 0x004fce00000000ff */
[----:B------:R-:W2:Y:S01]  /*3a20*/  MUFU.EX2 R31, R31 ;  /* 0x0000001f001f7308 */ /* 0x000ea20000000800 */
[----:B----4-:R-:W-:-:S04]  /*3a30*/  FADD.FTZ R14, R20, R5 ;  /* 0x00000005140e7221 */ /* 0x010fc80000010000 */
[----:B------:R-:W-:-:S03]  /*3a40*/  FADD.FTZ R5, R21, R14 ;  /* 0x0000000e15057221 */ /* 0x000fc60000010000 */
[----:B------:R-:W4:Y:S01]  /*3a50*/  MUFU.EX2 R34, R34 ;  /* 0x0000002200227308 */ /* 0x000f220000000800 */
[----:B------:R-:W-:Y:S01]  /*3a60*/  FADD.FTZ R14, R24, R5 ;  /* 0x00000005180e7221 */ /* 0x000fe20000010000 */
[----:B------:R-:W-:-:S03]  /*3a70*/  FADD.FTZ R5, R26, R27 ;  /* 0x0000001b1a057221 */ /* 0x000fc60000010000 */
[----:B------:R-:W-:Y:S01]  /*3a80*/  FADD.FTZ R44, R13, R14 ;  /* 0x0000000e0d2c7221 */ /* 0x000fe20000010000 */
[----:B---3--:R-:W-:Y:S02]  /*3a90*/  FADD.FTZ R14, R30, R5 ;  /* 0x000000051e0e7221 */ /* 0x008fe40000010000 */
[----:B------:R-:W3:Y:S01]  /*3aa0*/  MUFU.EX2 R35, R35 ;  /* 0x0000002300237308 */ /* 0x000ee20000000800 */
[----:B------:R-:W-:Y:S01]  /*3ab0*/  FADD.FTZ R57, R25, R44 ;  /* 0x0000002c19397221 */ /* 0x000fe20000010000 */
[C---:B--2---:R-:W-:Y:S01]  /*3ac0*/  FADD.FTZ R5, R31.reuse, R14 ;  /* 0x0000000e1f057221 */ /* 0x044fe20000010000 */
[----:B------:R-:W-:Y:S02]  /*3ad0*/  F2FP.F16.F32.PACK_AB R155, R31, R30 ;  /* 0x0000001e1f9b723e */ /* 0x000fe400000000ff */
[----:B------:R-:W-:-:S03]  /*3ae0*/  FADD.FTZ R44, R28, R57 ;  /* 0x000000391c2c7221 */ /* 0x000fc60000010000 */
[----:B------:R-:W2:Y:S01]  /*3af0*/  MUFU.EX2 R38, R38 ;  /* 0x0000002600267308 */ /* 0x000ea20000000800 */
[----:B----4-:R-:W-:Y:S01]  /*3b00*/  FADD.FTZ R14, R34, R5 ;  /* 0x00000005220e7221 */ /* 0x010fe20000010000 */
[----:B------:R-:W-:-:S04]  /*3b10*/  FADD.FTZ R57, R11, R44 ;  /* 0x0000002c0b397221 */ /* 0x000fc80000010000 */
[C---:B------:R-:W-:Y:S01]  /*3b20*/  FADD.FTZ R57, R160.reuse, R57 ;  /* 0x00000039a0397221 */ /* 0x040fe20000010000 */
[----:B------:R-:W-:Y:S01]  /*3b30*/  F2FP.F16.F32.PACK_AB R160, R160, R11 ;  /* 0x0000000ba0a0723e */ /* 0x000fe200000000ff */
[----:B------:R-:W4:Y:S01]  /*3b40*/  MUFU.EX2 R39, R39 ;  /* 0x0000002700277308 */ /* 0x000f220000000800 */
[----:B---3--:R-:W-:Y:S01]  /*3b50*/  FADD.FTZ R5, R35, R14 ;  /* 0x0000000e23057221 */ /* 0x008fe20000010000 */
[----:B------:R-:W-:Y:S01]  /*3b60*/  FADD.FTZ R44, R162, R57 ;  /* 0x00000039a22c7221 */ /* 0x000fe20000010000 */
[----:B------:R-:W-:Y:S02]  /*3b70*/  F2FP.F16.F32.PACK_AB R162, R33, R162 ;  /* 0x000000a221a2723e */ /* 0x000fe400000000ff */
[----:B------:R-:W-:Y:S01]  /*3b80*/  F2FP.F16.F32.PACK_AB R157, R35, R34 ;  /* 0x00000022239d723e */ /* 0x000fe200000000ff */
[----:B------:R-:W-:Y:S02]  /*3b90*/  FADD.FTZ R57, R33, R44 ;  /* 0x0000002c21397221 */ /* 0x000fe40000010000 */
[----:B------:R-:W3:Y:S01]  /*3ba0*/  MUFU.EX2 R42, R42 ;  /* 0x0000002a002a7308 */ /* 0x000ee20000000800 */
[----:B--2---:R-:W-:Y:S01]  /*3bb0*/  FADD.FTZ R14, R38, R5 ;  /* 0x00000005260e7221 */ /* 0x004fe20000010000 */
[----:B------:R-:W-:-:S04]  /*3bc0*/  FADD.FTZ R44, R36, R57 ;  /* 0x00000039242c7221 */ /* 0x000fc80000010000 */
[----:B------:R-:W-:Y:S02]  /*3bd0*/  FADD.FTZ R44, R29, R44 ;  /* 0x0000002c1d2c7221 */ /* 0x000fe40000010000 */
[----:B------:R-:W2:Y:S01]  /*3be0*/  MUFU.EX2 R43, R43 ;  /* 0x0000002b002b7308 */ /* 0x000ea20000000800 */
[----:B----4-:R-:W-:Y:S01]  /*3bf0*/  FADD.FTZ R5, R39, R14 ;  /* 0x0000000e27057221 */ /* 0x010fe20000010000 */
[----:B------:R-:W-:Y:S01]  /*3c00*/  FADD.FTZ R57, R37, R44 ;  /* 0x0000002c25397221 */ /* 0x000fe20000010000 */
[----:B------:R-:W-:-:S03]  /*3c10*/  F2FP.F16.F32.PACK_AB R159, R39, R38 ;  /* 0x00000026279f723e */ /* 0x000fc600000000ff */
[----:B------:R-:W-:Y:S02]  /*3c20*/  FADD.FTZ R44, R40, R57 ;  /* 0x00000039282c7221 */ /* 0x000fe40000010000 */
[----:B------:R-:W4:Y:S01]  /*3c30*/  MUFU.EX2 R46, R46 ;  /* 0x0000002e002e7308 */ /* 0x000f220000000800 */
[----:B---3--:R-:W-:Y:S01]  /*3c40*/  FADD.FTZ R14, R42, R5 ;  /* 0x000000052a0e7221 */ /* 0x008fe20000010000 */
[----:B------:R-:W-:-:S06]  /*3c50*/  FADD.FTZ R15, R41, R44 ;  /* 0x0000002c290f7221 */ /* 0x000fcc0000010000 */
[----:B------:R-:W3:Y:S01]  /*3c60*/  MUFU.EX2 R47, R47 ;  /* 0x0000002f002f7308 */ /* 0x000ee20000000800 */
[C---:B--2---:R-:W-:Y:S01]  /*3c70*/  FADD.FTZ R5, R43.reuse, R14 ;  /* 0x0000000e2b057221 */ /* 0x044fe20000010000 */
[----:B------:R-:W-:-:S06]  /*3c80*/  F2FP.F16.F32.PACK_AB R161, R43, R42 ;  /* 0x0000002a2ba1723e */ /* 0x000fcc00000000ff */
[----:B------:R-:W2:Y:S01]  /*3c90*/  MUFU.EX2 R50, R50 ;  /* 0x0000003200327308 */ /* 0x000ea20000000800 */
[----:B----4-:R-:W-:-:S07]  /*3ca0*/  FADD.FTZ R14, R46, R5 ;  /* 0x000000052e0e7221 */ /* 0x010fce0000010000 */
[----:B------:R-:W4:Y:S01]  /*3cb0*/  MUFU.EX2 R51, R51 ;  /* 0x0000003300337308 */ /* 0x000f220000000800 */
[C---:B---3--:R-:W-:Y:S01]  /*3cc0*/  FADD.FTZ R5, R47.reuse, R14 ;  /* 0x0000000e2f057221 */ /* 0x048fe20000010000 */
[----:B------:R-:W-:-:S06]  /*3cd0*/  F2FP.F16.F32.PACK_AB R163, R47, R46 ;  /* 0x0000002e2fa3723e */ /* 0x000fcc00000000ff */
[----:B------:R-:W3:Y:S01]  /*3ce0*/  MUFU.EX2 R4, R4 ;  /* 0x0000000400047308 */ /* 0x000ee20000000800 */
[----:B--2---:R-:W-:-:S07]  /*3cf0*/  FADD.FTZ R14, R50, R5 ;  /* 0x00000005320e7221 */ /* 0x004fce0000010000 */
[----:B------:R-:W2:Y:S01]  /*3d00*/  MUFU.EX2 R54, R54 ;  /* 0x0000003600367308 */ /* 0x000ea20000000800 */
[C---:B----4-:R-:W-:Y:S01]  /*3d10*/  FADD.FTZ R5, R51.reuse, R14 ;  /* 0x0000000e33057221 */ /* 0x050fe20000010000 */
[----:B------:R-:W-:-:S06]  /*3d20*/  F2FP.F16.F32.PACK_AB R165, R51, R50 ;  /* 0x0000003233a5723e */ /* 0x000fcc00000000ff */
[----:B------:R-:W4:Y:S01]  /*3d30*/  MUFU.EX2 R32, R32 ;  /* 0x0000002000207308 */ /* 0x000f220000000800 */
[C---:B---3--:R-:W-:Y:S01]  /*3d40*/  FADD.FTZ R15, R4.reuse, R15 ;  /* 0x0000000f040f7221 */ /* 0x048fe20000010000 */
[----:B------:R-:W-:-:S06]  /*3d50*/  F2FP.F16.F32.PACK_AB R168, R4, R41 ;  /* 0x0000002904a8723e */ /* 0x000fcc00000000ff */
[----:B------:R-:W3:Y:S01]  /*3d60*/  MUFU.EX2 R55, R55 ;  /* 0x0000003700377308 */ /* 0x000ee20000000800 */
[----:B--2---:R-:W-:-:S07]  /*3d70*/  FADD.FTZ R14, R54, R5 ;  /* 0x00000005360e7221 */ /* 0x004fce0000010000 */
[----:B------:R-:W2:Y:S01]  /*3d80*/  MUFU.EX2 R58, R58 ;  /* 0x0000003a003a7308 */ /* 0x000ea20000000800 */
[----:B----4-:R-:W-:Y:S01]  /*3d90*/  FADD.FTZ R20, R32, R15 ;  /* 0x0000000f20147221 */ /* 0x010fe20000010000 */
[----:B------:R-:W-:-:S03]  /*3da0*/  F2FP.F16.F32.PACK_AB R170, R45, R32 ;  /* 0x000000202daa723e */ /* 0x000fc600000000ff */
[----:B------:R-:W-:-:S03]  /*3db0*/  FADD.FTZ R11, R45, R20 ;  /* 0x000000142d0b7221 */ /* 0x000fc60000010000 */
[----:B------:R-:W4:Y:S01]  /*3dc0*/  MUFU.EX2 R48, R48 ;  /* 0x0000003000307308 */ /* 0x000f220000000800 */
[C---:B---3--:R-:W-:Y:S01]  /*3dd0*/  FADD.FTZ R5, R55.reuse, R14 ;  /* 0x0000000e37057221 */ /* 0x048fe20000010000 */
[----:B------:R-:W-:-:S06]  /*3de0*/  F2FP.F16.F32.PACK_AB R167, R55, R54 ;  /* 0x0000003637a7723e */ /* 0x000fcc00000000ff */
[----:B------:R-:W3:Y:S01]  /*3df0*/  MUFU.EX2 R59, R59 ;  /* 0x0000003b003b7308 */ /* 0x000ee20000000800 */
[----:B--2---:R-:W-:-:S07]  /*3e00*/  FADD.FTZ R14, R58, R5 ;  /* 0x000000053a0e7221 */ /* 0x004fce0000010000 */
[----:B------:R-:W2:Y:S01]  /*3e10*/  MUFU.EX2 R49, R49 ;  /* 0x0000003100317308 */ /* 0x000ea20000000800 */
[----:B----4-:R-:W-:-:S07]  /*3e20*/  FADD.FTZ R20, R48, R11 ;  /* 0x0000000b30147221 */ /* 0x010fce0000010000 */
[----:B------:R-:W4:Y:S01]  /*3e30*/  MUFU.EX2 R62, R62 ;  /* 0x0000003e003e7308 */ /* 0x000f220000000800 */
[C---:B---3--:R-:W-:Y:S01]  /*3e40*/  FADD.FTZ R5, R59.reuse, R14 ;  /* 0x0000000e3b057221 */ /* 0x048fe20000010000 */
[----:B------:R-:W-:-:S06]  /*3e50*/  F2FP.F16.F32.PACK_AB R169, R59, R58 ;  /* 0x0000003a3ba9723e */ /* 0x000fcc00000000ff */
[----:B------:R-:W3:Y:S01]  /*3e60*/  MUFU.EX2 R63, R63 ;  /* 0x0000003f003f7308 */ /* 0x000ee20000000800 */
[C---:B--2---:R-:W-:Y:S01]  /*3e70*/  FADD.FTZ R11, R49.reuse, R20 ;  /* 0x00000014310b7221 */ /* 0x044fe20000010000 */
[----:B------:R-:W-:-:S03]  /*3e80*/  F2FP.F16.F32.PACK_AB R172, R49, R48 ;  /* 0x0000003031ac723e */ /* 0x000fc600000000ff */
[----:B------:R-:W-:Y:S01]  /*3e90*/  FADD.FTZ R14, R174, R11 ;  /* 0x0000000bae0e7221 */ /* 0x000fe20000010000 */
[C---:B------:R-:W-:Y:S02]  /*3ea0*/  F2FP.F16.F32.PACK_AB R174, R53.reuse, R174 ;  /* 0x000000ae35ae723e */ /* 0x040fe400000000ff */
[----:B------:R-:W2:Y:S01]  /*3eb0*/  MUFU.EX2 R66, R66 ;  /* 0x0000004200427308 */ /* 0x000ea20000000800 */
[----:B----4-:R-:W-:Y:S01]  /*3ec0*/  FADD.FTZ R4, R62, R5 ;  /* 0x000000053e047221 */ /* 0x010fe20000010000 */
[----:B------:R-:W-:-:S06]  /*3ed0*/  FADD.FTZ R5, R53, R14 ;  /* 0x0000000e35057221 */ /* 0x000fcc0000010000 */
[----:B------:R-:W4:Y:S01]  /*3ee0*/  MUFU.EX2 R67, R67 ;  /* 0x0000004300437308 */ /* 0x000f220000000800 */
[C---:B---3--:R-:W-:Y:S01]  /*3ef0*/  FADD.FTZ R11, R63.reuse, R4 ;  /* 0x000000043f0b7221 */ /* 0x048fe20000010000 */
[----:B------:R-:W-:-:S06]  /*3f00*/  F2FP.F16.F32.PACK_AB R171, R63, R62 ;  /* 0x0000003e3fab723e */ /* 0x000fcc00000000ff */
[----:B------:R-:W3:Y:S01]  /*3f10*/  MUFU.EX2 R70, R70 ;  /* 0x0000004600467308 */ /* 0x000ee20000000800 */
[----:B--2---:R-:W-:-:S07]  /*3f20*/  FADD.FTZ R4, R66, R11 ;  /* 0x0000000b42047221 */ /* 0x004fce0000010000 */
[----:B------:R-:W2:Y:S01]  /*3f30*/  MUFU.EX2 R175, R52 ;  /* 0x0000003400af7308 */ /* 0x000ea20000000800 */
[C---:B----4-:R-:W-:Y:S01]  /*3f40*/  FADD.FTZ R11, R67.reuse, R4 ;  /* 0x00000004430b7221 */ /* 0x050fe20000010000 */
[----:B------:R-:W-:-:S03]  /*3f50*/  F2FP.F16.F32.PACK_AB R173, R67, R66 ;  /* 0x0000004243ad723e */ /* 0x000fc600000000ff */
[----:B---3--:R-:W-:-:S04]  /*3f60*/  FADD.FTZ R4, R70, R11 ;  /* 0x0000000b46047221 */ /* 0x008fc80000010000 */
[C---:B--2---:R-:W-:Y:S01]  /*3f70*/  FADD.FTZ R4, R175.reuse, R4 ;  /* 0x00000004af047221 */ /* 0x044fe20000010000 */
[----:B------:R-:W-:Y:S01]  /*3f80*/  F2FP.F16.F32.PACK_AB R175, R175, R70 ;  /* 0x00000046afaf723e */ /* 0x000fe200000000ff */
[----:B------:R-:W-:Y:S06]  /*3f90*/  @!P0 BRA `(.L_x_8975) ;  /* 0x0000000000048947 */ /* 0x000fec0003800000 */
[----:B------:R-:W-:Y:S01]  /*3fa0*/  BPT.TRAP 0x1 ;  /* 0x000000040000795c */ /* 0x000fe20000300000 */
.L_x_8975:
[----:B------:R2:W3:Y:S01]  /*3fb0*/  SYNCS.PHASECHK.TRANS64.TRYWAIT P1, [R7+URZ+0x22850], R12 ;  /* 0x0228500c070075a7 */ /* 0x0004e2000802017f */
[----:B------:R-:W-:Y:S05]  /*3fc0*/  @!P0 BRA `(.L_x_8976) ;  /* 0x0000000000048947 */ /* 0x000fea0003800000 */
[----:B------:R-:W-:Y:S01]  /*3fd0*/  BPT.TRAP 0x1 ;  /* 0x000000040000795c */ /* 0x000fe20000300000 */
.L_x_8976:
[----:B---3--:R-:W-:Y:S05]  /*3fe0*/  @P1 BRA `(.L_x_8977) ;  /* 0x0000000000081947 */ /* 0x008fea0003800000 */
[----:B------:R-:W3:Y:S02]  /*3ff0*/  SYNCS.PHASECHK.TRANS64.TRYWAIT P1, [R7+URZ+0x22850], R12 ;  /* 0x0228500c070075a7 */ /* 0x000ee4000802017f */
[----:B---3--:R-:W-:Y:S05]  /*4000*/  @!P1 BRA `(.L_x_8978) ;  /* 0x0000010800289947 */ /* 0x008fea0003800000 */
.L_x_8977:
[----:B------:R-:W-:Y:S01]  /*4010*/  R2UR UR5, R9 ;  /* 0x00000000090572ca */ /* 0x000fe200000e0000 */
[----:B------:R4:W-:Y:S06]  /*4020*/  BAR.SYNC.DEFER_BLOCKING R10, 0x100 ;  /* 0x0004000a0000751d */ /* 0x0009ec0000010000 */
[----:B------:R-:W-:Y:S01]  /*4030*/  UMOV UR11, 0x40000040 ;  /* 0x40000040000b7882 */ /* 0x000fe20000000000 */
[----:B------:R-:W5:Y:S01]  /*4040*/  S2R R11, SR_TID.X ;  /* 0x00000000000b7919 */ /* 0x000f620000002100 */
[----:B----4-:R-:W-:-:S04]  /*4050*/  IMAD.IADD R10, R17, 0x1, -R18 ;  /* 0x00000001110a7824 */ /* 0x010fc800078e0a12 */
        /* <DEDUP_REMOVED lines=10> */
[----:B-----5:R-:W-:Y:S01]  /*4100*/  LOP3.LUT P1, RZ, R11, 0x7f, RZ, 0xc0, !PT ;  /* 0x0000007f0bff7812 */ /* 0x020fe2000782c0ff */
[----:B------:R-:W-:-:S12]  /*4110*/  IMAD R11, R201, 0x80, R10 ;  /* 0x00000080c90b7824 */ /* 0x000fd800078e020a */
[----:B0123--:R-:W-:-:S05]  /*4120*/  @!P1 VIADD R7, R7, 0x22860 ;  /* 0x0002286007079836 */ /* 0x00ffca0000000000 */
        /* <DEDUP_REMOVED lines=33> */
[----:B0-----:R-:W-:-:S12]  /*4340*/  VIADD R7, R176, 0xfffffffe ;  /* 0xfffffffeb0077836 */ /* 0x001fd80000000000 */
[----:B------:R-:W-:Y:S05]  /*4350*/  @P1 BRA `(.L_x_8979) ;  /* 0x0000000000481947 */ /* 0x000fea0003800000 */
        /* <DEDUP_REMOVED lines=11> */
.L_x_8980:
[----:B------:R-:W-:-:S11]  /*4410*/  UISETP.NE.AND UP1, UPT, UR15, 0x1, UPT ;  /* 0x000000010f00788c */ /* 0x000fd6000bf25270 */
[----:B------:R-:W-:Y:S02]  /*4420*/  @UP1 ULDC.64 UR22, c[0x0][0x9e8] ;  /* 0x00027a0000161ab9 */ /* 0x000fe40000000a00 */
[----:B------:R-:W-:-:S04]  /*4430*/  UIMAD.WIDE.U32 UR10, UR18, UR22, URZ ;  /* 0x00000016120a72a5 */ /* 0x000fc8000f8e003f */
[----:B------:R-:W-:-:S12]  /*4440*/  @UP1 USHF.R.U32.HI UR18, URZ, UR23, UR11 ;  /* 0x000000173f121299 */ /* 0x000fd8000801160b */
.L_x_8981:
[----:B------:R-:W-:-:S04]  /*4450*/  UIMAD UR15, UR18, UR15, UR15 ;  /* 0x0000000f120f72a4 */ /* 0x000fc8000f8e020f */
[----:B------:R-:W-:-:S04]  /*4460*/  UISETP.LT.AND UP1, UPT, UR14, UR15, UPT ;  /* 0x0000000f0e00728c */ /* 0x000fc8000bf21270 */
[----:B------:R-:W-:-:S12]  /*4470*/  USEL UR14, UR14, UR15, UP1 ;  /* 0x0000000f0e0e7287 */ /* 0x000fd80008800000 */
.L_x_8979:
        /* <DEDUP_REMOVED lines=11> */
[----:B------:R-:W-:Y:S01]  /*4530*/  VIADD R13, R15, 0x8 ;  /* 0x000000080f0d7836 */ /* 0x000fe20000000000 */
[----:B------:R-:W-:-:S04]  /*4540*/  ULDC UR26, c[0x0][0x9e0] ;  /* 0x00027800001a7ab9 */ /* 0x000fc80000000800 */
[----:B------:R-:W-:-:S07]  /*4550*/  LOP3.LUT R11, RZ, R13, RZ, 0x33, !PT ;  /* 0x0000000dff0b7212 */ /* 0x000fce00078e33ff */
.L_x_8999:
[----:B------:R-:W-:-:S04]  /*4560*/  UIADD3 UR37, UR37, 0x1, URZ ;  /* 0x0000000125257890 */ /* 0x000fc8000fffe03f */
[----:B------:R-:W-:-:S04]  /*4570*/  UISETP.NE.AND UP1, UPT, UR37, 0x2, UPT ;  /* 0x000000022500788c */ /* 0x000fc8000bf25270 */
[----:B------:R-:W-:Y:S02]  /*4580*/  USEL UR10, URZ, 0x1, UP1 ;  /* 0x000000013f0a7887 */ /* 0x000fe40008800000 */
[----:B------:R-:W-:Y:S02]  /*4590*/  USEL UR37, UR37, URZ, UP1 ;  /* 0x0000003f25257287 */ /* 0x000fe40008800000 */
[----:B------:R-:W-:Y:S01]  /*45a0*/  ULOP3.LUT UR40, UR40, UR10, URZ, 0x3c, !UPT ;  /* 0x0000000a28287292 */ /* 0x000fe2000f8e3c3f */
[----:B01----:R-:W-:Y:S11]  /*45b0*/  @!P0 BRA `(.L_x_8983) ;  /* 0x0000000000048947 */ /* 0x003ff60003800000 */
[----:B------:R-:W-:Y:S01]  /*45c0*/  BPT.TRAP 0x1 ;  /* 0x000000040000795c */ /* 0x000fe20000300000 */
.L_x_8983:
        /* <DEDUP_REMOVED lines=9> */
.L_x_8984:
[----:B-1----:R-:W-:Y:S05]  /*4660*/  @P1 BRA `(.L_x_8985) ;  /* 0x0000000000081947 */ /* 0x002fea0003800000 */
[----:B------:R-:W1:Y:S02]  /*4670*/  SYNCS.PHASECHK.TRANS64.TRYWAIT P1, [UR27+0x22830], R12 ;  /* 0x0228300cff0075a7 */ /* 0x000e64000802015b */
[----:B-1----:R-:W-:Y:S05]  /*4680*/  @!P1 BRA `(.L_x_8986) ;  /* 0x00000100009c9947 */ /* 0x002fea0003800000 */
.L_x_8985:
[----:B------:R-:W-:Y:S01]  /*4690*/  UIMAD UR22, UR37, 0x300, UR4 ;  /* 0x00000300251678a4 */ /* 0x000fe2000f8e0204 */
[----:B------:R-:W-:Y:S01]  /*46a0*/  WARPGROUP.ARRIVE ;  /* 0x00000000000079c5 */ /* 0x000fe20000000000 */
[----:B------:R-:W-:Y:S01]  /*46b0*/  UMOV UR23, 0x40000040 ;  /* 0x4000004000177882 */ /* 0x000fe20000000000 */
[----:B------:R-:W-:Y:S01]  /*46c0*/  UMOV UR11, 0x40000040 ;  /* 0x40000040000b7882 */ /* 0x000fe20000000000 */
[----:B------:R-:W-:-:S03]  /*46d0*/  UIADD3 UR10, UR22, 0x2, URZ ;  /* 0x00000002160a7890 */ /* 0x000fc6000fffe03f */
[----:B------:R-:W2:Y:S01]  /*46e0*/  S2R R6, SR_TID.X ;  /* 0x0000000000067919 */ /* 0x000ea20000002100 */
[----:B------:R-:W-:Y:S01]  /*46f0*/  UIADD3 UR14, UR22, 0x4, URZ ;  /* 0x00000004160e7890 */ /* 0x000fe2000fffe03f */
[----:B-1----:R-:W-:Y:S01]  /*4700*/  IMAD.U32 R9, RZ, RZ, UR27 ;  /* 0x0000001bff097e24 */ /* 0x002fe2000f8e00ff */
[----:B------:R-:W-:Y:S01]  /*4710*/  UMOV UR15, 0x40000040 ;  /* 0x40000040000f7882 */ /* 0x000fe20000000000 */
[----:B------:R-:W-:Y:S01]  /*4720*/  HGMMA.64x96x16.F32 R152, gdesc[UR20], RZ, !UPT, gsb0 ;  /* 0x01600000149879f0 */ /* 0x000fe2000c0008ff */
[----:B------:R-:W-:Y:S01]  /*4730*/  UIADD3 UR18, UR22, 0x6, URZ ;  /* 0x0000000616127890 */ /* 0x000fe2000fffe03f */
[----:B------:R-:W-:Y:S01]  /*4740*/  IMAD R21, R7, -0x60, R17 ;  /* 0xffffffa007157824 */ /* 0x000fe200078e0211 */
[----:B------:R-:W-:-:S04]  /*4750*/  UMOV UR19, 0x40000040 ;  /* 0x4000004000137882 */ /* 0x000fc80000000000 */
[----:B------:R-:W-:-:S05]  /*4760*/  IADD3 R21, -R18, 0x1, R21 ;  /* 0x0000000112157810 */ /* 0x000fca0007ffe115 */
[----:B------:R-:W-:-:S04]  /*4770*/  IMAD.IADD R21, R21, 0x1, -R16 ;  /* 0x0000000115157824 */ /* 0x000fc800078e0a10 */
[----:B------:R-:W-:-:S04]  /*4780*/  VIADD R200, R21, UR26 ;  /* 0x0000001a15c87c36 */ /* 0x000fc80008000000 */
[----:B------:R-:W-:Y:S01]  /*4790*/  IMAD.IADD R210, R3, 0x1, R200 ;  /* 0x0000000103d27824 */ /* 0x000fe200078e02c8 */
[----:B--2---:R-:W-:Y:S02]  /*47a0*/  LOP3.LUT P1, RZ, R6, 0x7f, RZ, 0xc0, !PT ;  /* 0x0000007f06ff7812 */ /* 0x004fe4000782c0ff */
[----:B------:R-:W-:-:S04]  /*47b0*/  SHF.R.U32.HI R6, RZ, 0x7, R6 ;  /* 0x00000007ff067819 */ /* 0x000fc80000011606 */
[----:B------:R-:W-:-:S07]  /*47c0*/  IADD3 R6, -R6, 0xb, RZ ;  /* 0x0000000b06067810 */ /* 0x000fce0007ffe1ff */
        /* <DEDUP_REMOVED lines=16> */
[----:B--2---:R-:W-:-:S04]  /*48d0*/  VIADD R14, R21, UR10 ;  /* 0x0000000a150e7c36 */ /* 0x004fc80008000000 */
[----:B------:R-:W-:-:S08]  /*48e0*/  IMAD.IADD R202, R3, 0x1, R14 ;  /* 0x0000000103ca7824 */ /* 0x000fd000078e020e */
[----:B-1----:R-:W-:Y:S05]  /*48f0*/  @P1 BRA `(.L_x_8987) ;  /* 0x00000000005c1947 */ /* 0x002fea0003800000 */
[----:B------:R-:W-:Y:S01]  /*4900*/  ISETP.GT.AND P1, PT, R15, -0x1, PT ;  /* 0xffffffff0f00780c */ /* 0x000fe20003f24270 */
[----:B------:R-:W-:-:S12]  /*4910*/  BSSY B0, `(.L_x_8988) ;  /* 0x0000011000007945 */ /* 0x000fd80003800000 */
[----:B------:R-:W-:Y:S05]  /*4920*/  @P1 BRA `(.L_x_8989) ;  /* 0x0000000000241947 */ /* 0x000fea0003800000 */
[----:B------:R-:W-:Y:S02]  /*4930*/  IMAD.U32 R211, RZ, RZ, UR25 ;  /* 0x00000019ffd37e24 */ /* 0x000fe4000f8e00ff */
[----:B------:R-:W-:-:S03]  /*4940*/  IMAD.IADD R203, R3, 0x1, R10 ;  /* 0x0000000103cb7824 */ /* 0x000fc600078e020a */
[----:B------:R-:W-:Y:S02]  /*4950*/  ISETP.NE.AND P1, PT, R211, 0x1, PT ;  /* 0x00000001d300780c */ /* 0x000fe40003f25270 */
[----:B------:R-:W-:-:S11]  /*4960*/  LOP3.LUT R203, RZ, R203, RZ, 0x33, !PT ;  /* 0x000000cbffcb7212 */ /* 0x000fd600078e33ff */
[----:B------:R-:W1:Y:S02]  /*4970*/  @P1 LDC.64 R20, c[0x0][0x9e8] ;  /* 0x00027a00ff141b82 */ /* 0x000e640000000a00 */
[----:B-1----:R-:W-:-:S05]  /*4980*/  @P1 IMAD.HI.U32 R20, R203, R20, RZ ;  /* 0x00000014cb141227 */ /* 0x002fca00078e00ff */
[----:B------:R-:W-:-:S04]  /*4990*/  @P1 SHF.R.U32.HI R203, RZ, R21, R20 ;  /* 0x00000015ffcb1219 */ /* 0x000fc80000011614 */
[----:B------:R-:W-:Y:S01]  /*49a0*/  LOP3.LUT R20, RZ, R203, RZ, 0x33, !PT ;  /* 0x000000cbff147212 */ /* 0x000fe200078e33ff */
[----:B------:R-:W-:Y:S06]  /*49b0*/  BRA `(.L_x_8990) ;  /* 0x0000000000187947 */ /* 0x000fec0003800000 */
.L_x_8989:
[----:B------:R-:W-:-:S05]  /*49c0*/  IMAD.U32 R211, RZ, RZ, UR25 ;  /* 0x00000019ffd37e24 */ /* 0x000fca000f8e00ff */
[----:B------:R-:W-:-:S13]  /*49d0*/  ISETP.NE.AND P1, PT, R211, 0x1, PT ;  /* 0x00000001d300780c */ /* 0x000fda0003f25270 */
[----:B------:R-:W1:Y:S02]  /*49e0*/  @P1 LDC.64 R20, c[0x0][0x9e8] ;  /* 0x00027a00ff141b82 */ /* 0x000e640000000a00 */
[----:B-1----:R-:W-:-:S04]  /*49f0*/  @P1 IMAD.HI.U32 R212, R15, R20, RZ ;  /* 0x000000140fd41227 */ /* 0x002fc800078e00ff */
[----:B------:R-:W-:Y:S01]  /*4a00*/  IMAD.MOV.U32 R20, RZ, RZ, R15 ;  /* 0x000000ffff147224 */ /* 0x000fe200078e000f */
[----:B------:R-:W-:-:S07]  /*4a10*/  @P1 SHF.R.U32.HI R20, RZ, R21, R212 ;  /* 0x00000015ff141219 */ /* 0x000fce00000116d4 */
.L_x_8990:
[----:B------:R-:W-:Y:S05]  /*4a20*/  BSYNC B0 ;  /* 0x0000000000007941 */ /* 0x000fea0003800000 */
.L_x_8988:
[----:B------:R-:W-:-:S04]  /*4a30*/  IMAD R21, R7, -0x60, -R16 ;  /* 0xffffffa007157824 */ /* 0x000fc800078e0a10 */
[----:B------:R-:W-:-:S05]  /*4a40*/  IMAD R21, R20, R211, R21 ;  /* 0x000000d314157224 */ /* 0x000fca00078e0215 */
[----:B------:R-:W-:Y:S02]  /*4a50*/  VIADDMNMX R210, R21, R211, R210, PT ;  /* 0x000000d315d27246 */ /* 0x000fe400038001d2 */
[----:B------:R-:W-:-:S07]  /*4a60*/  VIMNMX R202, R202, R21, !PT ;  /* 0x00000015caca7248 */ /* 0x000fce0007fe0100 */
.L_x_8987:
[----:B------:R-:W-:Y:S01]  /*4a70*/  IMAD R211, R7, -0x60, RZ ;  /* 0xffffffa007d37824 */ /* 0x000fe200078e02ff */
[----:B------:R-:W-:Y:S02]  /*4a80*/  LOP3.LUT R2, R2, 0xfffbffff, RZ, 0xc0, !PT ;  /* 0xfffbffff02027812 */ /* 0x000fe400078ec0ff */
[----:B------:R-:W-:Y:S02]  /*4a90*/  IADD3 R200, R200, 0x8, R3 ;  /* 0x00000008c8c87810 */ /* 0x000fe40007ffe003 */
        /* <DEDUP_REMOVED lines=30> */
[----:B------:R-:W-:Y:S02]  /*4c80*/  IADD3 R152, R14, 0x8, R3 ;  /* 0x000000080e987810 */ /* 0x000fe40007ffe003 */
[----:B------:R-:W-:Y:S02]  /*4c90*/  ISETP.LT.OR P2, PT, R210, 0x12, P2 ;  /* 0x00000012d200780c */ /* 0x000fe40001741670 */
[----:B------:R-:W-:Y:S02]  /*4ca0*/  @P3 LOP3.LUT R2, R2, 0x10, RZ, 0xfc, !PT ;  /* 0x0000001002023812 */ /* 0x000fe400078efcff */
[----:B------:R-:W-:-:S02]  /*4cb0*/  ISETP.GE.AND P3, PT, R211, 0x19, PT ;  /* 0x00000019d300780c */ /* 0x000fc40003f66270 */
        /* <DEDUP_REMOVED lines=113> */
.L_x_8993:
[----:B------:R-:W-:Y:S02]  /*53d0*/  IMAD.U32 R202, RZ, RZ, UR25 ;  /* 0x00000019ffca7e24 */ /* 0x000fe4000f8e00ff */
[----:B------:R-:W-:-:S03]  /*53e0*/  IMAD.MOV.U32 R14, RZ, RZ, R13 ;  /* 0x000000ffff0e7224 */ /* 0x000fc600078e000d */
[----:B------:R-:W-:-:S13]  /*53f0*/  ISETP.NE.AND P6, PT, R202, 0x1, PT ;  /* 0x00000001ca00780c */ /* 0x000fda0003fc5270 */
[----:B------:R-:W1:Y:S02]  /*5400*/  @P6 LDC.64 R20, c[0x0][0x9e8] ;  /* 0x00027a00ff146b82 */ /* 0x000e640000000a00 */
[----:B-1----:R-:W-:-:S05]  /*5410*/  @P6 IMAD.HI.U32 R20, R13, R20, RZ ;  /* 0x000000140d146227 */ /* 0x002fca00078e00ff */
[----:B------:R-:W-:-:S07]  /*5420*/  @P6 SHF.R.U32.HI R14, RZ, R21, R20 ;  /* 0x00000015ff0e6219 */ /* 0x000fce0000011614 */
.L_x_8994:
[----:B------:R-:W-:Y:S05]  /*5430*/  BSYNC B0 ;  /* 0x0000000000007941 */ /* 0x000fea0003800000 */
.L_x_8992:
[----:B------:R-:W-:-:S04]  /*5440*/  IMAD.IADD R211, R211, 0x1, -R16 ;  /* 0x00000001d3d37824 */ /* 0x000fc800078e0a10 */
[----:B------:R-:W-:-:S05]  /*5450*/  IMAD R211, R14, R202, R211 ;  /* 0x000000ca0ed37224 */ /* 0x000fca00078e02d3 */
[----:B------:R-:W-:Y:S02]  /*5460*/  VIADDMNMX R200, R211, R202, R200, PT ;  /* 0x000000cad3c87246 */ /* 0x000fe400038001c8 */
[----:B------:R-:W-:-:S07]  /*5470*/  VIMNMX R152, R152, R211, !PT ;  /* 0x000000d398987248 */ /* 0x000fce0007fe0100 */
.L_x_8991:
[----:B------:R-:W-:Y:S02]  /*5480*/  ISETP.GT.AND P1, PT, R152, 0x1, !P1 ;  /* 0x000000019800780c */ /* 0x000fe40004f24270 */
        /* <DEDUP_REMOVED lines=76> */
[----:B------:R-:W-:Y:S01]  /*5950*/  ISETP.GT.AND P5, PT, R152, 0x58, !P5 ;  /* 0x000000589800780c */ /* 0x000fe20006fa4270 */
[----:B------:R-:W1:Y:S01]  /*5960*/  SHFL.BFLY PT, R21, R210, 0x1, 0x1f ;  /* 0x0c201f00d2157f89 */ /* 0x000e6200000e0000 */
[C---:B------:R-:W-:Y:S02]  /*5970*/  ISETP.LT.OR P1, PT, R200.reuse, 0x31, P1 ;  /* 0x00000031c800780c */ /* 0x040fe40000f21670 */
[----:B------:R-:W-:-:S02]  /*5980*/  ISETP.LT.OR P3, PT, R200, 0x51, P3 ;  /* 0x00000051c800780c */ /* 0x000fc40001f61670 */
        /* <DEDUP_REMOVED lines=9> */
[----:B-1----:R-:W-:Y:S02]  /*5a20*/  FMNMX.FTZ R14, R210, R21, !PT ;  /* 0x00000015d20e7209 */ /* 0x002fe40007810000 */
[----:B------:R-:W-:-:S03]  /*5a30*/  ISETP.GT.AND P1, PT, R152, 0x38, !P1 ;  /* 0x000000389800780c */ /* 0x000fc60004f24270 */
[----:B------:R-:W-:Y:S01]  /*5a40*/  FMUL.FTZ R20, R14, UR6 ;  /* 0x000000060e147c20 */ /* 0x000fe20008410000 */
        /* <DEDUP_REMOVED lines=18> */
[----:B------:R-:W-:Y:S02]  /*5b70*/  ISETP.GT.AND P1, PT, R152, RZ, !P6 ;  /* 0x000000ff9800720c */ /* 0x000fe40007724270 */
[----:B------:R-:W-:Y:S02]  /*5b80*/  LOP3.LUT P6, RZ, R2, 0x1, RZ, 0xc0, !PT ;  /* 0x0000000102ff7812 */ /* 0x000fe400078cc0ff */
[----:B------:R-:W-:Y:S02]  /*5b90*/  ISETP.LT.OR P1, PT, R200, 0x1, P1 ;  /* 0x00000001c800780c */ /* 0x000fe40000f21670 */
[----:B------:R-:W-:Y:S02]  /*5ba0*/  ISETP.GT.AND P2, PT, R152, 0x59, !P6 ;  /* 0x000000599800780c */ /* 0x000fe40007744270 */
[----:B------:R-:W-:-:S02]  /*5bb0*/  FSEL R21, R154, -INF , !P1 ;  /* 0xff8000009a157808 */ /* 0x000fc40004800000 */
[----:B------:R-:W-:Y:S02]  /*5bc0*/  FSETP.NEU.FTZ.AND P1, PT, R14, -INF , PT ;  /* 0xff8000000e00780b */ /* 0x000fe40003f3d000 */
[----:B------:R-:W-:Y:S02]  /*5bd0*/  FMNMX.FTZ R202, R21, R8, !PT ;  /* 0x0000000815ca7209 */ /* 0x000fe40007810000 */
[----:B------:R-:W-:Y:S02]  /*5be0*/  FSEL R20, R20, RZ, P1 ;  /* 0x000000ff14147208 */ /* 0x000fe40000800000 */
[----:B------:R-:W-:Y:S02]  /*5bf0*/  ISETP.LT.OR P2, PT, R200, 0x5a, P2 ;  /* 0x0000005ac800780c */ /* 0x000fe40001741670 */
        /* <DEDUP_REMOVED lines=24> */
[----:B------:R-:W-:-:S02]  /*5d80*/  FFMA.FTZ R197, R197, UR6, -R20 ;  /* 0x00000006c5c57c23 */ /* 0x000fc40008010814 */
        /* <DEDUP_REMOVED lines=19> */
[----:B------:R-:W-:Y:S01]  /*5ec0*/  FSEL R152, R195, -INF , !P4 ;  /* 0xff800000c3987808 */ /* 0x000fe20006000000 */
[----:B------:R-:W-:Y:S01]  /*5ed0*/  FFMA.FTZ R195, R176, UR6, -R20 ;  /* 0x00000006b0c37c23 */ /* 0x000fe20008010814 */
[----:B------:R-:W-:Y:S01]  /*5ee0*/  FMNMX.FTZ R203, R194, R203, !PT ;  /* 0x000000cbc2cb7209 */ /* 0x000fe20007810000 */
[----:B------:R-:W-:Y:S03]  /*5ef0*/  MUFU.EX2 R169, R169 ;  /* 0x000000a900a97308 */ /* 0x000fe60000000800 */
[----:B------:R-:W-:-:S04]  /*5f00*/  FMNMX.FTZ R203, R152, R203, !PT ;  /* 0x000000cb98cb7209 */ /* 0x000fc80007810000 */
[----:B------:R-:W-:Y:S01]  /*5f10*/  FMNMX.FTZ R198, R200, R203, !PT ;  /* 0x000000cbc8c67209 */ /* 0x000fe20007810000 */
[----:B------:R-:W-:Y:S03]  /*5f20*/  MUFU.EX2 R172, R172 ;  /* 0x000000ac00ac7308 */ /* 0x000fe60000000800 */
        /* <DEDUP_REMOVED lines=9> */
[--C-:B------:R-:W-:Y:S01]  /*5fc0*/  FFMA.FTZ R189, R192, UR6, -R20.reuse ;  /* 0x00000006c0bd7c23 */ /* 0x100fe20008010814 */
[----:B------:R-:W-:Y:S01]  /*5fd0*/  FFMA.FTZ R192, R193, UR6, -R20 ;  /* 0x00000006c1c07c23 */ /* 0x000fe20008010814 */
[----:B------:R-:W-:Y:S01]  /*5fe0*/  FSEL R193, R14, RZ, P1 ;  /* 0x000000ff0ec17208 */ /* 0x000fe20000800000 */
[----:B------:R-:W-:Y:S04]  /*5ff0*/  MUFU.EX2 R173, R173 ;  /* 0x000000ad00ad7308 */ /* 0x000fe80000000800 */
[----:B------:R-:W-:-:S04]  /*6000*/  FADD.FTZ R193, -R193, R0 ;  /* 0x00000000c1c17221 */ /* 0x000fc80000010100 */
[----:B------:R-:W-:Y:S01]  /*6010*/  FMUL.FTZ R193, R193, UR6 ;  /* 0x00000006c1c17c20 */ /* 0x000fe20008410000 */
[----:B------:R-:W-:Y:S01]  /*6020*/  MUFU.EX2 R0, R196 ;  /* 0x000000c400007308 */ /* 0x000fe20000000800 */
[----:B-1----:R-:W-:-:S07]  /*6030*/  FMNMX.FTZ R203, R176, R203, !PT ;  /* 0x000000cbb0cb7209 */ /* 0x002fce0007810000 */
[----:B------:R-:W1:Y:S01]  /*6040*/  MUFU.EX2 R193, R193 ;  /* 0x000000c100c17308 */ /* 0x000e620000000800 */
[----:B------:R-:W2:Y:S07]  /*6050*/  SHFL.BFLY PT, R176, R203, 0x1, 0x1f ;  /* 0x0c201f00cbb07f89 */ /* 0x000eae00000e0000 */
[----:B------:R-:W-:Y:S08]  /*6060*/  MUFU.EX2 R195, R195 ;  /* 0x000000c300c37308 */ /* 0x000ff00000000800 */
[----:B------:R-:W-:Y:S01]  /*6070*/  MUFU.EX2 R198, R198 ;  /* 0x000000c600c67308 */ /* 0x000fe20000000800 */
[----:B-1----:R-:W-:Y:S01]  /*6080*/  FFMA.FTZ R196, R193, R5, R154 ;  /* 0x00000005c1c47223 */ /* 0x002fe2000001009a */
[-C--:B------:R-:W-:Y:S01]  /*6090*/  FMUL.FTZ R24, R24, R193.reuse ;  /* 0x000000c118187220 */ /* 0x080fe20000410000 */
        /* <DEDUP_REMOVED lines=9> */
[----:B--2---:R-:W-:Y:S01]  /*6130*/  FMNMX.FTZ R176, R203, R176, !PT ;  /* 0x000000b0cbb07209 */ /* 0x004fe20007810000 */
[-C--:B------:R-:W-:Y:S01]  /*6140*/  FMUL.FTZ R40, R40, R193.reuse ;  /* 0x000000c128287220 */ /* 0x080fe20000410000 */
[-C--:B------:R-:W-:Y:S01]  /*6150*/  FMUL.FTZ R41, R41, R193.reuse ;  /* 0x000000c129297220 */ /* 0x080fe20000410000 */
[-C--:B------:R-:W-:Y:S01]  /*6160*/  FMUL.FTZ R44, R44, R193.reuse ;  /* 0x000000c12c2c7220 */ /* 0x080fe20000410000 */
[C---:B------:R-:W-:Y:S01]  /*6170*/  FSETP.NEU.FTZ.AND P1, PT, R176.reuse, -INF , PT ;  /* 0xff800000b000780b */ /* 0x040fe20003f3d000 */
[----:B------:R-:W-:Y:S01]  /*6180*/  FMUL.FTZ R203, R176, UR6 ;  /* 0x00000006b0cb7c20 */ /* 0x000fe20008410000 */
[----:B------:R-:W1:Y:S01]  /*6190*/  MUFU.EX2 R180, R180 ;  /* 0x000000b400b47308 */ /* 0x000e620000000800 */
[-C--:B------:R-:W-:Y:S01]  /*61a0*/  FMUL.FTZ R45, R45, R193.reuse ;  /* 0x000000c12d2d7220 */ /* 0x080fe20000410000 */
        /* <DEDUP_REMOVED lines=14> */
[----:B------:R-:W-:Y:S01]  /*6290*/  MUFU.EX2 R184, R184 ;  /* 0x000000b800b87308 */ /* 0x000fe20000000800 */
[----:B------:R-:W-:Y:S01]  /*62a0*/  FFMA.FTZ R163, R166, UR6, -R203 ;  /* 0x00000006a6a37c23 */ /* 0x000fe200080108cb */
[----:B-1----:R-:W-:Y:S01]  /*62b0*/  F2FP.F16.F32.PACK_AB R166, R180, R177 ;  /* 0x000000b1b4a6723e */ /* 0x002fe200000000ff */
[----:B------:R-:W-:Y:S01]  /*62c0*/  FADD.FTZ R158, R160, R5 ;  /* 0x00000005a09e7221 */ /* 0x000fe20000010000 */
        /* <DEDUP_REMOVED lines=16> */
[----:B------:R-:W-:Y:S01]  /*63d0*/  FSEL R5, R176, RZ, P1 ;  /* 0x000000ffb0057208 */ /* 0x000fe20000800000 */
[--C-:B------:R-:W-:Y:S01]  /*63e0*/  FFMA.FTZ R194, R194, UR6, -R203.reuse ;  /* 0x00000006c2c27c23 */ /* 0x100fe200080108cb */
[--C-:B------:R-:W-:Y:S01]  /*63f0*/  FFMA.FTZ R200, R200, UR6, -R203.reuse ;  /* 0x00000006c8c87c23 */ /* 0x100fe200080108cb */
[----:B------:R-:W-:Y:S01]  /*6400*/  FADD.FTZ R211, R169, R158 ;  /* 0x0000009ea9d37221 */ /* 0x000fe20000010000 */
[----:B------:R-:W2:Y:S01]  /*6410*/  MUFU.EX2 R189, R189 ;  /* 0x000000bd00bd7308 */ /* 0x000ea20000000800 */
[----:B------:R-:W-:Y:S01]  /*6420*/  FADD.FTZ R5, -R5, R8 ;  /* 0x0000000805057221 */ /* 0x000fe20000010100 */
[----:B------:R-:W-:Y:S01]  /*6430*/  FFMA.FTZ R8, R167, UR6, -R203 ;  /* 0x00000006a7087c23 */ /* 0x000fe200080108cb */
[----:B------:R-:W-:Y:S01]  /*6440*/  FADD.FTZ R158, R172, R211 ;  /* 0x000000d3ac9e7221 */ /* 0x000fe20000010000 */
[--C-:B------:R-:W-:Y:S01]  /*6450*/  FFMA.FTZ R167, R170, UR6, -R203.reuse ;  /* 0x00000006aaa77c23 */ /* 0x100fe200080108cb */
[--C-:B------:R-:W-:Y:S01]  /*6460*/  FFMA.FTZ R199, R199, UR6, -R203.reuse ;  /* 0x00000006c7c77c23 */ /* 0x100fe200080108cb */
[----:B------:R-:W-:Y:S01]  /*6470*/  FMUL.FTZ R57, R57, R193 ;  /* 0x000000c139397220 */ /* 0x000fe20000410000 */
[----:B------:R-:W-:Y:S01]  /*6480*/  FADD.FTZ R158, R173, R158 ;  /* 0x0000009ead9e7221 */ /* 0x000fe20000010000 */
[----:B------:R-:W3:Y:S01]  /*6490*/  MUFU.EX2 R192, R192 ;  /* 0x000000c000c07308 */ /* 0x000ee20000000800 */
[----:B-1----:R-:W-:Y:S01]  /*64a0*/  F2FP.F16.F32.PACK_AB R170, R188, R185 ;  /* 0x000000b9bcaa723e */ /* 0x002fe200000000ff */
[-C--:B------:R-:W-:Y:S01]  /*64b0*/  FMUL.FTZ R60, R60, R193.reuse ;  /* 0x000000c13c3c7220 */ /* 0x080fe20000410000 */
[----:B------:R-:W-:Y:S01]  /*64c0*/  FADD.FTZ R211, R195, R158 ;  /* 0x0000009ec3d37221 */ /* 0x000fe20000010000 */
[----:B------:R-:W-:Y:S01]  /*64d0*/  FFMA.FTZ R158, R171, UR6, -R203 ;  /* 0x00000006ab9e7c23 */ /* 0x000fe200080108cb */
[-C--:B------:R-:W-:Y:S01]  /*64e0*/  FMUL.FTZ R61, R61, R193.reuse ;  /* 0x000000c13d3d7220 */ /* 0x080fe20000410000 */
[-C--:B------:R-:W-:Y:S01]  /*64f0*/  FMUL.FTZ R64, R64, R193.reuse ;  /* 0x000000c140407220 */ /* 0x080fe20000410000 */
[----:B------:R-:W-:Y:S01]  /*6500*/  FADD.FTZ R162, R198, R211 ;  /* 0x000000d3c6a27221 */ /* 0x000fe20000010000 */
[----:B------:R-:W-:Y:S01]  /*6510*/  FFMA.FTZ R211, R175, UR6, -R203 ;  /* 0x00000006afd37c23 */ /* 0x000fe200080108cb */
[----:B------:R-:W-:Y:S01]  /*6520*/  MUFU.EX2 R21, R21 ;  /* 0x0000001500157308 */ /* 0x000fe20000000800 */
[-C--:B------:R-:W-:Y:S01]  /*6530*/  FMUL.FTZ R65, R65, R193.reuse ;  /* 0x000000c141417220 */ /* 0x080fe20000410000 */
[----:B------:R-:W-:Y:S01]  /*6540*/  FADD.FTZ R171, R177, R162 ;  /* 0x000000a2b1ab7221 */ /* 0x000fe20000010000 */
[-C--:B------:R-:W-:Y:S01]  /*6550*/  FMUL.FTZ R68, R68, R193.reuse ;  /* 0x000000c144447220 */ /* 0x080fe20000410000 */
[-C--:B------:R-:W-:Y:S01]  /*6560*/  FMUL.FTZ R69, R69, R193.reuse ;  /* 0x000000c145457220 */ /* 0x080fe20000410000 */
[-C--:B------:R-:W-:Y:S01]  /*6570*/  FMUL.FTZ R72, R72, R193.reuse ;  /* 0x000000c148487220 */ /* 0x080fe20000410000 */
[----:B------:R-:W-:Y:S01]  /*6580*/  FADD.FTZ R162, R180, R171 ;  /* 0x000000abb4a27221 */ /* 0x000fe20000010000 */
[----:B------:R-:W-:Y:S01]  /*6590*/  FMUL.FTZ R180, R5, UR6 ;  /* 0x0000000605b47c20 */ /* 0x000fe20008410000 */
[----:B------:R-:W-:Y:S01]  /*65a0*/  MUFU.EX2 R20, R20 ;  /* 0x0000001400147308 */ /* 0x000fe20000000800 */
[-C--:B------:R-:W-:Y:S01]  /*65b0*/  FMUL.FTZ R73, R73, R193.reuse ;  /* 0x000000c149497220 */ /* 0x080fe20000410000 */
[----:B------:R-:W-:Y:S01]  /*65c0*/  FADD.FTZ R171, R181, R162 ;  /* 0x000000a2b5ab7221 */ /* 0x000fe20000010000 */
[-C--:B------:R-:W-:Y:S01]  /*65d0*/  FMUL.FTZ R76, R76, R193.reuse ;  /* 0x000000c14c4c7220 */ /* 0x080fe20000410000 */
[-C--:B------:R-:W-:Y:S01]  /*65e0*/  FMUL.FTZ R77, R77, R193.reuse ;  /* 0x000000c14d4d7220 */ /* 0x080fe20000410000 */
[-C--:B------:R-:W-:Y:S01]  /*65f0*/  FMUL.FTZ R80, R80, R193.reuse ;  /* 0x000000c150507220 */ /* 0x080fe20000410000 */
[----:B------:R-:W-:Y:S01]  /*6600*/  FADD.FTZ R162, R184, R171 ;  /* 0x000000abb8a27221 */ /* 0x000fe20000010000 */
[----:B------:R-:W-:Y:S01]  /*6610*/  FFMA.FTZ R171, R152, UR6, -R203 ;  /* 0x0000000698ab7c23 */ /* 0x000fe200080108cb */
[----:B------:R-:W1:Y:S01]  /*6620*/  MUFU.EX2 R180, R180 ;  /* 0x000000b400b47308 */ /* 0x000e620000000800 */
[----:B------:R-:W-:Y:S01]  /*6630*/  F2FP.F16.F32.PACK_AB R152, R153, R154 ;  /* 0x0000009a9998723e */ /* 0x000fe200000000ff */
[----:B------:R-:W-:Y:S01]  /*6640*/  FADD.FTZ R203, R185, R162 ;  /* 0x000000a2b9cb7221 */ /* 0x000fe20000010000 */
[----:B------:R-:W-:Y:S01]  /*6650*/  F2FP.F16.F32.PACK_AB R154, R157, R156 ;  /* 0x0000009c9d9a723e */ /* 0x000fe200000000ff */
[----:B------:R-:W-:Y:S01]  /*6660*/  FMUL.FTZ R81, R81, R193 ;  /* 0x000000c151517220 */ /* 0x000fe20000410000 */
[----:B------:R-:W-:Y:S01]  /*6670*/  F2FP.F16.F32.PACK_AB R156, R161, R160 ;  /* 0x000000a0a19c723e */ /* 0x000fe200000000ff */
[----:B------:R-:W-:Y:S01]  /*6680*/  FADD.FTZ R162, R188, R203 ;  /* 0x000000cbbca27221 */ /* 0x000fe20000010000 */
[----:B------:R-:W-:Y:S01]  /*6690*/  F2FP.F16.F32.PACK_AB R160, R169, R168 ;  /* 0x000000a8a9a0723e */ /* 0x000fe200000000ff */
[----:B------:R-:W4:Y:S01]  /*66a0*/  MUFU.EX2 R155, R155 ;  /* 0x0000009b009b7308 */ /* 0x000f220000000800 */
[----:B------:R-:W-:Y:S01]  /*66b0*/  F2FP.F16.F32.PACK_AB R168, R184, R181 ;  /* 0x000000b5b8a8723e */ /* 0x000fe200000000ff */
[----:B--2---:R-:W-:Y:S01]  /*66c0*/  FADD.FTZ R153, R189, R162 ;  /* 0x000000a2bd997221 */ /* 0x004fe20000010000 */
[----:B------:R-:W-:Y:S01]  /*66d0*/  F2FP.F16.F32.PACK_AB R162, R173, R172 ;  /* 0x000000acada2723e */ /* 0x000fe200000000ff */
[----:B------:R-:W-:Y:S01]  /*66e0*/  FMUL.FTZ R84, R84, R193 ;  /* 0x000000c154547220 */ /* 0x000fe20000410000 */
[C---:B---3--:R-:W-:Y:S01]  /*66f0*/  F2FP.F16.F32.PACK_AB R172, R192.reuse, R189 ;  /* 0x000000bdc0ac723e */ /* 0x048fe200000000ff */
[----:B------:R-:W-:Y:S01]  /*6700*/  FADD.FTZ R153, R192, R153 ;  /* 0x00000099c0997221 */ /* 0x000fe20000010000 */
        /* <DEDUP_REMOVED lines=19> */
[----:B-1----:R-:W-:Y:S01]  /*6840*/  FFMA.FTZ R153, R180, R4, R21 ;  /* 0x00000004b4997223 */ /* 0x002fe20000010015 */
[-C--:B------:R-:W-:Y:S01]  /*6850*/  FMUL.FTZ R116, R116, R193.reuse ;  /* 0x000000c174747220 */ /* 0x080fe20000410000 */
[-C--:B------:R-:W-:Y:S01]  /*6860*/  FMUL.FTZ R117, R117, R193.reuse ;  /* 0x000000c175757220 */ /* 0x080fe20000410000 */
[-C--:B------:R-:W-:Y:S01]  /*6870*/  FMUL.FTZ R120, R120, R193.reuse ;  /* 0x000000c178787220 */ /* 0x080fe20000410000 */
[----:B------:R-:W-:Y:S01]  /*6880*/  FADD.FTZ R4, R20, R153 ;  /* 0x0000009914047221 */ /* 0x000fe20000010000 */
[-C--:B------:R-:W-:Y:S01]  /*6890*/  FMUL.FTZ R121, R121, R193.reuse ;  /* 0x000000c179797220 */ /* 0x080fe20000410000 */
[----:B------:R-:W1:Y:S01]  /*68a0*/  MUFU.EX2 R202, R202 ;  /* 0x000000ca00ca7308 */ /* 0x000e620000000800 */
[-C--:B------:R-:W-:Y:S01]  /*68b0*/  FMUL.FTZ R124, R124, R193.reuse ;  /* 0x000000c17c7c7220 */ /* 0x080fe20000410000 */
[----:B----4-:R-:W-:Y:S01]  /*68c0*/  FADD.FTZ R153, R155, R4 ;  /* 0x000000049b997221 */ /* 0x010fe20000010000 */
[-C--:B------:R-:W-:Y:S01]  /*68d0*/  FMUL.FTZ R125, R125, R193.reuse ;  /* 0x000000c17d7d7220 */ /* 0x080fe20000410000 */
[-C--:B------:R-:W-:Y:S01]  /*68e0*/  FMUL.FTZ R128, R128, R193.reuse ;  /* 0x000000c180807220 */ /* 0x080fe20000410000 */
[-C--:B------:R-:W-:Y:S01]  /*68f0*/  FMUL.FTZ R129, R129, R193.reuse ;  /* 0x000000c181817220 */ /* 0x080fe20000410000 */
[----:B--2---:R-:W-:Y:S01]  /*6900*/  FADD.FTZ R4, R196, R153 ;  /* 0x00000099c4047221 */ /* 0x004fe20000010000 */
[-C--:B------:R-:W-:Y:S01]  /*6910*/  FMUL.FTZ R132, R132, R193.reuse ;  /* 0x000000c184847220 */ /* 0x080fe20000410000 */
[----:B------:R-:W2:Y:S01]  /*6920*/  MUFU.EX2 R163, R163 ;  /* 0x000000a300a37308 */ /* 0x000ea20000000800 */
[-C--:B------:R-:W-:Y:S01]  /*6930*/  FMUL.FTZ R133, R133, R193.reuse ;  /* 0x000000c185857220 */ /* 0x080fe20000410000 */
[----:B-----5:R-:W-:Y:S01]  /*6940*/  FADD.FTZ R153, R159, R4 ;  /* 0x000000049f997221 */ /* 0x020fe20000010000 */
[-C--:B------:R-:W-:Y:S01]  /*6950*/  FMUL.FTZ R136, R136, R193.reuse ;  /* 0x000000c188887220 */ /* 0x080fe20000410000 */
[-C--:B------:R-:W-:Y:S01]  /*6960*/  FMUL.FTZ R137, R137, R193.reuse ;  /* 0x000000c189897220 */ /* 0x080fe20000410000 */
[-C--:B------:R-:W-:Y:S01]  /*6970*/  FMUL.FTZ R140, R140, R193.reuse ;  /* 0x000000c18c8c7220 */ /* 0x080fe20000410000 */
[-C--:B------:R-:W-:Y:S01]  /*6980*/  FMUL.FTZ R141, R141, R193.reuse ;  /* 0x000000c18d8d7220 */ /* 0x080fe20000410000 */
[----:B------:R-:W-:Y:S01]  /*6990*/  FMUL.FTZ R144, R144, R193 ;  /* 0x000000c190907220 */ /* 0x000fe20000410000 */
[----:B------:R-:W3:Y:S01]  /*69a0*/  MUFU.EX2 R8, R8 ;  /* 0x0000000800087308 */ /* 0x000ee20000000800 */
[C---:B-1----:R-:W-:Y:S01]  /*69b0*/  FADD.FTZ R4, R202.reuse, R153 ;  /* 0x00000099ca047221 */ /* 0x042fe20000010000 */
[----:B------:R-:W-:Y:S01]  /*69c0*/  F2FP.F16.F32.PACK_AB R157, R202, R159 ;  /* 0x0000009fca9d723e */ /* 0x000fe200000000ff */
[-C--:B------:R-:W-:Y:S01]  /*69d0*/  FMUL.FTZ R145, R145, R193.reuse ;  /* 0x000000c191917220 */ /* 0x080fe20000410000 */
[-C--:B------:R-:W-:Y:S01]  /*69e0*/  FMUL.FTZ R148, R148, R193.reuse ;  /* 0x000000c194947220 */ /* 0x080fe20000410000 */
[----:B------:R-:W-:Y:S01]  /*69f0*/  FMUL.FTZ R149, R149, R193 ;  /* 0x000000c195957220 */ /* 0x000fe20000410000 */
[----:B------:R-:W-:Y:S01]  /*6a00*/  F2FP.F16.F32.PACK_AB R155, R196, R155 ;  /* 0x0000009bc49b723e */ /* 0x000fe200000000ff */
        /* <DEDUP_REMOVED lines=17> */
[----:B------:R3:W4:Y:S01]  /*6b20*/  MUFU.EX2 R178, R158 ;  /* 0x0000009e00b27308 */ /* 0x0007220000000800 */
[----:B-1----:R-:W-:Y:S01]  /*6b30*/  FADD.FTZ R153, R167, R184 ;  /* 0x000000b8a7997221 */ /* 0x002fe20000010000 */
[-C--:B------:R-:W-:Y:S01]  /*6b40*/  FMUL.FTZ R50, R50, R180.reuse ;  /* 0x000000b432327220 */ /* 0x080fe20000410000 */
[-C--:B------:R-:W-:Y:S01]  /*6b50*/  FMUL.FTZ R51, R51, R180.reuse ;  /* 0x000000b433337220 */ /* 0x080fe20000410000 */
[-C--:B------:R-:W-:Y:S01]  /*6b60*/  FMUL.FTZ R54, R54, R180.reuse ;  /* 0x000000b436367220 */ /* 0x080fe20000410000 */
[-C--:B------:R-:W-:Y:S01]  /*6b70*/  FMUL.FTZ R55, R55, R180.reuse ;  /* 0x000000b437377220 */ /* 0x080fe20000410000 */
[-C--:B------:R-:W-:Y:S01]  /*6b80*/  FMUL.FTZ R58, R58, R180.reuse ;  /* 0x000000b43a3a7220 */ /* 0x080fe20000410000 */
[----:B------:R-:W-:Y:S01]  /*6b90*/  FMUL.FTZ R59, R59, R180 ;  /* 0x000000b43b3b7220 */ /* 0x000fe20000410000 */
[----:B------:R-:W-:Y:S01]  /*6ba0*/  MUFU.EX2 R182, R182 ;  /* 0x000000b600b67308 */ /* 0x000fe20000000800 */
[----:B---3--:R-:W-:Y:S01]  /*6bb0*/  F2FP.F16.F32.PACK_AB R158, R165, R164 ;  /* 0x000000a4a59e723e */ /* 0x008fe200000000ff */
[C---:B--2---:R-:W-:Y:S01]  /*6bc0*/  FADD.FTZ R5, R197.reuse, R174 ;  /* 0x000000aec5057221 */ /* 0x044fe20000010000 */
[----:B------:R-:W-:Y:S01]  /*6bd0*/  F2FP.F16.F32.PACK_AB R164, R198, R195 ;  /* 0x000000c3c6a4723e */ /* 0x000fe200000000ff */
[----:B------:R-:W-:Y:S01]  /*6be0*/  FMUL.FTZ R62, R62, R180 ;  /* 0x000000b43e3e7220 */ /* 0x000fe20000410000 */
[----:B------:R-:W-:Y:S01]  /*6bf0*/  F2FP.F16.F32.PACK_AB R174, R197, R0 ;  /* 0x00000000c5ae723e */ /* 0x000fe200000000ff */
[-C--:B------:R-:W-:Y:S01]  /*6c00*/  FMUL.FTZ R63, R63, R180.reuse ;  /* 0x000000b43f3f7220 */ /* 0x080fe20000410000 */
[-C--:B------:R-:W-:Y:S01]  /*6c10*/  FMUL.FTZ R66, R66, R180.reuse ;  /* 0x000000b442427220 */ /* 0x080fe20000410000 */
[----:B------:R-:W1:Y:S01]  /*6c20*/  MUFU.EX2 R198, R211 ;  /* 0x000000d300c67308 */ /* 0x000e620000000800 */
[C---:B----4-:R-:W-:Y:S01]  /*6c30*/  FADD.FTZ R184, R178.reuse, R153 ;  /* 0x00000099b2b87221 */ /* 0x050fe20000010000 */
[----:B------:R-:W-:Y:S01]  /*6c40*/  F2FP.F16.F32.PACK_AB R161, R178, R167 ;  /* 0x000000a7b2a1723e */ /* 0x000fe200000000ff */
[-C--:B------:R-:W-:Y:S01]  /*6c50*/  FMUL.FTZ R67, R67, R180.reuse ;  /* 0x000000b443437220 */ /* 0x080fe20000410000 */
[-C--:B------:R-:W-:Y:S01]  /*6c60*/  FMUL.FTZ R70, R70, R180.reuse ;  /* 0x000000b446467220 */ /* 0x080fe20000410000 */
[----:B------:R-:W-:Y:S01]  /*6c70*/  FADD.FTZ R153, R175, R184 ;  /* 0x000000b8af997221 */ /* 0x000fe20000010000 */
        /* <DEDUP_REMOVED lines=26> */
[----:B------:R2:W4:Y:S01]  /*6e20*/  MUFU.EX2 R169, R186 ;  /* 0x000000ba00a97308 */ /* 0x0005220000000800 */
[C---:B---3--:R-:W-:Y:S01]  /*6e30*/  FADD.FTZ R153, R0.reuse, R153 ;  /* 0x0000009900997221 */ /* 0x048fe20000010000 */
[----:B------:R-:W-:Y:S01]  /*6e40*/  F2FP.F16.F32.PACK_AB R165, R0, R165 ;  /* 0x000000a500a5723e */ /* 0x000fe200000000ff */
[-C--:B------:R-:W-:Y:S01]  /*6e50*/  FMUL.FTZ R111, R111, R180.reuse ;  /* 0x000000b46f6f7220 */ /* 0x080fe20000410000 */
[-C--:B------:R-:W-:Y:S01]  /*6e60*/  FMUL.FTZ R114, R114, R180.reuse ;  /* 0x000000b472727220 */ /* 0x080fe20000410000 */
[-C--:B------:R-:W-:Y:S01]  /*6e70*/  FMUL.FTZ R115, R115, R180.reuse ;  /* 0x000000b473737220 */ /* 0x080fe20000410000 */
[-C--:B------:R-:W-:Y:S01]  /*6e80*/  FMUL.FTZ R118, R118, R180.reuse ;  /* 0x000000b476767220 */ /* 0x080fe20000410000 */
[----:B------:R-:W-:Y:S01]  /*6e90*/  FMUL.FTZ R119, R119, R180 ;  /* 0x000000b477777220 */ /* 0x000fe20000410000 */
[----:B------:R-:W3:Y:S01]  /*6ea0*/  MUFU.EX2 R4, R187 ;  /* 0x000000bb00047308 */ /* 0x000ee20000000800 */
[----:B--2---:R-:W-:Y:S01]  /*6eb0*/  FADD.FTZ R186, R182, R153 ;  /* 0x00000099b6ba7221 */ /* 0x004fe20000010000 */
[----:B-1----:R-:W-:Y:S01]  /*6ec0*/  F2FP.F16.F32.PACK_AB R167, R183, R182 ;  /* 0x000000b6b7a7723e */ /* 0x002fe200000000ff */
[-C--:B------:R-:W-:Y:S01]  /*6ed0*/  FMUL.FTZ R122, R122, R180.reuse ;  /* 0x000000b47a7a7220 */ /* 0x080fe20000410000 */
[-C--:B------:R-:W-:Y:S01]  /*6ee0*/  FMUL.FTZ R123, R123, R180.reuse ;  /* 0x000000b47b7b7220 */ /* 0x080fe20000410000 */
[----:B------:R-:W-:Y:S01]  /*6ef0*/  FADD.FTZ R186, R183, R186 ;  /* 0x000000bab7ba7221 */ /* 0x000fe20000010000 */
        /* <DEDUP_REMOVED lines=19> */
[----:B-1----:R-:W-:Y:S01]  /*7030*/  FADD.FTZ R186, R190, R153 ;  /* 0x00000099beba7221 */ /* 0x002fe20000010000 */
[----:B------:R-:W-:Y:S01]  /*7040*/  F2FP.F16.F32.PACK_AB R153, R20, R21 ;  /* 0x000000151499723e */ /* 0x000fe200000000ff */
[----:B------:R-:W-:-:S05]  /*7050*/  FMUL.FTZ R151, R151, R180 ;  /* 0x000000b497977220 */ /* 0x000fca0000410000 */
[----:B------:R1:W4:Y:S01]  /*7060*/  MUFU.EX2 R184, R171 ;  /* 0x000000ab00b87308 */ /* 0x0003220000000800 */
[----:B--2---:R-:W-:-:S07]  /*7070*/  FADD.FTZ R186, R191, R186 ;  /* 0x000000babfba7221 */ /* 0x004fce0000010000 */
[----:B------:R-:W2:Y:S01]  /*7080*/  MUFU.EX2 R200, R200 ;  /* 0x000000c800c87308 */ /* 0x000ea20000000800 */
[----:B---3--:R-:W-:Y:S01]  /*7090*/  FADD.FTZ R21, R173, R186 ;  /* 0x000000baad157221 */ /* 0x008fe20000010000 */
[----:B-1----:R-:W-:-:S06]  /*70a0*/  F2FP.F16.F32.PACK_AB R171, R191, R190 ;  /* 0x000000bebfab723e */ /* 0x002fcc00000000ff */
[----:B------:R-:W1:Y:S01]  /*70b0*/  MUFU.EX2 R199, R199 ;  /* 0x000000c700c77308 */ /* 0x000e620000000800 */
[C---:B----4-:R-:W-:Y:S01]  /*70c0*/  FADD.FTZ R21, R184.reuse, R21 ;  /* 0x00000015b8157221 */ /* 0x050fe20000010000 */
[----:B------:R-:W-:-:S03]  /*70d0*/  F2FP.F16.F32.PACK_AB R173, R184, R173 ;  /* 0x000000adb8ad723e */ /* 0x000fc600000000ff */
[----:B--2---:R-:W-:-:S04]  /*70e0*/  FADD.FTZ R0, R200, R21 ;  /* 0x00000015c8007221 */ /* 0x004fc80000010000 */
[C---:B-1----:R-:W-:Y:S01]  /*70f0*/  FADD.FTZ R4, R199.reuse, R0 ;  /* 0x00000000c7047221 */ /* 0x042fe20000010000 */
[----:B------:R-:W-:Y:S01]  /*7100*/  F2FP.F16.F32.PACK_AB R175, R199, R200 ;  /* 0x000000c8c7af723e */ /* 0x000fe200000000ff */
[----:B------:R-:W-:Y:S06]  /*7110*/  @!P0 BRA `(.L_x_8995) ;  /* 0x0000000000048947 */ /* 0x000fec0003800000 */
[----:B------:R-:W-:Y:S01]  /*7120*/  BPT.TRAP 0x1 ;  /* 0x000000040000795c */ /* 0x000fe20000300000 */
.L_x_8995:
[----:B------:R1:W2:Y:S01]  /*7130*/  SYNCS.PHASECHK.TRANS64.TRYWAIT P1, [UR27+0x22850], R12 ;  /* 0x0228500cff0075a7 */ /* 0x0002a2000802015b */
[----:B------:R-:W-:Y:S05]  /*7140*/  @!P0 BRA `(.L_x_8996) ;  /* 0x0000000000048947 */ /* 0x000fea0003800000 */
[----:B------:R-:W-:Y:S01]  /*7150*/  BPT.TRAP 0x1 ;  /* 0x000000040000795c */ /* 0x000fe20000300000 */
.L_x_8996:
[----:B--2---:R-:W-:Y:S05]  /*7160*/  @P1 BRA `(.L_x_8997) ;  /* 0x0000000000081947 */ /* 0x004fea0003800000 */
[----:B------:R-:W2:Y:S02]  /*7170*/  SYNCS.PHASECHK.TRANS64.TRYWAIT P1, [UR27+0x22850], R12 ;  /* 0x0228500cff0075a7 */ /* 0x000ea4000802015b */
[----:B--2---:R-:W-:Y:S05]  /*7180*/  @!P1 BRA `(.L_x_8998) ;  /* 0x000000d400f49947 */ /* 0x004fea0003800000 */
.L_x_8997:
[----:B------:R-:W3:Y:S01]  /*7190*/  S2R R0, SR_TID.X ;  /* 0x0000000000007919 */ /* 0x000ee20000002100 */
[----:B------:R-:W-:Y:S01]  /*71a0*/  UIMAD UR14, UR37, 0xc00, UR5 ;  /* 0x00000c00250e78a4 */ /* 0x000fe2000f8e0205 */
[----:B------:R-:W-:Y:S01]  /*71b0*/  UMOV UR11, 0x40000040 ;  /* 0x40000040000b7882 */ /* 0x000fe20000000000 */
[----:B------:R-:W4:Y:S05]  /*71c0*/  S2R R8, SR_TID.X ;  /* 0x0000000000087919 */ /* 0x000f2a0000002100 */
[----:B------:R-:W-:Y:S01]  /*71d0*/  UMOV UR10, UR14 ;  /* 0x0000000e000a7c82 */ /* 0x000fe20008000000 */
[----:B---3--:R-:W-:Y:S02]  /*71e0*/  SHF.R.U32.HI R0, RZ, 0x7, R0 ;  /* 0x00000007ff007819 */ /* 0x008fe40000011600 */
[----:B----4-:R-:W-:-:S03]  /*71f0*/  LOP3.LUT P1, RZ, R8, 0x7f, RZ, 0xc0, !PT ;  /* 0x0000007f08ff7812 */ /* 0x010fc6000782c0ff */
[----:B------:R-:W-:Y:S02]  /*7200*/  VIADD R0, R0, 0x8 ;  /* 0x0000000800007836 */ /* 0x000fe40000000000 */
[----:B------:R-:W-:-:S03]  /*7210*/  IMAD.MOV.U32 R8, RZ, RZ, R176 ;  /* 0x000000ffff087224 */ /* 0x000fc600078e00b0 */
[----:B------:R3:W-:Y:S05]  /*7220*/  BAR.SYNC.DEFER_BLOCKING R0, 0x100 ;  /* 0x000400000000751d */ /* 0x0007ea0000010000 */
[----:B--2---:R-:W-:Y:S02]  /*7230*/  @!P1 VIADD R9, R9, 0x22860 ;  /* 0x0002286009099836 */ /* 0x004fe40000000000 */
[----:B---3--:R-:W-:-:S03]  /*7240*/  IMAD.MOV.U32 R0, RZ, RZ, R14 ;  /* 0x000000ffff007224 */ /* 0x008fc600078e000e */
[----:B------:R-:W-:Y:S01]  /*7250*/  @!P1 PRMT R9, RZ, 0x654, R9 ;  /* 0x00000654ff099816 */ /* 0x000fe20000000009 */
        /* <DEDUP_REMOVED lines=37> */
[----:B------:R-:W-:Y:S02]  /*74b0*/  IMAD.MOV.U32 R8, RZ, RZ, R176 ;  /* 0x000000ffff087224 */ /* 0x000fe400078e00b0 */
[----:B------:R-:W-:-:S07]  /*74c0*/  IMAD.MOV.U32 R0, RZ, RZ, R14 ;  /* 0x000000ffff007224 */ /* 0x000fce00078e000e */
.L_x_8982:
[----:B------:R-:W-:Y:S01]  /*74d0*/  IADD3 R10, R17, 0x80, -R18 ;  /* 0x00000080110a7810 */ /* 0x000fe20007ffe812 */
[----:B------:R-:W-:Y:S02]  /*74e0*/  ULDC UR15, c[0x0][0x9e4] ;  /* 0x00027900000f7ab9 */ /* 0x000fe40000000800 */
[----:B------:R-:W-:Y:S02]  /*74f0*/  UISETP.GE.AND UP0, UPT, UR15, 0x1, UPT ;  /* 0x000000010f00788c */ /* 0x000fe4000bf06270 */
[----:B------:R-:W-:-:S04]  /*7500*/  IMAD R10, R201, 0x80, R10 ;  /* 0x00000080c90a7824 */ /* 0x000fc800078e020a */
[----:B------:R-:W-:Y:S02]  /*7510*/  PLOP3.LUT P1, PT, PT, PT, UP0, 0x40, 0x0 ;  /* 0x000000000000781c */ /* 0x000fe40003f2e808 */
[----:B------:R-:W-:-:S13]  /*7520*/  R2UR UR10, R10 ;  /* 0x000000000a0a72ca */ /* 0x000fda00000e0000 */
[----:B------:R-:W-:Y:S01]  /*7530*/  UIADD3 UR14, UR10, -UR7, URZ ;  /* 0x800000070a0e7290 */ /* 0x000fe2000fffe03f */
[----:B------:R-:W-:Y:S11]  /*7540*/  @P1 BRA `(.L_x_9000) ;  /* 0x0000000000481947 */ /* 0x000ff60003800000 */
        /* <DEDUP_REMOVED lines=11> */
.L_x_9001:
[----:B------:R-:W-:-:S11]  /*7600*/  UISETP.NE.AND UP1, UPT, UR15, 0x1, UPT ;  /* 0x000000010f00788c */ /* 0x000fd6000bf25270 */
[----:B------:R-:W-:Y:S02]  /*7610*/  @UP1 ULDC.64 UR18, c[0x0][0x9e8] ;  /* 0x00027a0000121ab9 */ /* 0x000fe40000000a00 */
[----:B------:R-:W-:-:S04]  /*7620*/  UIMAD.WIDE.U32 UR10, UR7, UR18, URZ ;  /* 0x00000012070a72a5 */ /* 0x000fc8000f8e003f */
[----:B------:R-:W-:-:S12]  /*7630*/  @UP1 USHF.R.U32.HI UR7, URZ, UR19, UR11 ;  /* 0x000000133f071299 */ /* 0x000fd8000801160b */
.L_x_9002:
[----:B------:R-:W-:-:S04]  /*7640*/  UIMAD UR7, UR7, UR15, URZ ;  /* 0x0000000f070772a4 */ /* 0x000fc8000f8e023f */
[----:B------:R-:W-:-:S04]  /*7650*/  UISETP.LT.AND UP1, UPT, UR14, UR7, UPT ;  /* 0x000000070e00728c */ /* 0x000fc8000bf21270 */
[----:B------:R-:W-:-:S12]  /*7660*/  USEL UR14, UR14, UR7, !UP1 ;  /* 0x000000070e0e7287 */ /* 0x000fd8000c800000 */
.L_x_9000:
        /* <DEDUP_REMOVED lines=12> */
.L_x_9012:
        /* <DEDUP_REMOVED lines=9> */
.L_x_9004:
[----:B------:R-:W2:Y:S01]  /*77c0*/  S2UR UR11, SR_CgaCtaId ;  /* 0x00000000000b79c3 */ /* 0x000ea20000008800 */
[----:B------:R-:W-:Y:S01]  /*77d0*/  UMOV UR10, 0x400 ;  /* 0x00000400000a7882 */ /* 0x000fe20000000000 */
[----:B------:R-:W-:-:S05]  /*77e0*/  IMAD.U32 R7, RZ, RZ, UR40 ;  /* 0x00000028ff077e24 */ /* 0x000fca000f8e00ff */
[----:B------:R-:W-:Y:S01]  /*77f0*/  SHF.L.U32 R7, R7, 0x1f, RZ ;  /* 0x0000001f07077819 */ /* 0x000fe200000006ff */
[----:B--2---:R-:W-:-:S04]  /*7800*/  ULEA UR10, UR11, UR10, 0x18 ;  /* 0x0000000a0b0a7291 */ /* 0x004fc8000f8ec03f */
[----:B------:R-:W-:-:S09]  /*7810*/  ULEA UR24, UR37, UR10, 0x3 ;  /* 0x0000000a25187291 */ /* 0x000fd2000f8e183f */
[----:B------:R2:W3:Y:S01]  /*7820*/  SYNCS.PHASECHK.TRANS64.TRYWAIT P2, [UR24+0x22830], R7 ;  /* 0x02283007ff0075a7 */ /* 0x0004e20008040158 */
[----:B------:R-:W-:Y:S05]  /*7830*/  @!P0 BRA `(.L_x_9005) ;  /* 0x0000000000048947 */ /* 0x000fea0003800000 */
[----:B------:R-:W-:Y:S01]  /*7840*/  BPT.TRAP 0x1 ;  /* 0x000000040000795c */ /* 0x000fe20000300000 */
.L_x_9005:
[----:B---3--:R-:W-:Y:S05]  /*7850*/  @P2 BRA `(.L_x_9006) ;  /* 0x0000000000082947 */ /* 0x008fea0003800000 */
[----:B------:R-:W3:Y:S02]  /*7860*/  SYNCS.PHASECHK.TRANS64.TRYWAIT P2, [UR24+0x22830], R7 ;  /* 0x02283007ff0075a7 */ /* 0x000ee40008040158 */
[----:B---3--:R-:W-:Y:S05]  /*7870*/  @!P2 BRA `(.L_x_9007) ;  /* 0x000000d0004ca947 */ /* 0x008fea0003800000 */
.L_x_9006:
[----:B------:R-:W-:Y:S01]  /*7880*/  UIMAD UR22, UR37, 0x300, UR4 ;  /* 0x00000300251678a4 */ /* 0x000fe2000f8e0204 */
[----:B------:R-:W-:Y:S01]  /*7890*/  WARPGROUP.ARRIVE ;  /* 0x00000000000079c5 */ /* 0x000fe20000000000 */
[----:B------:R-:W-:Y:S01]  /*78a0*/  UMOV UR23, 0x40000040 ;  /* 0x4000004000177882 */ /* 0x000fe20000000000 */
[----:B------:R-:W-:Y:S01]  /*78b0*/  UMOV UR11, 0x40000040 ;  /* 0x40000040000b7882 */ /* 0x000fe20000000000 */
[----:B------:R-:W-:-:S03]  /*78c0*/  UIADD3 UR10, UR22, 0x2, URZ ;  /* 0x00000002160a7890 */ /* 0x000fc6000fffe03f */
[----:B------:R-:W4:Y:S01]  /*78d0*/  S2R R203, SR_TID.X ;  /* 0x0000000000cb7919 */ /* 0x000f220000002100 */
[----:B------:R-:W-:Y:S01]  /*78e0*/  UIADD3 UR14, UR22, 0x4, URZ ;  /* 0x00000004160e7890 */ /* 0x000fe2000fffe03f */
[----:B------:R-:W-:Y:S01]  /*78f0*/  UMOV UR15, 0x40000040 ;  /* 0x40000040000f7882 */ /* 0x000fe20000000000 */
[----:B------:R-:W-:Y:S01]  /*7900*/  HGMMA.64x96x16.F32 R152, gdesc[UR20], RZ, !UPT, gsb0 ;  /* 0x01600000149879f0 */ /* 0x000fe2000c0008ff */
[----:B------:R-:W-:Y:S01]  /*7910*/  UIADD3 UR18, UR22, 0x6, URZ ;  /* 0x0000000616127890 */ /* 0x000fe2000fffe03f */
[----:B------:R-:W-:Y:S01]  /*7920*/  UMOV UR19, 0x40000040 ;  /* 0x4000004000137882 */ /* 0x000fe20000000000 */
[----:B----4-:R-:W-:Y:S02]  /*7930*/  LOP3.LUT P2, RZ, R203, 0x7f, RZ, 0xc0, !PT ;  /* 0x0000007fcbff7812 */ /* 0x010fe4000784c0ff */
[----:B------:R-:W-:Y:S01]  /*7940*/  SHF.R.U32.HI R203, RZ, 0x7, R203 ;  /* 0x00000007ffcb7819 */ /* 0x000fe200000116cb */
        /* <DEDUP_REMOVED lines=10> */
[----:B---3--:R-:W-:Y:S02]  /*79f0*/  FMNMX.FTZ R0, R152, R11, !PT ;  /* 0x0000000b98007209 */ /* 0x008fe40007810000 */
        /* <DEDUP_REMOVED lines=23> */
[----:B01----:R-:W-:-:S05]  /*7b70*/  FMNMX.FTZ R12, R197, R0, !PT ;  /* 0x00000000c50c7209 */ /* 0x003fca0007810000 */
[----:B------:R-:W0:Y:S02]  /*7b80*/  SHFL.BFLY PT, R13, R12, 0x2, 0x1f ;  /* 0x0c401f000c0d7f89 */ /* 0x000e2400000e0000 */
[----:B0-----:R-:W-:-:S05]  /*7b90*/  FMNMX.FTZ R14, R12, R13, !PT ;  /* 0x0000000d0c0e7209 */ /* 0x001fca0007810000 */
[----:B------:R-:W0:Y:S02]  /*7ba0*/  SHFL.BFLY PT, R13, R14, 0x1, 0x1f ;  /* 0x0c201f000e0d7f89 */ /* 0x000e2400000e0000 */
[----:B0-----:R-:W-:Y:S02]  /*7bb0*/  FMNMX.FTZ R0, R14, R13, !PT ;  /* 0x0000000d0e007209 */ /* 0x001fe40007810000 */
[----:B------:R-:W-:-:S03]  /*7bc0*/  FMNMX.FTZ R13, R155, R8, !PT ;  /* 0x000000089b0d7209 */ /* 0x000fc60007810000 */
[----:B------:R-:W-:Y:S01]  /*7bd0*/  FADD.FTZ R6, -R0, R11 ;  /* 0x0000000b00067221 */ /* 0x000fe20000010100 */
[----:B------:R-:W-:-:S03]  /*7be0*/  FMNMX.FTZ R8, R158, R13, !PT ;  /* 0x0000000d9e087209 */ /* 0x000fc60007810000 */
[----:B------:R-:W-:Y:S01]  /*7bf0*/  FMUL.FTZ R10, R6, UR6 ;  /* 0x00000006060a7c20 */ /* 0x000fe20008410000 */
[----:B------:R-:W-:Y:S01]  /*7c00*/  FMNMX.FTZ R13, R159, R8, !PT ;  /* 0x000000089f0d7209 */ /* 0x000fe20007810000 */
[----:B------:R-:W-:-:S03]  /*7c10*/  FMUL.FTZ R6, R0, UR6 ;  /* 0x0000000600067c20 */ /* 0x000fc60008410000 */
        /* <DEDUP_REMOVED lines=17> */
[----:B------:R-:W-:Y:S01]  /*7d30*/  FFMA.FTZ R196, R196, UR6, -R6 ;  /* 0x00000006c4c47c23 */ /* 0x000fe20008010806 */
[----:B------:R-:W0:Y:S02]  /*7d40*/  MUFU.EX2 R10, R10 ;  /* 0x0000000a000a7308 */ /* 0x000e240000000800 */
[----:B------:R-:W-:-:S04]  /*7d50*/  FMNMX.FTZ R15, R171, R8, !PT ;  /* 0x00000008ab0f7209 */ /* 0x000fc80007810000 */
[----:B------:R-:W-:Y:S01]  /*7d60*/  FMNMX.FTZ R8, R174, R15, !PT ;  /* 0x0000000fae087209 */ /* 0x000fe20007810000 */
[--C-:B------:R-:W-:Y:S01]  /*7d70*/  FFMA.FTZ R15, R161, UR6, -R6.reuse ;  /* 0x00000006a10f7c23 */ /* 0x100fe20008010806 */
[--C-:B------:R-:W-:Y:S01]  /*7d80*/  FFMA.FTZ R161, R177, UR6, -R6.reuse ;  /* 0x00000006b1a17c23 */ /* 0x100fe20008010806 */
[----:B------:R-:W-:Y:S01]  /*7d90*/  FFMA.FTZ R177, R192, UR6, -R6 ;  /* 0x00000006c0b17c23 */ /* 0x000fe20008010806 */
[----:B------:R-:W-:Y:S01]  /*7da0*/  FMNMX.FTZ R21, R175, R8, !PT ;  /* 0x00000008af157209 */ /* 0x000fe20007810000 */
[----:B------:R-:W1:Y:S03]  /*7db0*/  MUFU.EX2 R11, R11 ;  /* 0x0000000b000b7308 */ /* 0x000e660000000800 */
[----:B------:R-:W-:Y:S01]  /*7dc0*/  FMNMX.FTZ R8, R178, R21, !PT ;  /* 0x00000015b2087209 */ /* 0x000fe20007810000 */
[----:B0-----:R-:W-:-:S03]  /*7dd0*/  FMUL.FTZ R24, R24, R10 ;  /* 0x0000000a18187220 */ /* 0x001fc60000410000 */
[----:B------:R-:W-:Y:S01]  /*7de0*/  FMNMX.FTZ R21, R179, R8, !PT ;  /* 0x00000008b3157209 */ /* 0x000fe20007810000 */
[----:B------:R-:W0:Y:S01]  /*7df0*/  MUFU.EX2 R152, R152 ;  /* 0x0000009800987308 */ /* 0x000e220000000800 */
[-C--:B------:R-:W-:Y:S01]  /*7e00*/  FMUL.FTZ R25, R25, R10.reuse ;  /* 0x0000000a19197220 */ /* 0x080fe20000410000 */
[----:B------:R-:W-:Y:S01]  /*7e10*/  FMUL.FTZ R28, R28, R10 ;  /* 0x0000000a1c1c7220 */ /* 0x000fe20000410000 */
[----:B------:R-:W-:Y:S01]  /*7e20*/  FMNMX.FTZ R8, R182, R21, !PT ;  /* 0x00000015b6087209 */ /* 0x000fe20007810000 */
[--C-:B------:R-:W-:Y:S01]  /*7e30*/  FFMA.FTZ R21, R165, UR6, -R6.reuse ;  /* 0x00000006a5157c23 */ /* 0x100fe20008010806 */
[--C-:B------:R-:W-:Y:S01]  /*7e40*/  FFMA.FTZ R165, R180, UR6, -R6.reuse ;  /* 0x00000006b4a57c23 */ /* 0x100fe20008010806 */
[--C-:B------:R-:W-:Y:S01]  /*7e50*/  FFMA.FTZ R180, R193, UR6, -R6.reuse ;  /* 0x00000006c1b47c23 */ /* 0x100fe20008010806 */
[----:B------:R-:W-:Y:S01]  /*7e60*/  FMNMX.FTZ R153, R183, R8, !PT ;  /* 0x00000008b7997209 */ /* 0x000fe20007810000 */
[----:B------:R-:W-:Y:S01]  /*7e70*/  MUFU.EX2 R12, R12 ;  /* 0x0000000c000c7308 */ /* 0x000fe20000000800 */
[----:B-1----:R-:W-:Y:S01]  /*7e80*/  FFMA.FTZ R5, R10, R5, R11 ;  /* 0x000000050a057223 */ /* 0x002fe2000001000b */
[-C--:B------:R-:W-:Y:S01]  /*7e90*/  FMUL.FTZ R29, R29, R10.reuse ;  /* 0x0000000a1d1d7220 */ /* 0x080fe20000410000 */
[----:B------:R-:W-:Y:S01]  /*7ea0*/  FMNMX.FTZ R8, R186, R153, !PT ;  /* 0x00000099ba087209 */ /* 0x000fe20007810000 */
[-C--:B------:R-:W-:Y:S01]  /*7eb0*/  FMUL.FTZ R32, R32, R10.reuse ;  /* 0x0000000a20207220 */ /* 0x080fe20000410000 */
[-C--:B------:R-:W-:Y:S01]  /*7ec0*/  FMUL.FTZ R33, R33, R10.reuse ;  /* 0x0000000a21217220 */ /* 0x080fe20000410000 */
[----:B------:R-:W-:Y:S01]  /*7ed0*/  FMUL.FTZ R36, R36, R10 ;  /* 0x0000000a24247220 */ /* 0x000fe20000410000 */
[----:B------:R-:W-:Y:S01]  /*7ee0*/  FMNMX.FTZ R153, R187, R8, !PT ;  /* 0x00000008bb997209 */ /* 0x000fe20007810000 */
[----:B------:R-:W-:Y:S01]  /*7ef0*/  MUFU.EX2 R13, R13 ;  /* 0x0000000d000d7308 */ /* 0x000fe20000000800 */
[C---:B0-----:R-:W-:Y:S01]  /*7f00*/  FADD.FTZ R5, R152.reuse, R5 ;  /* 0x0000000598057221 */ /* 0x041fe20000010000 */
[----:B------:R-:W-:Y:S01]  /*7f10*/  F2FP.F16.F32.PACK_AB R152, R152, R11 ;  /* 0x0000000b9898723e */ /* 0x000fe200000000ff */
[----:B------:R-:W-:Y:S01]  /*7f20*/  FMUL.FTZ R37, R37, R10 ;  /* 0x0000000a25257220 */ /* 0x000fe20000410000 */
[----:B------:R-:W-:Y:S01]  /*7f30*/  FMNMX.FTZ R8, R190, R153, !PT ;  /* 0x00000099be087209 */ /* 0x000fe20007810000 */
[--C-:B------:R-:W-:Y:S01]  /*7f40*/  FFMA.FTZ R153, R169, UR6, -R6.reuse ;  /* 0x00000006a9997c23 */ /* 0x100fe20008010806 */
[--C-:B------:R-:W-:Y:S01]  /*7f50*/  FFMA.FTZ R169, R184, UR6, -R6.reuse ;  /* 0x00000006b8a97c23 */ /* 0x100fe20008010806 */
[--C-:B------:R-:W-:Y:S01]  /*7f60*/  FFMA.FTZ R184, R197, UR6, -R6.reuse ;  /* 0x00000006c5b87c23 */ /* 0x100fe20008010806 */
[----:B------:R-:W-:Y:S01]  /*7f70*/  FMNMX.FTZ R157, R191, R8, !PT ;  /* 0x00000008bf9d7209 */ /* 0x000fe20007810000 */
[----:B------:R-:W-:Y:S01]  /*7f80*/  MUFU.EX2 R156, R156 ;  /* 0x0000009c009c7308 */ /* 0x000fe20000000800 */
[-C--:B------:R-:W-:Y:S01]  /*7f90*/  FMUL.FTZ R40, R40, R10.reuse ;  /* 0x0000000a28287220 */ /* 0x080fe20000410000 */
[-C--:B------:R-:W-:Y:S01]  /*7fa0*/  FMUL.FTZ R41, R41, R10.reuse ;  /* 0x0000000a29297220 */ /* 0x080fe20000410000 */
[----:B------:R-:W-:Y:S01]  /*7fb0*/  FMNMX.FTZ R8, R194, R157, !PT ;  /* 0x0000009dc2087209 */ /* 0x000fe20007810000 */
[-C--:B------:R-:W-:Y:S01]  /*7fc0*/  FMUL.FTZ R44, R44, R10.reuse ;  /* 0x0000000a2c2c7220 */ /* 0x080fe20000410000 */
[-C--:B------:R-:W-:Y:S01]  /*7fd0*/  FMUL.FTZ R45, R45, R10.reuse ;  /* 0x0000000a2d2d7220 */ /* 0x080fe20000410000 */
[----:B------:R-:W-:Y:S01]  /*7fe0*/  FMUL.FTZ R48, R48, R10 ;  /* 0x0000000a30307220 */ /* 0x000fe20000410000 */
[----:B------:R-:W-:Y:S01]  /*7ff0*/  FMNMX.FTZ R157, R195, R8, !PT ;  /* 0x00000008c39d7209 */ /* 0x000fe20007810000 */
[----:B------:R-:W-:Y:S01]  /*8000*/  MUFU.EX2 R15, R15 ;  /* 0x0000000f000f7308 */ /* 0x000fe20000000800 */
[-C--:B------:R-:W-:Y:S01]  /*8010*/  FMUL.FTZ R49, R49, R10.reuse ;  /* 0x0000000a31317220 */ /* 0x080fe20000410000 */
[-C--:B------:R-:W-:Y:S01]  /*8020*/  FMUL.FTZ R52, R52, R10.reuse ;  /* 0x0000000a34347220 */ /* 0x080fe20000410000 */
[----:B------:R-:W-:Y:S01]  /*8030*/  FMNMX.FTZ R8, R198, R157, !PT ;  /* 0x0000009dc6087209 */ /* 0x000fe20007810000 */
[--C-:B------:R-:W-:Y:S01]  /*8040*/  FFMA.FTZ R157, R173, UR6, -R6.reuse ;  /* 0x00000006ad9d7c23 */ /* 0x100fe20008010806 */
[-C--:B------:R-:W-:Y:S01]  /*8050*/  FMUL.FTZ R53, R53, R10.reuse ;  /* 0x0000000a35357220 */ /* 0x080fe20000410000 */
[----:B------:R-:W-:Y:S01]  /*8060*/  FMUL.FTZ R56, R56, R10 ;  /* 0x0000000a38387220 */ /* 0x000fe20000410000 */
[----:B------:R-:W-:Y:S01]  /*8070*/  FMNMX.FTZ R8, R199, R8, !PT ;  /* 0x00000008c7087209 */ /* 0x000fe20007810000 */
        /* <DEDUP_REMOVED lines=28> */
[----:B0-----:R-:W-:Y:S01]  /*8240*/  FMNMX.FTZ R181, R8, R173, !PT ;  /* 0x000000ad08b57209 */ /* 0x001fe20007810000 */
[----:B------:R-:W-:Y:S01]  /*8250*/  FFMA.FTZ R173, R188, UR6, -R6 ;  /* 0x00000006bcad7c23 */ /* 0x000fe20008010806 */
[-C--:B------:R-:W-:Y:S01]  /*8260*/  FMUL.FTZ R104, R104, R10.reuse ;  /* 0x0000000a68687220 */ /* 0x080fe20000410000 */
[-C--:B------:R-:W-:Y:S01]  /*8270*/  FMUL.FTZ R105, R105, R10.reuse ;  /* 0x0000000a69697220 */ /* 0x080fe20000410000 */
[----:B------:R-:W-:Y:S01]  /*8280*/  MUFU.EX2 R20, R20 ;  /* 0x0000001400147308 */ /* 0x000fe20000000800 */
[----:B------:R-:W0:Y:S01]  /*8290*/  SHFL.BFLY PT, R8, R181, 0x1, 0x1f ;  /* 0x0c201f00b5087f89 */ /* 0x000e2200000e0000 */
        /* <DEDUP_REMOVED lines=23> */
[----:B0-----:R-:W-:Y:S01]  /*8410*/  FMNMX.FTZ R8, R181, R8, !PT ;  /* 0x00000008b5087209 */ /* 0x001fe20007810000 */
[-C--:B------:R-:W-:Y:S01]  /*8420*/  FMUL.FTZ R148, R148, R10.reuse ;  /* 0x0000000a94947220 */ /* 0x080fe20000410000 */
[----:B------:R-:W-:-:S03]  /*8430*/  FMUL.FTZ R149, R149, R10 ;  /* 0x0000000a95957220 */ /* 0x000fc60000410000 */
[C---:B------:R-:W-:Y:S01]  /*8440*/  FMUL.FTZ R193, R8.reuse, UR6 ;  /* 0x0000000608c17c20 */ /* 0x040fe20008410000 */
[----:B------:R-:W-:Y:S01]  /*8450*/  FADD.FTZ R6, -R8, R201 ;  /* 0x000000c908067221 */ /* 0x000fe20000010100 */
[----:B------:R0:W-:Y:S02]  /*8460*/  MUFU.EX2 R181, R196 ;  /* 0x000000c400b57308 */ /* 0x0001e40000000800 */
[--C-:B------:R-:W-:Y:S01]  /*8470*/  FFMA.FTZ R188, R154, UR6, -R193.reuse ;  /* 0x000000069abc7c23 */ /* 0x100fe200080108c1 */
[----:B------:R-:W-:Y:S01]  /*8480*/  FMUL.FTZ R6, R6, UR6 ;  /* 0x0000000606067c20 */ /* 0x000fe20008410000 */
[--C-:B------:R-:W-:Y:S01]  /*8490*/  FFMA.FTZ R155, R155, UR6, -R193.reuse ;  /* 0x000000069b9b7c23 */ /* 0x100fe200080108c1 */
[--C-:B------:R-:W-:Y:S01]  /*84a0*/  FFMA.FTZ R189, R158, UR6, -R193.reuse ;  /* 0x000000069ebd7c23 */ /* 0x100fe200080108c1 */
[--C-:B------:R-:W-:Y:S01]  /*84b0*/  FFMA.FTZ R192, R159, UR6, -R193.reuse ;  /* 0x000000069fc07c23 */ /* 0x100fe200080108c1 */
[--C-:B------:R-:W-:Y:S01]  /*84c0*/  FFMA.FTZ R210, R175, UR6, -R193.reuse ;  /* 0x00000006afd27c23 */ /* 0x100fe200080108c1 */
[----:B------:R1:W-:Y:S01]  /*84d0*/  MUFU.EX2 R185, R6 ;  /* 0x0000000600b97308 */ /* 0x0003e20000000800 */
[--C-:B------:R-:W-:Y:S01]  /*84e0*/  FFMA.FTZ R175, R178, UR6, -R193.reuse ;  /* 0x00000006b2af7c23 */ /* 0x100fe200080108c1 */
[--C-:B------:R-:W-:Y:S01]  /*84f0*/  FFMA.FTZ R178, R179, UR6, -R193.reuse ;  /* 0x00000006b3b27c23 */ /* 0x100fe200080108c1 */
[--C-:B------:R-:W-:Y:S01]  /*8500*/  FFMA.FTZ R159, R162, UR6, -R193.reuse ;  /* 0x00000006a29f7c23 */ /* 0x100fe200080108c1 */
[----:B------:R-:W-:Y:S01]  /*8510*/  FFMA.FTZ R179, R182, UR6, -R193 ;  /* 0x00000006b6b37c23 */ /* 0x000fe200080108c1 */
[----:B------:R-:W-:-:S02]  /*8520*/  IMAD.U32 R182, RZ, RZ, UR24 ;  /* 0x00000018ffb67e24 */ /* 0x000fc4000f8e00ff */
[--C-:B0-----:R-:W-:Y:S01]  /*8530*/  FFMA.FTZ R196, R163, UR6, -R193.reuse ;  /* 0x00000006a3c47c23 */ /* 0x101fe200080108c1 */
[--C-:B------:R-:W-:Y:S01]  /*8540*/  FFMA.FTZ R163, R166, UR6, -R193.reuse ;  /* 0x00000006a6a37c23 */ /* 0x100fe200080108c1 */
[----:B------:R-:W0:Y:S01]  /*8550*/  MUFU.EX2 R188, R188 ;  /* 0x000000bc00bc7308 */ /* 0x000e220000000800 */
[----:B------:R-:W-:Y:S01]  /*8560*/  @!P2 VIADD R154, R182, 0x22840 ;  /* 0x00022840b69aa836 */ /* 0x000fe20000000000 */
[----:B-1----:R-:W-:Y:S01]  /*8570*/  IADD3 R6, -R203, 0xb, RZ ;  /* 0x0000000bcb067810 */ /* 0x002fe20007ffe1ff */
[--C-:B------:R-:W-:Y:S01]  /*8580*/  FFMA.FTZ R200, R167, UR6, -R193.reuse ;  /* 0x00000006a7c87c23 */ /* 0x100fe200080108c1 */
[--C-:B------:R-:W-:Y:S01]  /*8590*/  FFMA.FTZ R167, R170, UR6, -R193.reuse ;  /* 0x00000006aaa77c23 */ /* 0x100fe200080108c1 */
[--C-:B------:R-:W-:Y:S01]  /*85a0*/  FFMA.FTZ R202, R171, UR6, -R193.reuse ;  /* 0x00000006abca7c23 */ /* 0x100fe200080108c1 */
[----:B------:R-:W-:Y:S01]  /*85b0*/  @!P2 PRMT R154, RZ, 0x654, R154 ;  /* 0x00000654ff9aa816 */ /* 0x000fe2000000009a */
[----:B------:R1:W-:Y:S06]  /*85c0*/  BAR.ARV R6, 0x100 ;  /* 0x000400060000751d */ /* 0x0003ec0000002000 */
[----:B------:R-:W3:Y:S01]  /*85d0*/  MUFU.EX2 R155, R155 ;  /* 0x0000009b009b7308 */ /* 0x000ee20000000800 */
[----:B------:R4:W-:Y:S01]  /*85e0*/  @!P2 SYNCS.ARRIVE.TRANS64.RED.A1T0 RZ, [R154+URZ], RZ ;  /* 0x000000ff9affa9a7 */ /* 0x0009e2000810043f */
[--C-:B------:R-:W-:Y:S01]  /*85f0*/  FFMA.FTZ R171, R174, UR6, -R193.reuse ;  /* 0x00000006aeab7c23 */ /* 0x100fe200080108c1 */
[--C-:B------:R-:W-:Y:S01]  /*8600*/  FFMA.FTZ R212, R183, UR6, -R193.reuse ;  /* 0x00000006b7d47c23 */ /* 0x100fe200080108c1 */
[----:B0-----:R-:W-:Y:S01]  /*8610*/  FFMA.FTZ R4, R185, R4, R188 ;  /* 0x00000004b9047223 */ /* 0x001fe200000100bc */
[--C-:B------:R-:W-:Y:S01]  /*8620*/  FFMA.FTZ R183, R186, UR6, -R193.reuse ;  /* 0x00000006bab77c23 */ /* 0x100fe200080108c1 */
[--C-:B------:R-:W-:Y:S01]  /*8630*/  FFMA.FTZ R186, R187, UR6, -R193.reuse ;  /* 0x00000006bbba7c23 */ /* 0x100fe200080108c1 */
[----:B------:R-:W-:Y:S01]  /*8640*/  FFMA.FTZ R187, R190, UR6, -R193 ;  /* 0x00000006bebb7c23 */ /* 0x000fe200080108c1 */
[----:B------:R-:W0:Y:S01]  /*8650*/  MUFU.EX2 R189, R189 ;  /* 0x000000bd00bd7308 */ /* 0x000e220000000800 */
        /* <DEDUP_REMOVED lines=8> */
[----:B---3--:R-:W-:Y:S01]  /*86e0*/  FADD.FTZ R4, R155, R4 ;  /* 0x000000049b047221 */ /* 0x008fe20000010000 */
[----:B------:R-:W-:Y:S01]  /*86f0*/  FADD.FTZ R154, R156, R5 ;  /* 0x000000059c9a7221 */ /* 0x000fe20000010000 */
[----:B------:R-:W-:Y:S01]  /*8700*/  F2FP.F16.F32.PACK_AB R162, R157, R20 ;  /* 0x000000149da2723e */ /* 0x000fe200000000ff */
[-C--:B------:R-:W-:Y:S01]  /*8710*/  FMUL.FTZ R26, R26, R185.reuse ;  /* 0x000000b91a1a7220 */ /* 0x080fe20000410000 */
[C---:B------:R-:W-:Y:S01]  /*8720*/  F2FP.F16.F32.PACK_AB R156, R15.reuse, R156 ;  /* 0x0000009c0f9c723e */ /* 0x040fe200000000ff */
[----:B------:R-:W-:Y:S01]  /*8730*/  FADD.FTZ R5, R15, R154 ;  /* 0x0000009a0f057221 */ /* 0x000fe20000010000 */
[-C--:B------:R-:W-:Y:S01]  /*8740*/  FMUL.FTZ R27, R27, R185.reuse ;  /* 0x000000b91b1b7220 */ /* 0x080fe20000410000 */
[----:B------:R-:W3:Y:S01]  /*8750*/  MUFU.EX2 R159, R159 ;  /* 0x0000009f009f7308 */ /* 0x000ee20000000800 */
[----:B0-----:R-:W-:Y:S01]  /*8760*/  FADD.FTZ R11, R189, R4 ;  /* 0x00000004bd0b7221 */ /* 0x001fe20000010000 */
[----:B------:R-:W-:Y:S01]  /*8770*/  FADD.FTZ R154, R14, R5 ;  /* 0x000000050e9a7221 */ /* 0x000fe20000010000 */
[-C--:B------:R-:W-:Y:S01]  /*8780*/  FMUL.FTZ R30, R30, R185.reuse ;  /* 0x000000b91e1e7220 */ /* 0x080fe20000410000 */
[-C--:B------:R-:W-:Y:S01]  /*8790*/  FMUL.FTZ R31, R31, R185.reuse ;  /* 0x000000b91f1f7220 */ /* 0x080fe20000410000 */
[-C--:B------:R-:W-:Y:S01]  /*87a0*/  FMUL.FTZ R34, R34, R185.reuse ;  /* 0x000000b922227220 */ /* 0x080fe20000410000 */
[----:B------:R-:W-:Y:S01]  /*87b0*/  FADD.FTZ R5, R21, R154 ;  /* 0x0000009a15057221 */ /* 0x000fe20000010000 */
[-C--:B------:R-:W-:Y:S01]  /*87c0*/  FMUL.FTZ R35, R35, R185.reuse ;  /* 0x000000b923237220 */ /* 0x080fe20000410000 */
[----:B------:R-:W0:Y:S01]  /*87d0*/  MUFU.EX2 R196, R196 ;  /* 0x000000c400c47308 */ /* 0x000e220000000800 */
[----:B----4-:R-:W-:Y:S01]  /*87e0*/  FADD.FTZ R4, R192, R11 ;  /* 0x0000000bc0047221 */ /* 0x010fe20000010000 */
[----:B------:R-:W-:Y:S01]  /*87f0*/  FADD.FTZ R154, R160, R5 ;  /* 0x00000005a09a7221 */ /* 0x000fe20000010000 */
[----:B------:R-:W-:Y:S01]  /*8800*/  F2FP.F16.F32.PACK_AB R160, R153, R160 ;  /* 0x000000a099a0723e */ /* 0x000fe200000000ff */
[-C--:B------:R-:W-:Y:S01]  /*8810*/  FMUL.FTZ R38, R38, R185.reuse ;  /* 0x000000b926267220 */ /* 0x080fe20000410000 */
[-C--:B------:R-:W-:Y:S01]  /*8820*/  FMUL.FTZ R39, R39, R185.reuse ;  /* 0x000000b927277220 */ /* 0x080fe20000410000 */
[----:B------:R-:W-:Y:S01]  /*8830*/  FADD.FTZ R5, R153, R154 ;  /* 0x0000009a99057221 */ /* 0x000fe20000010000 */
[----:B------:R-:W-:Y:S01]  /*8840*/  F2FP.F16.F32.PACK_AB R153, R155, R188 ;  /* 0x000000bc9b99723e */ /* 0x000fe200000000ff */
[----:B------:R-:W4:Y:S01]  /*8850*/  MUFU.EX2 R163, R163 ;  /* 0x000000a300a37308 */ /* 0x000f220000000800 */
[----:B---3--:R-:W-:Y:S01]  /*8860*/  FADD.FTZ R11, R159, R4 ;  /* 0x000000049f0b7221 */ /* 0x008fe20000010000 */
[----:B------:R-:W-:Y:S01]  /*8870*/  FADD.FTZ R154, R20, R5 ;  /* 0x00000005149a7221 */ /* 0x000fe20000010000 */
[-C--:B------:R-:W-:Y:S01]  /*8880*/  FMUL.FTZ R42, R42, R185.reuse ;  /* 0x000000b92a2a7220 */ /* 0x080fe20000410000 */
[-C--:B------:R-:W-:Y:S01]  /*8890*/  FMUL.FTZ R43, R43, R185.reuse ;  /* 0x000000b92b2b7220 */ /* 0x080fe20000410000 */
[-C--:B------:R-:W-:Y:S01]  /*88a0*/  FMUL.FTZ R46, R46, R185.reuse ;  /* 0x000000b92e2e7220 */ /* 0x080fe20000410000 */
[----:B------:R-:W-:Y:S01]  /*88b0*/  FADD.FTZ R5, R157, R154 ;  /* 0x0000009a9d057221 */ /* 0x000fe20000010000 */
[----:B------:R-:W-:Y:S01]  /*88c0*/  FMUL.FTZ R47, R47, R185 ;  /* 0x000000b92f2f7220 */ /* 0x000fe20000410000 */
[----:B------:R-:W3:Y:S01]  /*88d0*/  MUFU.EX2 R200, R200 ;  /* 0x000000c800c87308 */ /* 0x000ee20000000800 */
[----:B0-----:R-:W-:Y:S01]  /*88e0*/  FADD.FTZ R4, R196, R11 ;  /* 0x0000000bc4047221 */ /* 0x001fe20000010000 */
[----:B------:R-:W-:Y:S01]  /*88f0*/  FADD.FTZ R154, R164, R5 ;  /* 0x00000005a49a7221 */ /* 0x000fe20000010000 */
[----:B------:R-:W-:Y:S01]  /*8900*/  F2FP.F16.F32.PACK_AB R157, R196, R159 ;  /* 0x0000009fc49d723e */ /* 0x000fe200000000ff */
[-C--:B------:R-:W-:Y:S01]  /*8910*/  FMUL.FTZ R50, R50, R185.reuse ;  /* 0x000000b932327220 */ /* 0x080fe20000410000 */
[C---:B------:R-:W-:Y:S01]  /*8920*/  F2FP.F16.F32.PACK_AB R164, R161.reuse, R164 ;  /* 0x000000a4a1a4723e */ /* 0x040fe200000000ff */
[----:B------:R-:W-:Y:S01]  /*8930*/  FADD.FTZ R154, R161, R154 ;  /* 0x0000009aa19a7221 */ /* 0x000fe20000010000 */
        /* <DEDUP_REMOVED lines=71> */
[----:B------:R-:W-:Y:S01]  /*8db0*/  FMUL.FTZ R151, R151, R185 ;  /* 0x000000b997977220 */ /* 0x000fe20000410000 */
[----:B------:R-:W-:Y:S01]  /*8dc0*/  F2FP.F16.F32.PACK_AB R155, R192, R189 ;  /* 0x000000bdc09b723e */ /* 0x000fe200000000ff */
[----:B------:R-:W0:Y:S01]  /*8dd0*/  MUFU.EX2 R212, R212 ;  /* 0x000000d400d47308 */ /* 0x000e220000000800 */
[----:B----4-:R-:W-:-:S07]  /*8de0*/  FADD.FTZ R11, R179, R4 ;  /* 0x00000004b30b7221 */ /* 0x010fce0000010000 */
[----:B------:R-:W4:Y:S01]  /*8df0*/  MUFU.EX2 R169, R169 ;  /* 0x000000a900a97308 */ /* 0x000f220000000800 */
[C---:B---3--:R-:W-:Y:S01]  /*8e00*/  FADD.FTZ R154, R168.reuse, R5 ;  /* 0x00000005a89a7221 */ /* 0x048fe20000010000 */
[----:B------:R-:W-:Y:S02]  /*8e10*/  F2FP.F16.F32.PACK_AB R166, R168, R165 ;  /* 0x000000a5a8a6723e */ /* 0x000fe400000000ff */
[----:B------:R-:W-:-:S04]  /*8e20*/  F2FP.F16.F32.PACK_AB R165, R178, R175 ;  /* 0x000000afb2a5723e */ /* 0x000fc800000000ff */
[----:B------:R-:W3:Y:S01]  /*8e30*/  MUFU.EX2 R183, R183 ;  /* 0x000000b700b77308 */ /* 0x000ee20000000800 */
[C---:B0-----:R-:W-:Y:S01]  /*8e40*/  FADD.FTZ R4, R212.reuse, R11 ;  /* 0x0000000bd4047221 */ /* 0x041fe20000010000 */
[----:B------:R-:W-:-:S06]  /*8e50*/  F2FP.F16.F32.PACK_AB R167, R212, R179 ;  /* 0x000000b3d4a7723e */ /* 0x000fcc00000000ff */
[----:B------:R-:W0:Y:S01]  /*8e60*/  MUFU.EX2 R172, R172 ;  /* 0x000000ac00ac7308 */ /* 0x000e220000000800 */
[----:B----4-:R-:W-:-:S07]  /*8e70*/  FADD.FTZ R5, R169, R154 ;  /* 0x0000009aa9057221 */ /* 0x010fce0000010000 */
[----:B------:R-:W4:Y:S01]  /*8e80*/  MUFU.EX2 R186, R186 ;  /* 0x000000ba00ba7308 */ /* 0x000f220000000800 */
[----:B---3--:R-:W-:-:S07]  /*8e90*/  FADD.FTZ R11, R183, R4 ;  /* 0x00000004b70b7221 */ /* 0x008fce0000010000 */
[----:B------:R-:W3:Y:S01]  /*8ea0*/  MUFU.EX2 R173, R173 ;  /* 0x000000ad00ad7308 */ /* 0x000ee20000000800 */
[C---:B0-----:R-:W-:Y:S01]  /*8eb0*/  FADD.FTZ R154, R172.reuse, R5 ;  /* 0x00000005ac9a7221 */ /* 0x041fe20000010000 */
[----:B------:R-:W-:-:S06]  /*8ec0*/  F2FP.F16.F32.PACK_AB R168, R172, R169 ;  /* 0x000000a9aca8723e */ /* 0x000fcc00000000ff */
[----:B------:R-:W0:Y:S01]  /*8ed0*/  MUFU.EX2 R187, R187 ;  /* 0x000000bb00bb7308 */ /* 0x000e220000000800 */
[C---:B----4-:R-:W-:Y:S01]  /*8ee0*/  FADD.FTZ R4, R186.reuse, R11 ;  /* 0x0000000bba047221 */ /* 0x050fe20000010000 */
[----:B------:R-:W-:-:S06]  /*8ef0*/  F2FP.F16.F32.PACK_AB R169, R186, R183 ;  /* 0x000000b7baa9723e */ /* 0x000fcc00000000ff */
[----:B------:R-:W4:Y:S01]  /*8f00*/  MUFU.EX2 R176, R176 ;  /* 0x000000b000b07308 */ /* 0x000f220000000800 */
[----:B---3--:R-:W-:Y:S01]  /*8f10*/  FADD.FTZ R5, R173, R154 ;  /* 0x0000009aad057221 */ /* 0x008fe20000010000 */
[----:B------:R-:W-:-:S06]  /*8f20*/  F2FP.F16.F32.PACK_AB R154, R13, R12 ;  /* 0x0000000c0d9a723e */ /* 0x000fcc00000000ff */
[----:B------:R-:W3:Y:S01]  /*8f30*/  MUFU.EX2 R190, R190 ;  /* 0x000000be00be7308 */ /* 0x000ee20000000800 */
[----:B0-----:R-:W-:-:S07]  /*8f40*/  FADD.FTZ R11, R187, R4 ;  /* 0x00000004bb0b7221 */ /* 0x001fce0000010000 */
[----:B------:R-:W0:Y:S01]  /*8f50*/  MUFU.EX2 R177, R177 ;  /* 0x000000b100b17308 */ /* 0x000e220000000800 */
[C---:B----4-:R-:W-:Y:S01]  /*8f60*/  FADD.FTZ R158, R176.reuse, R5 ;  /* 0x00000005b09e7221 */ /* 0x050fe20000010000 */
[----:B------:R-:W-:-:S06]  /*8f70*/  F2FP.F16.F32.PACK_AB R170, R176, R173 ;  /* 0x000000adb0aa723e */ /* 0x000fcc00000000ff */
[----:B------:R-:W4:Y:S01]  /*8f80*/  MUFU.EX2 R191, R191 ;  /* 0x000000bf00bf7308 */ /* 0x000f220000000800 */
[C---:B---3--:R-:W-:Y:S01]  /*8f90*/  FADD.FTZ R4, R190.reuse, R11 ;  /* 0x0000000bbe047221 */ /* 0x048fe20000010000 */
[----:B------:R-:W-:-:S06]  /*8fa0*/  F2FP.F16.F32.PACK_AB R171, R190, R187 ;  /* 0x000000bbbeab723e */ /* 0x000fcc00000000ff */
[----:B------:R-:W3:Y:S01]  /*8fb0*/  MUFU.EX2 R180, R180 ;  /* 0x000000b400b47308 */ /* 0x000ee20000000800 */
[----:B0-----:R-:W-:Y:S01]  /*8fc0*/  FADD.FTZ R5, R177, R158 ;  /* 0x0000009eb1057221 */ /* 0x001fe20000010000 */
[----:B------:R-:W-:-:S06]  /*8fd0*/  F2FP.F16.F32.PACK_AB R158, R21, R14 ;  /* 0x0000000e159e723e */ /* 0x000fcc00000000ff */
[----:B------:R-:W0:Y:S01]  /*8fe0*/  MUFU.EX2 R10, R195 ;  /* 0x000000c3000a7308 */ /* 0x000e220000000800 */
[----:B----4-:R-:W-:-:S07]  /*8ff0*/  FADD.FTZ R11, R191, R4 ;  /* 0x00000004bf0b7221 */ /* 0x010fce0000010000 */
[----:B------:R-:W4:Y:S01]  /*9000*/  MUFU.EX2 R198, R198 ;  /* 0x000000c600c67308 */ /* 0x000f220000000800 */
[C---:B---3--:R-:W-:Y:S01]  /*9010*/  FADD.FTZ R12, R180.reuse, R5 ;  /* 0x00000005b40c7221 */ /* 0x048fe20000010000 */
[----:B------:R-:W-:-:S03]  /*9020*/  F2FP.F16.F32.PACK_AB R172, R180, R177 ;  /* 0x000000b1b4ac723e */ /* 0x000fc600000000ff */
[----:B------:R-:W-:-:S03]  /*9030*/  FADD.FTZ R5, R181, R12 ;  /* 0x0000000cb5057221 */ /* 0x000fc60000010000 */
[----:B------:R-:W3:Y:S01]  /*9040*/  MUFU.EX2 R184, R184 ;  /* 0x000000b800b87308 */ /* 0x000ee20000000800 */
[C---:B0-----:R-:W-:Y:S01]  /*9050*/  FADD.FTZ R11, R10.reuse, R11 ;  /* 0x0000000b0a0b7221 */ /* 0x041fe20000010000 */
[----:B------:R-:W-:-:S06]  /*9060*/  F2FP.F16.F32.PACK_AB R173, R10, R191 ;  /* 0x000000bf0aad723e */ /* 0x000fcc00000000ff */
[----:B------:R-:W0:Y:S01]  /*9070*/  MUFU.EX2 R193, R193 ;  /* 0x000000c100c17308 */ /* 0x000e220000000800 */
[----:B----4-:R-:W-:Y:S01]  /*9080*/  FADD.FTZ R4, R198, R11 ;  /* 0x0000000bc6047221 */ /* 0x010fe20000010000 */
[C---:B---3--:R-:W-:Y:S01]  /*9090*/  FADD.FTZ R5, R184.reuse, R5 ;  /* 0x00000005b8057221 */ /* 0x048fe20000010000 */
[----:B------:R-:W-:Y:S02]  /*90a0*/  F2FP.F16.F32.PACK_AB R174, R184, R181 ;  /* 0x000000b5b8ae723e */ /* 0x000fe400000000ff */
[C---:B0-----:R-:W-:Y:S01]  /*90b0*/  FADD.FTZ R4, R193.reuse, R4 ;  /* 0x00000004c1047221 */ /* 0x041fe20000010000 */
[----:B------:R-:W-:Y:S01]  /*90c0*/  F2FP.F16.F32.PACK_AB R175, R193, R198 ;  /* 0x000000c6c1af723e */ /* 0x000fe200000000ff */
[----:B-1----:R-:W-:Y:S06]  /*90d0*/  @!P0 BRA `(.L_x_9008) ;  /* 0x0000000000048947 */ /* 0x002fec0003800000 */
[----:B------:R-:W-:Y:S01]  /*90e0*/  BPT.TRAP 0x1 ;  /* 0x000000040000795c */ /* 0x000fe20000300000 */
.L_x_9008:
[----:B------:R0:W1:Y:S01]  /*90f0*/  SYNCS.PHASECHK.TRANS64.TRYWAIT P2, [UR24+0x22850], R7 ;  /* 0x02285007ff0075a7 */ /* 0x0000620008040158 */
[----:B------:R-:W-:Y:S05]  /*9100*/  @!P0 BRA `(.L_x_9009) ;  /* 0x0000000000048947 */ /* 0x000fea0003800000 */
[----:B------:R-:W-:Y:S01]  /*9110*/  BPT.TRAP 0x1 ;  /* 0x000000040000795c */ /* 0x000fe20000300000 */
.L_x_9009:
[----:B-1----:R-:W-:Y:S05]  /*9120*/  @P2 BRA `(.L_x_9010) ;  /* 0x0000000000082947 */ /* 0x002fea0003800000 */
[----:B------:R-:W1:Y:S02]  /*9130*/  SYNCS.PHASECHK.TRANS64.TRYWAIT P2, [UR24+0x22850], R7 ;  /* 0x02285007ff0075a7 */ /* 0x000e640008040158 */
[----:B-1----:R-:W-:Y:S05]  /*9140*/  @!P2 BRA `(.L_x_9011) ;  /* 0x000000b80030a947 */ /* 0x002fea0003800000 */
.L_x_9010:
[----:B------:R-:W3:Y:S01]  /*9150*/  S2R R10, SR_TID.X ;  /* 0x00000000000a7919 */ /* 0x000ee20000002100 */
[----:B------:R-:W-:Y:S01]  /*9160*/  UIMAD UR14, UR37, 0xc00, UR5 ;  /* 0x00000c00250e78a4 */ /* 0x000fe2000f8e0205 */
[----:B------:R-:W-:Y:S01]  /*9170*/  IMAD.MOV.U32 R201, RZ, RZ, R8 ;  /* 0x000000ffffc97224 */ /* 0x000fe200078e0008 */
[----:B------:R-:W-:Y:S01]  /*9180*/  UMOV UR11, 0x40000040 ;  /* 0x40000040000b7882 */ /* 0x000fe20000000000 */
[----:B------:R-:W-:-:S04]  /*9190*/  IMAD.MOV.U32 R11, RZ, RZ, R0 ;  /* 0x000000ffff0b7224 */ /* 0x000fc800078e0000 */
[----:B------:R-:W-:Y:S01]  /*91a0*/  UMOV UR10, UR14 ;  /* 0x0000000e000a7c82 */ /* 0x000fe20008000000 */
[----:B---3--:R-:W-:-:S05]  /*91b0*/  SHF.R.U32.HI R10, RZ, 0x7, R10 ;  /* 0x00000007ff0a7819 */ /* 0x008fca000001160a */
[----:B012---:R-:W-:Y:S02]  /*91c0*/  VIADD R7, R10, 0x8 ;  /* 0x000000080a077836 */ /* 0x007fe40000000000 */
[----:B------:R-:W0:Y:S03]  /*91d0*/  S2R R10, SR_TID.X ;  /* 0x00000000000a7919 */ /* 0x000e260000002100 */
[----:B------:R2:W-:Y:S06]  /*91e0*/  BAR.SYNC.DEFER_BLOCKING R7, 0x100 ;  /* 0x000400070000751d */ /* 0x0005ec0000010000 */
[----:B------:R-:W-:Y:S01]  /*91f0*/  WARPGROUP.ARRIVE ;  /* 0x00000000000079c5 */ /* 0x000fe20000000000 */
[----:B0-----:R-:W-:-:S05]  /*9200*/  LOP3.LUT P2, RZ, R10, 0x7f, RZ, 0xc0, !PT ;  /* 0x0000007f0aff7812 */ /* 0x001fca000784c0ff */
        /* <DEDUP_REMOVED lines=36> */
.L_x_9003:
[----:B------:R-:W-:-:S13]  /*9450*/  ISETP.GE.AND P1, PT, R7, UR42, PT ;  /* 0x0000002a07007c0c */ /* 0x000fda000bf26270 */
[----:B------:R-:W-:Y:S05]  /*9460*/  @!P1 BRA `(.L_x_9013) ;  /* 0x0000002c00f89947 */ /* 0x000fea0003800000 */
[----:B------:R-:W-:Y:S01]  /*9470*/  IMAD.IADD R6, R17, 0x1, -R18 ;  /* 0x0000000111067824 */ /* 0x000fe200078e0a12 */
[----:B------:R-:W-:Y:S01]  /*9480*/  ULDC UR24, c[0x0][0x9e4] ;  /* 0x0002790000187ab9 */ /* 0x000fe20000000800 */
[----:B------:R-:W-:Y:S01]  /*9490*/  IMAD.MOV.U32 R14, RZ, RZ, R8 ;  /* 0x000000ffff0e7224 */ /* 0x000fe200078e0008 */
[----:B------:R-:W-:Y:S01]  /*94a0*/  ULDC UR25, c[0x0][0x9dc] ;  /* 0x0002770000197ab9 */ /* 0x000fe20000000800 */
[----:B01----:R-:W-:Y:S01]  /*94b0*/  IMAD.MOV.U32 R12, RZ, RZ, R0 ;  /* 0x000000ffff0c7224 */ /* 0x003fe200078e0000 */
[----:B------:R-:W-:Y:S01]  /*94c0*/  IADD3 R15, R6, 0x8, R3 ;  /* 0x00000008060f7810 */ /* 0x000fe20007ffe003 */
[----:B------:R-:W-:Y:S01]  /*94d0*/  IMAD.IADD R13, R3, 0x1, R6 ;  /* 0x00000001030d7824 */ /* 0x000fe200078e0206 */
[----:B------:R-:W-:Y:S01]  /*94e0*/  ULDC UR6, c[0x0][0x988] ;  /* 0x0002620000067ab9 */ /* 0x000fe20000000800 */
[----:B------:R-:W-:Y:S01]  /*94f0*/  ULDC UR26, c[0x0][0x9e0] ;  /* 0x00027800001a7ab9 */ /* 0x000fe20000000800 */
[----:B------:R-:W-:-:S07]  /*9500*/  LOP3.LUT R11, RZ, R15, RZ, 0x33, !PT ;  /* 0x0000000fff0b7212 */ /* 0x000fce00078e33ff */
.L_x_9030:
[----:B------:R-:W-:-:S04]  /*9510*/  UIADD3 UR37, UR37, 0x1, URZ ;  /* 0x0000000125257890 */ /* 0x000fc8000fffe03f */
[----:B------:R-:W-:-:S04]  /*9520*/  UISETP.NE.AND UP1, UPT, UR37, 0x2, UPT ;  /* 0x000000022500788c */ /* 0x000fc8000bf25270 */
[----:B------:R-:W-:Y:S02]  /*9530*/  USEL UR7, URZ, 0x1, UP1 ;  /* 0x000000013f077887 */ /* 0x000fe40008800000 */
[----:B------:R-:W-:Y:S02]  /*9540*/  USEL UR37, UR37, URZ, UP1 ;  /* 0x0000003f25257287 */ /* 0x000fe40008800000 */
[----:B------:R-:W-:Y:S01]  /*9550*/  ULOP3.LUT UR40, UR40, UR7, URZ, 0x3c, !UPT ;  /* 0x0000000728287292 */ /* 0x000fe2000f8e3c3f */
[----:B------:R-:W-:Y:S11]  /*9560*/  @!P0 BRA `(.L_x_9014) ;  /* 0x0000000000048947 */ /* 0x000ff60003800000 */
[----:B------:R-:W-:Y:S01]  /*9570*/  BPT.TRAP 0x1 ;  /* 0x000000040000795c */ /* 0x000fe20000300000 */
.L_x_9014:
        /* <DEDUP_REMOVED lines=9> */
.L_x_9015:
[----:B-1----:R-:W-:Y:S05]  /*9610*/  @P1 BRA `(.L_x_9016) ;  /* 0x0000000000081947 */ /* 0x002fea0003800000 */
[----:B------:R-:W1:Y:S02]  /*9620*/  SYNCS.PHASECHK.TRANS64.TRYWAIT P1, [UR7+0x22830], R10 ;  /* 0x0228300aff0075a7 */ /* 0x000e640008020147 */
[----:B-1----:R-:W-:Y:S05]  /*9630*/  @!P1 BRA `(.L_x_9017) ;  /* 0x000000b400089947 */ /* 0x002fea0003800000 */
.L_x_9016:
        /* <DEDUP_REMOVED lines=14> */
[----:B------:R-:W-:Y:S01]  /*9720*/  IMAD.IADD R21, R21, 0x1, -R16 ;  /* 0x0000000115157824 */ /* 0x000fe200078e0a10 */
        /* <DEDUP_REMOVED lines=8> */
[----:B------:R-:W-:-:S06]  /*97b0*/  ULOP3.LUT UR10, URZ, UR25, URZ, 0x33, !UPT ;  /* 0x000000193f0a7292 */ /* 0x000fcc000f8e333f */
        /* <DEDUP_REMOVED lines=18> */
[----:B------:R-:W-:Y:S01]  /*98e0*/  IMAD.U32 R203, RZ, RZ, UR24 ;  /* 0x00000018ffcb7e24 */ /* 0x000fe2000f8e00ff */
[----:B------:R-:W-:-:S04]  /*98f0*/  IADD3 R201, R3, R17, -R18 ;  /* 0x0000001103c97210 */ /* 0x000fc80007ffe812 */
[----:B------:R-:W-:Y:S02]  /*9900*/  ISETP.NE.AND P1, PT, R203, 0x1, PT ;  /* 0x00000001cb00780c */ /* 0x000fe40003f25270 */
[----:B------:R-:W-:-:S11]  /*9910*/  LOP3.LUT R201, RZ, R201, RZ, 0x33, !PT ;  /* 0x000000c9ffc97212 */ /* 0x000fd600078e33ff */
[----:B------:R-:W1:Y:S02]  /*9920*/  @P1 LDC.64 R20, c[0x0][0x9e8] ;  /* 0x00027a00ff141b82 */ /* 0x000e640000000a00 */
[----:B-1----:R-:W-:-:S05]  /*9930*/  @P1 IMAD.HI.U32 R20, R201, R20, RZ ;  /* 0x00000014c9141227 */ /* 0x002fca00078e00ff */
[----:B------:R-:W-:-:S04]  /*9940*/  @P1 SHF.R.U32.HI R201, RZ, R21, R20 ;  /* 0x00000015ffc91219 */ /* 0x000fc80000011614 */
[----:B------:R-:W-:Y:S01]  /*9950*/  LOP3.LUT R20, RZ, R201, RZ, 0x33, !PT ;  /* 0x000000c9ff147212 */ /* 0x000fe200078e33ff */
[----:B------:R-:W-:Y:S06]  /*9960*/  BRA `(.L_x_9021) ;  /* 0x0000000000187947 */ /* 0x000fec0003800000 */
.L_x_9020:
[----:B------:R-:W-:-:S05]  /*9970*/  IMAD.U32 R203, RZ, RZ, UR24 ;  /* 0x00000018ffcb7e24 */ /* 0x000fca000f8e00ff */
[----:B------:R-:W-:-:S13]  /*9980*/  ISETP.NE.AND P1, PT, R203, 0x1, PT ;  /* 0x00000001cb00780c */ /* 0x000fda0003f25270 */
[----:B------:R-:W1:Y:S02]  /*9990*/  @P1 LDC.64 R20, c[0x0][0x9e8] ;  /* 0x00027a00ff141b82 */ /* 0x000e640000000a00 */
[----:B-1----:R-:W-:-:S04]  /*99a0*/  @P1 IMAD.HI.U32 R210, R13, R20, RZ ;  /* 0x000000140dd21227 */ /* 0x002fc800078e00ff */
[----:B------:R-:W-:Y:S01]  /*99b0*/  IMAD.MOV.U32 R20, RZ, RZ, R13 ;  /* 0x000000ffff147224 */ /* 0x000fe200078e000d */
[----:B------:R-:W-:-:S07]  /*99c0*/  @P1 SHF.R.U32.HI R20, RZ, R21, R210 ;  /* 0x00000015ff141219 */ /* 0x000fce00000116d2 */
.L_x_9021:
[----:B------:R-:W-:Y:S05]  /*99d0*/  BSYNC B0 ;  /* 0x0000000000007941 */ /* 0x000fea0003800000 */
.L_x_9019:
[----:B------:R-:W-:-:S04]  /*99e0*/  IMAD R21, R7, -0x60, -R16 ;  /* 0xffffffa007157824 */ /* 0x000fc800078e0a10 */
[----:B------:R-:W-:-:S05]  /*99f0*/  IMAD R21, R20, R203, R21 ;  /* 0x000000cb14157224 */ /* 0x000fca00078e0215 */
[----:B------:R-:W-:Y:S02]  /*9a00*/  VIADDMNMX R200, R21, R203, R200, PT ;  /* 0x000000cb15c87246 */ /* 0x000fe400038001c8 */
[----:B------:R-:W-:-:S07]  /*9a10*/  VIMNMX R202, R202, R21, !PT ;  /* 0x00000015caca7248 */ /* 0x000fce0007fe0100 */
.L_x_9018:
        /* <DEDUP_REMOVED lines=150> */
.L_x_9024:
[----:B------:R-:W-:Y:S02]  /*a380*/  IMAD.U32 R200, RZ, RZ, UR24 ;  /* 0x00000018ffc87e24 */ /* 0x000fe4000f8e00ff */
[----:B------:R-:W-:-:S03]  /*a390*/  IMAD.MOV.U32 R0, RZ, RZ, R15 ;  /* 0x000000ffff007224 */ /* 0x000fc600078e000f */
[----:B------:R-:W-:-:S13]  /*a3a0*/  ISETP.NE.AND P6, PT, R200, 0x1, PT ;  /* 0x00000001c800780c */ /* 0x000fda0003fc5270 */
[----:B------:R-:W1:Y:S02]  /*a3b0*/  @P6 LDC.64 R20, c[0x0][0x9e8] ;  /* 0x00027a00ff146b82 */ /* 0x000e640000000a00 */
[----:B-1----:R-:W-:-:S05]  /*a3c0*/  @P6 IMAD.HI.U32 R20, R15, R20, RZ ;  /* 0x000000140f146227 */ /* 0x002fca00078e00ff */
[----:B------:R-:W-:-:S07]  /*a3d0*/  @P6 SHF.R.U32.HI R0, RZ, R21, R20 ;  /* 0x00000015ff006219 */ /* 0x000fce0000011614 */
.L_x_9025:
[----:B------:R-:W-:Y:S05]  /*a3e0*/  BSYNC B0 ;  /* 0x0000000000007941 */ /* 0x000fea0003800000 */
.L_x_9023:
[----:B------:R-:W-:-:S04]  /*a3f0*/  IMAD.IADD R203, R203, 0x1, -R16 ;  /* 0x00000001cbcb7824 */ /* 0x000fc800078e0a10 */
[----:B------:R-:W-:-:S05]  /*a400*/  IMAD R203, R0, R200, R203 ;  /* 0x000000c800cb7224 */ /* 0x000fca00078e02cb */
[----:B------:R-:W-:Y:S02]  /*a410*/  VIADDMNMX R152, R203, R200, R152, PT ;  /* 0x000000c8cb987246 */ /* 0x000fe40003800198 */
[----:B------:R-:W-:-:S07]  /*a420*/  VIMNMX R8, R8, R203, !PT ;  /* 0x000000cb08087248 */ /* 0x000fce0007fe0100 */
.L_x_9022:
        /* <DEDUP_REMOVED lines=123> */
[----:B------:R-:W-:Y:S01]  /*abe0*/  FMNMX.FTZ R153, R155, R154, !PT ;  /* 0x0000009a9b997209 */ /* 0x000fe20007810000 */
[--C-:B------:R-:W-:Y:S01]  /*abf0*/  FFMA.FTZ R20, R201, UR6, -R200.reuse ;  /* 0x00000006c9147c23 */ /* 0x100fe200080108c8 */
[--C-:B------:R-:W-:Y:S01]  /*ac00*/  FFMA.FTZ R201, R156, UR6, -R200.reuse ;  /* 0x000000069cc97c23 */ /* 0x100fe200080108c8 */
[--C-:B------:R-:W-:Y:S01]  /*ac10*/  FFMA.FTZ R202, R160, UR6, -R200.reuse ;  /* 0x00000006a0ca7c23 */ /* 0x100fe200080108c8 */
[----:B------:R-:W-:Y:S01]  /*ac20*/  FMNMX.FTZ R154, R158, R153, !PT ;  /* 0x000000999e9a7209 */ /* 0x000fe20007810000 */
[----:B------:R-:W-:Y:S01]  /*ac30*/  MUFU.EX2 R21, R21 ;  /* 0x0000001500157308 */ /* 0x000fe20000000800 */
[----:B------:R-:W-:Y:S01]  /*ac40*/  FSEL R199, R199, -INF , !P2 ;  /* 0xff800000c7c77808 */ /* 0x000fe20005000000 */
[--C-:B------:R-:W-:Y:S01]  /*ac50*/  FFMA.FTZ R196, R196, UR6, -R200.reuse ;  /* 0x00000006c4c47c23 */ /* 0x100fe200080108c8 */
[----:B------:R-:W-:Y:S01]  /*ac60*/  FMNMX.FTZ R153, R159, R154, !PT ;  /* 0x0000009a9f997209 */ /* 0x000fe20007810000 */
[----:B------:R-:W-:-:S03]  /*ac70*/  FFMA.FTZ R197, R197, UR6, -R200 ;  /* 0x00000006c5c57c23 */ /* 0x000fc600080108c8 */
[----:B------:R-:W-:Y:S01]  /*ac80*/  FMNMX.FTZ R156, R162, R153, !PT ;  /* 0x00000099a29c7209 */ /* 0x000fe20007810000 */
[----:B------:R-:W-:Y:S01]  /*ac90*/  FFMA.FTZ R153, R157, UR6, -R200 ;  /* 0x000000069d997c23 */ /* 0x000fe200080108c8 */
[----:B------:R1:W-:Y:S02]  /*aca0*/  MUFU.EX2 R154, R201 ;  /* 0x000000c9009a7308 */ /* 0x0003e40000000800 */
[----:B------:R-:W-:-:S04]  /*acb0*/  FMNMX.FTZ R157, R163, R156, !PT ;  /* 0x0000009ca39d7209 */ /* 0x000fc80007810000 */
[----:B------:R-:W-:Y:S02]  /*acc0*/  FMNMX.FTZ R156, R166, R157, !PT ;  /* 0x0000009da69c7209 */ /* 0x000fe40007810000 */
[----:B------:R-:W-:Y:S01]  /*acd0*/  MUFU.EX2 R20, R20 ;  /* 0x0000001400147308 */ /* 0x000fe20000000800 */
[----:B-1----:R-:W-:Y:S01]  /*ace0*/  FFMA.FTZ R201, R164, UR6, -R200 ;  /* 0x00000006a4c97c23 */ /* 0x002fe200080108c8 */
[----:B------:R-:W-:-:S04]  /*acf0*/  FMNMX.FTZ R157, R167, R156, !PT ;  /* 0x0000009ca79d7209 */ /* 0x000fc80007810000 */
        /* <DEDUP_REMOVED lines=13> */
[----:B------:R-:W-:Y:S02]  /*add0*/  MUFU.EX2 R157, R157 ;  /* 0x0000009d009d7308 */ /* 0x000fe40000000800 */
[----:B------:R-:W-:-:S04]  /*ade0*/  FMNMX.FTZ R165, R183, R164, !PT ;  /* 0x000000a4b7a57209 */ /* 0x000fc80007810000 */
[----:B------:R-:W-:Y:S01]  /*adf0*/  FMNMX.FTZ R168, R186, R165, !PT ;  /* 0x000000a5baa87209 */ /* 0x000fe20007810000 */
[--C-:B------:R-:W-:Y:S01]  /*ae00*/  FFMA.FTZ R165, R169, UR6, -R200.reuse ;  /* 0x00000006a9a57c23 */ /* 0x100fe200080108c8 */
[----:B------:R-:W-:Y:S02]  /*ae10*/  MUFU.EX2 R161, R161 ;  /* 0x000000a100a17308 */ /* 0x000fe40000000800 */
        /* <DEDUP_REMOVED lines=9> */
[----:B------:R-:W-:Y:S03]  /*aeb0*/  MUFU.EX2 R164, R202 ;  /* 0x000000ca00a47308 */ /* 0x000fe60000000800 */
[----:B------:R-:W-:Y:S01]  /*aec0*/  FMNMX.FTZ R8, R194, R169, !PT ;  /* 0x000000a9c2087209 */ /* 0x000fe20007810000 */
[----:B------:R-:W-:-:S03]  /*aed0*/  FFMA.FTZ R169, R173, UR6, -R200 ;  /* 0x00000006ada97c23 */ /* 0x000fc600080108c8 */
[----:B------:R-:W-:Y:S01]  /*aee0*/  FMNMX.FTZ R173, R195, R8, !PT ;  /* 0x00000008c3ad7209 */ /* 0x000fe20007810000 */
[----:B------:R-:W-:Y:S03]  /*aef0*/  MUFU.EX2 R165, R165 ;  /* 0x000000a500a57308 */ /* 0x000fe60000000800 */
[----:B------:R-:W-:Y:S01]  /*af00*/  FMNMX.FTZ R8, R198, R173, !PT ;  /* 0x000000adc6087209 */ /* 0x000fe20007810000 */
[--C-:B------:R-:W-:Y:S01]  /*af10*/  FFMA.FTZ R173, R177, UR6, -R200.reuse ;  /* 0x00000006b1ad7c23 */ /* 0x100fe200080108c8 */
[--C-:B------:R-:W-:Y:S01]  /*af20*/  FFMA.FTZ R177, R181, UR6, -R200.reuse ;  /* 0x00000006b5b17c23 */ /* 0x100fe200080108c8 */
[--C-:B------:R-:W-:Y:S01]  /*af30*/  FFMA.FTZ R181, R185, UR6, -R200.reuse ;  /* 0x00000006b9b57c23 */ /* 0x100fe200080108c8 */
[----:B------:R-:W-:Y:S01]  /*af40*/  FMNMX.FTZ R8, R199, R8, !PT ;  /* 0x00000008c7087209 */ /* 0x000fe20007810000 */
[--C-:B------:R-:W-:Y:S01]  /*af50*/  FFMA.FTZ R185, R189, UR6, -R200.reuse ;  /* 0x00000006bdb97c23 */ /* 0x100fe200080108c8 */
[----:B------:R-:W-:Y:S01]  /*af60*/  FFMA.FTZ R189, R193, UR6, -R200 ;  /* 0x00000006c1bd7c23 */ /* 0x000fe200080108c8 */
[----:B------:R-:W-:Y:S01]  /*af70*/  FSEL R193, R0, RZ, P1 ;  /* 0x000000ff00c17208 */ /* 0x000fe20000800000 */
[----:B------:R-:W-:Y:S01]  /*af80*/  MUFU.EX2 R168, R168 ;  /* 0x000000a800a87308 */ /* 0x000fe20000000800 */
[----:B-1----:R-:W1:Y:S03]  /*af90*/  SHFL.BFLY PT, R201, R8, 0x2, 0x1f ;  /* 0x0c401f0008c97f89 */ /* 0x002e6600000e0000 */
[----:B------:R-:W-:-:S04]  /*afa0*/  FADD.FTZ R193, -R193, R12 ;  /* 0x0000000cc1c17221 */ /* 0x000fc80000010100 */
[----:B------:R-:W-:Y:S01]  /*afb0*/  FMUL.FTZ R193, R193, UR6 ;  /* 0x00000006c1c17c20 */ /* 0x000fe20008410000 */
[----:B------:R-:W-:Y:S08]  /*afc0*/  MUFU.EX2 R12, R196 ;  /* 0x000000c4000c7308 */ /* 0x000ff00000000800 */
[----:B------:R-:W2:Y:S01]  /*afd0*/  MUFU.EX2 R193, R193 ;  /* 0x000000c100c17308 */ /* 0x000ea20000000800 */
[----:B-1----:R-:W-:-:S07]  /*afe0*/  FMNMX.FTZ R201, R8, R201, !PT ;  /* 0x000000c908c97209 */ /* 0x002fce0007810000 */
[----:B------:R-:W1:Y:S01]  /*aff0*/  MUFU.EX2 R169, R169 ;  /* 0x000000a900a97308 */ /* 0x000e620000000800 */
[----:B------:R-:W3:Y:S01]  /*b000*/  SHFL.BFLY PT, R8, R201, 0x1, 0x1f ;  /* 0x0c201f00c9087f89 */ /* 0x000ee200000e0000 */
[----:B--2---:R-:W-:-:S06]  /*b010*/  FFMA.FTZ R196, R193, R5, R20 ;  /* 0x00000005c1c47223 */ /* 0x004fcc0000010014 */
[----:B------:R-:W2:Y:S01]  /*b020*/  MUFU.EX2 R172, R172 ;  /* 0x000000ac00ac7308 */ /* 0x000ea20000000800 */
[-C--:B------:R-:W-:Y:S01]  /*b030*/  FMUL.FTZ R24, R24, R193.reuse ;  /* 0x000000c118187220 */ /* 0x080fe20000410000 */
[-C--:B------:R-:W-:Y:S01]  /*b040*/  FMUL.FTZ R25, R25, R193.reuse ;  /* 0x000000c119197220 */ /* 0x080fe20000410000 */
[----:B------:R-:W-:Y:S01]  /*b050*/  FADD.FTZ R5, R21, R196 ;  /* 0x000000c415057221 */ /* 0x000fe20000010000 */
        /* <DEDUP_REMOVED lines=19> */
[C---:B------:R-:W-:Y:S01]  /*b190*/  FSETP.NEU.FTZ.AND P1, PT, R8.reuse, -INF , PT ;  /* 0xff8000000800780b */ /* 0x040fe20003f3d000 */
[----:B------:R-:W-:Y:S01]  /*b1a0*/  FMUL.FTZ R152, R8, UR6 ;  /* 0x0000000608987c20 */ /* 0x000fe20008410000 */
[----:B------:R-:W-:Y:S01]  /*b1b0*/  MUFU.EX2 R177, R177 ;  /* 0x000000b100b17308 */ /* 0x000fe20000000800 */
[-C--:B------:R-:W-:Y:S01]  /*b1c0*/  FMUL.FTZ R60, R60, R193.reuse ;  /* 0x000000c13c3c7220 */ /* 0x080fe20000410000 */
[-C--:B------:R-:W-:Y:S01]  /*b1d0*/  FMUL.FTZ R61, R61, R193.reuse ;  /* 0x000000c13d3d7220 */ /* 0x080fe20000410000 */
[-C--:B------:R-:W-:Y:S01]  /*b1e0*/  FMUL.FTZ R64, R64, R193.reuse ;  /* 0x000000c140407220 */ /* 0x080fe20000410000 */
[----:B------:R-:W-:Y:S01]  /*b1f0*/  FSEL R152, R152, RZ, P1 ;  /* 0x000000ff98987208 */ /* 0x000fe20000800000 */
[-C--:B------:R-:W-:Y:S01]  /*b200*/  FMUL.FTZ R65, R65, R193.reuse ;  /* 0x000000c141417220 */ /* 0x080fe20000410000 */
[-C--:B------:R-:W-:Y:S01]  /*b210*/  FMUL.FTZ R68, R68, R193.reuse ;  /* 0x000000c144447220 */ /* 0x080fe20000410000 */
[-C--:B------:R-:W-:Y:S01]  /*b220*/  FMUL.FTZ R69, R69, R193.reuse ;  /* 0x000000c145457220 */ /* 0x080fe20000410000 */
[----:B------:R-:W-:Y:S01]  /*b230*/  MUFU.EX2 R180, R180 ;  /* 0x000000b400b47308 */ /* 0x000fe20000000800 */
[--C-:B------:R-:W-:Y:S01]  /*b240*/  FFMA.FTZ R192, R155, UR6, -R152.reuse ;  /* 0x000000069bc07c23 */ /* 0x100fe20008010898 */
[--C-:B------:R-:W-:Y:S01]  /*b250*/  FFMA.FTZ R155, R158, UR6, -R152.reuse ;  /* 0x000000069e9b7c23 */ /* 0x100fe20008010898 */
[----:B------:R-:W-:Y:S01]  /*b260*/  FADD.FTZ R158, R154, R5 ;  /* 0x000000059a9e7221 */ /* 0x000fe20000010000 */
[--C-:B------:R-:W-:Y:S01]  /*b270*/  FFMA.FTZ R201, R203, UR6, -R152.reuse ;  /* 0x00000006cbc97c23 */ /* 0x100fe20008010898 */
[--C-:B------:R-:W-:Y:S01]  /*b280*/  FFMA.FTZ R196, R159, UR6, -R152.reuse ;  /* 0x000000069fc47c23 */ /* 0x100fe20008010898 */
[----:B------:R-:W-:Y:S01]  /*b290*/  FFMA.FTZ R159, R162, UR6, -R152 ;  /* 0x00000006a29f7c23 */ /* 0x000fe20008010898 */
[----:B------:R-:W-:Y:S01]  /*b2a0*/  FADD.FTZ R5, R153, R158 ;  /* 0x0000009e99057221 */ /* 0x000fe20000010000 */
        /* <DEDUP_REMOVED lines=16> */
[----:B------:R-:W3:Y:S01]  /*b3b0*/  MUFU.EX2 R185, R185 ;  /* 0x000000b900b97308 */ /* 0x000ee20000000800 */
[--C-:B------:R-:W-:Y:S01]  /*b3c0*/  FFMA.FTZ R191, R191, UR6, -R152.reuse ;  /* 0x00000006bfbf7c23 */ /* 0x100fe20008010898 */
[--C-:B------:R-:W-:Y:S01]  /*b3d0*/  FFMA.FTZ R194, R194, UR6, -R152.reuse ;  /* 0x00000006c2c27c23 */ /* 0x100fe20008010898 */
[----:B------:R-:W-:Y:S01]  /*b3e0*/  FADD.FTZ R158, R164, R5 ;  /* 0x00000005a49e7221 */ /* 0x000fe20000010000 */
[----:B------:R-:W-:Y:S01]  /*b3f0*/  FSEL R5, R8, RZ, P1 ;  /* 0x000000ff08057208 */ /* 0x000fe20000800000 */
[--C-:B------:R-:W-:Y:S01]  /*b400*/  FFMA.FTZ R195, R195, UR6, -R152.reuse ;  /* 0x00000006c3c37c23 */ /* 0x100fe20008010898 */
[----:B------:R-:W-:Y:S01]  /*b410*/  FFMA.FTZ R198, R198, UR6, -R152 ;  /* 0x00000006c6c67c23 */ /* 0x000fe20008010898 */
[----:B------:R-:W-:Y:S01]  /*b420*/  FADD.FTZ R203, R165, R158 ;  /* 0x0000009ea5cb7221 */ /* 0x000fe20000010000 */
[----:B------:R-:W4:Y:S01]  /*b430*/  MUFU.EX2 R188, R188 ;  /* 0x000000bc00bc7308 */ /* 0x000f220000000800 */
[----:B------:R-:W-:Y:S01]  /*b440*/  FADD.FTZ R5, -R5, R14 ;  /* 0x0000000e05057221 */ /* 0x000fe20000010100 */
[--C-:B------:R-:W-:Y:S01]  /*b450*/  FFMA.FTZ R14, R167, UR6, -R152.reuse ;  /* 0x00000006a70e7c23 */ /* 0x100fe20008010898 */
[----:B------:R-:W-:Y:S01]  /*b460*/  FADD.FTZ R158, R168, R203 ;  /* 0x000000cba89e7221 */ /* 0x000fe20000010000 */
[--C-:B------:R-:W-:Y:S01]  /*b470*/  FFMA.FTZ R167, R170, UR6, -R152.reuse ;  /* 0x00000006aaa77c23 */ /* 0x100fe20008010898 */
[----:B------:R-:W-:Y:S01]  /*b480*/  FFMA.FTZ R199, R199, UR6, -R152 ;  /* 0x00000006c7c77c23 */ /* 0x000fe20008010898 */
[----:B------:R-:W-:Y:S01]  /*b490*/  F2FP.F16.F32.PACK_AB R154, R153, R154 ;  /* 0x0000009a999a723e */ /* 0x000fe200000000ff */
[----:B-1----:R-:W-:Y:S01]  /*b4a0*/  FADD.FTZ R203, R169, R158 ;  /* 0x0000009ea9cb7221 */ /* 0x002fe20000010000 */
[----:B------:R-:W1:Y:S01]  /*b4b0*/  MUFU.EX2 R189, R189 ;  /* 0x000000bd00bd7308 */ /* 0x000e620000000800 */
[--C-:B------:R-:W-:Y:S01]  /*b4c0*/  FFMA.FTZ R158, R171, UR6, -R152.reuse ;  /* 0x00000006ab9e7c23 */ /* 0x100fe20008010898 */
[----:B------:R-:W-:Y:S01]  /*b4d0*/  FFMA.FTZ R171, R178, UR6, -R152 ;  /* 0x00000006b2ab7c23 */ /* 0x000fe20008010898 */
[----:B--2---:R-:W-:Y:S01]  /*b4e0*/  FADD.FTZ R162, R172, R203 ;  /* 0x000000cbaca27221 */ /* 0x004fe20000010000 */
[----:B------:R-:W-:Y:S01]  /*b4f0*/  F2FP.F16.F32.PACK_AB R152, R21, R20 ;  /* 0x000000141598723e */ /* 0x000fe200000000ff */
[-C--:B------:R-:W-:Y:S01]  /*b500*/  FMUL.FTZ R72, R72, R193.reuse ;  /* 0x000000c148487220 */ /* 0x080fe20000410000 */
[----:B---3--:R-:W-:Y:S01]  /*b510*/  F2FP.F16.F32.PACK_AB R170, R185, R184 ;  /* 0x000000b8b9aa723e */ /* 0x008fe200000000ff */
[----:B------:R-:W-:Y:S01]  /*b520*/  FADD.FTZ R203, R173, R162 ;  /* 0x000000a2adcb7221 */ /* 0x000fe20000010000 */
[----:B------:R-:W-:Y:S01]  /*b530*/  MUFU.EX2 R201, R201 ;  /* 0x000000c900c97308 */ /* 0x000fe20000000800 */
[----:B------:R-:W-:Y:S01]  /*b540*/  F2FP.F16.F32.PACK_AB R156, R157, R156 ;  /* 0x0000009c9d9c723e */ /* 0x000fe200000000ff */
        /* <DEDUP_REMOVED lines=23> */
[----:B------:R-:W-:Y:S01]  /*b6c0*/  F2FP.F16.F32.PACK_AB R162, R169, R168 ;  /* 0x000000a8a9a2723e */ /* 0x000fe200000000ff */
[-C--:B------:R-:W-:Y:S01]  /*b6d0*/  FMUL.FTZ R101, R101, R193.reuse ;  /* 0x000000c165657220 */ /* 0x080fe20000410000 */
[----:B----4-:R-:W-:Y:S01]  /*b6e0*/  FADD.FTZ R166, R188, R21 ;  /* 0x00000015bca67221 */ /* 0x010fe20000010000 */
[----:B------:R-:W-:Y:S01]  /*b6f0*/  F2FP.F16.F32.PACK_AB R168, R181, R180 ;  /* 0x000000b4b5a8723e */ /* 0x000fe200000000ff */
[-C--:B------:R-:W-:Y:S01]  /*b700*/  FMUL.FTZ R104, R104, R193.reuse ;  /* 0x000000c168687220 */ /* 0x080fe20000410000 */
[-C--:B------:R-:W-:Y:S01]  /*b710*/  FMUL.FTZ R105, R105, R193.reuse ;  /* 0x000000c169697220 */ /* 0x080fe20000410000 */
[----:B-1----:R-:W-:Y:S01]  /*b720*/  FADD.FTZ R153, R189, R166 ;  /* 0x000000a6bd997221 */ /* 0x002fe20000010000 */
[----:B------:R-:W-:Y:S01]  /*b730*/  F2FP.F16.F32.PACK_AB R166, R177, R176 ;  /* 0x000000b0b1a6723e */ /* 0x000fe200000000ff */
[----:B------:R-:W-:Y:S01]  /*b740*/  FMUL.FTZ R176, R5, UR6 ;  /* 0x0000000605b07c20 */ /* 0x000fe20008410000 */
        /* <DEDUP_REMOVED lines=25> */
[----:B--2---:R-:W-:Y:S01]  /*b8e0*/  FFMA.FTZ R153, R176, R4, R201 ;  /* 0x00000004b0997223 */ /* 0x004fe200000100c9 */
[-C--:B------:R-:W-:Y:S01]  /*b8f0*/  FMUL.FTZ R148, R148, R193.reuse ;  /* 0x000000c194947220 */ /* 0x080fe20000410000 */
[----:B------:R-:W-:Y:S01]  /*b900*/  FMUL.FTZ R149, R149, R193 ;  /* 0x000000c195957220 */ /* 0x000fe20000410000 */
[-C--:B------:R-:W-:Y:S01]  /*b910*/  FMUL.FTZ R26, R26, R176.reuse ;  /* 0x000000b01a1a7220 */ /* 0x080fe20000410000 */
[----:B------:R-:W-:Y:S01]  /*b920*/  FADD.FTZ R4, R192, R153 ;  /* 0x00000099c0047221 */ /* 0x000fe20000010000 */
[-C--:B------:R-:W-:Y:S01]  /*b930*/  FMUL.FTZ R27, R27, R176.reuse ;  /* 0x000000b01b1b7220 */ /* 0x080fe20000410000 */
[-C--:B------:R-:W-:Y:S01]  /*b940*/  FMUL.FTZ R30, R30, R176.reuse ;  /* 0x000000b01e1e7220 */ /* 0x080fe20000410000 */
[----:B------:R-:W2:Y:S01]  /*b950*/  MUFU.EX2 R163, R163 ;  /* 0x000000a300a37308 */ /* 0x000ea20000000800 */
[----:B------:R-:W-:Y:S01]  /*b960*/  FADD.FTZ R153, R155, R4 ;  /* 0x000000049b997221 */ /* 0x000fe20000010000 */
[----:B------:R-:W-:Y:S01]  /*b970*/  F2FP.F16.F32.PACK_AB R155, R196, R155 ;  /* 0x0000009bc49b723e */ /* 0x000fe200000000ff */
[-C--:B------:R-:W-:Y:S01]  /*b980*/  FMUL.FTZ R31, R31, R176.reuse ;  /* 0x000000b01f1f7220 */ /* 0x080fe20000410000 */
[-C--:B------:R-:W-:Y:S01]  /*b990*/  FMUL.FTZ R34, R34, R176.reuse ;  /* 0x000000b022227220 */ /* 0x080fe20000410000 */
[----:B------:R-:W-:Y:S01]  /*b9a0*/  FADD.FTZ R4, R196, R153 ;  /* 0x00000099c4047221 */ /* 0x000fe20000010000 */
[-C--:B------:R-:W-:Y:S01]  /*b9b0*/  FMUL.FTZ R35, R35, R176.reuse ;  /* 0x000000b023237220 */ /* 0x080fe20000410000 */
[-C--:B------:R-:W-:Y:S01]  /*b9c0*/  FMUL.FTZ R38, R38, R176.reuse ;  /* 0x000000b026267220 */ /* 0x080fe20000410000 */
[----:B------:R-:W4:Y:S01]  /*b9d0*/  MUFU.EX2 R14, R14 ;  /* 0x0000000e000e7308 */ /* 0x000f220000000800 */
[----:B-1----:R-:W-:Y:S01]  /*b9e0*/  FADD.FTZ R153, R159, R4 ;  /* 0x000000049f997221 */ /* 0x002fe20000010000 */
[----:B---3--:R-:W-:Y:S01]  /*b9f0*/  F2FP.F16.F32.PACK_AB R157, R200, R159 ;  /* 0x0000009fc89d723e */ /* 0x008fe200000000ff */
[-C--:B------:R-:W-:Y:S01]  /*ba00*/  FMUL.FTZ R39, R39, R176.reuse ;  /* 0x000000b027277220 */ /* 0x080fe20000410000 */
[-C--:B------:R-:W-:Y:S01]  /*ba10*/  FMUL.FTZ R42, R42, R176.reuse ;  /* 0x000000b02a2a7220 */ /* 0x080fe20000410000 */
        /* <DEDUP_REMOVED lines=29> */
[----:B--2---:R-:W-:Y:S01]  /*bbf0*/  FADD.FTZ R5, R197, R174 ;  /* 0x000000aec5057221 */ /* 0x004fe20000010000 */
[----:B------:R-:W-:Y:S01]  /*bc00*/  F2FP.F16.F32.PACK_AB R160, R165, R164 ;  /* 0x000000a4a5a0723e */ /* 0x000fe200000000ff */
[----:B------:R-:W-:Y:S01]  /*bc10*/  FMUL.FTZ R82, R82, R176 ;  /* 0x000000b052527220 */ /* 0x000fe20000410000 */
[----:B------:R-:W-:Y:S01]  /*bc20*/  F2FP.F16.F32.PACK_AB R174, R197, R12 ;  /* 0x0000000cc5ae723e */ /* 0x000fe200000000ff */
[----:B------:R-:W-:Y:S01]  /*bc30*/  FMUL.FTZ R83, R83, R176 ;  /* 0x000000b053537220 */ /* 0x000fe20000410000 */
[----:B------:R-:W-:Y:S01]  /*bc40*/  F2FP.F16.F32.PACK_AB R164, R173, R172 ;  /* 0x000000acada4723e */ /* 0x000fe200000000ff */
[----:B------:R-:W2:Y:S01]  /*bc50*/  MUFU.EX2 R165, R171 ;  /* 0x000000ab00a57308 */ /* 0x000ea20000000800 */
[----:B----4-:R-:W-:Y:S01]  /*bc60*/  FADD.FTZ R153, R178, R153 ;  /* 0x00000099b2997221 */ /* 0x010fe20000010000 */
[----:B------:R-:W-:Y:S01]  /*bc70*/  F2FP.F16.F32.PACK_AB R172, R189, R188 ;  /* 0x000000bcbdac723e */ /* 0x000fe200000000ff */
[-C--:B------:R-:W-:Y:S01]  /*bc80*/  FMUL.FTZ R86, R86, R176.reuse ;  /* 0x000000b056567220 */ /* 0x080fe20000410000 */
[----:B------:R-:W-:Y:S01]  /*bc90*/  F2FP.F16.F32.PACK_AB R161, R178, R167 ;  /* 0x000000a7b2a1723e */ /* 0x000fe200000000ff */
[----:B------:R-:W-:Y:S01]  /*bca0*/  FADD.FTZ R184, R20, R153 ;  /* 0x0000009914b87221 */ /* 0x000fe20000010000 */
[-C--:B------:R-:W-:Y:S01]  /*bcb0*/  FMUL.FTZ R87, R87, R176.reuse ;  /* 0x000000b057577220 */ /* 0x080fe20000410000 */
[----:B------:R-:W-:Y:S01]  /*bcc0*/  FMUL.FTZ R90, R90, R176 ;  /* 0x000000b05a5a7220 */ /* 0x000fe20000410000 */
        /* <DEDUP_REMOVED lines=34> */
[----:B--2---:R-:W-:Y:S01]  /*bef0*/  F2FP.F16.F32.PACK_AB R167, R183, R182 ;  /* 0x000000b6b7a7723e */ /* 0x004fe200000000ff */
[-C--:B------:R-:W-:Y:S01]  /*bf00*/  FMUL.FTZ R138, R138, R176.reuse ;  /* 0x000000b08a8a7220 */ /* 0x080fe20000410000 */
[-C--:B------:R-:W-:Y:S01]  /*bf10*/  FMUL.FTZ R139, R139, R176.reuse ;  /* 0x000000b08b8b7220 */ /* 0x080fe20000410000 */
[----:B------:R-:W-:Y:S01]  /*bf20*/  FADD.FTZ R186, R183, R186 ;  /* 0x000000bab7ba7221 */ /* 0x000fe20000010000 */
[-C--:B------:R-:W-:Y:S01]  /*bf30*/  FMUL.FTZ R142, R142, R176.reuse ;  /* 0x000000b08e8e7220 */ /* 0x080fe20000410000 */
[-C--:B------:R-:W-:Y:S01]  /*bf40*/  FMUL.FTZ R143, R143, R176.reuse ;  /* 0x000000b08f8f7220 */ /* 0x080fe20000410000 */
[----:B------:R-:W1:Y:S01]  /*bf50*/  MUFU.EX2 R171, R190 ;  /* 0x000000be00ab7308 */ /* 0x000e620000000800 */
[----:B---3--:R-:W-:Y:S01]  /*bf60*/  FADD.FTZ R153, R169, R186 ;  /* 0x000000baa9997221 */ /* 0x008fe20000010000 */
[-C--:B------:R-:W-:Y:S01]  /*bf70*/  FMUL.FTZ R146, R146, R176.reuse ;  /* 0x000000b092927220 */ /* 0x080fe20000410000 */
[-C--:B------:R-:W-:Y:S01]  /*bf80*/  FMUL.FTZ R147, R147, R176.reuse ;  /* 0x000000b093937220 */ /* 0x080fe20000410000 */
[-C--:B------:R-:W-:Y:S01]  /*bf90*/  FMUL.FTZ R150, R150, R176.reuse ;  /* 0x000000b096967220 */ /* 0x080fe20000410000 */
[----:B------:R-:W-:-:S03]  /*bfa0*/  FMUL.FTZ R151, R151, R176 ;  /* 0x000000b097977220 */ /* 0x000fc60000410000 */
[----:B------:R-:W2:Y:S01]  /*bfb0*/  MUFU.EX2 R180, R191 ;  /* 0x000000bf00b47308 */ /* 0x000ea20000000800 */
[C---:B----4-:R-:W-:Y:S01]  /*bfc0*/  FADD.FTZ R186, R4.reuse, R153 ;  /* 0x0000009904ba7221 */ /* 0x050fe20000010000 */
[----:B------:R-:W-:-:S06]  /*bfd0*/  F2FP.F16.F32.PACK_AB R169, R4, R169 ;  /* 0x000000a904a9723e */ /* 0x000fcc00000000ff */
[----:B------:R-:W3:Y:S01]  /*bfe0*/  MUFU.EX2 R173, R194 ;  /* 0x000000c200ad7308 */ /* 0x000ee20000000800 */
[----:B-1----:R-:W-:-:S07]  /*bff0*/  FADD.FTZ R153, R171, R186 ;  /* 0x000000baab997221 */ /* 0x002fce0000010000 */
        /* <DEDUP_REMOVED lines=14> */
.L_x_9026:
[----:B------:R1:W2:Y:S01]  /*c0e0*/  SYNCS.PHASECHK.TRANS64.TRYWAIT P1, [UR7+0x22850], R10 ;  /* 0x0228500aff0075a7 */ /* 0x0002a20008020147 */
[----:B------:R-:W-:Y:S05]  /*c0f0*/  @!P0 BRA `(.L_x_9027) ;  /* 0x0000000000048947 */ /* 0x000fea0003800000 */
[----:B------:R-:W-:Y:S01]  /*c100*/  BPT.TRAP 0x1 ;  /* 0x000000040000795c */ /* 0x000fe20000300000 */
.L_x_9027:
[----:B--2---:R-:W-:Y:S05]  /*c110*/  @P1 BRA `(.L_x_9028) ;  /* 0x0000000000081947 */ /* 0x004fea0003800000 */
[----:B------:R-:W2:Y:S02]  /*c120*/  SYNCS.PHASECHK.TRANS64.TRYWAIT P1, [UR7+0x22850], R10 ;  /* 0x0228500aff0075a7 */ /* 0x000ea40008020147 */
[----:B--2---:R-:W-:Y:S05]  /*c130*/  @!P1 BRA `(.L_x_9029) ;  /* 0x0000008800609947 */ /* 0x004fea0003800000 */
.L_x_9028:
[----:B------:R-:W3:Y:S01]  /*c140*/  S2R R12, SR_TID.X ;  /* 0x00000000000c7919 */ /* 0x000ee20000002100 */
[----:B------:R-:W-:Y:S01]  /*c150*/  UIMAD UR7, UR37, 0xc00, UR5 ;  /* 0x00000c00250778a4 */ /* 0x000fe2000f8e0205 */
[----:B------:R-:W-:Y:S01]  /*c160*/  IMAD.MOV.U32 R14, RZ, RZ, R8 ;  /* 0x000000ffff0e7224 */ /* 0x000fe200078e0008 */
[----:B------:R-:W-:-:S05]  /*c170*/  UMOV UR11, 0x40000040 ;  /* 0x40000040000b7882 */ /* 0x000fca0000000000 */
[----:B------:R-:W-:Y:S01]  /*c180*/  UMOV UR10, UR7 ;  /* 0x00000007000a7c82 */ /* 0x000fe20008000000 */
[----:B---3--:R-:W-:-:S05]  /*c190*/  SHF.R.U32.HI R12, RZ, 0x7, R12 ;  /* 0x00000007ff0c7819 */ /* 0x008fca000001160c */
[----:B012---:R-:W-:Y:S02]  /*c1a0*/  VIADD R10, R12, 0x8 ;  /* 0x000000080c0a7836 */ /* 0x007fe40000000000 */
[----:B------:R-:W0:Y:S03]  /*c1b0*/  S2R R12, SR_TID.X ;  /* 0x00000000000c7919 */ /* 0x000e260000002100 */
[----:B------:R2:W-:Y:S06]  /*c1c0*/  BAR.SYNC.DEFER_BLOCKING R10, 0x100 ;  /* 0x0004000a0000751d */ /* 0x0005ec0000010000 */
[----:B------:R-:W-:Y:S01]  /*c1d0*/  WARPGROUP.ARRIVE ;  /* 0x00000000000079c5 */ /* 0x000fe20000000000 */
[----:B0-----:R-:W-:Y:S01]  /*c1e0*/  LOP3.LUT P1, RZ, R12, 0x7f, RZ, 0xc0, !PT ;  /* 0x0000007f0cff7812 */ /* 0x001fe2000782c0ff */
        /* <DEDUP_REMOVED lines=38> */
.L_x_9013:
[----:B------:R-:W2:Y:S01]  /*c450*/  SHFL.BFLY PT, R10, R5, 0x2, 0x1f ;  /* 0x0c401f00050a7f89 */ /* 0x000ea200000e0000 */
[----:B------:R-:W-:Y:S01]  /*c460*/  IMAD.MOV.U32 R13, RZ, RZ, RZ ;  /* 0x000000ffff0d7224 */ /* 0x000fe200078e00ff */
[----:B------:R-:W-:Y:S01]  /*c470*/  UIADD3 UR37, UR37, 0x1, URZ ;  /* 0x0000000125257890 */ /* 0x000fe2000fffe03f */
[----:B------:R-:W-:Y:S01]  /*c480*/  IMAD.MOV.U32 R9, RZ, RZ, RZ ;  /* 0x000000ffff097224 */ /* 0x000fe200078e00ff */
[----:B------:R-:W3:Y:S01]  /*c490*/  SHFL.BFLY PT, R7, R4, 0x2, 0x1f ;  /* 0x0c401f0004077f89 */ /* 0x000ee200000e0000 */
[----:B------:R-:W-:Y:S01]  /*c4a0*/  IMAD.U32 R17, RZ, RZ, UR6 ;  /* 0x00000006ff117e24 */ /* 0x000fe2000f8e00ff */
[----:B------:R-:W-:Y:S01]  /*c4b0*/  UISETP.NE.AND UP0, UPT, UR37, 0x2, UPT ;  /* 0x000000022500788c */ /* 0x000fe2000bf05270 */
[----:B------:R4:W-:Y:S06]  /*c4c0*/  BAR.ARV R6, 0x100 ;  /* 0x000400060000751d */ /* 0x0009ec0000002000 */
[----:B------:R-:W-:-:S02]  /*c4d0*/  USEL UR4, URZ, 0x1, UP0 ;  /* 0x000000013f047887 */ /* 0x000fc40008000000 */
[----:B------:R-:W-:Y:S06]  /*c4e0*/  BAR.ARV 0x8, 0x120 ;  /* 0x0204800000007b1d */ /* 0x000fec0000002000 */
[----:B------:R-:W-:Y:S01]  /*c4f0*/  PLOP3.LUT P0, PT, PT, PT, PT, 0x8, 0x0 ;  /* 0x000000000000781c */ /* 0x000fe20003f0e170 */
[----:B------:R-:W-:Y:S01]  /*c500*/  UIADD3 UR41, UR41, 0x1, URZ ;  /* 0x0000000129297890 */ /* 0x000fe2000fffe03f */
[----:B--2---:R-:W-:Y:S01]  /*c510*/  FADD.FTZ R10, R10, R5 ;  /* 0x000000050a0a7221 */ /* 0x004fe20000010000 */
[----:B------:R-:W-:Y:S02]  /*c520*/  USEL UR37, UR37, URZ, UP0 ;  /* 0x0000003f25257287 */ /* 0x000fe40008000000 */
[----:B------:R-:W-:Y:S01]  /*c530*/  ULOP3.LUT UR40, UR40, UR4, URZ, 0x3c, !UPT ;  /* 0x0000000428287292 */ /* 0x000fe2000f8e3c3f */
[----:B---3--:R-:W-:Y:S01]  /*c540*/  FADD.FTZ R7, R7, R4 ;  /* 0x0000000407077221 */ /* 0x008fe20000010000 */
[----:B------:R-:W2:Y:S04]  /*c550*/  SHFL.BFLY PT, R3, R10, 0x1, 0x1f ;  /* 0x0c201f000a037f89 */ /* 0x000ea800000e0000 */
[----:B01----:R-:W0:Y:S01]  /*c560*/  SHFL.BFLY PT, R12, R7, 0x1, 0x1f ;  /* 0x0c201f00070c7f89 */ /* 0x003e2200000e0000 */
[----:B--2---:R-:W-:Y:S01]  /*c570*/  FADD.FTZ R152, R10, R3 ;  /* 0x000000030a987221 */ /* 0x004fe20000010000 */
[----:B0-----:R-:W-:-:S04]  /*c580*/  FADD.FTZ R18, R7, R12 ;  /* 0x0000000c07127221 */ /* 0x001fc80000010000 */
[----:B------:R-:W-:Y:S02]  /*c590*/  FSETP.NE.FTZ.AND P1, PT, R152, RZ, PT ;  /* 0x000000ff9800720b */ /* 0x000fe40003f35000 */
[----:B------:R-:W-:-:S11]  /*c5a0*/  FSETP.NE.FTZ.AND P2, PT, R18, RZ, PT ;  /* 0x000000ff1200720b */ /* 0x000fd60003f55000 */
[----:B------:R-:W0:Y:S01]  /*c5b0*/  @P1 MUFU.RCP R13, R152 ;  /* 0x00000098000d1308 */ /* 0x000e220000001000 */
[----:B------:R-:W-:-:S07]  /*c5c0*/  @P1 FMUL.FTZ R17, R17, 0.69314718246459960938 ;  /* 0x3f31721811111820 */ /* 0x000fce0000410000 */
[----:B------:R-:W1:Y:S08]  /*c5d0*/  @P2 MUFU.RCP R9, R18 ;  /* 0x0000001200092308 */ /* 0x000e700000001000 */
[----:B----4-:R-:W2:Y:S01]  /*c5e0*/  @P1 MUFU.LG2 R6, R152 ;  /* 0x0000009800061308 */ /* 0x010ea20000000c00 */
[----:B0-----:R-:W-:Y:S01]  /*c5f0*/  FMUL.FTZ R15, R52, R13 ;  /* 0x0000000d340f7220 */ /* 0x001fe20000410000 */
[----:B------:R-:W-:-:S02]  /*c600*/  IMAD.U32 R52, RZ, RZ, UR6 ;  /* 0x00000006ff347e24 */ /* 0x000fc4000f8e00ff */
[-C--:B------:R-:W-:Y:S01]  /*c610*/  FMUL.FTZ R5, R24, R13.reuse ;  /* 0x0000000d18057220 */ /* 0x080fe20000410000 */
[-C--:B------:R-:W-:Y:S01]  /*c620*/  FMUL.FTZ R7, R28, R13.reuse ;  /* 0x0000000d1c077220 */ /* 0x080fe20000410000 */
[-C--:B------:R-:W-:Y:S01]  /*c630*/  FMUL.FTZ R11, R44, R13.reuse ;  /* 0x0000000d2c0b7220 */ /* 0x080fe20000410000 */
[----:B------:R-:W-:Y:S01]  /*c640*/  @P2 FMUL.FTZ R52, R52, 0.69314718246459960938 ;  /* 0x3f31721834342820 */ /* 0x000fe20000410000 */
[----:B------:R-:W-:Y:S01]  /*c650*/  FMUL.FTZ R10, R45, R13 ;  /* 0x0000000d2d0a7220 */ /* 0x000fe20000410000 */
[----:B------:R-:W0:Y:S01]  /*c660*/  @P2 MUFU.LG2 R18, R18 ;  /* 0x0000001200122308 */ /* 0x000e220000000c00 */
[-C--:B-1----:R-:W-:Y:S01]  /*c670*/  FMUL.FTZ R175, R27, R9.reuse ;  /* 0x000000091baf7220 */ /* 0x082fe20000410000 */
[-C--:B------:R-:W-:Y:S01]  /*c680*/  FMUL.FTZ R161, R79, R9.reuse ;  /* 0x000000094fa17220 */ /* 0x080fe20000410000 */
[----:B------:R-:W-:Y:S01]  /*c690*/  FMUL.FTZ R159, R83, R9 ;  /* 0x00000009539f7220 */ /* 0x000fe20000410000 */
        /* <DEDUP_REMOVED lines=126> */
.L_x_8960:
[----:B------:R-:W0:Y:S01]  /*ce80*/  S2R R9, SR_CgaCtaId ;  /* 0x0000000000097919 */ /* 0x000e220000008800 */
[----:B------:R-:W-:Y:S01]  /*ce90*/  MOV R0, 0x400 ;  /* 0x0000040000007802 */ /* 0x000fe20000000f00 */
[----:B------:R-:W-:Y:S01]  /*cea0*/  BSSY B0, `(.L_x_9031) ;  /* 0x00002a6000007945 */ /* 0x000fe20003800000 */
[----:B------:R-:W-:Y:S02]  /*ceb0*/  BAR.SYNC.DEFER_BLOCKING 0x5, 0x120 ;  /* 0x0144800000007b1d */ /* 0x000fe40000010000 */
[----:B0-----:R-:W-:-:S05]  /*cec0*/  LEA R0, R9, R0, 0x18 ;  /* 0x0000000009007211 */ /* 0x001fca00078ec0ff */
[----:B------:R-:W0:Y:S02]  /*ced0*/  LDS.128 R200, [R0+0x228d0] ;  /* 0x0228d00000c87984 */ /* 0x000e240000000c00 */
[----:B0-----:R-:W-:Y:S02]  /*cee0*/  R2UR UR6, R202 ;  /* 0x00000000ca0672ca */ /* 0x001fe400000e0000 */
[----:B------:R-:W-:Y:S01]  /*cef0*/  R2UR UR5, R203 ;  /* 0x00000000cb0572ca */ /* 0x000fe200000e0000 */
[----:B------:R-:W-:Y:S06]  /*cf00*/  BAR.ARV 0x4, 0x120 ;  /* 0x0104800000007b1d */ /* 0x000fec0000002000 */
[----:B------:R-:W-:Y:S08]  /*cf10*/  @P0 BRA `(.L_x_9032) ;  /* 0x0000001c00740947 */ /* 0x000ff00003800000 */
[----:B------:R-:W0:Y:S01]  /*cf20*/  S2R R9, SR_SWINHI ;  /* 0x0000000000097919 */ /* 0x000e220000002f00 */
        /* <DEDUP_REMOVED lines=77> */
[----:B------:R-:W-:Y:S02]  /*d400*/  LOP3.LUT R52, R17, R52, RZ, 0x3c, !PT ;  /* 0x0000003411347212 */ /* 0x000fe400078e3cff */
[----:B------:R-:W-:Y:S02]  /*d410*/  LOP3.LUT R17, R62, 0x380, RZ, 0xc0, !PT ;  /* 0x000003803e117812 */ /* 0x000fe400078ec0ff */
[----:B------:R-:W-:Y:S02]  /*d420*/  SHF.R.U64 R18, R18, 0x3, RZ ;  /* 0x0000000312127819 */ /* 0x000fe400000012ff */
[----:B------:R-:W-:-:S02]  /*d430*/  SHF.R.U64 R6, R6, 0x3, RZ ;  /* 0x0000000306067819 */ /* 0x000fc400000012ff */
[----:B------:R-:W-:Y:S02]  /*d440*/  SHF.R.U64 R17, R17, 0x3, RZ ;  /* 0x0000000311117819 */ /* 0x000fe400000012ff */
[----:B------:R-:W-:Y:S02]  /*d450*/  LOP3.LUT R64, R18, R187, RZ, 0x3c, !PT ;  /* 0x000000bb12407212 */ /* 0x000fe400078e3cff */
[----:B------:R-:W-:Y:S02]  /*d460*/  LOP3.LUT R42, R95, 0x380, RZ, 0xc0, !PT ;  /* 0x000003805f2a7812 */ /* 0x000fe400078ec0ff */
[----:B------:R-:W-:Y:S02]  /*d470*/  LOP3.LUT R18, R191, 0x380, RZ, 0xc0, !PT ;  /* 0x00000380bf127812 */ /* 0x000fe400078ec0ff */
[----:B------:R-:W-:Y:S02]  /*d480*/  LOP3.LUT R26, R193, 0x380, RZ, 0xc0, !PT ;  /* 0x00000380c11a7812 */ /* 0x000fe400078ec0ff */
[----:B------:R-:W-:-:S02]  /*d490*/  LOP3.LUT R46, R177, 0x380, RZ, 0xc0, !PT ;  /* 0x00000380b12e7812 */ /* 0x000fc400078ec0ff */
[----:B------:R-:W-:Y:S02]  /*d4a0*/  LOP3.LUT R58, R6, R185, RZ, 0x3c, !PT ;  /* 0x000000b9063a7212 */ /* 0x000fe400078e3cff */
[----:B------:R-:W-:Y:S02]  /*d4b0*/  F2FP.F16.F32.PACK_AB R6, R20, R7 ;  /* 0x000000071406723e */ /* 0x000fe400000000ff */
[----:B------:R-:W-:Y:S02]  /*d4c0*/  LOP3.LUT R62, R17, R62, RZ, 0x3c, !PT ;  /* 0x0000003e113e7212 */ /* 0x000fe400078e3cff */
[----:B------:R-:W-:Y:S02]  /*d4d0*/  MOV R74, R74 ;  /* 0x0000004a004a7202 */ /* 0x000fe40000000f00 */
[----:B------:R-:W-:Y:S01]  /*d4e0*/  F2FP.F16.F32.PACK_AB R7, R173, R30 ;  /* 0x0000001ead07723e */ /* 0x000fe200000000ff */
[----:B------:R-:W-:Y:S01]  /*d4f0*/  BAR.SYNC.DEFER_BLOCKING 0x1, 0x100 ;  /* 0x0044000000007b1d */ /* 0x000fe20000010000 */
[----:B------:R-:W-:-:S02]  /*d500*/  SHF.R.U64 R42, R42, 0x3, RZ ;  /* 0x000000032a2a7819 */ /* 0x000fc400000012ff */
[----:B------:R-:W-:Y:S02]  /*d510*/  LOP3.LUT R17, R70, 0x380, RZ, 0xc0, !PT ;  /* 0x0000038046117812 */ /* 0x000fe400078ec0ff */
[----:B------:R-:W-:Y:S02]  /*d520*/  SHF.R.U64 R18, R18, 0x3, RZ ;  /* 0x0000000312127819 */ /* 0x000fe400000012ff */
[----:B------:R-:W-:Y:S02]  /*d530*/  SHF.R.U64 R20, R26, 0x3, RZ ;  /* 0x000000031a147819 */ /* 0x000fe400000012ff */
[----:B------:R-:W-:Y:S02]  /*d540*/  SHF.R.U64 R46, R46, 0x3, RZ ;  /* 0x000000032e2e7819 */ /* 0x000fe400000012ff */
[----:B------:R-:W-:Y:S02]  /*d550*/  LOP3.LUT R56, R183, 0x380, RZ, 0xc0, !PT ;  /* 0x00000380b7387812 */ /* 0x000fe400078ec0ff */
[----:B------:R-:W-:-:S02]  /*d560*/  LOP3.LUT R42, R42, R95, RZ, 0x3c, !PT ;  /* 0x0000005f2a2a7212 */ /* 0x000fc400078e3cff */
[----:B------:R-:W-:Y:S02]  /*d570*/  SHF.R.U64 R17, R17, 0x3, RZ ;  /* 0x0000000311117819 */ /* 0x000fe400000012ff */
[----:B------:R-:W-:Y:S02]  /*d580*/  LOP3.LUT R26, R18, R191, RZ, 0x3c, !PT ;  /* 0x000000bf121a7212 */ /* 0x000fe400078e3cff */
[----:B------:R-:W-:Y:S02]  /*d590*/  LOP3.LUT R30, R20, R193, RZ, 0x3c, !PT ;  /* 0x000000c1141e7212 */ /* 0x000fe400078e3cff */
[----:B------:R-:W-:Y:S02]  /*d5a0*/  LOP3.LUT R46, R46, R177, RZ, 0x3c, !PT ;  /* 0x000000b12e2e7212 */ /* 0x000fe400078e3cff */
[----:B------:R-:W-:Y:S01]  /*d5b0*/  SHF.R.U64 R56, R56, 0x3, RZ ;  /* 0x0000000338387819 */ /* 0x000fe200000012ff */
[----:B------:R0:W-:Y:S01]  /*d5c0*/  STSM.16.M88.4 [R74], R4 ;  /* 0x000000044a007844 */ /* 0x0001e20000000200 */
[----:B------:R-:W-:-:S02]  /*d5d0*/  LOP3.LUT R66, R189, 0x380, RZ, 0xc0, !PT ;  /* 0x00000380bd427812 */ /* 0x000fc400078ec0ff */
[----:B------:R-:W-:Y:S02]  /*d5e0*/  MOV R20, R8 ;  /* 0x0000000800147202 */ /* 0x000fe40000000f00 */
[----:B------:R-:W-:Y:S02]  /*d5f0*/  MOV R38, R38 ;  /* 0x0000002600267202 */ /* 0x000fe40000000f00 */
[----:B------:R-:W-:Y:S02]  /*d600*/  F2FP.F16.F32.PACK_AB R8, R41, R40 ;  /* 0x000000282908723e */ /* 0x000fe400000000ff */
[----:B------:R-:W-:Y:S02]  /*d610*/  F2FP.F16.F32.PACK_AB R9, R169, R156 ;  /* 0x0000009ca909723e */ /* 0x000fe400000000ff */
[----:B------:R-:W-:Y:S02]  /*d620*/  LOP3.LUT R70, R17, R70, RZ, 0x3c, !PT ;  /* 0x0000004611467212 */ /* 0x000fe400078e3cff */
[----:B------:R-:W-:-:S02]  /*d630*/  MOV R42, R42 ;  /* 0x0000002a002a7202 */ /* 0x000fc40000000f00 */
[----:B------:R-:W-:Y:S02]  /*d640*/  MOV R18, R26 ;  /* 0x0000001a00127202 */ /* 0x000fe40000000f00 */
[----:B0-----:R-:W-:Y:S02]  /*d650*/  F2FP.F16.F32.PACK_AB R4, R33, R32 ;  /* 0x000000202104723e */ /* 0x001fe400000000ff */
[----:B------:R-:W-:Y:S02]  /*d660*/  F2FP.F16.F32.PACK_AB R5, R171, R158 ;  /* 0x0000009eab05723e */ /* 0x000fe400000000ff */
[----:B------:R-:W-:Y:S02]  /*d670*/  F2FP.F16.F32.PACK_AB R6, R37, R36 ;  /* 0x000000242506723e */ /* 0x000fe400000000ff */
[----:B------:R-:W-:Y:S02]  /*d680*/  F2FP.F16.F32.PACK_AB R7, R172, R157 ;  /* 0x0000009dac07723e */ /* 0x000fe400000000ff */
[----:B------:R-:W-:-:S02]  /*d690*/  LOP3.LUT R56, R56, R183, RZ, 0x3c, !PT ;  /* 0x000000b738387212 */ /* 0x000fc400078e3cff */
[----:B------:R-:W-:Y:S01]  /*d6a0*/  SHF.R.U64 R66, R66, 0x3, RZ ;  /* 0x0000000342427819 */ /* 0x000fe200000012ff */
[----:B------:R0:W-:Y:S01]  /*d6b0*/  STSM.16.M88.4 [R20], R4 ;  /* 0x0000000414007844 */ /* 0x0001e20000000200 */
[----:B------:R-:W-:Y:S02]  /*d6c0*/  MOV R46, R46 ;  /* 0x0000002e002e7202 */ /* 0x000fe40000000f00 */
[----:B------:R-:W-:Y:S01]  /*d6d0*/  MOV R17, R30 ;  /* 0x0000001e00117202 */ /* 0x000fe20000000f00 */
[----:B------:R-:W-:Y:S01]  /*d6e0*/  STSM.16.M88.4 [R38], R8 ;  /* 0x0000000826007844 */ /* 0x000fe20000000200 */
[----:B------:R-:W-:Y:S02]  /*d6f0*/  F2FP.F16.F32.PACK_AB R26, R61, R60 ;  /* 0x0000003c3d1a723e */ /* 0x000fe400000000ff */
[----:B------:R-:W-:Y:S01]  /*d700*/  F2FP.F16.F32.PACK_AB R27, R164, R153 ;  /* 0x00000099a41b723e */ /* 0x000fe200000000ff */
[----:B------:R-:W-:Y:S01]  /*d710*/  STSM.16.M88.4 [R42], R12 ;  /* 0x0000000c2a007844 */ /* 0x000fe20000000200 */
[----:B------:R-:W-:-:S02]  /*d720*/  MOV R50, R50 ;  /* 0x0000003200327202 */ /* 0x000fc40000000f00 */
[----:B------:R-:W-:Y:S01]  /*d730*/  F2FP.F16.F32.PACK_AB R30, R69, R68 ;  /* 0x00000044451e723e */ /* 0x000fe200000000ff */
[----:B------:R-:W-:Y:S01]  /*d740*/  STSM.16.M88.4 [R46], R24 ;  /* 0x000000182e007844 */ /* 0x000fe20000000200 */
[----:B------:R-:W-:Y:S02]  /*d750*/  F2FP.F16.F32.PACK_AB R31, R165, R152 ;  /* 0x00000098a51f723e */ /* 0x000fe400000000ff */
[----:B------:R-:W-:Y:S02]  /*d760*/  MOV R52, R52 ;  /* 0x0000003400347202 */ /* 0x000fe40000000f00 */
[----:B0-----:R-:W-:Y:S01]  /*d770*/  F2FP.F16.F32.PACK_AB R4, R73, R72 ;  /* 0x000000484904723e */ /* 0x001fe200000000ff */
[----:B------:R-:W-:Y:S01]  /*d780*/  STSM.16.M88.4 [R50], R28 ;  /* 0x0000001c32007844 */ /* 0x000fe20000000200 */
[----:B------:R-:W-:Y:S02]  /*d790*/  F2FP.F16.F32.PACK_AB R5, R163, R48 ;  /* 0x00000030a305723e */ /* 0x000fe400000000ff */
[----:B------:R-:W-:-:S02]  /*d7a0*/  F2FP.F16.F32.PACK_AB R6, R77, R76 ;  /* 0x0000004c4d06723e */ /* 0x000fc400000000ff */
[----:B------:R-:W-:Y:S02]  /*d7b0*/  F2FP.F16.F32.PACK_AB R7, R161, R78 ;  /* 0x0000004ea107723e */ /* 0x000fe400000000ff */
[----:B------:R-:W-:Y:S02]  /*d7c0*/  MOV R54, R54 ;  /* 0x0000003600367202 */ /* 0x000fe40000000f00 */
[----:B------:R-:W-:Y:S01]  /*d7d0*/  LOP3.LUT R66, R66, R189, RZ, 0x3c, !PT ;  /* 0x000000bd42427212 */ /* 0x000fe200078e3cff */
[----:B------:R0:W-:Y:S01]  /*d7e0*/  STSM.16.M88.4 [R52], R4 ;  /* 0x0000000434007844 */ /* 0x0001e20000000200 */
[----:B------:R-:W-:Y:S02]  /*d7f0*/  MOV R56, R56 ;  /* 0x0000003800387202 */ /* 0x000fe40000000f00 */
[----:B------:R-:W-:Y:S01]  /*d800*/  F2FP.F16.F32.PACK_AB R91, R86, R91 ;  /* 0x0000005b565b723e */ /* 0x000fe200000000ff */
[----:B------:R1:W-:Y:S01]  /*d810*/  STSM.16.M88.4 [R54], R80 ;  /* 0x0000005036007844 */ /* 0x0003e20000000200 */
[----:B------:R-:W-:-:S02]  /*d820*/  F2FP.F16.F32.PACK_AB R97, R99, R98 ;  /* 0x000000626361723e */ /* 0x000fc400000000ff */
[----:B------:R-:W-:Y:S01]  /*d830*/  F2FP.F16.F32.PACK_AB R104, R105, R104 ;  /* 0x000000686968723e */ /* 0x000fe200000000ff */
[----:B------:R1:W-:Y:S01]  /*d840*/  STSM.16.M88.4 [R56], R88 ;  /* 0x0000005838007844 */ /* 0x0003e20000000200 */
[----:B------:R-:W-:Y:S02]  /*d850*/  MOV R58, R58 ;  /* 0x0000003a003a7202 */ /* 0x000fe40000000f00 */
[----:B------:R-:W-:Y:S02]  /*d860*/  F2FP.F16.F32.PACK_AB R98, R101, R100 ;  /* 0x000000646562723e */ /* 0x000fe400000000ff */
[----:B------:R-:W-:Y:S02]  /*d870*/  F2FP.F16.F32.PACK_AB R99, R103, R102 ;  /* 0x000000666763723e */ /* 0x000fe400000000ff */
[----:B------:R-:W-:Y:S01]  /*d880*/  F2FP.F16.F32.PACK_AB R105, R107, R106 ;  /* 0x0000006a6b69723e */ /* 0x000fe200000000ff */
[----:B0-----:R-:W-:Y:S01]  /*d890*/  IMAD.U32 R4, RZ, RZ, UR8 ;  /* 0x00000008ff047e24 */ /* 0x001fe2000f8e00ff */
[----:B------:R-:W-:Y:S01]  /*d8a0*/  F2FP.F16.F32.PACK_AB R112, R113, R112 ;  /* 0x000000707170723e */ /* 0x000fe200000000ff */
[----:B------:R1:W-:Y:S01]  /*d8b0*/  STSM.16.M88.4 [R58], R96 ;  /* 0x000000603a007844 */ /* 0x0003e20000000200 */
[----:B------:R-:W-:Y:S01]  /*d8c0*/  MOV R62, R62 ;  /* 0x0000003e003e7202 */ /* 0x000fe20000000f00 */
[----:B------:R-:W-:Y:S01]  /*d8d0*/  IMAD.U32 R5, RZ, RZ, UR9 ;  /* 0x00000009ff057e24 */ /* 0x000fe2000f8e00ff */
[----:B------:R-:W-:Y:S01]  /*d8e0*/  F2FP.F16.F32.PACK_AB R106, R109, R108 ;  /* 0x0000006c6d6a723e */ /* 0x000fe200000000ff */
[----:B------:R-:W-:Y:S01]  /*d8f0*/  ULDC.64 UR8, c[0x0][0xbe0] ;  /* 0x0002f80000087ab9 */ /* 0x000fe20000000a00 */
        /* <DEDUP_REMOVED lines=28> */
[----:B------:R-:W-:-:S03]  /*dac0*/  PLOP3.LUT P1, PT, PT, PT, UP0, 0x80, 0x0 ;  /* 0x000000000000781c */ /* 0x000fc60003f2f008 */
[----:B------:R1:W-:Y:S01]  /*dad0*/  STSM.16.M88.4 [R17], R144 ;  /* 0x0000009011007844 */ /* 0x0003e20000000200 */
[----:B------:R-:W-:Y:S09]  /*dae0*/  BAR.SYNC.DEFER_BLOCKING 0x1, 0x100 ;  /* 0x0044000000007b1d */ /* 0x000ff20000010000 */
[----:B------:R-:W2:Y:S01]  /*daf0*/  @P1 LDG.E R6, desc[UR38][R4.64] ;  /* 0x0000002604061981 */ /* 0x000ea2000c1e1900 */
[----:B------:R-:W-:Y:S01]  /*db00*/  UISETP.NE.U32.AND UP1, UPT, UR8, URZ, UPT ;  /* 0x0000003f0800728c */ /* 0x000fe2000bf25070 */
[----:B------:R-:W0:Y:S01]  /*db10*/  LDC R3, c[0x0][0xa88] ;  /* 0x0002a200ff037b82 */ /* 0x000e220000000800 */
[----:B------:R-:W-:Y:S01]  /*db20*/  IMAD R7, R22, 0x40, R19 ;  /* 0x0000004016077824 */ /* 0x000fe200078e0213 */
[----:B------:R-:W-:Y:S01]  /*db30*/  UMOV UR4, URZ ;  /* 0x0000003f00047c82 */ /* 0x000fe20008000000 */
[----:B------:R-:W-:-:S02]  /*db40*/  UISETP.NE.AND.EX UP1, UPT, UR9, URZ, UPT, UP1 ;  /* 0x0000003f0900728c */ /* 0x000fc4000bf25310 */
[----:B------:R-:W-:-:S04]  /*db50*/  IMAD.WIDE R34, R7, 0x2, R34 ;  /* 0x0000000207227825 */ /* 0x000fc800078e0222 */
[----:B------:R-:W-:Y:S02]  /*db60*/  PLOP3.LUT P2, PT, PT, PT, UP1, 0x80, 0x0 ;  /* 0x000000000000781c */ /* 0x000fe40003f4f018 */
[----:B------:R-:W-:-:S03]  /*db70*/  IADD3 R13, P0, R34, 0x1000, RZ ;  /* 0x00001000220d7810 */ /* 0x000fc60007f1e0ff */
[----:B------:R-:W-:Y:S02]  /*db80*/  @UP1 ULDC.64 UR8, c[0x0][0xbe0] ;  /* 0x0002f80000081ab9 */ /* 0x000fe40000000a00 */
[----:B------:R-:W-:-:S06]  /*db90*/  @UP1 UIMAD.WIDE UR8, UR43, 0x4, UR8 ;  /* 0x000000042b0818a5 */ /* 0x000fcc000f8e0208 */
[----:B------:R-:W-:Y:S01]  /*dba0*/  IMAD.U32 R7, RZ, RZ, UR9 ;  /* 0x00000009ff077e24 */ /* 0x000fe2000f8e00ff */
[----:B--2---:R-:W-:Y:S01]  /*dbb0*/  @P1 R2UR UR4, R6 ;  /* 0x00000000060412ca */ /* 0x004fe200000e0000 */
[----:B------:R-:W-:-:S05]  /*dbc0*/  IMAD.U32 R6, RZ, RZ, UR8 ;  /* 0x00000008ff067e24 */ /* 0x000fca000f8e00ff */
[----:B0-----:R1:W5:Y:S01]  /*dbd0*/  @P2 LDG.E R3, desc[UR38][R6.64] ;  /* 0x0000002606032981 */ /* 0x001362000c1e1900 */
[----:B------:R-:W-:Y:S08]  /*dbe0*/  @P2 BRA `(.L_x_9033) ;  /* 0x0000000000102947 */ /* 0x000ff00003800000 */
[----:B------:R-:W-:Y:S05]  /*dbf0*/  @!P1 BRA `(.L_x_9033) ;  /* 0x00000000000c9947 */ /* 0x000fea0003800000 */
[----:B-1----:R-:W2:Y:S04]  /*dc00*/  LDG.E R6, desc[UR38][R4.64] ;  /* 0x0000002604067981 */ /* 0x002ea8000c1e1900 */
[----:B-----5:R-:W2:Y:S02]  /*dc10*/  LDG.E R3, desc[UR38][R4.64+0x4] ;  /* 0x0000042604037981 */ /* 0x020ea4000c1e1900 */
[----:B--2---:R-:W-:-:S07]  /*dc20*/  IMAD.IADD R3, R3, 0x1, -R6 ;  /* 0x0000000103037824 */ /* 0x004fce00078e0a06 */
.L_x_9033:
        /* <DEDUP_REMOVED lines=14> */
[----:B------:R-:W-:Y:S01]  /*dd10*/  USHF.R.S32.HI UR7, URZ, 0x1f, UR43 ;  /* 0x0000001f3f077899 */ /* 0x000fe2000801142b */
[----:B------:R-:W-:Y:S01]  /*dd20*/  LOP3.LUT R4, R4, R5, RZ, 0x3c, !PT ;  /* 0x0000000504047212 */ /* 0x000fe200078e3cff */
[----:B------:R-:W-:Y:S01]  /*dd30*/  ULDC.64 UR12, c[0x0][0xb78] ;  /* 0x0002de00000c7ab9 */ /* 0x000fe20000000a00 */
[----:B------:R-:W-:Y:S01]  /*dd40*/  UIADD3 UR9, UR9, UR10, URZ ;  /* 0x0000000a09097290 */ /* 0x000fe2000fffe03f */
[----:B------:R-:W-:Y:S01]  /*dd50*/  SHF.R.S32.HI R5, RZ, 0x1f, R10 ;  /* 0x0000001fff057819 */ /* 0x000fe2000001140a */
[----:B------:R-:W-:Y:S01]  /*dd60*/  USEL UR16, UR7, URZ, !UP0 ;  /* 0x0000003f07107287 */ /* 0x000fe2000c000000 */
[----:B------:R-:W-:Y:S01]  /*dd70*/  SHF.R.U64 R12, R12, 0x3, RZ ;  /* 0x000000030c0c7819 */ /* 0x000fe200000012ff */
[----:B------:R-:W-:Y:S01]  /*dd80*/  UIMAD.WIDE.U32 UR8, UR15, UR12, UR8 ;  /* 0x0000000c0f0872a5 */ /* 0x000fe2000f8e0008 */
[----:B------:R-:W-:Y:S01]  /*dd90*/  LOP3.LUT R8, R9, 0x380, RZ, 0xc0, !PT ;  /* 0x0000038009087812 */ /* 0x000fe200078ec0ff */
[----:B------:R-:W-:Y:S01]  /*dda0*/  UIMAD UR7, UR16, UR12, URZ ;  /* 0x0000000c100772a4 */ /* 0x000fe2000f8e023f */
[----:B------:R-:W-:Y:S01]  /*ddb0*/  LOP3.LUT R12, R12, R13, RZ, 0x3c, !PT ;  /* 0x0000000d0c0c7212 */ /* 0x000fe200078e3cff */
[----:B------:R-:W-:Y:S01]  /*ddc0*/  IMAD.X R13, RZ, RZ, R35, P0 ;  /* 0x000000ffff0d7224 */ /* 0x000fe200000e0623 */
[----:B------:R-:W-:Y:S01]  /*ddd0*/  SHF.R.U64 R8, R8, 0x3, RZ ;  /* 0x0000000308087819 */ /* 0x000fe200000012ff */
[----:B------:R-:W-:Y:S01]  /*dde0*/  UIMAD UR7, UR15, UR13, UR7 ;  /* 0x0000000d0f0772a4 */ /* 0x000fe2000f8e0207 */
[----:B-1----:R-:W-:-:S02]  /*ddf0*/  IADD3 R6, P3, R10, UR8, RZ ;  /* 0x000000080a067c10 */ /* 0x002fc4000ff7e0ff */
[----:B------:R-:W-:Y:S02]  /*de00*/  IADD3 R69, P0, R34, 0x8000, RZ ;  /* 0x0000800022457810 */ /* 0x000fe40007f1e0ff */
[----:B------:R-:W-:Y:S01]  /*de10*/  LOP3.LUT R8, R8, R9, RZ, 0x3c, !PT ;  /* 0x0000000908087212 */ /* 0x000fe200078e3cff */
[----:B------:R-:W-:Y:S01]  /*de20*/  IMAD.U32 R14, RZ, RZ, UR7 ;  /* 0x00000007ff0e7e24 */ /* 0x000fe2000f8e00ff */
[C---:B------:R-:W-:Y:S01]  /*de30*/  IADD3 R61, P6, R34.reuse, 0x4000, RZ ;  /* 0x00004000223d7810 */ /* 0x040fe20007fde0ff */
[----:B------:R-:W-:Y:S01]  /*de40*/  IMAD.X R9, RZ, RZ, R35, P1 ;  /* 0x000000ffff097224 */ /* 0x000fe200008e0623 */
[C---:B------:R-:W-:Y:S02]  /*de50*/  IADD3 R37, P5, R34.reuse, 0x5000, RZ ;  /* 0x0000500022257810 */ /* 0x040fe40007fbe0ff */
[----:B------:R-:W-:Y:S01]  /*de60*/  IADD3.X R5, R5, UR9, R14, P3, !PT ;  /* 0x0000000905057c10 */ /* 0x000fe20009ffe40e */
[----:B------:R-:W-:Y:S01]  /*de70*/  ULDC.64 UR8, c[0x0][0xb40] ;  /* 0x0002d00000087ab9 */ /* 0x000fe20000000a00 */
[----:B------:R-:W-:-:S02]  /*de80*/  IADD3 R33, P4, R34, 0x6000, RZ ;  /* 0x0000600022217810 */ /* 0x000fc40007f9e0ff */
[----:B------:R-:W-:Y:S02]  /*de90*/  LEA R20, P3, R6, UR8, 0x2 ;  /* 0x0000000806147c11 */ /* 0x000fe4000f8610ff */
[----:B------:R-:W-:Y:S02]  /*dea0*/  IADD3 R57, P1, R34, 0x9000, RZ ;  /* 0x0000900022397810 */ /* 0x000fe40007f3e0ff */
[----:B------:R-:W-:Y:S01]  /*deb0*/  LEA.HI.X R21, R6, UR9, R5, 0x2, P3 ;  /* 0x0000000906157c11 */ /* 0x000fe200098f1405 */
[----:B------:R-:W-:Y:S01]  /*dec0*/  IMAD.X R5, RZ, RZ, R35, P2 ;  /* 0x000000ffff057224 */ /* 0x000fe200010e0623 */
[----:B------:R-:W-:Y:S01]  /*ded0*/  IADD3 R25, P3, R34, 0x7000, RZ ;  /* 0x0000700022197810 */ /* 0x000fe20007f7e0ff */
[----:B------:R-:W-:Y:S01]  /*dee0*/  VIADD R6, R10, 0x8 ;  /* 0x000000080a067836 */ /* 0x000fe20000000000 */
[----:B------:R-:W-:Y:S01]  /*def0*/  IADD3 R49, P2, R34, 0xa000, RZ ;  /* 0x0000a00022317810 */ /* 0x000fe20007f5e0ff */
[----:B------:R-:W-:Y:S01]  /*df00*/  ULDC.64 UR8, c[0x0][0xaa0] ;  /* 0x0002a80000087ab9 */ /* 0x000fe20000000a00 */
        /* <DEDUP_REMOVED lines=32> */
[----:B------:R-:W-:Y:S02]  /*e110*/  IADD3 R53, P3, R34, 0xe000, RZ ;  /* 0x0000e00022357810 */ /* 0x000fe40007f7e0ff */
[-C--:B-----5:R-:W-:Y:S02]  /*e120*/  ISETP.GE.OR P1, PT, R10, R3.reuse, P0 ;  /* 0x000000030a00720c */ /* 0x0a0fe40000726670 */
[----:B------:R-:W-:Y:S02]  /*e130*/  IADD3 R7, P2, R34, 0xf000, RZ ;  /* 0x0000f00022077810 */ /* 0x000fe40007f5e0ff */
[----:B------:R-:W-:-:S02]  /*e140*/  ISETP.GE.OR P0, PT, R6, R3, P0 ;  /* 0x000000030600720c */ /* 0x000fc40000706670 */
[----:B------:R-:W-:Y:S01]  /*e150*/  LOP3.LUT R40, R41, 0x380, RZ, 0xc0, !PT ;  /* 0x0000038029287812 */ /* 0x000fe200078ec0ff */
[----:B------:R-:W-:Y:S01]  /*e160*/  IMAD.X R47, RZ, RZ, R35, P2 ;  /* 0x000000ffff2f7224 */ /* 0x000fe200010e0623 */
[----:B------:R-:W-:Y:S02]  /*e170*/  LOP3.LUT R72, R73, 0x380, RZ, 0xc0, !PT ;  /* 0x0000038049487812 */ /* 0x000fe400078ec0ff */
[----:B------:R-:W-:Y:S02]  /*e180*/  LOP3.LUT R64, R65, 0x380, RZ, 0xc0, !PT ;  /* 0x0000038041407812 */ /* 0x000fe400078ec0ff */
[----:B------:R-:W-:Y:S01]  /*e190*/  LOP3.LUT R52, R53, 0x380, RZ, 0xc0, !PT ;  /* 0x0000038035347812 */ /* 0x000fe200078ec0ff */
[----:B------:R-:W-:Y:S01]  /*e1a0*/  @!P1 STG.E desc[UR38][R20.64], R44 ;  /* 0x0000002c14009986 */ /* 0x000fe2000c101926 */
[----:B------:R-:W-:Y:S02]  /*e1b0*/  LOP3.LUT R29, R34, 0x380, RZ, 0xc0, !PT ;  /* 0x00000380221d7812 */ /* 0x000fe400078ec0ff */
[----:B------:R-:W-:Y:S01]  /*e1c0*/  LOP3.LUT R6, R7, 0x380, RZ, 0xc0, !PT ;  /* 0x0000038007067812 */ /* 0x000fe200078ec0ff */
[----:B------:R0:W-:Y:S01]  /*e1d0*/  @!P0 STG.E desc[UR38][R20.64+0x20], R45 ;  /* 0x0000202d14008986 */ /* 0x0001e2000c101926 */
[----:B------:R-:W-:-:S02]  /*e1e0*/  SHF.R.U64 R40, R40, 0x3, RZ ;  /* 0x0000000328287819 */ /* 0x000fc400000012ff */
[----:B------:R-:W-:Y:S01]  /*e1f0*/  SHF.R.U64 R72, R72, 0x3, RZ ;  /* 0x0000000348487819 */ /* 0x000fe200000012ff */
[----:B------:R-:W-:Y:S01]  /*e200*/  UIMAD UR7, UR11, UR8, URZ ;  /* 0x000000080b0772a4 */ /* 0x000fe2000f8e023f */
[----:B------:R-:W-:Y:S01]  /*e210*/  SHF.R.U64 R64, R64, 0x3, RZ ;  /* 0x0000000340407819 */ /* 0x000fe200000012ff */
[----:B------:R-:W-:Y:S01]  /*e220*/  IMAD.U32 R17, RZ, RZ, UR8 ;  /* 0x00000008ff117e24 */ /* 0x000fe2000f8e00ff */
[----:B------:R-:W-:Y:S01]  /*e230*/  SHF.R.U64 R52, R52, 0x3, RZ ;  /* 0x0000000334347819 */ /* 0x000fe200000012ff */
[----:B------:R-:W5:Y:S01]  /*e240*/  LD.E.128 R12, desc[UR38][R12.64] ;  /* 0x000000260c0c7980 */ /* 0x000f62000c101d00 */
[----:B------:R-:W-:Y:S02]  /*e250*/  SHF.R.U64 R29, R29, 0x3, RZ ;  /* 0x000000031d1d7819 */ /* 0x000fe400000012ff */
[----:B------:R-:W-:Y:S01]  /*e260*/  SHF.R.U64 R6, R6, 0x3, RZ ;  /* 0x0000000306067819 */ /* 0x000fe200000012ff */
[----:B0-----:R-:W-:Y:S01]  /*e270*/  IMAD.MOV.U32 R20, RZ, RZ, R19 ;  /* 0x000000ffff147224 */ /* 0x001fe200078e0013 */
        /* <DEDUP_REMOVED lines=9> */
[----:B------:R-:W-:Y:S01]  /*e310*/  IMAD.MOV.U32 R29, RZ, RZ, R35 ;  /* 0x000000ffff1d7224 */ /* 0x000fe200078e0023 */
[----:B------:R-:W-:Y:S01]  /*e320*/  LOP3.LUT R46, R6, R7, RZ, 0x3c, !PT ;  /* 0x00000007062e7212 */ /* 0x000fe200078e3cff */
[----:B------:R-:W5:Y:S01]  /*e330*/  LD.E.128 R8, desc[UR38][R8.64] ;  /* 0x0000002608087980 */ /* 0x000f62000c101d00 */
[----:B------:R-:W-:Y:S01]  /*e340*/  SHF.R.S32.HI R21, RZ, 0x1f, R19 ;  /* 0x0000001fff157819 */ /* 0x000fe20000011413 */
[----:B------:R-:W-:-:S02]  /*e350*/  UIMAD UR7, UR4, UR9, UR7 ;  /* 0x00000009040772a4 */ /* 0x000fc4000f8e0207 */
[----:B------:R-:W5:Y:S01]  /*e360*/  LD.E.128 R28, desc[UR38][R28.64] ;  /* 0x000000261c1c7980 */ /* 0x000f62000c101d00 */
[----:B------:R-:W-:Y:S01]  /*e370*/  ULDC.64 UR8, c[0x0][0xae0] ;  /* 0x0002b80000087ab9 */ /* 0x000fe20000000a00 */
[----:B------:R-:W-:Y:S02]  /*e380*/  IMAD.WIDE.U32 R20, R17, UR4, R20 ;  /* 0x0000000411147c25 */ /* 0x000fe4000f8e0014 */
        /* <DEDUP_REMOVED lines=20> */
[----:B------:R-:W-:-:S02]  /*e4d0*/  VIADD R21, R21, UR7 ;  /* 0x0000000715157c36 */ /* 0x000fc40008000000 */
[----:B------:R-:W-:Y:S01]  /*e4e0*/  IMAD.U32 R23, RZ, RZ, UR8 ;  /* 0x00000008ff177e24 */ /* 0x000fe2000f8e00ff */
[----:B------:R-:W-:Y:S01]  /*e4f0*/  UIMAD UR4, UR44, UR9, UR4 ;  /* 0x000000092c0472a4 */ /* 0x000fe2000f8e0204 */
[----:B------:R-:W-:Y:S02]  /*e500*/  IMAD R18, R204, -0x80, R3 ;  /* 0xffffff80cc127824 */ /* 0x000fe400078e0203 */
[----:B------:R-:W-:Y:S01]  /*e510*/  IMAD.WIDE.U32 R20, R23, UR44, R20 ;  /* 0x0000002c17147c25 */ /* 0x000fe2000f8e0014 */
[----:B------:R-:W-:Y:S02]  /*e520*/  ULDC.64 UR8, c[0x0][0xae8] ;  /* 0x0002ba0000087ab9 */ /* 0x000fe40000000a00 */
[----:B------:R-:W-:Y:S01]  /*e530*/  ISETP.GE.AND P3, PT, R22, R18, PT ;  /* 0x000000121600720c */ /* 0x000fe20003f66270 */
[----:B------:R-:W-:Y:S01]  /*e540*/  VIADD R21, R21, UR4 ;  /* 0x0000000415157c36 */ /* 0x000fe20008000000 */
[----:B------:R-:W-:Y:S01]  /*e550*/  UIMAD UR4, UR16, UR8, URZ ;  /* 0x00000008100472a4 */ /* 0x000fe2000f8e023f */
[----:B------:R-:W-:-:S02]  /*e560*/  VIADD R0, R0, 0x22820 ;  /* 0x0002282000007836 */ /* 0x000fc40000000000 */
[C---:B------:R-:W-:Y:S02]  /*e570*/  VIADD R3, R22.reuse, 0x20 ;  /* 0x0000002016037836 */ /* 0x040fe40000000000 */
[----:B------:R-:W-:Y:S01]  /*e580*/  IMAD.U32 R79, RZ, RZ, UR8 ;  /* 0x00000008ff4f7e24 */ /* 0x000fe2000f8e00ff */
[----:B------:R-:W-:Y:S01]  /*e590*/  UIMAD UR4, UR15, UR9, UR4 ;  /* 0x000000090f0472a4 */ /* 0x000fe2000f8e0204 */
[C---:B------:R-:W-:Y:S01]  /*e5a0*/  VIADD R17, R22.reuse, 0x60 ;  /* 0x0000006016117836 */ /* 0x040fe20000000000 */
[----:B------:R-:W-:Y:S01]  /*e5b0*/  PRMT R0, RZ, 0x654, R0 ;  /* 0x00000654ff007816 */ /* 0x000fe20000000000 */
[----:B------:R-:W-:Y:S01]  /*e5c0*/  IMAD.WIDE.U32 R78, R79, UR15, R20 ;  /* 0x0000000f4f4e7c25 */ /* 0x000fe2000f8e0014 */
[-C--:B------:R-:W-:Y:S02]  /*e5d0*/  ISETP.GE.AND P0, PT, R3, R18.reuse, PT ;  /* 0x000000120300720c */ /* 0x080fe40003f06270 */
[--C-:B------:R-:W-:Y:S01]  /*e5e0*/  SHF.R.S32.HI R23, RZ, 0x1f, R22.reuse ;  /* 0x0000001fff177819 */ /* 0x100fe20000011416 */
[----:B------:R-:W-:Y:S01]  /*e5f0*/  VIADD R3, R22, 0x40 ;  /* 0x0000004016037836 */ /* 0x000fe20000000000 */
[-C--:B------:R-:W-:Y:S01]  /*e600*/  ISETP.GE.AND P2, PT, R17, R18.reuse, PT ;  /* 0x000000121100720c */ /* 0x080fe20003f46270 */
[----:B0-----:R0:W-:Y:S01]  /*e610*/  SYNCS.ARRIVE.TRANS64.RED.A1T0 RZ, [R0+URZ], RZ ;  /* 0x000000ff00ff79a7 */ /* 0x0011e2000810043f */
[----:B------:R-:W-:Y:S01]  /*e620*/  VIADD R17, R79, UR4 ;  /* 0x000000044f117c36 */ /* 0x000fe20008000000 */
[----:B------:R-:W-:Y:S01]  /*e630*/  BSSY B1, `(.L_x_9034) ;  /* 0x000001a000017945 */ /* 0x000fe20003800000 */
[----:B------:R-:W-:Y:S01]  /*e640*/  ISETP.GE.AND P1, PT, R3, R18, PT ;  /* 0x000000120300720c */ /* 0x000fe20003f26270 */
[----:B------:R-:W-:-:S02]  /*e650*/  IMAD.WIDE R76, R204, 0x80, R22 ;  /* 0x00000080cc4c7825 */ /* 0x000fc400078e0216 */
[----:B------:R-:W-:Y:S10]  /*e660*/  @P3 BRA `(.L_x_9035) ;  /* 0x0000000000583947 */ /* 0x000ff40003800000 */
[----:B------:R-:W-:Y:S01]  /*e670*/  ULDC.64 UR8, c[0x0][0xad8] ;  /* 0x0002b60000087ab9 */ /* 0x000fe20000000a00 */
[----:B------:R-:W-:Y:S01]  /*e680*/  IMAD.MOV.U32 R20, RZ, RZ, R78 ;  /* 0x000000ffff147224 */ /* 0x000fe200078e004e */
[----:B------:R-:W-:Y:S01]  /*e690*/  ULDC UR4, c[0x0][0xa8c] ;  /* 0x0002a30000047ab9 */ /* 0x000fe20000000800 */
[----:B------:R-:W-:Y:S01]  /*e6a0*/  IMAD R3, R77, UR8, RZ ;  /* 0x000000084d037c24 */ /* 0x000fe2000f8e02ff */
[C---:B------:R-:W-:Y:S01]  /*e6b0*/  ISETP.GE.AND P4, PT, R19.reuse, UR4, PT ;  /* 0x0000000413007c0c */ /* 0x040fe2000bf86270 */
[----:B------:R-:W-:Y:S02]  /*e6c0*/  IMAD.MOV.U32 R21, RZ, RZ, R17 ;  /* 0x000000ffff157224 */ /* 0x000fe400078e0011 */
[----:B0-----:R-:W-:Y:S02]  /*e6d0*/  VIADD R0, R19, 0x40 ;  /* 0x0000004013007836 */ /* 0x001fe40000000000 */
        /* <DEDUP_REMOVED lines=15> */
.L_x_9035:
[----:B------:R-:W-:Y:S05]  /*e7d0*/  BSYNC B1 ;  /* 0x0000000000017941 */ /* 0x000fea0003800000 */
.L_x_9034:
[----:B------:R-:W-:Y:S04]  /*e7e0*/  BSSY B1, `(.L_x_9036) ;  /* 0x000001a000017945 */ /* 0x000fe80003800000 */
[----:B------:R-:W-:Y:S05]  /*e7f0*/  @P0 BRA `(.L_x_9037) ;  /* 0x0000000000600947 */ /* 0x000fea0003800000 */
[----:B------:R-:W-:Y:S01]  /*e800*/  IADD3 R3, P0, R76, 0x20, RZ ;  /* 0x000000204c037810 */ /* 0x000fe20007f1e0ff */
[C---:B------:R-:W-:Y:S01]  /*e810*/  VIADD R20, R19.reuse, 0x80 ;  /* 0x0000008013147836 */ /* 0x040fe20000000000 */
[----:B------:R-:W-:Y:S01]  /*e820*/  ULDC UR4, c[0x0][0xa8c] ;  /* 0x0002a30000047ab9 */ /* 0x000fe20000000800 */
[C---:B------:R-:W-:Y:S01]  /*e830*/  VIADD R18, R19.reuse, 0x40 ;  /* 0x0000004013127836 */ /* 0x040fe20000000000 */
[----:B------:R-:W-:Y:S01]  /*e840*/  ULDC.64 UR8, c[0x0][0xad8] ;  /* 0x0002b60000087ab9 */ /* 0x000fe20000000a00 */
[----:B0-----:R-:W-:Y:S01]  /*e850*/  IMAD.X R0, RZ, RZ, R77, P0 ;  /* 0x000000ffff007224 */ /* 0x001fe200000e064d */
        /* <DEDUP_REMOVED lines=11> */
[----:B-1---5:R-:W-:Y:S01]  /*e910*/  LEA R28, P0, R20, UR8, 0x1 ;  /* 0x00000008141c7c11 */ /* 0x022fe2000f8008ff */
[----:B------:R-:W-:-:S05]  /*e920*/  IMAD.IADD R3, R21, 0x1, R3 ;  /* 0x0000000115037824 */ /* 0x000fca00078e0203 */
[----:B------:R-:W-:-:S05]  /*e930*/  LEA.HI.X R29, R20, UR9, R3, 0x1, P0 ;  /* 0x00000009141d7c11 */ /* 0x000fca00080f0c03 */
[----:B------:R2:W-:Y:S04]  /*e940*/  @!P3 STG.E.128 desc[UR38][R28.64], R12 ;  /* 0x0000000c1c00b986 */ /* 0x0005e8000c101d26 */
[----:B------:R2:W-:Y:S04]  /*e950*/  @!P4 STG.E.128 desc[UR38][R28.64+0x80], R36 ;  /* 0x000080241c00c986 */ /* 0x0005e8000c101d26 */
[----:B------:R2:W-:Y:S04]  /*e960*/  @!P5 STG.E.128 desc[UR38][R28.64+0x100], R56 ;  /* 0x000100381c00d986 */ /* 0x0005e8000c101d26 */
[----:B------:R2:W-:Y:S02]  /*e970*/  @!P6 STG.E.128 desc[UR38][R28.64+0x180], R64 ;  /* 0x000180401c00e986 */ /* 0x0005e4000c101d26 */
.L_x_9037:
[----:B------:R-:W-:Y:S05]  /*e980*/  BSYNC B1 ;  /* 0x0000000000017941 */ /* 0x000fea0003800000 */
.L_x_9036:
[----:B------:R-:W-:Y:S04]  /*e990*/  BSSY B1, `(.L_x_9038) ;  /* 0x000001a000017945 */ /* 0x000fe80003800000 */
[----:B------:R-:W-:Y:S05]  /*e9a0*/  @P1 BRA `(.L_x_9039) ;  /* 0x0000000000601947 */ /* 0x000fea0003800000 */
[----:B------:R-:W-:Y:S01]  /*e9b0*/  IADD3 R3, P0, R76, 0x40, RZ ;  /* 0x000000404c037810 */ /* 0x000fe20007f1e0ff */
[C---:B--2--5:R-:W-:Y:S01]  /*e9c0*/  VIADD R12, R19.reuse, 0x40 ;  /* 0x00000040130c7836 */ /* 0x064fe20000000000 */
[----:B------:R-:W-:Y:S01]  /*e9d0*/  ULDC UR4, c[0x0][0xa8c] ;  /* 0x0002a30000047ab9 */ /* 0x000fe20000000800 */
[----:B------:R-:W-:Y:S01]  /*e9e0*/  VIADD R13, R19, 0x80 ;  /* 0x00000080130d7836 */ /* 0x000fe20000000000 */
        /* <DEDUP_REMOVED lines=20> */
.L_x_9039:
[----:B------:R-:W-:Y:S05]  /*eb30*/  BSYNC B1 ;  /* 0x0000000000017941 */ /* 0x000fea0003800000 */
.L_x_9038:
[----:B------:R-:W-:Y:S05]  /*eb40*/  @P2 BRA `(.L_x_9040) ;  /* 0x0000000c006c2947 */ /* 0x000fea0003800000 */
[----:B------:R-:W-:Y:S01]  /*eb50*/  IADD3 R3, P0, R76, 0x60, RZ ;  /* 0x000000604c037810 */ /* 0x000fe20007f1e0ff */
[C---:B0-----:R-:W-:Y:S01]  /*eb60*/  VIADD R0, R19.reuse, 0x40 ;  /* 0x0000004013007836 */ /* 0x041fe20000000000 */
[----:B------:R-:W-:Y:S01]  /*eb70*/  ULDC UR4, c[0x0][0xa8c] ;  /* 0x0002a30000047ab9 */ /* 0x000fe20000000800 */
[----:B------:R-:W-:Y:S01]  /*eb80*/  ULDC.64 UR8, c[0x0][0xad8] ;  /* 0x0002b60000087ab9 */ /* 0x000fe20000000a00 */
[----:B---3-5:R-:W-:Y:S01]  /*eb90*/  IMAD.MOV.U32 R8, RZ, RZ, R78 ;  /* 0x000000ffff087224 */ /* 0x028fe200078e004e */
        /* <DEDUP_REMOVED lines=21> */
.L_x_9032:
[----:B------:R-:W-:Y:S01]  /*ecf0*/  ULDC.64 UR8, c[0x0][0xbd8] ;  /* 0x0002f60000087ab9 */ /* 0x000fe20000000a00 */
[----:B------:R-:W-:Y:S01]  /*ed00*/  IMAD.MOV.U32 R9, RZ, RZ, RZ ;  /* 0x000000ffff097224 */ /* 0x000fe200078e00ff */
[----:B------:R-:W-:-:S04]  /*ed10*/  UISETP.NE.U32.AND UP0, UPT, UR8, URZ, UPT ;  /* 0x0000003f0800728c */ /* 0x000fc8000bf05070 */
[----:B------:R-:W-:-:S03]  /*ed20*/  UISETP.NE.AND.EX UP0, UPT, UR9, URZ, UPT, UP0 ;  /* 0x0000003f0900728c */ /* 0x000fc6000bf05300 */
[----:B------:R-:W-:Y:S02]  /*ed30*/  ULDC.64 UR8, c[0x0][0xbd8] ;  /* 0x0002f60000087ab9 */ /* 0x000fe40000000a00 */
[----:B------:R-:W-:Y:S01]  /*ed40*/  UIMAD.WIDE UR8, UR43, 0x4, UR8 ;  /* 0x000000042b0878a5 */ /* 0x000fe2000f8e0208 */
[----:B------:R-:W0:Y:S01]  /*ed50*/  LDC R3, c[0x0][0xa88] ;  /* 0x0002a200ff037b82 */ /* 0x000e220000000800 */
[----:B------:R-:W-:-:S04]  /*ed60*/  PLOP3.LUT P1, PT, PT, PT, UP0, 0x80, 0x0 ;  /* 0x000000000000781c */ /* 0x000fc80003f2f008 */
[----:B------:R-:W-:Y:S02]  /*ed70*/  IMAD.U32 R4, RZ, RZ, UR8 ;  /* 0x00000008ff047e24 */ /* 0x000fe4000f8e00ff */
[----:B------:R-:W-:Y:S01]  /*ed80*/  IMAD.U32 R5, RZ, RZ, UR9 ;  /* 0x00000009ff057e24 */ /* 0x000fe2000f8e00ff */
[----:B------:R-:W-:Y:S02]  /*ed90*/  ULDC.64 UR8, c[0x0][0xbe0] ;  /* 0x0002f80000087ab9 */ /* 0x000fe40000000a00 */
[----:B------:R-:W-:-:S04]  /*eda0*/  UISETP.NE.U32.AND UP1, UPT, UR8, URZ, UPT ;  /* 0x0000003f0800728c */ /* 0x000fc8000bf25070 */
[----:B------:R-:W-:Y:S01]  /*edb0*/  UISETP.NE.AND.EX UP1, UPT, UR9, URZ, UPT, UP1 ;  /* 0x0000003f0900728c */ /* 0x000fe2000bf25310 */
[----:B------:R1:W5:Y:S05]  /*edc0*/  @P1 LDG.E R9, desc[UR38][R4.64] ;  /* 0x0000002604091981 */ /* 0x00036a000c1e1900 */
[----:B------:R-:W-:-:S05]  /*edd0*/  PLOP3.LUT P2, PT, PT, PT, UP1, 0x80, 0x0 ;  /* 0x000000000000781c */ /* 0x000fca0003f4f018 */
[----:B------:R-:W-:Y:S02]  /*ede0*/  @UP1 ULDC.64 UR8, c[0x0][0xbe0] ;  /* 0x0002f80000081ab9 */ /* 0x000fe40000000a00 */
[----:B------:R-:W-:-:S06]  /*edf0*/  @UP1 UIMAD.WIDE UR8, UR43, 0x4, UR8 ;  /* 0x000000042b0818a5 */ /* 0x000fcc000f8e0208 */
[----:B------:R-:W-:Y:S02]  /*ee00*/  IMAD.U32 R6, RZ, RZ, UR8 ;  /* 0x00000008ff067e24 */ /* 0x000fe4000f8e00ff */
[----:B------:R-:W-:-:S05]  /*ee10*/  IMAD.U32 R7, RZ, RZ, UR9 ;  /* 0x00000009ff077e24 */ /* 0x000fca000f8e00ff */
[----:B0-----:R1:W5:Y:S01]  /*ee20*/  @P2 LDG.E R3, desc[UR38][R6.64] ;  /* 0x0000002606032981 */ /* 0x001362000c1e1900 */
[----:B------:R-:W-:Y:S01]  /*ee30*/  USHF.R.S32.HI UR8, URZ, 0x1f, UR44 ;  /* 0x0000001f3f087899 */ /* 0x000fe2000801142c */
[----:B------:R-:W-:Y:S01]  /*ee40*/  ISETP.GT.AND P0, PT, R209, 0x7f, PT ;  /* 0x0000007fd100780c */ /* 0x000fe20003f04270 */
[----:B------:R-:W-:-:S12]  /*ee50*/  @P2 BRA `(.L_x_9041) ;  /* 0x0000000000102947 */ /* 0x000fd80003800000 */
[----:B------:R-:W-:Y:S05]  /*ee60*/  @!P1 BRA `(.L_x_9041) ;  /* 0x00000000000c9947 */ /* 0x000fea0003800000 */
[----:B------:R-:W2:Y:S04]  /*ee70*/  LDG.E R0, desc[UR38][R4.64] ;  /* 0x0000002604007981 */ /* 0x000ea8000c1e1900 */
[----:B-----5:R-:W2:Y:S02]  /*ee80*/  LDG.E R3, desc[UR38][R4.64+0x4] ;  /* 0x0000042604037981 */ /* 0x020ea4000c1e1900 */
[----:B--2---:R-:W-:-:S07]  /*ee90*/  IMAD.IADD R3, R3, 0x1, -R0 ;  /* 0x0000000103037824 */ /* 0x004fce00078e0a00 */
.L_x_9041:
        /* <DEDUP_REMOVED lines=31> */
.L_x_9043:
[----:B------:R-:W-:Y:S05]  /*f090*/  BSYNC B1 ;  /* 0x0000000000017941 */ /* 0x000fea0003800000 */
.L_x_9042:
        /* <DEDUP_REMOVED lines=15> */
[----:B------:R-:W-:Y:S01]  /*f190*/  VIADD R6, R22, 0x40 ;  /* 0x0000004016067836 */ /* 0x000fe20000000000 */
[----:B------:R-:W-:Y:S01]  /*f1a0*/  ULDC.64 UR12, c[0x0][0xae8] ;  /* 0x0002ba00000c7ab9 */ /* 0x000fe20000000a00 */
[----:B------:R-:W-:-:S03]  /*f1b0*/  IMAD.WIDE.U32 R4, R7, UR44, R4 ;  /* 0x0000002c07047c25 */ /* 0x000fc6000f8e0004 */
[-C--:B------:R-:W-:Y:S01]  /*f1c0*/  ISETP.GE.AND P0, PT, R6, R11.reuse, PT ;  /* 0x0000000b0600720c */ /* 0x080fe20003f06270 */
[----:B------:R-:W-:Y:S01]  /*f1d0*/  VIADD R5, R5, UR4 ;  /* 0x0000000405057c36 */ /* 0x000fe20008000000 */
[----:B------:R-:W-:Y:S02]  /*f1e0*/  UIMAD UR4, UR9, UR12, URZ ;  /* 0x0000000c090472a4 */ /* 0x000fe4000f8e023f */
[----:B------:R-:W-:Y:S02]  /*f1f0*/  IMAD.U32 R7, RZ, RZ, UR12 ;  /* 0x0000000cff077e24 */ /* 0x000fe4000f8e00ff */
        /* <DEDUP_REMOVED lines=31> */
.L_x_9045:
[----:B------:R-:W-:Y:S05]  /*f3f0*/  BSYNC B1 ;  /* 0x0000000000017941 */ /* 0x000fea0003800000 */
.L_x_9044:
        /* <DEDUP_REMOVED lines=27> */
.L_x_9047:
[----:B------:R-:W-:Y:S05]  /*f5b0*/  BSYNC B1 ;  /* 0x0000000000017941 */ /* 0x000fea0003800000 */
.L_x_9046:
        /* <DEDUP_REMOVED lines=26> */
.L_x_9049:
[----:B------:R-:W-:Y:S05]  /*f760*/  BSYNC B1 ;  /* 0x0000000000017941 */ /* 0x000fea0003800000 */
.L_x_9048:
[----:B------:R-:W-:Y:S05]  /*f770*/  @P2 BRA `(.L_x_9040) ;  /* 0x0000000000602947 */ /* 0x000fea0003800000 */
[----:B------:R-:W-:Y:S01]  /*f780*/  IADD3 R3, P0, R8, 0x60, RZ ;  /* 0x0000006008037810 */ /* 0x000fe20007f1e0ff */
[C---:B------:R-:W-:Y:S01]  /*f790*/  VIADD R0, R19.reuse, 0x40 ;  /* 0x0000004013007836 */ /* 0x040fe20000000000 */
[----:B------:R-:W-:Y:S01]  /*f7a0*/  ULDC UR4, c[0x0][0xa8c] ;  /* 0x0002a30000047ab9 */ /* 0x000fe20000000800 */
        /* <DEDUP_REMOVED lines=21> */
.L_x_9040:
[----:B------:R-:W-:Y:S05]  /*f900*/  BSYNC B0 ;  /* 0x0000000000007941 */ /* 0x000fea0003800000 */
.L_x_9031:
[----:B------:R-:W-:Y:S02]  /*f910*/  ULDC UR4, c[0x0][0xc14] ;  /* 0x0003050000047ab9 */ /* 0x000fe40000000800 */
[----:B------:R-:W-:-:S06]  /*f920*/  UISETP.GE.AND UP0, UPT, UR5, UR4, UPT ;  /* 0x000000040500728c */ /* 0x000fcc000bf06270 */
[----:B------:R-:W-:-:S13]  /*f930*/  PLOP3.LUT P0, PT, PT, PT, UP0, 0x80, 0x0 ;  /* 0x000000000000781c */ /* 0x000fda0003f0f008 */
[----:B------:R-:W-:Y:S05]  /*f940*/  @!P0 BRA `(.L_x_9050) ;  /* 0xffffff1400188947 */ /* 0x000fea000383ffff */
[----:B------:R-:W-:Y:S05]  /*f950*/  EXIT ;  /* 0x000000000000794d */ /* 0x000fea0003800000 */
.L_x_8949:
        /* <DEDUP_REMOVED lines=61> */
.L_x_9055:
        /* <DEDUP_REMOVED lines=15> */
.L_x_9054:
[----:B------:R-:W-:Y:S05]  /*fe20*/  BSYNC B0 ;  /* 0x0000000000007941 */ /* 0x000fea0003800000 */
.L_x_9053:
        /* <DEDUP_REMOVED lines=26> */
.L_x_9051:
[----:B------:R-:W-:Y:S02]  /*ffd0*/  IMAD.IADD R7, R3, 0x1, -R4 ;  /* 0x0000000103077824 */ /* 0x000fe400078e0a04 */
[----:B------:R-:W0:Y:S02]  /*ffe0*/  LDC.64 R4, c[0x0][0xc68] ;  /* 0x00031a00ff047b82 */ /* 0x000e240000000a00 */
[----:B------:R-:W-:-:S05]  /*fff0*/  IMAD R3, R0, UR4, R7 ;  /* 0x0000000400037c24 */ /* 0x000fca000f8e0207 */
[----:B------:R-:W-:-:S13]  /*10000*/  ISETP.GT.AND P0, PT, R3, UR6, PT ;  /* 0x0000000603007c0c */ /* 0x000fda000bf04270 */
        /* <DEDUP_REMOVED lines=16> */
.L_x_9056:
        /* <DEDUP_REMOVED lines=56> */
.L_x_9052:
[----:B------:R-:W-:Y:S02]  /*10490*/  IMAD.MOV.U32 R17, RZ, RZ, RZ ;  /* 0x000000ffff117224 */ /* 0x000fe400078e00ff */
[----:B------:R-:W-:Y:S02]  /*104a0*/  IMAD.U32 R16, RZ, RZ, UR6 ;  /* 0x00000006ff107e24 */ /* 0x000fe4000f8e00ff */
[----:B------:R-:W-:-:S07]  /*104b0*/  IMAD.MOV.U32 R18, RZ, RZ, RZ ;  /* 0x000000ffff127224 */ /* 0x000fce00078e00ff */
.L_x_9057:
        /* <DEDUP_REMOVED lines=20> */
.L_x_9131:
        /* <DEDUP_REMOVED lines=40> */
.L_x_9059:
        /* <DEDUP_REMOVED lines=14> */
.L_x_9060:
[----:B------:R-:W-:Y:S05]  /*10960*/  @!P0 BRA `(.L_x_9061) ;  /* 0x00000000000c8947 */ /* 0x000fea0003800000 */
[----:B-1----:R-:W2:Y:S04]  /*10970*/  LDG.E R6, desc[UR38][R2.64] ;  /* 0x0000002602067981 */ /* 0x002ea8000c1e1900 */
[----:B------:R-:W2:Y:S02]  /*10980*/  LDG.E R5, desc[UR38][R2.64+0x4] ;  /* 0x0000042602057981 */ /* 0x000ea4000c1e1900 */
[----:B--2---:R-:W-:-:S07]  /*10990*/  IMAD.IADD R5, R5, 0x1, -R6 ;  /* 0x0000000105057824 */ /* 0x004fce00078e0a06 */
.L_x_9061:
        /* <DEDUP_REMOVED lines=18> */
.L_x_9064:
[----:B------:R-:W-:-:S13]  /*10ac0*/  ISETP.NE.AND P1, PT, R3, 0x1, PT ;  /* 0x000000010300780c */ /* 0x000fda0003f25270 */
[----:B------:R-:W1:Y:S02]  /*10ad0*/  @P1 LDC.64 R4, c[0x0][0x9e8] ;  /* 0x00027a00ff041b82 */ /* 0x000e640000000a00 */
[----:B-1----:R-:W-:-:S05]  /*10ae0*/  @P1 IMAD.HI.U32 R4, R6, R4, RZ ;  /* 0x0000000406041227 */ /* 0x002fca00078e00ff */
[----:B------:R-:W-:-:S07]  /*10af0*/  @P1 SHF.R.U32.HI R6, RZ, R5, R4 ;  /* 0x00000005ff061219 */ /* 0x000fce0000011604 */
.L_x_9065:
[----:B------:R-:W-:Y:S05]  /*10b00*/  BSYNC B0 ;  /* 0x0000000000007941 */ /* 0x000fea0003800000 */
.L_x_9063:
[----:B------:R-:W-:-:S05]  /*10b10*/  IMAD R5, R6, R3, R3 ;  /* 0x0000000306057224 */ /* 0x000fca00078e0203 */
[----:B------:R-:W-:-:S07]  /*10b20*/  VIMNMX R2, R2, R5, PT ;  /* 0x0000000502027248 */ /* 0x000fce0003fe0100 */
.L_x_9062:
        /* <DEDUP_REMOVED lines=8> */
[----:B------:R-:W-:-:S03]  /*10bb0*/  LEA.HI.SX32 R4, R4, R5, 0x1c ;  /* 0x0000000504047211 */ /* 0x000fc600078fe2ff */
[----:B------:R-:W-:Y:S01]  /*10bc0*/  VIADD R0, R7, -UR4 ;  /* 0x8000000407007c36 */ /* 0x000fe20008000000 */
[----:B------:R-:W-:-:S04]  /*10bd0*/  SHF.R.U32.HI R5, RZ, 0x1f, R2 ;  /* 0x0000001fff057819 */ /* 0x000fc80000011602 */
[----:B------:R-:W-:-:S04]  /*10be0*/  LEA.HI.SX32 R5, R2, R5, 0x1c ;  /* 0x0000000502057211 */ /* 0x000fc800078fe2ff */
        /* <DEDUP_REMOVED lines=13> */
.L_x_9068:
[----:B------:R-:W-:-:S13]  /*10cc0*/  ISETP.NE.AND P0, PT, R3, 0x1, PT ;  /* 0x000000010300780c */ /* 0x000fda0003f05270 */
[----:B------:R-:W2:Y:S02]  /*10cd0*/  @P0 LDC.64 R4, c[0x0][0x9e8] ;  /* 0x00027a00ff040b82 */ /* 0x000ea40000000a00 */
[----:B--2---:R-:W-:-:S05]  /*10ce0*/  @P0 IMAD.HI.U32 R4, R7, R4, RZ ;  /* 0x0000000407040227 */ /* 0x004fca00078e00ff */
[----:B------:R-:W-:-:S07]  /*10cf0*/  @P0 SHF.R.U32.HI R7, RZ, R5, R4 ;  /* 0x00000005ff070219 */ /* 0x000fce0000011604 */
.L_x_9069:
[----:B------:R-:W-:Y:S05]  /*10d00*/  BSYNC B0 ;  /* 0x0000000000007941 */ /* 0x000fea0003800000 */
.L_x_9067:
[----:B------:R-:W-:-:S05]  /*10d10*/  IMAD R3, R7, R3, RZ ;  /* 0x0000000307037224 */ /* 0x000fca00078e02ff */
[----:B------:R-:W-:-:S07]  /*10d20*/  VIMNMX R0, R0, R3, !PT ;  /* 0x0000000300007248 */ /* 0x000fce0007fe0100 */
.L_x_9066:
        /* <DEDUP_REMOVED lines=25> */
.L_x_9071:
        /* <DEDUP_REMOVED lines=17> */
[----:B------:R-:W-:Y:S02]  /*10fd0*/  IMAD.U32 R11, RZ, RZ, UR5 ;  /* 0x00000005ff0b7e24 */ /* 0x000fe4000f8e00ff */
[----:B------:R-:W-:Y:S02]  /*10fe0*/  IMAD.MOV.U32 R8, RZ, RZ, 0x70 ;  /* 0x00000070ff087424 */ /* 0x000fe400078e00ff */
[----:B------:R-:W-:Y:S02]  /*10ff0*/  IMAD.MOV.U32 R12, RZ, RZ, 0x1 ;  /* 0x00000001ff0c7424 */ /* 0x000fe400078e00ff */
[----:B0-----:R-:W-:-:S07]  /*11000*/  IMAD.MOV.U32 R13, RZ, RZ, RZ ;  /* 0x000000ffff0d7224 */ /* 0x001fce00078e00ff */
[----:B------:R-:W-:-:S07]  /*11010*/  LEPC R20, `(.L_x_9073) ;  /* 0x000000001014794e */ /* 0x000fce0000000000 */
[----:B--2---:R-:W-:Y:S05]  /*11020*/  CALL.ABS.NOINC R2 ;  /* 0x0000000002007343 */ /* 0x004fea0003c00000 */
.L_x_9073:
        /* <DEDUP_REMOVED lines=14> */
[----:B------:R-:W-:Y:S02]  /*11110*/  IMAD.U32 R11, RZ, RZ, UR5 ;  /* 0x00000005ff0b7e24 */ /* 0x000fe4000f8e00ff */
[----:B------:R-:W-:Y:S02]  /*11120*/  IMAD.MOV.U32 R8, RZ, RZ, 0x70 ;  /* 0x00000070ff087424 */ /* 0x000fe400078e00ff */
[----:B------:R-:W-:Y:S02]  /*11130*/  IMAD.MOV.U32 R12, RZ, RZ, 0x1 ;  /* 0x00000001ff0c7424 */ /* 0x000fe400078e00ff */
[----:B0-2---:R-:W-:-:S07]  /*11140*/  IMAD.MOV.U32 R13, RZ, RZ, RZ ;  /* 0x000000ffff0d7224 */ /* 0x005fce00078e00ff */
[----:B------:R-:W-:-:S07]  /*11150*/  LEPC R20, `(.L_x_9075) ;  /* 0x000000001014794e */ /* 0x000fce0000000000 */
[----:B---3--:R-:W-:Y:S05]  /*11160*/  CALL.ABS.NOINC R2 ;  /* 0x0000000002007343 */ /* 0x008fea0003c00000 */
.L_x_9075:
        /* <DEDUP_REMOVED lines=16> */
.L_x_9074:
        /* <DEDUP_REMOVED lines=28> */
.L_x_9076:
        /* <DEDUP_REMOVED lines=19> */
.L_x_9147:
[----:B------:R-:W-:Y:S01]  /*11560*/  UMOV UR4, 0xffffffff ;  /* 0xffffffff00047882 */ /* 0x000fe20000000000 */
[----:B------:R-:W-:Y:S02]  /*11570*/  SHF.R.S32.HI R5, RZ, 0x1f, R4 ;  /* 0x0000001fff057819 */ /* 0x000fe40000011404 */
[----:B------:R-:W-:Y:S05]  /*11580*/  BRA.DIV UR4, `(.L_x_9078) ;  /* 0x0000003604947947 */ /* 0x000fea000b800000 */
[----:B------:R-:W-:-:S13]  /*11590*/  ELECT P6, URZ, PT ;  /* 0x00000000003f782f */ /* 0x000fda00038c0000 */
.L_x_9150:
        /* <DEDUP_REMOVED lines=22> */
.L_x_9080:
        /* <DEDUP_REMOVED lines=9> */
.L_x_9151:
        /* <DEDUP_REMOVED lines=11> */
.L_x_9082:
        /* <DEDUP_REMOVED lines=17> */
[----:B------:R-:W-:-:S04]  /*11950*/  UIMAD UR11, UR11, 0x60, UR4 ;  /* 0x000000600b0b78a4 */ /* 0x000fc8000f8e0204 */
[----:B------:R-:W-:Y:S01]  /*11960*/  UIADD3 UR8, UR8, 0x1c400, URZ ;  /* 0x0001c40008087890 */ /* 0x000fe2000fffe03f */
[----:B------:R-:W-:-:S08]  /*11970*/  UMOV UR4, 0x0 ;  /* 0x0000000000047882 */ /* 0x000fd00000000000 */
[----:B------:R1:W-:Y:S02]  /*11980*/  UTMALDG.4D [UR8], [UR6], desc[UR4] ;  /* 0x00000408060075b4 */ /* 0x0003e40008019000 */
[----:B-1----:R-:W-:Y:S01]  /*11990*/  NOP ;  /* 0x0000000000007918 */ /* 0x002fe20000000000 */
.L_x_9079:
        /* <DEDUP_REMOVED lines=30> */
.L_x_9152:
[----:B------:R-:W-:Y:S05]  /*11b80*/  BSYNC B0 ;  /* 0x0000000000007941 */ /* 0x000fea0003800000 */
.L_x_9083:
        /* <DEDUP_REMOVED lines=11> */
.L_x_9153:
        /* <DEDUP_REMOVED lines=11> */
.L_x_9088:
        /* <DEDUP_REMOVED lines=37> */
.L_x_9086:
[----:B------:R-:W-:Y:S05]  /*11f40*/  BSYNC B0 ;  /* 0x0000000000007941 */ /* 0x000fea0003800000 */
.L_x_9085:
        /* <DEDUP_REMOVED lines=46> */
.L_x_9095:
[----:B-1----:R-:W1:Y:S01]  /*12230*/  S2R R3, SR_CgaCtaId ;  /* 0x0000000000037919 */ /* 0x002e620000008800 */
[----:B------:R-:W-:-:S04]  /*12240*/  MOV R2, 0x400 ;  /* 0x0000040000027802 */ /* 0x000fc80000000f00 */
[----:B-1----:R-:W-:Y:S02]  /*12250*/  LEA R2, R3, R2, 0x18 ;  /* 0x0000000203027211 */ /* 0x002fe400078ec0ff */
[----:B------:R-:W-:-:S03]  /*12260*/  SHF.L.U32 R3, R13, 0x1f, RZ ;  /* 0x0000001f0d037819 */ /* 0x000fc600000006ff */
[----:B------:R-:W-:-:S04]  /*12270*/  IMAD R2, R14, 0x8, R2 ;  /* 0x000000080e027824 */ /* 0x000fc800078e0202 */
[----:B------:R-:W1:Y:S02]  /*12280*/  SYNCS.PHASECHK.TRANS64.TRYWAIT P0, [R2+URZ+0x22840], R3 ;  /* 0x02284003020075a7 */ /* 0x000e64000800017f */
[----:B-1----:R-:W-:Y:S05]  /*12290*/  @!P0 BRA `(.L_x_9096) ;  /* 0x0000002800b88947 */ /* 0x002fea0003800000 */
.L_x_9154:
        /* <DEDUP_REMOVED lines=11> */
.L_x_9097:
        /* <DEDUP_REMOVED lines=22> */
.L_x_9155:
        /* <DEDUP_REMOVED lines=8> */
.L_x_9099:
        /* <DEDUP_REMOVED lines=34> */
.L_x_9094:
[----:B------:R-:W-:Y:S05]  /*12750*/  BSYNC B2 ;  /* 0x0000000000027941 */ /* 0x000fea0003800000 */
.L_x_9093:
[----:B------:R-:W2:Y:S02]  /*12760*/  LDL R2, [R1+0x14] ;  /* 0x0000140001027983 */ /* 0x000ea40000100800 */
[----:B--2---:R-:W-:-:S07]  /*12770*/  VIADD R8, R2, 0xfffffffd ;  /* 0xfffffffd02087836 */ /* 0x004fce0000000000 */
.L_x_9092:
[----:B------:R-:W-:Y:S05]  /*12780*/  BSYNC B1 ;  /* 0x0000000000017941 */ /* 0x000fea0003800000 */
.L_x_9091:
[----:B------:R-:W2:Y:S01]  /*12790*/  LDL.LU R2, [R1+0x14] ;  /* 0x0000140001027983 */ /* 0x000ea20000300800 */
[----:B------:R-:W-:Y:S01]  /*127a0*/  VIADD R10, R10, 0xfffffffe ;  /* 0xfffffffe0a0a7836 */ /* 0x000fe20000000000 */
[----:B--2---:R-:W-:-:S04]  /*127b0*/  LOP3.LUT R3, RZ, R2, RZ, 0x33, !PT ;  /* 0x00000002ff037212 */ /* 0x004fc800078e33ff */
[----:B------:R-:W-:-:S13]  /*127c0*/  ISETP.NE.AND P0, PT, R10, R3, PT ;  /* 0x000000030a00720c */ /* 0x000fda0003f05270 */
[----:B------:R-:W-:Y:S05]  /*127d0*/  @!P0 BRA `(.L_x_9090) ;  /* 0x0000000c00a08947 */ /* 0x000fea0003800000 */
.L_x_9114:
        /* <DEDUP_REMOVED lines=32> */
.L_x_9102:
[----:B------:R-:W2:Y:S01]  /*129e0*/  S2R R3, SR_CgaCtaId ;  /* 0x0000000000037919 */ /* 0x000ea20000008800 */
[----:B------:R-:W-:-:S04]  /*129f0*/  MOV R2, 0x400 ;  /* 0x0000040000027802 */ /* 0x000fc80000000f00 */
[----:B--2---:R-:W-:Y:S02]  /*12a00*/  LEA R2, R3, R2, 0x18 ;  /* 0x0000000203027211 */ /* 0x004fe400078ec0ff */
[----:B------:R-:W-:-:S03]  /*12a10*/  SHF.L.U32 R3, R10, 0x1f, RZ ;  /* 0x0000001f0a037819 */ /* 0x000fc600000006ff */
[----:B------:R-:W-:-:S04]  /*12a20*/  IMAD R2, R9, 0x8, R2 ;  /* 0x0000000809027824 */ /* 0x000fc800078e0202 */
[----:B------:R-:W2:Y:S02]  /*12a30*/  SYNCS.PHASECHK.TRANS64.TRYWAIT P0, [R2+URZ+0x22840], R3 ;  /* 0x02284003020075a7 */ /* 0x000ea4000800017f */
[----:B--2---:R-:W-:Y:S05]  /*12a40*/  @!P0 BRA `(.L_x_9103) ;  /* 0x0000002000f48947 */ /* 0x004fea0003800000 */
.L_x_9156:
        /* <DEDUP_REMOVED lines=11> */
.L_x_9104:
        /* <DEDUP_REMOVED lines=21> */
.L_x_9157:
        /* <DEDUP_REMOVED lines=8> */
.L_x_9106:
        /* <DEDUP_REMOVED lines=33> */
.L_x_9101:
[----:B------:R-:W-:Y:S05]  /*12ee0*/  BSYNC B1 ;  /* 0x0000000000017941 */ /* 0x000fea0003800000 */
.L_x_9100:
        /* <DEDUP_REMOVED lines=32> */
.L_x_9109:
[----:B------:R-:W3:Y:S01]  /*130f0*/  S2R R3, SR_CgaCtaId ;  /* 0x0000000000037919 */ /* 0x000ee20000008800 */
[----:B------:R-:W-:-:S04]  /*13100*/  MOV R2, 0x400 ;  /* 0x0000040000027802 */ /* 0x000fc80000000f00 */
[----:B---3--:R-:W-:Y:S02]  /*13110*/  LEA R2, R3, R2, 0x18 ;  /* 0x0000000203027211 */ /* 0x008fe400078ec0ff */
[----:B------:R-:W-:-:S03]  /*13120*/  SHF.L.U32 R3, R11, 0x1f, RZ ;  /* 0x0000001f0b037819 */ /* 0x000fc600000006ff */
[----:B------:R-:W-:-:S04]  /*13130*/  IMAD R2, R12, 0x8, R2 ;  /* 0x000000080c027824 */ /* 0x000fc800078e0202 */
[----:B------:R-:W3:Y:S02]  /*13140*/  SYNCS.PHASECHK.TRANS64.TRYWAIT P0, [R2+URZ+0x22840], R3 ;  /* 0x02284003020075a7 */ /* 0x000ee4000800017f */
[----:B---3--:R-:W-:Y:S05]  /*13150*/  @!P0 BRA `(.L_x_9110) ;  /* 0x0000001c00588947 */ /* 0x008fea0003800000 */
.L_x_9158:
        /* <DEDUP_REMOVED lines=11> */
.L_x_9111:
        /* <DEDUP_REMOVED lines=22> */
.L_x_9159:
        /* <DEDUP_REMOVED lines=8> */
.L_x_9113:
        /* <DEDUP_REMOVED lines=34> */
.L_x_9108:
[----:B------:R-:W-:Y:S05]  /*13610*/  BSYNC B1 ;  /* 0x0000000000017941 */ /* 0x000fea0003800000 */
.L_x_9107:
[----:B------:R-:W2:Y:S01]  /*13620*/  LDL R2, [R1+0xc] ;  /* 0x00000c0001027983 */ /* 0x000ea20000100800 */
[----:B------:R-:W-:Y:S01]  /*13630*/  VIADD R8, R8, 0xfffffffe ;  /* 0xfffffffe08087836 */ /* 0x000fe20000000000 */
[----:B--2---:R-:W-:-:S13]  /*13640*/  ISETP.GT.AND P0, PT, R9, R2, PT ;  /* 0x000000020900720c */ /* 0x004fda0003f04270 */
[----:B------:R-:W-:Y:S05]  /*13650*/  @P0 BRA `(.L_x_9114) ;  /* 0xfffffff000600947 */ /* 0x000fea000383ffff */
.L_x_9090:
[----:B------:R-:W-:Y:S05]  /*13660*/  BSYNC B0 ;  /* 0x0000000000007941 */ /* 0x000fea0003800000 */
.L_x_9089:
        /* <DEDUP_REMOVED lines=23> */
.L_x_9116:
[----:B------:R-:W-:Y:S05]  /*137e0*/  BSYNC B0 ;  /* 0x0000000000007941 */ /* 0x000fea0003800000 */
.L_x_9115:
[----:B--2---:R-:W2:Y:S02]  /*137f0*/  LDL.LU R2, [R1+0x4] ;  /* 0x0000040001027983 */ /* 0x004ea40000300800 */
[----:B--2---:R-:W-:-:S05]  /*13800*/  LOP3.LUT R2, R2, R0, RZ, 0x3c, !PT ;  /* 0x0000000002027212 */ /* 0x004fca00078e3cff */
[----:B------:R2:W-:Y:S02]  /*13810*/  STL [R1+0x4], R2 ;  /* 0x0000040201007387 */ /* 0x0005e40000100800 */
.L_x_9072:
[----:B------:R-:W-:Y:S05]  /*13820*/  BSYNC B6 ;  /* 0x0000000000067941 */ /* 0x000fea0003800000 */
.L_x_9070:
[----:B------:R-:W-:-:S03]  /*13830*/  UMOV UR4, 0xffffffff ;  /* 0xffffffff00047882 */ /* 0x000fc60000000000 */
[----:B------:R-:W-:Y:S05]  /*13840*/  BRA.DIV UR4, `(.L_x_9117) ;  /* 0x0000001604c47947 */ /* 0x000fea000b800000 */
[----:B------:R3:W4:Y:S04]  /*13850*/  SHFL.IDX PT, R4, R16, RZ, 0x1f ;  /* 0x00001fff10047589 */ /* 0x00072800000e0000 */
[----:B------:R3:W0:Y:S02]  /*13860*/  SHFL.IDX PT, R7, R16, 0x1, 0x1f ;  /* 0x00201f0010077f89 */ /* 0x00062400000e0000 */
.L_x_9163:
        /* <DEDUP_REMOVED lines=10> */
[----:B--2---:R-:W1:Y:S02]  /*13910*/  LDC.64 R2, c[0x0][0xc58] ;  /* 0x00031600ff027b82 */ /* 0x004e640000000a00 */
[----:B-1----:R-:W-:-:S05]  /*13920*/  IMAD.WIDE R2, R5, 0x4, R2 ;  /* 0x0000000405027825 */ /* 0x002fca00078e0202 */
[----:B------:R1:W5:Y:S02]  /*13930*/  LDG.E R17, desc[UR38][R2.64] ;  /* 0x0000002602117981 */ /* 0x000364000c1e1900 */
.L_x_9119:
[----:B------:R-:W-:Y:S05]  /*13940*/  BSYNC B0 ;  /* 0x0000000000007941 */ /* 0x000fea0003800000 */
.L_x_9118:
        /* <DEDUP_REMOVED lines=23> */
.L_x_9171:
[----:B------:R-:W-:Y:S02]  /*13ac0*/  ULDC UR4, c[0x0][0xc10] ;  /* 0x0003040000047ab9 */ /* 0x000fe40000000800 */
[----:B------:R-:W-:-:S04]  /*13ad0*/  IMAD.U32 R5, RZ, RZ, UR4 ;  /* 0x00000004ff057e24 */ /* 0x000fc8000f8e00ff */
[----:B-1----:R-:W-:-:S04]  /*13ae0*/  IMAD R14, R14, R5, RZ ;  /* 0x000000050e0e7224 */ /* 0x002fc800078e02ff */
[----:B------:R-:W-:-:S05]  /*13af0*/  IMAD.IADD R7, R7, 0x1, R14 ;  /* 0x0000000107077824 */ /* 0x000fca00078e020e */
[----:B----4-:R-:W-:-:S13]  /*13b00*/  ISETP.GT.AND P0, PT, R7, R4, PT ;  /* 0x000000040700720c */ /* 0x010fda0003f04270 */
[----:B------:R-:W-:Y:S05]  /*13b10*/  @P0 BRA `(.L_x_9121) ;  /* 0x0000000000b40947 */ /* 0x000fea0003800000 */
[----:B------:R-:W1:Y:S02]  /*13b20*/  LDC R0, c[0x0][0xc14] ;  /* 0x00030500ff007b82 */ /* 0x000e640000000800 */
.L_x_9126:
        /* <DEDUP_REMOVED lines=14> */
.L_x_9124:
[----:B------:R-:W-:Y:S05]  /*13c10*/  BSYNC B0 ;  /* 0x0000000000007941 */ /* 0x000fea0003800000 */
.L_x_9123:
        /* <DEDUP_REMOVED lines=23> */
.L_x_9179:
[----:B------:R-:W-:Y:S02]  /*13d90*/  ULDC UR4, c[0x0][0xc10] ;  /* 0x0003040000047ab9 */ /* 0x000fe40000000800 */
[----:B------:R-:W-:-:S04]  /*13da0*/  IMAD.U32 R5, RZ, RZ, UR4 ;  /* 0x00000004ff057e24 */ /* 0x000fc8000f8e00ff */
[----:B-1----:R-:W-:-:S04]  /*13db0*/  IMAD R14, R14, R5, RZ ;  /* 0x000000050e0e7224 */ /* 0x002fc800078e02ff */
[----:B------:R-:W-:-:S05]  /*13dc0*/  IMAD.IADD R7, R14, 0x1, R7 ;  /* 0x000000010e077824 */ /* 0x000fca00078e0207 */
[----:B------:R-:W-:-:S13]  /*13dd0*/  ISETP.GT.AND P0, PT, R7, R4, PT ;  /* 0x000000040700720c */ /* 0x000fda0003f04270 */
[----:B------:R-:W-:Y:S05]  /*13de0*/  @!P0 BRA `(.L_x_9126) ;  /* 0xfffffffc00508947 */ /* 0x000fea000383ffff */
.L_x_9121:
        /* <DEDUP_REMOVED lines=8> */
.L_x_9183:
[----:B------:R-:W-:Y:S01]  /*13e70*/  ISETP.NE.AND P0, PT, R3, RZ, PT ;  /* 0x000000ff0300720c */ /* 0x000fe20003f05270 */
[----:B------:R-:W-:-:S12]  /*13e80*/  IMAD.MOV.U32 R7, RZ, RZ, RZ ;  /* 0x000000ffff077224 */ /* 0x000fd800078e00ff */
[----:B------:R-:W-:Y:S05]  /*13e90*/  @!P0 BRA `(.L_x_9128) ;  /* 0x0000000000108947 */ /* 0x000fea0003800000 */
[----:B------:R-:W-:Y:S01]  /*13ea0*/  UMOV UR4, 0xffffffff ;  /* 0xffffffff00047882 */ /* 0x000fe20000000000 */
[----:B------:R-:W-:Y:S02]  /*13eb0*/  VIADD R12, R6, 0xffffffff ;  /* 0xffffffff060c7836 */ /* 0x000fe40000000000 */
[----:B------:R-:W-:Y:S05]  /*13ec0*/  BRA.DIV UR4, `(.L_x_9129) ;  /* 0x0000001a04587947 */ /* 0x000fea000b800000 */
[----:B------:R3:W4:Y:S02]  /*13ed0*/  SHFL.IDX PT, R7, R2, R12, 0x1f ;  /* 0x00001f0c02077589 */ /* 0x00072400000e0000 */
.L_x_9128:
        /* <DEDUP_REMOVED lines=67> */
.L_x_9122:
[----:B------:R-:W-:Y:S01]  /*14310*/  UMOV UR4, URZ ;  /* 0x0000003f00047c82 */ /* 0x000fe20008000000 */
[----:B------:R-:W-:Y:S01]  /*14320*/  UMOV UR5, URZ ;  /* 0x0000003f00057c82 */ /* 0x000fe20008000000 */
[----:B------:R-:W-:Y:S01]  /*14330*/  ULDC UR6, c[0x0][0xc14] ;  /* 0x0003050000067ab9 */ /* 0x000fe20000000800 */
[----:B---3--:R-:W-:Y:S02]  /*14340*/  IMAD.MOV.U32 R16, RZ, RZ, R4 ;  /* 0x000000ffff107224 */ /* 0x008fe400078e0004 */
[----:B------:R-:W-:Y:S02]  /*14350*/  IMAD.U32 R17, RZ, RZ, UR4 ;  /* 0x00000004ff117e24 */ /* 0x000fe4000f8e00ff */
[----:B------:R-:W-:Y:S02]  /*14360*/  IMAD.U32 R18, RZ, RZ, UR5 ;  /* 0x00000005ff127e24 */ /* 0x000fe4000f8e00ff */
[----:B------:R-:W-:-:S07]  /*14370*/  IMAD.U32 R19, RZ, RZ, UR6 ;  /* 0x00000006ff137e24 */ /* 0x000fce000f8e00ff */
.L_x_9130:
        /* <DEDUP_REMOVED lines=12> */
.L_x_9058:
        /* <DEDUP_REMOVED lines=12> */
.L_x_9186:
[----:B------:R-:W-:Y:S05]  /*14500*/  BSYNC B0 ;  /* 0x0000000000007941 */ /* 0x000fea0003800000 */
.L_x_9132:
[----:B------:R-:W-:-:S03]  /*14510*/  UMOV UR4, 0xffffffff ;  /* 0xffffffff00047882 */ /* 0x000fc60000000000 */
[----:B------:R-:W-:Y:S05]  /*14520*/  BRA.DIV UR4, `(.L_x_9134) ;  /* 0x0000001204fc7947 */ /* 0x000fea000b800000 */
[----:B------:R-:W2:Y:S02]  /*14530*/  S2R R2, SR_TID.X ;  /* 0x0000000000027919 */ /* 0x000ea40000002100 */
[----:B--2---:R-:W-:-:S04]  /*14540*/  SHF.R.U32.HI R2, RZ, 0x5, R2 ;  /* 0x00000005ff027819 */ /* 0x004fc80000011602 */
[----:B------:R-:W-:-:S05]  /*14550*/  LOP3.LUT R2, R2, 0x3, RZ, 0xc0, !PT ;  /* 0x0000000302027812 */ /* 0x000fca00078ec0ff */
[----:B------:R2:W3:Y:S02]  /*14560*/  SHFL.IDX PT, R14, R2, RZ, 0x1f ;  /* 0x00001fff020e7589 */ /* 0x0004e400000e0000 */
.L_x_9189:
[----:B---3--:R-:W-:Y:S01]  /*14570*/  ISETP.NE.AND P0, PT, R14, RZ, PT ;  /* 0x000000ff0e00720c */ /* 0x008fe20003f05270 */
[----:B------:R-:W-:-:S12]  /*14580*/  BSSY B0, `(.L_x_9135) ;  /* 0x0000027000007945 */ /* 0x000fd80003800000 */
[----:B------:R-:W-:Y:S05]  /*14590*/  @P0 BRA `(.L_x_9136) ;  /* 0x0000000000940947 */ /* 0x000fea0003800000 */
[----:B------:R-:W-:-:S03]  /*145a0*/  UMOV UR4, 0xffffffff ;  /* 0xffffffff00047882 */ /* 0x000fc60000000000 */
[----:B------:R-:W-:Y:S05]  /*145b0*/  BRA.DIV UR4, `(.L_x_9137) ;  /* 0x00000016040c7947 */ /* 0x000fea000b800000 */
[----:B------:R-:W-:-:S13]  /*145c0*/  ELECT P6, URZ, PT ;  /* 0x00000000003f782f */ /* 0x000fda00038c0000 */
.L_x_9192:
[----:B------:R-:W-:Y:S05]  /*145d0*/  @!P6 BRA `(.L_x_9136) ;  /* 0x000000000084e947 */ /* 0x000fea0003800000 */
[----:B------:R-:W-:-:S06]  /*145e0*/  ULOP3.LUT UR4, UR36, 0x2, URZ, 0xfc, !UPT ;  /* 0x0000000224047892 */ /* 0x000fcc000f8efc3f */
[----:B--2---:R-:W-:-:S05]  /*145f0*/  IMAD.U32 R2, RZ, RZ, UR4 ;  /* 0x00000004ff027e24 */ /* 0x004fca000f8e00ff */
[----:B------:R-:W-:-:S13]  /*14600*/  ISETP.NE.AND P2, PT, R2, 0x3, PT ;  /* 0x000000030200780c */ /* 0x000fda0003f45270 */
[----:B------:R-:W-:Y:S05]  /*14610*/  @!P2 BRA `(.L_x_9138) ;  /* 0x000000000004a947 */ /* 0x000fea0003800000 */
[----:B------:R-:W-:Y:S01]  /*14620*/  BPT.TRAP 0x1 ;  /* 0x000000040000795c */ /* 0x000fe20000300000 */
.L_x_9138:
        /* <DEDUP_REMOVED lines=14> */
.L_x_9193:
[----:B------:R-:W2:Y:S02]  /*14710*/  SYNCS.PHASECHK.TRANS64.TRYWAIT P0, [R7+URZ], R2 ;  /* 0x00000002070075a7 */ /* 0x000ea4000800017f */
[----:B--2---:R-:W-:Y:S05]  /*14720*/  @!P0 BRA `(.L_x_9140) ;  /* 0x0000001000e48947 */ /* 0x004fea0003800000 */
.L_x_9194:
[----:B------:R-:W-:Y:S05]  /*14730*/  @!P2 BRA `(.L_x_9141) ;  /* 0x000000000004a947 */ /* 0x000fea0003800000 */
[----:B------:R-:W-:Y:S01]  /*14740*/  BPT.TRAP 0x1 ;  /* 0x000000040000795c */ /* 0x000fe20000300000 */
.L_x_9141:
[----:B------:R-:W3:Y:S01]  /*14750*/  LDL.LU R4, [R1] ;  /* 0x0000000001047983 */ /* 0x000ee20000300800 */
[----:B------:R-:W-:-:S04]  /*14760*/  VIADD R0, R0, 0x22860 ;  /* 0x0002286000007836 */ /* 0x000fc80000000000 */
[----:B---3--:R-:W-:-:S04]  /*14770*/  IMAD R4, R4, 0x8, R0 ;  /* 0x0000000804047824 */ /* 0x008fc800078e0200 */
[----:B------:R-:W3:Y:S02]  /*14780*/  SYNCS.PHASECHK.TRANS64.TRYWAIT P0, [R4+URZ], R5 ;  /* 0x00000005040075a7 */ /* 0x000ee4000800017f */
[----:B---3--:R-:W-:Y:S05]  /*14790*/  @!P0 BRA `(.L_x_9142) ;  /* 0x0000001000dc8947 */ /* 0x008fea0003800000 */
.L_x_9195:
[----:B------:R-:W-:-:S07]  /*147a0*/  IMAD R3, R3, 0x8, R0 ;  /* 0x0000000803037824 */ /* 0x000fce00078e0200 */
.L_x_9143:
[----:B----4-:R4:W0:Y:S02]  /*147b0*/  SYNCS.PHASECHK.TRANS64.TRYWAIT P0, [R3+URZ], R2 ;  /* 0x00000002030075a7 */ /* 0x010824000800017f */
[----:B0-----:R-:W-:Y:S05]  /*147c0*/  @!P0 NANOSLEEP.SYNCS 0x989680 ;  /* 0x009896800000895d */ /* 0x001fea0003900000 */
[----:B------:R-:W0:Y:S02]  /*147d0*/  @!P0 SYNCS.PHASECHK.TRANS64 P0, [R3+URZ], R2 ;  /* 0x00000002030085a7 */ /* 0x000e24000800007f */
[----:B0-----:R-:W-:Y:S05]  /*147e0*/  @!P0 BRA `(.L_x_9143) ;  /* 0xfffffffc00f08947 */ /* 0x001fea000383ffff */
.L_x_9136:
[----:B------:R-:W-:Y:S05]  /*147f0*/  BSYNC B0 ;  /* 0x0000000000007941 */ /* 0x000fea0003800000 */
.L_x_9135:
[----:B------:R-:W-:Y:S05]  /*14800*/  EXIT ;  /* 0x000000000000794d */ /* 0x000fea0003800000 */
.L_x_8962:
[----:B0-----:R0:W1:Y:S02]  /*14810*/  SYNCS.PHASECHK.TRANS64.TRYWAIT P0, [R9+URZ+0x22800], R0 ;  /* 0x02280000090075a7 */ /* 0x001064000800017f */
[----:B-1----:R-:W-:Y:S05]  /*14820*/  @!P0 NANOSLEEP.SYNCS 0x989680 ;  /* 0x009896800000895d */ /* 0x002fea0003900000 */
[----:B------:R-:W1:Y:S02]  /*14830*/  @!P0 SYNCS.PHASECHK.TRANS64 P0, [R9+URZ+0x22800], R0 ;  /* 0x02280000090085a7 */ /* 0x000e64000800007f */
[----:B-1----:R-:W-:Y:S05]  /*14840*/  @!P0 BRA `(.L_x_8962) ;  /* 0xfffffffc00f08947 */ /* 0x002fea000383ffff */
[----:B------:R-:W-:Y:S05]  /*14850*/  BRA `(.L_x_9144) ;  /* 0xfffffed4000c7947 */ /* 0x000fea000383ffff */
.L_x_8966:
[----:B-1----:R1:W2:Y:S02]  /*14860*/  SYNCS.PHASECHK.TRANS64.TRYWAIT P1, [R7+URZ+0x22830], R12 ;  /* 0x0228300c070075a7 */ /* 0x0022a4000802017f */
[----:B--2---:R-:W-:Y:S05]  /*14870*/  @!P1 NANOSLEEP.SYNCS 0x989680 ;  /* 0x009896800000995d */ /* 0x004fea0003900000 */
[----:B------:R-:W2:Y:S02]  /*14880*/  @!P1 SYNCS.PHASECHK.TRANS64 P1, [R7+URZ+0x22830], R12 ;  /* 0x0228300c070095a7 */ /* 0x000ea4000802007f */
[----:B--2---:R-:W-:Y:S05]  /*14890*/  @!P1 BRA `(.L_x_8966) ;  /* 0xfffffffc00f09947 */ /* 0x004fea000383ffff */
[----:B------:R-:W-:Y:S05]  /*148a0*/  BRA `(.L_x_8965) ;  /* 0xfffffed400387947 */ /* 0x000fea000383ffff */
.L_x_8978:
[----:B---3--:R3:W4:Y:S02]  /*148b0*/  SYNCS.PHASECHK.TRANS64.TRYWAIT P1, [R7+URZ+0x22850], R12 ;  /* 0x0228500c070075a7 */ /* 0x008724000802017f */
[----:B----4-:R-:W-:Y:S05]  /*148c0*/  @!P1 NANOSLEEP.SYNCS 0x989680 ;  /* 0x009896800000995d */ /* 0x010fea0003900000 */
[----:B------:R-:W4:Y:S02]  /*148d0*/  @!P1 SYNCS.PHASECHK.TRANS64 P1, [R7+URZ+0x22850], R12 ;  /* 0x0228500c070095a7 */ /* 0x000f24000802007f */
[----:B----4-:R-:W-:Y:S05]  /*148e0*/  @!P1 BRA `(.L_x_8978) ;  /* 0xfffffffc00f09947 */ /* 0x010fea000383ffff */
[----:B------:R-:W-:Y:S05]  /*148f0*/  BRA `(.L_x_8977) ;  /* 0xfffffef400c47947 */ /* 0x000fea000383ffff */
.L_x_8986:
[----:B-1----:R-:W-:-:S04]  /*14900*/  IMAD.U32 R9, RZ, RZ, UR27 ;  /* 0x0000001bff097e24 */ /* 0x002fc8000f8e00ff */
[----:B------:R1:W2:Y:S03]  /*14910*/  SYNCS.PHASECHK.TRANS64.TRYWAIT P1, [R9+URZ+0x22830], R12 ;  /* 0x0228300c090075a7 */ /* 0x0002a6000802017f */
[----:B--2---:R-:W-:Y:S05]  /*14920*/  @!P1 NANOSLEEP.SYNCS 0x989680 ;  /* 0x009896800000995d */ /* 0x004fea0003900000 */
[----:B------:R-:W2:Y:S02]  /*14930*/  @!P1 SYNCS.PHASECHK.TRANS64 P1, [R9+URZ+0x22830], R12 ;  /* 0x0228300c090095a7 */ /* 0x000ea4000802007f */
[----:B--2---:R-:W-:Y:S05]  /*14940*/  @!P1 BRA `(.L_x_8986) ;  /* 0xfffffffc00ec9947 */ /* 0x004fea000383ffff */
[----:B------:R-:W-:Y:S05]  /*14950*/  BRA `(.L_x_8985) ;  /* 0xfffffefc004c7947 */ /* 0x000fea000383ffff */
.L_x_8998:
[----:B--2---:R2:W3:Y:S02]  /*14960*/  SYNCS.PHASECHK.TRANS64.TRYWAIT P1, [R9+URZ+0x22850], R12 ;  /* 0x0228500c090075a7 */ /* 0x0044e4000802017f */
[----:B---3--:R-:W-:Y:S05]  /*14970*/  @!P1 NANOSLEEP.SYNCS 0x989680 ;  /* 0x009896800000995d */ /* 0x008fea0003900000 */
[----:B------:R-:W3:Y:S02]  /*14980*/  @!P1 SYNCS.PHASECHK.TRANS64 P1, [R9+URZ+0x22850], R12 ;  /* 0x0228500c090095a7 */ /* 0x000ee4000802007f */
[----:B---3--:R-:W-:Y:S05]  /*14990*/  @!P1 BRA `(.L_x_8998) ;  /* 0xfffffffc00f09947 */ /* 0x008fea000383ffff */
[----:B------:R-:W-:Y:S05]  /*149a0*/  BRA `(.L_x_8997) ;  /* 0xffffff2400f87947 */ /* 0x000fea000383ffff */
.L_x_9007:
[----:B---3--:R-:W-:-:S04]  /*149b0*/  IMAD.U32 R0, RZ, RZ, UR24 ;  /* 0x00000018ff007e24 */ /* 0x008fc8000f8e00ff */
[----:B------:R3:W4:Y:S03]  /*149c0*/  SYNCS.PHASECHK.TRANS64.TRYWAIT P2, [R0+URZ+0x22830], R7 ;  /* 0x02283007000075a7 */ /* 0x000726000804017f */
[----:B----4-:R-:W-:Y:S05]  /*149d0*/  @!P2 NANOSLEEP.SYNCS 0x989680 ;  /* 0x009896800000a95d */ /* 0x010fea0003900000 */
[----:B------:R-:W4:Y:S02]  /*149e0*/  @!P2 SYNCS.PHASECHK.TRANS64 P2, [R0+URZ+0x22830], R7 ;  /* 0x022830070000a5a7 */ /* 0x000f24000804007f */
[----:B----4-:R-:W-:Y:S05]  /*149f0*/  @!P2 BRA `(.L_x_9007) ;  /* 0xfffffffc00eca947 */ /* 0x010fea000383ffff */
[----:B------:R-:W-:Y:S05]  /*14a00*/  BRA `(.L_x_9006) ;  /* 0xffffff2c009c7947 */ /* 0x000fea000383ffff */
.L_x_9011:
[----:B-1----:R1:W3:Y:S02]  /*14a10*/  SYNCS.PHASECHK.TRANS64.TRYWAIT P2, [R182+URZ+0x22850], R7 ;  /* 0x02285007b60075a7 */ /* 0x0022e4000804017f */
[----:B---3--:R-:W-:Y:S05]  /*14a20*/  @!P2 NANOSLEEP.SYNCS 0x989680 ;  /* 0x009896800000a95d */ /* 0x008fea0003900000 */
[----:B------:R-:W3:Y:S02]  /*14a30*/  @!P2 SYNCS.PHASECHK.TRANS64 P2, [R182+URZ+0x22850], R7 ;  /* 0x02285007b600a5a7 */ /* 0x000ee4000804007f */
[----:B---3--:R-:W-:Y:S05]  /*14a40*/  @!P2 BRA `(.L_x_9011) ;  /* 0xfffffffc00f0a947 */ /* 0x008fea000383ffff */
[----:B------:R-:W-:Y:S05]  /*14a50*/  BRA `(.L_x_9010) ;  /* 0xffffff4400bc7947 */ /* 0x000fea000383ffff */
.L_x_9017:
[----:B-1----:R-:W-:-:S04]  /*14a60*/  IMAD.U32 R9, RZ, RZ, UR7 ;  /* 0x00000007ff097e24 */ /* 0x002fc8000f8e00ff */
[----:B------:R1:W2:Y:S03]  /*14a70*/  SYNCS.PHASECHK.TRANS64.TRYWAIT P1, [R9+URZ+0x22830], R10 ;  /* 0x0228300a090075a7 */ /* 0x0002a6000802017f */
[----:B--2---:R-:W-:Y:S05]  /*14a80*/  @!P1 NANOSLEEP.SYNCS 0x989680 ;  /* 0x009896800000995d */ /* 0x004fea0003900000 */
[----:B------:R-:W2:Y:S02]  /*14a90*/  @!P1 SYNCS.PHASECHK.TRANS64 P1, [R9+URZ+0x22830], R10 ;  /* 0x0228300a090095a7 */ /* 0x000ea4000802007f */
[----:B--2---:R-:W-:Y:S05]  /*14aa0*/  @!P1 BRA `(.L_x_9017) ;  /* 0xfffffffc00ec9947 */ /* 0x004fea000383ffff */
[----:B------:R-:W-:Y:S05]  /*14ab0*/  BRA `(.L_x_9016) ;  /* 0xffffff4800e07947 */ /* 0x000fea000383ffff */
.L_x_9029:
[----:B--2---:R2:W3:Y:S02]  /*14ac0*/  SYNCS.PHASECHK.TRANS64.TRYWAIT P1, [R9+URZ+0x22850], R10 ;  /* 0x0228500a090075a7 */ /* 0x0044e4000802017f */
[----:B---3--:R-:W-:Y:S05]  /*14ad0*/  @!P1 NANOSLEEP.SYNCS 0x989680 ;  /* 0x009896800000995d */ /* 0x008fea0003900000 */
[----:B------:R-:W3:Y:S02]  /*14ae0*/  @!P1 SYNCS.PHASECHK.TRANS64 P1, [R9+URZ+0x22850], R10 ;  /* 0x0228500a090095a7 */ /* 0x000ee4000802007f */
[----:B---3--:R-:W-:Y:S05]  /*14af0*/  @!P1 BRA `(.L_x_9029) ;  /* 0xfffffffc00f09947 */ /* 0x008fea000383ffff */
[----:B------:R-:W-:Y:S05]  /*14b00*/  BRA `(.L_x_9028) ;  /* 0xffffff74008c7947 */ /* 0x000fea000383ffff */
.L_x_9077:
        /* <DEDUP_REMOVED lines=11> */
.L_x_9146:
[----:B------:R-:W-:Y:S05]  /*14bc0*/  BSYNC B0 ;  /* 0x0000000000007941 */ /* 0x000fea0003800000 */
.L_x_9145:
[----:B------:R-:W-:Y:S05]  /*14bd0*/  BRA `(.L_x_9147) ;  /* 0xffffffc800607947 */ /* 0x000fea000383ffff */
.L_x_9078:
[----:B------:R-:W-:Y:S01]  /*14be0*/  BSSY B0, `(.L_x_9148) ;  /* 0x0000006000007945 */ /* 0x000fe20003800000 */
[----:B------:R-:W-:-:S07]  /*14bf0*/  IMAD.MOV.U32 R15, RZ, RZ, -0x1 ;  /* 0xffffffffff0f7424 */ /* 0x000fce00078e00ff */
[----:B0-----:R-:W-:Y:S05]  /*14c00*/  WARPSYNC.COLLECTIVE R15, `(.L_x_9149) ;  /* 0x000000000f0c7348 */ /* 0x001fea0003c00000 */
[----:B------:R-:W-:Y:S02]  /*14c10*/  ELECT P6, UR62, PT ;  /* 0x00000000003e782f */ /* 0x000fe400038c0000 */
[----:B------:R-:W-:Y:S01]  /*14c20*/  MOV R14, UR62 ;  /* 0x0000003e000e7c02 */ /* 0x000fe20008000f00 */
[----:B0-----:R-:W-:Y:S10]  /*14c30*/  ENDCOLLECTIVE ;  /* 0x000000000000791b */ /* 0x001ff40003800000 */
.L_x_9149:
[----:B------:R-:W-:Y:S05]  /*14c40*/  BSYNC B0 ;  /* 0x0000000000007941 */ /* 0x000fea0003800000 */
.L_x_9148:
[----:B------:R-:W-:Y:S05]  /*14c50*/  BRA `(.L_x_9150) ;  /* 0xffffffc800507947 */ /* 0x000fea000383ffff */
.L_x_9081:
[----:B-1----:R1:W2:Y:S02]  /*14c60*/  SYNCS.PHASECHK.TRANS64.TRYWAIT P0, [R9+URZ+0x22840], R10 ;  /* 0x0228400a090075a7 */ /* 0x0022a4000800017f */
[----:B--2---:R-:W-:Y:S05]  /*14c70*/  @!P0 NANOSLEEP.SYNCS 0x989680 ;  /* 0x009896800000895d */ /* 0x004fea0003900000 */
[----:B------:R-:W2:Y:S02]  /*14c80*/  @!P0 SYNCS.PHASECHK.TRANS64 P0, [R9+URZ+0x22840], R10 ;  /* 0x0228400a090085a7 */ /* 0x000ea4000800007f */
[----:B--2---:R-:W-:Y:S05]  /*14c90*/  @!P0 BRA `(.L_x_9081) ;  /* 0xfffffffc00f08947 */ /* 0x004fea000383ffff */
[----:B------:R-:W-:Y:S05]  /*14ca0*/  BRA `(.L_x_9151) ;  /* 0xffffffc800b87947 */ /* 0x000fea000383ffff */
.L_x_9084:
        /* <DEDUP_REMOVED lines=8> */
.L_x_9087:
[----:B-1----:R1:W2:Y:S02]  /*14d30*/  SYNCS.PHASECHK.TRANS64.TRYWAIT P0, [R6+URZ+0x22860], R9 ;  /* 0x02286009060075a7 */ /* 0x0022a4000800017f */
[----:B--2---:R-:W-:Y:S05]  /*14d40*/  @!P0 NANOSLEEP.SYNCS 0x989680 ;  /* 0x009896800000895d */ /* 0x004fea0003900000 */
[----:B------:R-:W2:Y:S02]  /*14d50*/  @!P0 SYNCS.PHASECHK.TRANS64 P0, [R6+URZ+0x22860], R9 ;  /* 0x02286009060085a7 */ /* 0x000ea4000800007f */
[----:B--2---:R-:W-:Y:S05]  /*14d60*/  @!P0 BRA `(.L_x_9087) ;  /* 0xfffffffc00f08947 */ /* 0x004fea000383ffff */
[----:B------:R-:W-:Y:S05]  /*14d70*/  BRA `(.L_x_9153) ;  /* 0xffffffcc00b07947 */ /* 0x000fea000383ffff */
.L_x_9096:
[----:B-1----:R1:W2:Y:S02]  /*14d80*/  SYNCS.PHASECHK.TRANS64.TRYWAIT P0, [R2+URZ+0x22840], R3 ;  /* 0x02284003020075a7 */ /* 0x0022a4000800017f */
[----:B--2---:R-:W-:Y:S05]  /*14d90*/  @!P0 NANOSLEEP.SYNCS 0x989680 ;  /* 0x009896800000895d */ /* 0x004fea0003900000 */
[----:B------:R-:W2:Y:S02]  /*14da0*/  @!P0 SYNCS.PHASECHK.TRANS64 P0, [R2+URZ+0x22840], R3 ;  /* 0x02284003020085a7 */ /* 0x000ea4000800007f */
[----:B--2---:R-:W-:Y:S05]  /*14db0*/  @!P0 BRA `(.L_x_9096) ;  /* 0xfffffffc00f08947 */ /* 0x004fea000383ffff */
[----:B------:R-:W-:Y:S05]  /*14dc0*/  BRA `(.L_x_9154) ;  /* 0xffffffd400347947 */ /* 0x000fea000383ffff */
.L_x_9098:
[----:B--2---:R2:W3:Y:S02]  /*14dd0*/  SYNCS.PHASECHK.TRANS64.TRYWAIT P0, [R2+URZ+0x22860], R3 ;  /* 0x02286003020075a7 */ /* 0x0044e4000800017f */
[----:B---3--:R-:W-:Y:S05]  /*14de0*/  @!P0 NANOSLEEP.SYNCS 0x989680 ;  /* 0x009896800000895d */ /* 0x008fea0003900000 */
[----:B------:R-:W3:Y:S02]  /*14df0*/  @!P0 SYNCS.PHASECHK.TRANS64 P0, [R2+URZ+0x22860], R3 ;  /* 0x02286003020085a7 */ /* 0x000ee4000800007f */
[----:B---3--:R-:W-:Y:S05]  /*14e00*/  @!P0 BRA `(.L_x_9098) ;  /* 0xfffffffc00f08947 */ /* 0x008fea000383ffff */
[----:B------:R-:W-:Y:S05]  /*14e10*/  BRA `(.L_x_9155) ;  /* 0xffffffd400a47947 */ /* 0x000fea000383ffff */
.L_x_9103:
[----:B--2---:R2:W3:Y:S02]  /*14e20*/  SYNCS.PHASECHK.TRANS64.TRYWAIT P0, [R2+URZ+0x22840], R3 ;  /* 0x02284003020075a7 */ /* 0x0044e4000800017f */
[----:B---3--:R-:W-:Y:S05]  /*14e30*/  @!P0 NANOSLEEP.SYNCS 0x989680 ;  /* 0x009896800000895d */ /* 0x008fea0003900000 */
[----:B------:R-:W3:Y:S02]  /*14e40*/  @!P0 SYNCS.PHASECHK.TRANS64 P0, [R2+URZ+0x22840], R3 ;  /* 0x02284003020085a7 */ /* 0x000ee4000800007f */
[----:B---3--:R-:W-:Y:S05]  /*14e50*/  @!P0 BRA `(.L_x_9103) ;  /* 0xfffffffc00f08947 */ /* 0x008fea000383ffff */
[----:B------:R-:W-:Y:S05]  /*14e60*/  BRA `(.L_x_9156) ;  /* 0xffffffd800f87947 */ /* 0x000fea000383ffff */
.L_x_9105:
[----:B0-----:R0:W1:Y:S02]  /*14e70*/  SYNCS.PHASECHK.TRANS64.TRYWAIT P1, [R2+URZ+0x22860], R3 ;  /* 0x02286003020075a7 */ /* 0x001064000802017f */
[----:B-1----:R-:W-:Y:S05]  /*14e80*/  @!P1 NANOSLEEP.SYNCS 0x989680 ;  /* 0x009896800000995d */ /* 0x002fea0003900000 */
[----:B------:R-:W1:Y:S02]  /*14e90*/  @!P1 SYNCS.PHASECHK.TRANS64 P1, [R2+URZ+0x22860], R3 ;  /* 0x02286003020095a7 */ /* 0x000e64000802007f */
[----:B-1----:R-:W-:Y:S05]  /*14ea0*/  @!P1 BRA `(.L_x_9105) ;  /* 0xfffffffc00f09947 */ /* 0x002fea000383ffff */
[----:B------:R-:W-:Y:S05]  /*14eb0*/  BRA `(.L_x_9157) ;  /* 0xffffffdc00647947 */ /* 0x000fea000383ffff */
.L_x_9110:
[----:B---3--:R3:W4:Y:S02]  /*14ec0*/  SYNCS.PHASECHK.TRANS64.TRYWAIT P0, [R2+URZ+0x22840], R3 ;  /* 0x02284003020075a7 */ /* 0x008724000800017f */
[----:B----4-:R-:W-:Y:S05]  /*14ed0*/  @!P0 NANOSLEEP.SYNCS 0x989680 ;  /* 0x009896800000895d */ /* 0x010fea0003900000 */
[----:B------:R-:W4:Y:S02]  /*14ee0*/  @!P0 SYNCS.PHASECHK.TRANS64 P0, [R2+URZ+0x22840], R3 ;  /* 0x02284003020085a7 */ /* 0x000f24000800007f */
[----:B----4-:R-:W-:Y:S05]  /*14ef0*/  @!P0 BRA `(.L_x_9110) ;  /* 0xfffffffc00f08947 */ /* 0x010fea000383ffff */
[----:B------:R-:W-:Y:S05]  /*14f00*/  BRA `(.L_x_9158) ;  /* 0xffffffe000947947 */ /* 0x000fea000383ffff */
.L_x_9112:
[----:B0-----:R0:W1:Y:S02]  /*14f10*/  SYNCS.PHASECHK.TRANS64.TRYWAIT P1, [R2+URZ+0x22860], R3 ;  /* 0x02286003020075a7 */ /* 0x001064000802017f */
[----:B-1----:R-:W-:Y:S05]  /*14f20*/  @!P1 NANOSLEEP.SYNCS 0x989680 ;  /* 0x009896800000995d */ /* 0x002fea0003900000 */
[----:B------:R-:W1:Y:S02]  /*14f30*/  @!P1 SYNCS.PHASECHK.TRANS64 P1, [R2+URZ+0x22860], R3 ;  /* 0x02286003020095a7 */ /* 0x000e64000802007f */
[----:B-1----:R-:W-:Y:S05]  /*14f40*/  @!P1 BRA `(.L_x_9112) ;  /* 0xfffffffc00f09947 */ /* 0x002fea000383ffff */
[----:B------:R-:W-:Y:S05]  /*14f50*/  BRA `(.L_x_9159) ;  /* 0xffffffe400047947 */ /* 0x000fea000383ffff */
.L_x_9117:
        /* <DEDUP_REMOVED lines=8> */
.L_x_9161:
[----:B------:R-:W-:Y:S05]  /*14fe0*/  BSYNC B0 ;  /* 0x0000000000007941 */ /* 0x000fea0003800000 */
.L_x_9160:
        /* <DEDUP_REMOVED lines=8> */
.L_x_9162:
[----:B------:R-:W-:Y:S01]  /*15070*/  IMAD.MOV.U32 R7, RZ, RZ, R14 ;  /* 0x000000ffff077224 */ /* 0x000fe200078e000e */
[----:B------:R-:W-:Y:S06]  /*15080*/  BRA `(.L_x_9163) ;  /* 0xffffffe400f87947 */ /* 0x000fec000383ffff */
.L_x_9120:
        /* <DEDUP_REMOVED lines=8> */
.L_x_9165:
[----:B------:R-:W-:Y:S05]  /*15110*/  BSYNC B0 ;  /* 0x0000000000007941 */ /* 0x000fea0003800000 */
.L_x_9164:
        /* <DEDUP_REMOVED lines=10> */
.L_x_9166:
        /* <DEDUP_REMOVED lines=8> */
.L_x_9167:
        /* <DEDUP_REMOVED lines=8> */
.L_x_9168:
        /* <DEDUP_REMOVED lines=8> */
.L_x_9169:
        /* <DEDUP_REMOVED lines=8> */
.L_x_9170:
[----:B------:R-:W-:Y:S05]  /*153c0*/  BRA `(.L_x_9171) ;  /* 0xffffffe400bc7947 */ /* 0x000fea000383ffff */
.L_x_9125:
[----:B------:R-:W-:Y:S01]  /*153d0*/  BSSY B0, `(.L_x_9172) ;  /* 0x0000008000007945 */ /* 0x000fe20003800000 */
[----:B-----5:R-:W-:Y:S02]  /*153e0*/  IMAD.MOV.U32 R13, RZ, RZ, R17 ;  /* 0x000000ffff0d7224 */ /* 0x020fe400078e0011 */
[----:B------:R-:W-:Y:S02]  /*153f0*/  IMAD.MOV.U32 R12, RZ, RZ, 0x1 ;  /* 0x00000001ff0c7424 */ /* 0x000fe400078e00ff */
[----:B------:R-:W-:Y:S02]  /*15400*/  IMAD.MOV.U32 R11, RZ, RZ, RZ ;  /* 0x000000ffff0b7224 */ /* 0x000fe400078e00ff */
[----:B------:R-:W-:-:S07]  /*15410*/  IMAD.MOV.U32 R15, RZ, RZ, -0x1 ;  /* 0xffffffffff0f7424 */ /* 0x000fce00078e00ff */
[----:B0--3--:R-:W-:Y:S05]  /*15420*/  WARPSYNC.COLLECTIVE R15, `(.L_x_9173) ;  /* 0x000000000f087348 */ /* 0x009fea0003c00000 */
[----:B------:R1:W2:Y:S02]  /*15430*/  SHFL.UP P6, R14, R13, R12, R11 ;  /* 0x0400000c0d0e7389 */ /* 0x0002a400000c000b */
[----:B0123--:R-:W-:Y:S01]  /*15440*/  ENDCOLLECTIVE ;  /* 0x000000000000791b */ /* 0x00ffe20003800000 */
.L_x_9173:
[----:B------:R-:W-:Y:S05]  /*15450*/  BSYNC B0 ;  /* 0x0000000000007941 */ /* 0x000fea0003800000 */
.L_x_9172:
        /* <DEDUP_REMOVED lines=10> */
.L_x_9174:
        /* <DEDUP_REMOVED lines=8> */
.L_x_9175:
        /* <DEDUP_REMOVED lines=8> */
.L_x_9176:
        /* <DEDUP_REMOVED lines=8> */
.L_x_9177:
        /* <DEDUP_REMOVED lines=8> */
.L_x_9178:
[----:B------:R-:W-:Y:S05]  /*15700*/  BRA `(.L_x_9179) ;  /* 0xffffffe400a07947 */ /* 0x000fea000383ffff */
.L_x_9127:
[----:B------:R-:W-:Y:S01]  /*15710*/  BSSY B0, `(.L_x_9180) ;  /* 0x0000006000007945 */ /* 0x000fe20003800000 */
[----:B------:R-:W-:Y:S01]  /*15720*/  PLOP3.LUT P6, PT, P6, PT, PT, 0x8, 0x0 ;  /* 0x000000000000781c */ /* 0x000fe200037ce170 */
[----:B------:R-:W-:-:S12]  /*15730*/  IMAD.MOV.U32 R15, RZ, RZ, -0x1 ;  /* 0xffffffffff0f7424 */ /* 0x000fd800078e00ff */
[----:B0-----:R-:W-:Y:S05]  /*15740*/  WARPSYNC.COLLECTIVE R15, `(.L_x_9181) ;  /* 0x000000000f087348 */ /* 0x001fea0003c00000 */
[----:B------:R-:W-:Y:S01]  /*15750*/  VOTE.ANY R14, PT, P6 ;  /* 0x00000000000e7806 */ /* 0x000fe200030e0100 */
[----:B0-----:R-:W-:Y:S06]  /*15760*/  ENDCOLLECTIVE ;  /* 0x000000000000791b */ /* 0x001fec0003800000 */
.L_x_9181:
[----:B------:R-:W-:Y:S05]  /*15770*/  BSYNC B0 ;  /* 0x0000000000007941 */ /* 0x000fea0003800000 */
.L_x_9180:
        /* <DEDUP_REMOVED lines=9> */
.L_x_9182:
[----:B------:R-:W-:Y:S01]  /*15810*/  IMAD.MOV.U32 R17, RZ, RZ, R14 ;  /* 0x000000ffff117224 */ /* 0x000fe200078e000e */
[----:B------:R-:W-:Y:S06]  /*15820*/  BRA `(.L_x_9183) ;  /* 0xffffffe400907947 */ /* 0x000fec000383ffff */
.L_x_9129:
[----:B------:R-:W-:Y:S01]  /*15830*/  BSSY B0, `(.L_x_9184) ;  /* 0x0000007000007945 */ /* 0x000fe20003800000 */
[----:B------:R-:W-:Y:S02]  /*15840*/  IMAD.MOV.U32 R13, RZ, RZ, R2 ;  /* 0x000000ffff0d7224 */ /* 0x000fe400078e0002 */
[----:B------:R-:W-:Y:S02]  /*15850*/  IMAD.MOV.U32 R11, RZ, RZ, 0x1f ;  /* 0x0000001fff0b7424 */ /* 0x000fe400078e00ff */
[----:B------:R-:W-:-:S07]  /*15860*/  IMAD.MOV.U32 R15, RZ, RZ, -0x1 ;  /* 0xffffffffff0f7424 */ /* 0x000fce00078e00ff */
[----:B012---:R-:W-:Y:S05]  /*15870*/  WARPSYNC.COLLECTIVE R15, `(.L_x_9185) ;  /* 0x000000000f087348 */ /* 0x007fea0003c00000 */
[----:B------:R3:W4:Y:S02]  /*15880*/  SHFL.IDX P6, R14, R13, R12, R11 ;  /* 0x0000000c0d0e7389 */ /* 0x00072400000c000b */
[----:B01234-:R-:W-:Y:S01]  /*15890*/  ENDCOLLECTIVE ;  /* 0x000000000000791b */ /* 0x01ffe20003800000 */
.L_x_9185:
[----:B------:R-:W-:Y:S05]  /*158a0*/  BSYNC B0 ;  /* 0x0000000000007941 */ /* 0x000fea0003800000 */
.L_x_9184:
[----:B------:R-:W-:Y:S01]  /*158b0*/  IMAD.MOV.U32 R7, RZ, RZ, R14 ;  /* 0x000000ffff077224 */ /* 0x000fe200078e000e */
[----:B------:R-:W-:Y:S06]  /*158c0*/  BRA `(.L_x_9128) ;  /* 0xffffffe400847947 */ /* 0x000fec000383ffff */
.L_x_9133:
[----:B-1----:R1:W2:Y:S02]  /*158d0*/  SYNCS.PHASECHK.TRANS64.TRYWAIT P0, [R0+URZ+0x22820], R3 ;  /* 0x02282003000075a7 */ /* 0x0022a4000800017f */
[----:B--2---:R-:W-:Y:S05]  /*158e0*/  @!P0 NANOSLEEP.SYNCS 0x989680 ;  /* 0x009896800000895d */ /* 0x004fea0003900000 */
[----:B------:R-:W2:Y:S02]  /*158f0*/  @!P0 SYNCS.PHASECHK.TRANS64 P0, [R0+URZ+0x22820], R3 ;  /* 0x02282003000085a7 */ /* 0x000ea4000800007f */
[----:B--2---:R-:W-:Y:S05]  /*15900*/  @!P0 BRA `(.L_x_9133) ;  /* 0xfffffffc00f08947 */ /* 0x004fea000383ffff */
[----:B------:R-:W-:Y:S05]  /*15910*/  BRA `(.L_x_9186) ;  /* 0xffffffe800f87947 */ /* 0x000fea000383ffff */
.L_x_9134:
        /* <DEDUP_REMOVED lines=11> */
.L_x_9188:
[----:B------:R-:W-:Y:S05]  /*159d0*/  BSYNC B0 ;  /* 0x0000000000007941 */ /* 0x000fea0003800000 */
.L_x_9187:
[----:B------:R-:W-:Y:S05]  /*159e0*/  BRA `(.L_x_9189) ;  /* 0xffffffe800e07947 */ /* 0x000fea000383ffff */
.L_x_9137:
[----:B------:R-:W-:Y:S01]  /*159f0*/  BSSY B1, `(.L_x_9190) ;  /* 0x0000006000017945 */ /* 0x000fe20003800000 */
[----:B------:R-:W-:-:S07]  /*15a00*/  IMAD.MOV.U32 R15, RZ, RZ, -0x1 ;  /* 0xffffffffff0f7424 */ /* 0x000fce00078e00ff */
[----:B012---:R-:W-:Y:S05]  /*15a10*/  WARPSYNC.COLLECTIVE R15, `(.L_x_9191) ;  /* 0x000000000f0c7348 */ /* 0x007fea0003c00000 */
[----:B------:R-:W-:Y:S02]  /*15a20*/  ELECT P6, UR62, PT ;  /* 0x00000000003e782f */ /* 0x000fe400038c0000 */
[----:B------:R-:W-:Y:S01]  /*15a30*/  MOV R14, UR62 ;  /* 0x0000003e000e7c02 */ /* 0x000fe20008000f00 */
[----:B012---:R-:W-:Y:S10]  /*15a40*/  ENDCOLLECTIVE ;  /* 0x000000000000791b */ /* 0x007ff40003800000 */
.L_x_9191:
[----:B------:R-:W-:Y:S05]  /*15a50*/  BSYNC B1 ;  /* 0x0000000000017941 */ /* 0x000fea0003800000 */
.L_x_9190:
[----:B------:R-:W-:Y:S05]  /*15a60*/  BRA `(.L_x_9192) ;  /* 0xffffffe800d87947 */ /* 0x000fea000383ffff */
.L_x_9139:
[----:B-1----:R1:W2:Y:S02]  /*15a70*/  SYNCS.PHASECHK.TRANS64.TRYWAIT P0, [R6+URZ], R5 ;  /* 0x00000005060075a7 */ /* 0x0022a4000800017f */
[----:B--2---:R-:W-:Y:S05]  /*15a80*/  @!P0 NANOSLEEP.SYNCS 0x989680 ;  /* 0x009896800000895d */ /* 0x004fea0003900000 */
[----:B------:R-:W2:Y:S02]  /*15a90*/  @!P0 SYNCS.PHASECHK.TRANS64 P0, [R6+URZ], R5 ;  /* 0x00000005060085a7 */ /* 0x000ea4000800007f */
[----:B--2---:R-:W-:Y:S05]  /*15aa0*/  @!P0 BRA `(.L_x_9139) ;  /* 0xfffffffc00f08947 */ /* 0x004fea000383ffff */
[----:B------:R-:W-:Y:S05]  /*15ab0*/  BRA `(.L_x_9193) ;  /* 0xffffffec00147947 */ /* 0x000fea000383ffff */
.L_x_9140:
[----:B--2---:R2:W3:Y:S02]  /*15ac0*/  SYNCS.PHASECHK.TRANS64.TRYWAIT P0, [R7+URZ], R2 ;  /* 0x00000002070075a7 */ /* 0x0044e4000800017f */
[----:B---3--:R-:W-:Y:S05]  /*15ad0*/  @!P0 NANOSLEEP.SYNCS 0x989680 ;  /* 0x009896800000895d */ /* 0x008fea0003900000 */
[----:B------:R-:W3:Y:S02]  /*15ae0*/  @!P0 SYNCS.PHASECHK.TRANS64 P0, [R7+URZ], R2 ;  /* 0x00000002070085a7 */ /* 0x000ee4000800007f */
[----:B---3--:R-:W-:Y:S05]  /*15af0*/  @!P0 BRA `(.L_x_9140) ;  /* 0xfffffffc00f08947 */ /* 0x008fea000383ffff */
[----:B------:R-:W-:Y:S05]  /*15b00*/  BRA `(.L_x_9194) ;  /* 0xffffffec00087947 */ /* 0x000fea000383ffff */
.L_x_9142:
[----:B---3--:R3:W4:Y:S02]  /*15b10*/  SYNCS.PHASECHK.TRANS64.TRYWAIT P0, [R4+URZ], R5 ;  /* 0x00000005040075a7 */ /* 0x008724000800017f */
[----:B----4-:R-:W-:Y:S05]  /*15b20*/  @!P0 NANOSLEEP.SYNCS 0x989680 ;  /* 0x009896800000895d */ /* 0x010fea0003900000 */
[----:B------:R-:W4:Y:S02]  /*15b30*/  @!P0 SYNCS.PHASECHK.TRANS64 P0, [R4+URZ], R5 ;  /* 0x00000005040085a7 */ /* 0x000f24000800007f */
[----:B----4-:R-:W-:Y:S05]  /*15b40*/  @!P0 BRA `(.L_x_9142) ;  /* 0xfffffffc00f08947 */ /* 0x010fea000383ffff */
[----:B------:R-:W-:Y:S05]  /*15b50*/  BRA `(.L_x_9195) ;  /* 0xffffffec00107947 */ /* 0x000fea000383ffff */
.L_x_9196:
        /* <DEDUP_REMOVED lines=10> */
.L_x_11967:


//--------------------- .text._ZN7cutlass13device_kernelIN5flash11enable_sm90INS1_16FlashAttnFwdSm90INS1_25CollectiveMainloopFwdSm90ILi2EN4cute5tupleIJNS5_1CILi1EEES8_S8_EEENS6_IJNS7_ILi128EEENS7_ILi96EEENS7_ILi64EEEEEELi256ENS_6half_tEfNS_4arch4Sm90ELb0ELb1ELb0ELb1ELb0ELb1ELb0ELb1ELb0ELb0ELb0ELb0EEENS1_21CollectiveEpilogueFwdINS6_IJSA_NS7_ILi256EEESB_EEES9_SE_SG_Li256ELb1ELb0ELb0ELb0EEENS1_36VarlenDynamicPersistentTileSchedulerILi128ELi96ELi256ELi32ELb0ELb0ELb1ELb1ELb0ELb1EEEEEEEEEvNT_6ParamsE --------------------------
	.section	.text._ZN7cutlass13device_kernelIN5flash11enable_sm90INS1_16FlashAttnFwdSm90INS1_25CollectiveMainloopFwdSm90ILi2EN4cute5tupleIJNS5_1CILi1EEES8_S8_EEENS6_IJNS7_ILi128EEENS7_ILi96EEENS7_ILi64EEEEEELi256ENS_6half_tEfNS_4arch4Sm90ELb0ELb1ELb0ELb1ELb0ELb1ELb0ELb1ELb0ELb0ELb0ELb0EEENS1_21CollectiveEpilogueFwdINS6_IJSA_NS7_ILi256EEESB_EEES9_SE_SG_Li256ELb1ELb0ELb0ELb0EEENS1_36VarlenDynamicPersistentTileSchedulerILi128ELi96ELi256ELi32ELb0ELb0ELb1ELb1ELb0ELb1EEEEEEEEEvNT_6ParamsE,"ax",@progbits
	.align	128
.text._ZN7cutlass13device_kernelIN5flash11enable_sm90INS1_16FlashAttnFwdSm90INS1_25CollectiveMainloopFwdSm90ILi2EN4cute5tupleIJNS5_1CILi1EEES8_S8_EEENS6_IJNS7_ILi128EEENS7_ILi96EEENS7_ILi64EEEEEELi256ENS_6half_tEfNS_4arch4Sm90ELb0ELb1ELb0ELb1ELb0ELb1ELb0ELb1ELb0ELb0ELb0ELb0EEENS1_21CollectiveEpilogueFwdINS6_IJSA_NS7_ILi256EEESB_EEES9_SE_SG_Li256ELb1ELb0ELb0ELb0EEENS1_36VarlenDynamicPersistentTileSchedulerILi128ELi96ELi256ELi32ELb0ELb0ELb1ELb1ELb0ELb1EEEEEEEEEvNT_6ParamsE:
        .type           _ZN7cutlass13device_kernelIN5flash11enable_sm90INS1_16FlashAttnFwdSm90INS1_25CollectiveMainloopFwdSm90ILi2EN4cute5tupleIJNS5_1CILi1EEES8_S8_EEENS6_IJNS7_ILi128EEENS7_ILi96EEENS7_ILi64EEEEEELi256ENS_6half_tEfNS_4arch4Sm90ELb0ELb1ELb0ELb1ELb0ELb1ELb0ELb1ELb0ELb0ELb0ELb0EEENS1_21CollectiveEpilogueFwdINS6_IJSA_NS7_ILi256EEESB_EEES9_SE_SG_Li256ELb1ELb0ELb0ELb0EEENS1_36VarlenDynamicPersistentTileSchedulerILi128ELi96ELi256ELi32ELb0ELb0ELb1ELb1ELb0ELb1EEEEEEEEEvNT_6ParamsE,@function
        .size           _ZN7cutlass13device_kernelIN5flash11enable_sm90INS1_16FlashAttnFwdSm90INS1_25CollectiveMainloopFwdSm90ILi2EN4cute5tupleIJNS5_1CILi1EEES8_S8_EEENS6_IJNS7_ILi128EEENS7_ILi96EEENS7_ILi64EEEEEELi256ENS_6half_tEfNS_4arch4Sm90ELb0ELb1ELb0ELb1ELb0ELb1ELb0ELb1ELb0ELb0ELb0ELb0EEENS1_21CollectiveEpilogueFwdINS6_IJSA_NS7_ILi256EEESB_EEES9_SE_SG_Li256ELb1ELb0ELb0ELb0EEENS1_36VarlenDynamicPersistentTileSchedulerILi128ELi96ELi256ELi32ELb0ELb0ELb1ELb1ELb0ELb1EEEEEEEEEvNT_6ParamsE,(.L_x_11968 - _ZN7cutlass13device_kernelIN5flash11enable_sm90INS1_16FlashAttnFwdSm90INS1_25CollectiveMainloopFwdSm90ILi2EN4cute5tupleIJNS5_1CILi1EEES8_S8_EEENS6_IJNS7_ILi128EEENS7_ILi96EEENS7_ILi64EEEEEELi256ENS_6half_tEfNS_4arch4Sm90ELb0ELb1ELb0ELb1ELb0ELb1ELb0ELb1ELb0ELb0ELb0ELb0EEENS1_21CollectiveEpilogueFwdINS6_IJSA_NS7_ILi256EEESB_EEES9_SE_SG_Li256ELb1ELb0ELb0ELb0EEENS1_36VarlenDynamicPersistentTileSchedulerILi128ELi96ELi256ELi32ELb0ELb0ELb1ELb1ELb0ELb1EEEEEEEEEvNT_6ParamsE)
        .other          _ZN7cutlass13device_kernelIN5flash11enable_sm90INS1_16FlashAttnFwdSm90INS1_25CollectiveMainloopFwdSm90ILi2EN4cute5tupleIJNS5_1CILi1EEES8_S8_EEENS6_IJNS7_ILi128EEENS7_ILi96EEENS7_ILi64EEEEEELi256ENS_6half_tEfNS_4arch4Sm90ELb0ELb1ELb0ELb1ELb0ELb1ELb0ELb1ELb0ELb0ELb0ELb0EEENS1_21CollectiveEpilogueFwdINS6_IJSA_NS7_ILi256EEESB_EEES9_SE_SG_Li256ELb1ELb0ELb0ELb0EEENS1_36VarlenDynamicPersistentTileSchedulerILi128ELi96ELi256ELi32ELb0ELb0ELb1ELb1ELb0ELb1EEEEEEEEEvNT_6ParamsE,@"STO_CUDA_ENTRY STV_DEFAULT"
_ZN7cutlass13device_kernelIN5flash11enable_sm90INS1_16FlashAttnFwdSm90INS1_25CollectiveMainloopFwdSm90ILi2EN4cute5tupleIJNS5_1CILi1EEES8_S8_EEENS6_IJNS7_ILi128EEENS7_ILi96EEENS7_ILi64EEEEEELi256ENS_6half_tEfNS_4arch4Sm90ELb0ELb1ELb0ELb1ELb0ELb1ELb0ELb1ELb0ELb0ELb0ELb0EEENS1_21CollectiveEpilogueFwdINS6_IJSA_NS7_ILi256EEESB_EEES9_SE_SG_Li256ELb1ELb0ELb0ELb0EEENS1_36VarlenDynamicPersistentTileSchedulerILi128ELi96ELi256ELi32ELb0ELb0ELb1ELb1ELb0ELb1EEEEEEEEEvNT_6ParamsE:
        /* <DEDUP_REMOVED lines=26> */
.L_x_9198:
[----:B------:R-:W-:Y:S05]  /*01a0*/  BSYNC B0 ;  /* 0x0000000000007941 */ /* 0x000fea0003800000 */
.L_x_9197:
[----:B------:R-:W-:Y:S01]  /*01b0*/  VOTEU.ANY UP0, P0 ;  /* 0x00000000003f7886 */ /* 0x000fe20000000100 */
[----:B------:R-:W0:Y:S01]  /*01c0*/  SHFL.IDX PT, R2, R0, RZ, 0x1f ;  /* 0x00001fff00027589 */ /* 0x000e2200000e0000 */
[----:B------:R-:W-:Y:S01]  /*01d0*/  UMOV UR4, 0x1 ;  /* 0x0000000100047882 */ /* 0x000fe20000000000 */
[----:B------:R-:W-:Y:S01]  /*01e0*/  UMOV UR7, 0x100 ;  /* 0x0000010000077882 */ /* 0x000fe20000000000 */
[----:B------:R-:W-:Y:S01]  /*01f0*/  SHF.R.U32.HI R4, RZ, 0x7, R3 ;  /* 0x00000007ff047819 */ /* 0x000fe20000011603 */
[----:B------:R-:W1:Y:S01]  /*0200*/  @UP0 S2UR UR8, SR_CgaCtaId ;  /* 0x00000000000809c3 */ /* 0x000e620000008800 */
[----:B------:R-:W-:Y:S01]  /*0210*/  @UP0 UMOV UR6, 0x400 ;  /* 0x0000040000060882 */ /* 0x000fe20000000000 */
[----:B------:R-:W-:-:S04]  /*0220*/  @UP0 UIADD3 UR4, -UR4, 0x100000, URZ ;  /* 0x0010000004040890 */ /* 0x000fc8000fffe13f */
[----:B------:R-:W-:Y:S02]  /*0230*/  @UP0 USHF.L.U32 UR5, UR4, 0xb, URZ ;  /* 0x0000000b04050899 */ /* 0x000fe4000800063f */
[----:B------:R-:W-:Y:S01]  /*0240*/  @UP0 USHF.L.U32 UR4, UR4, 0x1, URZ ;  /* 0x0000000104040899 */ /* 0x000fe2000800063f */
[----:B------:R-:W-:Y:S01]  /*0250*/  VOTEU.ANY UP1, P0 ;  /* 0x00000000003f7886 */ /* 0x000fe20000020100 */
[----:B0-----:R-:W-:Y:S02]  /*0260*/  ISETP.NE.AND P1, PT, R2, RZ, PT ;  /* 0x000000ff0200720c */ /* 0x001fe40003f25270 */
[----:B------:R0:W2:Y:S01]  /*0270*/  SHFL.IDX PT, R2, R4, RZ, 0x1f ;  /* 0x00001fff04027589 */ /* 0x0000a200000e0000 */
[----:B-1----:R-:W-:Y:S02]  /*0280*/  @UP0 ULEA UR8, UR8, UR6, 0x18 ;  /* 0x0000000608080291 */ /* 0x002fe4000f8ec03f */
[----:B------:R-:W-:-:S04]  /*0290*/  @UP0 UIADD3 UR6, -UR7, 0x100000, URZ ;  /* 0x0010000007060890 */ /* 0x000fc8000fffe13f */
[----:B------:R-:W-:Y:S02]  /*02a0*/  @UP0 USHF.L.U32 UR7, UR6, 0xb, URZ ;  /* 0x0000000b06070899 */ /* 0x000fe4000800063f */
[----:B------:R-:W-:Y:S01]  /*02b0*/  @UP0 USHF.L.U32 UR6, UR6, 0x1, URZ ;  /* 0x0000000106060899 */ /* 0x000fe2000800063f */
[----:B------:R-:W-:Y:S01]  /*02c0*/  VOTEU.ANY UP0, P0 ;  /* 0x00000000003f7886 */ /* 0x000fe20000000100 */
[----:B------:R-:W1:Y:S04]  /*02d0*/  FENCE.VIEW.ASYNC.S ;  /* 0x00000000000073c6 */ /* 0x000e680000000000 */
[----:B-1----:R0:W1:Y:S06]  /*02e0*/  @UP0 SYNCS.EXCH.64 URZ, [UR8+0x22800], UR4 ;  /* 0x02280004083f05b2 */ /* 0x00206c0008000100 */
[----:B------:R0:W3:Y:S02]  /*02f0*/  @UP1 SYNCS.EXCH.64 URZ, [UR8+0x22820], UR6 ;  /* 0x02282006083f15b2 */ /* 0x0000e40008000100 */
[----:B0-----:R-:W-:Y:S05]  /*0300*/  @P1 BRA `(.L_x_9199) ;  /* 0x0000000000481947 */ /* 0x001fea0003800000 */
[----:B------:R-:W0:Y:S01]  /*0310*/  S2UR UR5, SR_CgaCtaId ;  /* 0x00000000000579c3 */ /* 0x000e220000008800 */
        /* <DEDUP_REMOVED lines=15> */
[----:B------:R0:W0:Y:S01]  /*0410*/  SYNCS.EXCH.64 URZ, [UR8+0x22848], UR4 ;  /* 0x02284804083f75b2 */ /* 0x0000220008000100 */
[----:B------:R-:W-:Y:S01]  /*0420*/  NOP ;  /* 0x0000000000007918 */ /* 0x000fe20000000000 */
.L_x_9199:
        /* <DEDUP_REMOVED lines=22> */
.L_x_9200:
        /* <DEDUP_REMOVED lines=18> */
.L_x_9201:
        /* <DEDUP_REMOVED lines=22> */
.L_x_9202:
        /* <DEDUP_REMOVED lines=22> */
.L_x_9203:
[----:B--2---:R-:W-:Y:S01]  /*0970*/  ISETP.NE.AND P0, PT, R2, RZ, PT ;  /* 0x000000ff0200720c */ /* 0x004fe20003f05270 */
[----:B------:R-:W-:Y:S01]  /*0980*/  IMAD.MOV.U32 R2, RZ, RZ, 0x1 ;  /* 0x00000001ff027424 */ /* 0x000fe200078e00ff */
[----:B------:R-:W-:Y:S01]  /*0990*/  NOP ;  /* 0x0000000000007918 */ /* 0x000fe20000000000 */
[----:B------:R-:W-:Y:S01]  /*09a0*/  ULDC.64 UR40, c[0x0][0x208] ;  /* 0x0000820000287ab9 */ /* 0x000fe20000000a00 */
[----:B------:R-:W-:Y:S02]  /*09b0*/  BSSY B7, `(.L_x_9204) ;  /* 0x0001cbf000077945 */ /* 0x000fe40003800000 */
[----:B------:R-:W-:-:S05]  /*09c0*/  SEL R2, R2, 0x2, !P0 ;  /* 0x0000000202027807 */ /* 0x000fca0004000000 */
[----:B------:R2:W-:Y:S01]  /*09d0*/  STL [R1+0x2c], R2 ;  /* 0x00002c0201007387 */ /* 0x0005e20000100800 */
[----:B01-34-:R-:W-:Y:S06]  /*09e0*/  BAR.SYNC.DEFER_BLOCKING 0x0 ;  /* 0x0000000000007b1d */ /* 0x01bfec0000010000 */
[----:B------:R-:W-:Y:S05]  /*09f0*/  @!P0 BRA `(.L_x_9205) ;  /* 0x0000016800b08947 */ /* 0x000fea0003800000 */
.L_x_9206:
[----:B------:R-:W-:-:S08]  /*0a00*/  NOP ;  /* 0x0000000000007918 */ /* 0x000fd00000000000 */
[----:B------:R-:W0:Y:S02]  /*0a10*/  USETMAXREG.TRY_ALLOC.CTAPOOL UP0, 0xf0 ;  /* 0x000000f0000079c8 */ /* 0x000e240008000600 */
[----:B0-----:R-:W-:-:S13]  /*0a20*/  PLOP3.LUT P0, PT, PT, PT, UP0, 0x80, 0x0 ;  /* 0x000000000000781c */ /* 0x001fda0003f0f008 */
[----:B------:R-:W-:Y:S05]  /*0a30*/  @!P0 BRA `(.L_x_9206) ;  /* 0xfffffffc00f08947 */ /* 0x000fea000383ffff */
[----:B------:R-:W-:Y:S01]  /*0a40*/  SHF.R.U32.HI R0, RZ, 0x7, R3 ;  /* 0x00000007ff007819 */ /* 0x000fe20000011603 */
[----:B------:R-:W0:Y:S08]  /*0a50*/  S2UR UR5, SR_CgaCtaId ;  /* 0x00000000000579c3 */ /* 0x000e300000008800 */
[----:B------:R-:W-:Y:S06]  /*0a60*/  BAR.ARV 0x8, 0x120 ;  /* 0x0204800000007b1d */ /* 0x000fec0000002000 */
[----:B------:R-:W-:Y:S01]  /*0a70*/  ISETP.NE.AND P0, PT, R0, 0x1, PT ;  /* 0x000000010000780c */ /* 0x000fe20003f05270 */
[----:B------:R-:W-:Y:S01]  /*0a80*/  UMOV UR4, 0x400 ;  /* 0x0000040000047882 */ /* 0x000fe20000000000 */
[----:B--2---:R-:W-:-:S11]  /*0a90*/  LOP3.LUT R2, R2, 0xffdfffff, RZ, 0xc0, !PT ;  /* 0xffdfffff02027812 */ /* 0x004fd600078ec0ff */
[----:B------:R-:W-:Y:S06]  /*0aa0*/  @!P0 BAR.ARV 0x9, 0x100 ;  /* 0x0244000000008b1d */ /* 0x000fec0000002000 */
[----:B0-----:R-:W-:Y:S01]  /*0ab0*/  ULEA UR4, UR5, UR4, 0x18 ;  /* 0x0000000405047291 */ /* 0x001fe2000f8ec03f */
[----:B------:R-:W-:Y:S01]  /*0ac0*/  @P0 LOP3.LUT R2, R2, 0x200000, RZ, 0xfc, !PT ;  /* 0x0020000002020812 */ /* 0x000fe200078efcff */
[----:B------:R-:W-:Y:S04]  /*0ad0*/  BAR.SYNC.DEFER_BLOCKING 0x5, 0x120 ;  /* 0x0144800000007b1d */ /* 0x000fe80000010000 */
[----:B------:R-:W-:-:S02]  /*0ae0*/  IMAD.U32 R17, RZ, RZ, UR4 ;  /* 0x00000004ff117e24 */ /* 0x000fc4000f8e00ff */
[----:B------:R-:W-:-:S03]  /*0af0*/  ULDC UR4, c[0x0][0xc14] ;  /* 0x0003050000047ab9 */ /* 0x000fc60000000800 */
[----:B------:R-:W0:Y:S01]  /*0b00*/  LDS.128 R208, [R17+0x228d0] ;  /* 0x0228d00011d07984 */ /* 0x000e220000000c00 */
[----:B------:R-:W-:Y:S06]  /*0b10*/  BAR.ARV 0x4, 0x120 ;  /* 0x0104800000007b1d */ /* 0x000fec0000002000 */
[----:B0-----:R-:W-:-:S13]  /*0b20*/  ISETP.GE.AND P0, PT, R211, UR4, PT ;  /* 0x00000004d3007c0c */ /* 0x001fda000bf06270 */
[----:B------:R-:W-:Y:S05]  /*0b30*/  @P0 BRA `(.L_x_9207) ;  /* 0x000001c800980947 */ /* 0x000fea0003800000 */
[----:B------:R-:W2:Y:S01]  /*0b40*/  LDL.LU R13, [R1+0x2c] ;  /* 0x00002c00010d7983 */ /* 0x000ea20000300800 */
[----:B------:R-:W-:Y:S02]  /*0b50*/  VIADD R12, R3, 0xffffff80 ;  /* 0xffffff80030c7836 */ /* 0x000fe40000000000 */
[----:B------:R-:W-:Y:S02]  /*0b60*/  IMAD.MOV.U32 R235, RZ, RZ, RZ ;  /* 0x000000ffffeb7224 */ /* 0x000fe400078e00ff */
[----:B------:R-:W-:Y:S01]  /*0b70*/  IMAD.MOV.U32 R22, RZ, RZ, RZ ;  /* 0x000000ffff167224 */ /* 0x000fe200078e00ff */
[----:B------:R-:W-:Y:S01]  /*0b80*/  SHF.R.S32.HI R0, RZ, 0x1f, R12 ;  /* 0x0000001fff007819 */ /* 0x000fe2000001140c */
[----:B------:R-:W-:Y:S02]  /*0b90*/  IMAD.MOV.U32 R203, RZ, RZ, RZ ;  /* 0x000000ffffcb7224 */ /* 0x000fe400078e00ff */
[----:B------:R-:W-:Y:S01]  /*0ba0*/  IMAD.MOV.U32 R200, RZ, RZ, RZ ;  /* 0x000000ffffc87224 */ /* 0x000fe200078e00ff */
[CC--:B------:R-:W-:Y:S01]  /*0bb0*/  LEA.HI R3, R0.reuse, R12.reuse, RZ, 0x7 ;  /* 0x0000000c00037211 */ /* 0x0c0fe200078f38ff */
[----:B------:R-:W-:Y:S01]  /*0bc0*/  IMAD.MOV.U32 R16, RZ, RZ, RZ ;  /* 0x000000ffff107224 */ /* 0x000fe200078e00ff */
[----:B------:R-:W-:-:S02]  /*0bd0*/  LEA.HI R223, R0, R12, RZ, 0x5 ;  /* 0x0000000c00df7211 */ /* 0x000fc400078f28ff */
        /* <DEDUP_REMOVED lines=14> */
[----:B------:R-:W-:Y:S02]  /*0cc0*/  LEA.HI R4, R0, R12, RZ, 0x4 ;  /* 0x0000000c00047211 */ /* 0x000fe400078f20ff */
[----:B------:R-:W-:Y:S02]  /*0cd0*/  LOP3.LUT R10, R7, 0xfffffff8, RZ, 0xc0, !PT ;  /* 0xfffffff8070a7812 */ /* 0x000fe400078ec0ff */
[----:B------:R-:W-:Y:S02]  /*0ce0*/  SHF.R.S32.HI R7, RZ, 0x4, R4 ;  /* 0x00000004ff077819 */ /* 0x000fe40000011404 */
[----:B------:R-:W-:Y:S01]  /*0cf0*/  LOP3.LUT R8, R8, 0x7ffffffc, RZ, 0xc0, !PT ;  /* 0x7ffffffc08087812 */ /* 0x000fe200078ec0ff */
[----:B------:R-:W-:Y:S01]  /*0d00*/  IMAD.IADD R10, R5, 0x1, -R10 ;  /* 0x00000001050a7824 */ /* 0x000fe200078e0a0a */
[----:B------:R-:W-:-:S02]  /*0d10*/  LOP3.LUT R5, R4, 0x3fffff0, RZ, 0xc0, !PT ;  /* 0x03fffff004057812 */ /* 0x000fc400078ec0ff */
[----:B------:R-:W-:Y:S01]  /*0d20*/  LEA.HI R4, R4, R7, RZ, 0x1 ;  /* 0x0000000704047211 */ /* 0x000fe200078f08ff */
[----:B------:R-:W-:Y:S02]  /*0d30*/  IMAD R10, R9, 0x10, R10 ;  /* 0x00000010090a7824 */ /* 0x000fe400078e020a */
[----:B------:R-:W-:Y:S01]  /*0d40*/  IMAD.IADD R8, R11, 0x1, -R8 ;  /* 0x000000010b087824 */ /* 0x000fe200078e0a08 */
[----:B------:R-:W-:Y:S01]  /*0d50*/  LOP3.LUT R6, R4, 0x1ffffffe, RZ, 0xc0, !PT ;  /* 0x1ffffffe04067812 */ /* 0x000fe200078ec0ff */
[----:B------:R-:W-:Y:S02]  /*0d60*/  IMAD R3, R3, 0x40, R10 ;  /* 0x0000004003037824 */ /* 0x000fe400078e020a */
[----:B------:R-:W-:Y:S02]  /*0d70*/  IMAD.IADD R4, R12, 0x1, -R5 ;  /* 0x000000010c047824 */ /* 0x000fe400078e0a05 */
[----:B------:R-:W-:Y:S01]  /*0d80*/  IMAD.IADD R6, R7, 0x1, -R6 ;  /* 0x0000000107067824 */ /* 0x000fe200078e0a06 */
[----:B------:R0:W-:Y:S01]  /*0d90*/  STL [R1+0x14], R3 ;  /* 0x0000140301007387 */ /* 0x0001e20000100800 */
[----:B------:R-:W-:-:S02]  /*0da0*/  IMAD R5, R223, 0x10, R4 ;  /* 0x00000010df057824 */ /* 0x000fc400078e0204 */
[----:B------:R-:W-:Y:S02]  /*0db0*/  IMAD.SHL.U32 R201, R8, 0x2, RZ ;  /* 0x0000000208c97824 */ /* 0x000fe400078e00ff */
[----:B------:R-:W-:Y:S01]  /*0dc0*/  IMAD R7, R5, 0x8, R6 ;  /* 0x0000000805077824 */ /* 0x000fe200078e0206 */
[CC--:B0-----:R-:W-:Y:S02]  /*0dd0*/  LEA.HI R3, R0.reuse, R12.reuse, RZ, 0x2 ;  /* 0x0000000c00037211 */ /* 0x0c1fe400078f10ff */
[----:B------:R-:W-:Y:S02]  /*0de0*/  LEA.HI R0, R0, R12, RZ, 0x3 ;  /* 0x0000000c00007211 */ /* 0x000fe400078f18ff */
[--C-:B------:R-:W-:Y:S02]  /*0df0*/  SHF.R.S32.HI R23, RZ, 0x2, R3.reuse ;  /* 0x00000002ff177819 */ /* 0x100fe40000011403 */
[----:B------:R-:W-:Y:S02]  /*0e00*/  LOP3.LUT R4, R3, 0xfffffffc, RZ, 0xc0, !PT ;  /* 0xfffffffc03047812 */ /* 0x000fe400078ec0ff */
[----:B------:R-:W-:Y:S01]  /*0e10*/  SHF.R.S32.HI R6, RZ, 0x1f, R3 ;  /* 0x0000001fff067819 */ /* 0x000fe20000011403 */
[----:B------:R-:W-:Y:S01]  /*0e20*/  VIADD R234, R23, 0x40 ;  /* 0x0000004017ea7836 */ /* 0x000fe20000000000 */
[----:B------:R-:W-:Y:S01]  /*0e30*/  SHF.R.S32.HI R220, RZ, 0x3, R0 ;  /* 0x00000003ffdc7819 */ /* 0x000fe20000011400 */
[----:B------:R-:W-:Y:S01]  /*0e40*/  IMAD.IADD R4, R12, 0x1, -R4 ;  /* 0x000000010c047824 */ /* 0x000fe200078e0a04 */
[----:B------:R-:W-:Y:S01]  /*0e50*/  LOP3.LUT R0, R0, 0x1ffffff8, RZ, 0xc0, !PT ;  /* 0x1ffffff800007812 */ /* 0x000fe200078ec0ff */
[----:B------:R-:W-:Y:S01]  /*0e60*/  IMAD.SHL.U32 R219, R234, 0x40, RZ ;  /* 0x00000040eadb7824 */ /* 0x000fe200078e00ff */
[----:B------:R-:W-:Y:S01]  /*0e70*/  SHF.R.S32.HI R3, RZ, 0x1f, R234 ;  /* 0x0000001fff037819 */ /* 0x000fe200000114ea */
[----:B------:R-:W-:Y:S01]  /*0e80*/  IMAD.SHL.U32 R18, R4, 0x8, RZ ;  /* 0x0000000804127824 */ /* 0x000fe200078e00ff */
[----:B------:R-:W-:Y:S01]  /*0e90*/  LEA.HI R6, R6, R23, RZ, 0x3 ;  /* 0x0000001706067211 */ /* 0x000fe200078f18ff */
[----:B------:R-:W-:Y:S01]  /*0ea0*/  IMAD.IADD R0, R12, 0x1, -R0 ;  /* 0x000000010c007824 */ /* 0x000fe200078e0a00 */
[----:B------:R-:W-:-:S02]  /*0eb0*/  LEA.HI R3, R3, R234, RZ, 0x3 ;  /* 0x000000ea03037211 */ /* 0x000fc400078f18ff */
[----:B------:R-:W-:Y:S01]  /*0ec0*/  LOP3.LUT R219, R219, 0x1c0, RZ, 0xc0, !PT ;  /* 0x000001c0dbdb7812 */ /* 0x000fe200078ec0ff */
[----:B------:R-:W-:Y:S01]  /*0ed0*/  IMAD.SHL.U32 R215, R0, 0x8, RZ ;  /* 0x0000000800d77824 */ /* 0x000fe200078e00ff */
[----:B------:R-:W-:Y:S01]  /*0ee0*/  LOP3.LUT R6, R6, 0xfffffff8, RZ, 0xc0, !PT ;  /* 0xfffffff806067812 */ /* 0x000fe200078ec0ff */
[----:B------:R-:W-:Y:S01]  /*0ef0*/  IMAD.SHL.U32 R3, R3, 0x40, RZ ;  /* 0x0000004003037824 */ /* 0x000fe200078e00ff */
[----:B------:R-:W-:Y:S02]  /*0f00*/  SHF.R.U32.HI R4, RZ, 0x3, R219 ;  /* 0x00000003ff047819 */ /* 0x000fe400000116db */
[----:B------:R-:W-:Y:S02]  /*0f10*/  LOP3.LUT R5, R219, 0x38, R18, 0xf8, !PT ;  /* 0x00000038db057812 */ /* 0x000fe400078ef812 */
[----:B------:R-:W-:Y:S01]  /*0f20*/  LOP3.LUT R224, R3, 0xfffffe00, RZ, 0xc0, !PT ;  /* 0xfffffe0003e07812 */ /* 0x000fe200078ec0ff */
[----:B------:R-:W-:Y:S01]  /*0f30*/  IMAD.SHL.U32 R3, R7, 0x8, RZ ;  /* 0x0000000807037824 */ /* 0x000fe200078e00ff */
[----:B------:R-:W-:-:S02]  /*0f40*/  SHF.R.S32.HI R236, RZ, 0x1f, R23 ;  /* 0x0000001fffec7819 */ /* 0x000fc40000011417 */
[----:B------:R-:W-:Y:S01]  /*0f50*/  LOP3.LUT R0, R224, R5, R4, 0xf6, !PT ;  /* 0x00000005e0007212 */ /* 0x000fe200078ef604 */
[----:B------:R-:W-:-:S04]  /*0f60*/  IMAD.IADD R4, R23, 0x1, -R6 ;  /* 0x0000000117047824 */ /* 0x000fc800078e0a06 */
[----:B------:R-:W-:Y:S01]  /*0f70*/  IMAD R0, R0, 0x2, R17 ;  /* 0x0000000200007824 */ /* 0x000fe200078e0211 */
[----:B------:R0:W-:Y:S04]  /*0f80*/  STL [R1+0x4], R4 ;  /* 0x0000040401007387 */ /* 0x0001e80000100800 */
[----:B------:R0:W-:Y:S04]  /*0f90*/  STL [R1+0x1c], R3 ;  /* 0x00001c0301007387 */ /* 0x0001e80000100800 */
[----:B------:R0:W-:Y:S02]  /*0fa0*/  STL [R1+0x10], R0 ;  /* 0x0000100001007387 */ /* 0x0001e40000100800 */
[----:B0-2---:R-:W-:-:S07]  /*0fb0*/  LOP3.LUT R202, R13, 0x1, RZ, 0xfc, !PT ;  /* 0x000000010dca7812 */ /* 0x005fce00078efcff */
.L_x_9420:
[----:B------:R-:W-:Y:S05]  /*0fc0*/  YIELD ;  /* 0x0000000000007946 */ /* 0x000fea0003800000 */
[----:B------:R-:W-:Y:S01]  /*0fd0*/  ULDC.64 UR4, c[0x0][0xa28] ;  /* 0x00028a0000047ab9 */ /* 0x000fe20000000a00 */
[----:B0---45:R-:W0:Y:S01]  /*0fe0*/  LDC.64 R6, c[0x0][0xa08] ;  /* 0x00028200ff067b82 */ /* 0x031e220000000a00 */
[----:B------:R-:W-:Y:S01]  /*0ff0*/  ISETP.NE.U32.AND P1, PT, RZ, UR4, PT ;  /* 0x00000004ff007c0c */ /* 0x000fe2000bf25070 */
[----:B------:R-:W-:Y:S02]  /*1000*/  IMAD.MOV.U32 R3, RZ, RZ, RZ ;  /* 0x000000ffff037224 */ /* 0x000fe400078e00ff */
[----:B------:R-:W-:Y:S01]  /*1010*/  IMAD.MOV.U32 R25, RZ, RZ, RZ ;  /* 0x000000ffff197224 */ /* 0x000fe200078e00ff */
[----:B------:R-:W-:Y:S01]  /*1020*/  ISETP.NE.AND.EX P1, PT, RZ, UR5, PT, P1 ;  /* 0x00000005ff007c0c */ /* 0x000fe2000bf25310 */
[----:B------:R-:W-:-:S02]  /*1030*/  ULDC.64 UR4, c[0x0][0xa18] ;  /* 0x0002860000047ab9 */ /* 0x000fc40000000a00 */
[----:B------:R-:W-:-:S04]  /*1040*/  ISETP.NE.U32.AND P2, PT, RZ, UR4, PT ;  /* 0x00000004ff007c0c */ /* 0x000fc8000bf45070 */
[----:B------:R-:W-:Y:S01]  /*1050*/  ISETP.NE.AND.EX P2, PT, RZ, UR5, PT, P2 ;  /* 0x00000005ff007c0c */ /* 0x000fe2000bf45320 */
[----:B------:R-:W-:Y:S02]  /*1060*/  ULDC.64 UR4, c[0x0][0xa08] ;  /* 0x0002820000047ab9 */ /* 0x000fe40000000a00 */
[----:B------:R-:W-:-:S03]  /*1070*/  ISETP.NE.U32.AND P0, PT, RZ, UR4, PT ;  /* 0x00000004ff007c0c */ /* 0x000fc6000bf05070 */
[----:B------:R-:W1:Y:S01]  /*1080*/  @P1 LDC.64 R4, c[0x0][0xa28] ;  /* 0x00028a00ff041b82 */ /* 0x000e620000000a00 */
[----:B------:R-:W-:Y:S01]  /*1090*/  ISETP.NE.AND.EX P0, PT, RZ, UR5, PT, P0 ;  /* 0x00000005ff007c0c */ /* 0x000fe2000bf05300 */
[----:B0-23--:R-:W-:-:S06]  /*10a0*/  IMAD.WIDE R10, R211, 0x4, R6 ;  /* 0x00000004d30a7825 */ /* 0x00dfcc00078e0206 */
        /* <DEDUP_REMOVED lines=17> */
[----:B------:R-:W-:Y:S01]  /*11c0*/  IMAD.U32 R24, RZ, RZ, UR4 ;  /* 0x00000004ff187e24 */ /* 0x000fe2000f8e00ff */
        /* <DEDUP_REMOVED lines=10> */
.L_x_9208:
[----:B------:R-:W-:Y:S01]  /*1270*/  ULDC.64 UR4, c[0x0][0xa20] ;  /* 0x0002880000047ab9 */ /* 0x000fe20000000a00 */
[----:B------:R-:W-:Y:S01]  /*1280*/  IMAD.MOV.U32 R237, RZ, RZ, R209 ;  /* 0x000000ffffed7224 */ /* 0x000fe200078e00d1 */
[----:B------:R-:W-:Y:S01]  /*1290*/  ISETP.NE.U32.AND P1, PT, RZ, UR4, PT ;  /* 0x00000004ff007c0c */ /* 0x000fe2000bf25070 */
[----:B------:R-:W-:Y:S02]  /*12a0*/  IMAD.MOV.U32 R232, RZ, RZ, R210 ;  /* 0x000000ffffe87224 */ /* 0x000fe400078e00d2 */
[----:B------:R-:W-:Y:S01]  /*12b0*/  IMAD.MOV.U32 R233, RZ, RZ, R211 ;  /* 0x000000ffffe97224 */ /* 0x000fe200078e00d3 */
[----:B------:R-:W-:-:S13]  /*12c0*/  ISETP.NE.AND.EX P1, PT, RZ, UR5, PT, P1 ;  /* 0x00000005ff007c0c */ /* 0x000fda000bf25310 */
[----:B------:R-:W-:Y:S05]  /*12d0*/  @!P1 BRA `(.L_x_9209) ;  /* 0x0000000000109947 */ /* 0x000fea0003800000 */
[----:B------:R-:W0:Y:S02]  /*12e0*/  LDC.64 R4, c[0x0][0xa20] ;  /* 0x00028800ff047b82 */ /* 0x000e240000000a00 */
[----:B0-----:R-:W-:-:S05]  /*12f0*/  IMAD.WIDE R4, R211, 0x4, R4 ;  /* 0x00000004d3047825 */ /* 0x001fca00078e0204 */
[----:B------:R0:W5:Y:S01]  /*1300*/  LDG.E R24, desc[UR40][R4.64] ;  /* 0x0000002804187981 */ /* 0x000162000c1e1900 */
[----:B------:R-:W-:Y:S05]  /*1310*/  BRA `(.L_x_9210) ;  /* 0x0000000000107947 */ /* 0x000fea0003800000 */
.L_x_9209:
[----:B------:R-:W-:Y:S05]  /*1320*/  @!P0 BRA `(.L_x_9210) ;  /* 0x00000000000c8947 */ /* 0x000fea0003800000 */
[----:B------:R-:W2:Y:S04]  /*1330*/  LDG.E R5, desc[UR40][R10.64] ;  /* 0x000000280a057981 */ /* 0x000ea8000c1e1900 */
[----:B------:R-:W2:Y:S02]  /*1340*/  LDG.E R24, desc[UR40][R10.64+0x4] ;  /* 0x000004280a187981 */ /* 0x000ea4000c1e1900 */
[----:B--2---:R-:W-:-:S07]  /*1350*/  IMAD.IADD R24, R24, 0x1, -R5 ;  /* 0x0000000118187824 */ /* 0x004fce00078e0a05 */
.L_x_9210:
        /* <DEDUP_REMOVED lines=13> */
[----:B------:R-:W-:Y:S02]  /*1430*/  IMAD.IADD R8, R24, 0x1, -R3 ;  /* 0x0000000118087824 */ /* 0x000fe400078e0a03 */
[----:B--2---:R-:W-:-:S05]  /*1440*/  @P1 IMAD.WIDE R6, R211, 0x4, R6 ;  /* 0x00000004d3061825 */ /* 0x004fca00078e0206 */
[----:B------:R0:W5:Y:S01]  /*1450*/  @P1 LDG.E R31, desc[UR40][R6.64] ;  /* 0x00000028061f1981 */ /* 0x000162000c1e1900 */
[----:B-1----:R-:W-:Y:S02]  /*1460*/  ISETP.GE.AND P1, PT, R11, 0x1, PT ;  /* 0x000000010b00780c */ /* 0x002fe40003f26270 */
[----:B------:R-:W-:Y:S01]  /*1470*/  LEA R63, R209, 0x80, 0x7 ;  /* 0x00000080d13f7811 */ /* 0x000fe200078e38ff */
[----:B---3--:R-:W-:-:S04]  /*1480*/  @P0 IMAD.IADD R60, R9, 0x1, -R0 ;  /* 0x00000001093c0824 */ /* 0x008fc800078e0a00 */
[----:B------:R-:W-:-:S04]  /*1490*/  IMAD.IADD R204, R8, 0x1, R60 ;  /* 0x0000000108cc7824 */ /* 0x000fc800078e023c */
[C---:B------:R-:W-:Y:S01]  /*14a0*/  VIADD R0, R204.reuse, 0x5f ;  /* 0x0000005fcc007836 */ /* 0x040fe20000000000 */
[----:B------:R-:W-:-:S03]  /*14b0*/  IADD3 R63, R204, R63, -R205 ;  /* 0x0000003fcc3f7210 */ /* 0x000fc60007ffe8cd */
        /* <DEDUP_REMOVED lines=16> */
.L_x_9213:
[----:B------:R-:W-:-:S13]  /*15c0*/  ISETP.NE.AND P0, PT, R11, 0x1, PT ;  /* 0x000000010b00780c */ /* 0x000fda0003f05270 */
[----:B------:R-:W0:Y:S02]  /*15d0*/  @P0 LDC.64 R4, c[0x0][0x9e8] ;  /* 0x00027a00ff040b82 */ /* 0x000e240000000a00 */
[----:B0-----:R-:W-:-:S05]  /*15e0*/  @P0 IMAD.HI.U32 R4, R3, R4, RZ ;  /* 0x0000000403040227 */ /* 0x001fca00078e00ff */
[----:B------:R-:W-:-:S07]  /*15f0*/  @P0 SHF.R.U32.HI R3, RZ, R5, R4 ;  /* 0x00000005ff030219 */ /* 0x000fce0000011604 */
.L_x_9214:
[----:B------:R-:W-:Y:S05]  /*1600*/  BSYNC B0 ;  /* 0x0000000000007941 */ /* 0x000fea0003800000 */
.L_x_9212:
[----:B------:R-:W-:-:S05]  /*1610*/  IMAD R3, R3, R11, R11 ;  /* 0x0000000b03037224 */ /* 0x000fca00078e020b */
[----:B------:R-:W-:-:S07]  /*1620*/  VIMNMX R0, R0, R3, PT ;  /* 0x0000000300007248 */ /* 0x000fce0003fe0100 */
.L_x_9211:
        /* <DEDUP_REMOVED lines=15> */
.L_x_9217:
[----:B------:R-:W-:Y:S01]  /*1720*/  ISETP.NE.AND P0, PT, R11, 0x1, PT ;  /* 0x000000010b00780c */ /* 0x000fe20003f05270 */
[----:B------:R-:W-:-:S12]  /*1730*/  IMAD.MOV.U32 R4, RZ, RZ, R59 ;  /* 0x000000ffff047224 */ /* 0x000fd800078e003b */
[----:B------:R-:W0:Y:S02]  /*1740*/  @P0 LDC.64 R6, c[0x0][0x9e8] ;  /* 0x00027a00ff060b82 */ /* 0x000e240000000a00 */
[----:B0-----:R-:W-:-:S05]  /*1750*/  @P0 IMAD.HI.U32 R6, R59, R6, RZ ;  /* 0x000000063b060227 */ /* 0x001fca00078e00ff */
[----:B------:R-:W-:-:S07]  /*1760*/  @P0 SHF.R.U32.HI R4, RZ, R7, R6 ;  /* 0x00000007ff040219 */ /* 0x000fce0000011606 */
.L_x_9218:
[----:B------:R-:W-:Y:S05]  /*1770*/  BSYNC B0 ;  /* 0x0000000000007941 */ /* 0x000fea0003800000 */
.L_x_9216:
[----:B------:R-:W-:-:S05]  /*1780*/  IMAD R4, R4, R11, RZ ;  /* 0x0000000b04047224 */ /* 0x000fca00078e02ff */
[----:B------:R-:W-:-:S07]  /*1790*/  VIMNMX R3, R3, R4, !PT ;  /* 0x0000000403037248 */ /* 0x000fce0007fe0100 */
.L_x_9215:
        /* <DEDUP_REMOVED lines=44> */
.L_x_9221:
[----:B------:R-:W-:Y:S05]  /*1a60*/  BSYNC B6 ;  /* 0x0000000000067941 */ /* 0x000fea0003800000 */
.L_x_9220:
        /* <DEDUP_REMOVED lines=20> */
.L_x_9223:
[----:B------:R-:W-:Y:S05]  /*1bb0*/  BSYNC B6 ;  /* 0x0000000000067941 */ /* 0x000fea0003800000 */
.L_x_9222:
[----:B------:R-:W-:Y:S01]  /*1bc0*/  ULDC.64 UR4, c[0x0][0x9f8] ;  /* 0x00027e0000047ab9 */ /* 0x000fe20000000a00 */
[----:B------:R-:W0:Y:S01]  /*1bd0*/  LDC R0, c[0x0][0x428] ;  /* 0x00010a00ff007b82 */ /* 0x000e220000000800 */
[----:B------:R-:W-:-:S07]  /*1be0*/  ISETP.NE.U32.AND P0, PT, RZ, UR4, PT ;  /* 0x00000004ff007c0c */ /* 0x000fce000bf05070 */
[----:B------:R-:W1:Y:S01]  /*1bf0*/  LDC.64 R42, c[0x0][0x2f0] ;  /* 0x0000bc00ff2a7b82 */ /* 0x000e620000000a00 */
[----:B------:R-:W-:Y:S01]  /*1c00*/  ISETP.NE.AND.EX P0, PT, RZ, UR5, PT, P0 ;  /* 0x00000005ff007c0c */ /* 0x000fe2000bf05300 */
[----:B------:R-:W2:Y:S01]  /*1c10*/  S2R R32, SR_TID.X ;  /* 0x0000000000207919 */ /* 0x000ea20000002100 */
[----:B------:R-:W-:Y:S01]  /*1c20*/  IMAD.IADD R56, R25, 0x1, R24 ;  /* 0x0000000119387824 */ /* 0x000fe200078e0218 */
[----:B------:R-:W-:Y:S01]  /*1c30*/  ULDC.64 UR6, c[0x0][0xa08] ;  /* 0x0002820000067ab9 */ /* 0x000fe20000000a00 */
[----:B------:R-:W-:Y:S01]  /*1c40*/  ULDC.64 UR4, c[0x0][0x2f8] ;  /* 0x0000be0000047ab9 */ /* 0x000fe20000000a00 */
[----:B------:R-:W3:Y:S01]  /*1c50*/  S2R R26, SR_TID.X ;  /* 0x00000000001a7919 */ /* 0x000ee20000002100 */
[----:B------:R-:W-:Y:S01]  /*1c60*/  SHF.R.S32.HI R19, RZ, 0x1f, R18 ;  /* 0x0000001fff137819 */ /* 0x000fe20000011412 */
[C---:B------:R-:W-:Y:S01]  /*1c70*/  VIADD R99, R18.reuse, 0x20 ;  /* 0x0000002012637836 */ /* 0x040fe20000000000 */
[----:B------:R-:W4:Y:S08]  /*1c80*/  LDC R27, c[0x0][0x3d4] ;  /* 0x0000f500ff1b7b82 */ /* 0x000f300000000800 */
[----:B------:R-:W2:Y:S01]  /*1c90*/  @P0 LDC.64 R4, c[0x0][0x9f8] ;  /* 0x00027e00ff040b82 */ /* 0x000ea20000000a00 */
[----:B------:R-:W-:-:S02]  /*1ca0*/  VIADD R98, R18, 0x40 ;  /* 0x0000004012627836 */ /* 0x000fc40000000000 */
[C---:B------:R-:W-:Y:S02]  /*1cb0*/  VIADD R96, R18.reuse, 0x60 ;  /* 0x0000006012607836 */ /* 0x040fe40000000000 */
[----:B------:R-:W-:-:S03]  /*1cc0*/  VIADD R94, R18, 0x80 ;  /* 0x00000080125e7836 */ /* 0x000fc60000000000 */
[----:B------:R-:W4:Y:S01]  /*1cd0*/  LDC.64 R54, c[0x0][0x3d8] ;  /* 0x0000f600ff367b82 */ /* 0x000f220000000a00 */
[----:B------:R-:W-:-:S07]  /*1ce0*/  VIADD R92, R18, 0xa0 ;  /* 0x000000a0125c7836 */ /* 0x000fce0000000000 */
[----:B------:R-:W4:Y:S01]  /*1cf0*/  LDC.64 R24, c[0x0][0x3e8] ;  /* 0x0000fa00ff187b82 */ /* 0x000f220000000a00 */
[----:B--2---:R-:W-:-:S05]  /*1d00*/  @P0 IMAD.WIDE R4, R211, 0x4, R4 ;  /* 0x00000004d3040825 */ /* 0x004fca00078e0204 */
[----:B------:R2:W4:Y:S01]  /*1d10*/  @P0 LDG.E R211, desc[UR40][R4.64] ;  /* 0x0000002804d30981 */ /* 0x000522000c1e1900 */
[----:B------:R-:W-:Y:S01]  /*1d20*/  VIADD R32, R32, 0xffffff80 ;  /* 0xffffff8020207836 */ /* 0x000fe20000000000 */
[----:B0-----:R-:W-:Y:S02]  /*1d30*/  ISETP.NE.AND P0, PT, R0, 0x1, PT ;  /* 0x000000010000780c */ /* 0x001fe40003f05270 */
[----:B------:R-:W-:Y:S02]  /*1d40*/  SHF.R.S32.HI R33, RZ, 0x1f, R56 ;  /* 0x0000001fff217819 */ /* 0x000fe40000011438 */
[----:B------:R-:W-:Y:S02]  /*1d50*/  SHF.R.S32.HI R28, RZ, 0x1f, R32 ;  /* 0x0000001fff1c7819 */ /* 0x000fe40000011420 */
[----:B---3--:R-:W-:Y:S01]  /*1d60*/  SHF.R.U32.HI R26, RZ, 0x7, R26 ;  /* 0x00000007ff1a7819 */ /* 0x008fe2000001161a */
[----:B-1----:R-:W-:Y:S01]  /*1d70*/  IMAD R6, R33, R42, RZ ;  /* 0x0000002a21067224 */ /* 0x002fe200078e02ff */
[----:B------:R-:W-:Y:S01]  /*1d80*/  LEA.HI R28, R28, R32, RZ, 0x2 ;  /* 0x000000201c1c7211 */ /* 0x000fe200078f10ff */
[----:B--2---:R-:W-:Y:S01]  /*1d90*/  IMAD.WIDE.U32 R4, R56, R42, RZ ;  /* 0x0000002a38047225 */ /* 0x004fe200078e00ff */
[----:B------:R-:W-:-:S02]  /*1da0*/  ISETP.NE.AND P6, PT, R26, 0x1, PT ;  /* 0x000000011a00780c */ /* 0x000fc40003fc5270 */
[----:B------:R-:W-:Y:S01]  /*1db0*/  LOP3.LUT R28, R28, 0xfffffffc, RZ, 0xc0, !PT ;  /* 0xfffffffc1c1c7812 */ /* 0x000fe200078ec0ff */
[----:B------:R-:W0:Y:S04]  /*1dc0*/  @P0 LDC R3, c[0x0][0x42c] ;  /* 0x00010b00ff030b82 */ /* 0x000e280000000800 */
[----:B------:R-:W-:Y:S02]  /*1dd0*/  IMAD.IADD R28, R32, 0x1, -R28 ;  /* 0x00000001201c7824 */ /* 0x000fe400078e0a1c */
[----:B------:R-:W2:Y:S02]  /*1de0*/  LDL R32, [R1+0x4] ;  /* 0x0000040001207983 */ /* 0x000ea40000100800 */
[----:B------:R-:W1:Y:S01]  /*1df0*/  @P0 LDC R7, c[0x0][0x430] ;  /* 0x00010c00ff070b82 */ /* 0x000e620000000800 */
[----:B------:R-:W-:-:S02]  /*1e00*/  IMAD.SHL.U32 R28, R28, 0x4, RZ ;  /* 0x000000041c1c7824 */ /* 0x000fc400078e00ff */
[----:B0-----:R-:W-:-:S04]  /*1e10*/  @P0 IMAD.HI.U32 R0, R210, R3, RZ ;  /* 0x00000003d2000227 */ /* 0x001fc800078e00ff */
[----:B------:R-:W-:Y:S02]  /*1e20*/  IMAD R3, R56, R43, R6 ;  /* 0x0000002b38037224 */ /* 0x000fe400078e0206 */
[----:B------:R-:W-:Y:S01]  /*1e30*/  IMAD R6, R236, R42, RZ ;  /* 0x0000002aec067224 */ /* 0x000fe200078e02ff */
[----:B-1----:R-:W-:Y:S01]  /*1e40*/  @P0 SHF.R.U32.HI R210, RZ, R7, R0 ;  /* 0x00000007ffd20219 */ /* 0x002fe20000011600 */
        /* <DEDUP_REMOVED lines=10> */
[----:B------:R-:W-:Y:S01]  /*1ef0*/  SHF.R.S32.HI R29, RZ, 0x1f, R28 ;  /* 0x0000001fff1d7819 */ /* 0x000fe2000001141c */
[----:B----4-:R-:W-:-:S04]  /*1f00*/  IMAD.WIDE.U32 R10, R23, R24, R18 ;  /* 0x00000018170a7225 */ /* 0x010fc800078e0012 */
[----:B------:R-:W-:Y:S02]  /*1f10*/  IMAD.MOV.U32 R80, RZ, RZ, 0x20 ;  /* 0x00000020ff507424 */ /* 0x000fe400078e00ff */
[----:B------:R-:W-:Y:S01]  /*1f20*/  VIADD R81, R26, 0x8 ;  /* 0x000000081a517836 */ /* 0x000fe20000000000 */
[----:B------:R-:W-:Y:S01]  /*1f30*/  SHF.R.U32.HI R26, RZ, 0x3, R219 ;  /* 0x00000003ff1a7819 */ /* 0x000fe200000116db */
[----:B------:R-:W-:Y:S01]  /*1f40*/  IMAD R77, R43, 0x60, RZ ;  /* 0x000000602b4d7824 */ /* 0x000fe200078e02ff */
[C---:B------:R-:W-:Y:S01]  /*1f50*/  SHF.L.U64.HI R88, R42.reuse, 0x6, R43 ;  /* 0x000000062a587819 */ /* 0x040fe2000001022b */
[----:B------:R-:W-:Y:S01]  /*1f60*/  IMAD.SHL.U32 R86, R42, 0x40, RZ ;  /* 0x000000402a567824 */ /* 0x000fe200078e00ff */
[----:B------:R-:W-:Y:S01]  /*1f70*/  SHF.L.U64.HI R84, R24, 0x6, R25 ;  /* 0x0000000618547819 */ /* 0x000fe20000010219 */
[C---:B------:R-:W-:Y:S01]  /*1f80*/  IMAD.SHL.U32 R85, R54.reuse, 0x40, RZ ;  /* 0x0000004036557824 */ /* 0x040fe200078e00ff */
[----:B------:R-:W-:Y:S01]  /*1f90*/  SHF.L.U64.HI R87, R54, 0x6, R55 ;  /* 0x0000000636577819 */ /* 0x000fe20000010237 */
[----:B------:R-:W-:Y:S01]  /*1fa0*/  IMAD.WIDE.U32 R48, R24, 0x60, RZ ;  /* 0x0000006018307825 */ /* 0x000fe200078e00ff */
[----:B------:R-:W-:-:S03]  /*1fb0*/  SHF.R.S32.HI R83, RZ, 0x1f, R234 ;  /* 0x0000001fff537819 */ /* 0x000fc600000114ea */
[----:B------:R-:W-:Y:S02]  /*1fc0*/  IMAD.SHL.U32 R91, R24, 0x40, RZ ;  /* 0x00000040185b7824 */ /* 0x000fe400078e00ff */
[----:B------:R-:W-:Y:S01]  /*1fd0*/  IMAD.SHL.U32 R78, R27, 0x2, RZ ;  /* 0x000000021b4e7824 */ /* 0x000fe200078e00ff */
        /* <DEDUP_REMOVED lines=13> */
[C---:B------:R-:W-:Y:S01]  /*20b0*/  VIADD R4, R18.reuse, 0xc0 ;  /* 0x000000c012047836 */ /* 0x040fe20000000000 */
[----:B------:R-:W-:Y:S01]  /*20c0*/  SEL R3, RZ, 0xffffffff, P1 ;  /* 0xffffffffff037807 */ /* 0x000fe20000800000 */
[----:B------:R-:W-:Y:S01]  /*20d0*/  ULDC.64 UR6, c[0x0][0x320] ;  /* 0x0000c80000067ab9 */ /* 0x000fe20000000a00 */
[----:B------:R-:W-:Y:S01]  /*20e0*/  IADD3.X R93, R97, R5, R6, P0, !PT ;  /* 0x00000005615d7210 */ /* 0x000fe200007fe406 */
[C---:B------:R-:W-:Y:S01]  /*20f0*/  VIADD R6, R18.reuse, 0xe0 ;  /* 0x000000e012067836 */ /* 0x040fe20000000000 */
[----:B------:R-:W-:Y:S01]  /*2100*/  ISETP.GE.AND P0, PT, R18, UR4, PT ;  /* 0x0000000412007c0c */ /* 0x000fe2000bf06270 */
[----:B------:R-:W-:Y:S01]  /*2110*/  IMAD.SHL.U32 R5, R3, 0x2, RZ ;  /* 0x0000000203057824 */ /* 0x000fe200078e00ff */
[----:B------:R-:W-:Y:S01]  /*2120*/  ISETP.GE.AND P1, PT, R96, UR4, PT ;  /* 0x0000000460007c0c */ /* 0x000fe2000bf26270 */
[----:B------:R-:W-:Y:S01]  /*2130*/  IMAD R3, R7, UR6, RZ ;  /* 0x0000000607037c24 */ /* 0x000fe2000f8e02ff */
[----:B------:R-:W-:-:S02]  /*2140*/  SEL R0, RZ, 0x1, P0 ;  /* 0x00000001ff007807 */ /* 0x000fc40000000000 */
[----:B------:R-:W-:Y:S01]  /*2150*/  ISETP.GE.AND P0, PT, R98, UR4, PT ;  /* 0x0000000462007c0c */ /* 0x000fe2000bf06270 */
[----:B------:R-:W-:Y:S01]  /*2160*/  IMAD R7, R210, UR7, R3 ;  /* 0x00000007d2077c24 */ /* 0x000fe2000f8e0203 */
[----:B------:R-:W-:Y:S02]  /*2170*/  ISETP.GE.AND P3, PT, R6, UR4, PT ;  /* 0x0000000406007c0c */ /* 0x000fe4000bf66270 */
[----:B------:R-:W-:Y:S02]  /*2180*/  LOP3.LUT R0, R5, 0x2, R0, 0xe2, !PT ;  /* 0x0000000205007812 */ /* 0x000fe400078ee200 */
[----:B------:R-:W-:Y:S02]  /*2190*/  SEL R3, RZ, 0x4, P0 ;  /* 0x00000004ff037807 */ /* 0x000fe40000000000 */
[----:B------:R-:W-:Y:S02]  /*21a0*/  SEL R6, RZ, 0x8, P1 ;  /* 0x00000008ff067807 */ /* 0x000fe40000800000 */
[----:B------:R-:W-:-:S02]  /*21b0*/  ISETP.GE.AND P0, PT, R94, UR4, PT ;  /* 0x000000045e007c0c */ /* 0x000fc4000bf06270 */
[----:B------:R-:W-:Y:S02]  /*21c0*/  ISETP.GE.AND P1, PT, R92, UR4, PT ;  /* 0x000000045c007c0c */ /* 0x000fe4000bf26270 */
[----:B------:R-:W-:Y:S02]  /*21d0*/  LOP3.LUT R0, R6, R0, R3, 0xfe, !PT ;  /* 0x0000000006007212 */ /* 0x000fe400078efe03 */
[----:B------:R-:W-:Y:S01]  /*21e0*/  ISETP.GE.AND P2, PT, R4, UR4, PT ;  /* 0x0000000404007c0c */ /* 0x000fe2000bf46270 */
[----:B------:R-:W-:Y:S01]  /*21f0*/  IMAD.WIDE.U32 R4, R210, UR6, R18 ;  /* 0x00000006d2047c25 */ /* 0x000fe2000f8e0012 */
[----:B------:R-:W-:Y:S01]  /*2200*/  SEL R3, RZ, 0x10, P0 ;  /* 0x00000010ff037807 */ /* 0x000fe20000000000 */
[----:B------:R-:W-:Y:S01]  /*2210*/  ULDC.64 UR4, c[0x0][0x328] ;  /* 0x0000ca0000047ab9 */ /* 0x000fe20000000a00 */
[----:B------:R-:W-:Y:S01]  /*2220*/  SEL R6, RZ, 0x20, P1 ;  /* 0x00000020ff067807 */ /* 0x000fe20000800000 */
[----:B------:R-:W-:Y:S01]  /*2230*/  IMAD.IADD R5, R5, 0x1, R7 ;  /* 0x0000000105057824 */ /* 0x000fe200078e0207 */
[----:B------:R-:W-:Y:S01]  /*2240*/  ISETP.GE.AND P0, PT, R18, R27, PT ;  /* 0x0000001b1200720c */ /* 0x000fe20003f06270 */
[----:B------:R-:W-:Y:S01]  /*2250*/  IMAD R7, R8, UR4, RZ ;  /* 0x0000000408077c24 */ /* 0x000fe2000f8e02ff */
[----:B------:R-:W-:-:S02]  /*2260*/  LOP3.LUT R3, R6, R0, R3, 0xfe, !PT ;  /* 0x0000000006037212 */ /* 0x000fc400078efe03 */
[----:B------:R-:W-:Y:S01]  /*2270*/  SEL R0, RZ, 0x40, P2 ;  /* 0x00000040ff007807 */ /* 0x000fe20001000000 */
[----:B------:R-:W-:-:S03]  /*2280*/  IMAD R65, R41, UR5, R7 ;  /* 0x0000000529417c24 */ /* 0x000fc6000f8e0207 */
[----:B------:R-:W-:Y:S01]  /*2290*/  LOP3.LUT R0, R3, R0, RZ, 0xfc, !PT ;  /* 0x0000000003007212 */ /* 0x000fe200078efcff */
[----:B------:R-:W-:Y:S01]  /*22a0*/  IMAD.WIDE.U32 R40, R41, UR4, R4 ;  /* 0x0000000429287c25 */ /* 0x000fe2000f8e0004 */
[----:B------:R-:W-:Y:S01]  /*22b0*/  SEL R3, R27, RZ, P0 ;  /* 0x000000ff1b037207 */ /* 0x000fe20000000000 */
[----:B------:R-:W-:Y:S02]  /*22c0*/  ULDC UR4, c[0x0][0x2e4] ;  /* 0x0000b90000047ab9 */ /* 0x000fe40000000800 */
[----:B------:R-:W-:Y:S02]  /*22d0*/  IMAD R4, R236, R54, RZ ;  /* 0x00000036ec047224 */ /* 0x000fe400078e02ff */
[----:B------:R-:W-:Y:S02]  /*22e0*/  IMAD.IADD R3, R18, 0x1, R3 ;  /* 0x0000000112037824 */ /* 0x000fe400078e0203 */
[----:B------:R-:W-:Y:S02]  /*22f0*/  IMAD R13, R23, R55, R4 ;  /* 0x00000037170d7224 */ /* 0x000fe400078e0204 */
[----:B--2---:R-:W-:-:S02]  /*2300*/  IMAD.SHL.U32 R89, R32, 0x40, RZ ;  /* 0x0000004020597824 */ /* 0x004fc400078e00ff */
[----:B------:R-:W-:Y:S01]  /*2310*/  IMAD.WIDE.U32 R8, R23, R54, R18 ;  /* 0x0000003617087225 */ /* 0x000fe200078e0012 */
[----:B------:R-:W-:-:S03]  /*2320*/  SHF.R.S32.HI R12, RZ, 0x1f, R3 ;  /* 0x0000001fff0c7819 */ /* 0x000fc60000011403 */
[----:B------:R-:W-:Y:S01]  /*2330*/  IMAD.WIDE.U32 R4, R23, R54, R28 ;  /* 0x0000003617047225 */ /* 0x000fe200078e001c */
[----:B------:R-:W-:-:S03]  /*2340*/  LOP3.LUT R89, R89, 0x1c0, RZ, 0xc0, !PT ;  /* 0x000001c059597812 */ /* 0x000fc600078ec0ff */
[-C--:B------:R-:W-:Y:S02]  /*2350*/  IMAD R6, R236, R24.reuse, RZ ;  /* 0x00000018ec067224 */ /* 0x080fe400078e02ff */
[----:B------:R-:W-:Y:S02]  /*2360*/  IMAD.IADD R9, R13, 0x1, R9 ;  /* 0x000000010d097824 */ /* 0x000fe400078e0209 */
[----:B------:R-:W-:Y:S01]  /*2370*/  IMAD.IADD R5, R5, 0x1, R13 ;  /* 0x0000000105057824 */ /* 0x000fe200078e020d */
[----:B-----5:R-:W-:Y:S01]  /*2380*/  SHF.R.S32.HI R13, RZ, 0x1f, R31 ;  /* 0x0000001fff0d7819 */ /* 0x020fe2000001141f */
[C---:B------:R-:W-:Y:S01]  /*2390*/  IMAD R15, R23.reuse, R25, R6 ;  /* 0x00000019170f7224 */ /* 0x040fe200078e0206 */
[----:B------:R-:W-:Y:S01]  /*23a0*/  LEA.HI R12, R12, R3, RZ, 0x3 ;  /* 0x000000030c0c7211 */ /* 0x000fe200078f18ff */
[-C--:B------:R-:W-:Y:S01]  /*23b0*/  IMAD.WIDE.U32 R6, R23, R24.reuse, R28 ;  /* 0x0000001817067225 */ /* 0x080fe200078e001c */
[----:B------:R-:W-:Y:S02]  /*23c0*/  SHF.R.U32.HI R82, RZ, 0x3, R89 ;  /* 0x00000003ff527819 */ /* 0x000fe40000011659 */
[----:B------:R-:W-:Y:S01]  /*23d0*/  LOP3.LUT R3, R89, 0x18, R18, 0xf8, !PT ;  /* 0x0000001859037812 */ /* 0x000fe200078ef812 */
[----:B------:R-:W-:-:S02]  /*23e0*/  IMAD R14, R13, R24, RZ ;  /* 0x000000180d0e7224 */ /* 0x000fc400078e02ff */
[----:B------:R-:W-:Y:S01]  /*23f0*/  IMAD.WIDE.U32 R52, R31, R54, R4 ;  /* 0x000000361f347225 */ /* 0x000fe200078e0004 */
[----:B------:R-:W-:Y:S02]  /*2400*/  LOP3.LUT R4, R3, R82, RZ, 0x3c, !PT ;  /* 0x0000005203047212 */ /* 0x000fe400078e3cff */
[--C-:B------:R-:W-:Y:S01]  /*2410*/  LOP3.LUT R3, R89, 0x38, R12.reuse, 0xf8, !PT ;  /* 0x0000003859037812 */ /* 0x100fe200078ef80c */
[----:B------:R-:W-:Y:S01]  /*2420*/  IMAD.IADD R11, R15, 0x1, R11 ;  /* 0x000000010f0b7824 */ /* 0x000fe200078e020b */
[----:B------:R-:W-:Y:S01]  /*2430*/  SHF.R.S32.HI R70, RZ, 0x3, R12 ;  /* 0x00000003ff467819 */ /* 0x000fe2000001140c */
[----:B------:R-:W-:Y:S01]  /*2440*/  IMAD.IADD R7, R7, 0x1, R15 ;  /* 0x0000000107077824 */ /* 0x000fe200078e020f */
[----:B------:R-:W-:Y:S01]  /*2450*/  LOP3.LUT R71, R12, 0xfffffff8, RZ, 0xc0, !PT ;  /* 0xfffffff80c477812 */ /* 0x000fe200078ec0ff */
[----:B------:R-:W-:Y:S01]  /*2460*/  IMAD R15, R31, R25, R14 ;  /* 0x000000191f0f7224 */ /* 0x000fe200078e020e */
[----:B------:R-:W-:Y:S01]  /*2470*/  LOP3.LUT P1, RZ, R32, 0x4, RZ, 0xc0, !PT ;  /* 0x0000000420ff7812 */ /* 0x000fe2000782c0ff */
[----:B------:R-:W-:Y:S01]  /*2480*/  IMAD R14, R13, R54, RZ ;  /* 0x000000360d0e7224 */ /* 0x000fe200078e02ff */
[----:B------:R-:W-:Y:S01]  /*2490*/  LOP3.LUT R12, R219, 0x38, R12, 0xf8, !PT ;  /* 0x00000038db0c7812 */ /* 0x000fe200078ef80c */
[----:B------:R-:W-:Y:S01]  /*24a0*/  IMAD R79, R223, 0x200, R4 ;  /* 0x00000200df4f7824 */ /* 0x000fe200078e0204 */
[----:B------:R-:W-:Y:S01]  /*24b0*/  IADD3 R56, P2, R23, R56, RZ ;  /* 0x0000003817387210 */ /* 0x000fe20007f5e0ff */
[----:B------:R-:W-:Y:S01]  /*24c0*/  IMAD.WIDE.U32 R44, R31, R24, R10 ;  /* 0x000000181f2c7225 */ /* 0x000fe200078e000a */
[----:B------:R-:W-:-:S02]  /*24d0*/  LOP3.LUT R4, R3, R82, RZ, 0x3c, !PT ;  /* 0x0000005203047212 */ /* 0x000fc400078e3cff */
[----:B------:R-:W-:Y:S01]  /*24e0*/  SEL R80, R80, 0xffffffe0, !P1 ;  /* 0xffffffe050507807 */ /* 0x000fe20004800000 */
[C---:B------:R-:W-:Y:S01]  /*24f0*/  IMAD.WIDE.U32 R46, R31.reuse, R24, R6 ;  /* 0x000000181f2e7225 */ /* 0x040fe200078e0006 */
[----:B------:R-:W-:Y:S02]  /*2500*/  LOP3.LUT R67, R12, R26, RZ, 0x3c, !PT ;  /* 0x0000001a0c437212 */ /* 0x000fe400078e3cff */
[----:B------:R-:W-:Y:S01]  /*2510*/  SEL R3, RZ, 0xffffff80, P3 ;  /* 0xffffff80ff037807 */ /* 0x000fe20001800000 */
[----:B------:R-:W-:Y:S02]  /*2520*/  IMAD R7, R31, R55, R14 ;  /* 0x000000371f077224 */ /* 0x000fe400078e020e */
[----:B------:R-:W-:Y:S02]  /*2530*/  IMAD R11, R55, 0x60, RZ ;  /* 0x00000060370b7824 */ /* 0x000fe400078e02ff */
[----:B------:R-:W-:Y:S01]  /*2540*/  IMAD.WIDE.U32 R50, R31, R54, R8 ;  /* 0x000000361f327225 */ /* 0x000fe200078e0008 */
[----:B------:R-:W-:-:S03]  /*2550*/  LOP3.LUT R3, R0, 0x80, R3, 0xc8, !PT ;  /* 0x0000008000037812 */ /* 0x000fc600078ec803 */
[----:B------:R-:W-:-:S04]  /*2560*/  IMAD.WIDE.U32 R42, R42, 0x60, RZ ;  /* 0x000000602a2a7825 */ /* 0x000fc800078e00ff */
[----:B------:R-:W-:Y:S02]  /*2570*/  IMAD R25, R25, 0x60, RZ ;  /* 0x0000006019197824 */ /* 0x000fe400078e02ff */
[----:B------:R-:W-:Y:S01]  /*2580*/  IMAD.WIDE.U32 R54, R54, 0x60, RZ ;  /* 0x0000006036367825 */ /* 0x000fe200078e00ff */
[----:B------:R-:W-:Y:S02]  /*2590*/  SHF.R.S32.HI R64, RZ, 0x1f, R71 ;  /* 0x0000001fff407819 */ /* 0x000fe40000011447 */
[----:B------:R-:W-:Y:S01]  /*25a0*/  ISETP.GE.AND P1, PT, R18, UR4, PT ;  /* 0x0000000412007c0c */ /* 0x000fe2000bf26270 */
[----:B------:R-:W-:Y:S01]  /*25b0*/  IMAD.X R57, R236, 0x1, R33, P2 ;  /* 0x00000001ec397824 */ /* 0x000fe200010e0621 */
[----:B------:R-:W-:Y:S01]  /*25c0*/  ISETP.GE.AND P2, PT, R99, UR4, PT ;  /* 0x0000000463007c0c */ /* 0x000fe2000bf46270 */
[----:B------:R-:W-:Y:S01]  /*25d0*/  IMAD.IADD R77, R43, 0x1, R77 ;  /* 0x000000012b4d7824 */ /* 0x000fe200078e024d */
[----:B------:R-:W-:Y:S01]  /*25e0*/  LOP3.LUT R0, R0, 0x40, RZ, 0xc0, !PT ;  /* 0x0000004000007812 */ /* 0x000fe200078ec0ff */
[----:B------:R-:W-:-:S02]  /*25f0*/  IMAD.IADD R76, R49, 0x1, R25 ;  /* 0x00000001314c7824 */ /* 0x000fc400078e0219 */
[----:B------:R-:W-:Y:S02]  /*2600*/  IMAD.IADD R74, R55, 0x1, R11 ;  /* 0x00000001374a7824 */ /* 0x000fe400078e020b */
[----:B------:R-:W-:Y:S02]  /*2610*/  IMAD.IADD R75, R80, 0x1, R79 ;  /* 0x00000001504b7824 */ /* 0x000fe400078e024f */
[----:B------:R-:W-:Y:S02]  /*2620*/  IMAD.IADD R73, R15, 0x1, R45 ;  /* 0x000000010f497824 */ /* 0x000fe400078e022d */
[----:B------:R-:W-:Y:S02]  /*2630*/  IMAD.IADD R72, R7, 0x1, R51 ;  /* 0x0000000107487824 */ /* 0x000fe400078e0233 */
[----:B------:R-:W-:Y:S02]  /*2640*/  IMAD.IADD R68, R47, 0x1, R15 ;  /* 0x000000012f447824 */ /* 0x000fe400078e020f */
[----:B------:R-:W-:-:S02]  /*2650*/  IMAD.IADD R66, R53, 0x1, R7 ;  /* 0x0000000135427824 */ /* 0x000fc400078e0207 */
[----:B------:R-:W-:Y:S02]  /*2660*/  IMAD R69, R223, 0x200, R4 ;  /* 0x00000200df457824 */ /* 0x000fe400078e0204 */
[----:B------:R-:W-:Y:S02]  /*2670*/  IMAD.IADD R67, R224, 0x1, R67 ;  /* 0x00000001e0437824 */ /* 0x000fe400078e0243 */
[----:B------:R-:W-:-:S07]  /*2680*/  IMAD.IADD R65, R41, 0x1, R65 ;  /* 0x0000000129417824 */ /* 0x000fce00078e0241 */
.L_x_9271:
[----:B0-----:R-:W0:Y:S01]  /*2690*/  LDC.64 R102, c[0x0][0x2d8] ;  /* 0x0000b600ff667b82 */ /* 0x001e220000000a00 */
        /* <DEDUP_REMOVED lines=8> */
[CC--:B------:R-:W-:Y:S02]  /*2720*/  IADD3 R4, P3, P4, R95.reuse, R106.reuse, R86 ;  /* 0x0000006a5f047210 */ /* 0x0c0fe40007c7e056 */
[----:B------:R-:W-:Y:S01]  /*2730*/  IADD3 R6, P5, R95, R106, RZ ;  /* 0x0000006a5f067210 */ /* 0x000fe20007fbe0ff */
[----:B------:R-:W-:-:S04]  /*2740*/  IMAD.IADD R109, R107, 0x1, R5 ;  /* 0x000000016b6d7824 */ /* 0x000fc800078e0205 */
[----:B------:R-:W-:Y:S01]  /*2750*/  IMAD.X R7, R109, 0x1, R93, P5 ;  /* 0x000000016d077824 */ /* 0x000fe200028e065d */
[----:B------:R-:W-:Y:S02]  /*2760*/  IADD3.X R5, R93, R109, R88, P3, P4 ;  /* 0x0000006d5d057210 */ /* 0x000fe40001fe8458 */
[-C--:B0-----:R-:W-:Y:S02]  /*2770*/  LEA R12, P3, R4, R102.reuse, 0x1 ;  /* 0x00000066040c7211 */ /* 0x081fe400078608ff */
[----:B------:R-:W-:Y:S02]  /*2780*/  LEA R14, P5, R6, R102, 0x1 ;  /* 0x00000066060e7211 */ /* 0x000fe400078a08ff */
[-C--:B------:R-:W-:Y:S01]  /*2790*/  LEA.HI.X R13, R4, R103.reuse, R5, 0x1, P3 ;  /* 0x00000067040d7211 */ /* 0x080fe200018f0c05 */
[----:B------:R-:W-:Y:S01]  /*27a0*/  IMAD R5, R22, 0x1800, R79 ;  /* 0x0000180016057824 */ /* 0x000fe200078e024f */
[----:B-1----:R-:W-:Y:S02]  /*27b0*/  ISETP.GE.AND P3, PT, R105, 0x1, PT ;  /* 0x000000016900780c */ /* 0x002fe40003f66270 */
[----:B------:R-:W-:Y:S01]  /*27c0*/  LEA.HI.X R15, R6, R103, R7, 0x1, P5 ;  /* 0x00000067060f7211 */ /* 0x000fe200028f0c07 */
[----:B------:R-:W-:Y:S01]  /*27d0*/  IMAD R7, R22, 0x1800, R75 ;  /* 0x0000180016077824 */ /* 0x000fe200078e024b */
[----:B------:R-:W-:Y:S01]  /*27e0*/  ISETP.GT.AND P4, PT, R61, R58, PT ;  /* 0x0000003a3d00720c */ /* 0x000fe20003f84270 */
[----:B------:R-:W-:-:S02]  /*27f0*/  IMAD R108, R5, 0x2, R30 ;  /* 0x00000002056c7824 */ /* 0x000fc400078e021e */
[----:B------:R-:W-:Y:S01]  /*2800*/  IMAD R104, R7, 0x2, R30 ;  /* 0x0000000207687824 */ /* 0x000fe200078e021e */
[----:B------:R-:W-:-:S05]  /*2810*/  P2R R100, PR, RZ, 0x10 ;  /* 0x00000010ff647803 */ /* 0x000fca0000000000 */
[----:B---34-:R-:W-:Y:S05]  /*2820*/  @!P3 BRA `(.L_x_9225) ;  /* 0x0000002400d0b947 */ /* 0x018fea0003800000 */
        /* <DEDUP_REMOVED lines=42> */
.L_x_9228:
[----:B------:R-:W-:Y:S05]  /*2ad0*/  BSYNC B1 ;  /* 0x0000000000017941 */ /* 0x000fea0003800000 */
.L_x_9227:
        /* <DEDUP_REMOVED lines=29> */
.L_x_9230:
[----:B------:R-:W-:Y:S05]  /*2cb0*/  BSYNC B1 ;  /* 0x0000000000017941 */ /* 0x000fea0003800000 */
.L_x_9229:
[----:B0-----:R-:W-:Y:S01]  /*2cc0*/  IMAD.MOV.U32 R4, RZ, RZ, R38 ;  /* 0x000000ffff047224 */ /* 0x001fe200078e0026 */
[----:B------:R-:W-:Y:S01]  /*2cd0*/  ISETP.NE.AND P3, PT, R202, 0x3, PT ;  /* 0x00000003ca00780c */ /* 0x000fe20003f65270 */
[----:B------:R-:W-:Y:S01]  /*2ce0*/  IMAD.MOV.U32 R5, RZ, RZ, R39 ;  /* 0x000000ffff057224 */ /* 0x000fe200078e0027 */
[----:B------:R-:W-:Y:S01]  /*2cf0*/  PRMT R118, R102, 0x5410, R103 ;  /* 0x0000541066767816 */ /* 0x000fe20000000067 */
[----:B------:R-:W-:Y:S02]  /*2d00*/  IMAD.MOV.U32 R6, RZ, RZ, R36 ;  /* 0x000000ffff067224 */ /* 0x000fe400078e0024 */
[----:B------:R-:W-:Y:S01]  /*2d10*/  IMAD.MOV.U32 R7, RZ, RZ, R37 ;  /* 0x000000ffff077224 */ /* 0x000fe200078e0025 */
[----:B------:R-:W-:Y:S01]  /*2d20*/  PRMT R109, R4, 0x5410, R5 ;  /* 0x00005410046d7816 */ /* 0x000fe20000000005 */
[----:B------:R-:W-:Y:S02]  /*2d30*/  IMAD.MOV.U32 R4, RZ, RZ, R32 ;  /* 0x000000ffff047224 */ /* 0x000fe400078e0020 */
[----:B------:R-:W-:Y:S01]  /*2d40*/  IMAD.MOV.U32 R5, RZ, RZ, R33 ;  /* 0x000000ffff057224 */ /* 0x000fe200078e0021 */
[----:B------:R-:W-:Y:S01]  /*2d50*/  PRMT R115, R6, 0x5410, R7 ;  /* 0x0000541006737816 */ /* 0x000fe20000000007 */
[----:B-----5:R-:W-:-:S02]  /*2d60*/  IMAD.MOV.U32 R6, RZ, RZ, R26 ;  /* 0x000000ffff067224 */ /* 0x020fc400078e001a */
        /* <DEDUP_REMOVED lines=12> */
[----:B------:R-:W-:-:S04]  /*2e30*/  PRMT R106, R106, 0x5410, R7 ;  /* 0x000054106a6a7816 */ /* 0x000fc80000000007 */
[----:B------:R-:W-:Y:S01]  /*2e40*/  PRMT R103, R4, 0x5410, R5 ;  /* 0x0000541004677816 */ /* 0x000fe20000000005 */
[----:B------:R-:W-:Y:S06]  /*2e50*/  @!P3 BRA `(.L_x_9231) ;  /* 0x000000000004b947 */ /* 0x000fec0003800000 */
[----:B------:R-:W-:Y:S01]  /*2e60*/  BPT.TRAP 0x1 ;  /* 0x000000040000795c */ /* 0x000fe20000300000 */
.L_x_9231:
[----:B------:R-:W-:Y:S01]  /*2e70*/  IMAD R90, R22, 0x8, R17 ;  /* 0x00000008165a7824 */ /* 0x000fe200078e0211 */
[----:B------:R-:W-:Y:S01]  /*2e80*/  SHF.L.U32 R111, R203, 0x1f, RZ ;  /* 0x0000001fcb6f7819 */ /* 0x000fe200000006ff */
[----:B------:R-:W-:Y:S03]  /*2e90*/  BSSY B1, `(.L_x_9232) ;  /* 0x0000003000017945 */ /* 0x000fe60003800000 */
[----:B------:R-:W0:Y:S02]  /*2ea0*/  SYNCS.PHASECHK.TRANS64.TRYWAIT P6, [R90+URZ+0x22890], R111 ;  /* 0x0228906f5a0075a7 */ /* 0x000e2400080c017f */
[----:B0-----:R-:W-:Y:S05]  /*2eb0*/  @!P6 BRA `(.L_x_9233) ;  /* 0x000001a400c0e947 */ /* 0x001fea0003800000 */
.L_x_9539:
[----:B------:R-:W-:Y:S05]  /*2ec0*/  BSYNC B1 ;  /* 0x0000000000017941 */ /* 0x000fea0003800000 */
.L_x_9232:
        /* <DEDUP_REMOVED lines=49> */
.L_x_9239:
[----:B------:R-:W-:Y:S05]  /*31e0*/  BSYNC B3 ;  /* 0x0000000000037941 */ /* 0x000fea0003800000 */
.L_x_9238:
[----:B--2---:R1:W-:Y:S02]  /*31f0*/  STG.E.128 desc[UR40][R14.64], R4 ;  /* 0x000000040e007986 */ /* 0x0043e4000c101d28 */
.L_x_9237:
[----:B------:R-:W-:Y:S05]  /*3200*/  BSYNC B2 ;  /* 0x0000000000027941 */ /* 0x000fea0003800000 */
.L_x_9236:
        /* <DEDUP_REMOVED lines=47> */
.L_x_9241:
[----:B------:R-:W-:Y:S05]  /*3500*/  BSYNC B2 ;  /* 0x0000000000027941 */ /* 0x000fea0003800000 */
.L_x_9240:
[----:B--2---:R2:W-:Y:S02]  /*3510*/  STG.E.128 desc[UR40][R14.64+0x40], R4 ;  /* 0x000040040e007986 */ /* 0x0045e4000c101d28 */
.L_x_9235:
[----:B------:R-:W-:Y:S05]  /*3520*/  BSYNC B1 ;  /* 0x0000000000017941 */ /* 0x000fea0003800000 */
.L_x_9234:
        /* <DEDUP_REMOVED lines=48> */
.L_x_9246:
[----:B------:R-:W-:Y:S05]  /*3830*/  BSYNC B2 ;  /* 0x0000000000027941 */ /* 0x000fea0003800000 */
.L_x_9245:
[----:B--2---:R3:W-:Y:S02]  /*3840*/  STG.E.128 desc[UR40][R12.64], R4 ;  /* 0x000000040c007986 */ /* 0x0047e4000c101d28 */
.L_x_9244:
[----:B------:R-:W-:Y:S05]  /*3850*/  BSYNC B1 ;  /* 0x0000000000017941 */ /* 0x000fea0003800000 */
.L_x_9243:
        /* <DEDUP_REMOVED lines=47> */
.L_x_9248:
[----:B------:R-:W-:Y:S05]  /*3b50*/  BSYNC B1 ;  /* 0x0000000000017941 */ /* 0x000fea0003800000 */
.L_x_9247:
[----:B--2---:R4:W-:Y:S01]  /*3b60*/  STG.E.128 desc[UR40][R12.64+0x40], R4 ;  /* 0x000040040c007986 */ /* 0x0049e2000c101d28 */
[----:B------:R-:W-:Y:S05]  /*3b70*/  BRA `(.L_x_9242) ;  /* 0x0000001400607947 */ /* 0x000fea0003800000 */
.L_x_9226:
[----:B------:R-:W-:Y:S02]  /*3b80*/  ISETP.GE.AND P3, PT, R234, R101, PT ;  /* 0x00000065ea00720c */ /* 0x000fe40003f66270 */
[----:B------:R-:W-:Y:S02]  /*3b90*/  CS2R R14, SRZ ;  /* 0x00000000000e7805 */ /* 0x000fe4000001ff00 */
[----:B------:R-:W-:Y:S02]  /*3ba0*/  CS2R R12, SRZ ;  /* 0x00000000000c7805 */ /* 0x000fe4000001ff00 */
[----:B------:R-:W-:Y:S02]  /*3bb0*/  CS2R R26, SRZ ;  /* 0x00000000001a7805 */ /* 0x000fe4000001ff00 */
[----:B------:R-:W-:Y:S02]  /*3bc0*/  ISETP.GE.OR P3, PT, R18, R105, P3 ;  /* 0x000000691200720c */ /* 0x000fe40001f66670 */
[----:B------:R-:W-:-:S11]  /*3bd0*/  CS2R R24, SRZ ;  /* 0x0000000000187805 */ /* 0x000fd6000001ff00 */
        /* <DEDUP_REMOVED lines=12> */
[----:B--2---:R-:W-:-:S04]  /*3ca0*/  @!P4 LEA R32, P5, R6, R32, 0x1 ;  /* 0x000000200620c211 */ /* 0x004fc800078a08ff */
[----:B------:R-:W-:Y:S02]  /*3cb0*/  @!P4 LEA.HI.X R33, R6, R33, R7, 0x1, P5 ;  /* 0x000000210621c211 */ /* 0x000fe400028f0c07 */
[----:B------:R-:W-:-:S03]  /*3cc0*/  @!P4 IADD3 R4, P5, R44, R4, RZ ;  /* 0x000000042c04c210 */ /* 0x000fc60007fbe0ff */
[----:B------:R-:W2:Y:S02]  /*3cd0*/  @!P4 LDG.E.128 R12, desc[UR40][R32.64] ;  /* 0x00000028200cc981 */ /* 0x000ea4000c1e1d00 */
[----:B------:R-:W-:Y:S01]  /*3ce0*/  @!P4 IMAD.X R6, R113, 0x1, R73, P5 ;  /* 0x000000017106c824 */ /* 0x000fe200028e0649 */
[----:B---3--:R-:W-:-:S04]  /*3cf0*/  @!P4 LEA R34, P5, R4, R34, 0x1 ;  /* 0x000000220422c211 */ /* 0x008fc800078a08ff */
[----:B------:R-:W-:-:S05]  /*3d00*/  @!P4 LEA.HI.X R35, R4, R35, R6, 0x1, P5 ;  /* 0x000000230423c211 */ /* 0x000fca00028f0c06 */
[----:B------:R3:W4:Y:S01]  /*3d10*/  @!P4 LDG.E.128 R24, desc[UR40][R34.64] ;  /* 0x000000282218c981 */ /* 0x000722000c1e1d00 */
[C---:B0-----:R-:W-:Y:S02]  /*3d20*/  @!P3 LEA R36, P4, R5.reuse, R36, 0x1 ;  /* 0x000000240524b211 */ /* 0x041fe400078808ff */
[----:B------:R-:W-:Y:S02]  /*3d30*/  CS2R R6, SRZ ;  /* 0x0000000000067805 */ /* 0x000fe4000001ff00 */
[----:B------:R-:W-:Y:S02]  /*3d40*/  @!P3 LEA.HI.X R37, R5, R37, R10, 0x1, P4 ;  /* 0x000000250525b211 */ /* 0x000fe400020f0c0a */
[----:B------:R-:W-:Y:S02]  /*3d50*/  CS2R R4, SRZ ;  /* 0x0000000000047805 */ /* 0x000fe4000001ff00 */
[----:B-1----:R-:W-:Y:S02]  /*3d60*/  @!P3 LEA R38, P4, R8, R38, 0x1 ;  /* 0x000000260826b211 */ /* 0x002fe400078808ff */
[----:B------:R-:W-:-:S02]  /*3d70*/  CS2R R10, SRZ ;  /* 0x00000000000a7805 */ /* 0x000fc4000001ff00 */
[----:B------:R-:W-:Y:S01]  /*3d80*/  @!P3 LEA.HI.X R39, R8, R39, R9, 0x1, P4 ;  /* 0x000000270827b211 */ /* 0x000fe200020f0c09 */
[----:B------:R-:W5:Y:S01]  /*3d90*/  @!P3 LDG.E.128 R4, desc[UR40][R36.64] ;  /* 0x000000282404b981 */ /* 0x000f62000c1e1d00 */
[----:B------:R-:W-:-:S06]  /*3da0*/  CS2R R8, SRZ ;  /* 0x0000000000087805 */ /* 0x000fcc000001ff00 */
[----:B------:R-:W5:Y:S01]  /*3db0*/  @!P3 LDG.E.128 R8, desc[UR40][R38.64] ;  /* 0x000000282608b981 */ /* 0x000f62000c1e1d00 */
[----:B------:R-:W-:Y:S02]  /*3dc0*/  ISETP.NE.AND P3, PT, R202, 0x3, PT ;  /* 0x00000003ca00780c */ /* 0x000fe40003f65270 */
[----:B------:R-:W-:Y:S01]  /*3dd0*/  ISETP.GE.AND P4, PT, R18, R105, PT ;  /* 0x000000691200720c */ /* 0x000fe20003f86270 */
[----:B--2---:R-:W-:Y:S02]  /*3de0*/  IMAD.MOV.U32 R32, RZ, RZ, R14 ;  /* 0x000000ffff207224 */ /* 0x004fe400078e000e */
[----:B------:R-:W-:Y:S02]  /*3df0*/  IMAD.MOV.U32 R33, RZ, RZ, R15 ;  /* 0x000000ffff217224 */ /* 0x000fe400078e000f */
[----:B---3--:R-:W-:Y:S02]  /*3e00*/  IMAD.MOV.U32 R34, RZ, RZ, R12 ;  /* 0x000000ffff227224 */ /* 0x008fe400078e000c */
[----:B------:R-:W-:Y:S01]  /*3e10*/  IMAD.MOV.U32 R35, RZ, RZ, R13 ;  /* 0x000000ffff237224 */ /* 0x000fe200078e000d */
[----:B------:R-:W-:-:S02]  /*3e20*/  PRMT R121, R32, 0x7610, R121 ;  /* 0x0000761020797816 */ /* 0x000fc40000000079 */
[----:B------:R-:W-:Y:S02]  /*3e30*/  PRMT R127, R33, 0x7610, R127 ;  /* 0x00007610217f7816 */ /* 0x000fe4000000007f */
[----:B------:R-:W-:Y:S01]  /*3e40*/  PRMT R133, R34, 0x7610, R133 ;  /* 0x0000761022857816 */ /* 0x000fe20000000085 */
[----:B----4-:R-:W-:Y:S01]  /*3e50*/  IMAD.MOV.U32 R32, RZ, RZ, R26 ;  /* 0x000000ffff207224 */ /* 0x010fe200078e001a */
[----:B------:R-:W-:Y:S01]  /*3e60*/  PRMT R123, R35, 0x7610, R123 ;  /* 0x00007610237b7816 */ /* 0x000fe2000000007b */
[----:B------:R-:W-:Y:S02]  /*3e70*/  IMAD.MOV.U32 R33, RZ, RZ, R27 ;  /* 0x000000ffff217224 */ /* 0x000fe400078e001b */
[----:B------:R-:W-:Y:S02]  /*3e80*/  IMAD.MOV.U32 R34, RZ, RZ, R24 ;  /* 0x000000ffff227224 */ /* 0x000fe400078e0018 */
[----:B------:R-:W-:Y:S01]  /*3e90*/  IMAD.MOV.U32 R35, RZ, RZ, R25 ;  /* 0x000000ffff237224 */ /* 0x000fe200078e0019 */
[----:B------:R-:W-:-:S02]  /*3ea0*/  PRMT R121, R121, 0x5410, R32 ;  /* 0x0000541079797816 */ /* 0x000fc40000000020 */
[----:B------:R-:W-:Y:S02]  /*3eb0*/  PRMT R127, R127, 0x5410, R33 ;  /* 0x000054107f7f7816 */ /* 0x000fe40000000021 */
[----:B------:R-:W-:Y:S01]  /*3ec0*/  PRMT R133, R133, 0x5410, R34 ;  /* 0x0000541085857816 */ /* 0x000fe20000000022 */
[----:B-----5:R-:W-:Y:S01]  /*3ed0*/  IMAD.MOV.U32 R32, RZ, RZ, R6 ;  /* 0x000000ffff207224 */ /* 0x020fe200078e0006 */
[----:B------:R-:W-:Y:S01]  /*3ee0*/  PRMT R123, R123, 0x5410, R35 ;  /* 0x000054107b7b7816 */ /* 0x000fe20000000023 */
[----:B------:R-:W-:Y:S02]  /*3ef0*/  IMAD.MOV.U32 R33, RZ, RZ, R7 ;  /* 0x000000ffff217224 */ /* 0x000fe400078e0007 */
        /* <DEDUP_REMOVED lines=12> */
.L_x_9249:
        /* <DEDUP_REMOVED lines=9> */
.L_x_9540:
[----:B------:R-:W-:Y:S05]  /*4050*/  BSYNC B1 ;  /* 0x0000000000017941 */ /* 0x000fea0003800000 */
.L_x_9250:
        /* <DEDUP_REMOVED lines=16> */
[----:B------:R-:W-:-:S05]  /*4160*/  LOP3.LUT R32, R33, R82, RZ, 0x3c, !PT ;  /* 0x0000005221207212 */ /* 0x000fca00078e3cff */
[----:B------:R-:W-:Y:S02]  /*4170*/  IMAD R33, R223, 0x200, R32 ;  /* 0x00000200df217824 */ /* 0x000fe400078e0220 */
        /* <DEDUP_REMOVED lines=89> */
.L_x_9255:
[----:B------:R-:W-:Y:S05]  /*4710*/  BSYNC B2 ;  /* 0x0000000000027941 */ /* 0x000fea0003800000 */
.L_x_9254:
        /* <DEDUP_REMOVED lines=12> */
.L_x_9253:
[----:B------:R-:W-:Y:S05]  /*47e0*/  BSYNC B1 ;  /* 0x0000000000017941 */ /* 0x000fea0003800000 */
.L_x_9252:
[C---:B------:R-:W-:Y:S01]  /*47f0*/  ISETP.GE.OR P5, PT, R234.reuse, R101, P1 ;  /* 0x00000065ea00720c */ /* 0x040fe20000fa6670 */
        /* <DEDUP_REMOVED lines=9> */
[C---:B------:R-:W-:Y:S02]  /*4890*/  LEA R32, P5, R12.reuse, R102, 0x1 ;  /* 0x000000660c207211 */ /* 0x040fe400078a08ff */
[----:B------:R-:W-:Y:S02]  /*48a0*/  SHF.R.U32.HI R14, RZ, 0x3, R219 ;  /* 0x00000003ff0e7819 */ /* 0x000fe400000116db */
[----:B------:R-:W-:-:S02]  /*48b0*/  LEA.HI.X R33, R12, R103, R13, 0x1, P5 ;  /* 0x000000670c217211 */ /* 0x000fc400028f0c0d */
[----:B------:R-:W-:-:S04]  /*48c0*/  SHF.R.S32.HI R12, RZ, 0x1f, R115 ;  /* 0x0000001fff0c7819 */ /* 0x000fc80000011473 */
[----:B------:R-:W-:-:S04]  /*48d0*/  LEA.HI R115, R12, R115, RZ, 0x4 ;  /* 0x000000730c737211 */ /* 0x000fc800078f20ff */
[----:B------:R-:W-:-:S05]  /*48e0*/  LEA.HI.SX32 R35, R115, R70, 0x1c ;  /* 0x0000004673237211 */ /* 0x000fca00078fe2ff */
[----:B------:R-:W-:-:S05]  /*48f0*/  IMAD.SHL.U32 R35, R35, 0x8, RZ ;  /* 0x0000000823237824 */ /* 0x000fca00078e00ff */
[----:B------:R-:W-:-:S04]  /*4900*/  LOP3.LUT R12, R219, 0x38, R35, 0xf8, !PT ;  /* 0x00000038db0c7812 */ /* 0x000fc800078ef823 */
[----:B------:R-:W-:Y:S01]  /*4910*/  LOP3.LUT R13, R12, R14, RZ, 0x3c, !PT ;  /* 0x0000000e0c0d7212 */ /* 0x000fe200078e3cff */
[----:B------:R-:W-:-:S04]  /*4920*/  IMAD R12, R22, 0x1800, R67 ;  /* 0x00001800160c7824 */ /* 0x000fc800078e0243 */
[----:B------:R-:W-:Y:S02]  /*4930*/  IMAD.IADD R13, R224, 0x1, R13 ;  /* 0x00000001e00d7824 */ /* 0x000fe400078e020d */
[----:B------:R-:W-:Y:S02]  /*4940*/  IMAD R12, R12, 0x2, R17 ;  /* 0x000000020c0c7824 */ /* 0x000fe400078e0211 */
        /* <DEDUP_REMOVED lines=87> */
.L_x_9257:
[----:B------:R-:W-:Y:S05]  /*4ec0*/  BSYNC B1 ;  /* 0x0000000000017941 */ /* 0x000fea0003800000 */
.L_x_9256:
        /* <DEDUP_REMOVED lines=10> */
.L_x_9225:
[----:B------:R-:W-:-:S13]  /*4f70*/  ISETP.NE.AND P3, PT, R202, 0x3, PT ;  /* 0x00000003ca00780c */ /* 0x000fda0003f65270 */
[----:B------:R-:W-:Y:S05]  /*4f80*/  @!P3 BRA `(.L_x_9258) ;  /* 0x000000000004b947 */ /* 0x000fea0003800000 */
[----:B------:R-:W-:Y:S01]  /*4f90*/  BPT.TRAP 0x1 ;  /* 0x000000040000795c */ /* 0x000fe20000300000 */
.L_x_9258:
[----:B------:R-:W-:Y:S01]  /*4fa0*/  IMAD R90, R22, 0x8, R17 ;  /* 0x00000008165a7824 */ /* 0x000fe200078e0211 */
[----:B------:R-:W-:Y:S01]  /*4fb0*/  SHF.L.U32 R111, R203, 0x1f, RZ ;  /* 0x0000001fcb6f7819 */ /* 0x000fe200000006ff */
[----:B------:R-:W-:Y:S01]  /*4fc0*/  IMAD R101, R61, -0x60, R60 ;  /* 0xffffffa03d657824 */ /* 0x000fe200078e023c */
[----:B------:R-:W-:Y:S02]  /*4fd0*/  BSSY B1, `(.L_x_9259) ;  /* 0x0000004000017945 */ /* 0x000fe40003800000 */
[----:B------:R-:W0:Y:S02]  /*4fe0*/  SYNCS.PHASECHK.TRANS64.TRYWAIT P4, [R90+URZ+0x22890], R111 ;  /* 0x0228906f5a0075a7 */ /* 0x000e24000808017f */
[----:B------:R-:W-:Y:S01]  /*4ff0*/  VIMNMX R101, R101, 0x60, PT ;  /* 0x0000006065657848 */ /* 0x000fe20003fe0100 */
[----:B0-----:R-:W-:Y:S06]  /*5000*/  @!P4 BRA `(.L_x_9260) ;  /* 0x000001840094c947 */ /* 0x001fec0003800000 */
.L_x_9541:
[----:B------:R-:W-:Y:S05]  /*5010*/  BSYNC B1 ;  /* 0x0000000000017941 */ /* 0x000fea0003800000 */
.L_x_9259:
        /* <DEDUP_REMOVED lines=8> */
.L_x_9262:
[----:B------:R-:W-:Y:S05]  /*50a0*/  BSYNC B1 ;  /* 0x0000000000017941 */ /* 0x000fea0003800000 */
.L_x_9261:
[----:B------:R-:W-:Y:S05]  /*50b0*/  @P4 BRA `(.L_x_9242) ;  /* 0x0000000000104947 */ /* 0x000fea0003800000 */
[----:B-1----:R-:W1:Y:S04]  /*50c0*/  @!P1 LDS.128 R4, [R108+0x2000] ;  /* 0x002000006c049984 */ /* 0x002e680000000c00 */
[----:B------:R-:W2:Y:S04]  /*50d0*/  @!P2 LDS.128 R8, [R104+0x2000] ;  /* 0x002000006808a984 */ /* 0x000ea80000000c00 */
[----:B-1----:R1:W-:Y:S04]  /*50e0*/  @!P1 STG.E.128 desc[UR40][R12.64], R4 ;  /* 0x000000040c009986 */ /* 0x0023e8000c101d28 */
[----:B--2---:R1:W-:Y:S02]  /*50f0*/  @!P2 STG.E.128 desc[UR40][R12.64+0x40], R8 ;  /* 0x000040080c00a986 */ /* 0x0043e4000c101d28 */
.L_x_9242:
[----:B------:R-:W-:Y:S05]  /*5100*/  BSYNC B0 ;  /* 0x0000000000007941 */ /* 0x000fea0003800000 */
.L_x_9224:
        /* <DEDUP_REMOVED lines=17> */
.L_x_9264:
[----:B------:R-:W-:Y:S05]  /*5220*/  BSYNC B0 ;  /* 0x0000000000007941 */ /* 0x000fea0003800000 */
.L_x_9263:
[----:B------:R-:W2:Y:S01]  /*5230*/  SYNCS.PHASECHK.TRANS64.TRYWAIT P3, [R90+URZ+0x228b0], R111 ;  /* 0x0228b06f5a0075a7 */ /* 0x000ea2000806017f */
[----:B------:R-:W-:Y:S01]  /*5240*/  ULDC UR51, c[0x0][0x310] ;  /* 0x0000c40000337ab9 */ /* 0x000fe20000000800 */
[----:B------:R-:W-:Y:S01]  /*5250*/  ULDC.64 UR38, c[0x0][0x318] ;  /* 0x0000c60000267ab9 */ /* 0x000fe20000000a00 */
[----:B------:R-:W-:Y:S01]  /*5260*/  ULDC.64 UR36, c[0x0][0x308] ;  /* 0x0000c20000247ab9 */ /* 0x000fe20000000a00 */
[----:B------:R-:W-:Y:S01]  /*5270*/  BSSY B0, `(.L_x_9265) ;  /* 0x0000003000007945 */ /* 0x000fe20003800000 */
[----:B------:R-:W-:-:S03]  /*5280*/  IMAD R5, R22, 0x6000, R79 ;  /* 0x0000600016057824 */ /* 0x000fc600078e024f */
[----:B--2---:R-:W-:Y:S05]  /*5290*/  @!P3 BRA `(.L_x_9266) ;  /* 0x000001840004b947 */ /* 0x004fea0003800000 */
.L_x_9542:
[----:B------:R-:W-:Y:S05]  /*52a0*/  BSYNC B0 ;  /* 0x0000000000007941 */ /* 0x000fea0003800000 */
.L_x_9265:
[----:B------:R-:W-:Y:S01]  /*52b0*/  ISETP.GE.AND P3, PT, R23, R101, PT ;  /* 0x000000651700720c */ /* 0x000fe20003f66270 */
[----:B------:R-:W-:Y:S01]  /*52c0*/  IMAD.IADD R7, R80, 0x1, R5 ;  /* 0x0000000150077824 */ /* 0x000fe200078e0205 */
[----:B------:R-:W-:Y:S01]  /*52d0*/  BSSY B0, `(.L_x_9267) ;  /* 0x0000025000007945 */ /* 0x000fe20003800000 */
[----:B------:R-:W-:Y:S02]  /*52e0*/  IMAD R36, R5, 0x2, R62 ;  /* 0x0000000205247824 */ /* 0x000fe400078e023e */
[----:B------:R-:W-:-:S04]  /*52f0*/  IMAD.WIDE R32, R61, 0x60, R56 ;  /* 0x000000603d207825 */ /* 0x000fc800078e0238 */
[----:B------:R-:W-:-:S04]  /*5300*/  IMAD R37, R7, 0x2, R62 ;  /* 0x0000000207257824 */ /* 0x000fc800078e023e */
[----:B------:R-:W-:Y:S05]  /*5310*/  @P3 BRA `(.L_x_9268) ;  /* 0x0000000000803947 */ /* 0x000fea0003800000 */
[----:B------:R-:W-:Y:S02]  /*5320*/  IMAD R7, R33, UR38, RZ ;  /* 0x0000002621077c24 */ /* 0x000fe4000f8e02ff */
[----:B-1----:R-:W-:Y:S02]  /*5330*/  IMAD.MOV.U32 R4, RZ, RZ, R40 ;  /* 0x000000ffff047224 */ /* 0x002fe400078e0028 */
[----:B------:R-:W-:Y:S02]  /*5340*/  IMAD.MOV.U32 R5, RZ, RZ, R65 ;  /* 0x000000ffff057224 */ /* 0x000fe400078e0041 */
[C---:B------:R-:W-:Y:S02]  /*5350*/  IMAD R7, R32.reuse, UR39, R7 ;  /* 0x0000002720077c24 */ /* 0x040fe4000f8e0207 */
[----:B------:R-:W-:-:S04]  /*5360*/  IMAD.WIDE.U32 R4, R32, UR38, R4 ;  /* 0x0000002620047c25 */ /* 0x000fc8000f8e0004 */
[----:B------:R-:W-:Y:S01]  /*5370*/  IMAD.IADD R5, R5, 0x1, R7 ;  /* 0x0000000105057824 */ /* 0x000fe200078e0207 */
[----:B------:R-:W-:-:S04]  /*5380*/  LEA R34, P3, R4, UR36, 0x1 ;  /* 0x0000002404227c11 */ /* 0x000fc8000f8608ff */
[----:B------:R-:W-:Y:S02]  /*5390*/  LEA.HI.X R35, R4, UR37, R5, 0x1, P3 ;  /* 0x0000002504237c11 */ /* 0x000fe400098f0c05 */
[----:B------:R-:W-:-:S13]  /*53a0*/  ISETP.GE.AND P3, PT, R18, UR51, PT ;  /* 0x0000003312007c0c */ /* 0x000fda000bf66270 */
[----:B------:R-:W1:Y:S04]  /*53b0*/  @!P3 LDS.128 R4, [R36] ;  /* 0x000000002404b984 */ /* 0x000e680000000c00 */
[----:B-1----:R-:W-:Y:S01]  /*53c0*/  @!P3 STG.E.128 desc[UR40][R34.64], R4 ;  /* 0x000000042200b986 */ /* 0x002fe2000c101d28 */
[----:B------:R-:W-:-:S13]  /*53d0*/  ISETP.GE.AND P3, PT, R99, UR51, PT ;  /* 0x0000003363007c0c */ /* 0x000fda000bf66270 */
[----:B------:R-:W1:Y:S04]  /*53e0*/  @!P3 LDS.128 R8, [R37] ;  /* 0x000000002508b984 */ /* 0x000e680000000c00 */
[----:B-1----:R-:W-:Y:S01]  /*53f0*/  @!P3 STG.E.128 desc[UR40][R34.64+0x40], R8 ;  /* 0x000040082200b986 */ /* 0x002fe2000c101d28 */
[----:B------:R-:W-:-:S13]  /*5400*/  ISETP.GE.AND P3, PT, R98, UR51, PT ;  /* 0x0000003362007c0c */ /* 0x000fda000bf66270 */
[----:B------:R-:W1:Y:S04]  /*5410*/  @!P3 LDS.128 R12, [R36+0x3000] ;  /* 0x00300000240cb984 */ /* 0x000e680000000c00 */
        /* <DEDUP_REMOVED lines=10> */
[----:B------:R-:W-:-:S13]  /*54c0*/  ISETP.NE.AND P3, PT, R0, RZ, PT ;  /* 0x000000ff0000720c */ /* 0x000fda0003f65270 */
[----:B------:R-:W1:Y:S04]  /*54d0*/  @P3 LDS.128 R12, [R36+0x9000] ;  /* 0x00900000240c3984 */ /* 0x000e680000000c00 */
[----:B-1----:R-:W-:Y:S01]  /*54e0*/  @P3 STG.E.128 desc[UR40][R34.64+0x180], R12 ;  /* 0x0001800c22003986 */ /* 0x002fe2000c101d28 */
[----:B------:R-:W-:-:S13]  /*54f0*/  ISETP.NE.AND P3, PT, R3, RZ, PT ;  /* 0x000000ff0300720c */ /* 0x000fda0003f65270 */
[----:B------:R-:W1:Y:S04]  /*5500*/  @P3 LDS.128 R24, [R37+0x9000] ;  /* 0x0090000025183984 */ /* 0x000e680000000c00 */
[----:B-1----:R3:W-:Y:S02]  /*5510*/  @P3 STG.E.128 desc[UR40][R34.64+0x1c0], R24 ;  /* 0x0001c01822003986 */ /* 0x0027e4000c101d28 */
.L_x_9268:
[----:B------:R-:W-:Y:S05]  /*5520*/  BSYNC B0 ;  /* 0x0000000000007941 */ /* 0x000fea0003800000 */
.L_x_9267:
[----:B------:R-:W-:Y:S01]  /*5530*/  ISETP.GE.AND P3, PT, R234, R101, PT ;  /* 0x00000065ea00720c */ /* 0x000fe20003f66270 */
[----:B------:R-:W-:-:S12]  /*5540*/  BSSY B0, `(.L_x_9269) ;  /* 0x0000024000007945 */ /* 0x000fd80003800000 */
[----:B------:R-:W-:Y:S05]  /*5550*/  @P3 BRA `(.L_x_9270) ;  /* 0x0000000000883947 */ /* 0x000fea0003800000 */
[----:B------:R-:W-:Y:S01]  /*5560*/  IADD3 R7, P3, R32, 0x40, RZ ;  /* 0x0000004020077810 */ /* 0x000fe20007f7e0ff */
[----:B-1----:R-:W-:Y:S02]  /*5570*/  IMAD.MOV.U32 R4, RZ, RZ, R40 ;  /* 0x000000ffff047224 */ /* 0x002fe400078e0028 */
        /* <DEDUP_REMOVED lines=18> */
[----:B---3--:R-:W1:Y:S04]  /*56a0*/  @P3 LDS.128 R24, [R36+0xb000] ;  /* 0x00b0000024183984 */ /* 0x008e680000000c00 */
[----:B-1----:R-:W-:Y:S01]  /*56b0*/  @P3 STG.E.128 desc[UR40][R32.64+0x180], R24 ;  /* 0x0001801820003986 */ /* 0x002fe2000c101d28 */
        /* <DEDUP_REMOVED lines=11> */
[----:B-1----:R4:W-:Y:S02]  /*5770*/  @P3 STG.E.128 desc[UR40][R32.64+0x1c0], R24 ;  /* 0x0001c01820003986 */ /* 0x0029e4000c101d28 */
.L_x_9270:
[----:B------:R-:W-:Y:S05]  /*5780*/  BSYNC B0 ;  /* 0x0000000000007941 */ /* 0x000fea0003800000 */
.L_x_9269:
[----:B------:R-:W-:Y:S01]  /*5790*/  @!PT LDS RZ, [RZ] ;  /* 0x00000000fffff984 */ /* 0x000fe20000000800 */
[----:B------:R-:W-:Y:S01]  /*57a0*/  @!PT LDS RZ, [RZ] ;  /* 0x00000000fffff984 */ /* 0x000fe20000000800 */
[----:B------:R-:W-:Y:S01]  /*57b0*/  @!PT LDS RZ, [RZ] ;  /* 0x00000000fffff984 */ /* 0x000fe20000000800 */
[----:B------:R-:W-:Y:S01]  /*57c0*/  @!PT LDS RZ, [RZ] ;  /* 0x00000000fffff984 */ /* 0x000fe20000000800 */
[----:B------:R5:W-:Y:S06]  /*57d0*/  MEMBAR.ALL.CTA ;  /* 0x0000000000007992 */ /* 0x000bec0000008000 */
[----:B-----5:R-:W5:Y:S02]  /*57e0*/  FENCE.VIEW.ASYNC.S ;  /* 0x00000000000073c6 */ /* 0x020f640000000000 */
[----:B-----5:R1:W-:Y:S01]  /*57f0*/  BAR.SYNC.DEFER_BLOCKING R81, 0x80 ;  /* 0x000200510000751d */ /* 0x0203e20000010000 */
[----:B------:R-:W-:Y:S01]  /*5800*/  ISETP.NE.AND P5, PT, R100, RZ, PT ;  /* 0x000000ff6400720c */ /* 0x000fe20003fa5270 */
[----:B------:R-:W-:-:S02]  /*5810*/  VIADD R22, R22, 0x1 ;  /* 0x0000000116167836 */ /* 0x000fc40000000000 */
[----:B0-2---:R-:W-:-:S03]  /*5820*/  @!P4 VIADD R90, R90, 0x228c0 ;  /* 0x000228c05a5ac836 */ /* 0x005fc60000000000 */
[C---:B------:R-:W-:Y:S02]  /*5830*/  ISETP.NE.AND P3, PT, R22.reuse, 0x2, PT ;  /* 0x000000021600780c */ /* 0x040fe40003f65270 */
[----:B------:R-:W-:Y:S02]  /*5840*/  @!P4 PRMT R90, RZ, 0x654, R90 ;  /* 0x00000654ff5ac816 */ /* 0x000fe4000000005a */
[----:B-1----:R-:W-:Y:S02]  /*5850*/  SEL R4, RZ, 0x1, P3 ;  /* 0x00000001ff047807 */ /* 0x002fe40001800000 */
[----:B------:R-:W-:Y:S02]  /*5860*/  SEL R22, R22, RZ, P3 ;  /* 0x000000ff16167207 */ /* 0x000fe40001800000 */
[----:B------:R-:W-:Y:S01]  /*5870*/  LOP3.LUT R203, R203, R4, RZ, 0x3c, !PT ;  /* 0x00000004cbcb7212 */ /* 0x000fe200078e3cff */
[----:B------:R0:W-:Y:S01]  /*5880*/  @!P4 SYNCS.ARRIVE.TRANS64.RED.A1T0 RZ, [R90+URZ], RZ ;  /* 0x000000ff5affc9a7 */ /* 0x0001e2000810043f */
[----:B------:R-:W-:Y:S05]  /*5890*/  @P5 BRA `(.L_x_9271) ;  /* 0xffffffcc007c5947 */ /* 0x000fea000383ffff */
[----:B------:R-:W1:Y:S01]  /*58a0*/  S2R R5, SR_TID.X ;  /* 0x0000000000057919 */ /* 0x000e620000002100 */
[----:B------:R-:W-:Y:S02]  /*58b0*/  PLOP3.LUT P0, PT, PT, PT, PT, 0x8, 0x0 ;  /* 0x000000000000781c */ /* 0x000fe40003f0e170 */
[----:B-1----:R-:W-:-:S04]  /*58c0*/  SHF.R.U32.HI R5, RZ, 0x7, R5 ;  /* 0x00000007ff057819 */ /* 0x002fc80000011605 */
[----:B------:R-:W-:-:S13]  /*58d0*/  ISETP.NE.AND P5, PT, R5, 0x1, PT ;  /* 0x000000010500780c */ /* 0x000fda0003fa5270 */
[----:B------:R-:W-:Y:S06]  /*58e0*/  @!P5 BAR.ARV 0x9, 0x100 ;  /* 0x024400000000db1d */ /* 0x000fec0000002000 */
.L_x_9219:
[----:B------:R-:W1:Y:S02]  /*58f0*/  LDC.64 R4, c[0x0][0x9e0] ;  /* 0x00027800ff047b82 */ /* 0x000e640000000a00 */
[----:B-1----:R-:W-:Y:S01]  /*5900*/  ISETP.GE.AND P1, PT, R5, 0x1, PT ;  /* 0x000000010500780c */ /* 0x002fe20003f26270 */
[----:B------:R-:W-:-:S12]  /*5910*/  @P0 BRA `(.L_x_9272) ;  /* 0x00000000000c0947 */ /* 0x000fd80003800000 */
[----:B------:R-:W1:Y:S01]  /*5920*/  FENCE.VIEW.ASYNC.G ;  /* 0x00000000000073c6 */ /* 0x000e620000000100 */
[----:B------:R-:W-:Y:S05]  /*5930*/  WARPSYNC.ALL ;  /* 0x0000000000007948 */ /* 0x000fea0003800000 */
[----:B-1----:R-:W-:Y:S06]  /*5940*/  BAR.ARV 0xc, 0x120 ;  /* 0x0304800000007b1d */ /* 0x002fec0000002000 */
.L_x_9272:
[----:B------:R-:W-:Y:S01]  /*5950*/  IMAD.IADD R0, R63, 0x1, R4 ;  /* 0x000000013f007824 */ /* 0x000fe200078e0204 */
        /* <DEDUP_REMOVED lines=12> */
.L_x_9275:
[----:B------:R-:W-:-:S13]  /*5a20*/  ISETP.NE.AND P0, PT, R5, 0x1, PT ;  /* 0x000000010500780c */ /* 0x000fda0003f05270 */
[----:B------:R-:W1:Y:S02]  /*5a30*/  @P0 LDC.64 R6, c[0x0][0x9e8] ;  /* 0x00027a00ff060b82 */ /* 0x000e640000000a00 */
[----:B-1----:R-:W-:-:S05]  /*5a40*/  @P0 IMAD.HI.U32 R4, R3, R6, RZ ;  /* 0x0000000603040227 */ /* 0x002fca00078e00ff */
[----:B------:R-:W-:-:S07]  /*5a50*/  @P0 SHF.R.U32.HI R3, RZ, R7, R4 ;  /* 0x00000007ff030219 */ /* 0x000fce0000011604 */
.L_x_9276:
[----:B------:R-:W-:Y:S05]  /*5a60*/  BSYNC B0 ;  /* 0x0000000000007941 */ /* 0x000fea0003800000 */
.L_x_9274:
[----:B------:R-:W-:-:S05]  /*5a70*/  IMAD R3, R3, R5, R5 ;  /* 0x0000000503037224 */ /* 0x000fca00078e0205 */
[----:B------:R-:W-:-:S07]  /*5a80*/  VIMNMX R0, R0, R3, PT ;  /* 0x0000000300007248 */ /* 0x000fce0003fe0100 */
.L_x_9273:
        /* <DEDUP_REMOVED lines=18> */
.L_x_9279:
[----:B------:R-:W-:-:S13]  /*5bb0*/  ISETP.NE.AND P0, PT, R5, 0x1, PT ;  /* 0x000000010500780c */ /* 0x000fda0003f05270 */
[----:B------:R-:W1:Y:S02]  /*5bc0*/  @P0 LDC.64 R6, c[0x0][0x9e8] ;  /* 0x00027a00ff060b82 */ /* 0x000e640000000a00 */
[----:B-1----:R-:W-:-:S05]  /*5bd0*/  @P0 IMAD.HI.U32 R6, R59, R6, RZ ;  /* 0x000000063b060227 */ /* 0x002fca00078e00ff */
[----:B------:R-:W-:-:S07]  /*5be0*/  @P0 SHF.R.U32.HI R59, RZ, R7, R6 ;  /* 0x00000007ff3b0219 */ /* 0x000fce0000011606 */
.L_x_9280:
[----:B------:R-:W-:Y:S05]  /*5bf0*/  BSYNC B0 ;  /* 0x0000000000007941 */ /* 0x000fea0003800000 */
.L_x_9278:
[----:B------:R-:W-:-:S05]  /*5c00*/  IMAD R59, R59, R5, RZ ;  /* 0x000000053b3b7224 */ /* 0x000fca00078e02ff */
[----:B------:R-:W-:-:S07]  /*5c10*/  VIMNMX R0, R0, R59, !PT ;  /* 0x0000003b00007248 */ /* 0x000fce0007fe0100 */
.L_x_9277:
        /* <DEDUP_REMOVED lines=67> */
[----:B---3--:R-:W-:Y:S02]  /*6050*/  CS2R R34, SRZ ;  /* 0x0000000000227805 */ /* 0x008fe4000001ff00 */
[----:B------:R-:W-:Y:S02]  /*6060*/  CS2R R36, SRZ ;  /* 0x0000000000247805 */ /* 0x000fe4000001ff00 */
[----:B----4-:R-:W-:Y:S02]  /*6070*/  CS2R R32, SRZ ;  /* 0x0000000000207805 */ /* 0x010fe4000001ff00 */
[----:B------:R-:W-:-:S02]  /*6080*/  CS2R R26, SRZ ;  /* 0x00000000001a7805 */ /* 0x000fc4000001ff00 */
[----:B------:R-:W-:Y:S02]  /*6090*/  CS2R R28, SRZ ;  /* 0x00000000001c7805 */ /* 0x000fe4000001ff00 */
[----:B------:R-:W-:Y:S01]  /*60a0*/  CS2R R24, SRZ ;  /* 0x0000000000187805 */ /* 0x000fe2000001ff00 */
[----:B------:R-:W-:Y:S06]  /*60b0*/  @!P1 BRA `(.L_x_9281) ;  /* 0x000000e800749947 */ /* 0x000fec0003800000 */
[----:B------:R-:W-:-:S03]  /*60c0*/  UMOV UR4, 0xffffffff ;  /* 0xffffffff00047882 */ /* 0x000fc60000000000 */
[----:B------:R-:W-:Y:S05]  /*60d0*/  BRA.DIV UR4, `(.L_x_9282) ;  /* 0x0000017604887947 */ /* 0x000fea000b800000 */
[----:B------:R-:W1:Y:S02]  /*60e0*/  S2R R3, SR_TID.X ;  /* 0x0000000000037919 */ /* 0x000e640000002100 */
[----:B-1----:R-:W-:-:S05]  /*60f0*/  VIADD R3, R3, 0xffffff80 ;  /* 0xffffff8003037836 */ /* 0x002fca0000000000 */
[----:B------:R-:W-:-:S04]  /*6100*/  SHF.R.S32.HI R0, RZ, 0x1f, R3 ;  /* 0x0000001fff007819 */ /* 0x000fc80000011403 */
[----:B------:R-:W-:-:S04]  /*6110*/  LEA.HI R0, R0, R3, RZ, 0x7 ;  /* 0x0000000300007211 */ /* 0x000fc800078f38ff */
[----:B------:R-:W-:-:S05]  /*6120*/  SHF.R.S32.HI R0, RZ, 0x7, R0 ;  /* 0x00000007ff007819 */ /* 0x000fca0000011400 */
[----:B------:R1:W2:Y:S02]  /*6130*/  SHFL.IDX PT, R14, R0, RZ, 0x1f ;  /* 0x00001fff000e7589 */ /* 0x0002a400000e0000 */
.L_x_9545:
[----:B-12---:R-:W-:Y:S01]  /*6140*/  LEA.HI R0, R14, R14, RZ, 0x1 ;  /* 0x0000000e0e007211 */ /* 0x006fe200078f08ff */
[----:B------:R-:W-:Y:S01]  /*6150*/  VIADD R26, R17, 0x18400 ;  /* 0x00018400111a7836 */ /* 0x000fe20000000000 */
[----:B------:R-:W-:Y:S02]  /*6160*/  BSSY B6, `(.L_x_9283) ;  /* 0x0000018000067945 */ /* 0x000fe40003800000 */
        /* <DEDUP_REMOVED lines=22> */
[----:B0-2--5:R-:W-:Y:S05]  /*62d0*/  CALL.ABS.NOINC R14 ;  /* 0x000000000e007343 */ /* 0x025fea0003c00000 */
.L_x_9284:
[----:B------:R-:W-:Y:S05]  /*62e0*/  BSYNC B6 ;  /* 0x0000000000067941 */ /* 0x000fea0003800000 */
.L_x_9283:
[----:B------:R-:W-:Y:S02]  /*62f0*/  ULDC UR4, c[0x0][0x3d4] ;  /* 0x0000f50000047ab9 */ /* 0x000fe40000000800 */
[----:B------:R-:W-:-:S13]  /*6300*/  ISETP.LT.AND P0, PT, RZ, UR4, PT ;  /* 0x00000004ff007c0c */ /* 0x000fda000bf01270 */
[----:B------:R-:W-:Y:S05]  /*6310*/  @P0 BRA `(.L_x_9285) ;  /* 0x00000000003c0947 */ /* 0x000fea0003800000 */
[----:B------:R-:W-:-:S04]  /*6320*/  LEA.HI R0, R235, R235, RZ, 0x1 ;  /* 0x000000ebeb007211 */ /* 0x000fc800078f08ff */
[----:B------:R-:W-:-:S05]  /*6330*/  LOP3.LUT R0, R0, 0xfffffffe, RZ, 0xc0, !PT ;  /* 0xfffffffe00007812 */ /* 0x000fca00078ec0ff */
[----:B------:R-:W-:-:S05]  /*6340*/  IMAD.IADD R0, R235, 0x1, -R0 ;  /* 0x00000001eb007824 */ /* 0x000fca00078e0a00 */
[----:B------:R-:W-:-:S04]  /*6350*/  SHF.L.U32 R0, R0, 0x1f, RZ ;  /* 0x0000001f00007819 */ /* 0x000fc800000006ff */
[----:B------:R1:W2:Y:S03]  /*6360*/  SYNCS.PHASECHK.TRANS64.TRYWAIT P0, [R17+URZ+0x22800], R0 ;  /* 0x02280000110075a7 */ /* 0x0002a6000800017f */
[----:B--2---:R-:W-:Y:S05]  /*6370*/  @!P0 NANOSLEEP.SYNCS 0x989680 ;  /* 0x009896800000895d */ /* 0x004fea0003900000 */
[----:B------:R-:W2:Y:S01]  /*6380*/  @!P0 SYNCS.PHASECHK.TRANS64 P0, [R17+URZ+0x22800], R0 ;  /* 0x02280000110085a7 */ /* 0x000ea2000800007f */
[----:B------:R-:W-:Y:S04]  /*6390*/  BSSY B0, `(.L_x_9286) ;  /* 0x0000006000007945 */ /* 0x000fe80003800000 */
[----:B--2---:R-:W-:Y:S05]  /*63a0*/  @P0 BRA `(.L_x_9287) ;  /* 0x0000000000100947 */ /* 0x004fea0003800000 */
.L_x_9288:
[----:B--2---:R2:W3:Y:S02]  /*63b0*/  SYNCS.PHASECHK.TRANS64.TRYWAIT P0, [R17+URZ+0x22800], R0 ;  /* 0x02280000110075a7 */ /* 0x0044e4000800017f */
[----:B---3--:R-:W-:Y:S05]  /*63c0*/  @!P0 NANOSLEEP.SYNCS 0x989680 ;  /* 0x009896800000895d */ /* 0x008fea0003900000 */
[----:B------:R-:W3:Y:S02]  /*63d0*/  @!P0 SYNCS.PHASECHK.TRANS64 P0, [R17+URZ+0x22800], R0 ;  /* 0x02280000110085a7 */ /* 0x000ee4000800007f */
[----:B---3--:R-:W-:Y:S05]  /*63e0*/  @!P0 BRA `(.L_x_9288) ;  /* 0xfffffffc00f08947 */ /* 0x008fea000383ffff */
.L_x_9287:
[----:B------:R-:W-:Y:S05]  /*63f0*/  BSYNC B0 ;  /* 0x0000000000007941 */ /* 0x000fea0003800000 */
.L_x_9286:
[----:B------:R-:W-:Y:S05]  /*6400*/  BRA `(.L_x_9289) ;  /* 0x0000002c00887947 */ /* 0x000fea0003800000 */
.L_x_9285:
[----:B------:R-:W1:Y:S01]  /*6410*/  S2R R0, SR_TID.X ;  /* 0x0000000000007919 */ /* 0x000e620000002100 */
[----:B------:R-:W2:Y:S01]  /*6420*/  LDC.64 R12, c[0x0][0x3d8] ;  /* 0x0000f600ff0c7b82 */ /* 0x000ea20000000a00 */
[----:B-----5:R-:W-:Y:S01]  /*6430*/  SHF.R.S32.HI R3, RZ, 0x1f, R31 ;  /* 0x0000001fff037819 */ /* 0x020fe2000001141f */
[--C-:B------:R-:W-:Y:S01]  /*6440*/  IMAD.MOV.U32 R4, RZ, RZ, R18.reuse ;  /* 0x000000ffff047224 */ /* 0x100fe200078e0012 */
[----:B------:R-:W-:Y:S01]  /*6450*/  SHF.R.S32.HI R5, RZ, 0x1f, R18 ;  /* 0x0000001fff057819 */ /* 0x000fe20000011412 */
[----:B------:R-:W-:Y:S01]  /*6460*/  BSSY B6, `(.L_x_9290) ;  /* 0x0000037000067945 */ /* 0x000fe20003800000 */
[----:B------:R-:W-:-:S03]  /*6470*/  LOP3.LUT P0, RZ, R26, 0x3ff, RZ, 0xc0, !PT ;  /* 0x000003ff1aff7812 */ /* 0x000fc6000780c0ff */
[----:B------:R-:W3:Y:S01]  /*6480*/  LDC.64 R14, c[0x0][0x3e8] ;  /* 0x0000fa00ff0e7b82 */ /* 0x000ee20000000a00 */
[-C--:B--2---:R-:W-:Y:S01]  /*6490*/  IMAD R8, R236, R12.reuse, RZ ;  /* 0x0000000cec087224 */ /* 0x084fe200078e02ff */
[----:B------:R-:W-:Y:S01]  /*64a0*/  SHF.L.U64.HI R56, R12, 0x6, R13 ;  /* 0x000000060c387819 */ /* 0x000fe2000001020d */
[----:B------:R-:W-:-:S04]  /*64b0*/  IMAD.WIDE.U32 R44, R31, R12, RZ ;  /* 0x0000000c1f2c7225 */ /* 0x000fc800078e00ff */
[----:B------:R-:W-:Y:S02]  /*64c0*/  IMAD R48, R23, R13, R8 ;  /* 0x0000000d17307224 */ /* 0x000fe400078e0208 */
[----:B-1----:R-:W-:Y:S01]  /*64d0*/  VIADD R0, R0, 0xffffff80 ;  /* 0xffffff8000007836 */ /* 0x002fe20000000000 */
[----:B---3--:R-:W-:Y:S01]  /*64e0*/  SHF.L.U64.HI R57, R14, 0x6, R15 ;  /* 0x000000060e397819 */ /* 0x008fe2000001020f */
[-C--:B------:R-:W-:Y:S02]  /*64f0*/  IMAD R10, R236, R14.reuse, RZ ;  /* 0x0000000eec0a7224 */ /* 0x080fe400078e02ff */
[----:B------:R-:W-:Y:S01]  /*6500*/  IMAD R6, R3, R14, RZ ;  /* 0x0000000e03067224 */ /* 0x000fe200078e02ff */
[----:B------:R-:W-:Y:S01]  /*6510*/  SHF.R.S32.HI R30, RZ, 0x1f, R0 ;  /* 0x0000001fff1e7819 */ /* 0x000fe20000011400 */
[-C--:B------:R-:W-:Y:S02]  /*6520*/  IMAD R50, R23, R15.reuse, R10 ;  /* 0x0000000f17327224 */ /* 0x080fe400078e020a */
[C---:B------:R-:W-:Y:S01]  /*6530*/  IMAD R47, R31.reuse, R15, R6 ;  /* 0x0000000f1f2f7224 */ /* 0x040fe200078e0206 */
[----:B------:R-:W-:Y:S01]  /*6540*/  LEA.HI R30, R30, R0, RZ, 0x2 ;  /* 0x000000001e1e7211 */ /* 0x000fe200078f10ff */
[----:B------:R-:W-:-:S03]  /*6550*/  IMAD.WIDE.U32 R42, R31, R14, RZ ;  /* 0x0000000e1f2a7225 */ /* 0x000fc600078e00ff */
[----:B------:R-:W-:Y:S01]  /*6560*/  LOP3.LUT R30, R30, 0xfffffffc, RZ, 0xc0, !PT ;  /* 0xfffffffc1e1e7812 */ /* 0x000fe200078ec0ff */
[----:B------:R-:W-:-:S04]  /*6570*/  IMAD.WIDE.U32 R8, R23, R12, R4 ;  /* 0x0000000c17087225 */ /* 0x000fc800078e0004 */
[----:B------:R-:W-:Y:S01]  /*6580*/  IMAD.IADD R30, R0, 0x1, -R30 ;  /* 0x00000001001e7824 */ /* 0x000fe200078e0a1e */
[----:B------:R-:W-:Y:S01]  /*6590*/  IADD3 R26, P3, R8, R44, RZ ;  /* 0x0000002c081a7210 */ /* 0x000fe20007f7e0ff */
[----:B------:R-:W-:Y:S02]  /*65a0*/  IMAD R0, R3, R12, RZ ;  /* 0x0000000c03007224 */ /* 0x000fe400078e02ff */
[----:B------:R-:W-:Y:S02]  /*65b0*/  IMAD.SHL.U32 R24, R30, 0x4, RZ ;  /* 0x000000041e187824 */ /* 0x000fe400078e00ff */
[----:B------:R-:W-:Y:S02]  /*65c0*/  IMAD R41, R31, R13, R0 ;  /* 0x0000000d1f297224 */ /* 0x000fe400078e0200 */
[----:B------:R-:W-:Y:S01]  /*65d0*/  IMAD.WIDE.U32 R10, R23, R14, R4 ;  /* 0x0000000e170a7225 */ /* 0x000fe200078e0004 */
[----:B------:R-:W-:-:S03]  /*65e0*/  SHF.R.S32.HI R25, RZ, 0x1f, R24 ;  /* 0x0000001fff197819 */ /* 0x000fc60000011418 */
[----:B------:R-:W-:Y:S01]  /*65f0*/  IMAD.IADD R41, R41, 0x1, R45 ;  /* 0x0000000129297824 */ /* 0x000fe200078e022d */
[----:B------:R-:W-:Y:S01]  /*6600*/  IADD3 R28, P4, R10, R42, RZ ;  /* 0x0000002a0a1c7210 */ /* 0x000fe20007f9e0ff */
[----:B------:R-:W-:-:S03]  /*6610*/  IMAD.WIDE.U32 R4, R23, R12, R24 ;  /* 0x0000000c17047225 */ /* 0x000fc600078e0018 */
[----:B------:R-:W-:Y:S01]  /*6620*/  IADD3.X R27, R41, R48, R9, P3, !PT ;  /* 0x00000030291b7210 */ /* 0x000fe20001ffe409 */
[----:B------:R-:W-:Y:S01]  /*6630*/  IMAD.WIDE.U32 R6, R23, R14, R24 ;  /* 0x0000000e17067225 */ /* 0x000fe200078e0018 */
[----:B------:R-:W-:-:S03]  /*6640*/  IADD3 R46, P1, R4, R44, RZ ;  /* 0x0000002c042e7210 */ /* 0x000fc60007f3e0ff */
[----:B------:R-:W-:Y:S01]  /*6650*/  IMAD.IADD R47, R47, 0x1, R43 ;  /* 0x000000012f2f7824 */ /* 0x000fe200078e022b */
[----:B------:R-:W-:Y:S01]  /*6660*/  IADD3 R49, P2, R6, R42, RZ ;  /* 0x0000002a06317210 */ /* 0x000fe20007f5e0ff */
[----:B------:R-:W-:Y:S01]  /*6670*/  IMAD.SHL.U32 R55, R12, 0x40, RZ ;  /* 0x000000400c377824 */ /* 0x000fe200078e00ff */
[----:B------:R-:W-:Y:S01]  /*6680*/  IADD3.X R48, R41, R5, R48, P1, !PT ;  /* 0x0000000529307210 */ /* 0x000fe20000ffe430 */
[----:B------:R-:W-:Y:S01]  /*6690*/  IMAD.SHL.U32 R59, R14, 0x40, RZ ;  /* 0x000000400e3b7824 */ /* 0x000fe200078e00ff */
[C---:B------:R-:W-:Y:S02]  /*66a0*/  IADD3.X R29, R47.reuse, R50, R11, P4, !PT ;  /* 0x000000322f1d7210 */ /* 0x040fe400027fe40b */
[----:B------:R-:W-:Y:S01]  /*66b0*/  IADD3.X R50, R47, R7, R50, P2, !PT ;  /* 0x000000072f327210 */ /* 0x000fe200017fe432 */
        /* <DEDUP_REMOVED lines=17> */
.L_x_9291:
[----:B------:R-:W-:Y:S05]  /*67d0*/  BSYNC B6 ;  /* 0x0000000000067941 */ /* 0x000fea0003800000 */
.L_x_9290:
[----:B------:R-:W1:Y:S01]  /*67e0*/  LDC.64 R6, c[0x0][0x3d8] ;  /* 0x0000f600ff067b82 */ /* 0x000e620000000a00 */
[----:B------:R-:W-:Y:S01]  /*67f0*/  SHF.R.S32.HI R3, RZ, 0x1f, R209 ;  /* 0x0000001fff037819 */ /* 0x000fe200000114d1 */
[----:B------:R-:W-:Y:S01]  /*6800*/  ULDC.U8 UR4, c[0x0][0x3f0] ;  /* 0x0000fc0000047ab9 */ /* 0x000fe20000000000 */
[----:B------:R-:W-:Y:S01]  /*6810*/  BSSY B0, `(.L_x_9292) ;  /* 0x0000299000007945 */ /* 0x000fe20003800000 */
[----:B------:R-:W-:-:S04]  /*6820*/  ISETP.NE.AND P0, PT, RZ, UR4, PT ;  /* 0x00000004ff007c0c */ /* 0x000fc8000bf05270 */
[----:B------:R-:W2:Y:S01]  /*6830*/  LDC.64 R4, c[0x0][0x3e8] ;  /* 0x0000fa00ff047b82 */ /* 0x000ea20000000a00 */
[-C--:B-1----:R-:W-:Y:S02]  /*6840*/  IMAD R0, R3, R6.reuse, RZ ;  /* 0x0000000603007224 */ /* 0x082fe400078e02ff */
[----:B------:R-:W-:-:S04]  /*6850*/  IMAD.WIDE.U32 R8, R209, R6, RZ ;  /* 0x00000006d1087225 */ /* 0x000fc800078e00ff */
[----:B------:R-:W-:Y:S02]  /*6860*/  IMAD.SHL.U32 R53, R8, 0x80, RZ ;  /* 0x0000008008357824 */ /* 0x000fe400078e00ff */
[-C--:B--2---:R-:W-:Y:S02]  /*6870*/  IMAD R12, R3, R4.reuse, RZ ;  /* 0x00000004030c7224 */ /* 0x084fe400078e02ff */
        /* <DEDUP_REMOVED lines=11> */
[----:B------:R-:W1:Y:S01]  /*6930*/  LDC R0, c[0x0][0x428] ;  /* 0x00010a00ff007b82 */ /* 0x000e620000000800 */
        /* <DEDUP_REMOVED lines=8> */
[----:B------:R-:W-:Y:S02]  /*69c0*/  CS2R R26, SRZ ;  /* 0x00000000001a7805 */ /* 0x000fe4000001ff00 */
[----:B------:R-:W-:-:S02]  /*69d0*/  CS2R R20, SRZ ;  /* 0x0000000000147805 */ /* 0x000fc4000001ff00 */
[----:B------:R-:W-:Y:S02]  /*69e0*/  CS2R R28, SRZ ;  /* 0x00000000001c7805 */ /* 0x000fe4000001ff00 */
[----:B------:R-:W-:Y:S02]  /*69f0*/  CS2R R34, SRZ ;  /* 0x0000000000227805 */ /* 0x000fe4000001ff00 */
[----:B-1----:R-:W-:Y:S01]  /*6a00*/  ISETP.NE.AND P2, PT, R0, 0x1, PT ;  /* 0x000000010000780c */ /* 0x002fe20003f45270 */
[----:B------:R-:W-:-:S04]  /*6a10*/  IMAD R0, R209, 0x80, R23 ;  /* 0x00000080d1007824 */ /* 0x000fc800078e0217 */
[----:B------:R-:W-:Y:S01]  /*6a20*/  IMAD R3, R30, 0x40, R0 ;  /* 0x000000401e037824 */ /* 0x000fe200078e0200 */
[----:B------:R-:W-:-:S07]  /*6a30*/  CS2R R30, SRZ ;  /* 0x00000000001e7805 */ /* 0x000fce000001ff00 */
[----:B------:R-:W1:Y:S08]  /*6a40*/  @P2 LDC R10, c[0x0][0x42c] ;  /* 0x00010b00ff0a2b82 */ /* 0x000e700000000800 */
[----:B------:R-:W2:Y:S01]  /*6a50*/  @P2 LDC R9, c[0x0][0x430] ;  /* 0x00010c00ff092b82 */ /* 0x000ea20000000800 */
[----:B-1----:R-:W-:-:S04]  /*6a60*/  @P2 IMAD.HI.U32 R0, R3, R10, RZ ;  /* 0x0000000a03002227 */ /* 0x002fc800078e00ff */
[----:B------:R-:W-:Y:S01]  /*6a70*/  IMAD.MOV.U32 R10, RZ, RZ, R44 ;  /* 0x000000ffff0a7224 */ /* 0x000fe200078e002c */
[----:B--2---:R-:W-:Y:S02]  /*6a80*/  @P2 SHF.R.U32.HI R3, RZ, R9, R0 ;  /* 0x00000009ff032219 */ /* 0x004fe40000011600 */
[----:B------:R-:W-:Y:S02]  /*6a90*/  CS2R R8, SRZ ;  /* 0x0000000000087805 */ /* 0x000fe4000001ff00 */
[----:B------:R-:W-:Y:S01]  /*6aa0*/  SHF.R.S32.HI R41, RZ, 0x1f, R3 ;  /* 0x0000001fff297819 */ /* 0x000fe20000011403 */
[----:B------:R-:W-:Y:S06]  /*6ab0*/  @P0 BRA `(.L_x_9295) ;  /* 0x0000000000580947 */ /* 0x000fec0003800000 */
[----:B------:R-:W-:Y:S01]  /*6ac0*/  IADD3 R15, P2, R53, R46, RZ ;  /* 0x0000002e350f7210 */ /* 0x000fe20007f5e0ff */
[C---:B------:R-:W-:Y:S01]  /*6ad0*/  VIADD R0, R24.reuse, 0x10 ;  /* 0x0000001018007836 */ /* 0x040fe20000000000 */
[----:B------:R-:W-:Y:S01]  /*6ae0*/  ULDC UR4, c[0x0][0x3d4] ;  /* 0x0000f50000047ab9 */ /* 0x000fe20000000800 */
[----:B------:R-:W-:Y:S01]  /*6af0*/  ULDC.64 UR6, c[0x0][0x3c8] ;  /* 0x0000f20000067ab9 */ /* 0x000fe20000000a00 */
[----:B------:R-:W-:Y:S01]  /*6b00*/  ISETP.GE.AND P5, PT, R24, UR4, PT ;  /* 0x0000000418007c0c */ /* 0x000fe2000bfa6270 */
[----:B------:R-:W-:Y:S01]  /*6b10*/  IMAD.X R30, R51, 0x1, R48, P2 ;  /* 0x00000001331e7824 */ /* 0x000fe200010e0630 */
[----:B------:R-:W-:Y:S01]  /*6b20*/  ISETP.GE.AND P2, PT, R0, UR4, PT ;  /* 0x0000000400007c0c */ /* 0x000fe2000bf46270 */
[----:B------:R-:W-:Y:S01]  /*6b30*/  ULDC.64 UR4, c[0x0][0x3e0] ;  /* 0x0000f80000047ab9 */ /* 0x000fe20000000a00 */
[----:B------:R-:W-:Y:S02]  /*6b40*/  IADD3 R0, P4, R54, R49, RZ ;  /* 0x0000003136007210 */ /* 0x000fe40007f9e0ff */
[----:B------:R-:W-:-:S02]  /*6b50*/  CS2R R36, SRZ ;  /* 0x0000000000247805 */ /* 0x000fc4000001ff00 */
[C---:B------:R-:W-:Y:S02]  /*6b60*/  LEA R14, P3, R15.reuse, UR6, 0x1 ;  /* 0x000000060f0e7c11 */ /* 0x040fe4000f8608ff */
[----:B------:R-:W-:Y:S02]  /*6b70*/  CS2R R32, SRZ ;  /* 0x0000000000207805 */ /* 0x000fe4000001ff00 */
[----:B------:R-:W-:Y:S01]  /*6b80*/  CS2R R34, SRZ ;  /* 0x0000000000227805 */ /* 0x000fe2000001ff00 */
[----:B------:R-:W-:Y:S01]  /*6b90*/  IMAD.X R31, R52, 0x1, R50, P4 ;  /* 0x00000001341f7824 */ /* 0x000fe200020e0632 */
[----:B------:R-:W-:Y:S02]  /*6ba0*/  LEA.HI.X R15, R15, UR7, R30, 0x1, P3 ;  /* 0x000000070f0f7c11 */ /* 0x000fe400098f0c1e */
[----:B------:R-:W-:-:S03]  /*6bb0*/  LEA R38, P3, R0, UR4, 0x1 ;  /* 0x0000000400267c11 */ /* 0x000fc6000f8608ff */
[----:B------:R1:W5:Y:S01]  /*6bc0*/  @!P5 LDG.E.64 R36, desc[UR40][R14.64] ;  /* 0x000000280e24d981 */ /* 0x000362000c1e1b00 */
[----:B------:R-:W-:Y:S02]  /*6bd0*/  LEA.HI.X R39, R0, UR5, R31, 0x1, P3 ;  /* 0x0000000500277c11 */ /* 0x000fe400098f0c1f */
[----:B------:R-:W-:Y:S01]  /*6be0*/  CS2R R30, SRZ ;  /* 0x00000000001e7805 */ /* 0x000fe2000001ff00 */
[----:B------:R1:W5:Y:S04]  /*6bf0*/  @!P2 LDG.E.64 R32, desc[UR40][R14.64+0x20] ;  /* 0x000020280e20a981 */ /* 0x000368000c1e1b00 */
[----:B------:R1:W5:Y:S04]  /*6c00*/  @!P5 LDG.E.64 R34, desc[UR40][R38.64] ;  /* 0x000000282622d981 */ /* 0x000368000c1e1b00 */
[----:B------:R1:W5:Y:S02]  /*6c10*/  @!P2 LDG.E.64 R30, desc[UR40][R38.64+0x20] ;  /* 0x00002028261ea981 */ /* 0x000364000c1e1b00 */
.L_x_9295:
[----:B------:R-:W-:Y:S05]  /*6c20*/  BSYNC B1 ;  /* 0x0000000000017941 */ /* 0x000fea0003800000 */
.L_x_9294:
[----:B------:R-:W-:Y:S04]  /*6c30*/  BSSY B1, `(.L_x_9296) ;  /* 0x0000018000017945 */ /* 0x000fe80003800000 */
[----:B------:R-:W-:Y:S05]  /*6c40*/  @P1 BRA `(.L_x_9297) ;  /* 0x0000000000581947 */ /* 0x000fea0003800000 */
[----:B------:R-:W-:Y:S01]  /*6c50*/  IADD3 R0, P4, P5, R49, R59, R54 ;  /* 0x0000003b31007210 */ /* 0x000fe20007d9e036 */
[----:B-1----:R-:W-:Y:S01]  /*6c60*/  VIADD R14, R24, 0x10 ;  /* 0x00000010180e7836 */ /* 0x002fe20000000000 */
        /* <DEDUP_REMOVED lines=20> */
.L_x_9297:
[----:B------:R-:W-:Y:S05]  /*6db0*/  BSYNC B1 ;  /* 0x0000000000017941 */ /* 0x000fea0003800000 */
.L_x_9296:
[----:B-12---:R-:W2:Y:S01]  /*6dc0*/  LDL R39, [R1+0x4] ;  /* 0x0000040001277983 */ /* 0x006ea20000100800 */
[----:B------:R-:W-:Y:S01]  /*6dd0*/  IMAD.WIDE.U32 R10, R3, R6, R10 ;  /* 0x00000006030a7225 */ /* 0x000fe200078e000a */
[----:B------:R-:W-:Y:S01]  /*6de0*/  LEA.HI R0, R235, R235, RZ, 0x1 ;  /* 0x000000ebeb007211 */ /* 0x000fe200078f08ff */
[----:B------:R-:W-:Y:S01]  /*6df0*/  ULDC.64 UR4, c[0x0][0x3c8] ;  /* 0x0000f20000047ab9 */ /* 0x000fe20000000a00 */
[----:B------:R-:W-:Y:S01]  /*6e00*/  ULDC.64 UR6, c[0x0][0x3e0] ;  /* 0x0000f80000067ab9 */ /* 0x000fe20000000a00 */
[----:B------:R-:W-:-:S04]  /*6e10*/  IMAD.WIDE.U32 R12, R3, R4, R12 ;  /* 0x00000004030c7225 */ /* 0x000fc800078e000c */
[C---:B------:R-:W-:Y:S02]  /*6e20*/  IMAD R6, R41.reuse, R6, RZ ;  /* 0x0000000629067224 */ /* 0x040fe400078e02ff */
[----:B------:R-:W-:Y:S02]  /*6e30*/  IMAD R4, R41, R4, RZ ;  /* 0x0000000429047224 */ /* 0x000fe400078e02ff */
[C---:B------:R-:W-:Y:S01]  /*6e40*/  IMAD R7, R3.reuse, R7, R6 ;  /* 0x0000000703077224 */ /* 0x040fe200078e0206 */
[----:B------:R-:W-:Y:S01]  /*6e50*/  LOP3.LUT R6, R0, 0xfffffffe, RZ, 0xc0, !PT ;  /* 0xfffffffe00067812 */ /* 0x000fe200078ec0ff */
[----:B------:R-:W-:Y:S01]  /*6e60*/  IMAD R3, R3, R5, R4 ;  /* 0x0000000503037224 */ /* 0x000fe200078e0204 */
[----:B------:R-:W-:Y:S01]  /*6e70*/  LEA R4, P2, R10, UR4, 0x1 ;  /* 0x000000040a047c11 */ /* 0x000fe2000f8408ff */
[----:B------:R-:W-:Y:S01]  /*6e80*/  IMAD.IADD R5, R11, 0x1, R7 ;  /* 0x000000010b057824 */ /* 0x000fe200078e0207 */
[----:B------:R-:W-:Y:S01]  /*6e90*/  LEA R0, P3, R12, UR6, 0x1 ;  /* 0x000000060c007c11 */ /* 0x000fe2000f8608ff */
[----:B------:R-:W-:Y:S01]  /*6ea0*/  IMAD.IADD R3, R13, 0x1, R3 ;  /* 0x000000010d037824 */ /* 0x000fe200078e0203 */
[----:B------:R-:W-:Y:S01]  /*6eb0*/  UMOV UR4, 0xffffffff ;  /* 0xffffffff00047882 */ /* 0x000fe20000000000 */
[----:B------:R-:W-:Y:S01]  /*6ec0*/  IMAD.IADD R6, R235, 0x1, -R6 ;  /* 0x00000001eb067824 */ /* 0x000fe200078e0a06 */
[----:B------:R-:W-:-:S02]  /*6ed0*/  LEA.HI.X R5, R10, UR5, R5, 0x1, P2 ;  /* 0x000000050a057c11 */ /* 0x000fc400090f0c05 */
[----:B------:R-:W-:Y:S02]  /*6ee0*/  LEA.HI.X R3, R12, UR7, R3, 0x1, P3 ;  /* 0x000000070c037c11 */ /* 0x000fe400098f0c03 */
[----:B------:R-:W-:Y:S01]  /*6ef0*/  SHF.L.U32 R6, R6, 0x1f, RZ ;  /* 0x0000001f06067819 */ /* 0x000fe200000006ff */
[----:B--2---:R-:W-:-:S05]  /*6f00*/  IMAD.SHL.U32 R14, R39, 0x40, RZ ;  /* 0x00000040270e7824 */ /* 0x004fca00078e00ff */
[----:B------:R-:W-:-:S04]  /*6f10*/  LOP3.LUT R15, R14, 0x1c0, RZ, 0xc0, !PT ;  /* 0x000001c00e0f7812 */ /* 0x000fc800078ec0ff */
[----:B------:R-:W-:Y:S02]  /*6f20*/  LOP3.LUT R14, R15, 0x18, R18, 0xf8, !PT ;  /* 0x000000180f0e7812 */ /* 0x000fe400078ef812 */
[----:B------:R-:W-:-:S04]  /*6f30*/  SHF.R.U32.HI R15, RZ, 0x3, R15 ;  /* 0x00000003ff0f7819 */ /* 0x000fc8000001160f */
[----:B------:R-:W-:Y:S01]  /*6f40*/  LOP3.LUT R38, R14, R15, RZ, 0x3c, !PT ;  /* 0x0000000f0e267212 */ /* 0x000fe200078e3cff */
[----:B------:R-:W-:Y:S06]  /*6f50*/  BRA.DIV UR4, `(.L_x_9298) ;  /* 0x0000016a04247947 */ /* 0x000fec000b800000 */
.L_x_9548:
[----:B------:R-:W-:-:S03]  /*6f60*/  UMOV UR4, 0xffffffff ;  /* 0xffffffff00047882 */ /* 0x000fc60000000000 */
[----:B------:R-:W-:Y:S05]  /*6f70*/  BRA.DIV UR4, `(.L_x_9299) ;  /* 0x0000016a04447947 */ /* 0x000fea000b800000 */
.L_x_9551:
[----:B------:R-:W-:-:S03]  /*6f80*/  UMOV UR4, 0xffffffff ;  /* 0xffffffff00047882 */ /* 0x000fc60000000000 */
[----:B------:R-:W-:Y:S05]  /*6f90*/  BRA.DIV UR4, `(.L_x_9300) ;  /* 0x0000016a04647947 */ /* 0x000fea000b800000 */
.L_x_9554:
[----:B------:R-:W-:-:S03]  /*6fa0*/  UMOV UR4, 0xffffffff ;  /* 0xffffffff00047882 */ /* 0x000fc60000000000 */
[----:B------:R-:W-:Y:S05]  /*6fb0*/  BRA.DIV UR4, `(.L_x_9301) ;  /* 0x0000016a04847947 */ /* 0x000fea000b800000 */
.L_x_9557:
[----:B------:R-:W-:-:S03]  /*6fc0*/  UMOV UR4, 0xffffffff ;  /* 0xffffffff00047882 */ /* 0x000fc60000000000 */
[----:B------:R-:W-:Y:S05]  /*6fd0*/  BRA.DIV UR4, `(.L_x_9302) ;  /* 0x0000016a04a47947 */ /* 0x000fea000b800000 */
.L_x_9560:
[----:B------:R-:W-:-:S03]  /*6fe0*/  UMOV UR4, 0xffffffff ;  /* 0xffffffff00047882 */ /* 0x000fc60000000000 */
[----:B------:R-:W-:Y:S05]  /*6ff0*/  BRA.DIV UR4, `(.L_x_9303) ;  /* 0x0000016a04c47947 */ /* 0x000fea000b800000 */
.L_x_9563:
[----:B------:R-:W-:-:S03]  /*7000*/  UMOV UR4, 0xffffffff ;  /* 0xffffffff00047882 */ /* 0x000fc60000000000 */
[----:B------:R-:W-:Y:S05]  /*7010*/  BRA.DIV UR4, `(.L_x_9304) ;  /* 0x0000016a04e47947 */ /* 0x000fea000b800000 */
.L_x_9566:
[----:B------:R-:W-:-:S03]  /*7020*/  UMOV UR4, 0xffffffff ;  /* 0xffffffff00047882 */ /* 0x000fc60000000000 */
[----:B------:R-:W-:Y:S05]  /*7030*/  BRA.DIV UR4, `(.L_x_9305) ;  /* 0x0000016e04047947 */ /* 0x000fea000b800000 */
.L_x_9569:
[----:B------:R-:W1:Y:S01]  /*7040*/  SYNCS.PHASECHK.TRANS64.TRYWAIT P2, [R17+URZ+0x22800], R6 ;  /* 0x02280006110075a7 */ /* 0x000e62000804017f */
[----:B-----5:R-:W-:Y:S01]  /*7050*/  IMAD.MOV.U32 R5, RZ, RZ, R37 ;  /* 0x000000ffff057224 */ /* 0x020fe200078e0025 */
[----:B------:R-:W-:Y:S01]  /*7060*/  LOP3.LUT P3, RZ, R39, 0x4, RZ, 0xc0, !PT ;  /* 0x0000000427ff7812 */ /* 0x000fe2000786c0ff */
[----:B------:R-:W-:Y:S01]  /*7070*/  IMAD.MOV.U32 R4, RZ, RZ, R36 ;  /* 0x000000ffff047224 */ /* 0x000fe200078e0024 */
[----:B------:R-:W-:Y:S01]  /*7080*/  BSSY B1, `(.L_x_9306) ;  /* 0x000001f000017945 */ /* 0x000fe20003800000 */
[----:B------:R-:W-:Y:S01]  /*7090*/  IMAD.MOV.U32 R0, RZ, RZ, R32 ;  /* 0x000000ffff007224 */ /* 0x000fe200078e0020 */
[----:B------:R-:W-:Y:S01]  /*70a0*/  PRMT R44, R5, 0x7610, R44 ;  /* 0x00007610052c7816 */ /* 0x000fe2000000002c */
[----:B------:R-:W-:Y:S01]  /*70b0*/  IMAD.MOV.U32 R3, RZ, RZ, R33 ;  /* 0x000000ffff037224 */ /* 0x000fe200078e0021 */
[----:B------:R-:W-:Y:S01]  /*70c0*/  PRMT R14, R4, 0x7610, R14 ;  /* 0x00007610040e7816 */ /* 0x000fe2000000000e */
[----:B------:R-:W-:Y:S02]  /*70d0*/  IMAD R38, R223, 0x200, R38 ;  /* 0x00000200df267824 */ /* 0x000fe400078e0226 */
[----:B------:R-:W-:Y:S01]  /*70e0*/  IMAD.MOV.U32 R5, RZ, RZ, R34 ;  /* 0x000000ffff057224 */ /* 0x000fe200078e0022 */
[----:B------:R-:W-:Y:S01]  /*70f0*/  PRMT R43, R0, 0x5410, R3 ;  /* 0x00005410002b7816 */ /* 0x000fe20000000003 */
[----:B------:R-:W-:-:S02]  /*7100*/  IMAD.MOV.U32 R4, RZ, RZ, R31 ;  /* 0x000000ffff047224 */ /* 0x000fc400078e001f */
[----:B------:R-:W-:Y:S01]  /*7110*/  IMAD R3, R38, 0x2, R17 ;  /* 0x0000000226037824 */ /* 0x000fe200078e0211 */
[----:B------:R-:W-:Y:S01]  /*7120*/  PRMT R10, R5, 0x7610, R10 ;  /* 0x00007610050a7816 */ /* 0x000fe2000000000a */
[----:B------:R-:W-:Y:S01]  /*7130*/  IMAD.MOV.U32 R0, RZ, RZ, R30 ;  /* 0x000000ffff007224 */ /* 0x000fe200078e001e */
[----:B------:R-:W-:Y:S01]  /*7140*/  PRMT R45, R4, 0x7610, R45 ;  /* 0x00007610042d7816 */ /* 0x000fe2000000002d */
[----:B------:R-:W-:Y:S02]  /*7150*/  IMAD.MOV.U32 R5, RZ, RZ, R35 ;  /* 0x000000ffff057224 */ /* 0x000fe400078e0023 */
[----:B------:R-:W-:Y:S01]  /*7160*/  VIADD R4, R3, 0x18400 ;  /* 0x0001840003047836 */ /* 0x000fe20000000000 */
[----:B------:R-:W-:Y:S01]  /*7170*/  PRMT R44, R44, 0x5410, R0 ;  /* 0x000054102c2c7816 */ /* 0x000fe20000000000 */
[----:B------:R-:W-:Y:S01]  /*7180*/  IMAD.MOV.U32 R7, RZ, RZ, R8 ;  /* 0x000000ffff077224 */ /* 0x000fe200078e0008 */
[----:B------:R-:W-:Y:S01]  /*7190*/  PRMT R45, R45, 0x5410, R5 ;  /* 0x000054102d2d7816 */ /* 0x000fe20000000005 */
[----:B------:R-:W-:-:S02]  /*71a0*/  IMAD.MOV.U32 R11, RZ, RZ, R9 ;  /* 0x000000ffff0b7224 */ /* 0x000fc400078e0009 */
[----:B------:R-:W-:Y:S02]  /*71b0*/  VIADD R0, R3, 0x18440 ;  /* 0x0001844003007836 */ /* 0x000fe40000000000 */
[----:B------:R-:W-:Y:S01]  /*71c0*/  @P3 VIADD R0, R4, 0xffffffc0 ;  /* 0xffffffc004003836 */ /* 0x000fe20000000000 */
[----:B------:R-:W-:Y:S01]  /*71d0*/  PRMT R46, R7, 0x5410, R11 ;  /* 0x00005410072e7816 */ /* 0x000fe2000000000b */
[----:B------:R-:W-:Y:S02]  /*71e0*/  IMAD.MOV.U32 R4, RZ, RZ, R26 ;  /* 0x000000ffff047224 */ /* 0x000fe400078e001a */
[----:B------:R-:W-:Y:S02]  /*71f0*/  IMAD.MOV.U32 R5, RZ, RZ, R27 ;  /* 0x000000ffff057224 */ /* 0x000fe400078e001b */
[----:B------:R-:W-:Y:S02]  /*7200*/  IMAD.MOV.U32 R7, RZ, RZ, R20 ;  /* 0x000000ffff077224 */ /* 0x000fe400078e0014 */
[----:B------:R-:W-:Y:S01]  /*7210*/  IMAD.MOV.U32 R11, RZ, RZ, R21 ;  /* 0x000000ffff0b7224 */ /* 0x000fe200078e0015 */
[----:B------:R-:W-:Y:S01]  /*7220*/  PRMT R47, R4, 0x5410, R5 ;  /* 0x00005410042f7816 */ /* 0x000fe20000000005 */
[----:B------:R-:W-:-:S02]  /*7230*/  IMAD.MOV.U32 R4, RZ, RZ, R28 ;  /* 0x000000ffff047224 */ /* 0x000fc400078e001c */
[----:B------:R-:W-:Y:S01]  /*7240*/  IMAD.MOV.U32 R5, RZ, RZ, R29 ;  /* 0x000000ffff057224 */ /* 0x000fe200078e001d */
[----:B------:R-:W-:Y:S01]  /*7250*/  PRMT R48, R7, 0x5410, R11 ;  /* 0x0000541007307816 */ /* 0x000fe2000000000b */
[----:B-1----:R-:W-:Y:S06]  /*7260*/  @!P2 BRA `(.L_x_9307) ;  /* 0x0000016800a0a947 */ /* 0x002fec0003800000 */
.L_x_9570:
[----:B------:R-:W-:Y:S05]  /*7270*/  BSYNC B1 ;  /* 0x0000000000017941 */ /* 0x000fea0003800000 */
.L_x_9306:
        /* <DEDUP_REMOVED lines=9> */
[----:B-1----:R-:W1:Y:S01]  /*7310*/  LDS.128 R4, [R3+0x18400] ;  /* 0x0184000003047984 */ /* 0x002e620000000c00 */
        /* <DEDUP_REMOVED lines=8> */
[--C-:B-1----:R-:W-:Y:S02]  /*73a0*/  HADD2.F32 R12, -RZ, R7.reuse.H0_H0 ;  /* 0x20000007ff0c7230 */ /* 0x102fe40000004100 */
        /* <DEDUP_REMOVED lines=11> */
[----:B------:R-:W-:Y:S02]  /*7460*/  HADD2.F32 R6, -RZ, R5.H0_H0 ;  /* 0x20000005ff067230 */ /* 0x000fe40000004100 */
        /* <DEDUP_REMOVED lines=20> */
.L_x_9311:
[----:B------:R-:W-:Y:S05]  /*75b0*/  BSYNC B2 ;  /* 0x0000000000027941 */ /* 0x000fea0003800000 */
.L_x_9310:
[----:B------:R-:W-:Y:S05]  /*75c0*/  @P2 BRA `(.L_x_9309) ;  /* 0x0000000000a82947 */ /* 0x000fea0003800000 */
[----:B-12---:R-:W1:Y:S01]  /*75d0*/  LDS.128 R4, [R0] ;  /* 0x0000000000047984 */ /* 0x006e620000000c00 */
        /* <DEDUP_REMOVED lines=41> */
.L_x_9309:
[----:B------:R-:W-:Y:S05]  /*7870*/  BSYNC B1 ;  /* 0x0000000000017941 */ /* 0x000fea0003800000 */
.L_x_9308:
[----:B------:R-:W-:Y:S05]  /*7880*/  @P1 BRA `(.L_x_9312) ;  /* 0x0000001800441947 */ /* 0x000fea0003800000 */
[----:B--23--:R-:W2:Y:S01]  /*7890*/  LDC R5, c[0x0][0x3d4] ;  /* 0x0000f500ff057b82 */ /* 0x00cea20000000800 */
        /* <DEDUP_REMOVED lines=14> */
[----:B-1----:R-:W-:-:S02]  /*7980*/  HADD2.F32 R12, -RZ, R7.H0_H0 ;  /* 0x20000007ff0c7230 */ /* 0x002fc40000004100 */
        /* <DEDUP_REMOVED lines=32> */
.L_x_9314:
[----:B------:R-:W-:Y:S05]  /*7b90*/  BSYNC B1 ;  /* 0x0000000000017941 */ /* 0x000fea0003800000 */
.L_x_9313:
[----:B------:R-:W-:Y:S05]  /*7ba0*/  @P1 BRA `(.L_x_9312) ;  /* 0x00000014007c1947 */ /* 0x000fea0003800000 */
[----:B-1----:R-:W1:Y:S01]  /*7bb0*/  LDS.128 R4, [R0+0x2000] ;  /* 0x0020000000047984 */ /* 0x002e620000000c00 */
        /* <DEDUP_REMOVED lines=8> */
[----:B-1----:R-:W-:-:S02]  /*7c40*/  HADD2.F32 R10, -RZ, R7.H1_H1 ;  /* 0x30000007ff0a7230 */ /* 0x002fc40000004100 */
[--C-:B--2---:R-:W-:Y:S02]  /*7c50*/  HADD2.F32 R3, -RZ, R4.reuse.H0_H0 ;  /* 0x20000004ff037230 */ /* 0x104fe40000004100 */
        /* <DEDUP_REMOVED lines=32> */
.L_x_9293:
[----:B------:R-:W1:Y:S01]  /*7e60*/  LDC R43, c[0x0][0x3d4] ;  /* 0x0000f500ff2b7b82 */ /* 0x000e620000000800 */
[----:B------:R-:W-:Y:S01]  /*7e70*/  ULDC.64 UR4, c[0x0][0x3c8] ;  /* 0x0000f20000047ab9 */ /* 0x000fe20000000a00 */
[----:B------:R-:W-:Y:S01]  /*7e80*/  ULDC.64 UR6, c[0x0][0x3e0] ;  /* 0x0000f80000067ab9 */ /* 0x000fe20000000a00 */
[----:B------:R-:W-:Y:S02]  /*7e90*/  CS2R R32, SRZ ;  /* 0x0000000000207805 */ /* 0x000fe4000001ff00 */
[----:B------:R-:W-:Y:S02]  /*7ea0*/  CS2R R34, SRZ ;  /* 0x0000000000227805 */ /* 0x000fe4000001ff00 */
[----:B-1----:R-:W-:-:S04]  /*7eb0*/  ISETP.GE.AND P0, PT, R18, R43, PT ;  /* 0x0000002b1200720c */ /* 0x002fc80003f06270 */
[-C--:B------:R-:W-:Y:S02]  /*7ec0*/  ISETP.GE.OR P1, PT, R234, R8.reuse, P0 ;  /* 0x00000008ea00720c */ /* 0x080fe40000726670 */
[----:B------:R-:W-:-:S11]  /*7ed0*/  ISETP.GE.OR P0, PT, R23, R8, P0 ;  /* 0x000000081700720c */ /* 0x000fd60000706670 */
[----:B------:R-:W1:Y:S01]  /*7ee0*/  @!P1 LDC.64 R14, c[0x0][0x3c8] ;  /* 0x0000f200ff0e9b82 */ /* 0x000e620000000a00 */
[----:B------:R-:W-:Y:S01]  /*7ef0*/  @!P1 IADD3 R13, P2, P3, R26, R55, R53 ;  /* 0x000000371a0d9210 */ /* 0x000fe20007b5e035 */
[----:B------:R-:W2:Y:S01]  /*7f00*/  S2R R46, SR_TID.X ;  /* 0x00000000002e7919 */ /* 0x000ea20000002100 */
[----:B------:R-:W-:Y:S02]  /*7f10*/  @!P0 IADD3 R9, P5, R53, R26, RZ ;  /* 0x0000001a35098210 */ /* 0x000fe40007fbe0ff */
[----:B------:R-:W-:Y:S02]  /*7f20*/  @!P1 IADD3.X R20, R27, R56, R51, P2, P3 ;  /* 0x000000381b149210 */ /* 0x000fe400017e6433 */
[----:B------:R-:W-:Y:S01]  /*7f30*/  @!P1 IADD3 R0, P3, P4, R28, R59, R54 ;  /* 0x0000003b1c009210 */ /* 0x000fe20007c7e036 */
[----:B------:R-:W3:Y:S01]  /*7f40*/  @!P1 LDC.64 R30, c[0x0][0x3e0] ;  /* 0x0000f800ff1e9b82 */ /* 0x000ee20000000a00 */
[----:B------:R-:W-:Y:S01]  /*7f50*/  @!P0 IADD3 R11, P2, R54, R28, RZ ;  /* 0x0000001c360b8210 */ /* 0x000fe20007f5e0ff */
[----:B------:R-:W-:Y:S01]  /*7f60*/  @!P0 IMAD.X R10, R51, 0x1, R27, P5 ;  /* 0x00000001330a8824 */ /* 0x000fe200028e061b */
[----:B------:R-:W-:-:S02]  /*7f70*/  @!P1 IADD3.X R3, R29, R57, R52, P3, P4 ;  /* 0x000000391d039210 */ /* 0x000fc40001fe8434 */
[C---:B------:R-:W-:Y:S01]  /*7f80*/  @!P0 LEA R8, P5, R9.reuse, UR4, 0x1 ;  /* 0x0000000409088c11 */ /* 0x040fe2000f8a08ff */
[----:B------:R-:W-:Y:S01]  /*7f90*/  @!P0 IMAD.X R24, R52, 0x1, R29, P2 ;  /* 0x0000000134188824 */ /* 0x000fe200010e061d */
[----:B------:R-:W-:Y:S02]  /*7fa0*/  CS2R R28, SRZ ;  /* 0x00000000001c7805 */ /* 0x000fe4000001ff00 */
[----:B------:R-:W-:Y:S02]  /*7fb0*/  @!P0 LEA.HI.X R9, R9, UR5, R10, 0x1, P5 ;  /* 0x0000000509098c11 */ /* 0x000fe4000a8f0c0a */
[----:B------:R-:W-:-:S03]  /*7fc0*/  @!P0 LEA R10, P2, R11, UR6, 0x1 ;  /* 0x000000060b0a8c11 */ /* 0x000fc6000f8408ff */
[----:B------:R4:W5:Y:S01]  /*7fd0*/  @!P0 LDG.E.128 R32, desc[UR40][R8.64] ;  /* 0x0000002808208981 */ /* 0x000962000c1e1d00 */
[----:B------:R-:W-:Y:S02]  /*7fe0*/  @!P0 LEA.HI.X R11, R11, UR7, R24, 0x1, P2 ;  /* 0x000000070b0b8c11 */ /* 0x000fe400090f0c18 */
[----:B-1----:R-:W-:-:S04]  /*7ff0*/  @!P1 LEA R12, P3, R13, R14, 0x1 ;  /* 0x0000000e0d0c9211 */ /* 0x002fc800078608ff */
[----:B------:R-:W-:Y:S02]  /*8000*/  @!P1 LEA.HI.X R13, R13, R15, R20, 0x1, P3 ;  /* 0x0000000f0d0d9211 */ /* 0x000fe400018f0c14 */
[----:B---3--:R-:W-:-:S04]  /*8010*/  @!P1 LEA R14, P4, R0, R30, 0x1 ;  /* 0x0000001e000e9211 */ /* 0x008fc800078808ff */
[----:B------:R-:W-:Y:S02]  /*8020*/  @!P1 LEA.HI.X R15, R0, R31, R3, 0x1, P4 ;  /* 0x0000001f000f9211 */ /* 0x000fe400020f0c03 */
[----:B------:R-:W-:Y:S01]  /*8030*/  CS2R R30, SRZ ;  /* 0x00000000001e7805 */ /* 0x000fe2000001ff00 */
[----:B------:R-:W1:Y:S05]  /*8040*/  LDC R0, c[0x0][0x428] ;  /* 0x00010a00ff007b82 */ /* 0x000e6a0000000800 */
[----:B------:R-:W5:Y:S01]  /*8050*/  @!P1 LDG.E.128 R28, desc[UR40][R14.64] ;  /* 0x000000280e1c9981 */ /* 0x000f62000c1e1d00 */
[----:B--2---:R-:W-:Y:S01]  /*8060*/  VIADD R46, R46, 0xffffff80 ;  /* 0xffffff802e2e7836 */ /* 0x004fe20000000000 */
[----:B-1----:R-:W-:-:S04]  /*8070*/  ISETP.NE.AND P2, PT, R0, 0x1, PT ;  /* 0x000000010000780c */ /* 0x002fc80003f45270 */
[----:B------:R-:W-:-:S04]  /*8080*/  SHF.R.S32.HI R21, RZ, 0x1f, R46 ;  /* 0x0000001fff157819 */ /* 0x000fc8000001142e */
[----:B------:R-:W-:-:S05]  /*8090*/  LEA.HI R21, R21, R46, RZ, 0x2 ;  /* 0x0000002e15157211 */ /* 0x000fca00078f10ff */
[----:B------:R-:W1:Y:S01]  /*80a0*/  @P2 LDC R0, c[0x0][0x42c] ;  /* 0x00010b00ff002b82 */ /* 0x000e620000000800 */
[----:B------:R-:W-:-:S07]  /*80b0*/  LOP3.LUT R21, R21, 0xfffffffc, RZ, 0xc0, !PT ;  /* 0xfffffffc15157812 */ /* 0x000fce00078ec0ff */
[----:B----4-:R-:W2:Y:S01]  /*80c0*/  @P2 LDC R9, c[0x0][0x430] ;  /* 0x00010c00ff092b82 */ /* 0x010ea20000000800 */
[----:B------:R-:W-:Y:S02]  /*80d0*/  IMAD.IADD R21, R46, 0x1, -R21 ;  /* 0x000000012e157824 */ /* 0x000fe400078e0a15 */
        /* <DEDUP_REMOVED lines=8> */
[----:B-1----:R-:W-:-:S03]  /*8160*/  @P2 IMAD.HI.U32 R0, R3, R0, RZ ;  /* 0x0000000003002227 */ /* 0x002fc600078e00ff */
[----:B------:R1:W5:Y:S02]  /*8170*/  @!P1 LDG.E.128 R24, desc[UR40][R12.64] ;  /* 0x000000280c189981 */ /* 0x000364000c1e1d00 */
[----:B--2---:R-:W-:-:S04]  /*8180*/  @P2 SHF.R.U32.HI R3, RZ, R9, R0 ;  /* 0x00000009ff032219 */ /* 0x004fc80000011600 */
[----:B------:R-:W-:Y:S01]  /*8190*/  SHF.R.S32.HI R21, RZ, 0x1f, R3 ;  /* 0x0000001fff157819 */ /* 0x000fe20000011403 */
[----:B------:R-:W-:Y:S02]  /*81a0*/  IMAD.MOV.U32 R9, RZ, RZ, R41 ;  /* 0x000000ffff097224 */ /* 0x000fe400078e0029 */
[----:B---3--:R-:W-:Y:S02]  /*81b0*/  IMAD.MOV.U32 R10, RZ, RZ, R42 ;  /* 0x000000ffff0a7224 */ /* 0x008fe400078e002a */
[----:B------:R-:W-:Y:S02]  /*81c0*/  IMAD.MOV.U32 R11, RZ, RZ, R47 ;  /* 0x000000ffff0b7224 */ /* 0x000fe400078e002f */
[C---:B------:R-:W-:Y:S02]  /*81d0*/  IMAD R0, R21.reuse, R6, RZ ;  /* 0x0000000615007224 */ /* 0x040fe400078e02ff */
[----:B-1----:R-:W-:Y:S02]  /*81e0*/  IMAD R12, R21, R4, RZ ;  /* 0x00000004150c7224 */ /* 0x002fe400078e02ff */
        /* <DEDUP_REMOVED lines=13> */
.L_x_9573:
[----:B------:R-:W-:-:S03]  /*82c0*/  UMOV UR4, 0xffffffff ;  /* 0xffffffff00047882 */ /* 0x000fc60000000000 */
[----:B------:R-:W-:Y:S05]  /*82d0*/  BRA.DIV UR4, `(.L_x_9316) ;  /* 0x0000015a04c07947 */ /* 0x000fea000b800000 */
.L_x_9576:
[----:B------:R-:W-:-:S03]  /*82e0*/  UMOV UR4, 0xffffffff ;  /* 0xffffffff00047882 */ /* 0x000fc60000000000 */
[----:B------:R-:W-:Y:S05]  /*82f0*/  BRA.DIV UR4, `(.L_x_9317) ;  /* 0x0000015a04e07947 */ /* 0x000fea000b800000 */
.L_x_9579:
[----:B------:R-:W-:-:S03]  /*8300*/  UMOV UR4, 0xffffffff ;  /* 0xffffffff00047882 */ /* 0x000fc60000000000 */
[----:B------:R-:W-:Y:S05]  /*8310*/  BRA.DIV UR4, `(.L_x_9318) ;  /* 0x0000015e04007947 */ /* 0x000fea000b800000 */
.L_x_9582:
[----:B------:R-:W-:-:S03]  /*8320*/  UMOV UR4, 0xffffffff ;  /* 0xffffffff00047882 */ /* 0x000fc60000000000 */
[----:B------:R-:W-:Y:S05]  /*8330*/  BRA.DIV UR4, `(.L_x_9319) ;  /* 0x0000015e04207947 */ /* 0x000fea000b800000 */
.L_x_9585:
[----:B------:R-:W-:Y:S01]  /*8340*/  UMOV UR4, 0xffffffff ;  /* 0xffffffff00047882 */ /* 0x000fe20000000000 */
[----:B------:R-:W-:Y:S02]  /*8350*/  LOP3.LUT R6, R6, 0xfffffffe, RZ, 0xc0, !PT ;  /* 0xfffffffe06067812 */ /* 0x000fe400078ec0ff */
[----:B------:R-:W-:Y:S05]  /*8360*/  BRA.DIV UR4, `(.L_x_9320) ;  /* 0x0000015e043c7947 */ /* 0x000fea000b800000 */
.L_x_9588:
[----:B------:R-:W-:Y:S01]  /*8370*/  UMOV UR4, 0xffffffff ;  /* 0xffffffff00047882 */ /* 0x000fe20000000000 */
[----:B------:R-:W-:Y:S02]  /*8380*/  IMAD.IADD R4, R235, 0x1, -R6 ;  /* 0x00000001eb047824 */ /* 0x000fe400078e0a06 */
[----:B------:R-:W-:Y:S05]  /*8390*/  BRA.DIV UR4, `(.L_x_9321) ;  /* 0x0000015e04587947 */ /* 0x000fea000b800000 */
.L_x_9591:
[----:B------:R-:W-:Y:S01]  /*83a0*/  UMOV UR4, 0xffffffff ;  /* 0xffffffff00047882 */ /* 0x000fe20000000000 */
[----:B------:R-:W-:Y:S02]  /*83b0*/  SHF.L.U32 R4, R4, 0x1f, RZ ;  /* 0x0000001f04047819 */ /* 0x000fe400000006ff */
[----:B------:R-:W-:Y:S05]  /*83c0*/  BRA.DIV UR4, `(.L_x_9322) ;  /* 0x0000015e04747947 */ /* 0x000fea000b800000 */
.L_x_9594:
[----:B------:R-:W1:Y:S01]  /*83d0*/  SYNCS.PHASECHK.TRANS64.TRYWAIT P2, [R17+URZ+0x22800], R4 ;  /* 0x02280004110075a7 */ /* 0x000e62000804017f */
        /* <DEDUP_REMOVED lines=24> */
[----:B------:R-:W-:-:S03]  /*8560*/  IMAD.IADD R0, R18, 0x1, R43 ;  /* 0x0000000112007824 */ /* 0x000fc600078e022b */
[----:B------:R-:W-:Y:S01]  /*8570*/  PRMT R55, R5, 0x5410, R6 ;  /* 0x0000541005377816 */ /* 0x000fe20000000006 */
[----:B-1----:R-:W-:Y:S06]  /*8580*/  @!P2 BRA `(.L_x_9324) ;  /* 0x0000015c002ca947 */ /* 0x002fec0003800000 */
.L_x_9595:
[----:B------:R-:W-:Y:S05]  /*8590*/  BSYNC B1 ;  /* 0x0000000000017941 */ /* 0x000fea0003800000 */
.L_x_9323:
[----:B------:R-:W-:Y:S01]  /*85a0*/  BSSY B1, `(.L_x_9325) ;  /* 0x0000064000017945 */ /* 0x000fe20003800000 */
[----:B------:R-:W-:Y:S01]  /*85b0*/  IMAD.MOV.U32 R56, RZ, RZ, R30 ;  /* 0x000000ffff387224 */ /* 0x000fe200078e001e */
[----:B------:R-:W-:Y:S01]  /*85c0*/  LOP3.LUT R0, R0, 0x38, RZ, 0xc0, !PT ;  /* 0x0000003800007812 */ /* 0x000fe200078ec0ff */
[----:B------:R-:W-:Y:S01]  /*85d0*/  IMAD.MOV.U32 R57, RZ, RZ, R31 ;  /* 0x000000ffff397224 */ /* 0x000fe200078e001f */
[----:B------:R-:W-:Y:S06]  /*85e0*/  @P0 BRA `(.L_x_9326) ;  /* 0x00000004007c0947 */ /* 0x000fec0003800000 */
[----:B------:R-:W2:Y:S01]  /*85f0*/  LDL R3, [R1+0x4] ;  /* 0x0000040001037983 */ /* 0x000ea20000100800 */
[--C-:B------:R-:W-:Y:S02]  /*8600*/  SHF.R.U64 R49, R32, 0x10, R33.reuse ;  /* 0x0000001020317819 */ /* 0x100fe40000001221 */
[----:B------:R-:W-:Y:S01]  /*8610*/  SHF.R.U32.HI R46, RZ, 0x10, R33 ;  /* 0x00000010ff2e7819 */ /* 0x000fe20000011621 */
[--C-:B------:R-:W-:Y:S01]  /*8620*/  HADD2.F32 R33, -RZ, R15.reuse.H1_H1 ;  /* 0x3000000fff217230 */ /* 0x100fe20000004100 */
[----:B------:R-:W-:Y:S02]  /*8630*/  SHF.R.U64 R47, R36, 0x10, R37 ;  /* 0x00000010242f7819 */ /* 0x000fe40000001225 */
[----:B------:R-:W-:Y:S01]  /*8640*/  SHF.R.U64 R48, R34, 0x10, R35 ;  /* 0x0000001022307819 */ /* 0x000fe20000001223 */
[----:B------:R-:W-:Y:S01]  /*8650*/  HADD2.F32 R34, -RZ, R15.H0_H0 ;  /* 0x2000000fff227230 */ /* 0x000fe20000004100 */
[----:B------:R-:W-:Y:S02]  /*8660*/  SHF.R.U32.HI R36, RZ, 0x10, R37 ;  /* 0x00000010ff247819 */ /* 0x000fe40000011625 */
[----:B------:R-:W-:-:S02]  /*8670*/  SHF.R.U32.HI R44, RZ, 0x10, R35 ;  /* 0x00000010ff2c7819 */ /* 0x000fc40000011623 */
[--C-:B------:R-:W-:Y:S01]  /*8680*/  SHF.R.U64 R45, R38, 0x10, R39.reuse ;  /* 0x00000010262d7819 */ /* 0x100fe20000001227 */
[----:B------:R-:W-:Y:S01]  /*8690*/  HADD2.F32 R35, -RZ, R36.H0_H0 ;  /* 0x20000024ff237230 */ /* 0x000fe20000004100 */
[----:B------:R-:W-:Y:S01]  /*86a0*/  SHF.R.U32.HI R42, RZ, 0x10, R39 ;  /* 0x00000010ff2a7819 */ /* 0x000fe20000011627 */
[----:B------:R-:W-:Y:S02]  /*86b0*/  HADD2.F32 R36, -RZ, R51.H0_H0 ;  /* 0x20000033ff247230 */ /* 0x000fe40000004100 */
[----:B--2---:R-:W-:-:S05]  /*86c0*/  IMAD.SHL.U32 R3, R3, 0x40, RZ ;  /* 0x0000004003037824 */ /* 0x004fca00078e00ff */
[----:B------:R-:W-:-:S04]  /*86d0*/  LOP3.LUT R5, R3, 0x1c0, RZ, 0xc0, !PT ;  /* 0x000001c003057812 */ /* 0x000fc800078ec0ff */
[----:B------:R-:W-:Y:S02]  /*86e0*/  LOP3.LUT R3, R5, 0x38, R18, 0xf8, !PT ;  /* 0x0000003805037812 */ /* 0x000fe400078ef812 */
[----:B------:R-:W-:-:S04]  /*86f0*/  SHF.R.U32.HI R6, RZ, 0x3, R5 ;  /* 0x00000003ff067819 */ /* 0x000fc80000011605 */
[----:B-1----:R-:W-:-:S05]  /*8700*/  LOP3.LUT R4, R3, R6, RZ, 0x3c, !PT ;  /* 0x0000000603047212 */ /* 0x002fca00078e3cff */
[----:B------:R-:W-:-:S04]  /*8710*/  IMAD R4, R223, 0x200, R4 ;  /* 0x00000200df047824 */ /* 0x000fc800078e0204 */
[----:B------:R-:W-:Y:S01]  /*8720*/  IMAD R41, R4, 0x2, R17 ;  /* 0x0000000204297824 */ /* 0x000fe200078e0211 */
[----:B------:R-:W-:-:S04]  /*8730*/  LOP3.LUT R4, R6, R0, R5, 0x1e, !PT ;  /* 0x0000000006047212 */ /* 0x000fc800078e1e05 */
[----:B------:R-:W1:Y:S01]  /*8740*/  LDS.128 R8, [R41+0x18400] ;  /* 0x0184000029087984 */ /* 0x000e620000000c00 */
[----:B------:R-:W-:-:S04]  /*8750*/  IMAD R4, R223, 0x200, R4 ;  /* 0x00000200df047824 */ /* 0x000fc800078e0204 */
[----:B------:R-:W-:-:S05]  /*8760*/  IMAD R43, R4, 0x2, R17 ;  /* 0x00000002042b7824 */ /* 0x000fca00078e0211 */
[----:B------:R-:W2:Y:S01]  /*8770*/  LDS.128 R4, [R43+0x18400] ;  /* 0x018400002b047984 */ /* 0x000ea20000000c00 */
[--C-:B-1----:R-:W-:Y:S02]  /*8780*/  HADD2.F32 R12, -RZ, R9.reuse.H0_H0 ;  /* 0x20000009ff0c7230 */ /* 0x102fe40000004100 */
[----:B------:R-:W-:Y:S02]  /*8790*/  HADD2.F32 R9, -RZ, R9.H1_H1 ;  /* 0x30000009ff097230 */ /* 0x000fe40000004100 */
[--C-:B------:R-:W-:Y:S02]  /*87a0*/  HADD2.F32 R13, -RZ, R11.reuse.H0_H0 ;  /* 0x2000000bff0d7230 */ /* 0x100fe40000004100 */
[----:B------:R-:W-:Y:S02]  /*87b0*/  HADD2.F32 R14, -RZ, R11.H1_H1 ;  /* 0x3000000bff0e7230 */ /* 0x000fe40000004100 */
[----:B------:R-:W-:Y:S02]  /*87c0*/  HADD2.F32 R3, -RZ, R8.H0_H0 ;  /* 0x20000008ff037230 */ /* 0x000fe40000004100 */
[----:B--2---:R-:W-:-:S02]  /*87d0*/  HADD2.F32 R15, -RZ, R5.H0_H0 ;  /* 0x20000005ff0f7230 */ /* 0x004fc40000004100 */
        /* <DEDUP_REMOVED lines=20> */
[----:B------:R-:W-:Y:S02]  /*8920*/  HADD2.F32 R34, -RZ, R50.H0_H0 ;  /* 0x20000032ff227230 */ /* 0x000fe40000004100 */
        /* <DEDUP_REMOVED lines=12> */
[C---:B------:R-:W-:Y:S01]  /*89f0*/  FMUL.FTZ R14, R7.reuse, R32 ;  /* 0x00000020070e7220 */ /* 0x040fe20000410000 */
[----:B------:R-:W-:Y:S01]  /*8a00*/  FMUL.FTZ R12, R7, R20 ;  /* 0x00000014070c7220 */ /* 0x000fe20000410000 */
[----:B------:R-:W-:-:S02]  /*8a10*/  HADD2.F32 R4, -RZ, R4.H1_H1 ;  /* 0x30000004ff047230 */ /* 0x000fc40000004100 */
[----:B------:R-:W-:Y:S01]  /*8a20*/  FFMA.FTZ R34, R3, R34, R5 ;  /* 0x0000002203227223 */ /* 0x000fe20000010005 */
        /* <DEDUP_REMOVED lines=27> */
.L_x_9326:
[----:B------:R-:W-:Y:S05]  /*8be0*/  BSYNC B1 ;  /* 0x0000000000017941 */ /* 0x000fea0003800000 */
.L_x_9325:
[----:B--2---:R-:W-:Y:S01]  /*8bf0*/  PRMT R41, R56, 0x5410, R57 ;  /* 0x0000541038297816 */ /* 0x004fe20000000039 */
[----:B------:R-:W-:Y:S06]  /*8c00*/  @P1 BRA `(.L_x_9312) ;  /* 0x0000000400641947 */ /* 0x000fec0003800000 */
[----:B------:R-:W2:Y:S01]  /*8c10*/  LDL R42, [R1+0x10] ;  /* 0x00001000012a7983 */ /* 0x000ea20000100800 */
[----:B------:R-:W-:-:S04]  /*8c20*/  SHF.R.U32.HI R3, RZ, 0x3, R219 ;  /* 0x00000003ff037819 */ /* 0x000fc800000116db */
[----:B------:R-:W-:-:S05]  /*8c30*/  LOP3.LUT R3, R3, R0, R219, 0x1e, !PT ;  /* 0x0000000003037212 */ /* 0x000fca00078e1edb */
[----:B------:R-:W-:-:S04]  /*8c40*/  IMAD.IADD R0, R224, 0x1, R3 ;  /* 0x00000001e0007824 */ /* 0x000fc800078e0203 */
[----:B------:R-:W-:-:S05]  /*8c50*/  IMAD R0, R0, 0x2, R17 ;  /* 0x0000000200007824 */ /* 0x000fca00078e0211 */
[----:B-1----:R-:W1:Y:S01]  /*8c60*/  LDS.128 R4, [R0+0x18400] ;  /* 0x0184000000047984 */ /* 0x002e620000000c00 */
[----:B------:R-:W-:Y:S02]  /*8c70*/  SHF.R.U64 R37, R28, 0x10, R29 ;  /* 0x000000101c257819 */ /* 0x000fe4000000121d */
[--C-:B------:R-:W-:Y:S02]  /*8c80*/  SHF.R.U64 R39, R24, 0x10, R25.reuse ;  /* 0x0000001018277819 */ /* 0x100fe40000001219 */
[----:B------:R-:W-:Y:S01]  /*8c90*/  SHF.R.U32.HI R32, RZ, 0x10, R25 ;  /* 0x00000010ff207819 */ /* 0x000fe20000011619 */
[----:B------:R-:W-:Y:S01]  /*8ca0*/  HADD2.F32 R25, -RZ, R54.H1_H1 ;  /* 0x30000036ff197230 */ /* 0x000fe20000004100 */
[----:B------:R-:W-:Y:S02]  /*8cb0*/  SHF.R.U32.HI R28, RZ, 0x10, R29 ;  /* 0x00000010ff1c7819 */ /* 0x000fe4000001161d */
[--C-:B------:R-:W-:Y:S02]  /*8cc0*/  SHF.R.U64 R38, R26, 0x10, R27.reuse ;  /* 0x000000101a267819 */ /* 0x100fe4000000121b */
[----:B------:R-:W-:Y:S01]  /*8cd0*/  SHF.R.U32.HI R36, RZ, 0x10, R27 ;  /* 0x00000010ff247819 */ /* 0x000fe2000001161b */
[--C-:B------:R-:W-:Y:S01]  /*8ce0*/  HADD2.F32 R27, -RZ, R53.reuse.H1_H1 ;  /* 0x30000035ff1b7230 */ /* 0x100fe20000004100 */
[--C-:B------:R-:W-:Y:S01]  /*8cf0*/  SHF.R.U64 R35, R30, 0x10, R31.reuse ;  /* 0x000000101e237819 */ /* 0x100fe2000000121f */
[----:B------:R-:W-:Y:S01]  /*8d00*/  HADD2.F32 R28, -RZ, R28.H0_H0 ;  /* 0x2000001cff1c7230 */ /* 0x000fe20000004100 */
[----:B------:R-:W-:Y:S01]  /*8d10*/  SHF.R.U32.HI R33, RZ, 0x10, R31 ;  /* 0x00000010ff217819 */ /* 0x000fe2000001161f */
[----:B------:R-:W-:-:S02]  /*8d20*/  HADD2.F32 R26, -RZ, R53.H0_H0 ;  /* 0x20000035ff1a7230 */ /* 0x000fc40000004100 */
[--C-:B-1----:R-:W-:Y:S02]  /*8d30*/  HADD2.F32 R15, -RZ, R5.reuse.H0_H0 ;  /* 0x20000005ff0f7230 */ /* 0x102fe40000004100 */
[----:B------:R-:W-:-:S03]  /*8d40*/  HADD2.F32 R20, -RZ, R5.H1_H1 ;  /* 0x30000005ff147230 */ /* 0x000fc60000004100 */
[C---:B------:R-:W-:Y:S01]  /*8d50*/  FMUL.FTZ R29, R15.reuse, R27 ;  /* 0x0000001b0f1d7220 */ /* 0x040fe20000410000 */
[----:B------:R-:W-:Y:S01]  /*8d60*/  FMUL.FTZ R31, R15, R25 ;  /* 0x000000190f1f7220 */ /* 0x000fe20000410000 */
[----:B------:R-:W-:Y:S02]  /*8d70*/  HADD2.F32 R15, -RZ, R32.H0_H0 ;  /* 0x20000020ff0f7230 */ /* 0x000fe40000004100 */
[C---:B------:R-:W-:Y:S01]  /*8d80*/  FMUL.FTZ R30, R20.reuse, R28 ;  /* 0x0000001c141e7220 */ /* 0x040fe20000410000 */
[----:B------:R-:W-:Y:S02]  /*8d90*/  HADD2.F32 R5, -RZ, R4.H0_H0 ;  /* 0x20000004ff057230 */ /* 0x000fe40000004100 */
[----:B------:R-:W-:Y:S02]  /*8da0*/  HADD2.F32 R21, -RZ, R6.H0_H0 ;  /* 0x20000006ff157230 */ /* 0x000fe40000004100 */
[----:B------:R-:W-:Y:S01]  /*8db0*/  FMUL.FTZ R34, R20, R15 ;  /* 0x0000000f14227220 */ /* 0x000fe20000410000 */
[----:B------:R-:W-:-:S02]  /*8dc0*/  HADD2.F32 R20, -RZ, R41.H0_H0 ;  /* 0x20000029ff147230 */ /* 0x000fc40000004100 */
[--C-:B------:R-:W-:Y:S02]  /*8dd0*/  HADD2.F32 R24, -RZ, R7.reuse.H0_H0 ;  /* 0x20000007ff187230 */ /* 0x100fe40000004100 */
[----:B------:R-:W-:Y:S02]  /*8de0*/  HADD2.F32 R7, -RZ, R7.H1_H1 ;  /* 0x30000007ff077230 */ /* 0x000fe40000004100 */
[----:B------:R-:W-:Y:S02]  /*8df0*/  HADD2.F32 R4, -RZ, R4.H1_H1 ;  /* 0x30000004ff047230 */ /* 0x000fe40000004100 */
[----:B------:R-:W-:Y:S01]  /*8e00*/  HADD2.F32 R6, -RZ, R6.H1_H1 ;  /* 0x30000006ff067230 */ /* 0x000fe20000004100 */
[----:B--2---:R-:W1:Y:S02]  /*8e10*/  LDS.128 R8, [R42+0x18400] ;  /* 0x018400002a087984 */ /* 0x004e640000000c00 */
[--C-:B-1----:R-:W-:Y:S02]  /*8e20*/  HADD2.F32 R12, -RZ, R9.reuse.H0_H0 ;  /* 0x20000009ff0c7230 */ /* 0x102fe40000004100 */
[----:B------:R-:W-:-:S03]  /*8e30*/  HADD2.F32 R9, -RZ, R9.H1_H1 ;  /* 0x30000009ff097230 */ /* 0x000fc60000004100 */
[C---:B------:R-:W-:Y:S01]  /*8e40*/  FFMA.FTZ R29, R12.reuse, R25, -R29 ;  /* 0x000000190c1d7223 */ /* 0x040fe2000001081d */
[----:B------:R-:W-:Y:S01]  /*8e50*/  FFMA.FTZ R31, R12, R27, R31 ;  /* 0x0000001b0c1f7223 */ /* 0x000fe2000001001f */
[----:B------:R-:W-:Y:S02]  /*8e60*/  HADD2.F32 R12, -RZ, R54.H0_H0 ;  /* 0x20000036ff0c7230 */ /* 0x000fe40000004100 */
[----:B------:R-:W-:Y:S01]  /*8e70*/  FFMA.FTZ R32, R9, R15, -R30 ;  /* 0x0000000f09207223 */ /* 0x000fe2000001081e */
[----:B------:R-:W-:Y:S02]  /*8e80*/  HADD2.F32 R3, -RZ, R8.H0_H0 ;  /* 0x20000008ff037230 */ /* 0x000fe40000004100 */
[C---:B------:R-:W-:Y:S01]  /*8e90*/  FMUL.FTZ R30, R5.reuse, R26 ;  /* 0x0000001a051e7220 */ /* 0x040fe20000410000 */
[----:B------:R-:W-:-:S03]  /*8ea0*/  FMUL.FTZ R5, R5, R12 ;  /* 0x0000000c05057220 */ /* 0x000fc60000410000 */
[C---:B------:R-:W-:Y:S01]  /*8eb0*/  FFMA.FTZ R30, R3.reuse, R12, -R30 ;  /* 0x0000000c031e7223 */ /* 0x040fe2000001081e */
[----:B------:R-:W-:Y:S02]  /*8ec0*/  HADD2.F32 R12, -RZ, R55.H0_H0 ;  /* 0x20000037ff0c7230 */ /* 0x000fe40000004100 */
[----:B------:R-:W-:Y:S01]  /*8ed0*/  FFMA.FTZ R15, R3, R26, R5 ;  /* 0x0000001a030f7223 */ /* 0x000fe20000010005 */
[----:B------:R-:W-:Y:S02]  /*8ee0*/  HADD2.F32 R13, -RZ, R10.H0_H0 ;  /* 0x2000000aff0d7230 */ /* 0x000fe40000004100 */
[----:B------:R-:W-:Y:S01]  /*8ef0*/  FMUL.FTZ R26, R21, R20 ;  /* 0x00000014151a7220 */ /* 0x000fe20000410000 */
[----:B------:R-:W-:Y:S02]  /*8f00*/  HADD2.F32 R5, -RZ, R41.H1_H1 ;  /* 0x30000029ff057230 */ /* 0x000fe40000004100 */
[----:B------:R-:W-:Y:S02]  /*8f10*/  HADD2.F32 R3, -RZ, R55.H1_H1 ;  /* 0x30000037ff037230 */ /* 0x000fe40000004100 */
[----:B------:R-:W-:Y:S01]  /*8f20*/  FFMA.FTZ R34, R9, R28, R34 ;  /* 0x0000001c09227223 */ /* 0x000fe20000010022 */
[----:B------:R-:W-:Y:S01]  /*8f30*/  FMUL.FTZ R28, R21, R12 ;  /* 0x0000000c151c7220 */ /* 0x000fe20000410000 */
[----:B------:R-:W-:-:S02]  /*8f40*/  HADD2.F32 R14, -RZ, R11.H0_H0 ;  /* 0x2000000bff0e7230 */ /* 0x000fc40000004100 */
        /* <DEDUP_REMOVED lines=8> */
[----:B------:R-:W-:-:S02]  /*8fd0*/  HADD2.F32 R11, -RZ, R11.H1_H1 ;  /* 0x3000000bff0b7230 */ /* 0x000fc40000004100 */
[C---:B------:R-:W-:Y:S01]  /*8fe0*/  FMUL.FTZ R36, R7.reuse, R26 ;  /* 0x0000001a07247220 */ /* 0x040fe20000410000 */
[-C--:B------:R-:W-:Y:S01]  /*8ff0*/  FMUL.FTZ R14, R7, R12.reuse ;  /* 0x0000000c070e7220 */ /* 0x080fe20000410000 */
[----:B------:R-:W-:Y:S02]  /*9000*/  HADD2.F32 R7, -RZ, R37.H0_H0 ;  /* 0x20000025ff077230 */ /* 0x000fe40000004100 */
[----:B------:R-:W-:Y:S02]  /*9010*/  HADD2.F32 R9, -RZ, R35.H0_H0 ;  /* 0x20000023ff097230 */ /* 0x000fe40000004100 */
[----:B------:R-:W-:Y:S02]  /*9020*/  HADD2.F32 R3, -RZ, R39.H0_H0 ;  /* 0x20000027ff037230 */ /* 0x000fe40000004100 */
[----:B------:R-:W-:Y:S02]  /*9030*/  HADD2.F32 R5, -RZ, R38.H0_H0 ;  /* 0x20000026ff057230 */ /* 0x000fe40000004100 */
[----:B------:R-:W-:Y:S01]  /*9040*/  FFMA.FTZ R25, R11, R12, -R36 ;  /* 0x0000000c0b197223 */ /* 0x000fe20000010824 */
[----:B------:R-:W-:-:S02]  /*9050*/  HADD2.F32 R8, -RZ, R8.H1_H1 ;  /* 0x30000008ff087230 */ /* 0x000fc40000004100 */
[----:B------:R-:W-:Y:S01]  /*9060*/  FFMA.FTZ R27, R11, R26, R14 ;  /* 0x0000001a0b1b7223 */ /* 0x000fe2000001000e */
[----:B------:R-:W-:Y:S02]  /*9070*/  HADD2.F32 R10, -RZ, R10.H1_H1 ;  /* 0x3000000aff0a7230 */ /* 0x000fe40000004100 */
        /* <DEDUP_REMOVED lines=16> */
[----:B------:R1:W-:Y:S04]  /*9180*/  STS.128 [R42+0x18400], R32 ;  /* 0x018400202a007388 */ /* 0x0003e80000000c00 */
[----:B------:R1:W-:Y:S02]  /*9190*/  STS.128 [R0+0x18400], R4 ;  /* 0x0184000400007388 */ /* 0x0003e40000000c00 */
.L_x_9312:
[----:B------:R-:W-:Y:S05]  /*91a0*/  BSYNC B0 ;  /* 0x0000000000007941 */ /* 0x000fea0003800000 */
.L_x_9292:
        /* <DEDUP_REMOVED lines=8> */
.L_x_9289:
[----:B-1234-:R-:W1:Y:S01]  /*9230*/  S2R R0, SR_TID.X ;  /* 0x0000000000007919 */ /* 0x01ee620000002100 */
[----:B------:R-:W-:Y:S01]  /*9240*/  ISETP.NE.AND P0, PT, R202, 0x3, PT ;  /* 0x00000003ca00780c */ /* 0x000fe20003f05270 */
[----:B------:R-:W-:Y:S05]  /*9250*/  WARPSYNC.ALL ;  /* 0x0000000000007948 */ /* 0x000fea0003800000 */
[----:B-1----:R-:W-:-:S05]  /*9260*/  SHF.R.U32.HI R0, RZ, 0x7, R0 ;  /* 0x00000007ff007819 */ /* 0x002fca0000011600 */
[----:B------:R-:W-:-:S05]  /*9270*/  VIADD R179, R0, 0x8 ;  /* 0x0000000800b37836 */ /* 0x000fca0000000000 */
[----:B------:R1:W-:Y:S06]  /*9280*/  BAR.SYNC.DEFER_BLOCKING R179, 0x100 ;  /* 0x000400b30000751d */ /* 0x0003ec0000010000 */
[----:B------:R-:W-:Y:S05]  /*9290*/  @!P0 BRA `(.L_x_9327) ;  /* 0x0000000000048947 */ /* 0x000fea0003800000 */
[----:B------:R-:W-:Y:S01]  /*92a0*/  BPT.TRAP 0x1 ;  /* 0x000000040000795c */ /* 0x000fe20000300000 */
.L_x_9327:
[----:B------:R-:W-:Y:S01]  /*92b0*/  IMAD R6, R16, 0x8, R17 ;  /* 0x0000000810067824 */ /* 0x000fe200078e0211 */
[----:B------:R-:W-:-:S04]  /*92c0*/  SHF.L.U32 R73, R200, 0x1f, RZ ;  /* 0x0000001fc8497819 */ /* 0x000fc800000006ff */
[----:B------:R2:W3:Y:S01]  /*92d0*/  SYNCS.PHASECHK.TRANS64.TRYWAIT P2, [R6+URZ+0x22830], R73 ;  /* 0x02283049060075a7 */ /* 0x0004e2000804017f */
[----:B------:R-:W-:Y:S05]  /*92e0*/  @!P0 BRA `(.L_x_9328) ;  /* 0x0000000000048947 */ /* 0x000fea0003800000 */
[----:B------:R-:W-:Y:S01]  /*92f0*/  BPT.TRAP 0x1 ;  /* 0x000000040000795c */ /* 0x000fe20000300000 */
.L_x_9328:
[----:B------:R-:W4:Y:S01]  /*9300*/  S2R R3, SR_TID.X ;  /* 0x0000000000037919 */ /* 0x000f220000002100 */
[----:B------:R-:W-:-:S05]  /*9310*/  VIADD R0, R17, 0x1c400 ;  /* 0x0001c40011007836 */ /* 0x000fca0000000000 */
[----:B------:R-:W-:-:S04]  /*9320*/  SHF.R.U32.HI R0, RZ, 0x4, R0 ;  /* 0x00000004ff007819 */ /* 0x000fc80000011600 */
[----:B------:R-:W-:Y:S02]  /*9330*/  LOP3.LUT R0, R0, 0x3fff, RZ, 0xc0, !PT ;  /* 0x00003fff00007812 */ /* 0x000fe400078ec0ff */
[----:B----4-:R-:W-:-:S04]  /*9340*/  LOP3.LUT R3, R3, 0x7f, RZ, 0xc0, !PT ;  /* 0x0000007f03037812 */ /* 0x010fc800078ec0ff */
[----:B------:R-:W-:Y:S01]  /*9350*/  ISETP.NE.AND P1, PT, R3, RZ, PT ;  /* 0x000000ff0300720c */ /* 0x000fe20003f25270 */
[----:B---3--:R-:W-:-:S12]  /*9360*/  @P2 BRA `(.L_x_9329) ;  /* 0x0000000000082947 */ /* 0x008fd80003800000 */
[----:B------:R-:W3:Y:S02]  /*9370*/  SYNCS.PHASECHK.TRANS64.TRYWAIT P2, [R6+URZ+0x22830], R73 ;  /* 0x02283049060075a7 */ /* 0x000ee4000804017f */
[----:B---3--:R-:W-:Y:S05]  /*9380*/  @!P2 BRA `(.L_x_9330) ;  /* 0x0000014c00c0a947 */ /* 0x008fea0003800000 */
.L_x_9329:
[----:B------:R-:W-:Y:S05]  /*9390*/  WARPSYNC.ALL ;  /* 0x0000000000007948 */ /* 0x000fea0003800000 */
[----:B------:R-:W-:-:S05]  /*93a0*/  LOP3.LUT R214, R0, 0x10000, RZ, 0xfc, !PT ;  /* 0x0001000000d67812 */ /* 0x000fca00078efcff */
[----:B------:R-:W-:Y:S01]  /*93b0*/  IMAD R4, R16, 0x300, R214 ;  /* 0x0000030010047824 */ /* 0x000fe200078e02d6 */
[----:B------:R-:W-:Y:S01]  /*93c0*/  LOP3.LUT R8, R40, 0x10000, RZ, 0xfc, !PT ;  /* 0x0001000028087812 */ /* 0x000fe200078efcff */
[----:B------:R-:W-:Y:S01]  /*93d0*/  IMAD.MOV.U32 R5, RZ, RZ, 0x40000040 ;  /* 0x40000040ff057424 */ /* 0x000fe200078e00ff */
[----:B------:R-:W4:Y:S01]  /*93e0*/  LDL R7, [R1+0x14] ;  /* 0x0000140001077983 */ /* 0x000f220000100800 */
[----:B------:R-:W-:Y:S01]  /*93f0*/  IMAD.MOV.U32 R9, RZ, RZ, 0x40000040 ;  /* 0x40000040ff097424 */ /* 0x000fe200078e00ff */
        /* <DEDUP_REMOVED lines=8> */
[----:B------:R-:W0:Y:S01]  /*9480*/  S2R R74, SR_TID.X ;  /* 0x00000000004a7919 */ /* 0x000e220000002100 */
[----:B------:R-:W-:Y:S01]  /*9490*/  IMAD.MOV.U32 R21, RZ, RZ, 0x40000040 ;  /* 0x40000040ff157424 */ /* 0x000fe200078e00ff */
[----:B------:R-:W1:Y:S01]  /*94a0*/  LDC.64 R176, c[0x0][0x9e0] ;  /* 0x00027800ffb07b82 */ /* 0x000e620000000a00 */
[----:B------:R-:W-:Y:S01]  /*94b0*/  VIADD R14, R8, 0x4 ;  /* 0x00000004080e7836 */ /* 0x000fe20000000000 */
[----:B------:R-:W-:Y:S01]  /*94c0*/  LOP3.LUT R2, R2, 0xffefffff, RZ, 0xc0, !PT ;  /* 0xffefffff02027812 */ /* 0x000fe200078ec0ff */
[----:B------:R-:W-:-:S02]  /*94d0*/  IMAD.MOV.U32 R15, RZ, RZ, 0x40000040 ;  /* 0x40000040ff0f7424 */ /* 0x000fc400078e00ff */
[----:B------:R-:W-:Y:S02]  /*94e0*/  VIADD R12, R8, 0x6 ;  /* 0x00000006080c7836 */ /* 0x000fe40000000000 */
[----:B------:R-:W-:Y:S02]  /*94f0*/  IMAD.MOV.U32 R5, RZ, RZ, 0x40000040 ;  /* 0x40000040ff057424 */ /* 0x000fe400078e00ff */
[----:B------:R-:W-:Y:S01]  /*9500*/  HGMMA.64x96x16.F32 R24, gdesc[UR4], RZ, !UPT, gsb0 ;  /* 0x01600000041879f0 */ /* 0x000fe2000c0008ff */
[----:B------:R-:W-:Y:S01]  /*9510*/  R2UR UR6, R10 ;  /* 0x000000000a0672ca */ /* 0x000fe200000e0000 */
[----:B------:R-:W-:Y:S01]  /*9520*/  VIADD R10, R4, 0x4 ;  /* 0x00000004040a7836 */ /* 0x000fe20000000000 */
[----:B------:R-:W-:Y:S01]  /*9530*/  R2UR UR7, R11 ;  /* 0x000000000b0772ca */ /* 0x000fe200000e0000 */
[----:B------:R-:W-:Y:S01]  /*9540*/  IMAD.MOV.U32 R11, RZ, RZ, 0x40000040 ;  /* 0x40000040ff0b7424 */ /* 0x000fe200078e00ff */
[----:B------:R-:W-:Y:S01]  /*9550*/  R2UR UR4, R20 ;  /* 0x00000000140472ca */ /* 0x000fe200000e0000 */
[----:B------:R-:W-:Y:S01]  /*9560*/  VIADD R4, R4, 0x6 ;  /* 0x0000000604047836 */ /* 0x000fe20000000000 */
[----:B------:R-:W-:Y:S01]  /*9570*/  R2UR UR5, R21 ;  /* 0x00000000150572ca */ /* 0x000fe200000e0000 */
[----:B------:R-:W-:-:S02]  /*9580*/  IMAD.MOV.U32 R13, RZ, RZ, 0x40000040 ;  /* 0x40000040ff0d7424 */ /* 0x000fc400078e00ff */
[----:B------:R-:W-:Y:S02]  /*9590*/  IMAD.MOV.U32 R3, RZ, RZ, -0x60 ;  /* 0xffffffa0ff037424 */ /* 0x000fe400078e00ff */
[----:B------:R-:W-:Y:S02]  /*95a0*/  @!P1 VIADD R0, R6, 0x22840 ;  /* 0x0002284006009836 */ /* 0x000fe40000000000 */
[----:B------:R-:W-:Y:S01]  /*95b0*/  IMAD R72, R178, R3, 0x60 ;  /* 0x00000060b2487424 */ /* 0x000fe200078e0203 */
[----:B-1----:R-:W-:Y:S02]  /*95c0*/  ISETP.GE.AND P2, PT, R177, 0x1, PT ;  /* 0x00000001b100780c */ /* 0x002fe40003f46270 */
[----:B------:R-:W-:Y:S01]  /*95d0*/  @!P1 PRMT R0, RZ, 0x654, R0 ;  /* 0x00000654ff009816 */ /* 0x000fe20000000000 */
[----:B------:R-:W-:Y:S01]  /*95e0*/  IMAD.IADD R76, R72, 0x1, -R201 ;  /* 0x00000001484c7824 */ /* 0x000fe200078e0ac9 */
[----:B0-----:R-:W-:-:S09]  /*95f0*/  SHF.R.U32.HI R74, RZ, 0x7, R74 ;  /* 0x00000007ff4a7819 */ /* 0x001fd2000001164a */
[----:B------:R-:W-:Y:S01]  /*9600*/  @P2 LOP3.LUT R2, R2, 0x100000, RZ, 0xfc, !PT ;  /* 0x0010000002022812 */ /* 0x000fe200078efcff */
[----:B------:R-:W-:Y:S02]  /*9610*/  WARPGROUP.DEPBAR.LE gsb0, 0x0 ;  /* 0x00008000000079c5 */ /* 0x000fe40000010000 */
[----:B------:R-:W-:-:S06]  /*9620*/  WARPGROUP.ARRIVE ;  /* 0x00000000000079c5 */ /* 0x000fcc0000000000 */
[----:B------:R-:W-:Y:S01]  /*9630*/  HGMMA.64x96x16.F32 R24, gdesc[UR4], R24, gsb0 ;  /* 0x01600000041879f0 */ /* 0x000fe20008000818 */
[----:B------:R-:W-:Y:S02]  /*9640*/  R2UR UR6, R10 ;  /* 0x000000000a0672ca */ /* 0x000fe400000e0000 */
[----:B------:R-:W-:Y:S02]  /*9650*/  R2UR UR7, R11 ;  /* 0x000000000b0772ca */ /* 0x000fe400000e0000 */
[----:B------:R-:W-:Y:S02]  /*9660*/  R2UR UR4, R14 ;  /* 0x000000000e0472ca */ /* 0x000fe400000e0000 */
[----:B------:R-:W-:Y:S02]  /*9670*/  R2UR UR5, R15 ;  /* 0x000000000f0572ca */ /* 0x000fe400000e0000 */
[----:B------:R-:W-:Y:S01]  /*9680*/  IADD3 R11, -R74, 0xb, RZ ;  /* 0x0000000b4a0b7810 */ /* 0x000fe20007ffe1ff */
[----:B------:R-:W-:-:S02]  /*9690*/  WARPGROUP.DEPBAR.LE gsb0, 0x0 ;  /* 0x00008000000079c5 */ /* 0x000fc40000010000 */
[----:B------:R-:W-:-:S08]  /*96a0*/  WARPGROUP.ARRIVE ;  /* 0x00000000000079c5 */ /* 0x000fd00000000000 */
[----:B------:R-:W-:Y:S01]  /*96b0*/  HGMMA.64x96x16.F32 R24, gdesc[UR4], R24, gsb0 ;  /* 0x01600000041879f0 */ /* 0x000fe20008000818 */
[----:B------:R-:W-:Y:S01]  /*96c0*/  R2UR UR6, R4 ;  /* 0x00000000040672ca */ /* 0x000fe200000e0000 */
[----:B------:R-:W-:Y:S01]  /*96d0*/  IMAD.IADD R4, R204, 0x1, R72 ;  /* 0x00000001cc047824 */ /* 0x000fe200078e0248 */
[----:B------:R-:W-:Y:S02]  /*96e0*/  R2UR UR7, R5 ;  /* 0x00000000050772ca */ /* 0x000fe400000e0000 */
[----:B------:R-:W-:Y:S01]  /*96f0*/  R2UR UR4, R12 ;  /* 0x000000000c0472ca */ /* 0x000fe200000e0000 */
[----:B------:R-:W-:Y:S01]  /*9700*/  IMAD.IADD R74, R4, 0x1, -R201 ;  /* 0x00000001044a7824 */ /* 0x000fe200078e0ac9 */
[----:B------:R-:W-:Y:S01]  /*9710*/  R2UR UR5, R13 ;  /* 0x000000000d0572ca */ /* 0x000fe200000e0000 */
[----:B------:R-:W-:Y:S02]  /*9720*/  WARPGROUP.DEPBAR.LE gsb0, 0x0 ;  /* 0x00008000000079c5 */ /* 0x000fe40000010000 */
[----:B------:R-:W-:-:S10]  /*9730*/  WARPGROUP.ARRIVE ;  /* 0x00000000000079c5 */ /* 0x000fd40000000000 */
[----:B------:R-:W-:Y:S01]  /*9740*/  HGMMA.64x96x16.F32 R24, gdesc[UR4], R24, gsb0 ;  /* 0x01600000041879f0 */ /* 0x000fe20008000818 */
[----:B------:R-:W-:Y:S02]  /*9750*/  ULDC UR4, c[0x0][0x9dc] ;  /* 0x0002770000047ab9 */ /* 0x000fe40000000800 */
[----:B------:R-:W-:-:S05]  /*9760*/  IMAD.U32 R207, RZ, RZ, UR4 ;  /* 0x00000004ffcf7e24 */ /* 0x000fca000f8e00ff */
[----:B------:R-:W-:Y:S01]  /*9770*/  LOP3.LUT R10, RZ, R207, RZ, 0x33, !PT ;  /* 0x000000cfff0a7212 */ /* 0x000fe200078e33ff */
[----:B------:R-:W-:Y:S02]  /*9780*/  WARPGROUP.DEPBAR.LE gsb0, 0x0 ;  /* 0x00008000000079c5 */ /* 0x000fe40000010000 */
[----:B------:R0:W-:Y:S06]  /*9790*/  BAR.ARV R11, 0x100 ;  /* 0x0004000b0000751d */ /* 0x0001ec0000002000 */
[----:B------:R1:W-:Y:S02]  /*97a0*/  @!P1 SYNCS.ARRIVE.TRANS64.RED.A1T0 RZ, [R0+URZ], RZ ;  /* 0x000000ff00ff99a7 */ /* 0x0003e4000810043f */
[----:B-1----:R-:W-:-:S05]  /*97b0*/  IADD3 R0, -R205, 0x1, R4 ;  /* 0x00000001cd007810 */ /* 0x002fca0007ffe104 */
[----:B------:R-:W-:Y:S02]  /*97c0*/  IMAD.IADD R3, R0, 0x1, -R201 ;  /* 0x0000000100037824 */ /* 0x000fe400078e0ac9 */
[----:B----4-:R-:W-:Y:S02]  /*97d0*/  IMAD R0, R209, 0x80, R7 ;  /* 0x00000080d1007824 */ /* 0x010fe400078e0207 */
[C---:B------:R-:W-:Y:S02]  /*97e0*/  IMAD.IADD R75, R3.reuse, 0x1, R176 ;  /* 0x00000001034b7824 */ /* 0x040fe400078e02b0 */
[----:B------:R-:W-:-:S03]  /*97f0*/  IMAD.IADD R77, R3, 0x1, R10 ;  /* 0x00000001034d7824 */ /* 0x000fc600078e020a */
[----:B------:R-:W-:Y:S01]  /*9800*/  VIADDMNMX R4, R0, R75, R74, PT ;  /* 0x0000004b00047246 */ /* 0x000fe2000380014a */
[----:B------:R-:W-:Y:S01]  /*9810*/  IMAD.IADD R3, R77, 0x1, R0 ;  /* 0x000000014d037824 */ /* 0x000fe200078e0200 */
[----:B0-----:R-:W-:Y:S06]  /*9820*/  @!P2 BRA `(.L_x_9331) ;  /* 0x00000000004ca947 */ /* 0x001fec0003800000 */
[----:B------:R-:W-:Y:S01]  /*9830*/  IADD3 R5, R0, R204, -R205 ;  /* 0x000000cc00057210 */ /* 0x000fe20007ffe8cd */
        /* <DEDUP_REMOVED lines=10> */
.L_x_9333:
[----:B------:R-:W-:-:S13]  /*98e0*/  ISETP.NE.AND P2, PT, R177, 0x1, PT ;  /* 0x00000001b100780c */ /* 0x000fda0003f45270 */
[----:B------:R-:W0:Y:S02]  /*98f0*/  @P2 LDC.64 R78, c[0x0][0x9e8] ;  /* 0x00027a00ff4e2b82 */ /* 0x000e240000000a00 */
[----:B0-----:R-:W-:-:S05]  /*9900*/  @P2 IMAD.HI.U32 R10, R5, R78, RZ ;  /* 0x0000004e050a2227 */ /* 0x001fca00078e00ff */
[----:B------:R-:W-:-:S07]  /*9910*/  @P2 SHF.R.U32.HI R5, RZ, R79, R10 ;  /* 0x0000004fff052219 */ /* 0x000fce000001160a */
.L_x_9334:
[----:B------:R-:W-:Y:S05]  /*9920*/  BSYNC B0 ;  /* 0x0000000000007941 */ /* 0x000fea0003800000 */
.L_x_9332:
[----:B------:R-:W-:-:S05]  /*9930*/  IMAD R10, R5, R177, R76 ;  /* 0x000000b1050a7224 */ /* 0x000fca00078e024c */
[----:B------:R-:W-:Y:S02]  /*9940*/  VIMNMX R3, R3, R10, !PT ;  /* 0x0000000a03037248 */ /* 0x000fe40007fe0100 */
[----:B------:R-:W-:-:S07]  /*9950*/  VIADDMNMX R4, R10, R177, R4, PT ;  /* 0x000000b10a047246 */ /* 0x000fce0003800104 */
.L_x_9331:
[C---:B------:R-:W-:Y:S02]  /*9960*/  ISETP.GE.AND P2, PT, R72.reuse, 0x2, PT ;  /* 0x000000024800780c */ /* 0x040fe40003f46270 */
[----:B------:R-:W-:Y:S02]  /*9970*/  ISETP.GE.AND P4, PT, R72, 0x9, PT ;  /* 0x000000094800780c */ /* 0x000fe40003f86270 */
[----:B------:R-:W-:Y:S02]  /*9980*/  ISETP.GT.AND P3, PT, R3, 0x1, !P2 ;  /* 0x000000010300780c */ /* 0x000fe40005764270 */
[----:B------:R-:W-:Y:S02]  /*9990*/  P2R R5, PR, RZ, 0x10 ;  /* 0x00000010ff057803 */ /* 0x000fe40000000000 */
[----:B------:R-:W-:Y:S02]  /*99a0*/  ISETP.LT.OR P3, PT, R4, 0x2, P3 ;  /* 0x000000020400780c */ /* 0x000fe40001f61670 */
[----:B------:R-:W-:-:S02]  /*99b0*/  ISETP.GE.AND P6, PT, R72, 0x1, PT ;  /* 0x000000014800780c */ /* 0x000fc40003fc6270 */
[----:B------:R-:W-:Y:S02]  /*99c0*/  FSEL R109, R25, -INF , !P3 ;  /* 0xff800000196d7808 */ /* 0x000fe40005800000 */
[----:B------:R-:W-:Y:S02]  /*99d0*/  ISETP.GT.AND P3, PT, R3, 0x8, !P4 ;  /* 0x000000080300780c */ /* 0x000fe40006764270 */
[----:B------:R-:W-:Y:S02]  /*99e0*/  ISETP.GE.AND P4, PT, R72, 0xa, PT ;  /* 0x0000000a4800780c */ /* 0x000fe40003f86270 */
[----:B------:R-:W-:Y:S02]  /*99f0*/  ISETP.LT.OR P3, PT, R4, 0x9, P3 ;  /* 0x000000090400780c */ /* 0x000fe40001f61670 */
[----:B------:R-:W-:Y:S02]  /*9a00*/  P2R R25, PR, RZ, 0x10 ;  /* 0x00000010ff197803 */ /* 0x000fe40000000000 */
[----:B------:R-:W-:-:S02]  /*9a10*/  FSEL R111, R28, -INF , !P3 ;  /* 0xff8000001c6f7808 */ /* 0x000fc40005800000 */
[----:B------:R-:W-:Y:S02]  /*9a20*/  ISETP.GT.AND P3, PT, R3, 0x9, !P4 ;  /* 0x000000090300780c */ /* 0x000fe40006764270 */
[----:B------:R-:W-:Y:S02]  /*9a30*/  ISETP.GE.AND P4, PT, R72, 0x11, PT ;  /* 0x000000114800780c */ /* 0x000fe40003f86270 */
[----:B------:R-:W-:Y:S02]  /*9a40*/  ISETP.LT.OR P3, PT, R4, 0xa, P3 ;  /* 0x0000000a0400780c */ /* 0x000fe40001f61670 */
[----:B------:R-:W-:Y:S02]  /*9a50*/  P2R R78, PR, RZ, 0x10 ;  /* 0x00000010ff4e7803 */ /* 0x000fe40000000000 */
[----:B------:R-:W-:Y:S02]  /*9a60*/  FSEL R113, R29, -INF , !P3 ;  /* 0xff8000001d717808 */ /* 0x000fe40005800000 */
[----:B------:R-:W-:-:S02]  /*9a70*/  ISETP.GT.AND P3, PT, R3, 0x10, !P4 ;  /* 0x000000100300780c */ /* 0x000fc40006764270 */
[----:B------:R-:W-:Y:S02]  /*9a80*/  ISETP.GE.AND P4, PT, R72, 0x12, PT ;  /* 0x000000124800780c */ /* 0x000fe40003f86270 */
[----:B------:R-:W-:-:S04]  /*9a90*/  ISETP.LT.OR P3, PT, R4, 0x11, P3 ;  /* 0x000000110400780c */ /* 0x000fc80001f61670 */
        /* <DEDUP_REMOVED lines=91> */
[----:B------:R-:W-:Y:S02]  /*a050*/  ISETP.GE.AND P5, PT, R72, 0x5a, PT ;  /* 0x0000005a4800780c */ /* 0x000fe40003fa6270 */
[----:B------:R-:W-:Y:S02]  /*a060*/  IADD3 R24, R77, 0x8, R0 ;  /* 0x000000084d187810 */ /* 0x000fe40007ffe000 */
[----:B------:R-:W-:Y:S02]  /*a070*/  P2R R64, PR, RZ, 0x20 ;  /* 0x00000020ff407803 */ /* 0x000fe40000000000 */
[----:B------:R-:W-:Y:S01]  /*a080*/  ISETP.GT.AND P5, PT, R3, 0x59, !P5 ;  /* 0x000000590300780c */ /* 0x000fe20006fa4270 */
[----:B------:R-:W-:-:S03]  /*a090*/  VIADD R3, R0, 0x8 ;  /* 0x0000000800037836 */ /* 0x000fc60000000000 */
[----:B------:R-:W-:Y:S02]  /*a0a0*/  ISETP.LT.OR P5, PT, R4, 0x5a, P5 ;  /* 0x0000005a0400780c */ /* 0x000fe40002fa1670 */
[----:B------:R-:W-:Y:S02]  /*a0b0*/  VIADDMNMX R4, R3, R75, R74, PT ;  /* 0x0000004b03047246 */ /* 0x000fe4000380014a */
[----:B------:R-:W-:Y:S02]  /*a0c0*/  FSEL R69, R69, -INF , !P5 ;  /* 0xff80000045457808 */ /* 0x000fe40006800000 */
[----:B------:R-:W-:-:S13]  /*a0d0*/  ISETP.GE.AND P5, PT, R177, 0x1, PT ;  /* 0x00000001b100780c */ /* 0x000fda0003fa6270 */
[----:B------:R-:W-:Y:S05]  /*a0e0*/  @!P5 BRA `(.L_x_9335) ;  /* 0x000000000050d947 */ /* 0x000fea0003800000 */
[----:B------:R-:W-:Y:S01]  /*a0f0*/  IADD3 R3, R0, R204, -R205 ;  /* 0x000000cc00037210 */ /* 0x000fe20007ffe8cd */
[----:B------:R-:W-:Y:S04]  /*a100*/  BSSY B0, `(.L_x_9336) ;  /* 0x000000f000007945 */ /* 0x000fe80003800000 */
        /* <DEDUP_REMOVED lines=10> */
.L_x_9337:
[----:B------:R-:W-:-:S13]  /*a1b0*/  ISETP.NE.AND P5, PT, R177, 0x1, PT ;  /* 0x00000001b100780c */ /* 0x000fda0003fa5270 */
[----:B------:R-:W0:Y:S02]  /*a1c0*/  @P5 LDC.64 R28, c[0x0][0x9e8] ;  /* 0x00027a00ff1c5b82 */ /* 0x000e240000000a00 */
[----:B0-----:R-:W-:-:S05]  /*a1d0*/  @P5 IMAD.HI.U32 R10, R3, R28, RZ ;  /* 0x0000001c030a5227 */ /* 0x001fca00078e00ff */
[----:B------:R-:W-:-:S07]  /*a1e0*/  @P5 SHF.R.U32.HI R3, RZ, R29, R10 ;  /* 0x0000001dff035219 */ /* 0x000fce000001160a */
.L_x_9338:
[----:B------:R-:W-:Y:S05]  /*a1f0*/  BSYNC B0 ;  /* 0x0000000000007941 */ /* 0x000fea0003800000 */
.L_x_9336:
[----:B------:R-:W-:-:S05]  /*a200*/  IMAD R3, R3, R177, R76 ;  /* 0x000000b103037224 */ /* 0x000fca00078e024c */
[----:B------:R-:W-:Y:S02]  /*a210*/  VIMNMX R24, R24, R3, !PT ;  /* 0x0000000318187248 */ /* 0x000fe40007fe0100 */
[----:B------:R-:W-:-:S07]  /*a220*/  VIADDMNMX R4, R3, R177, R4, PT ;  /* 0x000000b103047246 */ /* 0x000fce0003800104 */
.L_x_9335:
[----:B------:R-:W-:Y:S01]  /*a230*/  ISETP.GT.AND P2, PT, R24, 0x1, !P2 ;  /* 0x000000011800780c */ /* 0x000fe20005744270 */
[----:B------:R-:W-:Y:S01]  /*a240*/  ULDC UR4, c[0x0][0x988] ;  /* 0x0002620000047ab9 */ /* 0x000fe20000000800 */
        /* <DEDUP_REMOVED lines=16> */
[----:B------:R-:W-:-:S02]  /*a350*/  ISETP.NE.AND P5, PT, R37, RZ, PT ;  /* 0x000000ff2500720c */ /* 0x000fc40003fa5270 */
        /* <DEDUP_REMOVED lines=40> */
[----:B------:R-:W-:Y:S01]  /*a5e0*/  ISETP.GT.AND P6, PT, R24, RZ, !P6 ;  /* 0x000000ff1800720c */ /* 0x000fe200077c4270 */
[----:B------:R-:W0:Y:S01]  /*a5f0*/  SHFL.BFLY PT, R3, R28, 0x2, 0x1f ;  /* 0x0c401f001c037f89 */ /* 0x000e2200000e0000 */
[----:B------:R-:W-:Y:S02]  /*a600*/  FSEL R43, R43, -INF , !P2 ;  /* 0xff8000002b2b7808 */ /* 0x000fe40005000000 */
[----:B------:R-:W-:-:S02]  /*a610*/  ISETP.NE.AND P2, PT, R80, RZ, PT ;  /* 0x000000ff5000720c */ /* 0x000fc40003f45270 */
[----:B------:R-:W-:Y:S02]  /*a620*/  ISETP.LT.OR P6, PT, R4, 0x1, P6 ;  /* 0x000000010400780c */ /* 0x000fe400037c1670 */
[----:B------:R-:W-:Y:S02]  /*a630*/  ISETP.GT.AND P2, PT, R24, 0x28, !P2 ;  /* 0x000000281800780c */ /* 0x000fe40005744270 */
[----:B------:R-:W-:Y:S02]  /*a640*/  FSEL R26, R26, -INF , !P6 ;  /* 0xff8000001a1a7808 */ /* 0x000fe40007000000 */
[----:B------:R-:W-:Y:S02]  /*a650*/  ISETP.LT.OR P2, PT, R4, 0x29, P2 ;  /* 0x000000290400780c */ /* 0x000fe40001741670 */
[----:B------:R-:W-:Y:S02]  /*a660*/  ISETP.NE.AND P5, PT, R60, RZ, PT ;  /* 0x000000ff3c00720c */ /* 0x000fe40003fa5270 */
[----:B------:R-:W-:-:S02]  /*a670*/  FSEL R25, R46, -INF , !P2 ;  /* 0xff8000002e197808 */ /* 0x000fc40005000000 */
[----:B------:R-:W-:Y:S02]  /*a680*/  ISETP.NE.AND P2, PT, R44, RZ, PT ;  /* 0x000000ff2c00720c */ /* 0x000fe40003f45270 */
[C---:B------:R-:W-:Y:S02]  /*a690*/  ISETP.GT.AND P3, PT, R24.reuse, 0x51, !P3 ;  /* 0x000000511800780c */ /* 0x040fe40005f64270 */
[C---:B------:R-:W-:Y:S02]  /*a6a0*/  ISETP.GT.AND P2, PT, R24.reuse, 0x29, !P2 ;  /* 0x000000291800780c */ /* 0x040fe40005744270 */
[----:B------:R-:W-:Y:S02]  /*a6b0*/  ISETP.GT.AND P4, PT, R24, 0x58, !P4 ;  /* 0x000000581800780c */ /* 0x000fe40006784270 */
[----:B------:R-:W-:Y:S02]  /*a6c0*/  ISETP.LT.OR P2, PT, R4, 0x2a, P2 ;  /* 0x0000002a0400780c */ /* 0x000fe40001741670 */
[----:B0-----:R-:W-:-:S02]  /*a6d0*/  FMNMX.FTZ R30, R28, R3, !PT ;  /* 0x000000031c1e7209 */ /* 0x001fc40007810000 */
[----:B------:R-:W-:Y:S02]  /*a6e0*/  FSEL R47, R47, -INF , !P2 ;  /* 0xff8000002f2f7808 */ /* 0x000fe40005000000 */
[----:B------:R-:W-:Y:S01]  /*a6f0*/  ISETP.NE.AND P2, PT, R45, RZ, PT ;  /* 0x000000ff2d00720c */ /* 0x000fe20003f45270 */
[----:B------:R-:W0:Y:S01]  /*a700*/  SHFL.BFLY PT, R3, R30, 0x1, 0x1f ;  /* 0x0c201f001e037f89 */ /* 0x000e2200000e0000 */
        /* <DEDUP_REMOVED lines=32> */
[----:B0-----:R-:W-:Y:S02]  /*a910*/  FMNMX.FTZ R3, R30, R3, !PT ;  /* 0x000000031e037209 */ /* 0x001fe40007810000 */
[----:B------:R-:W-:-:S02]  /*a920*/  FSEL R31, R58, -INF , !P2 ;  /* 0xff8000003a1f7808 */ /* 0x000fc40005000000 */
[----:B------:R-:W-:Y:S01]  /*a930*/  ISETP.NE.AND P2, PT, R56, RZ, PT ;  /* 0x000000ff3800720c */ /* 0x000fe20003f45270 */
[----:B------:R-:W-:Y:S01]  /*a940*/  FMUL.FTZ R32, R3, R10 ;  /* 0x0000000a03207220 */ /* 0x000fe20000410000 */
[----:B------:R-:W-:Y:S02]  /*a950*/  FMNMX.FTZ R28, R55, R28, !PT ;  /* 0x0000001c371c7209 */ /* 0x000fe40007810000 */
[----:B------:R-:W-:Y:S02]  /*a960*/  ISETP.GT.AND P2, PT, R24, 0x41, !P2 ;  /* 0x000000411800780c */ /* 0x000fe40005744270 */
[----:B------:R-:W-:Y:S02]  /*a970*/  FMNMX.FTZ R28, R31, R28, !PT ;  /* 0x0000001c1f1c7209 */ /* 0x000fe40007810000 */
[C---:B------:R-:W-:Y:S02]  /*a980*/  ISETP.LT.OR P2, PT, R4.reuse, 0x42, P2 ;  /* 0x000000420400780c */ /* 0x040fe40001741670 */
[----:B------:R-:W-:-:S02]  /*a990*/  ISETP.LT.OR P3, PT, R4, 0x52, P3 ;  /* 0x000000520400780c */ /* 0x000fc40001f61670 */
[----:B------:R-:W-:Y:S02]  /*a9a0*/  FSEL R59, R59, -INF , !P2 ;  /* 0xff8000003b3b7808 */ /* 0x000fe40005000000 */
[----:B------:R-:W-:Y:S02]  /*a9b0*/  ISETP.NE.AND P2, PT, R86, RZ, PT ;  /* 0x000000ff5600720c */ /* 0x000fe40003f45270 */
[----:B------:R-:W-:Y:S02]  /*a9c0*/  FMNMX.FTZ R28, R59, R28, !PT ;  /* 0x0000001c3b1c7209 */ /* 0x000fe40007810000 */
[----:B------:R-:W-:Y:S02]  /*a9d0*/  ISETP.GT.AND P2, PT, R24, 0x48, !P2 ;  /* 0x000000481800780c */ /* 0x000fe40005744270 */
[C---:B------:R-:W-:Y:S02]  /*a9e0*/  ISETP.LT.OR P4, PT, R4.reuse, 0x59, P4 ;  /* 0x000000590400780c */ /* 0x040fe40002781670 */
[----:B------:R-:W-:-:S02]  /*a9f0*/  ISETP.LT.OR P2, PT, R4, 0x49, P2 ;  /* 0x000000490400780c */ /* 0x000fc40001741670 */
[----:B------:R-:W-:Y:S02]  /*aa00*/  FSEL R67, R67, -INF , !P3 ;  /* 0xff80000043437808 */ /* 0x000fe40005800000 */
[----:B------:R-:W-:Y:S02]  /*aa10*/  FSEL R33, R62, -INF , !P2 ;  /* 0xff8000003e217808 */ /* 0x000fe40005000000 */
[----:B------:R-:W-:Y:S02]  /*aa20*/  ISETP.GT.AND P2, PT, R24, 0x49, !P5 ;  /* 0x000000491800780c */ /* 0x000fe40006f44270 */
[----:B------:R-:W-:Y:S02]  /*aa30*/  ISETP.NE.AND P5, PT, R88, RZ, PT ;  /* 0x000000ff5800720c */ /* 0x000fe40003fa5270 */
[----:B------:R-:W-:Y:S02]  /*aa40*/  ISETP.LT.OR P2, PT, R4, 0x4a, P2 ;  /* 0x0000004a0400780c */ /* 0x000fe40001741670 */
[----:B------:R-:W-:-:S02]  /*aa50*/  FMNMX.FTZ R28, R33, R28, !PT ;  /* 0x0000001c211c7209 */ /* 0x000fc40007810000 */
[----:B------:R-:W-:Y:S02]  /*aa60*/  FSEL R63, R63, -INF , !P2 ;  /* 0xff8000003f3f7808 */ /* 0x000fe40005000000 */
[----:B------:R-:W-:Y:S02]  /*aa70*/  FSETP.NEU.FTZ.AND P2, PT, R3, -INF , PT ;  /* 0xff8000000300780b */ /* 0x000fe40003f5d000 */
[----:B------:R-:W-:Y:S02]  /*aa80*/  FMNMX.FTZ R28, R63, R28, !PT ;  /* 0x0000001c3f1c7209 */ /* 0x000fe40007810000 */
[----:B------:R-:W-:Y:S02]  /*aa90*/  FSEL R32, R32, RZ, P2 ;  /* 0x000000ff20207208 */ /* 0x000fe40001000000 */
[----:B------:R-:W-:Y:S02]  /*aaa0*/  ISETP.GT.AND P2, PT, R24, 0x50, !P5 ;  /* 0x000000501800780c */ /* 0x000fe40006f44270 */
[----:B------:R-:W-:Y:S01]  /*aab0*/  ISETP.NE.AND P5, PT, R64, RZ, PT ;  /* 0x000000ff4000720c */ /* 0x000fe20003fa5270 */
[-CC-:B------:R-:W-:Y:S01]  /*aac0*/  FFMA.FTZ R152, R41, R10.reuse, -R32.reuse ;  /* 0x0000000a29987223 */ /* 0x180fe20000010820 */
[----:B------:R-:W-:Y:S01]  /*aad0*/  ISETP.LT.OR P2, PT, R4, 0x51, P2 ;  /* 0x000000510400780c */ /* 0x000fe20001741670 */
[-CC-:B------:R-:W-:Y:S01]  /*aae0*/  FFMA.FTZ R35, R109, R10.reuse, -R32.reuse ;  /* 0x0000000a6d237223 */ /* 0x180fe20000010820 */
[-CC-:B------:R-:W-:Y:S01]  /*aaf0*/  FFMA.FTZ R154, R111, R10.reuse, -R32.reuse ;  /* 0x0000000a6f9a7223 */ /* 0x180fe20000010820 */
[-CC-:B------:R-:W-:Y:S01]  /*ab00*/  FFMA.FTZ R41, R113, R10.reuse, -R32.reuse ;  /* 0x0000000a71297223 */ /* 0x180fe20000010820 */
[----:B------:R-:W-:Y:S01]  /*ab10*/  FSEL R37, R66, -INF , !P2 ;  /* 0xff80000042257808 */ /* 0x000fe20005000000 */
[----:B------:R-:W-:Y:S01]  /*ab20*/  MUFU.EX2 R152, R152 ;  /* 0x0000009800987308 */ /* 0x000fe20000000800 */
[----:B------:R-:W-:Y:S01]  /*ab30*/  ISETP.GT.AND P2, PT, R24, 0x59, !P5 ;  /* 0x000000591800780c */ /* 0x000fe20006f44270 */
[--C-:B------:R-:W-:Y:S01]  /*ab40*/  FFMA.FTZ R24, R101, R10, -R32.reuse ;  /* 0x0000000a65187223 */ /* 0x100fe20000010820 */
[----:B------:R-:W-:Y:S01]  /*ab50*/  FMNMX.FTZ R28, R37, R28, !PT ;  /* 0x0000001c251c7209 */ /* 0x000fe20007810000 */
[-CC-:B------:R-:W-:Y:S01]  /*ab60*/  FFMA.FTZ R156, R115, R10.reuse, -R32.reuse ;  /* 0x0000000a739c7223 */ /* 0x180fe20000010820 */
[----:B------:R-:W-:Y:S01]  /*ab70*/  ISETP.LT.OR P2, PT, R4, 0x5a, P2 ;  /* 0x0000005a0400780c */ /* 0x000fe20001741670 */
[--C-:B------:R-:W-:Y:S01]  /*ab80*/  FFMA.FTZ R4, R97, R10, -R32.reuse ;  /* 0x0000000a61047223 */ /* 0x100fe20000010820 */
[----:B------:R-:W-:Y:S01]  /*ab90*/  FSEL R101, R70, -INF , !P4 ;  /* 0xff80000046657808 */ /* 0x000fe20006000000 */
[----:B------:R-:W-:Y:S01]  /*aba0*/  MUFU.EX2 R35, R35 ;  /* 0x0000002300237308 */ /* 0x000fe20000000800 */
[----:B------:R-:W-:Y:S01]  /*abb0*/  FMNMX.FTZ R28, R67, R28, !PT ;  /* 0x0000001c431c7209 */ /* 0x000fe20007810000 */
[-CC-:B------:R-:W-:Y:S01]  /*abc0*/  FFMA.FTZ R45, R117, R10.reuse, -R32.reuse ;  /* 0x0000000a752d7223 */ /* 0x180fe20000010820 */
[----:B------:R-:W-:Y:S01]  /*abd0*/  FSEL R71, R71, -INF , !P2 ;  /* 0xff80000047477808 */ /* 0x000fe20005000000 */
[--C-:B------:R-:W-:Y:S01]  /*abe0*/  FFMA.FTZ R158, R107, R10, -R32.reuse ;  /* 0x0000000a6b9e7223 */ /* 0x100fe20000010820 */
[----:B------:R-:W-:Y:S01]  /*abf0*/  FMNMX.FTZ R28, R101, R28, !PT ;  /* 0x0000001c651c7209 */ /* 0x000fe20007810000 */
[-CC-:B------:R-:W-:Y:S01]  /*ac00*/  FFMA.FTZ R105, R105, R10.reuse, -R32.reuse ;  /* 0x0000000a69697223 */ /* 0x180fe20000010820 */
[--C-:B------:R-:W-:Y:S01]  /*ac10*/  FFMA.FTZ R103, R103, R10, -R32.reuse ;  /* 0x0000000a67677223 */ /* 0x100fe20000010820 */
[----:B------:R0:W-:Y:S01]  /*ac20*/  MUFU.EX2 R162, R4 ;  /* 0x0000000400a27308 */ /* 0x0001e20000000800 */
[----:B------:R-:W-:Y:S01]  /*ac30*/  FMNMX.FTZ R28, R71, R28, !PT ;  /* 0x0000001c471c7209 */ /* 0x000fe20007810000 */
[-CC-:B------:R-:W-:Y:S01]  /*ac40*/  FFMA.FTZ R99, R99, R10.reuse, -R32.reuse ;  /* 0x0000000a63637223 */ /* 0x180fe20000010820 */
[-CC-:B------:R-:W-:Y:S01]  /*ac50*/  FFMA.FTZ R95, R95, R10.reuse, -R32.reuse ;  /* 0x0000000a5f5f7223 */ /* 0x180fe20000010820 */
[-CC-:B------:R-:W-:Y:S01]  /*ac60*/  FFMA.FTZ R93, R93, R10.reuse, -R32.reuse ;  /* 0x0000000a5d5d7223 */ /* 0x180fe20000010820 */
[-CC-:B------:R-:W-:Y:S01]  /*ac70*/  FFMA.FTZ R91, R91, R10.reuse, -R32.reuse ;  /* 0x0000000a5b5b7223 */ /* 0x180fe20000010820 */
[----:B------:R-:W1:Y:S01]  /*ac80*/  SHFL.BFLY PT, R97, R28, 0x2, 0x1f ;  /* 0x0c401f001c617f89 */ /* 0x000e6200000e0000 */
[-CC-:B------:R-:W-:Y:S01]  /*ac90*/  FFMA.FTZ R89, R89, R10.reuse, -R32.reuse ;  /* 0x0000000a59597223 */ /* 0x180fe20000010820 */
        /* <DEDUP_REMOVED lines=8> */
[----:B------:R-:W-:Y:S01]  /*ad20*/  MUFU.EX2 R156, R156 ;  /* 0x0000009c009c7308 */ /* 0x000fe20000000800 */
[----:B-1----:R-:W-:Y:S01]  /*ad30*/  FMNMX.FTZ R97, R28, R97, !PT ;  /* 0x000000611c617209 */ /* 0x002fe20007810000 */
[----:B------:R-:W-:-:S06]  /*ad40*/  FFMA.FTZ R28, R7, R10, -R32 ;  /* 0x0000000a071c7223 */ /* 0x000fcc0000010820 */
[----:B------:R-:W-:Y:S01]  /*ad50*/  MUFU.EX2 R45, R45 ;  /* 0x0000002d002d7308 */ /* 0x000fe20000000800 */
[----:B------:R-:W-:Y:S01]  /*ad60*/  FFMA.FTZ R32, R69, R10, -R32 ;  /* 0x0000000a45207223 */ /* 0x000fe20000010820 */
[----:B0-----:R-:W0:Y:S06]  /*ad70*/  SHFL.BFLY PT, R4, R97, 0x1, 0x1f ;  /* 0x0c201f0061047f89 */ /* 0x001e2c00000e0000 */
[----:B------:R-:W-:Y:S08]  /*ad80*/  MUFU.EX2 R158, R158 ;  /* 0x0000009e009e7308 */ /* 0x000ff00000000800 */
[----:B------:R-:W-:Y:S08]  /*ad90*/  MUFU.EX2 R105, R105 ;  /* 0x0000006900697308 */ /* 0x000ff00000000800 */
[----:B------:R-:W-:Y:S01]  /*ada0*/  MUFU.EX2 R103, R103 ;  /* 0x0000006700677308 */ /* 0x000fe20000000800 */
[----:B0-----:R-:W-:-:S04]  /*adb0*/  FMNMX.FTZ R7, R97, R4, !PT ;  /* 0x0000000461077209 */ /* 0x001fc80007810000 */
[C---:B------:R-:W-:Y:S01]  /*adc0*/  FSETP.NEU.FTZ.AND P2, PT, R7.reuse, -INF , PT ;  /* 0xff8000000700780b */ /* 0x040fe20003f5d000 */
[----:B------:R-:W-:Y:S02]  /*add0*/  FMUL.FTZ R4, R7, R10 ;  /* 0x0000000a07047220 */ /* 0x000fe40000410000 */
[----:B------:R-:W0:Y:S03]  /*ade0*/  MUFU.EX2 R24, R24 ;  /* 0x0000001800187308 */ /* 0x000e260000000800 */
        /* <DEDUP_REMOVED lines=28> */
[----:B------:R-:W-:Y:S01]  /*afb0*/  FFMA.FTZ R71, R71, R10, -R4 ;  /* 0x0000000a47477223 */ /* 0x000fe20000010804 */
[----:B0-----:R-:W-:-:S04]  /*afc0*/  F2FP.F16.F32.PACK_AB R160, R24, R103 ;  /* 0x0000006718a0723e */ /* 0x001fc800000000ff */
[----:B------:R-:W-:Y:S01]  /*afd0*/  MUFU.EX2 R83, R83 ;  /* 0x0000005300537308 */ /* 0x000fe20000000800 */
[----:B----4-:R-:W-:Y:S01]  /*afe0*/  FADD.FTZ R39, R152, R35 ;  /* 0x0000002398277221 */ /* 0x010fe20000010000 */
[----:B------:R-:W-:Y:S02]  /*aff0*/  F2FP.F16.F32.PACK_AB R152, R35, R152 ;  /* 0x000000982398723e */ /* 0x000fe400000000ff */
[----:B-1----:R-:W-:Y:S01]  /*b000*/  F2FP.F16.F32.PACK_AB R153, R87, R26 ;  /* 0x0000001a5799723e */ /* 0x002fe200000000ff */
[----:B------:R-:W-:Y:S01]  /*b010*/  FADD.FTZ R44, R154, R39 ;  /* 0x000000279a2c7221 */ /* 0x000fe20000010000 */
[C---:B------:R-:W-:Y:S02]  /*b020*/  F2FP.F16.F32.PACK_AB R154, R41.reuse, R154 ;  /* 0x0000009a299a723e */ /* 0x040fe400000000ff */
[----:B------:R-:W0:Y:S08]  /*b030*/  MUFU.EX2 R30, R81 ;  /* 0x00000051001e7308 */ /* 0x000e300000000800 */
[----:B------:R1:W-:Y:S08]  /*b040*/  MUFU.EX2 R161, R5 ;  /* 0x0000000500a17308 */ /* 0x0003f00000000800 */
[----:B------:R-:W4:Y:S01]  /*b050*/  MUFU.EX2 R77, R77 ;  /* 0x0000004d004d7308 */ /* 0x000f220000000800 */
[----:B-1----:R-:W-:Y:S01]  /*b060*/  FADD.FTZ R5, R41, R44 ;  /* 0x0000002c29057221 */ /* 0x002fe20000010000 */
[----:B------:R-:W-:Y:S01]  /*b070*/  FADD.FTZ R44, R26, R87 ;  /* 0x000000571a2c7221 */ /* 0x000fe20000010000 */
[----:B0-----:R-:W-:-:S02]  /*b080*/  F2FP.F16.F32.PACK_AB R155, R30, R83 ;  /* 0x000000531e9b723e */ /* 0x001fc400000000ff */
[----:B------:R-:W-:Y:S01]  /*b090*/  FADD.FTZ R46, R156, R5 ;  /* 0x000000059c2e7221 */ /* 0x000fe20000010000 */
[----:B------:R-:W-:Y:S01]  /*b0a0*/  FADD.FTZ R5, R83, R44 ;  /* 0x0000002c53057221 */ /* 0x000fe20000010000 */
[C---:B------:R-:W-:Y:S01]  /*b0b0*/  F2FP.F16.F32.PACK_AB R156, R45.reuse, R156 ;  /* 0x0000009c2d9c723e */ /* 0x040fe200000000ff */
[----:B------:R-:W0:Y:S01]  /*b0c0*/  MUFU.EX2 R34, R75 ;  /* 0x0000004b00227308 */ /* 0x000e220000000800 */
[----:B------:R-:W-:Y:S01]  /*b0d0*/  FADD.FTZ R39, R45, R46 ;  /* 0x0000002e2d277221 */ /* 0x000fe20000010000 */
[----:B------:R-:W-:-:S03]  /*b0e0*/  FADD.FTZ R46, R30, R5 ;  /* 0x000000051e2e7221 */ /* 0x000fc60000010000 */
[----:B------:R-:W-:Y:S01]  /*b0f0*/  FADD.FTZ R48, R158, R39 ;  /* 0x000000279e307221 */ /* 0x000fe20000010000 */
[C---:B------:R-:W-:Y:S02]  /*b100*/  F2FP.F16.F32.PACK_AB R158, R105.reuse, R158 ;  /* 0x0000009e699e723e */ /* 0x040fe400000000ff */
[----:B------:R-:W1:Y:S01]  /*b110*/  MUFU.EX2 R53, R53 ;  /* 0x0000003500357308 */ /* 0x000e620000000800 */
[----:B------:R-:W-:Y:S01]  /*b120*/  FADD.FTZ R48, R105, R48 ;  /* 0x0000003069307221 */ /* 0x000fe20000010000 */
[----:B----4-:R-:W-:-:S03]  /*b130*/  FADD.FTZ R5, R77, R46 ;  /* 0x0000002e4d057221 */ /* 0x010fc60000010000 */
[----:B------:R-:W-:-:S03]  /*b140*/  FADD.FTZ R39, R103, R48 ;  /* 0x0000003067277221 */ /* 0x000fc60000010000 */
[----:B------:R-:W4:Y:S01]  /*b150*/  MUFU.EX2 R95, R95 ;  /* 0x0000005f005f7308 */ /* 0x000f220000000800 */
[----:B0-----:R-:W-:Y:S01]  /*b160*/  FADD.FTZ R46, R34, R5 ;  /* 0x00000005222e7221 */ /* 0x001fe20000010000 */
[----:B------:R-:W-:Y:S01]  /*b170*/  FADD.FTZ R48, R24, R39 ;  /* 0x0000002718307221 */ /* 0x000fe20000010000 */
[----:B------:R-:W-:-:S03]  /*b180*/  F2FP.F16.F32.PACK_AB R157, R34, R77 ;  /* 0x0000004d229d723e */ /* 0x000fc600000000ff */
[----:B------:R-:W-:Y:S02]  /*b190*/  FADD.FTZ R39, R99, R48 ;  /* 0x0000003063277221 */ /* 0x000fe40000010000 */
[----:B------:R-:W0:Y:S01]  /*b1a0*/  MUFU.EX2 R38, R43 ;  /* 0x0000002b00267308 */ /* 0x000e220000000800 */
[----:B-1----:R-:W-:Y:S01]  /*b1b0*/  FADD.FTZ R5, R53, R46 ;  /* 0x0000002e35057221 */ /* 0x002fe20000010000 */
[C---:B------:R-:W-:Y:S01]  /*b1c0*/  FADD.FTZ R50, R162.reuse, R39 ;  /* 0x00000027a2327221 */ /* 0x040fe20000010000 */
[----:B------:R-:W-:Y:S02]  /*b1d0*/  F2FP.F16.F32.PACK_AB R162, R162, R99 ;  /* 0x00000063a2a2723e */ /* 0x000fe400000000ff */
[C---:B------:R-:W-:Y:S01]  /*b1e0*/  FADD.FTZ R48, R36.reuse, R5 ;  /* 0x0000000524307221 */ /* 0x040fe20000010000 */
[----:B------:R-:W-:Y:S02]  /*b1f0*/  F2FP.F16.F32.PACK_AB R159, R36, R53 ;  /* 0x00000035249f723e */ /* 0x000fe400000000ff */
[----:B------:R-:W1:Y:S01]  /*b200*/  MUFU.EX2 R164, R93 ;  /* 0x0000005d00a47308 */ /* 0x000e620000000800 */
[----:B------:R-:W-:Y:S01]  /*b210*/  FADD.FTZ R5, R161, R48 ;  /* 0x00000030a1057221 */ /* 0x000fe20000010000 */
[----:B----4-:R-:W-:-:S06]  /*b220*/  FADD.FTZ R39, R95, R50 ;  /* 0x000000325f277221 */ /* 0x010fcc0000010000 */
[----:B------:R-:W4:Y:S01]  /*b230*/  MUFU.EX2 R25, R25 ;  /* 0x0000001900197308 */ /* 0x000f220000000800 */
[C---:B0-----:R-:W-:Y:S01]  /*b240*/  FADD.FTZ R48, R38.reuse, R5 ;  /* 0x0000000526307221 */ /* 0x041fe20000010000 */
[----:B------:R-:W-:-:S06]  /*b250*/  F2FP.F16.F32.PACK_AB R161, R38, R161 ;  /* 0x000000a126a1723e */ /* 0x000fcc00000000ff */
[----:B------:R-:W0:Y:S01]  /*b260*/  MUFU.EX2 R91, R91 ;  /* 0x0000005b005b7308 */ /* 0x000e220000000800 */
[C---:B-1----:R-:W-:Y:S01]  /*b270*/  FADD.FTZ R50, R164.reuse, R39 ;  /* 0x00000027a4327221 */ /* 0x042fe20000010000 */
[----:B------:R-:W-:-:S06]  /*b280*/  F2FP.F16.F32.PACK_AB R164, R164, R95 ;  /* 0x0000005fa4a4723e */ /* 0x000fcc00000000ff */
[----:B------:R-:W1:Y:S01]  /*b290*/  MUFU.EX2 R40, R47 ;  /* 0x0000002f00287308 */ /* 0x000e620000000800 */
[----:B----4-:R-:W-:-:S07]  /*b2a0*/  FADD.FTZ R5, R25, R48 ;  /* 0x0000003019057221 */ /* 0x010fce0000010000 */
[----:B------:R-:W4:Y:S01]  /*b2b0*/  MUFU.EX2 R166, R89 ;  /* 0x0000005900a67308 */ /* 0x000f220000000800 */
[----:B0-----:R-:W-:-:S07]  /*b2c0*/  FADD.FTZ R39, R91, R50 ;  /* 0x000000325b277221 */ /* 0x001fce0000010000 */
[----:B------:R-:W0:Y:S01]  /*b2d0*/  MUFU.EX2 R27, R27 ;  /* 0x0000001b001b7308 */ /* 0x000e220000000800 */
[C---:B-1----:R-:W-:Y:S01]  /*b2e0*/  FADD.FTZ R50, R40.reuse, R5 ;  /* 0x0000000528327221 */ /* 0x042fe20000010000 */
[----:B------:R-:W-:-:S06]  /*b2f0*/  F2FP.F16.F32.PACK_AB R163, R40, R25 ;  /* 0x0000001928a3723e */ /* 0x000fcc00000000ff */
[----:B------:R-:W1:Y:S01]  /*b300*/  MUFU.EX2 R85, R85 ;  /* 0x0000005500557308 */ /* 0x000e620000000800 */
[C---:B----4-:R-:W-:Y:S01]  /*b310*/  FADD.FTZ R52, R166.reuse, R39 ;  /* 0x00000027a6347221 */ /* 0x050fe20000010000 */
[----:B------:R-:W-:-:S06]  /*b320*/  F2FP.F16.F32.PACK_AB R166, R166, R91 ;  /* 0x0000005ba6a6723e */ /* 0x000fcc00000000ff */
[----:B------:R-:W4:Y:S01]  /*b330*/  MUFU.EX2 R42, R51 ;  /* 0x00000033002a7308 */ /* 0x000f220000000800 */
[----:B0-----:R-:W-:-:S07]  /*b340*/  FADD.FTZ R5, R27, R50 ;  /* 0x000000321b057221 */ /* 0x001fce0000010000 */
[----:B------:R-:W0:Y:S01]  /*b350*/  MUFU.EX2 R168, R79 ;  /* 0x0000004f00a87308 */ /* 0x000e220000000800 */
[----:B-1----:R-:W-:-:S07]  /*b360*/  FADD.FTZ R35, R85, R52 ;  /* 0x0000003455237221 */ /* 0x002fce0000010000 */
[----:B------:R-:W1:Y:S01]  /*b370*/  MUFU.EX2 R29, R29 ;  /* 0x0000001d001d7308 */ /* 0x000e620000000800 */
[C---:B----4-:R-:W-:Y:S01]  /*b380*/  FADD.FTZ R4, R42.reuse, R5 ;  /* 0x000000052a047221 */ /* 0x050fe20000010000 */
[----:B------:R-:W-:-:S06]  /*b390*/  F2FP.F16.F32.PACK_AB R165, R42, R27 ;  /* 0x0000001b2aa5723e */ /* 0x000fcc00000000ff */
[----:B------:R-:W4:Y:S01]  /*b3a0*/  MUFU.EX2 R57, R57 ;  /* 0x0000003900397308 */ /* 0x000f220000000800 */
[C---:B0-----:R-:W-:Y:S01]  /*b3b0*/  FADD.FTZ R50, R168.reuse, R35 ;  /* 0x00000023a8327221 */ /* 0x041fe20000010000 */
[----:B------:R-:W-:-:S06]  /*b3c0*/  F2FP.F16.F32.PACK_AB R168, R168, R85 ;  /* 0x00000055a8a8723e */ /* 0x000fcc00000000ff */
[----:B------:R-:W0:Y:S01]  /*b3d0*/  MUFU.EX2 R44, R55 ;  /* 0x00000037002c7308 */ /* 0x000e220000000800 */
[----:B-1----:R-:W-:-:S07]  /*b3e0*/  FADD.FTZ R5, R29, R4 ;  /* 0x000000041d057221 */ /* 0x002fce0000010000 */
[----:B------:R-:W1:Y:S01]  /*b3f0*/  MUFU.EX2 R170, R61 ;  /* 0x0000003d00aa7308 */ /* 0x000e620000000800 */
[----:B----4-:R-:W-:-:S07]  /*b400*/  FADD.FTZ R35, R57, R50 ;  /* 0x0000003239237221 */ /* 0x010fce0000010000 */
        /* <DEDUP_REMOVED lines=29> */
[C---:B----4-:R-:W-:Y:S01]  /*b5e0*/  FADD.FTZ R26, R4.reuse, R35 ;  /* 0x00000023041a7221 */ /* 0x050fe20000010000 */
[----:B------:R-:W-:-:S03]  /*b5f0*/  F2FP.F16.F32.PACK_AB R173, R4, R37 ;  /* 0x0000002504ad723e */ /* 0x000fc600000000ff */
[----:B0-----:R-:W-:-:S04]  /*b600*/  FADD.FTZ R25, R101, R26 ;  /* 0x0000001a65197221 */ /* 0x001fc80000010000 */
[C---:B-1----:R-:W-:Y:S01]  /*b610*/  FADD.FTZ R4, R24.reuse, R25 ;  /* 0x0000001918047221 */ /* 0x042fe20000010000 */
[----:B------:R-:W-:Y:S01]  /*b620*/  F2FP.F16.F32.PACK_AB R175, R24, R101 ;  /* 0x0000006518af723e */ /* 0x000fe200000000ff */
[----:B------:R-:W-:Y:S06]  /*b630*/  @!P0 BRA `(.L_x_9339) ;  /* 0x0000000000048947 */ /* 0x000fec0003800000 */
[----:B------:R-:W-:Y:S01]  /*b640*/  BPT.TRAP 0x1 ;  /* 0x000000040000795c */ /* 0x000fe20000300000 */
.L_x_9339:
[----:B------:R0:W1:Y:S01]  /*b650*/  SYNCS.PHASECHK.TRANS64.TRYWAIT P2, [R6+URZ+0x22850], R73 ;  /* 0x02285049060075a7 */ /* 0x000062000804017f */
[----:B------:R-:W-:Y:S05]  /*b660*/  @!P0 BRA `(.L_x_9340) ;  /* 0x0000000000048947 */ /* 0x000fea0003800000 */
[----:B------:R-:W-:Y:S01]  /*b670*/  BPT.TRAP 0x1 ;  /* 0x000000040000795c */ /* 0x000fe20000300000 */
.L_x_9340:
[----:B------:R-:W-:Y:S04]  /*b680*/  BSSY B0, `(.L_x_9341) ;  /* 0x0000004000007945 */ /* 0x000fe80003800000 */
[----:B-1----:R-:W-:Y:S05]  /*b690*/  @P2 BRA `(.L_x_9342) ;  /* 0x0000000000082947 */ /* 0x002fea0003800000 */
[----:B------:R-:W1:Y:S02]  /*b6a0*/  SYNCS.PHASECHK.TRANS64.TRYWAIT P2, [R6+URZ+0x22850], R73 ;  /* 0x02285049060075a7 */ /* 0x000e64000804017f */
[----:B-1----:R-:W-:Y:S05]  /*b6b0*/  @!P2 BRA `(.L_x_9343) ;  /* 0x0000012c0008a947 */ /* 0x002fea0003800000 */
.L_x_9342:
[----:B------:R-:W-:Y:S05]  /*b6c0*/  BSYNC B0 ;  /* 0x0000000000007941 */ /* 0x000fea0003800000 */
.L_x_9341:
[----:B------:R-:W-:Y:S05]  /*b6d0*/  WARPSYNC.ALL ;  /* 0x0000000000007948 */ /* 0x000fea0003800000 */
[----:B------:R-:W-:Y:S01]  /*b6e0*/  VIADD R24, R17, 0x400 ;  /* 0x0000040011187836 */ /* 0x000fe20000000000 */
[----:B------:R4:W-:Y:S01]  /*b6f0*/  BAR.SYNC.DEFER_BLOCKING R179, 0x100 ;  /* 0x000400b30000751d */ /* 0x0009e20000010000 */
[----:B------:R-:W-:Y:S01]  /*b700*/  IMAD.MOV.U32 R181, RZ, RZ, 0x40000040 ;  /* 0x40000040ffb57424 */ /* 0x000fe200078e00ff */
[----:B------:R-:W-:Y:S01]  /*b710*/  ISETP.GE.AND P2, PT, R177, 0x1, PT ;  /* 0x00000001b100780c */ /* 0x000fe20003f46270 */
[----:B0123--:R-:W-:Y:S01]  /*b720*/  @!P1 VIADD R6, R6, 0x22860 ;  /* 0x0002286006069836 */ /* 0x00ffe20000000000 */
[----:B------:R-:W-:Y:S01]  /*b730*/  SHF.R.U32.HI R24, RZ, 0x4, R24 ;  /* 0x00000004ff187819 */ /* 0x000fe20000011618 */
[----:B------:R-:W-:Y:S01]  /*b740*/  IMAD.IADD R217, R204, 0x1, -R205 ;  /* 0x00000001ccd97824 */ /* 0x000fe200078e0acd */
[----:B------:R-:W-:Y:S01]  /*b750*/  R2UR UR7, R181 ;  /* 0x00000000b50772ca */ /* 0x000fe200000e0000 */
[----:B------:R-:W-:Y:S01]  /*b760*/  IMAD.MOV.U32 R181, RZ, RZ, 0x40000040 ;  /* 0x40000040ffb57424 */ /* 0x000fe200078e00ff */
[----:B------:R-:W-:-:S02]  /*b770*/  LOP3.LUT R24, R24, 0x3fff, RZ, 0xc0, !PT ;  /* 0x00003fff18187812 */ /* 0x000fc400078ec0ff */
[----:B------:R-:W-:Y:S02]  /*b780*/  @!P1 PRMT R6, RZ, 0x654, R6 ;  /* 0x00000654ff069816 */ /* 0x000fe40000000006 */
[----:B------:R-:W-:-:S05]  /*b790*/  LOP3.LUT R206, R24, 0x3000000, RZ, 0xfc, !PT ;  /* 0x0300000018ce7812 */ /* 0x000fca00078efcff */
[----:B------:R-:W-:-:S05]  /*b7a0*/  IMAD R180, R16, 0xc00, R206 ;  /* 0x00000c0010b47824 */ /* 0x000fca00078e02ce */
[----:B------:R-:W-:Y:S01]  /*b7b0*/  R2UR UR6, R180 ;  /* 0x00000000b40672ca */ /* 0x000fe200000e0000 */
[----:B------:R-:W-:-:S12]  /*b7c0*/  WARPGROUP.ARRIVE ;  /* 0x00000000000079c5 */ /* 0x000fd80000000000 */
[----:B------:R-:W-:Y:S03]  /*b7d0*/  HGMMA.64x256x16.F32 R24, R152, gdesc[UR4].tnspB, RZ, !UPT, gsb0 ;  /* 0x43e0000498187df0 */ /* 0x000fe6000c0008ff */
[----:B------:R-:W-:Y:S02]  /*b7e0*/  WARPGROUP.DEPBAR.LE gsb0, 0x0 ;  /* 0x00008000000079c5 */ /* 0x000fe40000010000 */
[----:B------:R-:W-:Y:S01]  /*b7f0*/  VIADD R152, R180, 0x80 ;  /* 0x00000080b4987836 */ /* 0x000fe20000000000 */
[----:B------:R-:W-:Y:S01]  /*b800*/  WARPGROUP.ARRIVE ;  /* 0x00000000000079c5 */ /* 0x000fe20000000000 */
[----:B------:R-:W-:Y:S02]  /*b810*/  IMAD.MOV.U32 R153, RZ, RZ, 0x40000040 ;  /* 0x40000040ff997424 */ /* 0x000fe400078e00ff */
[----:B------:R-:W-:Y:S01]  /*b820*/  IMAD R155, R209, 0x80, R217 ;  /* 0x00000080d19b7824 */ /* 0x000fe200078e02d9 */
[----:B------:R-:W-:Y:S01]  /*b830*/  R2UR UR6, R152 ;  /* 0x00000000980672ca */ /* 0x000fe200000e0000 */
[----:B------:R-:W-:Y:S01]  /*b840*/  VIADD R152, R180, 0x100 ;  /* 0x00000100b4987836 */ /* 0x000fe20000000000 */
[----:B------:R-:W-:Y:S01]  /*b850*/  R2UR UR7, R153 ;  /* 0x00000000990772ca */ /* 0x000fe200000e0000 */
[----:B------:R-:W-:-:S02]  /*b860*/  IMAD.MOV.U32 R153, RZ, RZ, 0x40000040 ;  /* 0x40000040ff997424 */ /* 0x000fc400078e00ff */
[----:B------:R-:W-:-:S13]  /*b870*/  IMAD.IADD R176, R155, 0x1, R176 ;  /* 0x000000019bb07824 */ /* 0x000fda00078e02b0 */
        /* <DEDUP_REMOVED lines=31> */
[----:B------:R0:W-:Y:S02]  /*ba70*/  @!P1 SYNCS.ARRIVE.TRANS64.RED.A1T0 RZ, [R6+URZ], RZ ;  /* 0x000000ff06ff99a7 */ /* 0x0001e4000810043f */
[----:B0-----:R-:W-:Y:S01]  /*ba80*/  VIADD R6, R178, 0xfffffffe ;  /* 0xfffffffeb2067836 */ /* 0x001fe20000000000 */
[----:B----4-:R-:W-:Y:S06]  /*ba90*/  @!P2 BRA `(.L_x_9344) ;  /* 0x000000000048a947 */ /* 0x010fec0003800000 */
        /* <DEDUP_REMOVED lines=11> */
.L_x_9346:
[----:B------:R-:W-:-:S13]  /*bb50*/  ISETP.NE.AND P2, PT, R177, 0x1, PT ;  /* 0x00000001b100780c */ /* 0x000fda0003f45270 */
[----:B------:R-:W0:Y:S02]  /*bb60*/  @P2 LDC.64 R152, c[0x0][0x9e8] ;  /* 0x00027a00ff982b82 */ /* 0x000e240000000a00 */
[----:B0-----:R-:W-:-:S05]  /*bb70*/  @P2 IMAD.HI.U32 R152, R154, R152, RZ ;  /* 0x000000989a982227 */ /* 0x001fca00078e00ff */
[----:B------:R-:W-:-:S07]  /*bb80*/  @P2 SHF.R.U32.HI R154, RZ, R153, R152 ;  /* 0x00000099ff9a2219 */ /* 0x000fce0000011698 */
.L_x_9347:
[----:B------:R-:W-:Y:S05]  /*bb90*/  BSYNC B0 ;  /* 0x0000000000007941 */ /* 0x000fea0003800000 */
.L_x_9345:
[----:B------:R-:W-:-:S05]  /*bba0*/  IMAD R177, R154, R177, R177 ;  /* 0x000000b19ab17224 */ /* 0x000fca00078e02b1 */
[----:B------:R-:W-:-:S07]  /*bbb0*/  VIMNMX R176, R176, R177, PT ;  /* 0x000000b1b0b07248 */ /* 0x000fce0003fe0100 */
.L_x_9344:
        /* <DEDUP_REMOVED lines=11> */
[----:B------:R-:W-:-:S02]  /*bc70*/  ULDC UR48, c[0x0][0x9e0] ;  /* 0x0002780000307ab9 */ /* 0x000fc40000000800 */
[----:B------:R-:W-:-:S04]  /*bc80*/  VIMNMX R218, R222, R153, !PT ;  /* 0x00000099deda7248 */ /* 0x000fc80007fe0100 */
[----:B------:R-:W-:-:S13]  /*bc90*/  ISETP.GE.AND P2, PT, R6, R218, PT ;  /* 0x000000da0600720c */ /* 0x000fda0003f46270 */
[----:B------:R-:W-:Y:S05]  /*bca0*/  @!P2 BRA `(.L_x_9348) ;  /* 0x000000300054a947 */ /* 0x000fea0003800000 */
[----:B------:R-:W-:-:S04]  /*bcb0*/  IMAD.IADD R216, R0, 0x1, R217 ;  /* 0x0000000100d87824 */ /* 0x000fc800078e02d9 */
[----:B------:R-:W-:-:S07]  /*bcc0*/  VIADD R208, R216, 0x8 ;  /* 0x00000008d8d07836 */ /* 0x000fce0000000000 */
.L_x_9366:
[----:B------:R-:W-:Y:S01]  /*bcd0*/  VIADD R16, R16, 0x1 ;  /* 0x0000000110107836 */ /* 0x000fe20000000000 */
[----:B------:R-:W-:Y:S05]  /*bce0*/  YIELD ;  /* 0x0000000000007946 */ /* 0x000fea0003800000 */
[----:B------:R-:W-:-:S04]  /*bcf0*/  ISETP.NE.AND P2, PT, R16, 0x2, PT ;  /* 0x000000021000780c */ /* 0x000fc80003f45270 */
[----:B------:R-:W-:Y:S02]  /*bd00*/  SEL R11, RZ, 0x1, P2 ;  /* 0x00000001ff0b7807 */ /* 0x000fe40001000000 */
[----:B------:R-:W-:Y:S02]  /*bd10*/  SEL R16, R16, RZ, P2 ;  /* 0x000000ff10107207 */ /* 0x000fe40001000000 */
[----:B------:R-:W-:Y:S01]  /*bd20*/  LOP3.LUT R200, R200, R11, RZ, 0x3c, !PT ;  /* 0x0000000bc8c87212 */ /* 0x000fe200078e3cff */
[----:B0-----:R-:W-:Y:S06]  /*bd30*/  @!P0 BRA `(.L_x_9349) ;  /* 0x0000000000048947 */ /* 0x001fec0003800000 */
[----:B------:R-:W-:Y:S01]  /*bd40*/  BPT.TRAP 0x1 ;  /* 0x000000040000795c */ /* 0x000fe20000300000 */
.L_x_9349:
[----:B------:R-:W-:Y:S01]  /*bd50*/  IMAD R210, R16, 0x8, R17 ;  /* 0x0000000810d27824 */ /* 0x000fe200078e0211 */
[----:B------:R-:W-:-:S04]  /*bd60*/  SHF.L.U32 R211, R200, 0x1f, RZ ;  /* 0x0000001fc8d37819 */ /* 0x000fc800000006ff */
[----:B------:R0:W1:Y:S01]  /*bd70*/  SYNCS.PHASECHK.TRANS64.TRYWAIT P2, [R210+URZ+0x22830], R211 ;  /* 0x022830d3d20075a7 */ /* 0x000062000804017f */
[----:B------:R-:W-:Y:S05]  /*bd80*/  @!P0 BRA `(.L_x_9350) ;  /* 0x0000000000048947 */ /* 0x000fea0003800000 */
[----:B------:R-:W-:Y:S01]  /*bd90*/  BPT.TRAP 0x1 ;  /* 0x000000040000795c */ /* 0x000fe20000300000 */
.L_x_9350:
[----:B------:R-:W-:Y:S02]  /*bda0*/  IMAD R10, R16, 0x300, R214 ;  /* 0x00000300100a7824 */ /* 0x000fe400078e02d6 */
[----:B------:R-:W-:Y:S01]  /*bdb0*/  IMAD.MOV.U32 R11, RZ, RZ, 0x40000040 ;  /* 0x40000040ff0b7424 */ /* 0x000fe200078e00ff */
[----:B-1----:R-:W-:Y:S06]  /*bdc0*/  @P2 BRA `(.L_x_9351) ;  /* 0x0000000000082947 */ /* 0x002fec0003800000 */
[----:B------:R-:W1:Y:S02]  /*bdd0*/  SYNCS.PHASECHK.TRANS64.TRYWAIT P2, [R210+URZ+0x22830], R211 ;  /* 0x022830d3d20075a7 */ /* 0x000e64000804017f */
[----:B-1----:R-:W-:Y:S05]  /*bde0*/  @!P2 BRA `(.L_x_9352) ;  /* 0x000001240050a947 */ /* 0x002fea0003800000 */
.L_x_9351:
        /* <DEDUP_REMOVED lines=9> */
[----:B------:R-:W2:Y:S01]  /*be80*/  S2R R207, SR_TID.X ;  /* 0x0000000000cf7919 */ /* 0x000ea20000002100 */
[----:B------:R-:W-:Y:S01]  /*be90*/  IMAD R226, R6, -0x60, R204 ;  /* 0xffffffa006e27824 */ /* 0x000fe200078e02cc */
[----:B------:R-:W-:-:S04]  /*bea0*/  LOP3.LUT P2, RZ, R2, 0x100000, RZ, 0xc0, !PT ;  /* 0x0010000002ff7812 */ /* 0x000fc8000784c0ff */
[----:B------:R-:W-:-:S05]  /*beb0*/  IADD3 R226, -R205, 0x1, R226 ;  /* 0x00000001cde27810 */ /* 0x000fca0007ffe1e2 */
        /* <DEDUP_REMOVED lines=8> */
[----:B------:R-:W-:Y:S01]  /*bf40*/  IMAD.IADD R226, R226, 0x1, -R201 ;  /* 0x00000001e2e27824 */ /* 0x000fe200078e0ac9 */
[----:B--2---:R-:W-:Y:S01]  /*bf50*/  SHF.R.U32.HI R207, RZ, 0x7, R207 ;  /* 0x00000007ffcf7819 */ /* 0x004fe200000116cf */
        /* <DEDUP_REMOVED lines=10> */
[----:B------:R-:W-:Y:S01]  /*c000*/  R2UR UR6, R10 ;  /* 0x000000000a0672ca */ /* 0x000fe200000e0000 */
[----:B------:R-:W-:Y:S01]  /*c010*/  @!P1 VIADD R10, R210, 0x22840 ;  /* 0x00022840d20a9836 */ /* 0x000fe20000000000 */
[----:B------:R-:W-:Y:S02]  /*c020*/  R2UR UR7, R11 ;  /* 0x000000000b0772ca */ /* 0x000fe400000e0000 */
[----:B------:R-:W-:Y:S02]  /*c030*/  R2UR UR4, R12 ;  /* 0x000000000c0472ca */ /* 0x000fe400000e0000 */
[----:B------:R-:W-:Y:S02]  /*c040*/  R2UR UR5, R13 ;  /* 0x000000000d0572ca */ /* 0x000fe400000e0000 */
[----:B------:R-:W-:Y:S01]  /*c050*/  IADD3 R11, -R207, 0xb, RZ ;  /* 0x0000000bcf0b7810 */ /* 0x000fe20007ffe1ff */
[----:B------:R-:W-:Y:S01]  /*c060*/  IMAD.U32 R207, RZ, RZ, UR47 ;  /* 0x0000002fffcf7e24 */ /* 0x000fe2000f8e00ff */
[----:B------:R-:W-:-:S04]  /*c070*/  @!P1 PRMT R10, RZ, 0x654, R10 ;  /* 0x00000654ff0a9816 */ /* 0x000fc8000000000a */
[----:B------:R-:W-:-:S05]  /*c080*/  LOP3.LUT R227, RZ, R207, RZ, 0x33, !PT ;  /* 0x000000cfffe37212 */ /* 0x000fca00078e33ff */
[----:B------:R-:W-:Y:S02]  /*c090*/  IMAD.IADD R227, R227, 0x1, R226 ;  /* 0x00000001e3e37824 */ /* 0x000fe400078e02e2 */
[----:B------:R-:W-:-:S04]  /*c0a0*/  VIADD R226, R226, UR50 ;  /* 0x00000032e2e27c36 */ /* 0x000fc80008000000 */
[----:B------:R-:W-:Y:S01]  /*c0b0*/  IMAD.IADD R225, R0, 0x1, R226 ;  /* 0x0000000100e17824 */ /* 0x000fe200078e02e2 */
[----:B------:R-:W-:Y:S02]  /*c0c0*/  WARPGROUP.DEPBAR.LE gsb0, 0x0 ;  /* 0x00008000000079c5 */ /* 0x000fe40000010000 */
[----:B------:R-:W-:-:S06]  /*c0d0*/  WARPGROUP.ARRIVE ;  /* 0x00000000000079c5 */ /* 0x000fcc0000000000 */
[----:B------:R-:W-:Y:S03]  /*c0e0*/  HGMMA.64x96x16.F32 R152, gdesc[UR4], R152, gsb0 ;  /* 0x01600000049879f0 */ /* 0x000fe60008000898 */
[----:B------:R-:W-:Y:S02]  /*c0f0*/  WARPGROUP.DEPBAR.LE gsb0, 0x0 ;  /* 0x00008000000079c5 */ /* 0x000fe40000010000 */
[----:B------:R2:W-:Y:S06]  /*c100*/  BAR.ARV R11, 0x100 ;  /* 0x0004000b0000751d */ /* 0x0005ec0000002000 */
[----:B------:R3:W-:Y:S02]  /*c110*/  @!P1 SYNCS.ARRIVE.TRANS64.RED.A1T0 RZ, [R10+URZ], RZ ;  /* 0x000000ff0aff99a7 */ /* 0x0007e4000810043f */
[----:B---3--:R-:W-:Y:S01]  /*c120*/  IMAD.IADD R10, R0, 0x1, R227 ;  /* 0x00000001000a7824 */ /* 0x008fe200078e02e3 */
[----:B--2---:R-:W-:Y:S06]  /*c130*/  @!P2 BRA `(.L_x_9353) ;  /* 0x000000000058a947 */ /* 0x004fec0003800000 */
        /* <DEDUP_REMOVED lines=12> */
.L_x_9355:
[----:B------:R-:W-:-:S05]  /*c200*/  IMAD.U32 R229, RZ, RZ, UR46 ;  /* 0x0000002effe57e24 */ /* 0x000fca000f8e00ff */
[----:B------:R-:W-:-:S13]  /*c210*/  ISETP.NE.AND P2, PT, R229, 0x1, PT ;  /* 0x00000001e500780c */ /* 0x000fda0003f45270 */
[----:B------:R-:W2:Y:S02]  /*c220*/  @P2 LDC.64 R212, c[0x0][0x9e8] ;  /* 0x00027a00ffd42b82 */ /* 0x000ea40000000a00 */
[----:B--2---:R-:W-:-:S05]  /*c230*/  @P2 IMAD.HI.U32 R212, R228, R212, RZ ;  /* 0x000000d4e4d42227 */ /* 0x004fca00078e00ff */
[----:B------:R-:W-:-:S07]  /*c240*/  @P2 SHF.R.U32.HI R228, RZ, R213, R212 ;  /* 0x000000d5ffe42219 */ /* 0x000fce00000116d4 */
.L_x_9356:
[----:B------:R-:W-:Y:S05]  /*c250*/  BSYNC B0 ;  /* 0x0000000000007941 */ /* 0x000fea0003800000 */
.L_x_9354:
[----:B------:R-:W-:-:S04]  /*c260*/  IMAD R212, R6, -0x60, -R201 ;  /* 0xffffffa006d47824 */ /* 0x000fc800078e0ac9 */
[----:B------:R-:W-:-:S05]  /*c270*/  IMAD R212, R228, R229, R212 ;  /* 0x000000e5e4d47224 */ /* 0x000fca00078e02d4 */
[----:B------:R-:W-:Y:S02]  /*c280*/  VIMNMX R10, R10, R212, !PT ;  /* 0x000000d40a0a7248 */ /* 0x000fe40007fe0100 */
[----:B------:R-:W-:-:S07]  /*c290*/  VIADDMNMX R225, R212, R229, R225, PT ;  /* 0x000000e5d4e17246 */ /* 0x000fce00038001e1 */
.L_x_9353:
[----:B------:R-:W-:Y:S01]  /*c2a0*/  IMAD R212, R6, -0x60, RZ ;  /* 0xffffffa006d47824 */ /* 0x000fe200078e02ff */
[----:B------:R-:W-:Y:S02]  /*c2b0*/  LOP3.LUT R2, R2, 0xfff7ffff, RZ, 0xc0, !PT ;  /* 0xfff7ffff02027812 */ /* 0x000fe400078ec0ff */
[--C-:B------:R-:W-:Y:S02]  /*c2c0*/  IADD3 R226, R226, 0x8, R0.reuse ;  /* 0x00000008e2e27810 */ /* 0x100fe40007ffe000 */
[C---:B------:R-:W-:Y:S02]  /*c2d0*/  ISETP.GE.AND P2, PT, R212.reuse, 0x1, PT ;  /* 0x00000001d400780c */ /* 0x040fe40003f46270 */
[----:B------:R-:W-:Y:S02]  /*c2e0*/  ISETP.GE.AND P4, PT, R212, 0x9, PT ;  /* 0x00000009d400780c */ /* 0x000fe40003f86270 */
[----:B------:R-:W-:-:S09]  /*c2f0*/  IADD3 R227, R227, 0x8, R0 ;  /* 0x00000008e3e37810 */ /* 0x000fd20007ffe000 */
[----:B------:R-:W-:Y:S02]  /*c300*/  @P2 LOP3.LUT R2, R2, 0x80000, RZ, 0xfc, !PT ;  /* 0x0008000002022812 */ /* 0x000fe400078efcff */
[----:B------:R-:W-:Y:S02]  /*c310*/  ISETP.GT.AND P2, PT, R10, RZ, !P2 ;  /* 0x000000ff0a00720c */ /* 0x000fe40005744270 */
[----:B------:R-:W-:Y:S02]  /*c320*/  LOP3.LUT R2, R2, 0xfffffffd, RZ, 0xc0, !PT ;  /* 0xfffffffd02027812 */ /* 0x000fe400078ec0ff */
[----:B------:R-:W-:Y:S02]  /*c330*/  ISETP.LT.OR P3, PT, R225, 0x1, P2 ;  /* 0x00000001e100780c */ /* 0x000fe40001761670 */
[----:B------:R-:W-:Y:S02]  /*c340*/  ISETP.GE.AND P2, PT, R212, 0x2, PT ;  /* 0x00000002d400780c */ /* 0x000fe40003f46270 */
[----:B------:R-:W-:-:S02]  /*c350*/  FSEL R152, R152, -INF , !P3 ;  /* 0xff80000098987808 */ /* 0x000fc40005800000 */
[----:B------:R-:W-:Y:S02]  /*c360*/  ISETP.GT.AND P3, PT, R10, 0x1, !P2 ;  /* 0x000000010a00780c */ /* 0x000fe40005764270 */
[----:B------:R-:W-:Y:S02]  /*c370*/  @P4 LOP3.LUT R2, R2, 0x2, RZ, 0xfc, !PT ;  /* 0x0000000202024812 */ /* 0x000fe400078efcff */
[----:B------:R-:W-:Y:S02]  /*c380*/  ISETP.LT.OR P3, PT, R225, 0x2, P3 ;  /* 0x00000002e100780c */ /* 0x000fe40001f61670 */
[----:B------:R-:W-:Y:S02]  /*c390*/  LOP3.LUT R2, R2, 0xfffffffb, RZ, 0xc0, !PT ;  /* 0xfffffffb02027812 */ /* 0x000fe400078ec0ff */
[----:B------:R-:W-:Y:S02]  /*c3a0*/  FSEL R153, R153, -INF , !P3 ;  /* 0xff80000099997808 */ /* 0x000fe40005800000 */
[----:B------:R-:W-:-:S02]  /*c3b0*/  ISETP.GT.AND P3, PT, R10, 0x8, !P4 ;  /* 0x000000080a00780c */ /* 0x000fc40006764270 */
[----:B------:R-:W-:Y:S02]  /*c3c0*/  ISETP.GE.AND P4, PT, R212, 0xa, PT ;  /* 0x0000000ad400780c */ /* 0x000fe40003f86270 */
[----:B------:R-:W-:-:S04]  /*c3d0*/  ISETP.LT.OR P3, PT, R225, 0x9, P3 ;  /* 0x00000009e100780c */ /* 0x000fc80001f61670 */
        /* <DEDUP_REMOVED lines=128> */
[----:B------:R-:W2:Y:S02]  /*cbe0*/  @P6 LDC.64 R156, c[0x0][0x9e8] ;  /* 0x00027a00ff9c6b82 */ /* 0x000ea40000000a00 */
[----:B--2---:R-:W-:-:S05]  /*cbf0*/  @P6 IMAD.HI.U32 R156, R225, R156, RZ ;  /* 0x0000009ce19c6227 */ /* 0x004fca00078e00ff */
[----:B------:R-:W-:-:S04]  /*cc00*/  @P6 SHF.R.U32.HI R225, RZ, R157, R156 ;  /* 0x0000009dffe16219 */ /* 0x000fc8000001169c */
[----:B------:R-:W-:Y:S01]  /*cc10*/  LOP3.LUT R225, RZ, R225, RZ, 0x33, !PT ;  /* 0x000000e1ffe17212 */ /* 0x000fe200078e33ff */
[----:B------:R-:W-:Y:S06]  /*cc20*/  BRA `(.L_x_9360) ;  /* 0x0000000000187947 */ /* 0x000fec0003800000 */
.L_x_9359:
[----:B------:R-:W-:Y:S02]  /*cc30*/  IMAD.U32 R10, RZ, RZ, UR46 ;  /* 0x0000002eff0a7e24 */ /* 0x000fe4000f8e00ff */
[----:B------:R-:W-:-:S03]  /*cc40*/  IMAD.MOV.U32 R225, RZ, RZ, R208 ;  /* 0x000000ffffe17224 */ /* 0x000fc600078e00d0 */
[----:B------:R-:W-:-:S13]  /*cc50*/  ISETP.NE.AND P6, PT, R10, 0x1, PT ;  /* 0x000000010a00780c */ /* 0x000fda0003fc5270 */
[----:B------:R-:W2:Y:S02]  /*cc60*/  @P6 LDC.64 R156, c[0x0][0x9e8] ;  /* 0x00027a00ff9c6b82 */ /* 0x000ea40000000a00 */
[----:B--2---:R-:W-:-:S05]  /*cc70*/  @P6 IMAD.HI.U32 R156, R208, R156, RZ ;  /* 0x0000009cd09c6227 */ /* 0x004fca00078e00ff */
[----:B------:R-:W-:-:S07]  /*cc80*/  @P6 SHF.R.U32.HI R225, RZ, R157, R156 ;  /* 0x0000009dffe16219 */ /* 0x000fce000001169c */
.L_x_9360:
[----:B------:R-:W-:Y:S05]  /*cc90*/  BSYNC B0 ;  /* 0x0000000000007941 */ /* 0x000fea0003800000 */
.L_x_9358:
[----:B------:R-:W-:-:S04]  /*cca0*/  IMAD.IADD R212, R212, 0x1, -R201 ;  /* 0x00000001d4d47824 */ /* 0x000fc800078e0ac9 */
[----:B------:R-:W-:-:S05]  /*ccb0*/  IMAD R212, R225, R10, R212 ;  /* 0x0000000ae1d47224 */ /* 0x000fca00078e02d4 */
[----:B------:R-:W-:Y:S02]  /*ccc0*/  VIMNMX R227, R227, R212, !PT ;  /* 0x000000d4e3e37248 */ /* 0x000fe40007fe0100 */
[----:B------:R-:W-:-:S07]  /*ccd0*/  VIADDMNMX R226, R212, R10, R226, PT ;  /* 0x0000000ad4e27246 */ /* 0x000fce00038001e2 */
.L_x_9357:
[----:B------:R-:W-:Y:S02]  /*cce0*/  ISETP.GT.AND P2, PT, R227, 0x1, !P2 ;  /* 0x00000001e300780c */ /* 0x000fe40005744270 */
[----:B------:R-:W-:Y:S02]  /*ccf0*/  FMNMX.FTZ R10, R152, R3, !PT ;  /* 0x00000003980a7209 */ /* 0x000fe40007810000 */
[----:B------:R-:W-:Y:S02]  /*cd00*/  ISETP.LT.OR P2, PT, R226, 0x2, P2 ;  /* 0x00000002e200780c */ /* 0x000fe40001741670 */
[C---:B------:R-:W-:Y:S02]  /*cd10*/  LOP3.LUT P6, RZ, R2.reuse, 0x8000, RZ, 0xc0, !PT ;  /* 0x0000800002ff7812 */ /* 0x040fe400078cc0ff */
        /* <DEDUP_REMOVED lines=65> */
[C---:B------:R-:W-:Y:S02]  /*d130*/  ISETP.GT.AND P2, PT, R227.reuse, 0x29, !P2 ;  /* 0x00000029e300780c */ /* 0x040fe40005744270 */
[----:B------:R-:W-:Y:S02]  /*d140*/  FSEL R194, R194, -INF , !P3 ;  /* 0xff800000c2c27808 */ /* 0x000fe40005800000 */
[----:B------:R-:W-:Y:S02]  /*d150*/  ISETP.LT.OR P2, PT, R226, 0x2a, P2 ;  /* 0x0000002ae200780c */ /* 0x000fe40001741670 */
[----:B------:R-:W-:Y:S02]  /*d160*/  ISETP.GT.AND P5, PT, R227, 0x58, !P5 ;  /* 0x00000058e300780c */ /* 0x000fe40006fa4270 */
[----:B------:R-:W-:-:S02]  /*d170*/  FSEL R175, R175, -INF , !P2 ;  /* 0xff800000afaf7808 */ /* 0x000fc40005000000 */
[----:B------:R-:W-:Y:S02]  /*d180*/  LOP3.LUT P2, RZ, R2, 0x800, RZ, 0xc0, !PT ;  /* 0x0000080002ff7812 */ /* 0x000fe4000784c0ff */
[----:B--2---:R-:W-:Y:S01]  /*d190*/  FMNMX.FTZ R157, R10, R157, !PT ;  /* 0x0000009d0a9d7209 */ /* 0x004fe20007810000 */
[----:B------:R-:W-:Y:S01]  /*d1a0*/  IMAD.U32 R10, RZ, RZ, UR45 ;  /* 0x0000002dff0a7e24 */ /* 0x000fe2000f8e00ff */
[----:B------:R-:W-:Y:S02]  /*d1b0*/  ISETP.GT.AND P2, PT, R227, 0x30, !P2 ;  /* 0x00000030e300780c */ /* 0x000fe40005744270 */
[C---:B------:R-:W-:Y:S02]  /*d1c0*/  ISETP.LT.OR P4, PT, R226.reuse, 0x52, P4 ;  /* 0x00000052e200780c */ /* 0x040fe40002781670 */
[C---:B------:R-:W-:Y:S02]  /*d1d0*/  ISETP.LT.OR P2, PT, R226.reuse, 0x31, P2 ;  /* 0x00000031e200780c */ /* 0x040fe40001741670 */
[----:B------:R-:W-:-:S02]  /*d1e0*/  ISETP.LT.OR P5, PT, R226, 0x59, P5 ;  /* 0x00000059e200780c */ /* 0x000fc40002fa1670 */
[----:B------:R-:W-:Y:S02]  /*d1f0*/  FSEL R156, R178, -INF , !P2 ;  /* 0xff800000b29c7808 */ /* 0x000fe40005000000 */
[----:B------:R-:W-:Y:S01]  /*d200*/  LOP3.LUT P2, RZ, R2, 0x400, RZ, 0xc0, !PT ;  /* 0x0000040002ff7812 */ /* 0x000fe2000784c0ff */
[----:B------:R-:W2:Y:S01]  /*d210*/  SHFL.BFLY PT, R178, R157, 0x1, 0x1f ;  /* 0x0c201f009db27f89 */ /* 0x000ea200000e0000 */
[----:B------:R-:W-:Y:S02]  /*d220*/  FSEL R195, R195, -INF , !P4 ;  /* 0xff800000c3c37808 */ /* 0x000fe40006000000 */
[----:B------:R-:W-:Y:S02]  /*d230*/  ISETP.GT.AND P2, PT, R227, 0x31, !P2 ;  /* 0x00000031e300780c */ /* 0x000fe40005744270 */
[----:B------:R-:W-:Y:S02]  /*d240*/  FSEL R198, R198, -INF , !P5 ;  /* 0xff800000c6c67808 */ /* 0x000fe40006800000 */
[----:B------:R-:W-:-:S04]  /*d250*/  ISETP.LT.OR P2, PT, R226, 0x32, P2 ;  /* 0x00000032e200780c */ /* 0x000fc80001741670 */
[----:B------:R-:W-:Y:S02]  /*d260*/  FSEL R179, R179, -INF , !P2 ;  /* 0xff800000b3b37808 */ /* 0x000fe40005000000 */
[----:B------:R-:W-:-:S04]  /*d270*/  LOP3.LUT P2, RZ, R2, 0x200, RZ, 0xc0, !PT ;  /* 0x0000020002ff7812 */ /* 0x000fc8000784c0ff */
[----:B------:R-:W-:-:S04]  /*d280*/  ISETP.GT.AND P2, PT, R227, 0x38, !P2 ;  /* 0x00000038e300780c */ /* 0x000fc80005744270 */
[----:B------:R-:W-:Y:S02]  /*d290*/  ISETP.LT.OR P2, PT, R226, 0x39, P2 ;  /* 0x00000039e200780c */ /* 0x000fe40001741670 */
[----:B--2---:R-:W-:Y:S02]  /*d2a0*/  FMNMX.FTZ R178, R157, R178, !PT ;  /* 0x000000b29db27209 */ /* 0x004fe40007810000 */
        /* <DEDUP_REMOVED lines=21> */
[----:B------:R-:W-:-:S04]  /*d400*/  FSETP.NEU.FTZ.AND P2, PT, R178, -INF , PT ;  /* 0xff800000b200780b */ /* 0x000fc80003f5d000 */
[----:B------:R-:W-:-:S05]  /*d410*/  FSEL R157, R178, RZ, P2 ;  /* 0x000000ffb29d7208 */ /* 0x000fca0001000000 */
[----:B------:R-:W-:Y:S01]  /*d420*/  FADD.FTZ R157, -R157, R3 ;  /* 0x000000039d9d7221 */ /* 0x000fe20000010100 */
[----:B------:R-:W-:-:S05]  /*d430*/  FMUL.FTZ R3, R178, R10 ;  /* 0x0000000ab2037220 */ /* 0x000fca0000410000 */
[----:B------:R-:W-:Y:S02]  /*d440*/  FSEL R3, R3, RZ, P2 ;  /* 0x000000ff03037208 */ /* 0x000fe40001000000 */
[----:B------:R-:W-:-:S03]  /*d450*/  LOP3.LUT P2, RZ, R2, 0x80000, RZ, 0xc0, !PT ;  /* 0x0008000002ff7812 */ /* 0x000fc6000784c0ff */
        /* <DEDUP_REMOVED lines=25> */
[----:B------:R-:W-:Y:S01]  /*d5f0*/  MUFU.EX2 R152, R152 ;  /* 0x0000009800987308 */ /* 0x000fe20000000800 */
[----:B------:R-:W-:-:S04]  /*d600*/  ISETP.GT.AND P2, PT, R227, RZ, !P2 ;  /* 0x000000ffe300720c */ /* 0x000fc80005744270 */
[----:B------:R-:W-:-:S03]  /*d610*/  ISETP.LT.OR P2, PT, R226, 0x1, P2 ;  /* 0x00000001e200780c */ /* 0x000fc60001741670 */
[----:B------:R-:W2:Y:S01]  /*d620*/  MUFU.EX2 R3, R3 ;  /* 0x0000000300037308 */ /* 0x000ea20000000800 */
[----:B------:R-:W-:Y:S02]  /*d630*/  FSEL R154, R154, -INF , !P2 ;  /* 0xff8000009a9a7808 */ /* 0x000fe40005000000 */
[----:B------:R-:W-:-:S04]  /*d640*/  ISETP.GT.AND P2, PT, R227, 0x59, !P6 ;  /* 0x00000059e300780c */ /* 0x000fc80007744270 */
[----:B------:R-:W-:Y:S01]  /*d650*/  ISETP.LT.OR P2, PT, R226, 0x5a, P2 ;  /* 0x0000005ae200780c */ /* 0x000fe20001741670 */
[----:B------:R-:W3:Y:S03]  /*d660*/  MUFU.EX2 R153, R153 ;  /* 0x0000009900997308 */ /* 0x000ee60000000800 */
[----:B------:R-:W-:-:S05]  /*d670*/  FSEL R199, R199, -INF , !P2 ;  /* 0xff800000c7c77808 */ /* 0x000fca0005000000 */
[----:B------:R-:W4:Y:S01]  /*d680*/  MUFU.EX2 R213, R213 ;  /* 0x000000d500d57308 */ /* 0x000f220000000800 */
[----:B--2---:R-:W-:Y:S01]  /*d690*/  FFMA.FTZ R5, R3, R5, R152 ;  /* 0x0000000503057223 */ /* 0x004fe20000010098 */
        /* <DEDUP_REMOVED lines=10> */
[----:B------:R-:W-:Y:S01]  /*d740*/  FMNMX.FTZ R153, R154, R7, !PT ;  /* 0x000000079a997209 */ /* 0x000fe20007810000 */
[-C--:B------:R-:W-:Y:S01]  /*d750*/  FMUL.FTZ R37, R37, R3.reuse ;  /* 0x0000000325257220 */ /* 0x080fe20000410000 */
[-C--:B------:R-:W-:Y:S01]  /*d760*/  FMUL.FTZ R40, R40, R3.reuse ;  /* 0x0000000328287220 */ /* 0x080fe20000410000 */
[----:B------:R-:W-:Y:S01]  /*d770*/  FMUL.FTZ R41, R41, R3 ;  /* 0x0000000329297220 */ /* 0x000fe20000410000 */
[----:B------:R-:W-:Y:S01]  /*d780*/  FMNMX.FTZ R153, R155, R153, !PT ;  /* 0x000000999b997209 */ /* 0x000fe20007810000 */
[----:B------:R-:W3:Y:S01]  /*d790*/  MUFU.EX2 R160, R160 ;  /* 0x000000a000a07308 */ /* 0x000ee20000000800 */
[----:B----4-:R-:W-:Y:S01]  /*d7a0*/  FADD.FTZ R5, R213, R5 ;  /* 0x00000005d5057221 */ /* 0x010fe20000010000 */
[----:B------:R-:W-:Y:S01]  /*d7b0*/  FMUL.FTZ R44, R44, R3 ;  /* 0x000000032c2c7220 */ /* 0x000fe20000410000 */
[----:B------:R-:W-:Y:S01]  /*d7c0*/  FMNMX.FTZ R153, R158, R153, !PT ;  /* 0x000000999e997209 */ /* 0x000fe20007810000 */
[-C--:B------:R-:W-:Y:S01]  /*d7d0*/  FMUL.FTZ R45, R45, R3.reuse ;  /* 0x000000032d2d7220 */ /* 0x080fe20000410000 */
[-C--:B------:R-:W-:Y:S01]  /*d7e0*/  FMUL.FTZ R48, R48, R3.reuse ;  /* 0x0000000330307220 */ /* 0x080fe20000410000 */
[----:B------:R-:W-:Y:S01]  /*d7f0*/  FMUL.FTZ R49, R49, R3 ;  /* 0x0000000331317220 */ /* 0x000fe20000410000 */
[----:B------:R-:W-:Y:S01]  /*d800*/  FMNMX.FTZ R153, R159, R153, !PT ;  /* 0x000000999f997209 */ /* 0x000fe20007810000 */
[----:B------:R-:W4:Y:S01]  /*d810*/  MUFU.EX2 R161, R161 ;  /* 0x000000a100a17308 */ /* 0x000f220000000800 */
[----:B--2---:R-:W-:Y:S01]  /*d820*/  FADD.FTZ R5, R228, R5 ;  /* 0x00000005e4057221 */ /* 0x004fe20000010000 */
[----:B------:R-:W-:Y:S01]  /*d830*/  FMUL.FTZ R52, R52, R3 ;  /* 0x0000000334347220 */ /* 0x000fe20000410000 */
[----:B------:R-:W-:Y:S01]  /*d840*/  FMNMX.FTZ R153, R162, R153, !PT ;  /* 0x00000099a2997209 */ /* 0x000fe20007810000 */
[-C--:B------:R-:W-:Y:S01]  /*d850*/  FMUL.FTZ R53, R53, R3.reuse ;  /* 0x0000000335357220 */ /* 0x080fe20000410000 */
[-C--:B------:R-:W-:Y:S01]  /*d860*/  FMUL.FTZ R56, R56, R3.reuse ;  /* 0x0000000338387220 */ /* 0x080fe20000410000 */
[----:B------:R-:W-:Y:S01]  /*d870*/  FMUL.FTZ R57, R57, R3 ;  /* 0x0000000339397220 */ /* 0x000fe20000410000 */
[----:B------:R-:W-:Y:S01]  /*d880*/  FMNMX.FTZ R153, R163, R153, !PT ;  /* 0x00000099a3997209 */ /* 0x000fe20007810000 */
[----:B------:R-:W2:Y:S01]  /*d890*/  MUFU.EX2 R164, R164 ;  /* 0x000000a400a47308 */ /* 0x000ea20000000800 */
[----:B---3--:R-:W-:Y:S01]  /*d8a0*/  FADD.FTZ R5, R160, R5 ;  /* 0x00000005a0057221 */ /* 0x008fe20000010000 */
        /* <DEDUP_REMOVED lines=38> */
[----:B------:R4:W-:Y:S01]  /*db10*/  MUFU.EX2 R212, R176 ;  /* 0x000000b000d47308 */ /* 0x0009e20000000800 */
        /* <DEDUP_REMOVED lines=8> */
[-C--:B------:R-:W-:Y:S01]  /*dba0*/  FMUL.FTZ R108, R108, R3.reuse ;  /* 0x000000036c6c7220 */ /* 0x080fe20000410000 */
[----:B------:R-:W-:Y:S01]  /*dbb0*/  FMUL.FTZ R109, R109, R3 ;  /* 0x000000036d6d7220 */ /* 0x000fe20000410000 */
[----:B------:R-:W-:Y:S01]  /*dbc0*/  FMNMX.FTZ R153, R190, R153, !PT ;  /* 0x00000099be997209 */ /* 0x000fe20007810000 */
[-C--:B------:R-:W-:Y:S01]  /*dbd0*/  FMUL.FTZ R112, R112, R3.reuse ;  /* 0x0000000370707220 */ /* 0x080fe20000410000 */
[-C--:B------:R-:W-:Y:S01]  /*dbe0*/  FMUL.FTZ R113, R113, R3.reuse ;  /* 0x0000000371717220 */ /* 0x080fe20000410000 */
[----:B------:R-:W-:Y:S01]  /*dbf0*/  FMUL.FTZ R116, R116, R3 ;  /* 0x0000000374747220 */ /* 0x000fe20000410000 */
[----:B------:R-:W-:Y:S01]  /*dc00*/  FMNMX.FTZ R153, R191, R153, !PT ;  /* 0x00000099bf997209 */ /* 0x000fe20007810000 */
[----:B------:R-:W5:Y:S01]  /*dc10*/  MUFU.EX2 R177, R177 ;  /* 0x000000b100b17308 */ /* 0x000f620000000800 */
[-C--:B------:R-:W-:Y:S01]  /*dc20*/  FMUL.FTZ R117, R117, R3.reuse ;  /* 0x0000000375757220 */ /* 0x080fe20000410000 */
[----:B------:R-:W-:Y:S01]  /*dc30*/  FMUL.FTZ R120, R120, R3 ;  /* 0x0000000378787220 */ /* 0x000fe20000410000 */
[----:B------:R-:W-:Y:S01]  /*dc40*/  FMNMX.FTZ R153, R194, R153, !PT ;  /* 0x00000099c2997209 */ /* 0x000fe20007810000 */
[-C--:B------:R-:W-:Y:S01]  /*dc50*/  FMUL.FTZ R121, R121, R3.reuse ;  /* 0x0000000379797220 */ /* 0x080fe20000410000 */
[-C--:B------:R-:W-:Y:S01]  /*dc60*/  FMUL.FTZ R124, R124, R3.reuse ;  /* 0x000000037c7c7220 */ /* 0x080fe20000410000 */
[----:B------:R-:W-:Y:S01]  /*dc70*/  FMUL.FTZ R125, R125, R3 ;  /* 0x000000037d7d7220 */ /* 0x000fe20000410000 */
[----:B------:R-:W-:Y:S01]  /*dc80*/  FMNMX.FTZ R153, R195, R153, !PT ;  /* 0x00000099c3997209 */ /* 0x000fe20007810000 */
[----:B------:R-:W0:Y:S01]  /*dc90*/  MUFU.EX2 R180, R180 ;  /* 0x000000b400b47308 */ /* 0x000e220000000800 */
[-C--:B------:R-:W-:Y:S01]  /*dca0*/  FMUL.FTZ R128, R128, R3.reuse ;  /* 0x0000000380807220 */ /* 0x080fe20000410000 */
[----:B------:R-:W-:Y:S01]  /*dcb0*/  FMUL.FTZ R129, R129, R3 ;  /* 0x0000000381817220 */ /* 0x000fe20000410000 */
[----:B------:R-:W-:Y:S01]  /*dcc0*/  FMNMX.FTZ R153, R198, R153, !PT ;  /* 0x00000099c6997209 */ /* 0x000fe20007810000 */
[-C--:B------:R-:W-:Y:S01]  /*dcd0*/  FMUL.FTZ R132, R132, R3.reuse ;  /* 0x0000000384847220 */ /* 0x080fe20000410000 */
[-C--:B------:R-:W-:Y:S01]  /*dce0*/  FMUL.FTZ R133, R133, R3.reuse ;  /* 0x0000000385857220 */ /* 0x080fe20000410000 */
[----:B------:R-:W-:Y:S01]  /*dcf0*/  FMUL.FTZ R136, R136, R3 ;  /* 0x0000000388887220 */ /* 0x000fe20000410000 */
[----:B------:R-:W-:Y:S01]  /*dd00*/  FMNMX.FTZ R153, R199, R153, !PT ;  /* 0x00000099c7997209 */ /* 0x000fe20007810000 */
[----:B------:R-:W1:Y:S01]  /*dd10*/  MUFU.EX2 R181, R181 ;  /* 0x000000b500b57308 */ /* 0x000e620000000800 */
[-C--:B------:R-:W-:Y:S01]  /*dd20*/  FMUL.FTZ R137, R137, R3.reuse ;  /* 0x0000000389897220 */ /* 0x080fe20000410000 */
[-C--:B------:R-:W-:Y:S01]  /*dd30*/  FMUL.FTZ R140, R140, R3.reuse ;  /* 0x000000038c8c7220 */ /* 0x080fe20000410000 */
[-C--:B------:R-:W-:Y:S01]  /*dd40*/  FMUL.FTZ R141, R141, R3.reuse ;  /* 0x000000038d8d7220 */ /* 0x080fe20000410000 */
[----:B------:R-:W3:Y:S01]  /*dd50*/  SHFL.BFLY PT, R157, R153, 0x2, 0x1f ;  /* 0x0c401f00999d7f89 */ /* 0x000ee200000e0000 */
[-C--:B------:R-:W-:Y:S01]  /*dd60*/  FMUL.FTZ R144, R144, R3.reuse ;  /* 0x0000000390907220 */ /* 0x080fe20000410000 */
[-C--:B------:R-:W-:Y:S01]  /*dd70*/  FMUL.FTZ R145, R145, R3.reuse ;  /* 0x0000000391917220 */ /* 0x080fe20000410000 */
[-C--:B------:R-:W-:Y:S01]  /*dd80*/  FMUL.FTZ R148, R148, R3.reuse ;  /* 0x0000000394947220 */ /* 0x080fe20000410000 */
[----:B------:R-:W1:Y:S01]  /*dd90*/  MUFU.EX2 R184, R184 ;  /* 0x000000b800b87308 */ /* 0x000e620000000800 */
[----:B------:R-:W-:-:S07]  /*dda0*/  FMUL.FTZ R149, R149, R3 ;  /* 0x0000000395957220 */ /* 0x000fce0000410000 */
[----:B------:R-:W1:Y:S08]  /*ddb0*/  MUFU.EX2 R185, R185 ;  /* 0x000000b900b97308 */ /* 0x000e700000000800 */
[----:B------:R-:W1:Y:S01]  /*ddc0*/  MUFU.EX2 R188, R188 ;  /* 0x000000bc00bc7308 */ /* 0x000e620000000800 */
[----:B---3--:R-:W-:-:S07]  /*ddd0*/  FMNMX.FTZ R153, R153, R157, !PT ;  /* 0x0000009d99997209 */ /* 0x008fce0007810000 */
[----:B------:R-:W3:Y:S01]  /*dde0*/  MUFU.EX2 R189, R189 ;  /* 0x000000bd00bd7308 */ /* 0x000ee20000000800 */
[----:B------:R-:W4:Y:S07]  /*ddf0*/  SHFL.BFLY PT, R157, R153, 0x1, 0x1f ;  /* 0x0c201f00999d7f89 */ /* 0x000f2e00000e0000 */
[----:B------:R-:W3:Y:S08]  /*de00*/  MUFU.EX2 R192, R192 ;  /* 0x000000c000c07308 */ /* 0x000ef00000000800 */
[----:B------:R-:W-:Y:S08]  /*de10*/  MUFU.EX2 R193, R193 ;  /* 0x000000c100c17308 */ /* 0x000ff00000000800 */
[----:B------:R-:W-:Y:S01]  /*de20*/  MUFU.EX2 R196, R196 ;  /* 0x000000c400c47308 */ /* 0x000fe20000000800 */
[----:B----4-:R-:W-:-:S04]  /*de30*/  FMNMX.FTZ R176, R153, R157, !PT ;  /* 0x0000009d99b07209 */ /* 0x010fc80007810000 */
[C---:B------:R-:W-:Y:S01]  /*de40*/  FSETP.NEU.FTZ.AND P2, PT, R176.reuse, -INF , PT ;  /* 0xff800000b000780b */ /* 0x040fe20003f5d000 */
[----:B------:R-:W-:-:S05]  /*de50*/  FMUL.FTZ R157, R176, R10 ;  /* 0x0000000ab09d7220 */ /* 0x000fca0000410000 */
[----:B------:R-:W-:-:S05]  /*de60*/  FSEL R157, R157, RZ, P2 ;  /* 0x000000ff9d9d7208 */ /* 0x000fca0001000000 */
[-C--:B------:R-:W-:Y:S01]  /*de70*/  FFMA.FTZ R227, R162, R10.reuse, -R157 ;  /* 0x0000000aa2e37223 */ /* 0x080fe2000001089d */
[----:B------:R-:W-:Y:S01]  /*de80*/  FADD.FTZ R162, R172, R5 ;  /* 0x00000005aca27221 */ /* 0x000fe20000010000 */
[--C-:B------:R-:W-:Y:S01]  /*de90*/  FFMA.FTZ R229, R158, R10, -R157.reuse ;  /* 0x0000000a9ee57223 */ /* 0x100fe2000001089d */
[----:B------:R-:W-:Y:S01]  /*dea0*/  F2FP.F16.F32.PACK_AB R158, R165, R164 ;  /* 0x000000a4a59e723e */ /* 0x000fe200000000ff */
[-CC-:B------:R-:W-:Y:S01]  /*deb0*/  FFMA.FTZ R226, R166, R10.reuse, -R157.reuse ;  /* 0x0000000aa6e27223 */ /* 0x180fe2000001089d */
[----:B--2---:R-:W-:Y:S01]  /*dec0*/  FADD.FTZ R5, R173, R162 ;  /* 0x000000a2ad057221 */ /* 0x004fe20000010000 */
[-CC-:B------:R-:W-:Y:S01]  /*ded0*/  FFMA.FTZ R230, R154, R10.reuse, -R157.reuse ;  /* 0x0000000a9ae67223 */ /* 0x180fe2000001089d */
[-CC-:B------:R-:W-:Y:S01]  /*dee0*/  FFMA.FTZ R155, R155, R10.reuse, -R157.reuse ;  /* 0x0000000a9b9b7223 */ /* 0x180fe2000001089d */
[-C--:B------:R-:W-:Y:S01]  /*def0*/  FFMA.FTZ R159, R159, R10.reuse, -R157 ;  /* 0x0000000a9f9f7223 */ /* 0x080fe2000001089d */
[----:B------:R-:W-:Y:S01]  /*df00*/  FADD.FTZ R164, R212, R5 ;  /* 0x00000005d4a47221 */ /* 0x000fe20000010000 */
[----:B------:R-:W-:Y:S01]  /*df10*/  MUFU.EX2 R229, R229 ;  /* 0x000000e500e57308 */ /* 0x000fe20000000800 */
[-CC-:B------:R-:W-:Y:S01]  /*df20*/  FFMA.FTZ R163, R163, R10.reuse, -R157.reuse ;  /* 0x0000000aa3a37223 */ /* 0x180fe2000001089d */
[-CC-:B------:R-:W-:Y:S01]  /*df30*/  FFMA.FTZ R167, R167, R10.reuse, -R157.reuse ;  /* 0x0000000aa7a77223 */ /* 0x180fe2000001089d */
[----:B-----5:R-:W-:Y:S01]  /*df40*/  FADD.FTZ R5, R177, R164 ;  /* 0x000000a4b1057221 */ /* 0x020fe20000010000 */
[-CC-:B------:R-:W-:Y:S01]  /*df50*/  FFMA.FTZ R225, R170, R10.reuse, -R157.reuse ;  /* 0x0000000aaae17223 */ /* 0x180fe2000001089d */
[-CC-:B------:R-:W-:Y:S01]  /*df60*/  FFMA.FTZ R171, R171, R10.reuse, -R157.reuse ;  /* 0x0000000aabab7223 */ /* 0x180fe2000001089d */
[----:B------:R-:W-:Y:S01]  /*df70*/  FFMA.FTZ R231, R156, R10, -R157 ;  /* 0x0000000a9ce77223 */ /* 0x000fe2000001089d */
[----:B0-----:R-:W-:Y:S01]  /*df80*/  FADD.FTZ R166, R180, R5 ;  /* 0x00000005b4a67221 */ /* 0x001fe20000010000 */
[----:B------:R-:W-:Y:S01]  /*df90*/  MUFU.EX2 R230, R230 ;  /* 0x000000e600e67308 */ /* 0x000fe20000000800 */
[----:B------:R-:W-:Y:S01]  /*dfa0*/  F2FP.F16.F32.PACK_AB R156, R161, R160 ;  /* 0x000000a0a19c723e */ /* 0x000fe200000000ff */
[--C-:B------:R-:W-:Y:S01]  /*dfb0*/  FFMA.FTZ R153, R174, R10, -R157.reuse ;  /* 0x0000000aae997223 */ /* 0x100fe2000001089d */
[C---:B-1----:R-:W-:Y:S01]  /*dfc0*/  FADD.FTZ R5, R181.reuse, R166 ;  /* 0x000000a6b5057221 */ /* 0x042fe20000010000 */
[----:B------:R-:W-:Y:S01]  /*dfd0*/  F2FP.F16.F32.PACK_AB R166, R181, R180 ;  /* 0x000000b4b5a6723e */ /* 0x000fe200000000ff */
[-CC-:B------:R-:W-:Y:S01]  /*dfe0*/  FFMA.FTZ R175, R175, R10.reuse, -R157.reuse ;  /* 0x0000000aafaf7223 */ /* 0x180fe2000001089d */
[----:B------:R-:W-:Y:S01]  /*dff0*/  FSEL R180, R176, RZ, P2 ;  /* 0x000000ffb0b47208 */ /* 0x000fe20001000000 */
[-CC-:B------:R-:W-:Y:S01]  /*e000*/  FFMA.FTZ R179, R179, R10.reuse, -R157.reuse ;  /* 0x0000000ab3b37223 */ /* 0x180fe2000001089d */
[----:B------:R-:W-:Y:S01]  /*e010*/  MUFU.EX2 R155, R155 ;  /* 0x0000009b009b7308 */ /* 0x000fe20000000800 */
[-CC-:B------:R-:W-:Y:S01]  /*e020*/  FFMA.FTZ R182, R182, R10.reuse, -R157.reuse ;  /* 0x0000000ab6b67223 */ /* 0x180fe2000001089d */
[-C--:B------:R-:W-:Y:S01]  /*e030*/  FFMA.FTZ R183, R183, R10.reuse, -R157 ;  /* 0x0000000ab7b77223 */ /* 0x080fe2000001089d */
[----:B------:R-:W-:Y:S01]  /*e040*/  FADD.FTZ R7, -R180, R7 ;  /* 0x00000007b4077221 */ /* 0x000fe20000010100 */
[-CC-:B------:R-:W-:Y:S01]  /*e050*/  FFMA.FTZ R186, R186, R10.reuse, -R157.reuse ;  /* 0x0000000ababa7223 */ /* 0x180fe2000001089d */
[--C-:B------:R-:W-:Y:S01]  /*e060*/  FFMA.FTZ R187, R187, R10, -R157.reuse ;  /* 0x0000000abbbb7223 */ /* 0x100fe2000001089d */
[----:B------:R-:W-:Y:S01]  /*e070*/  F2FP.F16.F32.PACK_AB R160, R169, R168 ;  /* 0x000000a8a9a0723e */ /* 0x000fe200000000ff */
[-C--:B------:R-:W-:Y:S01]  /*e080*/  FMUL.FTZ R7, R7, R10.reuse ;  /* 0x0000000a07077220 */ /* 0x080fe20000410000 */
[----:B------:R-:W-:Y:S01]  /*e090*/  MUFU.EX2 R159, R159 ;  /* 0x0000009f009f7308 */ /* 0x000fe20000000800 */
[-CC-:B------:R-:W-:Y:S01]  /*e0a0*/  FFMA.FTZ R190, R190, R10.reuse, -R157.reuse ;  /* 0x0000000abebe7223 */ /* 0x180fe2000001089d */
[-CC-:B------:R-:W-:Y:S01]  /*e0b0*/  FFMA.FTZ R191, R191, R10.reuse, -R157.reuse ;  /* 0x0000000abfbf7223 */ /* 0x180fe2000001089d */
[--C-:B------:R-:W-:Y:S01]  /*e0c0*/  FFMA.FTZ R194, R194, R10, -R157.reuse ;  /* 0x0000000ac2c27223 */ /* 0x100fe2000001089d */
[----:B------:R-:W-:Y:S01]  /*e0d0*/  F2FP.F16.F32.PACK_AB R162, R173, R172 ;  /* 0x000000acada2723e */ /* 0x000fe200000000ff */
[-C--:B------:R-:W-:Y:S01]  /*e0e0*/  FFMA.FTZ R195, R195, R10.reuse, -R157 ;  /* 0x0000000ac3c37223 */ /* 0x080fe2000001089d */
[----:B------:R-:W-:Y:S01]  /*e0f0*/  FADD.FTZ R168, R184, R5 ;  /* 0x00000005b8a87221 */ /* 0x000fe20000010000 */
[-CC-:B------:R-:W-:Y:S01]  /*e100*/  FFMA.FTZ R198, R198, R10.reuse, -R157.reuse ;  /* 0x0000000ac6c67223 */ /* 0x180fe2000001089d */
[----:B------:R-:W0:Y:S01]  /*e110*/  MUFU.EX2 R7, R7 ;  /* 0x0000000700077308 */ /* 0x000e220000000800 */
[----:B------:R-:W-:Y:S01]  /*e120*/  FFMA.FTZ R157, R199, R10, -R157 ;  /* 0x0000000ac79d7223 */ /* 0x000fe2000001089d */
[----:B------:R-:W-:Y:S01]  /*e130*/  FADD.FTZ R5, R185, R168 ;  /* 0x000000a8b9057221 */ /* 0x000fe20000010000 */
[----:B------:R-:W-:-:S02]  /*e140*/  F2FP.F16.F32.PACK_AB R154, R228, R213 ;  /* 0x000000d5e49a723e */ /* 0x000fc400000000ff */
[----:B------:R-:W-:Y:S01]  /*e150*/  F2FP.F16.F32.PACK_AB R164, R177, R212 ;  /* 0x000000d4b1a4723e */ /* 0x000fe200000000ff */
[----:B------:R-:W-:Y:S01]  /*e160*/  FADD.FTZ R170, R188, R5 ;  /* 0x00000005bcaa7221 */ /* 0x000fe20000010000 */
[----:B------:R-:W-:Y:S01]  /*e170*/  F2FP.F16.F32.PACK_AB R168, R185, R184 ;  /* 0x000000b8b9a8723e */ /* 0x000fe200000000ff */
[----:B------:R-:W1:Y:S02]  /*e180*/  MUFU.EX2 R227, R227 ;  /* 0x000000e300e37308 */ /* 0x000e640000000800 */
[C---:B---3--:R-:W-:Y:S01]  /*e190*/  FADD.FTZ R5, R189.reuse, R170 ;  /* 0x000000aabd057221 */ /* 0x048fe20000010000 */
[----:B------:R-:W-:-:S03]  /*e1a0*/  F2FP.F16.F32.PACK_AB R170, R189, R188 ;  /* 0x000000bcbdaa723e */ /* 0x000fc600000000ff */
[----:B------:R-:W-:Y:S02]  /*e1b0*/  FADD.FTZ R172, R192, R5 ;  /* 0x00000005c0ac7221 */ /* 0x000fe40000010000 */
[----:B------:R-:W2:Y:S01]  /*e1c0*/  MUFU.EX2 R163, R163 ;  /* 0x000000a300a37308 */ /* 0x000ea20000000800 */
[----:B0-----:R-:W-:Y:S01]  /*e1d0*/  FFMA.FTZ R4, R7, R4, R230 ;  /* 0x0000000407047223 */ /* 0x001fe200000100e6 */
[C---:B------:R-:W-:Y:S01]  /*e1e0*/  FADD.FTZ R5, R193.reuse, R172 ;  /* 0x000000acc1057221 */ /* 0x040fe20000010000 */
[----:B------:R-:W-:Y:S01]  /*e1f0*/  F2FP.F16.F32.PACK_AB R172, R193, R192 ;  /* 0x000000c0c1ac723e */ /* 0x000fe200000000ff */
[-C--:B------:R-:W-:Y:S01]  /*e200*/  FMUL.FTZ R26, R26, R7.reuse ;  /* 0x000000071a1a7220 */ /* 0x080fe20000410000 */
[----:B------:R-:W-:Y:S01]  /*e210*/  FADD.FTZ R4, R155, R4 ;  /* 0x000000049b047221 */ /* 0x000fe20000010000 */
[----:B------:R-:W-:Y:S01]  /*e220*/  FADD.FTZ R5, R196, R5 ;  /* 0x00000005c4057221 */ /* 0x000fe20000010000 */
        /* <DEDUP_REMOVED lines=47> */
[-C--:B------:R-:W-:Y:S01]  /*e520*/  FMUL.FTZ R99, R99, R7.reuse ;  /* 0x0000000763637220 */ /* 0x080fe20000410000 */
[-C--:B------:R-:W-:Y:S01]  /*e530*/  FMUL.FTZ R102, R102, R7.reuse ;  /* 0x0000000766667220 */ /* 0x080fe20000410000 */
[----:B------:R-:W0:Y:S01]  /*e540*/  MUFU.EX2 R231, R231 ;  /* 0x000000e700e77308 */ /* 0x000e220000000800 */
[----:B---3--:R-:W-:Y:S01]  /*e550*/  FADD.FTZ R4, R167, R4 ;  /* 0x00000004a7047221 */ /* 0x008fe20000010000 */
[-C--:B------:R-:W-:Y:S01]  /*e560*/  FMUL.FTZ R103, R103, R7.reuse ;  /* 0x0000000767677220 */ /* 0x080fe20000410000 */
[-C--:B------:R-:W-:Y:S01]  /*e570*/  FMUL.FTZ R106, R106, R7.reuse ;  /* 0x000000076a6a7220 */ /* 0x080fe20000410000 */
[----:B------:R-:W-:Y:S01]  /*e580*/  FMUL.FTZ R107, R107, R7 ;  /* 0x000000076b6b7220 */ /* 0x000fe20000410000 */
[----:B-1----:R-:W-:Y:S01]  /*e590*/  FADD.FTZ R4, R161, R4 ;  /* 0x00000004a1047221 */ /* 0x002fe20000010000 */
[C---:B----4-:R-:W-:Y:S01]  /*e5a0*/  F2FP.F16.F32.PACK_AB R161, R171.reuse, R161 ;  /* 0x000000a1aba1723e */ /* 0x050fe200000000ff */
[-C--:B------:R-:W-:Y:S01]  /*e5b0*/  FMUL.FTZ R110, R110, R7.reuse ;  /* 0x000000076e6e7220 */ /* 0x080fe20000410000 */
[----:B------:R-:W1:Y:S01]  /*e5c0*/  MUFU.EX2 R179, R179 ;  /* 0x000000b300b37308 */ /* 0x000e620000000800 */
[----:B------:R-:W-:Y:S01]  /*e5d0*/  FADD.FTZ R4, R171, R4 ;  /* 0x00000004ab047221 */ /* 0x000fe20000010000 */
[-C--:B------:R-:W-:Y:S01]  /*e5e0*/  FMUL.FTZ R111, R111, R7.reuse ;  /* 0x000000076f6f7220 */ /* 0x080fe20000410000 */
[-C--:B------:R-:W-:Y:S01]  /*e5f0*/  FMUL.FTZ R114, R114, R7.reuse ;  /* 0x0000000772727220 */ /* 0x080fe20000410000 */
[-C--:B------:R-:W-:Y:S01]  /*e600*/  FMUL.FTZ R115, R115, R7.reuse ;  /* 0x0000000773737220 */ /* 0x080fe20000410000 */
[----:B-----5:R-:W-:Y:S01]  /*e610*/  FADD.FTZ R4, R165, R4 ;  /* 0x00000004a5047221 */ /* 0x020fe20000010000 */
[-C--:B------:R-:W-:Y:S01]  /*e620*/  FMUL.FTZ R118, R118, R7.reuse ;  /* 0x0000000776767220 */ /* 0x080fe20000410000 */
[-C--:B------:R-:W-:Y:S01]  /*e630*/  FMUL.FTZ R119, R119, R7.reuse ;  /* 0x0000000777777220 */ /* 0x080fe20000410000 */
[----:B------:R-:W2:Y:S01]  /*e640*/  MUFU.EX2 R182, R182 ;  /* 0x000000b600b67308 */ /* 0x000ea20000000800 */
[----:B------:R-:W-:Y:S01]  /*e650*/  FADD.FTZ R4, R175, R4 ;  /* 0x00000004af047221 */ /* 0x000fe20000010000 */
[-C--:B------:R-:W-:Y:S01]  /*e660*/  FMUL.FTZ R122, R122, R7.reuse ;  /* 0x000000077a7a7220 */ /* 0x080fe20000410000 */
[-C--:B------:R-:W-:Y:S01]  /*e670*/  FMUL.FTZ R123, R123, R7.reuse ;  /* 0x000000077b7b7220 */ /* 0x080fe20000410000 */
[-C--:B------:R-:W-:Y:S01]  /*e680*/  FMUL.FTZ R126, R126, R7.reuse ;  /* 0x000000077e7e7220 */ /* 0x080fe20000410000 */
[----:B0-----:R-:W-:Y:S01]  /*e690*/  FADD.FTZ R4, R231, R4 ;  /* 0x00000004e7047221 */ /* 0x001fe20000010000 */
        /* <DEDUP_REMOVED lines=12> */
[----:B------:R-:W-:Y:S01]  /*e760*/  F2FP.F16.F32.PACK_AB R153, R155, R230 ;  /* 0x000000e69b99723e */ /* 0x000fe200000000ff */
[----:B------:R-:W-:Y:S01]  /*e770*/  FMUL.FTZ R143, R143, R7 ;  /* 0x000000078f8f7220 */ /* 0x000fe20000410000 */
[----:B------:R-:W-:Y:S01]  /*e780*/  F2FP.F16.F32.PACK_AB R155, R159, R229 ;  /* 0x000000e59f9b723e */ /* 0x000fe200000000ff */
[-C--:B------:R-:W-:Y:S01]  /*e790*/  FMUL.FTZ R146, R146, R7.reuse ;  /* 0x0000000792927220 */ /* 0x080fe20000410000 */
[----:B------:R-:W-:Y:S01]  /*e7a0*/  F2FP.F16.F32.PACK_AB R159, R167, R226 ;  /* 0x000000e2a79f723e */ /* 0x000fe200000000ff */
[-C--:B------:R-:W-:Y:S01]  /*e7b0*/  FMUL.FTZ R147, R147, R7.reuse ;  /* 0x0000000793937220 */ /* 0x080fe20000410000 */
[----:B------:R-:W2:Y:S01]  /*e7c0*/  MUFU.EX2 R187, R187 ;  /* 0x000000bb00bb7308 */ /* 0x000ea20000000800 */
[C---:B0-----:R-:W-:Y:S01]  /*e7d0*/  FADD.FTZ R180, R183.reuse, R180 ;  /* 0x000000b4b7b47221 */ /* 0x041fe20000010000 */
[----:B------:R-:W-:Y:S01]  /*e7e0*/  F2FP.F16.F32.PACK_AB R167, R183, R182 ;  /* 0x000000b6b7a7723e */ /* 0x000fe200000000ff */
[-C--:B------:R-:W-:Y:S01]  /*e7f0*/  FMUL.FTZ R150, R150, R7.reuse ;  /* 0x0000000796967220 */ /* 0x080fe20000410000 */
[----:B------:R-:W-:-:S04]  /*e800*/  FMUL.FTZ R151, R151, R7 ;  /* 0x0000000797977220 */ /* 0x000fc80000410000 */
[----:B------:R-:W0:Y:S01]  /*e810*/  MUFU.EX2 R190, R190 ;  /* 0x000000be00be7308 */ /* 0x000e220000000800 */
[----:B-1----:R-:W-:-:S07]  /*e820*/  FADD.FTZ R180, R169, R180 ;  /* 0x000000b4a9b47221 */ /* 0x002fce0000010000 */
[----:B------:R-:W1:Y:S01]  /*e830*/  MUFU.EX2 R191, R191 ;  /* 0x000000bf00bf7308 */ /* 0x000e620000000800 */
[C---:B--2---:R-:W-:Y:S01]  /*e840*/  FADD.FTZ R3, R187.reuse, R180 ;  /* 0x000000b4bb037221 */ /* 0x044fe20000010000 */
[----:B------:R-:W-:-:S06]  /*e850*/  F2FP.F16.F32.PACK_AB R169, R187, R169 ;  /* 0x000000a9bba9723e */ /* 0x000fcc00000000ff */
[----:B------:R-:W2:Y:S01]  /*e860*/  MUFU.EX2 R173, R194 ;  /* 0x000000c200ad7308 */ /* 0x000ea20000000800 */
[----:B0-----:R-:W-:-:S07]  /*e870*/  FADD.FTZ R180, R190, R3 ;  /* 0x00000003beb47221 */ /* 0x001fce0000010000 */
[----:B------:R-:W-:Y:S01]  /*e880*/  MUFU.EX2 R4, R195 ;  /* 0x000000c300047308 */ /* 0x000fe20000000800 */
[----:B-1----:R-:W-:-:S07]  /*e890*/  FADD.FTZ R180, R191, R180 ;  /* 0x000000b4bfb47221 */ /* 0x002fce0000010000 */
[----:B------:R-:W-:Y:S08]  /*e8a0*/  MUFU.EX2 R198, R198 ;  /* 0x000000c600c67308 */ /* 0x000ff00000000800 */
[----:B------:R-:W0:Y:S08]  /*e8b0*/  MUFU.EX2 R174, R197 ;  /* 0x000000c500ae7308 */ /* 0x000e300000000800 */
[----:B------:R1:W3:Y:S02]  /*e8c0*/  MUFU.EX2 R3, R157 ;  /* 0x0000009d00037308 */ /* 0x0002e40000000800 */
[----:B-1----:R-:W-:Y:S01]  /*e8d0*/  F2FP.F16.F32.PACK_AB R157, R163, R227 ;  /* 0x000000e3a39d723e */ /* 0x002fe200000000ff */
[----:B--2---:R-:W-:Y:S01]  /*e8e0*/  FADD.FTZ R163, R173, R180 ;  /* 0x000000b4ada37221 */ /* 0x004fe20000010000 */
[----:B0-----:R-:W-:Y:S01]  /*e8f0*/  FADD.FTZ R5, R174, R5 ;  /* 0x00000005ae057221 */ /* 0x001fe20000010000 */
[----:B------:R-:W-:-:S02]  /*e900*/  F2FP.F16.F32.PACK_AB R173, R4, R173 ;  /* 0x000000ad04ad723e */ /* 0x000fc400000000ff */
[----:B------:R-:W-:Y:S01]  /*e910*/  FADD.FTZ R171, R4, R163 ;  /* 0x000000a304ab7221 */ /* 0x000fe20000010000 */
[----:B------:R-:W-:Y:S02]  /*e920*/  F2FP.F16.F32.PACK_AB R163, R175, R165 ;  /* 0x000000a5afa3723e */ /* 0x000fe400000000ff */
[----:B------:R-:W-:Y:S01]  /*e930*/  F2FP.F16.F32.PACK_AB R174, R174, R196 ;  /* 0x000000c4aeae723e */ /* 0x000fe200000000ff */
[----:B------:R-:W-:Y:S01]  /*e940*/  FADD.FTZ R180, R198, R171 ;  /* 0x000000abc6b47221 */ /* 0x000fe20000010000 */
[----:B------:R-:W-:Y:S02]  /*e950*/  F2FP.F16.F32.PACK_AB R165, R179, R231 ;  /* 0x000000e7b3a5723e */ /* 0x000fe400000000ff */
[----:B------:R-:W-:Y:S01]  /*e960*/  F2FP.F16.F32.PACK_AB R171, R191, R190 ;  /* 0x000000bebfab723e */ /* 0x000fe200000000ff */
[C---:B---3--:R-:W-:Y:S01]  /*e970*/  FADD.FTZ R4, R3.reuse, R180 ;  /* 0x000000b403047221 */ /* 0x048fe20000010000 */
[----:B------:R-:W-:Y:S01]  /*e980*/  F2FP.F16.F32.PACK_AB R175, R3, R198 ;  /* 0x000000c603af723e */ /* 0x000fe200000000ff */
[----:B------:R-:W-:Y:S06]  /*e990*/  @!P0 BRA `(.L_x_9361) ;  /* 0x0000000000048947 */ /* 0x000fec0003800000 */
[----:B------:R-:W-:Y:S01]  /*e9a0*/  BPT.TRAP 0x1 ;  /* 0x000000040000795c */ /* 0x000fe20000300000 */
.L_x_9361:
[----:B------:R0:W1:Y:S01]  /*e9b0*/  SYNCS.PHASECHK.TRANS64.TRYWAIT P2, [R210+URZ+0x22850], R211 ;  /* 0x022850d3d20075a7 */ /* 0x000062000804017f */
[----:B------:R-:W-:Y:S05]  /*e9c0*/  @!P0 BRA `(.L_x_9362) ;  /* 0x0000000000048947 */ /* 0x000fea0003800000 */
[----:B------:R-:W-:Y:S01]  /*e9d0*/  BPT.TRAP 0x1 ;  /* 0x000000040000795c */ /* 0x000fe20000300000 */
.L_x_9362:
[----:B------:R-:W-:Y:S04]  /*e9e0*/  BSSY B0, `(.L_x_9363) ;  /* 0x0000004000007945 */ /* 0x000fe80003800000 */
[----:B-1----:R-:W-:Y:S05]  /*e9f0*/  @P2 BRA `(.L_x_9364) ;  /* 0x0000000000082947 */ /* 0x002fea0003800000 */
[----:B------:R-:W1:Y:S02]  /*ea00*/  SYNCS.PHASECHK.TRANS64.TRYWAIT P2, [R210+URZ+0x22850], R211 ;  /* 0x022850d3d20075a7 */ /* 0x000e64000804017f */
[----:B-1----:R-:W-:Y:S05]  /*ea10*/  @!P2 BRA `(.L_x_9365) ;  /* 0x000000f80058a947 */ /* 0x002fea0003800000 */
.L_x_9364:
[----:B------:R-:W-:Y:S05]  /*ea20*/  BSYNC B0 ;  /* 0x0000000000007941 */ /* 0x000fea0003800000 */
.L_x_9363:
[----:B------:R-:W2:Y:S01]  /*ea30*/  S2R R3, SR_TID.X ;  /* 0x0000000000037919 */ /* 0x000ea20000002100 */
[----:B------:R-:W-:Y:S05]  /*ea40*/  WARPSYNC.ALL ;  /* 0x0000000000007948 */ /* 0x000fea0003800000 */
[----:B------:R-:W-:Y:S01]  /*ea50*/  IMAD R180, R16, 0xc00, R206 ;  /* 0x00000c0010b47824 */ /* 0x000fe200078e02ce */
[----:B------:R-:W-:Y:S01]  /*ea60*/  ISETP.GT.AND P2, PT, R6, R218, PT ;  /* 0x000000da0600720c */ /* 0x000fe20003f44270 */
[----:B------:R-:W-:Y:S02]  /*ea70*/  IMAD.MOV.U32 R181, RZ, RZ, 0x40000040 ;  /* 0x40000040ffb57424 */ /* 0x000fe400078e00ff */
[----:B01----:R-:W-:Y:S01]  /*ea80*/  @!P1 VIADD R210, R210, 0x22860 ;  /* 0x00022860d2d29836 */ /* 0x003fe20000000000 */
[----:B------:R-:W-:Y:S01]  /*ea90*/  R2UR UR6, R180 ;  /* 0x00000000b40672ca */ /* 0x000fe200000e0000 */
[----:B------:R-:W-:Y:S01]  /*eaa0*/  VIADD R6, R6, 0xffffffff ;  /* 0xffffffff06067836 */ /* 0x000fe20000000000 */
[----:B------:R-:W-:Y:S01]  /*eab0*/  R2UR UR7, R181 ;  /* 0x00000000b50772ca */ /* 0x000fe200000e0000 */
[----:B------:R-:W-:Y:S01]  /*eac0*/  IMAD.MOV.U32 R181, RZ, RZ, 0x40000040 ;  /* 0x40000040ffb57424 */ /* 0x000fe200078e00ff */
[----:B------:R-:W-:Y:S01]  /*ead0*/  @!P1 PRMT R210, RZ, 0x654, R210 ;  /* 0x00000654ffd29816 */ /* 0x000fe200000000d2 */
[----:B------:R-:W-:Y:S01]  /*eae0*/  IMAD.MOV.U32 R7, RZ, RZ, R176 ;  /* 0x000000ffff077224 */ /* 0x000fe200078e00b0 */
[----:B--2---:R-:W-:-:S05]  /*eaf0*/  SHF.R.U32.HI R3, RZ, 0x7, R3 ;  /* 0x00000007ff037819 */ /* 0x004fca0000011603 */
[----:B------:R-:W-:-:S05]  /*eb00*/  VIADD R3, R3, 0x8 ;  /* 0x0000000803037836 */ /* 0x000fca0000000000 */
[----:B------:R0:W-:Y:S02]  /*eb10*/  BAR.SYNC.DEFER_BLOCKING R3, 0x100 ;  /* 0x000400030000751d */ /* 0x0001e40000010000 */
[----:B0-----:R-:W-:-:S04]  /*eb20*/  IMAD.MOV.U32 R3, RZ, RZ, R178 ;  /* 0x000000ffff037224 */ /* 0x001fc800078e00b2 */
        /* <DEDUP_REMOVED lines=43> */
[----:B------:R-:W-:Y:S02]  /*ede0*/  IMAD.MOV.U32 R7, RZ, RZ, R176 ;  /* 0x000000ffff077224 */ /* 0x000fe400078e00b0 */
[----:B------:R-:W-:-:S07]  /*edf0*/  IMAD.MOV.U32 R3, RZ, RZ, R178 ;  /* 0x000000ffff037224 */ /* 0x000fce00078e00b2 */
.L_x_9348:
[----:B------:R-:W1:Y:S01]  /*ee00*/  LDC R225, c[0x0][0x9e4] ;  /* 0x00027900ffe17b82 */ /* 0x000e620000000800 */
[----:B------:R-:W-:Y:S02]  /*ee10*/  IADD3 R152, R204, 0x80, -R205 ;  /* 0x00000080cc987810 */ /* 0x000fe40007ffe8cd */
[----:B------:R-:W-:-:S03]  /*ee20*/  LOP3.LUT R2, R2, 0xffefffff, RZ, 0xc0, !PT ;  /* 0xffefffff02027812 */ /* 0x000fc600078ec0ff */
[----:B------:R-:W-:-:S04]  /*ee30*/  IMAD R152, R209, 0x80, R152 ;  /* 0x00000080d1987824 */ /* 0x000fc800078e0298 */
[----:B------:R-:W-:Y:S01]  /*ee40*/  IMAD.IADD R207, R152, 0x1, -R207 ;  /* 0x0000000198cf7824 */ /* 0x000fe200078e0acf */
[----:B-1----:R-:W-:-:S13]  /*ee50*/  ISETP.GE.AND P2, PT, R225, 0x1, PT ;  /* 0x00000001e100780c */ /* 0x002fda0003f46270 */
[----:B------:R-:W-:Y:S01]  /*ee60*/  @P2 LOP3.LUT R2, R2, 0x100000, RZ, 0xfc, !PT ;  /* 0x0010000002022812 */ /* 0x000fe200078efcff */
[----:B------:R-:W-:Y:S06]  /*ee70*/  @!P2 BRA `(.L_x_9367) ;  /* 0x000000000048a947 */ /* 0x000fec0003800000 */
        /* <DEDUP_REMOVED lines=11> */
.L_x_9369:
[----:B------:R-:W-:-:S13]  /*ef30*/  ISETP.NE.AND P2, PT, R225, 0x1, PT ;  /* 0x00000001e100780c */ /* 0x000fda0003f45270 */
[----:B------:R-:W1:Y:S02]  /*ef40*/  @P2 LDC.64 R152, c[0x0][0x9e8] ;  /* 0x00027a00ff982b82 */ /* 0x000e640000000a00 */
[----:B-1----:R-:W-:-:S05]  /*ef50*/  @P2 IMAD.HI.U32 R152, R154, R152, RZ ;  /* 0x000000989a982227 */ /* 0x002fca00078e00ff */
[----:B------:R-:W-:-:S07]  /*ef60*/  @P2 SHF.R.U32.HI R154, RZ, R153, R152 ;  /* 0x00000099ff9a2219 */ /* 0x000fce0000011698 */
.L_x_9370:
[----:B------:R-:W-:Y:S05]  /*ef70*/  BSYNC B0 ;  /* 0x0000000000007941 */ /* 0x000fea0003800000 */
.L_x_9368:
[----:B------:R-:W-:-:S05]  /*ef80*/  IMAD R154, R154, R225, RZ ;  /* 0x000000e19a9a7224 */ /* 0x000fca00078e02ff */
[----:B------:R-:W-:-:S07]  /*ef90*/  VIMNMX R207, R207, R154, !PT ;  /* 0x0000009acfcf7248 */ /* 0x000fce0007fe0100 */
.L_x_9367:
[----:B------:R-:W-:-:S04]  /*efa0*/  VIADD R207, R207, 0x5f ;  /* 0x0000005fcfcf7836 */ /* 0x000fc80000000000 */
[----:B------:R-:W-:-:S05]  /*efb0*/  IMAD.HI R207, R207, 0x2aaaaaab, RZ ;  /* 0x2aaaaaabcfcf7827 */ /* 0x000fca00078e02ff */
[----:B------:R-:W-:-:S04]  /*efc0*/  SHF.R.U32.HI R152, RZ, 0x1f, R207 ;  /* 0x0000001fff987819 */ /* 0x000fc800000116cf */
[----:B------:R-:W-:-:S04]  /*efd0*/  LEA.HI.SX32 R207, R207, R152, 0x1c ;  /* 0x00000098cfcf7211 */ /* 0x000fc800078fe2ff */
[----:B------:R-:W-:-:S04]  /*efe0*/  VIMNMX R207, R222, R207, !PT ;  /* 0x000000cfdecf7248 */ /* 0x000fc80007fe0100 */
[----:B------:R-:W-:-:S13]  /*eff0*/  ISETP.GE.AND P2, PT, R6, R207, PT ;  /* 0x000000cf0600720c */ /* 0x000fda0003f46270 */
[----:B------:R-:W-:Y:S05]  /*f000*/  @!P2 BRA `(.L_x_9371) ;  /* 0x0000001c00bca947 */ /* 0x000fea0003800000 */
[----:B------:R-:W-:Y:S02]  /*f010*/  IMAD.MOV.U32 R212, RZ, RZ, R7 ;  /* 0x000000ffffd47224 */ /* 0x000fe400078e0007 */
[----:B------:R-:W-:Y:S02]  /*f020*/  IMAD.MOV.U32 R213, RZ, RZ, R3 ;  /* 0x000000ffffd57224 */ /* 0x000fe400078e0003 */
[----:B------:R-:W-:-:S07]  /*f030*/  IMAD.MOV.U32 R209, RZ, RZ, R6 ;  /* 0x000000ffffd17224 */ /* 0x000fce00078e0006 */
.L_x_9381:
[----:B------:R-:W-:Y:S01]  /*f040*/  VIADD R16, R16, 0x1 ;  /* 0x0000000110107836 */ /* 0x000fe20000000000 */
[----:B------:R-:W-:Y:S05]  /*f050*/  YIELD ;  /* 0x0000000000007946 */ /* 0x000fea0003800000 */
[----:B------:R-:W-:Y:S01]  /*f060*/  ISETP.NE.AND P3, PT, R16, 0x2, PT ;  /* 0x000000021000780c */ /* 0x000fe20003f65270 */
[----:B-1----:R-:W-:Y:S02]  /*f070*/  IMAD.MOV.U32 R6, RZ, RZ, R209 ;  /* 0x000000ffff067224 */ /* 0x002fe400078e00d1 */
[----:B------:R-:W-:Y:S01]  /*f080*/  VIADD R209, R209, 0xffffffff ;  /* 0xffffffffd1d17836 */ /* 0x000fe20000000000 */
[----:B------:R-:W-:-:S02]  /*f090*/  SEL R3, RZ, 0x1, P3 ;  /* 0x00000001ff037807 */ /* 0x000fc40001800000 */
[----:B------:R-:W-:Y:S02]  /*f0a0*/  ISETP.GT.AND P2, PT, R6, R207, PT ;  /* 0x000000cf0600720c */ /* 0x000fe40003f44270 */
[----:B------:R-:W-:Y:S02]  /*f0b0*/  LOP3.LUT R200, R200, R3, RZ, 0x3c, !PT ;  /* 0x00000003c8c87212 */ /* 0x000fe400078e3cff */
[----:B------:R-:W-:Y:S01]  /*f0c0*/  SEL R16, R16, RZ, P3 ;  /* 0x000000ff10107207 */ /* 0x000fe20001800000 */
[----:B------:R-:W-:Y:S08]  /*f0d0*/  @!P0 BRA `(.L_x_9372) ;  /* 0x0000000000048947 */ /* 0x000ff00003800000 */
[----:B------:R-:W-:Y:S01]  /*f0e0*/  BPT.TRAP 0x1 ;  /* 0x000000040000795c */ /* 0x000fe20000300000 */
.L_x_9372:
[----:B------:R-:W-:Y:S01]  /*f0f0*/  IMAD R6, R16, 0x8, R17 ;  /* 0x0000000810067824 */ /* 0x000fe200078e0211 */
[----:B------:R-:W-:-:S04]  /*f100*/  SHF.L.U32 R208, R200, 0x1f, RZ ;  /* 0x0000001fc8d07819 */ /* 0x000fc800000006ff */
[----:B------:R1:W2:Y:S01]  /*f110*/  SYNCS.PHASECHK.TRANS64.TRYWAIT P3, [R6+URZ+0x22830], R208 ;  /* 0x022830d0060075a7 */ /* 0x0002a2000806017f */
[----:B------:R-:W-:Y:S05]  /*f120*/  @!P0 BRA `(.L_x_9373) ;  /* 0x0000000000048947 */ /* 0x000fea0003800000 */
[----:B------:R-:W-:Y:S01]  /*f130*/  BPT.TRAP 0x1 ;  /* 0x000000040000795c */ /* 0x000fe20000300000 */
.L_x_9373:
[----:B------:R-:W-:Y:S02]  /*f140*/  IMAD R10, R16, 0x300, R214 ;  /* 0x00000300100a7824 */ /* 0x000fe400078e02d6 */
[----:B------:R-:W-:Y:S01]  /*f150*/  IMAD.MOV.U32 R11, RZ, RZ, 0x40000040 ;  /* 0x40000040ff0b7424 */ /* 0x000fe200078e00ff */
[----:B--2---:R-:W-:Y:S06]  /*f160*/  @P3 BRA `(.L_x_9374) ;  /* 0x0000000000083947 */ /* 0x004fec0003800000 */
[----:B------:R-:W2:Y:S02]  /*f170*/  SYNCS.PHASECHK.TRANS64.TRYWAIT P3, [R6+URZ+0x22830], R208 ;  /* 0x022830d0060075a7 */ /* 0x000ea4000806017f */
[----:B--2---:R-:W-:Y:S05]  /*f180*/  @!P3 BRA `(.L_x_9375) ;  /* 0x000000f00090b947 */ /* 0x004fea0003800000 */
.L_x_9374:
[----:B------:R-:W-:Y:S05]  /*f190*/  WARPSYNC.ALL ;  /* 0x0000000000007948 */ /* 0x000fea0003800000 */
[C---:B------:R-:W-:Y:S01]  /*f1a0*/  R2UR UR6, R10.reuse ;  /* 0x000000000a0672ca */ /* 0x040fe200000e0000 */
[----:B------:R-:W-:Y:S01]  /*f1b0*/  WARPGROUP.ARRIVE ;  /* 0x00000000000079c5 */ /* 0x000fe20000000000 */
[----:B------:R-:W-:Y:S01]  /*f1c0*/  R2UR UR7, R11 ;  /* 0x000000000b0772ca */ /* 0x000fe200000e0000 */
[----:B0-----:R-:W-:Y:S01]  /*f1d0*/  VIADD R210, R10, 0x2 ;  /* 0x000000020ad27836 */ /* 0x001fe20000000000 */
[----:B------:R-:W-:Y:S01]  /*f1e0*/  R2UR UR4, R8 ;  /* 0x00000000080472ca */ /* 0x000fe200000e0000 */
[----:B------:R-:W-:Y:S01]  /*f1f0*/  IMAD.MOV.U32 R211, RZ, RZ, 0x40000040 ;  /* 0x40000040ffd37424 */ /* 0x000fe200078e00ff */
[----:B------:R-:W-:Y:S01]  /*f200*/  R2UR UR5, R9 ;  /* 0x00000000090572ca */ /* 0x000fe200000e0000 */
[----:B------:R-:W-:Y:S01]  /*f210*/  IMAD.MOV.U32 R11, RZ, RZ, 0x40000040 ;  /* 0x40000040ff0b7424 */ /* 0x000fe200078e00ff */
[----:B------:R-:W0:Y:S11]  /*f220*/  S2R R226, SR_TID.X ;  /* 0x0000000000e27919 */ /* 0x000e360000002100 */
[----:B------:R-:W-:Y:S01]  /*f230*/  HGMMA.64x96x16.F32 R152, gdesc[UR4], RZ, !UPT, gsb0 ;  /* 0x01600000049879f0 */ /* 0x000fe2000c0008ff */
[----:B------:R-:W-:Y:S01]  /*f240*/  R2UR UR6, R210 ;  /* 0x00000000d20672ca */ /* 0x000fe200000e0000 */
[----:B------:R-:W-:Y:S01]  /*f250*/  VIADD R210, R10, 0x4 ;  /* 0x000000040ad27836 */ /* 0x000fe20000000000 */
[----:B------:R-:W-:Y:S01]  /*f260*/  R2UR UR7, R211 ;  /* 0x00000000d30772ca */ /* 0x000fe200000e0000 */
[----:B------:R-:W-:Y:S01]  /*f270*/  IMAD.MOV.U32 R211, RZ, RZ, 0x40000040 ;  /* 0x40000040ffd37424 */ /* 0x000fe200078e00ff */
[----:B------:R-:W-:Y:S01]  /*f280*/  R2UR UR4, R20 ;  /* 0x00000000140472ca */ /* 0x000fe200000e0000 */
[----:B------:R-:W-:Y:S01]  /*f290*/  VIADD R10, R10, 0x6 ;  /* 0x000000060a0a7836 */ /* 0x000fe20000000000 */
[----:B------:R-:W-:-:S02]  /*f2a0*/  R2UR UR5, R21 ;  /* 0x00000000150572ca */ /* 0x000fc400000e0000 */
[----:B0-----:R-:W-:Y:S01]  /*f2b0*/  SHF.R.U32.HI R226, RZ, 0x7, R226 ;  /* 0x00000007ffe27819 */ /* 0x001fe200000116e2 */
        /* <DEDUP_REMOVED lines=43> */
[----:B0-----:R-:W-:Y:S01]  /*f570*/  FMNMX.FTZ R216, R211, R10, !PT ;  /* 0x0000000ad3d87209 */ /* 0x001fe20007810000 */
[----:B------:R-:W-:-:S04]  /*f580*/  IMAD.U32 R10, RZ, RZ, UR44 ;  /* 0x0000002cff0a7e24 */ /* 0x000fc8000f8e00ff */
[----:B------:R-:W0:Y:S02]  /*f590*/  SHFL.BFLY PT, R3, R216, 0x1, 0x1f ;  /* 0x0c201f00d8037f89 */ /* 0x000e2400000e0000 */
[----:B0-----:R-:W-:-:S05]  /*f5a0*/  FMNMX.FTZ R3, R216, R3, !PT ;  /* 0x00000003d8037209 */ /* 0x001fca0007810000 */
[C---:B------:R-:W-:Y:S01]  /*f5b0*/  FADD.FTZ R7, -R3.reuse, R213 ;  /* 0x000000d503077221 */ /* 0x040fe20000010100 */
[----:B------:R-:W-:-:S03]  /*f5c0*/  FMUL.FTZ R11, R3, R10 ;  /* 0x0000000a030b7220 */ /* 0x000fc60000410000 */
        /* <DEDUP_REMOVED lines=33> */
[----:B------:R-:W-:-:S04]  /*f7e0*/  FMNMX.FTZ R7, R170, R7, !PT ;  /* 0x00000007aa077209 */ /* 0x000fc80007810000 */
[----:B------:R-:W-:-:S03]  /*f7f0*/  FMNMX.FTZ R7, R171, R7, !PT ;  /* 0x00000007ab077209 */ /* 0x000fc60007810000 */
[----:B------:R-:W3:Y:S01]  /*f800*/  MUFU.EX2 R152, R152 ;  /* 0x0000009800987308 */ /* 0x000ee20000000800 */
[----:B------:R-:W-:-:S04]  /*f810*/  FMNMX.FTZ R7, R174, R7, !PT ;  /* 0x00000007ae077209 */ /* 0x000fc80007810000 */
[----:B------:R-:W-:-:S03]  /*f820*/  FMNMX.FTZ R7, R175, R7, !PT ;  /* 0x00000007af077209 */ /* 0x000fc60007810000 */
[----:B------:R-:W4:Y:S01]  /*f830*/  MUFU.EX2 R153, R153 ;  /* 0x0000009900997308 */ /* 0x000f220000000800 */
[----:B------:R-:W-:Y:S01]  /*f840*/  FMNMX.FTZ R7, R178, R7, !PT ;  /* 0x00000007b2077209 */ /* 0x000fe20007810000 */
[-C--:B0-----:R-:W-:Y:S01]  /*f850*/  FMUL.FTZ R24, R24, R210.reuse ;  /* 0x000000d218187220 */ /* 0x081fe20000410000 */
[-C--:B------:R-:W-:Y:S01]  /*f860*/  FMUL.FTZ R25, R25, R210.reuse ;  /* 0x000000d219197220 */ /* 0x080fe20000410000 */
[-C--:B------:R-:W-:Y:S01]  /*f870*/  FMUL.FTZ R28, R28, R210.reuse ;  /* 0x000000d21c1c7220 */ /* 0x080fe20000410000 */
[----:B------:R-:W-:Y:S01]  /*f880*/  FMNMX.FTZ R7, R179, R7, !PT ;  /* 0x00000007b3077209 */ /* 0x000fe20007810000 */
[-C--:B------:R-:W-:Y:S01]  /*f890*/  FMUL.FTZ R29, R29, R210.reuse ;  /* 0x000000d21d1d7220 */ /* 0x080fe20000410000 */
[-C--:B------:R-:W-:Y:S01]  /*f8a0*/  FMUL.FTZ R32, R32, R210.reuse ;  /* 0x000000d220207220 */ /* 0x080fe20000410000 */
[----:B------:R-:W0:Y:S01]  /*f8b0*/  MUFU.EX2 R156, R156 ;  /* 0x0000009c009c7308 */ /* 0x000e220000000800 */
[----:B------:R-:W-:Y:S01]  /*f8c0*/  FMNMX.FTZ R7, R182, R7, !PT ;  /* 0x00000007b6077209 */ /* 0x000fe20007810000 */
[----:B---3--:R-:W-:Y:S01]  /*f8d0*/  FFMA.FTZ R5, R210, R5, R152 ;  /* 0x00000005d2057223 */ /* 0x008fe20000010098 */
[-C--:B------:R-:W-:Y:S01]  /*f8e0*/  FMUL.FTZ R33, R33, R210.reuse ;  /* 0x000000d221217220 */ /* 0x080fe20000410000 */
[-C--:B------:R-:W-:Y:S01]  /*f8f0*/  FMUL.FTZ R36, R36, R210.reuse ;  /* 0x000000d224247220 */ /* 0x080fe20000410000 */
[----:B------:R-:W-:Y:S01]  /*f900*/  FMNMX.FTZ R7, R183, R7, !PT ;  /* 0x00000007b7077209 */ /* 0x000fe20007810000 */
[-C--:B------:R-:W-:Y:S01]  /*f910*/  FMUL.FTZ R37, R37, R210.reuse ;  /* 0x000000d225257220 */ /* 0x080fe20000410000 */
[----:B------:R-:W-:Y:S01]  /*f920*/  FMUL.FTZ R40, R40, R210 ;  /* 0x000000d228287220 */ /* 0x000fe20000410000 */
[----:B------:R-:W3:Y:S01]  /*f930*/  MUFU.EX2 R157, R157 ;  /* 0x0000009d009d7308 */ /* 0x000ee20000000800 */
[----:B------:R-:W-:Y:S01]  /*f940*/  FMNMX.FTZ R7, R186, R7, !PT ;  /* 0x00000007ba077209 */ /* 0x000fe20007810000 */
[C---:B----4-:R-:W-:Y:S01]  /*f950*/  FADD.FTZ R5, R153.reuse, R5 ;  /* 0x0000000599057221 */ /* 0x050fe20000010000 */
[----:B------:R-:W-:Y:S01]  /*f960*/  F2FP.F16.F32.PACK_AB R152, R153, R152 ;  /* 0x000000989998723e */ /* 0x000fe200000000ff */
[-C--:B------:R-:W-:Y:S01]  /*f970*/  FMUL.FTZ R41, R41, R210.reuse ;  /* 0x000000d229297220 */ /* 0x080fe20000410000 */
[----:B------:R-:W-:Y:S01]  /*f980*/  FMNMX.FTZ R7, R187, R7, !PT ;  /* 0x00000007bb077209 */ /* 0x000fe20007810000 */
[-C--:B------:R-:W-:Y:S01]  /*f990*/  FMUL.FTZ R44, R44, R210.reuse ;  /* 0x000000d22c2c7220 */ /* 0x080fe20000410000 */
[-C--:B------:R-:W-:Y:S01]  /*f9a0*/  FMUL.FTZ R45, R45, R210.reuse ;  /* 0x000000d22d2d7220 */ /* 0x080fe20000410000 */
[----:B------:R-:W-:Y:S01]  /*f9b0*/  MUFU.EX2 R160, R160 ;  /* 0x000000a000a07308 */ /* 0x000fe20000000800 */
[----:B------:R-:W-:Y:S01]  /*f9c0*/  FMNMX.FTZ R7, R190, R7, !PT ;  /* 0x00000007be077209 */ /* 0x000fe20007810000 */
[----:B0-----:R-:W-:Y:S01]  /*f9d0*/  FADD.FTZ R5, R156, R5 ;  /* 0x000000059c057221 */ /* 0x001fe20000010000 */
[-C--:B------:R-:W-:Y:S01]  /*f9e0*/  FMUL.FTZ R48, R48, R210.reuse ;  /* 0x000000d230307220 */ /* 0x080fe20000410000 */
[-C--:B------:R-:W-:Y:S01]  /*f9f0*/  FMUL.FTZ R49, R49, R210.reuse ;  /* 0x000000d231317220 */ /* 0x080fe20000410000 */
[----:B------:R-:W-:Y:S01]  /*fa00*/  FMNMX.FTZ R7, R191, R7, !PT ;  /* 0x00000007bf077209 */ /* 0x000fe20007810000 */
[-C--:B------:R-:W-:Y:S01]  /*fa10*/  FMUL.FTZ R52, R52, R210.reuse ;  /* 0x000000d234347220 */ /* 0x080fe20000410000 */
[-C--:B------:R-:W-:Y:S01]  /*fa20*/  FMUL.FTZ R53, R53, R210.reuse ;  /* 0x000000d235357220 */ /* 0x080fe20000410000 */
[----:B------:R-:W-:Y:S01]  /*fa30*/  MUFU.EX2 R161, R161 ;  /* 0x000000a100a17308 */ /* 0x000fe20000000800 */
[----:B------:R-:W-:Y:S01]  /*fa40*/  FMNMX.FTZ R7, R194, R7, !PT ;  /* 0x00000007c2077209 */ /* 0x000fe20007810000 */
[----:B---3--:R-:W-:Y:S01]  /*fa50*/  FADD.FTZ R5, R157, R5 ;  /* 0x000000059d057221 */ /* 0x008fe20000010000 */
[-C--:B------:R-:W-:Y:S01]  /*fa60*/  FMUL.FTZ R56, R56, R210.reuse ;  /* 0x000000d238387220 */ /* 0x080fe20000410000 */
[-C--:B------:R-:W-:Y:S01]  /*fa70*/  FMUL.FTZ R57, R57, R210.reuse ;  /* 0x000000d239397220 */ /* 0x080fe20000410000 */
[----:B------:R-:W-:Y:S01]  /*fa80*/  FMNMX.FTZ R7, R195, R7, !PT ;  /* 0x00000007c3077209 */ /* 0x000fe20007810000 */
[-C--:B------:R-:W-:Y:S01]  /*fa90*/  FMUL.FTZ R60, R60, R210.reuse ;  /* 0x000000d23c3c7220 */ /* 0x080fe20000410000 */
[-C--:B------:R-:W-:Y:S01]  /*faa0*/  FMUL.FTZ R61, R61, R210.reuse ;  /* 0x000000d23d3d7220 */ /* 0x080fe20000410000 */
[----:B------:R-:W-:Y:S01]  /*fab0*/  MUFU.EX2 R164, R164 ;  /* 0x000000a400a47308 */ /* 0x000fe20000000800 */
[----:B------:R-:W-:Y:S01]  /*fac0*/  FMNMX.FTZ R7, R198, R7, !PT ;  /* 0x00000007c6077209 */ /* 0x000fe20007810000 */
[-C--:B------:R-:W-:Y:S01]  /*fad0*/  FMUL.FTZ R64, R64, R210.reuse ;  /* 0x000000d240407220 */ /* 0x080fe20000410000 */
[-C--:B------:R-:W-:Y:S01]  /*fae0*/  FMUL.FTZ R65, R65, R210.reuse ;  /* 0x000000d241417220 */ /* 0x080fe20000410000 */
[-C--:B------:R-:W-:Y:S01]  /*faf0*/  FMUL.FTZ R68, R68, R210.reuse ;  /* 0x000000d244447220 */ /* 0x080fe20000410000 */
[----:B------:R-:W-:Y:S01]  /*fb00*/  FMNMX.FTZ R7, R199, R7, !PT ;  /* 0x00000007c7077209 */ /* 0x000fe20007810000 */
[-C--:B------:R-:W-:Y:S01]  /*fb10*/  FMUL.FTZ R69, R69, R210.reuse ;  /* 0x000000d245457220 */ /* 0x080fe20000410000 */
[-C--:B------:R-:W-:Y:S01]  /*fb20*/  FMUL.FTZ R72, R72, R210.reuse ;  /* 0x000000d248487220 */ /* 0x080fe20000410000 */
[----:B------:R-:W-:Y:S01]  /*fb30*/  MUFU.EX2 R165, R165 ;  /* 0x000000a500a57308 */ /* 0x000fe20000000800 */
[-C--:B------:R-:W-:Y:S01]  /*fb40*/  FMUL.FTZ R73, R73, R210.reuse ;  /* 0x000000d249497220 */ /* 0x080fe20000410000 */
[----:B------:R-:W0:Y:S01]  /*fb50*/  SHFL.BFLY PT, R211, R7, 0x2, 0x1f ;  /* 0x0c401f0007d37f89 */ /* 0x000e2200000e0000 */
        /* <DEDUP_REMOVED lines=23> */
[----:B0-----:R-:W-:Y:S01]  /*fcd0*/  FMNMX.FTZ R7, R7, R211, !PT ;  /* 0x000000d307077209 */ /* 0x001fe20007810000 */
        /* <DEDUP_REMOVED lines=22> */
[----:B------:R-:W-:-:S06]  /*fe40*/  FFMA.FTZ R211, R197, R10, -R11 ;  /* 0x0000000ac5d37223 */ /* 0x000fcc000001080b */
[----:B------:R-:W-:Y:S01]  /*fe50*/  MUFU.EX2 R177, R177 ;  /* 0x000000b100b17308 */ /* 0x000fe20000000800 */
[----:B------:R-:W-:-:S04]  /*fe60*/  FADD.FTZ R11, -R7, R212 ;  /* 0x000000d4070b7221 */ /* 0x000fc80000010100 */
[-C--:B------:R-:W-:Y:S01]  /*fe70*/  FMUL.FTZ R197, R11, R10.reuse ;  /* 0x0000000a0bc57220 */ /* 0x080fe20000410000 */
[-C--:B------:R-:W-:Y:S02]  /*fe80*/  FMUL.FTZ R11, R7, R10.reuse ;  /* 0x0000000a070b7220 */ /* 0x080fe40000410000 */
[----:B------:R-:W-:Y:S02]  /*fe90*/  MUFU.EX2 R180, R180 ;  /* 0x000000b400b47308 */ /* 0x000fe40000000800 */
[-CC-:B------:R-:W-:Y:S01]  /*fea0*/  FFMA.FTZ R212, R154, R10.reuse, -R11.reuse ;  /* 0x0000000a9ad47223 */ /* 0x180fe2000001080b */
[-CC-:B------:R-:W-:Y:S01]  /*feb0*/  FFMA.FTZ R155, R155, R10.reuse, -R11.reuse ;  /* 0x0000000a9b9b7223 */ /* 0x180fe2000001080b */
[-CC-:B------:R-:W-:Y:S01]  /*fec0*/  FFMA.FTZ R213, R158, R10.reuse, -R11.reuse ;  /* 0x0000000a9ed57223 */ /* 0x180fe2000001080b */
[-CC-:B------:R-:W-:Y:S01]  /*fed0*/  FFMA.FTZ R159, R159, R10.reuse, -R11.reuse ;  /* 0x0000000a9f9f7223 */ /* 0x180fe2000001080b */
[-CC-:B------:R-:W-:Y:S02]  /*fee0*/  FFMA.FTZ R216, R162, R10.reuse, -R11.reuse ;  /* 0x0000000aa2d87223 */ /* 0x180fe4000001080b */
[----:B------:R-:W0:Y:S01]  /*fef0*/  MUFU.EX2 R197, R197 ;  /* 0x000000c500c57308 */ /* 0x000e220000000800 */
        /* <DEDUP_REMOVED lines=19> */
[----:B------:R-:W-:Y:S01]  /*10030*/  FFMA.FTZ R199, R199, R10, -R11 ;  /* 0x0000000ac7c77223 */ /* 0x000fe2000001080b */
[-C--:B0-----:R-:W-:Y:S01]  /*10040*/  FMUL.FTZ R26, R26, R197.reuse ;  /* 0x000000c51a1a7220 */ /* 0x081fe20000410000 */
[-C--:B------:R-:W-:Y:S01]  /*10050*/  FMUL.FTZ R27, R27, R197.reuse ;  /* 0x000000c51b1b7220 */ /* 0x080fe20000410000 */
[-C--:B------:R-:W-:Y:S01]  /*10060*/  FMUL.FTZ R30, R30, R197.reuse ;  /* 0x000000c51e1e7220 */ /* 0x080fe20000410000 */
[----:B------:R-:W0:Y:S01]  /*10070*/  MUFU.EX2 R213, R213 ;  /* 0x000000d500d57308 */ /* 0x000e220000000800 */
[----:B---3--:R-:W-:Y:S01]  /*10080*/  FFMA.FTZ R4, R197, R4, R212 ;  /* 0x00000004c5047223 */ /* 0x008fe200000100d4 */
        /* <DEDUP_REMOVED lines=30> */
[----:B------:R3:W-:Y:S01]  /*10270*/  MUFU.EX2 R178, R170 ;  /* 0x000000aa00b27308 */ /* 0x0007e20000000800 */
[----:B----4-:R-:W-:Y:S01]  /*10280*/  FADD.FTZ R4, R216, R153 ;  /* 0x00000099d8047221 */ /* 0x010fe20000010000 */
[-C--:B------:R-:W-:Y:S01]  /*10290*/  FMUL.FTZ R79, R79, R197.reuse ;  /* 0x000000c54f4f7220 */ /* 0x080fe20000410000 */
[-C--:B------:R-:W-:Y:S01]  /*102a0*/  FMUL.FTZ R82, R82, R197.reuse ;  /* 0x000000c552527220 */ /* 0x080fe20000410000 */
[-C--:B------:R-:W-:Y:S01]  /*102b0*/  FMUL.FTZ R83, R83, R197.reuse ;  /* 0x000000c553537220 */ /* 0x080fe20000410000 */
[-C--:B------:R-:W-:Y:S01]  /*102c0*/  FMUL.FTZ R86, R86, R197.reuse ;  /* 0x000000c556567220 */ /* 0x080fe20000410000 */
[-C--:B------:R-:W-:Y:S01]  /*102d0*/  FMUL.FTZ R87, R87, R197.reuse ;  /* 0x000000c557577220 */ /* 0x080fe20000410000 */
[----:B------:R-:W-:Y:S01]  /*102e0*/  FMUL.FTZ R90, R90, R197 ;  /* 0x000000c55a5a7220 */ /* 0x000fe20000410000 */
[----:B------:R4:W5:Y:S01]  /*102f0*/  MUFU.EX2 R167, R166 ;  /* 0x000000a600a77308 */ /* 0x0009620000000800 */
[----:B---3--:R-:W-:-:S02]  /*10300*/  @!P1 VIADD R170, R6, 0x22840 ;  /* 0x0002284006aa9836 */ /* 0x008fc40000000000 */
[----:B0-----:R-:W-:Y:S01]  /*10310*/  FADD.FTZ R4, R163, R4 ;  /* 0x00000004a3047221 */ /* 0x001fe20000010000 */
[-C--:B------:R-:W-:Y:S01]  /*10320*/  FMUL.FTZ R91, R91, R197.reuse ;  /* 0x000000c55b5b7220 */ /* 0x080fe20000410000 */
[-C--:B------:R-:W-:Y:S01]  /*10330*/  FMUL.FTZ R94, R94, R197.reuse ;  /* 0x000000c55e5e7220 */ /* 0x080fe20000410000 */
[-C--:B------:R-:W-:Y:S01]  /*10340*/  FMUL.FTZ R95, R95, R197.reuse ;  /* 0x000000c55f5f7220 */ /* 0x080fe20000410000 */
[----:B------:R-:W-:Y:S01]  /*10350*/  @!P1 PRMT R170, RZ, 0x654, R170 ;  /* 0x00000654ffaa9816 */ /* 0x000fe200000000aa */
[-C--:B------:R-:W-:Y:S01]  /*10360*/  FMUL.FTZ R98, R98, R197.reuse ;  /* 0x000000c562627220 */ /* 0x080fe20000410000 */
[----:B------:R-:W0:Y:S01]  /*10370*/  MUFU.EX2 R171, R218 ;  /* 0x000000da00ab7308 */ /* 0x000e220000000800 */
[----:B----4-:R-:W-:Y:S01]  /*10380*/  FFMA.FTZ R166, R175, R10, -R11 ;  /* 0x0000000aafa67223 */ /* 0x010fe2000001080b */
[----:B------:R-:W-:Y:S01]  /*10390*/  IADD3 R11, -R226, 0xb, RZ ;  /* 0x0000000be20b7810 */ /* 0x000fe20007ffe1ff */
[-C--:B------:R-:W-:Y:S01]  /*103a0*/  FMUL.FTZ R99, R99, R197.reuse ;  /* 0x000000c563637220 */ /* 0x080fe20000410000 */
[-C--:B------:R-:W-:Y:S01]  /*103b0*/  FMUL.FTZ R102, R102, R197.reuse ;  /* 0x000000c566667220 */ /* 0x080fe20000410000 */
[-C--:B------:R-:W-:Y:S01]  /*103c0*/  FMUL.FTZ R103, R103, R197.reuse ;  /* 0x000000c567677220 */ /* 0x080fe20000410000 */
[-C--:B------:R-:W-:Y:S01]  /*103d0*/  FMUL.FTZ R106, R106, R197.reuse ;  /* 0x000000c56a6a7220 */ /* 0x080fe20000410000 */
[----:B------:R3:W-:Y:S06]  /*103e0*/  BAR.ARV R11, 0x100 ;  /* 0x0004000b0000751d */ /* 0x0007ec0000002000 */
[----:B------:R4:W-:Y:S01]  /*103f0*/  @!P1 SYNCS.ARRIVE.TRANS64.RED.A1T0 RZ, [R170+URZ], RZ ;  /* 0x000000ffaaff99a7 */ /* 0x0009e2000810043f */
[----:B------:R-:W1:Y:S01]  /*10400*/  MUFU.EX2 R179, R217 ;  /* 0x000000d900b37308 */ /* 0x000e620000000800 */
[----:B-----5:R-:W-:Y:S01]  /*10410*/  FADD.FTZ R4, R167, R4 ;  /* 0x00000004a7047221 */ /* 0x020fe20000010000 */
[-C--:B------:R-:W-:Y:S01]  /*10420*/  FMUL.FTZ R107, R107, R197.reuse ;  /* 0x000000c56b6b7220 */ /* 0x080fe20000410000 */
[-C--:B------:R-:W-:Y:S01]  /*10430*/  FMUL.FTZ R110, R110, R197.reuse ;  /* 0x000000c56e6e7220 */ /* 0x080fe20000410000 */
[-C--:B------:R-:W-:Y:S01]  /*10440*/  FMUL.FTZ R111, R111, R197.reuse ;  /* 0x000000c56f6f7220 */ /* 0x080fe20000410000 */
[----:B0-----:R-:W-:Y:S01]  /*10450*/  FADD.FTZ R153, R171, R4 ;  /* 0x00000004ab997221 */ /* 0x001fe20000010000 */
[-C--:B------:R-:W-:Y:S01]  /*10460*/  FMUL.FTZ R114, R114, R197.reuse ;  /* 0x000000c572727220 */ /* 0x080fe20000410000 */
[----:B----4-:R-:W-:Y:S01]  /*10470*/  FADD.FTZ R170, R160, R5 ;  /* 0x00000005a0aa7221 */ /* 0x010fe20000010000 */
[----:B------:R-:W0:Y:S01]  /*10480*/  MUFU.EX2 R175, R174 ;  /* 0x000000ae00af7308 */ /* 0x000e220000000800 */
[----:B------:R-:W-:Y:S01]  /*10490*/  FADD.FTZ R4, R178, R153 ;  /* 0x00000099b2047221 */ /* 0x000fe20000010000 */
[-C--:B------:R-:W-:Y:S01]  /*104a0*/  FMUL.FTZ R115, R115, R197.reuse ;  /* 0x000000c573737220 */ /* 0x080fe20000410000 */
        /* <DEDUP_REMOVED lines=12> */
[-C--:B------:R-:W-:Y:S01]  /*10570*/  FMUL.FTZ R131, R131, R197.reuse ;  /* 0x000000c583837220 */ /* 0x080fe20000410000 */
[----:B------:R1:W5:Y:S01]  /*10580*/  MUFU.EX2 R210, R154 ;  /* 0x0000009a00d27308 */ /* 0x0003620000000800 */
[----:B0-----:R-:W-:Y:S01]  /*10590*/  FADD.FTZ R153, R175, R4 ;  /* 0x00000004af997221 */ /* 0x001fe20000010000 */
[-C--:B------:R-:W-:Y:S01]  /*105a0*/  FMUL.FTZ R134, R134, R197.reuse ;  /* 0x000000c586867220 */ /* 0x080fe20000410000 */
[-C--:B------:R-:W-:Y:S01]  /*105b0*/  FMUL.FTZ R135, R135, R197.reuse ;  /* 0x000000c587877220 */ /* 0x080fe20000410000 */
[-C--:B------:R-:W-:Y:S01]  /*105c0*/  FMUL.FTZ R138, R138, R197.reuse ;  /* 0x000000c58a8a7220 */ /* 0x080fe20000410000 */
[-C--:B------:R-:W-:Y:S01]  /*105d0*/  FMUL.FTZ R139, R139, R197.reuse ;  /* 0x000000c58b8b7220 */ /* 0x080fe20000410000 */
[-C--:B------:R-:W-:Y:S01]  /*105e0*/  FMUL.FTZ R142, R142, R197.reuse ;  /* 0x000000c58e8e7220 */ /* 0x080fe20000410000 */
[-C--:B------:R-:W-:Y:S01]  /*105f0*/  FMUL.FTZ R143, R143, R197.reuse ;  /* 0x000000c58f8f7220 */ /* 0x080fe20000410000 */
[----:B------:R0:W2:Y:S01]  /*10600*/  MUFU.EX2 R217, R158 ;  /* 0x0000009e00d97308 */ /* 0x0000a20000000800 */
[----:B-1----:R-:W-:Y:S01]  /*10610*/  F2FP.F16.F32.PACK_AB R154, R157, R156 ;  /* 0x0000009c9d9a723e */ /* 0x002fe200000000ff */
[----:B----4-:R-:W-:Y:S01]  /*10620*/  FADD.FTZ R153, R182, R153 ;  /* 0x00000099b6997221 */ /* 0x010fe20000010000 */
[----:B------:R-:W-:Y:S01]  /*10630*/  F2FP.F16.F32.PACK_AB R156, R161, R160 ;  /* 0x000000a0a19c723e */ /* 0x000fe200000000ff */
[----:B------:R-:W-:Y:S01]  /*10640*/  FADD.FTZ R160, R168, R5 ;  /* 0x00000005a8a07221 */ /* 0x000fe20000010000 */
[----:B------:R-:W-:Y:S01]  /*10650*/  F2FP.F16.F32.PACK_AB R157, R163, R216 ;  /* 0x000000d8a39d723e */ /* 0x000fe200000000ff */
[----:B------:R-:W-:Y:S01]  /*10660*/  FMUL.FTZ R146, R146, R197 ;  /* 0x000000c592927220 */ /* 0x000fe20000410000 */
[----:B------:R-:W-:Y:S01]  /*10670*/  F2FP.F16.F32.PACK_AB R163, R182, R175 ;  /* 0x000000afb6a3723e */ /* 0x000fe200000000ff */
[----:B------:R-:W-:Y:S01]  /*10680*/  FADD.FTZ R5, R169, R160 ;  /* 0x000000a0a9057221 */ /* 0x000fe20000010000 */
[----:B0-----:R-:W-:Y:S01]  /*10690*/  F2FP.F16.F32.PACK_AB R158, R165, R164 ;  /* 0x000000a4a59e723e */ /* 0x001fe200000000ff */
[----:B------:R0:W1:Y:S01]  /*106a0*/  MUFU.EX2 R218, R162 ;  /* 0x000000a200da7308 */ /* 0x0000620000000800 */
[----:B------:R-:W-:Y:S01]  /*106b0*/  F2FP.F16.F32.PACK_AB R160, R169, R168 ;  /* 0x000000a8a9a0723e */ /* 0x000fe200000000ff */
[----:B------:R-:W-:Y:S01]  /*106c0*/  FADD.FTZ R164, R172, R5 ;  /* 0x00000005aca47221 */ /* 0x000fe20000010000 */
[----:B-----5:R-:W-:Y:S01]  /*106d0*/  FADD.FTZ R4, R210, R153 ;  /* 0x00000099d2047221 */ /* 0x020fe20000010000 */
[-C--:B------:R-:W-:Y:S01]  /*106e0*/  FMUL.FTZ R147, R147, R197.reuse ;  /* 0x000000c593937220 */ /* 0x080fe20000410000 */
[-C--:B------:R-:W-:Y:S01]  /*106f0*/  FMUL.FTZ R150, R150, R197.reuse ;  /* 0x000000c596967220 */ /* 0x080fe20000410000 */
[----:B------:R-:W-:Y:S01]  /*10700*/  FADD.FTZ R5, R173, R164 ;  /* 0x000000a4ad057221 */ /* 0x000fe20000010000 */
[----:B--2---:R-:W-:Y:S01]  /*10710*/  FADD.FTZ R153, R217, R4 ;  /* 0x00000004d9997221 */ /* 0x004fe20000010000 */
[----:B------:R-:W2:Y:S01]  /*10720*/  MUFU.EX2 R181, R181 ;  /* 0x000000b500b57308 */ /* 0x000ea20000000800 */
[----:B0-----:R-:W-:Y:S01]  /*10730*/  F2FP.F16.F32.PACK_AB R162, R173, R172 ;  /* 0x000000acada2723e */ /* 0x001fe200000000ff */
[----:B------:R-:W-:Y:S01]  /*10740*/  FADD.FTZ R164, R176, R5 ;  /* 0x00000005b0a47221 */ /* 0x000fe20000010000 */
[----:B------:R-:W-:Y:S01]  /*10750*/  FMUL.FTZ R151, R151, R197 ;  /* 0x000000c597977220 */ /* 0x000fe20000410000 */
[----:B------:R-:W-:-:S02]  /*10760*/  F2FP.F16.F32.PACK_AB R161, R179, R178 ;  /* 0x000000b2b3a1723e */ /* 0x000fc400000000ff */
[C---:B------:R-:W-:Y:S01]  /*10770*/  FADD.FTZ R5, R177.reuse, R164 ;  /* 0x000000a4b1057221 */ /* 0x040fe20000010000 */
[----:B------:R-:W-:Y:S01]  /*10780*/  F2FP.F16.F32.PACK_AB R164, R177, R176 ;  /* 0x000000b0b1a4723e */ /* 0x000fe200000000ff */
[----:B------:R-:W0:Y:S01]  /*10790*/  MUFU.EX2 R183, R183 ;  /* 0x000000b700b77308 */ /* 0x000e220000000800 */
[----:B-1----:R-:W-:Y:S01]  /*107a0*/  FADD.FTZ R4, R218, R153 ;  /* 0x00000099da047221 */ /* 0x002fe20000010000 */
[----:B------:R-:W-:Y:S01]  /*107b0*/  FADD.FTZ R166, R180, R5 ;  /* 0x00000005b4a67221 */ /* 0x000fe20000010000 */
[----:B------:R-:W-:-:S05]  /*107c0*/  F2FP.F16.F32.PACK_AB R165, R217, R210 ;  /* 0x000000d2d9a5723e */ /* 0x000fca00000000ff */
        /* <DEDUP_REMOVED lines=18> */
[----:B0-----:R-:W-:Y:S01]  /*108f0*/  FADD.FTZ R4, R190, R153 ;  /* 0x00000099be047221 */ /* 0x001fe20000010000 */
[----:B------:R-:W-:Y:S02]  /*10900*/  F2FP.F16.F32.PACK_AB R153, R155, R212 ;  /* 0x000000d49b99723e */ /* 0x000fe400000000ff */
[----:B------:R-:W-:Y:S02]  /*10910*/  F2FP.F16.F32.PACK_AB R155, R159, R213 ;  /* 0x000000d59f9b723e */ /* 0x000fe400000000ff */
[----:B------:R-:W-:Y:S02]  /*10920*/  F2FP.F16.F32.PACK_AB R159, R171, R167 ;  /* 0x000000a7ab9f723e */ /* 0x000fe400000000ff */
[----:B------:R-:W0:Y:S01]  /*10930*/  MUFU.EX2 R192, R192 ;  /* 0x000000c000c07308 */ /* 0x000e220000000800 */
[C---:B-1----:R-:W-:Y:S01]  /*10940*/  FADD.FTZ R5, R189.reuse, R170 ;  /* 0x000000aabd057221 */ /* 0x042fe20000010000 */
[----:B------:R-:W-:-:S02]  /*10950*/  F2FP.F16.F32.PACK_AB R170, R189, R188 ;  /* 0x000000bcbdaa723e */ /* 0x000fc400000000ff */
[----:B------:R-:W-:-:S04]  /*10960*/  F2FP.F16.F32.PACK_AB R167, R183, R218 ;  /* 0x000000dab7a7723e */ /* 0x000fc800000000ff */
[----:B------:R-:W1:Y:S01]  /*10970*/  MUFU.EX2 R173, R194 ;  /* 0x000000c200ad7308 */ /* 0x000e620000000800 */
[----:B--2---:R-:W-:-:S07]  /*10980*/  FADD.FTZ R4, R191, R4 ;  /* 0x00000004bf047221 */ /* 0x004fce0000010000 */
        /* <DEDUP_REMOVED lines=14> */
[----:B------:R-:W-:Y:S01]  /*10a70*/  F2FP.F16.F32.PACK_AB R171, R191, R190 ;  /* 0x000000bebfab723e */ /* 0x000fe200000000ff */
[C---:B0-----:R-:W-:Y:S01]  /*10a80*/  FADD.FTZ R5, R211.reuse, R174 ;  /* 0x000000aed3057221 */ /* 0x041fe20000010000 */
[----:B------:R-:W-:Y:S01]  /*10a90*/  F2FP.F16.F32.PACK_AB R174, R211, R196 ;  /* 0x000000c4d3ae723e */ /* 0x000fe200000000ff */
[C---:B-1----:R-:W-:Y:S01]  /*10aa0*/  FADD.FTZ R4, R199.reuse, R4 ;  /* 0x00000004c7047221 */ /* 0x042fe20000010000 */
[----:B------:R-:W-:Y:S01]  /*10ab0*/  F2FP.F16.F32.PACK_AB R175, R199, R198 ;  /* 0x000000c6c7af723e */ /* 0x000fe200000000ff */
[----:B---3--:R-:W-:Y:S06]  /*10ac0*/  @!P0 BRA `(.L_x_9376) ;  /* 0x0000000000048947 */ /* 0x008fec0003800000 */
[----:B------:R-:W-:Y:S01]  /*10ad0*/  BPT.TRAP 0x1 ;  /* 0x000000040000795c */ /* 0x000fe20000300000 */
.L_x_9376:
[----:B------:R0:W1:Y:S01]  /*10ae0*/  SYNCS.PHASECHK.TRANS64.TRYWAIT P3, [R6+URZ+0x22850], R208 ;  /* 0x022850d0060075a7 */ /* 0x000062000806017f */
[----:B------:R-:W-:Y:S05]  /*10af0*/  @!P0 BRA `(.L_x_9377) ;  /* 0x0000000000048947 */ /* 0x000fea0003800000 */
[----:B------:R-:W-:Y:S01]  /*10b00*/  BPT.TRAP 0x1 ;  /* 0x000000040000795c */ /* 0x000fe20000300000 */
.L_x_9377:
[----:B------:R-:W-:Y:S04]  /*10b10*/  BSSY B0, `(.L_x_9378) ;  /* 0x0000004000007945 */ /* 0x000fe80003800000 */
[----:B-1----:R-:W-:Y:S05]  /*10b20*/  @P3 BRA `(.L_x_9379) ;  /* 0x0000000000083947 */ /* 0x002fea0003800000 */
[----:B------:R-:W1:Y:S02]  /*10b30*/  SYNCS.PHASECHK.TRANS64.TRYWAIT P3, [R6+URZ+0x22850], R208 ;  /* 0x022850d0060075a7 */ /* 0x000e64000806017f */
[----:B-1----:R-:W-:Y:S05]  /*10b40*/  @!P3 BRA `(.L_x_9380) ;  /* 0x000000d80034b947 */ /* 0x002fea0003800000 */
.L_x_9379:
[----:B------:R-:W-:Y:S05]  /*10b50*/  BSYNC B0 ;  /* 0x0000000000007941 */ /* 0x000fea0003800000 */
.L_x_9378:
[----:B------:R-:W2:Y:S01]  /*10b60*/  S2R R178, SR_TID.X ;  /* 0x0000000000b27919 */ /* 0x000ea20000002100 */
[----:B------:R-:W-:Y:S01]  /*10b70*/  IMAD.MOV.U32 R177, RZ, RZ, 0x40000040 ;  /* 0x40000040ffb17424 */ /* 0x000fe200078e00ff */
[----:B------:R-:W-:Y:S05]  /*10b80*/  WARPSYNC.ALL ;  /* 0x0000000000007948 */ /* 0x000fea0003800000 */
[----:B------:R-:W-:Y:S01]  /*10b90*/  R2UR UR7, R177 ;  /* 0x00000000b10772ca */ /* 0x000fe200000e0000 */
[----:B------:R-:W-:Y:S02]  /*10ba0*/  IMAD R176, R16, 0xc00, R206 ;  /* 0x00000c0010b07824 */ /* 0x000fe400078e02ce */
[----:B01----:R-:W-:-:S02]  /*10bb0*/  @!P1 VIADD R6, R6, 0x22860 ;  /* 0x0002286006069836 */ /* 0x003fc40000000000 */
[----:B------:R-:W-:Y:S01]  /*10bc0*/  IMAD.MOV.U32 R212, RZ, RZ, R7 ;  /* 0x000000ffffd47224 */ /* 0x000fe200078e0007 */
[----:B------:R-:W-:Y:S01]  /*10bd0*/  R2UR UR6, R176 ;  /* 0x00000000b00672ca */ /* 0x000fe200000e0000 */
[----:B------:R-:W-:Y:S01]  /*10be0*/  IMAD.MOV.U32 R213, RZ, RZ, R3 ;  /* 0x000000ffffd57224 */ /* 0x000fe200078e0003 */
[----:B------:R-:W-:Y:S02]  /*10bf0*/  @!P1 PRMT R6, RZ, 0x654, R6 ;  /* 0x00000654ff069816 */ /* 0x000fe40000000006 */
[----:B--2---:R-:W-:-:S05]  /*10c00*/  SHF.R.U32.HI R178, RZ, 0x7, R178 ;  /* 0x00000007ffb27819 */ /* 0x004fca00000116b2 */
[----:B------:R-:W-:-:S05]  /*10c10*/  VIADD R177, R178, 0x8 ;  /* 0x00000008b2b17836 */ /* 0x000fca0000000000 */
[----:B------:R0:W-:Y:S02]  /*10c20*/  BAR.SYNC.DEFER_BLOCKING R177, 0x100 ;  /* 0x000400b10000751d */ /* 0x0001e40000010000 */
[----:B0-----:R-:W-:-:S04]  /*10c30*/  IMAD.MOV.U32 R177, RZ, RZ, 0x40000040 ;  /* 0x40000040ffb17424 */ /* 0x001fc800078e00ff */
        /* <DEDUP_REMOVED lines=43> */
[----:B-1----:R-:W-:-:S07]  /*10ef0*/  IMAD.MOV.U32 R6, RZ, RZ, R209 ;  /* 0x000000ffff067224 */ /* 0x002fce00078e00d1 */
.L_x_9371:
[----:B------:R-:W-:-:S13]  /*10f00*/  ISETP.GE.AND P2, PT, R6, R222, PT ;  /* 0x000000de0600720c */ /* 0x000fda0003f46270 */
[----:B------:R-:W-:Y:S05]  /*10f10*/  @!P2 BRA `(.L_x_9382) ;  /* 0x000000300054a947 */ /* 0x000fea0003800000 */
[----:B------:R-:W-:Y:S02]  /*10f20*/  VIADD R207, R0, 0x8 ;  /* 0x0000000800cf7836 */ /* 0x000fe40000000000 */
[----:B------:R-:W-:Y:S02]  /*10f30*/  IMAD.MOV.U32 R212, RZ, RZ, R7 ;  /* 0x000000ffffd47224 */ /* 0x000fe400078e0007 */
[----:B------:R-:W-:Y:S01]  /*10f40*/  IMAD.MOV.U32 R213, RZ, RZ, R3 ;  /* 0x000000ffffd57224 */ /* 0x000fe200078e0003 */
[----:B------:R-:W-:-:S07]  /*10f50*/  IADD3 R207, R207, R204, -R205 ;  /* 0x000000cccfcf7210 */ /* 0x000fce0007ffe8cd */
.L_x_9400:
[----:B------:R-:W-:Y:S01]  /*10f60*/  VIADD R16, R16, 0x1 ;  /* 0x0000000110107836 */ /* 0x000fe20000000000 */
[----:B------:R-:W-:Y:S05]  /*10f70*/  YIELD ;  /* 0x0000000000007946 */ /* 0x000fea0003800000 */
[----:B------:R-:W-:-:S04]  /*10f80*/  ISETP.NE.AND P2, PT, R16, 0x2, PT ;  /* 0x000000021000780c */ /* 0x000fc80003f45270 */
[----:B------:R-:W-:Y:S02]  /*10f90*/  SEL R3, RZ, 0x1, P2 ;  /* 0x00000001ff037807 */ /* 0x000fe40001000000 */
[----:B------:R-:W-:Y:S02]  /*10fa0*/  SEL R16, R16, RZ, P2 ;  /* 0x000000ff10107207 */ /* 0x000fe40001000000 */
[----:B------:R-:W-:Y:S01]  /*10fb0*/  LOP3.LUT R200, R200, R3, RZ, 0x3c, !PT ;  /* 0x00000003c8c87212 */ /* 0x000fe200078e3cff */
[----:B-1----:R-:W-:Y:S06]  /*10fc0*/  @!P0 BRA `(.L_x_9383) ;  /* 0x0000000000048947 */ /* 0x002fec0003800000 */
[----:B------:R-:W-:Y:S01]  /*10fd0*/  BPT.TRAP 0x1 ;  /* 0x000000040000795c */ /* 0x000fe20000300000 */
.L_x_9383:
[----:B------:R-:W-:Y:S01]  /*10fe0*/  IMAD R208, R16, 0x8, R17 ;  /* 0x0000000810d07824 */ /* 0x000fe200078e0211 */
[----:B------:R-:W-:-:S04]  /*10ff0*/  SHF.L.U32 R209, R200, 0x1f, RZ ;  /* 0x0000001fc8d17819 */ /* 0x000fc800000006ff */
[----:B------:R1:W2:Y:S01]  /*11000*/  SYNCS.PHASECHK.TRANS64.TRYWAIT P2, [R208+URZ+0x22830], R209 ;  /* 0x022830d1d00075a7 */ /* 0x0002a2000804017f */
[----:B------:R-:W-:Y:S05]  /*11010*/  @!P0 BRA `(.L_x_9384) ;  /* 0x0000000000048947 */ /* 0x000fea0003800000 */
[----:B------:R-:W-:Y:S01]  /*11020*/  BPT.TRAP 0x1 ;  /* 0x000000040000795c */ /* 0x000fe20000300000 */
.L_x_9384:
[----:B------:R-:W-:Y:S02]  /*11030*/  IMAD R10, R16, 0x300, R214 ;  /* 0x00000300100a7824 */ /* 0x000fe400078e02d6 */
[----:B------:R-:W-:Y:S01]  /*11040*/  IMAD.MOV.U32 R11, RZ, RZ, 0x40000040 ;  /* 0x40000040ff0b7424 */ /* 0x000fe200078e00ff */
[----:B--2---:R-:W-:Y:S06]  /*11050*/  @P2 BRA `(.L_x_9385) ;  /* 0x0000000000082947 */ /* 0x004fec0003800000 */
[----:B------:R-:W2:Y:S02]  /*11060*/  SYNCS.PHASECHK.TRANS64.TRYWAIT P2, [R208+URZ+0x22830], R209 ;  /* 0x022830d1d00075a7 */ /* 0x000ea4000804017f */
[----:B--2---:R-:W-:Y:S05]  /*11070*/  @!P2 BRA `(.L_x_9386) ;  /* 0x000000d000fca947 */ /* 0x004fea0003800000 */
.L_x_9385:
        /* <DEDUP_REMOVED lines=9> */
[----:B------:R-:W0:Y:S01]  /*11110*/  S2R R7, SR_TID.X ;  /* 0x0000000000077919 */ /* 0x000e220000002100 */
[----:B------:R-:W-:Y:S01]  /*11120*/  ISETP.GE.AND P2, PT, R225, 0x1, PT ;  /* 0x00000001e100780c */ /* 0x000fe20003f46270 */
[----:B------:R-:W-:-:S05]  /*11130*/  @!P1 VIADD R3, R208, 0x22840 ;  /* 0x00022840d0039836 */ /* 0x000fca0000000000 */
[----:B------:R-:W-:-:S04]  /*11140*/  @!P1 PRMT R3, RZ, 0x654, R3 ;  /* 0x00000654ff039816 */ /* 0x000fc80000000003 */
[----:B------:R-:W-:Y:S01]  /*11150*/  HGMMA.64x96x16.F32 R152, gdesc[UR4], RZ, !UPT, gsb0 ;  /* 0x01600000049879f0 */ /* 0x000fe2000c0008ff */
[----:B------:R-:W-:Y:S01]  /*11160*/  R2UR UR6, R210 ;  /* 0x00000000d20672ca */ /* 0x000fe200000e0000 */
[----:B------:R-:W-:Y:S01]  /*11170*/  VIADD R210, R10, 0x4 ;  /* 0x000000040ad27836 */ /* 0x000fe20000000000 */
[----:B------:R-:W-:Y:S01]  /*11180*/  R2UR UR7, R211 ;  /* 0x00000000d30772ca */ /* 0x000fe200000e0000 */
[----:B------:R-:W-:Y:S01]  /*11190*/  IMAD.MOV.U32 R211, RZ, RZ, 0x40000040 ;  /* 0x40000040ffd37424 */ /* 0x000fe200078e00ff */
[----:B------:R-:W-:Y:S01]  /*111a0*/  R2UR UR4, R20 ;  /* 0x00000000140472ca */ /* 0x000fe200000e0000 */
[----:B------:R-:W-:Y:S01]  /*111b0*/  VIADD R10, R10, 0x6 ;  /* 0x000000060a0a7836 */ /* 0x000fe20000000000 */
[----:B------:R-:W-:Y:S02]  /*111c0*/  R2UR UR5, R21 ;  /* 0x00000000150572ca */ /* 0x000fe400000e0000 */
[----:B0-----:R-:W-:Y:S01]  /*111d0*/  SHF.R.U32.HI R7, RZ, 0x7, R7 ;  /* 0x00000007ff077819 */ /* 0x001fe20000011607 */
        /* <DEDUP_REMOVED lines=11> */
[----:B------:R-:W-:Y:S01]  /*11290*/  IMAD R10, R6, -0x60, R204 ;  /* 0xffffffa0060a7824 */ /* 0x000fe200078e02cc */
[----:B------:R-:W-:Y:S02]  /*112a0*/  R2UR UR7, R11 ;  /* 0x000000000b0772ca */ /* 0x000fe400000e0000 */
[----:B------:R-:W-:Y:S02]  /*112b0*/  R2UR UR4, R12 ;  /* 0x000000000c0472ca */ /* 0x000fe400000e0000 */
[----:B------:R-:W-:Y:S02]  /*112c0*/  R2UR UR5, R13 ;  /* 0x000000000d0572ca */ /* 0x000fe400000e0000 */
[----:B------:R-:W-:Y:S02]  /*112d0*/  IADD3 R10, -R205, 0x1, R10 ;  /* 0x00000001cd0a7810 */ /* 0x000fe40007ffe10a */
[----:B------:R-:W-:-:S03]  /*112e0*/  IADD3 R11, -R7, 0xb, RZ ;  /* 0x0000000b070b7810 */ /* 0x000fc60007ffe1ff */
[----:B------:R-:W-:-:S04]  /*112f0*/  IMAD.IADD R10, R10, 0x1, -R201 ;  /* 0x000000010a0a7824 */ /* 0x000fc800078e0ac9 */
[----:B------:R-:W-:-:S04]  /*11300*/  VIADD R216, R10, UR48 ;  /* 0x000000300ad87c36 */ /* 0x000fc80008000000 */
[----:B------:R-:W-:Y:S01]  /*11310*/  IMAD.IADD R7, R0, 0x1, R216 ;  /* 0x0000000100077824 */ /* 0x000fe200078e02d8 */
[----:B------:R-:W-:Y:S02]  /*11320*/  WARPGROUP.DEPBAR.LE gsb0, 0x0 ;  /* 0x00008000000079c5 */ /* 0x000fe40000010000 */
[----:B------:R-:W-:-:S06]  /*11330*/  WARPGROUP.ARRIVE ;  /* 0x00000000000079c5 */ /* 0x000fcc0000000000 */
[----:B------:R-:W-:Y:S01]  /*11340*/  HGMMA.64x96x16.F32 R152, gdesc[UR4], R152, gsb0 ;  /* 0x01600000049879f0 */ /* 0x000fe20008000898 */
[----:B------:R-:W-:-:S06]  /*11350*/  ULOP3.LUT UR4, URZ, UR49, URZ, 0x33, !UPT ;  /* 0x000000313f047292 */ /* 0x000fcc000f8e333f */
[----:B------:R-:W-:Y:S01]  /*11360*/  VIADD R10, R10, UR4 ;  /* 0x000000040a0a7c36 */ /* 0x000fe20008000000 */
[----:B------:R-:W-:Y:S02]  /*11370*/  WARPGROUP.DEPBAR.LE gsb0, 0x0 ;  /* 0x00008000000079c5 */ /* 0x000fe40000010000 */
[----:B------:R0:W-:Y:S06]  /*11380*/  BAR.ARV R11, 0x100 ;  /* 0x0004000b0000751d */ /* 0x0001ec0000002000 */
[----:B------:R3:W-:Y:S02]  /*11390*/  @!P1 SYNCS.ARRIVE.TRANS64.RED.A1T0 RZ, [R3+URZ], RZ ;  /* 0x000000ff03ff99a7 */ /* 0x0007e4000810043f */
[----:B---3--:R-:W-:Y:S01]  /*113a0*/  IMAD.IADD R3, R0, 0x1, R10 ;  /* 0x0000000100037824 */ /* 0x008fe200078e020a */
[----:B0-----:R-:W-:Y:S06]  /*113b0*/  @!P2 BRA `(.L_x_9387) ;  /* 0x000000000058a947 */ /* 0x001fec0003800000 */
        /* <DEDUP_REMOVED lines=12> */
.L_x_9389:
[----:B------:R-:W-:-:S05]  /*11480*/  IMAD.U32 R218, RZ, RZ, UR43 ;  /* 0x0000002bffda7e24 */ /* 0x000fca000f8e00ff */
[----:B------:R-:W-:-:S13]  /*11490*/  ISETP.NE.AND P2, PT, R218, 0x1, PT ;  /* 0x00000001da00780c */ /* 0x000fda0003f45270 */
[----:B------:R-:W0:Y:S02]  /*114a0*/  @P2 LDC.64 R210, c[0x0][0x9e8] ;  /* 0x00027a00ffd22b82 */ /* 0x000e240000000a00 */
[----:B0-----:R-:W-:-:S05]  /*114b0*/  @P2 IMAD.HI.U32 R210, R217, R210, RZ ;  /* 0x000000d2d9d22227 */ /* 0x001fca00078e00ff */
[----:B------:R-:W-:-:S07]  /*114c0*/  @P2 SHF.R.U32.HI R217, RZ, R211, R210 ;  /* 0x000000d3ffd92219 */ /* 0x000fce00000116d2 */
.L_x_9390:
[----:B------:R-:W-:Y:S05]  /*114d0*/  BSYNC B0 ;  /* 0x0000000000007941 */ /* 0x000fea0003800000 */
.L_x_9388:
[----:B------:R-:W-:-:S04]  /*114e0*/  IMAD R210, R6, -0x60, -R201 ;  /* 0xffffffa006d27824 */ /* 0x000fc800078e0ac9 */
[----:B------:R-:W-:-:S05]  /*114f0*/  IMAD R210, R217, R218, R210 ;  /* 0x000000dad9d27224 */ /* 0x000fca00078e02d2 */
[----:B------:R-:W-:Y:S02]  /*11500*/  VIMNMX R3, R3, R210, !PT ;  /* 0x000000d203037248 */ /* 0x000fe40007fe0100 */
[----:B------:R-:W-:-:S07]  /*11510*/  VIADDMNMX R7, R210, R218, R7, PT ;  /* 0x000000dad2077246 */ /* 0x000fce0003800107 */
.L_x_9387:
        /* <DEDUP_REMOVED lines=154> */
.L_x_9393:
[----:B------:R-:W-:Y:S02]  /*11ec0*/  IMAD.U32 R3, RZ, RZ, UR43 ;  /* 0x0000002bff037e24 */ /* 0x000fe4000f8e00ff */
[----:B------:R-:W-:-:S03]  /*11ed0*/  IMAD.MOV.U32 R7, RZ, RZ, R207 ;  /* 0x000000ffff077224 */ /* 0x000fc600078e00cf */
[----:B------:R-:W-:-:S13]  /*11ee0*/  ISETP.NE.AND P6, PT, R3, 0x1, PT ;  /* 0x000000010300780c */ /* 0x000fda0003fc5270 */
[----:B------:R-:W0:Y:S02]  /*11ef0*/  @P6 LDC.64 R156, c[0x0][0x9e8] ;  /* 0x00027a00ff9c6b82 */ /* 0x000e240000000a00 */
[----:B0-----:R-:W-:-:S05]  /*11f00*/  @P6 IMAD.HI.U32 R156, R207, R156, RZ ;  /* 0x0000009ccf9c6227 */ /* 0x001fca00078e00ff */
[----:B------:R-:W-:-:S07]  /*11f10*/  @P6 SHF.R.U32.HI R7, RZ, R157, R156 ;  /* 0x0000009dff076219 */ /* 0x000fce000001169c */
.L_x_9394:
[----:B------:R-:W-:Y:S05]  /*11f20*/  BSYNC B0 ;  /* 0x0000000000007941 */ /* 0x000fea0003800000 */
.L_x_9392:
[----:B------:R-:W-:-:S04]  /*11f30*/  IMAD.IADD R210, R210, 0x1, -R201 ;  /* 0x00000001d2d27824 */ /* 0x000fc800078e0ac9 */
[----:B------:R-:W-:-:S05]  /*11f40*/  IMAD R210, R7, R3, R210 ;  /* 0x0000000307d27224 */ /* 0x000fca00078e02d2 */
[----:B------:R-:W-:Y:S02]  /*11f50*/  VIADDMNMX R216, R210, R3, R216, PT ;  /* 0x00000003d2d87246 */ /* 0x000fe400038001d8 */
[----:B------:R-:W-:-:S07]  /*11f60*/  VIMNMX R10, R10, R210, !PT ;  /* 0x000000d20a0a7248 */ /* 0x000fce0007fe0100 */
.L_x_9391:
        /* <DEDUP_REMOVED lines=59> */
[----:B------:R-:W-:Y:S01]  /*12320*/  ISETP.GT.AND P3, PT, R10, 0x50, !P3 ;  /* 0x000000500a00780c */ /* 0x000fe20005f64270 */
[----:B------:R-:W0:Y:S01]  /*12330*/  SHFL.BFLY PT, R7, R3, 0x2, 0x1f ;  /* 0x0c401f0003077f89 */ /* 0x000e2200000e0000 */
[----:B------:R-:W-:-:S02]  /*12340*/  FSEL R171, R171, -INF , !P2 ;  /* 0xff800000abab7808 */ /* 0x000fc40005000000 */
[----:B------:R-:W-:Y:S02]  /*12350*/  ISETP.GT.AND P2, PT, R10, 0x28, !P6 ;  /* 0x000000280a00780c */ /* 0x000fe40007744270 */
[----:B------:R-:W-:Y:S02]  /*12360*/  LOP3.LUT P6, RZ, R2, 0x80000, RZ, 0xc0, !PT ;  /* 0x0008000002ff7812 */ /* 0x000fe400078cc0ff */
[----:B------:R-:W-:Y:S02]  /*12370*/  ISETP.LT.OR P2, PT, R216, 0x29, P2 ;  /* 0x00000029d800780c */ /* 0x000fe40001741670 */
[----:B------:R-:W-:Y:S02]  /*12380*/  ISETP.GT.AND P4, PT, R10, 0x51, !P4 ;  /* 0x000000510a00780c */ /* 0x000fe40006784270 */
[----:B------:R-:W-:Y:S02]  /*12390*/  FSEL R174, R174, -INF , !P2 ;  /* 0xff800000aeae7808 */ /* 0x000fe40005000000 */
[----:B------:R-:W-:-:S02]  /*123a0*/  LOP3.LUT P2, RZ, R2, 0x1000, RZ, 0xc0, !PT ;  /* 0x0000100002ff7812 */ /* 0x000fc4000784c0ff */
[C---:B------:R-:W-:Y:S02]  /*123b0*/  ISETP.GT.AND P5, PT, R10.reuse, 0x58, !P5 ;  /* 0x000000580a00780c */ /* 0x040fe40006fa4270 */
[----:B------:R-:W-:Y:S02]  /*123c0*/  ISETP.GT.AND P2, PT, R10, 0x29, !P2 ;  /* 0x000000290a00780c */ /* 0x000fe40005744270 */
[C---:B------:R-:W-:Y:S02]  /*123d0*/  ISETP.LT.OR P3, PT, R216.reuse, 0x51, P3 ;  /* 0x00000051d800780c */ /* 0x040fe40001f61670 */
[----:B------:R-:W-:Y:S02]  /*123e0*/  ISETP.LT.OR P2, PT, R216, 0x2a, P2 ;  /* 0x0000002ad800780c */ /* 0x000fe40001741670 */
[----:B------:R-:W-:Y:S02]  /*123f0*/  FSEL R194, R194, -INF , !P3 ;  /* 0xff800000c2c27808 */ /* 0x000fe40005800000 */
[----:B------:R-:W-:-:S02]  /*12400*/  FSEL R175, R175, -INF , !P2 ;  /* 0xff800000afaf7808 */ /* 0x000fc40005000000 */
[----:B------:R-:W-:Y:S02]  /*12410*/  LOP3.LUT P2, RZ, R2, 0x800, RZ, 0xc0, !PT ;  /* 0x0000080002ff7812 */ /* 0x000fe4000784c0ff */
[----:B0-----:R-:W-:Y:S02]  /*12420*/  FMNMX.FTZ R3, R3, R7, !PT ;  /* 0x0000000703037209 */ /* 0x001fe40007810000 */
[----:B------:R-:W-:Y:S02]  /*12430*/  ISETP.GT.AND P2, PT, R10, 0x30, !P2 ;  /* 0x000000300a00780c */ /* 0x000fe40005744270 */
[C---:B------:R-:W-:Y:S02]  /*12440*/  ISETP.LT.OR P4, PT, R216.reuse, 0x52, P4 ;  /* 0x00000052d800780c */ /* 0x040fe40002781670 */
[C---:B------:R-:W-:Y:S02]  /*12450*/  ISETP.LT.OR P2, PT, R216.reuse, 0x31, P2 ;  /* 0x00000031d800780c */ /* 0x040fe40001741670 */
[----:B------:R-:W-:-:S02]  /*12460*/  ISETP.LT.OR P5, PT, R216, 0x59, P5 ;  /* 0x00000059d800780c */ /* 0x000fc40002fa1670 */
[----:B------:R-:W-:Y:S02]  /*12470*/  FSEL R178, R178, -INF , !P2 ;  /* 0xff800000b2b27808 */ /* 0x000fe40005000000 */
[----:B------:R-:W-:Y:S02]  /*12480*/  LOP3.LUT P2, RZ, R2, 0x400, RZ, 0xc0, !PT ;  /* 0x0000040002ff7812 */ /* 0x000fe4000784c0ff */
[----:B------:R-:W-:Y:S02]  /*12490*/  FSEL R195, R195, -INF , !P4 ;  /* 0xff800000c3c37808 */ /* 0x000fe40006000000 */
[----:B------:R-:W-:Y:S02]  /*124a0*/  ISETP.GT.AND P2, PT, R10, 0x31, !P2 ;  /* 0x000000310a00780c */ /* 0x000fe40005744270 */
[----:B------:R-:W-:Y:S02]  /*124b0*/  FSEL R198, R198, -INF , !P5 ;  /* 0xff800000c6c67808 */ /* 0x000fe40006800000 */
        /* <DEDUP_REMOVED lines=26> */
[----:B------:R-:W-:Y:S02]  /*12660*/  ISETP.GT.AND P2, PT, R10, RZ, !P6 ;  /* 0x000000ff0a00720c */ /* 0x000fe40007744270 */
[----:B------:R-:W-:Y:S02]  /*12670*/  LOP3.LUT P6, RZ, R2, 0x1, RZ, 0xc0, !PT ;  /* 0x0000000102ff7812 */ /* 0x000fe400078cc0ff */
[----:B------:R-:W-:-:S04]  /*12680*/  ISETP.LT.OR P2, PT, R216, 0x1, P2 ;  /* 0x00000001d800780c */ /* 0x000fc80001741670 */
[----:B------:R-:W-:Y:S02]  /*12690*/  FSEL R154, R154, -INF , !P2 ;  /* 0xff8000009a9a7808 */ /* 0x000fe40005000000 */
[----:B------:R-:W-:Y:S02]  /*126a0*/  ISETP.GT.AND P2, PT, R10, 0x59, !P6 ;  /* 0x000000590a00780c */ /* 0x000fe40007744270 */
[----:B------:R-:W-:Y:S01]  /*126b0*/  FMNMX.FTZ R7, R154, R212, !PT ;  /* 0x000000d49a077209 */ /* 0x000fe20007810000 */
[----:B------:R-:W0:Y:S01]  /*126c0*/  SHFL.BFLY PT, R10, R3, 0x1, 0x1f ;  /* 0x0c201f00030a7f89 */ /* 0x000e2200000e0000 */
[----:B------:R-:W-:Y:S02]  /*126d0*/  ISETP.LT.OR P2, PT, R216, 0x5a, P2 ;  /* 0x0000005ad800780c */ /* 0x000fe40001741670 */
[----:B------:R-:W-:Y:S02]  /*126e0*/  FMNMX.FTZ R7, R155, R7, !PT ;  /* 0x000000079b077209 */ /* 0x000fe40007810000 */
[----:B------:R-:W-:-:S02]  /*126f0*/  FSEL R199, R199, -INF , !P2 ;  /* 0xff800000c7c77808 */ /* 0x000fc40005000000 */
[----:B------:R-:W-:-:S04]  /*12700*/  FMNMX.FTZ R7, R158, R7, !PT ;  /* 0x000000079e077209 */ /* 0x000fc80007810000 */
[----:B------:R-:W-:-:S04]  /*12710*/  FMNMX.FTZ R7, R159, R7, !PT ;  /* 0x000000079f077209 */ /* 0x000fc80007810000 */
[----:B------:R-:W-:-:S04]  /*12720*/  FMNMX.FTZ R7, R162, R7, !PT ;  /* 0x00000007a2077209 */ /* 0x000fc80007810000 */
[----:B------:R-:W-:-:S04]  /*12730*/  FMNMX.FTZ R7, R163, R7, !PT ;  /* 0x00000007a3077209 */ /* 0x000fc80007810000 */
[----:B------:R-:W-:Y:S02]  /*12740*/  FMNMX.FTZ R7, R166, R7, !PT ;  /* 0x00000007a6077209 */ /* 0x000fe40007810000 */
[----:B0-----:R-:W-:Y:S02]  /*12750*/  FMNMX.FTZ R3, R3, R10, !PT ;  /* 0x0000000a03037209 */ /* 0x001fe40007810000 */
[----:B------:R-:W-:Y:S02]  /*12760*/  FMNMX.FTZ R7, R167, R7, !PT ;  /* 0x00000007a7077209 */ /* 0x000fe40007810000 */
[----:B------:R-:W-:Y:S02]  /*12770*/  FSETP.NEU.FTZ.AND P3, PT, R3, -INF , PT ;  /* 0xff8000000300780b */ /* 0x000fe40003f7d000 */
        /* <DEDUP_REMOVED lines=10> */
[----:B------:R-:W-:Y:S02]  /*12820*/  FSEL R10, R3, RZ, P3 ;  /* 0x000000ff030a7208 */ /* 0x000fe40001800000 */
[----:B------:R-:W-:-:S03]  /*12830*/  FMNMX.FTZ R156, R190, R7, !PT ;  /* 0x00000007be9c7209 */ /* 0x000fc60007810000 */
[----:B------:R-:W-:Y:S01]  /*12840*/  FADD.FTZ R7, -R10, R213 ;  /* 0x000000d50a077221 */ /* 0x000fe20000010100 */
[----:B------:R-:W-:Y:S01]  /*12850*/  FMNMX.FTZ R157, R191, R156, !PT ;  /* 0x0000009cbf9d7209 */ /* 0x000fe20007810000 */
[----:B------:R-:W-:-:S03]  /*12860*/  IMAD.U32 R10, RZ, RZ, UR42 ;  /* 0x0000002aff0a7e24 */ /* 0x000fc6000f8e00ff */
[----:B------:R-:W-:Y:S01]  /*12870*/  FMNMX.FTZ R156, R194, R157, !PT ;  /* 0x0000009dc29c7209 */ /* 0x000fe20007810000 */
[-C--:B------:R-:W-:Y:S01]  /*12880*/  FMUL.FTZ R157, R3, R10.reuse ;  /* 0x0000000a039d7220 */ /* 0x080fe20000410000 */
[----:B------:R-:W-:Y:S02]  /*12890*/  FMUL.FTZ R7, R7, R10 ;  /* 0x0000000a07077220 */ /* 0x000fe40000410000 */
[----:B------:R-:W-:Y:S02]  /*128a0*/  FMNMX.FTZ R156, R195, R156, !PT ;  /* 0x0000009cc39c7209 */ /* 0x000fe40007810000 */
[----:B------:R-:W-:Y:S02]  /*128b0*/  FSEL R157, R157, RZ, P3 ;  /* 0x000000ff9d9d7208 */ /* 0x000fe40001800000 */
[----:B------:R-:W-:-:S03]  /*128c0*/  FMNMX.FTZ R156, R198, R156, !PT ;  /* 0x0000009cc69c7209 */ /* 0x000fc60007810000 */
[--C-:B------:R-:W-:Y:S01]  /*128d0*/  FFMA.FTZ R152, R152, R10, -R157.reuse ;  /* 0x0000000a98987223 */ /* 0x100fe2000001089d */
[----:B------:R-:W-:Y:S01]  /*128e0*/  FMNMX.FTZ R156, R199, R156, !PT ;  /* 0x0000009cc79c7209 */ /* 0x000fe20007810000 */
        /* <DEDUP_REMOVED lines=24> */
[----:B------:R-:W0:Y:S07]  /*12a70*/  SHFL.BFLY PT, R197, R156, 0x2, 0x1f ;  /* 0x0c401f009cc57f89 */ /* 0x000e2e00000e0000 */
[----:B------:R-:W-:Y:S08]  /*12a80*/  MUFU.EX2 R153, R153 ;  /* 0x0000009900997308 */ /* 0x000ff00000000800 */
[----:B------:R-:W-:Y:S08]  /*12a90*/  MUFU.EX2 R211, R211 ;  /* 0x000000d300d37308 */ /* 0x000ff00000000800 */
[----:B------:R-:W-:Y:S01]  /*12aa0*/  MUFU.EX2 R217, R217 ;  /* 0x000000d900d97308 */ /* 0x000fe20000000800 */
[----:B0-----:R-:W-:-:S05]  /*12ab0*/  FMNMX.FTZ R156, R156, R197, !PT ;  /* 0x000000c59c9c7209 */ /* 0x001fca0007810000 */
[----:B------:R-:W0:Y:S02]  /*12ac0*/  SHFL.BFLY PT, R210, R156, 0x1, 0x1f ;  /* 0x0c201f009cd27f89 */ /* 0x000e2400000e0000 */
[----:B------:R-:W-:Y:S08]  /*12ad0*/  MUFU.EX2 R197, R192 ;  /* 0x000000c000c57308 */ /* 0x000ff00000000800 */
[----:B------:R0:W3:Y:S08]  /*12ae0*/  MUFU.EX2 R192, R7 ;  /* 0x0000000700c07308 */ /* 0x0000f00000000800 */
[----:B------:R-:W4:Y:S01]  /*12af0*/  MUFU.EX2 R160, R160 ;  /* 0x000000a000a07308 */ /* 0x000f220000000800 */
[----:B0-----:R-:W-:-:S07]  /*12b00*/  FMNMX.FTZ R7, R156, R210, !PT ;  /* 0x000000d29c077209 */ /* 0x001fce0007810000 */
[----:B------:R-:W0:Y:S01]  /*12b10*/  MUFU.EX2 R161, R161 ;  /* 0x000000a100a17308 */ /* 0x000e220000000800 */
[----:B---3--:R-:W-:Y:S01]  /*12b20*/  FFMA.FTZ R5, R192, R5, R152 ;  /* 0x00000005c0057223 */ /* 0x008fe20000010098 */
[C---:B------:R-:W-:Y:S01]  /*12b30*/  FSETP.NEU.FTZ.AND P2, PT, R7.reuse, -INF , PT ;  /* 0xff8000000700780b */ /* 0x040fe20003f5d000 */
[----:B------:R-:W-:Y:S01]  /*12b40*/  FMUL.FTZ R213, R7, R10 ;  /* 0x0000000a07d57220 */ /* 0x000fe20000410000 */
[C---:B------:R-:W-:Y:S01]  /*12b50*/  F2FP.F16.F32.PACK_AB R152, R153.reuse, R152 ;  /* 0x000000989998723e */ /* 0x040fe200000000ff */
[----:B------:R-:W-:Y:S01]  /*12b60*/  FADD.FTZ R5, R153, R5 ;  /* 0x0000000599057221 */ /* 0x000fe20000010000 */
[-C--:B------:R-:W-:Y:S01]  /*12b70*/  FMUL.FTZ R24, R24, R192.reuse ;  /* 0x000000c018187220 */ /* 0x080fe20000410000 */
[-C--:B------:R-:W-:Y:S01]  /*12b80*/  FMUL.FTZ R25, R25, R192.reuse ;  /* 0x000000c019197220 */ /* 0x080fe20000410000 */
[----:B------:R-:W3:Y:S01]  /*12b90*/  MUFU.EX2 R164, R164 ;  /* 0x000000a400a47308 */ /* 0x000ee20000000800 */
[----:B------:R-:W-:Y:S01]  /*12ba0*/  FADD.FTZ R5, R211, R5 ;  /* 0x00000005d3057221 */ /* 0x000fe20000010000 */
[----:B------:R-:W-:Y:S01]  /*12bb0*/  FSEL R213, R213, RZ, P2 ;  /* 0x000000ffd5d57208 */ /* 0x000fe20001000000 */
[-C--:B------:R-:W-:Y:S01]  /*12bc0*/  FMUL.FTZ R28, R28, R192.reuse ;  /* 0x000000c01c1c7220 */ /* 0x080fe20000410000 */
[-C--:B------:R-:W-:Y:S01]  /*12bd0*/  FMUL.FTZ R29, R29, R192.reuse ;  /* 0x000000c01d1d7220 */ /* 0x080fe20000410000 */
[----:B------:R-:W-:Y:S01]  /*12be0*/  FADD.FTZ R5, R217, R5 ;  /* 0x00000005d9057221 */ /* 0x000fe20000010000 */
[----:B------:R-:W-:Y:S01]  /*12bf0*/  FMUL.FTZ R32, R32, R192 ;  /* 0x000000c020207220 */ /* 0x000fe20000410000 */
[-C--:B------:R-:W-:Y:S01]  /*12c00*/  FFMA.FTZ R155, R155, R10.reuse, -R213 ;  /* 0x0000000a9b9b7223 */ /* 0x080fe200000108d5 */
[----:B------:R-:W5:Y:S01]  /*12c10*/  MUFU.EX2 R165, R165 ;  /* 0x000000a500a57308 */ /* 0x000f620000000800 */
[----:B----4-:R-:W-:Y:S01]  /*12c20*/  FADD.FTZ R156, R160, R5 ;  /* 0x00000005a09c7221 */ /* 0x010fe20000010000 */
[-CC-:B------:R-:W-:Y:S01]  /*12c30*/  FFMA.FTZ R158, R158, R10.reuse, -R213.reuse ;  /* 0x0000000a9e9e7223 */ /* 0x180fe200000108d5 */
[-CC-:B------:R-:W-:Y:S01]  /*12c40*/  FFMA.FTZ R162, R162, R10.reuse, -R213.reuse ;  /* 0x0000000aa2a27223 */ /* 0x180fe200000108d5 */
[--C-:B------:R-:W-:Y:S01]  /*12c50*/  FFMA.FTZ R154, R154, R10, -R213.reuse ;  /* 0x0000000a9a9a7223 */ /* 0x100fe200000108d5 */
[C---:B0-----:R-:W-:Y:S01]  /*12c60*/  FADD.FTZ R5, R161.reuse, R156 ;  /* 0x0000009ca1057221 */ /* 0x041fe20000010000 */
[----:B------:R-:W-:Y:S01]  /*12c70*/  F2FP.F16.F32.PACK_AB R156, R161, R160 ;  /* 0x000000a0a19c723e */ /* 0x000fe200000000ff */
[-C--:B------:R-:W-:Y:S01]  /*12c80*/  FFMA.FTZ R159, R159, R10.reuse, -R213 ;  /* 0x0000000a9f9f7223 */ /* 0x080fe200000108d5 */
[----:B------:R-:W0:Y:S01]  /*12c90*/  MUFU.EX2 R168, R168 ;  /* 0x000000a800a87308 */ /* 0x000e220000000800 */
[----:B---3--:R-:W-:Y:S01]  /*12ca0*/  FADD.FTZ R216, R164, R5 ;  /* 0x00000005a4d87221 */ /* 0x008fe20000010000 */
        /* <DEDUP_REMOVED lines=8> */
[-CC-:B------:R-:W-:Y:S01]  /*12d30*/  FFMA.FTZ R175, R175, R10.reuse, -R213.reuse ;  /* 0x0000000aafaf7223 */ /* 0x180fe200000108d5 */
[-CC-:B------:R-:W-:Y:S01]  /*12d40*/  FFMA.FTZ R178, R178, R10.reuse, -R213.reuse ;  /* 0x0000000ab2b27223 */ /* 0x180fe200000108d5 */
[-CC-:B------:R-:W-:Y:S01]  /*12d50*/  FFMA.FTZ R179, R179, R10.reuse, -R213.reuse ;  /* 0x0000000ab3b37223 */ /* 0x180fe200000108d5 */
[-CC-:B------:R-:W-:Y:S01]  /*12d60*/  FFMA.FTZ R182, R182, R10.reuse, -R213.reuse ;  /* 0x0000000ab6b67223 */ /* 0x180fe200000108d5 */
[-CC-:B------:R-:W-:Y:S01]  /*12d70*/  FFMA.FTZ R183, R183, R10.reuse, -R213.reuse ;  /* 0x0000000ab7b77223 */ /* 0x180fe200000108d5 */
[-C--:B------:R-:W-:Y:S01]  /*12d80*/  FFMA.FTZ R186, R186, R10.reuse, -R213 ;  /* 0x0000000ababa7223 */ /* 0x080fe200000108d5 */
[----:B------:R-:W4:Y:S01]  /*12d90*/  MUFU.EX2 R172, R172 ;  /* 0x000000ac00ac7308 */ /* 0x000f220000000800 */
[----:B0-----:R-:W-:Y:S01]  /*12da0*/  FADD.FTZ R160, R168, R5 ;  /* 0x00000005a8a07221 */ /* 0x001fe20000010000 */
[-CC-:B------:R-:W-:Y:S01]  /*12db0*/  FFMA.FTZ R187, R187, R10.reuse, -R213.reuse ;  /* 0x0000000abbbb7223 */ /* 0x180fe200000108d5 */
[-CC-:B------:R-:W-:Y:S01]  /*12dc0*/  FFMA.FTZ R190, R190, R10.reuse, -R213.reuse ;  /* 0x0000000abebe7223 */ /* 0x180fe200000108d5 */
[-CC-:B------:R-:W-:Y:S01]  /*12dd0*/  FFMA.FTZ R191, R191, R10.reuse, -R213.reuse ;  /* 0x0000000abfbf7223 */ /* 0x180fe200000108d5 */
[-CC-:B------:R-:W-:Y:S01]  /*12de0*/  FFMA.FTZ R194, R194, R10.reuse, -R213.reuse ;  /* 0x0000000ac2c27223 */ /* 0x180fe200000108d5 */
[-CC-:B------:R-:W-:Y:S01]  /*12df0*/  FFMA.FTZ R195, R195, R10.reuse, -R213.reuse ;  /* 0x0000000ac3c37223 */ /* 0x180fe200000108d5 */
[--C-:B------:R-:W-:Y:S01]  /*12e00*/  FFMA.FTZ R198, R198, R10, -R213.reuse ;  /* 0x0000000ac6c67223 */ /* 0x100fe200000108d5 */
[----:B------:R-:W0:Y:S01]  /*12e10*/  MUFU.EX2 R173, R173 ;  /* 0x000000ad00ad7308 */ /* 0x000e220000000800 */
[C---:B---3--:R-:W-:Y:S01]  /*12e20*/  FADD.FTZ R5, R169.reuse, R160 ;  /* 0x000000a0a9057221 */ /* 0x048fe20000010000 */
[----:B------:R-:W-:Y:S01]  /*12e30*/  F2FP.F16.F32.PACK_AB R160, R169, R168 ;  /* 0x000000a8a9a0723e */ /* 0x000fe200000000ff */
[----:B------:R-:W-:Y:S01]  /*12e40*/  FFMA.FTZ R199, R199, R10, -R213 ;  /* 0x0000000ac7c77223 */ /* 0x000fe200000108d5 */
        /* <DEDUP_REMOVED lines=38> */
[----:B----4-:R-:W-:Y:S01]  /*130b0*/  FADD.FTZ R164, R172, R5 ;  /* 0x00000005aca47221 */ /* 0x010fe20000010000 */
[-C--:B------:R-:W-:Y:S01]  /*130c0*/  FMUL.FTZ R97, R97, R192.reuse ;  /* 0x000000c061617220 */ /* 0x080fe20000410000 */
[-C--:B------:R-:W-:Y:S01]  /*130d0*/  FMUL.FTZ R100, R100, R192.reuse ;  /* 0x000000c064647220 */ /* 0x080fe20000410000 */
[-C--:B------:R-:W-:Y:S01]  /*130e0*/  FMUL.FTZ R101, R101, R192.reuse ;  /* 0x000000c065657220 */ /* 0x080fe20000410000 */
[----:B0-----:R-:W-:Y:S01]  /*130f0*/  FADD.FTZ R5, R173, R164 ;  /* 0x000000a4ad057221 */ /* 0x001fe20000010000 */
[-C--:B------:R-:W-:Y:S01]  /*13100*/  FMUL.FTZ R104, R104, R192.reuse ;  /* 0x000000c068687220 */ /* 0x080fe20000410000 */
[----:B------:R-:W0:Y:S01]  /*13110*/  MUFU.EX2 R181, R181 ;  /* 0x000000b500b57308 */ /* 0x000e220000000800 */
[-C--:B------:R-:W-:Y:S01]  /*13120*/  FMUL.FTZ R105, R105, R192.reuse ;  /* 0x000000c069697220 */ /* 0x080fe20000410000 */
[----:B---3--:R-:W-:Y:S01]  /*13130*/  FADD.FTZ R164, R176, R5 ;  /* 0x00000005b0a47221 */ /* 0x008fe20000010000 */
[-C--:B------:R-:W-:Y:S01]  /*13140*/  FMUL.FTZ R108, R108, R192.reuse ;  /* 0x000000c06c6c7220 */ /* 0x080fe20000410000 */
[-C--:B------:R-:W-:Y:S01]  /*13150*/  FMUL.FTZ R109, R109, R192.reuse ;  /* 0x000000c06d6d7220 */ /* 0x080fe20000410000 */
[----:B------:R-:W-:Y:S01]  /*13160*/  FMUL.FTZ R112, R112, R192 ;  /* 0x000000c070707220 */ /* 0x000fe20000410000 */
[C---:B-----5:R-:W-:Y:S01]  /*13170*/  FADD.FTZ R5, R177.reuse, R164 ;  /* 0x000000a4b1057221 */ /* 0x060fe20000010000 */
[----:B------:R-:W-:Y:S01]  /*13180*/  F2FP.F16.F32.PACK_AB R164, R177, R176 ;  /* 0x000000b0b1a4723e */ /* 0x000fe200000000ff */
        /* <DEDUP_REMOVED lines=25> */
[C---:B--2---:R-:W-:Y:S01]  /*13320*/  FADD.FTZ R5, R185.reuse, R168 ;  /* 0x000000a8b9057221 */ /* 0x044fe20000010000 */
[----:B------:R-:W-:Y:S01]  /*13330*/  F2FP.F16.F32.PACK_AB R168, R185, R184 ;  /* 0x000000b8b9a8723e */ /* 0x000fe200000000ff */
[----:B------:R-:W-:-:S05]  /*13340*/  FMUL.FTZ R149, R149, R192 ;  /* 0x000000c095957220 */ /* 0x000fca0000410000 */
[----:B------:R-:W2:Y:S08]  /*13350*/  MUFU.EX2 R193, R193 ;  /* 0x000000c100c17308 */ /* 0x000eb00000000800 */
[----:B------:R3:W-:Y:S08]  /*13360*/  MUFU.EX2 R161, R162 ;  /* 0x000000a200a17308 */ /* 0x0007f00000000800 */
[----:B------:R-:W4:Y:S01]  /*13370*/  MUFU.EX2 R196, R196 ;  /* 0x000000c400c47308 */ /* 0x000f220000000800 */
[----:B---3--:R-:W-:Y:S01]  /*13380*/  F2FP.F16.F32.PACK_AB R162, R173, R172 ;  /* 0x000000acada2723e */ /* 0x008fe200000000ff */
[----:B0-----:R-:W-:Y:S01]  /*13390*/  FADD.FTZ R172, R188, R5 ;  /* 0x00000005bcac7221 */ /* 0x001fe20000010000 */
[----:B------:R-:W-:-:S03]  /*133a0*/  FSEL R5, R7, RZ, P2 ;  /* 0x000000ff07057208 */ /* 0x000fc60001000000 */
[----:B-1----:R-:W-:Y:S02]  /*133b0*/  FADD.FTZ R172, R189, R172 ;  /* 0x000000acbdac7221 */ /* 0x002fe40000010000 */
[----:B------:R0:W-:Y:S02]  /*133c0*/  MUFU.EX2 R210, R154 ;  /* 0x0000009a00d27308 */ /* 0x0001e40000000800 */
[----:B------:R-:W-:-:S04]  /*133d0*/  FADD.FTZ R172, R197, R172 ;  /* 0x000000acc5ac7221 */ /* 0x000fc80000010000 */
[C---:B--2---:R-:W-:Y:S01]  /*133e0*/  FADD.FTZ R177, R193.reuse, R172 ;  /* 0x000000acc1b17221 */ /* 0x044fe20000010000 */
[----:B------:R-:W-:Y:S01]  /*133f0*/  F2FP.F16.F32.PACK_AB R172, R193, R197 ;  /* 0x000000c5c1ac723e */ /* 0x000fe200000000ff */
[----:B------:R-:W-:Y:S01]  /*13400*/  MUFU.EX2 R159, R159 ;  /* 0x0000009f009f7308 */ /* 0x000fe20000000800 */
[----:B0-----:R-:W-:Y:S01]  /*13410*/  F2FP.F16.F32.PACK_AB R154, R217, R211 ;  /* 0x000000d3d99a723e */ /* 0x001fe200000000ff */
[----:B----4-:R-:W-:Y:S01]  /*13420*/  FADD.FTZ R184, R196, R177 ;  /* 0x000000b1c4b87221 */ /* 0x010fe20000010000 */
[----:B------:R-:W-:-:S04]  /*13430*/  FADD.FTZ R177, -R5, R212 ;  /* 0x000000d405b17221 */ /* 0x000fc80000010100 */
[----:B------:R-:W-:Y:S01]  /*13440*/  FMUL.FTZ R177, R177, R10 ;  /* 0x0000000ab1b17220 */ /* 0x000fe20000410000 */
[----:B------:R-:W-:Y:S08]  /*13450*/  MUFU.EX2 R163, R163 ;  /* 0x000000a300a37308 */ /* 0x000ff00000000800 */
[----:B------:R-:W0:Y:S08]  /*13460*/  MUFU.EX2 R177, R177 ;  /* 0x000000b100b17308 */ /* 0x000e300000000800 */
[----:B------:R1:W-:Y:S08]  /*13470*/  MUFU.EX2 R165, R166 ;  /* 0x000000a600a57308 */ /* 0x0003f00000000800 */
[----:B------:R-:W2:Y:S01]  /*13480*/  MUFU.EX2 R167, R167 ;  /* 0x000000a700a77308 */ /* 0x000ea20000000800 */
[----:B0-----:R-:W-:Y:S01]  /*13490*/  FFMA.FTZ R4, R177, R4, R210 ;  /* 0x00000004b1047223 */ /* 0x001fe200000100d2 */
[----:B-1----:R-:W-:Y:S01]  /*134a0*/  F2FP.F16.F32.PACK_AB R166, R181, R180 ;  /* 0x000000b4b5a6723e */ /* 0x002fe200000000ff */
[-C--:B------:R-:W-:Y:S01]  /*134b0*/  FMUL.FTZ R26, R26, R177.reuse ;  /* 0x000000b11a1a7220 */ /* 0x080fe20000410000 */
[-C--:B------:R-:W-:Y:S01]  /*134c0*/  FMUL.FTZ R27, R27, R177.reuse ;  /* 0x000000b11b1b7220 */ /* 0x080fe20000410000 */
[C---:B------:R-:W-:Y:S01]  /*134d0*/  FADD.FTZ R4, R153.reuse, R4 ;  /* 0x0000000499047221 */ /* 0x040fe20000010000 */
[----:B------:R-:W-:Y:S01]  /*134e0*/  F2FP.F16.F32.PACK_AB R153, R153, R210 ;  /* 0x000000d29999723e */ /* 0x000fe200000000ff */
[----:B------:R-:W-:Y:S01]  /*134f0*/  FMUL.FTZ R30, R30, R177 ;  /* 0x000000b11e1e7220 */ /* 0x000fe20000410000 */
[----:B------:R-:W0:Y:S01]  /*13500*/  MUFU.EX2 R157, R157 ;  /* 0x0000009d009d7308 */ /* 0x000e220000000800 */
[----:B------:R-:W-:Y:S01]  /*13510*/  FADD.FTZ R4, R155, R4 ;  /* 0x000000049b047221 */ /* 0x000fe20000010000 */
[----:B------:R-:W-:Y:S01]  /*13520*/  F2FP.F16.F32.PACK_AB R155, R159, R155 ;  /* 0x0000009b9f9b723e */ /* 0x000fe200000000ff */
[-C--:B------:R-:W-:Y:S01]  /*13530*/  FMUL.FTZ R31, R31, R177.reuse ;  /* 0x000000b11f1f7220 */ /* 0x080fe20000410000 */
[-C--:B------:R-:W-:Y:S01]  /*13540*/  FMUL.FTZ R34, R34, R177.reuse ;  /* 0x000000b122227220 */ /* 0x080fe20000410000 */
[----:B------:R-:W-:Y:S01]  /*13550*/  FADD.FTZ R4, R159, R4 ;  /* 0x000000049f047221 */ /* 0x000fe20000010000 */
[-C--:B------:R-:W-:Y:S01]  /*13560*/  FMUL.FTZ R35, R35, R177.reuse ;  /* 0x000000b123237220 */ /* 0x080fe20000410000 */
[----:B------:R-:W-:Y:S01]  /*13570*/  FMUL.FTZ R38, R38, R177 ;  /* 0x000000b126267220 */ /* 0x000fe20000410000 */
[----:B------:R1:W3:Y:S01]  /*13580*/  MUFU.EX2 R169, R170 ;  /* 0x000000aa00a97308 */ /* 0x0002e20000000800 */
[----:B------:R-:W-:Y:S01]  /*13590*/  FADD.FTZ R4, R161, R4 ;  /* 0x00000004a1047221 */ /* 0x000fe20000010000 */
[----:B--2---:R-:W-:Y:S01]  /*135a0*/  F2FP.F16.F32.PACK_AB R159, R167, R165 ;  /* 0x000000a5a79f723e */ /* 0x004fe200000000ff */
[-C--:B------:R-:W-:Y:S01]  /*135b0*/  FMUL.FTZ R39, R39, R177.reuse ;  /* 0x000000b127277220 */ /* 0x080fe20000410000 */
[-C--:B------:R-:W-:Y:S01]  /*135c0*/  FMUL.FTZ R42, R42, R177.reuse ;  /* 0x000000b12a2a7220 */ /* 0x080fe20000410000 */
[----:B------:R-:W-:Y:S01]  /*135d0*/  FADD.FTZ R4, R163, R4 ;  /* 0x00000004a3047221 */ /* 0x000fe20000010000 */
[-C--:B------:R-:W-:Y:S01]  /*135e0*/  FMUL.FTZ R43, R43, R177.reuse ;  /* 0x000000b12b2b7220 */ /* 0x080fe20000410000 */
[-C--:B------:R-:W-:Y:S01]  /*135f0*/  FMUL.FTZ R46, R46, R177.reuse ;  /* 0x000000b12e2e7220 */ /* 0x080fe20000410000 */
[----:B------:R-:W2:Y:S01]  /*13600*/  MUFU.EX2 R176, R171 ;  /* 0x000000ab00b07308 */ /* 0x000ea20000000800 */
[----:B------:R-:W-:Y:S01]  /*13610*/  FADD.FTZ R4, R165, R4 ;  /* 0x00000004a5047221 */ /* 0x000fe20000010000 */
[----:B0-----:R-:W-:Y:S01]  /*13620*/  FADD.FTZ R5, R157, R184 ;  /* 0x000000b89d057221 */ /* 0x001fe20000010000 */
[----:B-1----:R-:W-:Y:S01]  /*13630*/  F2FP.F16.F32.PACK_AB R170, R189, R188 ;  /* 0x000000bcbdaa723e */ /* 0x002fe200000000ff */
[-C--:B------:R-:W-:Y:S01]  /*13640*/  FMUL.FTZ R47, R47, R177.reuse ;  /* 0x000000b12f2f7220 */ /* 0x080fe20000410000 */
[----:B------:R-:W-:Y:S01]  /*13650*/  FADD.FTZ R4, R167, R4 ;  /* 0x00000004a7047221 */ /* 0x000fe20000010000 */
[-C--:B------:R-:W-:Y:S01]  /*13660*/  FMUL.FTZ R50, R50, R177.reuse ;  /* 0x000000b132327220 */ /* 0x080fe20000410000 */
[-C--:B------:R-:W-:Y:S01]  /*13670*/  FMUL.FTZ R51, R51, R177.reuse ;  /* 0x000000b133337220 */ /* 0x080fe20000410000 */
[----:B------:R0:W1:Y:S01]  /*13680*/  MUFU.EX2 R173, R174 ;  /* 0x000000ae00ad7308 */ /* 0x0000620000000800 */
        /* <DEDUP_REMOVED lines=8> */
[----:B0-----:R-:W-:Y:S01]  /*13710*/  F2FP.F16.F32.PACK_AB R174, R157, R196 ;  /* 0x000000c49dae723e */ /* 0x001fe200000000ff */
[----:B---3--:R-:W-:Y:S01]  /*13720*/  FADD.FTZ R157, R169, R4 ;  /* 0x00000004a99d7221 */ /* 0x008fe20000010000 */
[-C--:B------:R-:W-:Y:S01]  /*13730*/  FMUL.FTZ R67, R67, R177.reuse ;  /* 0x000000b143437220 */ /* 0x080fe20000410000 */
[-C--:B------:R-:W-:Y:S01]  /*13740*/  FMUL.FTZ R70, R70, R177.reuse ;  /* 0x000000b146467220 */ /* 0x080fe20000410000 */
[-C--:B------:R-:W-:Y:S01]  /*13750*/  FMUL.FTZ R71, R71, R177.reuse ;  /* 0x000000b147477220 */ /* 0x080fe20000410000 */
[----:B--2---:R-:W-:Y:S01]  /*13760*/  FADD.FTZ R4, R176, R157 ;  /* 0x0000009db0047221 */ /* 0x004fe20000010000 */
[-C--:B------:R-:W-:Y:S01]  /*13770*/  FMUL.FTZ R74, R74, R177.reuse ;  /* 0x000000b14a4a7220 */ /* 0x080fe20000410000 */
[----:B------:R-:W0:Y:S01]  /*13780*/  MUFU.EX2 R178, R178 ;  /* 0x000000b200b27308 */ /* 0x000e220000000800 */
[-C--:B------:R-:W-:Y:S01]  /*13790*/  FMUL.FTZ R75, R75, R177.reuse ;  /* 0x000000b14b4b7220 */ /* 0x080fe20000410000 */
        /* <DEDUP_REMOVED lines=52> */
[----:B------:R-:W-:-:S02]  /*13ae0*/  FMUL.FTZ R151, R151, R177 ;  /* 0x000000b197977220 */ /* 0x000fc40000410000 */
        /* <DEDUP_REMOVED lines=8> */
[----:B--2---:R-:W-:Y:S01]  /*13b70*/  FADD.FTZ R188, R194, R157 ;  /* 0x0000009dc2bc7221 */ /* 0x004fe20000010000 */
[----:B------:R-:W-:Y:S02]  /*13b80*/  F2FP.F16.F32.PACK_AB R157, R163, R161 ;  /* 0x000000a1a39d723e */ /* 0x000fe400000000ff */
[----:B------:R-:W-:Y:S02]  /*13b90*/  F2FP.F16.F32.PACK_AB R161, R176, R169 ;  /* 0x000000a9b0a1723e */ /* 0x000fe400000000ff */
[----:B------:R-:W-:Y:S02]  /*13ba0*/  F2FP.F16.F32.PACK_AB R163, R180, R173 ;  /* 0x000000adb4a3723e */ /* 0x000fe400000000ff */
[----:B------:R-:W2:Y:S01]  /*13bb0*/  MUFU.EX2 R184, R199 ;  /* 0x000000c700b87308 */ /* 0x000ea20000000800 */
[----:B0-----:R-:W-:Y:S01]  /*13bc0*/  FADD.FTZ R188, R195, R188 ;  /* 0x000000bcc3bc7221 */ /* 0x001fe20000010000 */
[----:B------:R-:W-:-:S02]  /*13bd0*/  F2FP.F16.F32.PACK_AB R169, R187, R186 ;  /* 0x000000babba9723e */ /* 0x000fc400000000ff */
[----:B------:R-:W-:Y:S01]  /*13be0*/  F2FP.F16.F32.PACK_AB R173, R195, R194 ;  /* 0x000000c2c3ad723e */ /* 0x000fe200000000ff */
[----:B-1----:R-:W-:-:S04]  /*13bf0*/  FADD.FTZ R179, R175, R188 ;  /* 0x000000bcafb37221 */ /* 0x002fc80000010000 */
[C---:B--2---:R-:W-:Y:S01]  /*13c00*/  FADD.FTZ R4, R184.reuse, R179 ;  /* 0x000000b3b8047221 */ /* 0x044fe20000010000 */
[----:B------:R-:W-:Y:S01]  /*13c10*/  F2FP.F16.F32.PACK_AB R175, R184, R175 ;  /* 0x000000afb8af723e */ /* 0x000fe200000000ff */
[----:B------:R-:W-:Y:S06]  /*13c20*/  @!P0 BRA `(.L_x_9395) ;  /* 0x0000000000048947 */ /* 0x000fec0003800000 */
[----:B------:R-:W-:Y:S01]  /*13c30*/  BPT.TRAP 0x1 ;  /* 0x000000040000795c */ /* 0x000fe20000300000 */
.L_x_9395:
[----:B------:R0:W1:Y:S01]  /*13c40*/  SYNCS.PHASECHK.TRANS64.TRYWAIT P2, [R208+URZ+0x22850], R209 ;  /* 0x022850d1d00075a7 */ /* 0x000062000804017f */
[----:B------:R-:W-:Y:S05]  /*13c50*/  @!P0 BRA `(.L_x_9396) ;  /* 0x0000000000048947 */ /* 0x000fea0003800000 */
[----:B------:R-:W-:Y:S01]  /*13c60*/  BPT.TRAP 0x1 ;  /* 0x000000040000795c */ /* 0x000fe20000300000 */
.L_x_9396:
[----:B------:R-:W-:Y:S04]  /*13c70*/  BSSY B0, `(.L_x_9397) ;  /* 0x0000004000007945 */ /* 0x000fe80003800000 */
[----:B-1----:R-:W-:Y:S05]  /*13c80*/  @P2 BRA `(.L_x_9398) ;  /* 0x0000000000082947 */ /* 0x002fea0003800000 */
[----:B------:R-:W1:Y:S02]  /*13c90*/  SYNCS.PHASECHK.TRANS64.TRYWAIT P2, [R208+URZ+0x22850], R209 ;  /* 0x022850d1d00075a7 */ /* 0x000e64000804017f */
[----:B-1----:R-:W-:Y:S05]  /*13ca0*/  @!P2 BRA `(.L_x_9399) ;  /* 0x000000a80004a947 */ /* 0x002fea0003800000 */
.L_x_9398:
[----:B------:R-:W-:Y:S05]  /*13cb0*/  BSYNC B0 ;  /* 0x0000000000007941 */ /* 0x000fea0003800000 */
.L_x_9397:
[----:B------:R-:W2:Y:S01]  /*13cc0*/  S2R R178, SR_TID.X ;  /* 0x0000000000b27919 */ /* 0x000ea20000002100 */
[----:B------:R-:W-:Y:S01]  /*13cd0*/  IMAD.MOV.U32 R177, RZ, RZ, 0x40000040 ;  /* 0x40000040ffb17424 */ /* 0x000fe200078e00ff */
[----:B------:R-:W-:Y:S05]  /*13ce0*/  WARPSYNC.ALL ;  /* 0x0000000000007948 */ /* 0x000fea0003800000 */
[----:B------:R-:W-:Y:S01]  /*13cf0*/  R2UR UR7, R177 ;  /* 0x00000000b10772ca */ /* 0x000fe200000e0000 */
[----:B------:R-:W-:Y:S01]  /*13d00*/  IMAD R176, R16, 0xc00, R206 ;  /* 0x00000c0010b07824 */ /* 0x000fe200078e02ce */
[----:B------:R-:W-:Y:S01]  /*13d10*/  ISETP.GT.AND P2, PT, R6, R222, PT ;  /* 0x000000de0600720c */ /* 0x000fe20003f44270 */
[----:B01----:R-:W-:-:S02]  /*13d20*/  @!P1 VIADD R208, R208, 0x22860 ;  /* 0x00022860d0d09836 */ /* 0x003fc40000000000 */
[----:B------:R-:W-:Y:S01]  /*13d30*/  VIADD R6, R6, 0xffffffff ;  /* 0xffffffff06067836 */ /* 0x000fe20000000000 */
[----:B------:R-:W-:Y:S01]  /*13d40*/  R2UR UR6, R176 ;  /* 0x00000000b00672ca */ /* 0x000fe200000e0000 */
[----:B------:R-:W-:Y:S01]  /*13d50*/  IMAD.MOV.U32 R212, RZ, RZ, R7 ;  /* 0x000000ffffd47224 */ /* 0x000fe200078e0007 */
[----:B------:R-:W-:Y:S01]  /*13d60*/  @!P1 PRMT R208, RZ, 0x654, R208 ;  /* 0x00000654ffd09816 */ /* 0x000fe200000000d0 */
[----:B------:R-:W-:Y:S01]  /*13d70*/  IMAD.MOV.U32 R213, RZ, RZ, R3 ;  /* 0x000000ffffd57224 */ /* 0x000fe200078e0003 */
        /* <DEDUP_REMOVED lines=47> */
.L_x_9382:
[----:B------:R-:W-:Y:S05]  /*14070*/  WARPSYNC.ALL ;  /* 0x0000000000007948 */ /* 0x000fea0003800000 */
[----:B------:R-:W2:Y:S01]  /*14080*/  SHFL.BFLY PT, R0, R5, 0x2, 0x1f ;  /* 0x0c401f0005007f89 */ /* 0x000ea200000e0000 */
[----:B------:R-:W-:Y:S01]  /*14090*/  VIADD R16, R16, 0x1 ;  /* 0x0000000110107836 */ /* 0x000fe20000000000 */
[----:B------:R3:W-:Y:S08]  /*140a0*/  BAR.ARV R11, 0x100 ;  /* 0x0004000b0000751d */ /* 0x0007f00000002000 */
[----:B------:R-:W-:Y:S06]  /*140b0*/  BAR.ARV 0x8, 0x120 ;  /* 0x0204800000007b1d */ /* 0x000fec0000002000 */
[----:B------:R-:W-:Y:S01]  /*140c0*/  ISETP.NE.AND P1, PT, R16, 0x2, PT ;  /* 0x000000021000780c */ /* 0x000fe20003f25270 */
[----:B------:R-:W-:Y:S01]  /*140d0*/  VIADD R235, R235, 0x1 ;  /* 0x00000001ebeb7836 */ /* 0x000fe20000000000 */
[----:B------:R-:W4:Y:S01]  /*140e0*/  SHFL.BFLY PT, R13, R4, 0x2, 0x1f ;  /* 0x0c401f00040d7f89 */ /* 0x000f2200000e0000 */
[----:B------:R-:W-:-:S02]  /*140f0*/  PLOP3.LUT P0, PT, PT, PT, PT, 0x8, 0x0 ;  /* 0x000000000000781c */ /* 0x000fc40003f0e170 */
[----:B------:R-:W-:Y:S01]  /*14100*/  SEL R16, R16, RZ, P1 ;  /* 0x000000ff10107207 */ /* 0x000fe20000800000 */
[----:B--2---:R-:W-:Y:S01]  /*14110*/  FADD.FTZ R0, R0, R5 ;  /* 0x0000000500007221 */ /* 0x004fe20000010000 */
[----:B------:R-:W-:-:S04]  /*14120*/  SEL R5, RZ, 0x1, P1 ;  /* 0x00000001ff057807 */ /* 0x000fc80000800000 */
[----:B------:R-:W2:Y:S01]  /*14130*/  SHFL.BFLY PT, R9, R0, 0x1, 0x1f ;  /* 0x0c201f0000097f89 */ /* 0x000ea200000e0000 */
[----:B------:R-:W-:Y:S01]  /*14140*/  LOP3.LUT R200, R200, R5, RZ, 0x3c, !PT ;  /* 0x00000005c8c87212 */ /* 0x000fe200078e3cff */
[----:B------:R-:W-:Y:S02]  /*14150*/  IMAD.MOV.U32 R5, RZ, RZ, -0x800000 ;  /* 0xff800000ff057424 */ /* 0x000fe400078e00ff */
[----:B----4-:R-:W-:Y:S01]  /*14160*/  FADD.FTZ R13, R13, R4 ;  /* 0x000000040d0d7221 */ /* 0x010fe20000010000 */
[----:B------:R-:W-:-:S04]  /*14170*/  IMAD.MOV.U32 R4, RZ, RZ, -0x800000 ;  /* 0xff800000ff047424 */ /* 0x000fc800078e00ff */
[----:B------:R-:W4:Y:S01]  /*14180*/  SHFL.BFLY PT, R8, R13, 0x1, 0x1f ;  /* 0x0c201f000d087f89 */ /* 0x000f2200000e0000 */
[----:B--2---:R-:W-:Y:S01]  /*14190*/  FADD.FTZ R6, R0, R9 ;  /* 0x0000000900067221 */ /* 0x004fe20000010000 */
[----:B------:R-:W-:Y:S02]  /*141a0*/  IMAD.MOV.U32 R9, RZ, RZ, RZ ;  /* 0x000000ffff097224 */ /* 0x000fe400078e00ff */
[----:B------:R-:W-:Y:S02]  /*141b0*/  IMAD.MOV.U32 R0, RZ, RZ, RZ ;  /* 0x000000ffff007224 */ /* 0x000fe400078e00ff */
[----:B------:R-:W-:-:S13]  /*141c0*/  FSETP.NE.FTZ.AND P2, PT, R6, RZ, PT ;  /* 0x000000ff0600720b */ /* 0x000fda0003f55000 */
[----:B------:R-:W-:Y:S01]  /*141d0*/  @P2 FMUL.FTZ R12, R10, 0.69314718246459960938 ;  /* 0x3f3172180a0c2820 */ /* 0x000fe20000410000 */
[----:B------:R-:W2:Y:S01]  /*141e0*/  @P2 MUFU.RCP R9, R6 ;  /* 0x0000000600092308 */ /* 0x000ea20000001000 */
[----:B----4-:R-:W-:-:S05]  /*141f0*/  FADD.FTZ R8, R13, R8 ;  /* 0x000000080d087221 */ /* 0x010fca0000010000 */
[----:B------:R-:W-:Y:S02]  /*14200*/  FSETP.NE.FTZ.AND P3, PT, R8, RZ, PT ;  /* 0x000000ff0800720b */ /* 0x000fe40003f75000 */
[----:B---3--:R-:W3:Y:S01]  /*14210*/  @P2 MUFU.LG2 R11, R6 ;  /* 0x00000006000b2308 */ /* 0x008ee20000000c00 */
[-C--:B--2---:R-:W-:Y:S01]  /*14220*/  FMUL.FTZ R24, R24, R9.reuse ;  /* 0x0000000918187220 */ /* 0x084fe20000410000 */
[----:B------:R-:W-:-:S09]  /*14230*/  FMUL.FTZ R25, R25, R9 ;  /* 0x0000000919197220 */ /* 0x000fd20000410000 */
[----:B------:R-:W-:Y:S01]  /*14240*/  @P3 FMUL.FTZ R13, R10, 0.69314718246459960938 ;  /* 0x3f3172180a0d3820 */ /* 0x000fe20000410000 */
[----:B------:R-:W-:Y:S01]  /*14250*/  @P3 MUFU.RCP R0, R8 ;  /* 0x0000000800003308 */ /* 0x000fe20000001000 */
        /* <DEDUP_REMOVED lines=131> */
.L_x_9281:
[----:B------:R-:W-:Y:S05]  /*14a90*/  WARPSYNC.ALL ;  /* 0x0000000000007948 */ /* 0x000fea0003800000 */
[----:B------:R-:W2:Y:S08]  /*14aa0*/  S2UR UR5, SR_CgaCtaId ;  /* 0x00000000000579c3 */ /* 0x000eb00000008800 */
[----:B------:R-:W-:Y:S06]  /*14ab0*/  BAR.SYNC.DEFER_BLOCKING 0x5, 0x120 ;  /* 0x0144800000007b1d */ /* 0x000fec0000010000 */
[----:B------:R-:W-:Y:S01]  /*14ac0*/  UMOV UR4, 0x400 ;  /* 0x0000040000047882 */ /* 0x000fe20000000000 */
[----:B------:R-:W-:Y:S01]  /*14ad0*/  BSSY B0, `(.L_x_9401) ;  /* 0x000029a000007945 */ /* 0x000fe20003800000 */
[----:B--2---:R-:W-:-:S06]  /*14ae0*/  ULEA UR4, UR5, UR4, 0x18 ;  /* 0x0000000405047291 */ /* 0x004fcc000f8ec03f */
[----:B------:R-:W-:-:S05]  /*14af0*/  IMAD.U32 R17, RZ, RZ, UR4 ;  /* 0x00000004ff117e24 */ /* 0x000fca000f8e00ff */
[----:B01----:R0:W1:Y:S01]  /*14b00*/  LDS.128 R208, [R17+0x228d0] ;  /* 0x0228d00011d07984 */ /* 0x0030620000000c00 */
[----:B------:R-:W-:Y:S06]  /*14b10*/  BAR.ARV 0x4, 0x120 ;  /* 0x0104800000007b1d */ /* 0x000fec0000002000 */
[----:B------:R-:W-:Y:S05]  /*14b20*/  @P0 BRA `(.L_x_9402) ;  /* 0x0000001c00680947 */ /* 0x000fea0003800000 */
[----:B------:R-:W2:Y:S01]  /*14b30*/  LDL R3, [R1+0x1c] ;  /* 0x00001c0001037983 */ /* 0x000ea20000100800 */
[----:B------:R-:W-:Y:S05]  /*14b40*/  WARPSYNC.ALL ;  /* 0x0000000000007948 */ /* 0x000fea0003800000 */
[----:B------:R-:W3:Y:S01]  /*14b50*/  S2R R12, SR_SWINHI ;  /* 0x00000000000c7919 */ /* 0x000ee20000002f00 */
[----:B------:R-:W-:Y:S01]  /*14b60*/  F2FP.F16.F32.PACK_AB R64, R65, R64 ;  /* 0x000000404140723e */ /* 0x000fe200000000ff */
[----:B------:R-:W-:Y:S01]  /*14b70*/  ULDC.64 UR4, c[0x0][0xbd8] ;  /* 0x0002f60000047ab9 */ /* 0x000fe20000000a00 */
        /* <DEDUP_REMOVED lines=16> */
[----:B---3--:R-:W-:Y:S02]  /*14c80*/  MOV R11, R12 ;  /* 0x0000000c000b7202 */ /* 0x008fe40000000f00 */
        /* <DEDUP_REMOVED lines=30> */
[----:B--2---:R-:W-:Y:S01]  /*14e70*/  IMAD.WIDE R122, R3, 0x2, R10 ;  /* 0x00000002037a7825 */ /* 0x004fe200078e020a */
[----:B------:R-:W-:Y:S02]  /*14e80*/  BAR.SYNC.DEFER_BLOCKING 0x1, 0x100 ;  /* 0x0044000000007b1d */ /* 0x000fe40000010000 */
[C---:B------:R-:W-:Y:S02]  /*14e90*/  IADD3 R151, P1, R122.reuse, 0x20, RZ ;  /* 0x000000207a977810 */ /* 0x040fe40007f3e0ff */
[----:B------:R-:W-:-:S02]  /*14ea0*/  IADD3 R175, P2, R122, 0x40, RZ ;  /* 0x000000407aaf7810 */ /* 0x000fc40007f5e0ff */
[----:B------:R-:W-:Y:S01]  /*14eb0*/  LOP3.LUT R14, R151, 0x380, RZ, 0xc0, !PT ;  /* 0x00000380970e7812 */ /* 0x000fe200078ec0ff */
[--C-:B------:R-:W-:Y:S01]  /*14ec0*/  IMAD.X R15, RZ, RZ, R123.reuse, P1 ;  /* 0x000000ffff0f7224 */ /* 0x100fe200008e067b */
[----:B------:R-:W-:Y:S01]  /*14ed0*/  IADD3 R177, P3, R122, 0x60, RZ ;  /* 0x000000607ab17810 */ /* 0x000fe20007f7e0ff */
[--C-:B------:R-:W-:Y:S01]  /*14ee0*/  IMAD.X R21, RZ, RZ, R123.reuse, P2 ;  /* 0x000000ffff157224 */ /* 0x100fe200010e067b */
[----:B------:R-:W-:Y:S02]  /*14ef0*/  SHF.R.U64 R14, R14, 0x3, RZ ;  /* 0x000000030e0e7819 */ /* 0x000fe400000012ff */
[C---:B------:R-:W-:Y:S01]  /*14f00*/  IADD3 R94, P2, R122.reuse, 0x8000, RZ ;  /* 0x000080007a5e7810 */ /* 0x040fe20007f5e0ff */
[--C-:B-----5:R-:W-:Y:S01]  /*14f10*/  IMAD.X R31, RZ, RZ, R123.reuse, P3 ;  /* 0x000000ffff1f7224 */ /* 0x120fe200018e067b */
[----:B------:R-:W-:Y:S02]  /*14f20*/  IADD3 R185, P1, R122, 0x4060, RZ ;  /* 0x000040607ab97810 */ /* 0x000fe40007f3e0ff */
[----:B------:R-:W-:Y:S01]  /*14f30*/  LOP3.LUT R14, R14, R151, RZ, 0x3c, !PT ;  /* 0x000000970e0e7212 */ /* 0x000fe200078e3cff */
[--C-:B------:R-:W-:Y:S01]  /*14f40*/  IMAD.X R95, RZ, RZ, R123.reuse, P2 ;  /* 0x000000ffff5f7224 */ /* 0x100fe200010e067b */
[----:B------:R-:W-:Y:S01]  /*14f50*/  IADD3 R98, P3, R122, 0x8020, RZ ;  /* 0x000080207a627810 */ /* 0x000fe20007f7e0ff */
[----:B------:R-:W-:Y:S01]  /*14f60*/  IMAD.X R91, RZ, RZ, R123, P1 ;  /* 0x000000ffff5b7224 */ /* 0x000fe200008e067b */
[----:B------:R-:W-:-:S02]  /*14f70*/  LOP3.LUT R151, R94, 0x380, RZ, 0xc0, !PT ;  /* 0x000003805e977812 */ /* 0x000fc400078ec0ff */
[C---:B------:R-:W-:Y:S01]  /*14f80*/  IADD3 R12, P1, R122.reuse, 0xc020, RZ ;  /* 0x0000c0207a0c7810 */ /* 0x040fe20007f3e0ff */
[--C-:B------:R-:W-:Y:S01]  /*14f90*/  IMAD.X R99, RZ, RZ, R123.reuse, P3 ;  /* 0x000000ffff637224 */ /* 0x100fe200018e067b */
[----:B------:R-:W-:Y:S02]  /*14fa0*/  SHF.R.U64 R151, R151, 0x3, RZ ;  /* 0x0000000397977819 */ /* 0x000fe400000012ff */
[C---:B------:R-:W-:Y:S01]  /*14fb0*/  IADD3 R7, P3, R122.reuse, 0xc060, RZ ;  /* 0x0000c0607a077810 */ /* 0x040fe20007f7e0ff */
[--C-:B------:R-:W-:Y:S01]  /*14fc0*/  IMAD.X R115, RZ, RZ, R123.reuse, P1 ;  /* 0x000000ffff737224 */ /* 0x100fe200008e067b */
[----:B------:R-:W-:Y:S02]  /*14fd0*/  IADD3 R183, P0, R122, 0x4040, RZ ;  /* 0x000040407ab77810 */ /* 0x000fe40007f1e0ff */
[----:B------:R-:W-:Y:S02]  /*14fe0*/  LOP3.LUT R94, R151, R94, RZ, 0x3c, !PT ;  /* 0x0000005e975e7212 */ /* 0x000fe400078e3cff */
[----:B------:R-:W-:Y:S01]  /*14ff0*/  LOP3.LUT R151, R12, 0x380, RZ, 0xc0, !PT ;  /* 0x000003800c977812 */ /* 0x000fe200078ec0ff */
[----:B------:R-:W-:Y:S01]  /*15000*/  IMAD.X R87, RZ, RZ, R123, P0 ;  /* 0x000000ffff577224 */ /* 0x000fe200000e067b */
[----:B------:R-:W-:-:S02]  /*15010*/  LOP3.LUT R176, R7, 0x380, RZ, 0xc0, !PT ;  /* 0x0000038007b07812 */ /* 0x000fc400078ec0ff */
[----:B------:R-:W-:Y:S02]  /*15020*/  LOP3.LUT R20, R175, 0x380, RZ, 0xc0, !PT ;  /* 0x00000380af147812 */ /* 0x000fe400078ec0ff */
[C---:B------:R-:W-:Y:S02]  /*15030*/  LOP3.LUT R13, R122.reuse, 0x380, RZ, 0xc0, !PT ;  /* 0x000003807a0d7812 */ /* 0x040fe400078ec0ff */
[C---:B------:R-:W-:Y:S02]  /*15040*/  IADD3 R179, P4, R122.reuse, 0x4000, RZ ;  /* 0x000040007ab37810 */ /* 0x040fe40007f9e0ff */
[----:B------:R-:W-:Y:S02]  /*15050*/  SHF.R.U64 R151, R151, 0x3, RZ ;  /* 0x0000000397977819 */ /* 0x000fe400000012ff */
[C---:B------:R-:W-:Y:S01]  /*15060*/  IADD3 R181, P5, R122.reuse, 0x4020, RZ ;  /* 0x000040207ab57810 */ /* 0x040fe20007fbe0ff */
[----:B------:R-:W-:Y:S01]  /*15070*/  IMAD.X R39, RZ, RZ, R123, P4 ;  /* 0x000000ffff277224 */ /* 0x000fe200020e067b */
[----:B------:R-:W-:-:S02]  /*15080*/  IADD3 R3, P0, R122, 0xc000, RZ ;  /* 0x0000c0007a037810 */ /* 0x000fc40007f1e0ff */
[----:B------:R-:W-:Y:S01]  /*15090*/  SHF.R.U64 R176, R176, 0x3, RZ ;  /* 0x00000003b0b07819 */ /* 0x000fe200000012ff */
[--C-:B------:R-:W-:Y:S01]  /*150a0*/  IMAD.X R47, RZ, RZ, R123.reuse, P5 ;  /* 0x000000ffff2f7224 */ /* 0x100fe200028e067b */
[----:B------:R-:W-:Y:S01]  /*150b0*/  LOP3.LUT R30, R177, 0x380, RZ, 0xc0, !PT ;  /* 0x00000380b11e7812 */ /* 0x000fe200078ec0ff */
[----:B------:R-:W-:Y:S01]  /*150c0*/  IMAD.X R111, RZ, RZ, R123, P0 ;  /* 0x000000ffff6f7224 */ /* 0x000fe200000e067b */
[----:B------:R-:W-:Y:S02]  /*150d0*/  SHF.R.U64 R20, R20, 0x3, RZ ;  /* 0x0000000314147819 */ /* 0x000fe400000012ff */
[----:B------:R-:W-:Y:S02]  /*150e0*/  SHF.R.U64 R13, R13, 0x3, RZ ;  /* 0x000000030d0d7819 */ /* 0x000fe400000012ff */
[----:B------:R-:W-:Y:S02]  /*150f0*/  LOP3.LUT R38, R179, 0x380, RZ, 0xc0, !PT ;  /* 0x00000380b3267812 */ /* 0x000fe400078ec0ff */
[----:B------:R-:W-:-:S02]  /*15100*/  LOP3.LUT R114, R151, R12, RZ, 0x3c, !PT ;  /* 0x0000000c97727212 */ /* 0x000fc400078e3cff */
[----:B------:R-:W-:Y:S02]  /*15110*/  LOP3.LUT R46, R181, 0x380, RZ, 0xc0, !PT ;  /* 0x00000380b52e7812 */ /* 0x000fe400078ec0ff */
[----:B------:R-:W-:Y:S02]  /*15120*/  LOP3.LUT R12, R176, R7, RZ, 0x3c, !PT ;  /* 0x00000007b00c7212 */ /* 0x000fe400078e3cff */
[----:B------:R-:W-:Y:S01]  /*15130*/  LOP3.LUT R86, R183, 0x380, RZ, 0xc0, !PT ;  /* 0x00000380b7567812 */ /* 0x000fe200078ec0ff */
[----:B------:R-:W2:Y:S01]  /*15140*/  LDC.64 R6, c[0x0][0xbd8] ;  /* 0x0002f600ff067b82 */ /* 0x000ea20000000a00 */
[C---:B------:R-:W-:Y:S02]  /*15150*/  IADD3 R102, P4, R122.reuse, 0x8040, RZ ;  /* 0x000080407a667810 */ /* 0x040fe40007f9e0ff */
[C---:B------:R-:W-:Y:S02]  /*15160*/  IADD3 R106, P5, R122.reuse, 0x8060, RZ ;  /* 0x000080607a6a7810 */ /* 0x040fe40007fbe0ff */
[----:B------:R-:W-:Y:S01]  /*15170*/  IADD3 R118, P2, R122, 0xc040, RZ ;  /* 0x0000c0407a767810 */ /* 0x000fe20007f5e0ff */
[--C-:B------:R-:W-:Y:S01]  /*15180*/  IMAD.X R103, RZ, RZ, R123.reuse, P4 ;  /* 0x000000ffff677224 */ /* 0x100fe200020e067b */
[----:B------:R-:W-:Y:S01]  /*15190*/  SHF.R.U64 R30, R30, 0x3, RZ ;  /* 0x000000031e1e7819 */ /* 0x000fe200000012ff */
[--C-:B------:R-:W-:Y:S01]  /*151a0*/  IMAD.X R107, RZ, RZ, R123.reuse, P5 ;  /* 0x000000ffff6b7224 */ /* 0x100fe200028e067b */
[----:B------:R-:W-:Y:S01]  /*151b0*/  LOP3.LUT R20, R20, R175, RZ, 0x3c, !PT ;  /* 0x000000af14147212 */ /* 0x000fe200078e3cff */
[----:B------:R-:W-:Y:S01]  /*151c0*/  IMAD.X R119, RZ, RZ, R123, P2 ;  /* 0x000000ffff777224 */ /* 0x000fe200010e067b */
[----:B------:R-:W-:-:S02]  /*151d0*/  LOP3.LUT R90, R185, 0x380, RZ, 0xc0, !PT ;  /* 0x00000380b95a7812 */ /* 0x000fc400078ec0ff */
[----:B------:R-:W-:Y:S02]  /*151e0*/  ISETP.NE.U32.AND P0, PT, RZ, UR4, PT ;  /* 0x00000004ff007c0c */ /* 0x000fe4000bf05070 */
[----:B------:R-:W-:Y:S01]  /*151f0*/  LOP3.LUT R122, R13, R122, RZ, 0x3c, !PT ;  /* 0x0000007a0d7a7212 */ /* 0x000fe200078e3cff */
[----:B------:R-:W-:Y:S01]  /*15200*/  IMAD.X R13, RZ, RZ, R123, P3 ;  /* 0x000000ffff0d7224 */ /* 0x000fe200018e067b */
[----:B------:R-:W-:Y:S02]  /*15210*/  SHF.R.U64 R38, R38, 0x3, RZ ;  /* 0x0000000326267819 */ /* 0x000fe400000012ff */
[----:B------:R-:W-:Y:S02]  /*15220*/  LOP3.LUT R175, R98, 0x380, RZ, 0xc0, !PT ;  /* 0x0000038062af7812 */ /* 0x000fe400078ec0ff */
[----:B------:R-:W-:Y:S02]  /*15230*/  SHF.R.U64 R46, R46, 0x3, RZ ;  /* 0x000000032e2e7819 */ /* 0x000fe400000012ff */
[----:B------:R-:W-:Y:S01]  /*15240*/  SHF.R.U64 R86, R86, 0x3, RZ ;  /* 0x0000000356567819 */ /* 0x000fe200000012ff */
[----:B--2---:R-:W-:Y:S01]  /*15250*/  IMAD.WIDE R8, R233, 0x4, R6 ;  /* 0x00000004e9087825 */ /* 0x004fe200078e0206 */
[----:B------:R-:W-:-:S02]  /*15260*/  LOP3.LUT R30, R30, R177, RZ, 0x3c, !PT ;  /* 0x000000b11e1e7212 */ /* 0x000fc400078e3cff */
[----:B------:R-:W-:Y:S02]  /*15270*/  SHF.R.U64 R90, R90, 0x3, RZ ;  /* 0x000000035a5a7819 */ /* 0x000fe400000012ff */
[----:B------:R-:W-:Y:S01]  /*15280*/  ISETP.NE.AND.EX P0, PT, RZ, UR5, PT, P0 ;  /* 0x00000005ff007c0c */ /* 0x000fe2000bf05300 */
[----:B------:R-:W-:Y:S01]  /*15290*/  ULDC.64 UR4, c[0x0][0xbe0] ;  /* 0x0002f80000047ab9 */ /* 0x000fe20000000a00 */
[----:B------:R-:W-:Y:S02]  /*152a0*/  LOP3.LUT R38, R38, R179, RZ, 0x3c, !PT ;  /* 0x000000b326267212 */ /* 0x000fe400078e3cff */
[----:B------:R-:W-:Y:S02]  /*152b0*/  SHF.R.U64 R175, R175, 0x3, RZ ;  /* 0x00000003afaf7819 */ /* 0x000fe400000012ff */
[----:B------:R-:W-:Y:S02]  /*152c0*/  MOV R122, R122 ;  /* 0x0000007a007a7202 */ /* 0x000fe40000000f00 */
[----:B------:R-:W-:-:S02]  /*152d0*/  LOP3.LUT R46, R46, R181, RZ, 0x3c, !PT ;  /* 0x000000b52e2e7212 */ /* 0x000fc400078e3cff */
[----:B------:R-:W-:Y:S01]  /*152e0*/  LOP3.LUT R177, R102, 0x380, RZ, 0xc0, !PT ;  /* 0x0000038066b17812 */ /* 0x000fe200078ec0ff */
[----:B------:R-:W-:Y:S01]  /*152f0*/  STSM.16.M88.4 [R122], R24 ;  /* 0x000000187a007844 */ /* 0x000fe20000000200 */
[----:B------:R-:W-:Y:S02]  /*15300*/  MOV R14, R14 ;  /* 0x0000000e000e7202 */ /* 0x000fe40000000f00 */
[----:B------:R-:W-:Y:S02]  /*15310*/  LOP3.LUT R86, R86, R183, RZ, 0x3c, !PT ;  /* 0x000000b756567212 */ /* 0x000fe400078e3cff */
[----:B------:R-:W-:Y:S01]  /*15320*/  LOP3.LUT R179, R106, 0x380, RZ, 0xc0, !PT ;  /* 0x000003806ab37812 */ /* 0x000fe200078ec0ff */
[----:B------:R2:W-:Y:S01]  /*15330*/  STSM.16.M88.4 [R14], R32 ;  /* 0x000000200e007844 */ /* 0x0005e20000000200 */
[----:B------:R-:W-:Y:S02]  /*15340*/  MOV R20, R20 ;  /* 0x0000001400147202 */ /* 0x000fe40000000f00 */
[----:B------:R-:W-:-:S02]  /*15350*/  ISETP.NE.U32.AND P1, PT, RZ, UR4, PT ;  /* 0x00000004ff007c0c */ /* 0x000fc4000bf25070 */
[----:B------:R-:W-:Y:S01]  /*15360*/  LOP3.LUT R90, R90, R185, RZ, 0x3c, !PT ;  /* 0x000000b95a5a7212 */ /* 0x000fe200078e3cff */
[----:B------:R3:W-:Y:S01]  /*15370*/  STSM.16.M88.4 [R20], R40 ;  /* 0x0000002814007844 */ /* 0x0007e20000000200 */
[----:B------:R-:W-:Y:S02]  /*15380*/  LOP3.LUT R110, R3, 0x380, RZ, 0xc0, !PT ;  /* 0x00000380036e7812 */ /* 0x000fe400078ec0ff */
[----:B------:R-:W-:Y:S02]  /*15390*/  MOV R30, R30 ;  /* 0x0000001e001e7202 */ /* 0x000fe40000000f00 */
[----:B------:R-:W-:Y:S02]  /*153a0*/  LOP3.LUT R98, R175, R98, RZ, 0x3c, !PT ;  /* 0x00000062af627212 */ /* 0x000fe400078e3cff */
[----:B------:R-:W-:Y:S01]  /*153b0*/  MOV R38, R38 ;  /* 0x0000002600267202 */ /* 0x000fe20000000f00 */
[----:B------:R4:W-:Y:S01]  /*153c0*/  STSM.16.M88.4 [R30], R48 ;  /* 0x000000301e007844 */ /* 0x0009e20000000200 */
[----:B------:R-:W-:-:S02]  /*153d0*/  SHF.R.U64 R177, R177, 0x3, RZ ;  /* 0x00000003b1b17819 */ /* 0x000fc400000012ff */
[----:B------:R-:W-:Y:S01]  /*153e0*/  LOP3.LUT R175, R118, 0x380, RZ, 0xc0, !PT ;  /* 0x0000038076af7812 */ /* 0x000fe200078ec0ff */
[----:B------:R-:W-:Y:S01]  /*153f0*/  STSM.16.M88.4 [R38], R56 ;  /* 0x0000003826007844 */ /* 0x000fe20000000200 */
[----:B------:R-:W-:Y:S02]  /*15400*/  MOV R46, R46 ;  /* 0x0000002e002e7202 */ /* 0x000fe40000000f00 */
[----:B------:R-:W-:Y:S02]  /*15410*/  SHF.R.U64 R179, R179, 0x3, RZ ;  /* 0x00000003b3b37819 */ /* 0x000fe400000012ff */
[----:B------:R-:W-:Y:S01]  /*15420*/  MOV R86, R86 ;  /* 0x0000005600567202 */ /* 0x000fe20000000f00 */
[----:B------:R-:W-:Y:S01]  /*15430*/  STSM.16.M88.4 [R46], R64 ;  /* 0x000000402e007844 */ /* 0x000fe20000000200 */
[----:B------:R-:W-:Y:S02]  /*15440*/  ISETP.NE.AND.EX P1, PT, RZ, UR5, PT, P1 ;  /* 0x00000005ff007c0c */ /* 0x000fe4000bf25310 */
[----:B------:R-:W-:Y:S01]  /*15450*/  MOV R21, R12 ;  /* 0x0000000c00157202 */ /* 0x000fe20000000f00 */
[----:B------:R-:W-:Y:S01]  /*15460*/  STSM.16.M88.4 [R86], R72 ;  /* 0x0000004856007844 */ /* 0x000fe20000000200 */
[----:B------:R-:W-:-:S02]  /*15470*/  SHF.R.U64 R110, R110, 0x3, RZ ;  /* 0x000000036e6e7819 */ /* 0x000fc400000012ff */
[----:B------:R-:W-:Y:S02]  /*15480*/  MOV R94, R94 ;  /* 0x0000005e005e7202 */ /* 0x000fe40000000f00 */
[----:B--2---:R-:W-:Y:S02]  /*15490*/  F2FP.F16.F32.PACK_AB R14, R93, R167 ;  /* 0x000000a75d0e723e */ /* 0x004fe400000000ff */
[----:B------:R-:W-:Y:S02]  /*154a0*/  F2FP.F16.F32.PACK_AB R15, R120, R116 ;  /* 0x00000074780f723e */ /* 0x000fe400000000ff */
[----:B------:R-:W-:Y:S01]  /*154b0*/  F2FP.F16.F32.PACK_AB R24, R97, R168 ;  /* 0x000000a86118723e */ /* 0x000fe200000000ff */
[----:B------:R-:W2:Y:S01]  /*154c0*/  @P1 LDC.64 R6, c[0x0][0xbe0] ;  /* 0x0002f800ff061b82 */ /* 0x000ea20000000a00 */
[----:B------:R-:W-:Y:S02]  /*154d0*/  MOV R90, R90 ;  /* 0x0000005a005a7202 */ /* 0x000fe40000000f00 */
[----:B------:R-:W-:-:S02]  /*154e0*/  F2FP.F16.F32.PACK_AB R25, R153, R152 ;  /* 0x000000989919723e */ /* 0x000fc400000000ff */
[----:B------:R-:W-:Y:S01]  /*154f0*/  F2FP.F16.F32.PACK_AB R26, R101, R169 ;  /* 0x000000a9651a723e */ /* 0x000fe200000000ff */
[----:B------:R-:W-:Y:S01]  /*15500*/  STSM.16.M88.4 [R90], R80 ;  /* 0x000000505a007844 */ /* 0x000fe20000000200 */
[----:B------:R-:W-:Y:S02]  /*15510*/  F2FP.F16.F32.PACK_AB R12, R89, R166 ;  /* 0x000000a6590c723e */ /* 0x000fe400000000ff */
[----:B------:R-:W-:Y:S02]  /*15520*/  F2FP.F16.F32.PACK_AB R27, R155, R154 ;  /* 0x0000009a9b1b723e */ /* 0x000fe400000000ff */
[----:B------:R-:W-:Y:S02]  /*15530*/  F2FP.F16.F32.PACK_AB R32, R121, R174 ;  /* 0x000000ae7920723e */ /* 0x000fe400000000ff */
[----:B------:R-:W-:Y:S02]  /*15540*/  F2FP.F16.F32.PACK_AB R33, R165, R164 ;  /* 0x000000a4a521723e */ /* 0x000fe400000000ff */
[----:B------:R-:W-:-:S02]  /*15550*/  F2FP.F16.F32.PACK_AB R34, R125, R124 ;  /* 0x0000007c7d22723e */ /* 0x000fc400000000ff */
[----:B------:R-:W-:Y:S02]  /*15560*/  F2FP.F16.F32.PACK_AB R35, R127, R126 ;  /* 0x0000007e7f23723e */ /* 0x000fe400000000ff */
[----:B------:R-:W-:Y:S01]  /*15570*/  MOV R114, R114 ;  /* 0x0000007200727202 */ /* 0x000fe20000000f00 */
[----:B------:R-:W-:Y:S01]  /*15580*/  ULDC UR4, c[0x0][0xa88] ;  /* 0x0002a20000047ab9 */ /* 0x000fe20000000800 */
[----:B------:R-:W-:Y:S01]  /*15590*/  F2FP.F16.F32.PACK_AB R13, R112, R71 ;  /* 0x00000047700d723e */ /* 0x000fe200000000ff */
[----:B---3--:R-:W-:Y:S01]  /*155a0*/  IMAD.MOV.U32 R20, RZ, RZ, RZ ;  /* 0x000000ffff147224 */ /* 0x008fe200078e00ff */
[----:B------:R-:W-:Y:S02]  /*155b0*/  LOP3.LUT R102, R177, R102, RZ, 0x3c, !PT ;  /* 0x00000066b1667212 */ /* 0x000fe400078e3cff */
[----:B------:R-:W-:Y:S01]  /*155c0*/  SHF.R.U64 R175, R175, 0x3, RZ ;  /* 0x00000003afaf7819 */ /* 0x000fe200000012ff */
[----:B------:R3:W-:Y:S01]  /*155d0*/  STSM.16.M88.4 [R94], R12 ;  /* 0x0000000c5e007844 */ /* 0x0007e20000000200 */
[----:B------:R-:W-:-:S02]  /*155e0*/  LOP3.LUT R106, R179, R106, RZ, 0x3c, !PT ;  /* 0x0000006ab36a7212 */ /* 0x000fc400078e3cff */
[----:B------:R-:W-:Y:S02]  /*155f0*/  LOP3.LUT R110, R110, R3, RZ, 0x3c, !PT ;  /* 0x000000036e6e7212 */ /* 0x000fe400078e3cff */
[----:B------:R-:W-:Y:S02]  /*15600*/  MOV R98, R98 ;  /* 0x0000006200627202 */ /* 0x000fe40000000f00 */
[----:B------:R-:W-:Y:S02]  /*15610*/  LOP3.LUT R118, R175, R118, RZ, 0x3c, !PT ;  /* 0x00000076af767212 */ /* 0x000fe400078e3cff */
[----:B------:R-:W-:Y:S01]  /*15620*/  MOV R102, R102 ;  /* 0x0000006600667202 */ /* 0x000fe20000000f00 */
[----:B------:R-:W-:Y:S01]  /*15630*/  STSM.16.M88.4 [R98], R24 ;  /* 0x0000001862007844 */ /* 0x000fe20000000200 */
[----:B----4-:R-:W-:Y:S02]  /*15640*/  F2FP.F16.F32.PACK_AB R30, R109, R171 ;  /* 0x000000ab6d1e723e */ /* 0x010fe400000000ff */
[----:B------:R-:W-:-:S02]  /*15650*/  F2FP.F16.F32.PACK_AB R31, R159, R158 ;  /* 0x0000009e9f1f723e */ /* 0x000fc400000000ff */
[----:B------:R-:W-:Y:S02]  /*15660*/  MOV R106, R106 ;  /* 0x0000006a006a7202 */ /* 0x000fe40000000f00 */
[----:B---3--:R-:W-:Y:S01]  /*15670*/  F2FP.F16.F32.PACK_AB R12, R113, R172 ;  /* 0x000000ac710c723e */ /* 0x008fe200000000ff */
[----:B------:R-:W-:Y:S01]  /*15680*/  STSM.16.M88.4 [R102], R28 ;  /* 0x0000001c66007844 */ /* 0x000fe20000000200 */
[----:B------:R-:W-:Y:S02]  /*15690*/  F2FP.F16.F32.PACK_AB R13, R161, R160 ;  /* 0x000000a0a10d723e */ /* 0x000fe400000000ff */
[----:B------:R-:W-:Y:S02]  /*156a0*/  F2FP.F16.F32.PACK_AB R14, R117, R173 ;  /* 0x000000ad750e723e */ /* 0x000fe400000000ff */
[----:B------:R-:W-:Y:S02]  /*156b0*/  F2FP.F16.F32.PACK_AB R15, R163, R162 ;  /* 0x000000a2a30f723e */ /* 0x000fe400000000ff */
[----:B------:R-:W-:-:S02]  /*156c0*/  MOV R110, R110 ;  /* 0x0000006e006e7202 */ /* 0x000fc40000000f00 */
[----:B------:R-:W-:Y:S01]  /*156d0*/  MOV R118, R118 ;  /* 0x0000007600767202 */ /* 0x000fe20000000f00 */
[----:B------:R3:W-:Y:S04]  /*156e0*/  STSM.16.M88.4 [R106], R12 ;  /* 0x0000000c6a007844 */ /* 0x0007e80000000200 */
[----:B------:R4:W-:Y:S04]  /*156f0*/  STSM.16.M88.4 [R110], R32 ;  /* 0x000000206e007844 */ /* 0x0009e80000000200 */
[----:B------:R4:W-:Y:S04]  /*15700*/  STSM.16.M88.4 [R114], R128 ;  /* 0x0000008072007844 */ /* 0x0009e80000000200 */
[----:B------:R4:W-:Y:S04]  /*15710*/  STSM.16.M88.4 [R118], R136 ;  /* 0x0000008876007844 */ /* 0x0009e80000000200 */
[----:B------:R4:W-:Y:S01]  /*15720*/  STSM.16.M88.4 [R21], R144 ;  /* 0x0000009015007844 */ /* 0x0009e20000000200 */
[----:B------:R-:W-:Y:S01]  /*15730*/  BAR.SYNC.DEFER_BLOCKING 0x1, 0x100 ;  /* 0x0044000000007b1d */ /* 0x000fe20000010000 */
[----:B------:R-:W-:-:S02]  /*15740*/  IMAD.U32 R0, RZ, RZ, UR4 ;  /* 0x00000004ff007e24 */ /* 0x000fc4000f8e00ff */
[----:B--2---:R-:W-:-:S03]  /*15750*/  @P1 IMAD.WIDE R6, R233, 0x4, R6 ;  /* 0x00000004e9061825 */ /* 0x004fc600078e0206 */
[----:B------:R4:W5:Y:S01]  /*15760*/  @P0 LDG.E R20, desc[UR40][R8.64] ;  /* 0x0000002808140981 */ /* 0x000962000c1e1900 */
[----:B------:R-:W-:-:S03]  /*15770*/  IMAD R3, R220, 0x40, R215 ;  /* 0x00000040dc037824 */ /* 0x000fc600078e02d7 */
[----:B------:R4:W5:Y:S01]  /*15780*/  @P1 LDG.E R0, desc[UR40][R6.64] ;  /* 0x0000002806001981 */ /* 0x000962000c1e1900 */
[----:B------:R-:W-:-:S03]  /*15790*/  IMAD.WIDE R10, R3, 0x2, R10 ;  /* 0x00000002030a7825 */ /* 0x000fc600078e020a */
[----:B---3--:R-:W-:Y:S01]  /*157a0*/  IADD3 R13, P4, R10, 0x1000, RZ ;  /* 0x000010000a0d7810 */ /* 0x008fe20007f9e0ff */
[----:B------:R-:W-:-:S12]  /*157b0*/  @P1 BRA `(.L_x_9403) ;  /* 0x0000000000101947 */ /* 0x000fd80003800000 */
[----:B------:R-:W-:Y:S05]  /*157c0*/  @!P0 BRA `(.L_x_9403) ;  /* 0x00000000000c8947 */ /* 0x000fea0003800000 */
[----:B------:R-:W2:Y:S04]  /*157d0*/  LDG.E R3, desc[UR40][R8.64] ;  /* 0x0000002808037981 */ /* 0x000ea8000c1e1900 */
[----:B-----5:R-:W2:Y:S02]  /*157e0*/  LDG.E R0, desc[UR40][R8.64+0x4] ;  /* 0x0000042808007981 */ /* 0x020ea4000c1e1900 */
[----:B--2---:R-:W-:-:S07]  /*157f0*/  IMAD.IADD R0, R0, 0x1, -R3 ;  /* 0x0000000100007824 */ /* 0x004fce00078e0a03 */
.L_x_9403:
[----:B----4-:R-:W2:Y:S01]  /*15800*/  LDL R8, [R1+0x14] ;  /* 0x0000140001087983 */ /* 0x010ea20000100800 */
[----:B------:R-:W-:Y:S01]  /*15810*/  SHF.R.S32.HI R78, RZ, 0x1f, R232 ;  /* 0x0000001fff4e7819 */ /* 0x000fe200000114e8 */
[----:B------:R-:W-:Y:S01]  /*15820*/  ULDC.64 UR4, c[0x0][0xb70] ;  /* 0x0002dc0000047ab9 */ /* 0x000fe20000000a00 */
[--C-:B-----5:R-:W-:Y:S01]  /*15830*/  SHF.R.S32.HI R21, RZ, 0x1f, R20.reuse ;  /* 0x0000001fff157819 */ /* 0x120fe20000011414 */
[----:B------:R-:W3:Y:S01]  /*15840*/  S2R R15, SR_TID.X ;  /* 0x00000000000f7919 */ /* 0x000ee20000002100 */
[----:B------:R-:W-:Y:S01]  /*15850*/  SHF.R.S32.HI R3, RZ, 0x1f, R233 ;  /* 0x0000001fff037819 */ /* 0x000fe200000114e9 */
[----:B------:R-:W-:Y:S01]  /*15860*/  IMAD R7, R78, UR4, RZ ;  /* 0x000000044e077c24 */ /* 0x000fe2000f8e02ff */
[----:B------:R-:W-:Y:S02]  /*15870*/  SEL R80, R233, RZ, !P0 ;  /* 0x000000ffe9507207 */ /* 0x000fe40004000000 */
[----:B------:R-:W-:Y:S01]  /*15880*/  SEL R81, R3, RZ, !P0 ;  /* 0x000000ff03517207 */ /* 0x000fe20004000000 */
[----:B------:R-:W-:Y:S01]  /*15890*/  IMAD R9, R232, UR5, R7 ;  /* 0x00000005e8097c24 */ /* 0x000fe2000f8e0207 */
[----:B------:R-:W-:Y:S01]  /*158a0*/  IADD3 R29, P0, R10, 0x3000, RZ ;  /* 0x000030000a1d7810 */ /* 0x000fe20007f1e0ff */
[----:B------:R-:W-:Y:S01]  /*158b0*/  IMAD.WIDE.U32 R6, R232, UR4, R20 ;  /* 0x00000004e8067c25 */ /* 0x000fe2000f8e0014 */
[----:B------:R-:W-:Y:S01]  /*158c0*/  ULDC.64 UR4, c[0x0][0xb78] ;  /* 0x0002de0000047ab9 */ /* 0x000fe20000000a00 */
[----:B------:R-:W-:-:S02]  /*158d0*/  IADD3 R25, P3, R10, 0x2000, RZ ;  /* 0x000020000a197810 */ /* 0x000fc40007f7e0ff */
[----:B------:R-:W-:Y:S01]  /*158e0*/  IMAD.IADD R7, R7, 0x1, R9 ;  /* 0x0000000107077824 */ /* 0x000fe200078e0209 */
[C---:B------:R-:W-:Y:S01]  /*158f0*/  IADD3 R37, P2, R10.reuse, 0x5000, RZ ;  /* 0x000050000a257810 */ /* 0x040fe20007f5e0ff */
[----:B------:R-:W-:Y:S01]  /*15900*/  IMAD R3, R81, UR4, RZ ;  /* 0x0000000451037c24 */ /* 0x000fe2000f8e02ff */
[----:B------:R-:W-:Y:S01]  /*15910*/  IADD3 R33, P1, R10, 0x4000, RZ ;  /* 0x000040000a217810 */ /* 0x000fe20007f3e0ff */
[----:B------:R-:W-:Y:S01]  /*15920*/  IMAD.WIDE.U32 R6, R80, UR4, R6 ;  /* 0x0000000450067c25 */ /* 0x000fe2000f8e0006 */
[----:B------:R-:W-:Y:S02]  /*15930*/  LOP3.LUT R28, R29, 0x380, RZ, 0xc0, !PT ;  /* 0x000003801d1c7812 */ /* 0x000fe400078ec0ff */
[----:B------:R-:W-:Y:S02]  /*15940*/  LOP3.LUT R12, R13, 0x380, RZ, 0xc0, !PT ;  /* 0x000003800d0c7812 */ /* 0x000fe400078ec0ff */
[----:B------:R-:W-:Y:S02]  /*15950*/  LOP3.LUT R24, R25, 0x380, RZ, 0xc0, !PT ;  /* 0x0000038019187812 */ /* 0x000fe400078ec0ff */
[----:B------:R-:W-:-:S02]  /*15960*/  LOP3.LUT R36, R37, 0x380, RZ, 0xc0, !PT ;  /* 0x0000038025247812 */ /* 0x000fc400078ec0ff */
[----:B------:R-:W-:Y:S02]  /*15970*/  LOP3.LUT R32, R33, 0x380, RZ, 0xc0, !PT ;  /* 0x0000038021207812 */ /* 0x000fe400078ec0ff */
[----:B------:R-:W-:Y:S02]  /*15980*/  SHF.R.U64 R28, R28, 0x3, RZ ;  /* 0x000000031c1c7819 */ /* 0x000fe400000012ff */
[----:B------:R-:W-:Y:S02]  /*15990*/  SHF.R.U64 R12, R12, 0x3, RZ ;  /* 0x000000030c0c7819 */ /* 0x000fe400000012ff */
[----:B------:R-:W-:Y:S01]  /*159a0*/  SHF.R.U64 R24, R24, 0x3, RZ ;  /* 0x0000000318187819 */ /* 0x000fe200000012ff */
[----:B---3--:R-:W-:Y:S01]  /*159b0*/  VIADD R15, R15, 0xffffff80 ;  /* 0xffffff800f0f7836 */ /* 0x008fe20000000000 */
[----:B------:R-:W-:Y:S02]  /*159c0*/  SHF.R.U64 R36, R36, 0x3, RZ ;  /* 0x0000000324247819 */ /* 0x000fe400000012ff */
[----:B------:R-:W-:-:S02]  /*159d0*/  SHF.R.U64 R32, R32, 0x3, RZ ;  /* 0x0000000320207819 */ /* 0x000fc400000012ff */
        /* <DEDUP_REMOVED lines=10> */
[----:B------:R-:W-:Y:S02]  /*15a80*/  LEA.HI R14, R14, R15, RZ, 0x7 ;  /* 0x0000000f0e0e7211 */ /* 0x000fe400078f38ff */
[C---:B------:R-:W-:Y:S02]  /*15a90*/  IADD3 R45, P4, R10.reuse, 0x7000, RZ ;  /* 0x000070000a2d7810 */ /* 0x040fe40007f9e0ff */
[----:B------:R-:W-:Y:S02]  /*15aa0*/  IADD3 R49, P3, R10, 0x8000, RZ ;  /* 0x000080000a317810 */ /* 0x000fe40007f7e0ff */
[----:B------:R-:W-:Y:S01]  /*15ab0*/  LOP3.LUT R32, R32, R33, RZ, 0x3c, !PT ;  /* 0x0000002120207212 */ /* 0x000fe200078e3cff */
[----:B------:R-:W-:Y:S01]  /*15ac0*/  IMAD.X R33, RZ, RZ, R11, P1 ;  /* 0x000000ffff217224 */ /* 0x000fe200008e060b */
[----:B------:R-:W-:Y:S02]  /*15ad0*/  IADD3 R57, P2, R10, 0xb000, RZ ;  /* 0x0000b0000a397810 */ /* 0x000fe40007f5e0ff */
[----:B------:R-:W-:-:S02]  /*15ae0*/  LOP3.LUT R52, R53, 0x380, RZ, 0xc0, !PT ;  /* 0x0000038035347812 */ /* 0x000fc400078ec0ff */
[----:B------:R-:W-:Y:S02]  /*15af0*/  LOP3.LUT R14, R14, 0xffffff80, RZ, 0xc0, !PT ;  /* 0xffffff800e0e7812 */ /* 0x000fe400078ec0ff */
[----:B------:R-:W-:Y:S02]  /*15b00*/  LOP3.LUT R44, R45, 0x380, RZ, 0xc0, !PT ;  /* 0x000003802d2c7812 */ /* 0x000fe400078ec0ff */
[----:B------:R-:W-:Y:S01]  /*15b10*/  LOP3.LUT R48, R49, 0x380, RZ, 0xc0, !PT ;  /* 0x0000038031307812 */ /* 0x000fe200078ec0ff */
[----:B------:R-:W-:Y:S01]  /*15b20*/  IMAD.IADD R14, R15, 0x1, -R14 ;  /* 0x000000010f0e7824 */ /* 0x000fe200078e0a0e */
        /* <DEDUP_REMOVED lines=13> */
[----:B------:R-:W-:-:S02]  /*15c00*/  LOP3.LUT P0, RZ, R14, 0x3, RZ, 0xc0, !PT ;  /* 0x000000030eff7812 */ /* 0x000fc4000780c0ff */
[C---:B------:R-:W-:Y:S02]  /*15c10*/  IADD3 R65, P4, R10.reuse, 0xd000, RZ ;  /* 0x0000d0000a417810 */ /* 0x040fe40007f9e0ff */
[----:B------:R-:W-:Y:S02]  /*15c20*/  IADD3 R69, P3, R10, 0xe000, RZ ;  /* 0x0000e0000a457810 */ /* 0x000fe40007f7e0ff */
[----:B------:R-:W-:Y:S02]  /*15c30*/  LOP3.LUT R64, R65, 0x380, RZ, 0xc0, !PT ;  /* 0x0000038041407812 */ /* 0x000fe400078ec0ff */
[----:B------:R-:W-:Y:S02]  /*15c40*/  LOP3.LUT R68, R69, 0x380, RZ, 0xc0, !PT ;  /* 0x0000038045447812 */ /* 0x000fe400078ec0ff */
[----:B------:R-:W-:Y:S02]  /*15c50*/  SHF.R.U64 R64, R64, 0x3, RZ ;  /* 0x0000000340407819 */ /* 0x000fe400000012ff */
[----:B------:R-:W-:-:S02]  /*15c60*/  SHF.R.U64 R68, R68, 0x3, RZ ;  /* 0x0000000344447819 */ /* 0x000fc400000012ff */
[----:B------:R-:W-:Y:S01]  /*15c70*/  LOP3.LUT R64, R64, R65, RZ, 0x3c, !PT ;  /* 0x0000004140407212 */ /* 0x000fe200078e3cff */
[--C-:B------:R-:W-:Y:S01]  /*15c80*/  IMAD.X R65, RZ, RZ, R11.reuse, P4 ;  /* 0x000000ffff417224 */ /* 0x100fe200020e060b */
[----:B------:R-:W-:Y:S01]  /*15c90*/  LOP3.LUT R68, R68, R69, RZ, 0x3c, !PT ;  /* 0x0000004544447212 */ /* 0x000fe200078e3cff */
[----:B------:R-:W-:Y:S01]  /*15ca0*/  IMAD.X R69, RZ, RZ, R11, P3 ;  /* 0x000000ffff457224 */ /* 0x000fe200018e060b */
[--C-:B------:R-:W-:Y:S01]  /*15cb0*/  SHF.R.S32.HI R77, RZ, 0x1f, R215.reuse ;  /* 0x0000001fff4d7819 */ /* 0x100fe200000114d7 */
[----:B------:R-:W-:Y:S02]  /*15cc0*/  IMAD.MOV.U32 R76, RZ, RZ, R215 ;  /* 0x000000ffff4c7224 */ /* 0x000fe400078e00d7 */
[----:B------:R-:W-:-:S05]  /*15cd0*/  IMAD R83, R237, -0x80, R0 ;  /* 0xffffff80ed537824 */ /* 0x000fca00078e0200 */
[----:B------:R-:W-:Y:S02]  /*15ce0*/  ISETP.GE.AND P3, PT, R220, R83, PT ;  /* 0x00000053dc00720c */ /* 0x000fe40003f66270 */
[----:B------:R-:W-:Y:S01]  /*15cf0*/  SHF.R.S32.HI R221, RZ, 0x1f, R220 ;  /* 0x0000001fffdd7819 */ /* 0x000fe200000114dc */
[----:B------:R-:W-:Y:S01]  /*15d00*/  BSSY B1, `(.L_x_9404) ;  /* 0x000006b000017945 */ /* 0x000fe20003800000 */
[----:B--2---:R-:W-:Y:S02]  /*15d10*/  IMAD R9, R237, 0x80, R8 ;  /* 0x00000080ed097824 */ /* 0x004fe400078e0208 */
[----:B------:R-:W-:Y:S01]  /*15d20*/  IMAD R8, R80, UR5, R3 ;  /* 0x0000000550087c24 */ /* 0x000fe2000f8e0203 */
[----:B------:R-:W-:Y:S02]  /*15d30*/  ULDC.64 UR4, c[0x0][0xb40] ;  /* 0x0002d00000047ab9 */ /* 0x000fe40000000a00 */
[----:B------:R-:W-:Y:S02]  /*15d40*/  SHF.R.S32.HI R3, RZ, 0x1f, R9 ;  /* 0x0000001fff037819 */ /* 0x000fe40000011409 */
[----:B------:R-:W-:-:S04]  /*15d50*/  IADD3 R6, P5, R9, R6, RZ ;  /* 0x0000000609067210 */ /* 0x000fc80007fbe0ff */
[----:B------:R-:W-:Y:S02]  /*15d60*/  IADD3.X R3, R3, R7, R8, P5, !PT ;  /* 0x0000000703037210 */ /* 0x000fe40002ffe408 */
[----:B------:R-:W-:Y:S02]  /*15d70*/  LEA R58, P5, R6, UR4, 0x2 ;  /* 0x00000004063a7c11 */ /* 0x000fe4000f8a10ff */
[----:B------:R-:W-:Y:S02]  /*15d80*/  IADD3 R7, P1, R10, 0xa000, RZ ;  /* 0x0000a0000a077810 */ /* 0x000fe40007f3e0ff */
[----:B------:R-:W-:Y:S01]  /*15d90*/  LEA.HI.X R59, R6, UR5, R3, 0x2, P5 ;  /* 0x00000005063b7c11 */ /* 0x000fe2000a8f1403 */
[----:B------:R-:W-:Y:S01]  /*15da0*/  VIADD R3, R9, 0x8 ;  /* 0x0000000809037836 */ /* 0x000fe20000000000 */
[----:B------:R-:W-:Y:S01]  /*15db0*/  IADD3 R41, P5, R10, 0x6000, RZ ;  /* 0x000060000a297810 */ /* 0x000fe20007fbe0ff */
[----:B------:R-:W-:Y:S01]  /*15dc0*/  ULDC.64 UR4, c[0x0][0xaa0] ;  /* 0x0002a80000047ab9 */ /* 0x000fe20000000a00 */
[----:B------:R-:W-:-:S02]  /*15dd0*/  LOP3.LUT R6, R7, 0x380, RZ, 0xc0, !PT ;  /* 0x0000038007067812 */ /* 0x000fc400078ec0ff */
[----:B------:R-:W-:Y:S02]  /*15de0*/  LOP3.LUT R40, R41, 0x380, RZ, 0xc0, !PT ;  /* 0x0000038029287812 */ /* 0x000fe400078ec0ff */
[----:B------:R-:W-:Y:S02]  /*15df0*/  SHF.R.U64 R6, R6, 0x3, RZ ;  /* 0x0000000306067819 */ /* 0x000fe400000012ff */
[----:B------:R-:W-:Y:S02]  /*15e00*/  SHF.R.U64 R40, R40, 0x3, RZ ;  /* 0x0000000328287819 */ /* 0x000fe400000012ff */
[----:B------:R-:W-:Y:S01]  /*15e10*/  LOP3.LUT R6, R6, R7, RZ, 0x3c, !PT ;  /* 0x0000000706067212 */ /* 0x000fe200078e3cff */
[--C-:B------:R-:W-:Y:S01]  /*15e20*/  IMAD.X R7, RZ, RZ, R11.reuse, P1 ;  /* 0x000000ffff077224 */ /* 0x100fe200008e060b */
[----:B------:R-:W-:Y:S01]  /*15e30*/  LOP3.LUT R40, R40, R41, RZ, 0x3c, !PT ;  /* 0x0000002928287212 */ /* 0x000fe200078e3cff */
[----:B------:R-:W-:Y:S01]  /*15e40*/  IMAD.X R41, RZ, RZ, R11, P5 ;  /* 0x000000ffff297224 */ /* 0x000fe200028e060b */
[----:B------:R-:W-:-:S02]  /*15e50*/  IADD3 R61, P5, R10, 0xc000, RZ ;  /* 0x0000c0000a3d7810 */ /* 0x000fc40007fbe0ff */
[C---:B------:R-:W-:Y:S02]  /*15e60*/  IADD3 R8, P2, R10.reuse, 0xf000, RZ ;  /* 0x0000f0000a087810 */ /* 0x040fe40007f5e0ff */
[-C--:B------:R-:W-:Y:S02]  /*15e70*/  ISETP.GE.OR P1, PT, R9, R0.reuse, P0 ;  /* 0x000000000900720c */ /* 0x080fe40000726670 */
[----:B------:R-:W-:Y:S01]  /*15e80*/  LOP3.LUT R60, R61, 0x380, RZ, 0xc0, !PT ;  /* 0x000003803d3c7812 */ /* 0x000fe200078ec0ff */
[----:B------:R-:W-:Y:S01]  /*15e90*/  IMAD.X R73, RZ, RZ, R11, P2 ;  /* 0x000000ffff497224 */ /* 0x000fe200010e060b */
[----:B------:R-:W-:Y:S02]  /*15ea0*/  ISETP.GE.OR P0, PT, R3, R0, P0 ;  /* 0x000000000300720c */ /* 0x000fe40000706670 */
[----:B------:R-:W-:Y:S02]  /*15eb0*/  LOP3.LUT R9, R10, 0x380, RZ, 0xc0, !PT ;  /* 0x000003800a097812 */ /* 0x000fe400078ec0ff */
[----:B------:R-:W-:-:S02]  /*15ec0*/  LOP3.LUT R3, R8, 0x380, RZ, 0xc0, !PT ;  /* 0x0000038008037812 */ /* 0x000fc400078ec0ff */
[----:B------:R-:W-:Y:S02]  /*15ed0*/  SHF.R.U64 R60, R60, 0x3, RZ ;  /* 0x000000033c3c7819 */ /* 0x000fe400000012ff */
[----:B------:R-:W-:Y:S01]  /*15ee0*/  SHF.R.U64 R9, R9, 0x3, RZ ;  /* 0x0000000309097819 */ /* 0x000fe200000012ff */
[----:B------:R-:W-:Y:S01]  /*15ef0*/  @!P1 STG.E desc[UR40][R58.64], R4 ;  /* 0x000000043a009986 */ /* 0x000fe2000c101928 */
[----:B------:R-:W-:Y:S02]  /*15f00*/  SHF.R.U64 R3, R3, 0x3, RZ ;  /* 0x0000000303037819 */ /* 0x000fe400000012ff */
[----:B------:R-:W-:Y:S01]  /*15f10*/  LOP3.LUT R60, R60, R61, RZ, 0x3c, !PT ;  /* 0x0000003d3c3c7212 */ /* 0x000fe200078e3cff */
[----:B------:R-:W-:Y:S01]  /*15f20*/  IMAD.X R61, RZ, RZ, R11, P5 ;  /* 0x000000ffff3d7224 */ /* 0x000fe200028e060b */
[----:B------:R-:W-:Y:S01]  /*15f30*/  LOP3.LUT R10, R9, R10, RZ, 0x3c, !PT ;  /* 0x0000000a090a7212 */ /* 0x000fe200078e3cff */
[----:B------:R2:W-:Y:S01]  /*15f40*/  @!P0 STG.E desc[UR40][R58.64+0x20], R5 ;  /* 0x000020053a008986 */ /* 0x0005e2000c101928 */
[----:B------:R-:W-:-:S03]  /*15f50*/  LOP3.LUT R72, R3, R8, RZ, 0x3c, !PT ;  /* 0x0000000803487212 */ /* 0x000fc600078e3cff */
        /* <DEDUP_REMOVED lines=10> */
[----:B--2---:R-:W5:Y:S04]  /*16000*/  LD.E.128 R4, desc[UR40][R6.64] ;  /* 0x0000002806047980 */ /* 0x004f68000c101d00 */
        /* <DEDUP_REMOVED lines=15> */
[----:B------:R-:W-:Y:S02]  /*16100*/  VIADD R0, R220, 0x40 ;  /* 0x00000040dc007836 */ /* 0x000fe40000000000 */
[----:B------:R-:W-:Y:S02]  /*16110*/  IMAD R21, R78, UR4, RZ ;  /* 0x000000044e157c24 */ /* 0x000fe4000f8e02ff */
[----:B------:R-:W-:Y:S01]  /*16120*/  IMAD.IADD R77, R77, 0x1, R3 ;  /* 0x000000014d4d7824 */ /* 0x000fe200078e0203 */
[----:B------:R-:W-:Y:S01]  /*16130*/  ISETP.GE.AND P0, PT, R0, R83, PT ;  /* 0x000000530000720c */ /* 0x000fe20003f06270 */
        /* <DEDUP_REMOVED lines=12> */
[----:B--2---:R2:W-:Y:S03]  /*16200*/  SYNCS.ARRIVE.TRANS64.RED.A1T0 RZ, [R0+URZ], RZ ;  /* 0x000000ff00ff79a7 */ /* 0x0045e6000810043f */
[----:B------:R-:W-:-:S02]  /*16210*/  IMAD R3, R80, UR5, R3 ;  /* 0x0000000550037c24 */ /* 0x000fc4000f8e0203 */
[----:B------:R-:W-:-:S04]  /*16220*/  IMAD.WIDE R76, R237, 0x80, R220 ;  /* 0x00000080ed4c7825 */ /* 0x000fc800078e02dc */
[----:B------:R-:W-:Y:S01]  /*16230*/  IMAD.IADD R83, R79, 0x1, R3 ;  /* 0x000000014f537824 */ /* 0x000fe200078e0203 */
[----:B--2---:R-:W-:Y:S06]  /*16240*/  @P3 BRA `(.L_x_9405) ;  /* 0x0000000000583947 */ /* 0x004fec0003800000 */
        /* <DEDUP_REMOVED lines=14> */
[----:B------:R-:W-:Y:S01]  /*16330*/  LEA.HI.X R81, R20, UR7, R3, 0x1, P3 ;  /* 0x0000000714517c11 */ /* 0x000fe200098f0c03 */
[----:B------:R-:W-:-:S04]  /*16340*/  VIADD R3, R215, 0x80 ;  /* 0x00000080d7037836 */ /* 0x000fc80000000000 */
[----:B-----5:R2:W-:Y:S01]  /*16350*/  @!P5 STG.E.128 desc[UR40][R80.64], R8 ;  /* 0x000000085000d986 */ /* 0x0205e2000c101d28 */
[----:B------:R-:W-:Y:S02]  /*16360*/  ISETP.GE.AND P3, PT, R3, UR4, PT ;  /* 0x0000000403007c0c */ /* 0x000fe4000bf66270 */
[----:B------:R-:W-:-:S03]  /*16370*/  ISETP.GE.AND P5, PT, R0, UR4, PT ;  /* 0x0000000400007c0c */ /* 0x000fc6000bfa6270 */
[----:B------:R2:W-:Y:S08]  /*16380*/  @!P4 STG.E.128 desc[UR40][R80.64+0x80], R32 ;  /* 0x000080205000c986 */ /* 0x0005f0000c101d28 */
[----:B------:R2:W-:Y:S04]  /*16390*/  @!P3 STG.E.128 desc[UR40][R80.64+0x100], R48 ;  /* 0x000100305000b986 */ /* 0x0005e8000c101d28 */
[----:B------:R2:W-:Y:S02]  /*163a0*/  @!P5 STG.E.128 desc[UR40][R80.64+0x180], R60 ;  /* 0x0001803c5000d986 */ /* 0x0005e4000c101d28 */
.L_x_9405:
[----:B------:R-:W-:Y:S05]  /*163b0*/  BSYNC B1 ;  /* 0x0000000000017941 */ /* 0x000fea0003800000 */
.L_x_9404:
[----:B------:R-:W-:Y:S04]  /*163c0*/  BSSY B1, `(.L_x_9406) ;  /* 0x000001a000017945 */ /* 0x000fe80003800000 */
[----:B------:R-:W-:Y:S05]  /*163d0*/  @P2 BRA `(.L_x_9407) ;  /* 0x0000000000602947 */ /* 0x000fea0003800000 */
[----:B------:R-:W-:Y:S01]  /*163e0*/  IADD3 R3, P2, R76, 0x20, RZ ;  /* 0x000000204c037810 */ /* 0x000fe20007f5e0ff */
[----:B------:R-:W-:Y:S01]  /*163f0*/  ULDC.64 UR6, c[0x0][0xad8] ;  /* 0x0002b60000067ab9 */ /* 0x000fe20000000a00 */
[----:B--2--5:R-:W-:Y:S01]  /*16400*/  IMAD.MOV.U32 R8, RZ, RZ, R78 ;  /* 0x000000ffff087224 */ /* 0x024fe200078e004e */
        /* <DEDUP_REMOVED lines=10> */
[----:B------:R-:W-:Y:S01]  /*164b0*/  VIADD R0, R215, 0x80 ;  /* 0x00000080d7007836 */ /* 0x000fe20000000000 */
[----:B------:R-:W-:Y:S01]  /*164c0*/  LEA R10, P5, R8, UR6, 0x1 ;  /* 0x00000006080a7c11 */ /* 0x000fe2000f8a08ff */
[----:B------:R-:W-:Y:S02]  /*164d0*/  IMAD.IADD R3, R9, 0x1, R3 ;  /* 0x0000000109037824 */ /* 0x000fe400078e0203 */
        /* <DEDUP_REMOVED lines=8> */
.L_x_9407:
[----:B------:R-:W-:Y:S05]  /*16560*/  BSYNC B1 ;  /* 0x0000000000017941 */ /* 0x000fea0003800000 */
.L_x_9406:
[----:B------:R-:W-:Y:S04]  /*16570*/  BSSY B1, `(.L_x_9408) ;  /* 0x000001a000017945 */ /* 0x000fe80003800000 */
[----:B------:R-:W-:Y:S05]  /*16580*/  @P0 BRA `(.L_x_9409) ;  /* 0x0000000000600947 */ /* 0x000fea0003800000 */
[----:B------:R-:W-:Y:S01]  /*16590*/  IADD3 R3, P0, R76, 0x40, RZ ;  /* 0x000000404c037810 */ /* 0x000fe20007f1e0ff */
[C---:B--2--5:R-:W-:Y:S01]  /*165a0*/  VIADD R8, R215.reuse, 0x40 ;  /* 0x00000040d7087836 */ /* 0x064fe20000000000 */
        /* <DEDUP_REMOVED lines=10> */
[----:B---3--:R-:W-:Y:S02]  /*16650*/  VIADD R10, R215, 0xc0 ;  /* 0x000000c0d70a7836 */ /* 0x008fe40000000000 */
        /* <DEDUP_REMOVED lines=11> */
.L_x_9409:
[----:B------:R-:W-:Y:S05]  /*16710*/  BSYNC B1 ;  /* 0x0000000000017941 */ /* 0x000fea0003800000 */
.L_x_9408:
[----:B------:R-:W-:Y:S05]  /*16720*/  @P1 BRA `(.L_x_9410) ;  /* 0x0000000c00501947 */ /* 0x000fea0003800000 */
[----:B------:R-:W-:Y:S01]  /*16730*/  IADD3 R3, P0, R76, 0x60, RZ ;  /* 0x000000604c037810 */ /* 0x000fe20007f1e0ff */
[C---:B------:R-:W-:Y:S01]  /*16740*/  VIADD R0, R215.reuse, 0x40 ;  /* 0x00000040d7007836 */ /* 0x040fe20000000000 */
        /* <DEDUP_REMOVED lines=24> */
.L_x_9402:
[----:B------:R-:W-:Y:S01]  /*168d0*/  ULDC.64 UR4, c[0x0][0xbd8] ;  /* 0x0002f60000047ab9 */ /* 0x000fe20000000a00 */
[----:B------:R-:W2:Y:S01]  /*168e0*/  LDC.64 R4, c[0x0][0xbd8] ;  /* 0x0002f600ff047b82 */ /* 0x000ea20000000a00 */
[----:B------:R-:W-:Y:S01]  /*168f0*/  ISETP.NE.U32.AND P0, PT, RZ, UR4, PT ;  /* 0x00000004ff007c0c */ /* 0x000fe2000bf05070 */
[----:B------:R-:W-:-:S03]  /*16900*/  IMAD.MOV.U32 R3, RZ, RZ, RZ ;  /* 0x000000ffff037224 */ /* 0x000fc600078e00ff */
[----:B------:R-:W-:Y:S01]  /*16910*/  ISETP.NE.AND.EX P0, PT, RZ, UR5, PT, P0 ;  /* 0x00000005ff007c0c */ /* 0x000fe2000bf05300 */
[----:B------:R-:W-:Y:S02]  /*16920*/  ULDC.64 UR4, c[0x0][0xbe0] ;  /* 0x0002f80000047ab9 */ /* 0x000fe40000000a00 */
[----:B------:R-:W-:-:S04]  /*16930*/  ISETP.NE.U32.AND P1, PT, RZ, UR4, PT ;  /* 0x00000004ff007c0c */ /* 0x000fc8000bf25070 */
[----:B------:R-:W-:Y:S01]  /*16940*/  ISETP.NE.AND.EX P1, PT, RZ, UR5, PT, P1 ;  /* 0x00000005ff007c0c */ /* 0x000fe2000bf25310 */
[----:B--2---:R-:W-:-:S12]  /*16950*/  IMAD.WIDE R4, R233, 0x4, R4 ;  /* 0x00000004e9047825 */ /* 0x004fd800078e0204 */
[----:B------:R-:W2:Y:S01]  /*16960*/  @P1 LDC.64 R6, c[0x0][0xbe0] ;  /* 0x0002f800ff061b82 */ /* 0x000ea20000000a00 */
[----:B------:R-:W-:Y:S02]  /*16970*/  ULDC UR4, c[0x0][0xa88] ;  /* 0x0002a20000047ab9 */ /* 0x000fe40000000800 */
[----:B------:R-:W-:Y:S01]  /*16980*/  IMAD.U32 R0, RZ, RZ, UR4 ;  /* 0x00000004ff007e24 */ /* 0x000fe2000f8e00ff */
[----:B------:R3:W5:Y:S01]  /*16990*/  @P0 LDG.E R3, desc[UR40][R4.64] ;  /* 0x0000002804030981 */ /* 0x000762000c1e1900 */
[----:B------:R-:W4:Y:S01]  /*169a0*/  S2R R8, SR_TID.X ;  /* 0x0000000000087919 */ /* 0x000f220000002100 */
[----:B--2---:R-:W-:-:S05]  /*169b0*/  @P1 IMAD.WIDE R6, R233, 0x4, R6 ;  /* 0x00000004e9061825 */ /* 0x004fca00078e0206 */
[----:B------:R3:W5:Y:S01]  /*169c0*/  @P1 LDG.E R0, desc[UR40][R6.64] ;  /* 0x0000002806001981 */ /* 0x000762000c1e1900 */
[----:B----4-:R-:W-:-:S05]  /*169d0*/  VIADD R8, R8, 0xffffff80 ;  /* 0xffffff8008087836 */ /* 0x010fca0000000000 */
[----:B------:R-:W-:Y:S01]  /*169e0*/  ISETP.GT.AND P2, PT, R8, 0x7f, PT ;  /* 0x0000007f0800780c */ /* 0x000fe20003f44270 */
[----:B------:R-:W-:-:S12]  /*169f0*/  @P1 BRA `(.L_x_9411) ;  /* 0x0000000000101947 */ /* 0x000fd80003800000 */
[----:B------:R-:W-:Y:S05]  /*16a00*/  @!P0 BRA `(.L_x_9411) ;  /* 0x00000000000c8947 */ /* 0x000fea0003800000 */
[----:B---3--:R-:W2:Y:S04]  /*16a10*/  LDG.E R7, desc[UR40][R4.64] ;  /* 0x0000002804077981 */ /* 0x008ea8000c1e1900 */
[----:B-----5:R-:W2:Y:S02]  /*16a20*/  LDG.E R0, desc[UR40][R4.64+0x4] ;  /* 0x0000042804007981 */ /* 0x020ea4000c1e1900 */
[----:B--2---:R-:W-:-:S07]  /*16a30*/  IMAD.IADD R0, R0, 0x1, -R7 ;  /* 0x0000000100007824 */ /* 0x004fce00078e0a07 */
.L_x_9411:
[----:B---3--:R-:W-:Y:S01]  /*16a40*/  SHF.R.S32.HI R4, RZ, 0x1f, R233 ;  /* 0x0000001fff047819 */ /* 0x008fe200000114e9 */
        /* <DEDUP_REMOVED lines=29> */
.L_x_9413:
[----:B------:R-:W-:Y:S05]  /*16c20*/  BSYNC B1 ;  /* 0x0000000000017941 */ /* 0x000fea0003800000 */
.L_x_9412:
        /* <DEDUP_REMOVED lines=23> */
[----:B------:R-:W-:Y:S02]  /*16da0*/  VIADD R0, R220, 0x40 ;  /* 0x00000040dc007836 */ /* 0x000fe40000000000 */
[----:B------:R-:W-:-:S04]  /*16db0*/  IMAD.WIDE R8, R237, 0x80, R8 ;  /* 0x00000080ed087825 */ /* 0x000fc800078e0208 */
        /* <DEDUP_REMOVED lines=24> */
.L_x_9415:
[----:B------:R-:W-:Y:S05]  /*16f40*/  BSYNC B1 ;  /* 0x0000000000017941 */ /* 0x000fea0003800000 */
.L_x_9414:
        /* <DEDUP_REMOVED lines=28> */
.L_x_9417:
[----:B------:R-:W-:Y:S05]  /*17110*/  BSYNC B1 ;  /* 0x0000000000017941 */ /* 0x000fea0003800000 */
.L_x_9416:
        /* <DEDUP_REMOVED lines=27> */
.L_x_9419:
[----:B------:R-:W-:Y:S05]  /*172d0*/  BSYNC B1 ;  /* 0x0000000000017941 */ /* 0x000fea0003800000 */
.L_x_9418:
        /* <DEDUP_REMOVED lines=25> */
.L_x_9410:
[----:B------:R-:W-:Y:S05]  /*17470*/  BSYNC B0 ;  /* 0x0000000000007941 */ /* 0x000fea0003800000 */
.L_x_9401:
[----:B------:R-:W-:Y:S02]  /*17480*/  ULDC UR4, c[0x0][0xc14] ;  /* 0x0003050000047ab9 */ /* 0x000fe40000000800 */
[----:B-1----:R-:W-:-:S13]  /*17490*/  ISETP.GE.AND P0, PT, R211, UR4, PT ;  /* 0x00000004d3007c0c */ /* 0x002fda000bf06270 */
[----:B------:R-:W-:Y:S05]  /*174a0*/  @!P0 BRA `(.L_x_9420) ;  /* 0xfffffe9800c48947 */ /* 0x000fea000383ffff */
[----:B------:R-:W-:Y:S05]  /*174b0*/  BRA `(.L_x_9207) ;  /* 0x0000006000387947 */ /* 0x000fea0003800000 */
.L_x_9205:
[----:B------:R-:W-:-:S08]  /*174c0*/  NOP ;  /* 0x0000000000007918 */ /* 0x000fd00000000000 */
[----:B--2---:R-:W0:-:S00]  /*174d0*/  USETMAXREG.DEALLOC.CTAPOOL 0x18 ;  /* 0x00000018000079c8 */ /* 0x004e0000080e0500 */
        /* <DEDUP_REMOVED lines=58> */
.L_x_9425:
        /* <DEDUP_REMOVED lines=15> */
.L_x_9424:
[----:B------:R-:W-:Y:S05]  /*17970*/  BSYNC B0 ;  /* 0x0000000000007941 */ /* 0x000fea0003800000 */
.L_x_9423:
        /* <DEDUP_REMOVED lines=26> */
.L_x_9421:
        /* <DEDUP_REMOVED lines=20> */
.L_x_9426:
        /* <DEDUP_REMOVED lines=56> */
.L_x_9422:
[----:B------:R-:W-:Y:S02]  /*17fe0*/  IMAD.MOV.U32 R17, RZ, RZ, RZ ;  /* 0x000000ffff117224 */ /* 0x000fe400078e00ff */
[----:B------:R-:W-:Y:S02]  /*17ff0*/  IMAD.U32 R16, RZ, RZ, UR6 ;  /* 0x00000006ff107e24 */ /* 0x000fe4000f8e00ff */
[----:B------:R-:W-:-:S07]  /*18000*/  IMAD.MOV.U32 R18, RZ, RZ, RZ ;  /* 0x000000ffff127224 */ /* 0x000fce00078e00ff */
.L_x_9427:
        /* <DEDUP_REMOVED lines=22> */
.L_x_9528:
        /* <DEDUP_REMOVED lines=45> */
.L_x_9429:
        /* <DEDUP_REMOVED lines=10> */
[----:B------:R-:W-:Y:S01]  /*184e0*/  ISETP.NE.AND.EX P0, PT, RZ, UR5, PT, P0 ;  /* 0x00000005ff007c0c */ /* 0x000fe2000bf05300 */
[----:B---3-5:R-:W-:-:S05]  /*184f0*/  IMAD.IADD R8, R8, 0x1, R6 ;  /* 0x0000000108087824 */ /* 0x028fca00078e0206 */
[----:B------:R1:W-:Y:S07]  /*18500*/  STL [R1+0x10], R8 ;  /* 0x0000100801007387 */ /* 0x0003ee0000100800 */
[----:B------:R-:W-:Y:S05]  /*18510*/  @!P0 BRA `(.L_x_9430) ;  /* 0x0000000000108947 */ /* 0x000fea0003800000 */
[----:B------:R-:W2:Y:S02]  /*18520*/  LDC.64 R4, c[0x0][0xa20] ;  /* 0x00028800ff047b82 */ /* 0x000ea40000000a00 */
[----:B--2---:R-:W-:-:S05]  /*18530*/  IMAD.WIDE R4, R19, 0x4, R4 ;  /* 0x0000000413047825 */ /* 0x004fca00078e0204 */
[----:B------:R2:W5:Y:S01]  /*18540*/  LDG.E R7, desc[UR40][R4.64] ;  /* 0x0000002804077981 */ /* 0x000562000c1e1900 */
[----:B------:R-:W-:Y:S05]  /*18550*/  BRA `(.L_x_9431) ;  /* 0x0000000000107947 */ /* 0x000fea0003800000 */
.L_x_9430:
[----:B------:R-:W-:Y:S05]  /*18560*/  @!P3 BRA `(.L_x_9431) ;  /* 0x00000000000cb947 */ /* 0x000fea0003800000 */
[----:B------:R-:W2:Y:S04]  /*18570*/  LDG.E R7, desc[UR40][R4.64] ;  /* 0x0000002804077981 */ /* 0x000ea8000c1e1900 */
[----:B------:R-:W2:Y:S02]  /*18580*/  LDG.E R4, desc[UR40][R4.64+0x4] ;  /* 0x0000042804047981 */ /* 0x000ea4000c1e1900 */
[----:B--2---:R-:W-:-:S07]  /*18590*/  IMAD.IADD R7, R4, 0x1, -R7 ;  /* 0x0000000104077824 */ /* 0x004fce00078e0a07 */
.L_x_9431:
[----:B--2---:R-:W2:Y:S04]  /*185a0*/  @P1 LDG.E R4, desc[UR40][R2.64] ;  /* 0x0000002802041981 */ /* 0x004ea8000c1e1900 */
[----:B-1----:R-:W2:Y:S01]  /*185b0*/  @P1 LDG.E R2, desc[UR40][R2.64+0x4] ;  /* 0x0000042802021981 */ /* 0x002ea2000c1e1900 */
        /* <DEDUP_REMOVED lines=9> */
[----:B------:R-:W1:Y:S02]  /*18650*/  LDC.64 R2, c[0x0][0x9e0] ;  /* 0x00027800ff027b82 */ /* 0x000e640000000a00 */
        /* <DEDUP_REMOVED lines=14> */
.L_x_9434:
[----:B------:R-:W-:-:S13]  /*18740*/  ISETP.NE.AND P0, PT, R3, 0x1, PT ;  /* 0x000000010300780c */ /* 0x000fda0003f05270 */
[----:B------:R-:W1:Y:S02]  /*18750*/  @P0 LDC.64 R6, c[0x0][0x9e8] ;  /* 0x00027a00ff060b82 */ /* 0x000e640000000a00 */
[----:B-1----:R-:W-:-:S05]  /*18760*/  @P0 IMAD.HI.U32 R6, R11, R6, RZ ;  /* 0x000000060b060227 */ /* 0x002fca00078e00ff */
[----:B------:R-:W-:-:S07]  /*18770*/  @P0 SHF.R.U32.HI R11, RZ, R7, R6 ;  /* 0x00000007ff0b0219 */ /* 0x000fce0000011606 */
.L_x_9435:
[----:B------:R-:W-:Y:S05]  /*18780*/  BSYNC B0 ;  /* 0x0000000000007941 */ /* 0x000fea0003800000 */
.L_x_9433:
[----:B------:R-:W-:-:S05]  /*18790*/  IMAD R11, R11, R3, R3 ;  /* 0x000000030b0b7224 */ /* 0x000fca00078e0203 */
[----:B------:R-:W-:-:S07]  /*187a0*/  VIMNMX R2, R2, R11, PT ;  /* 0x0000000b02027248 */ /* 0x000fce0003fe0100 */
.L_x_9432:
        /* <DEDUP_REMOVED lines=15> */
.L_x_9438:
[----:B------:R-:W-:Y:S01]  /*188a0*/  ISETP.NE.AND P0, PT, R3, 0x1, PT ;  /* 0x000000010300780c */ /* 0x000fe20003f05270 */
[----:B------:R-:W-:-:S12]  /*188b0*/  IMAD.MOV.U32 R11, RZ, RZ, R0 ;  /* 0x000000ffff0b7224 */ /* 0x000fd800078e0000 */
[----:B------:R-:W1:Y:S02]  /*188c0*/  @P0 LDC.64 R6, c[0x0][0x9e8] ;  /* 0x00027a00ff060b82 */ /* 0x000e640000000a00 */
[----:B-1----:R-:W-:-:S05]  /*188d0*/  @P0 IMAD.HI.U32 R6, R0, R6, RZ ;  /* 0x0000000600060227 */ /* 0x002fca00078e00ff */
[----:B------:R-:W-:-:S07]  /*188e0*/  @P0 SHF.R.U32.HI R11, RZ, R7, R6 ;  /* 0x00000007ff0b0219 */ /* 0x000fce0000011606 */
.L_x_9439:
[----:B------:R-:W-:Y:S05]  /*188f0*/  BSYNC B0 ;  /* 0x0000000000007941 */ /* 0x000fea0003800000 */
.L_x_9437:
[----:B------:R-:W-:-:S05]  /*18900*/  IMAD R3, R11, R3, RZ ;  /* 0x000000030b037224 */ /* 0x000fca00078e02ff */
[----:B------:R-:W-:-:S07]  /*18910*/  VIMNMX R8, R8, R3, !PT ;  /* 0x0000000308087248 */ /* 0x000fce0007fe0100 */
.L_x_9436:
[----:B------:R-:W-:Y:S01]  /*18920*/  VIADD R2, R2, 0x5f ;  /* 0x0000005f02027836 */ /* 0x000fe20000000000 */
[----:B------:R-:W-:Y:S01]  /*18930*/  BSSY B0, `(.L_x_9440) ;  /* 0x00000ea000007945 */ /* 0x000fe20003800000 */
[----:B------:R-:W-:Y:S01]  /*18940*/  IMAD.HI R8, R8, 0x2aaaaaab, RZ ;  /* 0x2aaaaaab08087827 */ /* 0x000fe200078e02ff */
[----:B------:R-:W-:-:S03]  /*18950*/  PLOP3.LUT P2, PT, PT, PT, PT, 0x80, 0x0 ;  /* 0x000000000000781c */ /* 0x000fc60003f4f070 */
[----:B------:R-:W-:-:S05]  /*18960*/  IMAD.HI R2, R2, 0x2aaaaaab, RZ ;  /* 0x2aaaaaab02027827 */ /* 0x000fca00078e02ff */
[----:B------:R-:W-:-:S04]  /*18970*/  SHF.R.U32.HI R3, RZ, 0x1f, R2 ;  /* 0x0000001fff037819 */ /* 0x000fc80000011602 */
[----:B------:R-:W-:Y:S02]  /*18980*/  LEA.HI.SX32 R3, R2, R3, 0x1c ;  /* 0x0000000302037211 */ /* 0x000fe400078fe2ff */
[----:B------:R-:W-:Y:S02]  /*18990*/  SHF.R.U32.HI R2, RZ, 0x1f, R8 ;  /* 0x0000001fff027819 */ /* 0x000fe40000011608 */
[----:B------:R-:W-:Y:S02]  /*189a0*/  VIMNMX R3, R20, R3, PT ;  /* 0x0000000314037248 */ /* 0x000fe40003fe0100 */
[----:B------:R-:W-:-:S03]  /*189b0*/  LEA.HI.SX32 R2, R8, R2, 0x1c ;  /* 0x0000000208027211 */ /* 0x000fc600078fe2ff */
[----:B------:R-:W-:Y:S01]  /*189c0*/  IMAD R3, R3, 0x60, -R5 ;  /* 0x0000006003037824 */ /* 0x000fe200078e0a05 */
[----:B------:R-:W-:-:S04]  /*189d0*/  VIMNMX R2, RZ, R2, !PT ;  /* 0x00000002ff027248 */ /* 0x000fc80007fe0100 */
[----:B------:R-:W-:Y:S01]  /*189e0*/  VIMNMX R9, R3, R9, PT ;  /* 0x0000000903097248 */ /* 0x000fe20003fe0100 */
[----:B------:R-:W-:-:S05]  /*189f0*/  IMAD R2, R2, 0x60, -R5 ;  /* 0x0000006002027824 */ /* 0x000fca00078e0a05 */
[----:B------:R-:W-:-:S04]  /*18a00*/  VIMNMX R5, RZ, R2, !PT ;  /* 0x00000002ff057248 */ /* 0x000fc80007fe0100 */
[----:B------:R-:W-:Y:S01]  /*18a10*/  ISETP.GT.AND P0, PT, R9, R5, PT ;  /* 0x000000050900720c */ /* 0x000fe20003f04270 */
[----:B------:R-:W-:-:S05]  /*18a20*/  IMAD.WIDE.U32 R2, R5, -0x55555555, RZ ;  /* 0xaaaaaaab05027825 */ /* 0x000fca00078e00ff */
[----:B------:R-:W-:-:S05]  /*18a30*/  SHF.R.U32.HI R2, RZ, 0x6, R3 ;  /* 0x00000006ff027819 */ /* 0x000fca0000011603 */
[----:B------:R-:W-:Y:S02]  /*18a40*/  IMAD.MOV.U32 R3, RZ, RZ, R2 ;  /* 0x000000ffff037224 */ /* 0x000fe400078e0002 */
[----:B------:R-:W-:-:S04]  /*18a50*/  @P0 VIADD R5, R9, 0x5f ;  /* 0x0000005f09050836 */ /* 0x000fc80000000000 */
[----:B------:R-:W-:-:S05]  /*18a60*/  @P0 IMAD.HI R5, R5, 0x2aaaaaab, RZ ;  /* 0x2aaaaaab05050827 */ /* 0x000fca00078e02ff */
[----:B------:R-:W-:-:S04]  /*18a70*/  @P0 SHF.R.U32.HI R6, RZ, 0x1f, R5 ;  /* 0x0000001fff060819 */ /* 0x000fc80000011605 */
[----:B------:R-:W-:-:S04]  /*18a80*/  @P0 LEA.HI.SX32 R3, R5, R6, 0x1c ;  /* 0x0000000605030211 */ /* 0x000fc800078fe2ff */
        /* <DEDUP_REMOVED lines=12> */
.L_x_9598:
[----:B------:R-:W-:-:S03]  /*18b50*/  UMOV UR4, 0xffffffff ;  /* 0xffffffff00047882 */ /* 0x000fc60000000000 */
[----:B------:R-:W-:Y:S05]  /*18b60*/  BRA.DIV UR4, `(.L_x_9443) ;  /* 0x0000005a049c7947 */ /* 0x000fea000b800000 */
[----:B------:R-:W-:-:S13]  /*18b70*/  ELECT P6, URZ, PT ;  /* 0x00000000003f782f */ /* 0x000fda00038c0000 */
.L_x_9601:
        /* <DEDUP_REMOVED lines=12> */
.L_x_9602:
[----:B------:R-:W-:Y:S05]  /*18c40*/  BSYNC B1 ;  /* 0x0000000000017941 */ /* 0x000fea0003800000 */
.L_x_9444:
        /* <DEDUP_REMOVED lines=8> */
.L_x_9603:
        /* <DEDUP_REMOVED lines=11> */
.L_x_9449:
        /* <DEDUP_REMOVED lines=12> */
[----:B------:R-:W-:-:S04]  /*18e40*/  IMAD R9, R3, 0x60, R10 ;  /* 0x0000006003097824 */ /* 0x000fc800078e020a */
[----:B------:R-:W-:-:S05]  /*18e50*/  VIADD R9, R9, 0xffffffa0 ;  /* 0xffffffa009097836 */ /* 0x000fca0000000000 */
[----:B------:R-:W-:-:S03]  /*18e60*/  R2UR UR11, R9 ;  /* 0x00000000090b72ca */ /* 0x000fc600000e0000 */
[----:B------:R-:W-:-:S10]  /*18e70*/  UIADD3 UR8, UR8, 0x1c400, URZ ;  /* 0x0001c40008087890 */ /* 0x000fd4000fffe03f */
[----:B------:R2:W-:Y:S01]  /*18e80*/  UTMALDG.4D [UR8], [UR4], desc[UR6] ;  /* 0x00000608040075b4 */ /* 0x0005e20008019000 */
[----:B------:R-:W3:Y:S02]  /*18e90*/  SYNCS.PHASECHK.TRANS64.TRYWAIT P0, [R8+URZ+0x228c0], R11 ;  /* 0x0228c00b080075a7 */ /* 0x000ee4000800017f */
[----:B--23--:R-:W-:Y:S05]  /*18ea0*/  @!P0 BRA `(.L_x_9450) ;  /* 0x0000005800148947 */ /* 0x00cfea0003800000 */
.L_x_9604:
        /* <DEDUP_REMOVED lines=8> */
.L_x_9451:
        /* <DEDUP_REMOVED lines=31> */
.L_x_9447:
[----:B------:R-:W-:Y:S05]  /*19120*/  BSYNC B1 ;  /* 0x0000000000017941 */ /* 0x000fea0003800000 */
.L_x_9446:
        /* <DEDUP_REMOVED lines=16> */
.L_x_9458:
        /* <DEDUP_REMOVED lines=9> */
.L_x_9605:
        /* <DEDUP_REMOVED lines=11> */
.L_x_9455:
        /* <DEDUP_REMOVED lines=17> */
.L_x_9606:
        /* <DEDUP_REMOVED lines=8> */
.L_x_9457:
        /* <DEDUP_REMOVED lines=31> */
.L_x_9453:
[----:B------:R-:W-:Y:S05]  /*196f0*/  BSYNC B1 ;  /* 0x0000000000017941 */ /* 0x000fea0003800000 */
.L_x_9452:
        /* <DEDUP_REMOVED lines=13> */
.L_x_9441:
[----:B------:R-:W-:Y:S05]  /*197d0*/  BSYNC B0 ;  /* 0x0000000000007941 */ /* 0x000fea0003800000 */
.L_x_9440:
        /* <DEDUP_REMOVED lines=17> */
.L_x_9461:
[----:B------:R-:W-:-:S13]  /*198f0*/  ISETP.NE.AND P1, PT, R3, 0x1, PT ;  /* 0x000000010300780c */ /* 0x000fda0003f25270 */
[----:B------:R-:W2:Y:S02]  /*19900*/  @P1 LDC.64 R4, c[0x0][0x9e8] ;  /* 0x00027a00ff041b82 */ /* 0x000ea40000000a00 */
[----:B--2---:R-:W-:-:S05]  /*19910*/  @P1 IMAD.HI.U32 R4, R6, R4, RZ ;  /* 0x0000000406041227 */ /* 0x004fca00078e00ff */
[----:B------:R-:W-:-:S07]  /*19920*/  @P1 SHF.R.U32.HI R6, RZ, R5, R4 ;  /* 0x00000005ff061219 */ /* 0x000fce0000011604 */
.L_x_9462:
[----:B------:R-:W-:Y:S05]  /*19930*/  BSYNC B0 ;  /* 0x0000000000007941 */ /* 0x000fea0003800000 */
.L_x_9460:
[----:B------:R-:W-:-:S05]  /*19940*/  IMAD R5, R6, R3, R3 ;  /* 0x0000000306057224 */ /* 0x000fca00078e0203 */
[----:B------:R-:W-:-:S07]  /*19950*/  VIMNMX R2, R2, R5, PT ;  /* 0x0000000502027248 */ /* 0x000fce0003fe0100 */
.L_x_9459:
        /* <DEDUP_REMOVED lines=19> */
.L_x_9465:
[----:B------:R-:W-:-:S13]  /*19a90*/  ISETP.NE.AND P0, PT, R3, 0x1, PT ;  /* 0x000000010300780c */ /* 0x000fda0003f05270 */
[----:B------:R-:W3:Y:S02]  /*19aa0*/  @P0 LDC.64 R4, c[0x0][0x9e8] ;  /* 0x00027a00ff040b82 */ /* 0x000ee40000000a00 */
[----:B---3--:R-:W-:-:S05]  /*19ab0*/  @P0 IMAD.HI.U32 R4, R0, R4, RZ ;  /* 0x0000000400040227 */ /* 0x008fca00078e00ff */
[----:B------:R-:W-:-:S07]  /*19ac0*/  @P0 SHF.R.U32.HI R0, RZ, R5, R4 ;  /* 0x00000005ff000219 */ /* 0x000fce0000011604 */
.L_x_9466:
[----:B------:R-:W-:Y:S05]  /*19ad0*/  BSYNC B0 ;  /* 0x0000000000007941 */ /* 0x000fea0003800000 */
.L_x_9464:
[----:B------:R-:W-:-:S05]  /*19ae0*/  IMAD R3, R0, R3, RZ ;  /* 0x0000000300037224 */ /* 0x000fca00078e02ff */
[----:B------:R-:W-:-:S07]  /*19af0*/  VIMNMX R2, R2, R3, !PT ;  /* 0x0000000302027248 */ /* 0x000fce0007fe0100 */
.L_x_9463:
        /* <DEDUP_REMOVED lines=25> */
.L_x_9468:
        /* <DEDUP_REMOVED lines=11> */
[----:B------:R-:W-:Y:S02]  /*19d40*/  IMAD.U32 R4, RZ, RZ, UR6 ;  /* 0x00000006ff047e24 */ /* 0x000fe4000f8e00ff */
[----:B------:R-:W3:Y:S01]  /*19d50*/  LDC.64 R2, c[0x4][R2] ;  /* 0x0100000002027b82 */ /* 0x000ee20000000a00 */
[----:B------:R-:W-:Y:S02]  /*19d60*/  IMAD.U32 R5, RZ, RZ, UR7 ;  /* 0x00000007ff057e24 */ /* 0x000fe4000f8e00ff */
[----:B--2---:R-:W-:Y:S02]  /*19d70*/  IMAD.U32 R6, RZ, RZ, UR8 ;  /* 0x00000008ff067e24 */ /* 0x004fe4000f8e00ff */
[----:B------:R-:W-:-:S02]  /*19d80*/  IMAD.U32 R7, RZ, RZ, UR9 ;  /* 0x00000009ff077e24 */ /* 0x000fc4000f8e00ff */
[----:B------:R-:W-:Y:S02]  /*19d90*/  IMAD.U32 R10, RZ, RZ, UR4 ;  /* 0x00000004ff0a7e24 */ /* 0x000fe4000f8e00ff */
[----:B-1----:R-:W-:Y:S02]  /*19da0*/  IMAD.U32 R11, RZ, RZ, UR5 ;  /* 0x00000005ff0b7e24 */ /* 0x002fe4000f8e00ff */
[----:B------:R-:W-:Y:S02]  /*19db0*/  IMAD.MOV.U32 R8, RZ, RZ, 0x70 ;  /* 0x00000070ff087424 */ /* 0x000fe400078e00ff */
[----:B------:R-:W-:Y:S02]  /*19dc0*/  IMAD.MOV.U32 R12, RZ, RZ, 0x1 ;  /* 0x00000001ff0c7424 */ /* 0x000fe400078e00ff */
[----:B0-----:R-:W-:-:S07]  /*19dd0*/  IMAD.MOV.U32 R13, RZ, RZ, RZ ;  /* 0x000000ffff0d7224 */ /* 0x001fce00078e00ff */
[----:B------:R-:W-:-:S07]  /*19de0*/  LEPC R20, `(.L_x_9470) ;  /* 0x000000001014794e */ /* 0x000fce0000000000 */
[----:B---3--:R-:W-:Y:S05]  /*19df0*/  CALL.ABS.NOINC R2 ;  /* 0x0000000002007343 */ /* 0x008fea0003c00000 */
.L_x_9470:
        /* <DEDUP_REMOVED lines=9> */
[----:B------:R-:W-:Y:S02]  /*19e90*/  IMAD.U32 R4, RZ, RZ, UR6 ;  /* 0x00000006ff047e24 */ /* 0x000fe4000f8e00ff */
[----:B------:R-:W-:Y:S02]  /*19ea0*/  IMAD.U32 R5, RZ, RZ, UR7 ;  /* 0x00000007ff057e24 */ /* 0x000fe4000f8e00ff */
[----:B--2---:R-:W-:Y:S02]  /*19eb0*/  IMAD.U32 R6, RZ, RZ, UR8 ;  /* 0x00000008ff067e24 */ /* 0x004fe4000f8e00ff */
[----:B------:R-:W-:-:S02]  /*19ec0*/  IMAD.U32 R7, RZ, RZ, UR9 ;  /* 0x00000009ff077e24 */ /* 0x000fc4000f8e00ff */
[----:B------:R-:W-:Y:S02]  /*19ed0*/  IMAD.U32 R10, RZ, RZ, UR4 ;  /* 0x00000004ff0a7e24 */ /* 0x000fe4000f8e00ff */
[----:B-1----:R-:W-:Y:S02]  /*19ee0*/  IMAD.U32 R11, RZ, RZ, UR5 ;  /* 0x00000005ff0b7e24 */ /* 0x002fe4000f8e00ff */
[----:B------:R-:W-:Y:S02]  /*19ef0*/  IMAD.MOV.U32 R8, RZ, RZ, 0x70 ;  /* 0x00000070ff087424 */ /* 0x000fe400078e00ff */
[----:B------:R-:W-:Y:S02]  /*19f00*/  IMAD.MOV.U32 R12, RZ, RZ, 0x1 ;  /* 0x00000001ff0c7424 */ /* 0x000fe400078e00ff */
[----:B0--3--:R-:W-:-:S07]  /*19f10*/  IMAD.MOV.U32 R13, RZ, RZ, RZ ;  /* 0x000000ffff0d7224 */ /* 0x009fce00078e00ff */
[----:B------:R-:W-:-:S07]  /*19f20*/  LEPC R20, `(.L_x_9472) ;  /* 0x000000001014794e */ /* 0x000fce0000000000 */
[----:B----4-:R-:W-:Y:S05]  /*19f30*/  CALL.ABS.NOINC R2 ;  /* 0x0000000002007343 */ /* 0x010fea0003c00000 */
.L_x_9472:
        /* <DEDUP_REMOVED lines=16> */
.L_x_9471:
        /* <DEDUP_REMOVED lines=28> */
.L_x_9473:
        /* <DEDUP_REMOVED lines=16> */
[----:B--2--5:R-:W-:Y:S01]  /*1a300*/  SEL R6, R4, RZ, !P0 ;  /* 0x000000ff04067207 */ /* 0x024fe20004000000 */
[----:B---3--:R-:W-:Y:S01]  /*1a310*/  VIADD R3, R3, 0xffffffff ;  /* 0xffffffff03037836 */ /* 0x008fe20000000000 */
[----:B------:R-:W-:Y:S07]  /*1a320*/  BRA.DIV UR4, `(.L_x_9474) ;  /* 0x0000004604307947 */ /* 0x000fee000b800000 */
.L_x_9609:
[----:B------:R-:W-:Y:S01]  /*1a330*/  UMOV UR4, 0xffffffff ;  /* 0xffffffff00047882 */ /* 0x000fe20000000000 */
[----:B------:R-:W-:Y:S02]  /*1a340*/  SHF.R.S32.HI R8, RZ, 0x1f, R4 ;  /* 0x0000001fff087819 */ /* 0x000fe40000011404 */
[----:B------:R-:W-:Y:S05]  /*1a350*/  BRA.DIV UR4, `(.L_x_9475) ;  /* 0x0000004604587947 */ /* 0x000fea000b800000 */
[----:B------:R-:W-:-:S13]  /*1a360*/  ELECT P6, URZ, PT ;  /* 0x00000000003f782f */ /* 0x000fda00038c0000 */
.L_x_9612:
        /* <DEDUP_REMOVED lines=22> */
.L_x_9477:
        /* <DEDUP_REMOVED lines=9> */
.L_x_9613:
        /* <DEDUP_REMOVED lines=11> */
.L_x_9479:
        /* <DEDUP_REMOVED lines=21> */
[----:B0-----:R-:W-:Y:S01]  /*1a760*/  NOP ;  /* 0x0000000000007918 */ /* 0x001fe20000000000 */
.L_x_9476:
        /* <DEDUP_REMOVED lines=30> */
.L_x_9614:
[----:B------:R-:W-:Y:S05]  /*1a950*/  BSYNC B0 ;  /* 0x0000000000007941 */ /* 0x000fea0003800000 */
.L_x_9480:
        /* <DEDUP_REMOVED lines=11> */
.L_x_9615:
        /* <DEDUP_REMOVED lines=11> */
.L_x_9485:
        /* <DEDUP_REMOVED lines=37> */
.L_x_9483:
[----:B------:R-:W-:Y:S05]  /*1ad10*/  BSYNC B0 ;  /* 0x0000000000007941 */ /* 0x000fea0003800000 */
.L_x_9482:
        /* <DEDUP_REMOVED lines=45> */
.L_x_9492:
[----:B------:R-:W2:Y:S01]  /*1aff0*/  S2R R3, SR_CgaCtaId ;  /* 0x0000000000037919 */ /* 0x000ea20000008800 */
[----:B------:R-:W-:-:S04]  /*1b000*/  MOV R2, 0x400 ;  /* 0x0000040000027802 */ /* 0x000fc80000000f00 */
[----:B--2---:R-:W-:Y:S02]  /*1b010*/  LEA R2, R3, R2, 0x18 ;  /* 0x0000000203027211 */ /* 0x004fe400078ec0ff */
[----:B------:R-:W-:-:S03]  /*1b020*/  SHF.L.U32 R3, R12, 0x1f, RZ ;  /* 0x0000001f0c037819 */ /* 0x000fc600000006ff */
[----:B------:R-:W-:-:S04]  /*1b030*/  IMAD R2, R13, 0x8, R2 ;  /* 0x000000080d027824 */ /* 0x000fc800078e0202 */
[----:B------:R-:W2:Y:S02]  /*1b040*/  SYNCS.PHASECHK.TRANS64.TRYWAIT P0, [R2+URZ+0x22840], R3 ;  /* 0x02284003020075a7 */ /* 0x000ea4000800017f */
[----:B--2---:R-:W-:Y:S05]  /*1b050*/  @!P0 BRA `(.L_x_9493) ;  /* 0x0000003800808947 */ /* 0x004fea0003800000 */
.L_x_9616:
        /* <DEDUP_REMOVED lines=11> */
.L_x_9494:
        /* <DEDUP_REMOVED lines=22> */
.L_x_9617:
        /* <DEDUP_REMOVED lines=8> */
.L_x_9496:
        /* <DEDUP_REMOVED lines=34> */
.L_x_9491:
[----:B------:R-:W-:Y:S05]  /*1b510*/  BSYNC B2 ;  /* 0x0000000000027941 */ /* 0x000fea0003800000 */
.L_x_9490:
[----:B------:R-:W2:Y:S02]  /*1b520*/  LDL R2, [R1+0x20] ;  /* 0x0000200001027983 */ /* 0x000ea40000100800 */
[----:B--2---:R-:W-:-:S07]  /*1b530*/  VIADD R5, R2, 0xfffffffd ;  /* 0xfffffffd02057836 */ /* 0x004fce0000000000 */
.L_x_9489:
[----:B------:R-:W-:Y:S05]  /*1b540*/  BSYNC B1 ;  /* 0x0000000000017941 */ /* 0x000fea0003800000 */
.L_x_9488:
[----:B------:R-:W2:Y:S01]  /*1b550*/  LDL.LU R2, [R1+0x20] ;  /* 0x0000200001027983 */ /* 0x000ea20000300800 */
[----:B------:R-:W-:Y:S01]  /*1b560*/  VIADD R9, R9, 0xfffffffe ;  /* 0xfffffffe09097836 */ /* 0x000fe20000000000 */
[----:B--2---:R-:W-:-:S04]  /*1b570*/  LOP3.LUT R2, RZ, R2, RZ, 0x33, !PT ;  /* 0x00000002ff027212 */ /* 0x004fc800078e33ff */
[----:B------:R-:W-:-:S13]  /*1b580*/  ISETP.NE.AND P0, PT, R9, R2, PT ;  /* 0x000000020900720c */ /* 0x000fda0003f05270 */
[----:B------:R-:W-:Y:S05]  /*1b590*/  @!P0 BRA `(.L_x_9487) ;  /* 0x0000000c00a08947 */ /* 0x000fea0003800000 */
.L_x_9511:
        /* <DEDUP_REMOVED lines=32> */
.L_x_9499:
[----:B------:R-:W3:Y:S01]  /*1b7a0*/  S2R R3, SR_CgaCtaId ;  /* 0x0000000000037919 */ /* 0x000ee20000008800 */
[----:B------:R-:W-:-:S04]  /*1b7b0*/  MOV R2, 0x400 ;  /* 0x0000040000027802 */ /* 0x000fc80000000f00 */
[----:B---3--:R-:W-:Y:S02]  /*1b7c0*/  LEA R2, R3, R2, 0x18 ;  /* 0x0000000203027211 */ /* 0x008fe400078ec0ff */
[----:B------:R-:W-:-:S03]  /*1b7d0*/  SHF.L.U32 R3, R9, 0x1f, RZ ;  /* 0x0000001f09037819 */ /* 0x000fc600000006ff */
[----:B------:R-:W-:-:S04]  /*1b7e0*/  IMAD R2, R10, 0x8, R2 ;  /* 0x000000080a027824 */ /* 0x000fc800078e0202 */
[----:B------:R-:W3:Y:S02]  /*1b7f0*/  SYNCS.PHASECHK.TRANS64.TRYWAIT P0, [R2+URZ+0x22840], R3 ;  /* 0x02284003020075a7 */ /* 0x000ee4000800017f */
[----:B---3--:R-:W-:Y:S05]  /*1b800*/  @!P0 BRA `(.L_x_9500) ;  /* 0x0000003000bc8947 */ /* 0x008fea0003800000 */
.L_x_9618:
        /* <DEDUP_REMOVED lines=11> */
.L_x_9501:
        /* <DEDUP_REMOVED lines=21> */
.L_x_9619:
        /* <DEDUP_REMOVED lines=8> */
.L_x_9503:
        /* <DEDUP_REMOVED lines=33> */
.L_x_9498:
[----:B------:R-:W-:Y:S05]  /*1bca0*/  BSYNC B1 ;  /* 0x0000000000017941 */ /* 0x000fea0003800000 */
.L_x_9497:
        /* <DEDUP_REMOVED lines=32> */
.L_x_9506:
[----:B------:R-:W3:Y:S01]  /*1beb0*/  S2R R3, SR_CgaCtaId ;  /* 0x0000000000037919 */ /* 0x000ee20000008800 */
[----:B------:R-:W-:-:S04]  /*1bec0*/  MOV R2, 0x400 ;  /* 0x0000040000027802 */ /* 0x000fc80000000f00 */
[----:B---3--:R-:W-:Y:S02]  /*1bed0*/  LEA R2, R3, R2, 0x18 ;  /* 0x0000000203027211 */ /* 0x008fe400078ec0ff */
[----:B------:R-:W-:-:S03]  /*1bee0*/  SHF.L.U32 R3, R11, 0x1f, RZ ;  /* 0x0000001f0b037819 */ /* 0x000fc600000006ff */
[----:B------:R-:W-:-:S04]  /*1bef0*/  IMAD R2, R12, 0x8, R2 ;  /* 0x000000080c027824 */ /* 0x000fc800078e0202 */
[----:B------:R-:W3:Y:S02]  /*1bf00*/  SYNCS.PHASECHK.TRANS64.TRYWAIT P0, [R2+URZ+0x22840], R3 ;  /* 0x02284003020075a7 */ /* 0x000ee4000800017f */
[----:B---3--:R-:W-:Y:S05]  /*1bf10*/  @!P0 BRA `(.L_x_9507) ;  /* 0x0000002c00208947 */ /* 0x008fea0003800000 */
.L_x_9620:
        /* <DEDUP_REMOVED lines=11> */
.L_x_9508:
        /* <DEDUP_REMOVED lines=22> */
.L_x_9621:
        /* <DEDUP_REMOVED lines=8> */
.L_x_9510:
        /* <DEDUP_REMOVED lines=34> */
.L_x_9505:
[----:B------:R-:W-:Y:S05]  /*1c3d0*/  BSYNC B1 ;  /* 0x0000000000017941 */ /* 0x000fea0003800000 */
.L_x_9504:
[----:B------:R-:W2:Y:S01]  /*1c3e0*/  LDL R2, [R1+0x18] ;  /* 0x0000180001027983 */ /* 0x000ea20000100800 */
[----:B------:R-:W-:Y:S01]  /*1c3f0*/  VIADD R5, R5, 0xfffffffe ;  /* 0xfffffffe05057836 */ /* 0x000fe20000000000 */
[----:B--2---:R-:W-:-:S13]  /*1c400*/  ISETP.GT.AND P0, PT, R9, R2, PT ;  /* 0x000000020900720c */ /* 0x004fda0003f04270 */
[----:B------:R-:W-:Y:S05]  /*1c410*/  @P0 BRA `(.L_x_9511) ;  /* 0xfffffff000600947 */ /* 0x000fea000383ffff */
.L_x_9487:
[----:B------:R-:W-:Y:S05]  /*1c420*/  BSYNC B0 ;  /* 0x0000000000007941 */ /* 0x000fea0003800000 */
.L_x_9486:
        /* <DEDUP_REMOVED lines=23> */
.L_x_9513:
[----:B------:R-:W-:Y:S05]  /*1c5a0*/  BSYNC B0 ;  /* 0x0000000000007941 */ /* 0x000fea0003800000 */
.L_x_9512:
[----:B--2---:R-:W2:Y:S02]  /*1c5b0*/  LDL.LU R2, [R1+0x8] ;  /* 0x0000080001027983 */ /* 0x004ea40000300800 */
[----:B--2---:R-:W-:-:S05]  /*1c5c0*/  LOP3.LUT R2, R2, R0, RZ, 0x3c, !PT ;  /* 0x0000000002027212 */ /* 0x004fca00078e3cff */
[----:B------:R3:W-:Y:S02]  /*1c5d0*/  STL [R1+0x8], R2 ;  /* 0x0000080201007387 */ /* 0x0007e40000100800 */
.L_x_9469:
[----:B------:R-:W-:Y:S05]  /*1c5e0*/  BSYNC B6 ;  /* 0x0000000000067941 */ /* 0x000fea0003800000 */
.L_x_9467:
[----:B------:R-:W-:-:S03]  /*1c5f0*/  UMOV UR4, 0xffffffff ;  /* 0xffffffff00047882 */ /* 0x000fc60000000000 */
[----:B------:R-:W-:Y:S05]  /*1c600*/  BRA.DIV UR4, `(.L_x_9514) ;  /* 0x00000026048c7947 */ /* 0x000fea000b800000 */
[----:B------:R4:W0:Y:S04]  /*1c610*/  SHFL.IDX PT, R4, R16, RZ, 0x1f ;  /* 0x00001fff10047589 */ /* 0x00082800000e0000 */
[----:B------:R-:W0:Y:S02]  /*1c620*/  SHFL.IDX PT, R16, R16, 0x1, 0x1f ;  /* 0x00201f0010107f89 */ /* 0x000e2400000e0000 */
.L_x_9625:
[----:B------:R-:W5:Y:S01]  /*1c630*/  S2R R7, SR_TID.X ;  /* 0x0000000000077919 */ /* 0x000f620000002100 */
[----:B------:R-:W-:Y:S01]  /*1c640*/  ULDC UR4, c[0x0][0xc14] ;  /* 0x0003050000047ab9 */ /* 0x000fe20000000800 */
[----:B------:R-:W-:Y:S01]  /*1c650*/  BSSY B0, `(.L_x_9515) ;  /* 0x000000b000007945 */ /* 0x000fe20003800000 */
[----:B------:R-:W-:Y:S02]  /*1c660*/  IMAD.U32 R0, RZ, RZ, UR4 ;  /* 0x00000004ff007e24 */ /* 0x000fe4000f8e00ff */
[----:B------:R-:W-:Y:S01]  /*1c670*/  IMAD.MOV.U32 R17, RZ, RZ, RZ ;  /* 0x000000ffff117224 */ /* 0x000fe200078e00ff */
[----:B-----5:R-:W-:-:S04]  /*1c680*/  LOP3.LUT R7, R7, 0x1f, RZ, 0xc0, !PT ;  /* 0x0000001f07077812 */ /* 0x020fc800078ec0ff */
[C---:B------:R-:W-:Y:S01]  /*1c690*/  ISETP.NE.AND P0, PT, R7.reuse, 0x1f, PT ;  /* 0x0000001f0700780c */ /* 0x040fe20003f05270 */
[----:B------:R-:W-:-:S05]  /*1c6a0*/  IMAD.IADD R5, R7, 0x1, R19 ;  /* 0x0000000107057824 */ /* 0x000fca00078e0213 */
[----:B------:R-:W-:-:S13]  /*1c6b0*/  ISETP.GE.OR P0, PT, R5, R0, !P0 ;  /* 0x000000000500720c */ /* 0x000fda0004706670 */
[----:B------:R-:W-:Y:S05]  /*1c6c0*/  @P0 BRA `(.L_x_9516) ;  /* 0x00000000000c0947 */ /* 0x000fea0003800000 */
[----:B---3--:R-:W3:Y:S02]  /*1c6d0*/  LDC.64 R2, c[0x0][0xc58] ;  /* 0x00031600ff027b82 */ /* 0x008ee40000000a00 */
[----:B---3--:R-:W-:-:S05]  /*1c6e0*/  IMAD.WIDE R2, R5, 0x4, R2 ;  /* 0x0000000405027825 */ /* 0x008fca00078e0202 */
[----:B------:R3:W5:Y:S02]  /*1c6f0*/  LDG.E R17, desc[UR40][R2.64] ;  /* 0x0000002802117981 */ /* 0x000764000c1e1900 */
.L_x_9516:
[----:B------:R-:W-:Y:S05]  /*1c700*/  BSYNC B0 ;  /* 0x0000000000007941 */ /* 0x000fea0003800000 */
.L_x_9515:
        /* <DEDUP_REMOVED lines=23> */
.L_x_9633:
[----:B------:R-:W-:Y:S02]  /*1c880*/  ULDC UR4, c[0x0][0xc10] ;  /* 0x0003040000047ab9 */ /* 0x000fe40000000800 */
[----:B------:R-:W-:-:S04]  /*1c890*/  IMAD.U32 R5, RZ, RZ, UR4 ;  /* 0x00000004ff057e24 */ /* 0x000fc8000f8e00ff */
[----:B--2---:R-:W-:-:S04]  /*1c8a0*/  IMAD R3, R14, R5, RZ ;  /* 0x000000050e037224 */ /* 0x004fc800078e02ff */
[----:B----4-:R-:W-:-:S05]  /*1c8b0*/  IMAD.IADD R16, R16, 0x1, R3 ;  /* 0x0000000110107824 */ /* 0x010fca00078e0203 */
[----:B------:R-:W-:-:S13]  /*1c8c0*/  ISETP.GT.AND P0, PT, R16, R4, PT ;  /* 0x000000041000720c */ /* 0x000fda0003f04270 */
[----:B------:R-:W-:Y:S05]  /*1c8d0*/  @P0 BRA `(.L_x_9518) ;  /* 0x0000000000b40947 */ /* 0x000fea0003800000 */
[----:B------:R-:W2:Y:S02]  /*1c8e0*/  LDC R0, c[0x0][0xc14] ;  /* 0x00030500ff007b82 */ /* 0x000ea40000000800 */
.L_x_9523:
[----:B------:R-:W-:-:S05]  /*1c8f0*/  VIADD R19, R19, 0x1f ;  /* 0x0000001f13137836 */ /* 0x000fca0000000000 */
        /* <DEDUP_REMOVED lines=13> */
.L_x_9521:
[----:B------:R-:W-:Y:S05]  /*1c9d0*/  BSYNC B0 ;  /* 0x0000000000007941 */ /* 0x000fea0003800000 */
.L_x_9520:
[----:B------:R-:W-:-:S03]  /*1c9e0*/  UMOV UR4, 0xffffffff ;  /* 0xffffffff00047882 */ /* 0x000fc60000000000 */
[----:B------:R-:W-:Y:S05]  /*1c9f0*/  BRA.DIV UR4, `(.L_x_9522) ;  /* 0x0000002604ac7947 */ /* 0x000fea000b800000 */
[----:B-----5:R-:W3:Y:S01]  /*1ca00*/  SHFL.UP PT, R14, R17, 0x1, RZ ;  /* 0x04200000110e7989 */ /* 0x020ee200000e00ff */
[C---:B------:R-:W-:Y:S02]  /*1ca10*/  ISETP.NE.AND P0, PT, R7.reuse, RZ, PT ;  /* 0x000000ff0700720c */ /* 0x040fe40003f05270 */
[C---:B------:R-:W-:Y:S02]  /*1ca20*/  ISETP.GE.U32.AND P1, PT, R7.reuse, 0x2, PT ;  /* 0x000000020700780c */ /* 0x040fe40003f26070 */
[----:B---3--:R-:W-:Y:S02]  /*1ca30*/  SEL R14, R14, RZ, P0 ;  /* 0x000000ff0e0e7207 */ /* 0x008fe40000000000 */
[----:B------:R-:W-:-:S03]  /*1ca40*/  ISETP.GE.U32.AND P0, PT, R7, 0x4, PT ;  /* 0x000000040700780c */ /* 0x000fc60003f06070 */
[----:B------:R-:W-:-:S05]  /*1ca50*/  IMAD.IADD R13, R17, 0x1, R14 ;  /* 0x00000001110d7824 */ /* 0x000fca00078e020e */
[----:B------:R-:W3:Y:S02]  /*1ca60*/  SHFL.UP PT, R14, R13, 0x2, RZ ;  /* 0x044000000d0e7989 */ /* 0x000ee400000e00ff */
[----:B---3--:R-:W-:Y:S02]  /*1ca70*/  SEL R14, R14, RZ, P1 ;  /* 0x000000ff0e0e7207 */ /* 0x008fe40000800000 */
[----:B------:R-:W-:-:S03]  /*1ca80*/  ISETP.GE.U32.AND P1, PT, R7, 0x8, PT ;  /* 0x000000080700780c */ /* 0x000fc60003f26070 */
[----:B--2---:R-:W-:-:S05]  /*1ca90*/  IMAD.IADD R3, R13, 0x1, R14 ;  /* 0x000000010d037824 */ /* 0x004fca00078e020e */
[----:B------:R-:W2:Y:S02]  /*1caa0*/  SHFL.UP PT, R14, R3, 0x4, RZ ;  /* 0x04800000030e7989 */ /* 0x000ea400000e00ff */
[----:B--2---:R-:W-:Y:S02]  /*1cab0*/  SEL R14, R14, RZ, P0 ;  /* 0x000000ff0e0e7207 */ /* 0x004fe40000000000 */
[----:B------:R-:W-:-:S03]  /*1cac0*/  ISETP.GE.U32.AND P0, PT, R7, 0x10, PT ;  /* 0x000000100700780c */ /* 0x000fc60003f06070 */
[----:B------:R-:W-:-:S05]  /*1cad0*/  IMAD.IADD R5, R3, 0x1, R14 ;  /* 0x0000000103057824 */ /* 0x000fca00078e020e */
[----:B------:R-:W2:Y:S02]  /*1cae0*/  SHFL.UP PT, R14, R5, 0x8, RZ ;  /* 0x05000000050e7989 */ /* 0x000ea400000e00ff */
[----:B--2---:R-:W-:-:S05]  /*1caf0*/  SEL R6, R14, RZ, P1 ;  /* 0x000000ff0e067207 */ /* 0x004fca0000800000 */
[----:B------:R-:W-:-:S05]  /*1cb00*/  IMAD.IADD R6, R5, 0x1, R6 ;  /* 0x0000000105067824 */ /* 0x000fca00078e0206 */
[----:B------:R-:W2:Y:S02]  /*1cb10*/  SHFL.UP PT, R14, R6, 0x10, RZ ;  /* 0x06000000060e7989 */ /* 0x000ea400000e00ff */
[----:B--2---:R-:W-:-:S05]  /*1cb20*/  SEL R7, R14, RZ, P0 ;  /* 0x000000ff0e077207 */ /* 0x004fca0000000000 */
[----:B0-----:R-:W-:-:S05]  /*1cb30*/  IMAD.IADD R2, R6, 0x1, R7 ;  /* 0x0000000106027824 */ /* 0x001fca00078e0207 */
[----:B------:R0:W2:Y:S02]  /*1cb40*/  SHFL.IDX PT, R14, R2, 0x1f, 0x1f ;  /* 0x03e01f00020e7f89 */ /* 0x0000a400000e0000 */
.L_x_9641:
[----:B------:R-:W-:Y:S02]  /*1cb50*/  ULDC UR4, c[0x0][0xc10] ;  /* 0x0003040000047ab9 */ /* 0x000fe40000000800 */
[----:B------:R-:W-:-:S04]  /*1cb60*/  IMAD.U32 R5, RZ, RZ, UR4 ;  /* 0x00000004ff057e24 */ /* 0x000fc8000f8e00ff */
[----:B--2---:R-:W-:-:S04]  /*1cb70*/  IMAD R3, R14, R5, RZ ;  /* 0x000000050e037224 */ /* 0x004fc800078e02ff */
[----:B------:R-:W-:-:S05]  /*1cb80*/  IMAD.IADD R16, R3, 0x1, R16 ;  /* 0x0000000103107824 */ /* 0x000fca00078e0210 */
[----:B------:R-:W-:-:S13]  /*1cb90*/  ISETP.GT.AND P0, PT, R16, R4, PT ;  /* 0x000000041000720c */ /* 0x000fda0003f04270 */
[----:B------:R-:W-:Y:S05]  /*1cba0*/  @!P0 BRA `(.L_x_9523) ;  /* 0xfffffffc00508947 */ /* 0x000fea000383ffff */
.L_x_9518:
        /* <DEDUP_REMOVED lines=8> */
.L_x_9645:
[----:B------:R-:W-:Y:S01]  /*1cc30*/  ISETP.NE.AND P0, PT, R3, RZ, PT ;  /* 0x000000ff0300720c */ /* 0x000fe20003f05270 */
[----:B------:R-:W-:-:S12]  /*1cc40*/  IMAD.MOV.U32 R7, RZ, RZ, RZ ;  /* 0x000000ffff077224 */ /* 0x000fd800078e00ff */
[----:B------:R-:W-:Y:S05]  /*1cc50*/  @!P0 BRA `(.L_x_9525) ;  /* 0x0000000000108947 */ /* 0x000fea0003800000 */
[----:B------:R-:W-:Y:S01]  /*1cc60*/  UMOV UR4, 0xffffffff ;  /* 0xffffffff00047882 */ /* 0x000fe20000000000 */
[----:B------:R-:W-:Y:S02]  /*1cc70*/  VIADD R12, R6, 0xffffffff ;  /* 0xffffffff060c7836 */ /* 0x000fe40000000000 */
[----:B------:R-:W-:Y:S05]  /*1cc80*/  BRA.DIV UR4, `(.L_x_9526) ;  /* 0x0000002a04207947 */ /* 0x000fea000b800000 */
[----:B------:R4:W0:Y:S02]  /*1cc90*/  SHFL.IDX PT, R7, R2, R12, 0x1f ;  /* 0x00001f0c02077589 */ /* 0x00082400000e0000 */
.L_x_9525:
[----:B0---4-:R-:W0:Y:S01]  /*1cca0*/  LDC.64 R2, c[0x0][0xc68] ;  /* 0x00031a00ff027b82 */ /* 0x011e220000000a00 */
[----:B------:R-:W-:-:S04]  /*1ccb0*/  IMAD.IADD R19, R6, 0x1, R19 ;  /* 0x0000000106137824 */ /* 0x000fc800078e0213 */
[----:B0-----:R-:W-:-:S05]  /*1ccc0*/  IMAD.WIDE R2, R19, 0x4, R2 ;  /* 0x0000000413027825 */ /* 0x001fca00078e0202 */
[----:B-1----:R-:W2:Y:S01]  /*1ccd0*/  LDG.E R9, desc[UR40][R2.64] ;  /* 0x0000002802097981 */ /* 0x002ea2000c1e1900 */
        /* <DEDUP_REMOVED lines=63> */
.L_x_9519:
[----:B------:R-:W-:Y:S01]  /*1d0d0*/  UMOV UR4, URZ ;  /* 0x0000003f00047c82 */ /* 0x000fe20008000000 */
[----:B------:R-:W-:Y:S01]  /*1d0e0*/  UMOV UR5, URZ ;  /* 0x0000003f00057c82 */ /* 0x000fe20008000000 */
[----:B------:R-:W-:Y:S01]  /*1d0f0*/  ULDC UR6, c[0x0][0xc14] ;  /* 0x0003050000067ab9 */ /* 0x000fe20000000800 */
[----:B------:R-:W-:Y:S02]  /*1d100*/  IMAD.MOV.U32 R16, RZ, RZ, R4 ;  /* 0x000000ffff107224 */ /* 0x000fe400078e0004 */
[----:B------:R-:W-:Y:S02]  /*1d110*/  IMAD.U32 R17, RZ, RZ, UR4 ;  /* 0x00000004ff117e24 */ /* 0x000fe4000f8e00ff */
[----:B------:R-:W-:Y:S02]  /*1d120*/  IMAD.U32 R18, RZ, RZ, UR5 ;  /* 0x00000005ff127e24 */ /* 0x000fe4000f8e00ff */
[----:B------:R-:W-:-:S07]  /*1d130*/  IMAD.U32 R19, RZ, RZ, UR6 ;  /* 0x00000006ff137e24 */ /* 0x000fce000f8e00ff */
.L_x_9527:
        /* <DEDUP_REMOVED lines=12> */
.L_x_9428:
        /* <DEDUP_REMOVED lines=12> */
.L_x_9648:
[----:B------:R-:W-:Y:S05]  /*1d2c0*/  BSYNC B0 ;  /* 0x0000000000007941 */ /* 0x000fea0003800000 */
.L_x_9529:
[----:B------:R-:W-:-:S03]  /*1d2d0*/  UMOV UR4, 0xffffffff ;  /* 0xffffffff00047882 */ /* 0x000fc60000000000 */
[----:B------:R-:W-:Y:S05]  /*1d2e0*/  BRA.DIV UR4, `(.L_x_9531) ;  /* 0x0000002204c47947 */ /* 0x000fea000b800000 */
[----:B------:R-:W2:Y:S02]  /*1d2f0*/  S2R R2, SR_TID.X ;  /* 0x0000000000027919 */ /* 0x000ea40000002100 */
[----:B--2---:R-:W-:-:S04]  /*1d300*/  SHF.R.U32.HI R2, RZ, 0x5, R2 ;  /* 0x00000005ff027819 */ /* 0x004fc80000011602 */
[----:B------:R-:W-:-:S05]  /*1d310*/  LOP3.LUT R2, R2, 0x3, RZ, 0xc0, !PT ;  /* 0x0000000302027812 */ /* 0x000fca00078ec0ff */
[----:B------:R2:W3:Y:S02]  /*1d320*/  SHFL.IDX PT, R14, R2, RZ, 0x1f ;  /* 0x00001fff020e7589 */ /* 0x0004e400000e0000 */
.L_x_9651:
[----:B---3--:R-:W-:-:S13]  /*1d330*/  ISETP.NE.AND P0, PT, R14, RZ, PT ;  /* 0x000000ff0e00720c */ /* 0x008fda0003f05270 */
[----:B------:R-:W-:Y:S05]  /*1d340*/  @P0 BRA `(.L_x_9207) ;  /* 0x0000000000940947 */ /* 0x000fea0003800000 */
[----:B------:R-:W-:-:S03]  /*1d350*/  UMOV UR4, 0xffffffff ;  /* 0xffffffff00047882 */ /* 0x000fc60000000000 */
[----:B------:R-:W-:Y:S05]  /*1d360*/  BRA.DIV UR4, `(.L_x_9532) ;  /* 0x0000002204d87947 */ /* 0x000fea000b800000 */
[----:B------:R-:W-:-:S13]  /*1d370*/  ELECT P6, URZ, PT ;  /* 0x00000000003f782f */ /* 0x000fda00038c0000 */
.L_x_9654:
[----:B------:R-:W-:Y:S05]  /*1d380*/  @!P6 BRA `(.L_x_9207) ;  /* 0x000000000084e947 */ /* 0x000fea0003800000 */
[----:B--2---:R-:W2:Y:S02]  /*1d390*/  LDL.LU R2, [R1+0x2c] ;  /* 0x00002c0001027983 */ /* 0x004ea40000300800 */
[----:B--2---:R-:W-:-:S04]  /*1d3a0*/  LOP3.LUT R2, R2, 0x2, RZ, 0xfc, !PT ;  /* 0x0000000202027812 */ /* 0x004fc800078efcff */
[----:B------:R-:W-:-:S13]  /*1d3b0*/  ISETP.NE.AND P2, PT, R2, 0x3, PT ;  /* 0x000000030200780c */ /* 0x000fda0003f45270 */
[----:B------:R-:W-:Y:S05]  /*1d3c0*/  @!P2 BRA `(.L_x_9533) ;  /* 0x000000000004a947 */ /* 0x000fea0003800000 */
[----:B------:R-:W-:Y:S01]  /*1d3d0*/  BPT.TRAP 0x1 ;  /* 0x000000040000795c */ /* 0x000fe20000300000 */
.L_x_9533:
        /* <DEDUP_REMOVED lines=14> */
.L_x_9655:
[----:B------:R-:W2:Y:S02]  /*1d4c0*/  SYNCS.PHASECHK.TRANS64.TRYWAIT P0, [R7+URZ], R2 ;  /* 0x00000002070075a7 */ /* 0x000ea4000800017f */
[----:B--2---:R-:W-:Y:S05]  /*1d4d0*/  @!P0 BRA `(.L_x_9535) ;  /* 0x0000002000b08947 */ /* 0x004fea0003800000 */
.L_x_9656:
[----:B------:R-:W-:Y:S05]  /*1d4e0*/  @!P2 BRA `(.L_x_9536) ;  /* 0x000000000004a947 */ /* 0x000fea0003800000 */
[----:B------:R-:W-:Y:S01]  /*1d4f0*/  BPT.TRAP 0x1 ;  /* 0x000000040000795c */ /* 0x000fe20000300000 */
.L_x_9536:
[----:B------:R-:W3:Y:S01]  /*1d500*/  LDL.LU R4, [R1] ;  /* 0x0000000001047983 */ /* 0x000ee20000300800 */
[----:B------:R-:W-:-:S04]  /*1d510*/  VIADD R0, R0, 0x22860 ;  /* 0x0002286000007836 */ /* 0x000fc80000000000 */
[----:B---3--:R-:W-:-:S04]  /*1d520*/  IMAD R4, R4, 0x8, R0 ;  /* 0x0000000804047824 */ /* 0x008fc800078e0200 */
[----:B------:R-:W3:Y:S02]  /*1d530*/  SYNCS.PHASECHK.TRANS64.TRYWAIT P0, [R4+URZ], R5 ;  /* 0x00000005040075a7 */ /* 0x000ee4000800017f */
[----:B---3--:R-:W-:Y:S05]  /*1d540*/  @!P0 BRA `(.L_x_9537) ;  /* 0x0000002000a88947 */ /* 0x008fea0003800000 */
.L_x_9657:
[----:B------:R-:W-:-:S07]  /*1d550*/  IMAD R3, R3, 0x8, R0 ;  /* 0x0000000803037824 */ /* 0x000fce00078e0200 */
.L_x_9538:
[----:B----4-:R4:W0:Y:S02]  /*1d560*/  SYNCS.PHASECHK.TRANS64.TRYWAIT P0, [R3+URZ], R2 ;  /* 0x00000002030075a7 */ /* 0x010824000800017f */
[----:B0-----:R-:W-:Y:S05]  /*1d570*/  @!P0 NANOSLEEP.SYNCS 0x989680 ;  /* 0x009896800000895d */ /* 0x001fea0003900000 */
[----:B------:R-:W0:Y:S02]  /*1d580*/  @!P0 SYNCS.PHASECHK.TRANS64 P0, [R3+URZ], R2 ;  /* 0x00000002030085a7 */ /* 0x000e24000800007f */
[----:B0-----:R-:W-:Y:S05]  /*1d590*/  @!P0 BRA `(.L_x_9538) ;  /* 0xfffffffc00f08947 */ /* 0x001fea000383ffff */
.L_x_9207:
[----:B------:R-:W-:Y:S05]  /*1d5a0*/  BSYNC B7 ;  /* 0x0000000000077941 */ /* 0x000fea0003800000 */
.L_x_9204:
[----:B------:R-:W-:Y:S05]  /*1d5b0*/  EXIT ;  /* 0x000000000000794d */ /* 0x000fea0003800000 */
.L_x_9233:
[----:B0-----:R0:W1:Y:S02]  /*1d5c0*/  SYNCS.PHASECHK.TRANS64.TRYWAIT P6, [R90+URZ+0x22890], R111 ;  /* 0x0228906f5a0075a7 */ /* 0x00106400080c017f */
[----:B-1----:R-:W-:Y:S05]  /*1d5d0*/  @!P6 NANOSLEEP.SYNCS 0x989680 ;  /* 0x009896800000e95d */ /* 0x002fea0003900000 */
[----:B------:R-:W1:Y:S02]  /*1d5e0*/  @!P6 SYNCS.PHASECHK.TRANS64 P6, [R90+URZ+0x22890], R111 ;  /* 0x0228906f5a00e5a7 */ /* 0x000e6400080c007f */
[----:B-1----:R-:W-:Y:S05]  /*1d5f0*/  @!P6 BRA `(.L_x_9233) ;  /* 0xfffffffc00f0e947 */ /* 0x002fea000383ffff */
[----:B------:R-:W-:Y:S05]  /*1d600*/  BRA `(.L_x_9539) ;  /* 0xfffffe58002c7947 */ /* 0x000fea000383ffff */
.L_x_9251:
[----:B0-----:R0:W1:Y:S02]  /*1d610*/  SYNCS.PHASECHK.TRANS64.TRYWAIT P5, [R90+URZ+0x22890], R111 ;  /* 0x0228906f5a0075a7 */ /* 0x00106400080a017f */
[----:B-1----:R-:W-:Y:S05]  /*1d620*/  @!P5 NANOSLEEP.SYNCS 0x989680 ;  /* 0x009896800000d95d */ /* 0x002fea0003900000 */
[----:B------:R-:W1:Y:S02]  /*1d630*/  @!P5 SYNCS.PHASECHK.TRANS64 P5, [R90+URZ+0x22890], R111 ;  /* 0x0228906f5a00d5a7 */ /* 0x000e6400080a007f */
[----:B-1----:R-:W-:Y:S05]  /*1d640*/  @!P5 BRA `(.L_x_9251) ;  /* 0xfffffffc00f0d947 */ /* 0x002fea000383ffff */
[----:B------:R-:W-:Y:S05]  /*1d650*/  BRA `(.L_x_9540) ;  /* 0xfffffe68007c7947 */ /* 0x000fea000383ffff */
.L_x_9260:
[----:B0-----:R0:W1:Y:S02]  /*1d660*/  SYNCS.PHASECHK.TRANS64.TRYWAIT P4, [R90+URZ+0x22890], R111 ;  /* 0x0228906f5a0075a7 */ /* 0x001064000808017f */
[----:B-1----:R-:W-:Y:S05]  /*1d670*/  @!P4 NANOSLEEP.SYNCS 0x989680 ;  /* 0x009896800000c95d */ /* 0x002fea0003900000 */
[----:B------:R-:W1:Y:S02]  /*1d680*/  @!P4 SYNCS.PHASECHK.TRANS64 P4, [R90+URZ+0x22890], R111 ;  /* 0x0228906f5a00c5a7 */ /* 0x000e64000808007f */
[----:B-1----:R-:W-:Y:S05]  /*1d690*/  @!P4 BRA `(.L_x_9260) ;  /* 0xfffffffc00f0c947 */ /* 0x002fea000383ffff */
[----:B------:R-:W-:Y:S05]  /*1d6a0*/  BRA `(.L_x_9541) ;  /* 0xfffffe7800587947 */ /* 0x000fea000383ffff */
.L_x_9266:
[----:B--2---:R2:W3:Y:S02]  /*1d6b0*/  SYNCS.PHASECHK.TRANS64.TRYWAIT P3, [R90+URZ+0x228b0], R111 ;  /* 0x0228b06f5a0075a7 */ /* 0x0044e4000806017f */
[----:B---3--:R-:W-:Y:S05]  /*1d6c0*/  @!P3 NANOSLEEP.SYNCS 0x989680 ;  /* 0x009896800000b95d */ /* 0x008fea0003900000 */
[----:B------:R-:W3:Y:S02]  /*1d6d0*/  @!P3 SYNCS.PHASECHK.TRANS64 P3, [R90+URZ+0x228b0], R111 ;  /* 0x0228b06f5a00b5a7 */ /* 0x000ee4000806007f */
[----:B---3--:R-:W-:Y:S05]  /*1d6e0*/  @!P3 BRA `(.L_x_9266) ;  /* 0xfffffffc00f0b947 */ /* 0x008fea000383ffff */
[----:B------:R-:W-:Y:S05]  /*1d6f0*/  BRA `(.L_x_9542) ;  /* 0xfffffe7800e87947 */ /* 0x000fea000383ffff */
.L_x_9282:
[----:B------:R-:W1:Y:S01]  /*1d700*/  S2R R10, SR_TID.X ;  /* 0x00000000000a7919 */ /* 0x000e620000002100 */
[----:B------:R-:W-:Y:S01]  /*1d710*/  BSSY B0, `(.L_x_9543) ;  /* 0x000000c000007945 */ /* 0x000fe20003800000 */
[----:B------:R-:W-:Y:S02]  /*1d720*/  IMAD.MOV.U32 R12, RZ, RZ, RZ ;  /* 0x000000ffff0c7224 */ /* 0x000fe400078e00ff */
[----:B------:R-:W-:Y:S02]  /*1d730*/  IMAD.MOV.U32 R11, RZ, RZ, 0x1f ;  /* 0x0000001fff0b7424 */ /* 0x000fe400078e00ff */
[----:B------:R-:W-:Y:S02]  /*1d740*/  IMAD.MOV.U32 R15, RZ, RZ, -0x1 ;  /* 0xffffffffff0f7424 */ /* 0x000fe400078e00ff */
[----:B-1----:R-:W-:-:S05]  /*1d750*/  VIADD R10, R10, 0xffffff80 ;  /* 0xffffff800a0a7836 */ /* 0x002fca0000000000 */
[----:B------:R-:W-:-:S04]  /*1d760*/  SHF.R.S32.HI R7, RZ, 0x1f, R10 ;  /* 0x0000001fff077819 */ /* 0x000fc8000001140a */
[----:B------:R-:W-:-:S04]  /*1d770*/  LEA.HI R7, R7, R10, RZ, 0x7 ;  /* 0x0000000a07077211 */ /* 0x000fc800078f38ff */
[----:B------:R-:W-:-:S05]  /*1d780*/  SHF.R.S32.HI R7, RZ, 0x7, R7 ;  /* 0x00000007ff077819 */ /* 0x000fca0000011407 */
[----:B------:R-:W-:-:S07]  /*1d790*/  IMAD.MOV.U32 R13, RZ, RZ, R7 ;  /* 0x000000ffff0d7224 */ /* 0x000fce00078e0007 */
[----:B0----5:R-:W-:Y:S05]  /*1d7a0*/  WARPSYNC.COLLECTIVE R15, `(.L_x_9544) ;  /* 0x000000000f087348 */ /* 0x021fea0003c00000 */
[----:B------:R1:W2:Y:S02]  /*1d7b0*/  SHFL.IDX P6, R14, R13, R12, R11 ;  /* 0x0000000c0d0e7389 */ /* 0x0002a400000c000b */
[----:B012--5:R-:W-:Y:S01]  /*1d7c0*/  ENDCOLLECTIVE ;  /* 0x000000000000791b */ /* 0x027fe20003800000 */
.L_x_9544:
[----:B------:R-:W-:Y:S05]  /*1d7d0*/  BSYNC B0 ;  /* 0x0000000000007941 */ /* 0x000fea0003800000 */
.L_x_9543:
[----:B------:R-:W-:Y:S05]  /*1d7e0*/  BRA `(.L_x_9545) ;  /* 0xfffffe8800547947 */ /* 0x000fea000383ffff */
.L_x_9298:
        /* <DEDUP_REMOVED lines=8> */
.L_x_9547:
[----:B------:R-:W-:Y:S05]  /*1d870*/  BSYNC B1 ;  /* 0x0000000000017941 */ /* 0x000fea0003800000 */
.L_x_9546:
[----:B------:R-:W-:Y:S05]  /*1d880*/  BRA `(.L_x_9548) ;  /* 0xfffffe9400b47947 */ /* 0x000fea000383ffff */
.L_x_9299:
        /* <DEDUP_REMOVED lines=8> */
.L_x_9550:
[----:B------:R-:W-:Y:S05]  /*1d910*/  BSYNC B1 ;  /* 0x0000000000017941 */ /* 0x000fea0003800000 */
.L_x_9549:
[----:B------:R-:W-:Y:S05]  /*1d920*/  BRA `(.L_x_9551) ;  /* 0xfffffe9400947947 */ /* 0x000fea000383ffff */
.L_x_9300:
        /* <DEDUP_REMOVED lines=8> */
.L_x_9553:
[----:B------:R-:W-:Y:S05]  /*1d9b0*/  BSYNC B1 ;  /* 0x0000000000017941 */ /* 0x000fea0003800000 */
.L_x_9552:
[----:B------:R-:W-:Y:S05]  /*1d9c0*/  BRA `(.L_x_9554) ;  /* 0xfffffe9400747947 */ /* 0x000fea000383ffff */
.L_x_9301:
        /* <DEDUP_REMOVED lines=8> */
.L_x_9556:
[----:B------:R-:W-:Y:S05]  /*1da50*/  BSYNC B1 ;  /* 0x0000000000017941 */ /* 0x000fea0003800000 */
.L_x_9555:
[----:B------:R-:W-:Y:S05]  /*1da60*/  BRA `(.L_x_9557) ;  /* 0xfffffe9400547947 */ /* 0x000fea000383ffff */
.L_x_9302:
[----:B------:R-:W-:Y:S01]  /*1da70*/  BSSY B1, `(.L_x_9558) ;  /* 0x0000008000017945 */ /* 0x000fe20003800000 */
[----:B------:R-:W-:Y:S02]  /*1da80*/  IMAD.MOV.U32 R13, RZ, RZ, R5 ;  /* 0x000000ffff0d7224 */ /* 0x000fe400078e0005 */
[----:B------:R-:W-:Y:S02]  /*1da90*/  IMAD.MOV.U32 R12, RZ, RZ, 0x1 ;  /* 0x00000001ff0c7424 */ /* 0x000fe400078e00ff */
[----:B------:R-:W-:Y:S02]  /*1daa0*/  IMAD.MOV.U32 R11, RZ, RZ, 0x1c1f ;  /* 0x00001c1fff0b7424 */ /* 0x000fe400078e00ff */
[----:B------:R-:W-:-:S07]  /*1dab0*/  IMAD.MOV.U32 R15, RZ, RZ, -0x1 ;  /* 0xffffffffff0f7424 */ /* 0x000fce00078e00ff */
[----:B0----5:R-:W-:Y:S05]  /*1dac0*/  WARPSYNC.COLLECTIVE R15, `(.L_x_9559) ;  /* 0x000000000f087348 */ /* 0x021fea0003c00000 */
[----:B------:R1:W2:Y:S02]  /*1dad0*/  SHFL.IDX P6, R14, R13, R12, R11 ;  /* 0x0000000c0d0e7389 */ /* 0x0002a400000c000b */
[----:B012--5:R-:W-:Y:S01]  /*1dae0*/  ENDCOLLECTIVE ;  /* 0x000000000000791b */ /* 0x027fe20003800000 */
.L_x_9559:
[----:B------:R-:W-:Y:S05]  /*1daf0*/  BSYNC B1 ;  /* 0x0000000000017941 */ /* 0x000fea0003800000 */
.L_x_9558:
[----:B------:R-:W-:Y:S05]  /*1db00*/  BRA `(.L_x_9560) ;  /* 0xfffffe9400347947 */ /* 0x000fea000383ffff */
.L_x_9303:
        /* <DEDUP_REMOVED lines=8> */
.L_x_9562:
[----:B------:R-:W-:Y:S05]  /*1db90*/  BSYNC B1 ;  /* 0x0000000000017941 */ /* 0x000fea0003800000 */
.L_x_9561:
[----:B------:R-:W-:Y:S05]  /*1dba0*/  BRA `(.L_x_9563) ;  /* 0xfffffe9400147947 */ /* 0x000fea000383ffff */
.L_x_9304:
        /* <DEDUP_REMOVED lines=8> */
.L_x_9565:
[----:B------:R-:W-:Y:S05]  /*1dc30*/  BSYNC B1 ;  /* 0x0000000000017941 */ /* 0x000fea0003800000 */
.L_x_9564:
[----:B------:R-:W-:Y:S05]  /*1dc40*/  BRA `(.L_x_9566) ;  /* 0xfffffe9000f47947 */ /* 0x000fea000383ffff */
.L_x_9305:
        /* <DEDUP_REMOVED lines=8> */
.L_x_9568:
[----:B------:R-:W-:Y:S05]  /*1dcd0*/  BSYNC B1 ;  /* 0x0000000000017941 */ /* 0x000fea0003800000 */
.L_x_9567:
[----:B------:R-:W-:Y:S05]  /*1dce0*/  BRA `(.L_x_9569) ;  /* 0xfffffe9000d47947 */ /* 0x000fea000383ffff */
.L_x_9307:
[----:B-1----:R1:W2:Y:S02]  /*1dcf0*/  SYNCS.PHASECHK.TRANS64.TRYWAIT P2, [R17+URZ+0x22800], R6 ;  /* 0x02280006110075a7 */ /* 0x0022a4000804017f */
[----:B--2---:R-:W-:Y:S05]  /*1dd00*/  @!P2 NANOSLEEP.SYNCS 0x989680 ;  /* 0x009896800000a95d */ /* 0x004fea0003900000 */
[----:B------:R-:W2:Y:S02]  /*1dd10*/  @!P2 SYNCS.PHASECHK.TRANS64 P2, [R17+URZ+0x22800], R6 ;  /* 0x022800061100a5a7 */ /* 0x000ea4000804007f */
[----:B--2---:R-:W-:Y:S05]  /*1dd20*/  @!P2 BRA `(.L_x_9307) ;  /* 0xfffffffc00f0a947 */ /* 0x004fea000383ffff */
[----:B------:R-:W-:Y:S05]  /*1dd30*/  BRA `(.L_x_9570) ;  /* 0xfffffe94004c7947 */ /* 0x000fea000383ffff */
.L_x_9315:
        /* <DEDUP_REMOVED lines=8> */
.L_x_9572:
[----:B------:R-:W-:Y:S05]  /*1ddc0*/  BSYNC B1 ;  /* 0x0000000000017941 */ /* 0x000fea0003800000 */
.L_x_9571:
[----:B------:R-:W-:Y:S05]  /*1ddd0*/  BRA `(.L_x_9573) ;  /* 0xfffffea400387947 */ /* 0x000fea000383ffff */
.L_x_9316:
        /* <DEDUP_REMOVED lines=8> */
.L_x_9575:
[----:B------:R-:W-:Y:S05]  /*1de60*/  BSYNC B1 ;  /* 0x0000000000017941 */ /* 0x000fea0003800000 */
.L_x_9574:
[----:B------:R-:W-:Y:S05]  /*1de70*/  BRA `(.L_x_9576) ;  /* 0xfffffea400187947 */ /* 0x000fea000383ffff */
.L_x_9317:
        /* <DEDUP_REMOVED lines=8> */
.L_x_9578:
[----:B------:R-:W-:Y:S05]  /*1df00*/  BSYNC B1 ;  /* 0x0000000000017941 */ /* 0x000fea0003800000 */
.L_x_9577:
[----:B------:R-:W-:Y:S05]  /*1df10*/  BRA `(.L_x_9579) ;  /* 0xfffffea000f87947 */ /* 0x000fea000383ffff */
.L_x_9318:
        /* <DEDUP_REMOVED lines=8> */
.L_x_9581:
[----:B------:R-:W-:Y:S05]  /*1dfa0*/  BSYNC B1 ;  /* 0x0000000000017941 */ /* 0x000fea0003800000 */
.L_x_9580:
[----:B------:R-:W-:Y:S05]  /*1dfb0*/  BRA `(.L_x_9582) ;  /* 0xfffffea000d87947 */ /* 0x000fea000383ffff */
.L_x_9319:
        /* <DEDUP_REMOVED lines=8> */
.L_x_9584:
[----:B------:R-:W-:Y:S05]  /*1e040*/  BSYNC B1 ;  /* 0x0000000000017941 */ /* 0x000fea0003800000 */
.L_x_9583:
[----:B------:R-:W-:Y:S05]  /*1e050*/  BRA `(.L_x_9585) ;  /* 0xfffffea000b87947 */ /* 0x000fea000383ffff */
.L_x_9320:
        /* <DEDUP_REMOVED lines=8> */
.L_x_9587:
[----:B------:R-:W-:Y:S05]  /*1e0e0*/  BSYNC B1 ;  /* 0x0000000000017941 */ /* 0x000fea0003800000 */
.L_x_9586:
[----:B------:R-:W-:Y:S05]  /*1e0f0*/  BRA `(.L_x_9588) ;  /* 0xfffffea0009c7947 */ /* 0x000fea000383ffff */
.L_x_9321:
        /* <DEDUP_REMOVED lines=8> */
.L_x_9590:
[----:B------:R-:W-:Y:S05]  /*1e180*/  BSYNC B1 ;  /* 0x0000000000017941 */ /* 0x000fea0003800000 */
.L_x_9589:
[----:B------:R-:W-:Y:S05]  /*1e190*/  BRA `(.L_x_9591) ;  /* 0xfffffea000807947 */ /* 0x000fea000383ffff */
.L_x_9322:
        /* <DEDUP_REMOVED lines=8> */
.L_x_9593:
[----:B------:R-:W-:Y:S05]  /*1e220*/  BSYNC B1 ;  /* 0x0000000000017941 */ /* 0x000fea0003800000 */
.L_x_9592:
[----:B------:R-:W-:Y:S05]  /*1e230*/  BRA `(.L_x_9594) ;  /* 0xfffffea000647947 */ /* 0x000fea000383ffff */
.L_x_9324:
[----:B-1----:R1:W2:Y:S02]  /*1e240*/  SYNCS.PHASECHK.TRANS64.TRYWAIT P2, [R17+URZ+0x22800], R4 ;  /* 0x02280004110075a7 */ /* 0x0022a4000804017f */
[----:B--2---:R-:W-:Y:S05]  /*1e250*/  @!P2 NANOSLEEP.SYNCS 0x989680 ;  /* 0x009896800000a95d */ /* 0x004fea0003900000 */
[----:B------:R-:W2:Y:S02]  /*1e260*/  @!P2 SYNCS.PHASECHK.TRANS64 P2, [R17+URZ+0x22800], R4 ;  /* 0x022800041100a5a7 */ /* 0x000ea4000804007f */
[----:B--2---:R-:W-:Y:S05]  /*1e270*/  @!P2 BRA `(.L_x_9324) ;  /* 0xfffffffc00f0a947 */ /* 0x004fea000383ffff */
[----:B------:R-:W-:Y:S05]  /*1e280*/  BRA `(.L_x_9595) ;  /* 0xfffffea000c07947 */ /* 0x000fea000383ffff */
.L_x_9330:
[----:B---3--:R3:W4:Y:S02]  /*1e290*/  SYNCS.PHASECHK.TRANS64.TRYWAIT P2, [R6+URZ+0x22830], R73 ;  /* 0x02283049060075a7 */ /* 0x008724000804017f */
[----:B----4-:R-:W-:Y:S05]  /*1e2a0*/  @!P2 NANOSLEEP.SYNCS 0x989680 ;  /* 0x009896800000a95d */ /* 0x010fea0003900000 */
[----:B------:R-:W4:Y:S02]  /*1e2b0*/  @!P2 SYNCS.PHASECHK.TRANS64 P2, [R6+URZ+0x22830], R73 ;  /* 0x022830490600a5a7 */ /* 0x000f24000804007f */
[----:B----4-:R-:W-:Y:S05]  /*1e2c0*/  @!P2 BRA `(.L_x_9330) ;  /* 0xfffffffc00f0a947 */ /* 0x010fea000383ffff */
[----:B------:R-:W-:Y:S05]  /*1e2d0*/  BRA `(.L_x_9329) ;  /* 0xfffffeb0002c7947 */ /* 0x000fea000383ffff */
.L_x_9343:
[----:B-1----:R1:W4:Y:S02]  /*1e2e0*/  SYNCS.PHASECHK.TRANS64.TRYWAIT P2, [R6+URZ+0x22850], R73 ;  /* 0x02285049060075a7 */ /* 0x002324000804017f */
[----:B----4-:R-:W-:Y:S05]  /*1e2f0*/  @!P2 NANOSLEEP.SYNCS 0x989680 ;  /* 0x009896800000a95d */ /* 0x010fea0003900000 */
[----:B------:R-:W4:Y:S02]  /*1e300*/  @!P2 SYNCS.PHASECHK.TRANS64 P2, [R6+URZ+0x22850], R73 ;  /* 0x022850490600a5a7 */ /* 0x000f24000804007f */
[----:B----4-:R-:W-:Y:S05]  /*1e310*/  @!P2 BRA `(.L_x_9343) ;  /* 0xfffffffc00f0a947 */ /* 0x010fea000383ffff */
[----:B------:R-:W-:Y:S05]  /*1e320*/  BRA `(.L_x_9342) ;  /* 0xfffffed000e47947 */ /* 0x000fea000383ffff */
.L_x_9352:
[----:B-1----:R1:W2:Y:S02]  /*1e330*/  SYNCS.PHASECHK.TRANS64.TRYWAIT P2, [R210+URZ+0x22830], R211 ;  /* 0x022830d3d20075a7 */ /* 0x0022a4000804017f */
[----:B--2---:R-:W-:Y:S05]  /*1e340*/  @!P2 NANOSLEEP.SYNCS 0x989680 ;  /* 0x009896800000a95d */ /* 0x004fea0003900000 */
[----:B------:R-:W2:Y:S02]  /*1e350*/  @!P2 SYNCS.PHASECHK.TRANS64 P2, [R210+URZ+0x22830], R211 ;  /* 0x022830d3d200a5a7 */ /* 0x000ea4000804007f */
[----:B--2---:R-:W-:Y:S05]  /*1e360*/  @!P2 BRA `(.L_x_9352) ;  /* 0xfffffffc00f0a947 */ /* 0x004fea000383ffff */
[----:B------:R-:W-:Y:S05]  /*1e370*/  BRA `(.L_x_9351) ;  /* 0xfffffed8009c7947 */ /* 0x000fea000383ffff */
.L_x_9365:
[----:B-1----:R1:W2:Y:S02]  /*1e380*/  SYNCS.PHASECHK.TRANS64.TRYWAIT P2, [R210+URZ+0x22850], R211 ;  /* 0x022850d3d20075a7 */ /* 0x0022a4000804017f */
[----:B--2---:R-:W-:Y:S05]  /*1e390*/  @!P2 NANOSLEEP.SYNCS 0x989680 ;  /* 0x009896800000a95d */ /* 0x004fea0003900000 */
[----:B------:R-:W2:Y:S02]  /*1e3a0*/  @!P2 SYNCS.PHASECHK.TRANS64 P2, [R210+URZ+0x22850], R211 ;  /* 0x022850d3d200a5a7 */ /* 0x000ea4000804007f */
[----:B--2---:R-:W-:Y:S05]  /*1e3b0*/  @!P2 BRA `(.L_x_9365) ;  /* 0xfffffffc00f0a947 */ /* 0x004fea000383ffff */
[----:B------:R-:W-:Y:S05]  /*1e3c0*/  BRA `(.L_x_9364) ;  /* 0xffffff0400947947 */ /* 0x000fea000383ffff */
.L_x_9375:
[----:B--2---:R2:W3:Y:S02]  /*1e3d0*/  SYNCS.PHASECHK.TRANS64.TRYWAIT P3, [R6+URZ+0x22830], R208 ;  /* 0x022830d0060075a7 */ /* 0x0044e4000806017f */
[----:B---3--:R-:W-:Y:S05]  /*1e3e0*/  @!P3 NANOSLEEP.SYNCS 0x989680 ;  /* 0x009896800000b95d */ /* 0x008fea0003900000 */
[----:B------:R-:W3:Y:S02]  /*1e3f0*/  @!P3 SYNCS.PHASECHK.TRANS64 P3, [R6+URZ+0x22830], R208 ;  /* 0x022830d00600b5a7 */ /* 0x000ee4000806007f */
[----:B---3--:R-:W-:Y:S05]  /*1e400*/  @!P3 BRA `(.L_x_9375) ;  /* 0xfffffffc00f0b947 */ /* 0x008fea000383ffff */
[----:B------:R-:W-:Y:S05]  /*1e410*/  BRA `(.L_x_9374) ;  /* 0xffffff0c005c7947 */ /* 0x000fea000383ffff */
.L_x_9380:
[----:B-1----:R1:W2:Y:S02]  /*1e420*/  SYNCS.PHASECHK.TRANS64.TRYWAIT P3, [R6+URZ+0x22850], R208 ;  /* 0x022850d0060075a7 */ /* 0x0022a4000806017f */
[----:B--2---:R-:W-:Y:S05]  /*1e430*/  @!P3 NANOSLEEP.SYNCS 0x989680 ;  /* 0x009896800000b95d */ /* 0x004fea0003900000 */
[----:B------:R-:W2:Y:S02]  /*1e440*/  @!P3 SYNCS.PHASECHK.TRANS64 P3, [R6+URZ+0x22850], R208 ;  /* 0x022850d00600b5a7 */ /* 0x000ea4000806007f */
[----:B--2---:R-:W-:Y:S05]  /*1e450*/  @!P3 BRA `(.L_x_9380) ;  /* 0xfffffffc00f0b947 */ /* 0x004fea000383ffff */
[----:B------:R-:W-:Y:S05]  /*1e460*/  BRA `(.L_x_9379) ;  /* 0xffffff2400b87947 */ /* 0x000fea000383ffff */
.L_x_9386:
[----:B--2---:R2:W3:Y:S02]  /*1e470*/  SYNCS.PHASECHK.TRANS64.TRYWAIT P2, [R208+URZ+0x22830], R209 ;  /* 0x022830d1d00075a7 */ /* 0x0044e4000804017f */
[----:B---3--:R-:W-:Y:S05]  /*1e480*/  @!P2 NANOSLEEP.SYNCS 0x989680 ;  /* 0x009896800000a95d */ /* 0x008fea0003900000 */
[----:B------:R-:W3:Y:S02]  /*1e490*/  @!P2 SYNCS.PHASECHK.TRANS64 P2, [R208+URZ+0x22830], R209 ;  /* 0x022830d1d000a5a7 */ /* 0x000ee4000804007f */
[----:B---3--:R-:W-:Y:S05]  /*1e4a0*/  @!P2 BRA `(.L_x_9386) ;  /* 0xfffffffc00f0a947 */ /* 0x008fea000383ffff */
[----:B------:R-:W-:Y:S05]  /*1e4b0*/  BRA `(.L_x_9385) ;  /* 0xffffff2800f07947 */ /* 0x000fea000383ffff */
.L_x_9399:
[----:B-1----:R1:W2:Y:S02]  /*1e4c0*/  SYNCS.PHASECHK.TRANS64.TRYWAIT P2, [R208+URZ+0x22850], R209 ;  /* 0x022850d1d00075a7 */ /* 0x0022a4000804017f */
[----:B--2---:R-:W-:Y:S05]  /*1e4d0*/  @!P2 NANOSLEEP.SYNCS 0x989680 ;  /* 0x009896800000a95d */ /* 0x004fea0003900000 */
[----:B------:R-:W2:Y:S02]  /*1e4e0*/  @!P2 SYNCS.PHASECHK.TRANS64 P2, [R208+URZ+0x22850], R209 ;  /* 0x022850d1d000a5a7 */ /* 0x000ea4000804007f */
[----:B--2---:R-:W-:Y:S05]  /*1e4f0*/  @!P2 BRA `(.L_x_9399) ;  /* 0xfffffffc00f0a947 */ /* 0x004fea000383ffff */
[----:B------:R-:W-:Y:S05]  /*1e500*/  BRA `(.L_x_9398) ;  /* 0xffffff5400e87947 */ /* 0x000fea000383ffff */
.L_x_9442:
        /* <DEDUP_REMOVED lines=11> */
.L_x_9597:
[----:B------:R-:W-:Y:S05]  /*1e5c0*/  BSYNC B1 ;  /* 0x0000000000017941 */ /* 0x000fea0003800000 */
.L_x_9596:
[----:B------:R-:W-:Y:S05]  /*1e5d0*/  BRA `(.L_x_9598) ;  /* 0xffffffa4005c7947 */ /* 0x000fea000383ffff */
.L_x_9443:
[----:B------:R-:W-:Y:S01]  /*1e5e0*/  BSSY B1, `(.L_x_9599) ;  /* 0x0000006000017945 */ /* 0x000fe20003800000 */
[----:B------:R-:W-:-:S07]  /*1e5f0*/  IMAD.MOV.U32 R15, RZ, RZ, -0x1 ;  /* 0xffffffffff0f7424 */ /* 0x000fce00078e00ff */
[----:B0-----:R-:W-:Y:S05]  /*1e600*/  WARPSYNC.COLLECTIVE R15, `(.L_x_9600) ;  /* 0x000000000f0c7348 */ /* 0x001fea0003c00000 */
[----:B------:R-:W-:Y:S02]  /*1e610*/  ELECT P6, UR62, PT ;  /* 0x00000000003e782f */ /* 0x000fe400038c0000 */
[----:B------:R-:W-:Y:S01]  /*1e620*/  MOV R14, UR62 ;  /* 0x0000003e000e7c02 */ /* 0x000fe20008000f00 */
[----:B0-----:R-:W-:Y:S10]  /*1e630*/  ENDCOLLECTIVE ;  /* 0x000000000000791b */ /* 0x001ff40003800000 */
.L_x_9600:
[----:B------:R-:W-:Y:S05]  /*1e640*/  BSYNC B1 ;  /* 0x0000000000017941 */ /* 0x000fea0003800000 */
.L_x_9599:
[----:B------:R-:W-:Y:S05]  /*1e650*/  BRA `(.L_x_9601) ;  /* 0xffffffa400487947 */ /* 0x000fea000383ffff */
.L_x_9445:
[----:B-1----:R1:W2:Y:S02]  /*1e660*/  SYNCS.PHASECHK.TRANS64.TRYWAIT P0, [R7+URZ+0x22820], R8 ;  /* 0x02282008070075a7 */ /* 0x0022a4000800017f */
[----:B--2---:R-:W-:Y:S05]  /*1e670*/  @!P0 NANOSLEEP.SYNCS 0x989680 ;  /* 0x009896800000895d */ /* 0x004fea0003900000 */
[----:B------:R-:W2:Y:S02]  /*1e680*/  @!P0 SYNCS.PHASECHK.TRANS64 P0, [R7+URZ+0x22820], R8 ;  /* 0x02282008070085a7 */ /* 0x000ea4000800007f */
[----:B--2---:R-:W-:Y:S05]  /*1e690*/  @!P0 BRA `(.L_x_9445) ;  /* 0xfffffffc00f08947 */ /* 0x004fea000383ffff */
[----:B------:R-:W-:Y:S05]  /*1e6a0*/  BRA `(.L_x_9602) ;  /* 0xffffffa400647947 */ /* 0x000fea000383ffff */
.L_x_9448:
[----:B-1----:R1:W2:Y:S02]  /*1e6b0*/  SYNCS.PHASECHK.TRANS64.TRYWAIT P0, [R8+URZ+0x228a0], R11 ;  /* 0x0228a00b080075a7 */ /* 0x0022a4000800017f */
[----:B--2---:R-:W-:Y:S05]  /*1e6c0*/  @!P0 NANOSLEEP.SYNCS 0x989680 ;  /* 0x009896800000895d */ /* 0x004fea0003900000 */
[----:B------:R-:W2:Y:S02]  /*1e6d0*/  @!P0 SYNCS.PHASECHK.TRANS64 P0, [R8+URZ+0x228a0], R11 ;  /* 0x0228a00b080085a7 */ /* 0x000ea4000800007f */
[----:B--2---:R-:W-:Y:S05]  /*1e6e0*/  @!P0 BRA `(.L_x_9448) ;  /* 0xfffffffc00f08947 */ /* 0x004fea000383ffff */
[----:B------:R-:W-:Y:S05]  /*1e6f0*/  BRA `(.L_x_9603) ;  /* 0xffffffa400747947 */ /* 0x000fea000383ffff */
.L_x_9450:
[----:B--2---:R2:W3:Y:S02]  /*1e700*/  SYNCS.PHASECHK.TRANS64.TRYWAIT P0, [R8+URZ+0x228c0], R11 ;  /* 0x0228c00b080075a7 */ /* 0x0044e4000800017f */
[----:B---3--:R-:W-:Y:S05]  /*1e710*/  @!P0 NANOSLEEP.SYNCS 0x989680 ;  /* 0x009896800000895d */ /* 0x008fea0003900000 */
[----:B------:R-:W3:Y:S02]  /*1e720*/  @!P0 SYNCS.PHASECHK.TRANS64 P0, [R8+URZ+0x228c0], R11 ;  /* 0x0228c00b080085a7 */ /* 0x000ee4000800007f */
[----:B---3--:R-:W-:Y:S05]  /*1e730*/  @!P0 BRA `(.L_x_9450) ;  /* 0xfffffffc00f08947 */ /* 0x008fea000383ffff */
[----:B------:R-:W-:Y:S05]  /*1e740*/  BRA `(.L_x_9604) ;  /* 0xffffffa400d87947 */ /* 0x000fea000383ffff */
.L_x_9454:
[----:B-1----:R1:W2:Y:S02]  /*1e750*/  SYNCS.PHASECHK.TRANS64.TRYWAIT P0, [R9+URZ+0x228a0], R10 ;  /* 0x0228a00a090075a7 */ /* 0x0022a4000800017f */
[----:B--2---:R-:W-:Y:S05]  /*1e760*/  @!P0 NANOSLEEP.SYNCS 0x989680 ;  /* 0x009896800000895d */ /* 0x004fea0003900000 */
[----:B------:R-:W2:Y:S02]  /*1e770*/  @!P0 SYNCS.PHASECHK.TRANS64 P0, [R9+URZ+0x228a0], R10 ;  /* 0x0228a00a090085a7 */ /* 0x000ea4000800007f */
[----:B--2---:R-:W-:Y:S05]  /*1e780*/  @!P0 BRA `(.L_x_9454) ;  /* 0xfffffffc00f08947 */ /* 0x004fea000383ffff */
[----:B------:R-:W-:Y:S05]  /*1e790*/  BRA `(.L_x_9605) ;  /* 0xffffffa800c87947 */ /* 0x000fea000383ffff */
.L_x_9456:
[----:B--2---:R2:W3:Y:S02]  /*1e7a0*/  SYNCS.PHASECHK.TRANS64.TRYWAIT P1, [R9+URZ+0x228c0], R10 ;  /* 0x0228c00a090075a7 */ /* 0x0044e4000802017f */
[----:B---3--:R-:W-:Y:S05]  /*1e7b0*/  @!P1 NANOSLEEP.SYNCS 0x989680 ;  /* 0x009896800000995d */ /* 0x008fea0003900000 */
[----:B------:R-:W3:Y:S02]  /*1e7c0*/  @!P1 SYNCS.PHASECHK.TRANS64 P1, [R9+URZ+0x228c0], R10 ;  /* 0x0228c00a090095a7 */ /* 0x000ee4000802007f */
[----:B---3--:R-:W-:Y:S05]  /*1e7d0*/  @!P1 BRA `(.L_x_9456) ;  /* 0xfffffffc00f09947 */ /* 0x008fea000383ffff */
[----:B------:R-:W-:Y:S05]  /*1e7e0*/  BRA `(.L_x_9606) ;  /* 0xffffffac00247947 */ /* 0x000fea000383ffff */
.L_x_9474:
[----:B------:R-:W0:Y:S01]  /*1e7f0*/  S2R R5, SR_TID.X ;  /* 0x0000000000057919 */ /* 0x000e220000002100 */
[----:B------:R-:W-:Y:S01]  /*1e800*/  BSSY B0, `(.L_x_9607) ;  /* 0x000000a000007945 */ /* 0x000fe20003800000 */
[----:B------:R-:W-:Y:S02]  /*1e810*/  IMAD.MOV.U32 R12, RZ, RZ, RZ ;  /* 0x000000ffff0c7224 */ /* 0x000fe400078e00ff */
[----:B-1----:R-:W-:Y:S02]  /*1e820*/  IMAD.MOV.U32 R11, RZ, RZ, 0x1f ;  /* 0x0000001fff0b7424 */ /* 0x002fe400078e00ff */
[----:B------:R-:W-:Y:S01]  /*1e830*/  IMAD.MOV.U32 R15, RZ, RZ, -0x1 ;  /* 0xffffffffff0f7424 */ /* 0x000fe200078e00ff */
[----:B0-----:R-:W-:-:S04]  /*1e840*/  SHF.R.U32.HI R5, RZ, 0x5, R5 ;  /* 0x00000005ff057819 */ /* 0x001fc80000011605 */
[----:B------:R-:W-:-:S05]  /*1e850*/  LOP3.LUT R5, R5, 0x3, RZ, 0xc0, !PT ;  /* 0x0000000305057812 */ /* 0x000fca00078ec0ff */
[----:B------:R-:W-:-:S07]  /*1e860*/  IMAD.MOV.U32 R13, RZ, RZ, R5 ;  /* 0x000000ffff0d7224 */ /* 0x000fce00078e0005 */
[----:B------:R-:W-:Y:S05]  /*1e870*/  WARPSYNC.COLLECTIVE R15, `(.L_x_9608) ;  /* 0x000000000f087348 */ /* 0x000fea0003c00000 */
[----:B------:R0:W1:Y:S02]  /*1e880*/  SHFL.IDX P6, R14, R13, R12, R11 ;  /* 0x0000000c0d0e7389 */ /* 0x00006400000c000b */
[----:B01----:R-:W-:Y:S01]  /*1e890*/  ENDCOLLECTIVE ;  /* 0x000000000000791b */ /* 0x003fe20003800000 */
.L_x_9608:
[----:B------:R-:W-:Y:S05]  /*1e8a0*/  BSYNC B0 ;  /* 0x0000000000007941 */ /* 0x000fea0003800000 */
.L_x_9607:
[----:B------:R-:W-:Y:S05]  /*1e8b0*/  BRA `(.L_x_9609) ;  /* 0xffffffb8009c7947 */ /* 0x000fea000383ffff */
.L_x_9475:
[----:B------:R-:W-:Y:S01]  /*1e8c0*/  BSSY B0, `(.L_x_9610) ;  /* 0x0000006000007945 */ /* 0x000fe20003800000 */
[----:B------:R-:W-:-:S07]  /*1e8d0*/  IMAD.MOV.U32 R15, RZ, RZ, -0x1 ;  /* 0xffffffffff0f7424 */ /* 0x000fce00078e00ff */
[----:B-1----:R-:W-:Y:S05]  /*1e8e0*/  WARPSYNC.COLLECTIVE R15, `(.L_x_9611) ;  /* 0x000000000f0c7348 */ /* 0x002fea0003c00000 */
[----:B------:R-:W-:Y:S02]  /*1e8f0*/  ELECT P6, UR62, PT ;  /* 0x00000000003e782f */ /* 0x000fe400038c0000 */
[----:B------:R-:W-:Y:S01]  /*1e900*/  MOV R14, UR62 ;  /* 0x0000003e000e7c02 */ /* 0x000fe20008000f00 */
[----:B-1----:R-:W-:Y:S10]  /*1e910*/  ENDCOLLECTIVE ;  /* 0x000000000000791b */ /* 0x002ff40003800000 */
.L_x_9611:
[----:B------:R-:W-:Y:S05]  /*1e920*/  BSYNC B0 ;  /* 0x0000000000007941 */ /* 0x000fea0003800000 */
.L_x_9610:
[----:B------:R-:W-:Y:S05]  /*1e930*/  BRA `(.L_x_9612) ;  /* 0xffffffb8008c7947 */ /* 0x000fea000383ffff */
.L_x_9478:
[----:B0-----:R0:W1:Y:S02]  /*1e940*/  SYNCS.PHASECHK.TRANS64.TRYWAIT P0, [R5+URZ+0x22840], R7 ;  /* 0x02284007050075a7 */ /* 0x001064000800017f */
[----:B-1----:R-:W-:Y:S05]  /*1e950*/  @!P0 NANOSLEEP.SYNCS 0x989680 ;  /* 0x009896800000895d */ /* 0x002fea0003900000 */
[----:B------:R-:W1:Y:S02]  /*1e960*/  @!P0 SYNCS.PHASECHK.TRANS64 P0, [R5+URZ+0x22840], R7 ;  /* 0x02284007050085a7 */ /* 0x000e64000800007f */
[----:B-1----:R-:W-:Y:S05]  /*1e970*/  @!P0 BRA `(.L_x_9478) ;  /* 0xfffffffc00f08947 */ /* 0x002fea000383ffff */
[----:B------:R-:W-:Y:S05]  /*1e980*/  BRA `(.L_x_9613) ;  /* 0xffffffb800f47947 */ /* 0x000fea000383ffff */
.L_x_9481:
        /* <DEDUP_REMOVED lines=8> */
.L_x_9484:
[----:B0-----:R0:W1:Y:S02]  /*1ea10*/  SYNCS.PHASECHK.TRANS64.TRYWAIT P0, [R2+URZ+0x22860], R5 ;  /* 0x02286005020075a7 */ /* 0x001064000800017f */
[----:B-1----:R-:W-:Y:S05]  /*1ea20*/  @!P0 NANOSLEEP.SYNCS 0x989680 ;  /* 0x009896800000895d */ /* 0x002fea0003900000 */
[----:B------:R-:W1:Y:S02]  /*1ea30*/  @!P0 SYNCS.PHASECHK.TRANS64 P0, [R2+URZ+0x22860], R5 ;  /* 0x02286005020085a7 */ /* 0x000e64000800007f */
[----:B-1----:R-:W-:Y:S05]  /*1ea40*/  @!P0 BRA `(.L_x_9484) ;  /* 0xfffffffc00f08947 */ /* 0x002fea000383ffff */
[----:B------:R-:W-:Y:S05]  /*1ea50*/  BRA `(.L_x_9615) ;  /* 0xffffffbc00ec7947 */ /* 0x000fea000383ffff */
.L_x_9493:
[----:B--2---:R2:W3:Y:S02]  /*1ea60*/  SYNCS.PHASECHK.TRANS64.TRYWAIT P0, [R2+URZ+0x22840], R3 ;  /* 0x02284003020075a7 */ /* 0x0044e4000800017f */
[----:B---3--:R-:W-:Y:S05]  /*1ea70*/  @!P0 NANOSLEEP.SYNCS 0x989680 ;  /* 0x009896800000895d */ /* 0x008fea0003900000 */
[----:B------:R-:W3:Y:S02]  /*1ea80*/  @!P0 SYNCS.PHASECHK.TRANS64 P0, [R2+URZ+0x22840], R3 ;  /* 0x02284003020085a7 */ /* 0x000ee4000800007f */
[----:B---3--:R-:W-:Y:S05]  /*1ea90*/  @!P0 BRA `(.L_x_9493) ;  /* 0xfffffffc00f08947 */ /* 0x008fea000383ffff */
[----:B------:R-:W-:Y:S05]  /*1eaa0*/  BRA `(.L_x_9616) ;  /* 0xffffffc4006c7947 */ /* 0x000fea000383ffff */
.L_x_9495:
[----:B0-----:R0:W3:Y:S02]  /*1eab0*/  SYNCS.PHASECHK.TRANS64.TRYWAIT P0, [R2+URZ+0x22860], R3 ;  /* 0x02286003020075a7 */ /* 0x0010e4000800017f */
[----:B---3--:R-:W-:Y:S05]  /*1eac0*/  @!P0 NANOSLEEP.SYNCS 0x989680 ;  /* 0x009896800000895d */ /* 0x008fea0003900000 */
[----:B------:R-:W3:Y:S02]  /*1ead0*/  @!P0 SYNCS.PHASECHK.TRANS64 P0, [R2+URZ+0x22860], R3 ;  /* 0x02286003020085a7 */ /* 0x000ee4000800007f */
[----:B---3--:R-:W-:Y:S05]  /*1eae0*/  @!P0 BRA `(.L_x_9495) ;  /* 0xfffffffc00f08947 */ /* 0x008fea000383ffff */
[----:B------:R-:W-:Y:S05]  /*1eaf0*/  BRA `(.L_x_9617) ;  /* 0xffffffc400dc7947 */ /* 0x000fea000383ffff */
.L_x_9500:
[----:B---3--:R3:W4:Y:S02]  /*1eb00*/  SYNCS.PHASECHK.TRANS64.TRYWAIT P0, [R2+URZ+0x22840], R3 ;  /* 0x02284003020075a7 */ /* 0x008724000800017f */
[----:B----4-:R-:W-:Y:S05]  /*1eb10*/  @!P0 NANOSLEEP.SYNCS 0x989680 ;  /* 0x009896800000895d */ /* 0x010fea0003900000 */
[----:B------:R-:W4:Y:S02]  /*1eb20*/  @!P0 SYNCS.PHASECHK.TRANS64 P0, [R2+URZ+0x22840], R3 ;  /* 0x02284003020085a7 */ /* 0x000f24000800007f */
[----:B----4-:R-:W-:Y:S05]  /*1eb30*/  @!P0 BRA `(.L_x_9500) ;  /* 0xfffffffc00f08947 */ /* 0x010fea000383ffff */
[----:B------:R-:W-:Y:S05]  /*1eb40*/  BRA `(.L_x_9618) ;  /* 0xffffffcc00307947 */ /* 0x000fea000383ffff */
.L_x_9502:
[----:B0-----:R0:W2:Y:S02]  /*1eb50*/  SYNCS.PHASECHK.TRANS64.TRYWAIT P1, [R2+URZ+0x22860], R3 ;  /* 0x02286003020075a7 */ /* 0x0010a4000802017f */
[----:B--2---:R-:W-:Y:S05]  /*1eb60*/  @!P1 NANOSLEEP.SYNCS 0x989680 ;  /* 0x009896800000995d */ /* 0x004fea0003900000 */
[----:B------:R-:W2:Y:S02]  /*1eb70*/  @!P1 SYNCS.PHASECHK.TRANS64 P1, [R2+URZ+0x22860], R3 ;  /* 0x02286003020095a7 */ /* 0x000ea4000802007f */
[----:B--2---:R-:W-:Y:S05]  /*1eb80*/  @!P1 BRA `(.L_x_9502) ;  /* 0xfffffffc00f09947 */ /* 0x004fea000383ffff */
[----:B------:R-:W-:Y:S05]  /*1eb90*/  BRA `(.L_x_9619) ;  /* 0xffffffcc009c7947 */ /* 0x000fea000383ffff */
.L_x_9507:
[----:B---3--:R3:W4:Y:S02]  /*1eba0*/  SYNCS.PHASECHK.TRANS64.TRYWAIT P0, [R2+URZ+0x22840], R3 ;  /* 0x02284003020075a7 */ /* 0x008724000800017f */
[----:B----4-:R-:W-:Y:S05]  /*1ebb0*/  @!P0 NANOSLEEP.SYNCS 0x989680 ;  /* 0x009896800000895d */ /* 0x010fea0003900000 */
[----:B------:R-:W4:Y:S02]  /*1ebc0*/  @!P0 SYNCS.PHASECHK.TRANS64 P0, [R2+URZ+0x22840], R3 ;  /* 0x02284003020085a7 */ /* 0x000f24000800007f */
[----:B----4-:R-:W-:Y:S05]  /*1ebd0*/  @!P0 BRA `(.L_x_9507) ;  /* 0xfffffffc00f08947 */ /* 0x010fea000383ffff */
[----:B------:R-:W-:Y:S05]  /*1ebe0*/  BRA `(.L_x_9620) ;  /* 0xffffffd000cc7947 */ /* 0x000fea000383ffff */
.L_x_9509:
[----:B0-----:R0:W2:Y:S02]  /*1ebf0*/  SYNCS.PHASECHK.TRANS64.TRYWAIT P1, [R2+URZ+0x22860], R3 ;  /* 0x02286003020075a7 */ /* 0x0010a4000802017f */
[----:B--2---:R-:W-:Y:S05]  /*1ec00*/  @!P1 NANOSLEEP.SYNCS 0x989680 ;  /* 0x009896800000995d */ /* 0x004fea0003900000 */
[----:B------:R-:W2:Y:S02]  /*1ec10*/  @!P1 SYNCS.PHASECHK.TRANS64 P1, [R2+URZ+0x22860], R3 ;  /* 0x02286003020095a7 */ /* 0x000ea4000802007f */
[----:B--2---:R-:W-:Y:S05]  /*1ec20*/  @!P1 BRA `(.L_x_9509) ;  /* 0xfffffffc00f09947 */ /* 0x004fea000383ffff */
[----:B------:R-:W-:Y:S05]  /*1ec30*/  BRA `(.L_x_9621) ;  /* 0xffffffd4003c7947 */ /* 0x000fea000383ffff */
.L_x_9514:
        /* <DEDUP_REMOVED lines=8> */
.L_x_9623:
[----:B------:R-:W-:Y:S05]  /*1ecc0*/  BSYNC B0 ;  /* 0x0000000000007941 */ /* 0x000fea0003800000 */
.L_x_9622:
        /* <DEDUP_REMOVED lines=8> */
.L_x_9624:
[----:B------:R-:W-:Y:S01]  /*1ed50*/  IMAD.MOV.U32 R16, RZ, RZ, R14 ;  /* 0x000000ffff107224 */ /* 0x000fe200078e000e */
[----:B------:R-:W-:Y:S06]  /*1ed60*/  BRA `(.L_x_9625) ;  /* 0xffffffd800307947 */ /* 0x000fec000383ffff */
.L_x_9517:
        /* <DEDUP_REMOVED lines=8> */
.L_x_9627:
[----:B------:R-:W-:Y:S05]  /*1edf0*/  BSYNC B0 ;  /* 0x0000000000007941 */ /* 0x000fea0003800000 */
.L_x_9626:
        /* <DEDUP_REMOVED lines=10> */
.L_x_9628:
        /* <DEDUP_REMOVED lines=8> */
.L_x_9629:
        /* <DEDUP_REMOVED lines=8> */
.L_x_9630:
        /* <DEDUP_REMOVED lines=8> */
.L_x_9631:
        /* <DEDUP_REMOVED lines=8> */
.L_x_9632:
[----:B------:R-:W-:Y:S05]  /*1f0a0*/  BRA `(.L_x_9633) ;  /* 0xffffffd400f47947 */ /* 0x000fea000383ffff */
.L_x_9522:
[----:B------:R-:W-:Y:S01]  /*1f0b0*/  BSSY B0, `(.L_x_9634) ;  /* 0x0000008000007945 */ /* 0x000fe20003800000 */
[----:B-----5:R-:W-:Y:S02]  /*1f0c0*/  IMAD.MOV.U32 R13, RZ, RZ, R17 ;  /* 0x000000ffff0d7224 */ /* 0x020fe400078e0011 */
[----:B------:R-:W-:Y:S02]  /*1f0d0*/  IMAD.MOV.U32 R12, RZ, RZ, 0x1 ;  /* 0x00000001ff0c7424 */ /* 0x000fe400078e00ff */
[----:B-1----:R-:W-:Y:S02]  /*1f0e0*/  IMAD.MOV.U32 R11, RZ, RZ, RZ ;  /* 0x000000ffff0b7224 */ /* 0x002fe400078e00ff */
[----:B------:R-:W-:-:S07]  /*1f0f0*/  IMAD.MOV.U32 R15, RZ, RZ, -0x1 ;  /* 0xffffffffff0f7424 */ /* 0x000fce00078e00ff */
[----:B0-2---:R-:W-:Y:S05]  /*1f100*/  WARPSYNC.COLLECTIVE R15, `(.L_x_9635) ;  /* 0x000000000f087348 */ /* 0x005fea0003c00000 */
[----:B------:R1:W3:Y:S02]  /*1f110*/  SHFL.UP P6, R14, R13, R12, R11 ;  /* 0x0400000c0d0e7389 */ /* 0x0002e400000c000b */
[----:B0123--:R-:W-:Y:S01]  /*1f120*/  ENDCOLLECTIVE ;  /* 0x000000000000791b */ /* 0x00ffe20003800000 */
.L_x_9635:
[----:B------:R-:W-:Y:S05]  /*1f130*/  BSYNC B0 ;  /* 0x0000000000007941 */ /* 0x000fea0003800000 */
.L_x_9634:
        /* <DEDUP_REMOVED lines=10> */
.L_x_9636:
        /* <DEDUP_REMOVED lines=8> */
.L_x_9637:
        /* <DEDUP_REMOVED lines=8> */
.L_x_9638:
        /* <DEDUP_REMOVED lines=8> */
.L_x_9639:
        /* <DEDUP_REMOVED lines=8> */
.L_x_9640:
[----:B------:R-:W-:Y:S05]  /*1f3e0*/  BRA `(.L_x_9641) ;  /* 0xffffffd400d87947 */ /* 0x000fea000383ffff */
.L_x_9524:
[----:B------:R-:W-:Y:S01]  /*1f3f0*/  BSSY B0, `(.L_x_9642) ;  /* 0x0000006000007945 */ /* 0x000fe20003800000 */
[----:B------:R-:W-:Y:S01]  /*1f400*/  PLOP3.LUT P6, PT, P6, PT, PT, 0x8, 0x0 ;  /* 0x000000000000781c */ /* 0x000fe200037ce170 */
[----:B------:R-:W-:-:S12]  /*1f410*/  IMAD.MOV.U32 R15, RZ, RZ, -0x1 ;  /* 0xffffffffff0f7424 */ /* 0x000fd800078e00ff */
[----:B01----:R-:W-:Y:S05]  /*1f420*/  WARPSYNC.COLLECTIVE R15, `(.L_x_9643) ;  /* 0x000000000f087348 */ /* 0x003fea0003c00000 */
[----:B------:R-:W-:Y:S01]  /*1f430*/  VOTE.ANY R14, PT, P6 ;  /* 0x00000000000e7806 */ /* 0x000fe200030e0100 */
[----:B01----:R-:W-:Y:S06]  /*1f440*/  ENDCOLLECTIVE ;  /* 0x000000000000791b */ /* 0x003fec0003800000 */
.L_x_9643:
[----:B------:R-:W-:Y:S05]  /*1f450*/  BSYNC B0 ;  /* 0x0000000000007941 */ /* 0x000fea0003800000 */
.L_x_9642:
        /* <DEDUP_REMOVED lines=9> */
.L_x_9644:
[----:B------:R-:W-:Y:S01]  /*1f4f0*/  IMAD.MOV.U32 R17, RZ, RZ, R14 ;  /* 0x000000ffff117224 */ /* 0x000fe200078e000e */
[----:B------:R-:W-:Y:S06]  /*1f500*/  BRA `(.L_x_9645) ;  /* 0xffffffd400c87947 */ /* 0x000fec000383ffff */
.L_x_9526:
[----:B------:R-:W-:Y:S01]  /*1f510*/  BSSY B0, `(.L_x_9646) ;  /* 0x0000007000007945 */ /* 0x000fe20003800000 */
[----:B------:R-:W-:Y:S02]  /*1f520*/  IMAD.MOV.U32 R13, RZ, RZ, R2 ;  /* 0x000000ffff0d7224 */ /* 0x000fe400078e0002 */
[----:B-1----:R-:W-:Y:S02]  /*1f530*/  IMAD.MOV.U32 R11, RZ, RZ, 0x1f ;  /* 0x0000001fff0b7424 */ /* 0x002fe400078e00ff */
[----:B------:R-:W-:-:S07]  /*1f540*/  IMAD.MOV.U32 R15, RZ, RZ, -0x1 ;  /* 0xffffffffff0f7424 */ /* 0x000fce00078e00ff */
[----:B0-23--:R-:W-:Y:S05]  /*1f550*/  WARPSYNC.COLLECTIVE R15, `(.L_x_9647) ;  /* 0x000000000f087348 */ /* 0x00dfea0003c00000 */
[----:B------:R1:W4:Y:S02]  /*1f560*/  SHFL.IDX P6, R14, R13, R12, R11 ;  /* 0x0000000c0d0e7389 */ /* 0x00032400000c000b */
[----:B01234-:R-:W-:Y:S01]  /*1f570*/  ENDCOLLECTIVE ;  /* 0x000000000000791b */ /* 0x01ffe20003800000 */
.L_x_9647:
[----:B------:R-:W-:Y:S05]  /*1f580*/  BSYNC B0 ;  /* 0x0000000000007941 */ /* 0x000fea0003800000 */
.L_x_9646:
[----:B------:R-:W-:Y:S01]  /*1f590*/  IMAD.MOV.U32 R7, RZ, RZ, R14 ;  /* 0x000000ffff077224 */ /* 0x000fe200078e000e */
[----:B------:R-:W-:Y:S06]  /*1f5a0*/  BRA `(.L_x_9525) ;  /* 0xffffffd400bc7947 */ /* 0x000fec000383ffff */
.L_x_9530:
[----:B-1----:R1:W2:Y:S02]  /*1f5b0*/  SYNCS.PHASECHK.TRANS64.TRYWAIT P0, [R0+URZ+0x22820], R3 ;  /* 0x02282003000075a7 */ /* 0x0022a4000800017f */
[----:B--2---:R-:W-:Y:S05]  /*1f5c0*/  @!P0 NANOSLEEP.SYNCS 0x989680 ;  /* 0x009896800000895d */ /* 0x004fea0003900000 */
[----:B------:R-:W2:Y:S02]  /*1f5d0*/  @!P0 SYNCS.PHASECHK.TRANS64 P0, [R0+URZ+0x22820], R3 ;  /* 0x02282003000085a7 */ /* 0x000ea4000800007f */
[----:B--2---:R-:W-:Y:S05]  /*1f5e0*/  @!P0 BRA `(.L_x_9530) ;  /* 0xfffffffc00f08947 */ /* 0x004fea000383ffff */
[----:B------:R-:W-:Y:S05]  /*1f5f0*/  BRA `(.L_x_9648) ;  /* 0xffffffdc00307947 */ /* 0x000fea000383ffff */
.L_x_9531:
        /* <DEDUP_REMOVED lines=11> */
.L_x_9650:
[----:B------:R-:W-:Y:S05]  /*1f6b0*/  BSYNC B0 ;  /* 0x0000000000007941 */ /* 0x000fea0003800000 */
.L_x_9649:
[----:B------:R-:W-:Y:S05]  /*1f6c0*/  BRA `(.L_x_9651) ;  /* 0xffffffdc00187947 */ /* 0x000fea000383ffff */
.L_x_9532:
[----:B------:R-:W-:Y:S01]  /*1f6d0*/  BSSY B0, `(.L_x_9652) ;  /* 0x0000006000007945 */ /* 0x000fe20003800000 */
[----:B------:R-:W-:-:S07]  /*1f6e0*/  IMAD.MOV.U32 R15, RZ, RZ, -0x1 ;  /* 0xffffffffff0f7424 */ /* 0x000fce00078e00ff */
[----:B012---:R-:W-:Y:S05]  /*1f6f0*/  WARPSYNC.COLLECTIVE R15, `(.L_x_9653) ;  /* 0x000000000f0c7348 */ /* 0x007fea0003c00000 */
[----:B------:R-:W-:Y:S02]  /*1f700*/  ELECT P6, UR62, PT ;  /* 0x00000000003e782f */ /* 0x000fe400038c0000 */
[----:B------:R-:W-:Y:S01]  /*1f710*/  MOV R14, UR62 ;  /* 0x0000003e000e7c02 */ /* 0x000fe20008000f00 */
[----:B012---:R-:W-:Y:S10]  /*1f720*/  ENDCOLLECTIVE ;  /* 0x000000000000791b */ /* 0x007ff40003800000 */
.L_x_9653:
[----:B------:R-:W-:Y:S05]  /*1f730*/  BSYNC B0 ;  /* 0x0000000000007941 */ /* 0x000fea0003800000 */
.L_x_9652:
[----:B------:R-:W-:Y:S05]  /*1f740*/  BRA `(.L_x_9654) ;  /* 0xffffffdc000c7947 */ /* 0x000fea000383ffff */
.L_x_9534:
[----:B-1----:R1:W2:Y:S02]  /*1f750*/  SYNCS.PHASECHK.TRANS64.TRYWAIT P0, [R6+URZ], R5 ;  /* 0x00000005060075a7 */ /* 0x0022a4000800017f */
[----:B--2---:R-:W-:Y:S05]  /*1f760*/  @!P0 NANOSLEEP.SYNCS 0x989680 ;  /* 0x009896800000895d */ /* 0x004fea0003900000 */
[----:B------:R-:W2:Y:S02]  /*1f770*/  @!P0 SYNCS.PHASECHK.TRANS64 P0, [R6+URZ], R5 ;  /* 0x00000005060085a7 */ /* 0x000ea4000800007f */
[----:B--2---:R-:W-:Y:S05]  /*1f780*/  @!P0 BRA `(.L_x_9534) ;  /* 0xfffffffc00f08947 */ /* 0x004fea000383ffff */
[----:B------:R-:W-:Y:S05]  /*1f790*/  BRA `(.L_x_9655) ;  /* 0xffffffdc00487947 */ /* 0x000fea000383ffff */
.L_x_9535:
[----:B--2---:R2:W3:Y:S02]  /*1f7a0*/  SYNCS.PHASECHK.TRANS64.TRYWAIT P0, [R7+URZ], R2 ;  /* 0x00000002070075a7 */ /* 0x0044e4000800017f */
[----:B---3--:R-:W-:Y:S05]  /*1f7b0*/  @!P0 NANOSLEEP.SYNCS 0x989680 ;  /* 0x009896800000895d */ /* 0x008fea0003900000 */
[----:B------:R-:W3:Y:S02]  /*1f7c0*/  @!P0 SYNCS.PHASECHK.TRANS64 P0, [R7+URZ], R2 ;  /* 0x00000002070085a7 */ /* 0x000ee4000800007f */
[----:B---3--:R-:W-:Y:S05]  /*1f7d0*/  @!P0 BRA `(.L_x_9535) ;  /* 0xfffffffc00f08947 */ /* 0x008fea000383ffff */
[----:B------:R-:W-:Y:S05]  /*1f7e0*/  BRA `(.L_x_9656) ;  /* 0xffffffdc003c7947 */ /* 0x000fea000383ffff */
.L_x_9537:
[----:B---3--:R3:W4:Y:S02]  /*1f7f0*/  SYNCS.PHASECHK.TRANS64.TRYWAIT P0, [R4+URZ], R5 ;  /* 0x00000005040075a7 */ /* 0x008724000800017f */
[----:B----4-:R-:W-:Y:S05]  /*1f800*/  @!P0 NANOSLEEP.SYNCS 0x989680 ;  /* 0x009896800000895d */ /* 0x010fea0003900000 */
[----:B------:R-:W4:Y:S02]  /*1f810*/  @!P0 SYNCS.PHASECHK.TRANS64 P0, [R4+URZ], R5 ;  /* 0x00000005040085a7 */ /* 0x000f24000800007f */
[----:B----4-:R-:W-:Y:S05]  /*1f820*/  @!P0 BRA `(.L_x_9537) ;  /* 0xfffffffc00f08947 */ /* 0x010fea000383ffff */
[----:B------:R-:W-:Y:S05]  /*1f830*/  BRA `(.L_x_9657) ;  /* 0xffffffdc00447947 */ /* 0x000fea000383ffff */
.L_x_9658:
        /* <DEDUP_REMOVED lines=12> */
.L_x_11968:


//--------------------- .text._ZN7cutlass13device_kernelIN5flash11enable_sm90INS1_16FlashAttnFwdSm90INS1_25CollectiveMainloopFwdSm90ILi2EN4cute5tupleIJNS5_1CILi1EEES8_S8_EEENS6_IJNS7_ILi128EEENS7_ILi96EEENS7_ILi64EEEEEELi256ENS_6half_tEfNS_4arch4Sm90ELb0ELb1ELb0ELb1ELb0ELb0ELb1ELb1ELb0ELb0ELb0ELb0EEENS1_21CollectiveEpilogueFwdINS6_IJSA_NS7_ILi256EEESB_EEES9_SE_SG_Li256ELb1ELb0ELb0ELb0EEENS1_36VarlenDynamicPersistentTileSchedulerILi128ELi96ELi256ELi32ELb0ELb0ELb1ELb1ELb0ELb1EEEEEEEEEvNT_6ParamsE --------------------------
	.section	.text._ZN7cutlass13device_kernelIN5flash11enable_sm90INS1_16FlashAttnFwdSm90INS1_25CollectiveMainloopFwdSm90ILi2EN4cute5tupleIJNS5_1CILi1EEES8_S8_EEENS6_IJNS7_ILi128EEENS7_ILi96EEENS7_ILi64EEEEEELi256ENS_6half_tEfNS_4arch4Sm90ELb0ELb1ELb0ELb1ELb0ELb0ELb1ELb1ELb0ELb0ELb0ELb0EEENS1_21CollectiveEpilogueFwdINS6_IJSA_NS7_ILi256EEESB_EEES9_SE_SG_Li256ELb1ELb0ELb0ELb0EEENS1_36VarlenDynamicPersistentTileSchedulerILi128ELi96ELi256ELi32ELb0ELb0ELb1ELb1ELb0ELb1EEEEEEEEEvNT_6ParamsE,"ax",@progbits
	.align	128
.text._ZN7cutlass13device_kernelIN5flash11enable_sm90INS1_16FlashAttnFwdSm90INS1_25CollectiveMainloopFwdSm90ILi2EN4cute5tupleIJNS5_1CILi1EEES8_S8_EEENS6_IJNS7_ILi128EEENS7_ILi96EEENS7_ILi64EEEEEELi256ENS_6half_tEfNS_4arch4Sm90ELb0ELb1ELb0ELb1ELb0ELb0ELb1ELb1ELb0ELb0ELb0ELb0EEENS1_21CollectiveEpilogueFwdINS6_IJSA_NS7_ILi256EEESB_EEES9_SE_SG_Li256ELb1ELb0ELb0ELb0EEENS1_36VarlenDynamicPersistentTileSchedulerILi128ELi96ELi256ELi32ELb0ELb0ELb1ELb1ELb0ELb1EEEEEEEEEvNT_6ParamsE:
        .type           _ZN7cutlass13device_kernelIN5flash11enable_sm90INS1_16FlashAttnFwdSm90INS1_25CollectiveMainloopFwdSm90ILi2EN4cute5tupleIJNS5_1CILi1EEES8_S8_EEENS6_IJNS7_ILi128EEENS7_ILi96EEENS7_ILi64EEEEEELi256ENS_6half_tEfNS_4arch4Sm90ELb0ELb1ELb0ELb1ELb0ELb0ELb1ELb1ELb0ELb0ELb0ELb0EEENS1_21CollectiveEpilogueFwdINS6_IJSA_NS7_ILi256EEESB_EEES9_SE_SG_Li256ELb1ELb0ELb0ELb0EEENS1_36VarlenDynamicPersistentTileSchedulerILi128ELi96ELi256ELi32ELb0ELb0ELb1ELb1ELb0ELb1EEEEEEEEEvNT_6ParamsE,@function
        .size           _ZN7cutlass13device_kernelIN5flash11enable_sm90INS1_16FlashAttnFwdSm90INS1_25CollectiveMainloopFwdSm90ILi2EN4cute5tupleIJNS5_1CILi1EEES8_S8_EEENS6_IJNS7_ILi128EEENS7_ILi96EEENS7_ILi64EEEEEELi256ENS_6half_tEfNS_4arch4Sm90ELb0ELb1ELb0ELb1ELb0ELb0ELb1ELb1ELb0ELb0ELb0ELb0EEENS1_21CollectiveEpilogueFwdINS6_IJSA_NS7_ILi256EEESB_EEES9_SE_SG_Li256ELb1ELb0ELb0ELb0EEENS1_36VarlenDynamicPersistentTileSchedulerILi128ELi96ELi256ELi32ELb0ELb0ELb1ELb1ELb0ELb1EEEEEEEEEvNT_6ParamsE,(.L_x_11969 - _ZN7cutlass13device_kernelIN5flash11enable_sm90INS1_16FlashAttnFwdSm90INS1_25CollectiveMainloopFwdSm90ILi2EN4cute5tupleIJNS5_1CILi1EEES8_S8_EEENS6_IJNS7_ILi128EEENS7_ILi96EEENS7_ILi64EEEEEELi256ENS_6half_tEfNS_4arch4Sm90ELb0ELb1ELb0ELb1ELb0ELb0ELb1ELb1ELb0ELb0ELb0ELb0EEENS1_21CollectiveEpilogueFwdINS6_IJSA_NS7_ILi256EEESB_EEES9_SE_SG_Li256ELb1ELb0ELb0ELb0EEENS1_36VarlenDynamicPersistentTileSchedulerILi128ELi96ELi256ELi32ELb0ELb0ELb1ELb1ELb0ELb1EEEEEEEEEvNT_6ParamsE)
        .other          _ZN7cutlass13device_kernelIN5flash11enable_sm90INS1_16FlashAttnFwdSm90INS1_25CollectiveMainloopFwdSm90ILi2EN4cute5tupleIJNS5_1CILi1EEES8_S8_EEENS6_IJNS7_ILi128EEENS7_ILi96EEENS7_ILi64EEEEEELi256ENS_6half_tEfNS_4arch4Sm90ELb0ELb1ELb0ELb1ELb0ELb0ELb1ELb1ELb0ELb0ELb0ELb0EEENS1_21CollectiveEpilogueFwdINS6_IJSA_NS7_ILi256EEESB_EEES9_SE_SG_Li256ELb1ELb0ELb0ELb0EEENS1_36VarlenDynamicPersistentTileSchedulerILi128ELi96ELi256ELi32ELb0ELb0ELb1ELb1ELb0ELb1EEEEEEEEEvNT_6ParamsE,@"STO_CUDA_ENTRY STV_DEFAULT"
_ZN7cutlass13device_kernelIN5flash11enable_sm90INS1_16FlashAttnFwdSm90INS1_25CollectiveMainloopFwdSm90ILi2EN4cute5tupleIJNS5_1CILi1EEES8_S8_EEENS6_IJNS7_ILi128EEENS7_ILi96EEENS7_ILi64EEEEEELi256ENS_6half_tEfNS_4arch4Sm90ELb0ELb1ELb0ELb1ELb0ELb0ELb1ELb1ELb0ELb0ELb0ELb0EEENS1_21CollectiveEpilogueFwdINS6_IJSA_NS7_ILi256EEESB_EEES9_SE_SG_Li256ELb1ELb0ELb0ELb0EEENS1_36VarlenDynamicPersistentTileSchedulerILi128ELi96ELi256ELi32ELb0ELb0ELb1ELb1ELb0ELb1EEEEEEEEEvNT_6ParamsE:
[----:B------:R-:W0:Y:S02]  /*0000*/  LDC R1, c[0x0][0x28] ;  /* 0x00000a00ff017b82 */ /* 0x000e240000000800 */
[----:B0-----:R-:W-:Y:S01]  /*0010*/  VIADD R1, R1, 0xfffffb80 ;  /* 0xfffffb8001017836 */ /* 0x001fe20000000000 */
[----:B------:R-:W0:Y:S01]  /*0020*/  S2R R3, SR_TID.X ;  /* 0x0000000000037919 */ /* 0x000e220000002100 */
[----:B------:R-:W-:Y:S01]  /*0030*/  ELECT P0, URZ, PT ;  /* 0x00000000003f782f */ /* 0x000fe20003800000 */
[----:B------:R-:W-:Y:S01]  /*0040*/  BSSY B0, `(.L_x_9659) ;  /* 0x0000018000007945 */ /* 0x000fe20003800000 */
[----:B------:R-:W-:Y:S02]  /*0050*/  ULDC UR4, c[0x0][0x20] ;  /* 0x0000080000047ab9 */ /* 0x000fe40000000800 */
[----:B------:R-:W-:Y:S01]  /*0060*/  IADD3 R16, P1, R1, UR4, RZ ;  /* 0x0000000401107c10 */ /* 0x000fe2000ff3e0ff */
[----:B------:R-:W-:-:S04]  /*0070*/  ULDC UR4, c[0x0][0x24] ;  /* 0x0000090000047ab9 */ /* 0x000fc80000000800 */
[----:B------:R-:W-:Y:S01]  /*0080*/  IMAD.X R17, RZ, RZ, UR4, P1 ;  /* 0x00000004ff117e24 */ /* 0x000fe200088e06ff */
        /* <DEDUP_REMOVED lines=19> */
.L_x_9660:
[----:B------:R-:W-:Y:S05]  /*01c0*/  BSYNC B0 ;  /* 0x0000000000007941 */ /* 0x000fea0003800000 */
.L_x_9659:
        /* <DEDUP_REMOVED lines=43> */
.L_x_9661:
        /* <DEDUP_REMOVED lines=22> */
.L_x_9662:
        /* <DEDUP_REMOVED lines=18> */
.L_x_9663:
        /* <DEDUP_REMOVED lines=22> */
.L_x_9664:
        /* <DEDUP_REMOVED lines=22> */
.L_x_9665:
        /* <DEDUP_REMOVED lines=9> */
[----:B----4-:R-:W-:-:S05]  /*0a50*/  IMAD.X R2, RZ, RZ, R17, P0 ;  /* 0x000000ffff027224 */ /* 0x010fca00000e0611 */
[----:B------:R4:W-:Y:S01]  /*0a60*/  STL [R1+0x464], R2 ;  /* 0x0004640201007387 */ /* 0x0009e20000100800 */
[----:B0123--:R-:W-:Y:S06]  /*0a70*/  BAR.SYNC.DEFER_BLOCKING 0x0 ;  /* 0x0000000000007b1d */ /* 0x00ffec0000010000 */
[----:B------:R-:W-:Y:S05]  /*0a80*/  @!P1 BRA `(.L_x_9666) ;  /* 0x0000020800ec9947 */ /* 0x000fea0003800000 */
.L_x_9667:
[----:B------:R-:W-:-:S08]  /*0a90*/  NOP ;  /* 0x0000000000007918 */ /* 0x000fd00000000000 */
[----:B------:R-:W0:Y:S02]  /*0aa0*/  USETMAXREG.TRY_ALLOC.CTAPOOL UP0, 0xf0 ;  /* 0x000000f0000079c8 */ /* 0x000e240008000600 */
[----:B0-----:R-:W-:-:S13]  /*0ab0*/  PLOP3.LUT P0, PT, PT, PT, UP0, 0x80, 0x0 ;  /* 0x000000000000781c */ /* 0x001fda0003f0f008 */
[----:B------:R-:W-:Y:S05]  /*0ac0*/  @!P0 BRA `(.L_x_9667) ;  /* 0xfffffffc00f08947 */ /* 0x000fea000383ffff */
[----:B------:R-:W-:Y:S01]  /*0ad0*/  ISETP.NE.AND P0, PT, R36, 0x1, PT ;  /* 0x000000012400780c */ /* 0x000fe20003f05270 */
[----:B------:R-:W0:Y:S08]  /*0ae0*/  S2UR UR4, SR_CgaCtaId ;  /* 0x00000000000479c3 */ /* 0x000e300000008800 */
[----:B------:R-:W-:Y:S06]  /*0af0*/  BAR.ARV 0x8, 0x120 ;  /* 0x0204800000007b1d */ /* 0x000fec0000002000 */
[----:B------:R-:W-:-:S02]  /*0b00*/  UMOV UR44, 0x400 ;  /* 0x00000400002c7882 */ /* 0x000fc40000000000 */
[----:B------:R-:W-:Y:S08]  /*0b10*/  @!P0 BAR.ARV 0x9, 0x100 ;  /* 0x0244000000008b1d */ /* 0x000ff00000002000 */
[----:B------:R-:W-:Y:S01]  /*0b20*/  BAR.SYNC.DEFER_BLOCKING 0x5, 0x120 ;  /* 0x0144800000007b1d */ /* 0x000fe20000010000 */
[C---:B------:R-:W-:Y:S02]  /*0b30*/  IADD3 R210, P1, R16.reuse, 0x210, RZ ;  /* 0x0000021010d27810 */ /* 0x040fe40007f3e0ff */
[----:B------:R-:W-:Y:S01]  /*0b40*/  IADD3 R219, P2, R16, 0x21c, RZ ;  /* 0x0000021c10db7810 */ /* 0x000fe20007f5e0ff */
[----:B0-----:R-:W-:-:S02]  /*0b50*/  ULEA UR44, UR4, UR44, 0x18 ;  /* 0x0000002c042c7291 */ /* 0x001fc4000f8ec03f */
[--C-:B------:R-:W-:Y:S01]  /*0b60*/  IMAD.X R209, RZ, RZ, R17.reuse, P1 ;  /* 0x000000ffffd17224 */ /* 0x100fe200008e0611 */
[----:B------:R-:W-:Y:S01]  /*0b70*/  ULDC UR4, c[0x0][0xd14] ;  /* 0x0003450000047ab9 */ /* 0x000fe20000000800 */
[----:B------:R-:W-:Y:S01]  /*0b80*/  STL.64 [R1+0x210], RZ ;  /* 0x000210ff01007387 */ /* 0x000fe20000100a00 */
[----:B------:R-:W-:-:S03]  /*0b90*/  IMAD.X R211, RZ, RZ, R17, P2 ;  /* 0x000000ffffd37224 */ /* 0x000fc600010e0611 */
[----:B------:R-:W-:Y:S04]  /*0ba0*/  STL [R1+0x218], RZ ;  /* 0x000218ff01007387 */ /* 0x000fe80000100800 */
[----:B------:R-:W-:Y:S04]  /*0bb0*/  STL [R1+0x21c], RZ ;  /* 0x00021cff01007387 */ /* 0x000fe80000100800 */
[----:B------:R-:W0:Y:S01]  /*0bc0*/  LDS.128 R8, [UR44+0x324d0] ;  /* 0x0324d02cff087984 */ /* 0x000e220008000c00 */
[----:B------:R-:W-:Y:S06]  /*0bd0*/  BAR.ARV 0x4, 0x120 ;  /* 0x0104800000007b1d */ /* 0x000fec0000002000 */
[----:B0-----:R-:W-:-:S13]  /*0be0*/  ISETP.GE.AND P0, PT, R11, UR4, PT ;  /* 0x000000040b007c0c */ /* 0x001fda000bf06270 */
[----:B------:R-:W-:Y:S05]  /*0bf0*/  @P0 EXIT ;  /* 0x000000000000094d */ /* 0x000fea0003800000 */
[----:B------:R-:W0:Y:S01]  /*0c00*/  S2R R6, SR_TID.X ;  /* 0x0000000000067919 */ /* 0x000e220000002100 */
[----:B------:R-:W1:Y:S01]  /*0c10*/  S2UR UR4, SR_SWINHI ;  /* 0x00000000000479c3 */ /* 0x000e620000002f00 */
[----:B------:R-:W-:Y:S01]  /*0c20*/  IMAD.MOV.U32 R197, RZ, RZ, 0x2 ;  /* 0x00000002ffc57424 */ /* 0x000fe200078e00ff */
[----:B------:R-:W-:Y:S01]  /*0c30*/  R2UR UR5, R9 ;  /* 0x00000000090572ca */ /* 0x000fe200000e0000 */
[----:B------:R-:W-:Y:S01]  /*0c40*/  VIADD R205, R36, 0x8 ;  /* 0x0000000824cd7836 */ /* 0x000fe20000000000 */
[----:B------:R-:W-:Y:S02]  /*0c50*/  R2UR UR6, R11 ;  /* 0x000000000b0672ca */ /* 0x000fe400000e0000 */
[----:B------:R-:W-:Y:S02]  /*0c60*/  R2UR UR7, R10 ;  /* 0x000000000a0772ca */ /* 0x000fe400000e0000 */
[----:B------:R-:W-:Y:S01]  /*0c70*/  IADD3 R204, -R36, 0xb, RZ ;  /* 0x0000000b24cc7810 */ /* 0x000fe20007ffe1ff */
[----:B------:R-:W-:Y:S01]  /*0c80*/  UMOV UR36, UR44 ;  /* 0x0000002c00247c82 */ /* 0x000fe20008000000 */
[----:B-1----:R-:W-:Y:S01]  /*0c90*/  UMOV UR37, UR4 ;  /* 0x0000000400257c82 */ /* 0x002fe20008000000 */
[C---:B0-----:R-:W-:Y:S01]  /*0ca0*/  VIADD R195, R6.reuse, 0xffffff80 ;  /* 0xffffff8006c37836 */ /* 0x041fe20000000000 */
[----:B------:R-:W-:-:S04]  /*0cb0*/  LOP3.LUT R6, R6, 0x7f, RZ, 0xc0, !PT ;  /* 0x0000007f06067812 */ /* 0x000fc800078ec0ff */
[----:B------:R-:W-:Y:S02]  /*0cc0*/  SHF.R.S32.HI R0, RZ, 0x1f, R195 ;  /* 0x0000001fff007819 */ /* 0x000fe400000114c3 */
[----:B------:R-:W-:Y:S02]  /*0cd0*/  ISETP.NE.AND P0, PT, R6, RZ, PT ;  /* 0x000000ff0600720c */ /* 0x000fe40003f05270 */
[CC--:B----4-:R-:W-:Y:S02]  /*0ce0*/  LEA.HI R2, R0.reuse, R195.reuse, RZ, 0x4 ;  /* 0x000000c300027211 */ /* 0x0d0fe400078f20ff */
[CC--:B------:R-:W-:Y:S02]  /*0cf0*/  LEA.HI R3, R0.reuse, R195.reuse, RZ, 0x5 ;  /* 0x000000c300037211 */ /* 0x0c0fe400078f28ff */
[----:B------:R-:W-:Y:S02]  /*0d00*/  LEA.HI R31, R0, R195, RZ, 0x7 ;  /* 0x000000c3001f7211 */ /* 0x000fe400078f38ff */
[----:B------:R-:W-:Y:S01]  /*0d10*/  SHF.R.S32.HI R5, RZ, 0x4, R2 ;  /* 0x00000004ff057819 */ /* 0x000fe20000011402 */
[----:B------:R-:W-:Y:S01]  /*0d20*/  IMAD.SHL.U32 R3, R3, 0x20, RZ ;  /* 0x0000002003037824 */ /* 0x000fe200078e00ff */
[----:B------:R-:W-:-:S02]  /*0d30*/  LOP3.LUT R206, R31, 0xffffff80, RZ, 0xc0, !PT ;  /* 0xffffff801fce7812 */ /* 0x000fc400078ec0ff */
[C---:B------:R-:W-:Y:S02]  /*0d40*/  LOP3.LUT R4, R2.reuse, 0x3fffff0, RZ, 0xc0, !PT ;  /* 0x03fffff002047812 */ /* 0x040fe400078ec0ff */
[----:B------:R-:W-:Y:S01]  /*0d50*/  LEA.HI R2, R2, R5, RZ, 0x1 ;  /* 0x0000000502027211 */ /* 0x000fe200078f08ff */
[----:B------:R-:W-:Y:S01]  /*0d60*/  IMAD.IADD R206, R195, 0x1, -R206 ;  /* 0x00000001c3ce7824 */ /* 0x000fe200078e0ace */
[----:B------:R-:W-:Y:S01]  /*0d70*/  LOP3.LUT R7, R3, 0xfffffc00, RZ, 0xc0, !PT ;  /* 0xfffffc0003077812 */ /* 0x000fe200078ec0ff */
[----:B------:R-:W-:Y:S01]  /*0d80*/  IMAD.IADD R4, R195, 0x1, -R4 ;  /* 0x00000001c3047824 */ /* 0x000fe200078e0a04 */
[----:B------:R-:W-:Y:S02]  /*0d90*/  LOP3.LUT R2, R2, 0x1ffffffe, RZ, 0xc0, !PT ;  /* 0x1ffffffe02027812 */ /* 0x000fe400078ec0ff */
[----:B------:R-:W-:Y:S01]  /*0da0*/  SHF.R.S32.HI R3, RZ, 0x1f, R206 ;  /* 0x0000001fff037819 */ /* 0x000fe200000114ce */
[----:B------:R-:W-:Y:S01]  /*0db0*/  IMAD R7, R4, 0x40, R7 ;  /* 0x0000004004077824 */ /* 0x000fe200078e0207 */
[----:B------:R-:W-:Y:S01]  /*0dc0*/  SHF.R.S32.HI R220, RZ, 0x7, R31 ;  /* 0x00000007ffdc7819 */ /* 0x000fe2000001141f */
[----:B------:R-:W-:Y:S01]  /*0dd0*/  IMAD.IADD R4, R5, 0x1, -R2 ;  /* 0x0000000105047824 */ /* 0x000fe200078e0a02 */
[----:B------:R-:W-:-:S02]  /*0de0*/  LEA.HI R37, R3, R206, RZ, 0x2 ;  /* 0x000000ce03257211 */ /* 0x000fc400078f10ff */
[----:B------:R-:W-:Y:S01]  /*0df0*/  LEA.HI R3, R3, R206, RZ, 0x5 ;  /* 0x000000ce03037211 */ /* 0x000fe200078f28ff */
[----:B------:R-:W-:Y:S01]  /*0e00*/  IMAD R4, R4, 0x8, R7 ;  /* 0x0000000804047824 */ /* 0x000fe200078e0207 */
[--C-:B------:R-:W-:Y:S02]  /*0e10*/  SHF.R.S32.HI R2, RZ, 0x2, R37.reuse ;  /* 0x00000002ff027819 */ /* 0x100fe40000011425 */
[----:B------:R-:W-:Y:S01]  /*0e20*/  SHF.R.S32.HI R5, RZ, 0x1f, R37 ;  /* 0x0000001fff057819 */ /* 0x000fe20000011425 */
[----:B------:R-:W-:Y:S01]  /*0e30*/  IMAD.WIDE R196, R4, R197, UR36 ;  /* 0x0000002404c47e25 */ /* 0x000fe2000f8e02c5 */
[----:B------:R-:W-:Y:S02]  /*0e40*/  SHF.R.S32.HI R3, RZ, 0x5, R3 ;  /* 0x00000005ff037819 */ /* 0x000fe40000011403 */
[----:B------:R-:W-:Y:S02]  /*0e50*/  LEA.HI R5, R5, R2, RZ, 0x3 ;  /* 0x0000000205057211 */ /* 0x000fe400078f18ff */
[----:B------:R-:W-:-:S02]  /*0e60*/  IADD3 R9, P4, R196, 0x20, RZ ;  /* 0x00000020c4097810 */ /* 0x000fc40007f9e0ff */
[----:B------:R-:W-:Y:S02]  /*0e70*/  LOP3.LUT R5, R5, 0xfffffff8, RZ, 0xc0, !PT ;  /* 0xfffffff805057812 */ /* 0x000fe400078ec0ff */
[----:B------:R-:W-:Y:S02]  /*0e80*/  LOP3.LUT R8, R9, 0x380, RZ, 0xc0, !PT ;  /* 0x0000038009087812 */ /* 0x000fe400078ec0ff */
[----:B------:R-:W-:Y:S01]  /*0e90*/  IADD3 R7, P2, R196, 0x60, RZ ;  /* 0x00000060c4077810 */ /* 0x000fe20007f5e0ff */
[----:B------:R-:W-:Y:S01]  /*0ea0*/  IMAD.IADD R2, R2, 0x1, -R5 ;  /* 0x0000000102027824 */ /* 0x000fe200078e0a05 */
[----:B------:R-:W-:Y:S02]  /*0eb0*/  SHF.R.U64 R8, R8, 0x3, RZ ;  /* 0x0000000308087819 */ /* 0x000fe400000012ff */
[----:B------:R-:W-:Y:S01]  /*0ec0*/  IADD3 R5, P3, R196, 0x40, RZ ;  /* 0x00000040c4057810 */ /* 0x000fe20007f7e0ff */
[----:B------:R-:W-:Y:S01]  /*0ed0*/  IMAD R198, R3, 0x10, R2 ;  /* 0x0000001003c67824 */ /* 0x000fe200078e0202 */
[----:B------:R-:W-:Y:S01]  /*0ee0*/  LOP3.LUT R2, R8, R9, RZ, 0x3c, !PT ;  /* 0x0000000908027212 */ /* 0x000fe200078e3cff */
[----:B------:R-:W-:Y:S01]  /*0ef0*/  IMAD.X R3, RZ, RZ, R197, P4 ;  /* 0x000000ffff037224 */ /* 0x000fe200020e06c5 */
[----:B------:R-:W-:-:S02]  /*0f00*/  IADD3 R9, P1, R196, 0x4000, RZ ;  /* 0x00004000c4097810 */ /* 0x000fc40007f3e0ff */
[----:B------:R-:W-:Y:S02]  /*0f10*/  IADD3 R15, P4, R196, 0x4060, RZ ;  /* 0x00004060c40f7810 */ /* 0x000fe40007f9e0ff */
[----:B------:R-:W-:Y:S02]  /*0f20*/  LOP3.LUT R8, R9, 0x380, RZ, 0xc0, !PT ;  /* 0x0000038009087812 */ /* 0x000fe400078ec0ff */
[----:B------:R-:W-:Y:S02]  /*0f30*/  LOP3.LUT R14, R15, 0x380, RZ, 0xc0, !PT ;  /* 0x000003800f0e7812 */ /* 0x000fe400078ec0ff */
[----:B------:R-:W-:Y:S02]  /*0f40*/  SHF.R.U64 R8, R8, 0x3, RZ ;  /* 0x0000000308087819 */ /* 0x000fe400000012ff */
[----:B------:R-:W-:Y:S02]  /*0f50*/  LOP3.LUT R6, R7, 0x380, RZ, 0xc0, !PT ;  /* 0x0000038007067812 */ /* 0x000fe400078ec0ff */
[----:B------:R-:W-:Y:S01]  /*0f60*/  LOP3.LUT R8, R8, R9, RZ, 0x3c, !PT ;  /* 0x0000000908087212 */ /* 0x000fe200078e3cff */
[----:B------:R-:W-:Y:S01]  /*0f70*/  IMAD.X R9, RZ, RZ, R197, P1 ;  /* 0x000000ffff097224 */ /* 0x000fe200008e06c5 */
[----:B------:R-:W-:-:S02]  /*0f80*/  IADD3 R25, P1, R196, 0x8040, RZ ;  /* 0x00008040c4197810 */ /* 0x000fc40007f3e0ff */
        /* <DEDUP_REMOVED lines=10> */
[----:B------:R-:W-:Y:S02]  /*1030*/  LOP3.LUT R24, R24, R25, RZ, 0x3c, !PT ;  /* 0x0000001918187212 */ /* 0x000fe400078e3cff */
[----:B------:R-:W-:Y:S01]  /*1040*/  LOP3.LUT R4, R4, R5, RZ, 0x3c, !PT ;  /* 0x0000000504047212 */ /* 0x000fe200078e3cff */
[----:B------:R-:W-:Y:S01]  /*1050*/  IMAD.X R5, RZ, RZ, R197, P3 ;  /* 0x000000ffff057224 */ /* 0x000fe200018e06c5 */
[C---:B------:R-:W-:Y:S02]  /*1060*/  IADD3 R25, P4, R196.reuse, 0xc020, RZ ;  /* 0x0000c020c4197810 */ /* 0x040fe40007f9e0ff */
[----:B------:R-:W-:-:S02]  /*1070*/  IADD3 R21, P2, R196, 0x8020, RZ ;  /* 0x00008020c4157810 */ /* 0x000fc40007f5e0ff */
[C---:B------:R-:W-:Y:S02]  /*1080*/  IADD3 R11, P6, R196.reuse, 0x4020, RZ ;  /* 0x00004020c40b7810 */ /* 0x040fe40007fde0ff */
[C---:B------:R-:W-:Y:S02]  /*1090*/  IADD3 R13, P5, R196.reuse, 0x4040, RZ ;  /* 0x00004040c40d7810 */ /* 0x040fe40007fbe0ff */
[----:B------:R-:W-:Y:S02]  /*10a0*/  IADD3 R19, P3, R196, 0x8000, RZ ;  /* 0x00008000c4137810 */ /* 0x000fe40007f7e0ff */
[----:B------:R-:W-:Y:S02]  /*10b0*/  LOP3.LUT R30, R25, 0x380, RZ, 0xc0, !PT ;  /* 0x00000380191e7812 */ /* 0x000fe400078ec0ff */
        /* <DEDUP_REMOVED lines=12> */
[----:B------:R-:W-:Y:S02]  /*1180*/  MOV R25, R2 ;  /* 0x0000000200197202 */ /* 0x000fe40000000f00 */
[----:B------:R-:W-:Y:S01]  /*1190*/  LOP3.LUT R10, R10, R11, RZ, 0x3c, !PT ;  /* 0x0000000b0a0a7212 */ /* 0x000fe200078e3cff */
[--C-:B------:R-:W-:Y:S01]  /*11a0*/  IMAD.X R11, RZ, RZ, R197.reuse, P6 ;  /* 0x000000ffff0b7224 */ /* 0x100fe200030e06c5 */
[----:B------:R-:W-:Y:S01]  /*11b0*/  LOP3.LUT R12, R12, R13, RZ, 0x3c, !PT ;  /* 0x0000000d0c0c7212 */ /* 0x000fe200078e3cff */
[--C-:B------:R-:W-:Y:S01]  /*11c0*/  IMAD.X R13, RZ, RZ, R197.reuse, P5 ;  /* 0x000000ffff0d7224 */ /* 0x100fe200028e06c5 */
[----:B------:R-:W-:Y:S01]  /*11d0*/  LOP3.LUT R18, R18, R19, RZ, 0x3c, !PT ;  /* 0x0000001312127212 */ /* 0x000fe200078e3cff */
[----:B------:R-:W-:Y:S01]  /*11e0*/  IMAD.X R19, RZ, RZ, R197, P3 ;  /* 0x000000ffff137224 */ /* 0x000fe200018e06c5 */
[----:B------:R-:W-:Y:S01]  /*11f0*/  MOV R2, R6 ;  /* 0x0000000600027202 */ /* 0x000fe20000000f00 */
[----:B------:R0:W-:Y:S01]  /*1200*/  STL [R1+0x478], R25 ;  /* 0x0004781901007387 */ /* 0x0001e20000100800 */
[----:B------:R-:W-:-:S02]  /*1210*/  IADD3 R35, P2, R196, 0xc060, RZ ;  /* 0x0000c060c4237810 */ /* 0x000fc40007f5e0ff */
[C---:B------:R-:W-:Y:S01]  /*1220*/  IADD3 R27, P6, R196.reuse, 0x8060, RZ ;  /* 0x00008060c41b7810 */ /* 0x040fe20007fde0ff */
[----:B------:R1:W-:Y:S01]  /*1230*/  STL [R1+0x470], R2 ;  /* 0x0004700201007387 */ /* 0x0003e20000100800 */
[C---:B------:R-:W-:Y:S02]  /*1240*/  IADD3 R29, P5, R196.reuse, 0xc000, RZ ;  /* 0x0000c000c41d7810 */ /* 0x040fe40007fbe0ff */
[----:B------:R-:W-:Y:S02]  /*1250*/  IADD3 R33, P3, R196, 0xc040, RZ ;  /* 0x0000c040c4217810 */ /* 0x000fe40007f7e0ff */
[----:B------:R-:W-:Y:S01]  /*1260*/  MOV R3, R4 ;  /* 0x0000000400037202 */ /* 0x000fe20000000f00 */
[----:B0-----:R-:W-:Y:S01]  /*1270*/  IMAD.X R25, RZ, RZ, R197, P1 ;  /* 0x000000ffff197224 */ /* 0x001fe200008e06c5 */
[----:B------:R-:W-:Y:S02]  /*1280*/  LOP3.LUT R34, R35, 0x380, RZ, 0xc0, !PT ;  /* 0x0000038023227812 */ /* 0x000fe400078ec0ff */
[----:B------:R-:W-:Y:S01]  /*1290*/  LOP3.LUT R26, R27, 0x380, RZ, 0xc0, !PT ;  /* 0x000003801b1a7812 */ /* 0x000fe200078ec0ff */
[----:B------:R0:W-:Y:S01]  /*12a0*/  STL [R1+0x474], R3 ;  /* 0x0004740301007387 */ /* 0x0001e20000100800 */
[----:B------:R-:W-:-:S02]  /*12b0*/  LOP3.LUT R28, R29, 0x380, RZ, 0xc0, !PT ;  /* 0x000003801d1c7812 */ /* 0x000fc400078ec0ff */
[----:B------:R-:W-:Y:S02]  /*12c0*/  LOP3.LUT R32, R33, 0x380, RZ, 0xc0, !PT ;  /* 0x0000038021207812 */ /* 0x000fe400078ec0ff */
[----:B-1----:R-:W-:Y:S01]  /*12d0*/  LEA.HI R2, R31, R220, RZ, 0x1 ;  /* 0x000000dc1f027211 */ /* 0x002fe200078f08ff */
[----:B------:R-:W-:Y:S01]  /*12e0*/  IMAD.X R31, RZ, RZ, R197, P4 ;  /* 0x000000ffff1f7224 */ /* 0x000fe200020e06c5 */
[----:B------:R-:W-:Y:S02]  /*12f0*/  LEA.HI R0, R0, R195, RZ, 0x3 ;  /* 0x000000c300007211 */ /* 0x000fe400078f18ff */
[----:B------:R-:W-:Y:S02]  /*1300*/  SHF.R.U64 R34, R34, 0x3, RZ ;  /* 0x0000000322227819 */ /* 0x000fe400000012ff */
[----:B------:R-:W-:Y:S02]  /*1310*/  SHF.R.U64 R26, R26, 0x3, RZ ;  /* 0x000000031a1a7819 */ /* 0x000fe400000012ff */
[----:B------:R-:W-:-:S02]  /*1320*/  SHF.R.U64 R28, R28, 0x3, RZ ;  /* 0x000000031c1c7819 */ /* 0x000fc400000012ff */
[----:B------:R-:W-:Y:S02]  /*1330*/  SHF.R.U64 R32, R32, 0x3, RZ ;  /* 0x0000000320207819 */ /* 0x000fe400000012ff */
[----:B0-----:R-:W-:Y:S02]  /*1340*/  LOP3.LUT R3, R2, 0x3fffffe, RZ, 0xc0, !PT ;  /* 0x03fffffe02037812 */ /* 0x001fe400078ec0ff */
[----:B------:R-:W-:Y:S02]  /*1350*/  LOP3.LUT R2, R0, 0x1ffffff8, RZ, 0xc0, !PT ;  /* 0x1ffffff800027812 */ /* 0x000fe400078ec0ff */
        /* <DEDUP_REMOVED lines=12> */
[----:B------:R-:W-:Y:S01]  /*1420*/  IADD3 R18, P1, R16, 0x13c, RZ ;  /* 0x0000013c10127810 */ /* 0x000fe20007f3e0ff */
        /* <DEDUP_REMOVED lines=14> */
[----:B------:R-:W-:Y:S02]  /*1510*/  MOV R224, R28 ;  /* 0x0000001c00e07202 */ /* 0x000fe40000000f00 */
[----:B------:R-:W-:Y:S02]  /*1520*/  MOV R223, R30 ;  /* 0x0000001e00df7202 */ /* 0x000fe40000000f00 */
[----:B------:R-:W-:Y:S02]  /*1530*/  MOV R222, R32 ;  /* 0x0000002000de7202 */ /* 0x000fe40000000f00 */
[----:B------:R-:W-:-:S02]  /*1540*/  MOV R221, R34 ;  /* 0x0000002200dd7202 */ /* 0x000fc40000000f00 */
[----:B------:R-:W-:Y:S02]  /*1550*/  SEL R200, RZ, 0x1, P0 ;  /* 0x00000001ffc87807 */ /* 0x000fe40000000000 */
[----:B------:R-:W-:-:S07]  /*1560*/  SHF.R.S32.HI R192, RZ, 0x3, R0 ;  /* 0x00000003ffc07819 */ /* 0x000fce0000011400 */
.L_x_9793:
[----:B------:R-:W-:Y:S01]  /*1570*/  ULDC.64 UR8, c[0x0][0xb20] ;  /* 0x0002c80000087ab9 */ /* 0x000fe20000000a00 */
[----:B------:R-:W-:Y:S01]  /*1580*/  ULDC UR4, c[0x0][0x404] ;  /* 0x0001010000047ab9 */ /* 0x000fe20000000800 */
[----:B------:R-:W-:-:S04]  /*1590*/  UISETP.NE.U32.AND UP0, UPT, UR8, URZ, UPT ;  /* 0x0000003f0800728c */ /* 0x000fc8000bf05070 */
        /* <DEDUP_REMOVED lines=9> */
[----:B------:R-:W-:Y:S02]  /*1630*/  IMAD.U32 R2, RZ, RZ, UR8 ;  /* 0x00000008ff027e24 */ /* 0x000fe4000f8e00ff */
[----:B------:R-:W-:Y:S01]  /*1640*/  IMAD.U32 R3, RZ, RZ, UR9 ;  /* 0x00000009ff037e24 */ /* 0x000fe2000f8e00ff */
[----:B------:R-:W-:-:S04]  /*1650*/  @UP1 UIMAD.WIDE UR8, UR6, 0x4, UR10 ;  /* 0x00000004060818a5 */ /* 0x000fc8000f8e020a */
[----:B--2---:R-:W2:Y:S02]  /*1660*/  @P0 LDG.E R2, desc[UR54][R2.64] ;  /* 0x0000003602020981 */ /* 0x004ea4000c1e1900 */
[----:B01-345:R-:W-:Y:S02]  /*1670*/  IMAD.U32 R4, RZ, RZ, UR8 ;  /* 0x00000008ff047e24 */ /* 0x03bfe4000f8e00ff */
        /* <DEDUP_REMOVED lines=10> */
[----:B------:R-:W-:Y:S01]  /*1720*/  ISETP.NE.U32.AND P1, PT, RZ, UR8, PT ;  /* 0x00000008ff007c0c */ /* 0x000fe2000bf25070 */
[----:B------:R-:W-:-:S02]  /*1730*/  ULDC UR8, c[0x0][0x2e0] ;  /* 0x0000b80000087ab9 */ /* 0x000fc40000000800 */
[----:B------:R-:W-:Y:S01]  /*1740*/  UIMAD UR4, UR4, UR8, URZ ;  /* 0x00000008040472a4 */ /* 0x000fe2000f8e023f */
[----:B------:R-:W-:Y:S02]  /*1750*/  ISETP.NE.AND.EX P1, PT, RZ, UR9, PT, P1 ;  /* 0x00000009ff007c0c */ /* 0x000fe4000bf25310 */
[----:B--2---:R-:W-:Y:S02]  /*1760*/  @P0 R2UR UR42, R2 ;  /* 0x00000000022a02ca */ /* 0x004fe400000e0000 */
        /* <DEDUP_REMOVED lines=15> */
.L_x_9668:
        /* <DEDUP_REMOVED lines=10> */
.L_x_9669:
        /* <DEDUP_REMOVED lines=13> */
.L_x_9670:
[----:B------:R-:W0:Y:S01]  /*19d0*/  LDC R0, c[0x0][0xa80] ;  /* 0x0002a000ff007b82 */ /* 0x000e220000000800 */
[----:B------:R-:W-:Y:S01]  /*19e0*/  UIADD3 UR8, UP0, UR36, 0x32430, URZ ;  /* 0x0003243024087890 */ /* 0x000fe2000ff1e03f */
[----:B------:R-:W-:Y:S01]  /*19f0*/  IMAD.MOV.U32 R4, RZ, RZ, 0xc000 ;  /* 0x0000c000ff047424 */ /* 0x000fe200078e00ff */
[----:B------:R-:W-:Y:S01]  /*1a00*/  UIADD3 UR10, UP1, UR36, 0x32440, URZ ;  /* 0x00032440240a7890 */ /* 0x000fe2000ff3e03f */
[----:B------:R-:W-:Y:S01]  /*1a10*/  IMAD.U32 R5, RZ, RZ, UR48 ;  /* 0x00000030ff057e24 */ /* 0x000fe2000f8e00ff */
[----:B------:R-:W-:Y:S01]  /*1a20*/  UIADD3 UR6, UP2, UR36, 0x32450, URZ ;  /* 0x0003245024067890 */ /* 0x000fe2000ff5e03f */
[----:B------:R-:W-:Y:S01]  /*1a30*/  IMAD.MOV.U32 R6, RZ, RZ, R200 ;  /* 0x000000ffff067224 */ /* 0x000fe200078e00c8 */
[----:B------:R-:W-:Y:S01]  /*1a40*/  UIADD3 UR12, UP3, UR36, 0x32460, URZ ;  /* 0x00032460240c7890 */ /* 0x000fe2000ff7e03f */
[----:B------:R-:W-:Y:S01]  /*1a50*/  IMAD.MOV.U32 R7, RZ, RZ, 0x100 ;  /* 0x00000100ff077424 */ /* 0x000fe200078e00ff */
[----:B------:R-:W-:Y:S01]  /*1a60*/  UIADD3.X UR9, URZ, UR37, URZ, UP0, !UPT ;  /* 0x000000253f097290 */ /* 0x000fe200087fe43f */
[----:B------:R-:W-:Y:S01]  /*1a70*/  IMAD.MOV.U32 R2, RZ, RZ, 0x3000 ;  /* 0x00003000ff027424 */ /* 0x000fe200078e00ff */
[----:B------:R-:W-:Y:S01]  /*1a80*/  UIADD3.X UR7, URZ, UR37, URZ, UP2, !UPT ;  /* 0x000000253f077290 */ /* 0x000fe200097fe43f */
[----:B------:R-:W-:Y:S01]  /*1a90*/  IMAD.U32 R3, RZ, RZ, UR48 ;  /* 0x00000030ff037e24 */ /* 0x000fe2000f8e00ff */
[----:B------:R-:W-:Y:S01]  /*1aa0*/  UIADD3.X UR13, URZ, UR37, URZ, UP3, !UPT ;  /* 0x000000253f0d7290 */ /* 0x000fe20009ffe43f */
[----:B------:R1:W-:Y:S01]  /*1ab0*/  STL.128 [R1+0x50], R4 ;  /* 0x0000500401007387 */ /* 0x0003e20000100c00 */
[----:B------:R-:W-:Y:S01]  /*1ac0*/  UIADD3.X UR11, URZ, UR37, URZ, UP1, !UPT ;  /* 0x000000253f0b7290 */ /* 0x000fe20008ffe43f */
[----:B------:R-:W-:Y:S01]  /*1ad0*/  IMAD.MOV.U32 R201, RZ, RZ, 0x100 ;  /* 0x00000100ffc97424 */ /* 0x000fe200078e00ff */
[----:B------:R-:W-:Y:S01]  /*1ae0*/  UIADD3 UR42, -UR42, UR4, URZ ;  /* 0x000000042a2a7290 */ /* 0x000fe2000fffe13f */
[----:B------:R2:W-:Y:S01]  /*1af0*/  STL.64 [R1+0x18], R2 ;  /* 0x0000180201007387 */ /* 0x0005e20000100a00 */
[----:B------:R-:W-:Y:S01]  /*1b00*/  IMAD.MOV.U32 R202, RZ, RZ, 0x1 ;  /* 0x00000001ffca7424 */ /* 0x000fe200078e00ff */
[----:B------:R-:W-:Y:S01]  /*1b10*/  ULEA UR4, UR5, 0x80, 0x7 ;  /* 0x0000008005047891 */ /* 0x000fe2000f8e383f */
[----:B------:R-:W-:Y:S01]  /*1b20*/  IMAD.MOV.U32 R203, RZ, RZ, RZ ;  /* 0x000000ffffcb7224 */ /* 0x000fe200078e00ff */
[----:B------:R3:W-:Y:S01]  /*1b30*/  STL.128 [R1+0x430], RZ ;  /* 0x000430ff01007387 */ /* 0x0007e20000100c00 */
[----:B------:R-:W-:Y:S01]  /*1b40*/  IMAD.MOV.U32 R14, RZ, RZ, 0x1 ;  /* 0x00000001ff0e7424 */ /* 0x000fe200078e00ff */
[C---:B------:R-:W-:Y:S01]  /*1b50*/  IADD3 R36, P0, R16.reuse, 0x430, RZ ;  /* 0x0000043010247810 */ /* 0x040fe20007f1e0ff */
[----:B------:R-:W-:Y:S01]  /*1b60*/  IMAD.MOV.U32 R15, RZ, RZ, RZ ;  /* 0x000000ffff0f7224 */ /* 0x000fe200078e00ff */
[----:B------:R3:W-:Y:S01]  /*1b70*/  STL.128 [R1+0x20], R200 ;  /* 0x000020c801007387 */ /* 0x0007e20000100c00 */
[----:B------:R-:W-:Y:S01]  /*1b80*/  IMAD.U32 R12, RZ, RZ, UR5 ;  /* 0x00000005ff0c7e24 */ /* 0x000fe2000f8e00ff */
[----:B------:R-:W-:Y:S01]  /*1b90*/  IADD3 R34, P1, R16, 0x38, RZ ;  /* 0x0000003810227810 */ /* 0x000fe20007f3e0ff */
[----:B------:R-:W-:Y:S01]  /*1ba0*/  IMAD.U32 R8, RZ, RZ, UR6 ;  /* 0x00000006ff087e24 */ /* 0x000fe2000f8e00ff */
[----:B------:R3:W-:Y:S01]  /*1bb0*/  STL.64 [R1+0x60], R14 ;  /* 0x0000600e01007387 */ /* 0x0007e20000100a00 */
[----:B------:R-:W-:-:S02]  /*1bc0*/  IMAD.U32 R10, RZ, RZ, UR12 ;  /* 0x0000000cff0a7e24 */ /* 0x000fc4000f8e00ff */
[----:B-1----:R-:W-:Y:S01]  /*1bd0*/  IMAD.U32 R4, RZ, RZ, UR8 ;  /* 0x00000008ff047e24 */ /* 0x002fe2000f8e00ff */
[----:B------:R3:W-:Y:S01]  /*1be0*/  STL [R1+0x70], R12 ;  /* 0x0000700c01007387 */ /* 0x0007e20000100800 */
[----:B------:R-:W-:Y:S01]  /*1bf0*/  IMAD.U32 R9, RZ, RZ, UR7 ;  /* 0x00000007ff097e24 */ /* 0x000fe2000f8e00ff */
[----:B------:R-:W-:Y:S01]  /*1c00*/  ULDC.64 UR6, c[0x0][0xad8] ;  /* 0x0002b60000067ab9 */ /* 0x000fe20000000a00 */
[----:B------:R-:W-:Y:S01]  /*1c10*/  IMAD.U32 R11, RZ, RZ, UR13 ;  /* 0x0000000dff0b7e24 */ /* 0x000fe2000f8e00ff */
[----:B------:R-:W-:Y:S01]  /*1c20*/  UISETP.GE.AND UP0, UPT, UR7, 0x1, UPT ;  /* 0x000000010700788c */ /* 0x000fe2000bf06270 */
[----:B--2---:R-:W-:Y:S01]  /*1c30*/  IMAD.U32 R2, RZ, RZ, UR10 ;  /* 0x0000000aff027e24 */ /* 0x004fe2000f8e00ff */
[----:B0-----:R3:W-:Y:S01]  /*1c40*/  STL [R1+0x450], R0 ;  /* 0x0004500001007387 */ /* 0x0017e20000100800 */
[----:B------:R-:W-:Y:S01]  /*1c50*/  IMAD.U32 R5, RZ, RZ, UR9 ;  /* 0x00000009ff057e24 */ /* 0x000fe2000f8e00ff */
[----:B------:R-:W-:Y:S01]  /*1c60*/  UIADD3 UR8, UR42, UR4, -UR38 ;  /* 0x000000042a087290 */ /* 0x000fe2000fffe826 */
[----:B------:R-:W-:Y:S01]  /*1c70*/  IMAD.U32 R3, RZ, RZ, UR11 ;  /* 0x0000000bff037e24 */ /* 0x000fe2000f8e00ff */
[----:B------:R3:W-:Y:S01]  /*1c80*/  STL.128 [R1+0x40], R8 ;  /* 0x0000400801007387 */ /* 0x0007e20000100c00 */
[----:B------:R-:W-:Y:S01]  /*1c90*/  PLOP3.LUT P2, PT, PT, PT, UP0, 0x80, 0x0 ;  /* 0x000000000000781c */ /* 0x000fe20003f4f008 */
[----:B------:R-:W-:Y:S01]  /*1ca0*/  UIADD3 UR6, UR8, UR6, URZ ;  /* 0x0000000608067290 */ /* 0x000fe2000fffe03f */
[--C-:B------:R-:W-:Y:S01]  /*1cb0*/  IMAD.X R37, RZ, RZ, R17.reuse, P0 ;  /* 0x000000ffff257224 */ /* 0x100fe200000e0611 */
[----:B------:R3:W-:Y:S01]  /*1cc0*/  STL.64 [R1+0x68], R10 ;  /* 0x0000680a01007387 */ /* 0x0007e20000100a00 */
[----:B------:R-:W-:-:S03]  /*1cd0*/  IMAD.X R35, RZ, RZ, R17, P1 ;  /* 0x000000ffff237224 */ /* 0x000fc600008e0611 */
[----:B------:R3:W-:Y:S04]  /*1ce0*/  STL.64 [R1+0x8], R4 ;  /* 0x0000080401007387 */ /* 0x0007e80000100a00 */
[----:B------:R3:W-:Y:S04]  /*1cf0*/  STL.64 [R1+0x10], R2 ;  /* 0x0000100201007387 */ /* 0x0007e80000100a00 */
[----:B------:R3:W-:Y:S04]  /*1d00*/  STL.64 [R1+0x30], R2 ;  /* 0x0000300201007387 */ /* 0x0007e80000100a00 */
        /* <DEDUP_REMOVED lines=46> */
.L_x_9672:
[----:B------:R-:W-:-:S11]  /*1ff0*/  UISETP.NE.AND UP0, UPT, UR7, 0x1, UPT ;  /* 0x000000010700788c */ /* 0x000fd6000bf05270 */
[----:B------:R-:W-:Y:S02]  /*2000*/  @UP0 ULDC.64 UR10, c[0x0][0xae0] ;  /* 0x0002b800000a0ab9 */ /* 0x000fe40000000a00 */
[----:B------:R-:W-:-:S04]  /*2010*/  UIMAD.WIDE.U32 UR8, UR4, UR10, URZ ;  /* 0x0000000a040872a5 */ /* 0x000fc8000f8e003f */
[----:B------:R-:W-:-:S12]  /*2020*/  @UP0 USHF.R.U32.HI UR4, URZ, UR11, UR9 ;  /* 0x0000000b3f040299 */ /* 0x000fd80008011609 */
.L_x_9673:
[----:B------:R-:W-:-:S04]  /*2030*/  UIMAD UR4, UR4, UR7, UR7 ;  /* 0x00000007040472a4 */ /* 0x000fc8000f8e0207 */
[----:B------:R-:W-:-:S04]  /*2040*/  UISETP.LT.AND UP0, UPT, UR6, UR4, UPT ;  /* 0x000000040600728c */ /* 0x000fc8000bf01270 */
[----:B------:R-:W-:-:S12]  /*2050*/  USEL UR6, UR6, UR4, UP0 ;  /* 0x0000000406067287 */ /* 0x000fd80008000000 */
.L_x_9671:
[----:B------:R-:W-:Y:S02]  /*2060*/  UIADD3 UR8, UR42, 0x5f, URZ ;  /* 0x0000005f2a087890 */ /* 0x000fe4000fffe03f */
[----:B------:R-:W-:Y:S02]  /*2070*/  UIADD3 UR10, UR6, 0x5f, URZ ;  /* 0x0000005f060a7890 */ /* 0x000fe4000fffe03f */
[----:B------:R-:W-:Y:S02]  /*2080*/  UIMAD.WIDE UR8, UR8, 0x2aaaaaab, URZ ;  /* 0x2aaaaaab080878a5 */ /* 0x000fe4000f8e023f */
[----:B------:R-:W-:Y:S02]  /*2090*/  UIMAD.WIDE UR10, UR10, 0x2aaaaaab, URZ ;  /* 0x2aaaaaab0a0a78a5 */ /* 0x000fe4000f8e023f */
[----:B------:R-:W-:Y:S02]  /*20a0*/  USHF.R.U32.HI UR4, URZ, 0x1f, UR9 ;  /* 0x0000001f3f047899 */ /* 0x000fe40008011609 */
[----:B------:R-:W-:-:S02]  /*20b0*/  USHF.R.U32.HI UR6, URZ, 0x1f, UR11 ;  /* 0x0000001f3f067899 */ /* 0x000fc4000801160b */
[----:B------:R-:W-:Y:S02]  /*20c0*/  ULEA UR5, UR5, -UR38, 0x7 ;  /* 0x8000002605057291 */ /* 0x000fe4000f8e383f */
[----:B------:R-:W-:Y:S02]  /*20d0*/  ULEA.HI.SX32 UR4, UR9, UR4, 0x1c ;  /* 0x0000000409047291 */ /* 0x000fe4000f8fe23f */
[----:B------:R-:W-:Y:S02]  /*20e0*/  ULEA.HI.SX32 UR6, UR11, UR6, 0x1c ;  /* 0x000000060b067291 */ /* 0x000fe4000f8fe23f */
[----:B------:R-:W-:Y:S02]  /*20f0*/  UIADD3 UR5, UR42, UR5, URZ ;  /* 0x000000052a057290 */ /* 0x000fe4000fffe03f */
        /* <DEDUP_REMOVED lines=16> */
.L_x_9675:
[----:B------:R-:W-:-:S11]  /*2200*/  UISETP.NE.AND UP0, UPT, UR7, 0x1, UPT ;  /* 0x000000010700788c */ /* 0x000fd6000bf05270 */
[----:B------:R-:W-:Y:S02]  /*2210*/  @UP0 ULDC.64 UR10, c[0x0][0xae0] ;  /* 0x0002b800000a0ab9 */ /* 0x000fe40000000a00 */
[----:B------:R-:W-:-:S04]  /*2220*/  UIMAD.WIDE.U32 UR4, UR6, UR10, URZ ;  /* 0x0000000a060472a5 */ /* 0x000fc8000f8e003f */
[----:B------:R-:W-:-:S12]  /*2230*/  @UP0 USHF.R.U32.HI UR6, URZ, UR11, UR5 ;  /* 0x0000000b3f060299 */ /* 0x000fd80008011605 */
.L_x_9676:
[----:B------:R-:W-:-:S04]  /*2240*/  UIMAD UR6, UR6, UR7, URZ ;  /* 0x00000007060672a4 */ /* 0x000fc8000f8e023f */
[----:B------:R-:W-:-:S04]  /*2250*/  UISETP.LT.AND UP0, UPT, UR8, UR6, UPT ;  /* 0x000000060800728c */ /* 0x000fc8000bf01270 */
[----:B------:R-:W-:-:S12]  /*2260*/  USEL UR8, UR8, UR6, !UP0 ;  /* 0x0000000608087287 */ /* 0x000fd8000c000000 */
.L_x_9674:
        /* <DEDUP_REMOVED lines=9> */
[----:B---3--:R-:W0:Y:S01]  /*2300*/  SHFL.IDX PT, R0, R220, RZ, 0x1f ;  /* 0x00001fffdc007589 */ /* 0x008e2200000e0000 */
        /* <DEDUP_REMOVED lines=23> */
[----:B0-----:R-:W-:Y:S01]  /*2480*/  LEA.HI R2, R0, R0, RZ, 0x1 ;  /* 0x0000000000027211 */ /* 0x001fe200078f08ff */
[----:B------:R-:W-:Y:S01]  /*2490*/  IMAD.U32 R14, RZ, RZ, UR5 ;  /* 0x00000005ff0e7e24 */ /* 0x000fe2000f8e00ff */
[----:B------:R-:W-:Y:S01]  /*24a0*/  ULOP3.LUT UP0, URZ, UR6, 0x1bf, URZ, 0xc0, !UPT ;  /* 0x000001bf063f7892 */ /* 0x000fe2000f80c03f */
[----:B------:R-:W-:Y:S01]  /*24b0*/  IMAD.MOV.U32 R15, RZ, RZ, 0x40000040 ;  /* 0x40000040ff0f7424 */ /* 0x000fe200078e00ff */
[----:B------:R-:W-:Y:S01]  /*24c0*/  LOP3.LUT R3, R2, 0x7fffe, RZ, 0xc0, !PT ;  /* 0x0007fffe02037812 */ /* 0x000fe200078ec0ff */
[----:B------:R0:W-:Y:S01]  /*24d0*/  STL.128 [R1+0xa0], R8 ;  /* 0x0000a00801007387 */ /* 0x0001e20000100c00 */
[----:B------:R-:W-:Y:S01]  /*24e0*/  IMAD.X R44, RZ, RZ, R17, P5 ;  /* 0x000000ffff2c7224 */ /* 0x000fe200028e0611 */
[----:B------:R-:W-:Y:S01]  /*24f0*/  IADD3 R31, P1, R16, 0x118, RZ ;  /* 0x00000118101f7810 */ /* 0x000fe20007f3e0ff */
[----:B-1----:R-:W-:Y:S01]  /*2500*/  IMAD.MOV.U32 R5, RZ, RZ, 0x40000040 ;  /* 0x40000040ff057424 */ /* 0x002fe200078e00ff */
[----:B------:R0:W-:Y:S01]  /*2510*/  STL.64 [R1+0x78], RZ ;  /* 0x000078ff01007387 */ /* 0x0001e20000100a00 */
[----:B------:R-:W-:Y:S01]  /*2520*/  IMAD.IADD R3, R0, 0x1, -R3 ;  /* 0x0000000100037824 */ /* 0x000fe200078e0a03 */
[----:B------:R-:W-:Y:S01]  /*2530*/  PLOP3.LUT P5, PT, PT, PT, UP0, 0x80, 0x0 ;  /* 0x000000000000781c */ /* 0x000fe20003faf008 */
[----:B--2---:R-:W-:Y:S01]  /*2540*/  IMAD.MOV.U32 R13, RZ, RZ, 0x40000040 ;  /* 0x40000040ff0d7424 */ /* 0x004fe200078e00ff */
        /* <DEDUP_REMOVED lines=36> */
[----:B0-----:R-:W-:Y:S01]  /*2790*/  IMAD.U32 R4, RZ, RZ, UR4 ;  /* 0x00000004ff047e24 */ /* 0x001fe2000f8e00ff */
        /* <DEDUP_REMOVED lines=12> */
.L_x_9678:
[----:B------:R-:W1:Y:S01]  /*2860*/  S2R R20, SR_TID.X ;  /* 0x0000000000147919 */ /* 0x000e620000002100 */
[----:B0-----:R-:W0:Y:S01]  /*2870*/  LDC.64 R12, c[0x0][0x428] ;  /* 0x00010a00ff0c7b82 */ /* 0x001e220000000a00 */
[----:B------:R-:W-:Y:S01]  /*2880*/  IADD3 R8, P0, R16, 0x120, RZ ;  /* 0x0000012010087810 */ /* 0x000fe20007f1e0ff */
[----:B------:R-:W-:Y:S01]  /*2890*/  ULDC UR4, c[0x0][0x20] ;  /* 0x0000080000047ab9 */ /* 0x000fe20000000800 */
[----:B------:R-:W-:Y:S01]  /*28a0*/  IMAD.U32 R7, RZ, RZ, UR38 ;  /* 0x00000026ff077e24 */ /* 0x000fe2000f8e00ff */
[----:B------:R-:W-:Y:S01]  /*28b0*/  STL.64 [R1+0x130], R24 ;  /* 0x0001301801007387 */ /* 0x000fe20000100a00 */
[----:B------:R-:W-:Y:S02]  /*28c0*/  IMAD.U32 R11, RZ, RZ, UR42 ;  /* 0x0000002aff0b7e24 */ /* 0x000fe4000f8e00ff */
[----:B------:R-:W-:Y:S01]  /*28d0*/  IMAD.X R9, RZ, RZ, R17, P0 ;  /* 0x000000ffff097224 */ /* 0x000fe200000e0611 */
[----:B------:R-:W2:Y:S01]  /*28e0*/  LDC R21, c[0x0][0xad4] ;  /* 0x0002b500ff157b82 */ /* 0x000ea20000000800 */
[----:B------:R-:W-:Y:S01]  /*28f0*/  VIADD R6, R18, -UR4 ;  /* 0x8000000412067c36 */ /* 0x000fe20008000000 */
[----:B------:R-:W-:Y:S04]  /*2900*/  STL.64 [R1+0x120], R198 ;  /* 0x000120c601007387 */ /* 0x000fe80000100a00 */
[----:B------:R-:W-:Y:S02]  /*2910*/  STL.64 [R1+0x128], R8 ;  /* 0x0001280801007387 */ /* 0x000fe40000100a00 */
[----:B------:R-:W3:Y:S02]  /*2920*/  LDC R15, c[0x0][0x430] ;  /* 0x00010c00ff0f7b82 */ /* 0x000ee40000000800 */
[----:B------:R-:W-:Y:S04]  /*2930*/  STL.U8 [R1+0x138], RZ ;  /* 0x000138ff01007387 */ /* 0x000fe80000100000 */
[----:B------:R4:W-:Y:S02]  /*2940*/  STL [R6+0x4], R7 ;  /* 0x0000040706007387 */ /* 0x0009e40000100800 */
[----:B------:R-:W5:Y:S02]  /*2950*/  LDC.64 R4, c[0x0][0xad8] ;  /* 0x0002b600ff047b82 */ /* 0x000f640000000a00 */
[----:B------:R0:W-:Y:S04]  /*2960*/  STL [R6+0x8], R11 ;  /* 0x0000080b06007387 */ /* 0x0001e80000100800 */
[----:B0-----:R0:W-:Y:S01]  /*2970*/  STL [R6+0x24], R12 ;  /* 0x0000240c06007387 */ /* 0x0011e20000100800 */
[----:B-1----:R-:W-:Y:S01]  /*2980*/  VIADD R195, R20, 0xffffff80 ;  /* 0xffffff8014c37836 */ /* 0x002fe20000000000 */
[----:B------:R-:W1:Y:S02]  /*2990*/  LDC.64 R2, c[0x0][0xae0] ;  /* 0x0002b800ff027b82 */ /* 0x000e640000000a00 */
[----:B------:R0:W-:Y:S04]  /*29a0*/  STL [R6+0x28], R13 ;  /* 0x0000280d06007387 */ /* 0x0001e80000100800 */
[----:B--2---:R0:W-:Y:S04]  /*29b0*/  STL [R6+0xc], R21 ;  /* 0x00000c1506007387 */ /* 0x0041e80000100800 */
[----:B---3--:R0:W-:Y:S04]  /*29c0*/  STL [R6+0x2c], R15 ;  /* 0x00002c0f06007387 */ /* 0x0081e80000100800 */
[----:B------:R0:W-:Y:S04]  /*29d0*/  STL [R6+0x14], RZ ;  /* 0x000014ff06007387 */ /* 0x0001e80000100800 */
[----:B------:R0:W-:Y:S04]  /*29e0*/  STL [R6], R195 ;  /* 0x000000c306007387 */ /* 0x0001e80000100800 */
[----:B-----5:R0:W-:Y:S04]  /*29f0*/  STL [R6+0x10], R4 ;  /* 0x0000100406007387 */ /* 0x0201e80000100800 */
[----:B------:R0:W-:Y:S04]  /*2a00*/  STL [R6+0x18], R5 ;  /* 0x0000180506007387 */ /* 0x0001e80000100800 */
[----:B-1----:R0:W-:Y:S04]  /*2a10*/  STL [R6+0x1c], R2 ;  /* 0x00001c0206007387 */ /* 0x0021e80000100800 */
[----:B------:R0:W-:Y:S04]  /*2a20*/  STL [R6+0x20], R3 ;  /* 0x0000200306007387 */ /* 0x0001e80000100800 */
[----:B----4-:R-:W2:Y:S01]  /*2a30*/  LDL R7, [R1+0x21c] ;  /* 0x00021c0001077983 */ /* 0x010ea20000100800 */
[----:B------:R-:W-:Y:S03]  /*2a40*/  BSSY B0, `(.L_x_9679) ;  /* 0x0000008000007945 */ /* 0x000fe60003800000 */
[----:B------:R0:W-:Y:S01]  /*2a50*/  STL.U8 [R1+0x16c], RZ ;  /* 0x00016cff01007387 */ /* 0x0001e20000100000 */
[----:B--2---:R-:W-:-:S04]  /*2a60*/  LEA.HI R0, R7, R7, RZ, 0x1 ;  /* 0x0000000707007211 */ /* 0x004fc800078f08ff */
[----:B------:R-:W-:-:S05]  /*2a70*/  LOP3.LUT R0, R0, 0xfffffffe, RZ, 0xc0, !PT ;  /* 0xfffffffe00007812 */ /* 0x000fca00078ec0ff */
[----:B------:R-:W-:-:S05]  /*2a80*/  IMAD.IADD R0, R7, 0x1, -R0 ;  /* 0x0000000107007824 */ /* 0x000fca00078e0a00 */
[----:B------:R-:W-:-:S04]  /*2a90*/  SHF.L.U32 R0, R0, 0x1f, RZ ;  /* 0x0000001f00007819 */ /* 0x000fc800000006ff */
[----:B------:R-:W1:Y:S02]  /*2aa0*/  SYNCS.PHASECHK.TRANS64.TRYWAIT P0, [UR44+0x32400], R0 ;  /* 0x03240000ff0075a7 */ /* 0x000e64000800016c */
[----:B01----:R-:W-:Y:S05]  /*2ab0*/  @!P0 BRA `(.L_x_9680) ;  /* 0x0000023c00088947 */ /* 0x003fea0003800000 */
.L_x_9887:
[----:B------:R-:W-:Y:S05]  /*2ac0*/  BSYNC B0 ;  /* 0x0000000000007941 */ /* 0x000fea0003800000 */
.L_x_9679:
[----:B------:R-:W2:Y:S04]  /*2ad0*/  LDL R33, [R1+0x1c] ;  /* 0x00001c0001217983 */ /* 0x000ea80000100800 */
[----:B------:R1:W5:Y:S01]  /*2ae0*/  LDL.64 R24, [R1+0x210] ;  /* 0x0002100001187983 */ /* 0x0003620000100a00 */
[----:B------:R-:W-:Y:S01]  /*2af0*/  IMAD.U32 R8, RZ, RZ, UR36 ;  /* 0x00000024ff087e24 */ /* 0x000fe2000f8e00ff */
[C---:B0-----:R-:W-:Y:S01]  /*2b00*/  IADD3 R0, P2, R16.reuse, 0x420, RZ ;  /* 0x0000042010007810 */ /* 0x041fe20007f5e0ff */
        /* <DEDUP_REMOVED lines=16> */
[----:B0-----:R-:W-:-:S02]  /*2c10*/  IMAD.MOV.U32 R8, RZ, RZ, R34 ;  /* 0x000000ffff087224 */ /* 0x001fc400078e0022 */
[----:B------:R-:W-:Y:S02]  /*2c20*/  IMAD.MOV.U32 R9, RZ, RZ, R35 ;  /* 0x000000ffff097224 */ /* 0x000fe400078e0023 */
[----:B------:R-:W-:Y:S01]  /*2c30*/  IMAD.MOV.U32 R10, RZ, RZ, R26 ;  /* 0x000000ffff0a7224 */ /* 0x000fe200078e001a */
[----:B------:R1:W-:Y:S01]  /*2c40*/  BAR.SYNC.DEFER_BLOCKING R205, 0x100 ;  /* 0x000400cd0000751d */ /* 0x0003e20000010000 */
[----:B------:R-:W-:Y:S01]  /*2c50*/  IMAD.MOV.U32 R11, RZ, RZ, R39 ;  /* 0x000000ffff0b7224 */ /* 0x000fe200078e0027 */
[----:B------:R-:W-:Y:S01]  /*2c60*/  IADD3 R26, P0, R16, 0x16c, RZ ;  /* 0x0000016c101a7810 */ /* 0x000fe20007f1e0ff */
[----:B---3--:R-:W-:Y:S02]  /*2c70*/  IMAD.MOV.U32 R12, RZ, RZ, R27 ;  /* 0x000000ffff0c7224 */ /* 0x008fe400078e001b */
[----:B------:R-:W-:Y:S02]  /*2c80*/  IMAD.MOV.U32 R39, RZ, RZ, R21 ;  /* 0x000000ffff277224 */ /* 0x000fe400078e0015 */
[----:B------:R-:W-:Y:S01]  /*2c90*/  IMAD.X R27, RZ, RZ, R17, P0 ;  /* 0x000000ffff1b7224 */ /* 0x000fe200000e0611 */
[----:B------:R0:W-:Y:S01]  /*2ca0*/  STL.128 [R1+0x1b0], R8 ;  /* 0x0001b00801007387 */ /* 0x0001e20000100c00 */
[----:B------:R-:W-:-:S02]  /*2cb0*/  IMAD.MOV.U32 R13, RZ, RZ, R42 ;  /* 0x000000ffff0d7224 */ /* 0x000fc400078e002a */
[----:B------:R-:W-:Y:S01]  /*2cc0*/  IMAD.MOV.U32 R14, RZ, RZ, R29 ;  /* 0x000000ffff0e7224 */ /* 0x000fe200078e001d */
[----:B------:R-:W-:Y:S01]  /*2cd0*/  STL.128 [R1+0x1e0], R36 ;  /* 0x0001e02401007387 */ /* 0x000fe20000100c00 */
[----:B------:R-:W-:Y:S02]  /*2ce0*/  IMAD.MOV.U32 R15, RZ, RZ, R44 ;  /* 0x000000ffff0f7224 */ /* 0x000fe400078e002c */
[----:B------:R-:W-:-:S03]  /*2cf0*/  IMAD.X R21, RZ, RZ, R17, P1 ;  /* 0x000000ffff157224 */ /* 0x000fc600008e0611 */
[----:B------:R-:W-:Y:S04]  /*2d00*/  STL.128 [R1+0x190], R12 ;  /* 0x0001900c01007387 */ /* 0x000fe80000100c00 */
[----:B------:R-:W-:Y:S01]  /*2d10*/  STL.128 [R1+0x180], R20 ;  /* 0x0001801401007387 */ /* 0x000fe20000100c00 */
[----:B0-----:R-:W-:Y:S02]  /*2d20*/  IMAD.MOV.U32 R8, RZ, RZ, R30 ;  /* 0x000000ffff087224 */ /* 0x001fe400078e001e */
[----:B------:R-:W-:Y:S02]  /*2d30*/  IMAD.MOV.U32 R9, RZ, RZ, R45 ;  /* 0x000000ffff097224 */ /* 0x000fe400078e002d */
[----:B------:R-:W-:Y:S02]  /*2d40*/  IMAD.MOV.U32 R10, RZ, RZ, R31 ;  /* 0x000000ffff0a7224 */ /* 0x000fe400078e001f */
[----:B------:R-:W-:-:S05]  /*2d50*/  IMAD.MOV.U32 R11, RZ, RZ, R32 ;  /* 0x000000ffff0b7224 */ /* 0x000fca00078e0020 */
[----:B------:R0:W-:Y:S02]  /*2d60*/  STL.128 [R1+0x1c0], R8 ;  /* 0x0001c00801007387 */ /* 0x0001e40000100c00 */
[----:B0-----:R-:W-:Y:S02]  /*2d70*/  IMAD.MOV.U32 R10, RZ, RZ, R26 ;  /* 0x000000ffff0a7224 */ /* 0x001fe400078e001a */
[----:B------:R-:W-:Y:S02]  /*2d80*/  IMAD.MOV.U32 R11, RZ, RZ, R27 ;  /* 0x000000ffff0b7224 */ /* 0x000fe400078e001b */
[----:B------:R-:W-:Y:S01]  /*2d90*/  IMAD.MOV.U32 R8, RZ, RZ, R0 ;  /* 0x000000ffff087224 */ /* 0x000fe200078e0000 */
[----:B------:R-:W-:Y:S01]  /*2da0*/  IADD3 R0, P0, R16, 0xa8, RZ ;  /* 0x000000a810007810 */ /* 0x000fe20007f1e0ff */
[----:B------:R-:W-:-:S04]  /*2db0*/  IMAD.MOV.U32 R9, RZ, RZ, R7 ;  /* 0x000000ffff097224 */ /* 0x000fc800078e0007 */
[----:B------:R-:W-:Y:S01]  /*2dc0*/  IMAD.X R7, RZ, RZ, R17, P0 ;  /* 0x000000ffff077224 */ /* 0x000fe200000e0611 */
[----:B------:R0:W-:Y:S02]  /*2dd0*/  STL.128 [R1+0x1d0], R8 ;  /* 0x0001d00801007387 */ /* 0x0001e40000100c00 */
[----:B0-----:R-:W-:Y:S02]  /*2de0*/  IMAD.MOV.U32 R10, RZ, RZ, R28 ;  /* 0x000000ffff0a7224 */ /* 0x001fe400078e001c */
[----:B------:R-:W-:Y:S02]  /*2df0*/  IMAD.MOV.U32 R11, RZ, RZ, R43 ;  /* 0x000000ffff0b7224 */ /* 0x000fe400078e002b */
[----:B------:R-:W-:Y:S02]  /*2e00*/  IMAD.MOV.U32 R8, RZ, RZ, R208 ;  /* 0x000000ffff087224 */ /* 0x000fe400078e00d0 */
[----:B------:R-:W-:-:S05]  /*2e10*/  IMAD.MOV.U32 R9, RZ, RZ, R207 ;  /* 0x000000ffff097224 */ /* 0x000fca00078e00cf */
[----:B------:R0:W-:Y:S02]  /*2e20*/  STL.128 [R1+0x1f0], R8 ;  /* 0x0001f00801007387 */ /* 0x0001e40000100c00 */
[----:B0-----:R-:W-:Y:S02]  /*2e30*/  IMAD.MOV.U32 R8, RZ, RZ, R40 ;  /* 0x000000ffff087224 */ /* 0x001fe400078e0028 */
[----:B------:R-:W-:Y:S02]  /*2e40*/  IMAD.MOV.U32 R9, RZ, RZ, R41 ;  /* 0x000000ffff097224 */ /* 0x000fe400078e0029 */
[----:B------:R-:W-:Y:S02]  /*2e50*/  IMAD.MOV.U32 R10, RZ, RZ, R0 ;  /* 0x000000ffff0a7224 */ /* 0x000fe400078e0000 */
[----:B------:R-:W-:-:S05]  /*2e60*/  IMAD.MOV.U32 R11, RZ, RZ, R7 ;  /* 0x000000ffff0b7224 */ /* 0x000fca00078e0007 */
[----:B------:R1:W-:Y:S01]  /*2e70*/  STL.128 [R1+0x200], R8 ;  /* 0x0002000801007387 */ /* 0x0003e20000100c00 */
[----:B--2---:R-:W-:-:S04]  /*2e80*/  LOP3.LUT R0, R33, 0x1, RZ, 0xfc, !PT ;  /* 0x0000000121007812 */ /* 0x004fc800078efcff */
[----:B------:R-:W-:-:S13]  /*2e90*/  ISETP.NE.AND P1, PT, R0, 0x3, PT ;  /* 0x000000030000780c */ /* 0x000fda0003f25270 */
[----:B-1----:R-:W-:Y:S05]  /*2ea0*/  @!P1 BRA `(.L_x_9682) ;  /* 0x0000000000049947 */ /* 0x002fea0003800000 */
[----:B------:R-:W-:Y:S01]  /*2eb0*/  BPT.TRAP 0x1 ;  /* 0x000000040000795c */ /* 0x000fe20000300000 */
.L_x_9682:
[----:B------:R-:W-:Y:S05]  /*2ec0*/  BSYNC B0 ;  /* 0x0000000000007941 */ /* 0x000fea0003800000 */
.L_x_9681:
[----:B------:R-:W2:Y:S01]  /*2ed0*/  LDL.64 R8, [R1+0x8] ;  /* 0x0000080001087983 */ /* 0x000ea20000100a00 */
[----:B-----5:R-:W-:Y:S01]  /*2ee0*/  SHF.L.U32 R25, R25, 0x1f, RZ ;  /* 0x0000001f19197819 */ /* 0x020fe200000006ff */
[----:B------:R-:W-:Y:S01]  /*2ef0*/  BSSY B0, `(.L_x_9683) ;  /* 0x0000006000007945 */ /* 0x000fe20003800000 */
[----:B--2---:R-:W-:-:S05]  /*2f00*/  MOV R7, R8 ;  /* 0x0000000800077202 */ /* 0x004fca0000000f00 */
[----:B------:R-:W-:-:S04]  /*2f10*/  IMAD R24, R24, 0x8, R7 ;  /* 0x0000000818187824 */ /* 0x000fc800078e0207 */
[----:B------:R0:W1:Y:S01]  /*2f20*/  SYNCS.PHASECHK.TRANS64.TRYWAIT P0, [R24+URZ], R25 ;  /* 0x00000019180075a7 */ /* 0x000062000800017f */
[----:B------:R-:W-:Y:S05]  /*2f30*/  @!P1 BRA `(.L_x_9684) ;  /* 0x0000000000049947 */ /* 0x000fea0003800000 */
[----:B------:R-:W-:Y:S01]  /*2f40*/  BPT.TRAP 0x1 ;  /* 0x000000040000795c */ /* 0x000fe20000300000 */
.L_x_9684:
[----:B------:R-:W-:Y:S05]  /*2f50*/  BSYNC B0 ;  /* 0x0000000000007941 */ /* 0x000fea0003800000 */
.L_x_9683:
[----:B------:R-:W-:Y:S04]  /*2f60*/  BSSY B0, `(.L_x_9685) ;  /* 0x0000004000007945 */ /* 0x000fe80003800000 */
[----:B-1----:R-:W-:Y:S05]  /*2f70*/  @P0 BRA `(.L_x_9686) ;  /* 0x0000000000080947 */ /* 0x002fea0003800000 */
[----:B------:R-:W1:Y:S02]  /*2f80*/  SYNCS.PHASECHK.TRANS64.TRYWAIT P0, [R24+URZ], R25 ;  /* 0x00000019180075a7 */ /* 0x000e64000800017f */
[----:B-1----:R-:W-:Y:S05]  /*2f90*/  @!P0 BRA `(.L_x_9687) ;  /* 0x0000023400e88947 */ /* 0x002fea0003800000 */
.L_x_9686:
[----:B------:R-:W-:Y:S05]  /*2fa0*/  BSYNC B0 ;  /* 0x0000000000007941 */ /* 0x000fea0003800000 */
.L_x_9685:
[----:B------:R-:W2:Y:S04]  /*2fb0*/  LDL R13, [R1+0x210] ;  /* 0x00021000010d7983 */ /* 0x000ea80000100800 */
[----:B------:R-:W2:Y:S01]  /*2fc0*/  LDL.64 R8, [R1+0xa0] ;  /* 0x0000a00001087983 */ /* 0x000ea20000100a00 */
[----:B------:R-:W-:Y:S05]  /*2fd0*/  WARPSYNC.ALL ;  /* 0x0000000000007948 */ /* 0x000fea0003800000 */
[----:B01----:R-:W3:Y:S04]  /*2fe0*/  LDL.64 R24, [R1+0x98] ;  /* 0x0000980001187983 */ /* 0x003ee80000100a00 */
[----:B------:R-:W4:Y:S04]  /*2ff0*/  LDL.64 R10, [R1+0x98] ;  /* 0x00009800010a7983 */ /* 0x000f280000100a00 */
[----:B------:R-:W5:Y:S01]  /*3000*/  LDL.64 R14, [R1+0x98] ;  /* 0x00009800010e7983 */ /* 0x000f620000100a00 */
[----:B--2---:R-:W-:-:S03]  /*3010*/  IMAD R8, R13, 0x300, R8 ;  /* 0x000003000d087824 */ /* 0x004fc600078e0208 */
[----:B------:R-:W2:Y:S01]  /*3020*/  LDL.64 R20, [R1+0x98] ;  /* 0x0000980001147983 */ /* 0x000ea20000100a00 */
[----:B------:R-:W-:Y:S02]  /*3030*/  R2UR UR7, R9 ;  /* 0x00000000090772ca */ /* 0x000fe400000e0000 */
[C---:B------:R-:W-:Y:S01]  /*3040*/  R2UR UR6, R8.reuse ;  /* 0x00000000080672ca */ /* 0x040fe200000e0000 */
[----:B------:R-:W2:Y:S01]  /*3050*/  LDL R7, [R1+0x21c] ;  /* 0x00021c0001077983 */ /* 0x000ea20000100800 */
[----:B------:R-:W-:Y:S01]  /*3060*/  VIADD R12, R8, 0x2 ;  /* 0x00000002080c7836 */ /* 0x000fe20000000000 */
[----:B------:R-:W-:Y:S01]  /*3070*/  BSSY B0, `(.L_x_9688) ;  /* 0x000002e000007945 */ /* 0x000fe20003800000 */
[----:B------:R-:W-:Y:S01]  /*3080*/  IMAD.MOV.U32 R13, RZ, RZ, R9 ;  /* 0x000000ffff0d7224 */ /* 0x000fe200078e0009 */
[----:B------:R0:W-:Y:S01]  /*3090*/  STL [R1+0x80], RZ ;  /* 0x000080ff01007387 */ /* 0x0001e20000100800 */
[----:B---3--:R-:W-:Y:S02]  /*30a0*/  R2UR UR4, R24 ;  /* 0x00000000180472ca */ /* 0x008fe400000e0000 */
[----:B------:R-:W-:-:S02]  /*30b0*/  R2UR UR5, R25 ;  /* 0x00000000190572ca */ /* 0x000fc400000e0000 */
[----:B------:R-:W-:Y:S01]  /*30c0*/  WARPGROUP.ARRIVE ;  /* 0x00000000000079c5 */ /* 0x000fe20000000000 */
[----:B----4-:R-:W-:Y:S02]  /*30d0*/  VIADD R10, R10, 0x2 ;  /* 0x000000020a0a7836 */ /* 0x010fe40000000000 */
[----:B-----5:R-:W-:Y:S02]  /*30e0*/  VIADD R14, R14, 0x4 ;  /* 0x000000040e0e7836 */ /* 0x020fe40000000000 */
[----:B--2---:R-:W-:-:S06]  /*30f0*/  VIADD R20, R20, 0x6 ;  /* 0x0000000614147836 */ /* 0x004fcc0000000000 */
        /* <DEDUP_REMOVED lines=35> */
[----:B------:R-:W1:Y:S02]  /*3330*/  SYNCS.PHASECHK.TRANS64.TRYWAIT P0, [UR44+0x32410], R7 ;  /* 0x03241007ff0075a7 */ /* 0x000e64000800016c */
[----:B01----:R-:W-:Y:S05]  /*3340*/  @!P0 BRA `(.L_x_9689) ;  /* 0x0000023400108947 */ /* 0x003fea0003800000 */
.L_x_9888:
[----:B------:R-:W-:Y:S05]  /*3350*/  BSYNC B0 ;  /* 0x0000000000007941 */ /* 0x000fea0003800000 */
.L_x_9688:
[----:B0-----:R-:W2:Y:S04]  /*3360*/  LDL R7, [R1+0x54] ;  /* 0x0000540001077983 */ /* 0x001ea80000100800 */
[----:B------:R0:W5:Y:S01]  /*3370*/  LDL.64 R8, [R1+0x210] ;  /* 0x0002100001087983 */ /* 0x0001620000100a00 */
[----:B------:R-:W-:Y:S01]  /*3380*/  BSSY B0, `(.L_x_9690) ;  /* 0x0000005000007945 */ /* 0x000fe20003800000 */
[----:B--2---:R-:W-:-:S04]  /*3390*/  LOP3.LUT R7, R7, 0x1, RZ, 0xfc, !PT ;  /* 0x0000000107077812 */ /* 0x004fc800078efcff */
[----:B------:R-:W-:-:S13]  /*33a0*/  ISETP.NE.AND P1, PT, R7, 0x3, PT ;  /* 0x000000030700780c */ /* 0x000fda0003f25270 */
[----:B0-----:R-:W-:Y:S05]  /*33b0*/  @!P1 BRA `(.L_x_9691) ;  /* 0x0000000000049947 */ /* 0x001fea0003800000 */
[----:B------:R-:W-:Y:S01]  /*33c0*/  BPT.TRAP 0x1 ;  /* 0x000000040000795c */ /* 0x000fe20000300000 */
.L_x_9691:
[----:B------:R-:W-:Y:S05]  /*33d0*/  BSYNC B0 ;  /* 0x0000000000007941 */ /* 0x000fea0003800000 */
.L_x_9690:
        /* <DEDUP_REMOVED lines=8> */
.L_x_9693:
[----:B------:R-:W-:Y:S05]  /*3460*/  BSYNC B0 ;  /* 0x0000000000007941 */ /* 0x000fea0003800000 */
.L_x_9692:
[----:B------:R-:W-:Y:S04]  /*3470*/  BSSY B0, `(.L_x_9694) ;  /* 0x0000004000007945 */ /* 0x000fe80003800000 */
[----:B-1----:R-:W-:Y:S05]  /*3480*/  @P0 BRA `(.L_x_9695) ;  /* 0x0000000000080947 */ /* 0x002fea0003800000 */
[----:B------:R-:W1:Y:S02]  /*3490*/  SYNCS.PHASECHK.TRANS64.TRYWAIT P0, [R8+URZ], R9 ;  /* 0x00000009080075a7 */ /* 0x000e64000800017f */
[----:B-1----:R-:W-:Y:S05]  /*34a0*/  @!P0 BRA `(.L_x_9696) ;  /* 0x0000023000d08947 */ /* 0x002fea0003800000 */
.L_x_9695:
[----:B------:R-:W-:Y:S05]  /*34b0*/  BSYNC B0 ;  /* 0x0000000000007941 */ /* 0x000fea0003800000 */
.L_x_9694:
[----:B------:R-:W2:Y:S04]  /*34c0*/  LDL R19, [R1+0x210] ;  /* 0x0002100001137983 */ /* 0x000ea80000100800 */
[----:B01----:R-:W2:Y:S04]  /*34d0*/  LDL.64 R8, [R1+0x118] ;  /* 0x0001180001087983 */ /* 0x003ea80000100a00 */
[----:B------:R-:W3:Y:S04]  /*34e0*/  LDL R7, [R1+0x90] ;  /* 0x0000900001077983 */ /* 0x000ee80000100800 */
[----:B------:R-:W4:Y:S04]  /*34f0*/  LDL.64 R10, [R1+0x110] ;  /* 0x00011000010a7983 */ /* 0x000f280000100a00 */
[----:B------:R-:W5:Y:S04]  /*3500*/  LDL.64 R12, [R1+0x110] ;  /* 0x00011000010c7983 */ /* 0x000f680000100a00 */
[----:B------:R-:W5:Y:S04]  /*3510*/  LDL.64 R14, [R1+0x110] ;  /* 0x00011000010e7983 */ /* 0x000f680000100a00 */
[----:B------:R-:W5:Y:S01]  /*3520*/  LDL.64 R20, [R1+0x110] ;  /* 0x0001100001147983 */ /* 0x000f620000100a00 */
[----:B------:R-:W-:Y:S05]  /*3530*/  WARPSYNC.ALL ;  /* 0x0000000000007948 */ /* 0x000fea0003800000 */
[----:B------:R-:W-:Y:S01]  /*3540*/  WARPGROUP.ARRIVE ;  /* 0x00000000000079c5 */ /* 0x000fe20000000000 */
[----:B------:R-:W5:Y:S04]  /*3550*/  LDL.64 R72, [R1+0x110] ;  /* 0x0001100001487983 */ /* 0x000f680000100a00 */
[----:B------:R-:W5:Y:S01]  /*3560*/  LDL.LU R74, [R1+0x460] ;  /* 0x00046000014a7983 */ /* 0x000f620000300800 */
[----:B--2---:R-:W-:Y:S01]  /*3570*/  IMAD R8, R19, 0xc00, R8 ;  /* 0x00000c0013087824 */ /* 0x004fe200078e0208 */
[----:B---3--:R-:W-:-:S04]  /*3580*/  ISETP.NE.U32.AND P0, PT, R7, RZ, PT ;  /* 0x000000ff0700720c */ /* 0x008fc80003f05070 */
[----:B------:R-:W-:Y:S02]  /*3590*/  R2UR UR6, R8 ;  /* 0x00000000080672ca */ /* 0x000fe400000e0000 */
[----:B------:R-:W-:Y:S02]  /*35a0*/  R2UR UR7, R9 ;  /* 0x00000000090772ca */ /* 0x000fe400000e0000 */
[----:B----4-:R-:W-:Y:S02]  /*35b0*/  R2UR UR4, R10 ;  /* 0x000000000a0472ca */ /* 0x010fe400000e0000 */
[----:B------:R-:W-:-:S03]  /*35c0*/  R2UR UR5, R11 ;  /* 0x000000000b0572ca */ /* 0x000fc600000e0000 */
[----:B------:R-:W-:-:S10]  /*35d0*/  VOTEU.ANY UP0, P0 ;  /* 0x00000000003f7886 */ /* 0x000fd40000000100 */
        /* <DEDUP_REMOVED lines=129> */
[----:B------:R-:W0:Y:S01]  /*3df0*/  S2R R75, SR_TID.X ;  /* 0x00000000004b7919 */ /* 0x000e220000002100 */
[----:B------:R-:W-:Y:S01]  /*3e00*/  LOP3.LUT R74, R74, 0xffefffff, RZ, 0xc0, !PT ;  /* 0xffefffff4a4a7812 */ /* 0x000fe200078ec0ff */
[----:B------:R-:W-:Y:S02]  /*3e10*/  WARPGROUP.DEPBAR.LE gsb0, 0x0 ;  /* 0x00008000000079c5 */ /* 0x000fe40000010000 */
[----:B------:R-:W-:-:S08]  /*3e20*/  WARPGROUP.ARRIVE ;  /* 0x00000000000079c5 */ /* 0x000fd00000000000 */
[----:B------:R-:W-:Y:S01]  /*3e30*/  HGMMA.64x96x16.F32 R24, gdesc[UR4], R24, gsb0 ;  /* 0x01600000041879f0 */ /* 0x000fe20008000818 */
[----:B0-----:R-:W-:Y:S01]  /*3e40*/  LOP3.LUT P1, RZ, R75, 0x7f, RZ, 0xc0, !PT ;  /* 0x0000007f4bff7812 */ /* 0x001fe2000782c0ff */
[----:B--2---:R-:W-:-:S12]  /*3e50*/  VIADD R12, R12, 0xc02 ;  /* 0x00000c020c0c7836 */ /* 0x004fd80000000000 */
[----:B------:R-:W-:Y:S01]  /*3e60*/  @P1 LOP3.LUT R74, R74, 0x100000, RZ, 0xfc, !PT ;  /* 0x001000004a4a1812 */ /* 0x000fe200078efcff */
[----:B------:R-:W2:Y:S04]  /*3e70*/  @!P1 LDL R7, [R1+0x210] ;  /* 0x0002100001079983 */ /* 0x000ea80000100800 */
[----:B------:R0:W-:Y:S01]  /*3e80*/  STL [R1+0x460], R74 ;  /* 0x0004604a01007387 */ /* 0x0001e20000100800 */
[----:B------:R-:W-:Y:S02]  /*3e90*/  VIADD R10, R8, 0x902 ;  /* 0x00000902080a7836 */ /* 0x000fe40000000000 */
[----:B------:R-:W-:Y:S01]  /*3ea0*/  IMAD.MOV.U32 R11, RZ, RZ, R9 ;  /* 0x000000ffff0b7224 */ /* 0x000fe200078e0009 */
[----:B0-----:R-:W5:Y:S02]  /*3eb0*/  @!P1 LDL.64 R74, [R1+0x30] ;  /* 0x00003000014a9983 */ /* 0x001f640000100a00 */
[----:B------:R-:W-:-:S02]  /*3ec0*/  R2UR UR6, R10 ;  /* 0x000000000a0672ca */ /* 0x000fc400000e0000 */
[----:B------:R-:W-:Y:S02]  /*3ed0*/  R2UR UR7, R11 ;  /* 0x000000000b0772ca */ /* 0x000fe400000e0000 */
[----:B------:R-:W-:Y:S02]  /*3ee0*/  R2UR UR4, R12 ;  /* 0x000000000c0472ca */ /* 0x000fe400000e0000 */
[----:B------:R-:W-:Y:S01]  /*3ef0*/  R2UR UR5, R13 ;  /* 0x000000000d0572ca */ /* 0x000fe200000e0000 */
[----:B------:R-:W-:Y:S02]  /*3f00*/  WARPGROUP.DEPBAR.LE gsb0, 0x0 ;  /* 0x00008000000079c5 */ /* 0x000fe40000010000 */
        /* <DEDUP_REMOVED lines=23> */
[----:B-----5:R-:W-:Y:S01]  /*4080*/  @!P1 MOV R74, R74 ;  /* 0x0000004a004a9202 */ /* 0x020fe20000000f00 */
[----:B------:R0:W-:Y:S04]  /*4090*/  STL [R1+0x90], R0 ;  /* 0x0000900001007387 */ /* 0x0001e80000100800 */
[----:B------:R0:W-:Y:S01]  /*40a0*/  STL [R1+0x90], R0 ;  /* 0x0000900001007387 */ /* 0x0001e20000100800 */
[----:B--2---:R-:W-:-:S03]  /*40b0*/  @!P1 IMAD R7, R7, 0x8, R74 ;  /* 0x0000000807079824 */ /* 0x004fc600078e024a */
        /* <DEDUP_REMOVED lines=16> */
[----:B------:R-:W2:Y:S04]  /*41c0*/  LDL R15, [R1+0x70] ;  /* 0x00007000010f7983 */ /* 0x000ea80000100800 */
[----:B------:R-:W3:Y:S04]  /*41d0*/  LDL R11, [R6+0x8] ;  /* 0x00000800060b7983 */ /* 0x000ee80000100800 */
[----:B-1----:R-:W4:Y:S04]  /*41e0*/  LDL R7, [R6] ;  /* 0x0000000006077983 */ /* 0x002f280000100800 */
[----:B------:R-:W5:Y:S04]  /*41f0*/  LDL R19, [R6+0x18] ;  /* 0x0000180006137983 */ /* 0x000f680000100800 */
[----:B------:R-:W5:Y:S04]  /*4200*/  LDL R12, [R6+0x4] ;  /* 0x00000400060c7983 */ /* 0x000f680000100800 */
[----:B------:R-:W5:Y:S04]  /*4210*/  LDL R13, [R6+0xc] ;  /* 0x00000c00060d7983 */ /* 0x000f680000100800 */
[----:B------:R-:W5:Y:S04]  /*4220*/  LDL R9, [R6+0x10] ;  /* 0x0000100006097983 */ /* 0x000f680000100800 */
[----:B------:R-:W5:Y:S01]  /*4230*/  LDL R14, [R6+0x14] ;  /* 0x00001400060e7983 */ /* 0x000f620000100800 */
[----:B------:R-:W-:-:S02]  /*4240*/  UMOV UR4, 0xffffffa0 ;  /* 0xffffffa000047882 */ /* 0x000fc40000000000 */
[----:B------:R-:W-:Y:S01]  /*4250*/  UIMAD UR4, UR45, UR4, 0x60 ;  /* 0x000000602d0474a4 */ /* 0x000fe2000f8e0204 */
[----:B------:R-:W-:Y:S01]  /*4260*/  BSSY B0, `(.L_x_9697) ;  /* 0x000003e000007945 */ /* 0x000fe20003800000 */
[----:B----4-:R-:W-:-:S04]  /*4270*/  SHF.R.S32.HI R8, RZ, 0x1f, R7 ;  /* 0x0000001fff087819 */ /* 0x010fc80000011407 */
        /* <DEDUP_REMOVED lines=11> */
[----:B--2---:R-:W-:Y:S01]  /*4330*/  IMAD R74, R15, 0x8, R74 ;  /* 0x000000080f4a7824 */ /* 0x004fe200078e024a */
[----:B------:R-:W-:Y:S01]  /*4340*/  LOP3.LUT R21, R20, 0x7ffffffc, RZ, 0xc0, !PT ;  /* 0x7ffffffc14157812 */ /* 0x000fe200078ec0ff */
[----:B---3--:R-:W-:Y:S01]  /*4350*/  VIADD R15, R11, UR4 ;  /* 0x000000040b0f7c36 */ /* 0x008fe20008000000 */
        /* <DEDUP_REMOVED lines=20> */
[----:B0-----:R-:W-:Y:S06]  /*44a0*/  @!P0 BRA `(.L_x_9698) ;  /* 0x0000000000648947 */ /* 0x001fec0003800000 */
        /* <DEDUP_REMOVED lines=12> */
.L_x_9702:
[----:B------:R-:W-:Y:S05]  /*4570*/  BSYNC B2 ;  /* 0x0000000000027941 */ /* 0x000fea0003800000 */
.L_x_9701:
[----:B------:R-:W-:Y:S01]  /*4580*/  LOP3.LUT R8, RZ, R8, RZ, 0x33, !PT ;  /* 0x00000008ff087212 */ /* 0x000fe200078e33ff */
[----:B------:R-:W-:Y:S06]  /*4590*/  BRA `(.L_x_9703) ;  /* 0x0000000000187947 */ /* 0x000fec0003800000 */
.L_x_9700:
[----:B------:R-:W-:-:S13]  /*45a0*/  ISETP.NE.AND P0, PT, R19, 0x1, PT ;  /* 0x000000011300780c */ /* 0x000fda0003f05270 */
[----:B------:R-:W-:Y:S05]  /*45b0*/  @!P0 BRA `(.L_x_9703) ;  /* 0x0000000000108947 */ /* 0x000fea0003800000 */
[----:B------:R-:W2:Y:S04]  /*45c0*/  LDL R9, [R6+0x1c] ;  /* 0x00001c0006097983 */ /* 0x000ea80000100800 */
[----:B------:R-:W3:Y:S01]  /*45d0*/  LDL R13, [R6+0x20] ;  /* 0x00002000060d7983 */ /* 0x000ee20000100800 */
[----:B--2---:R-:W-:-:S05]  /*45e0*/  IMAD.HI.U32 R8, R8, R9, RZ ;  /* 0x0000000908087227 */ /* 0x004fca00078e00ff */
[----:B---3--:R-:W-:-:S07]  /*45f0*/  SHF.R.U32.HI R8, RZ, R13, R8 ;  /* 0x0000000dff087219 */ /* 0x008fce0000011608 */
.L_x_9703:
[----:B------:R-:W-:Y:S05]  /*4600*/  BSYNC B1 ;  /* 0x0000000000017941 */ /* 0x000fea0003800000 */
.L_x_9699:
[----:B------:R-:W-:-:S05]  /*4610*/  IMAD R8, R19, R8, R21 ;  /* 0x0000000813087224 */ /* 0x000fca00078e0215 */
[----:B------:R-:W-:Y:S02]  /*4620*/  VIMNMX R7, R7, R8, !PT ;  /* 0x0000000807077248 */ /* 0x000fe40007fe0100 */
[----:B------:R-:W-:-:S07]  /*4630*/  VIADDMNMX R10, R8, R19, R10, PT ;  /* 0x00000013080a7246 */ /* 0x000fce000380010a */
.L_x_9698:
[----:B------:R-:W-:Y:S05]  /*4640*/  BSYNC B0 ;  /* 0x0000000000007941 */ /* 0x000fea0003800000 */
.L_x_9697:
        /* <DEDUP_REMOVED lines=132> */
.L_x_9709:
[----:B------:R-:W-:Y:S05]  /*4e90*/  BSYNC B2 ;  /* 0x0000000000027941 */ /* 0x000fea0003800000 */
.L_x_9708:
[----:B------:R-:W-:Y:S01]  /*4ea0*/  LOP3.LUT R12, RZ, R12, RZ, 0x33, !PT ;  /* 0x0000000cff0c7212 */ /* 0x000fe200078e33ff */
[----:B------:R-:W-:Y:S06]  /*4eb0*/  BRA `(.L_x_9710) ;  /* 0x0000000000187947 */ /* 0x000fec0003800000 */
.L_x_9707:
[----:B------:R-:W-:-:S13]  /*4ec0*/  ISETP.NE.AND P6, PT, R19, 0x1, PT ;  /* 0x000000011300780c */ /* 0x000fda0003fc5270 */
[----:B------:R-:W-:Y:S05]  /*4ed0*/  @!P6 BRA `(.L_x_9710) ;  /* 0x000000000010e947 */ /* 0x000fea0003800000 */
[----:B------:R-:W2:Y:S04]  /*4ee0*/  LDL R11, [R6+0x1c] ;  /* 0x00001c00060b7983 */ /* 0x000ea80000100800 */
[----:B------:R-:W3:Y:S01]  /*4ef0*/  LDL R13, [R6+0x20] ;  /* 0x00002000060d7983 */ /* 0x000ee20000100800 */
[----:B--2---:R-:W-:-:S05]  /*4f00*/  IMAD.HI.U32 R12, R12, R11, RZ ;  /* 0x0000000b0c0c7227 */ /* 0x004fca00078e00ff */
[----:B---3--:R-:W-:-:S07]  /*4f10*/  SHF.R.U32.HI R12, RZ, R13, R12 ;  /* 0x0000000dff0c7219 */ /* 0x008fce000001160c */
.L_x_9710:
[----:B------:R-:W-:Y:S05]  /*4f20*/  BSYNC B1 ;  /* 0x0000000000017941 */ /* 0x000fea0003800000 */
.L_x_9706:
[----:B------:R-:W-:-:S05]  /*4f30*/  IMAD R12, R19, R12, R21 ;  /* 0x0000000c130c7224 */ /* 0x000fca00078e0215 */
[----:B------:R-:W-:Y:S02]  /*4f40*/  VIADDMNMX R10, R12, R19, R10, PT ;  /* 0x000000130c0a7246 */ /* 0x000fe4000380010a */
[----:B------:R-:W-:-:S07]  /*4f50*/  VIMNMX R7, R7, R12, !PT ;  /* 0x0000000c07077248 */ /* 0x000fce0007fe0100 */
.L_x_9705:
[----:B------:R-:W-:Y:S05]  /*4f60*/  BSYNC B0 ;  /* 0x0000000000007941 */ /* 0x000fea0003800000 */
.L_x_9704:
        /* <DEDUP_REMOVED lines=13> */
[----:B------:R-:W5:Y:S01]  /*5040*/  LDL R20, [R1+0x36c] ;  /* 0x00036c0001147983 */ /* 0x000f620000100800 */
[----:B------:R-:W-:Y:S02]  /*5050*/  ISETP.LT.OR P0, PT, R10, 0xa, P0 ;  /* 0x0000000a0a00780c */ /* 0x000fe40000701670 */
[----:B------:R-:W-:Y:S01]  /*5060*/  ISETP.NE.AND P6, PT, R36, RZ, PT ;  /* 0x000000ff2400720c */ /* 0x000fe20003fc5270 */
[----:B------:R-:W5:Y:S01]  /*5070*/  LDL R25, [R1+0x310] ;  /* 0x0003100001197983 */ /* 0x000f620000100800 */
[----:B------:R-:W-:-:S02]  /*5080*/  FSEL R45, R31, -INF , !P0 ;  /* 0xff8000001f2d7808 */ /* 0x000fc40004000000 */
[----:B------:R-:W-:Y:S01]  /*5090*/  ISETP.NE.AND P0, PT, R28, RZ, PT ;  /* 0x000000ff1c00720c */ /* 0x000fe20003f05270 */
[----:B------:R-:W5:Y:S01]  /*50a0*/  LDL R176, [R1+0x2e0] ;  /* 0x0002e00001b07983 */ /* 0x000f620000100800 */
[C---:B------:R-:W-:Y:S02]  /*50b0*/  ISETP.GT.AND P5, PT, R7.reuse, RZ, !P5 ;  /* 0x000000ff0700720c */ /* 0x040fe40006fa4270 */
[----:B------:R-:W-:Y:S01]  /*50c0*/  ISETP.GT.AND P0, PT, R7, 0x10, !P0 ;  /* 0x000000100700780c */ /* 0x000fe20004704270 */
[----:B------:R-:W5:Y:S01]  /*50d0*/  LDL R21, [R1+0x300] ;  /* 0x0003000001157983 */ /* 0x000f620000100800 */
[C---:B------:R-:W-:Y:S02]  /*50e0*/  ISETP.LT.OR P5, PT, R10.reuse, 0x1, P5 ;  /* 0x000000010a00780c */ /* 0x040fe40002fa1670 */
[----:B------:R-:W-:Y:S01]  /*50f0*/  ISETP.LT.OR P0, PT, R10, 0x11, P0 ;  /* 0x000000110a00780c */ /* 0x000fe20000701670 */
[----:B------:R-:W5:Y:S01]  /*5100*/  LDL R126, [R1+0x220] ;  /* 0x00022000017e7983 */ /* 0x000f620000100800 */
[----:B------:R-:W-:-:S02]  /*5110*/  FSEL R177, R26, -INF , !P5 ;  /* 0xff8000001ab17808 */ /* 0x000fc40006800000 */
[----:B------:R-:W-:Y:S01]  /*5120*/  FSEL R188, R34, -INF , !P0 ;  /* 0xff80000022bc7808 */ /* 0x000fe20004000000 */
[----:B------:R-:W5:Y:S01]  /*5130*/  LDL R128, [R1+0x230] ;  /* 0x0002300001807983 */ /* 0x000f620000100800 */
[----:B------:R-:W-:Y:S02]  /*5140*/  ISETP.NE.AND P0, PT, R29, RZ, PT ;  /* 0x000000ff1d00720c */ /* 0x000fe40003f05270 */
[----:B------:R-:W-:Y:S01]  /*5150*/  FMNMX.FTZ R11, R61, R154, !PT ;  /* 0x0000009a3d0b7209 */ /* 0x000fe20007810000 */
[----:B------:R-:W5:Y:S01]  /*5160*/  LDL R130, [R1+0x240] ;  /* 0x0002400001827983 */ /* 0x000f620000100800 */
[----:B------:R-:W-:Y:S02]  /*5170*/  ISETP.GT.AND P0, PT, R7, 0x11, !P0 ;  /* 0x000000110700780c */ /* 0x000fe40004704270 */
[----:B------:R-:W-:Y:S01]  /*5180*/  FMNMX.FTZ R6, R177, R53, !PT ;  /* 0x00000035b1067209 */ /* 0x000fe20007810000 */
[----:B------:R-:W5:Y:S01]  /*5190*/  LDL R132, [R1+0x250] ;  /* 0x0002500001847983 */ /* 0x000f620000100800 */
[----:B------:R-:W-:-:S02]  /*51a0*/  ISETP.LT.OR P0, PT, R10, 0x12, P0 ;  /* 0x000000120a00780c */ /* 0x000fc40000701670 */
[----:B------:R-:W-:Y:S01]  /*51b0*/  FMNMX.FTZ R11, R152, R11, !PT ;  /* 0x0000000b980b7209 */ /* 0x000fe20007810000 */
[----:B------:R-:W5:Y:S01]  /*51c0*/  LDL R134, [R1+0x260] ;  /* 0x0002600001867983 */ /* 0x000f620000100800 */
[----:B------:R-:W-:Y:S02]  /*51d0*/  FSEL R191, R35, -INF , !P0 ;  /* 0xff80000023bf7808 */ /* 0x000fe40004000000 */
[----:B------:R-:W-:Y:S01]  /*51e0*/  ISETP.GT.AND P0, PT, R7, 0x18, !P1 ;  /* 0x000000180700780c */ /* 0x000fe20004f04270 */
[----:B------:R-:W5:Y:S01]  /*51f0*/  LDL R35, [R1+0x234] ;  /* 0x0002340001237983 */ /* 0x000f620000100800 */
[----:B------:R-:W-:Y:S02]  /*5200*/  FMNMX.FTZ R6, R49, R6, !PT ;  /* 0x0000000631067209 */ /* 0x000fe40007810000 */
[----:B------:R-:W-:Y:S01]  /*5210*/  ISETP.LT.OR P0, PT, R10, 0x19, P0 ;  /* 0x000000190a00780c */ /* 0x000fe20000701670 */
[----:B------:R-:W5:Y:S01]  /*5220*/  LDL R65, [R1+0x26c] ;  /* 0x00026c0001417983 */ /* 0x000f620000100800 */
[----:B------:R-:W-:-:S02]  /*5230*/  FMNMX.FTZ R11, R148, R11, !PT ;  /* 0x0000000b940b7209 */ /* 0x000fc40007810000 */
        /* <DEDUP_REMOVED lines=30> */
[----:B------:R-:W-:Y:S01]  /*5420*/  ISETP.NE.AND P0, PT, R40, RZ, PT ;  /* 0x000000ff2800720c */ /* 0x000fe20003f05270 */
[----:B------:R-:W5:Y:S01]  /*5430*/  LDL R43, [R1+0x248] ;  /* 0x00024800012b7983 */ /* 0x000f620000100800 */
[----:B------:R-:W-:Y:S02]  /*5440*/  FMNMX.FTZ R12, R213, R12, !PT ;  /* 0x0000000cd50c7209 */ /* 0x000fe40007810000 */
[----:B------:R-:W-:Y:S01]  /*5450*/  ISETP.GT.AND P0, PT, R7, 0x28, !P0 ;  /* 0x000000280700780c */ /* 0x000fe20004704270 */
[----:B------:R-:W5:Y:S01]  /*5460*/  LDL R79, [R1+0x294] ;  /* 0x00029400014f7983 */ /* 0x000f620000100800 */
[----:B------:R-:W-:-:S02]  /*5470*/  FMNMX.FTZ R6, R160, R11, !PT ;  /* 0x0000000ba0067209 */ /* 0x000fc40007810000 */
[----:B------:R-:W-:Y:S01]  /*5480*/  ISETP.LT.OR P0, PT, R10, 0x29, P0 ;  /* 0x000000290a00780c */ /* 0x000fe20000701670 */
[----:B------:R-:W5:Y:S01]  /*5490*/  LDL R81, [R1+0x298] ;  /* 0x0002980001517983 */ /* 0x000f620000100800 */
[----:B------:R-:W-:Y:S02]  /*54a0*/  FMNMX.FTZ R11, R181, R12, !PT ;  /* 0x0000000cb50b7209 */ /* 0x000fe40007810000 */
[----:B------:R-:W-:Y:S01]  /*54b0*/  FSEL R189, R46, -INF , !P0 ;  /* 0xff8000002ebd7808 */ /* 0x000fe20004000000 */
[----:B------:R-:W5:Y:S01]  /*54c0*/  LDL R83, [R1+0x29c] ;  /* 0x00029c0001537983 */ /* 0x000f620000100800 */
[----:B------:R-:W-:Y:S02]  /*54d0*/  ISETP.NE.AND P0, PT, R41, RZ, PT ;  /* 0x000000ff2900720c */ /* 0x000fe40003f05270 */
[----:B------:R-:W-:Y:S01]  /*54e0*/  FMNMX.FTZ R6, R163, R6, !PT ;  /* 0x00000006a3067209 */ /* 0x000fe20007810000 */
[----:B------:R-:W5:Y:S01]  /*54f0*/  LDL R41, [R1+0x244] ;  /* 0x0002440001297983 */ /* 0x000f620000100800 */
[----:B------:R-:W-:-:S02]  /*5500*/  ISETP.GT.AND P0, PT, R7, 0x29, !P0 ;  /* 0x000000290700780c */ /* 0x000fc40004704270 */
[----:B------:R-:W-:Y:S01]  /*5510*/  FMNMX.FTZ R12, R184, R11, !PT ;  /* 0x0000000bb80c7209 */ /* 0x000fe20007810000 */
[----:B------:R-:W5:Y:S01]  /*5520*/  LDL R142, [R1+0x2a0] ;  /* 0x0002a000018e7983 */ /* 0x000f620000100800 */
[----:B------:R-:W-:Y:S02]  /*5530*/  ISETP.LT.OR P0, PT, R10, 0x2a, P0 ;  /* 0x0000002a0a00780c */ /* 0x000fe40000701670 */
[----:B------:R-:W-:Y:S01]  /*5540*/  FMNMX.FTZ R11, R167, R6, !PT ;  /* 0x00000006a70b7209 */ /* 0x000fe20007810000 */
[----:B------:R-:W5:Y:S01]  /*5550*/  LDL R85, [R1+0x2a4] ;  /* 0x0002a40001557983 */ /* 0x000f620000100800 */
[----:B------:R-:W-:Y:S02]  /*5560*/  FSEL R194, R47, -INF , !P0 ;  /* 0xff8000002fc27808 */ /* 0x000fe40004000000 */
[----:B------:R-:W-:Y:S01]  /*5570*/  ISETP.NE.AND P0, PT, R44, RZ, PT ;  /* 0x000000ff2c00720c */ /* 0x000fe20003f05270 */
[----:B------:R-:W5:Y:S01]  /*5580*/  LDL R47, [R1+0x24c] ;  /* 0x00024c00012f7983 */ /* 0x000f620000100800 */
[----:B------:R-:W-:-:S02]  /*5590*/  ISETP.NE.AND P1, PT, R75, RZ, PT ;  /* 0x000000ff4b00720c */ /* 0x000fc40003f25270 */
[----:B------:R-:W-:Y:S01]  /*55a0*/  ISETP.GT.AND P0, PT, R7, 0x30, !P0 ;  /* 0x000000300700780c */ /* 0x000fe20004704270 */
[----:B------:R-:W5:Y:S01]  /*55b0*/  LDL R75, [R1+0x288] ;  /* 0x00028800014b7983 */ /* 0x000f620000100800 */
[----:B------:R-:W-:Y:S02]  /*55c0*/  FMNMX.FTZ R13, R189, R12, !PT ;  /* 0x0000000cbd0d7209 */ /* 0x000fe40007810000 */
[----:B------:R-:W-:Y:S01]  /*55d0*/  ISETP.LT.OR P0, PT, R10, 0x31, P0 ;  /* 0x000000310a00780c */ /* 0x000fe20000701670 */
[----:B------:R-:W5:Y:S01]  /*55e0*/  LDL R87, [R1+0x2a8] ;  /* 0x0002a80001577983 */ /* 0x000f620000100800 */
[----:B------:R-:W-:Y:S02]  /*55f0*/  FMNMX.FTZ R6, R170, R11, !PT ;  /* 0x0000000baa067209 */ /* 0x000fe40007810000 */
[----:B------:R-:W-:Y:S01]  /*5600*/  FSEL R178, R50, -INF , !P0 ;  /* 0xff80000032b27808 */ /* 0x000fe20004000000 */
[----:B------:R-:W5:Y:S01]  /*5610*/  LDL R89, [R1+0x2ac] ;  /* 0x0002ac0001597983 */ /* 0x000f620000100800 */
[----:B------:R-:W-:-:S02]  /*5620*/  ISETP.NE.AND P0, PT, R48, RZ, PT ;  /* 0x000000ff3000720c */ /* 0x000fc40003f05270 */
[----:B------:R-:W-:Y:S01]  /*5630*/  FMNMX.FTZ R13, R194, R13, !PT ;  /* 0x0000000dc20d7209 */ /* 0x000fe20007810000 */
[----:B------:R-:W5:Y:S01]  /*5640*/  LDL R144, [R1+0x2b0] ;  /* 0x0002b00001907983 */ /* 0x000f620000100800 */
[----:B------:R-:W-:Y:S02]  /*5650*/  ISETP.GT.AND P0, PT, R7, 0x31, !P0 ;  /* 0x000000310700780c */ /* 0x000fe40004704270 */
[----:B------:R-:W-:Y:S01]  /*5660*/  FMNMX.FTZ R6, R157, R6, !PT ;  /* 0x000000069d067209 */ /* 0x000fe20007810000 */
[----:B------:R-:W5:Y:S01]  /*5670*/  LDL R91, [R1+0x2b4] ;  /* 0x0002b400015b7983 */ /* 0x000f620000100800 */
[----:B------:R-:W-:Y:S02]  /*5680*/  ISETP.LT.OR P0, PT, R10, 0x32, P0 ;  /* 0x000000320a00780c */ /* 0x000fe40000701670 */
[----:B------:R-:W-:Y:S01]  /*5690*/  ISETP.NE.AND P6, PT, R56, RZ, PT ;  /* 0x000000ff3800720c */ /* 0x000fe20003fc5270 */
[----:B------:R-:W5:Y:S01]  /*56a0*/  LDL R93, [R1+0x2b8] ;  /* 0x0002b800015d7983 */ /* 0x000f620000100800 */
[----:B------:R-:W-:-:S02]  /*56b0*/  FSEL R180, R51, -INF , !P0 ;  /* 0xff80000033b47808 */ /* 0x000fc40004000000 */
[----:B------:R-:W-:Y:S01]  /*56c0*/  ISETP.NE.AND P0, PT, R74, RZ, PT ;  /* 0x000000ff4a00720c */ /* 0x000fe20003f05270 */
[----:B------:R-:W5:Y:S01]  /*56d0*/  LDL R51, [R1+0x254] ;  /* 0x0002540001337983 */ /* 0x000f620000100800 */
[----:B------:R-:W-:Y:S02]  /*56e0*/  FMNMX.FTZ R13, R178, R13, !PT ;  /* 0x0000000db20d7209 */ /* 0x000fe40007810000 */
        /* <DEDUP_REMOVED lines=12> */
[----:B------:R-:W-:Y:S01]  /*57b0*/  ISETP.NE.AND P5, PT, R57, RZ, PT ;  /* 0x000000ff3900720c */ /* 0x000fe20003fa5270 */
        /* <DEDUP_REMOVED lines=10> */
[----:B------:R-:W-:-:S02]  /*5860*/  ISETP.NE.AND P1, PT, R60, RZ, PT ;  /* 0x000000ff3c00720c */ /* 0x000fc40003f25270 */
[----:B------:R-:W-:Y:S01]  /*5870*/  FSEL R179, R58, -INF , !P0 ;  /* 0xff8000003ab37808 */ /* 0x000fe20004000000 */
[----:B------:R-:W5:Y:S01]  /*5880*/  LDL R103, [R1+0x2d4] ;  /* 0x0002d40001677983 */ /* 0x000f620000100800 */
[----:B------:R-:W-:Y:S02]  /*5890*/  ISETP.GT.AND P0, PT, R7, 0x41, !P6 ;  /* 0x000000410700780c */ /* 0x000fe40007704270 */
[----:B------:R-:W-:Y:S01]  /*58a0*/  FMNMX.FTZ R6, R185, R6, !PT ;  /* 0x00000006b9067209 */ /* 0x000fe20007810000 */
[----:B------:R-:W5:Y:S01]  /*58b0*/  LDL R105, [R1+0x2d8] ;  /* 0x0002d80001697983 */ /* 0x000f620000100800 */
[----:B------:R-:W-:Y:S02]  /*58c0*/  ISETP.LT.OR P0, PT, R10, 0x42, P0 ;  /* 0x000000420a00780c */ /* 0x000fe40000701670 */
[----:B------:R-:W-:Y:S01]  /*58d0*/  FMNMX.FTZ R11, R156, R11, !PT ;  /* 0x0000000b9c0b7209 */ /* 0x000fe20007810000 */
[----:B------:R-:W5:Y:S01]  /*58e0*/  LDL R107, [R1+0x2dc] ;  /* 0x0002dc00016b7983 */ /* 0x000f620000100800 */
[----:B------:R-:W-:-:S02]  /*58f0*/  FSEL R183, R59, -INF , !P0 ;  /* 0xff8000003bb77808 */ /* 0x000fc40004000000 */
[C---:B------:R-:W-:Y:S01]  /*5900*/  ISETP.GT.AND P0, PT, R7.reuse, 0x48, !P5 ;  /* 0x000000480700780c */ /* 0x040fe20006f04270 */
[----:B------:R-:W5:Y:S01]  /*5910*/  LDL R59, [R1+0x264] ;  /* 0x00026400013b7983 */ /* 0x000f620000100800 */
[----:B------:R-:W-:Y:S02]  /*5920*/  ISETP.GT.AND P1, PT, R7, 0x49, !P1 ;  /* 0x000000490700780c */ /* 0x000fe40004f24270 */
[----:B------:R-:W-:Y:S01]  /*5930*/  ISETP.LT.OR P0, PT, R10, 0x49, P0 ;  /* 0x000000490a00780c */ /* 0x000fe20000701670 */
[----:B------:R-:W5:Y:S01]  /*5940*/  LDL R109, [R1+0x2e4] ;  /* 0x0002e400016d7983 */ /* 0x000f620000100800 */
[----:B------:R-:W-:Y:S02]  /*5950*/  FMNMX.FTZ R6, R179, R6, !PT ;  /* 0x00000006b3067209 */ /* 0x000fe40007810000 */
[----:B------:R-:W-:Y:S01]  /*5960*/  FMNMX.FTZ R11, R158, R11, !PT ;  /* 0x0000000b9e0b7209 */ /* 0x000fe20007810000 */
[----:B------:R-:W5:Y:S01]  /*5970*/  LDL R111, [R1+0x2e8] ;  /* 0x0002e800016f7983 */ /* 0x000f620000100800 */
[----:B------:R-:W-:-:S02]  /*5980*/  ISETP.NE.AND P6, PT, R14, RZ, PT ;  /* 0x000000ff0e00720c */ /* 0x000fc40003fc5270 */
[----:B------:R-:W-:Y:S01]  /*5990*/  ISETP.GT.AND P2, PT, R7, 0x50, !P2 ;  /* 0x000000500700780c */ /* 0x000fe20005744270 */
[----:B------:R-:W5:Y:S01]  /*59a0*/  LDL R14, [R1+0x39c] ;  /* 0x00039c00010e7983 */ /* 0x000f620000100800 */
[----:B------:R-:W-:Y:S02]  /*59b0*/  ISETP.LT.OR P1, PT, R10, 0x4a, P1 ;  /* 0x0000004a0a00780c */ /* 0x000fe40000f21670 */
[----:B------:R-:W-:Y:S01]  /*59c0*/  FSEL R187, R62, -INF , !P0 ;  /* 0xff8000003ebb7808 */ /* 0x000fe20004000000 */
[----:B------:R-:W5:Y:S01]  /*59d0*/  LDL R113, [R1+0x2ec] ;  /* 0x0002ec0001717983 */ /* 0x000f620000100800 */
[----:B------:R-:W-:Y:S02]  /*59e0*/  FMNMX.FTZ R6, R183, R6, !PT ;  /* 0x00000006b7067209 */ /* 0x000fe40007810000 */
[----:B------:R-:W-:Y:S01]  /*59f0*/  FMNMX.FTZ R11, R162, R11, !PT ;  /* 0x0000000ba20b7209 */ /* 0x000fe20007810000 */
[----:B------:R-:W5:Y:S01]  /*5a00*/  LDL R115, [R1+0x2f4] ;  /* 0x0002f40001737983 */ /* 0x000f620000100800 */
[----:B------:R-:W-:-:S02]  /*5a10*/  ISETP.GT.AND P3, PT, R7, 0x51, !P3 ;  /* 0x000000510700780c */ /* 0x000fc40005f64270 */
[C---:B------:R-:W-:Y:S01]  /*5a20*/  ISETP.GT.AND P4, PT, R7.reuse, 0x58, !P4 ;  /* 0x000000580700780c */ /* 0x040fe20006784270 */
[----:B------:R-:W5:Y:S01]  /*5a30*/  LDL R117, [R1+0x2f8] ;  /* 0x0002f80001757983 */ /* 0x000f620000100800 */
[----:B------:R-:W-:Y:S02]  /*5a40*/  ISETP.GT.AND P5, PT, R7, 0x59, !P6 ;  /* 0x000000590700780c */ /* 0x000fe400077a4270 */
[----:B------:R-:W-:Y:S01]  /*5a50*/  ISETP.LT.OR P2, PT, R10, 0x51, P2 ;  /* 0x000000510a00780c */ /* 0x000fe20001741670 */
[----:B------:R-:W5:Y:S01]  /*5a60*/  LDL R119, [R1+0x2fc] ;  /* 0x0002fc0001777983 */ /* 0x000f620000100800 */
[----:B------:R-:W-:Y:S02]  /*5a70*/  FSEL R190, R63, -INF , !P1 ;  /* 0xff8000003fbe7808 */ /* 0x000fe40004800000 */
[----:B------:R-:W-:Y:S01]  /*5a80*/  FMNMX.FTZ R7, R187, R6, !PT ;  /* 0x00000006bb077209 */ /* 0x000fe20007810000 */
[----:B------:R-:W5:Y:S01]  /*5a90*/  LDL R63, [R1+0x268] ;  /* 0x00026800013f7983 */ /* 0x000f620000100800 */
[----:B------:R-:W-:-:S02]  /*5aa0*/  FMNMX.FTZ R11, R166, R11, !PT ;  /* 0x0000000ba60b7209 */ /* 0x000fc40007810000 */
[----:B------:R-:W-:Y:S01]  /*5ab0*/  ISETP.LT.OR P3, PT, R10, 0x52, P3 ;  /* 0x000000520a00780c */ /* 0x000fe20001f61670 */
[----:B------:R-:W5:Y:S01]  /*5ac0*/  LDL R121, [R1+0x304] ;  /* 0x0003040001797983 */ /* 0x000f620000100800 */
[----:B------:R-:W-:Y:S02]  /*5ad0*/  FSEL R201, R66, -INF , !P2 ;  /* 0xff80000042c97808 */ /* 0x000fe40005000000 */
[----:B------:R-:W-:Y:S01]  /*5ae0*/  FMNMX.FTZ R6, R190, R7, !PT ;  /* 0x00000007be067209 */ /* 0x000fe20007810000 */
[----:B------:R-:W5:Y:S01]  /*5af0*/  LDL R123, [R1+0x308] ;  /* 0x00030800017b7983 */ /* 0x000f620000100800 */
[----:B------:R-:W-:Y:S02]  /*5b00*/  FMNMX.FTZ R12, R168, R11, !PT ;  /* 0x0000000ba80c7209 */ /* 0x000fe40007810000 */
[----:B------:R-:W-:Y:S01]  /*5b10*/  ISETP.LT.OR P4, PT, R10, 0x59, P4 ;  /* 0x000000590a00780c */ /* 0x000fe20002781670 */
[----:B------:R-:W5:Y:S01]  /*5b20*/  LDL R125, [R1+0x30c] ;  /* 0x00030c00017d7983 */ /* 0x000f620000100800 */
[----:B------:R-:W-:-:S02]  /*5b30*/  FSEL R202, R67, -INF , !P3 ;  /* 0xff80000043ca7808 */ /* 0x000fc40005800000 */
[----:B------:R-:W-:Y:S01]  /*5b40*/  FMNMX.FTZ R7, R201, R6, !PT ;  /* 0x00000006c9077209 */ /* 0x000fe20007810000 */
[----:B------:R-:W5:Y:S01]  /*5b50*/  LDL R67, [R1+0x274] ;  /* 0x0002740001437983 */ /* 0x000f620000100800 */
[----:B------:R-:W-:Y:S02]  /*5b60*/  FMNMX.FTZ R11, R169, R12, !PT ;  /* 0x0000000ca90b7209 */ /* 0x000fe40007810000 */
[----:B------:R-:W-:Y:S01]  /*5b70*/  FSEL R212, R70, -INF , !P4 ;  /* 0xff80000046d47808 */ /* 0x000fe20006000000 */
[----:B------:R-:W5:Y:S01]  /*5b80*/  LDL R127, [R1+0x314] ;  /* 0x00031400017f7983 */ /* 0x000f620000100800 */
[----:B------:R-:W-:Y:S02]  /*5b90*/  FMNMX.FTZ R7, R202, R7, !PT ;  /* 0x00000007ca077209 */ /* 0x000fe40007810000 */
[----:B------:R-:W-:Y:S01]  /*5ba0*/  ISETP.LT.OR P5, PT, R10, 0x5a, P5 ;  /* 0x0000005a0a00780c */ /* 0x000fe20002fa1670 */
[----:B------:R-:W5:Y:S01]  /*5bb0*/  LDL R129, [R1+0x318] ;  /* 0x0003180001817983 */ /* 0x000f620000100800 */
[----:B------:R-:W-:-:S02]  /*5bc0*/  FMNMX.FTZ R11, R172, R11, !PT ;  /* 0x0000000bac0b7209 */ /* 0x000fc40007810000 */
[----:B------:R-:W-:Y:S01]  /*5bd0*/  FMNMX.FTZ R7, R212, R7, !PT ;  /* 0x00000007d4077209 */ /* 0x000fe20007810000 */
[----:B------:R-:W5:Y:S01]  /*5be0*/  LDL R131, [R1+0x31c] ;  /* 0x00031c0001837983 */ /* 0x000f620000100800 */
[----:B------:R-:W-:Y:S02]  /*5bf0*/  FSEL R214, R71, -INF , !P5 ;  /* 0xff80000047d67808 */ /* 0x000fe40006800000 */
[----:B------:R-:W-:Y:S01]  /*5c00*/  FMNMX.FTZ R10, R174, R11, !PT ;  /* 0x0000000bae0a7209 */ /* 0x000fe20007810000 */
[----:B------:R-:W5:Y:S01]  /*5c10*/  LDL R71, [R1+0x27c] ;  /* 0x00027c0001477983 */ /* 0x000f620000100800 */
[----:B------:R-:W-:-:S03]  /*5c20*/  FMNMX.FTZ R11, R214, R7, !PT ;  /* 0x00000007d60b7209 */ /* 0x000fc60007810000 */
[----:B------:R-:W0:Y:S04]  /*5c30*/  SHFL.BFLY PT, R7, R10, 0x2, 0x1f ;  /* 0x0c401f000a077f89 */ /* 0x000e2800000e0000 */
[----:B------:R-:W-:Y:S04]  /*5c40*/  STL.64 [R1+0x430], R10 ;  /* 0x0004300a01007387 */ /* 0x000fe80000100a00 */
[----:B------:R-:W4:Y:S04]  /*5c50*/  LDL R29, [R1+0x434] ;  /* 0x00043400011d7983 */ /* 0x000f280000100800 */
[----:B------:R-:W5:Y:S04]  /*5c60*/  LDL R27, [R1+0x320] ;  /* 0x00032000011b7983 */ /* 0x000f680000100800 */
[----:B------:R-:W5:Y:S04]  /*5c70*/  LDL R133, [R1+0x324] ;  /* 0x0003240001857983 */ /* 0x000f680000100800 */
[----:B------:R-:W5:Y:S01]  /*5c80*/  LDL R118, [R1+0x328] ;  /* 0x0003280001767983 */ /* 0x000f620000100800 */
[----:B0-----:R-:W-:-:S03]  /*5c90*/  FMNMX.FTZ R12, R10, R7, !PT ;  /* 0x000000070a0c7209 */ /* 0x001fc60007810000 */
[----:B------:R-:W5:Y:S04]  /*5ca0*/  LDL R120, [R1+0x32c] ;  /* 0x00032c0001787983 */ /* 0x000f680000100800 */
[----:B------:R-:W0:Y:S04]  /*5cb0*/  SHFL.BFLY PT, R13, R12, 0x1, 0x1f ;  /* 0x0c201f000c0d7f89 */ /* 0x000e2800000e0000 */
[----:B------:R-:W5:Y:S04]  /*5cc0*/  LDL.64 R6, [R1+0xa8] ;  /* 0x0000a80001067983 */ /* 0x000f680000100a00 */
[----:B------:R-:W5:Y:S04]  /*5cd0*/  LDL R122, [R1+0x330] ;  /* 0x00033000017a7983 */ /* 0x000f680000100800 */
[----:B------:R-:W5:Y:S04]  /*5ce0*/  LDL R124, [R1+0x334] ;  /* 0x00033400017c7983 */ /* 0x000f680000100800 */
[----:B------:R-:W5:Y:S04]  /*5cf0*/  LDL R110, [R1+0x338] ;  /* 0x00033800016e7983 */ /* 0x000f680000100800 */
[----:B------:R-:W5:Y:S01]  /*5d00*/  LDL R112, [R1+0x33c] ;  /* 0x00033c0001707983 */ /* 0x000f620000100800 */
[----:B0-----:R-:W-:-:S03]  /*5d10*/  FMNMX.FTZ R12, R12, R13, !PT ;  /* 0x0000000d0c0c7209 */ /* 0x001fc60007810000 */
[----:B------:R-:W5:Y:S04]  /*5d20*/  LDL R114, [R1+0x340] ;  /* 0x0003400001727983 */ /* 0x000f680000100800 */
[----:B------:R0:W-:Y:S04]  /*5d30*/  STL [R1+0x430], R12 ;  /* 0x0004300c01007387 */ /* 0x0001e80000100800 */
[----:B------:R-:W5:Y:S04]  /*5d40*/  LDL R31, [R1+0x430] ;  /* 0x00043000011f7983 */ /* 0x000f680000100800 */
[----:B------:R-:W5:Y:S04]  /*5d50*/  LDL R13, [R1+0x450] ;  /* 0x00045000010d7983 */ /* 0x000f680000100800 */
[----:B0-----:R-:W5:Y:S04]  /*5d60*/  LDL R12, [R1+0x3cc] ;  /* 0x0003cc00010c7983 */ /* 0x001f680000100800 */
        /* <DEDUP_REMOVED lines=46> */
[----:B--2---:R0:W-:Y:S04]  /*6050*/  STL [R1+0x224], R226 ;  /* 0x000224e201007387 */ /* 0x0041e80000100800 */
[----:B---3--:R1:W-:Y:S04]  /*6060*/  STL [R1+0x228], R228 ;  /* 0x000228e401007387 */ /* 0x0083e80000100800 */
[----:B------:R-:W2:Y:S04]  /*6070*/  LDL R230, [R1+0x40c] ;  /* 0x00040c0001e67983 */ /* 0x000ea80000100800 */
[----:B0-----:R-:W3:Y:S04]  /*6080*/  LDL R226, [R1+0x410] ;  /* 0x0004100001e27983 */ /* 0x001ee80000100800 */
[----:B------:R-:W3:Y:S04]  /*6090*/  LDL R227, [R1+0x414] ;  /* 0x0004140001e37983 */ /* 0x000ee80000100800 */
[----:B-1----:R-:W3:Y:S04]  /*60a0*/  LDL R228, [R1+0x418] ;  /* 0x0004180001e47983 */ /* 0x002ee80000100800 */
[----:B------:R-:W3:Y:S04]  /*60b0*/  LDL R229, [R1+0x41c] ;  /* 0x00041c0001e57983 */ /* 0x000ee80000100800 */
[----:B----4-:R-:W0:Y:S02]  /*60c0*/  SHFL.BFLY PT, R10, R29, 0x2, 0x1f ;  /* 0x0c401f001d0a7f89 */ /* 0x010e2400000e0000 */
[----:B0-----:R-:W-:-:S05]  /*60d0*/  FMNMX.FTZ R11, R10, R29, !PT ;  /* 0x0000001d0a0b7209 */ /* 0x001fca0007810000 */
[----:B------:R-:W0:Y:S04]  /*60e0*/  SHFL.BFLY PT, R10, R11, 0x1, 0x1f ;  /* 0x0c201f000b0a7f89 */ /* 0x000e2800000e0000 */
[----:B------:R1:W-:Y:S01]  /*60f0*/  STL [R1+0x2f0], R19 ;  /* 0x0002f01301007387 */ /* 0x0003e20000100800 */
[----:B-----5:R-:W-:-:S03]  /*6100*/  IMAD R6, R15, 0xc00, R6 ;  /* 0x00000c000f067824 */ /* 0x020fc600078e0206 */
[----:B------:R4:W-:Y:S01]  /*6110*/  STL [R1+0x36c], R20 ;  /* 0x00036c1401007387 */ /* 0x0009e20000100800 */
[----:B0-----:R-:W-:Y:S02]  /*6120*/  FMNMX.FTZ R10, R11, R10, !PT ;  /* 0x0000000a0b0a7209 */ /* 0x001fe40007810000 */
[----:B------:R-:W-:Y:S01]  /*6130*/  FSETP.NEU.FTZ.AND P0, PT, R31, -INF , PT ;  /* 0xff8000001f00780b */ /* 0x000fe20003f1d000 */
[----:B-1----:R-:W-:Y:S02]  /*6140*/  FMUL.FTZ R19, R13, R31 ;  /* 0x0000001f0d137220 */ /* 0x002fe40000410000 */
[----:B------:R-:W-:-:S03]  /*6150*/  FMUL.FTZ R15, R10, R13 ;  /* 0x0000000d0a0f7220 */ /* 0x000fc60000410000 */
[----:B------:R-:W-:Y:S02]  /*6160*/  FSEL R19, R19, RZ, P0 ;  /* 0x000000ff13137208 */ /* 0x000fe40000000000 */
[----:B------:R-:W-:-:S04]  /*6170*/  FSETP.NEU.FTZ.AND P0, PT, R10, -INF , PT ;  /* 0xff8000000a00780b */ /* 0x000fc80003f1d000 */
[----:B----4-:R-:W-:Y:S01]  /*6180*/  FSEL R20, R15, RZ, P0 ;  /* 0x000000ff0f147208 */ /* 0x010fe20000000000 */
[----:B------:R0:W-:Y:S01]  /*6190*/  STL [R1+0x310], R25 ;  /* 0x0003101901007387 */ /* 0x0001e20000100800 */
[-CC-:B------:R-:W-:Y:S01]  /*61a0*/  FFMA.FTZ R175, R152, R13.reuse, -R19.reuse ;  /* 0x0000000d98af7223 */ /* 0x180fe20000010813 */
[-C--:B------:R-:W-:Y:S02]  /*61b0*/  FFMA.FTZ R11, R148, R13.reuse, -R19 ;  /* 0x0000000d940b7223 */ /* 0x080fe40000010813 */
[----:B------:R1:W-:Y:S01]  /*61c0*/  STL [R1+0x2e0], R176 ;  /* 0x0002e0b001007387 */ /* 0x0003e20000100800 */
[-CC-:B------:R-:W-:Y:S01]  /*61d0*/  FFMA.FTZ R177, R177, R13.reuse, -R20.reuse ;  /* 0x0000000db1b17223 */ /* 0x180fe20000010814 */
[-CC-:B------:R-:W-:Y:S02]  /*61e0*/  FFMA.FTZ R15, R49, R13.reuse, -R20.reuse ;  /* 0x0000000d310f7223 */ /* 0x180fe40000010814 */
[----:B------:R4:W-:Y:S01]  /*61f0*/  STL [R1+0x300], R21 ;  /* 0x0003001501007387 */ /* 0x0009e20000100800 */
[----:B0-----:R-:W-:-:S03]  /*6200*/  FFMA.FTZ R25, R53, R13, -R20 ;  /* 0x0000000d35197223 */ /* 0x001fc60000010814 */
[----:B------:R0:W-:Y:S01]  /*6210*/  STL [R1+0x39c], R14 ;  /* 0x00039c0e01007387 */ /* 0x0001e20000100800 */
[-CC-:B-1----:R-:W-:Y:S01]  /*6220*/  FFMA.FTZ R176, R61, R13.reuse, -R19.reuse ;  /* 0x0000000d3db07223 */ /* 0x182fe20000010813 */
[-C--:B----4-:R-:W-:Y:S01]  /*6230*/  FFMA.FTZ R21, R154, R13.reuse, -R19 ;  /* 0x0000000d9a157223 */ /* 0x090fe20000010813 */
[----:B0-----:R0:W-:Y:S01]  /*6240*/  MUFU.EX2 R14, R25 ;  /* 0x00000019000e7308 */ /* 0x0011e20000000800 */
[----:B------:R1:W-:Y:S01]  /*6250*/  STL [R1+0x3cc], R12 ;  /* 0x0003cc0c01007387 */ /* 0x0003e20000100800 */
[----:B0-----:R-:W-:-:S06]  /*6260*/  FFMA.FTZ R25, R45, R13, -R20 ;  /* 0x0000000d2d197223 */ /* 0x001fcc0000010814 */
[----:B------:R-:W-:Y:S08]  /*6270*/  MUFU.EX2 R176, R176 ;  /* 0x000000b000b07308 */ /* 0x000ff00000000800 */
[----:B------:R-:W0:Y:S08]  /*6280*/  MUFU.EX2 R21, R21 ;  /* 0x0000001500157308 */ /* 0x000e300000000800 */
[----:B------:R-:W-:Y:S08]  /*6290*/  MUFU.EX2 R175, R175 ;  /* 0x000000af00af7308 */ /* 0x000ff00000000800 */
[----:B------:R-:W4:Y:S08]  /*62a0*/  MUFU.EX2 R11, R11 ;  /* 0x0000000b000b7308 */ /* 0x000f300000000800 */
[----:B------:R-:W5:Y:S08]  /*62b0*/  MUFU.EX2 R177, R177 ;  /* 0x000000b100b17308 */ /* 0x000f700000000800 */
[----:B------:R-:W-:Y:S08]  /*62c0*/  MUFU.EX2 R15, R15 ;  /* 0x0000000f000f7308 */ /* 0x000ff00000000800 */
[----:B-1----:R-:W1:Y:S01]  /*62d0*/  MUFU.EX2 R12, R25 ;  /* 0x00000019000c7308 */ /* 0x002e620000000800 */
[----:B------:R5:W-:Y:S01]  /*62e0*/  STL [R1+0x23c], R39 ;  /* 0x00023c2701007387 */ /* 0x000be20000100800 */
[----:B------:R-:W-:-:S02]  /*62f0*/  R2UR UR6, R6 ;  /* 0x00000000060672ca */ /* 0x000fc400000e0000 */
[----:B------:R-:W-:Y:S01]  /*6300*/  R2UR UR7, R7 ;  /* 0x00000000070772ca */ /* 0x000fe200000e0000 */
[----:B------:R1:W-:Y:S01]  /*6310*/  STL [R1+0x3d8], R38 ;  /* 0x0003d82601007387 */ /* 0x0003e20000100800 */
[----:B0-----:R-:W-:Y:S02]  /*6320*/  F2FP.F16.F32.PACK_AB R152, R21, R176 ;  /* 0x000000b01598723e */ /* 0x001fe400000000ff */
[----:B----4-:R-:W-:Y:S01]  /*6330*/  F2FP.F16.F32.PACK_AB R154, R11, R175 ;  /* 0x000000af0b9a723e */ /* 0x010fe200000000ff */
[----:B-----5:R-:W-:Y:S01]  /*6340*/  IMAD.MOV.U32 R39, RZ, RZ, R7 ;  /* 0x000000ffff277224 */ /* 0x020fe200078e0007 */
        /* <DEDUP_REMOVED lines=115> */
[----:B0-----:R-:W-:-:S06]  /*6a80*/  WARPGROUP.ARRIVE ;  /* 0x00000000000079c5 */ /* 0x001fcc0000000000 */
[----:B------:R-:W-:Y:S01]  /*6a90*/  HGMMA.64x256x16.F32 R24, R152, gdesc[UR4].tnspB, RZ, !UPT, gsb0 ;  /* 0x43e0000498187df0 */ /* 0x000fe2000c0008ff */
[----:B------:R0:W-:Y:S01]  /*6aa0*/  STL [R1+0x404], R218 ;  /* 0x000404da01007387 */ /* 0x0001e20000100800 */
[-CC-:B------:R-:W-:Y:S01]  /*6ab0*/  FFMA.FTZ R215, R8, R13.reuse, -R19.reuse ;  /* 0x0000000d08d77223 */ /* 0x180fe20000010813 */
[-CC-:B------:R-:W-:Y:S02]  /*6ac0*/  FFMA.FTZ R171, R171, R13.reuse, -R19.reuse ;  /* 0x0000000dabab7223 */ /* 0x180fe40000010813 */
[----:B------:R4:W-:Y:S01]  /*6ad0*/  STL [R1+0x408], R217 ;  /* 0x000408d901007387 */ /* 0x0009e20000100800 */
[----:B------:R-:W-:-:S03]  /*6ae0*/  FFMA.FTZ R173, R173, R13, -R19 ;  /* 0x0000000dadad7223 */ /* 0x000fc60000010813 */
[----:B------:R5:W-:Y:S01]  /*6af0*/  STL [R1+0x400], R216 ;  /* 0x000400d801007387 */ /* 0x000be20000100800 */
[-CC-:B0-----:R-:W-:Y:S01]  /*6b00*/  FFMA.FTZ R218, R191, R13.reuse, -R20.reuse ;  /* 0x0000000dbfda7223 */ /* 0x181fe20000010814 */
[-CC-:B------:R-:W-:Y:S01]  /*6b10*/  FFMA.FTZ R191, R213, R13.reuse, -R20.reuse ;  /* 0x0000000dd5bf7223 */ /* 0x180fe20000010814 */
[-CC-:B----4-:R-:W-:Y:S01]  /*6b20*/  FFMA.FTZ R217, R188, R13.reuse, -R20.reuse ;  /* 0x0000000dbcd97223 */ /* 0x190fe20000010814 */
[-CC-:B------:R-:W-:Y:S01]  /*6b30*/  FFMA.FTZ R188, R203, R13.reuse, -R20.reuse ;  /* 0x0000000dcbbc7223 */ /* 0x180fe20000010814 */
[-CC-:B-----5:R-:W-:Y:S01]  /*6b40*/  FFMA.FTZ R216, R9, R13.reuse, -R19.reuse ;  /* 0x0000000d09d87223 */ /* 0x1a0fe20000010813 */
[----:B------:R-:W-:Y:S08]  /*6b50*/  MUFU.EX2 R215, R215 ;  /* 0x000000d700d77308 */ /* 0x000ff00000000800 */
[----:B------:R-:W0:Y:S08]  /*6b60*/  MUFU.EX2 R216, R216 ;  /* 0x000000d800d87308 */ /* 0x000e300000000800 */
[----:B------:R-:W-:Y:S08]  /*6b70*/  MUFU.EX2 R171, R171 ;  /* 0x000000ab00ab7308 */ /* 0x000ff00000000800 */
[----:B------:R-:W4:Y:S08]  /*6b80*/  MUFU.EX2 R173, R173 ;  /* 0x000000ad00ad7308 */ /* 0x000f300000000800 */
[----:B------:R-:W-:Y:S08]  /*6b90*/  MUFU.EX2 R217, R217 ;  /* 0x000000d900d97308 */ /* 0x000ff00000000800 */
[----:B------:R-:W5:Y:S08]  /*6ba0*/  MUFU.EX2 R218, R218 ;  /* 0x000000da00da7308 */ /* 0x000f700000000800 */
[----:B------:R-:W-:Y:S08]  /*6bb0*/  MUFU.EX2 R188, R188 ;  /* 0x000000bc00bc7308 */ /* 0x000ff00000000800 */
[----:B------:R-:W1:Y:S01]  /*6bc0*/  MUFU.EX2 R191, R191 ;  /* 0x000000bf00bf7308 */ /* 0x000e620000000800 */
[----:B--2---:R-:W-:Y:S04]  /*6bd0*/  STL [R1+0x40c], R230 ;  /* 0x00040ce601007387 */ /* 0x004fe80000100800 */
[----:B---3--:R-:W-:Y:S04]  /*6be0*/  STL [R1+0x410], R226 ;  /* 0x000410e201007387 */ /* 0x008fe80000100800 */
[----:B------:R-:W-:Y:S04]  /*6bf0*/  STL [R1+0x414], R227 ;  /* 0x000414e301007387 */ /* 0x000fe80000100800 */
[----:B------:R-:W-:Y:S04]  /*6c00*/  STL [R1+0x418], R228 ;  /* 0x000418e401007387 */ /* 0x000fe80000100800 */
        /* <DEDUP_REMOVED lines=10> */
[----:B------:R-:W2:Y:S01]  /*6cb0*/  MUFU.EX2 R163, R163 ;  /* 0x000000a300a37308 */ /* 0x000ea20000000800 */
[----:B------:R-:W-:-:S02]  /*6cc0*/  WARPGROUP.DEPBAR.LE gsb0, 0x0 ;  /* 0x00008000000079c5 */ /* 0x000fc40000010000 */
[----:B0-----:R-:W-:Y:S02]  /*6cd0*/  F2FP.F16.F32.PACK_AB R152, R216, R215 ;  /* 0x000000d7d898723e */ /* 0x001fe400000000ff */
[----:B----4-:R-:W-:Y:S02]  /*6ce0*/  F2FP.F16.F32.PACK_AB R154, R173, R171 ;  /* 0x000000abad9a723e */ /* 0x010fe400000000ff */
[----:B-----5:R-:W-:Y:S02]  /*6cf0*/  F2FP.F16.F32.PACK_AB R153, R218, R217 ;  /* 0x000000d9da99723e */ /* 0x020fe400000000ff */
        /* <DEDUP_REMOVED lines=33> */
[----:B0-----:R-:W-:-:S06]  /*6f10*/  WARPGROUP.ARRIVE ;  /* 0x00000000000079c5 */ /* 0x001fcc0000000000 */
[----:B------:R-:W-:Y:S01]  /*6f20*/  HGMMA.64x256x16.F32 R24, R152, gdesc[UR8].tnspB, R24, gsb0 ;  /* 0x43e0000898187df0 */ /* 0x000fe20008000818 */
[----:B------:R-:W-:Y:S08]  /*6f30*/  MUFU.EX2 R167, R167 ;  /* 0x000000a700a77308 */ /* 0x000ff00000000800 */
[----:B------:R-:W0:Y:S08]  /*6f40*/  MUFU.EX2 R170, R170 ;  /* 0x000000aa00aa7308 */ /* 0x000e300000000800 */
[----:B------:R-:W-:Y:S08]  /*6f50*/  MUFU.EX2 R181, R181 ;  /* 0x000000b500b57308 */ /* 0x000ff00000000800 */
[----:B------:R-:W1:Y:S08]  /*6f60*/  MUFU.EX2 R184, R184 ;  /* 0x000000b800b87308 */ /* 0x000e700000000800 */
[----:B------:R-:W-:Y:S08]  /*6f70*/  MUFU.EX2 R189, R189 ;  /* 0x000000bd00bd7308 */ /* 0x000ff00000000800 */
[----:B------:R-:W3:Y:S01]  /*6f80*/  MUFU.EX2 R194, R194 ;  /* 0x000000c200c27308 */ /* 0x000ee20000000800 */
        /* <DEDUP_REMOVED lines=13> */
[----:B------:R-:W4:Y:S08]  /*7060*/  MUFU.EX2 R159, R159 ;  /* 0x0000009f009f7308 */ /* 0x000f300000000800 */
[----:B------:R-:W-:Y:S08]  /*7070*/  MUFU.EX2 R161, R161 ;  /* 0x000000a100a17308 */ /* 0x000ff00000000800 */
[----:B------:R-:W5:Y:S08]  /*7080*/  MUFU.EX2 R164, R164 ;  /* 0x000000a400a47308 */ /* 0x000f700000000800 */
[----:B------:R-:W-:Y:S08]  /*7090*/  MUFU.EX2 R178, R178 ;  /* 0x000000b200b27308 */ /* 0x000ff00000000800 */
[----:B------:R-:W5:Y:S08]  /*70a0*/  MUFU.EX2 R180, R180 ;  /* 0x000000b400b47308 */ /* 0x000f700000000800 */
[----:B------:R-:W-:Y:S01]  /*70b0*/  MUFU.EX2 R182, R182 ;  /* 0x000000b600b67308 */ /* 0x000fe20000000800 */
[----:B------:R-:W-:-:S02]  /*70c0*/  WARPGROUP.DEPBAR.LE gsb0, 0x0 ;  /* 0x00008000000079c5 */ /* 0x000fc40000010000 */
[----:B--2---:R-:W-:Y:S02]  /*70d0*/  F2FP.F16.F32.PACK_AB R152, R163, R160 ;  /* 0x000000a0a398723e */ /* 0x004fe400000000ff */
[----:B0-----:R-:W-:Y:S02]  /*70e0*/  F2FP.F16.F32.PACK_AB R154, R170, R167 ;  /* 0x000000a7aa9a723e */ /* 0x001fe400000000ff */
[----:B-1----:R-:W-:Y:S02]  /*70f0*/  F2FP.F16.F32.PACK_AB R153, R184, R181 ;  /* 0x000000b5b899723e */ /* 0x002fe400000000ff */
[----:B---3--:R-:W-:Y:S01]  /*7100*/  F2FP.F16.F32.PACK_AB R155, R194, R189 ;  /* 0x000000bdc29b723e */ /* 0x008fe200000000ff */
        /* <DEDUP_REMOVED lines=34> */
[----:B------:R-:W0:Y:S01]  /*7330*/  MUFU.EX2 R185, R185 ;  /* 0x000000b900b97308 */ /* 0x000e220000000800 */
[----:B------:R-:W-:Y:S02]  /*7340*/  VIADD R8, R6, 0x180 ;  /* 0x0000018006087836 */ /* 0x000fe40000000000 */
[----:B------:R-:W-:-:S03]  /*7350*/  IMAD.MOV.U32 R9, RZ, RZ, R7 ;  /* 0x000000ffff097224 */ /* 0x000fc600078e0007 */
[----:B------:R-:W-:Y:S02]  /*7360*/  R2UR UR6, R8 ;  /* 0x00000000080672ca */ /* 0x000fe400000e0000 */
[----:B------:R-:W-:Y:S01]  /*7370*/  R2UR UR7, R9 ;  /* 0x00000000090772ca */ /* 0x000fe200000e0000 */
        /* <DEDUP_REMOVED lines=9> */
[-C--:B------:R-:W-:Y:S01]  /*7410*/  FFMA.FTZ R19, R183, R13.reuse, -R20 ;  /* 0x0000000db7137223 */ /* 0x080fe20000010814 */
[----:B------:R-:W-:Y:S01]  /*7420*/  FADD.FTZ R14, R177, R14 ;  /* 0x0000000eb10e7221 */ /* 0x000fe20000010000 */
[-CC-:B------:R-:W-:Y:S01]  /*7430*/  FFMA.FTZ R187, R187, R13.reuse, -R20.reuse ;  /* 0x0000000dbbbb7223 */ /* 0x180fe20000010814 */
[-CC-:B------:R-:W-:Y:S01]  /*7440*/  FFMA.FTZ R190, R190, R13.reuse, -R20.reuse ;  /* 0x0000000dbebe7223 */ /* 0x180fe20000010814 */
[-CC-:B------:R-:W-:Y:S01]  /*7450*/  FFMA.FTZ R201, R201, R13.reuse, -R20.reuse ;  /* 0x0000000dc9c97223 */ /* 0x180fe20000010814 */
[-CC-:B------:R-:W-:Y:S01]  /*7460*/  FFMA.FTZ R202, R202, R13.reuse, -R20.reuse ;  /* 0x0000000dcaca7223 */ /* 0x180fe20000010814 */
[-CC-:B------:R-:W-:Y:S01]  /*7470*/  FFMA.FTZ R212, R212, R13.reuse, -R20.reuse ;  /* 0x0000000dd4d47223 */ /* 0x180fe20000010814 */
[----:B------:R-:W-:Y:S01]  /*7480*/  FFMA.FTZ R20, R214, R13, -R20 ;  /* 0x0000000dd6147223 */ /* 0x000fe20000010814 */
[----:B------:R-:W-:Y:S01]  /*7490*/  FADD.FTZ R15, R15, R14 ;  /* 0x0000000e0f0f7221 */ /* 0x000fe20000010000 */
[----:B------:R-:W-:Y:S08]  /*74a0*/  MUFU.EX2 R156, R156 ;  /* 0x0000009c009c7308 */ /* 0x000ff00000000800 */
[----:B------:R-:W1:Y:S08]  /*74b0*/  MUFU.EX2 R158, R158 ;  /* 0x0000009e009e7308 */ /* 0x000e700000000800 */
[----:B------:R-:W-:Y:S08]  /*74c0*/  MUFU.EX2 R162, R162 ;  /* 0x000000a200a27308 */ /* 0x000ff00000000800 */
[----:B------:R-:W2:Y:S08]  /*74d0*/  MUFU.EX2 R166, R166 ;  /* 0x000000a600a67308 */ /* 0x000eb00000000800 */
[----:B------:R3:W-:Y:S08]  /*74e0*/  MUFU.EX2 R168, R8 ;  /* 0x0000000800a87308 */ /* 0x0007f00000000800 */
[----:B------:R-:W2:Y:S08]  /*74f0*/  MUFU.EX2 R19, R19 ;  /* 0x0000001300137308 */ /* 0x000eb00000000800 */
[----:B------:R-:W-:Y:S08]  /*7500*/  MUFU.EX2 R13, R187 ;  /* 0x000000bb000d7308 */ /* 0x000ff00000000800 */
[----:B------:R-:W2:Y:S01]  /*7510*/  MUFU.EX2 R14, R190 ;  /* 0x000000be000e7308 */ /* 0x000ea20000000800 */
[----:B---3--:R-:W-:-:S02]  /*7520*/  VIADD R8, R6, 0x200 ;  /* 0x0000020006087836 */ /* 0x008fc40000000000 */
[----:B------:R-:W-:Y:S01]  /*7530*/  IMAD.MOV.U32 R9, RZ, RZ, R7 ;  /* 0x000000ffff097224 */ /* 0x000fe200078e0007 */
[----:B------:R-:W-:Y:S02]  /*7540*/  WARPGROUP.DEPBAR.LE gsb0, 0x0 ;  /* 0x00008000000079c5 */ /* 0x000fe40000010000 */
[----:B----4-:R-:W-:Y:S02]  /*7550*/  F2FP.F16.F32.PACK_AB R152, R159, R157 ;  /* 0x0000009d9f98723e */ /* 0x010fe400000000ff */
[----:B-----5:R-:W-:Y:S02]  /*7560*/  F2FP.F16.F32.PACK_AB R154, R164, R161 ;  /* 0x000000a1a49a723e */ /* 0x020fe400000000ff */
[----:B------:R-:W-:Y:S02]  /*7570*/  F2FP.F16.F32.PACK_AB R153, R180, R178 ;  /* 0x000000b2b499723e */ /* 0x000fe400000000ff */
[----:B0-----:R-:W-:Y:S01]  /*7580*/  F2FP.F16.F32.PACK_AB R155, R185, R182 ;  /* 0x000000b6b99b723e */ /* 0x001fe200000000ff */
        /* <DEDUP_REMOVED lines=34> */
[----:B------:R-:W-:Y:S02]  /*77b0*/  R2UR UR6, R8 ;  /* 0x00000000080672ca */ /* 0x000fe400000e0000 */
[----:B------:R-:W-:Y:S01]  /*77c0*/  R2UR UR7, R9 ;  /* 0x00000000090772ca */ /* 0x000fe200000e0000 */
[----:B------:R-:W-:Y:S01]  /*77d0*/  FADD.FTZ R12, R12, R15 ;  /* 0x0000000f0c0c7221 */ /* 0x000fe20000010000 */
[----:B------:R-:W-:Y:S08]  /*77e0*/  MUFU.EX2 R179, R179 ;  /* 0x000000b300b37308 */ /* 0x000ff00000000800 */
[----:B------:R-:W0:Y:S08]  /*77f0*/  MUFU.EX2 R8, R169 ;  /* 0x000000a900087308 */ /* 0x000e300000000800 */
[----:B------:R-:W-:Y:S08]  /*7800*/  MUFU.EX2 R172, R172 ;  /* 0x000000ac00ac7308 */ /* 0x000ff00000000800 */
[----:B------:R-:W3:Y:S08]  /*7810*/  MUFU.EX2 R9, R174 ;  /* 0x000000ae00097308 */ /* 0x000ef00000000800 */
[----:B------:R-:W-:Y:S08]  /*7820*/  MUFU.EX2 R201, R201 ;  /* 0x000000c900c97308 */ /* 0x000ff00000000800 */
[----:B------:R-:W4:Y:S08]  /*7830*/  MUFU.EX2 R202, R202 ;  /* 0x000000ca00ca7308 */ /* 0x000f300000000800 */
[----:B------:R-:W-:Y:S08]  /*7840*/  MUFU.EX2 R212, R212 ;  /* 0x000000d400d47308 */ /* 0x000ff00000000800 */
[----:B------:R-:W5:Y:S01]  /*7850*/  MUFU.EX2 R15, R20 ;  /* 0x00000014000f7308 */ /* 0x000f620000000800 */
[----:B------:R-:W-:Y:S01]  /*7860*/  VIADD R6, R6, 0x280 ;  /* 0x0000028006067836 */ /* 0x000fe20000000000 */
[----:B------:R-:W-:-:S02]  /*7870*/  WARPGROUP.DEPBAR.LE gsb0, 0x0 ;  /* 0x00008000000079c5 */ /* 0x000fc40000010000 */
[----:B-1----:R-:W-:Y:S02]  /*7880*/  F2FP.F16.F32.PACK_AB R152, R158, R156 ;  /* 0x0000009c9e98723e */ /* 0x002fe400000000ff */
[----:B--2---:R-:W-:Y:S02]  /*7890*/  F2FP.F16.F32.PACK_AB R154, R166, R162 ;  /* 0x000000a2a69a723e */ /* 0x004fe400000000ff */
[----:B------:R-:W-:Y:S02]  /*78a0*/  F2FP.F16.F32.PACK_AB R153, R19, R168 ;  /* 0x000000a81399723e */ /* 0x000fe400000000ff */
        /* <DEDUP_REMOVED lines=36> */
[----:B------:R-:W-:Y:S01]  /*7af0*/  R2UR UR7, R7 ;  /* 0x00000000070772ca */ /* 0x000fe200000e0000 */
[----:B------:R-:W1:Y:S01]  /*7b00*/  S2R R203, SR_TID.X ;  /* 0x0000000000cb7919 */ /* 0x000e620000002100 */
[----:B------:R-:W-:-:S04]  /*7b10*/  FADD.FTZ R176, R176, R21 ;  /* 0x00000015b0b07221 */ /* 0x000fc80000010000 */
[----:B------:R-:W-:-:S04]  /*7b20*/  FADD.FTZ R176, R175, R176 ;  /* 0x000000b0afb07221 */ /* 0x000fc80000010000 */
[----:B------:R-:W-:Y:S01]  /*7b30*/  FADD.FTZ R176, R11, R176 ;  /* 0x000000b00bb07221 */ /* 0x000fe20000010000 */
[----:B------:R-:W-:Y:S01]  /*7b40*/  FADD.FTZ R21, R217, R12 ;  /* 0x0000000cd9157221 */ /* 0x000fe20000010000 */
[----:B-1----:R-:W-:Y:S02]  /*7b50*/  LOP3.LUT P6, RZ, R203, 0x7f, RZ, 0xc0, !PT ;  /* 0x0000007fcbff7812 */ /* 0x002fe400078cc0ff */
[----:B------:R-:W-:-:S11]  /*7b60*/  FADD.FTZ R215, R215, R176 ;  /* 0x000000b0d7d77221 */ /* 0x000fd60000010000 */
[----:B------:R-:W2:Y:S04]  /*7b70*/  @!P6 LDL.64 R6, [R1+0x68] ;  /* 0x000068000106e983 */ /* 0x000ea80000100a00 */
[----:B------:R-:W2:Y:S01]  /*7b80*/  @!P6 LDL R11, [R1+0x210] ;  /* 0x00021000010be983 */ /* 0x000ea20000100800 */
[----:B------:R-:W-:Y:S01]  /*7b90*/  FADD.FTZ R21, R218, R21 ;  /* 0x00000015da157221 */ /* 0x000fe20000010000 */
[----:B------:R-:W-:Y:S02]  /*7ba0*/  WARPGROUP.DEPBAR.LE gsb0, 0x0 ;  /* 0x00008000000079c5 */ /* 0x000fe40000010000 */
[----:B0-----:R-:W-:Y:S02]  /*7bb0*/  F2FP.F16.F32.PACK_AB R152, R8, R179 ;  /* 0x000000b30898723e */ /* 0x001fe400000000ff */
[----:B---3--:R-:W-:-:S02]  /*7bc0*/  F2FP.F16.F32.PACK_AB R154, R9, R172 ;  /* 0x000000ac099a723e */ /* 0x008fc400000000ff */
[----:B----4-:R-:W-:Y:S02]  /*7bd0*/  F2FP.F16.F32.PACK_AB R153, R202, R201 ;  /* 0x000000c9ca99723e */ /* 0x010fe400000000ff */
[----:B-----5:R-:W-:Y:S01]  /*7be0*/  F2FP.F16.F32.PACK_AB R155, R15, R212 ;  /* 0x000000d40f9b723e */ /* 0x020fe200000000ff */
        /* <DEDUP_REMOVED lines=75> */
[----:B------:R-:W-:Y:S04]  /*80a0*/  STL.128 [R1+0x3e0], R136 ;  /* 0x0003e08801007387 */ /* 0x000fe80000100c00 */
[----:B------:R-:W-:Y:S04]  /*80b0*/  STL.128 [R1+0x3f0], R140 ;  /* 0x0003f08c01007387 */ /* 0x000fe80000100c00 */
[----:B------:R-:W-:Y:S04]  /*80c0*/  STL.128 [R1+0x400], R144 ;  /* 0x0004009001007387 */ /* 0x000fe80000100c00 */
[----:B------:R1:W-:Y:S04]  /*80d0*/  STL.128 [R1+0x410], R148 ;  /* 0x0004109401007387 */ /* 0x0003e80000100c00 */
[----:B------:R-:W3:Y:S04]  /*80e0*/  LDL R169, [R1+0x220] ;  /* 0x0002200001a97983 */ /* 0x000ee80000100800 */
[----:B------:R-:W4:Y:S04]  /*80f0*/  LDL R155, [R1+0x224] ;  /* 0x00022400019b7983 */ /* 0x000f280000100800 */
        /* <DEDUP_REMOVED lines=60> */
[----:B-1----:R-:W5:Y:S04]  /*84c0*/  LDL R150, [R1+0x318] ;  /* 0x0003180001967983 */ /* 0x002f680000100800 */
        /* <DEDUP_REMOVED lines=64> */
[----:B------:R-:W5:Y:S01]  /*88d0*/  LDL R20, [R1+0x41c] ;  /* 0x00041c0001147983 */ /* 0x000f620000100800 */
        /* <DEDUP_REMOVED lines=20> */
[----:B--2---:R-:W-:Y:S02]  /*8a20*/  @!P6 MOV R6, R6 ;  /* 0x000000060006e202 */ /* 0x004fe40000000f00 */
[----:B------:R-:W-:Y:S01]  /*8a30*/  FADD.FTZ R179, R8, R179 ;  /* 0x000000b308b37221 */ /* 0x000fe20000010000 */
[----:B------:R-:W-:-:S03]  /*8a40*/  FADD.FTZ R212, R212, R201 ;  /* 0x000000c9d4d47221 */ /* 0x000fc60000010000 */
[----:B------:R-:W-:Y:S01]  /*8a50*/  FADD.FTZ R8, R172, R179 ;  /* 0x000000b3ac087221 */ /* 0x000fe20000010000 */
[----:B------:R-:W-:Y:S01]  /*8a60*/  @!P6 IMAD R11, R11, 0x8, R6 ;  /* 0x000000080b0be824 */ /* 0x000fe200078e0206 */
        /* <DEDUP_REMOVED lines=12> */
[----:B---3--:R2:W-:Y:S04]  /*8b30*/  STL [R1+0x220], R169 ;  /* 0x000220a901007387 */ /* 0x0085e80000100800 */
        /* <DEDUP_REMOVED lines=128> */
[----:B0-----:R-:W3:Y:S01]  /*9340*/  LDL R0, [R1+0x70] ;  /* 0x0000700001007983 */ /* 0x001ee20000100800 */
[----:B------:R-:W-:Y:S01]  /*9350*/  ISETP.GE.AND P0, PT, R5, 0x1, PT ;  /* 0x000000010500780c */ /* 0x000fe20003f06270 */
[----:B------:R-:W-:Y:S01]  /*9360*/  IMAD.U32 R7, RZ, RZ, UR38 ;  /* 0x00000026ff077e24 */ /* 0x000fe2000f8e00ff */
[----:B------:R-:W-:-:S06]  /*9370*/  UIADD3 UR45, UR45, -0x2, URZ ;  /* 0xfffffffe2d2d7890 */ /* 0x000fcc000fffe03f */
[----:B-1----:R-:W-:Y:S02]  /*9380*/  IMAD.U32 R10, RZ, RZ, UR45 ;  /* 0x0000002dff0a7e24 */ /* 0x002fe4000f8e00ff */
[----:B---3--:R-:W-:-:S05]  /*9390*/  IMAD.SHL.U32 R0, R0, 0x80, RZ ;  /* 0x0000008000007824 */ /* 0x008fca00078e00ff */
[----:B------:R-:W-:-:S05]  /*93a0*/  IADD3 R7, R0, UR42, -R7 ;  /* 0x0000002a00077c10 */ /* 0x000fca000fffe807 */
[----:B------:R-:W-:Y:S01]  /*93b0*/  IMAD.IADD R4, R7, 0x1, R4 ;  /* 0x0000000107047824 */ /* 0x000fe200078e0204 */
[----:B--2---:R-:W-:Y:S06]  /*93c0*/  @!P0 BRA `(.L_x_9711) ;  /* 0x0000000000408947 */ /* 0x004fec0003800000 */
        /* <DEDUP_REMOVED lines=10> */
.L_x_9713:
[----:B------:R-:W-:-:S13]  /*9470*/  ISETP.NE.AND P0, PT, R5, 0x1, PT ;  /* 0x000000010500780c */ /* 0x000fda0003f05270 */
[----:B------:R-:W-:-:S05]  /*9480*/  @P0 IMAD.HI.U32 R2, R6, R2, RZ ;  /* 0x0000000206020227 */ /* 0x000fca00078e00ff */
[----:B------:R-:W-:-:S07]  /*9490*/  @P0 SHF.R.U32.HI R6, RZ, R3, R2 ;  /* 0x00000003ff060219 */ /* 0x000fce0000011602 */
.L_x_9714:
[----:B------:R-:W-:Y:S05]  /*94a0*/  BSYNC B0 ;  /* 0x0000000000007941 */ /* 0x000fea0003800000 */
.L_x_9712:
[----:B------:R-:W-:-:S05]  /*94b0*/  IMAD R5, R6, R5, R5 ;  /* 0x0000000506057224 */ /* 0x000fca00078e0205 */
[----:B------:R-:W-:-:S07]  /*94c0*/  VIMNMX R4, R4, R5, PT ;  /* 0x0000000504047248 */ /* 0x000fce0003fe0100 */
.L_x_9711:
        /* <DEDUP_REMOVED lines=8> */
.L_x_9719:
[----:B------:R-:W-:Y:S01]  /*9550*/  BSSY B0, `(.L_x_9718) ;  /* 0x0000004000007945 */ /* 0x000fe20003800000 */
[----:B------:R-:W-:Y:S01]  /*9560*/  VIADD R0, R16, 0x170 ;  /* 0x0000017010007836 */ /* 0x000fe20000000000 */
[----:B------:R-:W-:-:S07]  /*9570*/  MOV R202, 0x9590 ;  /* 0x0000959000ca7802 */ /* 0x000fce0000000f00 */
[----:B------:R-:W-:Y:S05]  /*9580*/  CALL.REL.NOINC `($_ZN7cutlass13device_kernelIN5flash11enable_sm90INS1_16FlashAttnFwdSm90INS1_25CollectiveMainloopFwdSm90ILi2EN4cute5tupleIJNS5_1CILi1EEES8_S8_EEENS6_IJNS7_ILi128EEENS7_ILi96EEENS7_ILi64EEEEEELi256ENS_6half_tEfNS_4arch4Sm90ELb0ELb1ELb0ELb1ELb0ELb0ELb1ELb1ELb0ELb0ELb0ELb0EEENS1_21CollectiveEpilogueFwdINS6_IJSA_NS7_ILi256EEESB_EEES9_SE_SG_Li256ELb1ELb0ELb0ELb0EEENS1_36VarlenDynamicPersistentTileSchedulerILi128ELi96ELi256ELi32ELb0ELb0ELb1ELb1ELb0ELb1EEEEEEEEEvNT_6ParamsE$_ZZN5flash25CollectiveMainloopFwdSm90ILi2EN4cute5tupleIJNS1_1CILi1EEES4_S4_EEENS2_IJNS3_ILi128EEENS3_ILi96EEENS3_ILi64EEEEEELi256EN7cutlass6half_tEfNSA_4arch4Sm90ELb0ELb1ELb0ELb1ELb0ELb0ELb1ELb1ELb0ELb0ELb0ELb0EE3mmaINS_16FlashAttnFwdSm90ISE_NS_21CollectiveEpilogueFwdINS2_IJS6_NS3_ILi256EEES7_EEES5_SB_SD_Li256ELb1ELb0ELb0ELb0EEENS_36VarlenDynamicPersistentTileSchedulerILi128ELi96ELi256ELi32ELb0ELb0ELb1ELb1ELb0ELb1EEEE13SharedStorageENS1_6TensorINS1_11ArrayEngineIfLm128EEENS1_6LayoutINS2_IJNS2_IJNS3_ILi2EEEST_NS3_ILi32EEEEEES4_S4_EEENS2_IJNS2_IJS4_ST_NS3_ILi4EEEEEENS3_ILi0EEESZ_EEEEEEENS_7SoftmaxILi2ELi0EEEEEbRKNSE_6ParamsENSA_25PipelineTmaAsyncNoClusterILi2ENSA_16PipelineTmaAsyncILi2EEEEES1B_RNSA_13PipelineStateILj2EEERT0_RT1_iRiRKNS_16SeqlenInfoQKNewKILb1ELb0EEENS2_IJiiiiEEERT_ENKUliT_T0_T1_E_clIZSF_ISO_S12_S14_EbS17_S1B_S1B_S1E_S1G_S1I_iS1J_S1N_S1O_S1Q_EUlRS1R_iE1_NS3_ILb0EEENS3_ILb1EEEEEDaiS1R_S1S_S1T_) ;  /* 0x000001e4000c7944 */ /* 0x000fea0003c00000 */
[----:B------:R-:W-:Y:S05]  /*9590*/  BSYNC B0 ;  /* 0x0000000000007941 */ /* 0x000fea0003800000 */
.L_x_9718:
[C---:B------:R-:W-:Y:S01]  /*95a0*/  ISETP.GT.AND P0, PT, R10.reuse, R191, PT ;  /* 0x000000bf0a00720c */ /* 0x040fe20003f04270 */
[----:B------:R-:W-:-:S12]  /*95b0*/  VIADD R10, R10, 0xffffffff ;  /* 0xffffffff0a0a7836 */ /* 0x000fd80000000000 */
[----:B------:R-:W-:Y:S05]  /*95c0*/  @P0 BRA `(.L_x_9719) ;  /* 0xfffffffc00e00947 */ /* 0x000fea000383ffff */
[----:B------:R-:W-:Y:S05]  /*95d0*/  BSYNC B1 ;  /* 0x0000000000017941 */ /* 0x000fea0003800000 */
.L_x_9717:
[----:B------:R-:W2:Y:S02]  /*95e0*/  LDL R0, [R1+0x70] ;  /* 0x0000700001007983 */ /* 0x000ea40000100800 */
[----:B--2---:R-:W-:-:S07]  /*95f0*/  IMAD.SHL.U32 R0, R0, 0x80, RZ ;  /* 0x0000008000007824 */ /* 0x004fce00078e00ff */
.L_x_9716:
[----:B------:R-:W-:Y:S05]  /*9600*/  BSYNC B2 ;  /* 0x0000000000027941 */ /* 0x000fea0003800000 */
.L_x_9715:
[----:B------:R-:W0:Y:S01]  /*9610*/  LDC R5, c[0x0][0xadc] ;  /* 0x0002b700ff057b82 */ /* 0x000e220000000800 */
[----:B------:R-:W-:-:S06]  /*9620*/  UIADD3 UR4, UR42, 0x80, -UR38 ;  /* 0x000000802a047890 */ /* 0x000fcc000fffe826 */
[----:B------:R-:W-:Y:S01]  /*9630*/  VIADD R0, R0, UR4 ;  /* 0x0000000400007c36 */ /* 0x000fe20008000000 */
[----:B------:R-:W-:-:S03]  /*9640*/  ULDC UR4, c[0x0][0xad4] ;  /* 0x0002b50000047ab9 */ /* 0x000fc60000000800 */
[----:B------:R-:W-:Y:S01]  /*9650*/  VIADD R2, R0, -UR4 ;  /* 0x8000000400027c36 */ /* 0x000fe20008000000 */
        /* <DEDUP_REMOVED lines=12> */
.L_x_9722:
[----:B------:R-:W-:-:S13]  /*9720*/  ISETP.NE.AND P0, PT, R5, 0x1, PT ;  /* 0x000000010500780c */ /* 0x000fda0003f05270 */
[----:B------:R-:W0:Y:S02]  /*9730*/  @P0 LDC.64 R6, c[0x0][0xae0] ;  /* 0x0002b800ff060b82 */ /* 0x000e240000000a00 */
[----:B0-----:R-:W-:-:S05]  /*9740*/  @P0 IMAD.HI.U32 R4, R0, R6, RZ ;  /* 0x0000000600040227 */ /* 0x001fca00078e00ff */
[----:B------:R-:W-:-:S07]  /*9750*/  @P0 SHF.R.U32.HI R0, RZ, R7, R4 ;  /* 0x00000007ff000219 */ /* 0x000fce0000011604 */
.L_x_9723:
[----:B------:R-:W-:Y:S05]  /*9760*/  BSYNC B0 ;  /* 0x0000000000007941 */ /* 0x000fea0003800000 */
.L_x_9721:
[----:B------:R-:W-:-:S05]  /*9770*/  IMAD R3, R0, R5, RZ ;  /* 0x0000000500037224 */ /* 0x000fca00078e02ff */
[----:B------:R-:W-:-:S07]  /*9780*/  VIMNMX R2, R2, R3, !PT ;  /* 0x0000000302027248 */ /* 0x000fce0007fe0100 */
.L_x_9720:
[----:B------:R-:W-:-:S04]  /*9790*/  VIADD R2, R2, 0x5f ;  /* 0x0000005f02027836 */ /* 0x000fc80000000000 */
[----:B------:R-:W-:-:S05]  /*97a0*/  IMAD.HI R2, R2, 0x2aaaaaab, RZ ;  /* 0x2aaaaaab02027827 */ /* 0x000fca00078e02ff */
[----:B------:R-:W-:-:S04]  /*97b0*/  SHF.R.U32.HI R3, RZ, 0x1f, R2 ;  /* 0x0000001fff037819 */ /* 0x000fc80000011602 */
[----:B------:R-:W-:-:S04]  /*97c0*/  LEA.HI.SX32 R2, R2, R3, 0x1c ;  /* 0x0000000302027211 */ /* 0x000fc800078fe2ff */
[----:B------:R-:W-:-:S04]  /*97d0*/  VIMNMX R2, R2, UR43, !PT ;  /* 0x0000002b02027c48 */ /* 0x000fc8000ffe0100 */
[----:B------:R-:W-:-:S13]  /*97e0*/  ISETP.GE.AND P0, PT, R10, R2, PT ;  /* 0x000000020a00720c */ /* 0x000fda0003f06270 */
[----:B------:R-:W-:Y:S05]  /*97f0*/  @!P0 BRA `(.L_x_9724) ;  /* 0x0000009400e88947 */ /* 0x000fea0003800000 */
.L_x_9741:
[----:B0-----:R-:W2:Y:S04]  /*9800*/  LD.E R3, desc[UR54][R22.64+0x210] ;  /* 0x0002103616037980 */ /* 0x001ea8000c101900 */
[----:B-1----:R-:W3:Y:S01]  /*9810*/  LD.E R0, desc[UR54][R22.64+0x218] ;  /* 0x0002183616007980 */ /* 0x002ee2000c101900 */
        /* <DEDUP_REMOVED lines=17> */
[----:B-1----:R-:W-:Y:S01]  /*9930*/  @!P1 IMAD.MOV.U32 R3, RZ, RZ, RZ ;  /* 0x000000ffff039224 */ /* 0x002fe200078e00ff */
[----:B--2---:R-:W-:-:S04]  /*9940*/  LOP3.LUT R0, R0, 0x1, RZ, 0xfc, !PT ;  /* 0x0000000100007812 */ /* 0x004fc800078efcff */
[----:B------:R-:W-:-:S13]  /*9950*/  ISETP.NE.AND P2, PT, R0, 0x3, PT ;  /* 0x000000030000780c */ /* 0x000fda0003f45270 */
[----:B0-----:R-:W-:Y:S05]  /*9960*/  @!P2 BRA `(.L_x_9726) ;  /* 0x000000000004a947 */ /* 0x001fea0003800000 */
[----:B------:R-:W-:Y:S01]  /*9970*/  BPT.TRAP 0x1 ;  /* 0x000000040000795c */ /* 0x000fe20000300000 */
.L_x_9726:
[----:B------:R-:W-:Y:S05]  /*9980*/  BSYNC B0 ;  /* 0x0000000000007941 */ /* 0x000fea0003800000 */
.L_x_9725:
[----:B------:R-:W2:Y:S01]  /*9990*/  LD.E.64 R4, desc[UR54][R72.64+0x8] ;  /* 0x0000083648047980 */ /* 0x000ea2000c101b00 */
[----:B-----5:R-:W-:Y:S02]  /*99a0*/  SHF.L.U32 R8, R9, 0x1f, RZ ;  /* 0x0000001f09087819 */ /* 0x020fe400000006ff */
[----:B--2---:R-:W-:-:S05]  /*99b0*/  MOV R4, R4 ;  /* 0x0000000400047202 */ /* 0x004fca0000000f00 */
[----:B------:R-:W-:-:S04]  /*99c0*/  IMAD R3, R3, 0x8, R4 ;  /* 0x0000000803037824 */ /* 0x000fc800078e0204 */
[----:B------:R0:W1:Y:S01]  /*99d0*/  SYNCS.PHASECHK.TRANS64.TRYWAIT P1, [R3+URZ], R8 ;  /* 0x00000008030075a7 */ /* 0x000062000802017f */
[----:B------:R-:W2:Y:S04]  /*99e0*/  LD.E R4, desc[UR54][R72.64+0x1c] ;  /* 0x00001c3648047980 */ /* 0x000ea8000c101900 */
[----:B------:R0:W5:Y:S04]  /*99f0*/  LD.E R0, desc[UR54][R22.64+0x210] ;  /* 0x0002103616007980 */ /* 0x000168000c101900 */
[----:B------:R0:W5:Y:S01]  /*9a00*/  LD.E R6, desc[UR54][R22.64+0x214] ;  /* 0x0002143616067980 */ /* 0x000162000c101900 */
[----:B------:R-:W-:Y:S01]  /*9a10*/  BSSY B0, `(.L_x_9727) ;  /* 0x0000005000007945 */ /* 0x000fe20003800000 */
[----:B--2---:R-:W-:-:S04]  /*9a20*/  LOP3.LUT R4, R4, 0x1, RZ, 0xfc, !PT ;  /* 0x0000000104047812 */ /* 0x004fc800078efcff */
[----:B------:R-:W-:-:S13]  /*9a30*/  ISETP.NE.AND P2, PT, R4, 0x3, PT ;  /* 0x000000030400780c */ /* 0x000fda0003f45270 */
[----:B01----:R-:W-:Y:S05]  /*9a40*/  @!P2 BRA `(.L_x_9728) ;  /* 0x000000000004a947 */ /* 0x003fea0003800000 */
[----:B------:R-:W-:Y:S01]  /*9a50*/  BPT.TRAP 0x1 ;  /* 0x000000040000795c */ /* 0x000fe20000300000 */
.L_x_9728:
[----:B------:R-:W-:Y:S05]  /*9a60*/  BSYNC B0 ;  /* 0x0000000000007941 */ /* 0x000fea0003800000 */
.L_x_9727:
[----:B------:R-:W-:Y:S04]  /*9a70*/  BSSY B0, `(.L_x_9729) ;  /* 0x0000008000007945 */ /* 0x000fe80003800000 */
[----:B------:R-:W-:Y:S05]  /*9a80*/  @P1 BRA `(.L_x_9730) ;  /* 0x0000000000181947 */ /* 0x000fea0003800000 */
[----:B------:R-:W2:Y:S01]  /*9a90*/  LD.E.64 R4, desc[UR54][R72.64+0x8] ;  /* 0x0000083648047980 */ /* 0x000ea2000c101b00 */
[----:B-----5:R-:W-:Y:S02]  /*9aa0*/  SHF.L.U32 R3, R6, 0x1f, RZ ;  /* 0x0000001f06037819 */ /* 0x020fe400000006ff */
[----:B--2---:R-:W-:-:S05]  /*9ab0*/  MOV R5, R4 ;  /* 0x0000000400057202 */ /* 0x004fca0000000f00 */
[----:B------:R-:W-:-:S04]  /*9ac0*/  IMAD R0, R0, 0x8, R5 ;  /* 0x0000000800007824 */ /* 0x000fc800078e0205 */
[----:B------:R-:W0:Y:S02]  /*9ad0*/  SYNCS.PHASECHK.TRANS64.TRYWAIT P1, [R0+URZ], R3 ;  /* 0x00000003000075a7 */ /* 0x000e24000802017f */
[----:B0-----:R-:W-:Y:S05]  /*9ae0*/  @!P1 BRA `(.L_x_9731) ;  /* 0x000001cc00549947 */ /* 0x001fea0003800000 */
.L_x_9730:
[----:B------:R-:W-:Y:S05]  /*9af0*/  BSYNC B0 ;  /* 0x0000000000007941 */ /* 0x000fea0003800000 */
.L_x_9729:
        /* <DEDUP_REMOVED lines=14> */
[----:B0-----:R-:W-:Y:S01]  /*9be0*/  IMAD.MOV.U32 R0, RZ, RZ, 0x1 ;  /* 0x00000001ff007424 */ /* 0x001fe200078e00ff */
        /* <DEDUP_REMOVED lines=42> */
[----:B0-----:R-:W-:Y:S05]  /*9e90*/  @!P2 BRA `(.L_x_9733) ;  /* 0x000000000004a947 */ /* 0x001fea0003800000 */
[----:B------:R-:W-:Y:S01]  /*9ea0*/  BPT.TRAP 0x1 ;  /* 0x000000040000795c */ /* 0x000fe20000300000 */
.L_x_9733:
[----:B------:R-:W-:Y:S05]  /*9eb0*/  BSYNC B0 ;  /* 0x0000000000007941 */ /* 0x000fea0003800000 */
.L_x_9732:
[----:B------:R-:W2:Y:S01]  /*9ec0*/  LDL.64 R6, [R1+0x40] ;  /* 0x0000400001067983 */ /* 0x000ea20000100a00 */
[----:B-----5:R-:W-:Y:S02]  /*9ed0*/  SHF.L.U32 R8, R5, 0x1f, RZ ;  /* 0x0000001f05087819 */ /* 0x020fe400000006ff */
[----:B--2---:R-:W-:-:S05]  /*9ee0*/  MOV R6, R6 ;  /* 0x0000000600067202 */ /* 0x004fca0000000f00 */
[----:B------:R-:W-:-:S04]  /*9ef0*/  IMAD R3, R3, 0x8, R6 ;  /* 0x0000000803037824 */ /* 0x000fc800078e0206 */
[----:B------:R0:W1:Y:S01]  /*9f00*/  SYNCS.PHASECHK.TRANS64.TRYWAIT P1, [R3+URZ], R8 ;  /* 0x00000008030075a7 */ /* 0x000062000802017f */
[----:B------:R0:W5:Y:S04]  /*9f10*/  LD.E R4, desc[UR54][R22.64+0x210] ;  /* 0x0002103616047980 */ /* 0x000168000c101900 */
[----:B------:R0:W5:Y:S01]  /*9f20*/  LD.E R5, desc[UR54][R22.64+0x214] ;  /* 0x0002143616057980 */ /* 0x000162000c101900 */
[----:B------:R-:W-:Y:S04]  /*9f30*/  BSSY B0, `(.L_x_9734) ;  /* 0x0000003000007945 */ /* 0x000fe80003800000 */
[----:B------:R-:W-:Y:S05]  /*9f40*/  @!P2 BRA `(.L_x_9735) ;  /* 0x000000000004a947 */ /* 0x000fea0003800000 */
[----:B------:R-:W-:Y:S01]  /*9f50*/  BPT.TRAP 0x1 ;  /* 0x000000040000795c */ /* 0x000fe20000300000 */
.L_x_9735:
[----:B------:R-:W-:Y:S05]  /*9f60*/  BSYNC B0 ;  /* 0x0000000000007941 */ /* 0x000fea0003800000 */
.L_x_9734:
[----:B------:R-:W-:Y:S04]  /*9f70*/  BSSY B0, `(.L_x_9736) ;  /* 0x0000006000007945 */ /* 0x000fe80003800000 */
[----:B-1----:R-:W-:Y:S05]  /*9f80*/  @P1 BRA `(.L_x_9737) ;  /* 0x0000000000101947 */ /* 0x002fea0003800000 */
[----:B-----5:R-:W-:Y:S01]  /*9f90*/  IMAD R4, R4, 0x8, R6 ;  /* 0x0000000804047824 */ /* 0x020fe200078e0206 */
[----:B------:R-:W-:-:S04]  /*9fa0*/  SHF.L.U32 R5, R5, 0x1f, RZ ;  /* 0x0000001f05057819 */ /* 0x000fc800000006ff */
[----:B------:R-:W1:Y:S02]  /*9fb0*/  SYNCS.PHASECHK.TRANS64.TRYWAIT P1, [R4+URZ], R5 ;  /* 0x00000005040075a7 */ /* 0x000e64000802017f */
[----:B-1----:R-:W-:Y:S05]  /*9fc0*/  @!P1 BRA `(.L_x_9738) ;  /* 0x000001c800309947 */ /* 0x002fea0003800000 */
.L_x_9737:
[----:B------:R-:W-:Y:S05]  /*9fd0*/  BSYNC B0 ;  /* 0x0000000000007941 */ /* 0x000fea0003800000 */
.L_x_9736:
[----:B------:R-:W2:Y:S04]  /*9fe0*/  LD.E R11, desc[UR54][R22.64+0x210] ;  /* 0x00021036160b7980 */ /* 0x000ea8000c101900 */
[----:B------:R-:W2:Y:S04]  /*9ff0*/  LDL.64 R6, [R1+0x118] ;  /* 0x0001180001067983 */ /* 0x000ea80000100a00 */
[----:B0-----:R-:W3:Y:S04]  /*a000*/  LDL R3, [R1+0x90] ;  /* 0x0000900001037983 */ /* 0x001ee80000100800 */
[----:B-1---5:R-:W4:Y:S04]  /*a010*/  LDL.64 R4, [R1+0x110] ;  /* 0x0001100001047983 */ /* 0x022f280000100a00 */
[----:B------:R-:W4:Y:S04]  /*a020*/  LDL.64 R8, [R1+0x110] ;  /* 0x0001100001087983 */ /* 0x000f280000100a00 */
[----:B------:R-:W4:Y:S04]  /*a030*/  LDL.64 R12, [R1+0x110] ;  /* 0x00011000010c7983 */ /* 0x000f280000100a00 */
[----:B------:R-:W4:Y:S01]  /*a040*/  LDL.64 R14, [R1+0x110] ;  /* 0x00011000010e7983 */ /* 0x000f220000100a00 */
[----:B------:R-:W-:Y:S05]  /*a050*/  WARPSYNC.ALL ;  /* 0x0000000000007948 */ /* 0x000fea0003800000 */
[----:B------:R-:W-:Y:S01]  /*a060*/  WARPGROUP.ARRIVE ;  /* 0x00000000000079c5 */ /* 0x000fe20000000000 */
[----:B------:R-:W4:Y:S01]  /*a070*/  LDL.64 R20, [R1+0x110] ;  /* 0x0001100001147983 */ /* 0x000f220000100a00 */
[----:B--2---:R-:W-:Y:S01]  /*a080*/  IMAD R6, R11, 0xc00, R6 ;  /* 0x00000c000b067824 */ /* 0x004fe200078e0206 */
[----:B------:R-:W-:-:S02]  /*a090*/  R2UR UR7, R7 ;  /* 0x00000000070772ca */ /* 0x000fc400000e0000 */
[----:B---3--:R-:W-:Y:S02]  /*a0a0*/  ISETP.NE.U32.AND P1, PT, R3, RZ, PT ;  /* 0x000000ff0300720c */ /* 0x008fe40003f25070 */
[----:B------:R-:W-:Y:S02]  /*a0b0*/  R2UR UR6, R6 ;  /* 0x00000000060672ca */ /* 0x000fe400000e0000 */
[----:B----4-:R-:W-:Y:S02]  /*a0c0*/  R2UR UR4, R4 ;  /* 0x00000000040472ca */ /* 0x010fe400000e0000 */
        /* <DEDUP_REMOVED lines=160> */
[----:B------:R-:W0:Y:S01]  /*aad0*/  S2R R19, SR_TID.X ;  /* 0x0000000000137919 */ /* 0x000e220000002100 */
[----:B------:R-:W-:Y:S04]  /*aae0*/  STL [R1+0x90], R0 ;  /* 0x0000900001007387 */ /* 0x000fe80000100800 */
[----:B------:R-:W-:Y:S01]  /*aaf0*/  STL [R1+0x90], R0 ;  /* 0x0000900001007387 */ /* 0x000fe20000100800 */
[----:B------:R-:W-:-:S02]  /*ab00*/  WARPGROUP.DEPBAR.LE gsb0, 0x0 ;  /* 0x00008000000079c5 */ /* 0x000fc40000010000 */
[----:B------:R-:W-:-:S06]  /*ab10*/  WARPGROUP.ARRIVE ;  /* 0x00000000000079c5 */ /* 0x000fcc0000000000 */
[----:B------:R-:W-:Y:S01]  /*ab20*/  HGMMA.64x96x16.F32 R24, gdesc[UR4], R24, gsb0 ;  /* 0x01600000041879f0 */ /* 0x000fe20008000818 */
[----:B------:R-:W-:Y:S01]  /*ab30*/  STL [R1+0x90], R0 ;  /* 0x0000900001007387 */ /* 0x000fe20000100800 */
[----:B0-----:R-:W-:-:S03]  /*ab40*/  LOP3.LUT P2, RZ, R19, 0x7f, RZ, 0xc0, !PT ;  /* 0x0000007f13ff7812 */ /* 0x001fc6000784c0ff */
        /* <DEDUP_REMOVED lines=21> */
[----:B------:R-:W2:Y:S04]  /*aca0*/  LDL.64 R74, [R1+0x430] ;  /* 0x00043000014a7983 */ /* 0x000ea80000100a00 */
[----:B------:R-:W3:Y:S04]  /*acb0*/  LDL R72, [R1+0x450] ;  /* 0x0004500001487983 */ /* 0x000ee80000100800 */
[----:B------:R-:W4:Y:S01]  /*acc0*/  LDL.64 R14, [R1+0x440] ;  /* 0x00044000010e7983 */ /* 0x000f220000100a00 */
[----:B--2---:R-:W-:-:S04]  /*acd0*/  FMNMX.FTZ R4, R24, R74, !PT ;  /* 0x0000004a18047209 */ /* 0x004fc80007810000 */
        /* <DEDUP_REMOVED lines=50> */
[----:B-1----:R-:W-:-:S03]  /*b000*/  FMNMX.FTZ R6, R7, R8, !PT ;  /* 0x0000000807067209 */ /* 0x002fc60007810000 */
[----:B------:R-:W-:Y:S04]  /*b010*/  STL.64 [R1+0x430], R4 ;  /* 0x0004300401007387 */ /* 0x000fe80000100a00 */
[----:B------:R-:W2:Y:S04]  /*b020*/  LDL R7, [R1+0x434] ;  /* 0x0004340001077983 */ /* 0x000ea80000100800 */
[----:B------:R-:W-:Y:S04]  /*b030*/  STL [R1+0x430], R6 ;  /* 0x0004300601007387 */ /* 0x000fe80000100800 */
[----:B------:R-:W3:Y:S04]  /*b040*/  LDL R77, [R1+0x430] ;  /* 0x00043000014d7983 */ /* 0x000ee80000100800 */
[----:B--2---:R-:W1:Y:S01]  /*b050*/  SHFL.BFLY PT, R4, R7, 0x2, 0x1f ;  /* 0x0c401f0007047f89 */ /* 0x004e6200000e0000 */
[----:B---3--:R-:W-:Y:S01]  /*b060*/  FADD.FTZ R3, R74, -R77 ;  /* 0x8000004d4a037221 */ /* 0x008fe20000010000 */
[----:B------:R-:W-:-:S04]  /*b070*/  FMUL.FTZ R77, R72, R77 ;  /* 0x0000004d484d7220 */ /* 0x000fc80000410000 */
[----:B------:R-:W-:Y:S01]  /*b080*/  FFMA.FTZ R152, R24, R72, -R77 ;  /* 0x0000004818987223 */ /* 0x000fe2000001084d */
[----:B-1----:R-:W-:-:S05]  /*b090*/  FMNMX.FTZ R5, R4, R7, !PT ;  /* 0x0000000704057209 */ /* 0x002fca0007810000 */
[----:B------:R-:W1:Y:S01]  /*b0a0*/  SHFL.BFLY PT, R24, R5, 0x1, 0x1f ;  /* 0x0c201f0005187f89 */ /* 0x000e6200000e0000 */
[-C--:B------:R-:W-:Y:S01]  /*b0b0*/  FMUL.FTZ R73, R3, R72.reuse ;  /* 0x0000004803497220 */ /* 0x080fe20000410000 */
[-CC-:B------:R-:W-:Y:S01]  /*b0c0*/  FFMA.FTZ R3, R25, R72.reuse, -R77.reuse ;  /* 0x0000004819037223 */ /* 0x180fe2000001084d */
[-CC-:B------:R-:W-:Y:S01]  /*b0d0*/  FFMA.FTZ R12, R44, R72.reuse, -R77.reuse ;  /* 0x000000482c0c7223 */ /* 0x180fe2000001084d */
[----:B------:R-:W-:Y:S01]  /*b0e0*/  MUFU.EX2 R152, R152 ;  /* 0x0000009800987308 */ /* 0x000fe20000000800 */
[----:B------:R-:W-:Y:S01]  /*b0f0*/  FFMA.FTZ R154, R28, R72, -R77 ;  /* 0x000000481c9a7223 */ /* 0x000fe2000001084d */
[----:B-1----:R-:W-:-:S05]  /*b100*/  FMNMX.FTZ R24, R5, R24, !PT ;  /* 0x0000001805187209 */ /* 0x002fca0007810000 */
[----:B------:R-:W-:Y:S01]  /*b110*/  FADD.FTZ R75, R75, -R24 ;  /* 0x800000184b4b7221 */ /* 0x000fe20000010000 */
[----:B------:R-:W-:-:S03]  /*b120*/  FMUL.FTZ R25, R24, R72 ;  /* 0x0000004818197220 */ /* 0x000fc60000410000 */
[----:B------:R-:W-:Y:S01]  /*b130*/  FMUL.FTZ R44, R72, R75 ;  /* 0x0000004b482c7220 */ /* 0x000fe20000410000 */
[-CC-:B------:R-:W-:Y:S01]  /*b140*/  FFMA.FTZ R153, R26, R72.reuse, -R25.reuse ;  /* 0x000000481a997223 */ /* 0x180fe20000010819 */
[-CC-:B------:R-:W-:Y:S01]  /*b150*/  FFMA.FTZ R187, R27, R72.reuse, -R25.reuse ;  /* 0x000000481bbb7223 */ /* 0x180fe20000010819 */
[----:B------:R-:W-:Y:S01]  /*b160*/  MUFU.EX2 R73, R73 ;  /* 0x0000004900497308 */ /* 0x000fe20000000800 */
[-CC-:B------:R-:W-:Y:S01]  /*b170*/  FFMA.FTZ R185, R30, R72.reuse, -R25.reuse ;  /* 0x000000481eb97223 */ /* 0x180fe20000010819 */
[----:B------:R-:W-:-:S06]  /*b180*/  FFMA.FTZ R188, R31, R72, -R25 ;  /* 0x000000481fbc7223 */ /* 0x000fcc0000010819 */
[----:B------:R-:W-:Y:S01]  /*b190*/  MUFU.EX2 R44, R44 ;  /* 0x0000002c002c7308 */ /* 0x000fe20000000800 */
[----:B------:R-:W-:-:S07]  /*b1a0*/  FFMA.FTZ R155, R29, R72, -R77 ;  /* 0x000000481d9b7223 */ /* 0x000fce000001084d */
[----:B------:R-:W4:Y:S01]  /*b1b0*/  MUFU.EX2 R153, R153 ;  /* 0x0000009900997308 */ /* 0x000f220000000800 */
[----:B------:R-:W-:-:S07]  /*b1c0*/  FFMA.FTZ R181, R34, R72, -R25 ;  /* 0x0000004822b57223 */ /* 0x000fce0000010819 */
[----:B------:R-:W1:Y:S01]  /*b1d0*/  MUFU.EX2 R187, R187 ;  /* 0x000000bb00bb7308 */ /* 0x000e620000000800 */
[----:B------:R-:W-:-:S07]  /*b1e0*/  FFMA.FTZ R19, R32, R72, -R77 ;  /* 0x0000004820137223 */ /* 0x000fce000001084d */
[----:B------:R-:W2:Y:S01]  /*b1f0*/  MUFU.EX2 R3, R3 ;  /* 0x0000000300037308 */ /* 0x000ea20000000800 */
[----:B------:R-:W-:-:S07]  /*b200*/  FFMA.FTZ R183, R35, R72, -R25 ;  /* 0x0000004823b77223 */ /* 0x000fce0000010819 */
[----:B------:R-:W3:Y:S01]  /*b210*/  MUFU.EX2 R185, R185 ;  /* 0x000000b900b97308 */ /* 0x000ee20000000800 */
[----:B------:R-:W-:-:S07]  /*b220*/  FFMA.FTZ R163, R33, R72, -R77 ;  /* 0x0000004821a37223 */ /* 0x000fce000001084d */
[----:B------:R-:W0:Y:S01]  /*b230*/  MUFU.EX2 R154, R154 ;  /* 0x0000009a009a7308 */ /* 0x000e220000000800 */
[----:B----4-:R-:W-:Y:S01]  /*b240*/  FFMA.FTZ R26, R15, R44, R153 ;  /* 0x0000002c0f1a7223 */ /* 0x010fe20000010099 */
[----:B------:R-:W-:-:S06]  /*b250*/  FFMA.FTZ R182, R38, R72, -R25 ;  /* 0x0000004826b67223 */ /* 0x000fcc0000010819 */
[----:B------:R-:W4:Y:S01]  /*b260*/  MUFU.EX2 R188, R188 ;  /* 0x000000bc00bc7308 */ /* 0x000f220000000800 */
[----:B------:R-:W-:Y:S01]  /*b270*/  FFMA.FTZ R14, R73, R14, R152 ;  /* 0x0000000e490e7223 */ /* 0x000fe20000010098 */
[----:B------:R-:W-:-:S06]  /*b280*/  FFMA.FTZ R13, R36, R72, -R77 ;  /* 0x00000048240d7223 */ /* 0x000fcc000001084d */
[----:B------:R-:W4:Y:S01]  /*b290*/  MUFU.EX2 R155, R155 ;  /* 0x0000009b009b7308 */ /* 0x000f220000000800 */
[----:B-1----:R-:W-:Y:S01]  /*b2a0*/  FADD.FTZ R26, R187, R26 ;  /* 0x0000001abb1a7221 */ /* 0x002fe20000010000 */
[----:B------:R-:W-:-:S06]  /*b2b0*/  FFMA.FTZ R184, R39, R72, -R25 ;  /* 0x0000004827b87223 */ /* 0x000fcc0000010819 */
[----:B------:R-:W1:Y:S01]  /*b2c0*/  MUFU.EX2 R181, R181 ;  /* 0x000000b500b57308 */ /* 0x000e620000000800 */
[----:B--2---:R-:W-:Y:S01]  /*b2d0*/  FADD.FTZ R15, R3, R14 ;  /* 0x0000000e030f7221 */ /* 0x004fe20000010000 */
[----:B------:R-:W-:-:S06]  /*b2e0*/  FFMA.FTZ R162, R37, R72, -R77 ;  /* 0x0000004825a27223 */ /* 0x000fcc000001084d */
[----:B------:R-:W2:Y:S01]  /*b2f0*/  MUFU.EX2 R19, R19 ;  /* 0x0000001300137308 */ /* 0x000ea20000000800 */
[----:B---3--:R-:W-:Y:S01]  /*b300*/  FADD.FTZ R27, R185, R26 ;  /* 0x0000001ab91b7221 */ /* 0x008fe20000010000 */
[----:B------:R-:W-:-:S06]  /*b310*/  FFMA.FTZ R177, R42, R72, -R25 ;  /* 0x000000482ab17223 */ /* 0x000fcc0000010819 */
[----:B------:R-:W3:Y:S01]  /*b320*/  MUFU.EX2 R183, R183 ;  /* 0x000000b700b77308 */ /* 0x000ee20000000800 */
[----:B0-----:R-:W-:Y:S01]  /*b330*/  FADD.FTZ R14, R154, R15 ;  /* 0x0000000f9a0e7221 */ /* 0x001fe20000010000 */
[----:B------:R-:W-:-:S06]  /*b340*/  FFMA.FTZ R11, R40, R72, -R77 ;  /* 0x00000048280b7223 */ /* 0x000fcc000001084d */
[----:B------:R-:W0:Y:S01]  /*b350*/  MUFU.EX2 R163, R163 ;  /* 0x000000a300a37308 */ /* 0x000e220000000800 */
[----:B----4-:R-:W-:Y:S01]  /*b360*/  FADD.FTZ R26, R188, R27 ;  /* 0x0000001bbc1a7221 */ /* 0x010fe20000010000 */
[----:B------:R-:W-:-:S06]  /*b370*/  FFMA.FTZ R179, R43, R72, -R25 ;  /* 0x000000482bb37223 */ /* 0x000fcc0000010819 */
[----:B------:R-:W4:Y:S01]  /*b380*/  MUFU.EX2 R182, R182 ;  /* 0x000000b600b67308 */ /* 0x000f220000000800 */
[----:B------:R-:W-:Y:S01]  /*b390*/  FADD.FTZ R14, R155, R14 ;  /* 0x0000000e9b0e7221 */ /* 0x000fe20000010000 */
[----:B------:R-:W-:-:S06]  /*b3a0*/  FFMA.FTZ R160, R41, R72, -R77 ;  /* 0x0000004829a07223 */ /* 0x000fcc000001084d */
[----:B------:R-:W4:Y:S01]  /*b3b0*/  MUFU.EX2 R13, R13 ;  /* 0x0000000d000d7308 */ /* 0x000f220000000800 */
[----:B-1----:R-:W-:Y:S01]  /*b3c0*/  FADD.FTZ R26, R181, R26 ;  /* 0x0000001ab51a7221 */ /* 0x002fe20000010000 */
[----:B------:R-:W-:-:S06]  /*b3d0*/  FFMA.FTZ R178, R46, R72, -R25 ;  /* 0x000000482eb27223 */ /* 0x000fcc0000010819 */
[----:B------:R-:W1:Y:S01]  /*b3e0*/  MUFU.EX2 R184, R184 ;  /* 0x000000b800b87308 */ /* 0x000e620000000800 */
[----:B--2---:R-:W-:-:S07]  /*b3f0*/  FADD.FTZ R14, R19, R14 ;  /* 0x0000000e130e7221 */ /* 0x004fce0000010000 */
        /* <DEDUP_REMOVED lines=20> */
[----:B0-----:R-:W-:-:S06]  /*b540*/  FADD.FTZ R15, R11, R14 ;  /* 0x0000000e0b0f7221 */ /* 0x001fcc0000010000 */
[----:B------:R-:W0:Y:S01]  /*b550*/  MUFU.EX2 R180, R180 ;  /* 0x000000b400b47308 */ /* 0x000e220000000800 */
[-C--:B------:R-:W-:Y:S01]  /*b560*/  FFMA.FTZ R9, R52, R72.reuse, -R77 ;  /* 0x0000004834097223 */ /* 0x080fe2000001084d */
[----:B------:R-:W-:-:S06]  /*b570*/  FFMA.FTZ R166, R54, R72, -R25 ;  /* 0x0000004836a67223 */ /* 0x000fcc0000010819 */
[----:B------:R-:W3:Y:S01]  /*b580*/  MUFU.EX2 R161, R161 ;  /* 0x000000a100a17308 */ /* 0x000ee20000000800 */
[----:B----4-:R-:W-:Y:S01]  /*b590*/  FADD.FTZ R27, R179, R26 ;  /* 0x0000001ab31b7221 */ /* 0x010fe20000010000 */
[----:B------:R-:W-:-:S06]  /*b5a0*/  FADD.FTZ R15, R160, R15 ;  /* 0x0000000fa00f7221 */ /* 0x000fcc0000010000 */
[----:B------:R-:W4:Y:S01]  /*b5b0*/  MUFU.EX2 R164, R164 ;  /* 0x000000a400a47308 */ /* 0x000f220000000800 */
[-C--:B------:R-:W-:Y:S01]  /*b5c0*/  FFMA.FTZ R159, R53, R72.reuse, -R77 ;  /* 0x00000048359f7223 */ /* 0x080fe2000001084d */
[----:B------:R-:W-:-:S06]  /*b5d0*/  FFMA.FTZ R172, R55, R72, -R25 ;  /* 0x0000004837ac7223 */ /* 0x000fcc0000010819 */
[----:B------:R-:W4:Y:S01]  /*b5e0*/  MUFU.EX2 R8, R8 ;  /* 0x0000000800087308 */ /* 0x000f220000000800 */
[----:B-1----:R-:W-:Y:S01]  /*b5f0*/  FADD.FTZ R27, R178, R27 ;  /* 0x0000001bb21b7221 */ /* 0x002fe20000010000 */
[----:B--2---:R-:W-:-:S06]  /*b600*/  FADD.FTZ R14, R12, R15 ;  /* 0x0000000f0c0e7221 */ /* 0x004fcc0000010000 */
[----:B------:R-:W1:Y:S01]  /*b610*/  MUFU.EX2 R171, R171 ;  /* 0x000000ab00ab7308 */ /* 0x000e620000000800 */
[-C--:B------:R-:W-:Y:S01]  /*b620*/  FFMA.FTZ R6, R56, R72.reuse, -R77 ;  /* 0x0000004838067223 */ /* 0x080fe2000001084d */
[----:B------:R-:W-:-:S06]  /*b630*/  FFMA.FTZ R167, R58, R72, -R25 ;  /* 0x000000483aa77223 */ /* 0x000fcc0000010819 */
[----:B------:R-:W2:Y:S01]  /*b640*/  MUFU.EX2 R158, R158 ;  /* 0x0000009e009e7308 */ /* 0x000ea20000000800 */
[----:B0-----:R-:W-:Y:S01]  /*b650*/  FADD.FTZ R27, R180, R27 ;  /* 0x0000001bb41b7221 */ /* 0x001fe20000010000 */
[----:B---3--:R-:W-:-:S06]  /*b660*/  FADD.FTZ R15, R161, R14 ;  /* 0x0000000ea10f7221 */ /* 0x008fcc0000010000 */
[----:B------:R-:W-:Y:S01]  /*b670*/  MUFU.EX2 R9, R9 ;  /* 0x0000000900097308 */ /* 0x000fe20000000800 */
[-C--:B------:R-:W-:Y:S01]  /*b680*/  FFMA.FTZ R156, R57, R72.reuse, -R77 ;  /* 0x00000048399c7223 */ /* 0x080fe2000001084d */
[----:B------:R-:W-:-:S06]  /*b690*/  FFMA.FTZ R173, R59, R72, -R25 ;  /* 0x000000483bad7223 */ /* 0x000fcc0000010819 */
[----:B------:R-:W0:Y:S01]  /*b6a0*/  MUFU.EX2 R166, R166 ;  /* 0x000000a600a67308 */ /* 0x000e220000000800 */
[----:B----4-:R-:W-:Y:S01]  /*b6b0*/  FADD.FTZ R14, R164, R27 ;  /* 0x0000001ba40e7221 */ /* 0x010fe20000010000 */
[----:B------:R-:W-:-:S06]  /*b6c0*/  FADD.FTZ R15, R8, R15 ;  /* 0x0000000f080f7221 */ /* 0x000fcc0000010000 */
[----:B------:R-:W-:Y:S01]  /*b6d0*/  MUFU.EX2 R159, R159 ;  /* 0x0000009f009f7308 */ /* 0x000fe20000000800 */
[-C--:B------:R-:W-:Y:S01]  /*b6e0*/  FFMA.FTZ R7, R60, R72.reuse, -R77 ;  /* 0x000000483c077223 */ /* 0x080fe2000001084d */
[----:B------:R-:W-:-:S06]  /*b6f0*/  FFMA.FTZ R168, R62, R72, -R25 ;  /* 0x000000483ea87223 */ /* 0x000fcc0000010819 */
[----:B------:R-:W3:Y:S01]  /*b700*/  MUFU.EX2 R172, R172 ;  /* 0x000000ac00ac7308 */ /* 0x000ee20000000800 */
[----:B-1----:R-:W-:Y:S01]  /*b710*/  FADD.FTZ R27, R171, R14 ;  /* 0x0000000eab1b7221 */ /* 0x002fe20000010000 */
[----:B--2---:R-:W-:-:S06]  /*b720*/  FADD.FTZ R14, R158, R15 ;  /* 0x0000000f9e0e7221 */ /* 0x004fcc0000010000 */
[----:B------:R-:W-:Y:S01]  /*b730*/  MUFU.EX2 R6, R6 ;  /* 0x0000000600067308 */ /* 0x000fe20000000800 */
[-C--:B------:R-:W-:Y:S01]  /*b740*/  FFMA.FTZ R157, R61, R72.reuse, -R77 ;  /* 0x000000483d9d7223 */ /* 0x080fe2000001084d */
[----:B------:R-:W-:-:S06]  /*b750*/  FFMA.FTZ R174, R63, R72, -R25 ;  /* 0x000000483fae7223 */ /* 0x000fcc0000010819 */
[----:B------:R-:W1:Y:S01]  /*b760*/  MUFU.EX2 R167, R167 ;  /* 0x000000a700a77308 */ /* 0x000e620000000800 */
[----:B0-----:R-:W-:Y:S01]  /*b770*/  FADD.FTZ R27, R166, R27 ;  /* 0x0000001ba61b7221 */ /* 0x001fe20000010000 */
[----:B------:R-:W-:-:S06]  /*b780*/  FADD.FTZ R14, R9, R14 ;  /* 0x0000000e090e7221 */ /* 0x000fcc0000010000 */
[----:B------:R-:W-:Y:S01]  /*b790*/  MUFU.EX2 R156, R156 ;  /* 0x0000009c009c7308 */ /* 0x000fe20000000800 */
[-C--:B------:R-:W-:Y:S01]  /*b7a0*/  FFMA.FTZ R4, R64, R72.reuse, -R77 ;  /* 0x0000004840047223 */ /* 0x080fe2000001084d */
[----:B------:R-:W-:-:S06]  /*b7b0*/  FFMA.FTZ R169, R66, R72, -R25 ;  /* 0x0000004842a97223 */ /* 0x000fcc0000010819 */
[----:B------:R-:W0:Y:S01]  /*b7c0*/  MUFU.EX2 R173, R173 ;  /* 0x000000ad00ad7308 */ /* 0x000e220000000800 */
[----:B---3--:R-:W-:Y:S01]  /*b7d0*/  FADD.FTZ R26, R172, R27 ;  /* 0x0000001bac1a7221 */ /* 0x008fe20000010000 */
[----:B------:R-:W-:-:S06]  /*b7e0*/  FADD.FTZ R15, R159, R14 ;  /* 0x0000000e9f0f7221 */ /* 0x000fcc0000010000 */
[----:B------:R-:W-:Y:S01]  /*b7f0*/  MUFU.EX2 R7, R7 ;  /* 0x0000000700077308 */ /* 0x000fe20000000800 */
[-C--:B------:R-:W-:Y:S01]  /*b800*/  FFMA.FTZ R21, R65, R72.reuse, -R77 ;  /* 0x0000004841157223 */ /* 0x080fe2000001084d */
[----:B------:R-:W-:-:S06]  /*b810*/  FFMA.FTZ R175, R67, R72, -R25 ;  /* 0x0000004843af7223 */ /* 0x000fcc0000010819 */
[----:B------:R-:W2:Y:S01]  /*b820*/  MUFU.EX2 R168, R168 ;  /* 0x000000a800a87308 */ /* 0x000ea20000000800 */
[----:B-1----:R-:W-:Y:S01]  /*b830*/  FADD.FTZ R26, R167, R26 ;  /* 0x0000001aa71a7221 */ /* 0x002fe20000010000 */
[----:B------:R-:W-:-:S06]  /*b840*/  FADD.FTZ R15, R6, R15 ;  /* 0x0000000f060f7221 */ /* 0x000fcc0000010000 */
[----:B------:R-:W-:Y:S01]  /*b850*/  MUFU.EX2 R157, R157 ;  /* 0x0000009d009d7308 */ /* 0x000fe20000000800 */
[----:B------:R-:W-:-:S07]  /*b860*/  FFMA.FTZ R170, R70, R72, -R25 ;  /* 0x0000004846aa7223 */ /* 0x000fce0000010819 */
[----:B------:R-:W1:Y:S01]  /*b870*/  MUFU.EX2 R174, R174 ;  /* 0x000000ae00ae7308 */ /* 0x000e620000000800 */
[----:B------:R-:W-:Y:S01]  /*b880*/  FFMA.FTZ R68, R68, R72, -R77 ;  /* 0x0000004844447223 */ /* 0x000fe2000001084d */
[----:B0-----:R-:W-:Y:S01]  /*b890*/  FADD.FTZ R27, R173, R26 ;  /* 0x0000001aad1b7221 */ /* 0x001fe20000010000 */
[----:B------:R-:W-:-:S05]  /*b8a0*/  FADD.FTZ R14, R156, R15 ;  /* 0x0000000f9c0e7221 */ /* 0x000fca0000010000 */
[----:B------:R-:W-:Y:S01]  /*b8b0*/  MUFU.EX2 R4, R4 ;  /* 0x0000000400047308 */ /* 0x000fe20000000800 */
[-C--:B------:R-:W-:Y:S01]  /*b8c0*/  FFMA.FTZ R20, R69, R72.reuse, -R77 ;  /* 0x0000004845147223 */ /* 0x080fe2000001084d */
[----:B------:R-:W-:-:S06]  /*b8d0*/  FFMA.FTZ R176, R71, R72, -R25 ;  /* 0x0000004847b07223 */ /* 0x000fcc0000010819 */
[----:B------:R-:W0:Y:S01]  /*b8e0*/  MUFU.EX2 R169, R169 ;  /* 0x000000a900a97308 */ /* 0x000e220000000800 */
[----:B--2---:R-:W-:Y:S01]  /*b8f0*/  FADD.FTZ R27, R168, R27 ;  /* 0x0000001ba81b7221 */ /* 0x004fe20000010000 */
[----:B------:R-:W-:-:S06]  /*b900*/  FADD.FTZ R14, R7, R14 ;  /* 0x0000000e070e7221 */ /* 0x000fcc0000010000 */
[----:B------:R-:W-:Y:S08]  /*b910*/  MUFU.EX2 R21, R21 ;  /* 0x0000001500157308 */ /* 0x000ff00000000800 */
[----:B------:R-:W2:Y:S01]  /*b920*/  MUFU.EX2 R175, R175 ;  /* 0x000000af00af7308 */ /* 0x000ea20000000800 */
[----:B-1----:R-:W-:Y:S01]  /*b930*/  FADD.FTZ R26, R174, R27 ;  /* 0x0000001bae1a7221 */ /* 0x002fe20000010000 */
[----:B------:R-:W-:-:S06]  /*b940*/  FADD.FTZ R15, R157, R14 ;  /* 0x0000000e9d0f7221 */ /* 0x000fcc0000010000 */
[----:B------:R-:W-:Y:S08]  /*b950*/  MUFU.EX2 R5, R68 ;  /* 0x0000004400057308 */ /* 0x000ff00000000800 */
[----:B------:R-:W1:Y:S01]  /*b960*/  MUFU.EX2 R170, R170 ;  /* 0x000000aa00aa7308 */ /* 0x000e620000000800 */
[----:B0-----:R-:W-:Y:S01]  /*b970*/  FADD.FTZ R26, R169, R26 ;  /* 0x0000001aa91a7221 */ /* 0x001fe20000010000 */
[----:B------:R-:W-:-:S06]  /*b980*/  FADD.FTZ R14, R4, R15 ;  /* 0x0000000f040e7221 */ /* 0x000fcc0000010000 */
[----:B------:R-:W0:Y:S08]  /*b990*/  MUFU.EX2 R20, R20 ;  /* 0x0000001400147308 */ /* 0x000e300000000800 */
[----:B------:R-:W3:Y:S01]  /*b9a0*/  MUFU.EX2 R176, R176 ;  /* 0x000000b000b07308 */ /* 0x000ee20000000800 */
[----:B--2---:R-:W-:Y:S01]  /*b9b0*/  FADD.FTZ R15, R175, R26 ;  /* 0x0000001aaf0f7221 */ /* 0x004fe20000010000 */
[----:B------:R-:W-:-:S03]  /*b9c0*/  FADD.FTZ R14, R21, R14 ;  /* 0x0000000e150e7221 */ /* 0x000fc60000010000 */
[----:B-1----:R-:W-:Y:S01]  /*b9d0*/  FADD.FTZ R15, R170, R15 ;  /* 0x0000000faa0f7221 */ /* 0x002fe20000010000 */
[----:B------:R-:W-:-:S04]  /*b9e0*/  FADD.FTZ R25, R5, R14 ;  /* 0x0000000e05197221 */ /* 0x000fc80000010000 */
[----:B0-----:R-:W-:Y:S01]  /*b9f0*/  FADD.FTZ R14, R20, R25 ;  /* 0x00000019140e7221 */ /* 0x001fe20000010000 */
[----:B------:R0:W-:Y:S01]  /*ba00*/  STL [R1+0x434], R24 ;  /* 0x0004341801007387 */ /* 0x0001e20000100800 */
[----:B---3--:R-:W-:-:S05]  /*ba10*/  FADD.FTZ R15, R176, R15 ;  /* 0x0000000fb00f7221 */ /* 0x008fca0000010000 */
[----:B------:R1:W-:Y:S04]  /*ba20*/  STL.64 [R1+0x440], R14 ;  /* 0x0004400e01007387 */ /* 0x0003e80000100a00 */
[----:B------:R-:W2:Y:S04]  /*ba30*/  LD.E R25, desc[UR54][R22.64+0x41c] ;  /* 0x00041c3616197980 */ /* 0x000ea8000c101900 */
        /* <DEDUP_REMOVED lines=8> */
[----:B0-----:R-:W4:Y:S04]  /*bac0*/  LD.E R24, desc[UR54][R22.64+0x254] ;  /* 0x0002543616187980 */ /* 0x001f28000c101900 */
        /* <DEDUP_REMOVED lines=117> */
[----:B------:R-:W4:Y:S01]  /*c220*/  LD.E R27, desc[UR54][R22.64+0x418] ;  /* 0x00041836161b7980 */ /* 0x000f22000c101900 */
[----:B--2---:R-:W-:Y:S01]  /*c230*/  FMUL.FTZ R217, R44, R25 ;  /* 0x000000192cd97220 */ /* 0x004fe20000410000 */
[C---:B---3--:R-:W-:Y:S01]  /*c240*/  FMUL.FTZ R215, R73.reuse, R40 ;  /* 0x0000002849d77220 */ /* 0x048fe20000410000 */
[C---:B----4-:R-:W-:Y:S01]  /*c250*/  FMUL.FTZ R25, R73.reuse, R26 ;  /* 0x0000001a49197220 */ /* 0x050fe20000410000 */
[C---:B------:R-:W-:Y:S01]  /*c260*/  FMUL.FTZ R189, R73.reuse, R28 ;  /* 0x0000001c49bd7220 */ /* 0x040fe20000410000 */
[C---:B------:R-:W-:Y:S01]  /*c270*/  FMUL.FTZ R191, R73.reuse, R30 ;  /* 0x0000001e49bf7220 */ /* 0x040fe20000410000 */
[----:B------:R0:W-:Y:S01]  /*c280*/  ST.E desc[UR54][R22.64+0x41c], R217 ;  /* 0x00041cd916007985 */ /* 0x0001e2000c101936 */
[C---:B------:R-:W-:Y:S01]  /*c290*/  FMUL.FTZ R201, R73.reuse, R32 ;  /* 0x0000002049c97220 */ /* 0x040fe20000410000 */
[C---:B------:R-:W-:Y:S01]  /*c2a0*/  FMUL.FTZ R203, R73.reuse, R34 ;  /* 0x0000002249cb7220 */ /* 0x040fe20000410000 */
[C---:B------:R-:W-:Y:S01]  /*c2b0*/  FMUL.FTZ R213, R73.reuse, R36 ;  /* 0x0000002449d57220 */ /* 0x040fe20000410000 */
[----:B------:R1:W-:Y:S01]  /*c2c0*/  ST.E desc[UR54][R22.64+0x414], R215 ;  /* 0x000414d716007985 */ /* 0x0003e2000c101936 */
[----:B------:R-:W-:-:S03]  /*c2d0*/  FMUL.FTZ R227, R73, R146 ;  /* 0x0000009249e37220 */ /* 0x000fc60000410000 */
[----:B------:R2:W-:Y:S04]  /*c2e0*/  ST.E desc[UR54][R22.64+0x220], R25 ;  /* 0x0002201916007985 */ /* 0x0005e8000c101936 */
[----:B------:R3:W-:Y:S01]  /*c2f0*/  ST.E desc[UR54][R22.64+0x224], R189 ;  /* 0x000224bd16007985 */ /* 0x0007e2000c101936 */
[----:B0-----:R-:W-:-:S03]  /*c300*/  FMUL.FTZ R217, R73, R150 ;  /* 0x0000009649d97220 */ /* 0x001fc60000410000 */
[----:B------:R0:W-:Y:S01]  /*c310*/  ST.E desc[UR54][R22.64+0x230], R191 ;  /* 0x000230bf16007985 */ /* 0x0001e2000c101936 */
[C---:B-1----:R-:W-:Y:S01]  /*c320*/  FMUL.FTZ R215, R73.reuse, R38 ;  /* 0x0000002649d77220 */ /* 0x042fe20000410000 */
[C---:B--2---:R-:W-:Y:S01]  /*c330*/  FMUL.FTZ R25, R73.reuse, R24 ;  /* 0x0000001849197220 */ /* 0x044fe20000410000 */
[C---:B---3--:R-:W-:Y:S01]  /*c340*/  FMUL.FTZ R189, R73.reuse, R148 ;  /* 0x0000009449bd7220 */ /* 0x048fe20000410000 */
[C---:B0-----:R-:W-:Y:S01]  /*c350*/  FMUL.FTZ R191, R73.reuse, R144 ;  /* 0x0000009049bf7220 */ /* 0x041fe20000410000 */
[----:B------:R0:W-:Y:S01]  /*c360*/  ST.E desc[UR54][R22.64+0x234], R201 ;  /* 0x000234c916007985 */ /* 0x0001e2000c101936 */
[----:B------:R-:W-:-:S03]  /*c370*/  FMUL.FTZ R229, R73, R136 ;  /* 0x0000008849e57220 */ /* 0x000fc60000410000 */
[----:B------:R1:W-:Y:S04]  /*c380*/  ST.E desc[UR54][R22.64+0x240], R203 ;  /* 0x000240cb16007985 */ /* 0x0003e8000c101936 */
[----:B------:R2:W-:Y:S04]  /*c390*/  ST.E desc[UR54][R22.64+0x244], R213 ;  /* 0x000244d516007985 */ /* 0x0005e8000c101936 */
[----:B------:R3:W-:Y:S01]  /*c3a0*/  ST.E desc[UR54][R22.64+0x250], R215 ;  /* 0x000250d716007985 */ /* 0x0007e2000c101936 */
[----:B0-----:R-:W-:-:S03]  /*c3b0*/  FMUL.FTZ R201, R73, R142 ;  /* 0x0000008e49c97220 */ /* 0x001fc60000410000 */
[----:B------:R0:W-:Y:S01]  /*c3c0*/  ST.E desc[UR54][R22.64+0x254], R25 ;  /* 0x0002541916007985 */ /* 0x0001e2000c101936 */
[----:B-1----:R-:W-:-:S03]  /*c3d0*/  FMUL.FTZ R203, R73, R140 ;  /* 0x0000008c49cb7220 */ /* 0x002fc60000410000 */
[----:B------:R1:W-:Y:S01]  /*c3e0*/  ST.E desc[UR54][R22.64+0x260], R189 ;  /* 0x000260bd16007985 */ /* 0x0003e2000c101936 */
[----:B--2---:R-:W-:-:S03]  /*c3f0*/  FMUL.FTZ R213, R73, R138 ;  /* 0x0000008a49d57220 */ /* 0x004fc60000410000 */
[----:B------:R2:W-:Y:S01]  /*c400*/  ST.E desc[UR54][R22.64+0x264], R217 ;  /* 0x000264d916007985 */ /* 0x0005e2000c101936 */
[----:B---3--:R-:W-:-:S03]  /*c410*/  FMUL.FTZ R215, R73, R132 ;  /* 0x0000008449d77220 */ /* 0x008fc60000410000 */
[----:B------:R3:W-:Y:S01]  /*c420*/  ST.E desc[UR54][R22.64+0x270], R227 ;  /* 0x000270e316007985 */ /* 0x0007e2000c101936 */
[----:B0-----:R-:W-:-:S03]  /*c430*/  FMUL.FTZ R25, R73, R134 ;  /* 0x0000008649197220 */ /* 0x001fc60000410000 */
[----:B------:R0:W-:Y:S01]  /*c440*/  ST.E desc[UR54][R22.64+0x274], R191 ;  /* 0x000274bf16007985 */ /* 0x0001e2000c101936 */
[C---:B-1----:R-:W-:Y:S01]  /*c450*/  FMUL.FTZ R189, R73.reuse, R126 ;  /* 0x0000007e49bd7220 */ /* 0x042fe20000410000 */
[C---:B--2---:R-:W-:Y:S01]  /*c460*/  FMUL.FTZ R217, R73.reuse, R130 ;  /* 0x0000008249d97220 */ /* 0x044fe20000410000 */
[C---:B---3--:R-:W-:Y:S01]  /*c470*/  FMUL.FTZ R227, R73.reuse, R128 ;  /* 0x0000008049e37220 */ /* 0x048fe20000410000 */
[C---:B0-----:R-:W-:Y:S01]  /*c480*/  FMUL.FTZ R191, R73.reuse, R124 ;  /* 0x0000007c49bf7220 */ /* 0x041fe20000410000 */
[----:B------:R0:W-:Y:S04]  /*c490*/  ST.E desc[UR54][R22.64+0x280], R201 ;  /* 0x000280c916007985 */ /* 0x0001e8000c101936 */
        /* <DEDUP_REMOVED lines=13> */
[----:B-1----:R-:W-:-:S03]  /*c570*/  FMUL.FTZ R189, R73, R106 ;  /* 0x0000006a49bd7220 */ /* 0x002fc60000410000 */
[----:B------:R1:W-:Y:S01]  /*c580*/  ST.E desc[UR54][R22.64+0x2c4], R191 ;  /* 0x0002c4bf16007985 */ /* 0x0003e2000c101936 */
[C---:B--2---:R-:W-:Y:S01]  /*c590*/  FMUL.FTZ R215, R73.reuse, R112 ;  /* 0x0000007049d77220 */ /* 0x044fe20000410000 */
[C---:B---3--:R-:W-:Y:S01]  /*c5a0*/  FMUL.FTZ R217, R73.reuse, R110 ;  /* 0x0000006e49d97220 */ /* 0x048fe20000410000 */
[C---:B0-----:R-:W-:Y:S01]  /*c5b0*/  FMUL.FTZ R227, R73.reuse, R108 ;  /* 0x0000006c49e37220 */ /* 0x041fe20000410000 */
[C---:B-1----:R-:W-:Y:S01]  /*c5c0*/  FMUL.FTZ R191, R73.reuse, R104 ;  /* 0x0000006849bf7220 */ /* 0x042fe20000410000 */
        /* <DEDUP_REMOVED lines=39> */
[----:B-1----:R-:W-:Y:S01]  /*c840*/  FMUL.FTZ R191, R73, R64 ;  /* 0x0000004049bf7220 */ /* 0x002fe20000410000 */
[----:B------:R0:W-:Y:S01]  /*c850*/  ST.E desc[UR54][R22.64+0x370], R201 ;  /* 0x000370c916007985 */ /* 0x0001e2000c101936 */
[C---:B------:R-:W-:Y:S01]  /*c860*/  FMUL.FTZ R151, R44.reuse, R151 ;  /* 0x000000972c977220 */ /* 0x040fe20000410000 */
        /* <DEDUP_REMOVED lines=8> */
[C---:B0-----:R-:W-:Y:S01]  /*c8f0*/  FMUL.FTZ R201, R73.reuse, R56 ;  /* 0x0000003849c97220 */ /* 0x041fe20000410000 */
        /* <DEDUP_REMOVED lines=9> */
[C---:B------:R-:W-:Y:S02]  /*c990*/  FMUL.FTZ R127, R44.reuse, R127 ;  /* 0x0000007f2c7f7220 */ /* 0x040fe40000410000 */
[----:B------:R3:W-:Y:S01]  /*c9a0*/  ST.E desc[UR54][R22.64+0x3a4], R217 ;  /* 0x0003a4d916007985 */ /* 0x0007e2000c101936 */
[----:B0-----:R-:W-:Y:S01]  /*c9b0*/  FMUL.FTZ R25, R73, R54 ;  /* 0x0000003649197220 */ /* 0x001fe20000410000 */
[----:B------:R-:W-:-:S02]  /*c9c0*/  FMUL.FTZ R133, R44, R133 ;  /* 0x000000852c857220 */ /* 0x000fc40000410000 */
[----:B------:R0:W-:Y:S01]  /*c9d0*/  ST.E desc[UR54][R22.64+0x3b0], R227 ;  /* 0x0003b0e316007985 */ /* 0x0001e2000c101936 */
[C---:B-1----:R-:W-:Y:S01]  /*c9e0*/  FMUL.FTZ R189, R73.reuse, R46 ;  /* 0x0000002e49bd7220 */ /* 0x042fe20000410000 */
[C---:B------:R-:W-:Y:S02]  /*c9f0*/  FMUL.FTZ R131, R44.reuse, R131 ;  /* 0x000000832c837220 */ /* 0x040fe40000410000 */
[----:B------:R1:W-:Y:S01]  /*ca00*/  ST.E desc[UR54][R22.64+0x3b4], R191 ;  /* 0x0003b4bf16007985 */ /* 0x0003e2000c101936 */
[C---:B--2---:R-:W-:Y:S01]  /*ca10*/  FMUL.FTZ R215, R73.reuse, R52 ;  /* 0x0000003449d77220 */ /* 0x044fe20000410000 */
[C---:B------:R-:W-:Y:S01]  /*ca20*/  FMUL.FTZ R129, R44.reuse, R129 ;  /* 0x000000812c817220 */ /* 0x040fe20000410000 */
[C---:B------:R-:W-:Y:S01]  /*ca30*/  FMUL.FTZ R125, R44.reuse, R125 ;  /* 0x0000007d2c7d7220 */ /* 0x040fe20000410000 */
[C---:B---3--:R-:W-:Y:S01]  /*ca40*/  FMUL.FTZ R217, R73.reuse, R50 ;  /* 0x0000003249d97220 */ /* 0x048fe20000410000 */
[C---:B------:R-:W-:Y:S01]  /*ca50*/  FMUL.FTZ R117, R44.reuse, R117 ;  /* 0x000000752c757220 */ /* 0x040fe20000410000 */
[C---:B------:R-:W-:Y:S01]  /*ca60*/  FMUL.FTZ R123, R44.reuse, R123 ;  /* 0x0000007b2c7b7220 */ /* 0x040fe20000410000 */
[C---:B------:R-:W-:Y:S01]  /*ca70*/  FMUL.FTZ R121, R44.reuse, R121 ;  /* 0x000000792c797220 */ /* 0x040fe20000410000 */
[C---:B0-----:R-:W-:Y:S01]  /*ca80*/  FMUL.FTZ R227, R73.reuse, R48 ;  /* 0x0000003049e37220 */ /* 0x041fe20000410000 */
[C---:B------:R-:W-:Y:S01]  /*ca90*/  FMUL.FTZ R119, R44.reuse, R119 ;  /* 0x000000772c777220 */ /* 0x040fe20000410000 */
[C---:B------:R-:W-:Y:S01]  /*caa0*/  FMUL.FTZ R115, R44.reuse, R115 ;  /* 0x000000732c737220 */ /* 0x040fe20000410000 */
[C---:B------:R-:W-:Y:S01]  /*cab0*/  FMUL.FTZ R107, R44.reuse, R107 ;  /* 0x0000006b2c6b7220 */ /* 0x040fe20000410000 */
[C---:B-1----:R-:W-:Y:S01]  /*cac0*/  FMUL.FTZ R191, R73.reuse, R42 ;  /* 0x0000002a49bf7220 */ /* 0x042fe20000410000 */
        /* <DEDUP_REMOVED lines=119> */
[----:B0-----:R-:W4:Y:S04]  /*d240*/  LD.E R25, desc[UR54][R22.64+0x220] ;  /* 0x0002203616197980 */ /* 0x001f28000c101900 */
[----:B-1----:R-:W4:Y:S04]  /*d250*/  LD.E R35, desc[UR54][R22.64+0x224] ;  /* 0x0002243616237980 */ /* 0x002f28000c101900 */
[----:B--2---:R-:W2:Y:S04]  /*d260*/  LD.E R37, desc[UR54][R22.64+0x228] ;  /* 0x0002283616257980 */ /* 0x004ea8000c101900 */
[----:B------:R-:W2:Y:S04]  /*d270*/  LD.E R39, desc[UR54][R22.64+0x22c] ;  /* 0x00022c3616277980 */ /* 0x000ea8000c101900 */
[----:B------:R-:W2:Y:S04]  /*d280*/  LD.E R41, desc[UR54][R22.64+0x230] ;  /* 0x0002303616297980 */ /* 0x000ea8000c101900 */
        /* <DEDUP_REMOVED lines=126> */
[----:B------:R-:W-:Y:S04]  /*da70*/  ST.E desc[UR54][R22.64+0x22c], R39 ;  /* 0x00022c2716007985 */ /* 0x000fe8000c101936 */
[----:B------:R-:W-:Y:S04]  /*da80*/  ST.E desc[UR54][R22.64+0x230], R41 ;  /* 0x0002302916007985 */ /* 0x000fe8000c101936 */
[----:B---3--:R-:W-:Y:S04]  /*da90*/  ST.E desc[UR54][R22.64+0x234], R33 ;  /* 0x0002342116007985 */ /* 0x008fe8000c101936 */
        /* <DEDUP_REMOVED lines=122> */
[----:B0-----:R-:W4:Y:S04]  /*e240*/  LD.E R189, desc[UR54][R22.64+0x210] ;  /* 0x0002103616bd7980 */ /* 0x001f28000c101900 */
[----:B-1----:R-:W4:Y:S04]  /*e250*/  LD.E.64 R14, desc[UR54][R22.64+0xa8] ;  /* 0x0000a836160e7980 */ /* 0x002f28000c101b00 */
[----:B------:R-:W4:Y:S04]  /*e260*/  LDL R190, [R1+0x88] ;  /* 0x0000880001be7983 */ /* 0x000f280000100800 */
[----:B--2---:R-:W2:Y:S04]  /*e270*/  LD.E R24, desc[UR54][R22.64+0x220] ;  /* 0x0002203616187980 */ /* 0x004ea8000c101900 */
[----:B------:R-:W2:Y:S04]  /*e280*/  LD.E R25, desc[UR54][R22.64+0x224] ;  /* 0x0002243616197980 */ /* 0x000ea8000c101900 */
[----:B---3--:R-:W2:Y:S04]  /*e290*/  LD.E R26, desc[UR54][R22.64+0x228] ;  /* 0x00022836161a7980 */ /* 0x008ea8000c101900 */
[----:B------:R-:W2:Y:S04]  /*e2a0*/  LD.E R27, desc[UR54][R22.64+0x22c] ;  /* 0x00022c36161b7980 */ /* 0x000ea8000c101900 */
[----:B----4-:R-:W2:Y:S04]  /*e2b0*/  LD.E R28, desc[UR54][R22.64+0x230] ;  /* 0x00023036161c7980 */ /* 0x010ea8000c101900 */
        /* <DEDUP_REMOVED lines=132> */
[----:B--2---:R-:W-:-:S06]  /*eb00*/  WARPGROUP.ARRIVE ;  /* 0x00000000000079c5 */ /* 0x004fcc0000000000 */
        /* <DEDUP_REMOVED lines=138> */
[----:B0-----:R-:W-:-:S06]  /*f3b0*/  WARPGROUP.ARRIVE ;  /* 0x00000000000079c5 */ /* 0x001fcc0000000000 */
        /* <DEDUP_REMOVED lines=281> */
[----:B------:R-:W-:Y:S02]  /*10550*/  VIADD R8, R14, 0x200 ;  /* 0x000002000e087836 */ /* 0x000fe40000000000 */
[----:B------:R-:W-:-:S03]  /*10560*/  IMAD.MOV.U32 R9, RZ, RZ, R15 ;  /* 0x000000ffff097224 */ /* 0x000fc600078e000f */
        /* <DEDUP_REMOVED lines=667> */
[----:B0-----:R-:W2:Y:S04]  /*12f20*/  LDL.64 R4, [R1+0x68] ;  /* 0x0000680001047983 */ /* 0x001ea80000100a00 */
[----:B------:R-:W3:Y:S01]  /*12f30*/  LD.E R0, desc[UR54][R22.64+0x210] ;  /* 0x0002103616007980 */ /* 0x000ee2000c101900 */
[----:B--2---:R-:W-:-:S05]  /*12f40*/  MOV R3, R4 ;  /* 0x0000000400037202 */ /* 0x004fca0000000f00 */
[----:B---3--:R-:W-:-:S05]  /*12f50*/  IMAD R0, R0, 0x8, R3 ;  /* 0x0000000800007824 */ /* 0x008fca00078e0203 */
[----:B------:R-:W-:-:S04]  /*12f60*/  PRMT R0, RZ, 0x654, R0 ;  /* 0x00000654ff007816 */ /* 0x000fc80000000000 */
[----:B------:R1:W-:Y:S03]  /*12f70*/  SYNCS.ARRIVE.TRANS64.RED.A1T0 RZ, [R0+URZ], RZ ;  /* 0x000000ff00ff79a7 */ /* 0x0003e6000810043f */
.L_x_9740:
[----:B------:R-:W-:Y:S05]  /*12f80*/  BSYNC B0 ;  /* 0x0000000000007941 */ /* 0x000fea0003800000 */
.L_x_9739:
[----:B------:R-:W-:Y:S05]  /*12f90*/  @P0 BRA `(.L_x_9741) ;  /* 0xffffff6800180947 */ /* 0x000fea000383ffff */
.L_x_9724:
[----:B------:R-:W-:-:S13]  /*12fa0*/  ISETP.GE.AND P0, PT, R10, UR43, PT ;  /* 0x0000002b0a007c0c */ /* 0x000fda000bf06270 */
[----:B------:R-:W-:Y:S05]  /*12fb0*/  @!P0 BRA `(.L_x_9742) ;  /* 0x000000a800d48947 */ /* 0x000fea0003800000 */
[----:B0-----:R0:W5:Y:S02]  /*12fc0*/  LDL.64 R2, [R1+0x170] ;  /* 0x0001700001027983 */ /* 0x0011640000100a00 */
.L_x_9773:
[----:B-----5:R-:W2:Y:S04]  /*12fd0*/  LD.E R5, desc[UR54][R2.64] ;  /* 0x0000003602057980 */ /* 0x020ea8000c101900 */
[----:B01----:R-:W3:Y:S01]  /*12fe0*/  LD.E R0, desc[UR54][R2.64+0x8] ;  /* 0x0000083602007980 */ /* 0x003ee2000c101900 */
        /* <DEDUP_REMOVED lines=12> */
[----:B------:R-:W-:Y:S05]  /*130b0*/  YIELD ;  /* 0x0000000000007946 */ /* 0x000fea0003800000 */
[----:B------:R-:W-:Y:S01]  /*130c0*/  BSSY B0, `(.L_x_9743) ;  /* 0x0000006000007945 */ /* 0x000fe20003800000 */
[----:B---3--:R-:W-:Y:S01]  /*130d0*/  @!P0 IMAD.MOV.U32 R5, RZ, RZ, RZ ;  /* 0x000000ffff058224 */ /* 0x008fe200078e00ff */
[----:B--2---:R-:W-:-:S04]  /*130e0*/  LOP3.LUT R0, R0, 0x1, RZ, 0xfc, !PT ;  /* 0x0000000100007812 */ /* 0x004fc800078efcff */
[----:B------:R-:W-:-:S13]  /*130f0*/  ISETP.NE.AND P1, PT, R0, 0x3, PT ;  /* 0x000000030000780c */ /* 0x000fda0003f25270 */
[----:B-1----:R-:W-:Y:S05]  /*13100*/  @!P1 BRA `(.L_x_9744) ;  /* 0x0000000000049947 */ /* 0x002fea0003800000 */
[----:B------:R-:W-:Y:S01]  /*13110*/  BPT.TRAP 0x1 ;  /* 0x000000040000795c */ /* 0x000fe20000300000 */
.L_x_9744:
[----:B------:R-:W-:Y:S05]  /*13120*/  BSYNC B0 ;  /* 0x0000000000007941 */ /* 0x000fea0003800000 */
.L_x_9743:
        /* <DEDUP_REMOVED lines=13> */
.L_x_9746:
[----:B------:R-:W-:Y:S05]  /*13200*/  BSYNC B0 ;  /* 0x0000000000007941 */ /* 0x000fea0003800000 */
.L_x_9745:
        /* <DEDUP_REMOVED lines=8> */
.L_x_9748:
[----:B------:R-:W-:Y:S05]  /*13290*/  BSYNC B0 ;  /* 0x0000000000007941 */ /* 0x000fea0003800000 */
.L_x_9747:
[----:B------:R-:W2:Y:S04]  /*132a0*/  LD.E R5, desc[UR54][R2.64] ;  /* 0x0000003602057980 */ /* 0x000ea8000c101900 */
[----:B------:R-:W2:Y:S01]  /*132b0*/  LDL.64 R8, [R1+0xa0] ;  /* 0x0000a00001087983 */ /* 0x000ea20000100a00 */
[----:B------:R-:W-:Y:S05]  /*132c0*/  WARPSYNC.ALL ;  /* 0x0000000000007948 */ /* 0x000fea0003800000 */
[----:B------:R-:W3:Y:S04]  /*132d0*/  LDL.64 R20, [R1+0x98] ;  /* 0x0000980001147983 */ /* 0x000ee80000100a00 */
[----:B-1---5:R-:W4:Y:S04]  /*132e0*/  LDL.64 R6, [R1+0x98] ;  /* 0x0000980001067983 */ /* 0x022f280000100a00 */
        /* <DEDUP_REMOVED lines=54> */
.L_x_9751:
[----:B------:R-:W-:Y:S05]  /*13650*/  BSYNC B0 ;  /* 0x0000000000007941 */ /* 0x000fea0003800000 */
.L_x_9750:
        /* <DEDUP_REMOVED lines=10> */
.L_x_9753:
[----:B------:R-:W-:Y:S05]  /*13700*/  BSYNC B0 ;  /* 0x0000000000007941 */ /* 0x000fea0003800000 */
.L_x_9752:
[----:B------:R-:W-:Y:S04]  /*13710*/  BSSY B0, `(.L_x_9754) ;  /* 0x0000006000007945 */ /* 0x000fe80003800000 */
[----:B--2---:R-:W-:Y:S05]  /*13720*/  @P0 BRA `(.L_x_9755) ;  /* 0x0000000000100947 */ /* 0x004fea0003800000 */
[----:B-----5:R-:W-:Y:S01]  /*13730*/  IMAD R4, R4, 0x8, R7 ;  /* 0x0000000804047824 */ /* 0x020fe200078e0207 */
[----:B-1----:R-:W-:-:S04]  /*13740*/  SHF.L.U32 R5, R6, 0x1f, RZ ;  /* 0x0000001f06057819 */ /* 0x002fc800000006ff */
[----:B------:R-:W1:Y:S02]  /*13750*/  SYNCS.PHASECHK.TRANS64.TRYWAIT P0, [R4+URZ], R5 ;  /* 0x00000005040075a7 */ /* 0x000e64000800017f */
[----:B-1----:R-:W-:Y:S05]  /*13760*/  @!P0 BRA `(.L_x_9756) ;  /* 0x0000013000708947 */ /* 0x002fea0003800000 */
.L_x_9755:
[----:B------:R-:W-:Y:S05]  /*13770*/  BSYNC B0 ;  /* 0x0000000000007941 */ /* 0x000fea0003800000 */
.L_x_9754:
        /* <DEDUP_REMOVED lines=263> */
.L_x_9762:
[----:B------:R-:W-:Y:S05]  /*147f0*/  BSYNC B2 ;  /* 0x0000000000027941 */ /* 0x000fea0003800000 */
.L_x_9761:
[----:B------:R-:W-:Y:S01]  /*14800*/  LOP3.LUT R9, RZ, R9, RZ, 0x33, !PT ;  /* 0x00000009ff097212 */ /* 0x000fe200078e33ff */
[----:B------:R-:W-:Y:S06]  /*14810*/  BRA `(.L_x_9763) ;  /* 0x0000000000187947 */ /* 0x000fec0003800000 */
.L_x_9760:
[----:B------:R-:W-:-:S13]  /*14820*/  ISETP.NE.AND P0, PT, R12, 0x1, PT ;  /* 0x000000010c00780c */ /* 0x000fda0003f05270 */
[----:B------:R-:W-:Y:S05]  /*14830*/  @!P0 BRA `(.L_x_9763) ;  /* 0x0000000000108947 */ /* 0x000fea0003800000 */
[----:B------:R-:W2:Y:S04]  /*14840*/  LDL R6, [R13+0x1c] ;  /* 0x00001c000d067983 */ /* 0x000ea80000100800 */
[----:B------:R-:W3:Y:S01]  /*14850*/  LDL R14, [R13+0x20] ;  /* 0x000020000d0e7983 */ /* 0x000ee20000100800 */
[----:B--2---:R-:W-:-:S05]  /*14860*/  IMAD.HI.U32 R9, R9, R6, RZ ;  /* 0x0000000609097227 */ /* 0x004fca00078e00ff */
[----:B---3--:R-:W-:-:S07]  /*14870*/  SHF.R.U32.HI R9, RZ, R14, R9 ;  /* 0x0000000eff097219 */ /* 0x008fce0000011609 */
.L_x_9763:
[----:B------:R-:W-:Y:S05]  /*14880*/  BSYNC B1 ;  /* 0x0000000000017941 */ /* 0x000fea0003800000 */
.L_x_9759:
[----:B------:R-:W-:-:S05]  /*14890*/  IMAD R9, R12, R9, R21 ;  /* 0x000000090c097224 */ /* 0x000fca00078e0215 */
[----:B------:R-:W-:Y:S02]  /*148a0*/  VIMNMX R4, R4, R9, !PT ;  /* 0x0000000904047248 */ /* 0x000fe40007fe0100 */
[----:B------:R-:W-:-:S07]  /*148b0*/  VIADDMNMX R5, R9, R12, R5, PT ;  /* 0x0000000c09057246 */ /* 0x000fce0003800105 */
.L_x_9758:
[----:B------:R-:W-:Y:S05]  /*148c0*/  BSYNC B0 ;  /* 0x0000000000007941 */ /* 0x000fea0003800000 */
.L_x_9757:
        /* <DEDUP_REMOVED lines=132> */
.L_x_9769:
[----:B------:R-:W-:Y:S05]  /*15110*/  BSYNC B2 ;  /* 0x0000000000027941 */ /* 0x000fea0003800000 */
.L_x_9768:
[----:B------:R-:W-:Y:S01]  /*15120*/  LOP3.LUT R7, RZ, R7, RZ, 0x33, !PT ;  /* 0x00000007ff077212 */ /* 0x000fe200078e33ff */
[----:B------:R-:W-:Y:S06]  /*15130*/  BRA `(.L_x_9770) ;  /* 0x0000000000187947 */ /* 0x000fec0003800000 */
.L_x_9767:
[----:B------:R-:W-:-:S13]  /*15140*/  ISETP.NE.AND P6, PT, R12, 0x1, PT ;  /* 0x000000010c00780c */ /* 0x000fda0003fc5270 */
[----:B------:R-:W-:Y:S05]  /*15150*/  @!P6 BRA `(.L_x_9770) ;  /* 0x000000000010e947 */ /* 0x000fea0003800000 */
[----:B------:R-:W2:Y:S04]  /*15160*/  LDL R4, [R13+0x1c] ;  /* 0x00001c000d047983 */ /* 0x000ea80000100800 */
[----:B------:R-:W3:Y:S01]  /*15170*/  LDL R8, [R13+0x20] ;  /* 0x000020000d087983 */ /* 0x000ee20000100800 */
[----:B--2---:R-:W-:-:S05]  /*15180*/  IMAD.HI.U32 R7, R7, R4, RZ ;  /* 0x0000000407077227 */ /* 0x004fca00078e00ff */
[----:B---3--:R-:W-:-:S07]  /*15190*/  SHF.R.U32.HI R7, RZ, R8, R7 ;  /* 0x00000008ff077219 */ /* 0x008fce0000011607 */
.L_x_9770:
[----:B------:R-:W-:Y:S05]  /*151a0*/  BSYNC B1 ;  /* 0x0000000000017941 */ /* 0x000fea0003800000 */
.L_x_9766:
[----:B------:R-:W-:-:S05]  /*151b0*/  IMAD R7, R12, R7, R21 ;  /* 0x000000070c077224 */ /* 0x000fca00078e0215 */
[----:B------:R-:W-:Y:S02]  /*151c0*/  VIADDMNMX R5, R7, R12, R5, PT ;  /* 0x0000000c07057246 */ /* 0x000fe40003800105 */
[----:B------:R-:W-:-:S07]  /*151d0*/  VIMNMX R6, R6, R7, !PT ;  /* 0x0000000706067248 */ /* 0x000fce0007fe0100 */
.L_x_9765:
[----:B------:R-:W-:Y:S05]  /*151e0*/  BSYNC B0 ;  /* 0x0000000000007941 */ /* 0x000fea0003800000 */
.L_x_9764:
        /* <DEDUP_REMOVED lines=137> */
[----:B------:R-:W-:Y:S02]  /*15a80*/  ISETP.LT.OR P0, PT, R5, 0x5a, P0 ;  /* 0x0000005a0500780c */ /* 0x000fe40000701670 */
[----:B------:R-:W-:Y:S02]  /*15a90*/  FSEL R70, R70, -INF , !P5 ;  /* 0xff80000046467808 */ /* 0x000fe40006800000 */
[----:B------:R-:W-:Y:S02]  /*15aa0*/  FMNMX.FTZ R5, R67, R4, !PT ;  /* 0x0000000443057209 */ /* 0x000fe40007810000 */
[----:B------:R-:W-:-:S02]  /*15ab0*/  FSEL R71, R71, -INF , !P0 ;  /* 0xff80000047477808 */ /* 0x000fc40004000000 */
[----:B------:R-:W-:-:S04]  /*15ac0*/  FMNMX.FTZ R4, R70, R5, !PT ;  /* 0x0000000546047209 */ /* 0x000fc80007810000 */
[----:B------:R-:W-:Y:S02]  /*15ad0*/  FMNMX.FTZ R9, R71, R4, !PT ;  /* 0x0000000447097209 */ /* 0x000fe40007810000 */
[----:B-1----:R-:W-:Y:S01]  /*15ae0*/  FMNMX.FTZ R6, R11, R12, !PT ;  /* 0x0000000c0b067209 */ /* 0x002fe20007810000 */
[----:B------:R-:W3:Y:S04]  /*15af0*/  LDL.64 R4, [R1+0x440] ;  /* 0x0004400001047983 */ /* 0x000ee80000100a00 */
        /* <DEDUP_REMOVED lines=29> */
[-C--:B------:R-:W-:Y:S01]  /*15cd0*/  FFMA.FTZ R154, R154, R26.reuse, -R11 ;  /* 0x0000001a9a9a7223 */ /* 0x080fe2000001080b */
[----:B------:R-:W-:-:S05]  /*15ce0*/  FFMA.FTZ R155, R30, R26, -R9 ;  /* 0x0000001a1e9b7223 */ /* 0x000fca0000010809 */
[----:B------:R-:W3:Y:S08]  /*15cf0*/  MUFU.EX2 R32, R15 ;  /* 0x0000000f00207308 */ /* 0x000ef00000000800 */
[----:B------:R-:W-:Y:S08]  /*15d00*/  MUFU.EX2 R202, R202 ;  /* 0x000000ca00ca7308 */ /* 0x000ff00000000800 */
[----:B------:R-:W1:Y:S01]  /*15d10*/  MUFU.EX2 R31, R25 ;  /* 0x00000019001f7308 */ /* 0x000e620000000800 */
[----:B------:R-:W-:-:S07]  /*15d20*/  FFMA.FTZ R190, R84, R26, -R11 ;  /* 0x0000001a54be7223 */ /* 0x000fce000001080b */
[----:B------:R-:W2:Y:S01]  /*15d30*/  MUFU.EX2 R152, R152 ;  /* 0x0000009800987308 */ /* 0x000ea20000000800 */
[----:B------:R-:W-:-:S07]  /*15d40*/  FFMA.FTZ R185, R34, R26, -R9 ;  /* 0x0000001a22b97223 */ /* 0x000fce0000010809 */
[----:B------:R-:W4:Y:S01]  /*15d50*/  MUFU.EX2 R189, R189 ;  /* 0x000000bd00bd7308 */ /* 0x000f220000000800 */
[----:B------:R-:W-:-:S07]  /*15d60*/  FFMA.FTZ R187, R82, R26, -R11 ;  /* 0x0000001a52bb7223 */ /* 0x000fce000001080b */
[----:B------:R-:W5:Y:S01]  /*15d70*/  MUFU.EX2 R154, R154 ;  /* 0x0000009a009a7308 */ /* 0x000f620000000800 */
[----:B------:R-:W-:-:S07]  /*15d80*/  FFMA.FTZ R188, R35, R26, -R9 ;  /* 0x0000001a23bc7223 */ /* 0x000fce0000010809 */
[----:B------:R-:W0:Y:S01]  /*15d90*/  MUFU.EX2 R155, R155 ;  /* 0x0000009b009b7308 */ /* 0x000e220000000800 */
[----:B---3--:R-:W-:Y:S01]  /*15da0*/  FFMA.FTZ R15, R32, R4, R7 ;  /* 0x00000004200f7223 */ /* 0x008fe20000010007 */
[----:B------:R-:W-:Y:S01]  /*15db0*/  FFMA.FTZ R183, R80, R26, -R11 ;  /* 0x0000001a50b77223 */ /* 0x000fe2000001080b */
[----:B-1----:R-:W-:-:S05]  /*15dc0*/  FFMA.FTZ R4, R5, R31, R202 ;  /* 0x0000001f05047223 */ /* 0x002fca00000100ca */
[----:B------:R-:W1:Y:S01]  /*15dd0*/  MUFU.EX2 R194, R194 ;  /* 0x000000c200c27308 */ /* 0x000e620000000800 */
[----:B------:R-:W-:Y:S01]  /*15de0*/  FFMA.FTZ R181, R38, R26, -R9 ;  /* 0x0000001a26b57223 */ /* 0x000fe20000010809 */
[----:B--2---:R-:W-:-:S06]  /*15df0*/  FADD.FTZ R15, R152, R15 ;  /* 0x0000000f980f7221 */ /* 0x004fcc0000010000 */
[----:B------:R-:W2:Y:S01]  /*15e00*/  MUFU.EX2 R190, R190 ;  /* 0x000000be00be7308 */ /* 0x000ea20000000800 */
[----:B------:R-:W-:Y:S01]  /*15e10*/  FFMA.FTZ R184, R78, R26, -R11 ;  /* 0x0000001a4eb87223 */ /* 0x000fe2000001080b */
[----:B----4-:R-:W-:-:S06]  /*15e20*/  FADD.FTZ R4, R189, R4 ;  /* 0x00000004bd047221 */ /* 0x010fcc0000010000 */
[----:B------:R-:W3:Y:S01]  /*15e30*/  MUFU.EX2 R185, R185 ;  /* 0x000000b900b97308 */ /* 0x000ee20000000800 */
[----:B------:R-:W-:Y:S01]  /*15e40*/  FFMA.FTZ R182, R39, R26, -R9 ;  /* 0x0000001a27b67223 */ /* 0x000fe20000010809 */
[----:B-----5:R-:W-:-:S06]  /*15e50*/  FADD.FTZ R8, R154, R15 ;  /* 0x0000000f9a087221 */ /* 0x020fcc0000010000 */
[----:B------:R-:W4:Y:S01]  /*15e60*/  MUFU.EX2 R187, R187 ;  /* 0x000000bb00bb7308 */ /* 0x000f220000000800 */
[----:B------:R-:W-:Y:S01]  /*15e70*/  FFMA.FTZ R179, R76, R26, -R11 ;  /* 0x0000001a4cb37223 */ /* 0x000fe2000001080b */
[----:B0-----:R-:W-:-:S06]  /*15e80*/  FADD.FTZ R5, R155, R4 ;  /* 0x000000049b057221 */ /* 0x001fcc0000010000 */
[----:B------:R-:W0:Y:S01]  /*15e90*/  MUFU.EX2 R188, R188 ;  /* 0x000000bc00bc7308 */ /* 0x000e220000000800 */
[----:B------:R-:W-:Y:S01]  /*15ea0*/  FFMA.FTZ R177, R42, R26, -R9 ;  /* 0x0000001a2ab17223 */ /* 0x000fe20000010809 */
[----:B------:R-:W-:-:S06]  /*15eb0*/  FADD.FTZ R15, R153, R8 ;  /* 0x00000008990f7221 */ /* 0x000fcc0000010000 */
[----:B------:R-:W5:Y:S01]  /*15ec0*/  MUFU.EX2 R183, R183 ;  /* 0x000000b700b77308 */ /* 0x000f620000000800 */
[----:B------:R-:W-:Y:S01]  /*15ed0*/  FFMA.FTZ R180, R74, R26, -R11 ;  /* 0x0000001a4ab47223 */ /* 0x000fe2000001080b */
[----:B-1----:R-:W-:-:S06]  /*15ee0*/  FADD.FTZ R4, R194, R5 ;  /* 0x00000005c2047221 */ /* 0x002fcc0000010000 */
[----:B------:R-:W1:Y:S01]  /*15ef0*/  MUFU.EX2 R181, R181 ;  /* 0x000000b500b57308 */ /* 0x000e620000000800 */
[----:B------:R-:W-:Y:S01]  /*15f00*/  FFMA.FTZ R178, R43, R26, -R9 ;  /* 0x0000001a2bb27223 */ /* 0x000fe20000010809 */
[----:B--2---:R-:W-:-:S06]  /*15f10*/  FADD.FTZ R8, R190, R15 ;  /* 0x0000000fbe087221 */ /* 0x004fcc0000010000 */
[----:B------:R-:W2:Y:S01]  /*15f20*/  MUFU.EX2 R184, R184 ;  /* 0x000000b800b87308 */ /* 0x000ea20000000800 */
[----:B------:R-:W-:Y:S01]  /*15f30*/  FFMA.FTZ R176, R72, R26, -R11 ;  /* 0x0000001a48b07223 */ /* 0x000fe2000001080b */
[----:B---3--:R-:W-:-:S06]  /*15f40*/  FADD.FTZ R5, R185, R4 ;  /* 0x00000004b9057221 */ /* 0x008fcc0000010000 */
[----:B------:R-:W3:Y:S01]  /*15f50*/  MUFU.EX2 R182, R182 ;  /* 0x000000b600b67308 */ /* 0x000ee20000000800 */
[----:B------:R-:W-:Y:S01]  /*15f60*/  FFMA.FTZ R173, R46, R26, -R9 ;  /* 0x0000001a2ead7223 */ /* 0x000fe20000010809 */
[----:B----4-:R-:W-:-:S06]  /*15f70*/  FADD.FTZ R8, R187, R8 ;  /* 0x00000008bb087221 */ /* 0x010fcc0000010000 */
[----:B------:R-:W4:Y:S01]  /*15f80*/  MUFU.EX2 R179, R179 ;  /* 0x000000b300b37308 */ /* 0x000f220000000800 */
[----:B------:R-:W-:Y:S01]  /*15f90*/  FFMA.FTZ R175, R44, R26, -R11 ;  /* 0x0000001a2caf7223 */ /* 0x000fe2000001080b */
[----:B0-----:R-:W-:-:S06]  /*15fa0*/  FADD.FTZ R4, R188, R5 ;  /* 0x00000005bc047221 */ /* 0x001fcc0000010000 */
[----:B------:R-:W0:Y:S01]  /*15fb0*/  MUFU.EX2 R177, R177 ;  /* 0x000000b100b17308 */ /* 0x000e220000000800 */
[----:B------:R-:W-:Y:S01]  /*15fc0*/  FFMA.FTZ R174, R47, R26, -R9 ;  /* 0x0000001a2fae7223 */ /* 0x000fe20000010809 */
[----:B-----5:R-:W-:-:S06]  /*15fd0*/  FADD.FTZ R5, R183, R8 ;  /* 0x00000008b7057221 */ /* 0x020fcc0000010000 */
        /* <DEDUP_REMOVED lines=31> */
[----:B0-----:R-:W-:Y:S01]  /*161d0*/  FADD.FTZ R4, R174, R5 ;  /* 0x00000005ae047221 */ /* 0x001fe20000010000 */
[----:B------:R-:W-:-:S06]  /*161e0*/  FFMA.FTZ R164, R59, R26, -R9 ;  /* 0x0000001a3ba47223 */ /* 0x000fcc0000010809 */
[----:B------:R-:W0:Y:S01]  /*161f0*/  MUFU.EX2 R171, R171 ;  /* 0x000000ab00ab7308 */ /* 0x000e220000000800 */
[----:B-----5:R-:W-:Y:S01]  /*16200*/  FADD.FTZ R8, R170, R15 ;  /* 0x0000000faa087221 */ /* 0x020fe20000010000 */
[----:B------:R-:W-:-:S06]  /*16210*/  FFMA.FTZ R21, R60, R26, -R11 ;  /* 0x0000001a3c157223 */ /* 0x000fcc000001080b */
[----:B------:R-:W5:Y:S01]  /*16220*/  MUFU.EX2 R166, R166 ;  /* 0x000000a600a67308 */ /* 0x000f620000000800 */
        /* <DEDUP_REMOVED lines=28> */
[----:B0-----:R-:W-:-:S06]  /*163f0*/  FADD.FTZ R4, R164, R5 ;  /* 0x00000005a4047221 */ /* 0x001fcc0000010000 */
[----:B------:R-:W0:Y:S01]  /*16400*/  MUFU.EX2 R13, R13 ;  /* 0x0000000d000d7308 */ /* 0x000e220000000800 */
[-C--:B------:R-:W-:Y:S01]  /*16410*/  FFMA.FTZ R11, R28, R26.reuse, -R11 ;  /* 0x0000001a1c0b7223 */ /* 0x080fe2000001080b */
[----:B------:R-:W-:-:S06]  /*16420*/  FFMA.FTZ R20, R71, R26, -R9 ;  /* 0x0000001a47147223 */ /* 0x000fcc0000010809 */
[----:B------:R-:W4:Y:S01]  /*16430*/  MUFU.EX2 R19, R19 ;  /* 0x0000001300137308 */ /* 0x000f220000000800 */
[----:B-----5:R-:W-:Y:S01]  /*16440*/  FADD.FTZ R5, R21, R8 ;  /* 0x0000000815057221 */ /* 0x020fe20000010000 */
[----:B-1----:R-:W-:-:S06]  /*16450*/  FADD.FTZ R9, R159, R4 ;  /* 0x000000049f097221 */ /* 0x002fcc0000010000 */
[----:B------:R-:W1:Y:S08]  /*16460*/  MUFU.EX2 R14, R14 ;  /* 0x0000000e000e7308 */ /* 0x000e700000000800 */
[----:B------:R-:W5:Y:S01]  /*16470*/  MUFU.EX2 R156, R156 ;  /* 0x0000009c009c7308 */ /* 0x000f620000000800 */
[----:B--2---:R-:W-:Y:S01]  /*16480*/  FADD.FTZ R4, R158, R5 ;  /* 0x000000059e047221 */ /* 0x004fe20000010000 */
[----:B---3--:R-:W-:-:S06]  /*16490*/  FADD.FTZ R8, R162, R9 ;  /* 0x00000009a2087221 */ /* 0x008fcc0000010000 */
[----:B------:R-:W2:Y:S08]  /*164a0*/  MUFU.EX2 R12, R12 ;  /* 0x0000000c000c7308 */ /* 0x000eb00000000800 */
[----:B------:R-:W3:Y:S01]  /*164b0*/  MUFU.EX2 R15, R15 ;  /* 0x0000000f000f7308 */ /* 0x000ee20000000800 */
[----:B0-----:R-:W-:Y:S01]  /*164c0*/  FADD.FTZ R5, R13, R4 ;  /* 0x000000040d057221 */ /* 0x001fe20000010000 */
[----:B----4-:R-:W-:-:S06]  /*164d0*/  FADD.FTZ R9, R19, R8 ;  /* 0x0000000813097221 */ /* 0x010fcc0000010000 */
[----:B------:R-:W0:Y:S08]  /*164e0*/  MUFU.EX2 R11, R11 ;  /* 0x0000000b000b7308 */ /* 0x000e300000000800 */
[----:B------:R-:W4:Y:S01]  /*164f0*/  MUFU.EX2 R20, R20 ;  /* 0x0000001400147308 */ /* 0x000f220000000800 */
[----:B-1----:R-:W-:Y:S01]  /*16500*/  FADD.FTZ R5, R14, R5 ;  /* 0x000000050e057221 */ /* 0x002fe20000010000 */
[----:B-----5:R-:W-:-:S03]  /*16510*/  FADD.FTZ R4, R156, R9 ;  /* 0x000000099c047221 */ /* 0x020fc60000010000 */
[----:B--2---:R-:W-:Y:S01]  /*16520*/  FADD.FTZ R8, R12, R5 ;  /* 0x000000050c087221 */ /* 0x004fe20000010000 */
[----:B---3--:R-:W-:-:S03]  /*16530*/  FADD.FTZ R5, R15, R4 ;  /* 0x000000040f057221 */ /* 0x008fc60000010000 */
[----:B0-----:R-:W-:Y:S01]  /*16540*/  FADD.FTZ R4, R11, R8 ;  /* 0x000000080b047221 */ /* 0x001fe20000010000 */
[----:B------:R0:W-:Y:S01]  /*16550*/  STL [R1+0x434], R6 ;  /* 0x0004340601007387 */ /* 0x0001e20000100800 */
[----:B----4-:R-:W-:-:S05]  /*16560*/  FADD.FTZ R5, R20, R5 ;  /* 0x0000000514057221 */ /* 0x010fca0000010000 */
[----:B------:R1:W-:Y:S04]  /*16570*/  STL.64 [R1+0x440], R4 ;  /* 0x0004400401007387 */ /* 0x0003e80000100a00 */
[----:B------:R-:W2:Y:S04]  /*16580*/  LD.E R29, desc[UR54][R22.64+0x414] ;  /* 0x00041436161d7980 */ /* 0x000ea8000c101900 */
[----:B------:R-:W3:Y:S04]  /*16590*/  LD.E R8, desc[UR54][R22.64+0x220] ;  /* 0x0002203616087980 */ /* 0x000ee8000c101900 */
[----:B------:R-:W4:Y:S04]  /*165a0*/  LD.E R9, desc[UR54][R22.64+0x224] ;  /* 0x0002243616097980 */ /* 0x000f28000c101900 */
[----:B------:R-:W5:Y:S04]  /*165b0*/  LD.E R25, desc[UR54][R22.64+0x234] ;  /* 0x0002343616197980 */ /* 0x000f68000c101900 */
[----:B------:R-:W5:Y:S04]  /*165c0*/  LD.E R27, desc[UR54][R22.64+0x244] ;  /* 0x00024436161b7980 */ /* 0x000f68000c101900 */
[----:B0-----:R-:W5:Y:S04]  /*165d0*/  LD.E R6, desc[UR54][R22.64+0x254] ;  /* 0x0002543616067980 */ /* 0x001f68000c101900 */
        /* <DEDUP_REMOVED lines=122> */
[C---:B--2---:R-:W-:Y:S01]  /*16d80*/  FMUL.FTZ R141, R32.reuse, R29 ;  /* 0x0000001d208d7220 */ /* 0x044fe20000410000 */
[C---:B---3--:R-:W-:Y:S01]  /*16d90*/  FMUL.FTZ R29, R32.reuse, R8 ;  /* 0x00000008201d7220 */ /* 0x048fe20000410000 */
[C---:B----4-:R-:W-:Y:S01]  /*16da0*/  FMUL.FTZ R9, R32.reuse, R9 ;  /* 0x0000000920097220 */ /* 0x050fe20000410000 */
[C---:B-----5:R-:W-:Y:S01]  /*16db0*/  FMUL.FTZ R25, R32.reuse, R25 ;  /* 0x0000001920197220 */ /* 0x060fe20000410000 */
        /* <DEDUP_REMOVED lines=10> */
[C---:B0-----:R-:W-:Y:S01]  /*16e60*/  FMUL.FTZ R29, R32.reuse, R6 ;  /* 0x00000006201d7220 */ /* 0x041fe20000410000 */
[C---:B-1----:R-:W-:Y:S01]  /*16e70*/  FMUL.FTZ R9, R31.reuse, R216 ;  /* 0x000000d81f097220 */ /* 0x042fe20000410000 */
[C---:B--2---:R-:W-:Y:S01]  /*16e80*/  FMUL.FTZ R25, R31.reuse, R214 ;  /* 0x000000d61f197220 */ /* 0x044fe20000410000 */
[----:B---3--:R-:W-:Y:S02]  /*16e90*/  FMUL.FTZ R27, R31, R212 ;  /* 0x000000d41f1b7220 */ /* 0x008fe40000410000 */
        /* <DEDUP_REMOVED lines=99> */
[----:B------:R0:W-:Y:S01]  /*174d0*/  ST.E desc[UR54][R22.64+0x378], R33 ;  /* 0x0003782116007985 */ /* 0x0001e2000c101936 */
[----:B------:R-:W-:Y:S01]  /*174e0*/  FMUL.FTZ R147, R31, R30 ;  /* 0x0000001e1f937220 */ /* 0x000fe20000410000 */
        /* <DEDUP_REMOVED lines=29> */
[----:B------:R2:W-:Y:S01]  /*176c0*/  ST.E desc[UR54][R22.64+0x414], R141 ;  /* 0x0004148d16007985 */ /* 0x0005e2000c101936 */
[C---:B---3--:R-:W-:Y:S01]  /*176d0*/  FMUL.FTZ R9, R31.reuse, R4 ;  /* 0x000000041f097220 */ /* 0x048fe20000410000 */
[C---:B------:R-:W-:Y:S01]  /*176e0*/  FMUL.FTZ R119, R32.reuse, R119 ;  /* 0x0000007720777220 */ /* 0x040fe20000410000 */
[C---:B------:R-:W-:Y:S01]  /*176f0*/  FMUL.FTZ R117, R32.reuse, R117 ;  /* 0x0000007520757220 */ /* 0x040fe20000410000 */
[C---:B0-----:R-:W-:Y:S01]  /*17700*/  FMUL.FTZ R25, R31.reuse, R38 ;  /* 0x000000261f197220 */ /* 0x041fe20000410000 */
        /* <DEDUP_REMOVED lines=97> */
[----:B------:R-:W-:Y:S04]  /*17d20*/  ST.E desc[UR54][R22.64+0x3ec], R41 ;  /* 0x0003ec2916007985 */ /* 0x000fe8000c101936 */
[----:B------:R4:W-:Y:S04]  /*17d30*/  ST.E desc[UR54][R22.64+0x3f8], R5 ;  /* 0x0003f80516007985 */ /* 0x0009e8000c101936 */
[----:B------:R-:W-:Y:S04]  /*17d40*/  ST.E desc[UR54][R22.64+0x3fc], R9 ;  /* 0x0003fc0916007985 */ /* 0x000fe8000c101936 */
[----:B------:R5:W-:Y:S04]  /*17d50*/  ST.E desc[UR54][R22.64+0x408], R25 ;  /* 0x0004081916007985 */ /* 0x000be8000c101936 */
[----:B------:R5:W-:Y:S04]  /*17d60*/  ST.E desc[UR54][R22.64+0x40c], R27 ;  /* 0x00040c1b16007985 */ /* 0x000be8000c101936 */
[----:B------:R5:W-:Y:S01]  /*17d70*/  ST.E desc[UR54][R22.64+0x418], R31 ;  /* 0x0004181f16007985 */ /* 0x000be2000c101936 */
[----:B------:R1:W-:Y:S06]  /*17d80*/  BAR.SYNC.DEFER_BLOCKING R205, 0x100 ;  /* 0x000400cd0000751d */ /* 0x0003ec0000010000 */
[----:B0-----:R-:W5:Y:S04]  /*17d90*/  LD.E R29, desc[UR54][R22.64+0x220] ;  /* 0x00022036161d7980 */ /* 0x001f68000c101900 */
[----:B------:R-:W5:Y:S04]  /*17da0*/  LD.E R33, desc[UR54][R22.64+0x224] ;  /* 0x0002243616217980 */ /* 0x000f68000c101900 */
[----:B-1----:R-:W5:Y:S04]  /*17db0*/  LD.E R35, desc[UR54][R22.64+0x228] ;  /* 0x0002283616237980 */ /* 0x002f68000c101900 */
[----:B--2---:R-:W2:Y:S04]  /*17dc0*/  LD.E R37, desc[UR54][R22.64+0x22c] ;  /* 0x00022c3616257980 */ /* 0x004ea8000c101900 */
[----:B---3--:R-:W3:Y:S04]  /*17dd0*/  LD.E R39, desc[UR54][R22.64+0x230] ;  /* 0x0002303616277980 */ /* 0x008ee8000c101900 */
[----:B----4-:R-:W4:Y:S04]  /*17de0*/  LD.E R5, desc[UR54][R22.64+0x234] ;  /* 0x0002343616057980 */ /* 0x010f28000c101900 */
[----:B------:R-:W4:Y:S04]  /*17df0*/  LD.E R41, desc[UR54][R22.64+0x238] ;  /* 0x0002383616297980 */ /* 0x000f28000c101900 */
        /* <DEDUP_REMOVED lines=123> */
[----:B------:R-:W-:Y:S04]  /*185b0*/  ST.E desc[UR54][R22.64+0x224], R33 ;  /* 0x0002242116007985 */ /* 0x000fe8000c101936 */
[----:B------:R-:W-:Y:S04]  /*185c0*/  ST.E desc[UR54][R22.64+0x228], R35 ;  /* 0x0002282316007985 */ /* 0x000fe8000c101936 */
[----:B--2---:R-:W-:Y:S04]  /*185d0*/  ST.E desc[UR54][R22.64+0x22c], R37 ;  /* 0x00022c2516007985 */ /* 0x004fe8000c101936 */
[----:B---3--:R-:W-:Y:S04]  /*185e0*/  ST.E desc[UR54][R22.64+0x230], R39 ;  /* 0x0002302716007985 */ /* 0x008fe8000c101936 */
[----:B----4-:R-:W-:Y:S04]  /*185f0*/  ST.E desc[UR54][R22.64+0x234], R5 ;  /* 0x0002340516007985 */ /* 0x010fe8000c101936 */
[----:B------:R-:W-:Y:S04]  /*18600*/  ST.E desc[UR54][R22.64+0x238], R41 ;  /* 0x0002382916007985 */ /* 0x000fe8000c101936 */
        /* <DEDUP_REMOVED lines=121> */
[----:B0-----:R-:W5:Y:S04]  /*18da0*/  LD.E.64 R4, desc[UR54][R22.64+0xa8] ;  /* 0x0000a83616047980 */ /* 0x001f68000c101b00 */
[----:B-1----:R-:W5:Y:S04]  /*18db0*/  LDL R6, [R1+0x88] ;  /* 0x0000880001067983 */ /* 0x002f680000100800 */
        /* <DEDUP_REMOVED lines=976> */
[----:B0-----:R-:W5:Y:S04]  /*1cac0*/  LD.E R25, desc[UR54][R22.64+0x240] ;  /* 0x0002403616197980 */ /* 0x001f68000c101900 */
        /* <DEDUP_REMOVED lines=249> */
[----:B0-----:R-:W-:Y:S05]  /*1da60*/  @P6 BRA `(.L_x_9772) ;  /* 0x0000000000186947 */ /* 0x001fea0003800000 */
[----:B------:R-:W2:Y:S04]  /*1da70*/  LDL.64 R4, [R1+0x68] ;  /* 0x0000680001047983 */ /* 0x000ea80000100a00 */
[----:B------:R-:W3:Y:S01]  /*1da80*/  LD.E R0, desc[UR54][R2.64] ;  /* 0x0000003602007980 */ /* 0x000ee2000c101900 */
[----:B--2---:R-:W-:-:S05]  /*1da90*/  MOV R5, R4 ;  /* 0x0000000400057202 */ /* 0x004fca0000000f00 */
[----:B---3--:R-:W-:-:S05]  /*1daa0*/  IMAD R0, R0, 0x8, R5 ;  /* 0x0000000800007824 */ /* 0x008fca00078e0205 */
[----:B------:R-:W-:-:S04]  /*1dab0*/  PRMT R0, RZ, 0x654, R0 ;  /* 0x00000654ff007816 */ /* 0x000fc80000000000 */
[----:B------:R0:W-:Y:S03]  /*1dac0*/  SYNCS.ARRIVE.TRANS64.RED.A1T0 RZ, [R0+URZ], RZ ;  /* 0x000000ff00ff79a7 */ /* 0x0001e6000810043f */
.L_x_9772:
[----:B------:R-:W-:Y:S05]  /*1dad0*/  BSYNC B0 ;  /* 0x0000000000007941 */ /* 0x000fea0003800000 */
.L_x_9771:
[C---:B------:R-:W-:Y:S01]  /*1dae0*/  ISETP.GT.AND P0, PT, R10.reuse, UR43, PT ;  /* 0x0000002b0a007c0c */ /* 0x040fe2000bf04270 */
[----:B------:R-:W-:-:S12]  /*1daf0*/  VIADD R10, R10, 0xffffffff ;  /* 0xffffffff0a0a7836 */ /* 0x000fd80000000000 */
[----:B------:R-:W-:Y:S05]  /*1db00*/  @P0 BRA `(.L_x_9773) ;  /* 0xffffff5400300947 */ /* 0x000fea000383ffff */
.L_x_9742:
[----:B------:R-:W-:Y:S05]  /*1db10*/  WARPSYNC.ALL ;  /* 0x0000000000007948 */ /* 0x000fea0003800000 */
[----:B0-----:R-:W1:Y:S04]  /*1db20*/  LDL R5, [R1+0x440] ;  /* 0x0004400001057983 */ /* 0x001e680000100800 */
[----:B------:R-:W2:Y:S04]  /*1db30*/  LDL R4, [R1+0x444] ;  /* 0x0004440001047983 */ /* 0x000ea80000100800 */
[----:B------:R-:W3:Y:S04]  /*1db40*/  LDL R136, [R1+0x210] ;  /* 0x0002100001887983 */ /* 0x000ee80000100800 */
[----:B------:R-:W4:Y:S04]  /*1db50*/  LDL.64 R6, [R1+0x240] ;  /* 0x0002400001067983 */ /* 0x000f280000100a00 */
        /* <DEDUP_REMOVED lines=61> */
[----:B-1----:R-:W0:Y:S02]  /*1df30*/  SHFL.BFLY PT, R0, R5, 0x2, 0x1f ;  /* 0x0c401f0005007f89 */ /* 0x002e2400000e0000 */
[----:B0-----:R-:W-:-:S05]  /*1df40*/  FADD.FTZ R0, R5, R0 ;  /* 0x0000000005007221 */ /* 0x001fca0000010000 */
[----:B------:R-:W0:Y:S02]  /*1df50*/  SHFL.BFLY PT, R3, R0, 0x1, 0x1f ;  /* 0x0c201f0000037f89 */ /* 0x000e2400000e0000 */
[----:B0-----:R-:W-:Y:S01]  /*1df60*/  FADD.FTZ R2, R0, R3 ;  /* 0x0000000300027221 */ /* 0x001fe20000010000 */
[----:B---3--:R-:W-:Y:S01]  /*1df70*/  VIADD R136, R136, 0x1 ;  /* 0x0000000188887836 */ /* 0x008fe20000000000 */
[----:B------:R-:W3:Y:S04]  /*1df80*/  LDL R0, [R1+0x21c] ;  /* 0x00021c0001007983 */ /* 0x000ee80000100800 */
[----:B------:R-:W-:Y:S04]  /*1df90*/  STL [R1+0x440], R2 ;  /* 0x0004400201007387 */ /* 0x000fe80000100800 */
[----:B------:R-:W4:Y:S04]  /*1dfa0*/  LDL R148, [R1+0x440] ;  /* 0x0004400001947983 */ /* 0x000f280000100800 */
[----:B--2---:R-:W0:Y:S02]  /*1dfb0*/  SHFL.BFLY PT, R3, R4, 0x2, 0x1f ;  /* 0x0c401f0004037f89 */ /* 0x004e2400000e0000 */
[----:B0-----:R-:W-:Y:S01]  /*1dfc0*/  FADD.FTZ R8, R3, R4 ;  /* 0x0000000403087221 */ /* 0x001fe20000010000 */
[----:B------:R-:W-:Y:S01]  /*1dfd0*/  ISETP.NE.AND P2, PT, R136, 0x2, PT ;  /* 0x000000028800780c */ /* 0x000fe20003f45270 */
[----:B------:R-:W2:Y:S04]  /*1dfe0*/  LDL.64 R4, [R1+0x230] ;  /* 0x0002300001047983 */ /* 0x000ea80000100a00 */
[----:B------:R-:W0:Y:S08]  /*1dff0*/  SHFL.BFLY PT, R3, R8, 0x1, 0x1f ;  /* 0x0c201f0008037f89 */ /* 0x000e3000000e0000 */
[----:B------:R-:W5:Y:S01]  /*1e000*/  @!P2 LDL R19, [R1+0x214] ;  /* 0x000214000113a983 */ /* 0x000f620000100800 */
[----:B0-----:R-:W-:-:S03]  /*1e010*/  FADD.FTZ R140, R8, R3 ;  /* 0x00000003088c7221 */ /* 0x001fc60000010000 */
[----:B------:R-:W5:Y:S02]  /*1e020*/  LDL.64 R2, [R1+0x220] ;  /* 0x0002200001027983 */ /* 0x000f640000100a00 */
[----:B------:R-:W-:Y:S02]  /*1e030*/  FSETP.NE.FTZ.AND P1, PT, R140, RZ, PT ;  /* 0x000000ff8c00720b */ /* 0x000fe40003f35000 */
[----:B------:R-:W5:Y:S11]  /*1e040*/  LDL.64 R8, [R1+0x250] ;  /* 0x0002500001087983 */ /* 0x000f760000100a00 */
[----:B------:R-:W5:Y:S04]  /*1e050*/  @P1 LDL R143, [R1+0x450] ;  /* 0x00045000018f1983 */ /* 0x000f680000100800 */
[----:B------:R-:W5:Y:S01]  /*1e060*/  @P1 LDL R145, [R1+0x434] ;  /* 0x0004340001911983 */ /* 0x000f620000100800 */
[----:B------:R-:W-:-:S02]  /*1e070*/  IMAD.MOV.U32 R138, RZ, RZ, RZ ;  /* 0x000000ffff8a7224 */ /* 0x000fc400078e00ff */
[----:B------:R-:W-:Y:S01]  /*1e080*/  IMAD.MOV.U32 R142, RZ, RZ, -0x800000 ;  /* 0xff800000ff8e7424 */ /* 0x000fe200078e00ff */
[----:B------:R0:W-:Y:S08]  /*1e090*/  BAR.ARV R204, 0x100 ;  /* 0x000400cc0000751d */ /* 0x0001f00000002000 */
[----:B------:R-:W-:Y:S06]  /*1e0a0*/  BAR.ARV 0x8, 0x120 ;  /* 0x0204800000007b1d */ /* 0x000fec0000002000 */
[----:B----4-:R-:W-:-:S13]  /*1e0b0*/  FSETP.NE.FTZ.AND P0, PT, R148, RZ, PT ;  /* 0x000000ff9400720b */ /* 0x010fda0003f15000 */
[----:B------:R-:W4:Y:S04]  /*1e0c0*/  @P0 LDL R139, [R1+0x450] ;  /* 0x00045000018b0983 */ /* 0x000f280000100800 */
[----:B------:R-:W4:Y:S01]  /*1e0d0*/  @P0 LDL R144, [R1+0x430] ;  /* 0x0004300001900983 */ /* 0x000f220000100800 */
[----:B------:R-:W1:Y:S08]  /*1e0e0*/  @P0 MUFU.LG2 R141, R148 ;  /* 0x00000094008d0308 */ /* 0x000e700000000c00 */
[----:B------:R-:W2:Y:S01]  /*1e0f0*/  @P0 MUFU.RCP R138, R148 ;  /* 0x00000094008a0308 */ /* 0x000ea20000001000 */
[----:B-1----:R-:W-:-:S07]  /*1e100*/  @P0 FMUL.FTZ R146, R141, 0.69314718246459960938 ;  /* 0x3f3172188d920820 */ /* 0x002fce0000410000 */
[----:B------:R-:W1:Y:S01]  /*1e110*/  @P1 MUFU.LG2 R147, R140 ;  /* 0x0000008c00931308 */ /* 0x000e620000000c00 */
[----:B---3--:R-:W-:Y:S02]  /*1e120*/  VIADD R0, R0, 0x1 ;  /* 0x0000000100007836 */ /* 0x008fe40000000000 */
[-C--:B--2---:R-:W-:Y:S01]  /*1e130*/  FMUL.FTZ R5, R5, R138.reuse ;  /* 0x0000008a05057220 */ /* 0x084fe20000410000 */
[-C--:B------:R-:W-:Y:S01]  /*1e140*/  FMUL.FTZ R4, R4, R138.reuse ;  /* 0x0000008a04047220 */ /* 0x080fe20000410000 */
[-C--:B------:R-:W-:Y:S01]  /*1e150*/  FMUL.FTZ R7, R7, R138.reuse ;  /* 0x0000008a07077220 */ /* 0x080fe20000410000 */
[-C--:B------:R-:W-:Y:S01]  /*1e160*/  FMUL.FTZ R6, R6, R138.reuse ;  /* 0x0000008a06067220 */ /* 0x080fe20000410000 */
[-C--:B-----5:R-:W-:Y:S01]  /*1e170*/  FMUL.FTZ R11, R11, R138.reuse ;  /* 0x0000008a0b0b7220 */ /* 0x0a0fe20000410000 */
[-C--:B------:R-:W-:Y:S01]  /*1e180*/  FMUL.FTZ R10, R10, R138.reuse ;  /* 0x0000008a0a0a7220 */ /* 0x080fe20000410000 */
[----:B------:R-:W-:Y:S01]  /*1e190*/  STL.64 [R1+0x230], R4 ;  /* 0x0002300401007387 */ /* 0x000fe20000100a00 */
        /* <DEDUP_REMOVED lines=61> */
[----:B------:R-:W-:Y:S01]  /*1e570*/  @!P2 LOP3.LUT R4, R19, 0x1, RZ, 0x3c, !PT ;  /* 0x000000011304a812 */ /* 0x000fe200078e3cff */
[----:B------:R0:W-:Y:S04]  /*1e580*/  STL [R1+0x444], R140 ;  /* 0x0004448c01007387 */ /* 0x0001e80000100800 */
        /* <DEDUP_REMOVED lines=32> */
[----:B------:R0:W-:Y:S04]  /*1e790*/  @!P2 STL [R1+0x214], R4 ;  /* 0x000214040100a387 */ /* 0x0001e80000100800 */
[----:B------:R0:W-:Y:S04]  /*1e7a0*/  STL [R1+0x21c], R0 ;  /* 0x00021c0001007387 */ /* 0x0001e80000100800 */
[----:B------:R0:W-:Y:S01]  /*1e7b0*/  @!P2 STL [R1+0x210], RZ ;  /* 0x000210ff0100a387 */ /* 0x0001e20000100800 */
[----:B----4-:R-:W-:-:S04]  /*1e7c0*/  @P0 FMUL.FTZ R139, R139, 0.69314718246459960938 ;  /* 0x3f3172188b8b0820 */ /* 0x010fc80000410000 */
[----:B------:R-:W-:Y:S01]  /*1e7d0*/  @P0 FFMA.FTZ R142, R139, R144, R146 ;  /* 0x000000908b8e0223 */ /* 0x000fe20000010092 */
[----:B------:R-:W-:-:S06]  /*1e7e0*/  IMAD.MOV.U32 R139, RZ, RZ, RZ ;  /* 0x000000ffff8b7224 */ /* 0x000fcc00078e00ff */
[----:B------:R-:W1:Y:S01]  /*1e7f0*/  @P1 MUFU.RCP R139, R140 ;  /* 0x0000008c008b1308 */ /* 0x000e620000001000 */
[----:B------:R-:W-:Y:S01]  /*1e800*/  @P1 FMUL.FTZ R146, R143, 0.69314718246459960938 ;  /* 0x3f3172188f921820 */ /* 0x000fe20000410000 */
[----:B------:R-:W-:-:S03]  /*1e810*/  IMAD.MOV.U32 R144, RZ, RZ, -0x800000 ;  /* 0xff800000ff907424 */ /* 0x000fc600078e00ff */
[----:B------:R-:W-:Y:S01]  /*1e820*/  @P1 FFMA.FTZ R144, R146, R145, R147 ;  /* 0x0000009192901223 */ /* 0x000fe20000010093 */
[----:B------:R0:W-:Y:S04]  /*1e830*/  STL [R1+0x440], R142 ;  /* 0x0004408e01007387 */ /* 0x0001e80000100800 */
[----:B------:R0:W-:Y:S01]  /*1e840*/  STL [R1+0x444], R144 ;  /* 0x0004449001007387 */ /* 0x0001e20000100800 */
        /* <DEDUP_REMOVED lines=95> */
[----:B------:R0:W-:Y:S01]  /*1ee40*/  STL.64 [R1+0x418], R134 ;  /* 0x0004188601007387 */ /* 0x0001e20000100a00 */
[----:B------:R-:W-:-:S13]  /*1ee50*/  PLOP3.LUT P0, PT, PT, PT, PT, 0x8, 0x0 ;  /* 0x000000000000781c */ /* 0x000fda0003f0e170 */
.L_x_9677:
[----:B------:R-:W1:Y:S08]  /*1ee60*/  S2UR UR4, SR_CgaCtaId ;  /* 0x00000000000479c3 */ /* 0x000e700000008800 */
[----:B------:R-:W-:Y:S06]  /*1ee70*/  BAR.SYNC.DEFER_BLOCKING 0x5, 0x120 ;  /* 0x0144800000007b1d */ /* 0x000fec0000010000 */
[----:B------:R-:W-:Y:S01]  /*1ee80*/  UMOV UR44, 0x400 ;  /* 0x00000400002c7882 */ /* 0x000fe20000000000 */
[----:B------:R-:W-:Y:S01]  /*1ee90*/  BSSY B0, `(.L_x_9774) ;  /* 0x0000275000007945 */ /* 0x000fe20003800000 */
[----:B-1----:R-:W-:-:S09]  /*1eea0*/  ULEA UR44, UR4, UR44, 0x18 ;  /* 0x0000002c042c7291 */ /* 0x002fd2000f8ec03f */
[----:B0--3--:R-:W0:Y:S02]  /*1eeb0*/  LDS.128 R4, [UR44+0x324d0] ;  /* 0x0324d02cff047984 */ /* 0x009e240008000c00 */
[----:B0-----:R-:W-:Y:S02]  /*1eec0*/  R2UR UR5, R5 ;  /* 0x00000000050572ca */ /* 0x001fe400000e0000 */
[----:B------:R-:W-:Y:S02]  /*1eed0*/  R2UR UR7, R6 ;  /* 0x00000000060772ca */ /* 0x000fe400000e0000 */
[----:B------:R-:W-:Y:S01]  /*1eee0*/  R2UR UR6, R7 ;  /* 0x00000000070672ca */ /* 0x000fe200000e0000 */
[----:B------:R-:W-:Y:S06]  /*1eef0*/  BAR.ARV 0x4, 0x120 ;  /* 0x0104800000007b1d */ /* 0x000fec0000002000 */
[----:B------:R-:W-:Y:S08]  /*1ef00*/  @P0 BRA `(.L_x_9775) ;  /* 0x0000001800a40947 */ /* 0x000ff00003800000 */
[----:B------:R-:W2:Y:S04]  /*1ef10*/  LDL.128 R136, [R1+0x220] ;  /* 0x0002200001887983 */ /* 0x000ea80000100c00 */
[----:B------:R-:W3:Y:S04]  /*1ef20*/  LDL.128 R8, [R1+0x240] ;  /* 0x0002400001087983 */ /* 0x000ee80000100c00 */
[----:B------:R-:W4:Y:S04]  /*1ef30*/  LDL.128 R4, [R1+0x230] ;  /* 0x0002300001047983 */ /* 0x000f280000100c00 */
[----:B------:R-:W5:Y:S04]  /*1ef40*/  LDL.128 R24, [R1+0x260] ;  /* 0x0002600001187983 */ /* 0x000f680000100c00 */
        /* <DEDUP_REMOVED lines=10> */
[----:B------:R-:W5:Y:S04]  /*1eff0*/  LDL R21, [R1+0x478] ;  /* 0x0004780001157983 */ /* 0x000f680000100800 */
        /* <DEDUP_REMOVED lines=19> */
[----:B------:R-:W5:Y:S01]  /*1f130*/  LDL.128 R132, [R1+0x410] ;  /* 0x0004100001847983 */ /* 0x000f620000100c00 */
[----:B------:R-:W-:Y:S01]  /*1f140*/  LOP3.LUT R3, R196, 0x380, RZ, 0xc0, !PT ;  /* 0x00000380c4037812 */ /* 0x000fe200078ec0ff */
[----:B------:R-:W-:Y:S01]  /*1f150*/  ULDC.64 UR8, c[0x0][0xce0] ;  /* 0x0003380000087ab9 */ /* 0x000fe20000000a00 */
[----:B------:R-:W-:-:S02]  /*1f160*/  ULDC.64 UR10, c[0x0][0xcd8] ;  /* 0x00033600000a7ab9 */ /* 0x000fc40000000a00 */
[----:B------:R-:W-:-:S04]  /*1f170*/  SHF.R.U64 R3, R3, 0x3, RZ ;  /* 0x0000000303037819 */ /* 0x000fc800000012ff */
[----:B------:R-:W-:Y:S01]  /*1f180*/  LOP3.LUT R2, R3, R196, RZ, 0x3c, !PT ;  /* 0x000000c403027212 */ /* 0x000fe200078e3cff */
[----:B------:R-:W-:-:S05]  /*1f190*/  IMAD.MOV.U32 R3, RZ, RZ, R197 ;  /* 0x000000ffff037224 */ /* 0x000fca00078e00c5 */
[----:B------:R-:W-:Y:S01]  /*1f1a0*/  MOV R0, R2 ;  /* 0x0000000200007202 */ /* 0x000fe20000000f00 */
[----:B------:R-:W-:-:S04]  /*1f1b0*/  UISETP.NE.U32.AND UP1, UPT, UR8, URZ, UPT ;  /* 0x0000003f0800728c */ /* 0x000fc8000bf25070 */
[----:B------:R-:W-:-:S03]  /*1f1c0*/  UISETP.NE.AND.EX UP1, UPT, UR9, URZ, UPT, UP1 ;  /* 0x0000003f0900728c */ /* 0x000fc6000bf25310 */
[----:B------:R-:W-:Y:S02]  /*1f1d0*/  ULDC.64 UR8, c[0x0][0xcd8] ;  /* 0x0003360000087ab9 */ /* 0x000fe40000000a00 */
[----:B------:R-:W-:-:S04]  /*1f1e0*/  UISETP.NE.U32.AND UP0, UPT, UR8, URZ, UPT ;  /* 0x0000003f0800728c */ /* 0x000fc8000bf05070 */
[----:B------:R-:W-:Y:S01]  /*1f1f0*/  UISETP.NE.AND.EX UP0, UPT, UR9, URZ, UPT, UP0 ;  /* 0x0000003f0900728c */ /* 0x000fe2000bf05300 */
[----:B------:R-:W-:Y:S02]  /*1f200*/  PLOP3.LUT P2, PT, PT, PT, UP1, 0x80, 0x0 ;  /* 0x000000000000781c */ /* 0x000fe40003f4f018 */
[----:B------:R-:W-:Y:S01]  /*1f210*/  @UP1 ULDC.64 UR8, c[0x0][0xce0] ;  /* 0x0003380000081ab9 */ /* 0x000fe20000000a00 */
[----:B------:R-:W-:Y:S02]  /*1f220*/  UIMAD.WIDE UR10, UR41, 0x4, UR10 ;  /* 0x00000004290a78a5 */ /* 0x000fe4000f8e020a */
[----:B------:R-:W-:Y:S01]  /*1f230*/  PLOP3.LUT P1, PT, PT, PT, UP0, 0x80, 0x0 ;  /* 0x000000000000781c */ /* 0x000fe20003f2f008 */
[----:B------:R-:W-:-:S03]  /*1f240*/  @UP1 UIMAD.WIDE UR8, UR41, 0x4, UR8 ;  /* 0x00000004290818a5 */ /* 0x000fc6000f8e0208 */
[----:B------:R-:W-:Y:S02]  /*1f250*/  IMAD.U32 R2, RZ, RZ, UR10 ;  /* 0x0000000aff027e24 */ /* 0x000fe4000f8e00ff */
[----:B------:R-:W-:Y:S01]  /*1f260*/  IMAD.U32 R3, RZ, RZ, UR11 ;  /* 0x0000000bff037e24 */ /* 0x000fe2000f8e00ff */
[----:B--2---:R-:W-:Y:S02]  /*1f270*/  F2FP.F16.F32.PACK_AB R136, R137, R136 ;  /* 0x000000888988723e */ /* 0x004fe400000000ff */
[----:B------:R-:W-:Y:S02]  /*1f280*/  F2FP.F16.F32.PACK_AB R137, R139, R138 ;  /* 0x0000008a8b89723e */ /* 0x000fe400000000ff */
[----:B---3--:R-:W-:Y:S02]  /*1f290*/  F2FP.F16.F32.PACK_AB R8, R9, R8 ;  /* 0x000000080908723e */ /* 0x008fe400000000ff */
[----:B------:R-:W-:Y:S02]  /*1f2a0*/  F2FP.F16.F32.PACK_AB R9, R11, R10 ;  /* 0x0000000a0b09723e */ /* 0x000fe400000000ff */
[----:B----4-:R-:W-:-:S02]  /*1f2b0*/  F2FP.F16.F32.PACK_AB R138, R5, R4 ;  /* 0x00000004058a723e */ /* 0x010fc400000000ff */
[----:B------:R-:W-:Y:S01]  /*1f2c0*/  F2FP.F16.F32.PACK_AB R139, R7, R6 ;  /* 0x00000006078b723e */ /* 0x000fe200000000ff */
[----:B------:R-:W-:Y:S01]  /*1f2d0*/  BAR.SYNC.DEFER_BLOCKING 0x1, 0x100 ;  /* 0x0044000000007b1d */ /* 0x000fe20000010000 */
[----:B-----5:R-:W-:Y:S02]  /*1f2e0*/  F2FP.F16.F32.PACK_AB R24, R25, R24 ;  /* 0x000000181918723e */ /* 0x020fe400000000ff */
        /* <DEDUP_REMOVED lines=33> */
[----:B------:R-:W-:-:S03]  /*1f500*/  F2FP.F16.F32.PACK_AB R74, R77, R76 ;  /* 0x0000004c4d4a723e */ /* 0x000fc600000000ff */
[----:B------:R1:W-:Y:S01]  /*1f510*/  STSM.16.M88.4 [R237], R40 ;  /* 0x00000028ed007844 */ /* 0x0003e20000000200 */
[----:B------:R-:W-:Y:S02]  /*1f520*/  F2FP.F16.F32.PACK_AB R75, R79, R78 ;  /* 0x0000004e4f4b723e */ /* 0x000fe400000000ff */
[----:B------:R-:W-:Y:S01]  /*1f530*/  F2FP.F16.F32.PACK_AB R88, R89, R88 ;  /* 0x000000585958723e */ /* 0x000fe200000000ff */
[----:B------:R1:W-:Y:S01]  /*1f540*/  STSM.16.M88.4 [R236], R48 ;  /* 0x00000030ec007844 */ /* 0x0003e20000000200 */
        /* <DEDUP_REMOVED lines=27> */
[----:B------:R-:W-:Y:S01]  /*1f700*/  F2FP.F16.F32.PACK_AB R123, R127, R126 ;  /* 0x0000007e7f7b723e */ /* 0x000fe200000000ff */
[----:B------:R1:W-:Y:S01]  /*1f710*/  STSM.16.M88.4 [R225], R96 ;  /* 0x00000060e1007844 */ /* 0x0003e20000000200 */
[----:B------:R-:W-:-:S02]  /*1f720*/  F2FP.F16.F32.PACK_AB R130, R133, R132 ;  /* 0x000000848582723e */ /* 0x000fc400000000ff */
[----:B------:R-:W-:Y:S01]  /*1f730*/  F2FP.F16.F32.PACK_AB R131, R135, R134 ;  /* 0x000000868783723e */ /* 0x000fe200000000ff */
[----:B------:R1:W-:Y:S04]  /*1f740*/  STSM.16.M88.4 [R224], R104 ;  /* 0x00000068e0007844 */ /* 0x0003e80000000200 */
[----:B------:R1:W-:Y:S04]  /*1f750*/  STSM.16.M88.4 [R223], R112 ;  /* 0x00000070df007844 */ /* 0x0003e80000000200 */
[----:B------:R1:W-:Y:S04]  /*1f760*/  STSM.16.M88.4 [R222], R120 ;  /* 0x00000078de007844 */ /* 0x0003e80000000200 */
[----:B------:R1:W-:Y:S01]  /*1f770*/  STSM.16.M88.4 [R221], R128 ;  /* 0x00000080dd007844 */ /* 0x0003e20000000200 */
[----:B------:R-:W-:Y:S01]  /*1f780*/  BAR.SYNC.DEFER_BLOCKING 0x1, 0x100 ;  /* 0x0044000000007b1d */ /* 0x000fe20000010000 */
[----:B------:R-:W-:-:S02]  /*1f790*/  IMAD.U32 R4, RZ, RZ, UR8 ;  /* 0x00000008ff047e24 */ /* 0x000fc4000f8e00ff */
[----:B------:R-:W-:-:S05]  /*1f7a0*/  IMAD.U32 R5, RZ, RZ, UR9 ;  /* 0x00000009ff057e24 */ /* 0x000fca000f8e00ff */
[----:B------:R-:W2:Y:S04]  /*1f7b0*/  @P2 LDG.E R4, desc[UR54][R4.64] ;  /* 0x0000003604042981 */ /* 0x000ea8000c1e1900 */
[----:B0-----:R-:W3:Y:S01]  /*1f7c0*/  @P1 LDG.E R0, desc[UR54][R2.64] ;  /* 0x0000003602001981 */ /* 0x001ee2000c1e1900 */
[----:B------:R-:W-:Y:S01]  /*1f7d0*/  IMAD.U32 R7, RZ, RZ, UR40 ;  /* 0x00000028ff077e24 */ /* 0x000fe2000f8e00ff */
[----:B------:R-:W-:Y:S01]  /*1f7e0*/  ULDC UR12, c[0x0][0xb88] ;  /* 0x0002e200000c7ab9 */ /* 0x000fe20000000800 */
[----:B------:R-:W-:Y:S02]  /*1f7f0*/  UMOV UR4, URZ ;  /* 0x0000003f00047c82 */ /* 0x000fe40008000000 */
[----:B------:R-:W-:Y:S01]  /*1f800*/  IMAD R7, R7, 0x80, R198 ;  /* 0x0000008007077824 */ /* 0x000fe200078e02c6 */
[----:B------:R-:W-:-:S03]  /*1f810*/  LOP3.LUT P0, RZ, R206, 0x3, RZ, 0xc0, !PT ;  /* 0x00000003ceff7812 */ /* 0x000fc6000780c0ff */
[----:B------:R-:W-:Y:S01]  /*1f820*/  VIADD R6, R7, 0x8 ;  /* 0x0000000807067836 */ /* 0x000fe20000000000 */
[----:B--2---:R-:W-:Y:S02]  /*1f830*/  @P2 R2UR UR12, R4 ;  /* 0x00000000040c22ca */ /* 0x004fe400000e0000 */
[----:B---3--:R-:W-:Y:S01]  /*1f840*/  @P1 R2UR UR4, R0 ;  /* 0x00000000000412ca */ /* 0x008fe200000e0000 */
[----:B-1----:R-:W-:-:S14]  /*1f850*/  @P2 BRA `(.L_x_9776) ;  /* 0x0000000000182947 */ /* 0x002fdc0003800000 */
[----:B------:R-:W-:Y:S05]  /*1f860*/  @!P1 BRA `(.L_x_9776) ;  /* 0x0000000000149947 */ /* 0x000fea0003800000 */
[----:B------:R-:W2:Y:S04]  /*1f870*/  LDG.E R4, desc[UR54][R2.64] ;  /* 0x0000003602047981 */ /* 0x000ea8000c1e1900 */
[----:B------:R-:W3:Y:S01]  /*1f880*/  LDG.E R0, desc[UR54][R2.64+0x4] ;  /* 0x0000043602007981 */ /* 0x000ee2000c1e1900 */
[----:B--2---:R-:W-:Y:S02]  /*1f890*/  R2UR UR8, R4 ;  /* 0x00000000040872ca */ /* 0x004fe400000e0000 */
[----:B---3--:R-:W-:-:S13]  /*1f8a0*/  R2UR UR12, R0 ;  /* 0x00000000000c72ca */ /* 0x008fda00000e0000 */
[----:B------:R-:W-:-:S12]  /*1f8b0*/  UIADD3 UR12, -UR8, UR12, URZ ;  /* 0x0000000c080c7290 */ /* 0x000fd8000fffe13f */
.L_x_9776:
[----:B------:R-:W-:Y:S01]  /*1f8c0*/  ISETP.GE.OR P1, PT, R7, UR12, P0 ;  /* 0x0000000c07007c0c */ /* 0x000fe20008726670 */
[----:B------:R-:W-:Y:S01]  /*1f8d0*/  USHF.R.S32.HI UR11, URZ, 0x1f, UR4 ;  /* 0x0000001f3f0b7899 */ /* 0x000fe20008011404 */
[----:B------:R-:W-:Y:S01]  /*1f8e0*/  ISETP.GE.OR P0, PT, R6, UR12, P0 ;  /* 0x0000000c06007c0c */ /* 0x000fe20008706670 */
[----:B------:R-:W-:Y:S01]  /*1f8f0*/  USHF.R.S32.HI UR16, URZ, 0x1f, UR39 ;  /* 0x0000001f3f107899 */ /* 0x000fe20008011427 */
[----:B------:R-:W-:-:S09]  /*1f900*/  ULDC.64 UR14, c[0x0][0xc70] ;  /* 0x00031c00000e7ab9 */ /* 0x000fd20000000a00 */
[----:B------:R-:W2:Y:S04]  /*1f910*/  @!P1 LDL R3, [R1+0x440] ;  /* 0x0004400001039983 */ /* 0x000ea80000100800 */
[----:B------:R-:W3:Y:S01]  /*1f920*/  @!P0 LDL R2, [R1+0x444] ;  /* 0x0004440001028983 */ /* 0x000ee20000100800 */
[----:B------:R-:W-:Y:S01]  /*1f930*/  UMOV UR10, UR4 ;  /* 0x00000004000a7c82 */ /* 0x000fe20008000000 */
[----:B------:R-:W-:Y:S01]  /*1f940*/  UIMAD UR13, UR16, UR14, URZ ;  /* 0x0000000e100d72a4 */ /* 0x000fe2000f8e023f */
[----:B------:R-:W-:Y:S01]  /*1f950*/  IMAD R0, R192, 0x40, R186 ;  /* 0x00000040c0007824 */ /* 0x000fe200078e02ba */
[----:B------:R-:W-:Y:S01]  /*1f960*/  UIMAD.WIDE.U32 UR8, UR39, UR14, UR10 ;  /* 0x0000000e270872a5 */ /* 0x000fe2000f8e000a */
[----:B------:R-:W-:Y:S01]  /*1f970*/  IMAD.MOV.U32 R5, RZ, RZ, 0x2 ;  /* 0x00000002ff057424 */ /* 0x000fe200078e00ff */
[----:B------:R-:W-:-:S02]  /*1f980*/  USHF.R.S32.HI UR10, URZ, 0x1f, UR41 ;  /* 0x0000001f3f0a7899 */ /* 0x000fc40008011429 */
[----:B------:R-:W-:Y:S01]  /*1f990*/  UIMAD UR13, UR39, UR15, UR13 ;  /* 0x0000000f270d72a4 */ /* 0x000fe2000f8e020d */
[----:B------:R-:W-:Y:S01]  /*1f9a0*/  IMAD.WIDE R4, R0, R5, UR36 ;  /* 0x0000002400047e25 */ /* 0x000fe2000f8e0205 */
[----:B------:R-:W-:Y:S01]  /*1f9b0*/  USEL UR17, UR10, URZ, !UP0 ;  /* 0x0000003f0a117287 */ /* 0x000fe2000c000000 */
[----:B------:R-:W-:Y:S01]  /*1f9c0*/  SHF.R.S32.HI R0, RZ, 0x1f, R7 ;  /* 0x0000001fff007819 */ /* 0x000fe20000011407 */
[----:B------:R-:W-:Y:S01]  /*1f9d0*/  ULDC.64 UR14, c[0x0][0xc78] ;  /* 0x00031e00000e7ab9 */ /* 0x000fe20000000a00 */
[----:B------:R-:W-:Y:S01]  /*1f9e0*/  USEL UR18, UR41, URZ, !UP0 ;  /* 0x0000003f29127287 */ /* 0x000fe2000c000000 */
[C---:B------:R-:W-:Y:S01]  /*1f9f0*/  IADD3 R9, P5, R4.reuse, 0x1000, RZ ;  /* 0x0000100004097810 */ /* 0x040fe20007fbe0ff */
[----:B------:R-:W-:Y:S01]  /*1fa00*/  UIMAD UR10, UR17, UR14, URZ ;  /* 0x0000000e110a72a4 */ /* 0x000fe2000f8e023f */
[C---:B------:R-:W-:Y:S01]  /*1fa10*/  IADD3 R13, P2, R4.reuse, 0x2000, RZ ;  /* 0x00002000040d7810 */ /* 0x040fe20007f5e0ff */
[----:B------:R-:W-:Y:S01]  /*1fa20*/  UIADD3 UR9, UR9, UR13, URZ ;  /* 0x0000000d09097290 */ /* 0x000fe2000fffe03f */
[C---:B------:R-:W-:Y:S01]  /*1fa30*/  IADD3 R25, P4, R4.reuse, 0x3000, RZ ;  /* 0x0000300004197810 */ /* 0x040fe20007f9e0ff */
[----:B------:R-:W-:Y:S01]  /*1fa40*/  UIMAD UR10, UR18, UR15, UR10 ;  /* 0x0000000f120a72a4 */ /* 0x000fe2000f8e020a */
[----:B------:R-:W-:Y:S01]  /*1fa50*/  IADD3 R33, P6, R4, 0x5000, RZ ;  /* 0x0000500004217810 */ /* 0x000fe20007fde0ff */
[----:B------:R-:W-:Y:S01]  /*1fa60*/  UIMAD.WIDE.U32 UR8, UR18, UR14, UR8 ;  /* 0x0000000e120872a5 */ /* 0x000fe2000f8e0008 */
[----:B------:R-:W-:-:S02]  /*1fa70*/  LOP3.LUT R8, R9, 0x380, RZ, 0xc0, !PT ;  /* 0x0000038009087812 */ /* 0x000fc400078ec0ff */
[----:B------:R-:W-:Y:S01]  /*1fa80*/  LOP3.LUT R12, R13, 0x380, RZ, 0xc0, !PT ;  /* 0x000003800d0c7812 */ /* 0x000fe200078ec0ff */
[----:B------:R-:W-:Y:S01]  /*1fa90*/  IMAD.U32 R11, RZ, RZ, UR10 ;  /* 0x0000000aff0b7e24 */ /* 0x000fe2000f8e00ff */
[----:B------:R-:W-:Y:S01]  /*1faa0*/  LOP3.LUT R24, R25, 0x380, RZ, 0xc0, !PT ;  /* 0x0000038019187812 */ /* 0x000fe200078ec0ff */
[----:B------:R-:W-:Y:S01]  /*1fab0*/  ULDC.64 UR14, c[0x0][0xba0] ;  /* 0x0002e800000e7ab9 */ /* 0x000fe20000000a00 */
[----:B------:R-:W-:Y:S02]  /*1fac0*/  IADD3 R6, P3, R7, UR8, RZ ;  /* 0x0000000807067c10 */ /* 0x000fe4000ff7e0ff */
[----:B------:R-:W-:Y:S02]  /*1fad0*/  LOP3.LUT R32, R33, 0x380, RZ, 0xc0, !PT ;  /* 0x0000038021207812 */ /* 0x000fe400078ec0ff */
[----:B------:R-:W-:Y:S01]  /*1fae0*/  IADD3.X R7, R0, UR9, R11, P3, !PT ;  /* 0x0000000900077c10 */ /* 0x000fe20009ffe40b */
[----:B------:R-:W-:Y:S01]  /*1faf0*/  ULDC.64 UR8, c[0x0][0xc40] ;  /* 0x0003100000087ab9 */ /* 0x000fe20000000a00 */
[----:B------:R-:W-:-:S02]  /*1fb00*/  SHF.R.U64 R8, R8, 0x3, RZ ;  /* 0x0000000308087819 */ /* 0x000fc400000012ff */
[----:B------:R-:W-:Y:S02]  /*1fb10*/  LEA R20, P3, R6, UR8, 0x2 ;  /* 0x0000000806147c11 */ /* 0x000fe4000f8610ff */
[----:B------:R-:W-:Y:S02]  /*1fb20*/  SHF.R.U64 R12, R12, 0x3, RZ ;  /* 0x000000030c0c7819 */ /* 0x000fe400000012ff */
[----:B------:R-:W-:Y:S02]  /*1fb30*/  LEA.HI.X R21, R6, UR9, R7, 0x2, P3 ;  /* 0x0000000906157c11 */ /* 0x000fe400098f1407 */
[----:B------:R-:W-:Y:S02]  /*1fb40*/  IADD3 R29, P3, R4, 0x4000, RZ ;  /* 0x00004000041d7810 */ /* 0x000fe40007f7e0ff */
[----:B------:R-:W-:Y:S02]  /*1fb50*/  SHF.R.U64 R24, R24, 0x3, RZ ;  /* 0x0000000318187819 */ /* 0x000fe400000012ff */
[----:B------:R-:W-:-:S02]  /*1fb60*/  LOP3.LUT R28, R29, 0x380, RZ, 0xc0, !PT ;  /* 0x000003801d1c7812 */ /* 0x000fc400078ec0ff */
        /* <DEDUP_REMOVED lines=21> */
[----:B------:R-:W-:Y:S02]  /*1fcc0*/  LOP3.LUT R52, R53, 0x380, RZ, 0xc0, !PT ;  /* 0x0000038035347812 */ /* 0x000fe400078ec0ff */
        /* <DEDUP_REMOVED lines=22> */
[----:B------:R-:W-:Y:S01]  /*1fe30*/  LOP3.LUT R11, R4, 0x380, RZ, 0xc0, !PT ;  /* 0x00000380040b7812 */ /* 0x000fe200078ec0ff */
[----:B------:R-:W-:Y:S01]  /*1fe40*/  UIMAD UR8, UR11, UR14, URZ ;  /* 0x0000000e0b0872a4 */ /* 0x000fe2000f8e023f */
[----:B------:R-:W-:Y:S01]  /*1fe50*/  LOP3.LUT R64, R65, 0x380, RZ, 0xc0, !PT ;  /* 0x0000038041407812 */ /* 0x000fe200078ec0ff */
[----:B------:R-:W-:Y:S01]  /*1fe60*/  IMAD.X R73, RZ, RZ, R5, P6 ;  /* 0x000000ffff497224 */ /* 0x000fe200030e0605 */
[----:B------:R-:W-:Y:S01]  /*1fe70*/  LOP3.LUT R68, R69, 0x380, RZ, 0xc0, !PT ;  /* 0x0000038045447812 */ /* 0x000fe200078ec0ff */
[----:B------:R-:W-:Y:S01]  /*1fe80*/  ULDC.64 UR10, c[0x0][0xbe0] ;  /* 0x0002f800000a7ab9 */ /* 0x000fe20000000a00 */
[----:B------:R-:W-:Y:S02]  /*1fe90*/  LOP3.LUT R0, R7, 0x380, RZ, 0xc0, !PT ;  /* 0x0000038007007812 */ /* 0x000fe400078ec0ff */
[----:B------:R-:W-:Y:S02]  /*1fea0*/  SHF.R.U64 R56, R56, 0x3, RZ ;  /* 0x0000000338387819 */ /* 0x000fe400000012ff */
[----:B------:R-:W-:-:S02]  /*1feb0*/  SHF.R.U64 R60, R60, 0x3, RZ ;  /* 0x000000033c3c7819 */ /* 0x000fc400000012ff */
        /* <DEDUP_REMOVED lines=14> */
[----:B------:R-:W-:Y:S01]  /*1ffa0*/  SHF.R.S32.HI R187, RZ, 0x1f, R186 ;  /* 0x0000001fffbb7819 */ /* 0x000fe200000114ba */
[----:B------:R-:W-:Y:S01]  /*1ffb0*/  UIMAD UR8, UR4, UR15, UR8 ;  /* 0x0000000f040872a4 */ /* 0x000fe2000f8e0208 */
[----:B------:R-:W-:Y:S01]  /*1ffc0*/  IMAD.U32 R19, RZ, RZ, UR10 ;  /* 0x0000000aff137e24 */ /* 0x000fe2000f8e00ff */
[----:B------:R-:W-:Y:S01]  /*1ffd0*/  UIMAD UR12, UR40, -0x80, UR12 ;  /* 0xffffff80280c78a4 */ /* 0x000fe2000f8e020c */
[----:B------:R-:W-:-:S05]  /*1ffe0*/  VIADD R0, R192, 0x20 ;  /* 0x00000020c0007836 */ /* 0x000fca0000000000 */
[----:B------:R-:W-:Y:S02]  /*1fff0*/  ISETP.GE.AND P3, PT, R192, UR12, PT ;  /* 0x0000000cc0007c0c */ /* 0x000fe4000bf66270 */
[----:B------:R-:W-:Y:S01]  /*20000*/  SHF.R.S32.HI R193, RZ, 0x1f, R192 ;  /* 0x0000001fffc17819 */ /* 0x000fe200000114c0 */
[----:B------:R-:W-:Y:S01]  /*20010*/  BSSY B1, `(.L_x_9777) ;  /* 0x0000047000017945 */ /* 0x000fe20003800000 */
[----:B--2---:R0:W-:Y:S04]  /*20020*/  @!P1 STG.E desc[UR54][R20.64], R3 ;  /* 0x0000000314009986 */ /* 0x0041e8000c101936 */
[----:B---3--:R1:W-:Y:S04]  /*20030*/  @!P0 STG.E desc[UR54][R20.64+0x20], R2 ;  /* 0x0000200214008986 */ /* 0x0083e8000c101936 */
[----:B------:R-:W5:Y:S01]  /*20040*/  LD.E.128 R4, desc[UR54][R4.64] ;  /* 0x0000003604047980 */ /* 0x000f62000c101d00 */
[----:B0-----:R-:W-:-:S03]  /*20050*/  IMAD.U32 R3, RZ, RZ, UR14 ;  /* 0x0000000eff037e24 */ /* 0x001fc6000f8e00ff */
[----:B------:R-:W5:Y:S01]  /*20060*/  LD.E.128 R8, desc[UR54][R8.64] ;  /* 0x0000003608087980 */ /* 0x000f62000c101d00 */
[----:B-1----:R-:W-:-:S03]  /*20070*/  IMAD.WIDE.U32 R2, R3, UR4, R186 ;  /* 0x0000000403027c25 */ /* 0x002fc6000f8e00ba */
[----:B------:R-:W5:Y:S01]  /*20080*/  LD.E.128 R12, desc[UR54][R12.64] ;  /* 0x000000360c0c7980 */ /* 0x000f62000c101d00 */
[----:B------:R-:W-:-:S03]  /*20090*/  UIMAD UR4, UR16, UR10, URZ ;  /* 0x0000000a100472a4 */ /* 0x000fc6000f8e023f */
[----:B------:R-:W5:Y:S01]  /*200a0*/  LD.E.128 R24, desc[UR54][R24.64] ;  /* 0x0000003618187980 */ /* 0x000f62000c101d00 */
[----:B------:R-:W-:-:S03]  /*200b0*/  VIADD R3, R3, UR8 ;  /* 0x0000000803037c36 */ /* 0x000fc60008000000 */
        /* <DEDUP_REMOVED lines=12> */
[----:B------:R-:W-:-:S02]  /*20180*/  UIMAD UR4, UR39, UR11, UR4 ;  /* 0x0000000b270472a4 */ /* 0x000fc4000f8e0204 */
[----:B------:R-:W-:Y:S01]  /*20190*/  IMAD.WIDE.U32 R2, R19, UR39, R2 ;  /* 0x0000002713027c25 */ /* 0x000fe2000f8e0002 */
[----:B------:R-:W-:Y:S01]  /*201a0*/  ISETP.GE.AND P0, PT, R0, UR12, PT ;  /* 0x0000000c00007c0c */ /* 0x000fe2000bf06270 */
[----:B------:R-:W-:Y:S01]  /*201b0*/  @!PT LDS RZ, [RZ] ;  /* 0x00000000fffff984 */ /* 0x000fe20000000800 */
[----:B------:R-:W-:Y:S01]  /*201c0*/  @!PT LDS RZ, [RZ] ;  /* 0x00000000fffff984 */ /* 0x000fe20000000800 */
[----:B------:R-:W-:Y:S01]  /*201d0*/  @!PT LDS RZ, [RZ] ;  /* 0x00000000fffff984 */ /* 0x000fe20000000800 */
[----:B------:R-:W-:Y:S01]  /*201e0*/  @!PT LDS RZ, [RZ] ;  /* 0x00000000fffff984 */ /* 0x000fe20000000800 */
[----:B------:R0:W-:Y:S06]  /*201f0*/  MEMBAR.ALL.CTA ;  /* 0x0000000000007992 */ /* 0x0001ec0000008000 */
[----:B0-----:R-:W0:Y:S01]  /*20200*/  FENCE.VIEW.ASYNC.S ;  /* 0x00000000000073c6 */ /* 0x001e220000000000 */
[----:B------:R-:W-:Y:S01]  /*20210*/  ULDC.64 UR10, c[0x0][0xbe8] ;  /* 0x0002fa00000a7ab9 */ /* 0x000fe20000000a00 */
[C---:B------:R-:W-:Y:S01]  /*20220*/  VIADD R19, R192.reuse, 0x40 ;  /* 0x00000040c0137836 */ /* 0x040fe20000000000 */
[----:B------:R-:W-:Y:S01]  /*20230*/  UIMAD UR8, UR17, UR10, URZ ;  /* 0x0000000a110872a4 */ /* 0x000fe2000f8e023f */
[----:B------:R-:W-:Y:S01]  /*20240*/  VIADD R3, R3, UR4 ;  /* 0x0000000403037c36 */ /* 0x000fe20008000000 */
[----:B------:R-:W-:Y:S01]  /*20250*/  UIADD3 UR4, UR44, 0x32420, URZ ;  /* 0x000324202c047890 */ /* 0x000fe2000fffe03f */
[----:B------:R-:W-:Y:S01]  /*20260*/  IMAD.U32 R77, RZ, RZ, UR10 ;  /* 0x0000000aff4d7e24 */ /* 0x000fe2000f8e00ff */
[----:B------:R-:W-:Y:S01]  /*20270*/  UIMAD UR8, UR18, UR11, UR8 ;  /* 0x0000000b120872a4 */ /* 0x000fe2000f8e0208 */
[----:B------:R-:W-:Y:S01]  /*20280*/  VIADD R0, R192, 0x60 ;  /* 0x00000060c0007836 */ /* 0x000fe20000000000 */
[----:B------:R-:W-:Y:S01]  /*20290*/  UPRMT UR4, URZ, 0x654, UR4 ;  /* 0x000006543f047896 */ /* 0x000fe20008000004 */
[----:B------:R-:W-:Y:S01]  /*202a0*/  IMAD.WIDE.U32 R76, R77, UR18, R2 ;  /* 0x000000124d4c7c25 */ /* 0x000fe2000f8e0002 */
[----:B------:R-:W-:-:S02]  /*202b0*/  ISETP.GE.AND P1, PT, R19, UR12, PT ;  /* 0x0000000c13007c0c */ /* 0x000fc4000bf26270 */
[----:B------:R-:W-:Y:S01]  /*202c0*/  ISETP.GE.AND P2, PT, R0, UR12, PT ;  /* 0x0000000c00007c0c */ /* 0x000fe2000bf46270 */
[----:B------:R-:W-:Y:S02]  /*202d0*/  IMAD.U32 R21, RZ, RZ, UR40 ;  /* 0x00000028ff157e24 */ /* 0x000fe4000f8e00ff */
[----:B------:R-:W-:Y:S02]  /*202e0*/  VIADD R81, R77, UR8 ;  /* 0x000000084d517c36 */ /* 0x000fe40008000000 */
[----:B------:R-:W-:Y:S01]  /*202f0*/  IMAD.WIDE R20, R21, 0x80, R192 ;  /* 0x0000008015147825 */ /* 0x000fe200078e02c0 */
[----:B0-----:R-:W-:Y:S01]  /*20300*/  SYNCS.ARRIVE.TRANS64.RED.A1T0 RZ, [UR4], RZ ;  /* 0x000000ffffff79a7 */ /* 0x001fe20008100404 */
[----:B------:R-:W-:Y:S06]  /*20310*/  @P3 BRA `(.L_x_9778) ;  /* 0x0000000000583947 */ /* 0x000fec0003800000 */
        /* <DEDUP_REMOVED lines=22> */
.L_x_9778:
[----:B------:R-:W-:Y:S05]  /*20480*/  BSYNC B1 ;  /* 0x0000000000017941 */ /* 0x000fea0003800000 */
.L_x_9777:
[----:B------:R-:W-:Y:S04]  /*20490*/  BSSY B1, `(.L_x_9779) ;  /* 0x000001a000017945 */ /* 0x000fe80003800000 */
[----:B------:R-:W-:Y:S05]  /*204a0*/  @P0 BRA `(.L_x_9780) ;  /* 0x0000000000600947 */ /* 0x000fea0003800000 */
[----:B0----5:R-:W-:Y:S01]  /*204b0*/  IADD3 R5, P0, R20, 0x20, RZ ;  /* 0x0000002014057810 */ /* 0x021fe20007f1e0ff */
        /* <DEDUP_REMOVED lines=23> */
.L_x_9780:
[----:B------:R-:W-:Y:S05]  /*20630*/  BSYNC B1 ;  /* 0x0000000000017941 */ /* 0x000fea0003800000 */
.L_x_9779:
[----:B------:R-:W-:Y:S04]  /*20640*/  BSSY B1, `(.L_x_9781) ;  /* 0x000001a000017945 */ /* 0x000fe80003800000 */
[----:B------:R-:W-:Y:S05]  /*20650*/  @P1 BRA `(.L_x_9782) ;  /* 0x0000000000601947 */ /* 0x000fea0003800000 */
[----:B01---5:R-:W-:Y:S01]  /*20660*/  IADD3 R5, P0, R20, 0x40, RZ ;  /* 0x0000004014057810 */ /* 0x023fe20007f1e0ff */
        /* <DEDUP_REMOVED lines=23> */
.L_x_9782:
[----:B------:R-:W-:Y:S05]  /*207e0*/  BSYNC B1 ;  /* 0x0000000000017941 */ /* 0x000fea0003800000 */
.L_x_9781:
[----:B------:R-:W-:Y:S05]  /*207f0*/  @P2 BRA `(.L_x_9783) ;  /* 0x0000000c00782947 */ /* 0x000fea0003800000 */
[----:B012--5:R-:W-:Y:S01]  /*20800*/  IADD3 R5, P0, R20, 0x60, RZ ;  /* 0x0000006014057810 */ /* 0x027fe20007f1e0ff */
        /* <DEDUP_REMOVED lines=25> */
.L_x_9775:
[----:B------:R-:W-:Y:S02]  /*209a0*/  ULDC.64 UR8, c[0x0][0xce0] ;  /* 0x0003380000087ab9 */ /* 0x000fe40000000a00 */
        /* <DEDUP_REMOVED lines=12> */
[----:B------:R-:W-:-:S02]  /*20a70*/  IMAD.U32 R5, RZ, RZ, UR11 ;  /* 0x0000000bff057e24 */ /* 0x000fc4000f8e00ff */
[----:B------:R-:W-:-:S03]  /*20a80*/  IMAD.MOV.U32 R7, RZ, RZ, RZ ;  /* 0x000000ffff077224 */ /* 0x000fc600078e00ff */
[----:B------:R-:W2:Y:S01]  /*20a90*/  @P2 LDG.E R4, desc[UR54][R4.64] ;  /* 0x0000003604042981 */ /* 0x000ea2000c1e1900 */
[----:B------:R-:W-:Y:S02]  /*20aa0*/  IMAD.U32 R2, RZ, RZ, UR8 ;  /* 0x00000008ff027e24 */ /* 0x000fe4000f8e00ff */
[----:B------:R-:W-:-:S05]  /*20ab0*/  IMAD.U32 R3, RZ, RZ, UR9 ;  /* 0x00000009ff037e24 */ /* 0x000fca000f8e00ff */
[----:B------:R0:W5:Y:S01]  /*20ac0*/  @P1 LDG.E R7, desc[UR54][R2.64] ;  /* 0x0000003602071981 */ /* 0x000162000c1e1900 */
[----:B------:R-:W-:Y:S01]  /*20ad0*/  ULDC UR4, c[0x0][0xb88] ;  /* 0x0002e20000047ab9 */ /* 0x000fe20000000800 */
[----:B------:R-:W-:Y:S01]  /*20ae0*/  USHF.R.S32.HI UR10, URZ, 0x1f, UR39 ;  /* 0x0000001f3f0a7899 */ /* 0x000fe20008011427 */
[----:B------:R-:W-:Y:S02]  /*20af0*/  ISETP.GT.AND P0, PT, R195, 0x7f, PT ;  /* 0x0000007fc300780c */ /* 0x000fe40003f04270 */
[----:B--2---:R-:W-:Y:S01]  /*20b00*/  @P2 R2UR UR4, R4 ;  /* 0x00000000040422ca */ /* 0x004fe200000e0000 */
[----:B0-----:R-:W-:-:S14]  /*20b10*/  @P2 BRA `(.L_x_9784) ;  /* 0x0000000000182947 */ /* 0x001fdc0003800000 */
[----:B------:R-:W-:Y:S05]  /*20b20*/  @!P1 BRA `(.L_x_9784) ;  /* 0x0000000000149947 */ /* 0x000fea0003800000 */
[----:B------:R-:W2:Y:S04]  /*20b30*/  LDG.E R4, desc[UR54][R2.64] ;  /* 0x0000003602047981 */ /* 0x000ea8000c1e1900 */
[----:B------:R-:W3:Y:S01]  /*20b40*/  LDG.E R0, desc[UR54][R2.64+0x4] ;  /* 0x0000043602007981 */ /* 0x000ee2000c1e1900 */
[----:B--2---:R-:W-:Y:S02]  /*20b50*/  R2UR UR8, R4 ;  /* 0x00000000040872ca */ /* 0x004fe400000e0000 */
[----:B---3--:R-:W-:-:S13]  /*20b60*/  R2UR UR4, R0 ;  /* 0x00000000000472ca */ /* 0x008fda00000e0000 */
[----:B------:R-:W-:-:S12]  /*20b70*/  UIADD3 UR4, -UR8, UR4, URZ ;  /* 0x0000000408047290 */ /* 0x000fd8000fffe13f */
.L_x_9784:
[----:B------:R-:W-:Y:S01]  /*20b80*/  USHF.R.S32.HI UR8, URZ, 0x1f, UR41 ;  /* 0x0000001f3f087899 */ /* 0x000fe20008011429 */
[----:B------:R-:W-:Y:S01]  /*20b90*/  BSSY B1, `(.L_x_9785) ;  /* 0x000001f000017945 */ /* 0x000fe20003800000 */
[----:B------:R-:W-:Y:S01]  /*20ba0*/  USEL UR12, UR41, URZ, !UP0 ;  /* 0x0000003f290c7287 */ /* 0x000fe2000c000000 */
[----:B------:R-:W-:Y:S01]  /*20bb0*/  SHF.R.S32.HI R187, RZ, 0x1f, R186 ;  /* 0x0000001fffbb7819 */ /* 0x000fe200000114ba */
[----:B------:R-:W-:Y:S01]  /*20bc0*/  USEL UR11, UR8, URZ, !UP0 ;  /* 0x0000003f080b7287 */ /* 0x000fe2000c000000 */
[----:B-----5:R-:W-:Y:S01]  /*20bd0*/  SHF.R.S32.HI R6, RZ, 0x1f, R7 ;  /* 0x0000001fff067819 */ /* 0x020fe20000011407 */
[----:B------:R-:W-:Y:S10]  /*20be0*/  @P0 BRA `(.L_x_9786) ;  /* 0x0000000000640947 */ /* 0x000ff40003800000 */
        /* <DEDUP_REMOVED lines=25> */
.L_x_9786:
[----:B------:R-:W-:Y:S05]  /*20d80*/  BSYNC B1 ;  /* 0x0000000000017941 */ /* 0x000fea0003800000 */
.L_x_9785:
[----:B------:R-:W-:Y:S01]  /*20d90*/  ULDC.64 UR8, c[0x0][0xba0] ;  /* 0x0002e80000087ab9 */ /* 0x000fe20000000a00 */
[----:B------:R-:W-:Y:S01]  /*20da0*/  ULDC.64 UR14, c[0x0][0xbe0] ;  /* 0x0002f800000e7ab9 */ /* 0x000fe20000000a00 */
[----:B------:R-:W-:Y:S01]  /*20db0*/  IMAD R0, R6, UR8, RZ ;  /* 0x0000000806007c24 */ /* 0x000fe2000f8e02ff */
[----:B------:R-:W-:Y:S01]  /*20dc0*/  BSSY B1, `(.L_x_9787) ;  /* 0x0000031000017945 */ /* 0x000fe20003800000 */
[----:B0-----:R-:W-:Y:S01]  /*20dd0*/  IMAD.WIDE.U32 R2, R7, UR8, R186 ;  /* 0x0000000807027c25 */ /* 0x001fe2000f8e00ba */
        /* <DEDUP_REMOVED lines=11> */
[----:B------:R-:W-:Y:S01]  /*20e90*/  VIADD R4, R192, 0x40 ;  /* 0x00000040c0047836 */ /* 0x000fe20000000000 */
[----:B------:R-:W-:Y:S01]  /*20ea0*/  UIMAD UR4, UR12, UR15, UR4 ;  /* 0x0000000f0c0472a4 */ /* 0x000fe2000f8e0204 */
[----:B------:R-:W-:Y:S02]  /*20eb0*/  VIADD R3, R3, UR8 ;  /* 0x0000000803037c36 */ /* 0x000fe40008000000 */
        /* <DEDUP_REMOVED lines=33> */
.L_x_9788:
[----:B------:R-:W-:Y:S05]  /*210d0*/  BSYNC B1 ;  /* 0x0000000000017941 */ /* 0x000fea0003800000 */
.L_x_9787:
[----:B------:R-:W-:Y:S01]  /*210e0*/  BSSY B1, `(.L_x_9789) ;  /* 0x000001b000017945 */ /* 0x000fe20003800000 */
[----:B------:R-:W-:-:S03]  /*210f0*/  ISETP.GE.AND P2, PT, R10, UR9, PT ;  /* 0x000000090a007c0c */ /* 0x000fc6000bf46270 */
[----:B------:R-:W-:Y:S10]  /*21100*/  @P1 BRA `(.L_x_9790) ;  /* 0x0000000000601947 */ /* 0x000ff40003800000 */
[----:B0-----:R-:W-:Y:S01]  /*21110*/  IADD3 R9, P1, R6, 0x20, RZ ;  /* 0x0000002006097810 */ /* 0x001fe20007f3e0ff */
        /* <DEDUP_REMOVED lines=23> */
.L_x_9790:
[----:B------:R-:W-:Y:S05]  /*21290*/  BSYNC B1 ;  /* 0x0000000000017941 */ /* 0x000fea0003800000 */
.L_x_9789:
[----:B------:R-:W-:Y:S04]  /*212a0*/  BSSY B1, `(.L_x_9791) ;  /* 0x000001a000017945 */ /* 0x000fe80003800000 */
[----:B------:R-:W-:Y:S05]  /*212b0*/  @P0 BRA `(.L_x_9792) ;  /* 0x0000000000600947 */ /* 0x000fea0003800000 */
[----:B01----:R-:W-:Y:S01]  /*212c0*/  IADD3 R9, P0, R6, 0x40, RZ ;  /* 0x0000004006097810 */ /* 0x003fe20007f1e0ff */
        /* <DEDUP_REMOVED lines=23> */
.L_x_9792:
[----:B------:R-:W-:Y:S05]  /*21440*/  BSYNC B1 ;  /* 0x0000000000017941 */ /* 0x000fea0003800000 */
.L_x_9791:
        /* <DEDUP_REMOVED lines=25> */
.L_x_9783:
[----:B------:R-:W-:Y:S05]  /*215e0*/  BSYNC B0 ;  /* 0x0000000000007941 */ /* 0x000fea0003800000 */
.L_x_9774:
[----:B------:R-:W-:Y:S02]  /*215f0*/  ULDC UR4, c[0x0][0xd14] ;  /* 0x0003450000047ab9 */ /* 0x000fe40000000800 */
[----:B------:R-:W-:-:S06]  /*21600*/  UISETP.GE.AND UP0, UPT, UR6, UR4, UPT ;  /* 0x000000040600728c */ /* 0x000fcc000bf06270 */
[----:B------:R-:W-:-:S13]  /*21610*/  PLOP3.LUT P0, PT, PT, PT, UP0, 0x80, 0x0 ;  /* 0x000000000000781c */ /* 0x000fda0003f0f008 */
[----:B------:R-:W-:Y:S05]  /*21620*/  @!P0 BRA `(.L_x_9793) ;  /* 0xfffffdfc00d08947 */ /* 0x000fea000383ffff */
[----:B------:R-:W-:Y:S05]  /*21630*/  EXIT ;  /* 0x000000000000794d */ /* 0x000fea0003800000 */
.L_x_9666:
[----:B------:R-:W-:-:S08]  /*21640*/  NOP ;  /* 0x0000000000007918 */ /* 0x000fd00000000000 */
[----:B----4-:R-:W0:-:S00]  /*21650*/  USETMAXREG.DEALLOC.CTAPOOL 0x18 ;  /* 0x00000018000079c8 */ /* 0x010e0000080e0500 */
[----:B0-----:R-:W-:-:S06]  /*21660*/  LOP3.LUT R0, R0, 0x3, RZ, 0xc0, !PT ;  /* 0x0000000300007812 */ /* 0x001fcc00078ec0ff */
[----:B------:R-:W0:Y:S02]  /*21670*/  SHFL.IDX PT, R0, R0, RZ, 0x1f ;  /* 0x00001fff00007589 */ /* 0x000e2400000e0000 */
[----:B0-----:R-:W-:-:S13]  /*21680*/  ISETP.NE.AND P0, PT, R0, RZ, PT ;  /* 0x000000ff0000720c */ /* 0x001fda0003f05270 */
[----:B------:R-:W-:Y:S05]  /*21690*/  @P0 EXIT ;  /* 0x000000000000094d */ /* 0x000fea0003800000 */
[----:B------:R-:W2:Y:S01]  /*216a0*/  LDL.LU R6, [R1+0x460] ;  /* 0x0004600001067983 */ /* 0x000ea20000300800 */
        /* <DEDUP_REMOVED lines=45> */
[----:B------:R2:W-:Y:S01]  /*21980*/  STL [R1+0x460], R6 ;  /* 0x0004600601007387 */ /* 0x0005e20000100800 */
        /* <DEDUP_REMOVED lines=9> */
.L_x_9798:
        /* <DEDUP_REMOVED lines=16> */
.L_x_9797:
[----:B------:R-:W-:Y:S05]  /*21b20*/  BSYNC B0 ;  /* 0x0000000000007941 */ /* 0x000fea0003800000 */
.L_x_9796:
        /* <DEDUP_REMOVED lines=25> */
.L_x_9794:
        /* <DEDUP_REMOVED lines=20> */
.L_x_9799:
        /* <DEDUP_REMOVED lines=34> */
[----:B-1----:R-:W-:-:S04]  /*22020*/  IMAD.MOV R9, RZ, RZ, -R3 ;  /* 0x000000ffff097224 */ /* 0x002fc800078e0a03 */
        /* <DEDUP_REMOVED lines=21> */
.L_x_9795:
[----:B------:R-:W-:Y:S02]  /*22180*/  IMAD.MOV.U32 R17, RZ, RZ, RZ ;  /* 0x000000ffff117224 */ /* 0x000fe400078e00ff */
[----:B------:R-:W-:Y:S02]  /*22190*/  IMAD.U32 R16, RZ, RZ, UR6 ;  /* 0x00000006ff107e24 */ /* 0x000fe4000f8e00ff */
[----:B------:R-:W-:-:S07]  /*221a0*/  IMAD.MOV.U32 R18, RZ, RZ, RZ ;  /* 0x000000ffff127224 */ /* 0x000fce00078e00ff */
.L_x_9800:
[----:B------:R-:W1:Y:S01]  /*221b0*/  S2R R0, SR_TID.X ;  /* 0x0000000000007919 */ /* 0x000e620000002100 */
[----:B------:R-:W-:Y:S01]  /*221c0*/  UMOV UR50, URZ ;  /* 0x0000003f00327c82 */ /* 0x000fe20008000000 */
        /* <DEDUP_REMOVED lines=10> */
[----:B------:R1:W-:Y:S07]  /*22270*/  STL [R1+0x464], R0 ;  /* 0x0004640001007387 */ /* 0x0003ee0000100800 */
[----:B------:R-:W-:Y:S05]  /*22280*/  @P0 BRA `(.L_x_9801) ;  /* 0x0000004000280947 */ /* 0x000fea0003800000 */
[----:B-1----:R-:W-:Y:S01]  /*22290*/  IMAD.MOV.U32 R0, RZ, RZ, 0x1 ;  /* 0x00000001ff007424 */ /* 0x002fe200078e00ff */
[----:B------:R1:W-:Y:S01]  /*222a0*/  STL [R1+0x460], RZ ;  /* 0x000460ff01007387 */ /* 0x0003e20000100800 */
[----:B------:R-:W-:Y:S01]  /*222b0*/  ULDC UR49, c[0x0][0xc] ;  /* 0x0000030000317ab9 */ /* 0x000fe20000000800 */
[----:B------:R-:W-:Y:S01]  /*222c0*/  ULDC.64 UR52, c[0x0][0x198] ;  /* 0x0000660000347ab9 */ /* 0x000fe20000000a00 */
[----:B------:R-:W-:Y:S01]  /*222d0*/  UMOV UR50, URZ ;  /* 0x0000003f00327c82 */ /* 0x000fe20008000000 */
[----:B------:R1:W-:Y:S04]  /*222e0*/  STL [R1+0x464], R0 ;  /* 0x0004640001007387 */ /* 0x0003e80000100800 */
.L_x_9875:
[----:B------:R-:W-:Y:S05]  /*222f0*/  YIELD ;  /* 0x0000000000007946 */ /* 0x000fea0003800000 */
[----:B------:R-:W-:Y:S01]  /*22300*/  ULDC.64 UR4, c[0x0][0xb20] ;  /* 0x0002c80000047ab9 */ /* 0x000fe20000000a00 */
[----:B-1----:R-:W-:Y:S01]  /*22310*/  IMAD.MOV.U32 R0, RZ, RZ, RZ ;  /* 0x000000ffff007224 */ /* 0x002fe200078e00ff */
[----:B------:R-:W-:Y:S01]  /*22320*/  ISETP.NE.U32.AND P0, PT, RZ, UR4, PT ;  /* 0x00000004ff007c0c */ /* 0x000fe2000bf05070 */
[----:B------:R-:W-:Y:S01]  /*22330*/  IMAD.MOV.U32 R4, RZ, RZ, RZ ;  /* 0x000000ffff047224 */ /* 0x000fe200078e00ff */
        /* <DEDUP_REMOVED lines=21> */
[----:B------:R-:W-:Y:S01]  /*22490*/  USEL UR4, UR4, 0x1, UP0 ;  /* 0x0000000104047887 */ /* 0x000fe20008000000 */
[----:B------:R-:W-:-:S03]  /*224a0*/  ISETP.NE.U32.AND P0, PT, RZ, UR6, PT ;  /* 0x00000006ff007c0c */ /* 0x000fc6000bf05070 */
[----:B------:R-:W-:Y:S01]  /*224b0*/  UIMAD UR4, UR4, UR5, URZ ;  /* 0x00000005040472a4 */ /* 0x000fe2000f8e023f */
[----:B------:R-:W-:Y:S01]  /*224c0*/  ISETP.NE.AND.EX P0, PT, RZ, UR7, PT, P0 ;  /* 0x00000007ff007c0c */ /* 0x000fe2000bf05300 */
[----:B--2---:R1:W-:Y:S02]  /*224d0*/  STL [R1+0x47c], R4 ;  /* 0x00047c0401007387 */ /* 0x0043e40000100800 */
[----:B-1----:R-:W1:Y:S02]  /*224e0*/  @P1 LDC.64 R4, c[0x0][0xb10] ;  /* 0x0002c400ff041b82 */ /* 0x002e640000000a00 */
[----:B-1----:R-:W-:-:S05]  /*224f0*/  @P1 IMAD.WIDE R4, R19, 0x4, R4 ;  /* 0x0000000413041825 */ /* 0x002fca00078e0204 */
[----:B------:R1:W5:Y:S02]  /*22500*/  @P1 LDG.E R6, desc[UR54][R4.64] ;  /* 0x0000003604061981 */ /* 0x000364000c1e1900 */
[----:B-1----:R-:W-:Y:S01]  /*22510*/  IMAD.U32 R4, RZ, RZ, UR4 ;  /* 0x00000004ff047e24 */ /* 0x002fe2000f8e00ff */
[----:B------:R-:W-:Y:S06]  /*22520*/  @P1 BRA `(.L_x_9802) ;  /* 0x0000000000101947 */ /* 0x000fec0003800000 */
[----:B------:R-:W-:Y:S05]  /*22530*/  @!P2 BRA `(.L_x_9802) ;  /* 0x00000000000ca947 */ /* 0x000fea0003800000 */
[----:B------:R-:W2:Y:S04]  /*22540*/  LDG.E R5, desc[UR54][R2.64] ;  /* 0x0000003602057981 */ /* 0x000ea8000c1e1900 */
[----:B-----5:R-:W2:Y:S02]  /*22550*/  LDG.E R6, desc[UR54][R2.64+0x4] ;  /* 0x0000043602067981 */ /* 0x020ea4000c1e1900 */
[----:B--2---:R-:W-:-:S07]  /*22560*/  IMAD.IADD R6, R6, 0x1, -R5 ;  /* 0x0000000106067824 */ /* 0x004fce00078e0a05 */
.L_x_9802:
        /* <DEDUP_REMOVED lines=14> */
.L_x_9803:
[----:B------:R-:W-:Y:S05]  /*22650*/  @!P0 BRA `(.L_x_9804) ;  /* 0x00000000000c8947 */ /* 0x000fea0003800000 */
[----:B-1----:R-:W2:Y:S04]  /*22660*/  LDG.E R5, desc[UR54][R2.64] ;  /* 0x0000003602057981 */ /* 0x002ea8000c1e1900 */
[----:B------:R-:W2:Y:S02]  /*22670*/  LDG.E R4, desc[UR54][R2.64+0x4] ;  /* 0x0000043602047981 */ /* 0x000ea4000c1e1900 */
[----:B--2---:R-:W-:-:S07]  /*22680*/  IMAD.IADD R4, R4, 0x1, -R5 ;  /* 0x0000000104047824 */ /* 0x004fce00078e0a05 */
.L_x_9804:
        /* <DEDUP_REMOVED lines=18> */
.L_x_9807:
[----:B------:R-:W-:-:S13]  /*227b0*/  ISETP.NE.AND P1, PT, R3, 0x1, PT ;  /* 0x000000010300780c */ /* 0x000fda0003f25270 */
[----:B-1----:R-:W1:Y:S02]  /*227c0*/  @P1 LDC.64 R4, c[0x0][0xae0] ;  /* 0x0002b800ff041b82 */ /* 0x002e640000000a00 */
[----:B-1----:R-:W-:-:S05]  /*227d0*/  @P1 IMAD.HI.U32 R4, R0, R4, RZ ;  /* 0x0000000400041227 */ /* 0x002fca00078e00ff */
[----:B------:R-:W-:-:S07]  /*227e0*/  @P1 SHF.R.U32.HI R0, RZ, R5, R4 ;  /* 0x00000005ff001219 */ /* 0x000fce0000011604 */
.L_x_9808:
[----:B------:R-:W-:Y:S05]  /*227f0*/  BSYNC B0 ;  /* 0x0000000000007941 */ /* 0x000fea0003800000 */
.L_x_9806:
[----:B------:R-:W-:-:S05]  /*22800*/  IMAD R5, R0, R3, R3 ;  /* 0x0000000300057224 */ /* 0x000fca00078e0203 */
[----:B------:R-:W-:-:S07]  /*22810*/  VIMNMX R2, R2, R5, PT ;  /* 0x0000000502027248 */ /* 0x000fce0003fe0100 */
.L_x_9805:
[----:B------:R-:W-:Y:S01]  /*22820*/  VIADD R2, R2, 0x5f ;  /* 0x0000005f02027836 */ /* 0x000fe20000000000 */
[----:B------:R-:W-:Y:S01]  /*22830*/  ULDC UR4, c[0x0][0xad4] ;  /* 0x0002b50000047ab9 */ /* 0x000fe20000000800 */
[----:B------:R-:W-:Y:S02]  /*22840*/  VIADD R0, R7, 0x5f ;  /* 0x0000005f07007836 */ /* 0x000fe40000000000 */
[----:B------:R-:W-:-:S04]  /*22850*/  IMAD.HI R2, R2, 0x2aaaaaab, RZ ;  /* 0x2aaaaaab02027827 */ /* 0x000fc800078e02ff */
[----:B------:R-:W-:Y:S01]  /*22860*/  IMAD.HI R0, R0, 0x2aaaaaab, RZ ;  /* 0x2aaaaaab00007827 */ /* 0x000fe200078e02ff */
[----:B-1----:R-:W-:-:S03]  /*22870*/  SHF.R.U32.HI R5, RZ, 0x1f, R2 ;  /* 0x0000001fff057819 */ /* 0x002fc60000011602 */
[----:B------:R-:W-:Y:S01]  /*22880*/  IMAD R6, R17, 0x80, -R6 ;  /* 0x0000008011067824 */ /* 0x000fe200078e0a06 */
[----:B------:R-:W-:Y:S02]  /*22890*/  LEA.HI.SX32 R2, R2, R5, 0x1c ;  /* 0x0000000502027211 */ /* 0x000fe400078fe2ff */
[----:B------:R-:W-:Y:S01]  /*228a0*/  SHF.R.U32.HI R5, RZ, 0x1f, R0 ;  /* 0x0000001fff057819 */ /* 0x000fe20000011600 */
[----:B------:R-:W-:-:S03]  /*228b0*/  IMAD.IADD R6, R7, 0x1, R6 ;  /* 0x0000000107067824 */ /* 0x000fc600078e0206 */
        /* <DEDUP_REMOVED lines=15> */
.L_x_9811:
[----:B------:R-:W-:-:S13]  /*229b0*/  ISETP.NE.AND P0, PT, R3, 0x1, PT ;  /* 0x000000010300780c */ /* 0x000fda0003f05270 */
[----:B------:R-:W2:Y:S02]  /*229c0*/  @P0 LDC.64 R4, c[0x0][0xae0] ;  /* 0x0002b800ff040b82 */ /* 0x000ea40000000a00 */
[----:B--2---:R-:W-:-:S05]  /*229d0*/  @P0 IMAD.HI.U32 R4, R6, R4, RZ ;  /* 0x0000000406040227 */ /* 0x004fca00078e00ff */
[----:B------:R-:W-:-:S07]  /*229e0*/  @P0 SHF.R.U32.HI R6, RZ, R5, R4 ;  /* 0x00000005ff060219 */ /* 0x000fce0000011604 */
.L_x_9812:
[----:B------:R-:W-:Y:S05]  /*229f0*/  BSYNC B0 ;  /* 0x0000000000007941 */ /* 0x000fea0003800000 */
.L_x_9810:
[----:B------:R-:W-:-:S05]  /*22a00*/  IMAD R3, R6, R3, RZ ;  /* 0x0000000306037224 */ /* 0x000fca00078e02ff */
[----:B------:R-:W-:-:S07]  /*22a10*/  VIMNMX R0, R0, R3, !PT ;  /* 0x0000000300007248 */ /* 0x000fce0007fe0100 */
.L_x_9809:
        /* <DEDUP_REMOVED lines=25> */
.L_x_9814:
        /* <DEDUP_REMOVED lines=14> */
[----:B------:R-:W-:Y:S02]  /*22c90*/  IMAD.U32 R6, RZ, RZ, UR8 ;  /* 0x00000008ff067e24 */ /* 0x000fe4000f8e00ff */
[----:B------:R-:W-:-:S02]  /*22ca0*/  IMAD.U32 R7, RZ, RZ, UR9 ;  /* 0x00000009ff077e24 */ /* 0x000fc4000f8e00ff */
[----:B------:R-:W-:Y:S02]  /*22cb0*/  IMAD.U32 R10, RZ, RZ, UR4 ;  /* 0x00000004ff0a7e24 */ /* 0x000fe4000f8e00ff */
[----:B0-----:R-:W-:Y:S02]  /*22cc0*/  IMAD.U32 R11, RZ, RZ, UR5 ;  /* 0x00000005ff0b7e24 */ /* 0x001fe4000f8e00ff */
[----:B-1----:R-:W-:Y:S02]  /*22cd0*/  IMAD.MOV.U32 R8, RZ, RZ, 0x70 ;  /* 0x00000070ff087424 */ /* 0x002fe400078e00ff */
[----:B------:R-:W-:Y:S02]  /*22ce0*/  IMAD.MOV.U32 R12, RZ, RZ, 0x1 ;  /* 0x00000001ff0c7424 */ /* 0x000fe400078e00ff */
[----:B------:R-:W-:-:S07]  /*22cf0*/  IMAD.MOV.U32 R13, RZ, RZ, RZ ;  /* 0x000000ffff0d7224 */ /* 0x000fce00078e00ff */
[----:B------:R-:W-:-:S07]  /*22d00*/  LEPC R20, `(.L_x_9816) ;  /* 0x000000001014794e */ /* 0x000fce0000000000 */
[----:B--2---:R-:W-:Y:S05]  /*22d10*/  CALL.ABS.NOINC R2 ;  /* 0x0000000002007343 */ /* 0x004fea0003c00000 */
.L_x_9816:
        /* <DEDUP_REMOVED lines=14> */
[----:B0-----:R-:W-:Y:S02]  /*22e00*/  IMAD.U32 R11, RZ, RZ, UR5 ;  /* 0x00000005ff0b7e24 */ /* 0x001fe4000f8e00ff */
[----:B-1----:R-:W-:Y:S02]  /*22e10*/  IMAD.MOV.U32 R8, RZ, RZ, 0x70 ;  /* 0x00000070ff087424 */ /* 0x002fe400078e00ff */
[----:B------:R-:W-:Y:S02]  /*22e20*/  IMAD.MOV.U32 R12, RZ, RZ, 0x1 ;  /* 0x00000001ff0c7424 */ /* 0x000fe400078e00ff */
[----:B--2---:R-:W-:-:S07]  /*22e30*/  IMAD.MOV.U32 R13, RZ, RZ, RZ ;  /* 0x000000ffff0d7224 */ /* 0x004fce00078e00ff */
[----:B------:R-:W-:-:S07]  /*22e40*/  LEPC R20, `(.L_x_9818) ;  /* 0x000000001014794e */ /* 0x000fce0000000000 */
[----:B---3--:R-:W-:Y:S05]  /*22e50*/  CALL.ABS.NOINC R2 ;  /* 0x0000000002007343 */ /* 0x008fea0003c00000 */
.L_x_9818:
        /* <DEDUP_REMOVED lines=16> */
.L_x_9817:
[----:B------:R-:W2:Y:S01]  /*22f60*/  LDL.LU R7, [R1+0x47c] ;  /* 0x00047c0001077983 */ /* 0x000ea20000300800 */
[----:B------:R-:W3:Y:S01]  /*22f70*/  LDC R0, c[0x0][0x428] ;  /* 0x00010a00ff007b82 */ /* 0x000ee20000000800 */
[----:B------:R-:W-:Y:S01]  /*22f80*/  ULDC.64 UR4, c[0x0][0xaf0] ;  /* 0x0002bc0000047ab9 */ /* 0x000fe20000000a00 */
[----:B------:R-:W4:Y:S01]  /*22f90*/  S2R R4, SR_TID.X ;  /* 0x0000000000047919 */ /* 0x000f220000002100 */
[----:B---3--:R-:W-:Y:S01]  /*22fa0*/  ISETP.NE.AND P0, PT, R0, 0x1, PT ;  /* 0x000000010000780c */ /* 0x008fe20003f05270 */
[----:B------:R-:W-:Y:S01]  /*22fb0*/  IMAD.MOV.U32 R0, RZ, RZ, R18 ;  /* 0x000000ffff007224 */ /* 0x000fe200078e0012 */
[----:B----4-:R-:W-:Y:S01]  /*22fc0*/  LOP3.LUT R6, R4, 0x1f, RZ, 0xc0, !PT ;  /* 0x0000001f04067812 */ /* 0x010fe200078ec0ff */
[----:B------:R-:W-:-:S10]  /*22fd0*/  IMAD.MOV.U32 R4, RZ, RZ, R19 ;  /* 0x000000ffff047224 */ /* 0x000fd400078e0013 */
        /* <DEDUP_REMOVED lines=20> */
.L_x_9819:
        /* <DEDUP_REMOVED lines=19> */
.L_x_9891:
[----:B------:R-:W-:Y:S01]  /*23250*/  UMOV UR4, 0xffffffff ;  /* 0xffffffff00047882 */ /* 0x000fe20000000000 */
[----:B------:R-:W-:Y:S02]  /*23260*/  SHF.R.S32.HI R5, RZ, 0x1f, R4 ;  /* 0x0000001fff057819 */ /* 0x000fe40000011404 */
[----:B------:R-:W-:Y:S05]  /*23270*/  BRA.DIV UR4, `(.L_x_9821) ;  /* 0x0000003604f47947 */ /* 0x000fea000b800000 */
[----:B------:R-:W-:-:S13]  /*23280*/  ELECT P6, URZ, PT ;  /* 0x00000000003f782f */ /* 0x000fda00038c0000 */
.L_x_9894:
        /* <DEDUP_REMOVED lines=22> */
.L_x_9823:
[----:B------:R-:W2:Y:S01]  /*233f0*/  LDL R9, [R1+0x460] ;  /* 0x0004600001097983 */ /* 0x000ea20000100800 */
        /* <DEDUP_REMOVED lines=8> */
.L_x_9895:
        /* <DEDUP_REMOVED lines=11> */
.L_x_9825:
[----:B------:R-:W2:Y:S01]  /*23530*/  LDL R11, [R1+0x460] ;  /* 0x00046000010b7983 */ /* 0x000ea20000100800 */
        /* <DEDUP_REMOVED lines=21> */
.L_x_9822:
        /* <DEDUP_REMOVED lines=26> */
[----:B-1----:R-:W-:Y:S01]  /*23830*/  IMAD.MOV.U32 R6, RZ, RZ, 0x10000 ;  /* 0x00010000ff067424 */ /* 0x002fe200078e00ff */
        /* <DEDUP_REMOVED lines=27> */
[----:B-1----:R-:W-:Y:S01]  /*239f0*/  NOP ;  /* 0x0000000000007918 */ /* 0x002fe20000000000 */
.L_x_9827:
[----:B------:R-:W-:Y:S05]  /*23a00*/  BSYNC B0 ;  /* 0x0000000000007941 */ /* 0x000fea0003800000 */
.L_x_9826:
        /* <DEDUP_REMOVED lines=8> */
.L_x_9896:
[----:B------:R-:W-:Y:S01]  /*23a90*/  ULDC.64 UR46, c[0x0][0x3f8] ;  /* 0x0000fe00002e7ab9 */ /* 0x000fe20000000a00 */
[----:B------:R-:W-:Y:S01]  /*23aa0*/  ULDC.64 UR38, c[0x0][0x408] ;  /* 0x0001020000267ab9 */ /* 0x000fe20000000a00 */
[----:B------:R-:W-:Y:S04]  /*23ab0*/  BSSY B0, `(.L_x_9829) ;  /* 0x000003b000007945 */ /* 0x000fe80003800000 */
[----:B------:R-:W-:Y:S05]  /*23ac0*/  @!P6 BRA `(.L_x_9830) ;  /* 0x0000000000e4e947 */ /* 0x000fea0003800000 */
[----:B-1----:R-:W2:Y:S01]  /*23ad0*/  LDL R9, [R1+0x460] ;  /* 0x0004600001097983 */ /* 0x002ea20000100800 */
        /* <DEDUP_REMOVED lines=8> */
.L_x_9897:
        /* <DEDUP_REMOVED lines=11> */
.L_x_9832:
[----:B0-----:R-:W2:Y:S01]  /*23c10*/  LDL R6, [R1+0x460] ;  /* 0x0004600001067983 */ /* 0x001ea20000100800 */
        /* <DEDUP_REMOVED lines=36> */
.L_x_9830:
[----:B------:R-:W-:Y:S05]  /*23e60*/  BSYNC B0 ;  /* 0x0000000000007941 */ /* 0x000fea0003800000 */
.L_x_9829:
        /* <DEDUP_REMOVED lines=14> */
[----:B0-----:R-:W2:Y:S04]  /*23f50*/  LDL.LU R11, [R1+0x460] ;  /* 0x00046000010b7983 */ /* 0x001ea80000300800 */
[----:B------:R-:W3:Y:S01]  /*23f60*/  LDL.LU R13, [R1+0x464] ;  /* 0x00046400010d7983 */ /* 0x000ee20000300800 */
[----:B------:R-:W-:Y:S01]  /*23f70*/  BSSY B2, `(.L_x_9837) ;  /* 0x0000070000027945 */ /* 0x000fe20003800000 */
[----:B--2---:R-:W-:-:S05]  /*23f80*/  VIADD R6, R11, 0x1 ;  /* 0x000000010b067836 */ /* 0x004fca0000000000 */
[----:B------:R-:W-:-:S04]  /*23f90*/  ISETP.NE.AND P0, PT, R6, 0x2, PT ;  /* 0x000000020600780c */ /* 0x000fc80003f05270 */
[----:B------:R-:W-:Y:S02]  /*23fa0*/  SEL R9, RZ, 0x1, P0 ;  /* 0x00000001ff097807 */ /* 0x000fe40000000000 */
[----:B------:R-:W-:Y:S02]  /*23fb0*/  SEL R14, R6, RZ, P0 ;  /* 0x000000ff060e7207 */ /* 0x000fe40000000000 */
[----:B---3--:R-:W-:-:S03]  /*23fc0*/  LOP3.LUT R13, R13, R9, RZ, 0x3c, !PT ;  /* 0x000000090d0d7212 */ /* 0x008fc600078e3cff */
[----:B------:R0:W-:Y:S04]  /*23fd0*/  STL [R1+0x460], R14 ;  /* 0x0004600e01007387 */ /* 0x0001e80000100800 */
[----:B------:R0:W-:Y:S01]  /*23fe0*/  STL [R1+0x464], R13 ;  /* 0x0004640d01007387 */ /* 0x0001e20000100800 */
        /* <DEDUP_REMOVED lines=22> */
.L_x_9839:
[----:B-1----:R-:W1:Y:S01]  /*24150*/  S2R R3, SR_CgaCtaId ;  /* 0x0000000000037919 */ /* 0x002e620000008800 */
[----:B------:R-:W-:-:S04]  /*24160*/  MOV R2, 0x400 ;  /* 0x0000040000027802 */ /* 0x000fc80000000f00 */
[----:B-1----:R-:W-:Y:S02]  /*24170*/  LEA R2, R3, R2, 0x18 ;  /* 0x0000000203027211 */ /* 0x002fe400078ec0ff */
[----:B------:R-:W-:-:S03]  /*24180*/  SHF.L.U32 R3, R13, 0x1f, RZ ;  /* 0x0000001f0d037819 */ /* 0x000fc600000006ff */
[----:B------:R-:W-:-:S04]  /*24190*/  IMAD R2, R14, 0x8, R2 ;  /* 0x000000080e027824 */ /* 0x000fc800078e0202 */
[----:B------:R-:W1:Y:S02]  /*241a0*/  SYNCS.PHASECHK.TRANS64.TRYWAIT P0, [R2+URZ+0x32440], R3 ;  /* 0x03244003020075a7 */ /* 0x000e64000800017f */
[----:B-1----:R-:W-:Y:S05]  /*241b0*/  @!P0 BRA `(.L_x_9840) ;  /* 0x00000028008c8947 */ /* 0x002fea0003800000 */
.L_x_9898:
        /* <DEDUP_REMOVED lines=11> */
.L_x_9841:
[----:B------:R-:W2:Y:S01]  /*24270*/  LDL R6, [R1+0x460] ;  /* 0x0004600001067983 */ /* 0x000ea20000100800 */
        /* <DEDUP_REMOVED lines=21> */
.L_x_9899:
        /* <DEDUP_REMOVED lines=8> */
.L_x_9843:
[----:B-12---:R-:W2:Y:S01]  /*24450*/  LDL R3, [R1+0x460] ;  /* 0x0004600001037983 */ /* 0x006ea20000100800 */
        /* <DEDUP_REMOVED lines=33> */
.L_x_9838:
[----:B------:R-:W-:Y:S05]  /*24670*/  BSYNC B2 ;  /* 0x0000000000027941 */ /* 0x000fea0003800000 */
.L_x_9837:
[----:B------:R-:W2:Y:S02]  /*24680*/  LDL R2, [R1+0x478] ;  /* 0x0004780001027983 */ /* 0x000ea40000100800 */
[----:B--2---:R-:W-:-:S07]  /*24690*/  VIADD R8, R2, 0xfffffffd ;  /* 0xfffffffd02087836 */ /* 0x004fce0000000000 */
.L_x_9836:
[----:B------:R-:W-:Y:S05]  /*246a0*/  BSYNC B1 ;  /* 0x0000000000017941 */ /* 0x000fea0003800000 */
.L_x_9835:
[----:B------:R-:W2:Y:S01]  /*246b0*/  LDL.LU R2, [R1+0x478] ;  /* 0x0004780001027983 */ /* 0x000ea20000300800 */
[----:B------:R-:W-:Y:S01]  /*246c0*/  VIADD R10, R10, 0xfffffffe ;  /* 0xfffffffe0a0a7836 */ /* 0x000fe20000000000 */
[----:B--2---:R-:W-:-:S04]  /*246d0*/  LOP3.LUT R3, RZ, R2, RZ, 0x33, !PT ;  /* 0x00000002ff037212 */ /* 0x004fc800078e33ff */
[----:B------:R-:W-:-:S13]  /*246e0*/  ISETP.NE.AND P0, PT, R10, R3, PT ;  /* 0x000000030a00720c */ /* 0x000fda0003f05270 */
[----:B------:R-:W-:Y:S05]  /*246f0*/  @!P0 BRA `(.L_x_9834) ;  /* 0x0000000c00948947 */ /* 0x000fea0003800000 */
.L_x_9858:
[----:B------:R-:W2:Y:S04]  /*24700*/  LDL.LU R3, [R1+0x460] ;  /* 0x0004600001037983 */ /* 0x000ea80000300800 */
        /* <DEDUP_REMOVED lines=13> */
[----:B------:R-:W1:Y:S01]  /*247e0*/  LDC R12, c[0x0][0x41c] ;  /* 0x00010700ff0c7b82 */ /* 0x000e620000000800 */
[----:B0-----:R-:W-:Y:S02]  /*247f0*/  IMAD.MOV.U32 R11, RZ, RZ, R8 ;  /* 0x000000ffff0b7224 */ /* 0x001fe400078e0008 */
        /* <DEDUP_REMOVED lines=15> */
.L_x_9846:
[----:B------:R-:W2:Y:S01]  /*248f0*/  S2R R3, SR_CgaCtaId ;  /* 0x0000000000037919 */ /* 0x000ea20000008800 */
[----:B------:R-:W-:-:S04]  /*24900*/  MOV R2, 0x400 ;  /* 0x0000040000027802 */ /* 0x000fc80000000f00 */
[----:B--2---:R-:W-:Y:S02]  /*24910*/  LEA R2, R3, R2, 0x18 ;  /* 0x0000000203027211 */ /* 0x004fe400078ec0ff */
[----:B------:R-:W-:-:S03]  /*24920*/  SHF.L.U32 R3, R10, 0x1f, RZ ;  /* 0x0000001f0a037819 */ /* 0x000fc600000006ff */
[----:B------:R-:W-:-:S04]  /*24930*/  IMAD R2, R9, 0x8, R2 ;  /* 0x0000000809027824 */ /* 0x000fc800078e0202 */
[----:B------:R-:W2:Y:S02]  /*24940*/  SYNCS.PHASECHK.TRANS64.TRYWAIT P0, [R2+URZ+0x32440], R3 ;  /* 0x03244003020075a7 */ /* 0x000ea4000800017f */
[----:B--2---:R-:W-:Y:S05]  /*24950*/  @!P0 BRA `(.L_x_9847) ;  /* 0x0000002000cc8947 */ /* 0x004fea0003800000 */
.L_x_9900:
        /* <DEDUP_REMOVED lines=11> */
.L_x_9848:
[----:B0-----:R-:W3:Y:S01]  /*24a10*/  LDL R11, [R1+0x468] ;  /* 0x00046800010b7983 */ /* 0x001ee20000100800 */
        /* <DEDUP_REMOVED lines=20> */
.L_x_9901:
        /* <DEDUP_REMOVED lines=8> */
.L_x_9850:
        /* <DEDUP_REMOVED lines=33> */
.L_x_9845:
[----:B------:R-:W-:Y:S05]  /*24df0*/  BSYNC B1 ;  /* 0x0000000000017941 */ /* 0x000fea0003800000 */
.L_x_9844:
[----:B------:R-:W-:Y:S01]  /*24e00*/  VIADD R9, R9, 0x1 ;  /* 0x0000000109097836 */ /* 0x000fe20000000000 */
[----:B------:R-:W-:Y:S04]  /*24e10*/  BSSY B1, `(.L_x_9851) ;  /* 0x000006f000017945 */ /* 0x000fe80003800000 */
[----:B------:R-:W-:-:S04]  /*24e20*/  ISETP.NE.AND P0, PT, R9, 0x2, PT ;  /* 0x000000020900780c */ /* 0x000fc80003f05270 */
[----:B------:R-:W-:Y:S02]  /*24e30*/  SEL R3, RZ, 0x1, P0 ;  /* 0x00000001ff037807 */ /* 0x000fe40000000000 */
[----:B------:R-:W-:Y:S01]  /*24e40*/  SEL R12, R9, RZ, P0 ;  /* 0x000000ff090c7207 */ /* 0x000fe20000000000 */
[----:B------:R-:W-:Y:S01]  /*24e50*/  VIADD R9, R8, 0xffffffff ;  /* 0xffffffff08097836 */ /* 0x000fe20000000000 */
[----:B0-----:R-:W-:-:S03]  /*24e60*/  LOP3.LUT R11, R10, R3, RZ, 0x3c, !PT ;  /* 0x000000030a0b7212 */ /* 0x001fc600078e3cff */
[----:B------:R0:W-:Y:S04]  /*24e70*/  STL [R1+0x460], R12 ;  /* 0x0004600c01007387 */ /* 0x0001e80000100800 */
[----:B------:R0:W-:Y:S01]  /*24e80*/  STL [R1+0x464], R11 ;  /* 0x0004640b01007387 */ /* 0x0001e20000100800 */
[----:B------:R-:W-:Y:S05]  /*24e90*/  @!P6 BRA `(.L_x_9852) ;  /* 0x000000040098e947 */ /* 0x000fea0003800000 */
        /* <DEDUP_REMOVED lines=20> */
.L_x_9853:
[----:B------:R-:W2:Y:S01]  /*24fe0*/  S2R R3, SR_CgaCtaId ;  /* 0x0000000000037919 */ /* 0x000ea20000008800 */
[----:B------:R-:W-:-:S04]  /*24ff0*/  MOV R2, 0x400 ;  /* 0x0000040000027802 */ /* 0x000fc80000000f00 */
[----:B--2---:R-:W-:Y:S02]  /*25000*/  LEA R2, R3, R2, 0x18 ;  /* 0x0000000203027211 */ /* 0x004fe400078ec0ff */
[----:B------:R-:W-:-:S03]  /*25010*/  SHF.L.U32 R3, R11, 0x1f, RZ ;  /* 0x0000001f0b037819 */ /* 0x000fc600000006ff */
[----:B------:R-:W-:-:S04]  /*25020*/  IMAD R2, R12, 0x8, R2 ;  /* 0x000000080c027824 */ /* 0x000fc800078e0202 */
[----:B------:R-:W2:Y:S02]  /*25030*/  SYNCS.PHASECHK.TRANS64.TRYWAIT P0, [R2+URZ+0x32440], R3 ;  /* 0x03244003020075a7 */ /* 0x000ea4000800017f */
[----:B--2---:R-:W-:Y:S05]  /*25040*/  @!P0 BRA `(.L_x_9854) ;  /* 0x0000001c00388947 */ /* 0x004fea0003800000 */
.L_x_9902:
        /* <DEDUP_REMOVED lines=11> */
.L_x_9855:
[----:B------:R-:W3:Y:S01]  /*25100*/  LDL R6, [R1+0x460] ;  /* 0x0004600001067983 */ /* 0x000ee20000100800 */
        /* <DEDUP_REMOVED lines=21> */
.L_x_9903:
        /* <DEDUP_REMOVED lines=8> */
.L_x_9857:
[----:B0-2---:R-:W2:Y:S01]  /*252e0*/  LDL R3, [R1+0x460] ;  /* 0x0004600001037983 */ /* 0x005ea20000100800 */
        /* <DEDUP_REMOVED lines=33> */
.L_x_9852:
[----:B------:R-:W-:Y:S05]  /*25500*/  BSYNC B1 ;  /* 0x0000000000017941 */ /* 0x000fea0003800000 */
.L_x_9851:
[----:B------:R-:W2:Y:S01]  /*25510*/  LDL R2, [R1+0x46c] ;  /* 0x00046c0001027983 */ /* 0x000ea20000100800 */
[----:B------:R-:W-:Y:S01]  /*25520*/  VIADD R8, R8, 0xfffffffe ;  /* 0xfffffffe08087836 */ /* 0x000fe20000000000 */
[----:B--2---:R-:W-:-:S13]  /*25530*/  ISETP.GT.AND P0, PT, R9, R2, PT ;  /* 0x000000020900720c */ /* 0x004fda0003f04270 */
[----:B------:R-:W-:Y:S05]  /*25540*/  @P0 BRA `(.L_x_9858) ;  /* 0xfffffff0006c0947 */ /* 0x000fea000383ffff */
.L_x_9834:
[----:B------:R-:W-:Y:S05]  /*25550*/  BSYNC B0 ;  /* 0x0000000000007941 */ /* 0x000fea0003800000 */
.L_x_9833:
[----:B------:R-:W2:Y:S01]  /*25560*/  LDL.LU R3, [R1+0x460] ;  /* 0x0004600001037983 */ /* 0x000ea20000300800 */
        /* <DEDUP_REMOVED lines=8> */
[----:B------:R1:W-:Y:S01]  /*255f0*/  STL [R1+0x460], R2 ;  /* 0x0004600201007387 */ /* 0x0003e20000100800 */
        /* <DEDUP_REMOVED lines=8> */
[----:B------:R-:W1:Y:S02]  /*25680*/  S2R R6, SR_LTMASK ;  /* 0x0000000000067919 */ /* 0x000e640000003900 */
[----:B-1----:R-:W-:-:S04]  /*25690*/  LOP3.LUT R6, R6, UR4, RZ, 0xc0, !PT ;  /* 0x0000000406067c12 */ /* 0x002fc8000f8ec0ff */
[----:B------:R-:W1:Y:S01]  /*256a0*/  POPC R7, R6 ;  /* 0x0000000600077309 */ /* 0x000e620000000000 */
[----:B--2---:R-:W1:Y:S02]  /*256b0*/  SHFL.IDX PT, R4, R3, R4, 0x1f ;  /* 0x00001f0403047589 */ /* 0x004e6400000e0000 */
[----:B-1----:R-:W-:-:S07]  /*256c0*/  IADD3 R16, R4, UR49, R7 ;  /* 0x0000003104107c10 */ /* 0x002fce000fffe007 */
.L_x_9860:
[----:B------:R-:W-:Y:S05]  /*256d0*/  BSYNC B0 ;  /* 0x0000000000007941 */ /* 0x000fea0003800000 */
.L_x_9859:
[----:B-1----:R-:W2:Y:S02]  /*256e0*/  LDL.LU R2, [R1+0x464] ;  /* 0x0004640001027983 */ /* 0x002ea40000300800 */
[----:B--2---:R-:W-:-:S05]  /*256f0*/  LOP3.LUT R2, R2, R0, RZ, 0x3c, !PT ;  /* 0x0000000002027212 */ /* 0x004fca00078e3cff */
[----:B------:R1:W-:Y:S02]  /*25700*/  STL [R1+0x464], R2 ;  /* 0x0004640201007387 */ /* 0x0003e40000100800 */
.L_x_9815:
[----:B------:R-:W-:Y:S05]  /*25710*/  BSYNC B6 ;  /* 0x0000000000067941 */ /* 0x000fea0003800000 */
.L_x_9813:
[----:B------:R-:W-:-:S03]  /*25720*/  UMOV UR4, 0xffffffff ;  /* 0xffffffff00047882 */ /* 0x000fc60000000000 */
[----:B------:R-:W-:Y:S05]  /*25730*/  BRA.DIV UR4, `(.L_x_9861) ;  /* 0x0000001604a47947 */ /* 0x000fea000b800000 */
[----:B------:R2:W3:Y:S04]  /*25740*/  SHFL.IDX PT, R4, R16, RZ, 0x1f ;  /* 0x00001fff10047589 */ /* 0x0004e800000e0000 */
[----:B------:R2:W4:Y:S02]  /*25750*/  SHFL.IDX PT, R6, R16, 0x1, 0x1f ;  /* 0x00201f0010067f89 */ /* 0x00052400000e0000 */
.L_x_9907:
[----:B------:R-:W5:Y:S01]  /*25760*/  S2R R0, SR_TID.X ;  /* 0x0000000000007919 */ /* 0x000f620000002100 */
[----:B------:R-:W-:Y:S01]  /*25770*/  ULDC UR4, c[0x0][0xd14] ;  /* 0x0003450000047ab9 */ /* 0x000fe20000000800 */
[----:B------:R-:W-:Y:S01]  /*25780*/  BSSY B0, `(.L_x_9862) ;  /* 0x000000b000007945 */ /* 0x000fe20003800000 */
[----:B-1----:R-:W-:Y:S01]  /*25790*/  IMAD.MOV.U32 R2, RZ, RZ, RZ ;  /* 0x000000ffff027224 */ /* 0x002fe200078e00ff */
[----:B-----5:R-:W-:Y:S01]  /*257a0*/  LOP3.LUT R8, R0, 0x1f, RZ, 0xc0, !PT ;  /* 0x0000001f00087812 */ /* 0x020fe200078ec0ff */
[----:B------:R-:W-:-:S03]  /*257b0*/  IMAD.U32 R0, RZ, RZ, UR4 ;  /* 0x00000004ff007e24 */ /* 0x000fc6000f8e00ff */
[C---:B------:R-:W-:Y:S01]  /*257c0*/  ISETP.NE.AND P0, PT, R8.reuse, 0x1f, PT ;  /* 0x0000001f0800780c */ /* 0x040fe20003f05270 */
[----:B------:R-:W-:-:S05]  /*257d0*/  IMAD.IADD R5, R8, 0x1, R19 ;  /* 0x0000000108057824 */ /* 0x000fca00078e0213 */
[----:B------:R-:W-:-:S13]  /*257e0*/  ISETP.GE.OR P0, PT, R5, R0, !P0 ;  /* 0x000000000500720c */ /* 0x000fda0004706670 */
[----:B------:R-:W-:Y:S05]  /*257f0*/  @P0 BRA `(.L_x_9863) ;  /* 0x00000000000c0947 */ /* 0x000fea0003800000 */
[----:B------:R-:W1:Y:S02]  /*25800*/  LDC.64 R2, c[0x0][0xd58] ;  /* 0x00035600ff027b82 */ /* 0x000e640000000a00 */
[----:B-1----:R-:W-:-:S06]  /*25810*/  IMAD.WIDE R2, R5, 0x4, R2 ;  /* 0x0000000405027825 */ /* 0x002fcc00078e0202 */
[----:B------:R1:W5:Y:S02]  /*25820*/  LDG.E R2, desc[UR54][R2.64] ;  /* 0x0000003602027981 */ /* 0x000364000c1e1900 */
.L_x_9863:
[----:B------:R-:W-:Y:S05]  /*25830*/  BSYNC B0 ;  /* 0x0000000000007941 */ /* 0x000fea0003800000 */
.L_x_9862:
        /* <DEDUP_REMOVED lines=23> */
.L_x_9915:
[----:B------:R-:W-:Y:S02]  /*259b0*/  ULDC UR4, c[0x0][0xd10] ;  /* 0x0003440000047ab9 */ /* 0x000fe40000000800 */
[----:B------:R-:W-:-:S04]  /*259c0*/  IMAD.U32 R5, RZ, RZ, UR4 ;  /* 0x00000004ff057e24 */ /* 0x000fc8000f8e00ff */
[----:B-1----:R-:W-:-:S04]  /*259d0*/  IMAD R14, R14, R5, RZ ;  /* 0x000000050e0e7224 */ /* 0x002fc800078e02ff */
[----:B----4-:R-:W-:-:S05]  /*259e0*/  IMAD.IADD R7, R6, 0x1, R14 ;  /* 0x0000000106077824 */ /* 0x010fca00078e020e */
[----:B---3--:R-:W-:-:S13]  /*259f0*/  ISETP.GT.AND P0, PT, R7, R4, PT ;  /* 0x000000040700720c */ /* 0x008fda0003f04270 */
[----:B------:R-:W-:Y:S05]  /*25a00*/  @P0 BRA `(.L_x_9865) ;  /* 0x0000000000b40947 */ /* 0x000fea0003800000 */
[----:B------:R-:W1:Y:S02]  /*25a10*/  LDC R0, c[0x0][0xd14] ;  /* 0x00034500ff007b82 */ /* 0x000e640000000800 */
.L_x_9870:
[----:B------:R-:W-:-:S05]  /*25a20*/  VIADD R19, R19, 0x1f ;  /* 0x0000001f13137836 */ /* 0x000fca0000000000 */
[----:B-1----:R-:W-:-:S13]  /*25a30*/  ISETP.GE.AND P0, PT, R19, R0, PT ;  /* 0x000000001300720c */ /* 0x002fda0003f06270 */
[----:B------:R-:W-:Y:S05]  /*25a40*/  @P0 BRA `(.L_x_9866) ;  /* 0x0000000400ec0947 */ /* 0x000fea0003800000 */
[----:B------:R-:W1:Y:S01]  /*25a50*/  S2R R2, SR_TID.X ;  /* 0x0000000000027919 */ /* 0x000e620000002100 */
[----:B------:R-:W-:Y:S01]  /*25a60*/  BSSY B0, `(.L_x_9867) ;  /* 0x000000a000007945 */ /* 0x000fe20003800000 */
[----:B-1----:R-:W-:Y:S01]  /*25a70*/  LOP3.LUT R8, R2, 0x1f, RZ, 0xc0, !PT ;  /* 0x0000001f02087812 */ /* 0x002fe200078ec0ff */
[----:B------:R-:W-:-:S03]  /*25a80*/  IMAD.MOV.U32 R2, RZ, RZ, RZ ;  /* 0x000000ffff027224 */ /* 0x000fc600078e00ff */
[C---:B------:R-:W-:Y:S01]  /*25a90*/  ISETP.NE.AND P1, PT, R8.reuse, 0x1f, PT ;  /* 0x0000001f0800780c */ /* 0x040fe20003f25270 */
[----:B------:R-:W-:-:S05]  /*25aa0*/  IMAD.IADD R5, R8, 0x1, R19 ;  /* 0x0000000108057824 */ /* 0x000fca00078e0213 */
[----:B------:R-:W-:-:S13]  /*25ab0*/  ISETP.GE.OR P0, PT, R5, R0, !P1 ;  /* 0x000000000500720c */ /* 0x000fda0004f06670 */
[----:B------:R-:W-:Y:S05]  /*25ac0*/  @P0 BRA `(.L_x_9868) ;  /* 0x00000000000c0947 */ /* 0x000fea0003800000 */
[----:B0-----:R-:W0:Y:S02]  /*25ad0*/  LDC.64 R2, c[0x0][0xd58] ;  /* 0x00035600ff027b82 */ /* 0x001e240000000a00 */
[----:B0-----:R-:W-:-:S06]  /*25ae0*/  IMAD.WIDE R2, R5, 0x4, R2 ;  /* 0x0000000405027825 */ /* 0x001fcc00078e0202 */
[----:B------:R1:W5:Y:S02]  /*25af0*/  LDG.E R2, desc[UR54][R2.64] ;  /* 0x0000003602027981 */ /* 0x000364000c1e1900 */
.L_x_9868:
[----:B------:R-:W-:Y:S05]  /*25b00*/  BSYNC B0 ;  /* 0x0000000000007941 */ /* 0x000fea0003800000 */
.L_x_9867:
        /* <DEDUP_REMOVED lines=8> */
[----:B------:R-:W3:Y:S02]  /*25b90*/  SHFL.UP PT, R14, R13, 0x2, RZ ;  /* 0x044000000d0e7989 */ /* 0x000ee400000e00ff */
[----:B---3--:R-:W-:Y:S02]  /*25ba0*/  SEL R14, R14, RZ, P1 ;  /* 0x000000ff0e0e7207 */ /* 0x008fe40000800000 */
[----:B------:R-:W-:-:S03]  /*25bb0*/  ISETP.GE.U32.AND P1, PT, R8, 0x8, PT ;  /* 0x000000080800780c */ /* 0x000fc60003f26070 */
[----:B01----:R-:W-:-:S05]  /*25bc0*/  IMAD.IADD R3, R13, 0x1, R14 ;  /* 0x000000010d037824 */ /* 0x003fca00078e020e */
        /* <DEDUP_REMOVED lines=11> */
.L_x_9923:
[----:B------:R-:W-:Y:S02]  /*25c80*/  ULDC UR4, c[0x0][0xd10] ;  /* 0x0003440000047ab9 */ /* 0x000fe40000000800 */
[----:B------:R-:W-:-:S04]  /*25c90*/  IMAD.U32 R5, RZ, RZ, UR4 ;  /* 0x00000004ff057e24 */ /* 0x000fc8000f8e00ff */
[----:B-1----:R-:W-:-:S04]  /*25ca0*/  IMAD R14, R14, R5, RZ ;  /* 0x000000050e0e7224 */ /* 0x002fc800078e02ff */
[----:B------:R-:W-:-:S05]  /*25cb0*/  IMAD.IADD R7, R14, 0x1, R7 ;  /* 0x000000010e077824 */ /* 0x000fca00078e0207 */
[----:B------:R-:W-:-:S13]  /*25cc0*/  ISETP.GT.AND P0, PT, R7, R4, PT ;  /* 0x000000040700720c */ /* 0x000fda0003f04270 */
[----:B------:R-:W-:Y:S05]  /*25cd0*/  @!P0 BRA `(.L_x_9870) ;  /* 0xfffffffc00508947 */ /* 0x000fea000383ffff */
.L_x_9865:
        /* <DEDUP_REMOVED lines=8> */
.L_x_9927:
[----:B------:R-:W-:Y:S01]  /*25d60*/  ISETP.NE.AND P0, PT, R7, RZ, PT ;  /* 0x000000ff0700720c */ /* 0x000fe20003f05270 */
[----:B------:R-:W-:-:S12]  /*25d70*/  IMAD.MOV.U32 R14, RZ, RZ, RZ ;  /* 0x000000ffff0e7224 */ /* 0x000fd800078e00ff */
[----:B------:R-:W-:Y:S05]  /*25d80*/  @!P0 BRA `(.L_x_9872) ;  /* 0x0000000000108947 */ /* 0x000fea0003800000 */
[----:B------:R-:W-:Y:S01]  /*25d90*/  UMOV UR4, 0xffffffff ;  /* 0xffffffff00047882 */ /* 0x000fe20000000000 */
[----:B------:R-:W-:Y:S02]  /*25da0*/  VIADD R12, R6, 0xffffffff ;  /* 0xffffffff060c7836 */ /* 0x000fe40000000000 */
[----:B------:R-:W-:Y:S05]  /*25db0*/  BRA.DIV UR4, `(.L_x_9873) ;  /* 0x0000001a04387947 */ /* 0x000fea000b800000 */
[----:B------:R3:W4:Y:S02]  /*25dc0*/  SHFL.IDX PT, R14, R3, R12, 0x1f ;  /* 0x00001f0c030e7589 */ /* 0x00072400000e0000 */
.L_x_9872:
[----:B01-3--:R-:W0:Y:S01]  /*25dd0*/  LDC.64 R2, c[0x0][0xd68] ;  /* 0x00035a00ff027b82 */ /* 0x00be220000000a00 */
[----:B------:R-:W-:-:S04]  /*25de0*/  IMAD.IADD R19, R6, 0x1, R19 ;  /* 0x0000000106137824 */ /* 0x000fc800078e0213 */
        /* <DEDUP_REMOVED lines=39> */
[----:B0-----:R-:W-:Y:S01]  /*26060*/  VIADD R2, R10, 0xffffffe ;  /* 0x0ffffffe0a027836 */ /* 0x001fe20000000000 */
[----:B------:R-:W-:-:S05]  /*26070*/  IABS R10, R6 ;  /* 0x00000006000a7213 */ /* 0x000fca0000000000 */
[----:B------:R0:W1:Y:S02]  /*26080*/  F2I.FTZ.U32.TRUNC.NTZ R3, R2 ;  /* 0x0000000200037305 */ /* 0x000064000021f000 */
[----:B0-----:R-:W-:Y:S02]  /*26090*/  IMAD.MOV.U32 R2, RZ, RZ, RZ ;  /* 0x000000ffff027224 */ /* 0x001fe400078e00ff */
[----:B-1----:R-:W-:-:S04]  /*260a0*/  IMAD.MOV R7, RZ, RZ, -R3 ;  /* 0x000000ffff077224 */ /* 0x002fc800078e0a03 */
        /* <DEDUP_REMOVED lines=21> */
.L_x_9866:
[----:B------:R-:W-:Y:S01]  /*26200*/  UMOV UR4, URZ ;  /* 0x0000003f00047c82 */ /* 0x000fe20008000000 */
[----:B------:R-:W-:Y:S01]  /*26210*/  UMOV UR5, URZ ;  /* 0x0000003f00057c82 */ /* 0x000fe20008000000 */
[----:B------:R-:W-:Y:S01]  /*26220*/  ULDC UR6, c[0x0][0xd14] ;  /* 0x0003450000067ab9 */ /* 0x000fe20000000800 */
[----:B--2---:R-:W-:Y:S02]  /*26230*/  IMAD.MOV.U32 R16, RZ, RZ, R4 ;  /* 0x000000ffff107224 */ /* 0x004fe400078e0004 */
[----:B------:R-:W-:Y:S02]  /*26240*/  IMAD.U32 R17, RZ, RZ, UR4 ;  /* 0x00000004ff117e24 */ /* 0x000fe4000f8e00ff */
[----:B------:R-:W-:Y:S02]  /*26250*/  IMAD.U32 R18, RZ, RZ, UR5 ;  /* 0x00000005ff127e24 */ /* 0x000fe4000f8e00ff */
[----:B------:R-:W-:-:S07]  /*26260*/  IMAD.U32 R19, RZ, RZ, UR6 ;  /* 0x00000006ff137e24 */ /* 0x000fce000f8e00ff */
.L_x_9874:
[----:B------:R-:W1:Y:S01]  /*26270*/  S2R R2, SR_TID.X ;  /* 0x0000000000027919 */ /* 0x000e620000002100 */
[----:B------:R-:W-:Y:S05]  /*26280*/  WARPSYNC.ALL ;  /* 0x0000000000007948 */ /* 0x000fea0003800000 */
[----:B------:R-:W-:Y:S01]  /*26290*/  BAR.SYNC.DEFER_BLOCKING 0x4, 0x120 ;  /* 0x0104800000007b1d */ /* 0x000fe20000010000 */
[----:B-1----:R-:W-:-:S04]  /*262a0*/  LOP3.LUT R2, R2, 0x1f, RZ, 0xc0, !PT ;  /* 0x0000001f02027812 */ /* 0x002fc800078ec0ff */
        /* <DEDUP_REMOVED lines=8> */
.L_x_9801:
[----:B------:R-:W3:Y:S01]  /*26330*/  S2R R3, SR_CgaCtaId ;  /* 0x0000000000037919 */ /* 0x000ee20000008800 */
[----:B------:R-:W-:Y:S01]  /*26340*/  UIADD3 UR4, UR50, 0x1, URZ ;  /* 0x0000000132047890 */ /* 0x000fe2000fffe03f */
[----:B-1----:R-:W-:-:S03]  /*26350*/  MOV R0, 0x400 ;  /* 0x0000040000007802 */ /* 0x002fc60000000f00 */
[----:B------:R-:W-:-:S04]  /*26360*/  ULEA.HI UR5, UR4, UR4, URZ, 0x1 ;  /* 0x0000000404057291 */ /* 0x000fc8000f8f083f */
[----:B------:R-:W-:-:S04]  /*26370*/  ULOP3.LUT UR5, UR5, 0xfffffffe, URZ, 0xc0, !UPT ;  /* 0xfffffffe05057892 */ /* 0x000fc8000f8ec03f */
[----:B------:R-:W-:Y:S01]  /*26380*/  UIADD3 UR5, UR4, -UR5, URZ ;  /* 0x8000000504057290 */ /* 0x000fe2000fffe03f */
[----:B---3--:R-:W-:-:S05]  /*26390*/  LEA R0, R3, R0, 0x18 ;  /* 0x0000000003007211 */ /* 0x008fca00078ec0ff */
[----:B------:R-:W-:-:S05]  /*263a0*/  IMAD.U32 R3, RZ, RZ, UR5 ;  /* 0x00000005ff037e24 */ /* 0x000fca000f8e00ff */
[----:B------:R-:W-:-:S04]  /*263b0*/  SHF.L.U32 R3, R3, 0x1f, RZ ;  /* 0x0000001f03037819 */ /* 0x000fc800000006ff */
[----:B------:R-:W1:Y:S02]  /*263c0*/  SYNCS.PHASECHK.TRANS64.TRYWAIT P0, [R0+URZ+0x32420], R3 ;  /* 0x03242003000075a7 */ /* 0x000e64000800017f */
[----:B-1----:R-:W-:Y:S05]  /*263d0*/  @!P0 BRA `(.L_x_9876) ;  /* 0x0000001000d48947 */ /* 0x002fea0003800000 */
.L_x_9930:
[----:B------:R-:W-:-:S03]  /*263e0*/  UMOV UR4, 0xffffffff ;  /* 0xffffffff00047882 */ /* 0x000fc60000000000 */
[----:B------:R-:W-:Y:S05]  /*263f0*/  BRA.DIV UR4, `(.L_x_9877) ;  /* 0x0000001204e07947 */ /* 0x000fea000b800000 */
[----:B--2---:R-:W2:Y:S02]  /*26400*/  S2R R2, SR_TID.X ;  /* 0x0000000000027919 */ /* 0x004ea40000002100 */
[----:B--2---:R-:W-:-:S04]  /*26410*/  SHF.R.U32.HI R2, RZ, 0x5, R2 ;  /* 0x00000005ff027819 */ /* 0x004fc80000011602 */
[----:B------:R-:W-:-:S05]  /*26420*/  LOP3.LUT R2, R2, 0x3, RZ, 0xc0, !PT ;  /* 0x0000000302027812 */ /* 0x000fca00078ec0ff */
[----:B------:R2:W3:Y:S02]  /*26430*/  SHFL.IDX PT, R14, R2, RZ, 0x1f ;  /* 0x00001fff020e7589 */ /* 0x0004e400000e0000 */
.L_x_9933:
[----:B---3--:R-:W-:Y:S01]  /*26440*/  ISETP.NE.AND P0, PT, R14, RZ, PT ;  /* 0x000000ff0e00720c */ /* 0x008fe20003f05270 */
[----:B------:R-:W-:-:S12]  /*26450*/  BSSY B0, `(.L_x_9878) ;  /* 0x0000027000007945 */ /* 0x000fd80003800000 */
[----:B------:R-:W-:Y:S05]  /*26460*/  @P0 BRA `(.L_x_9879) ;  /* 0x0000000000940947 */ /* 0x000fea0003800000 */
[----:B------:R-:W-:-:S03]  /*26470*/  UMOV UR4, 0xffffffff ;  /* 0xffffffff00047882 */ /* 0x000fc60000000000 */
[----:B------:R-:W-:Y:S05]  /*26480*/  BRA.DIV UR4, `(.L_x_9880) ;  /* 0x0000001204f07947 */ /* 0x000fea000b800000 */
[----:B------:R-:W-:-:S13]  /*26490*/  ELECT P6, URZ, PT ;  /* 0x00000000003f782f */ /* 0x000fda00038c0000 */
.L_x_9936:
[----:B------:R-:W-:Y:S05]  /*264a0*/  @!P6 BRA `(.L_x_9879) ;  /* 0x000000000084e947 */ /* 0x000fea0003800000 */
[----:B------:R-:W-:-:S06]  /*264b0*/  ULOP3.LUT UR4, UR48, 0x2, URZ, 0xfc, !UPT ;  /* 0x0000000230047892 */ /* 0x000fcc000f8efc3f */
[----:B--2---:R-:W-:-:S05]  /*264c0*/  IMAD.U32 R2, RZ, RZ, UR4 ;  /* 0x00000004ff027e24 */ /* 0x004fca000f8e00ff */
[----:B------:R-:W-:-:S13]  /*264d0*/  ISETP.NE.AND P2, PT, R2, 0x3, PT ;  /* 0x000000030200780c */ /* 0x000fda0003f45270 */
[----:B------:R-:W-:Y:S05]  /*264e0*/  @!P2 BRA `(.L_x_9881) ;  /* 0x000000000004a947 */ /* 0x000fea0003800000 */
[----:B------:R-:W-:Y:S01]  /*264f0*/  BPT.TRAP 0x1 ;  /* 0x000000040000795c */ /* 0x000fe20000300000 */
.L_x_9881:
[----:B-1----:R-:W2:Y:S04]  /*26500*/  LDL R3, [R1+0x460] ;  /* 0x0004600001037983 */ /* 0x002ea80000100800 */
        /* <DEDUP_REMOVED lines=13> */
.L_x_9937:
[----:B------:R-:W2:Y:S02]  /*265e0*/  SYNCS.PHASECHK.TRANS64.TRYWAIT P0, [R7+URZ], R2 ;  /* 0x00000002070075a7 */ /* 0x000ea4000800017f */
[----:B--2---:R-:W-:Y:S05]  /*265f0*/  @!P0 BRA `(.L_x_9883) ;  /* 0x0000001000c88947 */ /* 0x004fea0003800000 */
.L_x_9938:
[----:B------:R-:W-:Y:S05]  /*26600*/  @!P2 BRA `(.L_x_9884) ;  /* 0x000000000004a947 */ /* 0x000fea0003800000 */
[----:B------:R-:W-:Y:S01]  /*26610*/  BPT.TRAP 0x1 ;  /* 0x000000040000795c */ /* 0x000fe20000300000 */
.L_x_9884:
[----:B------:R-:W3:Y:S01]  /*26620*/  LDL.LU R4, [R1+0x460] ;  /* 0x0004600001047983 */ /* 0x000ee20000300800 */
[----:B------:R-:W-:-:S04]  /*26630*/  VIADD R0, R0, 0x32460 ;  /* 0x0003246000007836 */ /* 0x000fc80000000000 */
[----:B---3--:R-:W-:-:S04]  /*26640*/  IMAD R4, R4, 0x8, R0 ;  /* 0x0000000804047824 */ /* 0x008fc800078e0200 */
[----:B------:R-:W3:Y:S02]  /*26650*/  SYNCS.PHASECHK.TRANS64.TRYWAIT P0, [R4+URZ], R5 ;  /* 0x00000005040075a7 */ /* 0x000ee4000800017f */
[----:B---3--:R-:W-:Y:S05]  /*26660*/  @!P0 BRA `(.L_x_9885) ;  /* 0x0000001000c08947 */ /* 0x008fea0003800000 */
.L_x_9939:
[----:B------:R-:W-:-:S07]  /*26670*/  IMAD R3, R3, 0x8, R0 ;  /* 0x0000000803037824 */ /* 0x000fce00078e0200 */
.L_x_9886:
[----:B----4-:R4:W0:Y:S02]  /*26680*/  SYNCS.PHASECHK.TRANS64.TRYWAIT P0, [R3+URZ], R2 ;  /* 0x00000002030075a7 */ /* 0x010824000800017f */
[----:B0-----:R-:W-:Y:S05]  /*26690*/  @!P0 NANOSLEEP.SYNCS 0x989680 ;  /* 0x009896800000895d */ /* 0x001fea0003900000 */
[----:B------:R-:W0:Y:S02]  /*266a0*/  @!P0 SYNCS.PHASECHK.TRANS64 P0, [R3+URZ], R2 ;  /* 0x00000002030085a7 */ /* 0x000e24000800007f */
[----:B0-----:R-:W-:Y:S05]  /*266b0*/  @!P0 BRA `(.L_x_9886) ;  /* 0xfffffffc00f08947 */ /* 0x001fea000383ffff */
.L_x_9879:
[----:B------:R-:W-:Y:S05]  /*266c0*/  BSYNC B0 ;  /* 0x0000000000007941 */ /* 0x000fea0003800000 */
.L_x_9878:
[----:B------:R-:W-:Y:S05]  /*266d0*/  EXIT ;  /* 0x000000000000794d */ /* 0x000fea0003800000 */
.L_x_9680:
[----:B0-----:R-:W-:-:S04]  /*266e0*/  IMAD.U32 R7, RZ, RZ, UR44 ;  /* 0x0000002cff077e24 */ /* 0x001fc8000f8e00ff */
[----:B------:R0:W1:Y:S03]  /*266f0*/  SYNCS.PHASECHK.TRANS64.TRYWAIT P0, [R7+URZ+0x32400], R0 ;  /* 0x03240000070075a7 */ /* 0x000066000800017f */
[----:B-1----:R-:W-:Y:S05]  /*26700*/  @!P0 NANOSLEEP.SYNCS 0x989680 ;  /* 0x009896800000895d */ /* 0x002fea0003900000 */
[----:B------:R-:W1:Y:S02]  /*26710*/  @!P0 SYNCS.PHASECHK.TRANS64 P0, [R7+URZ+0x32400], R0 ;  /* 0x03240000070085a7 */ /* 0x000e64000800007f */
[----:B-1----:R-:W-:Y:S05]  /*26720*/  @!P0 BRA `(.L_x_9680) ;  /* 0xfffffffc00ec8947 */ /* 0x002fea000383ffff */
[----:B------:R-:W-:Y:S05]  /*26730*/  BRA `(.L_x_9887) ;  /* 0xfffffdc000e07947 */ /* 0x000fea000383ffff */
.L_x_9687:
[----:B-1----:R1:W2:Y:S02]  /*26740*/  SYNCS.PHASECHK.TRANS64.TRYWAIT P0, [R24+URZ], R25 ;  /* 0x00000019180075a7 */ /* 0x0022a4000800017f */
[----:B--2---:R-:W-:Y:S05]  /*26750*/  @!P0 NANOSLEEP.SYNCS 0x989680 ;  /* 0x009896800000895d */ /* 0x004fea0003900000 */
[----:B------:R-:W2:Y:S02]  /*26760*/  @!P0 SYNCS.PHASECHK.TRANS64 P0, [R24+URZ], R25 ;  /* 0x00000019180085a7 */ /* 0x000ea4000800007f */
[----:B--2---:R-:W-:Y:S05]  /*26770*/  @!P0 BRA `(.L_x_9687) ;  /* 0xfffffffc00f08947 */ /* 0x004fea000383ffff */
[----:B------:R-:W-:Y:S05]  /*26780*/  BRA `(.L_x_9686) ;  /* 0xfffffdc800047947 */ /* 0x000fea000383ffff */
.L_x_9689:
[----:B0-----:R-:W-:-:S04]  /*26790*/  IMAD.U32 R8, RZ, RZ, UR44 ;  /* 0x0000002cff087e24 */ /* 0x001fc8000f8e00ff */
[----:B------:R0:W1:Y:S03]  /*267a0*/  SYNCS.PHASECHK.TRANS64.TRYWAIT P0, [R8+URZ+0x32410], R7 ;  /* 0x03241007080075a7 */ /* 0x000066000800017f */
[----:B-1----:R-:W-:Y:S05]  /*267b0*/  @!P0 NANOSLEEP.SYNCS 0x989680 ;  /* 0x009896800000895d */ /* 0x002fea0003900000 */
[----:B------:R-:W1:Y:S02]  /*267c0*/  @!P0 SYNCS.PHASECHK.TRANS64 P0, [R8+URZ+0x32410], R7 ;  /* 0x03241007080085a7 */ /* 0x000e64000800007f */
[----:B-1----:R-:W-:Y:S05]  /*267d0*/  @!P0 BRA `(.L_x_9689) ;  /* 0xfffffffc00ec8947 */ /* 0x002fea000383ffff */
[----:B------:R-:W-:Y:S05]  /*267e0*/  BRA `(.L_x_9888) ;  /* 0xfffffdc800d87947 */ /* 0x000fea000383ffff */
.L_x_9696:
[----:B-1----:R1:W2:Y:S02]  /*267f0*/  SYNCS.PHASECHK.TRANS64.TRYWAIT P0, [R8+URZ], R9 ;  /* 0x00000009080075a7 */ /* 0x0022a4000800017f */
[----:B--2---:R-:W-:Y:S05]  /*26800*/  @!P0 NANOSLEEP.SYNCS 0x989680 ;  /* 0x009896800000895d */ /* 0x004fea0003900000 */
[----:B------:R-:W2:Y:S02]  /*26810*/  @!P0 SYNCS.PHASECHK.TRANS64 P0, [R8+URZ], R9 ;  /* 0x00000009080085a7 */ /* 0x000ea4000800007f */
[----:B--2---:R-:W-:Y:S05]  /*26820*/  @!P0 BRA `(.L_x_9696) ;  /* 0xfffffffc00f08947 */ /* 0x004fea000383ffff */
[----:B------:R-:W-:Y:S05]  /*26830*/  BRA `(.L_x_9695) ;  /* 0xfffffdcc001c7947 */ /* 0x000fea000383ffff */
.L_x_9731:
[----:B0-----:R0:W1:Y:S02]  /*26840*/  SYNCS.PHASECHK.TRANS64.TRYWAIT P1, [R0+URZ], R3 ;  /* 0x00000003000075a7 */ /* 0x001064000802017f */
[----:B-1----:R-:W-:Y:S05]  /*26850*/  @!P1 NANOSLEEP.SYNCS 0x989680 ;  /* 0x009896800000995d */ /* 0x002fea0003900000 */
[----:B------:R-:W1:Y:S02]  /*26860*/  @!P1 SYNCS.PHASECHK.TRANS64 P1, [R0+URZ], R3 ;  /* 0x00000003000095a7 */ /* 0x000e64000802007f */
[----:B-1----:R-:W-:Y:S05]  /*26870*/  @!P1 BRA `(.L_x_9731) ;  /* 0xfffffffc00f09947 */ /* 0x002fea000383ffff */
[----:B------:R-:W-:Y:S05]  /*26880*/  BRA `(.L_x_9730) ;  /* 0xfffffe3000987947 */ /* 0x000fea000383ffff */
.L_x_9738:
[----:B-1----:R1:W2:Y:S02]  /*26890*/  SYNCS.PHASECHK.TRANS64.TRYWAIT P1, [R4+URZ], R5 ;  /* 0x00000005040075a7 */ /* 0x0022a4000802017f */
[----:B--2---:R-:W-:Y:S05]  /*268a0*/  @!P1 NANOSLEEP.SYNCS 0x989680 ;  /* 0x009896800000995d */ /* 0x004fea0003900000 */
[----:B------:R-:W2:Y:S02]  /*268b0*/  @!P1 SYNCS.PHASECHK.TRANS64 P1, [R4+URZ], R5 ;  /* 0x00000005040095a7 */ /* 0x000ea4000802007f */
[----:B--2---:R-:W-:Y:S05]  /*268c0*/  @!P1 BRA `(.L_x_9738) ;  /* 0xfffffffc00f09947 */ /* 0x004fea000383ffff */
[----:B------:R-:W-:Y:S05]  /*268d0*/  BRA `(.L_x_9737) ;  /* 0xfffffe3400bc7947 */ /* 0x000fea000383ffff */
.L_x_9749:
[----:B-1----:R1:W2:Y:S02]  /*268e0*/  SYNCS.PHASECHK.TRANS64.TRYWAIT P0, [R0+URZ], R7 ;  /* 0x00000007000075a7 */ /* 0x0022a4000800017f */
[----:B--2---:R-:W-:Y:S05]  /*268f0*/  @!P0 NANOSLEEP.SYNCS 0x989680 ;  /* 0x009896800000895d */ /* 0x004fea0003900000 */
[----:B------:R-:W2:Y:S02]  /*26900*/  @!P0 SYNCS.PHASECHK.TRANS64 P0, [R0+URZ], R7 ;  /* 0x00000007000085a7 */ /* 0x000ea4000800007f */
[----:B--2---:R-:W-:Y:S05]  /*26910*/  @!P0 BRA `(.L_x_9749) ;  /* 0xfffffffc00f08947 */ /* 0x004fea000383ffff */
[----:B------:R-:W-:Y:S05]  /*26920*/  BRA `(.L_x_9748) ;  /* 0xfffffec800587947 */ /* 0x000fea000383ffff */
.L_x_9756:
[----:B-1----:R1:W2:Y:S02]  /*26930*/  SYNCS.PHASECHK.TRANS64.TRYWAIT P0, [R4+URZ], R5 ;  /* 0x00000005040075a7 */ /* 0x0022a4000800017f */
[----:B--2---:R-:W-:Y:S05]  /*26940*/  @!P0 NANOSLEEP.SYNCS 0x989680 ;  /* 0x009896800000895d */ /* 0x004fea0003900000 */
[----:B------:R-:W2:Y:S02]  /*26950*/  @!P0 SYNCS.PHASECHK.TRANS64 P0, [R4+URZ], R5 ;  /* 0x00000005040085a7 */ /* 0x000ea4000800007f */
[----:B--2---:R-:W-:Y:S05]  /*26960*/  @!P0 BRA `(.L_x_9756) ;  /* 0xfffffffc00f08947 */ /* 0x004fea000383ffff */
[----:B------:R-:W-:Y:S05]  /*26970*/  BRA `(.L_x_9755) ;  /* 0xfffffecc007c7947 */ /* 0x000fea000383ffff */
.L_x_9820:
        /* <DEDUP_REMOVED lines=11> */
.L_x_9890:
[----:B------:R-:W-:Y:S05]  /*26a30*/  BSYNC B0 ;  /* 0x0000000000007941 */ /* 0x000fea0003800000 */
.L_x_9889:
[----:B------:R-:W-:Y:S05]  /*26a40*/  BRA `(.L_x_9891) ;  /* 0xffffffc800007947 */ /* 0x000fea000383ffff */
.L_x_9821:
[----:B------:R-:W-:Y:S01]  /*26a50*/  BSSY B0, `(.L_x_9892) ;  /* 0x0000006000007945 */ /* 0x000fe20003800000 */
[----:B------:R-:W-:-:S07]  /*26a60*/  IMAD.MOV.U32 R15, RZ, RZ, -0x1 ;  /* 0xffffffffff0f7424 */ /* 0x000fce00078e00ff */
[----:B0-----:R-:W-:Y:S05]  /*26a70*/  WARPSYNC.COLLECTIVE R15, `(.L_x_9893) ;  /* 0x000000000f0c7348 */ /* 0x001fea0003c00000 */
[----:B------:R-:W-:Y:S02]  /*26a80*/  ELECT P6, UR62, PT ;  /* 0x00000000003e782f */ /* 0x000fe400038c0000 */
[----:B------:R-:W-:Y:S01]  /*26a90*/  MOV R14, UR62 ;  /* 0x0000003e000e7c02 */ /* 0x000fe20008000f00 */
[----:B0-----:R-:W-:Y:S10]  /*26aa0*/  ENDCOLLECTIVE ;  /* 0x000000000000791b */ /* 0x001ff40003800000 */
.L_x_9893:
[----:B------:R-:W-:Y:S05]  /*26ab0*/  BSYNC B0 ;  /* 0x0000000000007941 */ /* 0x000fea0003800000 */
.L_x_9892:
[----:B------:R-:W-:Y:S05]  /*26ac0*/  BRA `(.L_x_9894) ;  /* 0xffffffc400f07947 */ /* 0x000fea000383ffff */
.L_x_9824:
[----:B0-----:R0:W1:Y:S02]  /*26ad0*/  SYNCS.PHASECHK.TRANS64.TRYWAIT P0, [R9+URZ+0x32440], R10 ;  /* 0x0324400a090075a7 */ /* 0x001064000800017f */
[----:B-1----:R-:W-:Y:S05]  /*26ae0*/  @!P0 NANOSLEEP.SYNCS 0x989680 ;  /* 0x009896800000895d */ /* 0x002fea0003900000 */
[----:B------:R-:W1:Y:S02]  /*26af0*/  @!P0 SYNCS.PHASECHK.TRANS64 P0, [R9+URZ+0x32440], R10 ;  /* 0x0324400a090085a7 */ /* 0x000e64000800007f */
[----:B-1----:R-:W-:Y:S05]  /*26b00*/  @!P0 BRA `(.L_x_9824) ;  /* 0xfffffffc00f08947 */ /* 0x002fea000383ffff */
[----:B------:R-:W-:Y:S05]  /*26b10*/  BRA `(.L_x_9895) ;  /* 0xffffffc800587947 */ /* 0x000fea000383ffff */
.L_x_9828:
        /* <DEDUP_REMOVED lines=8> */
.L_x_9831:
[----:B0-----:R0:W1:Y:S02]  /*26ba0*/  SYNCS.PHASECHK.TRANS64.TRYWAIT P0, [R9+URZ+0x32460], R6 ;  /* 0x03246006090075a7 */ /* 0x001064000800017f */
[----:B-1----:R-:W-:Y:S05]  /*26bb0*/  @!P0 NANOSLEEP.SYNCS 0x989680 ;  /* 0x009896800000895d */ /* 0x002fea0003900000 */
[----:B------:R-:W1:Y:S02]  /*26bc0*/  @!P0 SYNCS.PHASECHK.TRANS64 P0, [R9+URZ+0x32460], R6 ;  /* 0x03246006090085a7 */ /* 0x000e64000800007f */
[----:B-1----:R-:W-:Y:S05]  /*26bd0*/  @!P0 BRA `(.L_x_9831) ;  /* 0xfffffffc00f08947 */ /* 0x002fea000383ffff */
[----:B------:R-:W-:Y:S05]  /*26be0*/  BRA `(.L_x_9897) ;  /* 0xffffffcc00dc7947 */ /* 0x000fea000383ffff */
.L_x_9840:
[----:B-1----:R1:W2:Y:S02]  /*26bf0*/  SYNCS.PHASECHK.TRANS64.TRYWAIT P0, [R2+URZ+0x32440], R3 ;  /* 0x03244003020075a7 */ /* 0x0022a4000800017f */
[----:B--2---:R-:W-:Y:S05]  /*26c00*/  @!P0 NANOSLEEP.SYNCS 0x989680 ;  /* 0x009896800000895d */ /* 0x004fea0003900000 */
[----:B------:R-:W2:Y:S02]  /*26c10*/  @!P0 SYNCS.PHASECHK.TRANS64 P0, [R2+URZ+0x32440], R3 ;  /* 0x03244003020085a7 */ /* 0x000ea4000800007f */
[----:B--2---:R-:W-:Y:S05]  /*26c20*/  @!P0 BRA `(.L_x_9840) ;  /* 0xfffffffc00f08947 */ /* 0x004fea000383ffff */
[----:B------:R-:W-:Y:S05]  /*26c30*/  BRA `(.L_x_9898) ;  /* 0xffffffd400607947 */ /* 0x000fea000383ffff */
.L_x_9842:
[----:B--2---:R2:W3:Y:S02]  /*26c40*/  SYNCS.PHASECHK.TRANS64.TRYWAIT P0, [R2+URZ+0x32460], R3 ;  /* 0x03246003020075a7 */ /* 0x0044e4000800017f */
[----:B---3--:R-:W-:Y:S05]  /*26c50*/  @!P0 NANOSLEEP.SYNCS 0x989680 ;  /* 0x009896800000895d */ /* 0x008fea0003900000 */
[----:B------:R-:W3:Y:S02]  /*26c60*/  @!P0 SYNCS.PHASECHK.TRANS64 P0, [R2+URZ+0x32460], R3 ;  /* 0x03246003020085a7 */ /* 0x000ee4000800007f */
[----:B---3--:R-:W-:Y:S05]  /*26c70*/  @!P0 BRA `(.L_x_9842) ;  /* 0xfffffffc00f08947 */ /* 0x008fea000383ffff */
[----:B------:R-:W-:Y:S05]  /*26c80*/  BRA `(.L_x_9899) ;  /* 0xffffffd400d07947 */ /* 0x000fea000383ffff */
.L_x_9847:
[----:B--2---:R2:W3:Y:S02]  /*26c90*/  SYNCS.PHASECHK.TRANS64.TRYWAIT P0, [R2+URZ+0x32440], R3 ;  /* 0x03244003020075a7 */ /* 0x0044e4000800017f */
[----:B---3--:R-:W-:Y:S05]  /*26ca0*/  @!P0 NANOSLEEP.SYNCS 0x989680 ;  /* 0x009896800000895d */ /* 0x008fea0003900000 */
[----:B------:R-:W3:Y:S02]  /*26cb0*/  @!P0 SYNCS.PHASECHK.TRANS64 P0, [R2+URZ+0x32440], R3 ;  /* 0x03244003020085a7 */ /* 0x000ee4000800007f */
[----:B---3--:R-:W-:Y:S05]  /*26cc0*/  @!P0 BRA `(.L_x_9847) ;  /* 0xfffffffc00f08947 */ /* 0x008fea000383ffff */
[----:B------:R-:W-:Y:S05]  /*26cd0*/  BRA `(.L_x_9900) ;  /* 0xffffffdc00207947 */ /* 0x000fea000383ffff */
.L_x_9849:
[----:B0-----:R0:W1:Y:S02]  /*26ce0*/  SYNCS.PHASECHK.TRANS64.TRYWAIT P1, [R2+URZ+0x32460], R3 ;  /* 0x03246003020075a7 */ /* 0x001064000802017f */
[----:B-1----:R-:W-:Y:S05]  /*26cf0*/  @!P1 NANOSLEEP.SYNCS 0x989680 ;  /* 0x009896800000995d */ /* 0x002fea0003900000 */
[----:B------:R-:W1:Y:S02]  /*26d00*/  @!P1 SYNCS.PHASECHK.TRANS64 P1, [R2+URZ+0x32460], R3 ;  /* 0x03246003020095a7 */ /* 0x000e64000802007f */
[----:B-1----:R-:W-:Y:S05]  /*26d10*/  @!P1 BRA `(.L_x_9849) ;  /* 0xfffffffc00f09947 */ /* 0x002fea000383ffff */
[----:B------:R-:W-:Y:S05]  /*26d20*/  BRA `(.L_x_9901) ;  /* 0xffffffdc008c7947 */ /* 0x000fea000383ffff */
.L_x_9854:
[----:B--2---:R2:W3:Y:S02]  /*26d30*/  SYNCS.PHASECHK.TRANS64.TRYWAIT P0, [R2+URZ+0x32440], R3 ;  /* 0x03244003020075a7 */ /* 0x0044e4000800017f */
[----:B---3--:R-:W-:Y:S05]  /*26d40*/  @!P0 NANOSLEEP.SYNCS 0x989680 ;  /* 0x009896800000895d */ /* 0x008fea0003900000 */
[----:B------:R-:W3:Y:S02]  /*26d50*/  @!P0 SYNCS.PHASECHK.TRANS64 P0, [R2+URZ+0x32440], R3 ;  /* 0x03244003020085a7 */ /* 0x000ee4000800007f */
[----:B---3--:R-:W-:Y:S05]  /*26d60*/  @!P0 BRA `(.L_x_9854) ;  /* 0xfffffffc00f08947 */ /* 0x008fea000383ffff */
[----:B------:R-:W-:Y:S05]  /*26d70*/  BRA `(.L_x_9902) ;  /* 0xffffffe000b47947 */ /* 0x000fea000383ffff */
.L_x_9856:
[----:B0-----:R0:W1:Y:S02]  /*26d80*/  SYNCS.PHASECHK.TRANS64.TRYWAIT P1, [R2+URZ+0x32460], R3 ;  /* 0x03246003020075a7 */ /* 0x001064000802017f */
[----:B-1----:R-:W-:Y:S05]  /*26d90*/  @!P1 NANOSLEEP.SYNCS 0x989680 ;  /* 0x009896800000995d */ /* 0x002fea0003900000 */
[----:B------:R-:W1:Y:S02]  /*26da0*/  @!P1 SYNCS.PHASECHK.TRANS64 P1, [R2+URZ+0x32460], R3 ;  /* 0x03246003020095a7 */ /* 0x000e64000802007f */
[----:B-1----:R-:W-:Y:S05]  /*26db0*/  @!P1 BRA `(.L_x_9856) ;  /* 0xfffffffc00f09947 */ /* 0x002fea000383ffff */
[----:B------:R-:W-:Y:S05]  /*26dc0*/  BRA `(.L_x_9903) ;  /* 0xffffffe400247947 */ /* 0x000fea000383ffff */
.L_x_9861:
        /* <DEDUP_REMOVED lines=8> */
.L_x_9905:
[----:B------:R-:W-:Y:S05]  /*26e50*/  BSYNC B0 ;  /* 0x0000000000007941 */ /* 0x000fea0003800000 */
.L_x_9904:
        /* <DEDUP_REMOVED lines=8> */
.L_x_9906:
[----:B------:R-:W-:Y:S01]  /*26ee0*/  IMAD.MOV.U32 R6, RZ, RZ, R14 ;  /* 0x000000ffff067224 */ /* 0x000fe200078e000e */
[----:B------:R-:W-:Y:S06]  /*26ef0*/  BRA `(.L_x_9907) ;  /* 0xffffffe800187947 */ /* 0x000fec000383ffff */
.L_x_9864:
        /* <DEDUP_REMOVED lines=8> */
.L_x_9909:
[----:B------:R-:W-:Y:S05]  /*26f80*/  BSYNC B0 ;  /* 0x0000000000007941 */ /* 0x000fea0003800000 */
.L_x_9908:
        /* <DEDUP_REMOVED lines=10> */
.L_x_9910:
        /* <DEDUP_REMOVED lines=8> */
.L_x_9911:
        /* <DEDUP_REMOVED lines=8> */
.L_x_9912:
        /* <DEDUP_REMOVED lines=8> */
.L_x_9913:
        /* <DEDUP_REMOVED lines=8> */
.L_x_9914:
[----:B------:R-:W-:Y:S05]  /*27230*/  BRA `(.L_x_9915) ;  /* 0xffffffe400dc7947 */ /* 0x000fea000383ffff */
.L_x_9869:
[----:B------:R-:W-:Y:S01]  /*27240*/  BSSY B0, `(.L_x_9916) ;  /* 0x0000008000007945 */ /* 0x000fe20003800000 */
[----:B-----5:R-:W-:Y:S02]  /*27250*/  IMAD.MOV.U32 R13, RZ, RZ, R2 ;  /* 0x000000ffff0d7224 */ /* 0x020fe400078e0002 */
[----:B------:R-:W-:Y:S02]  /*27260*/  IMAD.MOV.U32 R12, RZ, RZ, 0x1 ;  /* 0x00000001ff0c7424 */ /* 0x000fe400078e00ff */
[----:B------:R-:W-:Y:S02]  /*27270*/  IMAD.MOV.U32 R11, RZ, RZ, RZ ;  /* 0x000000ffff0b7224 */ /* 0x000fe400078e00ff */
[----:B------:R-:W-:-:S07]  /*27280*/  IMAD.MOV.U32 R15, RZ, RZ, -0x1 ;  /* 0xffffffffff0f7424 */ /* 0x000fce00078e00ff */
[----:B012---:R-:W-:Y:S05]  /*27290*/  WARPSYNC.COLLECTIVE R15, `(.L_x_9917) ;  /* 0x000000000f087348 */ /* 0x007fea0003c00000 */
[----:B------:R3:W4:Y:S02]  /*272a0*/  SHFL.UP P6, R14, R13, R12, R11 ;  /* 0x0400000c0d0e7389 */ /* 0x00072400000c000b */
[----:B01234-:R-:W-:Y:S01]  /*272b0*/  ENDCOLLECTIVE ;  /* 0x000000000000791b */ /* 0x01ffe20003800000 */
.L_x_9917:
[----:B------:R-:W-:Y:S05]  /*272c0*/  BSYNC B0 ;  /* 0x0000000000007941 */ /* 0x000fea0003800000 */
.L_x_9916:
        /* <DEDUP_REMOVED lines=10> */
.L_x_9918:
        /* <DEDUP_REMOVED lines=8> */
.L_x_9919:
        /* <DEDUP_REMOVED lines=8> */
.L_x_9920:
        /* <DEDUP_REMOVED lines=8> */
.L_x_9921:
        /* <DEDUP_REMOVED lines=8> */
.L_x_9922:
[----:B------:R-:W-:Y:S05]  /*27570*/  BRA `(.L_x_9923) ;  /* 0xffffffe400c07947 */ /* 0x000fea000383ffff */
.L_x_9871:
[----:B------:R-:W-:Y:S01]  /*27580*/  BSSY B0, `(.L_x_9924) ;  /* 0x0000006000007945 */ /* 0x000fe20003800000 */
[----:B------:R-:W-:Y:S01]  /*27590*/  PLOP3.LUT P6, PT, P6, PT, PT, 0x8, 0x0 ;  /* 0x000000000000781c */ /* 0x000fe200037ce170 */
[----:B------:R-:W-:-:S12]  /*275a0*/  IMAD.MOV.U32 R15, RZ, RZ, -0x1 ;  /* 0xffffffffff0f7424 */ /* 0x000fd800078e00ff */
[----:B0-----:R-:W-:Y:S05]  /*275b0*/  WARPSYNC.COLLECTIVE R15, `(.L_x_9925) ;  /* 0x000000000f087348 */ /* 0x001fea0003c00000 */
[----:B------:R-:W-:Y:S01]  /*275c0*/  VOTE.ANY R14, PT, P6 ;  /* 0x00000000000e7806 */ /* 0x000fe200030e0100 */
[----:B0-----:R-:W-:Y:S06]  /*275d0*/  ENDCOLLECTIVE ;  /* 0x000000000000791b */ /* 0x001fec0003800000 */
.L_x_9925:
[----:B------:R-:W-:Y:S05]  /*275e0*/  BSYNC B0 ;  /* 0x0000000000007941 */ /* 0x000fea0003800000 */
.L_x_9924:
        /* <DEDUP_REMOVED lines=9> */
.L_x_9926:
[----:B------:R-:W-:Y:S01]  /*27680*/  IMAD.MOV.U32 R17, RZ, RZ, R14 ;  /* 0x000000ffff117224 */ /* 0x000fe200078e000e */
[----:B------:R-:W-:Y:S06]  /*27690*/  BRA `(.L_x_9927) ;  /* 0xffffffe400b07947 */ /* 0x000fec000383ffff */
.L_x_9873:
[----:B------:R-:W-:Y:S01]  /*276a0*/  BSSY B0, `(.L_x_9928) ;  /* 0x0000007000007945 */ /* 0x000fe20003800000 */
[----:B------:R-:W-:Y:S02]  /*276b0*/  IMAD.MOV.U32 R13, RZ, RZ, R3 ;  /* 0x000000ffff0d7224 */ /* 0x000fe400078e0003 */
[----:B------:R-:W-:Y:S02]  /*276c0*/  IMAD.MOV.U32 R11, RZ, RZ, 0x1f ;  /* 0x0000001fff0b7424 */ /* 0x000fe400078e00ff */
[----:B------:R-:W-:-:S07]  /*276d0*/  IMAD.MOV.U32 R15, RZ, RZ, -0x1 ;  /* 0xffffffffff0f7424 */ /* 0x000fce00078e00ff */
[----:B012---:R-:W-:Y:S05]  /*276e0*/  WARPSYNC.COLLECTIVE R15, `(.L_x_9929) ;  /* 0x000000000f087348 */ /* 0x007fea0003c00000 */
[----:B------:R3:W4:Y:S02]  /*276f0*/  SHFL.IDX P6, R14, R13, R12, R11 ;  /* 0x0000000c0d0e7389 */ /* 0x00072400000c000b */
[----:B01234-:R-:W-:Y:S01]  /*27700*/  ENDCOLLECTIVE ;  /* 0x000000000000791b */ /* 0x01ffe20003800000 */
.L_x_9929:
[----:B------:R-:W-:Y:S05]  /*27710*/  BSYNC B0 ;  /* 0x0000000000007941 */ /* 0x000fea0003800000 */
.L_x_9928:
[----:B------:R-:W-:Y:S05]  /*27720*/  BRA `(.L_x_9872) ;  /* 0xffffffe400a87947 */ /* 0x000fea000383ffff */
.L_x_9876:
[----:B-1----:R1:W3:Y:S02]  /*27730*/  SYNCS.PHASECHK.TRANS64.TRYWAIT P0, [R0+URZ+0x32420], R3 ;  /* 0x03242003000075a7 */ /* 0x0022e4000800017f */
[----:B---3--:R-:W-:Y:S05]  /*27740*/  @!P0 NANOSLEEP.SYNCS 0x989680 ;  /* 0x009896800000895d */ /* 0x008fea0003900000 */
[----:B------:R-:W3:Y:S02]  /*27750*/  @!P0 SYNCS.PHASECHK.TRANS64 P0, [R0+URZ+0x32420], R3 ;  /* 0x03242003000085a7 */ /* 0x000ee4000800007f */
[----:B---3--:R-:W-:Y:S05]  /*27760*/  @!P0 BRA `(.L_x_9876) ;  /* 0xfffffffc00f08947 */ /* 0x008fea000383ffff */
[----:B------:R-:W-:Y:S05]  /*27770*/  BRA `(.L_x_9930) ;  /* 0xffffffec00187947 */ /* 0x000fea000383ffff */
.L_x_9877:
[----:B--2---:R-:W2:Y:S01]  /*27780*/  S2R R2, SR_TID.X ;  /* 0x0000000000027919 */ /* 0x004ea20000002100 */
        /* <DEDUP_REMOVED lines=10> */
.L_x_9932:
[----:B------:R-:W-:Y:S05]  /*27830*/  BSYNC B0 ;  /* 0x0000000000007941 */ /* 0x000fea0003800000 */
.L_x_9931:
[----:B------:R-:W-:Y:S05]  /*27840*/  BRA `(.L_x_9933) ;  /* 0xffffffe800fc7947 */ /* 0x000fea000383ffff */
.L_x_9880:
[----:B------:R-:W-:Y:S01]  /*27850*/  BSSY B1, `(.L_x_9934) ;  /* 0x0000006000017945 */ /* 0x000fe20003800000 */
[----:B------:R-:W-:-:S07]  /*27860*/  IMAD.MOV.U32 R15, RZ, RZ, -0x1 ;  /* 0xffffffffff0f7424 */ /* 0x000fce00078e00ff */
[----:B012---:R-:W-:Y:S05]  /*27870*/  WARPSYNC.COLLECTIVE R15, `(.L_x_9935) ;  /* 0x000000000f0c7348 */ /* 0x007fea0003c00000 */
[----:B------:R-:W-:Y:S02]  /*27880*/  ELECT P6, UR62, PT ;  /* 0x00000000003e782f */ /* 0x000fe400038c0000 */
[----:B------:R-:W-:Y:S01]  /*27890*/  MOV R14, UR62 ;  /* 0x0000003e000e7c02 */ /* 0x000fe20008000f00 */
[----:B012---:R-:W-:Y:S10]  /*278a0*/  ENDCOLLECTIVE ;  /* 0x000000000000791b */ /* 0x007ff40003800000 */
.L_x_9935:
[----:B------:R-:W-:Y:S05]  /*278b0*/  BSYNC B1 ;  /* 0x0000000000017941 */ /* 0x000fea0003800000 */
.L_x_9934:
[----:B------:R-:W-:Y:S05]  /*278c0*/  BRA `(.L_x_9936) ;  /* 0xffffffe800f47947 */ /* 0x000fea000383ffff */
.L_x_9882:
[----:B-1----:R1:W2:Y:S02]  /*278d0*/  SYNCS.PHASECHK.TRANS64.TRYWAIT P0, [R6+URZ], R5 ;  /* 0x00000005060075a7 */ /* 0x0022a4000800017f */
[----:B--2---:R-:W-:Y:S05]  /*278e0*/  @!P0 NANOSLEEP.SYNCS 0x989680 ;  /* 0x009896800000895d */ /* 0x004fea0003900000 */
[----:B------:R-:W2:Y:S02]  /*278f0*/  @!P0 SYNCS.PHASECHK.TRANS64 P0, [R6+URZ], R5 ;  /* 0x00000005060085a7 */ /* 0x000ea4000800007f */
[----:B--2---:R-:W-:Y:S05]  /*27900*/  @!P0 BRA `(.L_x_9882) ;  /* 0xfffffffc00f08947 */ /* 0x004fea000383ffff */
[----:B------:R-:W-:Y:S05]  /*27910*/  BRA `(.L_x_9937) ;  /* 0xffffffec00307947 */ /* 0x000fea000383ffff */
.L_x_9883:
[----:B--2---:R2:W3:Y:S02]  /*27920*/  SYNCS.PHASECHK.TRANS64.TRYWAIT P0, [R7+URZ], R2 ;  /* 0x00000002070075a7 */ /* 0x0044e4000800017f */
[----:B---3--:R-:W-:Y:S05]  /*27930*/  @!P0 NANOSLEEP.SYNCS 0x989680 ;  /* 0x009896800000895d */ /* 0x008fea0003900000 */
[----:B------:R-:W3:Y:S02]  /*27940*/  @!P0 SYNCS.PHASECHK.TRANS64 P0, [R7+URZ], R2 ;  /* 0x00000002070085a7 */ /* 0x000ee4000800007f */
[----:B---3--:R-:W-:Y:S05]  /*27950*/  @!P0 BRA `(.L_x_9883) ;  /* 0xfffffffc00f08947 */ /* 0x008fea000383ffff */
[----:B------:R-:W-:Y:S05]  /*27960*/  BRA `(.L_x_9938) ;  /* 0xffffffec00247947 */ /* 0x000fea000383ffff */
.L_x_9885:
[----:B---3--:R3:W4:Y:S02]  /*27970*/  SYNCS.PHASECHK.TRANS64.TRYWAIT P0, [R4+URZ], R5 ;  /* 0x00000005040075a7 */ /* 0x008724000800017f */
[----:B----4-:R-:W-:Y:S05]  /*27980*/  @!P0 NANOSLEEP.SYNCS 0x989680 ;  /* 0x009896800000895d */ /* 0x010fea0003900000 */
[----:B------:R-:W4:Y:S02]  /*27990*/  @!P0 SYNCS.PHASECHK.TRANS64 P0, [R4+URZ], R5 ;  /* 0x00000005040085a7 */ /* 0x000f24000800007f */
[----:B----4-:R-:W-:Y:S05]  /*279a0*/  @!P0 BRA `(.L_x_9885) ;  /* 0xfffffffc00f08947 */ /* 0x010fea000383ffff */
[----:B------:R-:W-:Y:S05]  /*279b0*/  BRA `(.L_x_9939) ;  /* 0xffffffec002c7947 */ /* 0x000fea000383ffff */
        .type           $_ZN7cutlass13device_kernelIN5flash11enable_sm90INS1_16FlashAttnFwdSm90INS1_25CollectiveMainloopFwdSm90ILi2EN4cute5tupleIJNS5_1CILi1EEES8_S8_EEENS6_IJNS7_ILi128EEENS7_ILi96EEENS7_ILi64EEEEEELi256ENS_6half_tEfNS_4arch4Sm90ELb0ELb1ELb0ELb1ELb0ELb0ELb1ELb1ELb0ELb0ELb0ELb0EEENS1_21CollectiveEpilogueFwdINS6_IJSA_NS7_ILi256EEESB_EEES9_SE_SG_Li256ELb1ELb0ELb0ELb0EEENS1_36VarlenDynamicPersistentTileSchedulerILi128ELi96ELi256ELi32ELb0ELb0ELb1ELb1ELb0ELb1EEEEEEEEEvNT_6ParamsE$_ZZN5flash25CollectiveMainloopFwdSm90ILi2EN4cute5tupleIJNS1_1CILi1EEES4_S4_EEENS2_IJNS3_ILi128EEENS3_ILi96EEENS3_ILi64EEEEEELi256EN7cutlass6half_tEfNSA_4arch4Sm90ELb0ELb1ELb0ELb1ELb0ELb0ELb1ELb1ELb0ELb0ELb0ELb0EE3mmaINS_16FlashAttnFwdSm90ISE_NS_21CollectiveEpilogueFwdINS2_IJS6_NS3_ILi256EEES7_EEES5_SB_SD_Li256ELb1ELb0ELb0ELb0EEENS_36VarlenDynamicPersistentTileSchedulerILi128ELi96ELi256ELi32ELb0ELb0ELb1ELb1ELb0ELb1EEEE13SharedStorageENS1_6TensorINS1_11ArrayEngineIfLm128EEENS1_6LayoutINS2_IJNS2_IJNS3_ILi2EEEST_NS3_ILi32EEEEEES4_S4_EEENS2_IJNS2_IJS4_ST_NS3_ILi4EEEEEENS3_ILi0EEESZ_EEEEEEENS_7SoftmaxILi2ELi0EEEEEbRKNSE_6ParamsENSA_25PipelineTmaAsyncNoClusterILi2ENSA_16PipelineTmaAsyncILi2EEEEES1B_RNSA_13PipelineStateILj2EEERT0_RT1_iRiRKNS_16SeqlenInfoQKNewKILb1ELb0EEENS2_IJiiiiEEERT_ENKUliT_T0_T1_E_clIZSF_ISO_S12_S14_EbS17_S1B_S1B_S1E_S1G_S1I_iS1J_S1N_S1O_S1Q_EUlRS1R_iE1_NS3_ILb0EEENS3_ILb1EEEEEDaiS1R_S1S_S1T_,@function
        .size           $_ZN7cutlass13device_kernelIN5flash11enable_sm90INS1_16FlashAttnFwdSm90INS1_25CollectiveMainloopFwdSm90ILi2EN4cute5tupleIJNS5_1CILi1EEES8_S8_EEENS6_IJNS7_ILi128EEENS7_ILi96EEENS7_ILi64EEEEEELi256ENS_6half_tEfNS_4arch4Sm90ELb0ELb1ELb0ELb1ELb0ELb0ELb1ELb1ELb0ELb0ELb0ELb0EEENS1_21CollectiveEpilogueFwdINS6_IJSA_NS7_ILi256EEESB_EEES9_SE_SG_Li256ELb1ELb0ELb0ELb0EEENS1_36VarlenDynamicPersistentTileSchedulerILi128ELi96ELi256ELi32ELb0ELb0ELb1ELb1ELb0ELb1EEEEEEEEEvNT_6ParamsE$_ZZN5flash25CollectiveMainloopFwdSm90ILi2EN4cute5tupleIJNS1_1CILi1EEES4_S4_EEENS2_IJNS3_ILi128EEENS3_ILi96EEENS3_ILi64EEEEEELi256EN7cutlass6half_tEfNSA_4arch4Sm90ELb0ELb1ELb0ELb1ELb0ELb0ELb1ELb1ELb0ELb0ELb0ELb0EE3mmaINS_16FlashAttnFwdSm90ISE_NS_21CollectiveEpilogueFwdINS2_IJS6_NS3_ILi256EEES7_EEES5_SB_SD_Li256ELb1ELb0ELb0ELb0EEENS_36VarlenDynamicPersistentTileSchedulerILi128ELi96ELi256ELi32ELb0ELb0ELb1ELb1ELb0ELb1EEEE13SharedStorageENS1_6TensorINS1_11ArrayEngineIfLm128EEENS1_6LayoutINS2_IJNS2_IJNS3_ILi2EEEST_NS3_ILi32EEEEEES4_S4_EEENS2_IJNS2_IJS4_ST_NS3_ILi4EEEEEENS3_ILi0EEESZ_EEEEEEENS_7SoftmaxILi2ELi0EEEEEbRKNSE_6ParamsENSA_25PipelineTmaAsyncNoClusterILi2ENSA_16PipelineTmaAsyncILi2EEEEES1B_RNSA_13PipelineStateILj2EEERT0_RT1_iRiRKNS_16SeqlenInfoQKNewKILb1ELb0EEENS2_IJiiiiEEERT_ENKUliT_T0_T1_E_clIZSF_ISO_S12_S14_EbS17_S1B_S1B_S1E_S1G_S1I_iS1J_S1N_S1O_S1Q_EUlRS1R_iE1_NS3_ILb0EEENS3_ILb1EEEEEDaiS1R_S1S_S1T_,(.L_x_11969 - $_ZN7cutlass13device_kernelIN5flash11enable_sm90INS1_16FlashAttnFwdSm90INS1_25CollectiveMainloopFwdSm90ILi2EN4cute5tupleIJNS5_1CILi1EEES8_S8_EEENS6_IJNS7_ILi128EEENS7_ILi96EEENS7_ILi64EEEEEELi256ENS_6half_tEfNS_4arch4Sm90ELb0ELb1ELb0ELb1ELb0ELb0ELb1ELb1ELb0ELb0ELb0ELb0EEENS1_21CollectiveEpilogueFwdINS6_IJSA_NS7_ILi256EEESB_EEES9_SE_SG_Li256ELb1ELb0ELb0ELb0EEENS1_36VarlenDynamicPersistentTileSchedulerILi128ELi96ELi256ELi32ELb0ELb0ELb1ELb1ELb0ELb1EEEEEEEEEvNT_6ParamsE$_ZZN5flash25CollectiveMainloopFwdSm90ILi2EN4cute5tupleIJNS1_1CILi1EEES4_S4_EEENS2_IJNS3_ILi128EEENS3_ILi96EEENS3_ILi64EEEEEELi256EN7cutlass6half_tEfNSA_4arch4Sm90ELb0ELb1ELb0ELb1ELb0ELb0ELb1ELb1ELb0ELb0ELb0ELb0EE3mmaINS_16FlashAttnFwdSm90ISE_NS_21CollectiveEpilogueFwdINS2_IJS6_NS3_ILi256EEES7_EEES5_SB_SD_Li256ELb1ELb0ELb0ELb0EEENS_36VarlenDynamicPersistentTileSchedulerILi128ELi96ELi256ELi32ELb0ELb0ELb1ELb1ELb0ELb1EEEE13SharedStorageENS1_6TensorINS1_11ArrayEngineIfLm128EEENS1_6LayoutINS2_IJNS2_IJNS3_ILi2EEEST_NS3_ILi32EEEEEES4_S4_EEENS2_IJNS2_IJS4_ST_NS3_ILi4EEEEEENS3_ILi0EEESZ_EEEEEEENS_7SoftmaxILi2ELi0EEEEEbRKNSE_6ParamsENSA_25PipelineTmaAsyncNoClusterILi2ENSA_16PipelineTmaAsyncILi2EEEEES1B_RNSA_13PipelineStateILj2EEERT0_RT1_iRiRKNS_16SeqlenInfoQKNewKILb1ELb0EEENS2_IJiiiiEEERT_ENKUliT_T0_T1_E_clIZSF_ISO_S12_S14_EbS17_S1B_S1B_S1E_S1G_S1I_iS1J_S1N_S1O_S1Q_EUlRS1R_iE1_NS3_ILb0EEENS3_ILb1EEEEEDaiS1R_S1S_S1T_)
$_ZN7cutlass13device_kernelIN5flash11enable_sm90INS1_16FlashAttnFwdSm90INS1_25CollectiveMainloopFwdSm90ILi2EN4cute5tupleIJNS5_1CILi1EEES8_S8_EEENS6_IJNS7_ILi128EEENS7_ILi96EEENS7_ILi64EEEEEELi256ENS_6half_tEfNS_4arch4Sm90ELb0ELb1ELb0ELb1ELb0ELb0ELb1ELb1ELb0ELb0ELb0ELb0EEENS1_21CollectiveEpilogueFwdINS6_IJSA_NS7_ILi256EEESB_EEES9_SE_SG_Li256ELb1ELb0ELb0ELb0EEENS1_36VarlenDynamicPersistentTileSchedulerILi128ELi96ELi256ELi32ELb0ELb0ELb1ELb1ELb0ELb1EEEEEEEEEvNT_6ParamsE$_ZZN5flash25CollectiveMainloopFwdSm90ILi2EN4cute5tupleIJNS1_1CILi1EEES4_S4_EEENS2_IJNS3_ILi128EEENS3_ILi96EEENS3_ILi64EEEEEELi256EN7cutlass6half_tEfNSA_4arch4Sm90ELb0ELb1ELb0ELb1ELb0ELb0ELb1ELb1ELb0ELb0ELb0ELb0EE3mmaINS_16FlashAttnFwdSm90ISE_NS_21CollectiveEpilogueFwdINS2_IJS6_NS3_ILi256EEES7_EEES5_SB_SD_Li256ELb1ELb0ELb0ELb0EEENS_36VarlenDynamicPersistentTileSchedulerILi128ELi96ELi256ELi32ELb0ELb0ELb1ELb1ELb0ELb1EEEE13SharedStorageENS1_6TensorINS1_11ArrayEngineIfLm128EEENS1_6LayoutINS2_IJNS2_IJNS3_ILi2EEEST_NS3_ILi32EEEEEES4_S4_EEENS2_IJNS2_IJS4_ST_NS3_ILi4EEEEEENS3_ILi0EEESZ_EEEEEEENS_7SoftmaxILi2ELi0EEEEEbRKNSE_6ParamsENSA_25PipelineTmaAsyncNoClusterILi2ENSA_16PipelineTmaAsyncILi2EEEEES1B_RNSA_13PipelineStateILj2EEERT0_RT1_iRiRKNS_16SeqlenInfoQKNewKILb1ELb0EEENS2_IJiiiiEEERT_ENKUliT_T0_T1_E_clIZSF_ISO_S12_S14_EbS17_S1B_S1B_S1E_S1G_S1I_iS1J_S1N_S1O_S1Q_EUlRS1R_iE1_NS3_ILb0EEENS3_ILb1EEEEEDaiS1R_S1S_S1T_:
[----:B------:R-:W-:Y:S05]  /*279c0*/  YIELD ;  /* 0x0000000000007946 */ /* 0x000fea0003800000 */
[----:B------:R-:W-:Y:S02]  /*279d0*/  ULDC UR4, c[0x0][0x20] ;  /* 0x0000080000047ab9 */ /* 0x000fe40000000800 */
[----:B------:R-:W-:-:S05]  /*279e0*/  VIADD R0, R0, -UR4 ;  /* 0x8000000400007c36 */ /* 0x000fca0008000000 */
[----:B------:R-:W2:Y:S01]  /*279f0*/  LDL.64 R2, [R0] ;  /* 0x0000000000027983 */ /* 0x000ea20000100a00 */
[----:B------:R-:W0:Y:S02]  /*27a00*/  LDC.64 R4, c[0x0][0x208] ;  /* 0x00008200ff047b82 */ /* 0x000e240000000a00 */
[----:B0-----:R-:W-:Y:S02]  /*27a10*/  R2UR UR4, R4 ;  /* 0x00000000040472ca */ /* 0x001fe400000e0000 */
        /* <DEDUP_REMOVED lines=35> */
[----:B0-----:R1:W5:Y:S01]  /*27c50*/  LD.E R11, desc[UR6][R6.64+0x4] ;  /* 0x00000406060b7980 */ /* 0x001362000c101900 */
[----:B--2---:R-:W-:-:S04]  /*27c60*/  LOP3.LUT R14, R14, 0x1, RZ, 0xfc, !PT ;  /* 0x000000010e0e7812 */ /* 0x004fc800078efcff */
[----:B------:R-:W-:-:S13]  /*27c70*/  ISETP.NE.AND P0, PT, R14, 0x3, PT ;  /* 0x000000030e00780c */ /* 0x000fda0003f05270 */
[----:B-1----:R-:W-:Y:S05]  /*27c80*/  @!P0 BRA `(.L_x_9941) ;  /* 0x0000000000048947 */ /* 0x002fea0003800000 */
[----:B------:R-:W-:Y:S01]  /*27c90*/  BPT.TRAP 0x1 ;  /* 0x000000040000795c */ /* 0x000fe20000300000 */
.L_x_9941:
[----:B------:R-:W-:Y:S05]  /*27ca0*/  BSYNC B3 ;  /* 0x0000000000037941 */ /* 0x000fea0003800000 */
.L_x_9940:
[----:B------:R-:W-:Y:S02]  /*27cb0*/  R2UR UR4, R4 ;  /* 0x00000000040472ca */ /* 0x000fe400000e0000 */
[----:B------:R-:W-:-:S13]  /*27cc0*/  R2UR UR5, R5 ;  /* 0x00000000050572ca */ /* 0x000fda00000e0000 */
[----:B------:R-:W2:Y:S01]  /*27cd0*/  LD.E.64 R2, desc[UR4][R8.64+0x8] ;  /* 0x0000080408027980 */ /* 0x000ea2000c101b00 */
[----:B-----5:R-:W-:Y:S02]  /*27ce0*/  SHF.L.U32 R13, R11, 0x1f, RZ ;  /* 0x0000001f0b0d7819 */ /* 0x020fe400000006ff */
[----:B--2---:R-:W-:-:S05]  /*27cf0*/  MOV R3, R2 ;  /* 0x0000000200037202 */ /* 0x004fca0000000f00 */
[----:B------:R-:W-:-:S04]  /*27d00*/  IMAD R12, R12, 0x8, R3 ;  /* 0x000000080c0c7824 */ /* 0x000fc800078e0203 */
[----:B------:R0:W1:Y:S01]  /*27d10*/  SYNCS.PHASECHK.TRANS64.TRYWAIT P0, [R12+URZ], R13 ;  /* 0x0000000d0c0075a7 */ /* 0x000062000800017f */
[----:B------:R-:W2:Y:S01]  /*27d20*/  LD.E R11, desc[UR4][R8.64+0x1c] ;  /* 0x00001c04080b7980 */ /* 0x000ea2000c101900 */
[----:B------:R-:W-:Y:S02]  /*27d30*/  R2UR UR6, R4 ;  /* 0x00000000040672ca */ /* 0x000fe400000e0000 */
[----:B------:R-:W-:Y:S01]  /*27d40*/  R2UR UR7, R5 ;  /* 0x00000000050772ca */ /* 0x000fe200000e0000 */
[----:B------:R0:W5:Y:S01]  /*27d50*/  LD.E R2, desc[UR4][R6.64] ;  /* 0x0000000406027980 */ /* 0x000162000c101900 */
[----:B------:R-:W-:Y:S11]  /*27d60*/  BSSY B3, `(.L_x_9942) ;  /* 0x0000006000037945 */ /* 0x000ff60003800000 */
[----:B------:R0:W5:Y:S01]  /*27d70*/  LD.E R3, desc[UR6][R6.64+0x4] ;  /* 0x0000040606037980 */ /* 0x000162000c101900 */
[----:B--2---:R-:W-:-:S04]  /*27d80*/  LOP3.LUT R11, R11, 0x1, RZ, 0xfc, !PT ;  /* 0x000000010b0b7812 */ /* 0x004fc800078efcff */
[----:B------:R-:W-:-:S13]  /*27d90*/  ISETP.NE.AND P1, PT, R11, 0x3, PT ;  /* 0x000000030b00780c */ /* 0x000fda0003f25270 */
[----:B01----:R-:W-:Y:S05]  /*27da0*/  @!P1 BRA `(.L_x_9943) ;  /* 0x0000000000049947 */ /* 0x003fea0003800000 */
[----:B------:R-:W-:Y:S01]  /*27db0*/  BPT.TRAP 0x1 ;  /* 0x000000040000795c */ /* 0x000fe20000300000 */
.L_x_9943:
[----:B------:R-:W-:Y:S05]  /*27dc0*/  BSYNC B3 ;  /* 0x0000000000037941 */ /* 0x000fea0003800000 */
.L_x_9942:
        /* <DEDUP_REMOVED lines=8> */
[----:B------:R-:W0:Y:S02]  /*27e50*/  SYNCS.PHASECHK.TRANS64.TRYWAIT P0, [R2+URZ], R3 ;  /* 0x00000003020075a7 */ /* 0x000e24000800017f */
[----:B0-----:R-:W-:Y:S05]  /*27e60*/  @!P0 BRA `(.L_x_9946) ;  /* 0x000001b000008947 */ /* 0x001fea0003800000 */
.L_x_9945:
[----:B------:R-:W-:Y:S05]  /*27e70*/  BSYNC B3 ;  /* 0x0000000000037941 */ /* 0x000fea0003800000 */
.L_x_9944:
[----:B------:R-:W2:Y:S04]  /*27e80*/  LDL.64 R8, [R0] ;  /* 0x0000000000087983 */ /* 0x000ea80000100a00 */
[----:B------:R-:W3:Y:S01]  /*27e90*/  LDL.64 R6, [R0+0x28] ;  /* 0x0000280000067983 */ /* 0x000ee20000100a00 */
[C---:B------:R-:W-:Y:S02]  /*27ea0*/  R2UR UR6, R4.reuse ;  /* 0x00000000040672ca */ /* 0x040fe400000e0000 */
[C---:B------:R-:W-:Y:S01]  /*27eb0*/  R2UR UR7, R5.reuse ;  /* 0x00000000050772ca */ /* 0x040fe200000e0000 */
[----:B0----5:R-:W4:Y:S01]  /*27ec0*/  LDL.64 R2, [R0+0x20] ;  /* 0x0000200000027983 */ /* 0x021f220000100a00 */
        /* <DEDUP_REMOVED lines=85> */
[----:B0-----:R-:W-:Y:S05]  /*28420*/  @!P0 BRA `(.L_x_9948) ;  /* 0x0000000000048947 */ /* 0x001fea0003800000 */
[----:B------:R-:W-:Y:S01]  /*28430*/  BPT.TRAP 0x1 ;  /* 0x000000040000795c */ /* 0x000fe20000300000 */
.L_x_9948:
[----:B------:R-:W-:Y:S05]  /*28440*/  BSYNC B3 ;  /* 0x0000000000037941 */ /* 0x000fea0003800000 */
.L_x_9947:
        /* <DEDUP_REMOVED lines=17> */
.L_x_9950:
[----:B------:R-:W-:Y:S05]  /*28560*/  BSYNC B3 ;  /* 0x0000000000037941 */ /* 0x000fea0003800000 */
.L_x_9949:
        /* <DEDUP_REMOVED lines=10> */
.L_x_9952:
[----:B------:R-:W-:Y:S05]  /*28610*/  BSYNC B3 ;  /* 0x0000000000037941 */ /* 0x000fea0003800000 */
.L_x_9951:
[----:B------:R-:W2:Y:S04]  /*28620*/  LDL.64 R12, [R0] ;  /* 0x00000000000c7983 */ /* 0x000ea80000100a00 */
[----:B------:R-:W3:Y:S01]  /*28630*/  LDL.64 R6, [R0+0x58] ;  /* 0x0000580000067983 */ /* 0x000ee20000100a00 */
[C---:B------:R-:W-:Y:S02]  /*28640*/  R2UR UR6, R4.reuse ;  /* 0x00000000040672ca */ /* 0x040fe400000e0000 */
[C---:B------:R-:W-:Y:S01]  /*28650*/  R2UR UR7, R5.reuse ;  /* 0x00000000050772ca */ /* 0x040fe200000e0000 */
[----:B------:R-:W4:Y:S01]  /*28660*/  LDL.64 R2, [R0+0x48] ;  /* 0x0000480000027983 */ /* 0x000f220000100a00 */
[C---:B------:R-:W-:Y:S02]  /*28670*/  R2UR UR4, R4.reuse ;  /* 0x00000000040472ca */ /* 0x040fe400000e0000 */
[C---:B------:R-:W-:Y:S01]  /*28680*/  R2UR UR5, R5.reuse ;  /* 0x00000000050572ca */ /* 0x040fe200000e0000 */
[----:B0----5:R-:W4:Y:S08]  /*28690*/  LDL.64 R8, [R0+0x50] ;  /* 0x0000500000087983 */ /* 0x021f300000100a00 */
[----:B--2---:R-:W2:Y:S04]  /*286a0*/  LD.E R11, desc[UR6][R12.64] ;  /* 0x000000060c0b7980 */ /* 0x004ea8000c101900 */
[----:B---3--:R-:W2:Y:S01]  /*286b0*/  LD.E.64 R6, desc[UR4][R6.64] ;  /* 0x0000000406067980 */ /* 0x008ea2000c101b00 */
[----:B------:R-:W-:Y:S05]  /*286c0*/  WARPSYNC.ALL ;  /* 0x0000000000007948 */ /* 0x000fea0003800000 */
[----:B------:R-:W-:Y:S01]  /*286d0*/  R2UR UR6, R4 ;  /* 0x00000000040672ca */ /* 0x000fe200000e0000 */
[----:B------:R-:W3:Y:S01]  /*286e0*/  LDL.LU R19, [R1+0x460] ;  /* 0x0004600001137983 */ /* 0x000ee20000300800 */
[----:B------:R-:W-:-:S02]  /*286f0*/  R2UR UR7, R5 ;  /* 0x00000000050772ca */ /* 0x000fc400000e0000 */
[----:B------:R-:W-:Y:S01]  /*28700*/  R2UR UR4, R4 ;  /* 0x00000000040472ca */ /* 0x000fe200000e0000 */
[----:B------:R-:W3:Y:S01]  /*28710*/  LDL R21, [R1+0x464] ;  /* 0x0004640001157983 */ /* 0x000ee20000100800 */
[----:B------:R-:W-:-:S03]  /*28720*/  R2UR UR5, R5 ;  /* 0x00000000050572ca */ /* 0x000fc600000e0000 */
[----:B------:R-:W3:Y:S06]  /*28730*/  LDL R20, [R1+0x468] ;  /* 0x0004680001147983 */ /* 0x000eec0000100800 */
[----:B----4-:R-:W4:Y:S04]  /*28740*/  LD.E R14, desc[UR6][R2.64] ;  /* 0x00000006020e7980 */ /* 0x010f28000c101900 */
[----:B------:R-:W3:Y:S01]  /*28750*/  LD.E.64 R12, desc[UR4][R8.64] ;  /* 0x00000004080c7980 */ /* 0x000ee2000c101b00 */
[----:B--2---:R-:W-:Y:S01]  /*28760*/  IMAD R6, R11, 0xc00, R6 ;  /* 0x00000c000b067824 */ /* 0x004fe200078e0206 */
[----:B------:R-:W-:Y:S01]  /*28770*/  R2UR UR7, R7 ;  /* 0x00000000070772ca */ /* 0x000fe200000e0000 */
[----:B------:R-:W-:Y:S01]  /*28780*/  WARPGROUP.ARRIVE ;  /* 0x00000000000079c5 */ /* 0x000fe20000000000 */
[----:B------:R-:W-:-:S02]  /*28790*/  R2UR UR8, R4 ;  /* 0x00000000040872ca */ /* 0x000fc400000e0000 */
[----:B------:R-:W-:Y:S02]  /*287a0*/  R2UR UR6, R6 ;  /* 0x00000000060672ca */ /* 0x000fe400000e0000 */
[C---:B------:R-:W-:Y:S02]  /*287b0*/  R2UR UR9, R5.reuse ;  /* 0x00000000050972ca */ /* 0x040fe400000e0000 */
[----:B------:R-:W-:Y:S02]  /*287c0*/  R2UR UR10, R4 ;  /* 0x00000000040a72ca */ /* 0x000fe400000e0000 */
[----:B------:R-:W-:Y:S02]  /*287d0*/  R2UR UR11, R5 ;  /* 0x00000000050b72ca */ /* 0x000fe400000e0000 */
[----:B----4-:R-:W-:Y:S02]  /*287e0*/  ISETP.NE.U32.AND P0, PT, R14, RZ, PT ;  /* 0x000000ff0e00720c */ /* 0x010fe40003f05070 */
[----:B---3--:R-:W-:-:S02]  /*287f0*/  R2UR UR4, R12 ;  /* 0x000000000c0472ca */ /* 0x008fc400000e0000 */
        /* <DEDUP_REMOVED lines=233> */
[----:B------:R-:W0:Y:S01]  /*29690*/  S2R R201, SR_TID.X ;  /* 0x0000000000c97919 */ /* 0x000e220000002100 */
[----:B------:R-:W-:Y:S02]  /*296a0*/  R2UR UR8, R4 ;  /* 0x00000000040872ca */ /* 0x000fe400000e0000 */
[----:B------:R-:W-:Y:S02]  /*296b0*/  R2UR UR6, R12 ;  /* 0x000000000c0672ca */ /* 0x000fe400000e0000 */
[----:B------:R-:W-:Y:S02]  /*296c0*/  R2UR UR7, R13 ;  /* 0x000000000d0772ca */ /* 0x000fe400000e0000 */
[----:B------:R-:W-:Y:S02]  /*296d0*/  R2UR UR9, R5 ;  /* 0x00000000050972ca */ /* 0x000fe400000e0000 */
[----:B------:R-:W-:Y:S02]  /*296e0*/  LOP3.LUT R19, R19, 0xfffbffff, RZ, 0xc0, !PT ;  /* 0xfffbffff13137812 */ /* 0x000fe400078ec0ff */
[----:B0-----:R-:W-:Y:S01]  /*296f0*/  LOP3.LUT P1, RZ, R201, 0x7f, RZ, 0xc0, !PT ;  /* 0x0000007fc9ff7812 */ /* 0x001fe2000782c0ff */
[----:B--2---:R-:W-:-:S02]  /*29700*/  VIADD R6, R8, 0xc06 ;  /* 0x00000c0608067836 */ /* 0x004fc40000000000 */
[----:B------:R-:W-:Y:S01]  /*29710*/  IMAD.MOV.U32 R7, RZ, RZ, R9 ;  /* 0x000000ffff077224 */ /* 0x000fe200078e0009 */
[----:B------:R-:W-:Y:S02]  /*29720*/  SHF.R.U32.HI R11, RZ, 0x7, R201 ;  /* 0x00000007ff0b7819 */ /* 0x000fe400000116c9 */
[----:B------:R-:W-:Y:S02]  /*29730*/  R2UR UR4, R6 ;  /* 0x00000000060472ca */ /* 0x000fe400000e0000 */
[----:B------:R-:W-:-:S05]  /*29740*/  R2UR UR5, R7 ;  /* 0x00000000070572ca */ /* 0x000fca00000e0000 */
[----:B------:R-:W-:-:S08]  /*29750*/  @P1 LOP3.LUT R19, R19, 0x40000, RZ, 0xfc, !PT ;  /* 0x0004000013131812 */ /* 0x000fd000078efcff */
[----:B------:R-:W-:Y:S03]  /*29760*/  HGMMA.64x96x16.F32 R24, gdesc[UR4], R24, gsb0 ;  /* 0x01600000041879f0 */ /* 0x000fe60008000818 */
[----:B------:R-:W-:Y:S02]  /*29770*/  WARPGROUP.DEPBAR.LE gsb0, 0x0 ;  /* 0x00008000000079c5 */ /* 0x000fe40000010000 */
[----:B------:R-:W-:Y:S04]  /*29780*/  ST.E desc[UR8][R2.64], R194 ;  /* 0x000000c202007985 */ /* 0x000fe8000c101908 */
[----:B------:R-:W2:Y:S04]  /*29790*/  @!P1 LDL.64 R6, [R0+0x18] ;  /* 0x0000180000069983 */ /* 0x000ea80000100a00 */
[----:B------:R-:W3:Y:S01]  /*297a0*/  @!P1 LDL.64 R8, [R0] ;  /* 0x0000000000089983 */ /* 0x000ee20000100a00 */
[----:B------:R-:W-:-:S02]  /*297b0*/  @!P1 R2UR UR4, R4 ;  /* 0x00000000040492ca */ /* 0x000fc400000e0000 */
[C---:B------:R-:W-:Y:S01]  /*297c0*/  @!P1 R2UR UR5, R5.reuse ;  /* 0x00000000050592ca */ /* 0x040fe200000e0000 */
[----:B------:R0:W-:Y:S01]  /*297d0*/  STL [R1+0x460], R19 ;  /* 0x0004601301007387 */ /* 0x0001e20000100800 */
[----:B------:R-:W-:Y:S02]  /*297e0*/  @!P1 R2UR UR6, R4 ;  /* 0x00000000040692ca */ /* 0x000fe400000e0000 */
[----:B------:R-:W-:Y:S02]  /*297f0*/  @!P1 R2UR UR7, R5 ;  /* 0x00000000050792ca */ /* 0x000fe400000e0000 */
[----:B------:R-:W-:-:S05]  /*29800*/  IADD3 R11, -R11, 0xb, RZ ;  /* 0x0000000b0b0b7810 */ /* 0x000fca0007ffe1ff */
[----:B------:R1:W-:Y:S06]  /*29810*/  BAR.ARV R11, 0x100 ;  /* 0x0004000b0000751d */ /* 0x0003ec0000002000 */
[----:B--2---:R-:W2:Y:S04]  /*29820*/  @!P1 LD.E.64 R6, desc[UR4][R6.64+0x30] ;  /* 0x0000300406069980 */ /* 0x004ea8000c101b00 */
[----:B---3--:R-:W3:Y:S01]  /*29830*/  @!P1 LD.E R8, desc[UR6][R8.64] ;  /* 0x0000000608089980 */ /* 0x008ee2000c101900 */
[----:B------:R-:W-:Y:S01]  /*29840*/  R2UR UR4, R4 ;  /* 0x00000000040472ca */ /* 0x000fe200000e0000 */
[----:B0-----:R-:W-:Y:S01]  /*29850*/  IMAD.MOV.U32 R19, RZ, RZ, R165 ;  /* 0x000000ffff137224 */ /* 0x001fe200078e00a5 */
        /* <DEDUP_REMOVED lines=8> */
[----:B------:R-:W-:Y:S02]  /*298e0*/  R2UR UR9, R5 ;  /* 0x00000000050972ca */ /* 0x000fe400000e0000 */
[----:B--2---:R-:W-:-:S05]  /*298f0*/  @!P1 MOV R3, R6 ;  /* 0x0000000600039202 */ /* 0x004fca0000000f00 */
[----:B---3--:R-:W-:-:S05]  /*29900*/  @!P1 IMAD R2, R8, 0x8, R3 ;  /* 0x0000000808029824 */ /* 0x008fca00078e0203 */
[----:B------:R-:W-:-:S04]  /*29910*/  @!P1 PRMT R2, RZ, 0x654, R2 ;  /* 0x00000654ff029816 */ /* 0x000fc80000000002 */
[----:B------:R0:W-:Y:S01]  /*29920*/  @!P1 SYNCS.ARRIVE.TRANS64.RED.A1T0 RZ, [R2+URZ], RZ ;  /* 0x000000ff02ff99a7 */ /* 0x0001e2000810043f */
[----:B------:R-:W2:Y:S01]  /*29930*/  LD.E R12, desc[UR4][R18.64] ;  /* 0x00000004120c7980 */ /* 0x000ea2000c101900 */
[----:B------:R-:W-:Y:S02]  /*29940*/  R2UR UR4, R4 ;  /* 0x00000000040472ca */ /* 0x000fe400000e0000 */
[----:B------:R-:W-:Y:S01]  /*29950*/  R2UR UR5, R5 ;  /* 0x00000000050572ca */ /* 0x000fe200000e0000 */
[----:B------:R-:W-:Y:S01]  /*29960*/  IMAD.MOV.U32 R3, RZ, RZ, R21 ;  /* 0x000000ffff037224 */ /* 0x000fe200078e0015 */
[----:B------:R-:W3:Y:S01]  /*29970*/  LD.E R73, desc[UR12][R18.64+0x18] ;  /* 0x0000180c12497980 */ /* 0x000ee2000c101900 */
[----:B0-----:R-:W-:-:S03]  /*29980*/  IMAD.MOV.U32 R2, RZ, RZ, R20 ;  /* 0x000000ffff027224 */ /* 0x001fc600078e0014 */
[----:B------:R-:W4:Y:S04]  /*29990*/  LD.E R14, desc[UR6][R18.64+0x4] ;  /* 0x00000406120e7980 */ /* 0x000f28000c101900 */
[----:B------:R0:W3:Y:S04]  /*299a0*/  LD.E R72, desc[UR10][R2.64] ;  /* 0x0000000a02487980 */ /* 0x0000e8000c101900 */
[----:B------:R-:W4:Y:S01]  /*299b0*/  LD.E R13, desc[UR4][R18.64+0x8] ;  /* 0x00000804120d7980 */ /* 0x000f22000c101900 */
[C---:B------:R-:W-:Y:S02]  /*299c0*/  R2UR UR4, R4.reuse ;  /* 0x00000000040472ca */ /* 0x040fe400000e0000 */
[----:B------:R-:W-:Y:S01]  /*299d0*/  R2UR UR5, R5 ;  /* 0x00000000050572ca */ /* 0x000fe200000e0000 */
[----:B------:R-:W3:Y:S01]  /*299e0*/  LD.E R20, desc[UR8][R18.64+0xc] ;  /* 0x00000c0812147980 */ /* 0x000ee2000c101900 */
[----:B------:R-:W-:-:S02]  /*299f0*/  R2UR UR10, R4 ;  /* 0x00000000040a72ca */ /* 0x000fc400000e0000 */
[----:B------:R-:W-:-:S09]  /*29a00*/  R2UR UR11, R5 ;  /* 0x00000000050b72ca */ /* 0x000fd200000e0000 */
[----:B------:R-:W3:Y:S04]  /*29a10*/  LD.E R15, desc[UR4][R18.64+0x10] ;  /* 0x00001004120f7980 */ /* 0x000ee8000c101900 */
[----:B------:R-:W3:Y:S01]  /*29a20*/  LD.E R21, desc[UR10][R18.64+0x14] ;  /* 0x0000140a12157980 */ /* 0x000ee2000c101900 */
[----:B------:R-:W-:Y:S01]  /*29a30*/  BSSY B3, `(.L_x_9954) ;  /* 0x0000045000037945 */ /* 0x000fe20003800000 */
[----:B--2---:R-:W-:-:S04]  /*29a40*/  SHF.R.S32.HI R7, RZ, 0x1f, R12 ;  /* 0x0000001fff077819 */ /* 0x004fc8000001140c */
[----:B------:R-:W-:-:S04]  /*29a50*/  LEA.HI R7, R7, R12, RZ, 0x7 ;  /* 0x0000000c07077211 */ /* 0x000fc800078f38ff */
[----:B0-----:R-:W-:-:S05]  /*29a60*/  LOP3.LUT R3, R7, 0xffffff80, RZ, 0xc0, !PT ;  /* 0xffffff8007037812 */ /* 0x001fca00078ec0ff */
[----:B------:R-:W-:-:S05]  /*29a70*/  IMAD.IADD R3, R12, 0x1, -R3 ;  /* 0x000000010c037824 */ /* 0x000fca00078e0a03 */
[----:B------:R-:W-:-:S04]  /*29a80*/  SHF.R.S32.HI R2, RZ, 0x1f, R3 ;  /* 0x0000001fff027819 */ /* 0x000fc80000011403 */
[----:B------:R-:W-:-:S04]  /*29a90*/  LEA.HI R6, R2, R3, RZ, 0x2 ;  /* 0x0000000302067211 */ /* 0x000fc800078f10ff */
[--C-:B------:R-:W-:Y:S02]  /*29aa0*/  SHF.R.S32.HI R8, RZ, 0x2, R6.reuse ;  /* 0x00000002ff087819 */ /* 0x100fe40000011406 */
[----:B-1----:R-:W-:Y:S02]  /*29ab0*/  SHF.R.S32.HI R11, RZ, 0x1f, R6 ;  /* 0x0000001fff0b7819 */ /* 0x002fe40000011406 */
[----:B------:R-:W-:Y:S02]  /*29ac0*/  LEA.HI R9, R2, R3, RZ, 0x5 ;  /* 0x0000000302097211 */ /* 0x000fe400078f28ff */
[----:B------:R-:W-:Y:S02]  /*29ad0*/  SHF.R.S32.HI R2, RZ, 0x7, R7 ;  /* 0x00000007ff027819 */ /* 0x000fe40000011407 */
[----:B------:R-:W-:Y:S02]  /*29ae0*/  LEA.HI R11, R11, R8, RZ, 0x3 ;  /* 0x000000080b0b7211 */ /* 0x000fe400078f18ff */
[----:B------:R-:W-:-:S02]  /*29af0*/  SHF.R.S32.HI R9, RZ, 0x5, R9 ;  /* 0x00000005ff097819 */ /* 0x000fc40000011409 */
[----:B------:R-:W-:Y:S02]  /*29b00*/  LEA.HI R7, R7, R2, RZ, 0x1 ;  /* 0x0000000207077211 */ /* 0x000fe400078f08ff */
[----:B------:R-:W-:Y:S01]  /*29b10*/  LOP3.LUT R11, R11, 0xfffffff8, RZ, 0xc0, !PT ;  /* 0xfffffff80b0b7812 */ /* 0x000fe200078ec0ff */
[----:B----4-:R-:W-:Y:S01]  /*29b20*/  IMAD R12, R10, -0x60, R13 ;  /* 0xffffffa00a0c7824 */ /* 0x010fe200078e020d */
[----:B------:R-:W-:Y:S01]  /*29b30*/  LOP3.LUT R6, R6, 0x7ffffffc, RZ, 0xc0, !PT ;  /* 0x7ffffffc06067812 */ /* 0x000fe200078ec0ff */
[----:B---3--:R-:W-:Y:S01]  /*29b40*/  IMAD R72, R72, 0x8, R9 ;  /* 0x0000000848487824 */ /* 0x008fe200078e0209 */
        /* <DEDUP_REMOVED lines=34> */
.L_x_9959:
[----:B------:R-:W-:Y:S05]  /*29d70*/  BSYNC B5 ;  /* 0x0000000000057941 */ /* 0x000fea0003800000 */
.L_x_9958:
[----:B------:R-:W-:Y:S01]  /*29d80*/  LOP3.LUT R6, RZ, R6, RZ, 0x33, !PT ;  /* 0x00000006ff067212 */ /* 0x000fe200078e33ff */
[----:B------:R-:W-:Y:S06]  /*29d90*/  BRA `(.L_x_9960) ;  /* 0x0000000000287947 */ /* 0x000fec0003800000 */
.L_x_9957:
        /* <DEDUP_REMOVED lines=10> */
.L_x_9960:
[----:B------:R-:W-:Y:S05]  /*29e40*/  BSYNC B4 ;  /* 0x0000000000047941 */ /* 0x000fea0003800000 */
.L_x_9956:
[----:B------:R-:W-:-:S05]  /*29e50*/  IMAD R6, R73, R6, R20 ;  /* 0x0000000649067224 */ /* 0x000fca00078e0214 */
[----:B------:R-:W-:Y:S02]  /*29e60*/  VIMNMX R3, R3, R6, !PT ;  /* 0x0000000603037248 */ /* 0x000fe40007fe0100 */
[----:B------:R-:W-:-:S07]  /*29e70*/  VIADDMNMX R2, R6, R73, R2, PT ;  /* 0x0000004906027246 */ /* 0x000fce0003800102 */
.L_x_9955:
[----:B------:R-:W-:Y:S05]  /*29e80*/  BSYNC B3 ;  /* 0x0000000000037941 */ /* 0x000fea0003800000 */
.L_x_9954:
        /* <DEDUP_REMOVED lines=136> */
.L_x_9966:
[----:B------:R-:W-:Y:S05]  /*2a710*/  BSYNC B5 ;  /* 0x0000000000057941 */ /* 0x000fea0003800000 */
.L_x_9965:
[----:B------:R-:W-:Y:S01]  /*2a720*/  LOP3.LUT R8, RZ, R8, RZ, 0x33, !PT ;  /* 0x00000008ff087212 */ /* 0x000fe200078e33ff */
[----:B------:R-:W-:Y:S06]  /*2a730*/  BRA `(.L_x_9967) ;  /* 0x0000000000287947 */ /* 0x000fec0003800000 */
.L_x_9964:
        /* <DEDUP_REMOVED lines=10> */
.L_x_9967:
[----:B------:R-:W-:Y:S05]  /*2a7e0*/  BSYNC B4 ;  /* 0x0000000000047941 */ /* 0x000fea0003800000 */
.L_x_9963:
[----:B------:R-:W-:-:S05]  /*2a7f0*/  IMAD R8, R73, R8, R20 ;  /* 0x0000000849087224 */ /* 0x000fca00078e0214 */
[----:B------:R-:W-:Y:S02]  /*2a800*/  VIADDMNMX R12, R8, R73, R12, PT ;  /* 0x00000049080c7246 */ /* 0x000fe4000380010c */
[----:B------:R-:W-:-:S07]  /*2a810*/  VIMNMX R9, R9, R8, !PT ;  /* 0x0000000809097248 */ /* 0x000fce0007fe0100 */
.L_x_9962:
[----:B------:R-:W-:Y:S05]  /*2a820*/  BSYNC B3 ;  /* 0x0000000000037941 */ /* 0x000fea0003800000 */
.L_x_9961:
        /* <DEDUP_REMOVED lines=146> */
[----:B------:R-:W0:Y:S04]  /*2b150*/  SHFL.BFLY PT, R13, R8, 0x2, 0x1f ;  /* 0x0c401f00080d7f89 */ /* 0x000e2800000e0000 */
[----:B------:R-:W-:Y:S04]  /*2b160*/  ST.E.64 desc[UR4][R6.64], R8 ;  /* 0x0000000806007985 */ /* 0x000fe8000c101b04 */
[----:B------:R-:W2:Y:S01]  /*2b170*/  LD.E R21, desc[UR6][R6.64+0x4] ;  /* 0x0000040606157980 */ /* 0x000ea2000c101900 */
[----:B0-----:R-:W-:-:S05]  /*2b180*/  FMNMX.FTZ R13, R8, R13, !PT ;  /* 0x0000000d080d7209 */ /* 0x001fca0007810000 */
[----:B------:R-:W0:Y:S02]  /*2b190*/  SHFL.BFLY PT, R12, R13, 0x1, 0x1f ;  /* 0x0c201f000d0c7f89 */ /* 0x000e2400000e0000 */
[----:B0-----:R-:W-:Y:S02]  /*2b1a0*/  FMNMX.FTZ R15, R13, R12, !PT ;  /* 0x0000000c0d0f7209 */ /* 0x001fe40007810000 */
[----:B------:R-:W5:Y:S04]  /*2b1b0*/  LD.E R12, desc[UR4][R6.64+0x20] ;  /* 0x00002004060c7980 */ /* 0x000f68000c101900 */
[----:B------:R-:W-:Y:S04]  /*2b1c0*/  ST.E desc[UR4][R6.64], R15 ;  /* 0x0000000f06007985 */ /* 0x000fe8000c101904 */
[----:B------:R-:W3:Y:S01]  /*2b1d0*/  LD.E R14, desc[UR6][R6.64] ;  /* 0x00000006060e7980 */ /* 0x000ee2000c101900 */
[----:B------:R-:W-:-:S02]  /*2b1e0*/  R2UR UR8, R4 ;  /* 0x00000000040872ca */ /* 0x000fc400000e0000 */
[----:B------:R-:W-:Y:S01]  /*2b1f0*/  R2UR UR9, R5 ;  /* 0x00000000050972ca */ /* 0x000fe200000e0000 */
[----:B--2---:R-:W0:Y:S02]  /*2b200*/  SHFL.BFLY PT, R8, R21, 0x2, 0x1f ;  /* 0x0c401f0015087f89 */ /* 0x004e2400000e0000 */
[----:B0-----:R-:W-:-:S05]  /*2b210*/  FMNMX.FTZ R9, R8, R21, !PT ;  /* 0x0000001508097209 */ /* 0x001fca0007810000 */
[----:B------:R-:W0:Y:S02]  /*2b220*/  SHFL.BFLY PT, R8, R9, 0x1, 0x1f ;  /* 0x0c201f0009087f89 */ /* 0x000e2400000e0000 */
[----:B0-----:R-:W-:Y:S02]  /*2b230*/  FMNMX.FTZ R13, R9, R8, !PT ;  /* 0x00000008090d7209 */ /* 0x001fe40007810000 */
        /* <DEDUP_REMOVED lines=8> */
[----:B------:R-:W0:Y:S08]  /*2b2c0*/  MUFU.EX2 R8, R8 ;  /* 0x0000000800087308 */ /* 0x000e300000000800 */
[----:B------:R-:W4:Y:S01]  /*2b2d0*/  MUFU.EX2 R9, R12 ;  /* 0x0000000c00097308 */ /* 0x000f220000000800 */
[----:B------:R-:W-:Y:S01]  /*2b2e0*/  ST.E desc[UR4][R6.64+0x4], R13 ;  /* 0x0000040d06007985 */ /* 0x000fe2000c101904 */
[----:B0-----:R-:W-:Y:S01]  /*2b2f0*/  FMUL.FTZ R19, R8, R19 ;  /* 0x0000001308137220 */ /* 0x001fe20000410000 */
[----:B----4-:R-:W-:-:S04]  /*2b300*/  FMUL.FTZ R15, R9, R20 ;  /* 0x00000014090f7220 */ /* 0x010fc80000410000 */
[----:B------:R-:W-:Y:S04]  /*2b310*/  ST.E desc[UR6][R6.64+0x10], R19 ;  /* 0x0000101306007985 */ /* 0x000fe8000c101906 */
[----:B------:R0:W-:Y:S04]  /*2b320*/  ST.E desc[UR8][R6.64+0x14], R15 ;  /* 0x0000140f06007985 */ /* 0x0001e8000c101908 */
[----:B------:R-:W2:Y:S04]  /*2b330*/  LDL.64 R2, [R0+0x70] ;  /* 0x0000700000027983 */ /* 0x000ea80000100a00 */
[----:B--2---:R-:W0:Y:S04]  /*2b340*/  LD.E R14, desc[UR6][R2.64+0x20] ;  /* 0x00002006020e7980 */ /* 0x004e28000c101900 */
[----:B------:R-:W0:Y:S04]  /*2b350*/  LD.E R12, desc[UR4][R2.64] ;  /* 0x00000004020c7980 */ /* 0x000e28000c101900 */
[----:B------:R-:W2:Y:S04]  /*2b360*/  LD.E R21, desc[UR8][R2.64+0x4] ;  /* 0x0000040802157980 */ /* 0x000ea8000c101900 */
[----:B------:R-:W3:Y:S04]  /*2b370*/  LD.E R73, desc[UR4][R2.64+0x10] ;  /* 0x0000100402497980 */ /* 0x000ee8000c101900 */
[----:B------:R-:W4:Y:S01]  /*2b380*/  LD.E R24, desc[UR6][R2.64+0x14] ;  /* 0x0000140602187980 */ /* 0x000f22000c101900 */
[C---:B0-----:R-:W-:Y:S01]  /*2b390*/  FMUL.FTZ R6, R12.reuse, R14 ;  /* 0x0000000e0c067220 */ /* 0x041fe20000410000 */
        /* <DEDUP_REMOVED lines=16> */
[----:B------:R-:W0:Y:S08]  /*2b4a0*/  MUFU.EX2 R203, R203 ;  /* 0x000000cb00cb7308 */ /* 0x000e300000000800 */
[----:B------:R-:W1:Y:S01]  /*2b4b0*/  MUFU.EX2 R212, R212 ;  /* 0x000000d400d47308 */ /* 0x000e620000000800 */
[-C--:B------:R-:W-:Y:S01]  /*2b4c0*/  FFMA.FTZ R34, R34, R14.reuse, -R13 ;  /* 0x0000000e22227223 */ /* 0x080fe2000001080d */
[----:B------:R-:W-:-:S06]  /*2b4d0*/  FFMA.FTZ R156, R33, R14, -R7 ;  /* 0x0000000e219c7223 */ /* 0x000fcc0000010807 */
[----:B------:R-:W2:Y:S01]  /*2b4e0*/  MUFU.EX2 R154, R154 ;  /* 0x0000009a009a7308 */ /* 0x000ea20000000800 */
        /* <DEDUP_REMOVED lines=41> */
[----:B---3--:R-:W-:Y:S01]  /*2b780*/  FADD.FTZ R6, R152, R73 ;  /* 0x0000004998067221 */ /* 0x008fe20000010000 */
[----:B------:R-:W3:Y:S01]  /*2b790*/  MUFU.EX2 R13, R34 ;  /* 0x00000022000d7308 */ /* 0x000ee20000000800 */
[----:B----4-:R-:W-:-:S02]  /*2b7a0*/  FADD.FTZ R7, R153, R24 ;  /* 0x0000001899077221 */ /* 0x010fc40000010000 */
[----:B0-----:R-:W-:Y:S02]  /*2b7b0*/  FADD.FTZ R25, R203, R6 ;  /* 0x00000006cb197221 */ /* 0x001fe40000010000 */
[----:B-1----:R-:W-:-:S03]  /*2b7c0*/  FADD.FTZ R6, R212, R7 ;  /* 0x00000007d4067221 */ /* 0x002fc60000010000 */
[----:B------:R-:W0:Y:S01]  /*2b7d0*/  MUFU.EX2 R156, R156 ;  /* 0x0000009c009c7308 */ /* 0x000e220000000800 */
[----:B--2---:R-:W-:Y:S01]  /*2b7e0*/  FADD.FTZ R24, R154, R25 ;  /* 0x000000199a187221 */ /* 0x004fe20000010000 */
[----:B-----5:R-:W-:-:S06]  /*2b7f0*/  FADD.FTZ R7, R155, R6 ;  /* 0x000000069b077221 */ /* 0x020fcc0000010000 */
[----:B------:R-:W1:Y:S01]  /*2b800*/  MUFU.EX2 R12, R12 ;  /* 0x0000000c000c7308 */ /* 0x000e620000000800 */
[----:B------:R-:W-:Y:S01]  /*2b810*/  FADD.FTZ R24, R213, R24 ;  /* 0x00000018d5187221 */ /* 0x000fe20000010000 */
[----:B------:R-:W-:-:S06]  /*2b820*/  FADD.FTZ R6, R158, R7 ;  /* 0x000000079e067221 */ /* 0x000fcc0000010000 */
[----:B------:R-:W2:Y:S08]  /*2b830*/  MUFU.EX2 R21, R21 ;  /* 0x0000001500157308 */ /* 0x000eb00000000800 */
[----:B------:R-:W4:Y:S01]  /*2b840*/  MUFU.EX2 R160, R160 ;  /* 0x000000a000a07308 */ /* 0x000f220000000800 */
[----:B------:R-:W-:Y:S01]  /*2b850*/  FADD.FTZ R7, R157, R24 ;  /* 0x000000189d077221 */ /* 0x000fe20000010000 */
[----:B---3--:R-:W-:-:S06]  /*2b860*/  FADD.FTZ R25, R13, R6 ;  /* 0x000000060d197221 */ /* 0x008fcc0000010000 */
[----:B------:R-:W3:Y:S08]  /*2b870*/  MUFU.EX2 R14, R37 ;  /* 0x00000025000e7308 */ /* 0x000ef00000000800 */
[----:B------:R-:W5:Y:S01]  /*2b880*/  MUFU.EX2 R159, R159 ;  /* 0x0000009f009f7308 */ /* 0x000f620000000800 */
[----:B0-----:R-:W-:Y:S01]  /*2b890*/  FADD.FTZ R6, R156, R7 ;  /* 0x000000079c067221 */ /* 0x001fe20000010000 */
[----:B-1----:R-:W-:-:S06]  /*2b8a0*/  FADD.FTZ R25, R12, R25 ;  /* 0x000000190c197221 */ /* 0x002fcc0000010000 */
[----:B------:R-:W0:Y:S08]  /*2b8b0*/  MUFU.EX2 R167, R167 ;  /* 0x000000a700a77308 */ /* 0x000e300000000800 */
[----:B------:R-:W1:Y:S01]  /*2b8c0*/  MUFU.EX2 R11, R11 ;  /* 0x0000000b000b7308 */ /* 0x000e620000000800 */
[----:B--2---:R-:W-:Y:S01]  /*2b8d0*/  FADD.FTZ R7, R21, R6 ;  /* 0x0000000615077221 */ /* 0x004fe20000010000 */
[----:B----4-:R-:W-:-:S06]  /*2b8e0*/  FADD.FTZ R6, R160, R25 ;  /* 0x00000019a0067221 */ /* 0x010fcc0000010000 */
[----:B------:R-:W2:Y:S08]  /*2b8f0*/  MUFU.EX2 R166, R166 ;  /* 0x000000a600a67308 */ /* 0x000eb00000000800 */
[----:B------:R-:W4:Y:S01]  /*2b900*/  MUFU.EX2 R170, R170 ;  /* 0x000000aa00aa7308 */ /* 0x000f220000000800 */
[----:B---3--:R-:W-:Y:S01]  /*2b910*/  FADD.FTZ R24, R14, R7 ;  /* 0x000000070e187221 */ /* 0x008fe20000010000 */
[----:B-----5:R-:W-:-:S06]  /*2b920*/  FADD.FTZ R6, R159, R6 ;  /* 0x000000069f067221 */ /* 0x020fcc0000010000 */
        /* <DEDUP_REMOVED lines=55> */
[----:B----4-:R-:W-:-:S03]  /*2bca0*/  FADD.FTZ R25, R163, R24 ;  /* 0x00000018a3197221 */ /* 0x010fc60000010000 */
[----:B---3--:R-:W-:Y:S01]  /*2bcb0*/  FADD.FTZ R6, R188, R7 ;  /* 0x00000007bc067221 */ /* 0x008fe20000010000 */
[----:B-----5:R-:W-:-:S03]  /*2bcc0*/  FADD.FTZ R24, R162, R25 ;  /* 0x00000019a2187221 */ /* 0x020fc60000010000 */
[----:B0-----:R-:W-:Y:S01]  /*2bcd0*/  FADD.FTZ R25, R187, R6 ;  /* 0x00000006bb197221 */ /* 0x001fe20000010000 */
[----:B-1----:R-:W-:-:S04]  /*2bce0*/  FADD.FTZ R27, R161, R24 ;  /* 0x00000018a11b7221 */ /* 0x002fc80000010000 */
[----:B------:R0:W-:Y:S04]  /*2bcf0*/  ST.E desc[UR4][R2.64+0x10], R25 ;  /* 0x0000101902007985 */ /* 0x0001e8000c101904 */
[----:B------:R1:W-:Y:S04]  /*2bd00*/  ST.E desc[UR6][R2.64+0x14], R27 ;  /* 0x0000141b02007985 */ /* 0x0003e8000c101906 */
[----:B------:R-:W0:Y:S01]  /*2bd10*/  LDL.64 R6, [R0+0x80] ;  /* 0x0000800000067983 */ /* 0x000e220000100a00 */
[----:B------:R-:W-:Y:S02]  /*2bd20*/  R2UR UR10, R4 ;  /* 0x00000000040a72ca */ /* 0x000fe400000e0000 */
[----:B------:R-:W-:-:S02]  /*2bd30*/  R2UR UR11, R5 ;  /* 0x00000000050b72ca */ /* 0x000fc400000e0000 */
[C---:B------:R-:W-:Y:S02]  /*2bd40*/  R2UR UR12, R4.reuse ;  /* 0x00000000040c72ca */ /* 0x040fe400000e0000 */
[----:B------:R-:W-:Y:S01]  /*2bd50*/  R2UR UR13, R5 ;  /* 0x00000000050d72ca */ /* 0x000fe200000e0000 */
[----:B0-----:R-:W2:Y:S08]  /*2bd60*/  LD.E R25, desc[UR8][R6.64+0x10] ;  /* 0x0000100806197980 */ /* 0x001eb0000c101900 */
[----:B-1----:R-:W3:Y:S04]  /*2bd70*/  LD.E R3, desc[UR10][R6.64+0x14] ;  /* 0x0000140a06037980 */ /* 0x002ee8000c101900 */
        /* <DEDUP_REMOVED lines=47> */
[----:B--2---:R-:W-:-:S05]  /*2c070*/  FMUL.FTZ R25, R8, R25 ;  /* 0x0000001908197220 */ /* 0x004fca0000410000 */
[----:B------:R0:W-:Y:S04]  /*2c080*/  ST.E desc[UR8][R6.64+0x10], R25 ;  /* 0x0000101906007985 */ /* 0x0001e8000c101908 */
[----:B0-----:R-:W2:Y:S01]  /*2c090*/  LD.E R25, desc[UR6][R6.64+0x154] ;  /* 0x0001540606197980 */ /* 0x001ea2000c101900 */
[C---:B---3--:R-:W-:Y:S01]  /*2c0a0*/  FMUL.FTZ R3, R8.reuse, R3 ;  /* 0x0000000308037220 */ /* 0x048fe20000410000 */
[----:B----4-:R-:W-:-:S04]  /*2c0b0*/  FMUL.FTZ R27, R8, R27 ;  /* 0x0000001b081b7220 */ /* 0x010fc80000410000 */
[----:B------:R0:W-:Y:S04]  /*2c0c0*/  ST.E desc[UR10][R6.64+0x14], R3 ;  /* 0x0000140306007985 */ /* 0x0001e8000c10190a */
[----:B------:R1:W-:Y:S04]  /*2c0d0*/  ST.E desc[UR12][R6.64+0x20], R27 ;  /* 0x0000201b06007985 */ /* 0x0003e8000c10190c */
[----:B0-----:R-:W3:Y:S04]  /*2c0e0*/  LD.E R3, desc[UR18][R6.64+0x150] ;  /* 0x0001501206037980 */ /* 0x001ee8000c101900 */
[----:B-1----:R-:W4:Y:S01]  /*2c0f0*/  LD.E R27, desc[UR6][R6.64+0x160] ;  /* 0x00016006061b7980 */ /* 0x002f22000c101900 */
        /* <DEDUP_REMOVED lines=55> */
[----:B------:R5:W-:Y:S02]  /*2c470*/  ST.E desc[UR4][R6.64+0x1e4], R25 ;  /* 0x0001e41906007985 */ /* 0x000be4000c101904 */
[----:B-----5:R-:W-:Y:S02]  /*2c480*/  FMUL.FTZ R25, R9, R2 ;  /* 0x0000000209197220 */ /* 0x020fe40000410000 */
[----:B------:R-:W2:Y:S01]  /*2c490*/  LD.E R2, desc[UR6][R6.64+0xc] ;  /* 0x00000c0606027980 */ /* 0x000ea2000c101900 */
[C---:B---3--:R-:W-:Y:S01]  /*2c4a0*/  FMUL.FTZ R3, R8.reuse, R3 ;  /* 0x0000000308037220 */ /* 0x048fe20000410000 */
[----:B----4-:R-:W-:-:S04]  /*2c4b0*/  FMUL.FTZ R27, R8, R27 ;  /* 0x0000001b081b7220 */ /* 0x010fc80000410000 */
[----:B------:R0:W-:Y:S04]  /*2c4c0*/  ST.E desc[UR4][R6.64+0x1e0], R3 ;  /* 0x0001e00306007985 */ /* 0x0001e8000c101904 */
[----:B------:R2:W-:Y:S04]  /*2c4d0*/  ST.E desc[UR4][R6.64+0x1f0], R27 ;  /* 0x0001f01b06007985 */ /* 0x0005e8000c101904 */
[----:B0-----:R-:W3:Y:S01]  /*2c4e0*/  LD.E R3, desc[UR6][R6.64+0x1f4] ;  /* 0x0001f40606037980 */ /* 0x001ee2000c101900 */
[----:B--2---:R-:W-:-:S03]  /*2c4f0*/  FMUL.FTZ R27, R9, R2 ;  /* 0x00000002091b7220 */ /* 0x004fc60000410000 */
[----:B------:R-:W2:Y:S01]  /*2c500*/  LD.E R2, desc[UR6][R6.64+0x18] ;  /* 0x0000180606027980 */ /* 0x000ea2000c101900 */
[----:B---3--:R-:W-:-:S05]  /*2c510*/  FMUL.FTZ R3, R8, R3 ;  /* 0x0000000308037220 */ /* 0x008fca0000410000 */
        /* <DEDUP_REMOVED lines=134> */
[----:B------:R-:W0:Y:S02]  /*2cd80*/  LD.E R2, desc[UR6][R6.64+0xa8] ;  /* 0x0000a80606027980 */ /* 0x000e24000c101900 */
[----:B0-----:R-:W-:-:S05]  /*2cd90*/  FMUL.FTZ R3, R9, R2 ;  /* 0x0000000209037220 */ /* 0x001fca0000410000 */
[----:B------:R0:W-:Y:S04]  /*2cda0*/  ST.E desc[UR4][R6.64+0xa8], R3 ;  /* 0x0000a80306007985 */ /* 0x0001e8000c101904 */
[----:B------:R-:W1:Y:S02]  /*2cdb0*/  LD.E R2, desc[UR6][R6.64+0xac] ;  /* 0x0000ac0606027980 */ /* 0x000e64000c101900 */
[----:B-1----:R-:W-:-:S05]  /*2cdc0*/  FMUL.FTZ R25, R9, R2 ;  /* 0x0000000209197220 */ /* 0x002fca0000410000 */
[----:B------:R1:W-:Y:S04]  /*2cdd0*/  ST.E desc[UR4][R6.64+0xac], R25 ;  /* 0x0000ac1906007985 */ /* 0x0003e8000c101904 */
[----:B------:R-:W2:Y:S02]  /*2cde0*/  LD.E R2, desc[UR6][R6.64+0xb8] ;  /* 0x0000b80606027980 */ /* 0x000ea4000c101900 */
        /* <DEDUP_REMOVED lines=115> */
[----:B------:R-:W-:Y:S04]  /*2d520*/  ST.E desc[UR4][R6.64+0x1e8], R25 ;  /* 0x0001e81906007985 */ /* 0x000fe8000c101904 */
[----:B------:R-:W2:Y:S02]  /*2d530*/  LD.E R2, desc[UR6][R6.64+0x1ec] ;  /* 0x0001ec0606027980 */ /* 0x000ea4000c101900 */
[----:B--2---:R-:W-:-:S05]  /*2d540*/  FMUL.FTZ R27, R9, R2 ;  /* 0x00000002091b7220 */ /* 0x004fca0000410000 */
[----:B------:R1:W-:Y:S04]  /*2d550*/  ST.E desc[UR4][R6.64+0x1ec], R27 ;  /* 0x0001ec1b06007985 */ /* 0x0003e8000c101904 */
[----:B------:R-:W2:Y:S02]  /*2d560*/  LD.E R2, desc[UR6][R6.64+0x1f8] ;  /* 0x0001f80606027980 */ /* 0x000ea4000c101900 */
[----:B--2---:R-:W-:-:S05]  /*2d570*/  FMUL.FTZ R29, R9, R2 ;  /* 0x00000002091d7220 */ /* 0x004fca0000410000 */
[----:B------:R-:W-:Y:S04]  /*2d580*/  ST.E desc[UR4][R6.64+0x1f8], R29 ;  /* 0x0001f81d06007985 */ /* 0x000fe8000c101904 */
[----:B------:R-:W2:Y:S01]  /*2d590*/  LD.E R2, desc[UR6][R6.64+0x1fc] ;  /* 0x0001fc0606027980 */ /* 0x000ea2000c101900 */
[----:B------:R-:W-:Y:S01]  /*2d5a0*/  LEA.HI R28, R201, 0x8, RZ, 0x19 ;  /* 0x00000008c91c7811 */ /* 0x000fe200078fc8ff */
[----:B--2---:R-:W-:-:S05]  /*2d5b0*/  FMUL.FTZ R9, R9, R2 ;  /* 0x0000000209097220 */ /* 0x004fca0000410000 */
[----:B------:R2:W-:Y:S04]  /*2d5c0*/  ST.E desc[UR4][R6.64+0x1fc], R9 ;  /* 0x0001fc0906007985 */ /* 0x0005e8000c101904 */
[----:B0-----:R-:W3:Y:S01]  /*2d5d0*/  LDL.64 R2, [R0+0x80] ;  /* 0x0000800000027983 */ /* 0x001ee20000100a00 */
[----:B------:R0:W-:Y:S06]  /*2d5e0*/  BAR.SYNC.DEFER_BLOCKING R28, 0x100 ;  /* 0x0004001c0000751d */ /* 0x0001ec0000010000 */
[----:B-1----:R-:W4:Y:S04]  /*2d5f0*/  LDL.64 R26, [R0] ;  /* 0x00000000001a7983 */ /* 0x002f280000100a00 */
[----:B------:R-:W5:Y:S04]  /*2d600*/  LDL.64 R24, [R0+0x98] ;  /* 0x0000980000187983 */ /* 0x000f680000100a00 */
[----:B--2---:R-:W2:Y:S04]  /*2d610*/  LDL.64 R8, [R0+0x88] ;  /* 0x0000880000087983 */ /* 0x004ea80000100a00 */
[----:B---3--:R-:W3:Y:S04]  /*2d620*/  LD.E R29, desc[UR4][R2.64] ;  /* 0x00000004021d7980 */ /* 0x008ee8000c101900 */
[----:B----4-:R-:W4:Y:S04]  /*2d630*/  LD.E R215, desc[UR6][R26.64] ;  /* 0x000000061ad77980 */ /* 0x010f28000c101900 */
[----:B-----5:R-:W4:Y:S04]  /*2d640*/  LD.E.64 R6, desc[UR4][R24.64] ;  /* 0x0000000418067980 */ /* 0x020f28000c101b00 */
[----:B---3--:R1:W-:Y:S04]  /*2d650*/  ST.E desc[UR8][R2.64], R29 ;  /* 0x0000001d02007985 */ /* 0x0083e8000c101908 */
[----:B------:R-:W3:Y:S04]  /*2d660*/  LD.E R31, desc[UR10][R2.64+0x4] ;  /* 0x0000040a021f7980 */ /* 0x000ee8000c101900 */
[----:B---3--:R3:W-:Y:S04]  /*2d670*/  ST.E desc[UR4][R2.64+0x4], R31 ;  /* 0x0000041f02007985 */ /* 0x0087e8000c101904 */
[----:B------:R-:W5:Y:S04]  /*2d680*/  LD.E R33, desc[UR6][R2.64+0x8] ;  /* 0x0000080602217980 */ /* 0x000f68000c101900 */
[----:B-----5:R-:W-:Y:S04]  /*2d690*/  ST.E desc[UR4][R2.64+0x8], R33 ;  /* 0x0000082102007985 */ /* 0x020fe8000c101904 */
[----:B------:R-:W5:Y:S04]  /*2d6a0*/  LD.E R27, desc[UR6][R2.64+0xc] ;  /* 0x00000c06021b7980 */ /* 0x000f68000c101900 */
[----:B-----5:R5:W-:Y:S04]  /*2d6b0*/  ST.E desc[UR4][R2.64+0xc], R27 ;  /* 0x00000c1b02007985 */ /* 0x020be8000c101904 */
[----:B------:R-:W2:Y:S04]  /*2d6c0*/  LD.E R25, desc[UR6][R2.64+0x10] ;  /* 0x0000100602197980 */ /* 0x000ea8000c101900 */
[----:B--2---:R2:W-:Y:S04]  /*2d6d0*/  ST.E desc[UR4][R2.64+0x10], R25 ;  /* 0x0000101902007985 */ /* 0x0045e8000c101904 */
[----:B-1----:R-:W4:Y:S04]  /*2d6e0*/  LD.E R29, desc[UR6][R2.64+0x14] ;  /* 0x00001406021d7980 */ /* 0x002f28000c101900 */
[----:B----4-:R1:W-:Y:S04]  /*2d6f0*/  ST.E desc[UR4][R2.64+0x14], R29 ;  /* 0x0000141d02007985 */ /* 0x0103e8000c101904 */
[----:B---3--:R-:W3:Y:S04]  /*2d700*/  LD.E R31, desc[UR6][R2.64+0x18] ;  /* 0x00001806021f7980 */ /* 0x008ee8000c101900 */
[----:B---3--:R3:W-:Y:S04]  /*2d710*/  ST.E desc[UR4][R2.64+0x18], R31 ;  /* 0x0000181f02007985 */ /* 0x0087e8000c101904 */
[----:B-----5:R-:W4:Y:S04]  /*2d720*/  LD.E R27, desc[UR6][R2.64+0x1c] ;  /* 0x00001c06021b7980 */ /* 0x020f28000c101900 */
[----:B----4-:R4:W-:Y:S04]  /*2d730*/  ST.E desc[UR4][R2.64+0x1c], R27 ;  /* 0x00001c1b02007985 */ /* 0x0109e8000c101904 */
[----:B--2---:R-:W2:Y:S04]  /*2d740*/  LD.E R25, desc[UR6][R2.64+0x20] ;  /* 0x0000200602197980 */ /* 0x004ea8000c101900 */
[----:B--2---:R2:W-:Y:S04]  /*2d750*/  ST.E desc[UR4][R2.64+0x20], R25 ;  /* 0x0000201902007985 */ /* 0x0045e8000c101904 */
[----:B-1----:R-:W5:Y:S04]  /*2d760*/  LD.E R29, desc[UR6][R2.64+0x24] ;  /* 0x00002406021d7980 */ /* 0x002f68000c101900 */
[----:B-----5:R1:W-:Y:S04]  /*2d770*/  ST.E desc[UR4][R2.64+0x24], R29 ;  /* 0x0000241d02007985 */ /* 0x0203e8000c101904 */
[----:B---3--:R-:W3:Y:S04]  /*2d780*/  LD.E R31, desc[UR6][R2.64+0x28] ;  /* 0x00002806021f7980 */ /* 0x008ee8000c101900 */
[----:B---3--:R3:W-:Y:S04]  /*2d790*/  ST.E desc[UR4][R2.64+0x28], R31 ;  /* 0x0000281f02007985 */ /* 0x0087e8000c101904 */
[----:B----4-:R-:W4:Y:S04]  /*2d7a0*/  LD.E R27, desc[UR6][R2.64+0x2c] ;  /* 0x00002c06021b7980 */ /* 0x010f28000c101900 */
        /* <DEDUP_REMOVED lines=228> */
[----:B-----5:R-:W-:Y:S04]  /*2e5f0*/  ST.E desc[UR4][R2.64+0x1f4], R29 ;  /* 0x0001f41d02007985 */ /* 0x020fe8000c101904 */
[----:B---3--:R-:W3:Y:S04]  /*2e600*/  LD.E R31, desc[UR6][R2.64+0x1f8] ;  /* 0x0001f806021f7980 */ /* 0x008ee8000c101900 */
[----:B---3--:R-:W-:Y:S04]  /*2e610*/  ST.E desc[UR4][R2.64+0x1f8], R31 ;  /* 0x0001f81f02007985 */ /* 0x008fe8000c101904 */
[----:B----4-:R-:W3:Y:S01]  /*2e620*/  LD.E R27, desc[UR6][R2.64+0x1fc] ;  /* 0x0001fc06021b7980 */ /* 0x010ee2000c101900 */
        /* <DEDUP_REMOVED lines=28> */
[----:B------:R-:W-:Y:S02]  /*2e7f0*/  R2UR UR56, R4 ;  /* 0x00000000043872ca */ /* 0x000fe400000e0000 */
[----:B------:R-:W-:Y:S01]  /*2e800*/  R2UR UR57, R5 ;  /* 0x00000000053972ca */ /* 0x000fe200000e0000 */
[----:B---3--:R1:W-:Y:S04]  /*2e810*/  ST.E desc[UR4][R2.64+0x1fc], R27 ;  /* 0x0001fc1b02007985 */ /* 0x0083e8000c101904 */
[----:B------:R-:W3:Y:S04]  /*2e820*/  LD.E R214, desc[UR16][R8.64] ;  /* 0x0000001008d67980 */ /* 0x000ee8000c101900 */
[----:B------:R-:W4:Y:S04]  /*2e830*/  LD.E R24, desc[UR18][R2.64] ;  /* 0x0000001202187980 */ /* 0x000f28000c101900 */
[----:B--2---:R-:W4:Y:S04]  /*2e840*/  LD.E R25, desc[UR20][R2.64+0x4] ;  /* 0x0000041402197980 */ /* 0x004f28000c101900 */
[----:B------:R-:W4:Y:S04]  /*2e850*/  LD.E R26, desc[UR22][R2.64+0x8] ;  /* 0x00000816021a7980 */ /* 0x000f28000c101900 */
[----:B-1----:R-:W4:Y:S04]  /*2e860*/  LD.E R27, desc[UR24][R2.64+0xc] ;  /* 0x00000c18021b7980 */ /* 0x002f28000c101900 */
        /* <DEDUP_REMOVED lines=124> */
[----:B------:R-:W-:Y:S01]  /*2f030*/  IMAD R6, R215, 0xc00, R6 ;  /* 0x00000c00d7067824 */ /* 0x000fe200078e0206 */
[----:B---3--:R-:W-:-:S02]  /*2f040*/  ISETP.NE.U32.AND P0, PT, R214, RZ, PT ;  /* 0x000000ffd600720c */ /* 0x008fc40003f05070 */
        /* <DEDUP_REMOVED lines=27> */
[----:B----4-:R-:W-:-:S06]  /*2f200*/  WARPGROUP.ARRIVE ;  /* 0x00000000000079c5 */ /* 0x010fcc0000000000 */
        /* <DEDUP_REMOVED lines=18> */
[----:B------:R-:W-:Y:S02]  /*2f330*/  R2UR UR6, R4 ;  /* 0x00000000040672ca */ /* 0x000fe400000e0000 */
[----:B------:R-:W-:-:S09]  /*2f340*/  R2UR UR7, R5 ;  /* 0x00000000050772ca */ /* 0x000fd200000e0000 */
        /* <DEDUP_REMOVED lines=356> */
[C---:B------:R-:W-:Y:S01]  /*30990*/  R2UR UR19, R5.reuse ;  /* 0x00000000051372ca */ /* 0x040fe200000e0000 */
[----:B------:R5:W-:Y:S01]  /*309a0*/  ST.E desc[UR24][R2.64+0x1f4], R149 ;  /* 0x0001f49502007985 */ /* 0x000be2000c101918 */
        /* <DEDUP_REMOVED lines=12> */
[C---:B------:R-:W-:Y:S02]  /*30a70*/  R2UR UR52, R4.reuse ;  /* 0x00000000043472ca */ /* 0x040fe400000e0000 */
[----:B------:R-:W-:Y:S01]  /*30a80*/  R2UR UR53, R5 ;  /* 0x00000000053572ca */ /* 0x000fe200000e0000 */
[----:B------:R5:W-:Y:S01]  /*30a90*/  ST.E desc[UR6][R2.64+0x1f8], R150 ;  /* 0x0001f89602007985 */ /* 0x000be2000c101906 */
[----:B------:R-:W-:-:S03]  /*30aa0*/  R2UR UR60, R4 ;  /* 0x00000000043c72ca */ /* 0x000fc600000e0000 */
[----:B------:R5:W-:Y:S01]  /*30ab0*/  ST.E desc[UR8][R2.64+0x1fc], R151 ;  /* 0x0001fc9702007985 */ /* 0x000be2000c101908 */
[----:B------:R-:W-:-:S03]  /*30ac0*/  R2UR UR61, R5 ;  /* 0x00000000053d72ca */ /* 0x000fc600000e0000 */
[----:B------:R-:W-:Y:S01]  /*30ad0*/  ST.E desc[UR16][R8.64], R194 ;  /* 0x000000c208007985 */ /* 0x000fe2000c101910 */
[C---:B------:R-:W-:Y:S02]  /*30ae0*/  R2UR UR58, R4.reuse ;  /* 0x00000000043a72ca */ /* 0x040fe400000e0000 */
[C---:B------:R-:W-:Y:S01]  /*30af0*/  R2UR UR59, R5.reuse ;  /* 0x00000000053b72ca */ /* 0x040fe200000e0000 */
[----:B0-----:R-:W5:Y:S01]  /*30b00*/  LD.E R24, desc[UR18][R2.64] ;  /* 0x0000001202187980 */ /* 0x001f62000c101900 */
[C---:B------:R-:W-:Y:S02]  /*30b10*/  R2UR UR56, R4.reuse ;  /* 0x00000000043872ca */ /* 0x040fe400000e0000 */
[C---:B------:R-:W-:Y:S01]  /*30b20*/  R2UR UR57, R5.reuse ;  /* 0x00000000053972ca */ /* 0x040fe200000e0000 */
[----:B-1----:R-:W5:Y:S01]  /*30b30*/  LD.E R25, desc[UR20][R2.64+0x4] ;  /* 0x0000041402197980 */ /* 0x002f62000c101900 */
[C---:B------:R-:W-:Y:S02]  /*30b40*/  R2UR UR4, R4.reuse ;  /* 0x00000000040472ca */ /* 0x040fe400000e0000 */
[----:B------:R-:W-:Y:S01]  /*30b50*/  R2UR UR5, R5 ;  /* 0x00000000050572ca */ /* 0x000fe200000e0000 */
[----:B--2---:R-:W2:Y:S01]  /*30b60*/  LD.E R26, desc[UR22][R2.64+0x8] ;  /* 0x00000816021a7980 */ /* 0x004ea2000c101900 */
[----:B------:R-:W-:-:S02]  /*30b70*/  R2UR UR6, R4 ;  /* 0x00000000040672ca */ /* 0x000fc400000e0000 */
[C---:B------:R-:W-:Y:S01]  /*30b80*/  R2UR UR7, R5.reuse ;  /* 0x00000000050772ca */ /* 0x040fe200000e0000 */
[----:B---3--:R-:W2:Y:S01]  /*30b90*/  LD.E R27, desc[UR24][R2.64+0xc] ;  /* 0x00000c18021b7980 */ /* 0x008ea2000c101900 */
[C---:B------:R-:W-:Y:S02]  /*30ba0*/  R2UR UR8, R4.reuse ;  /* 0x00000000040872ca */ /* 0x040fe400000e0000 */
[C---:B------:R-:W-:Y:S01]  /*30bb0*/  R2UR UR9, R5.reuse ;  /* 0x00000000050972ca */ /* 0x040fe200000e0000 */
[----:B----4-:R-:W2:Y:S01]  /*30bc0*/  LD.E R28, desc[UR26][R2.64+0x10] ;  /* 0x0000101a021c7980 */ /* 0x010ea2000c101900 */
[C---:B------:R-:W-:Y:S02]  /*30bd0*/  R2UR UR10, R4.reuse ;  /* 0x00000000040a72ca */ /* 0x040fe400000e0000 */
[----:B------:R-:W-:Y:S01]  /*30be0*/  R2UR UR11, R5 ;  /* 0x00000000050b72ca */ /* 0x000fe200000e0000 */
[----:B-----5:R-:W2:Y:S01]  /*30bf0*/  LD.E R29, desc[UR28][R2.64+0x14] ;  /* 0x0000141c021d7980 */ /* 0x020ea2000c101900 */
        /* <DEDUP_REMOVED lines=387> */
[----:B------:R-:W-:Y:S02]  /*32430*/  WARPGROUP.DEPBAR.LE gsb0, 0x0 ;  /* 0x00008000000079c5 */ /* 0x000fe40000010000 */
        /* <DEDUP_REMOVED lines=2713> */
[----:B------:R-:W-:Y:S04]  /*3cdd0*/  ST.E desc[UR6][R2.64+0x1ec], R147 ;  /* 0x0001ec9302007985 */ /* 0x000fe8000c101906 */
[----:B------:R-:W-:Y:S04]  /*3cde0*/  ST.E desc[UR8][R2.64+0x1f0], R148 ;  /* 0x0001f09402007985 */ /* 0x000fe8000c101908 */
[----:B------:R-:W-:Y:S04]  /*3cdf0*/  ST.E desc[UR10][R2.64+0x1f4], R149 ;  /* 0x0001f49502007985 */ /* 0x000fe8000c10190a */
[----:B------:R-:W-:Y:S04]  /*3ce00*/  ST.E desc[UR12][R2.64+0x1f8], R150 ;  /* 0x0001f89602007985 */ /* 0x000fe8000c10190c */
[----:B------:R-:W-:Y:S01]  /*3ce10*/  ST.E desc[UR14][R2.64+0x1fc], R151 ;  /* 0x0001fc9702007985 */ /* 0x000fe2000c10190e */
        /* <DEDUP_REMOVED lines=765> */
[----:B------:R-:W2:Y:S01]  /*3fdf0*/  LD.E R11, desc[UR6][R2.64+0x4] ;  /* 0x00000406020b7980 */ /* 0x000ea2000c101900 */
[C---:B------:R-:W-:Y:S02]  /*3fe00*/  R2UR UR4, R4.reuse ;  /* 0x00000000040472ca */ /* 0x040fe400000e0000 */
        /* <DEDUP_REMOVED lines=10> */
[----:B0-----:R-:W4:Y:S01]  /*3feb0*/  LD.E R9, desc[UR6][R2.64+0xc] ;  /* 0x00000c0602097980 */ /* 0x001f22000c101900 */
[C---:B------:R-:W-:Y:S02]  /*3fec0*/  R2UR UR4, R4.reuse ;  /* 0x00000000040472ca */ /* 0x040fe400000e0000 */
[C---:B------:R-:W-:Y:S02]  /*3fed0*/  R2UR UR5, R5.reuse ;  /* 0x00000000050572ca */ /* 0x040fe400000e0000 */
[----:B------:R-:W-:Y:S02]  /*3fee0*/  R2UR UR6, R4 ;  /* 0x00000000040672ca */ /* 0x000fe400000e0000 */
[----:B------:R-:W-:-:S09]  /*3fef0*/  R2UR UR7, R5 ;  /* 0x00000000050772ca */ /* 0x000fd200000e0000 */
[----:B----4-:R0:W-:Y:S04]  /*3ff00*/  ST.E desc[UR4][R2.64+0xc], R9 ;  /* 0x00000c0902007985 */ /* 0x0101e8000c101904 */
[----:B-1----:R-:W4:Y:S01]  /*3ff10*/  LD.E R7, desc[UR6][R2.64+0x10] ;  /* 0x0000100602077980 */ /* 0x002f22000c101900 */
[C---:B------:R-:W-:Y:S02]  /*3ff20*/  R2UR UR4, R4.reuse ;  /* 0x00000000040472ca */ /* 0x040fe400000e0000 */
[C---:B------:R-:W-:Y:S02]  /*3ff30*/  R2UR UR5, R5.reuse ;  /* 0x00000000050572ca */ /* 0x040fe400000e0000 */
[----:B------:R-:W-:Y:S02]  /*3ff40*/  R2UR UR6, R4 ;  /* 0x00000000040672ca */ /* 0x000fe400000e0000 */
[----:B------:R-:W-:-:S09]  /*3ff50*/  R2UR UR7, R5 ;  /* 0x00000000050772ca */ /* 0x000fd200000e0000 */
[----:B----4-:R1:W-:Y:S04]  /*3ff60*/  ST.E desc[UR4][R2.64+0x10], R7 ;  /* 0x0000100702007985 */ /* 0x0103e8000c101904 */
        /* <DEDUP_REMOVED lines=726> */
[----:B---3--:R-:W2:Y:S01]  /*42cd0*/  LD.E R13, desc[UR6][R2.64+0x1f8] ;  /* 0x0001f806020d7980 */ /* 0x008ea2000c101900 */
[C---:B------:R-:W-:Y:S02]  /*42ce0*/  R2UR UR4, R4.reuse ;  /* 0x00000000040472ca */ /* 0x040fe400000e0000 */
[C---:B------:R-:W-:Y:S02]  /*42cf0*/  R2UR UR5, R5.reuse ;  /* 0x00000000050572ca */ /* 0x040fe400000e0000 */
[----:B------:R-:W-:Y:S02]  /*42d00*/  R2UR UR6, R4 ;  /* 0x00000000040672ca */ /* 0x000fe400000e0000 */
[----:B------:R-:W-:-:S02]  /*42d10*/  R2UR UR7, R5 ;  /* 0x00000000050772ca */ /* 0x000fc400000e0000 */
[----:B------:R-:W-:-:S07]  /*42d20*/  LOP3.LUT P6, RZ, R201, 0x7f, RZ, 0xc0, !PT ;  /* 0x0000007fc9ff7812 */ /* 0x000fce00078cc0ff */
[----:B--2---:R1:W-:Y:S04]  /*42d30*/  ST.E desc[UR4][R2.64+0x1f8], R13 ;  /* 0x0001f80d02007985 */ /* 0x0043e8000c101904 */
[----:B0-----:R-:W2:Y:S01]  /*42d40*/  LD.E R9, desc[UR6][R2.64+0x1fc] ;  /* 0x0001fc0602097980 */ /* 0x001ea2000c101900 */
[----:B------:R-:W-:Y:S02]  /*42d50*/  R2UR UR4, R4 ;  /* 0x00000000040472ca */ /* 0x000fe400000e0000 */
[----:B------:R-:W-:-:S13]  /*42d60*/  R2UR UR5, R5 ;  /* 0x00000000050572ca */ /* 0x000fda00000e0000 */
[----:B--2---:R1:W-:Y:S01]  /*42d70*/  ST.E desc[UR4][R2.64+0x1fc], R9 ;  /* 0x0001fc0902007985 */ /* 0x0043e2000c101904 */
[----:B------:R-:W-:Y:S05]  /*42d80*/  @P6 BRA `(.L_x_9968) ;  /* 0x0000000000306947 */ /* 0x000fea0003800000 */
[----:B-1----:R-:W2:Y:S04]  /*42d90*/  LDL.64 R2, [R0+0x40] ;  /* 0x0000400000027983 */ /* 0x002ea80000100a00 */
        /* <DEDUP_REMOVED lines=11> */
.L_x_9968:
[----:B------:R-:W-:-:S04]  /*42e50*/  IMAD.MOV.U32 R203, RZ, RZ, 0x0 ;  /* 0x00000000ffcb7424 */ /* 0x000fc800078e00ff */
[----:B01----:R-:W-:Y:S05]  /*42e60*/  RET.REL.NODEC R202 `(_ZN7cutlass13device_kernelIN5flash11enable_sm90INS1_16FlashAttnFwdSm90INS1_25CollectiveMainloopFwdSm90ILi2EN4cute5tupleIJNS5_1CILi1EEES8_S8_EEENS6_IJNS7_ILi128EEENS7_ILi96EEENS7_ILi64EEEEEELi256ENS_6half_tEfNS_4arch4Sm90ELb0ELb1ELb0ELb1ELb0ELb0ELb1ELb1ELb0ELb0ELb0ELb0EEENS1_21CollectiveEpilogueFwdINS6_IJSA_NS7_ILi256EEESB_EEES9_SE_SG_Li256ELb1ELb0ELb0ELb0EEENS1_36VarlenDynamicPersistentTileSchedulerILi128ELi96ELi256ELi32ELb0ELb0ELb1ELb1ELb0ELb1EEEEEEEEEvNT_6ParamsE) ;  /* 0xfffffbd0ca647950 */ /* 0x003fea0003c3ffff */
.L_x_9946:
[----:B0-----:R0:W1:Y:S02]  /*42e70*/  SYNCS.PHASECHK.TRANS64.TRYWAIT P0, [R2+URZ], R3 ;  /* 0x00000003020075a7 */ /* 0x001064000800017f */
[----:B-1----:R-:W-:Y:S05]  /*42e80*/  @!P0 NANOSLEEP.SYNCS 0x989680 ;  /* 0x009896800000895d */ /* 0x002fea0003900000 */
[----:B------:R-:W1:Y:S02]  /*42e90*/  @!P0 SYNCS.PHASECHK.TRANS64 P0, [R2+URZ], R3 ;  /* 0x00000003020085a7 */ /* 0x000e64000800007f */
[----:B-1----:R-:W-:Y:S05]  /*42ea0*/  @!P0 BRA `(.L_x_9946) ;  /* 0xfffffffc00f08947 */ /* 0x002fea000383ffff */
[----:B------:R-:W-:Y:S05]  /*42eb0*/  BRA `(.L_x_9945) ;  /* 0xfffffe4c00ec7947 */ /* 0x000fea000383ffff */
.L_x_9953:
[----:B0-----:R0:W1:Y:S02]  /*42ec0*/  SYNCS.PHASECHK.TRANS64.TRYWAIT P0, [R8+URZ], R9 ;  /* 0x00000009080075a7 */ /* 0x001064000800017f */
[----:B-1----:R-:W-:Y:S05]  /*42ed0*/  @!P0 NANOSLEEP.SYNCS 0x989680 ;  /* 0x009896800000895d */ /* 0x002fea0003900000 */
[----:B------:R-:W1:Y:S02]  /*42ee0*/  @!P0 SYNCS.PHASECHK.TRANS64 P0, [R8+URZ], R9 ;  /* 0x00000009080085a7 */ /* 0x000e64000800007f */
[----:B-1----:R-:W-:Y:S05]  /*42ef0*/  @!P0 BRA `(.L_x_9953) ;  /* 0xfffffffc00f08947 */ /* 0x002fea000383ffff */
[----:B------:R-:W-:Y:S05]  /*42f00*/  BRA `(.L_x_9952) ;  /* 0xfffffe5400c07947 */ /* 0x000fea000383ffff */
.L_x_9969:
        /* <DEDUP_REMOVED lines=15> */
.L_x_11969:


//--------------------- .text._ZN7cutlass13device_kernelIN5flash11enable_sm90INS1_16FlashAttnFwdSm90INS1_25CollectiveMainloopFwdSm90ILi2EN4cute5tupleIJNS5_1CILi1EEES8_S8_EEENS6_IJNS7_ILi128EEENS7_ILi96EEENS7_ILi64EEEEEELi256ENS_6half_tEfNS_4arch4Sm90ELb0ELb1ELb0ELb1ELb0ELb1ELb1ELb1ELb0ELb0ELb0ELb0EEENS1_21CollectiveEpilogueFwdINS6_IJSA_NS7_ILi256EEESB_EEES9_SE_SG_Li256ELb1ELb0ELb0ELb0EEENS1_36VarlenDynamicPersistentTileSchedulerILi128ELi96ELi256ELi32ELb0ELb0ELb1ELb1ELb0ELb1EEEEEEEEEvNT_6ParamsE --------------------------
	.section	.text._ZN7cutlass13device_kernelIN5flash11enable_sm90INS1_16FlashAttnFwdSm90INS1_25CollectiveMainloopFwdSm90ILi2EN4cute5tupleIJNS5_1CILi1EEES8_S8_EEENS6_IJNS7_ILi128EEENS7_ILi96EEENS7_ILi64EEEEEELi256ENS_6half_tEfNS_4arch4Sm90ELb0ELb1ELb0ELb1ELb0ELb1ELb1ELb1ELb0ELb0ELb0ELb0EEENS1_21CollectiveEpilogueFwdINS6_IJSA_NS7_ILi256EEESB_EEES9_SE_SG_Li256ELb1ELb0ELb0ELb0EEENS1_36VarlenDynamicPersistentTileSchedulerILi128ELi96ELi256ELi32ELb0ELb0ELb1ELb1ELb0ELb1EEEEEEEEEvNT_6ParamsE,"ax",@progbits
	.align	128
.text._ZN7cutlass13device_kernelIN5flash11enable_sm90INS1_16FlashAttnFwdSm90INS1_25CollectiveMainloopFwdSm90ILi2EN4cute5tupleIJNS5_1CILi1EEES8_S8_EEENS6_IJNS7_ILi128EEENS7_ILi96EEENS7_ILi64EEEEEELi256ENS_6half_tEfNS_4arch4Sm90ELb0ELb1ELb0ELb1ELb0ELb1ELb1ELb1ELb0ELb0ELb0ELb0EEENS1_21CollectiveEpilogueFwdINS6_IJSA_NS7_ILi256EEESB_EEES9_SE_SG_Li256ELb1ELb0ELb0ELb0EEENS1_36VarlenDynamicPersistentTileSchedulerILi128ELi96ELi256ELi32ELb0ELb0ELb1ELb1ELb0ELb1EEEEEEEEEvNT_6ParamsE:
        .type           _ZN7cutlass13device_kernelIN5flash11enable_sm90INS1_16FlashAttnFwdSm90INS1_25CollectiveMainloopFwdSm90ILi2EN4cute5tupleIJNS5_1CILi1EEES8_S8_EEENS6_IJNS7_ILi128EEENS7_ILi96EEENS7_ILi64EEEEEELi256ENS_6half_tEfNS_4arch4Sm90ELb0ELb1ELb0ELb1ELb0ELb1ELb1ELb1ELb0ELb0ELb0ELb0EEENS1_21CollectiveEpilogueFwdINS6_IJSA_NS7_ILi256EEESB_EEES9_SE_SG_Li256ELb1ELb0ELb0ELb0EEENS1_36VarlenDynamicPersistentTileSchedulerILi128ELi96ELi256ELi32ELb0ELb0ELb1ELb1ELb0ELb1EEEEEEEEEvNT_6ParamsE,@function
        .size           _ZN7cutlass13device_kernelIN5flash11enable_sm90INS1_16FlashAttnFwdSm90INS1_25CollectiveMainloopFwdSm90ILi2EN4cute5tupleIJNS5_1CILi1EEES8_S8_EEENS6_IJNS7_ILi128EEENS7_ILi96EEENS7_ILi64EEEEEELi256ENS_6half_tEfNS_4arch4Sm90ELb0ELb1ELb0ELb1ELb0ELb1ELb1ELb1ELb0ELb0ELb0ELb0EEENS1_21CollectiveEpilogueFwdINS6_IJSA_NS7_ILi256EEESB_EEES9_SE_SG_Li256ELb1ELb0ELb0ELb0EEENS1_36VarlenDynamicPersistentTileSchedulerILi128ELi96ELi256ELi32ELb0ELb0ELb1ELb1ELb0ELb1EEEEEEEEEvNT_6ParamsE,(.L_x_11971 - _ZN7cutlass13device_kernelIN5flash11enable_sm90INS1_16FlashAttnFwdSm90INS1_25CollectiveMainloopFwdSm90ILi2EN4cute5tupleIJNS5_1CILi1EEES8_S8_EEENS6_IJNS7_ILi128EEENS7_ILi96EEENS7_ILi64EEEEEELi256ENS_6half_tEfNS_4arch4Sm90ELb0ELb1ELb0ELb1ELb0ELb1ELb1ELb1ELb0ELb0ELb0ELb0EEENS1_21CollectiveEpilogueFwdINS6_IJSA_NS7_ILi256EEESB_EEES9_SE_SG_Li256ELb1ELb0ELb0ELb0EEENS1_36VarlenDynamicPersistentTileSchedulerILi128ELi96ELi256ELi32ELb0ELb0ELb1ELb1ELb0ELb1EEEEEEEEEvNT_6ParamsE)
        .other          _ZN7cutlass13device_kernelIN5flash11enable_sm90INS1_16FlashAttnFwdSm90INS1_25CollectiveMainloopFwdSm90ILi2EN4cute5tupleIJNS5_1CILi1EEES8_S8_EEENS6_IJNS7_ILi128EEENS7_ILi96EEENS7_ILi64EEEEEELi256ENS_6half_tEfNS_4arch4Sm90ELb0ELb1ELb0ELb1ELb0ELb1ELb1ELb1ELb0ELb0ELb0ELb0EEENS1_21CollectiveEpilogueFwdINS6_IJSA_NS7_ILi256EEESB_EEES9_SE_SG_Li256ELb1ELb0ELb0ELb0EEENS1_36VarlenDynamicPersistentTileSchedulerILi128ELi96ELi256ELi32ELb0ELb0ELb1ELb1ELb0ELb1EEEEEEEEEvNT_6ParamsE,@"STO_CUDA_ENTRY STV_DEFAULT"
_ZN7cutlass13device_kernelIN5flash11enable_sm90INS1_16FlashAttnFwdSm90INS1_25CollectiveMainloopFwdSm90ILi2EN4cute5tupleIJNS5_1CILi1EEES8_S8_EEENS6_IJNS7_ILi128EEENS7_ILi96EEENS7_ILi64EEEEEELi256ENS_6half_tEfNS_4arch4Sm90ELb0ELb1ELb0ELb1ELb0ELb1ELb1ELb1ELb0ELb0ELb0ELb0EEENS1_21CollectiveEpilogueFwdINS6_IJSA_NS7_ILi256EEESB_EEES9_SE_SG_Li256ELb1ELb0ELb0ELb0EEENS1_36VarlenDynamicPersistentTileSchedulerILi128ELi96ELi256ELi32ELb0ELb0ELb1ELb1ELb0ELb1EEEEEEEEEvNT_6ParamsE:
[----:B------:R-:W0:Y:S02]  /*0000*/  LDC R1, c[0x0][0x28] ;  /* 0x00000a00ff017b82 */ /* 0x000e240000000800 */
[----:B0-----:R-:W-:-:S05]  /*0010*/  VIADD R1, R1, 0xfffffb70 ;  /* 0xfffffb7001017836 */ /* 0x001fca0000000000 */
[----:B------:R-:W-:Y:S01]  /*0020*/  R2UR UR4, R1 ;  /* 0x00000000010472ca */ /* 0x000fe200000e0000 */
[----:B------:R-:W0:Y:S01]  /*0030*/  S2R R3, SR_TID.X ;  /* 0x0000000000037919 */ /* 0x000e220000002100 */
[----:B------:R-:W-:Y:S01]  /*0040*/  ELECT P0, URZ, PT ;  /* 0x00000000003f782f */ /* 0x000fe20003800000 */
[----:B------:R-:W-:Y:S01]  /*0050*/  BSSY B0, `(.L_x_9970) ;  /* 0x000001e000007945 */ /* 0x000fe20003800000 */
[----:B------:R-:W-:Y:S01]  /*0060*/  ULDC UR49, c[0x0][0x20] ;  /* 0x0000080000317ab9 */ /* 0x000fe20000000800 */
[----:B------:R-:W-:-:S08]  /*0070*/  ULDC UR48, c[0x0][0x24] ;  /* 0x0000090000307ab9 */ /* 0x000fd00000000800 */
[----:B------:R-:W-:-:S04]  /*0080*/  UIADD3 UR49, UP0, UR4, UR49, URZ ;  /* 0x0000003104317290 */ /* 0x000fc8000ff1e03f */
[----:B------:R-:W-:Y:S01]  /*0090*/  UIADD3.X UR48, URZ, UR48, URZ, UP0, !UPT ;  /* 0x000000303f307290 */ /* 0x000fe200087fe43f */
        /* <DEDUP_REMOVED lines=25> */
.L_x_9971:
[----:B------:R-:W-:Y:S05]  /*0230*/  BSYNC B0 ;  /* 0x0000000000007941 */ /* 0x000fea0003800000 */
.L_x_9970:
        /* <DEDUP_REMOVED lines=43> */
.L_x_9972:
        /* <DEDUP_REMOVED lines=22> */
.L_x_9973:
        /* <DEDUP_REMOVED lines=18> */
.L_x_9974:
        /* <DEDUP_REMOVED lines=22> */
.L_x_9975:
        /* <DEDUP_REMOVED lines=22> */
.L_x_9976:
[----:B------:R-:W-:Y:S01]  /*0a30*/  PLOP3.LUT P0, PT, PT, PT, UP0, 0x80, 0x0 ;  /* 0x000000000000781c */ /* 0x000fe20003f0f008 */
[----:B------:R-:W-:Y:S01]  /*0a40*/  UMOV UR50, 0x1 ;  /* 0x0000000100327882 */ /* 0x000fe20000000000 */
[----:B------:R-:W-:Y:S01]  /*0a50*/  NOP ;  /* 0x0000000000007918 */ /* 0x000fe20000000000 */
[----:B------:R-:W-:Y:S01]  /*0a60*/  USEL UR50, UR50, 0x2, !UP0 ;  /* 0x0000000232327887 */ /* 0x000fe2000c000000 */
[----:B------:R-:W-:Y:S01]  /*0a70*/  BSSY B7, `(.L_x_9977) ;  /* 0x000327b000077945 */ /* 0x000fe20003800000 */
[----:B------:R-:W-:Y:S01]  /*0a80*/  ULDC.64 UR56, c[0x0][0x208] ;  /* 0x0000820000387ab9 */ /* 0x000fe20000000a00 */
[----:B------:R-:W-:Y:S02]  /*0a90*/  IMAD.U32 R18, RZ, RZ, UR49 ;  /* 0x00000031ff127e24 */ /* 0x000fe4000f8e00ff */
[----:B------:R-:W-:Y:S01]  /*0aa0*/  IMAD.U32 R19, RZ, RZ, UR48 ;  /* 0x00000030ff137e24 */ /* 0x000fe2000f8e00ff */
[----:B0123--:R-:W-:Y:S06]  /*0ab0*/  BAR.SYNC.DEFER_BLOCKING 0x0 ;  /* 0x0000000000007b1d */ /* 0x00ffec0000010000 */
[----:B------:R-:W-:Y:S05]  /*0ac0*/  @!P0 BRA `(.L_x_9978) ;  /* 0x000002c400288947 */ /* 0x000fea0003800000 */
.L_x_9979:
[----:B------:R-:W-:-:S08]  /*0ad0*/  NOP ;  /* 0x0000000000007918 */ /* 0x000fd00000000000 */
[----:B------:R-:W0:Y:S02]  /*0ae0*/  USETMAXREG.TRY_ALLOC.CTAPOOL UP0, 0xf0 ;  /* 0x000000f0000079c8 */ /* 0x000e240008000600 */
[----:B0-----:R-:W-:-:S13]  /*0af0*/  PLOP3.LUT P0, PT, PT, PT, UP0, 0x80, 0x0 ;  /* 0x000000000000781c */ /* 0x001fda0003f0f008 */
[----:B------:R-:W-:Y:S05]  /*0b00*/  @!P0 BRA `(.L_x_9979) ;  /* 0xfffffffc00f08947 */ /* 0x000fea000383ffff */
[----:B------:R-:W2:Y:S01]  /*0b10*/  LDL.LU R2, [R1+0x460] ;  /* 0x0004600001027983 */ /* 0x000ea20000300800 */
[----:B------:R-:W0:Y:S01]  /*0b20*/  S2UR UR5, SR_CgaCtaId ;  /* 0x00000000000579c3 */ /* 0x000e220000008800 */
[----:B------:R-:W-:Y:S01]  /*0b30*/  UMOV UR4, 0x400 ;  /* 0x0000040000047882 */ /* 0x000fe20000000000 */
[----:B------:R-:W-:Y:S01]  /*0b40*/  UIADD3 UR44, UP0, UR49, 0x210, URZ ;  /* 0x00000210312c7890 */ /* 0x000fe2000ff1e03f */
[----:B------:R-:W1:Y:S01]  /*0b50*/  S2R R0, SR_TID.X ;  /* 0x0000000000007919 */ /* 0x000e620000002100 */
[----:B------:R-:W-:Y:S02]  /*0b60*/  UIADD3 UR43, UP1, UR49, 0x21c, URZ ;  /* 0x0000021c312b7890 */ /* 0x000fe4000ff3e03f */
[----:B------:R-:W-:Y:S01]  /*0b70*/  UIADD3.X UR42, URZ, UR48, URZ, UP0, !UPT ;  /* 0x000000303f2a7290 */ /* 0x000fe200087fe43f */
[----:B------:R-:W-:Y:S01]  /*0b80*/  STL.64 [R1+0x210], RZ ;  /* 0x000210ff01007387 */ /* 0x000fe20000100a00 */
[----:B------:R-:W-:-:S03]  /*0b90*/  UIADD3.X UR41, URZ, UR48, URZ, UP1, !UPT ;  /* 0x000000303f297290 */ /* 0x000fc60008ffe43f */
[----:B------:R-:W-:Y:S04]  /*0ba0*/  STL [R1+0x218], RZ ;  /* 0x000218ff01007387 */ /* 0x000fe80000100800 */
[----:B------:R-:W-:Y:S01]  /*0bb0*/  STL [R1+0x21c], RZ ;  /* 0x00021cff01007387 */ /* 0x000fe20000100800 */
[----:B0-----:R-:W-:-:S06]  /*0bc0*/  ULEA UR4, UR5, UR4, 0x18 ;  /* 0x0000000405047291 */ /* 0x001fcc000f8ec03f */
[----:B------:R-:W-:Y:S01]  /*0bd0*/  IMAD.U32 R145, RZ, RZ, UR4 ;  /* 0x00000004ff917e24 */ /* 0x000fe2000f8e00ff */
[----:B------:R-:W-:Y:S06]  /*0be0*/  BAR.ARV 0x8, 0x120 ;  /* 0x0204800000007b1d */ /* 0x000fec0000002000 */
[----:B-1----:R-:W-:Y:S01]  /*0bf0*/  SHF.R.U32.HI R9, RZ, 0x7, R0 ;  /* 0x00000007ff097819 */ /* 0x002fe20000011600 */
[----:B------:R-:W-:-:S03]  /*0c00*/  ULDC UR4, c[0x0][0xd14] ;  /* 0x0003450000047ab9 */ /* 0x000fc60000000800 */
[----:B------:R-:W-:-:S13]  /*0c10*/  ISETP.NE.AND P0, PT, R9, 0x1, PT ;  /* 0x000000010900780c */ /* 0x000fda0003f05270 */
[----:B------:R-:W-:Y:S08]  /*0c20*/  @!P0 BAR.ARV 0x9, 0x100 ;  /* 0x0244000000008b1d */ /* 0x000ff00000002000 */
[----:B------:R-:W-:Y:S06]  /*0c30*/  BAR.SYNC.DEFER_BLOCKING 0x5, 0x120 ;  /* 0x0144800000007b1d */ /* 0x000fec0000010000 */
[----:B------:R-:W0:Y:S02]  /*0c40*/  LDS.128 R116, [R145+0x324d0] ;  /* 0x0324d00091747984 */ /* 0x000e240000000c00 */
[----:B------:R-:W-:Y:S06]  /*0c50*/  BAR.ARV 0x4, 0x120 ;  /* 0x0104800000007b1d */ /* 0x000fec0000002000 */
[----:B--2---:R-:W-:-:S04]  /*0c60*/  LOP3.LUT R2, R2, 0xffefffff, RZ, 0xc0, !PT ;  /* 0xffefffff02027812 */ /* 0x004fc800078ec0ff */
[----:B------:R-:W-:Y:S02]  /*0c70*/  @P0 LOP3.LUT R2, R2, 0x100000, RZ, 0xfc, !PT ;  /* 0x0010000002020812 */ /* 0x000fe400078efcff */
[----:B0-----:R-:W-:-:S03]  /*0c80*/  ISETP.GE.AND P0, PT, R119, UR4, PT ;  /* 0x0000000477007c0c */ /* 0x001fc6000bf06270 */
[----:B------:R0:W-:Y:S10]  /*0c90*/  STL [R1+0x460], R2 ;  /* 0x0004600201007387 */ /* 0x0001f40000100800 */
[----:B0-----:R-:W-:Y:S05]  /*0ca0*/  @P0 BRA `(.L_x_9980) ;  /* 0x00000324005c0947 */ /* 0x001fea0003800000 */
[----:B------:R-:W-:Y:S01]  /*0cb0*/  VIADD R211, R0, 0xffffff80 ;  /* 0xffffff8000d37836 */ /* 0x000fe20000000000 */
[C---:B------:R-:W-:Y:S01]  /*0cc0*/  IADD3 R210, -R9.reuse, 0xb, RZ ;  /* 0x0000000b09d27810 */ /* 0x040fe20007ffe1ff */
[----:B------:R-:W-:Y:S02]  /*0cd0*/  VIADD R179, R9, 0x8 ;  /* 0x0000000809b37836 */ /* 0x000fe40000000000 */
[----:B------:R-:W-:Y:S01]  /*0ce0*/  IMAD.MOV.U32 R152, RZ, RZ, RZ ;  /* 0x000000ffff987224 */ /* 0x000fe200078e00ff */
[----:B------:R-:W-:Y:S01]  /*0cf0*/  SHF.R.S32.HI R0, RZ, 0x1f, R211 ;  /* 0x0000001fff007819 */ /* 0x000fe200000114d3 */
[----:B------:R-:W-:-:S03]  /*0d00*/  IMAD.MOV.U32 R157, RZ, RZ, RZ ;  /* 0x000000ffff9d7224 */ /* 0x000fc600078e00ff */
[CC--:B------:R-:W-:Y:S02]  /*0d10*/  LEA.HI R2, R0.reuse, R211.reuse, RZ, 0x7 ;  /* 0x000000d300027211 */ /* 0x0c0fe400078f38ff */
[-C--:B------:R-:W-:Y:S02]  /*0d20*/  LEA.HI R7, R0, R211.reuse, RZ, 0x4 ;  /* 0x000000d300077211 */ /* 0x080fe400078f20ff */
[----:B------:R-:W-:Y:S02]  /*0d30*/  LOP3.LUT R216, R2, 0xffffff80, RZ, 0xc0, !PT ;  /* 0xffffff8002d87812 */ /* 0x000fe400078ec0ff */
[----:B------:R-:W-:Y:S02]  /*0d40*/  SHF.R.S32.HI R217, RZ, 0x7, R2 ;  /* 0x00000007ffd97819 */ /* 0x000fe40000011402 */
[----:B------:R-:W-:Y:S01]  /*0d50*/  LEA.HI R168, R0, R211, RZ, 0x5 ;  /* 0x000000d300a87211 */ /* 0x000fe200078f28ff */
[----:B------:R-:W-:Y:S01]  /*0d60*/  IMAD.IADD R216, R211, 0x1, -R216 ;  /* 0x00000001d3d87824 */ /* 0x000fe200078e0ad8 */
[----:B------:R-:W-:-:S02]  /*0d70*/  LEA.HI R2, R2, R217, RZ, 0x1 ;  /* 0x000000d902027211 */ /* 0x000fc400078f08ff */
[----:B------:R-:W-:Y:S02]  /*0d80*/  SHF.R.S32.HI R10, RZ, 0x4, R7 ;  /* 0x00000004ff0a7819 */ /* 0x000fe40000011407 */
        /* <DEDUP_REMOVED lines=8> */
[----:B------:R-:W-:Y:S02]  /*0e10*/  LEA.HI R6, R6, R5, RZ, 0x3 ;  /* 0x0000000506067211 */ /* 0x000fe400078f18ff */
[C---:B------:R-:W-:Y:S02]  /*0e20*/  LOP3.LUT R8, R7.reuse, 0x3fffff0, RZ, 0xc0, !PT ;  /* 0x03fffff007087812 */ /* 0x040fe400078ec0ff */
[----:B------:R-:W-:Y:S02]  /*0e30*/  LOP3.LUT R6, R6, 0xfffffff8, RZ, 0xc0, !PT ;  /* 0xfffffff806067812 */ /* 0x000fe400078ec0ff */
[----:B------:R-:W-:-:S02]  /*0e40*/  LEA.HI R7, R7, R10, RZ, 0x1 ;  /* 0x0000000a07077211 */ /* 0x000fc400078f08ff */
[----:B------:R-:W-:Y:S01]  /*0e50*/  SHF.R.S32.HI R168, RZ, 0x5, R168 ;  /* 0x00000005ffa87819 */ /* 0x000fe200000114a8 */
[----:B------:R-:W-:Y:S01]  /*0e60*/  IMAD.IADD R6, R5, 0x1, -R6 ;  /* 0x0000000105067824 */ /* 0x000fe200078e0a06 */
[----:B------:R-:W-:Y:S01]  /*0e70*/  LOP3.LUT R7, R7, 0x1ffffffe, RZ, 0xc0, !PT ;  /* 0x1ffffffe07077812 */ /* 0x000fe200078ec0ff */
[----:B------:R-:W-:Y:S02]  /*0e80*/  IMAD.IADD R5, R211, 0x1, -R8 ;  /* 0x00000001d3057824 */ /* 0x000fe400078e0a08 */
[----:B------:R-:W-:Y:S02]  /*0e90*/  IMAD R3, R3, 0x10, R6 ;  /* 0x0000001003037824 */ /* 0x000fe400078e0206 */
[----:B------:R-:W-:Y:S02]  /*0ea0*/  IMAD.IADD R7, R10, 0x1, -R7 ;  /* 0x000000010a077824 */ /* 0x000fe400078e0a07 */
[----:B------:R-:W-:Y:S01]  /*0eb0*/  IMAD R212, R2, 0x40, R3 ;  /* 0x0000004002d47824 */ /* 0x000fe200078e0203 */
[-C--:B------:R-:W-:Y:S01]  /*0ec0*/  LEA.HI R2, R0, R211.reuse, RZ, 0x3 ;  /* 0x000000d300027211 */ /* 0x080fe200078f18ff */
[----:B------:R-:W-:Y:S01]  /*0ed0*/  IMAD R8, R168, 0x10, R5 ;  /* 0x00000010a8087824 */ /* 0x000fe200078e0205 */
[----:B------:R-:W-:-:S02]  /*0ee0*/  LEA.HI R0, R0, R211, RZ, 0x2 ;  /* 0x000000d300007211 */ /* 0x000fc400078f10ff */
[----:B------:R-:W-:Y:S01]  /*0ef0*/  SHF.R.S32.HI R164, RZ, 0x3, R2 ;  /* 0x00000003ffa47819 */ /* 0x000fe20000011402 */
[----:B------:R-:W-:Y:S01]  /*0f00*/  IMAD R7, R8, 0x8, R7 ;  /* 0x0000000808077824 */ /* 0x000fe200078e0207 */
[--C-:B------:R-:W-:Y:S02]  /*0f10*/  SHF.R.S32.HI R153, RZ, 0x2, R0.reuse ;  /* 0x00000002ff997819 */ /* 0x100fe40000011400 */
[----:B------:R-:W-:Y:S01]  /*0f20*/  LOP3.LUT R214, R0, 0xfffffffc, RZ, 0xc0, !PT ;  /* 0xfffffffc00d67812 */ /* 0x000fe200078ec0ff */
[----:B------:R-:W-:Y:S01]  /*0f30*/  IMAD.SHL.U32 R218, R7, 0x8, RZ ;  /* 0x0000000807da7824 */ /* 0x000fe200078e00ff */
[----:B------:R-:W-:Y:S01]  /*0f40*/  LOP3.LUT R2, R2, 0x1ffffff8, RZ, 0xc0, !PT ;  /* 0x1ffffff802027812 */ /* 0x000fe200078ec0ff */
[----:B------:R-:W-:Y:S01]  /*0f50*/  VIADD R156, R153, 0x40 ;  /* 0x00000040999c7836 */ /* 0x000fe20000000000 */
[----:B------:R-:W-:Y:S01]  /*0f60*/  SHF.R.S32.HI R0, RZ, 0x1f, R0 ;  /* 0x0000001fff007819 */ /* 0x000fe20000011400 */
[C---:B------:R-:W-:Y:S01]  /*0f70*/  IMAD.IADD R214, R211.reuse, 0x1, -R214 ;  /* 0x00000001d3d67824 */ /* 0x040fe200078e0ad6 */
[----:B------:R-:W-:Y:S01]  /*0f80*/  SHF.R.S32.HI R166, RZ, 0x1f, R153 ;  /* 0x0000001fffa67819 */ /* 0x000fe20000011499 */
[----:B------:R-:W-:Y:S01]  /*0f90*/  IMAD.SHL.U32 R169, R156, 0x40, RZ ;  /* 0x000000409ca97824 */ /* 0x000fe200078e00ff */
[----:B------:R-:W-:Y:S01]  /*0fa0*/  SHF.R.S32.HI R3, RZ, 0x1f, R156 ;  /* 0x0000001fff037819 */ /* 0x000fe2000001149c */
[----:B------:R-:W-:Y:S01]  /*0fb0*/  IMAD.IADD R2, R211, 0x1, -R2 ;  /* 0x00000001d3027824 */ /* 0x000fe200078e0a02 */
[----:B------:R-:W-:Y:S01]  /*0fc0*/  LEA.HI R0, R0, R153, RZ, 0x3 ;  /* 0x0000009900007211 */ /* 0x000fe200078f18ff */
[----:B------:R-:W-:Y:S01]  /*0fd0*/  IMAD.SHL.U32 R22, R214, 0x8, RZ ;  /* 0x00000008d6167824 */ /* 0x000fe200078e00ff */
[----:B------:R-:W-:Y:S01]  /*0fe0*/  LEA.HI R3, R3, R156, RZ, 0x3 ;  /* 0x0000009c03037211 */ /* 0x000fe200078f18ff */
[----:B------:R-:W-:Y:S01]  /*0ff0*/  IMAD.SHL.U32 R159, R2, 0x8, RZ ;  /* 0x00000008029f7824 */ /* 0x000fe200078e00ff */
[----:B------:R-:W-:Y:S01]  /*1000*/  LOP3.LUT R169, R169, 0x1c0, RZ, 0xc0, !PT ;  /* 0x000001c0a9a97812 */ /* 0x000fe200078ec0ff */
[----:B------:R-:W-:Y:S01]  /*1010*/  IMAD.SHL.U32 R154, R214, 0x4, RZ ;  /* 0x00000004d69a7824 */ /* 0x000fe200078e00ff */
[----:B------:R-:W-:Y:S01]  /*1020*/  LOP3.LUT R0, R0, 0xfffffff8, RZ, 0xc0, !PT ;  /* 0xfffffff800007812 */ /* 0x000fe200078ec0ff */
[----:B------:R-:W-:Y:S01]  /*1030*/  IMAD.SHL.U32 R171, R3, 0x40, RZ ;  /* 0x0000004003ab7824 */ /* 0x000fe200078e00ff */
[----:B------:R-:W-:Y:S01]  /*1040*/  LOP3.LUT R3, R4, 0x7ffffffc, RZ, 0xc0, !PT ;  /* 0x7ffffffc04037812 */ /* 0x000fe200078ec0ff */
[----:B------:R-:W-:Y:S01]  /*1050*/  VIADD R158, R154, 0x10 ;  /* 0x000000109a9e7836 */ /* 0x000fe20000000000 */
[----:B------:R-:W-:Y:S01]  /*1060*/  SHF.R.U32.HI R170, RZ, 0x3, R169 ;  /* 0x00000003ffaa7819 */ /* 0x000fe200000116a9 */
[----:B------:R-:W-:Y:S01]  /*1070*/  IMAD.IADD R183, R153, 0x1, -R0 ;  /* 0x0000000199b77824 */ /* 0x000fe200078e0a00 */
[----:B------:R-:W-:Y:S01]  /*1080*/  LOP3.LUT R2, R169, 0x38, R22, 0xf8, !PT ;  /* 0x00000038a9027812 */ /* 0x000fe200078ef816 */
[----:B------:R-:W-:Y:S01]  /*1090*/  IMAD.IADD R3, R216, 0x1, -R3 ;  /* 0x00000001d8037824 */ /* 0x000fe200078e0a03 */
[----:B------:R-:W-:-:S02]  /*10a0*/  LOP3.LUT R171, R171, 0xfffffe00, RZ, 0xc0, !PT ;  /* 0xfffffe00abab7812 */ /* 0x000fc400078ec0ff */
[----:B------:R-:W-:Y:S01]  /*10b0*/  SHF.R.S32.HI R176, RZ, 0x1f, R156 ;  /* 0x0000001fffb07819 */ /* 0x000fe2000001149c */
[----:B------:R-:W-:Y:S01]  /*10c0*/  IMAD.SHL.U32 R213, R3, 0x2, RZ ;  /* 0x0000000203d57824 */ /* 0x000fe200078e00ff */
[----:B------:R-:W-:Y:S02]  /*10d0*/  LOP3.LUT R2, R171, R2, R170, 0xf6, !PT ;  /* 0x00000002ab027212 */ /* 0x000fe400078ef6aa */
[----:B------:R-:W-:-:S03]  /*10e0*/  SHF.R.S32.HI R23, RZ, 0x1f, R22 ;  /* 0x0000001fff177819 */ /* 0x000fc60000011416 */
[----:B------:R-:W-:-:S07]  /*10f0*/  IMAD R215, R2, 0x2, R145 ;  /* 0x0000000202d77824 */ /* 0x000fce00078e0291 */
.L_x_10202:
[----:B------:R-:W-:Y:S05]  /*1100*/  YIELD ;  /* 0x0000000000007946 */ /* 0x000fea0003800000 */
[----:B------:R-:W-:Y:S01]  /*1110*/  ULDC.64 UR4, c[0x0][0xb20] ;  /* 0x0002c80000047ab9 */ /* 0x000fe20000000a00 */
[----:B0---4-:R-:W0:Y:S01]  /*1120*/  LDC.64 R4, c[0x0][0xb00] ;  /* 0x0002c000ff047b82 */ /* 0x011e220000000a00 */
        /* <DEDUP_REMOVED lines=9> */
[----:B-1----:R-:W1:Y:S01]  /*11c0*/  @P1 LDC.64 R2, c[0x0][0xb20] ;  /* 0x0002c800ff021b82 */ /* 0x002e620000000a00 */
[----:B------:R-:W-:Y:S01]  /*11d0*/  ISETP.NE.AND.EX P0, PT, RZ, UR5, PT, P0 ;  /* 0x00000005ff007c0c */ /* 0x000fe2000bf05300 */
[----:B0-2---:R-:W-:-:S06]  /*11e0*/  IMAD.WIDE R8, R119, 0x4, R4 ;  /* 0x0000000477087825 */ /* 0x005fcc00078e0204 */
[----:B------:R-:W0:Y:S01]  /*11f0*/  @P2 LDC.64 R6, c[0x0][0xb10] ;  /* 0x0002c400ff062b82 */ /* 0x000e220000000a00 */
[----:B------:R-:W-:Y:S02]  /*1200*/  ULDC UR4, c[0x0][0x288] ;  /* 0x0000a20000047ab9 */ /* 0x000fe40000000800 */
[----:B------:R-:W-:Y:S01]  /*1210*/  IMAD.U32 R160, RZ, RZ, UR4 ;  /* 0x00000004ffa07e24 */ /* 0x000fe2000f8e00ff */
[----:B------:R-:W-:Y:S02]  /*1220*/  ULDC.64 UR4, c[0x0][0x3f8] ;  /* 0x0000fe0000047ab9 */ /* 0x000fe40000000a00 */
[----:B-----5:R2:W5:Y:S01]  /*1230*/  @P0 LDG.E R17, desc[UR56][R8.64] ;  /* 0x0000003808110981 */ /* 0x020562000c1e1900 */
        /* <DEDUP_REMOVED lines=23> */
.L_x_9981:
        /* <DEDUP_REMOVED lines=11> */
.L_x_9982:
[----:B------:R-:W-:Y:S05]  /*1460*/  @!P0 BRA `(.L_x_9983) ;  /* 0x00000000000c8947 */ /* 0x000fea0003800000 */
[----:B------:R-:W2:Y:S04]  /*1470*/  LDG.E R3, desc[UR56][R8.64] ;  /* 0x0000003808037981 */ /* 0x000ea8000c1e1900 */
[----:B------:R-:W2:Y:S02]  /*1480*/  LDG.E R16, desc[UR56][R8.64+0x4] ;  /* 0x0000043808107981 */ /* 0x000ea4000c1e1900 */
[----:B--2---:R-:W-:-:S07]  /*1490*/  IMAD.IADD R16, R16, 0x1, -R3 ;  /* 0x0000000110107824 */ /* 0x004fce00078e0a03 */
.L_x_9983:
        /* <DEDUP_REMOVED lines=38> */
.L_x_9986:
[----:B------:R-:W-:-:S13]  /*1700*/  ISETP.NE.AND P0, PT, R9, 0x1, PT ;  /* 0x000000010900780c */ /* 0x000fda0003f05270 */
[----:B------:R-:W0:Y:S02]  /*1710*/  @P0 LDC.64 R4, c[0x0][0xae0] ;  /* 0x0002b800ff040b82 */ /* 0x000e240000000a00 */
[----:B0-----:R-:W-:-:S05]  /*1720*/  @P0 IMAD.HI.U32 R4, R2, R4, RZ ;  /* 0x0000000402040227 */ /* 0x001fca00078e00ff */
[----:B------:R-:W-:-:S07]  /*1730*/  @P0 SHF.R.U32.HI R2, RZ, R5, R4 ;  /* 0x00000005ff020219 */ /* 0x000fce0000011604 */
.L_x_9987:
[----:B------:R-:W-:Y:S05]  /*1740*/  BSYNC B0 ;  /* 0x0000000000007941 */ /* 0x000fea0003800000 */
.L_x_9985:
[----:B------:R-:W-:-:S05]  /*1750*/  IMAD R3, R2, R9, R9 ;  /* 0x0000000902037224 */ /* 0x000fca00078e0209 */
[----:B------:R-:W-:-:S07]  /*1760*/  VIMNMX R0, R0, R3, PT ;  /* 0x0000000300007248 */ /* 0x000fce0003fe0100 */
.L_x_9984:
        /* <DEDUP_REMOVED lines=15> */
.L_x_9990:
[----:B------:R-:W-:Y:S01]  /*1860*/  ISETP.NE.AND P0, PT, R9, 0x1, PT ;  /* 0x000000010900780c */ /* 0x000fe20003f05270 */
[----:B------:R-:W-:-:S12]  /*1870*/  IMAD.MOV.U32 R4, RZ, RZ, R35 ;  /* 0x000000ffff047224 */ /* 0x000fd800078e0023 */
[----:B------:R-:W0:Y:S02]  /*1880*/  @P0 LDC.64 R6, c[0x0][0xae0] ;  /* 0x0002b800ff060b82 */ /* 0x000e240000000a00 */
[----:B0-----:R-:W-:-:S05]  /*1890*/  @P0 IMAD.HI.U32 R6, R35, R6, RZ ;  /* 0x0000000623060227 */ /* 0x001fca00078e00ff */
[----:B------:R-:W-:-:S07]  /*18a0*/  @P0 SHF.R.U32.HI R4, RZ, R7, R6 ;  /* 0x00000007ff040219 */ /* 0x000fce0000011606 */
.L_x_9991:
[----:B------:R-:W-:Y:S05]  /*18b0*/  BSYNC B0 ;  /* 0x0000000000007941 */ /* 0x000fea0003800000 */
.L_x_9989:
[----:B------:R-:W-:-:S05]  /*18c0*/  IMAD R3, R4, R9, RZ ;  /* 0x0000000904037224 */ /* 0x000fca00078e02ff */
[----:B------:R-:W-:-:S07]  /*18d0*/  VIMNMX R2, R2, R3, !PT ;  /* 0x0000000302027248 */ /* 0x000fce0007fe0100 */
.L_x_9988:
        /* <DEDUP_REMOVED lines=44> */
.L_x_9994:
[----:B------:R-:W-:Y:S05]  /*1ba0*/  BSYNC B6 ;  /* 0x0000000000067941 */ /* 0x000fea0003800000 */
.L_x_9993:
        /* <DEDUP_REMOVED lines=20> */
.L_x_9996:
[----:B------:R-:W-:Y:S05]  /*1cf0*/  BSYNC B6 ;  /* 0x0000000000067941 */ /* 0x000fea0003800000 */
.L_x_9995:
        /* <DEDUP_REMOVED lines=9> */
[C---:B------:R-:W-:Y:S02]  /*1d90*/  VIADD R93, R22.reuse, 0x20 ;  /* 0x00000020165d7836 */ /* 0x040fe40000000000 */
[----:B------:R-:W3:Y:S08]  /*1da0*/  LDC R31, c[0x0][0x3d4] ;  /* 0x0000f500ff1f7b82 */ /* 0x000ef00000000800 */
[----:B------:R-:W4:Y:S01]  /*1db0*/  @P0 LDC.64 R2, c[0x0][0xaf0] ;  /* 0x0002bc00ff020b82 */ /* 0x000f220000000a00 */
[----:B------:R-:W-:-:S02]  /*1dc0*/  VIADD R92, R22, 0x40 ;  /* 0x00000040165c7836 */ /* 0x000fc40000000000 */
[----:B------:R-:W-:-:S05]  /*1dd0*/  VIADD R90, R22, 0x60 ;  /* 0x00000060165a7836 */ /* 0x000fca0000000000 */
[----:B------:R-:W3:Y:S01]  /*1de0*/  LDC.64 R38, c[0x0][0x3e8] ;  /* 0x0000fa00ff267b82 */ /* 0x000ee20000000a00 */
[C---:B------:R-:W-:Y:S02]  /*1df0*/  VIADD R88, R22.reuse, 0x80 ;  /* 0x0000008016587836 */ /* 0x040fe40000000000 */
[----:B------:R-:W-:-:S05]  /*1e00*/  VIADD R86, R22, 0xa0 ;  /* 0x000000a016567836 */ /* 0x000fca0000000000 */
[----:B------:R-:W3:Y:S01]  /*1e10*/  LDC.64 R52, c[0x0][0x3d8] ;  /* 0x0000f600ff347b82 */ /* 0x000ee20000000a00 */
[----:B----4-:R-:W-:-:S05]  /*1e20*/  @P0 IMAD.WIDE R2, R119, 0x4, R2 ;  /* 0x0000000477020825 */ /* 0x010fca00078e0202 */
[----:B------:R4:W3:Y:S01]  /*1e30*/  @P0 LDG.E R119, desc[UR56][R2.64] ;  /* 0x0000003802770981 */ /* 0x0008e2000c1e1900 */
[----:B0-----:R-:W-:Y:S01]  /*1e40*/  ISETP.NE.AND P0, PT, R0, 0x1, PT ;  /* 0x000000010000780c */ /* 0x001fe20003f05270 */
[-C--:B-1----:R-:W-:Y:S01]  /*1e50*/  IMAD R6, R166, R20.reuse, RZ ;  /* 0x00000014a6067224 */ /* 0x082fe200078e02ff */
[----:B------:R-:W-:Y:S01]  /*1e60*/  SHF.R.S32.HI R41, RZ, 0x1f, R54 ;  /* 0x0000001fff297819 */ /* 0x000fe20000011436 */
[----:B------:R-:W-:Y:S01]  /*1e70*/  VIADD R9, R22, 0xc0 ;  /* 0x000000c016097836 */ /* 0x000fe20000000000 */
[----:B--2---:R-:W-:Y:S01]  /*1e80*/  SHF.R.U32.HI R24, RZ, 0x7, R24 ;  /* 0x00000007ff187819 */ /* 0x004fe20000011618 */
[----:B------:R-:W-:Y:S01]  /*1e90*/  IMAD R6, R153, R21, R6 ;  /* 0x0000001599067224 */ /* 0x000fe200078e0206 */
[----:B------:R-:W-:Y:S01]  /*1ea0*/  SHF.R.S32.HI R155, RZ, 0x1f, R154 ;  /* 0x0000001fff9b7819 */ /* 0x000fe2000001149a */
[-C--:B------:R-:W-:Y:S01]  /*1eb0*/  IMAD R4, R41, R20.reuse, RZ ;  /* 0x0000001429047224 */ /* 0x080fe200078e02ff */
[----:B------:R-:W-:Y:S01]  /*1ec0*/  ISETP.NE.AND P6, PT, R24, 0x1, PT ;  /* 0x000000011800780c */ /* 0x000fe20003fc5270 */
[----:B----4-:R-:W-:Y:S01]  /*1ed0*/  IMAD.WIDE.U32 R2, R54, R20, RZ ;  /* 0x0000001436027225 */ /* 0x010fe200078e00ff */
[----:B------:R-:W-:-:S02]  /*1ee0*/  SHF.L.U64.HI R82, R20, 0x6, R21 ;  /* 0x0000000614527819 */ /* 0x000fc40000010215 */
[----:B---3--:R-:W-:Y:S01]  /*1ef0*/  SHF.L.U64.HI R78, R38, 0x6, R39 ;  /* 0x00000006264e7819 */ /* 0x008fe20000010227 */
[----:B------:R-:W0:Y:S01]  /*1f00*/  @P0 LDC R5, c[0x0][0x42c] ;  /* 0x00010b00ff050b82 */ /* 0x000e220000000800 */
[----:B------:R-:W-:Y:S01]  /*1f10*/  IMAD.SHL.U32 R83, R183, 0x40, RZ ;  /* 0x00000040b7537824 */ /* 0x000fe200078e00ff */
[----:B------:R-:W-:Y:S01]  /*1f20*/  SHF.L.U64.HI R81, R52, 0x6, R53 ;  /* 0x0000000634517819 */ /* 0x000fe20000010235 */
[----:B------:R-:W-:Y:S02]  /*1f30*/  IMAD.MOV.U32 R76, RZ, RZ, 0x20 ;  /* 0x00000020ff4c7424 */ /* 0x000fe400078e00ff */
[----:B------:R-:W-:Y:S01]  /*1f40*/  IMAD.SHL.U32 R80, R20, 0x40, RZ ;  /* 0x0000004014507824 */ /* 0x000fe200078e00ff */
[----:B------:R-:W-:Y:S01]  /*1f50*/  LOP3.LUT R83, R83, 0x1c0, RZ, 0xc0, !PT ;  /* 0x000001c053537812 */ /* 0x000fe200078ec0ff */
[----:B------:R-:W-:Y:S01]  /*1f60*/  IMAD R71, R39, 0x60, RZ ;  /* 0x0000006027477824 */ /* 0x000fe200078e02ff */
[----:B------:R-:W1:Y:S01]  /*1f70*/  @P0 LDC R7, c[0x0][0x430] ;  /* 0x00010c00ff070b82 */ /* 0x000e620000000800 */
[----:B------:R-:W-:Y:S01]  /*1f80*/  IMAD.SHL.U32 R85, R38, 0x40, RZ ;  /* 0x0000004026557824 */ /* 0x000fe200078e00ff */
[----:B------:R-:W-:Y:S01]  /*1f90*/  SHF.R.U32.HI R77, RZ, 0x3, R83 ;  /* 0x00000003ff4d7819 */ /* 0x000fe20000011653 */
[----:B------:R-:W-:-:S02]  /*1fa0*/  IMAD.SHL.U32 R79, R52, 0x40, RZ ;  /* 0x00000040344f7824 */ /* 0x000fc400078e00ff */
[----:B------:R-:W-:Y:S02]  /*1fb0*/  IMAD.U32 R75, RZ, RZ, UR50 ;  /* 0x00000032ff4b7e24 */ /* 0x000fe4000f8e00ff */
[----:B------:R-:W-:-:S03]  /*1fc0*/  IMAD.SHL.U32 R74, R31, 0x2, RZ ;  /* 0x000000021f4a7824 */ /* 0x000fc600078e00ff */
[----:B------:R-:W-:Y:S01]  /*1fd0*/  LOP3.LUT R75, R75, 0x1, RZ, 0xfc, !PT ;  /* 0x000000014b4b7812 */ /* 0x000fe200078efcff */
[----:B0-----:R-:W-:-:S04]  /*1fe0*/  @P0 IMAD.HI.U32 R0, R118, R5, RZ ;  /* 0x0000000576000227 */ /* 0x001fc800078e00ff */
[----:B------:R-:W-:Y:S01]  /*1ff0*/  IMAD R5, R54, R21, R4 ;  /* 0x0000001536057224 */ /* 0x000fe200078e0204 */
[----:B-1----:R-:W-:-:S03]  /*2000*/  @P0 SHF.R.U32.HI R118, RZ, R7, R0 ;  /* 0x00000007ff760219 */ /* 0x002fc60000011600 */
[----:B------:R-:W-:Y:S01]  /*2010*/  IMAD.IADD R3, R3, 0x1, R5 ;  /* 0x0000000103037824 */ /* 0x000fe200078e0205 */
[----:B------:R-:W-:Y:S02]  /*2020*/  ISETP.NE.U32.AND P0, PT, RZ, UR6, PT ;  /* 0x00000006ff007c0c */ /* 0x000fe4000bf05070 */
        /* <DEDUP_REMOVED lines=11> */
[----:B------:R-:W-:-:S04]  /*20e0*/  IMAD R0, R10, UR4, RZ ;  /* 0x000000040a007c24 */ /* 0x000fc8000f8e02ff */
[----:B------:R-:W-:Y:S01]  /*20f0*/  IMAD R91, R17, UR5, R0 ;  /* 0x00000005115b7c24 */ /* 0x000fe2000f8e0200 */
[----:B------:R-:W-:Y:S05]  /*2100*/  @!P6 WARPSYNC.ALL ;  /* 0x000000000000e948 */ /* 0x000fea0003800000 */
[----:B------:R-:W-:Y:S01]  /*2110*/  ULDC UR4, c[0x0][0x310] ;  /* 0x0000c40000047ab9 */ /* 0x000fe20000000800 */
[----:B------:R-:W-:Y:S01]  /*2120*/  IMAD.IADD R91, R3, 0x1, R91 ;  /* 0x00000001035b7824 */ /* 0x000fe200078e025b */
[----:B------:R-:W-:Y:S01]  /*2130*/  @!P6 BAR.SYNC.DEFER_BLOCKING 0x9, 0x100 ;  /* 0x024400000000eb1d */ /* 0x000fe20000010000 */
[----:B------:R-:W-:Y:S02]  /*2140*/  ISETP.GE.AND P1, PT, R93, UR4, PT ;  /* 0x000000045d007c0c */ /* 0x000fe4000bf26270 */
[----:B------:R-:W-:-:S02]  /*2150*/  ISETP.GE.AND P0, PT, R22, UR4, PT ;  /* 0x0000000416007c0c */ /* 0x000fc4000bf06270 */
[----:B------:R-:W-:Y:S01]  /*2160*/  SEL R4, RZ, 0xffffffff, P1 ;  /* 0xffffffffff047807 */ /* 0x000fe20000800000 */
[----:B------:R-:W-:Y:S01]  /*2170*/  ULDC.64 UR6, c[0x0][0x320] ;  /* 0x0000c80000067ab9 */ /* 0x000fe20000000a00 */
[----:B------:R-:W-:Y:S02]  /*2180*/  SEL R0, RZ, 0x1, P0 ;  /* 0x00000001ff007807 */ /* 0x000fe40000000000 */
[----:B------:R-:W-:Y:S01]  /*2190*/  ISETP.GE.AND P0, PT, R92, UR4, PT ;  /* 0x000000045c007c0c */ /* 0x000fe2000bf06270 */
[----:B------:R-:W-:Y:S01]  /*21a0*/  IMAD.SHL.U32 R5, R4, 0x2, RZ ;  /* 0x0000000204057824 */ /* 0x000fe200078e00ff */
[----:B------:R-:W-:Y:S02]  /*21b0*/  ISETP.GE.AND P1, PT, R90, UR4, PT ;  /* 0x000000045a007c0c */ /* 0x000fe4000bf26270 */
[----:B------:R-:W-:Y:S02]  /*21c0*/  SEL R7, RZ, 0x4, P0 ;  /* 0x00000004ff077807 */ /* 0x000fe40000000000 */
[----:B------:R-:W-:Y:S01]  /*21d0*/  LOP3.LUT R0, R5, 0x2, R0, 0xe2, !PT ;  /* 0x0000000205007812 */ /* 0x000fe200078ee200 */
[----:B------:R-:W-:Y:S01]  /*21e0*/  IMAD.WIDE.U32 R4, R153, R20, R22 ;  /* 0x0000001499047225 */ /* 0x000fe200078e0016 */
[----:B------:R-:W-:-:S02]  /*21f0*/  ISETP.GE.AND P0, PT, R88, UR4, PT ;  /* 0x0000000458007c0c */ /* 0x000fc4000bf06270 */
[----:B------:R-:W-:Y:S02]  /*2200*/  IADD3 R89, P2, R2, R4, RZ ;  /* 0x0000000402597210 */ /* 0x000fe40007f5e0ff */
[----:B------:R-:W-:Y:S02]  /*2210*/  SEL R4, RZ, 0x8, P1 ;  /* 0x00000008ff047807 */ /* 0x000fe40000800000 */
[----:B------:R-:W-:Y:S01]  /*2220*/  IADD3.X R87, R91, R5, R6, P2, !PT ;  /* 0x000000055b577210 */ /* 0x000fe200017fe406 */
[----:B------:R-:W-:Y:S01]  /*2230*/  IMAD R5, R8, UR6, RZ ;  /* 0x0000000608057c24 */ /* 0x000fe2000f8e02ff */
[----:B------:R-:W-:Y:S01]  /*2240*/  ISETP.GE.AND P1, PT, R86, UR4, PT ;  /* 0x0000000456007c0c */ /* 0x000fe2000bf26270 */
[----:B------:R-:W-:Y:S01]  /*2250*/  VIADD R8, R22, 0xe0 ;  /* 0x000000e016087836 */ /* 0x000fe20000000000 */
[----:B------:R-:W-:Y:S02]  /*2260*/  LOP3.LUT R0, R4, R0, R7, 0xfe, !PT ;  /* 0x0000000004007212 */ /* 0x000fe400078efe07 */
[----:B------:R-:W-:Y:S01]  /*2270*/  ISETP.GE.AND P2, PT, R9, UR4, PT ;  /* 0x0000000409007c0c */ /* 0x000fe2000bf46270 */
[C---:B------:R-:W-:Y:S01]  /*2280*/  IMAD R9, R118.reuse, UR7, R5 ;  /* 0x0000000776097c24 */ /* 0x040fe2000f8e0205 */
[----:B------:R-:W-:Y:S01]  /*2290*/  SEL R7, RZ, 0x10, P0 ;  /* 0x00000010ff077807 */ /* 0x000fe20000000000 */
[----:B------:R-:W-:Y:S01]  /*22a0*/  IMAD.WIDE.U32 R4, R118, UR6, R22 ;  /* 0x0000000676047c25 */ /* 0x000fe2000f8e0016 */
[----:B------:R-:W-:-:S02]  /*22b0*/  SEL R6, RZ, 0x20, P1 ;  /* 0x00000020ff067807 */ /* 0x000fc40000800000 */
[----:B------:R-:W-:Y:S01]  /*22c0*/  ISETP.GE.AND P3, PT, R8, UR4, PT ;  /* 0x0000000408007c0c */ /* 0x000fe2000bf66270 */
[----:B------:R-:W-:Y:S01]  /*22d0*/  ULDC.64 UR4, c[0x0][0x328] ;  /* 0x0000ca0000047ab9 */ /* 0x000fe20000000a00 */
[----:B------:R-:W-:Y:S01]  /*22e0*/  LOP3.LUT R7, R6, R0, R7, 0xfe, !PT ;  /* 0x0000000006077212 */ /* 0x000fe200078efe07 */
[----:B------:R-:W-:Y:S01]  /*22f0*/  IMAD R6, R10, UR4, RZ ;  /* 0x000000040a067c24 */ /* 0x000fe2000f8e02ff */
[----:B------:R-:W-:Y:S01]  /*2300*/  SEL R0, RZ, 0x40, P2 ;  /* 0x00000040ff007807 */ /* 0x000fe20001000000 */
[----:B------:R-:W-:Y:S01]  /*2310*/  IMAD.IADD R5, R5, 0x1, R9 ;  /* 0x0000000105057824 */ /* 0x000fe200078e0209 */
[----:B------:R-:W-:Y:S01]  /*2320*/  ISETP.GE.AND P0, PT, R22, R31, PT ;  /* 0x0000001f1600720c */ /* 0x000fe20003f06270 */
[----:B------:R-:W-:Y:S01]  /*2330*/  IMAD R59, R17, UR5, R6 ;  /* 0x00000005113b7c24 */ /* 0x000fe2000f8e0206 */
[----:B------:R-:W-:Y:S01]  /*2340*/  LOP3.LUT R13, R7, R0, RZ, 0xfc, !PT ;  /* 0x00000000070d7212 */ /* 0x000fe200078efcff */
[----:B------:R-:W-:Y:S01]  /*2350*/  IMAD.WIDE.U32 R16, R17, UR4, R4 ;  /* 0x0000000411107c25 */ /* 0x000fe2000f8e0004 */
[----:B------:R-:W-:Y:S01]  /*2360*/  SEL R15, R31, RZ, P0 ;  /* 0x000000ff1f0f7207 */ /* 0x000fe20000000000 */
[----:B------:R-:W-:Y:S01]  /*2370*/  ULDC UR4, c[0x0][0x2e4] ;  /* 0x0000b90000047ab9 */ /* 0x000fe20000000800 */
[----:B------:R-:W-:Y:S01]  /*2380*/  LOP3.LUT P1, RZ, R183, 0x4, RZ, 0xc0, !PT ;  /* 0x00000004b7ff7812 */ /* 0x000fe2000782c0ff */
[C---:B------:R-:W-:Y:S01]  /*2390*/  IMAD R4, R166.reuse, R38, RZ ;  /* 0x00000026a6047224 */ /* 0x040fe200078e02ff */
[C---:B------:R-:W-:Y:S01]  /*23a0*/  IADD3 R54, P2, R153.reuse, R54, RZ ;  /* 0x0000003699367210 */ /* 0x040fe20007f5e0ff */
[-C--:B------:R-:W-:Y:S01]  /*23b0*/  IMAD R0, R166, R52.reuse, RZ ;  /* 0x00000034a6007224 */ /* 0x080fe200078e02ff */
[----:B------:R-:W-:Y:S01]  /*23c0*/  SEL R76, R76, 0xffffffe0, !P1 ;  /* 0xffffffe04c4c7807 */ /* 0x000fe20004800000 */
[C---:B------:R-:W-:Y:S01]  /*23d0*/  IMAD R29, R153.reuse, R39, R4 ;  /* 0x00000027991d7224 */ /* 0x040fe200078e0204 */
[----:B------:R-:W-:Y:S01]  /*23e0*/  SEL R58, RZ, 0xffffff80, P3 ;  /* 0xffffff80ff3a7807 */ /* 0x000fe20001800000 */
[----:B------:R-:W-:Y:S01]  /*23f0*/  IMAD.WIDE.U32 R4, R153, R52, R154 ;  /* 0x0000003499047225 */ /* 0x000fe200078e009a */
[----:B------:R-:W-:-:S02]  /*2400*/  ISETP.GE.AND P1, PT, R22, UR4, PT ;  /* 0x0000000416007c0c */ /* 0x000fc4000bf26270 */
[----:B------:R-:W-:Y:S01]  /*2410*/  LOP3.LUT R58, R13, 0x80, R58, 0xc8, !PT ;  /* 0x000000800d3a7812 */ /* 0x000fe200078ec83a */
[C---:B------:R-:W-:Y:S02]  /*2420*/  IMAD R25, R153.reuse, R53, R0 ;  /* 0x0000003599197224 */ /* 0x040fe400078e0200 */
[----:B------:R-:W-:-:S04]  /*2430*/  IMAD.WIDE.U32 R8, R153, R52, R22 ;  /* 0x0000003499087225 */ /* 0x000fc800078e0016 */
[----:B------:R-:W-:Y:S02]  /*2440*/  IMAD.IADD R15, R22, 0x1, R15 ;  /* 0x00000001160f7824 */ /* 0x000fe400078e020f */
[----:B------:R-:W-:Y:S02]  /*2450*/  IMAD.IADD R5, R5, 0x1, R25 ;  /* 0x0000000105057824 */ /* 0x000fe400078e0219 */
[----:B------:R-:W-:Y:S01]  /*2460*/  IMAD.IADD R9, R25, 0x1, R9 ;  /* 0x0000000119097824 */ /* 0x000fe200078e0209 */
[----:B-----5:R-:W-:Y:S01]  /*2470*/  SHF.R.S32.HI R25, RZ, 0x1f, R37 ;  /* 0x0000001fff197819 */ /* 0x020fe20000011425 */
[----:B------:R-:W-:Y:S01]  /*2480*/  IMAD.WIDE.U32 R48, R37, R52, R4 ;  /* 0x0000003425307225 */ /* 0x000fe200078e0004 */
[----:B------:R-:W-:Y:S02]  /*2490*/  SHF.R.S32.HI R0, RZ, 0x1f, R15 ;  /* 0x0000001fff007819 */ /* 0x000fe4000001140f */
[--C-:B------:R-:W-:Y:S01]  /*24a0*/  LOP3.LUT R4, R83, 0x18, R22.reuse, 0xf8, !PT ;  /* 0x0000001853047812 */ /* 0x100fe200078ef816 */
[----:B------:R-:W-:Y:S01]  /*24b0*/  IMAD.WIDE.U32 R10, R153, R38, R22 ;  /* 0x00000026990a7225 */ /* 0x000fe200078e0016 */
[----:B------:R-:W-:-:S02]  /*24c0*/  LEA.HI R0, R0, R15, RZ, 0x3 ;  /* 0x0000000f00007211 */ /* 0x000fc400078f18ff */
[----:B------:R-:W-:Y:S01]  /*24d0*/  LOP3.LUT R73, R4, R77, RZ, 0x3c, !PT ;  /* 0x0000004d04497212 */ /* 0x000fe200078e3cff */
[-C--:B------:R-:W-:Y:S01]  /*24e0*/  IMAD.WIDE.U32 R6, R153, R38.reuse, R154 ;  /* 0x0000002699067225 */ /* 0x080fe200078e009a */
[--C-:B------:R-:W-:Y:S02]  /*24f0*/  LOP3.LUT R5, R169, 0x38, R0.reuse, 0xf8, !PT ;  /* 0x00000038a9057812 */ /* 0x100fe400078ef800 */
[--C-:B------:R-:W-:Y:S01]  /*2500*/  LOP3.LUT R4, R83, 0x38, R0.reuse, 0xf8, !PT ;  /* 0x0000003853047812 */ /* 0x100fe200078ef800 */
[----:B------:R-:W-:Y:S01]  /*2510*/  IMAD R12, R25, R38, RZ ;  /* 0x00000026190c7224 */ /* 0x000fe200078e02ff */
[----:B------:R-:W-:Y:S01]  /*2520*/  SHF.R.S32.HI R62, RZ, 0x3, R0 ;  /* 0x00000003ff3e7819 */ /* 0x000fe20000011400 */
[----:B------:R-:W-:Y:S01]  /*2530*/  IMAD.IADD R7, R7, 0x1, R29 ;  /* 0x0000000107077824 */ /* 0x000fe200078e021d */
[----:B------:R-:W-:Y:S01]  /*2540*/  LOP3.LUT R65, R0, 0xfffffff8, RZ, 0xc0, !PT ;  /* 0xfffffff800417812 */ /* 0x000fe200078ec0ff */
[----:B------:R-:W-:Y:S01]  /*2550*/  IMAD.IADD R11, R29, 0x1, R11 ;  /* 0x000000011d0b7824 */ /* 0x000fe200078e020b */
[----:B------:R-:W-:Y:S01]  /*2560*/  LOP3.LUT R0, R5, R170, RZ, 0x3c, !PT ;  /* 0x000000aa05007212 */ /* 0x000fe200078e3cff */
[----:B------:R-:W-:Y:S01]  /*2570*/  IMAD R67, R37, R39, R12 ;  /* 0x0000002725437224 */ /* 0x000fe200078e020c */
[----:B------:R-:W-:Y:S01]  /*2580*/  LOP3.LUT R63, R4, R77, RZ, 0x3c, !PT ;  /* 0x0000004d043f7212 */ /* 0x000fe200078e3cff */
[----:B------:R-:W-:Y:S01]  /*2590*/  IMAD R12, R25, R52, RZ ;  /* 0x00000034190c7224 */ /* 0x000fe200078e02ff */
[----:B------:R-:W-:Y:S01]  /*25a0*/  SHF.R.S32.HI R60, RZ, 0x1f, R65 ;  /* 0x0000001fff3c7819 */ /* 0x000fe20000011441 */
[----:B------:R-:W-:-:S04]  /*25b0*/  IMAD.WIDE.U32 R24, R37, R38, R6 ;  /* 0x0000002625187225 */ /* 0x000fc800078e0006 */
[----:B------:R-:W-:-:S04]  /*25c0*/  IMAD.WIDE.U32 R32, R37, R38, R10 ;  /* 0x0000002625207225 */ /* 0x000fc800078e000a */
[----:B------:R-:W-:Y:S02]  /*25d0*/  IMAD R15, R21, 0x60, RZ ;  /* 0x00000060150f7824 */ /* 0x000fe400078e02ff */
[----:B------:R-:W-:Y:S02]  /*25e0*/  IMAD R7, R37, R53, R12 ;  /* 0x0000003525077224 */ /* 0x000fe400078e020c */
[----:B------:R-:W-:Y:S02]  /*25f0*/  IMAD R11, R53, 0x60, RZ ;  /* 0x00000060350b7824 */ /* 0x000fe400078e02ff */
[----:B------:R-:W-:-:S04]  /*2600*/  IMAD.WIDE.U32 R50, R37, R52, R8 ;  /* 0x0000003425327225 */ /* 0x000fc800078e0008 */
[----:B------:R-:W-:-:S04]  /*2610*/  IMAD.WIDE.U32 R20, R20, 0x60, RZ ;  /* 0x0000006014147825 */ /* 0x000fc800078e00ff */
[----:B------:R-:W-:-:S04]  /*2620*/  IMAD.WIDE.U32 R38, R38, 0x60, RZ ;  /* 0x0000006026267825 */ /* 0x000fc800078e00ff */
[----:B------:R-:W-:-:S04]  /*2630*/  IMAD.WIDE.U32 R52, R52, 0x60, RZ ;  /* 0x0000006034347825 */ /* 0x000fc800078e00ff */
[----:B------:R-:W-:Y:S02]  /*2640*/  IMAD R73, R168, 0x200, R73 ;  /* 0x00000200a8497824 */ /* 0x000fe400078e0249 */
[----:B------:R-:W-:Y:S01]  /*2650*/  IMAD.X R55, R166, 0x1, R41, P2 ;  /* 0x00000001a6377824 */ /* 0x000fe200010e0629 */
[----:B------:R-:W-:Y:S01]  /*2660*/  ISETP.GE.AND P2, PT, R93, UR4, PT ;  /* 0x000000045d007c0c */ /* 0x000fe2000bf46270 */
[----:B------:R-:W-:Y:S02]  /*2670*/  IMAD.IADD R68, R25, 0x1, R67 ;  /* 0x0000000119447824 */ /* 0x000fe400078e0243 */
[----:B------:R-:W-:Y:S01]  /*2680*/  IMAD.IADD R61, R171, 0x1, R0 ;  /* 0x00000001ab3d7824 */ /* 0x000fe200078e0200 */
[----:B------:R-:W-:Y:S01]  /*2690*/  LOP3.LUT R0, R13, 0x40, RZ, 0xc0, !PT ;  /* 0x000000400d007812 */ /* 0x000fe200078ec0ff */
[----:B------:R-:W-:Y:S02]  /*26a0*/  IMAD.IADD R72, R21, 0x1, R15 ;  /* 0x0000000115487824 */ /* 0x000fe400078e020f */
[----:B------:R-:W-:-:S02]  /*26b0*/  IMAD.IADD R71, R39, 0x1, R71 ;  /* 0x0000000127477824 */ /* 0x000fc400078e0247 */
[----:B------:R-:W-:Y:S02]  /*26c0*/  IMAD.IADD R70, R53, 0x1, R11 ;  /* 0x0000000135467824 */ /* 0x000fe400078e020b */
[----:B------:R-:W-:Y:S02]  /*26d0*/  IMAD.IADD R69, R76, 0x1, R73 ;  /* 0x000000014c457824 */ /* 0x000fe400078e0249 */
[----:B------:R-:W-:Y:S02]  /*26e0*/  IMAD.IADD R67, R67, 0x1, R33 ;  /* 0x0000000143437824 */ /* 0x000fe400078e0221 */
[----:B------:R-:W-:Y:S02]  /*26f0*/  IMAD.IADD R66, R49, 0x1, R7 ;  /* 0x0000000131427824 */ /* 0x000fe400078e0207 */
[----:B------:R-:W-:Y:S02]  /*2700*/  IMAD.IADD R64, R7, 0x1, R51 ;  /* 0x0000000107407824 */ /* 0x000fe400078e0233 */
[----:B------:R-:W-:-:S02]  /*2710*/  IMAD R63, R168, 0x200, R63 ;  /* 0x00000200a83f7824 */ /* 0x000fc400078e023f */
[----:B------:R-:W-:-:S07]  /*2720*/  IMAD.IADD R59, R17, 0x1, R59 ;  /* 0x00000001113b7824 */ /* 0x000fce00078e023b */
.L_x_10044:
        /* <DEDUP_REMOVED lines=67> */
.L_x_10001:
[----:B------:R-:W-:Y:S05]  /*2b60*/  BSYNC B1 ;  /* 0x0000000000017941 */ /* 0x000fea0003800000 */
.L_x_10000:
        /* <DEDUP_REMOVED lines=28> */
.L_x_10003:
[----:B------:R-:W-:Y:S05]  /*2d30*/  BSYNC B1 ;  /* 0x0000000000017941 */ /* 0x000fea0003800000 */
.L_x_10002:
[----:B0-----:R-:W-:Y:S01]  /*2d40*/  IMAD.MOV.U32 R4, RZ, RZ, R44 ;  /* 0x000000ffff047224 */ /* 0x001fe200078e002c */
[----:B------:R-:W-:Y:S01]  /*2d50*/  MOV R6, R46 ;  /* 0x0000002e00067202 */ /* 0x000fe20000000f00 */
[----:B------:R-:W-:Y:S01]  /*2d60*/  IMAD.MOV.U32 R5, RZ, RZ, R45 ;  /* 0x000000ffff057224 */ /* 0x000fe200078e002d */
[----:B------:R-:W-:Y:S01]  /*2d70*/  ISETP.NE.AND P3, PT, R75, 0x3, PT ;  /* 0x000000034b00780c */ /* 0x000fe20003f65270 */
[----:B------:R-:W-:Y:S01]  /*2d80*/  IMAD.MOV.U32 R7, RZ, RZ, R47 ;  /* 0x000000ffff077224 */ /* 0x000fe200078e002f */
[----:B------:R-:W-:Y:S02]  /*2d90*/  PRMT R112, R84, 0x5410, R96 ;  /* 0x0000541054707816 */ /* 0x000fe40000000060 */
[----:B------:R-:W-:Y:S01]  /*2da0*/  PRMT R109, R4, 0x5410, R5 ;  /* 0x00005410046d7816 */ /* 0x000fe20000000005 */
[----:B------:R-:W-:Y:S01]  /*2db0*/  IMAD.MOV.U32 R4, RZ, RZ, R40 ;  /* 0x000000ffff047224 */ /* 0x000fe200078e0028 */
[----:B------:R-:W-:Y:S01]  /*2dc0*/  PRMT R114, R6, 0x5410, R7 ;  /* 0x0000541006727816 */ /* 0x000fe20000000007 */
[----:B------:R-:W-:-:S02]  /*2dd0*/  IMAD.MOV.U32 R5, RZ, RZ, R41 ;  /* 0x000000ffff057224 */ /* 0x000fc400078e0029 */
[----:B-----5:R-:W-:Y:S02]  /*2de0*/  IMAD.MOV.U32 R6, RZ, RZ, R30 ;  /* 0x000000ffff067224 */ /* 0x020fe400078e001e */
        /* <DEDUP_REMOVED lines=16> */
.L_x_10004:
[----:B------:R-:W-:Y:S01]  /*2ef0*/  IMAD R84, R152, 0x8, R145 ;  /* 0x0000000898547824 */ /* 0x000fe200078e0291 */
[----:B------:R-:W-:Y:S01]  /*2f00*/  SHF.L.U32 R105, R157, 0x1f, RZ ;  /* 0x0000001f9d697819 */ /* 0x000fe200000006ff */
[----:B------:R-:W-:Y:S03]  /*2f10*/  BSSY B1, `(.L_x_10005) ;  /* 0x0000003000017945 */ /* 0x000fe60003800000 */
[----:B------:R-:W0:Y:S02]  /*2f20*/  SYNCS.PHASECHK.TRANS64.TRYWAIT P6, [R84+URZ+0x32490], R105 ;  /* 0x03249069540075a7 */ /* 0x000e2400080c017f */
[----:B0-----:R-:W-:Y:S05]  /*2f30*/  @!P6 BRA `(.L_x_10006) ;  /* 0x0000030000c0e947 */ /* 0x001fea0003800000 */
.L_x_10320:
[----:B------:R-:W-:Y:S05]  /*2f40*/  BSYNC B1 ;  /* 0x0000000000017941 */ /* 0x000fea0003800000 */
.L_x_10005:
        /* <DEDUP_REMOVED lines=49> */
.L_x_10012:
[----:B------:R-:W-:Y:S05]  /*3260*/  BSYNC B3 ;  /* 0x0000000000037941 */ /* 0x000fea0003800000 */
.L_x_10011:
[----:B--2---:R1:W-:Y:S02]  /*3270*/  STG.E.128 desc[UR56][R14.64], R4 ;  /* 0x000000040e007986 */ /* 0x0043e4000c101d38 */
.L_x_10010:
[----:B------:R-:W-:Y:S05]  /*3280*/  BSYNC B2 ;  /* 0x0000000000027941 */ /* 0x000fea0003800000 */
.L_x_10009:
[----:B------:R-:W-:Y:S05]  /*3290*/  @P2 BRA `(.L_x_10008) ;  /* 0x0000000000bc2947 */ /* 0x000fea0003800000 */
[----:B-1----:R1:W2:Y:S01]  /*32a0*/  LDS.128 R4, [R98] ;  /* 0x0000000062047984 */ /* 0x0022a20000000c00 */
        /* <DEDUP_REMOVED lines=44> */
.L_x_10014:
[----:B------:R-:W-:Y:S05]  /*3570*/  BSYNC B2 ;  /* 0x0000000000027941 */ /* 0x000fea0003800000 */
.L_x_10013:
[----:B--2---:R2:W-:Y:S02]  /*3580*/  STG.E.128 desc[UR56][R14.64+0x40], R4 ;  /* 0x000040040e007986 */ /* 0x0045e4000c101d38 */
.L_x_10008:
[----:B------:R-:W-:Y:S05]  /*3590*/  BSYNC B1 ;  /* 0x0000000000017941 */ /* 0x000fea0003800000 */
.L_x_10007:
        /* <DEDUP_REMOVED lines=48> */
.L_x_10019:
[----:B------:R-:W-:Y:S05]  /*38a0*/  BSYNC B2 ;  /* 0x0000000000027941 */ /* 0x000fea0003800000 */
.L_x_10018:
[----:B--2---:R3:W-:Y:S02]  /*38b0*/  STG.E.128 desc[UR56][R12.64], R4 ;  /* 0x000000040c007986 */ /* 0x0047e4000c101d38 */
.L_x_10017:
[----:B------:R-:W-:Y:S05]  /*38c0*/  BSYNC B1 ;  /* 0x0000000000017941 */ /* 0x000fea0003800000 */
.L_x_10016:
[----:B------:R-:W-:Y:S05]  /*38d0*/  @P2 BRA `(.L_x_10015) ;  /* 0x00000018001c2947 */ /* 0x000fea0003800000 */
[----:B-123--:R1:W2:Y:S01]  /*38e0*/  LDS.128 R4, [R98+0x2000] ;  /* 0x0020000062047984 */ /* 0x00e2a20000000c00 */
        /* <DEDUP_REMOVED lines=44> */
.L_x_10021:
[----:B------:R-:W-:Y:S05]  /*3bb0*/  BSYNC B1 ;  /* 0x0000000000017941 */ /* 0x000fea0003800000 */
.L_x_10020:
[----:B--2---:R4:W-:Y:S01]  /*3bc0*/  STG.E.128 desc[UR56][R12.64+0x40], R4 ;  /* 0x000040040c007986 */ /* 0x0049e2000c101d38 */
[----:B------:R-:W-:Y:S05]  /*3bd0*/  BRA `(.L_x_10015) ;  /* 0x00000014005c7947 */ /* 0x000fea0003800000 */
.L_x_9999:
        /* <DEDUP_REMOVED lines=68> */
.L_x_10022:
        /* <DEDUP_REMOVED lines=9> */
.L_x_10321:
[----:B------:R-:W-:Y:S05]  /*40b0*/  BSYNC B1 ;  /* 0x0000000000017941 */ /* 0x000fea0003800000 */
.L_x_10023:
        /* <DEDUP_REMOVED lines=40> */
[----:B------:R-:W-:Y:S02]  /*4340*/  HADD2.F32 R14, -RZ, R118.H0_H0 ;  /* 0x20000076ff0e7230 */ /* 0x000fe40000004100 */
        /* <DEDUP_REMOVED lines=13> */
[----:B------:R-:W-:Y:S01]  /*4420*/  HADD2.F32 R15, -RZ, R122.H1_H1 ;  /* 0x3000007aff0f7230 */ /* 0x000fe20000004100 */
[----:B------:R-:W-:Y:S01]  /*4430*/  F2FP.F16.F32.PACK_AB R116, R119, R116 ;  /* 0x000000747774723e */ /* 0x000fe200000000ff */
[----:B------:R-:W-:-:S02]  /*4440*/  HADD2.F32 R43, -RZ, R43.H1_H1 ;  /* 0x3000002bff2b7230 */ /* 0x000fc40000004100 */
[-C--:B------:R-:W-:Y:S01]  /*4450*/  FMUL.FTZ R124, R47, R30.reuse ;  /* 0x0000001e2f7c7220 */ /* 0x080fe20000410000 */
[----:B------:R-:W-:Y:S02]  /*4460*/  HADD2.F32 R14, -RZ, R122.H0_H0 ;  /* 0x2000007aff0e7230 */ /* 0x000fe40000004100 */
        /* <DEDUP_REMOVED lines=12> */
[----:B------:R-:W-:Y:S01]  /*4530*/  FMUL.FTZ R31, R13, R28 ;  /* 0x0000001c0d1f7220 */ /* 0x000fe20000410000 */
        /* <DEDUP_REMOVED lines=35> */
.L_x_10028:
[----:B------:R-:W-:Y:S05]  /*4770*/  BSYNC B2 ;  /* 0x0000000000027941 */ /* 0x000fea0003800000 */
.L_x_10027:
[----:B------:R-:W-:Y:S02]  /*4780*/  ISETP.GE.AND P5, PT, R113, R107, PT ;  /* 0x0000006b7100720c */ /* 0x000fe40003fa6270 */
[----:B------:R-:W-:-:S11]  /*4790*/  P2R R13, PR, RZ, 0x1 ;  /* 0x00000001ff0d7803 */ /* 0x000fd60000000000 */
[--C-:B------:R-:W-:Y:S02]  /*47a0*/  @!P5 SHF.R.S32.HI R12, RZ, 0x1f, R113.reuse ;  /* 0x0000001fff0cd819 */ /* 0x100fe40000011471 */
[----:B------:R-:W-:-:S04]  /*47b0*/  @!P5 IADD3 R102, P0, P6, R2, R102, R113 ;  /* 0x000000660266d210 */ /* 0x000fc80007e1e071 */
[----:B------:R-:W-:Y:S02]  /*47c0*/  @!P5 IADD3.X R114, R91, R114, R12, P0, P6 ;  /* 0x000000725b72d210 */ /* 0x000fe400007ec40c */
[CC--:B------:R-:W-:Y:S02]  /*47d0*/  LEA R12, P6, R110.reuse, R96.reuse, 0x1 ;  /* 0x000000606e0c7211 */ /* 0x0c0fe400078c08ff */
[----:B------:R-:W-:Y:S02]  /*47e0*/  ISETP.NE.AND P0, PT, R13, RZ, PT ;  /* 0x000000ff0d00720c */ /* 0x000fe40003f05270 */
[----:B------:R-:W-:Y:S02]  /*47f0*/  LEA.HI.X R13, R110, R97, R112, 0x1, P6 ;  /* 0x000000616e0d7211 */ /* 0x000fe400030f0c70 */
[----:B------:R-:W-:-:S03]  /*4800*/  @!P5 LEA R14, P6, R102, R96, 0x1 ;  /* 0x00000060660ed211 */ /* 0x000fc600078c08ff */
[----:B-1----:R1:W-:Y:S01]  /*4810*/  STG.E.128 desc[UR56][R12.64], R40 ;  /* 0x000000280c007986 */ /* 0x0023e2000c101d38 */
[----:B------:R-:W-:-:S05]  /*4820*/  @!P5 LEA.HI.X R15, R102, R97, R114, 0x1, P6 ;  /* 0x00000061660fd211 */ /* 0x000fca00030f0c72 */
[----:B--2---:R1:W-:Y:S04]  /*4830*/  @!P5 STG.E.128 desc[UR56][R14.64], R44 ;  /* 0x0000002c0e00d986 */ /* 0x0043e8000c101d38 */
.L_x_10026:
[----:B------:R-:W-:Y:S05]  /*4840*/  BSYNC B1 ;  /* 0x0000000000017941 */ /* 0x000fea0003800000 */
.L_x_10025:
        /* <DEDUP_REMOVED lines=108> */
.L_x_10030:
[----:B------:R-:W-:Y:S05]  /*4f10*/  BSYNC B1 ;  /* 0x0000000000017941 */ /* 0x000fea0003800000 */
.L_x_10029:
        /* <DEDUP_REMOVED lines=10> */
.L_x_9998:
[----:B------:R-:W-:-:S13]  /*4fc0*/  ISETP.NE.AND P3, PT, R75, 0x3, PT ;  /* 0x000000034b00780c */ /* 0x000fda0003f65270 */
[----:B------:R-:W-:Y:S05]  /*4fd0*/  @!P3 BRA `(.L_x_10031) ;  /* 0x000000000004b947 */ /* 0x000fea0003800000 */
[----:B------:R-:W-:Y:S01]  /*4fe0*/  BPT.TRAP 0x1 ;  /* 0x000000040000795c */ /* 0x000fe20000300000 */
.L_x_10031:
[----:B------:R-:W-:Y:S01]  /*4ff0*/  IMAD R84, R152, 0x8, R145 ;  /* 0x0000000898547824 */ /* 0x000fe200078e0291 */
[----:B------:R-:W-:Y:S01]  /*5000*/  SHF.L.U32 R105, R157, 0x1f, RZ ;  /* 0x0000001f9d697819 */ /* 0x000fe200000006ff */
[----:B------:R-:W-:Y:S01]  /*5010*/  IMAD R95, R57, -0x60, R36 ;  /* 0xffffffa0395f7824 */ /* 0x000fe200078e0224 */
[----:B------:R-:W-:Y:S02]  /*5020*/  BSSY B1, `(.L_x_10032) ;  /* 0x0000004000017945 */ /* 0x000fe40003800000 */
[----:B------:R-:W0:Y:S02]  /*5030*/  SYNCS.PHASECHK.TRANS64.TRYWAIT P4, [R84+URZ+0x32490], R105 ;  /* 0x03249069540075a7 */ /* 0x000e24000808017f */
[----:B------:R-:W-:Y:S01]  /*5040*/  VIMNMX R95, R95, 0x60, PT ;  /* 0x000000605f5f7848 */ /* 0x000fe20003fe0100 */
[----:B0-----:R-:W-:Y:S06]  /*5050*/  @!P4 BRA `(.L_x_10033) ;  /* 0x000002e000a0c947 */ /* 0x001fec0003800000 */
.L_x_10322:
[----:B------:R-:W-:Y:S05]  /*5060*/  BSYNC B1 ;  /* 0x0000000000017941 */ /* 0x000fea0003800000 */
.L_x_10032:
        /* <DEDUP_REMOVED lines=8> */
.L_x_10035:
[----:B------:R-:W-:Y:S05]  /*50f0*/  BSYNC B1 ;  /* 0x0000000000017941 */ /* 0x000fea0003800000 */
.L_x_10034:
[----:B------:R-:W-:Y:S05]  /*5100*/  @P4 BRA `(.L_x_10015) ;  /* 0x0000000000104947 */ /* 0x000fea0003800000 */
[----:B-1----:R-:W1:Y:S04]  /*5110*/  @!P1 LDS.128 R4, [R102+0x2000] ;  /* 0x0020000066049984 */ /* 0x002e680000000c00 */
[----:B------:R-:W2:Y:S04]  /*5120*/  @!P2 LDS.128 R8, [R98+0x2000] ;  /* 0x002000006208a984 */ /* 0x000ea80000000c00 */
[----:B-1----:R1:W-:Y:S04]  /*5130*/  @!P1 STG.E.128 desc[UR56][R12.64], R4 ;  /* 0x000000040c009986 */ /* 0x0023e8000c101d38 */
[----:B--2---:R1:W-:Y:S02]  /*5140*/  @!P2 STG.E.128 desc[UR56][R12.64+0x40], R8 ;  /* 0x000040080c00a986 */ /* 0x0043e4000c101d38 */
.L_x_10015:
[----:B------:R-:W-:Y:S05]  /*5150*/  BSYNC B0 ;  /* 0x0000000000007941 */ /* 0x000fea0003800000 */
.L_x_9997:
        /* <DEDUP_REMOVED lines=17> */
.L_x_10037:
[----:B------:R-:W-:Y:S05]  /*5270*/  BSYNC B0 ;  /* 0x0000000000007941 */ /* 0x000fea0003800000 */
.L_x_10036:
[----:B------:R-:W2:Y:S01]  /*5280*/  SYNCS.PHASECHK.TRANS64.TRYWAIT P3, [R84+URZ+0x324b0], R105 ;  /* 0x0324b069540075a7 */ /* 0x000ea2000806017f */
[----:B------:R-:W-:Y:S01]  /*5290*/  ULDC UR40, c[0x0][0x310] ;  /* 0x0000c40000287ab9 */ /* 0x000fe20000000800 */
[----:B------:R-:W-:Y:S01]  /*52a0*/  ULDC.64 UR38, c[0x0][0x318] ;  /* 0x0000c60000267ab9 */ /* 0x000fe20000000a00 */
[----:B------:R-:W-:Y:S01]  /*52b0*/  ULDC.64 UR36, c[0x0][0x308] ;  /* 0x0000c20000247ab9 */ /* 0x000fe20000000a00 */
[----:B------:R-:W-:Y:S01]  /*52c0*/  BSSY B0, `(.L_x_10038) ;  /* 0x0000003000007945 */ /* 0x000fe20003800000 */
[----:B------:R-:W-:-:S03]  /*52d0*/  IMAD R5, R152, 0x6000, R73 ;  /* 0x0000600098057824 */ /* 0x000fc600078e0249 */
[----:B--2---:R-:W-:Y:S05]  /*52e0*/  @!P3 BRA `(.L_x_10039) ;  /* 0x000002e00010b947 */ /* 0x004fea0003800000 */
.L_x_10323:
[----:B------:R-:W-:Y:S05]  /*52f0*/  BSYNC B0 ;  /* 0x0000000000007941 */ /* 0x000fea0003800000 */
.L_x_10038:
        /* <DEDUP_REMOVED lines=39> */
.L_x_10041:
[----:B------:R-:W-:Y:S05]  /*5570*/  BSYNC B0 ;  /* 0x0000000000007941 */ /* 0x000fea0003800000 */
.L_x_10040:
        /* <DEDUP_REMOVED lines=37> */
.L_x_10043:
[----:B------:R-:W-:Y:S05]  /*57d0*/  BSYNC B0 ;  /* 0x0000000000007941 */ /* 0x000fea0003800000 */
.L_x_10042:
        /* <DEDUP_REMOVED lines=22> */
.L_x_9992:
[----:B------:R-:W1:Y:S01]  /*5940*/  S2R R0, SR_TID.X ;  /* 0x0000000000007919 */ /* 0x000e620000002100 */
[----:B------:R-:W2:Y:S01]  /*5950*/  LDC R12, c[0x0][0xa80] ;  /* 0x0002a000ff0c7b82 */ /* 0x000ea20000000800 */
[----:B------:R-:W-:Y:S02]  /*5960*/  IMAD.MOV.U32 R5, RZ, RZ, 0x100 ;  /* 0x00000100ff057424 */ /* 0x000fe400078e00ff */
[----:B------:R-:W-:Y:S01]  /*5970*/  IMAD.MOV.U32 R6, RZ, RZ, 0x1 ;  /* 0x00000001ff067424 */ /* 0x000fe200078e00ff */
[----:B------:R-:W-:Y:S01]  /*5980*/  STL [R1+0x70], R117 ;  /* 0x0000707501007387 */ /* 0x000fe20000100800 */
[----:B------:R-:W-:Y:S02]  /*5990*/  IMAD.MOV.U32 R7, RZ, RZ, RZ ;  /* 0x000000ffff077224 */ /* 0x000fe400078e00ff */
[----:B------:R-:W-:Y:S01]  /*59a0*/  IMAD.MOV.U32 R14, RZ, RZ, 0x1 ;  /* 0x00000001ff0e7424 */ /* 0x000fe200078e00ff */
[----:B------:R-:W-:Y:S01]  /*59b0*/  STL.128 [R1+0x430], RZ ;  /* 0x000430ff01007387 */ /* 0x000fe20000100c00 */
[----:B------:R-:W-:-:S02]  /*59c0*/  IMAD.MOV.U32 R15, RZ, RZ, RZ ;  /* 0x000000ffff0f7224 */ /* 0x000fc400078e00ff */
[----:B---34-:R-:W-:Y:S01]  /*59d0*/  IMAD.MOV.U32 R28, RZ, RZ, 0xc000 ;  /* 0x0000c000ff1c7424 */ /* 0x018fe200078e00ff */
[----:B------:R-:W-:Y:S01]  /*59e0*/  STL.128 [R1+0x440], RZ ;  /* 0x000440ff01007387 */ /* 0x000fe20000100c00 */
[----:B------:R-:W-:Y:S02]  /*59f0*/  IMAD.U32 R29, RZ, RZ, UR50 ;  /* 0x00000032ff1d7e24 */ /* 0x000fe4000f8e00ff */
[----:B------:R-:W-:Y:S01]  /*5a00*/  IMAD.MOV.U32 R31, RZ, RZ, 0x100 ;  /* 0x00000100ff1f7424 */ /* 0x000fe200078e00ff */
[----:B------:R-:W-:Y:S01]  /*5a10*/  STL.64 [R1+0x60], R14 ;  /* 0x0000600e01007387 */ /* 0x000fe20000100a00 */
[----:B------:R-:W-:Y:S02]  /*5a20*/  IMAD.U32 R3, RZ, RZ, UR50 ;  /* 0x00000032ff037e24 */ /* 0x000fe4000f8e00ff */
[----:B------:R-:W-:Y:S01]  /*5a30*/  IMAD.U32 R16, RZ, RZ, UR49 ;  /* 0x00000031ff107e24 */ /* 0x000fe2000f8e00ff */
[----:B------:R-:W-:Y:S01]  /*5a40*/  STL.128 [R1+0x220], RZ ;  /* 0x000220ff01007387 */ /* 0x000fe20000100c00 */
[----:B------:R-:W-:-:S02]  /*5a50*/  IMAD.U32 R26, RZ, RZ, UR49 ;  /* 0x00000031ff1a7e24 */ /* 0x000fc4000f8e00ff */
[----:B------:R-:W-:Y:S01]  /*5a60*/  IMAD.U32 R17, RZ, RZ, UR49 ;  /* 0x00000031ff117e24 */ /* 0x000fe2000f8e00ff */
[----:B--2---:R-:W-:Y:S04]  /*5a70*/  STL [R1+0x450], R12 ;  /* 0x0004500c01007387 */ /* 0x004fe80000100800 */
[----:B------:R-:W-:Y:S01]  /*5a80*/  STL.128 [R1+0x230], RZ ;  /* 0x000230ff01007387 */ /* 0x000fe20000100c00 */
[----:B-1----:R-:W-:-:S03]  /*5a90*/  LOP3.LUT R2, R0, 0x7f, RZ, 0xc0, !PT ;  /* 0x0000007f00027812 */ /* 0x002fc600078ec0ff */
[----:B------:R-:W-:Y:S01]  /*5aa0*/  STL.128 [R1+0x240], RZ ;  /* 0x000240ff01007387 */ /* 0x000fe20000100c00 */
[----:B------:R-:W-:Y:S01]  /*5ab0*/  ISETP.NE.AND P1, PT, R2, RZ, PT ;  /* 0x000000ff0200720c */ /* 0x000fe20003f25270 */
[----:B------:R-:W1:Y:S01]  /*5ac0*/  S2R R0, SR_SWINHI ;  /* 0x0000000000007919 */ /* 0x000e620000002f00 */
[----:B------:R-:W-:Y:S02]  /*5ad0*/  IMAD.MOV.U32 R2, RZ, RZ, 0x3000 ;  /* 0x00003000ff027424 */ /* 0x000fe400078e00ff */
[----:B------:R-:W-:Y:S01]  /*5ae0*/  SEL R4, RZ, 0x1, P1 ;  /* 0x00000001ff047807 */ /* 0x000fe20000800000 */
[----:B------:R-:W-:Y:S04]  /*5af0*/  STL.128 [R1+0x250], RZ ;  /* 0x000250ff01007387 */ /* 0x000fe80000100c00 */
[----:B------:R2:W-:Y:S01]  /*5b00*/  STL.128 [R1+0x20], R4 ;  /* 0x0000200401007387 */ /* 0x0005e20000100c00 */
[----:B------:R-:W-:-:S03]  /*5b10*/  IMAD.MOV.U32 R30, RZ, RZ, R4 ;  /* 0x000000ffff1e7224 */ /* 0x000fc600078e0004 */
[----:B------:R-:W-:Y:S04]  /*5b20*/  STL.128 [R1+0x260], RZ ;  /* 0x000260ff01007387 */ /* 0x000fe80000100c00 */
[----:B------:R-:W-:Y:S04]  /*5b30*/  STL.128 [R1+0x50], R28 ;  /* 0x0000501c01007387 */ /* 0x000fe80000100c00 */
[----:B------:R-:W-:Y:S04]  /*5b40*/  STL.128 [R1+0x270], RZ ;  /* 0x000270ff01007387 */ /* 0x000fe80000100c00 */
[----:B------:R-:W-:Y:S04]  /*5b50*/  STL.128 [R1+0x280], RZ ;  /* 0x000280ff01007387 */ /* 0x000fe80000100c00 */
[----:B------:R-:W-:Y:S01]  /*5b60*/  STL.128 [R1+0x290], RZ ;  /* 0x000290ff01007387 */ /* 0x000fe20000100c00 */
[----:B------:R-:W-:-:S02]  /*5b70*/  MOV R24, R145 ;  /* 0x0000009100187202 */ /* 0x000fc40000000f00 */
[----:B-1----:R-:W-:Y:S01]  /*5b80*/  MOV R25, R0 ;  /* 0x0000000000197202 */ /* 0x002fe20000000f00 */
[----:B------:R-:W-:Y:S01]  /*5b90*/  STL.128 [R1+0x2a0], RZ ;  /* 0x0002a0ff01007387 */ /* 0x000fe20000100c00 */
[----:B------:R-:W-:-:S03]  /*5ba0*/  IADD3 R0, P3, R24, 0x32450, RZ ;  /* 0x0003245018007810 */ /* 0x000fc60007f7e0ff */
[----:B------:R-:W-:Y:S01]  /*5bb0*/  STL.128 [R1+0x2b0], RZ ;  /* 0x0002b0ff01007387 */ /* 0x000fe20000100c00 */
[C---:B------:R-:W-:Y:S02]  /*5bc0*/  IADD3 R10, P4, R24.reuse, 0x32460, RZ ;  /* 0x00032460180a7810 */ /* 0x040fe40007f9e0ff */
[----:B------:R-:W-:Y:S01]  /*5bd0*/  IADD3 R8, P1, R24, 0x32430, RZ ;  /* 0x0003243018087810 */ /* 0x000fe20007f3e0ff */
[--C-:B--2---:R-:W-:Y:S01]  /*5be0*/  IMAD.X R5, RZ, RZ, R25.reuse, P3 ;  /* 0x000000ffff057224 */ /* 0x104fe200018e0619 */
[----:B------:R-:W-:Y:S01]  /*5bf0*/  STL.128 [R1+0x2c0], RZ ;  /* 0x0002c0ff01007387 */ /* 0x000fe20000100c00 */
[--C-:B------:R-:W-:Y:S01]  /*5c00*/  IMAD.X R7, RZ, RZ, R25.reuse, P4 ;  /* 0x000000ffff077224 */ /* 0x100fe200020e0619 */
[----:B------:R-:W-:Y:S01]  /*5c10*/  IADD3 R26, P3, R26, 0x220, RZ ;  /* 0x000002201a1a7810 */ /* 0x000fe20007f7e0ff */
[----:B------:R-:W-:Y:S01]  /*5c20*/  IMAD.MOV.U32 R4, RZ, RZ, R0 ;  /* 0x000000ffff047224 */ /* 0x000fe200078e0000 */
[----:B------:R-:W-:Y:S01]  /*5c30*/  STL.128 [R1+0x2d0], RZ ;  /* 0x0002d0ff01007387 */ /* 0x000fe20000100c00 */
[----:B------:R-:W-:Y:S01]  /*5c40*/  IMAD.MOV.U32 R6, RZ, RZ, R10 ;  /* 0x000000ffff067224 */ /* 0x000fe200078e000a */
[----:B------:R-:W-:Y:S01]  /*5c50*/  IADD3 R17, P4, R17, 0x38, RZ ;  /* 0x0000003811117810 */ /* 0x000fe20007f9e0ff */
[----:B------:R-:W-:Y:S01]  /*5c60*/  IMAD.X R9, RZ, RZ, R25, P1 ;  /* 0x000000ffff097224 */ /* 0x000fe200008e0619 */
[----:B------:R-:W-:Y:S04]  /*5c70*/  STL.128 [R1+0x2e0], RZ ;  /* 0x0002e0ff01007387 */ /* 0x000fe80000100c00 */
[----:B------:R1:W-:Y:S04]  /*5c80*/  STL.128 [R1+0x40], R4 ;  /* 0x0000400401007387 */ /* 0x0003e80000100c00 */
[----:B------:R-:W-:Y:S04]  /*5c90*/  STL.64 [R1+0x68], R6 ;  /* 0x0000680601007387 */ /* 0x000fe80000100a00 */
[----:B------:R-:W-:Y:S04]  /*5ca0*/  STL.64 [R1+0x8], R8 ;  /* 0x0000080801007387 */ /* 0x000fe80000100a00 */
[----:B------:R-:W-:Y:S01]  /*5cb0*/  STL.128 [R1+0x2f0], RZ ;  /* 0x0002f0ff01007387 */ /* 0x000fe20000100c00 */
[----:B-1----:R-:W1:Y:S03]  /*5cc0*/  LDC.64 R4, c[0x0][0xad8] ;  /* 0x0002b600ff047b82 */ /* 0x002e660000000a00 */
[----:B------:R-:W-:Y:S04]  /*5cd0*/  STL.128 [R1+0x300], RZ ;  /* 0x000300ff01007387 */ /* 0x000fe80000100c00 */
[----:B------:R-:W-:Y:S04]  /*5ce0*/  STL.128 [R1+0x310], RZ ;  /* 0x000310ff01007387 */ /* 0x000fe80000100c00 */
[----:B------:R-:W-:Y:S04]  /*5cf0*/  STL.128 [R1+0x320], RZ ;  /* 0x000320ff01007387 */ /* 0x000fe80000100c00 */
[----:B------:R-:W-:Y:S04]  /*5d00*/  STL.128 [R1+0x330], RZ ;  /* 0x000330ff01007387 */ /* 0x000fe80000100c00 */
[----:B------:R-:W-:Y:S04]  /*5d10*/  STL.128 [R1+0x340], RZ ;  /* 0x000340ff01007387 */ /* 0x000fe80000100c00 */
[----:B------:R-:W-:Y:S01]  /*5d20*/  STL.128 [R1+0x350], RZ ;  /* 0x000350ff01007387 */ /* 0x000fe20000100c00 */
[----:B-1----:R-:W-:-:S03]  /*5d30*/  ISETP.GE.AND P1, PT, R5, 0x1, PT ;  /* 0x000000010500780c */ /* 0x002fc60003f26270 */
[----:B------:R-:W-:Y:S01]  /*5d40*/  STL.128 [R1+0x360], RZ ;  /* 0x000360ff01007387 */ /* 0x000fe20000100c00 */
[----:B------:R-:W-:-:S03]  /*5d50*/  IMAD.IADD R0, R27, 0x1, R4 ;  /* 0x000000011b007824 */ /* 0x000fc600078e0204 */
[----:B------:R-:W-:Y:S04]  /*5d60*/  STL.128 [R1+0x370], RZ ;  /* 0x000370ff01007387 */ /* 0x000fe80000100c00 */
        /* <DEDUP_REMOVED lines=10> */
[----:B------:R-:W-:Y:S04]  /*5e10*/  STL.64 [R1], RZ ;  /* 0x000000ff01007387 */ /* 0x000fe80000100a00 */
[----:B------:R-:W-:Y:S04]  /*5e20*/  STL.64 [R1+0x38], RZ ;  /* 0x000038ff01007387 */ /* 0x000fe80000100a00 */
[----:B------:R1:W-:Y:S02]  /*5e30*/  STL.64 [R1+0x18], R2 ;  /* 0x0000180201007387 */ /* 0x0003e40000100a00 */
[----:B-1----:R-:W-:-:S05]  /*5e40*/  IADD3 R2, P2, R24, 0x32440, RZ ;  /* 0x0003244018027810 */ /* 0x002fca0007f5e0ff */
[----:B------:R-:W-:Y:S01]  /*5e50*/  IMAD.X R3, RZ, RZ, R25, P2 ;  /* 0x000000ffff037224 */ /* 0x000fe200010e0619 */
[----:B------:R-:W-:-:S04]  /*5e60*/  IADD3 R16, P2, R16, 0x430, RZ ;  /* 0x0000043010107810 */ /* 0x000fc80007f5e0ff */
[----:B------:R-:W-:Y:S04]  /*5e70*/  STL.64 [R1+0x10], R2 ;  /* 0x0000100201007387 */ /* 0x000fe80000100a00 */
[----:B------:R1:W-:Y:S02]  /*5e80*/  STL.64 [R1+0x30], R2 ;  /* 0x0000300201007387 */ /* 0x0003e40000100a00 */
[----:B-1----:R-:W-:-:S05]  /*5e90*/  IMAD.U32 R2, RZ, RZ, UR49 ;  /* 0x00000031ff027e24 */ /* 0x002fca000f8e00ff */
[----:B------:R-:W-:Y:S01]  /*5ea0*/  IADD3 R2, P5, R2, 0x70, RZ ;  /* 0x0000007002027810 */ /* 0x000fe20007fbe0ff */
[----:B------:R-:W-:-:S12]  /*5eb0*/  @P0 BRA `(.L_x_10045) ;  /* 0x00000000000c0947 */ /* 0x000fd80003800000 */
[----:B------:R-:W1:Y:S01]  /*5ec0*/  FENCE.VIEW.ASYNC.G ;  /* 0x00000000000073c6 */ /* 0x000e620000000100 */
[----:B------:R-:W-:Y:S05]  /*5ed0*/  WARPSYNC.ALL ;  /* 0x0000000000007948 */ /* 0x000fea0003800000 */
[----:B-1----:R-:W-:Y:S06]  /*5ee0*/  BAR.ARV 0xc, 0x120 ;  /* 0x0304800000007b1d */ /* 0x002fec0000002000 */
.L_x_10045:
[----:B------:R-:W-:Y:S02]  /*5ef0*/  IMAD.X R33, RZ, RZ, UR48, P2 ;  /* 0x00000030ff217e24 */ /* 0x000fe400090e06ff */
[----:B------:R-:W-:Y:S02]  /*5f00*/  IMAD.X R49, RZ, RZ, UR48, P3 ;  /* 0x00000030ff317e24 */ /* 0x000fe400098e06ff */
[----:B------:R-:W-:Y:S02]  /*5f10*/  IMAD.X R58, RZ, RZ, UR48, P4 ;  /* 0x00000030ff3a7e24 */ /* 0x000fe4000a0e06ff */
[----:B------:R-:W-:Y:S01]  /*5f20*/  IMAD.X R73, RZ, RZ, UR48, P5 ;  /* 0x00000030ff497e24 */ /* 0x000fe2000a8e06ff */
        /* <DEDUP_REMOVED lines=12> */
.L_x_10048:
[----:B------:R-:W-:-:S13]  /*5ff0*/  ISETP.NE.AND P0, PT, R5, 0x1, PT ;  /* 0x000000010500780c */ /* 0x000fda0003f05270 */
[----:B------:R-:W1:Y:S02]  /*6000*/  @P0 LDC.64 R6, c[0x0][0xae0] ;  /* 0x0002b800ff060b82 */ /* 0x000e640000000a00 */
[----:B-1----:R-:W-:-:S05]  /*6010*/  @P0 IMAD.HI.U32 R4, R3, R6, RZ ;  /* 0x0000000603040227 */ /* 0x002fca00078e00ff */
[----:B------:R-:W-:-:S07]  /*6020*/  @P0 SHF.R.U32.HI R3, RZ, R7, R4 ;  /* 0x00000007ff030219 */ /* 0x000fce0000011604 */
.L_x_10049:
[----:B------:R-:W-:Y:S05]  /*6030*/  BSYNC B0 ;  /* 0x0000000000007941 */ /* 0x000fea0003800000 */
.L_x_10047:
[----:B------:R-:W-:-:S05]  /*6040*/  IMAD R3, R3, R5, R5 ;  /* 0x0000000503037224 */ /* 0x000fca00078e0205 */
[----:B------:R-:W-:-:S07]  /*6050*/  VIMNMX R0, R0, R3, PT ;  /* 0x0000000300007248 */ /* 0x000fce0003fe0100 */
.L_x_10046:
        /* <DEDUP_REMOVED lines=18> */
.L_x_10052:
[----:B------:R-:W-:-:S13]  /*6180*/  ISETP.NE.AND P0, PT, R5, 0x1, PT ;  /* 0x000000010500780c */ /* 0x000fda0003f05270 */
[----:B------:R-:W1:Y:S02]  /*6190*/  @P0 LDC.64 R6, c[0x0][0xae0] ;  /* 0x0002b800ff060b82 */ /* 0x000e640000000a00 */
[----:B-1----:R-:W-:-:S05]  /*61a0*/  @P0 IMAD.HI.U32 R6, R35, R6, RZ ;  /* 0x0000000623060227 */ /* 0x002fca00078e00ff */
[----:B------:R-:W-:-:S07]  /*61b0*/  @P0 SHF.R.U32.HI R35, RZ, R7, R6 ;  /* 0x00000007ff230219 */ /* 0x000fce0000011606 */
.L_x_10053:
[----:B------:R-:W-:Y:S05]  /*61c0*/  BSYNC B0 ;  /* 0x0000000000007941 */ /* 0x000fea0003800000 */
.L_x_10051:
[----:B------:R-:W-:-:S05]  /*61d0*/  IMAD R0, R35, R5, RZ ;  /* 0x0000000523007224 */ /* 0x000fca00078e02ff */
[----:B------:R-:W-:-:S07]  /*61e0*/  VIMNMX R3, R3, R0, !PT ;  /* 0x0000000003037248 */ /* 0x000fce0007fe0100 */
.L_x_10050:
[----:B------:R-:W-:Y:S01]  /*61f0*/  IMAD.HI R3, R3, 0x2aaaaaab, RZ ;  /* 0x2aaaaaab03037827 */ /* 0x000fe200078e02ff */
[----:B------:R-:W-:-:S04]  /*6200*/  PLOP3.LUT P0, PT, PT, PT, PT, 0x80, 0x0 ;  /* 0x000000000000781c */ /* 0x000fc80003f0f070 */
[----:B------:R-:W-:-:S04]  /*6210*/  SHF.R.U32.HI R0, RZ, 0x1f, R3 ;  /* 0x0000001fff007819 */ /* 0x000fc80000011603 */
[----:B------:R-:W-:-:S04]  /*6220*/  LEA.HI.SX32 R0, R3, R0, 0x1c ;  /* 0x0000000003007211 */ /* 0x000fc800078fe2ff */
[----:B------:R-:W-:-:S04]  /*6230*/  VIMNMX R167, RZ, R0, !PT ;  /* 0x00000000ffa77248 */ /* 0x000fc80007fe0100 */
[----:B------:R-:W-:-:S13]  /*6240*/  ISETP.GT.AND P1, PT, R181, R167, PT ;  /* 0x000000a7b500720c */ /* 0x000fda0003f24270 */
[----:B------:R-:W-:Y:S05]  /*6250*/  @!P1 BRA `(.L_x_10054) ;  /* 0x0000024000589947 */ /* 0x000fea0003800000 */
[----:B------:R1:W-:Y:S01]  /*6260*/  STL.64 [R1+0x78], RZ ;  /* 0x000078ff01007387 */ /* 0x0003e20000100a00 */
[----:B------:R-:W-:Y:S01]  /*6270*/  IMAD.U32 R52, RZ, RZ, UR49 ;  /* 0x00000031ff347e24 */ /* 0x000fe2000f8e00ff */
[----:B------:R-:W-:Y:S01]  /*6280*/  UMOV UR4, 0xffffffff ;  /* 0xffffffff00047882 */ /* 0x000fe20000000000 */
[----:B------:R-:W-:Y:S02]  /*6290*/  IMAD.U32 R54, RZ, RZ, UR49 ;  /* 0x00000031ff367e24 */ /* 0x000fe4000f8e00ff */
[----:B------:R-:W-:Y:S01]  /*62a0*/  IMAD.U32 R48, RZ, RZ, UR49 ;  /* 0x00000031ff307e24 */ /* 0x000fe2000f8e00ff */
[----:B------:R-:W-:Y:S01]  /*62b0*/  IADD3 R52, P1, R52, 0x118, RZ ;  /* 0x0000011834347810 */ /* 0x000fe20007f3e0ff */
        /* <DEDUP_REMOVED lines=10> */
[----:B------:R-:W-:-:S02]  /*6360*/  IMAD.U32 R30, RZ, RZ, UR49 ;  /* 0x00000031ff1e7e24 */ /* 0x000fc4000f8e00ff */
[----:B------:R-:W-:Y:S01]  /*6370*/  IMAD.X R55, RZ, RZ, UR48, P1 ;  /* 0x00000030ff377e24 */ /* 0x000fe200088e06ff */
[----:B------:R-:W-:Y:S01]  /*6380*/  IADD3 R50, P1, R50, 0x88, RZ ;  /* 0x0000008832327810 */ /* 0x000fe20007f3e0ff */
[----:B------:R-:W-:Y:S01]  /*6390*/  IMAD.X R57, RZ, RZ, UR48, P5 ;  /* 0x00000030ff397e24 */ /* 0x000fe2000a8e06ff */
[----:B------:R-:W-:Y:S01]  /*63a0*/  IADD3 R34, P5, R34, 0x80, RZ ;  /* 0x0000008022227810 */ /* 0x000fe20007fbe0ff */
[----:B------:R-:W-:Y:S01]  /*63b0*/  IMAD.X R51, RZ, RZ, UR48, P4 ;  /* 0x00000030ff337e24 */ /* 0x000fe2000a0e06ff */
[----:B------:R-:W-:Y:S01]  /*63c0*/  IADD3 R30, P4, R30, 0x78, RZ ;  /* 0x000000781e1e7810 */ /* 0x000fe20007f9e0ff */
[----:B------:R-:W-:Y:S02]  /*63d0*/  IMAD.X R61, RZ, RZ, UR48, P0 ;  /* 0x00000030ff3d7e24 */ /* 0x000fe400080e06ff */
[----:B------:R-:W-:Y:S02]  /*63e0*/  IMAD.X R63, RZ, RZ, UR48, P3 ;  /* 0x00000030ff3f7e24 */ /* 0x000fe400098e06ff */
[----:B------:R-:W-:-:S02]  /*63f0*/  IMAD.X R59, RZ, RZ, UR48, P2 ;  /* 0x00000030ff3b7e24 */ /* 0x000fc400090e06ff */
[----:B------:R-:W-:Y:S02]  /*6400*/  IMAD.X R53, RZ, RZ, UR48, P1 ;  /* 0x00000030ff357e24 */ /* 0x000fe400088e06ff */
[----:B------:R-:W-:Y:S02]  /*6410*/  IMAD.X R35, RZ, RZ, UR48, P5 ;  /* 0x00000030ff237e24 */ /* 0x000fe4000a8e06ff */
[----:B------:R-:W-:Y:S01]  /*6420*/  IMAD.X R31, RZ, RZ, UR48, P4 ;  /* 0x00000030ff1f7e24 */ /* 0x000fe2000a0e06ff */
[----:B-1----:R-:W-:Y:S06]  /*6430*/  BRA.DIV UR4, `(.L_x_10055) ;  /* 0x000002ce04d07947 */ /* 0x002fec000b800000 */
[----:B------:R1:W2:Y:S02]  /*6440*/  SHFL.IDX PT, R14, R217, RZ, 0x1f ;  /* 0x00001fffd90e7589 */ /* 0x0002a400000e0000 */
.L_x_10326:
[----:B--2---:R-:W-:Y:S01]  /*6450*/  LEA.HI R0, R14, R14, RZ, 0x1 ;  /* 0x0000000e0e007211 */ /* 0x004fe200078f08ff */
[C---:B------:R-:W-:Y:S01]  /*6460*/  VIADD R39, R145.reuse, 0x18400 ;  /* 0x0001840091277836 */ /* 0x040fe20000000000 */
[----:B------:R-:W-:Y:S01]  /*6470*/  STL.128 [R1+0xb0], RZ ;  /* 0x0000b0ff01007387 */ /* 0x000fe20000100c00 */
[C---:B------:R-:W-:Y:S01]  /*6480*/  VIADD R8, R145.reuse, 0x400 ;  /* 0x0000040091087836 */ /* 0x040fe20000000000 */
[----:B------:R-:W-:Y:S01]  /*6490*/  LOP3.LUT R3, R0, 0x7fffe, RZ, 0xc0, !PT ;  /* 0x0007fffe00037812 */ /* 0x000fe200078ec0ff */
[----:B------:R-:W-:Y:S01]  /*64a0*/  IMAD.MOV.U32 R4, RZ, RZ, 0x1 ;  /* 0x00000001ff047424 */ /* 0x000fe200078e00ff */
[----:B------:R-:W-:Y:S01]  /*64b0*/  STL.128 [R1+0xc0], RZ ;  /* 0x0000c0ff01007387 */ /* 0x000fe20000100c00 */
[----:B------:R-:W-:Y:S01]  /*64c0*/  IMAD.MOV.U32 R5, RZ, RZ, RZ ;  /* 0x000000ffff057224 */ /* 0x000fe200078e00ff */
[----:B------:R-:W-:Y:S01]  /*64d0*/  SHF.R.U32.HI R8, RZ, 0x4, R8 ;  /* 0x00000004ff087819 */ /* 0x000fe20000011608 */
[----:B------:R-:W-:Y:S01]  /*64e0*/  IMAD.IADD R0, R14, 0x1, -R3 ;  /* 0x000000010e007824 */ /* 0x000fe200078e0a03 */
[----:B------:R-:W-:Y:S01]  /*64f0*/  IADD3 R3, R145, 0x1c400, RZ ;  /* 0x0001c40091037810 */ /* 0x000fe20007ffe0ff */
[----:B------:R-:W-:Y:S01]  /*6500*/  IMAD.MOV.U32 R6, RZ, RZ, 0x1 ;  /* 0x00000001ff067424 */ /* 0x000fe200078e00ff */
[----:B------:R-:W-:Y:S01]  /*6510*/  LOP3.LUT R8, R8, 0x3fff, RZ, 0xc0, !PT ;  /* 0x00003fff08087812 */ /* 0x000fe200078ec0ff */
[----:B------:R-:W-:Y:S01]  /*6520*/  IMAD R0, R0, 0x2000, R39 ;  /* 0x0000200000007824 */ /* 0x000fe200078e0227 */
[----:B------:R-:W-:Y:S01]  /*6530*/  SHF.R.U32.HI R3, RZ, 0x4, R3 ;  /* 0x00000004ff037819 */ /* 0x000fe20000011603 */
[----:B------:R-:W-:Y:S01]  /*6540*/  IMAD.MOV.U32 R7, RZ, RZ, RZ ;  /* 0x000000ffff077224 */ /* 0x000fe200078e00ff */
[----:B------:R-:W-:Y:S01]  /*6550*/  LOP3.LUT R10, R8, 0x10000, RZ, 0xfc, !PT ;  /* 0x00010000080a7812 */ /* 0x000fe200078efcff */
[----:B------:R-:W-:Y:S01]  /*6560*/  VIADD R9, R0, 0xa000 ;  /* 0x0000a00000097836 */ /* 0x000fe20000000000 */
[----:B------:R-:W-:Y:S01]  /*6570*/  LOP3.LUT R3, R3, 0x3fff, RZ, 0xc0, !PT ;  /* 0x00003fff03037812 */ /* 0x000fe200078ec0ff */
[----:B------:R-:W-:Y:S01]  /*6580*/  IMAD.MOV.U32 R12, RZ, RZ, 0x1 ;  /* 0x00000001ff0c7424 */ /* 0x000fe200078e00ff */
[----:B------:R-:W-:Y:S01]  /*6590*/  SHF.R.U32.HI R0, RZ, 0x4, R0 ;  /* 0x00000004ff007819 */ /* 0x000fe20000011600 */
[----:B------:R-:W-:Y:S01]  /*65a0*/  IMAD.MOV.U32 R13, RZ, RZ, RZ ;  /* 0x000000ffff0d7224 */ /* 0x000fe200078e00ff */
[----:B------:R-:W-:Y:S01]  /*65b0*/  SHF.R.U32.HI R9, RZ, 0x4, R9 ;  /* 0x00000004ff097819 */ /* 0x000fe20000011609 */
[----:B------:R2:W-:Y:S01]  /*65c0*/  STL.128 [R1+0x80], R4 ;  /* 0x0000800401007387 */ /* 0x0005e20000100c00 */
[----:B------:R-:W-:Y:S01]  /*65d0*/  LOP3.LUT R3, R3, 0x10000, RZ, 0xfc, !PT ;  /* 0x0001000003037812 */ /* 0x000fe200078efcff */
[----:B------:R-:W-:Y:S01]  /*65e0*/  IMAD.MOV.U32 R11, RZ, RZ, 0x40000040 ;  /* 0x40000040ff0b7424 */ /* 0x000fe200078e00ff */
[----:B------:R-:W-:Y:S01]  /*65f0*/  LOP3.LUT R9, R9, 0x3fff, RZ, 0xc0, !PT ;  /* 0x00003fff09097812 */ /* 0x000fe200078ec0ff */
[----:B------:R3:W-:Y:S01]  /*6600*/  STL.64 [R1+0x90], R12 ;  /* 0x0000900c01007387 */ /* 0x0007e20000100a00 */
[----:B------:R-:W-:Y:S01]  /*6610*/  LOP3.LUT R0, R0, 0x3fff, RZ, 0xc0, !PT ;  /* 0x00003fff00007812 */ /* 0x000fe200078ec0ff */
[----:B------:R-:W-:Y:S01]  /*6620*/  IMAD.U32 R28, RZ, RZ, UR49 ;  /* 0x00000031ff1c7e24 */ /* 0x000fe2000f8e00ff */
[----:B------:R-:W-:Y:S01]  /*6630*/  LOP3.LUT P0, RZ, R39, 0x1bf, RZ, 0xc0, !PT ;  /* 0x000001bf27ff7812 */ /* 0x000fe2000780c0ff */
[----:B------:R4:W-:Y:S01]  /*6640*/  STL.128 [R1+0xd0], RZ ;  /* 0x0000d0ff01007387 */ /* 0x0009e20000100c00 */
[----:B------:R-:W-:Y:S02]  /*6650*/  BSSY B6, `(.L_x_10056) ;  /* 0x0000022000067945 */ /* 0x000fe40003800000 */
[----:B------:R-:W-:Y:S01]  /*6660*/  IADD3 R28, P1, R28, 0xb0, RZ ;  /* 0x000000b01c1c7810 */ /* 0x000fe20007f3e0ff */
[----:B------:R4:W-:Y:S01]  /*6670*/  STL.128 [R1+0xe0], RZ ;  /* 0x0000e0ff01007387 */ /* 0x0009e20000100c00 */
[----:B--2---:R-:W-:Y:S01]  /*6680*/  LOP3.LUT R6, R8, 0x3000000, RZ, 0xfc, !PT ;  /* 0x0300000008067812 */ /* 0x004fe200078efcff */
[----:B------:R-:W-:Y:S01]  /*6690*/  IMAD.MOV.U32 R4, RZ, RZ, R3 ;  /* 0x000000ffff047224 */ /* 0x000fe200078e0003 */
[----:B------:R-:W-:Y:S01]  /*66a0*/  LOP3.LUT R8, R9, 0x10000, RZ, 0xfc, !PT ;  /* 0x0001000009087812 */ /* 0x000fe200078efcff */
[----:B------:R-:W-:Y:S01]  /*66b0*/  IMAD.MOV.U32 R5, RZ, RZ, 0x40000040 ;  /* 0x40000040ff057424 */ /* 0x000fe200078e00ff */
[----:B---3--:R-:W-:Y:S01]  /*66c0*/  LOP3.LUT R12, R0, 0x10000, RZ, 0xfc, !PT ;  /* 0x00010000000c7812 */ /* 0x008fe200078efcff */
[----:B------:R-:W-:Y:S01]  /*66d0*/  IMAD.MOV.U32 R7, RZ, RZ, 0x40000040 ;  /* 0x40000040ff077424 */ /* 0x000fe200078e00ff */
[----:B------:R4:W-:Y:S01]  /*66e0*/  STL.128 [R1+0xf0], RZ ;  /* 0x0000f0ff01007387 */ /* 0x0009e20000100c00 */
[----:B------:R-:W-:-:S02]  /*66f0*/  IMAD.MOV.U32 R13, RZ, RZ, 0x40000040 ;  /* 0x40000040ff0d7424 */ /* 0x000fc400078e00ff */
[----:B------:R-:W-:Y:S01]  /*6700*/  IMAD.MOV.U32 R9, RZ, RZ, 0x40000040 ;  /* 0x40000040ff097424 */ /* 0x000fe200078e00ff */
[----:B------:R4:W-:Y:S01]  /*6710*/  STL.128 [R1+0xa0], R4 ;  /* 0x0000a00401007387 */ /* 0x0009e20000100c00 */
[----:B------:R-:W-:-:S03]  /*6720*/  IMAD.X R29, RZ, RZ, UR48, P1 ;  /* 0x00000030ff1d7e24 */ /* 0x000fc600088e06ff */
[----:B------:R4:W-:Y:S04]  /*6730*/  STL.64 [R1+0x98], R12 ;  /* 0x0000980c01007387 */ /* 0x0009e80000100a00 */
[----:B------:R4:W-:Y:S04]  /*6740*/  STL.128 [R1+0x110], R8 ;  /* 0x0001100801007387 */ /* 0x0009e80000100c00 */
[----:B------:R4:W-:Y:S01]  /*6750*/  STL.128 [R1+0x100], RZ ;  /* 0x000100ff01007387 */ /* 0x0009e20000100c00 */
[----:B------:R-:W-:Y:S05]  /*6760*/  @!P0 BRA `(.L_x_10057) ;  /* 0x0000000000408947 */ /* 0x000fea0003800000 */
[----:B------:R-:W-:Y:S01]  /*6770*/  MOV R0, 0x0 ;  /* 0x0000000000007802 */ /* 0x000fe20000000f00 */
[----:B------:R-:W-:Y:S01]  /*6780*/  ULDC.64 UR4, c[0x4][0x108] ;  /* 0x0100420000047ab9 */ /* 0x000fe20000000a00 */
[----:B------:R-:W-:Y:S01]  /*6790*/  ULDC.64 UR6, c[0x4][0x110] ;  /* 0x0100440000067ab9 */ /* 0x000fe20000000a00 */
[----:B----4-:R-:W-:Y:S01]  /*67a0*/  IMAD.U32 R4, RZ, RZ, UR4 ;  /* 0x00000004ff047e24 */ /* 0x010fe2000f8e00ff */
[----:B------:R2:W3:Y:S01]  /*67b0*/  LDC.64 R14, c[0x4][R0] ;  /* 0x01000000000e7b82 */ /* 0x0004e20000000a00 */
        /* <DEDUP_REMOVED lines=8> */
[----:B--2---:R-:W-:-:S07]  /*6840*/  IMAD.MOV.U32 R13, RZ, RZ, RZ ;  /* 0x000000ffff0d7224 */ /* 0x004fce00078e00ff */
[----:B------:R-:W-:-:S07]  /*6850*/  LEPC R20, `(.L_x_10057) ;  /* 0x000000001014794e */ /* 0x000fce0000000000 */
[----:B01-3-5:R-:W-:Y:S05]  /*6860*/  CALL.ABS.NOINC R14 ;  /* 0x000000000e007343 */ /* 0x02bfea0003c00000 */
.L_x_10057:
[----:B------:R-:W-:Y:S05]  /*6870*/  BSYNC B6 ;  /* 0x0000000000067941 */ /* 0x000fea0003800000 */
.L_x_10056:
[----:B------:R-:W2:Y:S01]  /*6880*/  S2R R20, SR_TID.X ;  /* 0x0000000000147919 */ /* 0x000ea20000002100 */
[----:B----4-:R-:W3:Y:S01]  /*6890*/  LDC.64 R6, c[0x0][0xad8] ;  /* 0x0002b600ff067b82 */ /* 0x010ee20000000a00 */
[----:B------:R-:W-:Y:S01]  /*68a0*/  UIADD3 UR4, UP0, UR49, 0x120, URZ ;  /* 0x0000012031047890 */ /* 0x000fe2000ff1e03f */
[----:B------:R-:W-:Y:S01]  /*68b0*/  IMAD.MOV.U32 R4, RZ, RZ, RZ ;  /* 0x000000ffff047224 */ /* 0x000fe200078e00ff */
[----:B------:R-:W-:Y:S01]  /*68c0*/  STL.64 [R1+0x120], R212 ;  /* 0x000120d401007387 */ /* 0x000fe20000100a00 */
[----:B------:R-:W-:Y:S01]  /*68d0*/  IMAD.U32 R72, RZ, RZ, UR49 ;  /* 0x00000031ff487e24 */ /* 0x000fe2000f8e00ff */
[----:B------:R-:W-:Y:S01]  /*68e0*/  UIADD3.X UR5, URZ, UR48, URZ, UP0, !UPT ;  /* 0x000000303f057290 */ /* 0x000fe200087fe43f */
[----:B------:R-:W-:Y:S01]  /*68f0*/  IMAD.U32 R27, RZ, RZ, UR49 ;  /* 0x00000031ff1b7e24 */ /* 0x000fe2000f8e00ff */
[----:B------:R-:W-:Y:S01]  /*6900*/  STL.U8 [R1+0x138], RZ ;  /* 0x000138ff01007387 */ /* 0x000fe20000100000 */
[----:B------:R-:W4:Y:S01]  /*6910*/  LDC.64 R12, c[0x0][0xae0] ;  /* 0x0002b800ff0c7b82 */ /* 0x000f220000000a00 */
[----:B------:R-:W-:Y:S01]  /*6920*/  IMAD.U32 R8, RZ, RZ, UR4 ;  /* 0x00000004ff087e24 */ /* 0x000fe2000f8e00ff */
[----:B------:R-:W-:Y:S01]  /*6930*/  ULDC UR4, c[0x0][0x3d4] ;  /* 0x0000f50000047ab9 */ /* 0x000fe20000000800 */
[----:B------:R-:W-:Y:S01]  /*6940*/  IMAD.U32 R9, RZ, RZ, UR5 ;  /* 0x00000005ff097e24 */ /* 0x000fe2000f8e00ff */
[----:B------:R-:W-:Y:S01]  /*6950*/  STL.U8 [R1+0x16c], RZ ;  /* 0x00016cff01007387 */ /* 0x000fe20000100000 */
[----:B------:R-:W-:Y:S01]  /*6960*/  ISETP.LT.AND P0, PT, RZ, UR4, PT ;  /* 0x00000004ff007c0c */ /* 0x000fe2000bf01270 */
[----:B------:R-:W-:Y:S01]  /*6970*/  IMAD.U32 R32, RZ, RZ, UR49 ;  /* 0x00000031ff207e24 */ /* 0x000fe2000f8e00ff */
[----:B------:R-:W-:Y:S01]  /*6980*/  IADD3 R72, P2, R72, 0x13c, RZ ;  /* 0x0000013c48487810 */ /* 0x000fe20007f5e0ff */
[----:B------:R-:W0:Y:S01]  /*6990*/  LDC R162, c[0x0][0xad4] ;  /* 0x0002b500ffa27b82 */ /* 0x000e220000000800 */
[----:B------:R-:W-:Y:S01]  /*69a0*/  STL.64 [R1+0x128], R8 ;  /* 0x0001280801007387 */ /* 0x000fe20000100a00 */
[----:B------:R-:W-:-:S02]  /*69b0*/  IADD3 R27, P3, R27, 0x138, RZ ;  /* 0x000001381b1b7810 */ /* 0x000fc40007f7e0ff */
[----:B------:R-:W-:Y:S01]  /*69c0*/  IADD3 R32, P4, R32, 0x128, RZ ;  /* 0x0000012820207810 */ /* 0x000fe20007f9e0ff */
[----:B------:R1:W-:Y:S01]  /*69d0*/  STL.64 [R1+0x130], R30 ;  /* 0x0001301e01007387 */ /* 0x0003e20000100a00 */
[----:B------:R-:W-:Y:S02]  /*69e0*/  IMAD.X R75, RZ, RZ, UR48, P2 ;  /* 0x00000030ff4b7e24 */ /* 0x000fe400090e06ff */
[----:B------:R-:W0:Y:S01]  /*69f0*/  LDC.64 R10, c[0x0][0x428] ;  /* 0x00010a00ff0a7b82 */ /* 0x000e220000000a00 */
[----:B---3--:R-:W-:Y:S02]  /*6a00*/  IMAD.MOV.U32 R163, RZ, RZ, R6 ;  /* 0x000000ffffa37224 */ /* 0x008fe400078e0006 */
[----:B------:R-:W-:Y:S02]  /*6a10*/  IMAD.MOV.U32 R5, RZ, RZ, R7 ;  /* 0x000000ffff057224 */ /* 0x000fe400078e0007 */
[----:B------:R-:W-:Y:S02]  /*6a20*/  IMAD.X R64, RZ, RZ, UR48, P3 ;  /* 0x00000030ff407e24 */ /* 0x000fe400098e06ff */
[----:B--2---:R-:W-:Y:S01]  /*6a30*/  VIADD R211, R20, 0xffffff80 ;  /* 0xffffff8014d37836 */ /* 0x004fe20000000000 */
[----:B------:R-:W2:Y:S01]  /*6a40*/  LDC R0, c[0x0][0x430] ;  /* 0x00010c00ff007b82 */ /* 0x000ea20000000800 */
[----:B----4-:R-:W-:-:S02]  /*6a50*/  IMAD.MOV.U32 R6, RZ, RZ, R12 ;  /* 0x000000ffff067224 */ /* 0x010fc400078e000c */
[----:B------:R-:W-:Y:S01]  /*6a60*/  IMAD.MOV.U32 R7, RZ, RZ, R13 ;  /* 0x000000ffff077224 */ /* 0x000fe200078e000d */
[----:B------:R3:W-:Y:S01]  /*6a70*/  STL [R1+0x13c], R211 ;  /* 0x00013cd301007387 */ /* 0x0007e20000100800 */
[----:B-1----:R-:W-:Y:S02]  /*6a80*/  IMAD.U32 R30, RZ, RZ, UR49 ;  /* 0x00000031ff1e7e24 */ /* 0x002fe4000f8e00ff */
[----:B------:R-:W-:Y:S01]  /*6a90*/  IMAD.X R65, RZ, RZ, UR48, P4 ;  /* 0x00000030ff417e24 */ /* 0x000fe2000a0e06ff */
[----:B0-----:R3:W-:Y:S02]  /*6aa0*/  STL.128 [R1+0x140], R160 ;  /* 0x000140a001007387 */ /* 0x0017e40000100c00 */
[----:B------:R-:W-:Y:S02]  /*6ab0*/  IADD3 R30, P1, R30, 0x16c, RZ ;  /* 0x0000016c1e1e7810 */ /* 0x000fe40007f3e0ff */
[----:B------:R3:W-:Y:S03]  /*6ac0*/  STL.128 [R1+0x150], R4 ;  /* 0x0001500401007387 */ /* 0x0007e60000100c00 */
[----:B------:R-:W-:Y:S01]  /*6ad0*/  IMAD.X R31, RZ, RZ, UR48, P1 ;  /* 0x00000030ff1f7e24 */ /* 0x000fe200088e06ff */
[----:B------:R3:W-:Y:S04]  /*6ae0*/  STL.64 [R1+0x160], R10 ;  /* 0x0001600a01007387 */ /* 0x0007e80000100a00 */
[----:B--2---:R3:W-:Y:S01]  /*6af0*/  STL [R1+0x168], R0 ;  /* 0x0001680001007387 */ /* 0x0047e20000100800 */
[----:B------:R-:W-:Y:S05]  /*6b00*/  @P0 BRA `(.L_x_10058) ;  /* 0x0000000000400947 */ /* 0x000fea0003800000 */
[----:B------:R-:W3:Y:S02]  /*6b10*/  LDL R3, [R1+0x21c] ;  /* 0x00021c0001037983 */ /* 0x000ee40000100800 */
[----:B---3--:R-:W-:-:S04]  /*6b20*/  LEA.HI R0, R3, R3, RZ, 0x1 ;  /* 0x0000000303007211 */ /* 0x008fc800078f08ff */
        /* <DEDUP_REMOVED lines=8> */
.L_x_10061:
[----:B-1----:R1:W2:Y:S02]  /*6bb0*/  SYNCS.PHASECHK.TRANS64.TRYWAIT P0, [R145+URZ+0x32400], R0 ;  /* 0x03240000910075a7 */ /* 0x0022a4000800017f */
[----:B--2---:R-:W-:Y:S05]  /*6bc0*/  @!P0 NANOSLEEP.SYNCS 0x989680 ;  /* 0x009896800000895d */ /* 0x004fea0003900000 */
[----:B------:R-:W2:Y:S02]  /*6bd0*/  @!P0 SYNCS.PHASECHK.TRANS64 P0, [R145+URZ+0x32400], R0 ;  /* 0x03240000910085a7 */ /* 0x000ea4000800007f */
[----:B--2---:R-:W-:Y:S05]  /*6be0*/  @!P0 BRA `(.L_x_10061) ;  /* 0xfffffffc00f08947 */ /* 0x004fea000383ffff */
.L_x_10060:
[----:B------:R-:W-:Y:S05]  /*6bf0*/  BSYNC B0 ;  /* 0x0000000000007941 */ /* 0x000fea0003800000 */
.L_x_10059:
[----:B------:R-:W-:Y:S05]  /*6c00*/  BRA `(.L_x_10062) ;  /* 0x0000002c007c7947 */ /* 0x000fea0003800000 */
.L_x_10058:
[----:B------:R-:W0:Y:S01]  /*6c10*/  LDC.64 R12, c[0x0][0x3d8] ;  /* 0x0000f600ff0c7b82 */ /* 0x000e220000000a00 */
[----:B-----5:R-:W-:Y:S01]  /*6c20*/  SHF.R.S32.HI R3, RZ, 0x1f, R37 ;  /* 0x0000001fff037819 */ /* 0x020fe20000011425 */
[----:B---3--:R-:W-:Y:S01]  /*6c30*/  IMAD.MOV.U32 R6, RZ, RZ, R22 ;  /* 0x000000ffff067224 */ /* 0x008fe200078e0016 */
[--C-:B------:R-:W-:Y:S01]  /*6c40*/  SHF.R.S32.HI R5, RZ, 0x1f, R154.reuse ;  /* 0x0000001fff057819 */ /* 0x100fe2000001149a */
[----:B------:R-:W-:Y:S01]  /*6c50*/  IMAD.MOV.U32 R7, RZ, RZ, R23 ;  /* 0x000000ffff077224 */ /* 0x000fe200078e0017 */
[----:B------:R-:W-:Y:S01]  /*6c60*/  LOP3.LUT P0, RZ, R39, 0x3ff, RZ, 0xc0, !PT ;  /* 0x000003ff27ff7812 */ /* 0x000fe2000780c0ff */
[----:B------:R-:W-:Y:S01]  /*6c70*/  IMAD.MOV.U32 R4, RZ, RZ, R154 ;  /* 0x000000ffff047224 */ /* 0x000fe200078e009a */
[----:B------:R-:W-:Y:S01]  /*6c80*/  BSSY B6, `(.L_x_10063) ;  /* 0x000002f000067945 */ /* 0x000fe20003800000 */
[----:B------:R-:W1:Y:S01]  /*6c90*/  LDC.64 R14, c[0x0][0x3e8] ;  /* 0x0000fa00ff0e7b82 */ /* 0x000e620000000a00 */
[-C--:B0-----:R-:W-:Y:S01]  /*6ca0*/  IMAD R0, R3, R12.reuse, RZ ;  /* 0x0000000c03007224 */ /* 0x081fe200078e02ff */
[----:B------:R-:W-:Y:S01]  /*6cb0*/  SHF.L.U64.HI R80, R12, 0x6, R13 ;  /* 0x000000060c507819 */ /* 0x000fe2000001020d */
[----:B------:R-:W-:-:S04]  /*6cc0*/  IMAD.WIDE.U32 R8, R153, R12, R6 ;  /* 0x0000000c99087225 */ /* 0x000fc800078e0006 */
[----:B------:R-:W-:Y:S02]  /*6cd0*/  IMAD R40, R166, R12, RZ ;  /* 0x0000000ca6287224 */ /* 0x000fe400078e02ff */
[-C--:B-1----:R-:W-:Y:S01]  /*6ce0*/  IMAD R20, R3, R14.reuse, RZ ;  /* 0x0000000e03147224 */ /* 0x082fe200078e02ff */
[----:B------:R-:W-:Y:S01]  /*6cf0*/  SHF.L.U64.HI R83, R14, 0x6, R15 ;  /* 0x000000060e537819 */ /* 0x000fe2000001020f */
[----:B------:R-:W-:-:S04]  /*6d00*/  IMAD.WIDE.U32 R10, R153, R14, R6 ;  /* 0x0000000e990a7225 */ /* 0x000fc800078e0006 */
[----:B------:R-:W-:-:S04]  /*6d10*/  IMAD.WIDE.U32 R38, R37, R12, RZ ;  /* 0x0000000c25267225 */ /* 0x000fc800078e00ff */
[C---:B------:R-:W-:Y:S01]  /*6d20*/  IMAD R41, R37.reuse, R13, R0 ;  /* 0x0000000d25297224 */ /* 0x040fe200078e0200 */
[----:B------:R-:W-:Y:S01]  /*6d30*/  IADD3 R47, P3, R8, R38, RZ ;  /* 0x00000026082f7210 */ /* 0x000fe20007f7e0ff */
[----:B------:R-:W-:Y:S02]  /*6d40*/  IMAD R43, R37, R15, R20 ;  /* 0x0000000f252b7224 */ /* 0x000fe400078e0214 */
[----:B------:R-:W-:-:S04]  /*6d50*/  IMAD.WIDE.U32 R6, R153, R12, R4 ;  /* 0x0000000c99067225 */ /* 0x000fc800078e0004 */
[----:B------:R-:W-:Y:S01]  /*6d60*/  IMAD R42, R166, R14, RZ ;  /* 0x0000000ea62a7224 */ /* 0x000fe200078e02ff */
[----:B------:R-:W-:Y:S01]  /*6d70*/  IADD3 R77, P1, R6, R38, RZ ;  /* 0x00000026064d7210 */ /* 0x000fe20007f3e0ff */
[----:B------:R-:W-:-:S04]  /*6d80*/  IMAD.WIDE.U32 R36, R37, R14, RZ ;  /* 0x0000000e25247225 */ /* 0x000fc800078e00ff */
[----:B------:R-:W-:Y:S01]  /*6d90*/  IMAD.WIDE.U32 R4, R153, R14, R4 ;  /* 0x0000000e99047225 */ /* 0x000fe200078e0004 */
[----:B------:R-:W-:-:S03]  /*6da0*/  IADD3 R69, P4, R10, R36, RZ ;  /* 0x000000240a457210 */ /* 0x000fc60007f9e0ff */
[----:B------:R-:W-:Y:S01]  /*6db0*/  IMAD R40, R153, R13, R40 ;  /* 0x0000000d99287224 */ /* 0x000fe200078e0228 */
[----:B------:R-:W-:Y:S01]  /*6dc0*/  IADD3 R81, P2, R4, R36, RZ ;  /* 0x0000002404517210 */ /* 0x000fe20007f5e0ff */
[----:B------:R-:W-:Y:S02]  /*6dd0*/  IMAD.IADD R41, R41, 0x1, R39 ;  /* 0x0000000129297824 */ /* 0x000fe400078e0227 */
[----:B------:R-:W-:Y:S02]  /*6de0*/  IMAD R42, R153, R15, R42 ;  /* 0x0000000f992a7224 */ /* 0x000fe400078e022a */
[----:B------:R-:W-:Y:S01]  /*6df0*/  IMAD.IADD R43, R43, 0x1, R37 ;  /* 0x000000012b2b7824 */ /* 0x000fe200078e0225 */
[C---:B------:R-:W-:Y:S01]  /*6e00*/  IADD3.X R79, R41.reuse, R7, R40, P1, !PT ;  /* 0x00000007294f7210 */ /* 0x040fe20000ffe428 */
[----:B------:R-:W-:Y:S01]  /*6e10*/  IMAD.SHL.U32 R82, R12, 0x40, RZ ;  /* 0x000000400c527824 */ /* 0x000fe200078e00ff */
[----:B------:R-:W-:Y:S01]  /*6e20*/  IADD3.X R67, R41, R40, R9, P3, !PT ;  /* 0x0000002829437210 */ /* 0x000fe20001ffe409 */
[----:B------:R-:W-:Y:S01]  /*6e30*/  IMAD.SHL.U32 R84, R14, 0x40, RZ ;  /* 0x000000400e547824 */ /* 0x000fe200078e00ff */
        /* <DEDUP_REMOVED lines=19> */
.L_x_10064:
[----:B------:R-:W-:Y:S05]  /*6f70*/  BSYNC B6 ;  /* 0x0000000000067941 */ /* 0x000fea0003800000 */
.L_x_10063:
[----:B------:R-:W2:Y:S01]  /*6f80*/  LDL R15, [R1+0x70] ;  /* 0x00007000010f7983 */ /* 0x000ea20000100800 */
[----:B------:R-:W0:Y:S01]  /*6f90*/  LDC.64 R4, c[0x0][0x3e8] ;  /* 0x0000fa00ff047b82 */ /* 0x000e220000000a00 */
[----:B------:R-:W-:Y:S01]  /*6fa0*/  ULDC.U8 UR4, c[0x0][0x3f0] ;  /* 0x0000fc0000047ab9 */ /* 0x000fe20000000000 */
[----:B------:R-:W-:Y:S01]  /*6fb0*/  BSSY B0, `(.L_x_10065) ;  /* 0x000029c000007945 */ /* 0x000fe20003800000 */
[----:B------:R-:W-:-:S05]  /*6fc0*/  ISETP.NE.AND P0, PT, RZ, UR4, PT ;  /* 0x00000004ff007c0c */ /* 0x000fca000bf05270 */
[----:B------:R-:W1:Y:S01]  /*6fd0*/  LDC.64 R6, c[0x0][0x3d8] ;  /* 0x0000f600ff067b82 */ /* 0x000e620000000a00 */
[----:B--2---:R-:W-:Y:S01]  /*6fe0*/  SHF.R.S32.HI R3, RZ, 0x1f, R15 ;  /* 0x0000001fff037819 */ /* 0x004fe2000001140f */
[----:B0-----:R-:W-:-:S04]  /*6ff0*/  IMAD.WIDE.U32 R10, R15, R4, RZ ;  /* 0x000000040f0a7225 */ /* 0x001fc800078e00ff */
[C---:B------:R-:W-:Y:S02]  /*7000*/  IMAD R12, R3.reuse, R4, RZ ;  /* 0x00000004030c7224 */ /* 0x040fe400078e02ff */
[-C--:B-1----:R-:W-:Y:S02]  /*7010*/  IMAD R0, R3, R6.reuse, RZ ;  /* 0x0000000603007224 */ /* 0x082fe400078e02ff */
[C---:B------:R-:W-:Y:S02]  /*7020*/  IMAD R13, R15.reuse, R5, R12 ;  /* 0x000000050f0d7224 */ /* 0x040fe400078e020c */
[----:B------:R-:W-:-:S04]  /*7030*/  IMAD.WIDE.U32 R8, R15, R6, RZ ;  /* 0x000000060f087225 */ /* 0x000fc800078e00ff */
[----:B------:R-:W-:Y:S02]  /*7040*/  IMAD R3, R15, R7, R0 ;  /* 0x000000070f037224 */ /* 0x000fe400078e0200 */
[----:B------:R-:W-:Y:S02]  /*7050*/  IMAD.IADD R13, R11, 0x1, R13 ;  /* 0x000000010b0d7824 */ /* 0x000fe400078e020d */
[----:B------:R-:W-:Y:S02]  /*7060*/  IMAD.IADD R3, R9, 0x1, R3 ;  /* 0x0000000109037824 */ /* 0x000fe400078e0203 */
[----:B------:R-:W-:Y:S01]  /*7070*/  IMAD R0, R15, -0x80, R160 ;  /* 0xffffff800f007824 */ /* 0x000fe200078e02a0 */
[C---:B------:R-:W-:Y:S01]  /*7080*/  SHF.L.U64.HI R71, R10.reuse, 0x7, R13 ;  /* 0x000000070a477819 */ /* 0x040fe2000001020d */
[----:B------:R-:W-:Y:S01]  /*7090*/  IMAD.SHL.U32 R70, R10, 0x80, RZ ;  /* 0x000000800a467824 */ /* 0x000fe200078e00ff */
[C---:B------:R-:W-:Y:S01]  /*70a0*/  SHF.L.U64.HI R76, R8.reuse, 0x7, R3 ;  /* 0x00000007084c7819 */ /* 0x040fe20000010203 */
[----:B------:R-:W-:Y:S01]  /*70b0*/  IMAD.SHL.U32 R74, R8, 0x80, RZ ;  /* 0x00000080084a7824 */ /* 0x000fe200078e00ff */
[----:B------:R-:W-:Y:S01]  /*70c0*/  VIMNMX R10, R0, 0x80, PT ;  /* 0x00000080000a7848 */ /* 0x000fe20003fe0100 */
[----:B------:R-:W-:Y:S06]  /*70d0*/  @!P0 BRA `(.L_x_10066) ;  /* 0x0000001400548947 */ /* 0x000fec0003800000 */
[----:B------:R0:W5:Y:S01]  /*70e0*/  LDL R68, [R1+0x21c] ;  /* 0x00021c0001447983 */ /* 0x0001620000100800 */
[----:B------:R-:W1:Y:S01]  /*70f0*/  LDC R0, c[0x0][0x428] ;  /* 0x00010a00ff007b82 */ /* 0x000e620000000800 */
[----:B------:R-:W-:Y:S01]  /*7100*/  IMAD R3, R15, 0x80, R153 ;  /* 0x000000800f037824 */ /* 0x000fe200078e0299 */
[-C--:B------:R-:W-:Y:S01]  /*7110*/  ISETP.GE.AND P1, PT, R153, R10.reuse, PT ;  /* 0x0000000a9900720c */ /* 0x080fe20003f26270 */
[----:B------:R-:W-:Y:S01]  /*7120*/  BSSY B1, `(.L_x_10067) ;  /* 0x000002b000017945 */ /* 0x000fe20003800000 */
[----:B------:R-:W-:Y:S01]  /*7130*/  ISETP.GE.AND P0, PT, R156, R10, PT ;  /* 0x0000000a9c00720c */ /* 0x000fe20003f06270 */
[----:B------:R-:W-:Y:S01]  /*7140*/  IMAD R3, R214, 0x40, R3 ;  /* 0x00000040d6037824 */ /* 0x000fe200078e0203 */
[----:B------:R-:W-:Y:S01]  /*7150*/  CS2R R20, SRZ ;  /* 0x0000000000147805 */ /* 0x000fe2000001ff00 */
        /* <DEDUP_REMOVED lines=10> */
[----:B-1----:R-:W-:-:S13]  /*7200*/  ISETP.NE.AND P2, PT, R0, 0x1, PT ;  /* 0x000000010000780c */ /* 0x002fda0003f45270 */
[----:B------:R-:W1:Y:S08]  /*7210*/  @P2 LDC R0, c[0x0][0x42c] ;  /* 0x00010b00ff002b82 */ /* 0x000e700000000800 */
[----:B------:R-:W2:Y:S01]  /*7220*/  @P2 LDC R9, c[0x0][0x430] ;  /* 0x00010c00ff092b82 */ /* 0x000ea20000000800 */
[----:B-1----:R-:W-:-:S05]  /*7230*/  @P2 IMAD.HI.U32 R0, R3, R0, RZ ;  /* 0x0000000003002227 */ /* 0x002fca00078e00ff */
[----:B--2---:R-:W-:Y:S02]  /*7240*/  @P2 SHF.R.U32.HI R3, RZ, R9, R0 ;  /* 0x00000009ff032219 */ /* 0x004fe40000011600 */
[----:B------:R-:W-:Y:S02]  /*7250*/  CS2R R8, SRZ ;  /* 0x0000000000087805 */ /* 0x000fe4000001ff00 */
[----:B------:R-:W-:Y:S01]  /*7260*/  SHF.R.S32.HI R69, RZ, 0x1f, R3 ;  /* 0x0000001fff457819 */ /* 0x000fe20000011403 */
[----:B0-----:R-:W-:Y:S06]  /*7270*/  @P1 BRA `(.L_x_10068) ;  /* 0x0000000000541947 */ /* 0x001fec0003800000 */
[----:B------:R-:W-:Y:S01]  /*7280*/  IADD3 R15, P3, R74, R77, RZ ;  /* 0x0000004d4a0f7210 */ /* 0x000fe20007f7e0ff */
[----:B------:R-:W-:Y:S01]  /*7290*/  ULDC UR4, c[0x0][0x3d4] ;  /* 0x0000f50000047ab9 */ /* 0x000fe20000000800 */
[----:B------:R-:W-:Y:S01]  /*72a0*/  IADD3 R0, P4, R70, R81, RZ ;  /* 0x0000005146007210 */ /* 0x000fe20007f9e0ff */
[----:B------:R-:W-:Y:S01]  /*72b0*/  ULDC.64 UR6, c[0x0][0x3c8] ;  /* 0x0000f20000067ab9 */ /* 0x000fe20000000a00 */
[----:B------:R-:W-:Y:S01]  /*72c0*/  ULDC.64 UR8, c[0x0][0x3e0] ;  /* 0x0000f80000087ab9 */ /* 0x000fe20000000a00 */
[----:B------:R-:W-:Y:S01]  /*72d0*/  ISETP.GE.AND P2, PT, R154, UR4, PT ;  /* 0x000000049a007c0c */ /* 0x000fe2000bf46270 */
[----:B------:R-:W-:Y:S01]  /*72e0*/  IMAD.X R40, R76, 0x1, R79, P3 ;  /* 0x000000014c287824 */ /* 0x000fe200018e064f */
[----:B------:R-:W-:Y:S01]  /*72f0*/  ISETP.GE.AND P1, PT, R158, UR4, PT ;  /* 0x000000049e007c0c */ /* 0x000fe2000bf26270 */
[----:B------:R-:W-:Y:S01]  /*7300*/  IMAD.X R41, R71, 0x1, R78, P4 ;  /* 0x0000000147297824 */ /* 0x000fe200020e064e */
[----:B------:R-:W-:Y:S02]  /*7310*/  LEA R14, P3, R15, UR6, 0x1 ;  /* 0x000000060f0e7c11 */ /* 0x000fe4000f8608ff */
[----:B------:R-:W-:-:S02]  /*7320*/  CS2R R44, SRZ ;  /* 0x00000000002c7805 */ /* 0x000fc4000001ff00 */
[C---:B------:R-:W-:Y:S02]  /*7330*/  LEA R66, P4, R0.reuse, UR8, 0x1 ;  /* 0x0000000800427c11 */ /* 0x040fe4000f8808ff */
[----:B------:R-:W-:Y:S02]  /*7340*/  CS2R R46, SRZ ;  /* 0x00000000002e7805 */ /* 0x000fe4000001ff00 */
[----:B------:R-:W-:Y:S02]  /*7350*/  LEA.HI.X R15, R15, UR7, R40, 0x1, P3 ;  /* 0x000000070f0f7c11 */ /* 0x000fe400098f0c28 */
[----:B------:R-:W-:Y:S02]  /*7360*/  CS2R R42, SRZ ;  /* 0x00000000002a7805 */ /* 0x000fe4000001ff00 */
[----:B------:R-:W-:Y:S02]  /*7370*/  LEA.HI.X R67, R0, UR9, R41, 0x1, P4 ;  /* 0x0000000900437c11 */ /* 0x000fe4000a0f0c29 */
[----:B------:R-:W-:Y:S01]  /*7380*/  CS2R R40, SRZ ;  /* 0x0000000000287805 */ /* 0x000fe2000001ff00 */
[----:B------:R0:W5:Y:S05]  /*7390*/  @!P2 LDG.E.64 R44, desc[UR56][R14.64] ;  /* 0x000000380e2ca981 */ /* 0x00016a000c1e1b00 */
[----:B------:R0:W5:Y:S04]  /*73a0*/  @!P1 LDG.E.64 R40, desc[UR56][R14.64+0x20] ;  /* 0x000020380e289981 */ /* 0x000168000c1e1b00 */
[----:B------:R0:W5:Y:S04]  /*73b0*/  @!P2 LDG.E.64 R46, desc[UR56][R66.64] ;  /* 0x00000038422ea981 */ /* 0x000168000c1e1b00 */
[----:B------:R0:W5:Y:S02]  /*73c0*/  @!P1 LDG.E.64 R42, desc[UR56][R66.64+0x20] ;  /* 0x00002038422a9981 */ /* 0x000164000c1e1b00 */
.L_x_10068:
[----:B------:R-:W-:Y:S05]  /*73d0*/  BSYNC B1 ;  /* 0x0000000000017941 */ /* 0x000fea0003800000 */
.L_x_10067:
[----:B------:R-:W-:Y:S04]  /*73e0*/  BSSY B1, `(.L_x_10069) ;  /* 0x0000017000017945 */ /* 0x000fe80003800000 */
[----:B------:R-:W-:Y:S05]  /*73f0*/  @P0 BRA `(.L_x_10070) ;  /* 0x0000000000540947 */ /* 0x000fea0003800000 */
[----:B------:R-:W-:Y:S01]  /*7400*/  IADD3 R0, P2, P3, R81, R84, R70 ;  /* 0x0000005451007210 */ /* 0x000fe20007b5e046 */
[----:B------:R-:W-:Y:S01]  /*7410*/  ULDC UR4, c[0x0][0x3d4] ;  /* 0x0000f50000047ab9 */ /* 0x000fe20000000800 */
[----:B------:R-:W-:Y:S01]  /*7420*/  IADD3 R8, P0, P1, R77, R82, R74 ;  /* 0x000000524d087210 */ /* 0x000fe2000791e04a */
[----:B------:R-:W-:Y:S01]  /*7430*/  ULDC.64 UR6, c[0x0][0x3c8] ;  /* 0x0000f20000067ab9 */ /* 0x000fe20000000a00 */
[----:B------:R-:W-:Y:S01]  /*7440*/  IADD3.X R9, R78, R83, R71, P2, P3 ;  /* 0x000000534e097210 */ /* 0x000fe200017e6447 */
[----:B------:R-:W-:Y:S01]  /*7450*/  ULDC.64 UR8, c[0x0][0x3e0] ;  /* 0x0000f80000087ab9 */ /* 0x000fe20000000a00 */
[----:B------:R-:W-:Y:S02]  /*7460*/  ISETP.GE.AND P2, PT, R154, UR4, PT ;  /* 0x000000049a007c0c */ /* 0x000fe4000bf46270 */
[----:B------:R-:W-:Y:S02]  /*7470*/  CS2R R36, SRZ ;  /* 0x0000000000247805 */ /* 0x000fe4000001ff00 */
[----:B------:R-:W-:-:S02]  /*7480*/  ISETP.GE.AND P3, PT, R158, UR4, PT ;  /* 0x000000049e007c0c */ /* 0x000fc4000bf66270 */
[----:B------:R-:W-:Y:S02]  /*7490*/  CS2R R20, SRZ ;  /* 0x0000000000147805 */ /* 0x000fe4000001ff00 */
[----:B0-----:R-:W-:Y:S02]  /*74a0*/  IADD3.X R15, R79, R80, R76, P0, P1 ;  /* 0x000000504f0f7210 */ /* 0x001fe400007e244c */
[----:B------:R-:W-:Y:S02]  /*74b0*/  CS2R R38, SRZ ;  /* 0x0000000000267805 */ /* 0x000fe4000001ff00 */
[----:B------:R-:W-:Y:S02]  /*74c0*/  LEA R14, P0, R8, UR6, 0x1 ;  /* 0x00000006080e7c11 */ /* 0x000fe4000f8008ff */
[----:B------:R-:W-:Y:S02]  /*74d0*/  LEA R66, P1, R0, UR8, 0x1 ;  /* 0x0000000800427c11 */ /* 0x000fe4000f8208ff */
[----:B------:R-:W-:-:S02]  /*74e0*/  LEA.HI.X R15, R8, UR7, R15, 0x1, P0 ;  /* 0x00000007080f7c11 */ /* 0x000fc400080f0c0f */
[----:B------:R-:W-:Y:S02]  /*74f0*/  LEA.HI.X R67, R0, UR9, R9, 0x1, P1 ;  /* 0x0000000900437c11 */ /* 0x000fe400088f0c09 */
[----:B------:R-:W-:Y:S01]  /*7500*/  CS2R R8, SRZ ;  /* 0x0000000000087805 */ /* 0x000fe2000001ff00 */
[----:B------:R1:W5:Y:S04]  /*7510*/  @!P2 LDG.E.64 R36, desc[UR56][R14.64] ;  /* 0x000000380e24a981 */ /* 0x000368000c1e1b00 */
[----:B------:R1:W5:Y:S04]  /*7520*/  @!P3 LDG.E.64 R20, desc[UR56][R14.64+0x20] ;  /* 0x000020380e14b981 */ /* 0x000368000c1e1b00 */
[----:B------:R1:W5:Y:S04]  /*7530*/  @!P2 LDG.E.64 R38, desc[UR56][R66.64] ;  /* 0x000000384226a981 */ /* 0x000368000c1e1b00 */
[----:B------:R1:W5:Y:S02]  /*7540*/  @!P3 LDG.E.64 R8, desc[UR56][R66.64+0x20] ;  /* 0x000020384208b981 */ /* 0x000364000c1e1b00 */
.L_x_10070:
[----:B------:R-:W-:Y:S05]  /*7550*/  BSYNC B1 ;  /* 0x0000000000017941 */ /* 0x000fea0003800000 */
.L_x_10069:
[----:B------:R-:W-:Y:S01]  /*7560*/  IMAD.WIDE.U32 R10, R3, R6, R10 ;  /* 0x00000006030a7225 */ /* 0x000fe200078e000a */
[----:B-----5:R-:W-:Y:S01]  /*7570*/  LEA.HI R0, R68, R68, RZ, 0x1 ;  /* 0x0000004444007211 */ /* 0x020fe200078f08ff */
[----:B------:R-:W-:Y:S01]  /*7580*/  ULDC.64 UR4, c[0x0][0x3c8] ;  /* 0x0000f20000047ab9 */ /* 0x000fe20000000a00 */
[----:B------:R-:W-:Y:S01]  /*7590*/  ULDC.64 UR6, c[0x0][0x3e0] ;  /* 0x0000f80000067ab9 */ /* 0x000fe20000000a00 */
[C---:B------:R-:W-:Y:S01]  /*75a0*/  IMAD R6, R69.reuse, R6, RZ ;  /* 0x0000000645067224 */ /* 0x040fe200078e02ff */
[----:B01----:R-:W-:Y:S01]  /*75b0*/  LOP3.LUT R15, R0, 0xfffffffe, RZ, 0xc0, !PT ;  /* 0xfffffffe000f7812 */ /* 0x003fe200078ec0ff */
[-C--:B------:R-:W-:Y:S02]  /*75c0*/  IMAD R14, R69, R4.reuse, RZ ;  /* 0x00000004450e7224 */ /* 0x080fe400078e02ff */
[----:B------:R-:W-:Y:S01]  /*75d0*/  IMAD.WIDE.U32 R12, R3, R4, R12 ;  /* 0x00000004030c7225 */ /* 0x000fe200078e000c */
[----:B------:R-:W-:Y:S01]  /*75e0*/  LEA R4, P0, R10, UR4, 0x1 ;  /* 0x000000040a047c11 */ /* 0x000fe2000f8008ff */
[----:B------:R-:W-:-:S02]  /*75f0*/  UMOV UR4, 0xffffffff ;  /* 0xffffffff00047882 */ /* 0x000fc40000000000 */
[C---:B------:R-:W-:Y:S01]  /*7600*/  IMAD R7, R3.reuse, R7, R6 ;  /* 0x0000000703077224 */ /* 0x040fe200078e0206 */
[----:B------:R-:W-:Y:S01]  /*7610*/  LEA R0, P1, R12, UR6, 0x1 ;  /* 0x000000060c007c11 */ /* 0x000fe2000f8208ff */
[----:B------:R-:W-:Y:S02]  /*7620*/  IMAD R3, R3, R5, R14 ;  /* 0x0000000503037224 */ /* 0x000fe400078e020e */
[----:B------:R-:W-:Y:S02]  /*7630*/  IMAD.IADD R5, R11, 0x1, R7 ;  /* 0x000000010b057824 */ /* 0x000fe400078e0207 */
[----:B------:R-:W-:Y:S02]  /*7640*/  IMAD.IADD R3, R13, 0x1, R3 ;  /* 0x000000010d037824 */ /* 0x000fe400078e0203 */
[----:B------:R-:W-:Y:S01]  /*7650*/  IMAD.IADD R15, R68, 0x1, -R15 ;  /* 0x00000001440f7824 */ /* 0x000fe200078e0a0f */
[----:B------:R-:W-:Y:S02]  /*7660*/  LEA.HI.X R5, R10, UR5, R5, 0x1, P0 ;  /* 0x000000050a057c11 */ /* 0x000fe400080f0c05 */
[----:B------:R-:W-:-:S02]  /*7670*/  LEA.HI.X R3, R12, UR7, R3, 0x1, P1 ;  /* 0x000000070c037c11 */ /* 0x000fc400088f0c03 */
[----:B------:R-:W-:Y:S01]  /*7680*/  SHF.L.U32 R6, R15, 0x1f, RZ ;  /* 0x0000001f0f067819 */ /* 0x000fe200000006ff */
[----:B------:R-:W-:Y:S06]  /*7690*/  BRA.DIV UR4, `(.L_x_10071) ;  /* 0x000002be04607947 */ /* 0x000fec000b800000 */
.L_x_10329:
[----:B------:R-:W-:-:S03]  /*76a0*/  UMOV UR4, 0xffffffff ;  /* 0xffffffff00047882 */ /* 0x000fc60000000000 */
[----:B------:R-:W-:Y:S05]  /*76b0*/  BRA.DIV UR4, `(.L_x_10072) ;  /* 0x000002be04807947 */ /* 0x000fea000b800000 */
.L_x_10332:
[----:B------:R-:W-:-:S03]  /*76c0*/  UMOV UR4, 0xffffffff ;  /* 0xffffffff00047882 */ /* 0x000fc60000000000 */
[----:B------:R-:W-:Y:S05]  /*76d0*/  BRA.DIV UR4, `(.L_x_10073) ;  /* 0x000002be04a07947 */ /* 0x000fea000b800000 */
.L_x_10335:
[----:B------:R-:W-:-:S03]  /*76e0*/  UMOV UR4, 0xffffffff ;  /* 0xffffffff00047882 */ /* 0x000fc60000000000 */
[----:B------:R-:W-:Y:S05]  /*76f0*/  BRA.DIV UR4, `(.L_x_10074) ;  /* 0x000002be04c07947 */ /* 0x000fea000b800000 */
.L_x_10338:
[----:B------:R-:W-:-:S03]  /*7700*/  UMOV UR4, 0xffffffff ;  /* 0xffffffff00047882 */ /* 0x000fc60000000000 */
[----:B------:R-:W-:Y:S05]  /*7710*/  BRA.DIV UR4, `(.L_x_10075) ;  /* 0x000002be04e07947 */ /* 0x000fea000b800000 */
.L_x_10341:
[----:B------:R-:W-:-:S03]  /*7720*/  UMOV UR4, 0xffffffff ;  /* 0xffffffff00047882 */ /* 0x000fc60000000000 */
[----:B------:R-:W-:Y:S05]  /*7730*/  BRA.DIV UR4, `(.L_x_10076) ;  /* 0x000002c204007947 */ /* 0x000fea000b800000 */
.L_x_10344:
[----:B------:R-:W-:-:S03]  /*7740*/  UMOV UR4, 0xffffffff ;  /* 0xffffffff00047882 */ /* 0x000fc60000000000 */
[----:B------:R-:W-:Y:S05]  /*7750*/  BRA.DIV UR4, `(.L_x_10077) ;  /* 0x000002c204207947 */ /* 0x000fea000b800000 */
.L_x_10347:
[----:B------:R-:W-:-:S03]  /*7760*/  UMOV UR4, 0xffffffff ;  /* 0xffffffff00047882 */ /* 0x000fc60000000000 */
[----:B------:R-:W-:Y:S05]  /*7770*/  BRA.DIV UR4, `(.L_x_10078) ;  /* 0x000002c204407947 */ /* 0x000fea000b800000 */
.L_x_10350:
[----:B------:R-:W0:Y:S01]  /*7780*/  SYNCS.PHASECHK.TRANS64.TRYWAIT P0, [R145+URZ+0x32400], R6 ;  /* 0x03240006910075a7 */ /* 0x000e22000800017f */
[----:B------:R-:W-:Y:S04]  /*7790*/  BSSY B1, `(.L_x_10079) ;  /* 0x0000002000017945 */ /* 0x000fe80003800000 */
[----:B0-----:R-:W-:Y:S05]  /*77a0*/  @!P0 BRA `(.L_x_10080) ;  /* 0x000002c0005c8947 */ /* 0x001fea0003800000 */
.L_x_10351:
[----:B------:R-:W-:Y:S05]  /*77b0*/  BSYNC B1 ;  /* 0x0000000000017941 */ /* 0x000fea0003800000 */
.L_x_10079:
[----:B------:R-:W2:Y:S01]  /*77c0*/  LDL R5, [R1+0x70] ;  /* 0x0000700001057983 */ /* 0x000ea20000100800 */
[C---:B------:R-:W-:Y:S01]  /*77d0*/  IMAD.SHL.U32 R0, R183.reuse, 0x40, RZ ;  /* 0x00000040b7007824 */ /* 0x040fe200078e00ff */
[----:B------:R-:W-:Y:S01]  /*77e0*/  LOP3.LUT P0, RZ, R183, 0x4, RZ, 0xc0, !PT ;  /* 0x00000004b7ff7812 */ /* 0x000fe2000780c0ff */
[----:B------:R-:W-:Y:S01]  /*77f0*/  IMAD.MOV.U32 R4, RZ, RZ, R40 ;  /* 0x000000ffff047224 */ /* 0x000fe200078e0028 */
[----:B------:R-:W-:Y:S01]  /*7800*/  BSSY B1, `(.L_x_10081) ;  /* 0x0000084000017945 */ /* 0x000fe20003800000 */
[----:B0-----:R-:W-:Y:S01]  /*7810*/  IMAD.MOV.U32 R6, RZ, RZ, R45 ;  /* 0x000000ffff067224 */ /* 0x001fe200078e002d */
[----:B------:R-:W-:Y:S01]  /*7820*/  LOP3.LUT R3, R0, 0x1c0, RZ, 0xc0, !PT ;  /* 0x000001c000037812 */ /* 0x000fe200078ec0ff */
[----:B------:R-:W-:-:S03]  /*7830*/  IMAD.MOV.U32 R7, RZ, RZ, R42 ;  /* 0x000000ffff077224 */ /* 0x000fc600078e002a */
[----:B------:R-:W-:Y:S02]  /*7840*/  LOP3.LUT R0, R3, 0x18, R22, 0xf8, !PT ;  /* 0x0000001803007812 */ /* 0x000fe400078ef816 */
[----:B------:R-:W-:Y:S02]  /*7850*/  SHF.R.U32.HI R3, RZ, 0x3, R3 ;  /* 0x00000003ff037819 */ /* 0x000fe40000011603 */
[----:B------:R-:W-:Y:S01]  /*7860*/  PRMT R76, R6, 0x5410, R7 ;  /* 0x00005410064c7816 */ /* 0x000fe20000000007 */
[----:B------:R-:W-:Y:S01]  /*7870*/  IMAD.MOV.U32 R7, RZ, RZ, R47 ;  /* 0x000000ffff077224 */ /* 0x000fe200078e002f */
[----:B------:R-:W-:Y:S01]  /*7880*/  LOP3.LUT R3, R0, R3, RZ, 0x3c, !PT ;  /* 0x0000000300037212 */ /* 0x000fe200078e3cff */
[----:B------:R-:W-:-:S04]  /*7890*/  IMAD.MOV.U32 R6, RZ, RZ, R46 ;  /* 0x000000ffff067224 */ /* 0x000fc800078e002e */
[----:B------:R-:W-:Y:S02]  /*78a0*/  IMAD R0, R168, 0x200, R3 ;  /* 0x00000200a8007824 */ /* 0x000fe400078e0203 */
[----:B------:R-:W-:Y:S02]  /*78b0*/  IMAD.MOV.U32 R3, RZ, RZ, R41 ;  /* 0x000000ffff037224 */ /* 0x000fe400078e0029 */
[----:B------:R-:W-:Y:S01]  /*78c0*/  IMAD R145, R0, 0x2, R145 ;  /* 0x0000000200917824 */ /* 0x000fe200078e0291 */
[----:B------:R-:W-:Y:S01]  /*78d0*/  PRMT R0, R4, 0x7610, R0 ;  /* 0x0000761004007816 */ /* 0x000fe20000000000 */
[----:B------:R-:W-:Y:S01]  /*78e0*/  IMAD.MOV.U32 R4, RZ, RZ, R44 ;  /* 0x000000ffff047224 */ /* 0x000fe200078e002c */
[----:B------:R-:W-:Y:S01]  /*78f0*/  PRMT R11, R11, 0x5410, R3 ;  /* 0x000054100b0b7816 */ /* 0x000fe20000000003 */
[C---:B------:R-:W-:Y:S02]  /*7900*/  VIADD R10, R145.reuse, 0x18400 ;  /* 0x00018400910a7836 */ /* 0x040fe40000000000 */
[----:B------:R-:W-:Y:S01]  /*7910*/  VIADD R3, R145, 0x18440 ;  /* 0x0001844091037836 */ /* 0x000fe20000000000 */
[----:B------:R-:W-:Y:S01]  /*7920*/  PRMT R12, R4, 0x7610, R12 ;  /* 0x00007610040c7816 */ /* 0x000fe2000000000c */
[----:B------:R-:W-:-:S02]  /*7930*/  IMAD.MOV.U32 R4, RZ, RZ, R43 ;  /* 0x000000ffff047224 */ /* 0x000fc400078e002b */
[----:B------:R-:W-:Y:S01]  /*7940*/  @P0 VIADD R3, R10, 0xffffffc0 ;  /* 0xffffffc00a030836 */ /* 0x000fe20000000000 */
        /* <DEDUP_REMOVED lines=8> */
[----:B------:R-:W-:-:S05]  /*79d0*/  IMAD.MOV.U32 R4, RZ, RZ, R37 ;  /* 0x000000ffff047224 */ /* 0x000fca00078e0025 */
[----:B------:R-:W-:Y:S01]  /*79e0*/  PRMT R78, R7, 0x5410, R4 ;  /* 0x00005410074e7816 */ /* 0x000fe20000000004 */
[----:B------:R-:W-:Y:S02]  /*79f0*/  IMAD.MOV.U32 R4, RZ, RZ, R8 ;  /* 0x000000ffff047224 */ /* 0x000fe400078e0008 */
[----:B------:R-:W-:-:S03]  /*7a00*/  IMAD.MOV.U32 R7, RZ, RZ, R39 ;  /* 0x000000ffff077224 */ /* 0x000fc600078e0027 */
[----:B------:R-:W-:Y:S02]  /*7a10*/  PRMT R11, R4, 0x7610, R11 ;  /* 0x00007610040b7816 */ /* 0x000fe4000000000b */
[----:B------:R-:W-:Y:S01]  /*7a20*/  PRMT R79, R6, 0x5410, R7 ;  /* 0x00005410064f7816 */ /* 0x000fe20000000007 */
[----:B--2---:R-:W-:-:S05]  /*7a30*/  IMAD R5, R5, -0x80, R160 ;  /* 0xffffff8005057824 */ /* 0x004fca00078e02a0 */
[----:B------:R-:W-:Y:S01]  /*7a40*/  VIMNMX R74, R5, 0x80, PT ;  /* 0x00000080054a7848 */ /* 0x000fe20003fe0100 */
[----:B------:R-:W-:-:S03]  /*7a50*/  IMAD.MOV.U32 R5, RZ, RZ, R9 ;  /* 0x000000ffff057224 */ /* 0x000fc600078e0009 */
[----:B------:R-:W-:Y:S02]  /*7a60*/  ISETP.GE.AND P0, PT, R153, R74, PT ;  /* 0x0000004a9900720c */ /* 0x000fe40003f06270 */
[----:B------:R-:W-:-:S11]  /*7a70*/  PRMT R10, R5, 0x7610, R10 ;  /* 0x00007610050a7816 */ /* 0x000fd6000000000a */
[----:B------:R-:W-:Y:S05]  /*7a80*/  @P0 BRA `(.L_x_10082) ;  /* 0x00000004006c0947 */ /* 0x000fea0003800000 */
[----:B------:R-:W0:Y:S01]  /*7a90*/  LDC R5, c[0x0][0x3d4] ;  /* 0x0000f500ff057b82 */ /* 0x000e220000000800 */
[----:B------:R-:W-:Y:S01]  /*7aa0*/  BSSY B2, `(.L_x_10083) ;  /* 0x000002e000027945 */ /* 0x000fe20003800000 */
[-C--:B0-----:R-:W-:Y:S02]  /*7ab0*/  ISETP.GE.AND P0, PT, R154, R5.reuse, PT ;  /* 0x000000059a00720c */ /* 0x081fe40003f06270 */
[----:B------:R-:W-:-:S11]  /*7ac0*/  ISETP.GE.AND P1, PT, R158, R5, PT ;  /* 0x000000059e00720c */ /* 0x000fd60003f26270 */
[----:B------:R-:W-:Y:S05]  /*7ad0*/  @P0 BRA `(.L_x_10084) ;  /* 0x0000000000a80947 */ /* 0x000fea0003800000 */
[----:B------:R-:W0:Y:S01]  /*7ae0*/  LDS.128 R4, [R145+0x18400] ;  /* 0x0184000091047984 */ /* 0x000e220000000c00 */
[--C-:B------:R-:W-:Y:S01]  /*7af0*/  SHF.R.U64 R71, R44, 0x10, R45.reuse ;  /* 0x000000102c477819 */ /* 0x100fe2000000122d */
[--C-:B------:R-:W-:Y:S01]  /*7b00*/  HADD2.F32 R44, -RZ, R12.reuse.H0_H0 ;  /* 0x2000000cff2c7230 */ /* 0x100fe20000004100 */
[----:B------:R-:W-:Y:S02]  /*7b10*/  SHF.R.U32.HI R45, RZ, 0x10, R45 ;  /* 0x00000010ff2d7819 */ /* 0x000fe4000001162d */
[--C-:B------:R-:W-:Y:S01]  /*7b20*/  SHF.R.U64 R69, R46, 0x10, R47.reuse ;  /* 0x000000102e457819 */ /* 0x100fe2000000122f */
[----:B------:R-:W-:Y:S01]  /*7b30*/  HADD2.F32 R46, -RZ, R12.H1_H1 ;  /* 0x3000000cff2e7230 */ /* 0x000fe20000004100 */
[----:B------:R-:W-:Y:S01]  /*7b40*/  SHF.R.U32.HI R47, RZ, 0x10, R47 ;  /* 0x00000010ff2f7819 */ /* 0x000fe2000001162f */
[----:B------:R-:W-:-:S04]  /*7b50*/  HADD2.F32 R45, -RZ, R45.H0_H0 ;  /* 0x2000002dff2d7230 */ /* 0x000fc80000004100 */
        /* <DEDUP_REMOVED lines=34> */
.L_x_10084:
[----:B------:R-:W-:Y:S05]  /*7d80*/  BSYNC B2 ;  /* 0x0000000000027941 */ /* 0x000fea0003800000 */
.L_x_10083:
[----:B------:R-:W-:Y:S05]  /*7d90*/  @P1 BRA `(.L_x_10082) ;  /* 0x0000000000a81947 */ /* 0x000fea0003800000 */
[----:B0-----:R-:W0:Y:S01]  /*7da0*/  LDS.128 R4, [R3] ;  /* 0x0000000003047984 */ /* 0x001e220000000c00 */
[--C-:B------:R-:W-:Y:S01]  /*7db0*/  SHF.R.U64 R67, R40, 0x10, R41.reuse ;  /* 0x0000001028437819 */ /* 0x100fe20000001229 */
[----:B------:R-:W-:Y:S01]  /*7dc0*/  HADD2.F32 R40, -RZ, R0.H0_H0 ;  /* 0x20000000ff287230 */ /* 0x000fe20000004100 */
        /* <DEDUP_REMOVED lines=39> */
.L_x_10082:
[----:B------:R-:W-:Y:S05]  /*8040*/  BSYNC B1 ;  /* 0x0000000000017941 */ /* 0x000fea0003800000 */
.L_x_10081:
[----:B------:R-:W-:-:S13]  /*8050*/  ISETP.GE.AND P0, PT, R156, R74, PT ;  /* 0x0000004a9c00720c */ /* 0x000fda0003f06270 */
[----:B------:R-:W-:Y:S05]  /*8060*/  @P0 BRA `(.L_x_10085) ;  /* 0x0000001800400947 */ /* 0x000fea0003800000 */
[----:B01----:R-:W0:Y:S01]  /*8070*/  LDC R5, c[0x0][0x3d4] ;  /* 0x0000f500ff057b82 */ /* 0x003e220000000800 */
[----:B------:R-:W-:Y:S01]  /*8080*/  BSSY B1, `(.L_x_10086) ;  /* 0x000002e000017945 */ /* 0x000fe20003800000 */
[-C--:B0-----:R-:W-:Y:S02]  /*8090*/  ISETP.GE.AND P0, PT, R154, R5.reuse, PT ;  /* 0x000000059a00720c */ /* 0x081fe40003f06270 */
[----:B------:R-:W-:-:S11]  /*80a0*/  ISETP.GE.AND P1, PT, R158, R5, PT ;  /* 0x000000059e00720c */ /* 0x000fd60003f26270 */
[----:B------:R-:W-:Y:S05]  /*80b0*/  @P0 BRA `(.L_x_10087) ;  /* 0x0000000000a80947 */ /* 0x000fea0003800000 */
[----:B------:R-:W0:Y:S01]  /*80c0*/  LDS.128 R4, [R145+0x1a400] ;  /* 0x01a4000091047984 */ /* 0x000e220000000c00 */
[--C-:B------:R-:W-:Y:S01]  /*80d0*/  SHF.R.U64 R45, R36, 0x10, R37.reuse ;  /* 0x00000010242d7819 */ /* 0x100fe20000001225 */
[----:B------:R-:W-:Y:S01]  /*80e0*/  HADD2.F32 R36, -RZ, R78.H0_H0 ;  /* 0x2000004eff247230 */ /* 0x000fe20000004100 */
[----:B------:R-:W-:Y:S02]  /*80f0*/  SHF.R.U32.HI R37, RZ, 0x10, R37 ;  /* 0x00000010ff257819 */ /* 0x000fe40000011625 */
[--C-:B------:R-:W-:Y:S01]  /*8100*/  SHF.R.U64 R43, R38, 0x10, R39.reuse ;  /* 0x00000010262b7819 */ /* 0x100fe20000001227 */
[----:B------:R-:W-:Y:S01]  /*8110*/  HADD2.F32 R38, -RZ, R79.H0_H0 ;  /* 0x2000004fff267230 */ /* 0x000fe20000004100 */
        /* <DEDUP_REMOVED lines=36> */
.L_x_10087:
[----:B------:R-:W-:Y:S05]  /*8360*/  BSYNC B1 ;  /* 0x0000000000017941 */ /* 0x000fea0003800000 */
.L_x_10086:
[----:B------:R-:W-:Y:S05]  /*8370*/  @P1 BRA `(.L_x_10085) ;  /* 0x00000014007c1947 */ /* 0x000fea0003800000 */
[----:B0-----:R-:W0:Y:S01]  /*8380*/  LDS.128 R4, [R3+0x2000] ;  /* 0x0020000003047984 */ /* 0x001e220000000c00 */
[----:B------:R-:W-:Y:S01]  /*8390*/  SHF.R.U64 R38, R20, 0x10, R21 ;  /* 0x0000001014267819 */ /* 0x000fe20000001215 */
[----:B------:R-:W-:Y:S01]  /*83a0*/  HADD2.F32 R15, -RZ, R11.H0_H0 ;  /* 0x2000000bff0f7230 */ /* 0x000fe20000004100 */
[----:B------:R-:W-:Y:S01]  /*83b0*/  SHF.R.U32.HI R20, RZ, 0x10, R9 ;  /* 0x00000010ff147819 */ /* 0x000fe20000011609 */
[----:B------:R-:W-:Y:S01]  /*83c0*/  HADD2.F32 R13, -RZ, R10.H1_H1 ;  /* 0x3000000aff0d7230 */ /* 0x000fe20000004100 */
        /* <DEDUP_REMOVED lines=14> */
[----:B------:R-:W-:Y:S01]  /*84b0*/  FFMA.FTZ R21, R11, R20, R21 ;  /* 0x000000140b157223 */ /* 0x000fe20000010015 */
[-C--:B------:R-:W-:Y:S01]  /*84c0*/  FMUL.FTZ R14, R4, R13.reuse ;  /* 0x0000000d040e7220 */ /* 0x080fe20000410000 */
[----:B------:R-:W-:Y:S02]  /*84d0*/  HADD2.F32 R6, -RZ, R5.H0_H0 ;  /* 0x20000005ff067230 */ /* 0x000fe40000004100 */
[C---:B------:R-:W-:Y:S01]  /*84e0*/  FFMA.FTZ R12, R7.reuse, R13, -R12 ;  /* 0x0000000d070c7223 */ /* 0x040fe2000001080c */
[----:B------:R-:W-:Y:S02]  /*84f0*/  HADD2.F32 R11, -RZ, R10.H0_H0 ;  /* 0x2000000aff0b7230 */ /* 0x000fe40000004100 */
[----:B------:R-:W-:Y:S01]  /*8500*/  FFMA.FTZ R15, R7, R15, R14 ;  /* 0x0000000f070f7223 */ /* 0x000fe2000001000e */
[----:B------:R-:W-:-:S02]  /*8510*/  HADD2.F32 R4, -RZ, R0.H1_H1 ;  /* 0x30000000ff047230 */ /* 0x000fc40000004100 */
[----:B------:R-:W-:Y:S02]  /*8520*/  HADD2.F32 R5, -RZ, R5.H1_H1 ;  /* 0x30000005ff057230 */ /* 0x000fe40000004100 */
[CC--:B------:R-:W-:Y:S01]  /*8530*/  FMUL.FTZ R13, R9.reuse, R11.reuse ;  /* 0x0000000b090d7220 */ /* 0x0c0fe20000410000 */
[----:B------:R-:W-:Y:S02]  /*8540*/  HADD2.F32 R10, -RZ, R37.H0_H0 ;  /* 0x20000025ff0a7230 */ /* 0x000fe40000004100 */
[-C--:B------:R-:W-:Y:S01]  /*8550*/  FMUL.FTZ R14, R9, R4.reuse ;  /* 0x00000004090e7220 */ /* 0x080fe20000410000 */
[----:B------:R-:W-:Y:S02]  /*8560*/  HADD2.F32 R0, -RZ, R38.H0_H0 ;  /* 0x20000026ff007230 */ /* 0x000fe40000004100 */
[C---:B------:R-:W-:Y:S01]  /*8570*/  FFMA.FTZ R13, R8.reuse, R4, -R13 ;  /* 0x00000004080d7223 */ /* 0x040fe2000001080d */
[----:B------:R-:W-:Y:S01]  /*8580*/  F2FP.F16.F32.PACK_AB R4, R15, R12 ;  /* 0x0000000c0f04723e */ /* 0x000fe200000000ff */
[C---:B------:R-:W-:Y:S01]  /*8590*/  FMUL.FTZ R7, R5.reuse, R10 ;  /* 0x0000000a05077220 */ /* 0x040fe20000410000 */
[----:B------:R-:W-:Y:S01]  /*85a0*/  FFMA.FTZ R14, R8, R11, R14 ;  /* 0x0000000b080e7223 */ /* 0x000fe2000001000e */
[----:B------:R-:W-:-:S02]  /*85b0*/  FMUL.FTZ R9, R5, R0 ;  /* 0x0000000005097220 */ /* 0x000fc40000410000 */
[C---:B------:R-:W-:Y:S01]  /*85c0*/  FFMA.FTZ R5, R6.reuse, R0, -R7 ;  /* 0x0000000006057223 */ /* 0x040fe20000010807 */
[----:B------:R-:W-:Y:S01]  /*85d0*/  F2FP.F16.F32.PACK_AB R7, R21, R36 ;  /* 0x000000241507723e */ /* 0x000fe200000000ff */
[----:B------:R-:W-:Y:S01]  /*85e0*/  FFMA.FTZ R10, R6, R10, R9 ;  /* 0x0000000a060a7223 */ /* 0x000fe20000010009 */
[----:B------:R-:W-:-:S04]  /*85f0*/  F2FP.F16.F32.PACK_AB R6, R14, R13 ;  /* 0x0000000d0e06723e */ /* 0x000fc800000000ff */
[----:B------:R-:W-:-:S05]  /*8600*/  F2FP.F16.F32.PACK_AB R5, R10, R5 ;  /* 0x000000050a05723e */ /* 0x000fca00000000ff */
[----:B------:R2:W-:Y:S01]  /*8610*/  STS.128 [R3+0x2000], R4 ;  /* 0x0020000403007388 */ /* 0x0005e20000000c00 */
[----:B------:R-:W-:Y:S05]  /*8620*/  BRA `(.L_x_10085) ;  /* 0x0000001000d07947 */ /* 0x000fea0003800000 */
.L_x_10066:
[----:B------:R0:W5:Y:S01]  /*8630*/  LDL R20, [R1+0x21c] ;  /* 0x00021c0001147983 */ /* 0x0001620000100800 */
[----:B------:R-:W1:Y:S01]  /*8640*/  LDC R0, c[0x0][0x428] ;  /* 0x00010a00ff007b82 */ /* 0x000e620000000800 */
[----:B------:R-:W-:Y:S01]  /*8650*/  IMAD R3, R15, 0x80, R153 ;  /* 0x000000800f037824 */ /* 0x000fe200078e0299 */
[----:B------:R-:W-:Y:S01]  /*8660*/  ULDC.64 UR4, c[0x0][0x3c8] ;  /* 0x0000f20000047ab9 */ /* 0x000fe20000000a00 */
[----:B------:R-:W-:Y:S01]  /*8670*/  IMAD.MOV.U32 R11, RZ, RZ, R41 ;  /* 0x000000ffff0b7224 */ /* 0x000fe200078e0029 */
[----:B------:R-:W-:Y:S01]  /*8680*/  ULDC.64 UR6, c[0x0][0x3e0] ;  /* 0x0000f80000067ab9 */ /* 0x000fe20000000a00 */
[----:B------:R-:W-:Y:S02]  /*8690*/  IMAD.MOV.U32 R12, RZ, RZ, R36 ;  /* 0x000000ffff0c7224 */ /* 0x000fe400078e0024 */
[----:B------:R-:W-:Y:S01]  /*86a0*/  IMAD.MOV.U32 R13, RZ, RZ, R43 ;  /* 0x000000ffff0d7224 */ /* 0x000fe200078e002b */
[----:B------:R-:W2:Y:S01]  /*86b0*/  LDC R21, c[0x0][0x3d4] ;  /* 0x0000f500ff157b82 */ /* 0x000ea20000000800 */
[----:B-1----:R-:W-:Y:S01]  /*86c0*/  ISETP.NE.AND P3, PT, R0, 0x1, PT ;  /* 0x000000010000780c */ /* 0x002fe20003f65270 */
[----:B------:R-:W-:Y:S01]  /*86d0*/  IMAD R0, R214, 0x40, R3 ;  /* 0x00000040d6007824 */ /* 0x000fe200078e0203 */
[----:B--2---:R-:W-:-:S04]  /*86e0*/  ISETP.GE.AND P0, PT, R22, R21, PT ;  /* 0x000000151600720c */ /* 0x004fc80003f06270 */
[----:B------:R-:W-:-:S07]  /*86f0*/  ISETP.GE.OR P1, PT, R156, R10, P0 ;  /* 0x0000000a9c00720c */ /* 0x000fce0000726670 */
[----:B------:R-:W1:Y:S01]  /*8700*/  @P3 LDC R9, c[0x0][0x42c] ;  /* 0x00010b00ff093b82 */ /* 0x000e620000000800 */
[----:B------:R-:W-:Y:S01]  /*8710*/  ISETP.GE.OR P2, PT, R153, R10, P0 ;  /* 0x0000000a9900720c */ /* 0x000fe20000746670 */
[----:B------:R-:W-:-:S06]  /*8720*/  IMAD.MOV.U32 R10, RZ, RZ, R38 ;  /* 0x000000ffff0a7224 */ /* 0x000fcc00078e0026 */
[----:B------:R-:W2:Y:S06]  /*8730*/  @P3 LDC R8, c[0x0][0x430] ;  /* 0x00010c00ff083b82 */ /* 0x000eac0000000800 */
[----:B------:R-:W-:Y:S02]  /*8740*/  @!P2 IADD3 R41, P5, R74, R47, RZ ;  /* 0x0000002f4a29a210 */ /* 0x000fe40007fbe0ff */
[----:B------:R-:W3:Y:S03]  /*8750*/  @!P1 LDC.64 R36, c[0x0][0x3e0] ;  /* 0x0000f800ff249b82 */ /* 0x000ee60000000a00 */
[----:B------:R-:W-:Y:S01]  /*8760*/  @!P2 IMAD.X R42, R76, 0x1, R67, P5 ;  /* 0x000000014c2aa824 */ /* 0x000fe200028e0643 */
[----:B------:R-:W-:Y:S01]  /*8770*/  @!P2 IADD3 R14, P5, R70, R69, RZ ;  /* 0x00000045460ea210 */ /* 0x000fe20007fbe0ff */
[----:B-1----:R-:W-:-:S04]  /*8780*/  @P3 IMAD.HI.U32 R9, R0, R9, RZ ;  /* 0x0000000900093227 */ /* 0x002fc800078e00ff */
[----:B------:R-:W-:Y:S01]  /*8790*/  @!P2 IMAD.X R15, R71, 0x1, R40, P5 ;  /* 0x00000001470fa824 */ /* 0x000fe200028e0628 */
[----:B--2---:R-:W-:Y:S02]  /*87a0*/  @P3 SHF.R.U32.HI R0, RZ, R8, R9 ;  /* 0x00000008ff003219 */ /* 0x004fe40000011609 */
[----:B------:R-:W1:Y:S01]  /*87b0*/  @!P1 LDC.64 R8, c[0x0][0x3c8] ;  /* 0x0000f200ff089b82 */ /* 0x000e620000000a00 */
[----:B------:R-:W-:Y:S02]  /*87c0*/  @!P1 IADD3 R45, P3, P4, R47, R82, R74 ;  /* 0x000000522f2d9210 */ /* 0x000fe40007c7e04a */
[----:B------:R-:W-:Y:S01]  /*87d0*/  SHF.R.S32.HI R3, RZ, 0x1f, R0 ;  /* 0x0000001fff037819 */ /* 0x000fe20000011400 */
[----:B------:R-:W-:Y:S01]  /*87e0*/  IMAD.WIDE.U32 R10, R0, R6, R10 ;  /* 0x00000006000a7225 */ /* 0x000fe200078e000a */
[----:B------:R-:W-:Y:S02]  /*87f0*/  @!P1 IADD3.X R66, R67, R80, R76, P3, P4 ;  /* 0x0000005043429210 */ /* 0x000fe40001fe844c */
[----:B------:R-:W-:Y:S01]  /*8800*/  @!P1 IADD3 R38, P3, P4, R69, R84, R70 ;  /* 0x0000005445269210 */ /* 0x000fe20007c7e046 */
[----:B------:R-:W-:-:S02]  /*8810*/  IMAD R43, R3, R6, RZ ;  /* 0x00000006032b7224 */ /* 0x000fc400078e02ff */
[-C--:B------:R-:W-:Y:S01]  /*8820*/  IMAD.WIDE.U32 R12, R0, R4.reuse, R12 ;  /* 0x00000004000c7225 */ /* 0x080fe200078e000c */
[----:B------:R-:W-:Y:S02]  /*8830*/  @!P1 IADD3.X R39, R40, R83, R71, P3, P4 ;  /* 0x0000005328279210 */ /* 0x000fe40001fe8447 */
[----:B------:R-:W-:Y:S01]  /*8840*/  LEA R6, P4, R10, UR4, 0x1 ;  /* 0x000000040a067c11 */ /* 0x000fe2000f8808ff */
[C---:B------:R-:W-:Y:S01]  /*8850*/  IMAD R43, R0.reuse, R7, R43 ;  /* 0x00000007002b7224 */ /* 0x040fe200078e022b */
[----:B------:R-:W-:Y:S01]  /*8860*/  @!P2 LEA R40, P3, R41, UR4, 0x1 ;  /* 0x000000042928ac11 */ /* 0x000fe2000f8608ff */
[----:B------:R-:W-:Y:S01]  /*8870*/  IMAD R7, R3, R4, RZ ;  /* 0x0000000403077224 */ /* 0x000fe200078e02ff */
[----:B------:R-:W-:Y:S01]  /*8880*/  UMOV UR4, 0xffffffff ;  /* 0xffffffff00047882 */ /* 0x000fe20000000000 */
[----:B------:R-:W-:Y:S01]  /*8890*/  IMAD.IADD R3, R11, 0x1, R43 ;  /* 0x000000010b037824 */ /* 0x000fe200078e022b */
[----:B------:R-:W-:Y:S01]  /*88a0*/  @!P2 LEA.HI.X R41, R41, UR5, R42, 0x1, P3 ;  /* 0x000000052929ac11 */ /* 0x000fe200098f0c2a */
[----:B------:R-:W-:Y:S01]  /*88b0*/  IMAD R7, R0, R5, R7 ;  /* 0x0000000500077224 */ /* 0x000fe200078e0207 */
[----:B------:R-:W-:-:S02]  /*88c0*/  @!P2 LEA R42, P3, R14, UR6, 0x1 ;  /* 0x000000060e2aac11 */ /* 0x000fc4000f8608ff */
[----:B------:R-:W-:Y:S01]  /*88d0*/  LEA.HI.X R4, R10, UR5, R3, 0x1, P4 ;  /* 0x000000050a047c11 */ /* 0x000fe2000a0f0c03 */
[----:B------:R-:W-:Y:S01]  /*88e0*/  IMAD.IADD R3, R13, 0x1, R7 ;  /* 0x000000010d037824 */ /* 0x000fe200078e0207 */
[----:B------:R-:W-:Y:S02]  /*88f0*/  LEA R0, P5, R12, UR6, 0x1 ;  /* 0x000000060c007c11 */ /* 0x000fe4000f8a08ff */
[----:B------:R-:W-:Y:S02]  /*8900*/  @!P2 LEA.HI.X R43, R14, UR7, R15, 0x1, P3 ;  /* 0x000000070e2bac11 */ /* 0x000fe400098f0c0f */
[----:B------:R-:W-:Y:S02]  /*8910*/  LEA.HI.X R3, R12, UR7, R3, 0x1, P5 ;  /* 0x000000070c037c11 */ /* 0x000fe4000a8f0c03 */
[----:B-1----:R-:W-:Y:S02]  /*8920*/  @!P1 LEA R44, P3, R45, R8, 0x1 ;  /* 0x000000082d2c9211 */ /* 0x002fe400078608ff */
[----:B---3--:R-:W-:Y:S01]  /*8930*/  @!P1 LEA R46, P4, R38, R36, 0x1 ;  /* 0x00000024262e9211 */ /* 0x008fe200078808ff */
[----:B0-----:R-:W-:-:S12]  /*8940*/  BRA.DIV UR4, `(.L_x_10088) ;  /* 0x000002b204087947 */ /* 0x001fd8000b800000 */
.L_x_10354:
[----:B------:R-:W-:-:S03]  /*8950*/  UMOV UR4, 0xffffffff ;  /* 0xffffffff00047882 */ /* 0x000fc60000000000 */
[----:B------:R-:W-:Y:S05]  /*8960*/  BRA.DIV UR4, `(.L_x_10089) ;  /* 0x000002b204287947 */ /* 0x000fea000b800000 */
.L_x_10357:
[----:B------:R-:W-:-:S03]  /*8970*/  UMOV UR4, 0xffffffff ;  /* 0xffffffff00047882 */ /* 0x000fc60000000000 */
[----:B------:R-:W-:Y:S05]  /*8980*/  BRA.DIV UR4, `(.L_x_10090) ;  /* 0x000002b204487947 */ /* 0x000fea000b800000 */
.L_x_10360:
[----:B------:R-:W-:-:S03]  /*8990*/  UMOV UR4, 0xffffffff ;  /* 0xffffffff00047882 */ /* 0x000fc60000000000 */
[----:B------:R-:W-:Y:S05]  /*89a0*/  BRA.DIV UR4, `(.L_x_10091) ;  /* 0x000002b204687947 */ /* 0x000fea000b800000 */
.L_x_10363:
[----:B------:R-:W-:-:S03]  /*89b0*/  UMOV UR4, 0xffffffff ;  /* 0xffffffff00047882 */ /* 0x000fc60000000000 */
[----:B------:R-:W-:Y:S05]  /*89c0*/  BRA.DIV UR4, `(.L_x_10092) ;  /* 0x000002b204887947 */ /* 0x000fea000b800000 */
.L_x_10366:
[----:B------:R-:W-:-:S03]  /*89d0*/  UMOV UR4, 0xffffffff ;  /* 0xffffffff00047882 */ /* 0x000fc60000000000 */
[----:B------:R-:W-:Y:S05]  /*89e0*/  BRA.DIV UR4, `(.L_x_10093) ;  /* 0x000002b204a87947 */ /* 0x000fea000b800000 */
.L_x_10369:
[----:B------:R-:W-:-:S03]  /*89f0*/  UMOV UR4, 0xffffffff ;  /* 0xffffffff00047882 */ /* 0x000fc60000000000 */
[----:B------:R-:W-:Y:S05]  /*8a00*/  BRA.DIV UR4, `(.L_x_10094) ;  /* 0x000002b204c87947 */ /* 0x000fea000b800000 */
.L_x_10372:
[----:B------:R-:W-:-:S03]  /*8a10*/  UMOV UR4, 0xffffffff ;  /* 0xffffffff00047882 */ /* 0x000fc60000000000 */
[----:B------:R-:W-:Y:S05]  /*8a20*/  BRA.DIV UR4, `(.L_x_10095) ;  /* 0x000002b204e87947 */ /* 0x000fea000b800000 */
.L_x_10375:
[----:B-----5:R-:W-:Y:S02]  /*8a30*/  LEA.HI R0, R20, R20, RZ, 0x1 ;  /* 0x0000001414007211 */ /* 0x020fe400078f08ff */
[----:B------:R-:W-:Y:S02]  /*8a40*/  CS2R R14, SRZ ;  /* 0x00000000000e7805 */ /* 0x000fe4000001ff00 */
[----:B------:R-:W-:Y:S02]  /*8a50*/  @!P1 LEA.HI.X R45, R45, R9, R66, 0x1, P3 ;  /* 0x000000092d2d9211 */ /* 0x000fe400018f0c42 */
[----:B------:R-:W-:Y:S02]  /*8a60*/  CS2R R12, SRZ ;  /* 0x00000000000c7805 */ /* 0x000fe4000001ff00 */
[----:B------:R-:W-:Y:S02]  /*8a70*/  LOP3.LUT R3, R0, 0xfffffffe, RZ, 0xc0, !PT ;  /* 0xfffffffe00037812 */ /* 0x000fe400078ec0ff */
[----:B------:R-:W-:-:S02]  /*8a80*/  CS2R R6, SRZ ;  /* 0x0000000000067805 */ /* 0x000fc4000001ff00 */
[----:B------:R-:W-:Y:S02]  /*8a90*/  @!P1 LEA.HI.X R47, R38, R37, R39, 0x1, P4 ;  /* 0x00000025262f9211 */ /* 0x000fe400020f0c27 */
[----:B------:R-:W-:Y:S02]  /*8aa0*/  CS2R R38, SRZ ;  /* 0x0000000000267805 */ /* 0x000fe4000001ff00 */
[----:B------:R-:W-:Y:S01]  /*8ab0*/  CS2R R36, SRZ ;  /* 0x0000000000247805 */ /* 0x000fe2000001ff00 */
[----:B------:R-:W-:Y:S01]  /*8ac0*/  IMAD.IADD R3, R20, 0x1, -R3 ;  /* 0x0000000114037824 */ /* 0x000fe200078e0a03 */
[----:B------:R-:W-:Y:S02]  /*8ad0*/  CS2R R4, SRZ ;  /* 0x0000000000047805 */ /* 0x000fe4000001ff00 */
[----:B------:R-:W-:Y:S02]  /*8ae0*/  CS2R R10, SRZ ;  /* 0x00000000000a7805 */ /* 0x000fe4000001ff00 */
[----:B------:R-:W-:Y:S01]  /*8af0*/  CS2R R8, SRZ ;  /* 0x0000000000087805 */ /* 0x000fe2000001ff00 */
[----:B------:R0:W5:Y:S01]  /*8b00*/  @!P2 LDG.E.128 R12, desc[UR56][R40.64] ;  /* 0x00000038280ca981 */ /* 0x000162000c1e1d00 */
[----:B------:R-:W-:-:S03]  /*8b10*/  SHF.L.U32 R0, R3, 0x1f, RZ ;  /* 0x0000001f03007819 */ /* 0x000fc600000006ff */
[----:B------:R0:W5:Y:S04]  /*8b20*/  @!P2 LDG.E.128 R36, desc[UR56][R42.64] ;  /* 0x000000382a24a981 */ /* 0x000168000c1e1d00 */
[----:B------:R0:W5:Y:S04]  /*8b30*/  @!P1 LDG.E.128 R4, desc[UR56][R44.64] ;  /* 0x000000382c049981 */ /* 0x000168000c1e1d00 */
[----:B------:R0:W5:Y:S01]  /*8b40*/  @!P1 LDG.E.128 R8, desc[UR56][R46.64] ;  /* 0x000000382e089981 */ /* 0x000162000c1e1d00 */
[----:B------:R-:W1:Y:S01]  /*8b50*/  SYNCS.PHASECHK.TRANS64.TRYWAIT P1, [R145+URZ+0x32400], R0 ;  /* 0x03240000910075a7 */ /* 0x000e62000802017f */
[----:B------:R-:W-:Y:S04]  /*8b60*/  BSSY B1, `(.L_x_10096) ;  /* 0x0000002000017945 */ /* 0x000fe80003800000 */
[----:B01----:R-:W-:Y:S05]  /*8b70*/  @!P1 BRA `(.L_x_10097) ;  /* 0x000002b000bc9947 */ /* 0x003fea0003800000 */
.L_x_10376:
[----:B------:R-:W-:Y:S05]  /*8b80*/  BSYNC B1 ;  /* 0x0000000000017941 */ /* 0x000fea0003800000 */
.L_x_10096:
[----:B------:R-:W2:Y:S01]  /*8b90*/  LDL R43, [R1+0x70] ;  /* 0x00007000012b7983 */ /* 0x000ea20000100800 */
[----:B0----5:R-:W-:Y:S01]  /*8ba0*/  IMAD.MOV.U32 R0, RZ, RZ, R14 ;  /* 0x000000ffff007224 */ /* 0x021fe200078e000e */
[----:B------:R-:W-:Y:S01]  /*8bb0*/  BSSY B1, `(.L_x_10098) ;  /* 0x0000081000017945 */ /* 0x000fe20003800000 */
[----:B------:R-:W-:Y:S02]  /*8bc0*/  IMAD.MOV.U32 R3, RZ, RZ, R15 ;  /* 0x000000ffff037224 */ /* 0x000fe400078e000f */
[----:B------:R-:W-:Y:S02]  /*8bd0*/  IMAD.MOV.U32 R20, RZ, RZ, R12 ;  /* 0x000000ffff147224 */ /* 0x000fe400078e000c */
        /* <DEDUP_REMOVED lines=16> */
[----:B------:R-:W-:Y:S01]  /*8ce0*/  IMAD.IADD R21, R22, 0x1, R21 ;  /* 0x0000000116157824 */ /* 0x000fe200078e0215 */
[----:B------:R-:W-:Y:S01]  /*8cf0*/  MOV R41, R10 ;  /* 0x0000000a00297202 */ /* 0x000fe20000000f00 */
[----:B------:R-:W-:Y:S01]  /*8d00*/  IMAD.MOV.U32 R90, RZ, RZ, R8 ;  /* 0x000000ffff5a7224 */ /* 0x000fe200078e0008 */
[----:B------:R-:W-:Y:S01]  /*8d10*/  PRMT R20, R20, 0x5410, R40 ;  /* 0x0000541014147816 */ /* 0x000fe20000000028 */
[----:B------:R-:W-:Y:S01]  /*8d20*/  IMAD.MOV.U32 R40, RZ, RZ, R5 ;  /* 0x000000ffff287224 */ /* 0x000fe200078e0005 */
[----:B------:R-:W-:Y:S01]  /*8d30*/  LOP3.LUT R21, R21, 0x38, RZ, 0xc0, !PT ;  /* 0x0000003815157812 */ /* 0x000fe200078ec0ff */
[----:B------:R-:W-:Y:S01]  /*8d40*/  IMAD.MOV.U32 R91, RZ, RZ, R9 ;  /* 0x000000ffff5b7224 */ /* 0x000fe200078e0009 */
[----:B------:R-:W-:-:S02]  /*8d50*/  PRMT R66, R66, 0x5410, R20 ;  /* 0x0000541042427816 */ /* 0x000fc40000000014 */
[----:B------:R-:W-:Y:S02]  /*8d60*/  PRMT R89, R40, 0x7610, R89 ;  /* 0x0000761028597816 */ /* 0x000fe40000000059 */
[----:B------:R-:W-:Y:S02]  /*8d70*/  PRMT R66, R41, 0x7610, R66 ;  /* 0x0000761029427816 */ /* 0x000fe40000000042 */
[----:B------:R-:W-:Y:S01]  /*8d80*/  PRMT R20, R42, 0x7610, R20 ;  /* 0x000076102a147816 */ /* 0x000fe20000000014 */
[----:B--2---:R-:W-:-:S05]  /*8d90*/  IMAD R43, R43, -0x80, R160 ;  /* 0xffffff802b2b7824 */ /* 0x004fca00078e02a0 */
[----:B------:R-:W-:-:S04]  /*8da0*/  VIMNMX R43, R43, 0x80, PT ;  /* 0x000000802b2b7848 */ /* 0x000fc80003fe0100 */
[-C--:B------:R-:W-:Y:S02]  /*8db0*/  ISETP.GE.OR P1, PT, R153, R43.reuse, P0 ;  /* 0x0000002b9900720c */ /* 0x080fe40000726670 */
[----:B------:R-:W-:-:S11]  /*8dc0*/  ISETP.GE.OR P0, PT, R156, R43, P0 ;  /* 0x0000002b9c00720c */ /* 0x000fd60000706670 */
[----:B------:R-:W-:Y:S05]  /*8dd0*/  @P1 BRA `(.L_x_10099) ;  /* 0x0000000400781947 */ /* 0x000fea0003800000 */
[----:B------:R-:W-:Y:S01]  /*8de0*/  IMAD.SHL.U32 R40, R183, 0x40, RZ ;  /* 0x00000040b7287824 */ /* 0x000fe200078e00ff */
[--C-:B------:R-:W-:Y:S01]  /*8df0*/  SHF.R.U64 R86, R36, 0x10, R37.reuse ;  /* 0x0000001024567819 */ /* 0x100fe20000001225 */
[----:B------:R-:W-:Y:S01]  /*8e00*/  HADD2.F32 R70, -RZ, R70.H0_H0 ;  /* 0x20000046ff467230 */ /* 0x000fe20000004100 */
[----:B------:R-:W-:Y:S01]  /*8e10*/  SHF.R.U32.HI R74, RZ, 0x10, R37 ;  /* 0x00000010ff4a7819 */ /* 0x000fe20000011625 */
[----:B------:R-:W-:Y:S01]  /*8e20*/  HADD2.F32 R68, -RZ, R68.H0_H0 ;  /* 0x20000044ff447230 */ /* 0x000fe20000004100 */
[----:B------:R-:W-:Y:S02]  /*8e30*/  LOP3.LUT R45, R40, 0x1c0, RZ, 0xc0, !PT ;  /* 0x000001c0282d7812 */ /* 0x000fe400078ec0ff */
[----:B------:R-:W-:Y:S01]  /*8e40*/  SHF.R.U64 R88, R12, 0x10, R13 ;  /* 0x000000100c587819 */ /* 0x000fe2000000120d */
[----:B------:R-:W-:Y:S01]  /*8e50*/  HADD2.F32 R74, -RZ, R74.H0_H0 ;  /* 0x2000004aff4a7230 */ /* 0x000fe20000004100 */
[----:B------:R-:W-:Y:S02]  /*8e60*/  SHF.R.U32.HI R42, RZ, 0x3, R45 ;  /* 0x00000003ff2a7819 */ /* 0x000fe4000001162d */
[----:B------:R-:W-:-:S02]  /*8e70*/  LOP3.LUT R40, R45, 0x38, R22, 0xf8, !PT ;  /* 0x000000382d287812 */ /* 0x000fc400078ef816 */
[----:B------:R-:W-:Y:S02]  /*8e80*/  LOP3.LUT R45, R42, R21, R45, 0x1e, !PT ;  /* 0x000000152a2d7212 */ /* 0x000fe400078e1e2d */
[----:B------:R-:W-:Y:S02]  /*8e90*/  LOP3.LUT R41, R40, R42, RZ, 0x3c, !PT ;  /* 0x0000002a28297212 */ /* 0x000fe400078e3cff */
[----:B------:R-:W-:Y:S01]  /*8ea0*/  SHF.R.U32.HI R69, RZ, 0x10, R13 ;  /* 0x00000010ff457819 */ /* 0x000fe2000001160d */
[----:B------:R-:W-:Y:S01]  /*8eb0*/  IMAD R44, R168, 0x200, R45 ;  /* 0x00000200a82c7824 */ /* 0x000fe200078e022d */
[----:B------:R-:W-:Y:S01]  /*8ec0*/  SHF.R.U64 R85, R38, 0x10, R39 ;  /* 0x0000001026557819 */ /* 0x000fe20000001227 */
[----:B------:R-:W-:Y:S01]  /*8ed0*/  IMAD R40, R168, 0x200, R41 ;  /* 0x00000200a8287824 */ /* 0x000fe200078e0229 */
[----:B------:R-:W-:Y:S01]  /*8ee0*/  SHF.R.U32.HI R71, RZ, 0x10, R39 ;  /* 0x00000010ff477819 */ /* 0x000fe20000011627 */
[----:B------:R-:W-:Y:S01]  /*8ef0*/  IMAD R83, R44, 0x2, R145 ;  /* 0x000000022c537824 */ /* 0x000fe200078e0291 */
[----:B------:R-:W-:Y:S01]  /*8f00*/  SHF.R.U64 R87, R14, 0x10, R15 ;  /* 0x000000100e577819 */ /* 0x000fe2000000120f */
[----:B------:R-:W-:Y:S01]  /*8f10*/  IMAD R81, R40, 0x2, R145 ;  /* 0x0000000228517824 */ /* 0x000fe200078e0291 */
[----:B------:R-:W-:-:S02]  /*8f20*/  SHF.R.U32.HI R77, RZ, 0x10, R15 ;  /* 0x00000010ff4d7819 */ /* 0x000fc4000001160f */
[----:B------:R-:W0:Y:S04]  /*8f30*/  LDS.128 R44, [R83+0x18400] ;  /* 0x01840000532c7984 */ /* 0x000e280000000c00 */
[----:B------:R-:W1:Y:S01]  /*8f40*/  LDS.128 R40, [R81+0x18400] ;  /* 0x0184000051287984 */ /* 0x000e620000000c00 */
[--C-:B0-----:R-:W-:Y:S02]  /*8f50*/  HADD2.F32 R37, -RZ, R45.reuse.H0_H0 ;  /* 0x2000002dff257230 */ /* 0x101fe40000004100 */
[----:B------:R-:W-:Y:S02]  /*8f60*/  HADD2.F32 R45, -RZ, R45.H1_H1 ;  /* 0x3000002dff2d7230 */ /* 0x000fe40000004100 */
[--C-:B-1----:R-:W-:Y:S02]  /*8f70*/  HADD2.F32 R13, -RZ, R41.reuse.H0_H0 ;  /* 0x20000029ff0d7230 */ /* 0x102fe40000004100 */
[C---:B------:R-:W-:Y:S01]  /*8f80*/  FMUL.FTZ R76, R37.reuse, R70 ;  /* 0x00000046254c7220 */ /* 0x040fe20000410000 */
[----:B------:R-:W-:Y:S01]  /*8f90*/  FMUL.FTZ R78, R37, R68 ;  /* 0x00000044254e7220 */ /* 0x000fe20000410000 */
[----:B------:R-:W-:-:S02]  /*8fa0*/  HADD2.F32 R41, -RZ, R41.H1_H1 ;  /* 0x30000029ff297230 */ /* 0x000fc40000004100 */
[----:B------:R-:W-:Y:S01]  /*8fb0*/  FMUL.FTZ R80, R45, R74 ;  /* 0x0000004a2d507220 */ /* 0x000fe20000410000 */
[C---:B------:R-:W-:Y:S01]  /*8fc0*/  FFMA.FTZ R67, R13.reuse, R68, -R76 ;  /* 0x000000440d437223 */ /* 0x040fe2000001084c */
[----:B------:R-:W-:Y:S02]  /*8fd0*/  HADD2.F32 R68, -RZ, R69.H0_H0 ;  /* 0x20000045ff447230 */ /* 0x000fe40000004100 */
[----:B------:R-:W-:Y:S01]  /*8fe0*/  FFMA.FTZ R69, R13, R70, R78 ;  /* 0x000000460d457223 */ /* 0x000fe2000001004e */
[----:B------:R-:W-:Y:S02]  /*8ff0*/  HADD2.F32 R39, -RZ, R47.H0_H0 ;  /* 0x2000002fff277230 */ /* 0x000fe40000004100 */
[----:B------:R-:W-:Y:S02]  /*9000*/  HADD2.F32 R76, -RZ, R79.H1_H1 ;  /* 0x3000004fff4c7230 */ /* 0x000fe40000004100 */
[----:B------:R-:W-:Y:S01]  /*9010*/  FMUL.FTZ R82, R45, R68 ;  /* 0x000000442d527220 */ /* 0x000fe20000410000 */
[----:B------:R-:W-:-:S02]  /*9020*/  HADD2.F32 R70, -RZ, R0.H1_H1 ;  /* 0x30000000ff467230 */ /* 0x000fc40000004100 */
[----:B------:R-:W-:Y:S01]  /*9030*/  FFMA.FTZ R80, R41, R68, -R80 ;  /* 0x0000004429507223 */ /* 0x000fe20000010850 */
[----:B------:R-:W-:Y:S02]  /*9040*/  HADD2.F32 R15, -RZ, R43.H0_H0 ;  /* 0x2000002bff0f7230 */ /* 0x000fe40000004100 */
        /* <DEDUP_REMOVED lines=8> */
[----:B------:R-:W-:Y:S01]  /*90d0*/  FFMA.FTZ R76, R15, R76, R39 ;  /* 0x0000004c0f4c7223 */ /* 0x000fe20000010027 */
[----:B------:R-:W-:Y:S02]  /*90e0*/  HADD2.F32 R37, -RZ, R84.H0_H0 ;  /* 0x20000054ff257230 */ /* 0x000fe40000004100 */
[C---:B------:R-:W-:Y:S01]  /*90f0*/  FMUL.FTZ R74, R47.reuse, R78 ;  /* 0x0000004e2f4a7220 */ /* 0x040fe20000410000 */
[----:B------:R-:W-:Y:S02]  /*9100*/  HADD2.F32 R43, -RZ, R43.H1_H1 ;  /* 0x3000002bff2b7230 */ /* 0x000fe40000004100 */
[----:B------:R-:W-:Y:S01]  /*9110*/  FMUL.FTZ R84, R47, R68 ;  /* 0x000000442f547220 */ /* 0x000fe20000410000 */
[----:B------:R-:W-:-:S02]  /*9120*/  HADD2.F32 R13, -RZ, R3.H0_H0 ;  /* 0x20000003ff0d7230 */ /* 0x000fc40000004100 */
[C---:B------:R-:W-:Y:S01]  /*9130*/  FMUL.FTZ R41, R36.reuse, R37 ;  /* 0x0000002524297220 */ /* 0x040fe20000410000 */
[----:B------:R-:W-:Y:S02]  /*9140*/  HADD2.F32 R38, -RZ, R46.H0_H0 ;  /* 0x2000002eff267230 */ /* 0x000fe40000004100 */
[C---:B------:R-:W-:Y:S01]  /*9150*/  FFMA.FTZ R77, R43.reuse, R68, -R74 ;  /* 0x000000442b4d7223 */ /* 0x040fe2000001084a */
[----:B------:R-:W-:Y:S02]  /*9160*/  HADD2.F32 R39, -RZ, R79.H0_H0 ;  /* 0x2000004fff277230 */ /* 0x000fe40000004100 */
[----:B------:R-:W-:Y:S01]  /*9170*/  FMUL.FTZ R36, R36, R13 ;  /* 0x0000000d24247220 */ /* 0x000fe20000410000 */
[----:B------:R-:W-:Y:S02]  /*9180*/  HADD2.F32 R12, -RZ, R40.H0_H0 ;  /* 0x20000028ff0c7230 */ /* 0x000fe40000004100 */
[----:B------:R-:W-:Y:S01]  /*9190*/  FFMA.FTZ R79, R43, R78, R84 ;  /* 0x0000004e2b4f7223 */ /* 0x000fe20000010054 */
[----:B------:R-:W-:-:S02]  /*91a0*/  HADD2.F32 R15, -RZ, R0.H0_H0 ;  /* 0x20000000ff0f7230 */ /* 0x000fc40000004100 */
[----:B------:R-:W-:Y:S01]  /*91b0*/  FMUL.FTZ R43, R38, R39 ;  /* 0x00000027262b7220 */ /* 0x000fe20000410000 */
[----:B------:R-:W-:Y:S02]  /*91c0*/  HADD2.F32 R14, -RZ, R42.H0_H0 ;  /* 0x2000002aff0e7230 */ /* 0x000fe40000004100 */
[C---:B------:R-:W-:Y:S01]  /*91d0*/  FFMA.FTZ R0, R12.reuse, R13, -R41 ;  /* 0x0000000d0c007223 */ /* 0x040fe20000010829 */
[----:B------:R-:W-:Y:S01]  /*91e0*/  FFMA.FTZ R36, R12, R37, R36 ;  /* 0x000000250c247223 */ /* 0x000fe20000010024 */
[-C--:B------:R-:W-:Y:S01]  /*91f0*/  FMUL.FTZ R45, R38, R15.reuse ;  /* 0x0000000f262d7220 */ /* 0x080fe20000410000 */
[----:B------:R-:W-:Y:S02]  /*9200*/  HADD2.F32 R44, -RZ, R44.H1_H1 ;  /* 0x3000002cff2c7230 */ /* 0x000fe40000004100 */
[C---:B------:R-:W-:Y:S01]  /*9210*/  FFMA.FTZ R38, R14.reuse, R15, -R43 ;  /* 0x0000000f0e267223 */ /* 0x040fe2000001082b */
[----:B------:R-:W-:Y:S02]  /*9220*/  HADD2.F32 R46, -RZ, R46.H1_H1 ;  /* 0x3000002eff2e7230 */ /* 0x000fe40000004100 */
[----:B------:R-:W-:Y:S01]  /*9230*/  FFMA.FTZ R47, R14, R39, R45 ;  /* 0x000000270e2f7223 */ /* 0x000fe2000001002d */
[----:B------:R-:W-:-:S02]  /*9240*/  HADD2.F32 R37, -RZ, R86.H0_H0 ;  /* 0x20000056ff257230 */ /* 0x000fc40000004100 */
        /* <DEDUP_REMOVED lines=23> */
.L_x_10099:
[----:B------:R-:W-:Y:S05]  /*93c0*/  BSYNC B1 ;  /* 0x0000000000017941 */ /* 0x000fea0003800000 */
.L_x_10098:
[----:B------:R-:W-:Y:S02]  /*93d0*/  PRMT R3, R90, 0x7610, R3 ;  /* 0x000076105a037816 */ /* 0x000fe40000000003 */
[----:B------:R-:W-:Y:S01]  /*93e0*/  PRMT R42, R91, 0x7610, R42 ;  /* 0x000076105b2a7816 */ /* 0x000fe2000000002a */
[----:B------:R-:W-:Y:S06]  /*93f0*/  @P0 BRA `(.L_x_10085) ;  /* 0x00000004005c0947 */ /* 0x000fec0003800000 */
[----:B------:R-:W-:Y:S01]  /*9400*/  LOP3.LUT R0, R170, R21, R169, 0x1e, !PT ;  /* 0x00000015aa007212 */ /* 0x000fe200078e1ea9 */
[----:B0-----:R-:W0:Y:S01]  /*9410*/  LDS.128 R12, [R215+0x18400] ;  /* 0x01840000d70c7984 */ /* 0x001e220000000c00 */
[--C-:B------:R-:W-:Y:S01]  /*9420*/  SHF.R.U64 R67, R8, 0x10, R9.reuse ;  /* 0x0000001008437819 */ /* 0x100fe20000001209 */
[----:B------:R-:W-:Y:S01]  /*9430*/  HADD2.F32 R42, -RZ, R42.H0_H0 ;  /* 0x2000002aff2a7230 */ /* 0x000fe20000004100 */
[----:B------:R-:W-:Y:S01]  /*9440*/  SHF.R.U32.HI R44, RZ, 0x10, R9 ;  /* 0x00000010ff2c7819 */ /* 0x000fe20000011609 */
[----:B------:R-:W-:Y:S01]  /*9450*/  IMAD.IADD R0, R171, 0x1, R0 ;  /* 0x00000001ab007824 */ /* 0x000fe200078e0200 */
[--C-:B------:R-:W-:Y:S01]  /*9460*/  SHF.R.U64 R74, R4, 0x10, R5.reuse ;  /* 0x00000010044a7819 */ /* 0x100fe20000001205 */
[----:B------:R-:W-:Y:S01]  /*9470*/  HADD2.F32 R40, -RZ, R89.H0_H0 ;  /* 0x20000059ff287230 */ /* 0x000fe20000004100 */
[----:B------:R-:W-:Y:S01]  /*9480*/  SHF.R.U32.HI R21, RZ, 0x10, R5 ;  /* 0x00000010ff157819 */ /* 0x000fe20000011605 */
[----:B------:R-:W-:Y:S01]  /*9490*/  IMAD R0, R0, 0x2, R145 ;  /* 0x0000000200007824 */ /* 0x000fe200078e0291 */
[--C-:B------:R-:W-:Y:S01]  /*94a0*/  SHF.R.U64 R47, R10, 0x10, R11.reuse ;  /* 0x000000100a2f7819 */ /* 0x100fe2000000120b */
[----:B------:R-:W-:Y:S01]  /*94b0*/  HADD2.F32 R44, -RZ, R44.H0_H0 ;  /* 0x2000002cff2c7230 */ /* 0x000fe20000004100 */
[----:B------:R-:W-:-:S02]  /*94c0*/  SHF.R.U32.HI R45, RZ, 0x10, R11 ;  /* 0x00000010ff2d7819 */ /* 0x000fc4000001160b */
[----:B------:R-:W1:Y:S01]  /*94d0*/  LDS.128 R36, [R0+0x18400] ;  /* 0x0184000000247984 */ /* 0x000e620000000c00 */
[--C-:B------:R-:W-:Y:S02]  /*94e0*/  SHF.R.U32.HI R69, RZ, 0x10, R7.reuse ;  /* 0x00000010ff457819 */ /* 0x100fe40000011607 */
[----:B------:R-:W-:Y:S01]  /*94f0*/  SHF.R.U64 R71, R6, 0x10, R7 ;  /* 0x0000001006477819 */ /* 0x000fe20000001207 */
[--C-:B0-----:R-:W-:Y:S02]  /*9500*/  HADD2.F32 R5, -RZ, R13.reuse.H0_H0 ;  /* 0x2000000dff057230 */ /* 0x101fe40000004100 */
[----:B------:R-:W-:Y:S02]  /*9510*/  HADD2.F32 R4, -RZ, R12.H0_H0 ;  /* 0x2000000cff047230 */ /* 0x000fe40000004100 */
[----:B------:R-:W-:Y:S02]  /*9520*/  HADD2.F32 R13, -RZ, R13.H1_H1 ;  /* 0x3000000dff0d7230 */ /* 0x000fe40000004100 */
[----:B------:R-:W-:-:S02]  /*9530*/  HADD2.F32 R6, -RZ, R14.H0_H0 ;  /* 0x2000000eff067230 */ /* 0x000fc40000004100 */
[--C-:B------:R-:W-:Y:S02]  /*9540*/  HADD2.F32 R7, -RZ, R15.reuse.H0_H0 ;  /* 0x2000000fff077230 */ /* 0x100fe40000004100 */
[----:B------:R-:W-:Y:S02]  /*9550*/  HADD2.F32 R15, -RZ, R15.H1_H1 ;  /* 0x3000000fff0f7230 */ /* 0x000fe40000004100 */
[----:B------:R-:W-:Y:S02]  /*9560*/  HADD2.F32 R12, -RZ, R12.H1_H1 ;  /* 0x3000000cff0c7230 */ /* 0x000fe40000004100 */
[--C-:B-1----:R-:W-:Y:S02]  /*9570*/  HADD2.F32 R9, -RZ, R37.reuse.H0_H0 ;  /* 0x20000025ff097230 */ /* 0x102fe40000004100 */
[----:B------:R-:W-:Y:S02]  /*9580*/  HADD2.F32 R37, -RZ, R37.H1_H1 ;  /* 0x30000025ff257230 */ /* 0x000fe40000004100 */
[----:B------:R-:W-:-:S02]  /*9590*/  HADD2.F32 R8, -RZ, R36.H0_H0 ;  /* 0x20000024ff087230 */ /* 0x000fc40000004100 */
[C---:B------:R-:W-:Y:S01]  /*95a0*/  FMUL.FTZ R46, R9.reuse, R42 ;  /* 0x0000002a092e7220 */ /* 0x040fe20000410000 */
[----:B------:R-:W-:Y:S01]  /*95b0*/  FMUL.FTZ R68, R9, R40 ;  /* 0x0000002809447220 */ /* 0x000fe20000410000 */
[----:B------:R-:W-:Y:S02]  /*95c0*/  HADD2.F32 R9, -RZ, R3.H0_H0 ;  /* 0x20000003ff097230 */ /* 0x000fe40000004100 */
[----:B------:R-:W-:Y:S01]  /*95d0*/  FMUL.FTZ R70, R37, R44 ;  /* 0x0000002c25467220 */ /* 0x000fe20000410000 */
[C---:B------:R-:W-:Y:S01]  /*95e0*/  FFMA.FTZ R46, R5.reuse, R40, -R46 ;  /* 0x00000028052e7223 */ /* 0x040fe2000001082e */
[----:B------:R-:W-:Y:S02]  /*95f0*/  HADD2.F32 R40, -RZ, R21.H0_H0 ;  /* 0x20000015ff287230 */ /* 0x000fe40000004100 */
[----:B------:R-:W-:Y:S01]  /*9600*/  FFMA.FTZ R68, R5, R42, R68 ;  /* 0x0000002a05447223 */ /* 0x000fe20000010044 */
[----:B------:R-:W-:Y:S02]  /*9610*/  HADD2.F32 R5, -RZ, R66.H1_H1 ;  /* 0x30000042ff057230 */ /* 0x000fe40000004100 */
[----:B------:R-:W-:-:S02]  /*9620*/  HADD2.F32 R10, -RZ, R38.H0_H0 ;  /* 0x20000026ff0a7230 */ /* 0x000fc40000004100 */
[-C--:B------:R-:W-:Y:S01]  /*9630*/  FMUL.FTZ R42, R37, R40.reuse ;  /* 0x00000028252a7220 */ /* 0x080fe20000410000 */
[C---:B------:R-:W-:Y:S01]  /*9640*/  FMUL.FTZ R37, R8.reuse, R9 ;  /* 0x0000000908257220 */ /* 0x040fe20000410000 */
[-C--:B------:R-:W-:Y:S01]  /*9650*/  FMUL.FTZ R8, R8, R5.reuse ;  /* 0x0000000508087220 */ /* 0x080fe20000410000 */
[C---:B------:R-:W-:Y:S01]  /*9660*/  FFMA.FTZ R41, R13.reuse, R40, -R70 ;  /* 0x000000280d297223 */ /* 0x040fe20000010846 */
[----:B------:R-:W-:Y:S01]  /*9670*/  FFMA.FTZ R43, R13, R44, R42 ;  /* 0x0000002c0d2b7223 */ /* 0x000fe2000001002a */
[C---:B------:R-:W-:Y:S01]  /*9680*/  FFMA.FTZ R37, R4.reuse, R5, -R37 ;  /* 0x0000000504257223 */ /* 0x040fe20000010825 */
[----:B------:R-:W-:Y:S02]  /*9690*/  HADD2.F32 R5, -RZ, R20.H1_H1 ;  /* 0x30000014ff057230 */ /* 0x000fe40000004100 */
[----:B------:R-:W-:Y:S01]  /*96a0*/  FFMA.FTZ R13, R4, R9, R8 ;  /* 0x00000009040d7223 */ /* 0x000fe20000010008 */
[----:B------:R-:W-:Y:S02]  /*96b0*/  HADD2.F32 R11, -RZ, R39.H0_H0 ;  /* 0x20000027ff0b7230 */ /* 0x000fe40000004100 */
[----:B------:R-:W-:-:S02]  /*96c0*/  HADD2.F32 R21, -RZ, R66.H0_H0 ;  /* 0x20000042ff157230 */ /* 0x000fc40000004100 */
[----:B------:R-:W-:Y:S02]  /*96d0*/  HADD2.F32 R20, -RZ, R20.H0_H0 ;  /* 0x20000014ff147230 */ /* 0x000fe40000004100 */
        /* <DEDUP_REMOVED lines=41> */
.L_x_10085:
[----:B------:R-:W-:Y:S05]  /*9970*/  BSYNC B0 ;  /* 0x0000000000007941 */ /* 0x000fea0003800000 */
.L_x_10065:
        /* <DEDUP_REMOVED lines=8> */
.L_x_10062:
[----:B0123--:R-:W-:Y:S01]  /*9a00*/  IMAD.MOV.U32 R4, RZ, RZ, R62 ;  /* 0x000000ffff047224 */ /* 0x00ffe200078e003e */
[----:B------:R-:W-:Y:S05]  /*9a10*/  WARPSYNC.ALL ;  /* 0x0000000000007948 */ /* 0x000fea0003800000 */
[----:B------:R-:W-:Y:S01]  /*9a20*/  IMAD.MOV.U32 R5, RZ, RZ, R63 ;  /* 0x000000ffff057224 */ /* 0x000fe200078e003f */
[----:B------:R-:W-:Y:S01]  /*9a30*/  UIADD3 UR4, UP0, UR49, 0x420, URZ ;  /* 0x0000042031047890 */ /* 0x000fe2000ff1e03f */
[----:B------:R-:W-:Y:S01]  /*9a40*/  IMAD.MOV.U32 R6, RZ, RZ, R60 ;  /* 0x000000ffff067224 */ /* 0x000fe200078e003c */
[----:B------:R0:W-:Y:S01]  /*9a50*/  BAR.SYNC.DEFER_BLOCKING R179, 0x100 ;  /* 0x000400b30000751d */ /* 0x0001e20000010000 */
[----:B------:R-:W-:Y:S01]  /*9a60*/  IMAD.MOV.U32 R7, RZ, RZ, R61 ;  /* 0x000000ffff077224 */ /* 0x000fe200078e003d */
[----:B------:R-:W-:Y:S01]  /*9a70*/  UIADD3.X UR5, URZ, UR48, URZ, UP0, !UPT ;  /* 0x000000303f057290 */ /* 0x000fe200087fe43f */
[----:B------:R-:W-:Y:S01]  /*9a80*/  IMAD.MOV.U32 R8, RZ, RZ, R17 ;  /* 0x000000ffff087224 */ /* 0x000fe200078e0011 */
[----:B------:R-:W-:Y:S01]  /*9a90*/  MOV R219, 0x9d40 ;  /* 0x00009d4000db7802 */ /* 0x000fe20000000f00 */
[----:B------:R-:W-:Y:S01]  /*9aa0*/  IMAD.MOV.U32 R9, RZ, RZ, R58 ;  /* 0x000000ffff097224 */ /* 0x000fe200078e003a */
[----:B------:R-:W-:Y:S01]  /*9ab0*/  BSSY B0, `(.L_x_10100) ;  /* 0x0000029000007945 */ /* 0x000fe20003800000 */
[----:B------:R-:W-:Y:S01]  /*9ac0*/  IMAD.MOV.U32 R10, RZ, RZ, R56 ;  /* 0x000000ffff0a7224 */ /* 0x000fe200078e0038 */
[----:B------:R1:W-:Y:S01]  /*9ad0*/  STL.128 [R1+0x190], R4 ;  /* 0x0001900401007387 */ /* 0x0003e20000100c00 */
[----:B------:R-:W-:-:S02]  /*9ae0*/  IMAD.MOV.U32 R11, RZ, RZ, R59 ;  /* 0x000000ffff0b7224 */ /* 0x000fc400078e003b */
[----:B------:R-:W-:Y:S02]  /*9af0*/  IMAD.MOV.U32 R17, RZ, RZ, R64 ;  /* 0x000000ffff117224 */ /* 0x000fe400078e0040 */
[----:B------:R-:W-:Y:S01]  /*9b00*/  IMAD.U32 R3, RZ, RZ, UR49 ;  /* 0x00000031ff037e24 */ /* 0x000fe2000f8e00ff */
[----:B------:R-:W-:Y:S01]  /*9b10*/  STL.128 [R1+0x1b0], R8 ;  /* 0x0001b00801007387 */ /* 0x000fe20000100c00 */
[----:B------:R-:W-:Y:S02]  /*9b20*/  VIADD R0, R181, 0xffffffff ;  /* 0xffffffffb5007836 */ /* 0x000fe40000000000 */
[----:B------:R-:W-:Y:S02]  /*9b30*/  VIADD R3, R3, 0x170 ;  /* 0x0000017003037836 */ /* 0x000fe40000000000 */
[----:B-1----:R-:W-:Y:S02]  /*9b40*/  IMAD.MOV.U32 R4, RZ, RZ, R54 ;  /* 0x000000ffff047224 */ /* 0x002fe400078e0036 */
[----:B------:R-:W-:-:S02]  /*9b50*/  IMAD.MOV.U32 R5, RZ, RZ, R57 ;  /* 0x000000ffff057224 */ /* 0x000fc400078e0039 */
[----:B------:R-:W-:Y:S02]  /*9b60*/  IMAD.MOV.U32 R6, RZ, RZ, R52 ;  /* 0x000000ffff067224 */ /* 0x000fe400078e0034 */
[----:B------:R-:W-:-:S05]  /*9b70*/  IMAD.MOV.U32 R7, RZ, RZ, R55 ;  /* 0x000000ffff077224 */ /* 0x000fca00078e0037 */
[----:B------:R1:W-:Y:S02]  /*9b80*/  STL.128 [R1+0x1c0], R4 ;  /* 0x0001c00401007387 */ /* 0x0003e40000100c00 */
[----:B-1----:R-:W-:Y:S02]  /*9b90*/  IMAD.MOV.U32 R4, RZ, RZ, R16 ;  /* 0x000000ffff047224 */ /* 0x002fe400078e0010 */
[----:B------:R-:W-:Y:S02]  /*9ba0*/  IMAD.MOV.U32 R5, RZ, RZ, R33 ;  /* 0x000000ffff057224 */ /* 0x000fe400078e0021 */
[----:B------:R-:W-:Y:S02]  /*9bb0*/  IMAD.MOV.U32 R6, RZ, RZ, R32 ;  /* 0x000000ffff067224 */ /* 0x000fe400078e0020 */
[----:B------:R-:W-:Y:S02]  /*9bc0*/  IMAD.MOV.U32 R7, RZ, RZ, R65 ;  /* 0x000000ffff077224 */ /* 0x000fe400078e0041 */
[----:B------:R-:W-:-:S02]  /*9bd0*/  IMAD.MOV.U32 R16, RZ, RZ, R27 ;  /* 0x000000ffff107224 */ /* 0x000fc400078e001b */
[----:B------:R-:W-:Y:S01]  /*9be0*/  IMAD.U32 R32, RZ, RZ, UR44 ;  /* 0x0000002cff207e24 */ /* 0x000fe2000f8e00ff */
[----:B------:R1:W-:Y:S01]  /*9bf0*/  STL.128 [R1+0x1e0], R4 ;  /* 0x0001e00401007387 */ /* 0x0003e20000100c00 */
[----:B------:R-:W-:Y:S02]  /*9c00*/  IMAD.U32 R33, RZ, RZ, UR42 ;  /* 0x0000002aff217e24 */ /* 0x000fe4000f8e00ff */
[----:B------:R-:W-:Y:S01]  /*9c10*/  IMAD.U32 R27, RZ, RZ, UR41 ;  /* 0x00000029ff1b7e24 */ /* 0x000fe2000f8e00ff */
[----:B------:R-:W-:Y:S04]  /*9c20*/  STL.128 [R1+0x180], R16 ;  /* 0x0001801001007387 */ /* 0x000fe80000100c00 */
[----:B------:R-:W-:Y:S01]  /*9c30*/  STL.128 [R1+0x170], R32 ;  /* 0x0001702001007387 */ /* 0x000fe20000100c00 */
[----:B-1----:R-:W-:-:S02]  /*9c40*/  IMAD.MOV.U32 R4, RZ, RZ, R26 ;  /* 0x000000ffff047224 */ /* 0x002fc400078e001a */
[----:B------:R-:W-:Y:S02]  /*9c50*/  IMAD.MOV.U32 R5, RZ, RZ, R49 ;  /* 0x000000ffff057224 */ /* 0x000fe400078e0031 */
[----:B------:R-:W-:Y:S02]  /*9c60*/  IMAD.MOV.U32 R6, RZ, RZ, R50 ;  /* 0x000000ffff067224 */ /* 0x000fe400078e0032 */
[----:B------:R-:W-:Y:S02]  /*9c70*/  IMAD.MOV.U32 R7, RZ, RZ, R53 ;  /* 0x000000ffff077224 */ /* 0x000fe400078e0035 */
[----:B------:R-:W-:-:S03]  /*9c80*/  IMAD.U32 R26, RZ, RZ, UR43 ;  /* 0x0000002bff1a7e24 */ /* 0x000fc6000f8e00ff */
[----:B------:R1:W-:Y:S04]  /*9c90*/  STL.128 [R1+0x1f0], R4 ;  /* 0x0001f00401007387 */ /* 0x0003e80000100c00 */
[----:B------:R0:W-:Y:S01]  /*9ca0*/  STL.128 [R1+0x1a0], R24 ;  /* 0x0001a01801007387 */ /* 0x0001e20000100c00 */
[----:B-1----:R-:W-:Y:S02]  /*9cb0*/  IMAD.MOV.U32 R4, RZ, RZ, R28 ;  /* 0x000000ffff047224 */ /* 0x002fe400078e001c */
[----:B------:R-:W-:Y:S02]  /*9cc0*/  IMAD.MOV.U32 R5, RZ, RZ, R29 ;  /* 0x000000ffff057224 */ /* 0x000fe400078e001d */
[----:B------:R-:W-:Y:S02]  /*9cd0*/  IMAD.MOV.U32 R6, RZ, RZ, R48 ;  /* 0x000000ffff067224 */ /* 0x000fe400078e0030 */
[----:B------:R-:W-:-:S02]  /*9ce0*/  IMAD.MOV.U32 R7, RZ, RZ, R51 ;  /* 0x000000ffff077224 */ /* 0x000fc400078e0033 */
[----:B------:R-:W-:Y:S02]  /*9cf0*/  IMAD.U32 R28, RZ, RZ, UR4 ;  /* 0x00000004ff1c7e24 */ /* 0x000fe4000f8e00ff */
[----:B------:R-:W-:Y:S01]  /*9d00*/  IMAD.U32 R29, RZ, RZ, UR5 ;  /* 0x00000005ff1d7e24 */ /* 0x000fe2000f8e00ff */
[----:B------:R0:W-:Y:S04]  /*9d10*/  STL.128 [R1+0x200], R4 ;  /* 0x0002000401007387 */ /* 0x0001e80000100c00 */
[----:B------:R0:W-:Y:S02]  /*9d20*/  STL.128 [R1+0x1d0], R28 ;  /* 0x0001d01c01007387 */ /* 0x0001e40000100c00 */
[----:B0----5:R-:W-:Y:S05]  /*9d30*/  CALL.REL.NOINC `($_ZN7cutlass13device_kernelIN5flash11enable_sm90INS1_16FlashAttnFwdSm90INS1_25CollectiveMainloopFwdSm90ILi2EN4cute5tupleIJNS5_1CILi1EEES8_S8_EEENS6_IJNS7_ILi128EEENS7_ILi96EEENS7_ILi64EEEEEELi256ENS_6half_tEfNS_4arch4Sm90ELb0ELb1ELb0ELb1ELb0ELb1ELb1ELb1ELb0ELb0ELb0ELb0EEENS1_21CollectiveEpilogueFwdINS6_IJSA_NS7_ILi256EEESB_EEES9_SE_SG_Li256ELb1ELb0ELb0ELb0EEENS1_36VarlenDynamicPersistentTileSchedulerILi128ELi96ELi256ELi32ELb0ELb0ELb1ELb1ELb0ELb1EEEEEEEEEvNT_6ParamsE$_ZZN5flash25CollectiveMainloopFwdSm90ILi2EN4cute5tupleIJNS1_1CILi1EEES4_S4_EEENS2_IJNS3_ILi128EEENS3_ILi96EEENS3_ILi64EEEEEELi256EN7cutlass6half_tEfNSA_4arch4Sm90ELb0ELb1ELb0ELb1ELb0ELb1ELb1ELb1ELb0ELb0ELb0ELb0EE3mmaINS_16FlashAttnFwdSm90ISE_NS_21CollectiveEpilogueFwdINS2_IJS6_NS3_ILi256EEES7_EEES5_SB_SD_Li256ELb1ELb0ELb0ELb0EEENS_36VarlenDynamicPersistentTileSchedulerILi128ELi96ELi256ELi32ELb0ELb0ELb1ELb1ELb0ELb1EEEE13SharedStorageENS1_6TensorINS1_11ArrayEngineIfLm128EEENS1_6LayoutINS2_IJNS2_IJNS3_ILi2EEEST_NS3_ILi32EEEEEES4_S4_EEENS2_IJNS2_IJS4_ST_NS3_ILi4EEEEEENS3_ILi0EEESZ_EEEEEEENS_7SoftmaxILi2ELi0EEEEEbRKNSE_6ParamsENSA_25PipelineTmaAsyncNoClusterILi2ENSA_16PipelineTmaAsyncILi2EEEEES1B_RNSA_13PipelineStateILj2EEERT0_RT1_iRiRKNS_16SeqlenInfoQKNewKILb1ELb1EEENS2_IJiiiiEEERT_ENKUliT_T0_T1_E_clIZSF_ISO_S12_S14_EbS17_S1B_S1B_S1E_S1G_S1I_iS1J_S1N_S1O_S1Q_EUlRS1R_iE0_NS3_ILb1EEES1Y_EEDaiS1R_S1S_S1T_) ;  /* 0x000002b400a47944 */ /* 0x021fea0003c00000 */
[----:B------:R-:W-:Y:S05]  /*9d40*/  BSYNC B0 ;  /* 0x0000000000007941 */ /* 0x000fea0003800000 */
.L_x_10100:
[----:B------:R-:W2:Y:S01]  /*9d50*/  LDL R2, [R1+0x70] ;  /* 0x0000700001027983 */ /* 0x000ea20000100800 */
[----:B------:R-:W0:Y:S01]  /*9d60*/  LDC.64 R6, c[0x0][0xad8] ;  /* 0x0002b600ff067b82 */ /* 0x000e220000000a00 */
[----:B------:R-:W-:Y:S01]  /*9d70*/  VIADD R0, R181, 0xfffffffe ;  /* 0xfffffffeb5007836 */ /* 0x000fe20000000000 */
[----:B0-----:R-:W-:Y:S01]  /*9d80*/  ISETP.GE.AND P0, PT, R7, 0x1, PT ;  /* 0x000000010700780c */ /* 0x001fe20003f06270 */
[----:B--2---:R-:W-:-:S05]  /*9d90*/  IMAD.SHL.U32 R2, R2, 0x80, RZ ;  /* 0x0000008002027824 */ /* 0x004fca00078e00ff */
[----:B------:R-:W-:-:S05]  /*9da0*/  IADD3 R5, R2, R161, -R160 ;  /* 0x000000a102057210 */ /* 0x000fca0007ffe8a0 */
[----:B------:R-:W-:Y:S02]  /*9db0*/  IMAD.IADD R3, R5, 0x1, R6 ;  /* 0x0000000105037824 */ /* 0x000fe400078e0206 */
        /* <DEDUP_REMOVED lines=12> */
.L_x_10103:
[----:B------:R-:W-:-:S13]  /*9e80*/  ISETP.NE.AND P0, PT, R7, 0x1, PT ;  /* 0x000000010700780c */ /* 0x000fda0003f05270 */
[----:B------:R-:W0:Y:S02]  /*9e90*/  @P0 LDC.64 R8, c[0x0][0xae0] ;  /* 0x0002b800ff080b82 */ /* 0x000e240000000a00 */
[----:B0-----:R-:W-:-:S05]  /*9ea0*/  @P0 IMAD.HI.U32 R6, R4, R8, RZ ;  /* 0x0000000804060227 */ /* 0x001fca00078e00ff */
[----:B------:R-:W-:-:S07]  /*9eb0*/  @P0 SHF.R.U32.HI R4, RZ, R9, R6 ;  /* 0x00000009ff040219 */ /* 0x000fce0000011606 */
.L_x_10104:
[----:B------:R-:W-:Y:S05]  /*9ec0*/  BSYNC B0 ;  /* 0x0000000000007941 */ /* 0x000fea0003800000 */
.L_x_10102:
[----:B------:R-:W-:-:S05]  /*9ed0*/  IMAD R4, R4, R7, R7 ;  /* 0x0000000704047224 */ /* 0x000fca00078e0207 */
[----:B------:R-:W-:-:S07]  /*9ee0*/  VIMNMX R3, R3, R4, PT ;  /* 0x0000000403037248 */ /* 0x000fce0003fe0100 */
.L_x_10101:
[----:B------:R-:W-:-:S05]  /*9ef0*/  IMAD.HI R3, R3, 0x2aaaaaab, RZ ;  /* 0x2aaaaaab03037827 */ /* 0x000fca00078e02ff */
[----:B------:R-:W-:-:S04]  /*9f00*/  SHF.R.U32.HI R4, RZ, 0x1f, R3 ;  /* 0x0000001fff047819 */ /* 0x000fc80000011603 */
[----:B------:R-:W-:-:S04]  /*9f10*/  LEA.HI.SX32 R4, R3, R4, 0x1c ;  /* 0x0000000403047211 */ /* 0x000fc800078fe2ff */
[----:B------:R-:W-:-:S04]  /*9f20*/  VIMNMX R3, R167, R4, !PT ;  /* 0x00000004a7037248 */ /* 0x000fc80007fe0100 */
[----:B------:R-:W-:-:S13]  /*9f30*/  ISETP.GE.AND P0, PT, R0, R3, PT ;  /* 0x000000030000720c */ /* 0x000fda0003f06270 */
[----:B------:R-:W-:Y:S05]  /*9f40*/  @!P0 BRA `(.L_x_10105) ;  /* 0x000000a800b88947 */ /* 0x000fea0003800000 */
.L_x_10132:
        /* <DEDUP_REMOVED lines=16> */
[----:B-1----:R-:W-:Y:S01]  /*a050*/  @!P0 IMAD.MOV.U32 R5, RZ, RZ, RZ ;  /* 0x000000ffff058224 */ /* 0x002fe200078e00ff */
[----:B--2---:R-:W-:-:S04]  /*a060*/  LOP3.LUT R2, R2, 0x1, RZ, 0xfc, !PT ;  /* 0x0000000102027812 */ /* 0x004fc800078efcff */
[----:B------:R-:W-:-:S13]  /*a070*/  ISETP.NE.AND P1, PT, R2, 0x3, PT ;  /* 0x000000030200780c */ /* 0x000fda0003f25270 */
[----:B0-----:R-:W-:Y:S05]  /*a080*/  @!P1 BRA `(.L_x_10107) ;  /* 0x0000000000049947 */ /* 0x001fea0003800000 */
[----:B------:R-:W-:Y:S01]  /*a090*/  BPT.TRAP 0x1 ;  /* 0x000000040000795c */ /* 0x000fe20000300000 */
.L_x_10107:
[----:B------:R-:W-:Y:S05]  /*a0a0*/  BSYNC B0 ;  /* 0x0000000000007941 */ /* 0x000fea0003800000 */
.L_x_10106:
        /* <DEDUP_REMOVED lines=13> */
.L_x_10109:
[----:B------:R-:W-:Y:S05]  /*a180*/  BSYNC B0 ;  /* 0x0000000000007941 */ /* 0x000fea0003800000 */
.L_x_10108:
        /* <DEDUP_REMOVED lines=8> */
.L_x_10111:
[----:B------:R-:W-:Y:S05]  /*a210*/  BSYNC B0 ;  /* 0x0000000000007941 */ /* 0x000fea0003800000 */
.L_x_10110:
[----:B------:R-:W2:Y:S04]  /*a220*/  LD.E R5, desc[UR56][R18.64+0x210] ;  /* 0x0002103812057980 */ /* 0x000ea8000c101900 */
[----:B------:R-:W2:Y:S01]  /*a230*/  LDL.64 R8, [R1+0xa0] ;  /* 0x0000a00001087983 */ /* 0x000ea20000100a00 */
[----:B------:R-:W-:Y:S05]  /*a240*/  WARPSYNC.ALL ;  /* 0x0000000000007948 */ /* 0x000fea0003800000 */
[----:B------:R-:W3:Y:S04]  /*a250*/  LDL.64 R14, [R1+0x98] ;  /* 0x00009800010e7983 */ /* 0x000ee80000100a00 */
[----:B0----5:R-:W4:Y:S04]  /*a260*/  LDL.64 R6, [R1+0x98] ;  /* 0x0000980001067983 */ /* 0x021f280000100a00 */
[----:B------:R-:W4:Y:S01]  /*a270*/  LDL.64 R10, [R1+0x98] ;  /* 0x00009800010a7983 */ /* 0x000f220000100a00 */
[----:B--2---:R-:W-:-:S03]  /*a280*/  IMAD R4, R5, 0x300, R8 ;  /* 0x0000030005047824 */ /* 0x004fc600078e0208 */
[----:B------:R-:W2:Y:S01]  /*a290*/  LDL.64 R12, [R1+0x98] ;  /* 0x00009800010c7983 */ /* 0x000ea20000100a00 */
[----:B------:R-:W-:Y:S01]  /*a2a0*/  IMAD.MOV.U32 R5, RZ, RZ, R9 ;  /* 0x000000ffff057224 */ /* 0x000fe200078e0009 */
[----:B------:R-:W-:Y:S01]  /*a2b0*/  R2UR UR6, R4 ;  /* 0x00000000040672ca */ /* 0x000fe200000e0000 */
[----:B------:R-:W-:-:S03]  /*a2c0*/  WARPGROUP.ARRIVE ;  /* 0x00000000000079c5 */ /* 0x000fc60000000000 */
        /* <DEDUP_REMOVED lines=9> */
[----:B------:R-:W-:Y:S02]  /*a360*/  R2UR UR5, R15 ;  /* 0x000000000f0572ca */ /* 0x000fe400000e0000 */
[----:B------:R-:W3:Y:S11]  /*a370*/  LDL R15, [R1+0x54] ;  /* 0x00005400010f7983 */ /* 0x000ef60000100800 */
[----:B------:R-:W-:Y:S01]  /*a380*/  HGMMA.64x96x16.F32 R24, gdesc[UR4], RZ, !UPT, gsb0 ;  /* 0x01600000041879f0 */ /* 0x000fe2000c0008ff */
[----:B----4-:R-:W-:Y:S01]  /*a390*/  VIADD R6, R6, 0x2 ;  /* 0x0000000206067836 */ /* 0x010fe20000000000 */
[----:B------:R-:W-:-:S02]  /*a3a0*/  R2UR UR6, R8 ;  /* 0x00000000080672ca */ /* 0x000fc400000e0000 */
[----:B------:R-:W-:Y:S02]  /*a3b0*/  R2UR UR7, R9 ;  /* 0x00000000090772ca */ /* 0x000fe400000e0000 */
[----:B------:R-:W-:Y:S02]  /*a3c0*/  R2UR UR4, R6 ;  /* 0x00000000060472ca */ /* 0x000fe400000e0000 */
[----:B------:R-:W-:Y:S01]  /*a3d0*/  R2UR UR5, R7 ;  /* 0x00000000070572ca */ /* 0x000fe200000e0000 */
[----:B------:R-:W-:Y:S02]  /*a3e0*/  VIADD R10, R10, 0x4 ;  /* 0x000000040a0a7836 */ /* 0x000fe40000000000 */
[----:B------:R-:W-:Y:S02]  /*a3f0*/  VIADD R6, R4, 0x4 ;  /* 0x0000000404067836 */ /* 0x000fe40000000000 */
[----:B------:R-:W-:Y:S01]  /*a400*/  IMAD.MOV.U32 R7, RZ, RZ, R9 ;  /* 0x000000ffff077224 */ /* 0x000fe200078e0009 */
[----:B------:R-:W-:-:S02]  /*a410*/  WARPGROUP.DEPBAR.LE gsb0, 0x0 ;  /* 0x00008000000079c5 */ /* 0x000fc40000010000 */
        /* <DEDUP_REMOVED lines=21> */
[----:B---3--:R-:W-:-:S04]  /*a570*/  LOP3.LUT R15, R15, 0x1, RZ, 0xfc, !PT ;  /* 0x000000010f0f7812 */ /* 0x008fc800078efcff */
[----:B------:R-:W-:Y:S01]  /*a580*/  ISETP.NE.AND P1, PT, R15, 0x3, PT ;  /* 0x000000030f00780c */ /* 0x000fe20003f25270 */
[----:B------:R-:W-:Y:S01]  /*a590*/  BSSY B0, `(.L_x_10113) ;  /* 0x0000004000007945 */ /* 0x000fe20003800000 */
[----:B------:R-:W-:-:S11]  /*a5a0*/  WARPGROUP.DEPBAR.LE gsb0, 0x0 ;  /* 0x00008000000079c5 */ /* 0x000fd60000010000 */
[----:B0-----:R-:W-:Y:S05]  /*a5b0*/  @!P1 BRA `(.L_x_10114) ;  /* 0x0000000000049947 */ /* 0x001fea0003800000 */
[----:B------:R-:W-:Y:S01]  /*a5c0*/  BPT.TRAP 0x1 ;  /* 0x000000040000795c */ /* 0x000fe20000300000 */
.L_x_10114:
[----:B------:R-:W-:Y:S05]  /*a5d0*/  BSYNC B0 ;  /* 0x0000000000007941 */ /* 0x000fea0003800000 */
.L_x_10113:
        /* <DEDUP_REMOVED lines=10> */
.L_x_10116:
[----:B------:R-:W-:Y:S05]  /*a680*/  BSYNC B0 ;  /* 0x0000000000007941 */ /* 0x000fea0003800000 */
.L_x_10115:
[----:B------:R-:W-:Y:S04]  /*a690*/  BSSY B0, `(.L_x_10117) ;  /* 0x0000006000007945 */ /* 0x000fe80003800000 */
[----:B-1----:R-:W-:Y:S05]  /*a6a0*/  @P0 BRA `(.L_x_10118) ;  /* 0x0000000000100947 */ /* 0x002fea0003800000 */
[----:B-----5:R-:W-:Y:S01]  /*a6b0*/  IMAD R4, R4, 0x8, R7 ;  /* 0x0000000804047824 */ /* 0x020fe200078e0207 */
[----:B0-----:R-:W-:-:S04]  /*a6c0*/  SHF.L.U32 R5, R6, 0x1f, RZ ;  /* 0x0000001f06057819 */ /* 0x001fc800000006ff */
[----:B------:R-:W0:Y:S02]  /*a6d0*/  SYNCS.PHASECHK.TRANS64.TRYWAIT P0, [R4+URZ], R5 ;  /* 0x00000005040075a7 */ /* 0x000e24000800017f */
[----:B0-----:R-:W-:Y:S05]  /*a6e0*/  @!P0 BRA `(.L_x_10119) ;  /* 0x0000029800088947 */ /* 0x001fea0003800000 */
.L_x_10118:
[----:B------:R-:W-:Y:S05]  /*a6f0*/  BSYNC B0 ;  /* 0x0000000000007941 */ /* 0x000fea0003800000 */
.L_x_10117:
[----:B------:R-:W2:Y:S04]  /*a700*/  LDL R7, [R1+0x90] ;  /* 0x0000900001077983 */ /* 0x000ea80000100800 */
[----:B------:R-:W3:Y:S04]  /*a710*/  LD.E R15, desc[UR56][R18.64+0x210] ;  /* 0x00021038120f7980 */ /* 0x000ee8000c101900 */
[----:B------:R-:W3:Y:S04]  /*a720*/  LDL.64 R20, [R1+0x118] ;  /* 0x0001180001147983 */ /* 0x000ee80000100a00 */
[----:B0----5:R-:W4:Y:S04]  /*a730*/  LDL.64 R4, [R1+0x110] ;  /* 0x0001100001047983 */ /* 0x021f280000100a00 */
[----:B------:R-:W4:Y:S04]  /*a740*/  LDL.64 R8, [R1+0x110] ;  /* 0x0001100001087983 */ /* 0x000f280000100a00 */
[----:B------:R-:W4:Y:S04]  /*a750*/  LDL.64 R10, [R1+0x110] ;  /* 0x00011000010a7983 */ /* 0x000f280000100a00 */
[----:B------:R-:W4:Y:S01]  /*a760*/  LDL.64 R12, [R1+0x110] ;  /* 0x00011000010c7983 */ /* 0x000f220000100a00 */
[----:B------:R-:W-:Y:S05]  /*a770*/  WARPSYNC.ALL ;  /* 0x0000000000007948 */ /* 0x000fea0003800000 */
[----:B------:R-:W-:Y:S01]  /*a780*/  WARPGROUP.ARRIVE ;  /* 0x00000000000079c5 */ /* 0x000fe20000000000 */
[----:B--2---:R-:W-:Y:S01]  /*a790*/  ISETP.NE.U32.AND P0, PT, R7, RZ, PT ;  /* 0x000000ff0700720c */ /* 0x004fe20003f05070 */
[----:B---3--:R-:W-:-:S02]  /*a7a0*/  IMAD R6, R15, 0xc00, R20 ;  /* 0x00000c000f067824 */ /* 0x008fc400078e0214 */
[----:B------:R-:W-:Y:S01]  /*a7b0*/  IMAD.MOV.U32 R7, RZ, RZ, R21 ;  /* 0x000000ffff077224 */ /* 0x000fe200078e0015 */
[----:B------:R-:W2:Y:S01]  /*a7c0*/  LDL.64 R14, [R1+0x110] ;  /* 0x00011000010e7983 */ /* 0x000ea20000100a00 */
[----:B----4-:R-:W-:Y:S02]  /*a7d0*/  R2UR UR4, R4 ;  /* 0x00000000040472ca */ /* 0x010fe400000e0000 */
[----:B------:R-:W-:Y:S02]  /*a7e0*/  R2UR UR6, R6 ;  /* 0x00000000060672ca */ /* 0x000fe400000e0000 */
[----:B------:R-:W-:Y:S02]  /*a7f0*/  R2UR UR7, R7 ;  /* 0x00000000070772ca */ /* 0x000fe400000e0000 */
[----:B------:R-:W-:Y:S02]  /*a800*/  R2UR UR5, R5 ;  /* 0x00000000050572ca */ /* 0x000fe400000e0000 */
[----:B------:R-:W-:-:S11]  /*a810*/  VOTEU.ANY UP0, P0 ;  /* 0x00000000003f7886 */ /* 0x000fd60000000100 */
        /* <DEDUP_REMOVED lines=159> */
[----:B------:R-:W0:Y:S01]  /*b210*/  S2R R72, SR_TID.X ;  /* 0x0000000000487919 */ /* 0x000e220000002100 */
[----:B------:R1:W-:Y:S04]  /*b220*/  STL [R1+0x90], R2 ;  /* 0x0000900201007387 */ /* 0x0003e80000100800 */
[----:B------:R1:W-:Y:S01]  /*b230*/  STL [R1+0x90], R2 ;  /* 0x0000900201007387 */ /* 0x0003e20000100800 */
[----:B------:R-:W-:-:S02]  /*b240*/  WARPGROUP.DEPBAR.LE gsb0, 0x0 ;  /* 0x00008000000079c5 */ /* 0x000fc40000010000 */
[----:B------:R-:W-:-:S06]  /*b250*/  WARPGROUP.ARRIVE ;  /* 0x00000000000079c5 */ /* 0x000fcc0000000000 */
[----:B------:R-:W-:Y:S01]  /*b260*/  HGMMA.64x96x16.F32 R24, gdesc[UR4], R24, gsb0 ;  /* 0x01600000041879f0 */ /* 0x000fe20008000818 */
[----:B0-----:R-:W-:Y:S01]  /*b270*/  LOP3.LUT R72, R72, 0x7f, RZ, 0xc0, !PT ;  /* 0x0000007f48487812 */ /* 0x001fe200078ec0ff */
[----:B------:R1:W-:Y:S03]  /*b280*/  STL [R1+0x90], R2 ;  /* 0x0000900201007387 */ /* 0x0003e60000100800 */
[----:B------:R-:W-:Y:S01]  /*b290*/  ISETP.NE.AND P0, PT, R72, RZ, PT ;  /* 0x000000ff4800720c */ /* 0x000fe20003f05270 */
        /* <DEDUP_REMOVED lines=21> */
[----:B------:R-:W2:Y:S04]  /*b3f0*/  LDL R12, [R1+0x13c] ;  /* 0x00013c00010c7983 */ /* 0x000ea80000100800 */
[----:B------:R-:W3:Y:S04]  /*b400*/  LDL.128 R8, [R1+0x150] ;  /* 0x0001500001087983 */ /* 0x000ee80000100c00 */
[----:B0-----:R-:W4:Y:S04]  /*b410*/  LDL.128 R4, [R1+0x140] ;  /* 0x0001400001047983 */ /* 0x001f280000100c00 */
[----:B------:R-:W3:Y:S01]  /*b420*/  LDL R21, [R1+0x70] ;  /* 0x0000700001157983 */ /* 0x000ee20000100800 */
[----:B------:R-:W-:Y:S01]  /*b430*/  BSSY B0, `(.L_x_10120) ;  /* 0x0000035000007945 */ /* 0x000fe20003800000 */
[----:B--2---:R-:W-:-:S04]  /*b440*/  SHF.R.S32.HI R13, RZ, 0x1f, R12 ;  /* 0x0000001fff0d7819 */ /* 0x004fc8000001140c */
[----:B------:R-:W-:-:S04]  /*b450*/  LEA.HI R13, R13, R12, RZ, 0x7 ;  /* 0x0000000c0d0d7211 */ /* 0x000fc800078f38ff */
[----:B------:R-:W-:-:S05]  /*b460*/  LOP3.LUT R15, R13, 0xffffff80, RZ, 0xc0, !PT ;  /* 0xffffff800d0f7812 */ /* 0x000fca00078ec0ff */
[----:B------:R-:W-:-:S05]  /*b470*/  IMAD.IADD R15, R12, 0x1, -R15 ;  /* 0x000000010c0f7824 */ /* 0x000fca00078e0a0f */
[----:B------:R-:W-:-:S04]  /*b480*/  SHF.R.S32.HI R14, RZ, 0x1f, R15 ;  /* 0x0000001fff0e7819 */ /* 0x000fc8000001140f */
[----:B------:R-:W-:-:S04]  /*b490*/  LEA.HI R16, R14, R15, RZ, 0x2 ;  /* 0x0000000f0e107211 */ /* 0x000fc800078f10ff */
[--C-:B------:R-:W-:Y:S02]  /*b4a0*/  SHF.R.S32.HI R17, RZ, 0x2, R16.reuse ;  /* 0x00000002ff117819 */ /* 0x100fe40000011410 */
[----:B------:R-:W-:Y:S02]  /*b4b0*/  SHF.R.S32.HI R12, RZ, 0x1f, R16 ;  /* 0x0000001fff0c7819 */ /* 0x000fe40000011410 */
[----:B------:R-:W-:Y:S02]  /*b4c0*/  LEA.HI R14, R14, R15, RZ, 0x5 ;  /* 0x0000000f0e0e7211 */ /* 0x000fe400078f28ff */
[----:B------:R-:W-:Y:S02]  /*b4d0*/  LEA.HI R20, R12, R17, RZ, 0x3 ;  /* 0x000000110c147211 */ /* 0x000fe400078f18ff */
[----:B------:R-:W-:Y:S01]  /*b4e0*/  SHF.R.S32.HI R12, RZ, 0x7, R13 ;  /* 0x00000007ff0c7819 */ /* 0x000fe2000001140d */
[----:B----4-:R-:W-:Y:S01]  /*b4f0*/  IMAD R73, R0, -0x60, R5 ;  /* 0xffffffa000497824 */ /* 0x010fe200078e0205 */
[----:B------:R-:W-:-:S02]  /*b500*/  LOP3.LUT R20, R20, 0xfffffff8, RZ, 0xc0, !PT ;  /* 0xfffffff814147812 */ /* 0x000fc400078ec0ff */
[----:B------:R-:W-:Y:S02]  /*b510*/  LEA.HI R13, R13, R12, RZ, 0x1 ;  /* 0x0000000c0d0d7211 */ /* 0x000fe400078f08ff */
[----:B------:R-:W-:Y:S02]  /*b520*/  SHF.R.S32.HI R14, RZ, 0x5, R14 ;  /* 0x00000005ff0e7819 */ /* 0x000fe4000001140e */
[----:B------:R-:W-:Y:S02]  /*b530*/  LOP3.LUT R16, R16, 0x7ffffffc, RZ, 0xc0, !PT ;  /* 0x7ffffffc10107812 */ /* 0x000fe400078ec0ff */
[----:B---3--:R-:W-:Y:S01]  /*b540*/  ISETP.GE.AND P1, PT, R9, 0x1, PT ;  /* 0x000000010900780c */ /* 0x008fe20003f26270 */
[----:B------:R-:W-:Y:S01]  /*b550*/  IMAD R21, R21, 0x8, R14 ;  /* 0x0000000815157824 */ /* 0x000fe200078e020e */
[----:B------:R-:W-:Y:S02]  /*b560*/  IADD3 R20, R17, -R20, RZ ;  /* 0x8000001411147210 */ /* 0x000fe40007ffe0ff */
[----:B------:R-:W-:Y:S01]  /*b570*/  LOP3.LUT R13, R13, 0x3fffffe, RZ, 0xc0, !PT ;  /* 0x03fffffe0d0d7812 */ /* 0x000fe200078ec0ff */
[----:B------:R-:W-:Y:S01]  /*b580*/  IMAD.IADD R16, R15, 0x1, -R16 ;  /* 0x000000010f107824 */ /* 0x000fe200078e0a10 */
[----:B------:R-:W-:Y:S01]  /*b590*/  IADD3 R73, -R4, 0x1, R73 ;  /* 0x0000000104497810 */ /* 0x000fe20007ffe149 */
[----:B------:R-:W-:Y:S01]  /*b5a0*/  IMAD.U32 R20, R21, 0x10, R20 ;  /* 0x0000001015147824 */ /* 0x000fe200078e0014 */
[----:B------:R-:W-:Y:S01]  /*b5b0*/  LOP3.LUT R15, RZ, R6, RZ, 0x33, !PT ;  /* 0x00000006ff0f7212 */ /* 0x000fe200078e33ff */
[----:B------:R-:W-:-:S02]  /*b5c0*/  IMAD.IADD R13, R12, 0x1, -R13 ;  /* 0x000000010c0d7824 */ /* 0x000fc400078e0a0d */
[----:B------:R-:W-:Y:S02]  /*b5d0*/  IMAD R12, R16, -0x2, R73 ;  /* 0xfffffffe100c7824 */ /* 0x000fe400078e0249 */
[----:B------:R-:W-:Y:S02]  /*b5e0*/  IMAD R20, R13, 0x40, R20 ;  /* 0x000000400d147824 */ /* 0x000fe400078e0214 */
[----:B------:R-:W-:Y:S02]  /*b5f0*/  IMAD R13, R0, -0x60, RZ ;  /* 0xffffffa0000d7824 */ /* 0x000fe400078e02ff */
[C---:B------:R-:W-:Y:S02]  /*b600*/  IMAD.IADD R21, R12.reuse, 0x1, R7 ;  /* 0x000000010c157824 */ /* 0x040fe400078e0207 */
[----:B------:R-:W-:Y:S02]  /*b610*/  IMAD.IADD R91, R12, 0x1, R15 ;  /* 0x000000010c5b7824 */ /* 0x000fe400078e020f */
[----:B------:R-:W-:-:S02]  /*b620*/  IMAD R16, R16, -0x2, R13 ;  /* 0xfffffffe10107824 */ /* 0x000fc400078e020d */
[----:B------:R-:W-:Y:S02]  /*b630*/  IMAD R14, R0, -0x60, R8 ;  /* 0xffffffa0000e7824 */ /* 0x000fe400078e0208 */
[--C-:B------:R-:W-:Y:S02]  /*b640*/  IMAD.IADD R6, R21, 0x1, R20.reuse ;  /* 0x0000000115067824 */ /* 0x100fe400078e0214 */
[----:B------:R-:W-:Y:S01]  /*b650*/  IMAD.IADD R7, R91, 0x1, R20 ;  /* 0x000000015b077824 */ /* 0x000fe200078e0214 */
[----:B-1----:R-:W-:Y:S06]  /*b660*/  @!P1 BRA `(.L_x_10121) ;  /* 0x0000000000449947 */ /* 0x002fec0003800000 */
[----:B------:R-:W-:Y:S01]  /*b670*/  IADD3 R8, R20, R5, -R4 ;  /* 0x0000000514087210 */ /* 0x000fe20007ffe804 */
[----:B------:R-:W-:Y:S03]  /*b680*/  BSSY B1, `(.L_x_10122) ;  /* 0x000000c000017945 */ /* 0x000fe60003800000 */
[----:B------:R-:W-:-:S13]  /*b690*/  ISETP.GT.AND P1, PT, R8, -0x1, PT ;  /* 0xffffffff0800780c */ /* 0x000fda0003f24270 */
[----:B------:R-:W-:Y:S05]  /*b6a0*/  @P1 BRA `(.L_x_10123) ;  /* 0x0000000000181947 */ /* 0x000fea0003800000 */
[----:B------:R-:W-:Y:S02]  /*b6b0*/  ISETP.NE.AND P1, PT, R9, 0x1, PT ;  /* 0x000000010900780c */ /* 0x000fe40003f25270 */
[----:B------:R-:W-:-:S11]  /*b6c0*/  LOP3.LUT R13, RZ, R8, RZ, 0x33, !PT ;  /* 0x00000008ff0d7212 */ /* 0x000fd600078e33ff */
[----:B------:R-:W-:-:S05]  /*b6d0*/  @P1 IMAD.HI.U32 R8, R13, R10, RZ ;  /* 0x0000000a0d081227 */ /* 0x000fca00078e00ff */
[----:B------:R-:W-:-:S04]  /*b6e0*/  @P1 SHF.R.U32.HI R13, RZ, R11, R8 ;  /* 0x0000000bff0d1219 */ /* 0x000fc80000011608 */
[----:B------:R-:W-:Y:S01]  /*b6f0*/  LOP3.LUT R8, RZ, R13, RZ, 0x33, !PT ;  /* 0x0000000dff087212 */ /* 0x000fe200078e33ff */
[----:B------:R-:W-:Y:S06]  /*b700*/  BRA `(.L_x_10124) ;  /* 0x00000000000c7947 */ /* 0x000fec0003800000 */
.L_x_10123:
[----:B------:R-:W-:-:S13]  /*b710*/  ISETP.NE.AND P1, PT, R9, 0x1, PT ;  /* 0x000000010900780c */ /* 0x000fda0003f25270 */
[----:B------:R-:W-:-:S05]  /*b720*/  @P1 IMAD.HI.U32 R12, R8, R10, RZ ;  /* 0x0000000a080c1227 */ /* 0x000fca00078e00ff */
[----:B------:R-:W-:-:S07]  /*b730*/  @P1 SHF.R.U32.HI R8, RZ, R11, R12 ;  /* 0x0000000bff081219 */ /* 0x000fce000001160c */
.L_x_10124:
[----:B------:R-:W-:Y:S05]  /*b740*/  BSYNC B1 ;  /* 0x0000000000017941 */ /* 0x000fea0003800000 */
.L_x_10122:
[----:B------:R-:W-:-:S05]  /*b750*/  IMAD R8, R8, R9, R16 ;  /* 0x0000000908087224 */ /* 0x000fca00078e0210 */
[----:B------:R-:W-:Y:S02]  /*b760*/  VIMNMX R7, R7, R8, !PT ;  /* 0x0000000807077248 */ /* 0x000fe40007fe0100 */
[----:B------:R-:W-:-:S07]  /*b770*/  VIADDMNMX R6, R8, R9, R6, PT ;  /* 0x0000000908067246 */ /* 0x000fce0003800106 */
.L_x_10121:
[----:B------:R-:W-:Y:S05]  /*b780*/  BSYNC B0 ;  /* 0x0000000000007941 */ /* 0x000fea0003800000 */
.L_x_10120:
[----:B------:R-:W-:Y:S01]  /*b790*/  ISETP.GE.AND P1, PT, R14, 0x9, PT ;  /* 0x000000090e00780c */ /* 0x000fe20003f26270 */
[----:B------:R-:W-:Y:S01]  /*b7a0*/  VIADD R20, R20, 0x8 ;  /* 0x0000000814147836 */ /* 0x000fe20000000000 */
[----:B------:R-:W-:Y:S01]  /*b7b0*/  ISETP.GE.AND P2, PT, R14, 0x2, PT ;  /* 0x000000020e00780c */ /* 0x000fe20003f46270 */
[----:B------:R-:W-:Y:S01]  /*b7c0*/  BSSY B0, `(.L_x_10125) ;  /* 0x0000087000007945 */ /* 0x000fe20003800000 */
[----:B------:R-:W-:Y:S02]  /*b7d0*/  P2R R12, PR, RZ, 0x2 ;  /* 0x00000002ff0c7803 */ /* 0x000fe40000000000 */
[----:B------:R-:W-:Y:S02]  /*b7e0*/  ISETP.GT.AND P1, PT, R7, 0x8, !P1 ;  /* 0x000000080700780c */ /* 0x000fe40004f24270 */
[----:B------:R-:W-:Y:S02]  /*b7f0*/  P2R R8, PR, RZ, 0x4 ;  /* 0x00000004ff087803 */ /* 0x000fe40000000000 */
[----:B------:R-:W-:-:S02]  /*b800*/  ISETP.LT.OR P1, PT, R6, 0x9, P1 ;  /* 0x000000090600780c */ /* 0x000fc40000f21670 */
[C---:B------:R-:W-:Y:S02]  /*b810*/  ISETP.GT.AND P2, PT, R7.reuse, 0x1, !P2 ;  /* 0x000000010700780c */ /* 0x040fe40005744270 */
[----:B------:R-:W-:Y:S02]  /*b820*/  ISETP.GE.AND P3, PT, R14, 0xa, PT ;  /* 0x0000000a0e00780c */ /* 0x000fe40003f66270 */
[----:B------:R-:W-:Y:S02]  /*b830*/  FSEL R87, R28, -INF , !P1 ;  /* 0xff8000001c577808 */ /* 0x000fe40004800000 */
[----:B------:R-:W-:Y:S02]  /*b840*/  ISETP.LT.OR P2, PT, R6, 0x2, P2 ;  /* 0x000000020600780c */ /* 0x000fe40001741670 */
[----:B------:R-:W-:Y:S02]  /*b850*/  ISETP.GT.AND P1, PT, R7, 0x9, !P3 ;  /* 0x000000090700780c */ /* 0x000fe40005f24270 */
[----:B------:R-:W-:-:S02]  /*b860*/  FSEL R89, R25, -INF , !P2 ;  /* 0xff80000019597808 */ /* 0x000fc40005000000 */
        /* <DEDUP_REMOVED lines=76> */
[----:B------:R-:W-:Y:S02]  /*bd30*/  P2R R25, PR, RZ, 0x8 ;  /* 0x00000008ff197803 */ /* 0x000fe40000000000 */
[----:B------:R-:W-:-:S02]  /*bd40*/  FSEL R17, R60, -INF , !P1 ;  /* 0xff8000003c117808 */ /* 0x000fc40004800000 */
        /* <DEDUP_REMOVED lines=39> */
.L_x_10128:
[----:B------:R-:W-:-:S13]  /*bfc0*/  ISETP.NE.AND P6, PT, R9, 0x1, PT ;  /* 0x000000010900780c */ /* 0x000fda0003fc5270 */
[----:B------:R-:W-:-:S05]  /*bfd0*/  @P6 IMAD.HI.U32 R10, R4, R10, RZ ;  /* 0x0000000a040a6227 */ /* 0x000fca00078e00ff */
[----:B------:R-:W-:-:S07]  /*bfe0*/  @P6 SHF.R.U32.HI R4, RZ, R11, R10 ;  /* 0x0000000bff046219 */ /* 0x000fce000001160a */
.L_x_10129:
[----:B------:R-:W-:Y:S05]  /*bff0*/  BSYNC B1 ;  /* 0x0000000000017941 */ /* 0x000fea0003800000 */
.L_x_10127:
[----:B------:R-:W-:-:S05]  /*c000*/  IMAD R4, R4, R9, R16 ;  /* 0x0000000904047224 */ /* 0x000fca00078e0210 */
[----:B------:R-:W-:Y:S02]  /*c010*/  VIADDMNMX R6, R4, R9, R6, PT ;  /* 0x0000000904067246 */ /* 0x000fe40003800106 */
[----:B------:R-:W-:-:S07]  /*c020*/  VIMNMX R7, R7, R4, !PT ;  /* 0x0000000407077248 */ /* 0x000fce0007fe0100 */
.L_x_10126:
[----:B------:R-:W-:Y:S05]  /*c030*/  BSYNC B0 ;  /* 0x0000000000007941 */ /* 0x000fea0003800000 */
.L_x_10125:
[----:B------:R-:W2:Y:S01]  /*c040*/  LDL.64 R20, [R1+0x430] ;  /* 0x0004300001147983 */ /* 0x000ea20000100a00 */
[----:B------:R-:W-:Y:S02]  /*c050*/  ISETP.GT.AND P5, PT, R7, RZ, !P5 ;  /* 0x000000ff0700720c */ /* 0x000fe40006fa4270 */
        /* <DEDUP_REMOVED lines=11> */
[----:B------:R-:W-:Y:S02]  /*c110*/  ISETP.NE.AND P5, PT, R25, RZ, PT ;  /* 0x000000ff1900720c */ /* 0x000fe40003fa5270 */
[C---:B------:R-:W-:Y:S01]  /*c120*/  ISETP.GT.AND P1, PT, R7.reuse, 0x49, !P1 ;  /* 0x000000490700780c */ /* 0x040fe20004f24270 */
[----:B------:R-:W3:Y:S01]  /*c130*/  LDL R25, [R1+0x450] ;  /* 0x0004500001197983 */ /* 0x000ee20000100800 */
        /* <DEDUP_REMOVED lines=60> */
[----:B--2---:R-:W-:Y:S02]  /*c500*/  FMNMX.FTZ R4, R93, R20, !PT ;  /* 0x000000145d047209 */ /* 0x004fe40007810000 */
[----:B------:R-:W-:Y:S02]  /*c510*/  FMNMX.FTZ R5, R24, R21, !PT ;  /* 0x0000001518057209 */ /* 0x000fe40007810000 */
[----:B------:R-:W-:Y:S02]  /*c520*/  FMNMX.FTZ R4, R89, R4, !PT ;  /* 0x0000000459047209 */ /* 0x000fe40007810000 */
[----:B------:R-:W-:-:S02]  /*c530*/  ISETP.LT.OR P5, PT, R6, 0x49, P5 ;  /* 0x000000490600780c */ /* 0x000fc40002fa1670 */
[----:B------:R-:W-:Y:S02]  /*c540*/  FMNMX.FTZ R4, R87, R4, !PT ;  /* 0x0000000457047209 */ /* 0x000fe40007810000 */
[----:B------:R-:W-:Y:S02]  /*c550*/  FMNMX.FTZ R5, R28, R5, !PT ;  /* 0x000000051c057209 */ /* 0x000fe40007810000 */
[----:B------:R-:W-:Y:S02]  /*c560*/  FMNMX.FTZ R4, R85, R4, !PT ;  /* 0x0000000455047209 */ /* 0x000fe40007810000 */
[----:B------:R-:W-:Y:S02]  /*c570*/  FSEL R62, R62, -INF , !P5 ;  /* 0xff8000003e3e7808 */ /* 0x000fe40006800000 */
[----:B------:R-:W-:Y:S02]  /*c580*/  FMNMX.FTZ R4, R83, R4, !PT ;  /* 0x0000000453047209 */ /* 0x000fe40007810000 */
[----:B------:R-:W-:-:S02]  /*c590*/  ISETP.GT.AND P2, PT, R7, 0x50, !P2 ;  /* 0x000000500700780c */ /* 0x000fc40005744270 */
[----:B------:R-:W-:Y:S02]  /*c5a0*/  FMNMX.FTZ R4, R81, R4, !PT ;  /* 0x0000000451047209 */ /* 0x000fe40007810000 */
[----:B------:R-:W-:Y:S02]  /*c5b0*/  ISETP.LT.OR P1, PT, R6, 0x4a, P1 ;  /* 0x0000004a0600780c */ /* 0x000fe40000f21670 */
[----:B------:R-:W-:Y:S02]  /*c5c0*/  FMNMX.FTZ R4, R79, R4, !PT ;  /* 0x000000044f047209 */ /* 0x000fe40007810000 */
[----:B------:R-:W-:Y:S02]  /*c5d0*/  ISETP.GT.AND P3, PT, R7, 0x51, !P3 ;  /* 0x000000510700780c */ /* 0x000fe40005f64270 */
[----:B------:R-:W-:Y:S02]  /*c5e0*/  FMNMX.FTZ R4, R77, R4, !PT ;  /* 0x000000044d047209 */ /* 0x000fe40007810000 */
[----:B------:R-:W-:-:S02]  /*c5f0*/  ISETP.NE.AND P6, PT, R14, RZ, PT ;  /* 0x000000ff0e00720c */ /* 0x000fc40003fc5270 */
        /* <DEDUP_REMOVED lines=34> */
[----:B------:R-:W0:Y:S01]  /*c820*/  SHFL.BFLY PT, R11, R10, 0x1, 0x1f ;  /* 0x0c201f000a0b7f89 */ /* 0x000e2200000e0000 */
[----:B------:R-:W-:Y:S02]  /*c830*/  ISETP.LT.OR P2, PT, R6, 0x51, P2 ;  /* 0x000000510600780c */ /* 0x000fe40001741670 */
[----:B------:R-:W-:Y:S02]  /*c840*/  FSEL R26, R63, -INF , !P1 ;  /* 0xff8000003f1a7808 */ /* 0x000fe40004800000 */
[----:B------:R-:W-:Y:S02]  /*c850*/  FMNMX.FTZ R5, R62, R5, !PT ;  /* 0x000000053e057209 */ /* 0x000fe40007810000 */
[----:B------:R-:W-:Y:S02]  /*c860*/  ISETP.GT.AND P4, PT, R7, 0x58, !P4 ;  /* 0x000000580700780c */ /* 0x000fe40006784270 */
[----:B------:R-:W-:Y:S02]  /*c870*/  ISETP.LT.OR P3, PT, R6, 0x52, P3 ;  /* 0x000000520600780c */ /* 0x000fe40001f61670 */
[----:B------:R-:W-:-:S02]  /*c880*/  FSEL R66, R66, -INF , !P2 ;  /* 0xff80000042427808 */ /* 0x000fc40005000000 */
[----:B------:R-:W-:Y:S02]  /*c890*/  FMNMX.FTZ R5, R26, R5, !PT ;  /* 0x000000051a057209 */ /* 0x000fe40007810000 */
[----:B------:R-:W-:Y:S02]  /*c8a0*/  ISETP.GT.AND P1, PT, R7, 0x59, !P6 ;  /* 0x000000590700780c */ /* 0x000fe40007724270 */
[----:B------:R-:W-:Y:S02]  /*c8b0*/  ISETP.LT.OR P4, PT, R6, 0x59, P4 ;  /* 0x000000590600780c */ /* 0x000fe40002781670 */
[----:B------:R-:W-:Y:S02]  /*c8c0*/  FSEL R67, R67, -INF , !P3 ;  /* 0xff80000043437808 */ /* 0x000fe40005800000 */
[----:B------:R-:W-:Y:S02]  /*c8d0*/  FMNMX.FTZ R4, R66, R5, !PT ;  /* 0x0000000542047209 */ /* 0x000fe40007810000 */
[----:B------:R-:W-:-:S02]  /*c8e0*/  ISETP.LT.OR P1, PT, R6, 0x5a, P1 ;  /* 0x0000005a0600780c */ /* 0x000fc40000f21670 */
[----:B------:R-:W-:Y:S02]  /*c8f0*/  FSEL R70, R70, -INF , !P4 ;  /* 0xff80000046467808 */ /* 0x000fe40006000000 */
[----:B------:R-:W-:Y:S02]  /*c900*/  FMNMX.FTZ R5, R67, R4, !PT ;  /* 0x0000000443057209 */ /* 0x000fe40007810000 */
[----:B------:R-:W-:Y:S02]  /*c910*/  FSEL R71, R71, -INF , !P1 ;  /* 0xff80000047477808 */ /* 0x000fe40004800000 */
[----:B------:R-:W-:Y:S02]  /*c920*/  FMNMX.FTZ R4, R70, R5, !PT ;  /* 0x0000000546047209 */ /* 0x000fe40007810000 */
[----:B0-----:R-:W-:Y:S02]  /*c930*/  FMNMX.FTZ R6, R10, R11, !PT ;  /* 0x0000000b0a067209 */ /* 0x001fe40007810000 */
[----:B------:R-:W-:-:S02]  /*c940*/  FMNMX.FTZ R9, R71, R4, !PT ;  /* 0x0000000447097209 */ /* 0x000fc40007810000 */
[----:B------:R-:W2:Y:S04]  /*c950*/  LDL.64 R4, [R1+0x440] ;  /* 0x0004400001047983 */ /* 0x000ea80000100a00 */
[----:B------:R-:W-:Y:S04]  /*c960*/  STL.64 [R1+0x430], R8 ;  /* 0x0004300801007387 */ /* 0x000fe80000100a00 */
[----:B------:R0:W-:Y:S04]  /*c970*/  STL [R1+0x430], R6 ;  /* 0x0004300601007387 */ /* 0x0001e80000100800 */
[----:B------:R-:W3:Y:S04]  /*c980*/  LDL R12, [R1+0x430] ;  /* 0x00043000010c7983 */ /* 0x000ee80000100800 */
[----:B------:R-:W4:Y:S01]  /*c990*/  LDL R11, [R1+0x434] ;  /* 0x00043400010b7983 */ /* 0x000f220000100800 */
[----:B---3--:R-:W-:Y:S01]  /*c9a0*/  FMUL.FTZ R7, R25, R12 ;  /* 0x0000000c19077220 */ /* 0x008fe20000410000 */
[----:B------:R-:W-:-:S04]  /*c9b0*/  FSETP.NEU.FTZ.AND P1, PT, R12, -INF , PT ;  /* 0xff8000000c00780b */ /* 0x000fc80003f3d000 */
[----:B------:R-:W-:-:S05]  /*c9c0*/  FSEL R10, R7, RZ, P1 ;  /* 0x000000ff070a7208 */ /* 0x000fca0000800000 */
[----:B0-----:R-:W-:-:S04]  /*c9d0*/  FFMA.FTZ R6, R85, R25, -R10 ;  /* 0x0000001955067223 */ /* 0x001fc8000001080a */
[----:B------:R4:W-:Y:S02]  /*c9e0*/  MUFU.EX2 R173, R6 ;  /* 0x0000000600ad7308 */ /* 0x0009e40000000800 */
[----:B----4-:R-:W0:Y:S02]  /*c9f0*/  SHFL.BFLY PT, R6, R11, 0x2, 0x1f ;  /* 0x0c401f000b067f89 */ /* 0x010e2400000e0000 */
[----:B0-----:R-:W-:-:S05]  /*ca00*/  FMNMX.FTZ R6, R6, R11, !PT ;  /* 0x0000000b06067209 */ /* 0x001fca0007810000 */
[----:B------:R-:W0:Y:S01]  /*ca10*/  SHFL.BFLY PT, R9, R6, 0x1, 0x1f ;  /* 0x0c201f0006097f89 */ /* 0x000e2200000e0000 */
        /* <DEDUP_REMOVED lines=14> */
[--C-:B------:R-:W-:Y:S01]  /*cb00*/  FFMA.FTZ R194, R49, R25, -R10.reuse ;  /* 0x0000001931c27223 */ /* 0x100fe2000001080a */
[----:B0-----:R-:W-:Y:S01]  /*cb10*/  FMNMX.FTZ R6, R6, R9, !PT ;  /* 0x0000000906067209 */ /* 0x001fe20007810000 */
[----:B------:R-:W-:-:S03]  /*cb20*/  FFMA.FTZ R190, R33, R25, -R10 ;  /* 0x0000001921be7223 */ /* 0x000fc6000001080a */
[C---:B------:R-:W-:Y:S01]  /*cb30*/  FSETP.NEU.FTZ.AND P1, PT, R6.reuse, -INF , PT ;  /* 0xff8000000600780b */ /* 0x040fe20003f3d000 */
[-C--:B------:R-:W-:Y:S01]  /*cb40*/  FMUL.FTZ R8, R6, R25.reuse ;  /* 0x0000001906087220 */ /* 0x080fe20000410000 */
        /* <DEDUP_REMOVED lines=8> */
[----:B------:R-:W-:-:S02]  /*cbd0*/  FSEL R10, R8, RZ, P1 ;  /* 0x000000ff080a7208 */ /* 0x000fc40000800000 */
[----:B------:R-:W-:Y:S01]  /*cbe0*/  FSEL R8, R6, RZ, P1 ;  /* 0x000000ff06087208 */ /* 0x000fe20000800000 */
[----:B------:R-:W-:Y:S02]  /*cbf0*/  FADD.FTZ R20, R20, -R11 ;  /* 0x8000000b14147221 */ /* 0x000fe40000010000 */
[-C--:B------:R-:W-:Y:S02]  /*cc00*/  FFMA.FTZ R226, R24, R25.reuse, -R10 ;  /* 0x0000001918e27223 */ /* 0x080fe4000001080a */
[----:B------:R-:W-:Y:S01]  /*cc10*/  FADD.FTZ R8, R21, -R8 ;  /* 0x8000000815087221 */ /* 0x000fe20000010000 */
[-C--:B------:R-:W-:Y:S01]  /*cc20*/  FMUL.FTZ R12, R20, R25.reuse ;  /* 0x00000019140c7220 */ /* 0x080fe20000410000 */
[-CC-:B------:R-:W-:Y:S02]  /*cc30*/  FFMA.FTZ R223, R28, R25.reuse, -R10.reuse ;  /* 0x000000191cdf7223 */ /* 0x180fe4000001080a */
[----:B------:R-:W-:Y:S01]  /*cc40*/  FMUL.FTZ R8, R25, R8 ;  /* 0x0000000819087220 */ /* 0x000fe20000410000 */
[----:B------:R-:W-:Y:S01]  /*cc50*/  MUFU.EX2 R7, R7 ;  /* 0x0000000700077308 */ /* 0x000fe20000000800 */
[----:B------:R-:W-:-:S07]  /*cc60*/  FFMA.FTZ R175, R30, R25, -R10 ;  /* 0x000000191eaf7223 */ /* 0x000fce000001080a */
[----:B------:R-:W2:Y:S01]  /*cc70*/  MUFU.EX2 R12, R12 ;  /* 0x0000000c000c7308 */ /* 0x000ea20000000800 */
[----:B------:R-:W-:-:S07]  /*cc80*/  FFMA.FTZ R224, R31, R25, -R10 ;  /* 0x000000191fe07223 */ /* 0x000fce000001080a */
[----:B------:R-:W-:Y:S08]  /*cc90*/  MUFU.EX2 R226, R226 ;  /* 0x000000e200e27308 */ /* 0x000ff00000000800 */
[----:B------:R-:W0:Y:S01]  /*cca0*/  MUFU.EX2 R24, R8 ;  /* 0x0000000800187308 */ /* 0x000e220000000800 */
[----:B------:R-:W-:-:S07]  /*ccb0*/  FFMA.FTZ R219, R34, R25, -R10 ;  /* 0x0000001922db7223 */ /* 0x000fce000001080a */
[----:B------:R-:W1:Y:S08]  /*ccc0*/  MUFU.EX2 R172, R172 ;  /* 0x000000ac00ac7308 */ /* 0x000e700000000800 */
[----:B------:R-:W3:Y:S01]  /*ccd0*/  MUFU.EX2 R223, R223 ;  /* 0x000000df00df7308 */ /* 0x000ee20000000800 */
[----:B------:R-:W-:-:S07]  /*cce0*/  FFMA.FTZ R220, R35, R25, -R10 ;  /* 0x0000001923dc7223 */ /* 0x000fce000001080a */
[----:B------:R-:W4:Y:S08]  /*ccf0*/  MUFU.EX2 R174, R174 ;  /* 0x000000ae00ae7308 */ /* 0x000f300000000800 */
[----:B------:R-:W5:Y:S01]  /*cd00*/  MUFU.EX2 R175, R175 ;  /* 0x000000af00af7308 */ /* 0x000f620000000800 */
[----:B--2---:R-:W-:Y:S01]  /*cd10*/  FFMA.FTZ R9, R12, R4, R7 ;  /* 0x000000040c097223 */ /* 0x004fe20000010007 */
[----:B0-----:R-:W-:-:S06]  /*cd20*/  FFMA.FTZ R4, R5, R24, R226 ;  /* 0x0000001805047223 */ /* 0x001fcc00000100e2 */
[----:B------:R-:W0:Y:S01]  /*cd30*/  MUFU.EX2 R224, R224 ;  /* 0x000000e000e07308 */ /* 0x000e220000000800 */
[----:B------:R-:W-:Y:S01]  /*cd40*/  FFMA.FTZ R206, R38, R25, -R10 ;  /* 0x0000001926ce7223 */ /* 0x000fe2000001080a */
[----:B-1----:R-:W-:-:S06]  /*cd50*/  FADD.FTZ R9, R172, R9 ;  /* 0x00000009ac097221 */ /* 0x002fcc0000010000 */
[----:B------:R-:W1:Y:S01]  /*cd60*/  MUFU.EX2 R222, R222 ;  /* 0x000000de00de7308 */ /* 0x000e620000000800 */
[----:B---3--:R-:W-:Y:S01]  /*cd70*/  FADD.FTZ R4, R223, R4 ;  /* 0x00000004df047221 */ /* 0x008fe20000010000 */
[----:B------:R-:W-:-:S06]  /*cd80*/  FFMA.FTZ R207, R39, R25, -R10 ;  /* 0x0000001927cf7223 */ /* 0x000fcc000001080a */
[----:B------:R-:W2:Y:S01]  /*cd90*/  MUFU.EX2 R219, R219 ;  /* 0x000000db00db7308 */ /* 0x000ea20000000800 */
[----:B----4-:R-:W-:Y:S01]  /*cda0*/  FADD.FTZ R8, R174, R9 ;  /* 0x00000009ae087221 */ /* 0x010fe20000010000 */
[----:B-----5:R-:W-:-:S06]  /*cdb0*/  FADD.FTZ R5, R175, R4 ;  /* 0x00000004af057221 */ /* 0x020fcc0000010000 */
[----:B------:R-:W3:Y:S01]  /*cdc0*/  MUFU.EX2 R221, R221 ;  /* 0x000000dd00dd7308 */ /* 0x000ee20000000800 */
[----:B------:R-:W-:-:S07]  /*cdd0*/  FFMA.FTZ R202, R42, R25, -R10 ;  /* 0x000000192aca7223 */ /* 0x000fce000001080a */
[----:B------:R-:W4:Y:S01]  /*cde0*/  MUFU.EX2 R220, R220 ;  /* 0x000000dc00dc7308 */ /* 0x000f220000000800 */
[----:B------:R-:W-:Y:S01]  /*cdf0*/  FADD.FTZ R9, R173, R8 ;  /* 0x00000008ad097221 */ /* 0x000fe20000010000 */
[----:B0-----:R-:W-:-:S06]  /*ce00*/  FADD.FTZ R4, R224, R5 ;  /* 0x00000005e0047221 */ /* 0x001fcc0000010000 */
[----:B------:R-:W0:Y:S01]  /*ce10*/  MUFU.EX2 R208, R208 ;  /* 0x000000d000d07308 */ /* 0x000e220000000800 */
[----:B------:R-:W-:-:S07]  /*ce20*/  FFMA.FTZ R203, R43, R25, -R10 ;  /* 0x000000192bcb7223 */ /* 0x000fce000001080a */
[----:B------:R-:W5:Y:S01]  /*ce30*/  MUFU.EX2 R206, R206 ;  /* 0x000000ce00ce7308 */ /* 0x000f620000000800 */
[----:B-1----:R-:W-:Y:S01]  /*ce40*/  FADD.FTZ R8, R222, R9 ;  /* 0x00000009de087221 */ /* 0x002fe20000010000 */
[----:B--2---:R-:W-:-:S06]  /*ce50*/  FADD.FTZ R5, R219, R4 ;  /* 0x00000004db057221 */ /* 0x004fcc0000010000 */
[----:B------:R-:W1:Y:S01]  /*ce60*/  MUFU.EX2 R209, R209 ;  /* 0x000000d100d17308 */ /* 0x000e620000000800 */
[----:B------:R-:W-:-:S07]  /*ce70*/  FFMA.FTZ R198, R46, R25, -R10 ;  /* 0x000000192ec67223 */ /* 0x000fce000001080a */
[----:B------:R-:W2:Y:S01]  /*ce80*/  MUFU.EX2 R207, R207 ;  /* 0x000000cf00cf7308 */ /* 0x000ea20000000800 */
[----:B---3--:R-:W-:Y:S01]  /*ce90*/  FADD.FTZ R9, R221, R8 ;  /* 0x00000008dd097221 */ /* 0x008fe20000010000 */
[----:B----4-:R-:W-:-:S06]  /*cea0*/  FADD.FTZ R5, R220, R5 ;  /* 0x00000005dc057221 */ /* 0x010fcc0000010000 */
[----:B------:R-:W3:Y:S01]  /*ceb0*/  MUFU.EX2 R204, R204 ;  /* 0x000000cc00cc7308 */ /* 0x000ee20000000800 */
[----:B------:R-:W-:-:S07]  /*cec0*/  FFMA.FTZ R199, R47, R25, -R10 ;  /* 0x000000192fc77223 */ /* 0x000fce000001080a */
[----:B------:R-:W4:Y:S01]  /*ced0*/  MUFU.EX2 R202, R202 ;  /* 0x000000ca00ca7308 */ /* 0x000f220000000800 */
[----:B0-----:R-:W-:Y:S01]  /*cee0*/  FADD.FTZ R4, R208, R9 ;  /* 0x00000009d0047221 */ /* 0x001fe20000010000 */
[----:B-----5:R-:W-:-:S06]  /*cef0*/  FADD.FTZ R8, R206, R5 ;  /* 0x00000005ce087221 */ /* 0x020fcc0000010000 */
        /* <DEDUP_REMOVED lines=60> */
[----:B------:R-:W0:Y:S08]  /*d2c0*/  MUFU.EX2 R16, R16 ;  /* 0x0000001000107308 */ /* 0x000e300000000800 */
[----:B------:R-:W5:Y:S01]  /*d2d0*/  MUFU.EX2 R163, R163 ;  /* 0x000000a300a37308 */ /* 0x000f620000000800 */
[----:B-1----:R-:W-:Y:S01]  /*d2e0*/  FADD.FTZ R8, R182, R9 ;  /* 0x00000009b6087221 */ /* 0x002fe20000010000 */
[----:B--2---:R-:W-:-:S06]  /*d2f0*/  FADD.FTZ R5, R187, R4 ;  /* 0x00000004bb057221 */ /* 0x004fcc0000010000 */
[----:B------:R-:W1:Y:S08]  /*d300*/  MUFU.EX2 R14, R14 ;  /* 0x0000000e000e7308 */ /* 0x000e700000000800 */
[----:B------:R-:W2:Y:S01]  /*d310*/  MUFU.EX2 R20, R20 ;  /* 0x0000001400147308 */ /* 0x000ea20000000800 */
[----:B---3--:R-:W-:Y:S01]  /*d320*/  FADD.FTZ R9, R15, R8 ;  /* 0x000000080f097221 */ /* 0x008fe20000010000 */
[----:B----4-:R-:W-:-:S06]  /*d330*/  FADD.FTZ R4, R162, R5 ;  /* 0x00000005a2047221 */ /* 0x010fcc0000010000 */
[----:B------:R-:W3:Y:S08]  /*d340*/  MUFU.EX2 R17, R17 ;  /* 0x0000001100117308 */ /* 0x000ef00000000800 */
[----:B------:R-:W4:Y:S01]  /*d350*/  MUFU.EX2 R21, R21 ;  /* 0x0000001500157308 */ /* 0x000f220000000800 */
[----:B0-----:R-:W-:Y:S01]  /*d360*/  FADD.FTZ R9, R16, R9 ;  /* 0x0000000910097221 */ /* 0x001fe20000010000 */
[----:B-----5:R-:W-:-:S03]  /*d370*/  FADD.FTZ R5, R163, R4 ;  /* 0x00000004a3057221 */ /* 0x020fc60000010000 */
[----:B-1----:R-:W-:Y:S01]  /*d380*/  FADD.FTZ R8, R14, R9 ;  /* 0x000000090e087221 */ /* 0x002fe20000010000 */
[----:B--2---:R-:W-:-:S03]  /*d390*/  FADD.FTZ R4, R20, R5 ;  /* 0x0000000514047221 */ /* 0x004fc60000010000 */
[----:B---3--:R-:W-:Y:S01]  /*d3a0*/  FADD.FTZ R8, R17, R8 ;  /* 0x0000000811087221 */ /* 0x008fe20000010000 */
[----:B------:R-:W-:Y:S01]  /*d3b0*/  STL [R1+0x434], R6 ;  /* 0x0004340601007387 */ /* 0x000fe20000100800 */
[----:B----4-:R-:W-:-:S05]  /*d3c0*/  FADD.FTZ R9, R21, R4 ;  /* 0x0000000415097221 */ /* 0x010fca0000010000 */
[----:B------:R-:W-:Y:S04]  /*d3d0*/  STL.64 [R1+0x440], R8 ;  /* 0x0004400801007387 */ /* 0x000fe80000100a00 */
[----:B------:R-:W2:Y:S01]  /*d3e0*/  LD.E R10, desc[UR56][R18.64+0x220] ;  /* 0x00022038120a7980 */ /* 0x000ea2000c101900 */
[----:B------:R-:W-:-:S04]  /*d3f0*/  UIADD3 UR4, UP0, UR49, 0x220, URZ ;  /* 0x0000022031047890 */ /* 0x000fc8000ff1e03f */
[----:B------:R-:W-:Y:S02]  /*d400*/  ULOP3.LUT UR5, UR4, 0x4, URZ, 0xfc, !UPT ;  /* 0x0000000404057892 */ /* 0x000fe4000f8efc3f */
[----:B------:R-:W-:-:S04]  /*d410*/  UIADD3.X UR6, URZ, UR48, URZ, UP0, !UPT ;  /* 0x000000303f067290 */ /* 0x000fc800087fe43f */
[----:B------:R-:W-:Y:S02]  /*d420*/  IMAD.U32 R4, RZ, RZ, UR5 ;  /* 0x00000005ff047e24 */ /* 0x000fe4000f8e00ff */
[----:B------:R-:W-:Y:S02]  /*d430*/  IMAD.U32 R5, RZ, RZ, UR6 ;  /* 0x00000006ff057e24 */ /* 0x000fe4000f8e00ff */
[----:B--2---:R-:W-:-:S05]  /*d440*/  FMUL.FTZ R11, R12, R10 ;  /* 0x0000000a0c0b7220 */ /* 0x004fca0000410000 */
[----:B------:R0:W-:Y:S04]  /*d450*/  ST.E desc[UR56][R18.64+0x220], R11 ;  /* 0x0002200b12007985 */ /* 0x0001e8000c101938 */
[----:B------:R-:W2:Y:S02]  /*d460*/  LD.E R10, desc[UR56][R4.64] ;  /* 0x00000038040a7980 */ /* 0x000ea4000c101900 */
[----:B--2---:R-:W-:-:S05]  /*d470*/  FMUL.FTZ R13, R12, R10 ;  /* 0x0000000a0c0d7220 */ /* 0x004fca0000410000 */
[----:B------:R1:W-:Y:S04]  /*d480*/  ST.E desc[UR56][R4.64], R13 ;  /* 0x0000000d04007985 */ /* 0x0003e8000c101938 */
[----:B0-----:R-:W2:Y:S04]  /*d490*/  LD.E R11, desc[UR56][R18.64+0x260] ;  /* 0x00026038120b7980 */ /* 0x001ea8000c101900 */
[----:B------:R-:W3:Y:S04]  /*d4a0*/  LD.E R141, desc[UR56][R18.64+0x414] ;  /* 0x00041438128d7980 */ /* 0x000ee8000c101900 */
[----:B------:R-:W4:Y:S04]  /*d4b0*/  LD.E R9, desc[UR56][R18.64+0x230] ;  /* 0x0002303812097980 */ /* 0x000f28000c101900 */
        /* <DEDUP_REMOVED lines=59> */
[----:B------:R-:W-:-:S06]  /*d870*/  ULOP3.LUT UR5, UR4, 0x8, URZ, 0xfc, !UPT ;  /* 0x0000000804057892 */ /* 0x000fcc000f8efc3f */
[----:B------:R-:W-:Y:S02]  /*d880*/  IMAD.U32 R10, RZ, RZ, UR5 ;  /* 0x00000005ff0a7e24 */ /* 0x000fe4000f8e00ff */
[C---:B--2---:R-:W-:Y:S01]  /*d890*/  FMUL.FTZ R11, R12.reuse, R11 ;  /* 0x0000000b0c0b7220 */ /* 0x044fe20000410000 */
[----:B---3--:R-:W-:-:S04]  /*d8a0*/  FMUL.FTZ R141, R12, R141 ;  /* 0x0000008d0c8d7220 */ /* 0x008fc80000410000 */
[----:B------:R0:W-:Y:S01]  /*d8b0*/  ST.E desc[UR56][R18.64+0x260], R11 ;  /* 0x0002600b12007985 */ /* 0x0001e2000c101938 */
[C---:B----4-:R-:W-:Y:S01]  /*d8c0*/  FMUL.FTZ R9, R12.reuse, R9 ;  /* 0x000000090c097220 */ /* 0x050fe20000410000 */
[C---:B-----5:R-:W-:Y:S01]  /*d8d0*/  FMUL.FTZ R25, R12.reuse, R25 ;  /* 0x000000190c197220 */ /* 0x060fe20000410000 */
[C---:B------:R-:W-:Y:S01]  /*d8e0*/  FMUL.FTZ R27, R12.reuse, R27 ;  /* 0x0000001b0c1b7220 */ /* 0x040fe20000410000 */
[----:B0-----:R-:W-:Y:S02]  /*d8f0*/  IMAD.U32 R11, RZ, RZ, UR6 ;  /* 0x00000006ff0b7e24 */ /* 0x001fe4000f8e00ff */
        /* <DEDUP_REMOVED lines=118> */
[----:B0-----:R-:W2:Y:S01]  /*e060*/  LD.E R13, desc[UR56][R10.64] ;  /* 0x000000380a0d7980 */ /* 0x001ea2000c101900 */
[----:B------:R-:W-:Y:S01]  /*e070*/  ULOP3.LUT UR4, UR4, 0xc, URZ, 0xfc, !UPT ;  /* 0x0000000c04047892 */ /* 0x000fe2000f8efc3f */
[----:B------:R-:W-:-:S05]  /*e080*/  IMAD.U32 R9, RZ, RZ, UR6 ;  /* 0x00000006ff097e24 */ /* 0x000fca000f8e00ff */
[----:B------:R-:W-:Y:S02]  /*e090*/  IMAD.U32 R8, RZ, RZ, UR4 ;  /* 0x00000004ff087e24 */ /* 0x000fe4000f8e00ff */
[----:B--2---:R-:W-:-:S05]  /*e0a0*/  FMUL.FTZ R13, R24, R13 ;  /* 0x0000000d180d7220 */ /* 0x004fca0000410000 */
[----:B------:R0:W-:Y:S04]  /*e0b0*/  ST.E desc[UR56][R10.64], R13 ;  /* 0x0000000d0a007985 */ /* 0x0001e8000c101938 */
[----:B------:R-:W2:Y:S02]  /*e0c0*/  LD.E R25, desc[UR56][R8.64] ;  /* 0x0000003808197980 */ /* 0x000ea4000c101900 */
[----:B--2---:R-:W-:-:S05]  /*e0d0*/  FMUL.FTZ R25, R24, R25 ;  /* 0x0000001918197220 */ /* 0x004fca0000410000 */
[----:B------:R1:W-:Y:S04]  /*e0e0*/  ST.E desc[UR56][R8.64], R25 ;  /* 0x0000001908007985 */ /* 0x0003e8000c101938 */
[----:B------:R-:W2:Y:S04]  /*e0f0*/  LD.E R145, desc[UR56][R18.64+0x41c] ;  /* 0x00041c3812917980 */ /* 0x000ea8000c101900 */
[----:B------:R-:W3:Y:S04]  /*e100*/  LD.E R27, desc[UR56][R18.64+0x238] ;  /* 0x00023838121b7980 */ /* 0x000ee8000c101900 */
[----:B------:R-:W4:Y:S04]  /*e110*/  LD.E R29, desc[UR56][R18.64+0x23c] ;  /* 0x00023c38121d7980 */ /* 0x000f28000c101900 */
[----:B------:R-:W5:Y:S04]  /*e120*/  LD.E R31, desc[UR56][R18.64+0x248] ;  /* 0x00024838121f7980 */ /* 0x000f68000c101900 */
[----:B------:R-:W5:Y:S04]  /*e130*/  LD.E R33, desc[UR56][R18.64+0x24c] ;  /* 0x00024c3812217980 */ /* 0x000f68000c101900 */
[----:B------:R-:W5:Y:S04]  /*e140*/  LD.E R35, desc[UR56][R18.64+0x258] ;  /* 0x0002583812237980 */ /* 0x000f68000c101900 */
[----:B------:R-:W5:Y:S04]  /*e150*/  LD.E R37, desc[UR56][R18.64+0x25c] ;  /* 0x00025c3812257980 */ /* 0x000f68000c101900 */
[----:B0-----:R-:W5:Y:S04]  /*e160*/  LD.E R13, desc[UR56][R18.64+0x268] ;  /* 0x00026838120d7980 */ /* 0x001f68000c101900 */
        /* <DEDUP_REMOVED lines=177> */
[----:B------:R-:W-:Y:S01]  /*ec80*/  ST.E desc[UR56][R18.64+0x418], R143 ;  /* 0x0004188f12007985 */ /* 0x000fe2000c101938 */
[----:B------:R1:W-:Y:S06]  /*ec90*/  BAR.SYNC.DEFER_BLOCKING R179, 0x100 ;  /* 0x000400b30000751d */ /* 0x0003ec0000010000 */
[----:B0-----:R-:W2:Y:S04]  /*eca0*/  LD.E R25, desc[UR56][R18.64+0x220] ;  /* 0x0002203812197980 */ /* 0x001ea8000c101900 */
[----:B------:R-:W3:Y:S04]  /*ecb0*/  LD.E R225, desc[UR56][R18.64+0x210] ;  /* 0x0002103812e17980 */ /* 0x000ee8000c101900 */
[----:B------:R-:W3:Y:S04]  /*ecc0*/  LD.E.64 R12, desc[UR56][R18.64+0xa8] ;  /* 0x0000a838120c7980 */ /* 0x000ee8000c101b00 */
[----:B--2---:R0:W-:Y:S04]  /*ecd0*/  ST.E desc[UR56][R18.64+0x220], R25 ;  /* 0x0002201912007985 */ /* 0x0041e8000c101938 */
[----:B------:R-:W2:Y:S04]  /*ece0*/  LD.E R27, desc[UR56][R4.64] ;  /* 0x00000038041b7980 */ /* 0x000ea8000c101900 */
[----:B--2---:R2:W-:Y:S04]  /*ecf0*/  ST.E desc[UR56][R4.64], R27 ;  /* 0x0000001b04007985 */ /* 0x0045e8000c101938 */
[----:B------:R-:W4:Y:S04]  /*ed00*/  LD.E R29, desc[UR56][R10.64] ;  /* 0x000000380a1d7980 */ /* 0x000f28000c101900 */
[----:B----4-:R4:W-:Y:S04]  /*ed10*/  ST.E desc[UR56][R10.64], R29 ;  /* 0x0000001d0a007985 */ /* 0x0109e8000c101938 */
[----:B------:R-:W5:Y:S04]  /*ed20*/  LD.E R31, desc[UR56][R8.64] ;  /* 0x00000038081f7980 */ /* 0x000f68000c101900 */
[----:B-----5:R5:W-:Y:S04]  /*ed30*/  ST.E desc[UR56][R8.64], R31 ;  /* 0x0000001f08007985 */ /* 0x020be8000c101938 */
[----:B------:R-:W3:Y:S04]  /*ed40*/  LD.E R33, desc[UR56][R18.64+0x230] ;  /* 0x0002303812217980 */ /* 0x000ee8000c101900 */
[----:B------:R-:W3:Y:S04]  /*ed50*/  LD.E R35, desc[UR56][R18.64+0x234] ;  /* 0x0002343812237980 */ /* 0x000ee8000c101900 */
[----:B0-----:R-:W3:Y:S04]  /*ed60*/  LD.E R25, desc[UR56][R18.64+0x238] ;  /* 0x0002383812197980 */ /* 0x001ee8000c101900 */
[----:B------:R-:W3:Y:S04]  /*ed70*/  LD.E R37, desc[UR56][R18.64+0x23c] ;  /* 0x00023c3812257980 */ /* 0x000ee8000c101900 */
[----:B------:R-:W3:Y:S04]  /*ed80*/  LD.E R39, desc[UR56][R18.64+0x240] ;  /* 0x0002403812277980 */ /* 0x000ee8000c101900 */
[----:B------:R-:W3:Y:S04]  /*ed90*/  LD.E R41, desc[UR56][R18.64+0x244] ;  /* 0x0002443812297980 */ /* 0x000ee8000c101900 */
[----:B--2---:R-:W2:Y:S04]  /*eda0*/  LD.E R27, desc[UR56][R18.64+0x248] ;  /* 0x00024838121b7980 */ /* 0x004ea8000c101900 */
[----:B------:R-:W2:Y:S04]  /*edb0*/  LD.E R43, desc[UR56][R18.64+0x24c] ;  /* 0x00024c38122b7980 */ /* 0x000ea8000c101900 */
        /* <DEDUP_REMOVED lines=116> */
[----:B---3--:R-:W-:Y:S04]  /*f500*/  ST.E desc[UR56][R18.64+0x230], R33 ;  /* 0x0002302112007985 */ /* 0x008fe8000c101938 */
[----:B------:R-:W-:Y:S04]  /*f510*/  ST.E desc[UR56][R18.64+0x234], R35 ;  /* 0x0002342312007985 */ /* 0x000fe8000c101938 */
[----:B------:R-:W-:Y:S04]  /*f520*/  ST.E desc[UR56][R18.64+0x238], R25 ;  /* 0x0002381912007985 */ /* 0x000fe8000c101938 */
[----:B------:R-:W-:Y:S04]  /*f530*/  ST.E desc[UR56][R18.64+0x23c], R37 ;  /* 0x00023c2512007985 */ /* 0x000fe8000c101938 */
[----:B------:R-:W-:Y:S04]  /*f540*/  ST.E desc[UR56][R18.64+0x240], R39 ;  /* 0x0002402712007985 */ /* 0x000fe8000c101938 */
[----:B------:R-:W-:Y:S04]  /*f550*/  ST.E desc[UR56][R18.64+0x244], R41 ;  /* 0x0002442912007985 */ /* 0x000fe8000c101938 */
[----:B--2---:R-:W-:Y:S04]  /*f560*/  ST.E desc[UR56][R18.64+0x248], R27 ;  /* 0x0002481b12007985 */ /* 0x004fe8000c101938 */
[----:B------:R-:W-:Y:S04]  /*f570*/  ST.E desc[UR56][R18.64+0x24c], R43 ;  /* 0x00024c2b12007985 */ /* 0x000fe8000c101938 */
        /* <DEDUP_REMOVED lines=116> */
[----:B0-----:R-:W5:Y:S04]  /*fcc0*/  LDL R6, [R1+0x88] ;  /* 0x0000880001067983 */ /* 0x001f680000100800 */
[----:B--2---:R-:W2:Y:S04]  /*fcd0*/  LD.E R24, desc[UR56][R18.64+0x220] ;  /* 0x0002203812187980 */ /* 0x004ea8000c101900 */
[----:B---3--:R-:W2:Y:S04]  /*fce0*/  LD.E R28, desc[UR56][R18.64+0x230] ;  /* 0x00023038121c7980 */ /* 0x008ea8000c101900 */
[----:B------:R-:W2:Y:S04]  /*fcf0*/  LD.E R29, desc[UR56][R18.64+0x234] ;  /* 0x00023438121d7980 */ /* 0x000ea8000c101900 */
[----:B----4-:R-:W2:Y:S04]  /*fd00*/  LD.E R30, desc[UR56][R18.64+0x238] ;  /* 0x00023838121e7980 */ /* 0x010ea8000c101900 */
[----:B------:R-:W2:Y:S04]  /*fd10*/  LD.E R31, desc[UR56][R18.64+0x23c] ;  /* 0x00023c38121f7980 */ /* 0x000ea8000c101900 */
[----:B-----5:R-:W2:Y:S04]  /*fd20*/  LD.E R32, desc[UR56][R18.64+0x240] ;  /* 0x0002403812207980 */ /* 0x020ea8000c101900 */
[----:B------:R-:W2:Y:S04]  /*fd30*/  LD.E R33, desc[UR56][R18.64+0x244] ;  /* 0x0002443812217980 */ /* 0x000ea8000c101900 */
[----:B-1----:R-:W2:Y:S04]  /*fd40*/  LD.E R34, desc[UR56][R18.64+0x248] ;  /* 0x0002483812227980 */ /* 0x002ea8000c101900 */
        /* <DEDUP_REMOVED lines=138> */
[----:B------:R-:W-:Y:S01]  /*105f0*/  ST.E desc[UR56][R18.64+0x220], R24 ;  /* 0x0002201812007985 */ /* 0x000fe2000c101938 */
[----:B------:R-:W-:-:S02]  /*10600*/  F2FP.F16.F32.PACK_AB R172, R221, R222 ;  /* 0x000000deddac723e */ /* 0x000fc400000000ff */
[----:B------:R-:W-:Y:S01]  /*10610*/  F2FP.F16.F32.PACK_AB R174, R209, R208 ;  /* 0x000000d0d1ae723e */ /* 0x000fe200000000ff */
[----:B------:R-:W-:Y:S01]  /*10620*/  ST.E desc[UR56][R4.64], R25 ;  /* 0x0000001904007985 */ /* 0x000fe2000c101938 */
        /* <DEDUP_REMOVED lines=130> */
[----:B------:R-:W-:Y:S01]  /*10e50*/  R2UR UR6, R6 ;  /* 0x00000000060672ca */ /* 0x000fe200000e0000 */
[----:B------:R-:W-:Y:S01]  /*10e60*/  STL [R1+0x88], R2 ;  /* 0x0000880201007387 */ /* 0x000fe20000100800 */
        /* <DEDUP_REMOVED lines=281> */
[----:B------:R-:W-:Y:S01]  /*12000*/  VIADD R12, R12, 0x280 ;  /* 0x000002800c0c7836 */ /* 0x000fe20000000000 */
[----:B------:R-:W-:Y:S02]  /*12010*/  WARPGROUP.DEPBAR.LE gsb0, 0x0 ;  /* 0x00008000000079c5 */ /* 0x000fe40000010000 */
[----:B------:R-:W-:Y:S01]  /*12020*/  ST.E desc[UR56][R18.64+0x220], R24 ;  /* 0x0002201812007985 */ /* 0x000fe2000c101938 */
[----:B------:R-:W-:Y:S02]  /*12030*/  F2FP.F16.F32.PACK_AB R172, R184, R185 ;  /* 0x000000b9b8ac723e */ /* 0x000fe400000000ff */
[----:B------:R-:W-:Y:S01]  /*12040*/  F2FP.F16.F32.PACK_AB R174, R182, R181 ;  /* 0x000000b5b6ae723e */ /* 0x000fe200000000ff */
[----:B------:R-:W-:Y:S01]  /*12050*/  ST.E desc[UR56][R4.64], R25 ;  /* 0x0000001904007985 */ /* 0x000fe2000c101938 */
        /* <DEDUP_REMOVED lines=398> */
[----:B------:R-:W-:Y:S04]  /*13940*/  STL [R1+0x88], R2 ;  /* 0x0000880201007387 */ /* 0x000fe80000100800 */
[----:B------:R-:W3:Y:S04]  /*13950*/  LD.E R7, desc[UR56][R18.64+0x220] ;  /* 0x0002203812077980 */ /* 0x000ee8000c101900 */
[----:B---3--:R3:W-:Y:S04]  /*13960*/  ST.E desc[UR56][R18.64+0x220], R7 ;  /* 0x0002200712007985 */ /* 0x0087e8000c101938 */
[----:B------:R-:W4:Y:S04]  /*13970*/  LD.E R13, desc[UR56][R4.64] ;  /* 0x00000038040d7980 */ /* 0x000f28000c101900 */
[----:B----4-:R4:W-:Y:S04]  /*13980*/  ST.E desc[UR56][R4.64], R13 ;  /* 0x0000000d04007985 */ /* 0x0109e8000c101938 */
[----:B------:R-:W5:Y:S04]  /*13990*/  LD.E R15, desc[UR56][R10.64] ;  /* 0x000000380a0f7980 */ /* 0x000f68000c101900 */
[----:B-----5:R5:W-:Y:S04]  /*139a0*/  ST.E desc[UR56][R10.64], R15 ;  /* 0x0000000f0a007985 */ /* 0x020be8000c101938 */
[----:B------:R-:W2:Y:S04]  /*139b0*/  LD.E R17, desc[UR56][R8.64] ;  /* 0x0000003808117980 */ /* 0x000ea8000c101900 */
[----:B--2---:R2:W-:Y:S04]  /*139c0*/  ST.E desc[UR56][R8.64], R17 ;  /* 0x0000001108007985 */ /* 0x0045e8000c101938 */
[----:B------:R-:W2:Y:S04]  /*139d0*/  LD.E R21, desc[UR56][R18.64+0x230] ;  /* 0x0002303812157980 */ /* 0x000ea8000c101900 */
[----:B0-----:R-:W2:Y:S04]  /*139e0*/  LD.E R25, desc[UR56][R18.64+0x234] ;  /* 0x0002343812197980 */ /* 0x001ea8000c101900 */
[----:B-1----:R-:W2:Y:S04]  /*139f0*/  LD.E R27, desc[UR56][R18.64+0x238] ;  /* 0x00023838121b7980 */ /* 0x002ea8000c101900 */
[----:B------:R-:W2:Y:S04]  /*13a00*/  LD.E R29, desc[UR56][R18.64+0x23c] ;  /* 0x00023c38121d7980 */ /* 0x000ea8000c101900 */
[----:B---3--:R-:W3:Y:S04]  /*13a10*/  LD.E R7, desc[UR56][R18.64+0x240] ;  /* 0x0002403812077980 */ /* 0x008ee8000c101900 */
[----:B------:R-:W3:Y:S04]  /*13a20*/  LD.E R31, desc[UR56][R18.64+0x244] ;  /* 0x00024438121f7980 */ /* 0x000ee8000c101900 */
[----:B----4-:R-:W4:Y:S04]  /*13a30*/  LD.E R5, desc[UR56][R18.64+0x248] ;  /* 0x0002483812057980 */ /* 0x010f28000c101900 */
[----:B------:R-:W4:Y:S04]  /*13a40*/  LD.E R13, desc[UR56][R18.64+0x24c] ;  /* 0x00024c38120d7980 */ /* 0x000f28000c101900 */
[----:B-----5:R-:W5:Y:S04]  /*13a50*/  LD.E R11, desc[UR56][R18.64+0x250] ;  /* 0x00025038120b7980 */ /* 0x020f68000c101900 */
        /* <DEDUP_REMOVED lines=115> */
[----:B------:R0:W-:Y:S04]  /*14190*/  ST.E desc[UR56][R18.64+0x230], R21 ;  /* 0x0002301512007985 */ /* 0x0001e8000c101938 */
[----:B------:R0:W-:Y:S04]  /*141a0*/  ST.E desc[UR56][R18.64+0x234], R25 ;  /* 0x0002341912007985 */ /* 0x0001e8000c101938 */
[----:B------:R0:W-:Y:S04]  /*141b0*/  ST.E desc[UR56][R18.64+0x238], R27 ;  /* 0x0002381b12007985 */ /* 0x0001e8000c101938 */
[----:B------:R0:W-:Y:S04]  /*141c0*/  ST.E desc[UR56][R18.64+0x23c], R29 ;  /* 0x00023c1d12007985 */ /* 0x0001e8000c101938 */
[----:B---3--:R0:W-:Y:S04]  /*141d0*/  ST.E desc[UR56][R18.64+0x240], R7 ;  /* 0x0002400712007985 */ /* 0x0081e8000c101938 */
[----:B------:R0:W-:Y:S04]  /*141e0*/  ST.E desc[UR56][R18.64+0x244], R31 ;  /* 0x0002441f12007985 */ /* 0x0001e8000c101938 */
[----:B----4-:R0:W-:Y:S04]  /*141f0*/  ST.E desc[UR56][R18.64+0x248], R5 ;  /* 0x0002480512007985 */ /* 0x0101e8000c101938 */
[----:B------:R0:W-:Y:S04]  /*14200*/  ST.E desc[UR56][R18.64+0x24c], R13 ;  /* 0x00024c0d12007985 */ /* 0x0001e8000c101938 */
[----:B-----5:R0:W-:Y:S04]  /*14210*/  ST.E desc[UR56][R18.64+0x250], R11 ;  /* 0x0002500b12007985 */ /* 0x0201e8000c101938 */
[----:B------:R0:W-:Y:S04]  /*14220*/  ST.E desc[UR56][R18.64+0x254], R15 ;  /* 0x0002540f12007985 */ /* 0x0001e8000c101938 */
[----:B--2---:R0:W-:Y:S04]  /*14230*/  ST.E desc[UR56][R18.64+0x258], R9 ;  /* 0x0002580912007985 */ /* 0x0041e8000c101938 */
        /* <DEDUP_REMOVED lines=121> */
.L_x_10131:
[----:B------:R-:W-:Y:S05]  /*149d0*/  BSYNC B0 ;  /* 0x0000000000007941 */ /* 0x000fea0003800000 */
.L_x_10130:
[C---:B------:R-:W-:Y:S01]  /*149e0*/  ISETP.GT.AND P0, PT, R0.reuse, R3, PT ;  /* 0x000000030000720c */ /* 0x040fe20003f04270 */
[----:B------:R-:W-:-:S12]  /*149f0*/  VIADD R0, R0, 0xffffffff ;  /* 0xffffffff00007836 */ /* 0x000fd80000000000 */
[----:B------:R-:W-:Y:S05]  /*14a00*/  @P0 BRA `(.L_x_10132) ;  /* 0xffffff5400500947 */ /* 0x000fea000383ffff */
[----:B01----:R-:W2:Y:S02]  /*14a10*/  LDL R2, [R1+0x70] ;  /* 0x0000700001027983 */ /* 0x003ea40000100800 */
[----:B--2---:R-:W-:-:S07]  /*14a20*/  IMAD.SHL.U32 R2, R2, 0x80, RZ ;  /* 0x0000008002027824 */ /* 0x004fce00078e00ff */
.L_x_10105:
[----:B------:R-:W0:Y:S01]  /*14a30*/  LDC R6, c[0x0][0xadc] ;  /* 0x0002b700ff067b82 */ /* 0x000e220000000800 */
[----:B------:R-:W-:Y:S01]  /*14a40*/  IADD3 R161, R161, 0x80, -R160 ;  /* 0x00000080a1a17810 */ /* 0x000fe20007ffe8a0 */
[----:B------:R-:W-:-:S04]  /*14a50*/  ULDC UR4, c[0x0][0xad4] ;  /* 0x0002b50000047ab9 */ /* 0x000fc80000000800 */
[----:B------:R-:W-:-:S04]  /*14a60*/  IMAD.IADD R161, R161, 0x1, R2 ;  /* 0x00000001a1a17824 */ /* 0x000fc800078e0202 */
        /* <DEDUP_REMOVED lines=13> */
.L_x_10135:
[----:B------:R-:W-:-:S13]  /*14b40*/  ISETP.NE.AND P0, PT, R6, 0x1, PT ;  /* 0x000000010600780c */ /* 0x000fda0003f05270 */
[----:B------:R-:W0:Y:S02]  /*14b50*/  @P0 LDC.64 R4, c[0x0][0xae0] ;  /* 0x0002b800ff040b82 */ /* 0x000e240000000a00 */
[----:B0-----:R-:W-:-:S05]  /*14b60*/  @P0 IMAD.HI.U32 R4, R161, R4, RZ ;  /* 0x00000004a1040227 */ /* 0x001fca00078e00ff */
[----:B------:R-:W-:-:S07]  /*14b70*/  @P0 SHF.R.U32.HI R161, RZ, R5, R4 ;  /* 0x00000005ffa10219 */ /* 0x000fce0000011604 */
.L_x_10136:
[----:B------:R-:W-:Y:S05]  /*14b80*/  BSYNC B0 ;  /* 0x0000000000007941 */ /* 0x000fea0003800000 */
.L_x_10134:
[----:B------:R-:W-:-:S05]  /*14b90*/  IMAD R161, R161, R6, RZ ;  /* 0x00000006a1a17224 */ /* 0x000fca00078e02ff */
[----:B------:R-:W-:-:S07]  /*14ba0*/  VIMNMX R2, R2, R161, !PT ;  /* 0x000000a102027248 */ /* 0x000fce0007fe0100 */
.L_x_10133:
[----:B------:R-:W-:-:S04]  /*14bb0*/  VIADD R2, R2, 0x5f ;  /* 0x0000005f02027836 */ /* 0x000fc80000000000 */
[----:B------:R-:W-:-:S05]  /*14bc0*/  IMAD.HI R2, R2, 0x2aaaaaab, RZ ;  /* 0x2aaaaaab02027827 */ /* 0x000fca00078e02ff */
[----:B------:R-:W-:-:S04]  /*14bd0*/  SHF.R.U32.HI R3, RZ, 0x1f, R2 ;  /* 0x0000001fff037819 */ /* 0x000fc80000011602 */
[----:B------:R-:W-:-:S04]  /*14be0*/  LEA.HI.SX32 R2, R2, R3, 0x1c ;  /* 0x0000000302027211 */ /* 0x000fc800078fe2ff */
[----:B------:R-:W-:-:S04]  /*14bf0*/  VIMNMX R5, R167, R2, !PT ;  /* 0x00000002a7057248 */ /* 0x000fc80007fe0100 */
[----:B------:R-:W-:-:S13]  /*14c00*/  ISETP.GE.AND P0, PT, R0, R5, PT ;  /* 0x000000050000720c */ /* 0x000fda0003f06270 */
[----:B------:R-:W-:Y:S05]  /*14c10*/  @!P0 BRA `(.L_x_10137) ;  /* 0x0000009400fc8947 */ /* 0x000fea0003800000 */
[----:B------:R0:W5:Y:S01]  /*14c20*/  LDL.64 R2, [R1+0x170] ;  /* 0x0001700001027983 */ /* 0x0001620000100a00 */
[----:B------:R-:W-:-:S07]  /*14c30*/  IMAD.MOV.U32 R4, RZ, RZ, R0 ;  /* 0x000000ffff047224 */ /* 0x000fce00078e0000 */
.L_x_10154:
[----:B0----5:R-:W2:Y:S04]  /*14c40*/  LD.E R7, desc[UR56][R2.64] ;  /* 0x0000003802077980 */ /* 0x021ea8000c101900 */
        /* <DEDUP_REMOVED lines=23> */
.L_x_10139:
[----:B------:R-:W-:Y:S05]  /*14dc0*/  BSYNC B0 ;  /* 0x0000000000007941 */ /* 0x000fea0003800000 */
.L_x_10138:
        /* <DEDUP_REMOVED lines=13> */
.L_x_10141:
[----:B------:R-:W-:Y:S05]  /*14ea0*/  BSYNC B0 ;  /* 0x0000000000007941 */ /* 0x000fea0003800000 */
.L_x_10140:
        /* <DEDUP_REMOVED lines=8> */
.L_x_10143:
[----:B------:R-:W-:Y:S05]  /*14f30*/  BSYNC B0 ;  /* 0x0000000000007941 */ /* 0x000fea0003800000 */
.L_x_10142:
        /* <DEDUP_REMOVED lines=57> */
[----:B-1----:R-:W-:Y:S05]  /*152d0*/  @!P2 BRA `(.L_x_10146) ;  /* 0x000000000004a947 */ /* 0x002fea0003800000 */
[----:B------:R-:W-:Y:S01]  /*152e0*/  BPT.TRAP 0x1 ;  /* 0x000000040000795c */ /* 0x000fe20000300000 */
.L_x_10146:
[----:B------:R-:W-:Y:S05]  /*152f0*/  BSYNC B0 ;  /* 0x0000000000007941 */ /* 0x000fea0003800000 */
.L_x_10145:
        /* <DEDUP_REMOVED lines=10> */
.L_x_10148:
[----:B------:R-:W-:Y:S05]  /*153a0*/  BSYNC B0 ;  /* 0x0000000000007941 */ /* 0x000fea0003800000 */
.L_x_10147:
[----:B------:R-:W-:Y:S04]  /*153b0*/  BSSY B0, `(.L_x_10149) ;  /* 0x0000006000007945 */ /* 0x000fe80003800000 */
[----:B--2---:R-:W-:Y:S05]  /*153c0*/  @P1 BRA `(.L_x_10150) ;  /* 0x0000000000101947 */ /* 0x004fea0003800000 */
[----:B-----5:R-:W-:Y:S01]  /*153d0*/  IMAD R6, R6, 0x8, R9 ;  /* 0x0000000806067824 */ /* 0x020fe200078e0209 */
[----:B-1----:R-:W-:-:S04]  /*153e0*/  SHF.L.U32 R7, R8, 0x1f, RZ ;  /* 0x0000001f08077819 */ /* 0x002fc800000006ff */
[----:B------:R-:W1:Y:S02]  /*153f0*/  SYNCS.PHASECHK.TRANS64.TRYWAIT P1, [R6+URZ], R7 ;  /* 0x00000007060075a7 */ /* 0x000e64000802017f */
[----:B-1----:R-:W-:Y:S05]  /*15400*/  @!P1 BRA `(.L_x_10151) ;  /* 0x000001e800e89947 */ /* 0x002fea0003800000 */
.L_x_10150:
[----:B------:R-:W-:Y:S05]  /*15410*/  BSYNC B0 ;  /* 0x0000000000007941 */ /* 0x000fea0003800000 */
.L_x_10149:
[----:B------:R-:W2:Y:S04]  /*15420*/  LDL R9, [R1+0x90] ;  /* 0x0000900001097983 */ /* 0x000ea80000100800 */
[----:B------:R-:W3:Y:S04]  /*15430*/  LD.E R17, desc[UR56][R2.64] ;  /* 0x0000003802117980 */ /* 0x000ee8000c101900 */
[----:B------:R-:W3:Y:S04]  /*15440*/  LDL.64 R72, [R1+0x118] ;  /* 0x0001180001487983 */ /* 0x000ee80000100a00 */
[----:B-1---5:R-:W4:Y:S04]  /*15450*/  LDL.64 R6, [R1+0x110] ;  /* 0x0001100001067983 */ /* 0x022f280000100a00 */
        /* <DEDUP_REMOVED lines=179> */
[----:B-1----:R-:W-:Y:S01]  /*15f90*/  LOP3.LUT R74, R74, 0x7f, RZ, 0xc0, !PT ;  /* 0x0000007f4a4a7812 */ /* 0x002fe200078ec0ff */
[----:B------:R-:W-:Y:S03]  /*15fa0*/  STL [R1+0x90], R0 ;  /* 0x0000900001007387 */ /* 0x000fe60000100800 */
[----:B------:R-:W-:Y:S01]  /*15fb0*/  ISETP.NE.AND P2, PT, R74, RZ, PT ;  /* 0x000000ff4a00720c */ /* 0x000fe20003f45270 */
        /* <DEDUP_REMOVED lines=76> */
[----:B------:R2:W-:Y:S04]  /*16480*/  STL.64 [R1+0x430], R6 ;  /* 0x0004300601007387 */ /* 0x0005e80000100a00 */
[----:B------:R-:W3:Y:S04]  /*16490*/  LDL R10, [R1+0x434] ;  /* 0x00043400010a7983 */ /* 0x000ee80000100800 */
[----:B------:R-:W-:Y:S04]  /*164a0*/  STL [R1+0x430], R8 ;  /* 0x0004300801007387 */ /* 0x000fe80000100800 */
[----:B------:R-:W4:Y:S04]  /*164b0*/  LDL R75, [R1+0x430] ;  /* 0x00043000014b7983 */ /* 0x000f280000100800 */
[----:B---3--:R-:W3:Y:S01]  /*164c0*/  SHFL.BFLY PT, R7, R10, 0x2, 0x1f ;  /* 0x0c401f000a077f89 */ /* 0x008ee200000e0000 */
[----:B----4-:R-:W-:Y:S01]  /*164d0*/  FADD.FTZ R9, R16, -R75 ;  /* 0x8000004b10097221 */ /* 0x010fe20000010000 */
[----:B------:R-:W-:-:S04]  /*164e0*/  FMUL.FTZ R75, R20, R75 ;  /* 0x0000004b144b7220 */ /* 0x000fc80000410000 */
[----:B--2---:R-:W-:Y:S01]  /*164f0*/  FFMA.FTZ R6, R25, R20, -R75 ;  /* 0x0000001419067223 */ /* 0x004fe2000001084b */
[----:B---3--:R-:W-:-:S05]  /*16500*/  FMNMX.FTZ R8, R7, R10, !PT ;  /* 0x0000000a07087209 */ /* 0x008fca0007810000 */
[----:B------:R-:W2:Y:S01]  /*16510*/  SHFL.BFLY PT, R25, R8, 0x1, 0x1f ;  /* 0x0c201f0008197f89 */ /* 0x000ea200000e0000 */
[-CC-:B------:R-:W-:Y:S01]  /*16520*/  FFMA.FTZ R160, R24, R20.reuse, -R75.reuse ;  /* 0x0000001418a07223 */ /* 0x180fe2000001084b */
[-CC-:B------:R-:W-:Y:S01]  /*16530*/  FFMA.FTZ R163, R29, R20.reuse, -R75.reuse ;  /* 0x000000141da37223 */ /* 0x180fe2000001084b */
[-C--:B------:R-:W-:Y:S01]  /*16540*/  FMUL.FTZ R9, R9, R20.reuse ;  /* 0x0000001409097220 */ /* 0x080fe20000410000 */
[-CC-:B------:R-:W-:Y:S01]  /*16550*/  FFMA.FTZ R14, R44, R20.reuse, -R75.reuse ;  /* 0x000000142c0e7223 */ /* 0x180fe2000001084b */
[----:B------:R-:W-:Y:S02]  /*16560*/  FFMA.FTZ R162, R28, R20, -R75 ;  /* 0x000000141ca27223 */ /* 0x000fe4000001084b */
[----:B------:R-:W-:Y:S01]  /*16570*/  MUFU.EX2 R21, R9 ;  /* 0x0000000900157308 */ /* 0x000fe20000000800 */
[----:B--2---:R-:W-:-:S05]  /*16580*/  FMNMX.FTZ R24, R8, R25, !PT ;  /* 0x0000001908187209 */ /* 0x004fca0007810000 */
[----:B------:R-:W-:Y:S01]  /*16590*/  FMUL.FTZ R29, R24, R20 ;  /* 0x00000014181d7220 */ /* 0x000fe20000410000 */
[----:B------:R-:W-:-:S03]  /*165a0*/  FADD.FTZ R25, R17, -R24 ;  /* 0x8000001811197221 */ /* 0x000fc60000010000 */
[-CC-:B------:R-:W-:Y:S01]  /*165b0*/  FFMA.FTZ R161, R26, R20.reuse, -R29.reuse ;  /* 0x000000141aa17223 */ /* 0x180fe2000001081d */
[----:B------:R-:W-:Y:S01]  /*165c0*/  FMUL.FTZ R25, R20, R25 ;  /* 0x0000001914197220 */ /* 0x000fe20000410000 */
[-CC-:B------:R-:W-:Y:S01]  /*165d0*/  FFMA.FTZ R208, R27, R20.reuse, -R29.reuse ;  /* 0x000000141bd07223 */ /* 0x180fe2000001081d */
[----:B------:R-:W-:Y:S01]  /*165e0*/  MUFU.EX2 R160, R160 ;  /* 0x000000a000a07308 */ /* 0x000fe20000000800 */
[----:B------:R-:W-:-:S07]  /*165f0*/  FFMA.FTZ R207, R30, R20, -R29 ;  /* 0x000000141ecf7223 */ /* 0x000fce000001081d */
[----:B------:R-:W-:Y:S01]  /*16600*/  MUFU.EX2 R44, R25 ;  /* 0x00000019002c7308 */ /* 0x000fe20000000800 */
[----:B------:R-:W-:-:S07]  /*16610*/  FFMA.FTZ R209, R31, R20, -R29 ;  /* 0x000000141fd17223 */ /* 0x000fce000001081d */
[----:B------:R-:W2:Y:S01]  /*16620*/  MUFU.EX2 R161, R161 ;  /* 0x000000a100a17308 */ /* 0x000ea20000000800 */
[----:B------:R-:W-:-:S07]  /*16630*/  FFMA.FTZ R15, R32, R20, -R75 ;  /* 0x00000014200f7223 */ /* 0x000fce000001084b */
[----:B------:R-:W3:Y:S01]  /*16640*/  MUFU.EX2 R208, R208 ;  /* 0x000000d000d07308 */ /* 0x000ee20000000800 */
[----:B------:R-:W-:-:S07]  /*16650*/  FFMA.FTZ R203, R34, R20, -R29 ;  /* 0x0000001422cb7223 */ /* 0x000fce000001081d */
[----:B------:R-:W4:Y:S01]  /*16660*/  MUFU.EX2 R6, R6 ;  /* 0x0000000600067308 */ /* 0x000f220000000800 */
[----:B------:R-:W-:-:S07]  /*16670*/  FFMA.FTZ R186, R33, R20, -R75 ;  /* 0x0000001421ba7223 */ /* 0x000fce000001084b */
[----:B------:R-:W0:Y:S01]  /*16680*/  MUFU.EX2 R207, R207 ;  /* 0x000000cf00cf7308 */ /* 0x000e220000000800 */
[----:B------:R-:W-:-:S07]  /*16690*/  FFMA.FTZ R205, R35, R20, -R29 ;  /* 0x0000001423cd7223 */ /* 0x000fce000001081d */
[----:B------:R-:W1:Y:S01]  /*166a0*/  MUFU.EX2 R162, R162 ;  /* 0x000000a200a27308 */ /* 0x000e620000000800 */
[----:B--2---:R-:W-:Y:S01]  /*166b0*/  FFMA.FTZ R73, R73, R44, R161 ;  /* 0x0000002c49497223 */ /* 0x004fe200000100a1 */
[----:B------:R-:W-:-:S06]  /*166c0*/  FFMA.FTZ R25, R21, R72, R160 ;  /* 0x0000004815197223 */ /* 0x000fcc00000100a0 */
[----:B------:R-:W-:Y:S01]  /*166d0*/  MUFU.EX2 R163, R163 ;  /* 0x000000a300a37308 */ /* 0x000fe20000000800 */
[-C--:B------:R-:W-:Y:S01]  /*166e0*/  FFMA.FTZ R16, R36, R20.reuse, -R75 ;  /* 0x0000001424107223 */ /* 0x080fe2000001084b */
[----:B------:R-:W-:-:S06]  /*166f0*/  FFMA.FTZ R204, R38, R20, -R29 ;  /* 0x0000001426cc7223 */ /* 0x000fcc000001081d */
[----:B------:R-:W2:Y:S01]  /*16700*/  MUFU.EX2 R209, R209 ;  /* 0x000000d100d17308 */ /* 0x000ea20000000800 */
[----:B---3--:R-:W-:Y:S01]  /*16710*/  FADD.FTZ R26, R208, R73 ;  /* 0x00000049d01a7221 */ /* 0x008fe20000010000 */
[----:B----4-:R-:W-:-:S06]  /*16720*/  FADD.FTZ R25, R6, R25 ;  /* 0x0000001906197221 */ /* 0x010fcc0000010000 */
[----:B------:R-:W-:Y:S01]  /*16730*/  MUFU.EX2 R15, R15 ;  /* 0x0000000f000f7308 */ /* 0x000fe20000000800 */
[-C--:B------:R-:W-:Y:S01]  /*16740*/  FFMA.FTZ R185, R37, R20.reuse, -R75 ;  /* 0x0000001425b97223 */ /* 0x080fe2000001084b */
[----:B------:R-:W-:-:S06]  /*16750*/  FFMA.FTZ R206, R39, R20, -R29 ;  /* 0x0000001427ce7223 */ /* 0x000fcc000001081d */
[----:B------:R-:W3:Y:S01]  /*16760*/  MUFU.EX2 R203, R203 ;  /* 0x000000cb00cb7308 */ /* 0x000ee20000000800 */
[----:B0-----:R-:W-:Y:S01]  /*16770*/  FADD.FTZ R28, R207, R26 ;  /* 0x0000001acf1c7221 */ /* 0x001fe20000010000 */
[----:B-1----:R-:W-:-:S06]  /*16780*/  FADD.FTZ R26, R162, R25 ;  /* 0x00000019a21a7221 */ /* 0x002fcc0000010000 */
[----:B------:R-:W-:Y:S01]  /*16790*/  MUFU.EX2 R186, R186 ;  /* 0x000000ba00ba7308 */ /* 0x000fe20000000800 */
[-C--:B------:R-:W-:Y:S01]  /*167a0*/  FFMA.FTZ R13, R40, R20.reuse, -R75 ;  /* 0x00000014280d7223 */ /* 0x080fe2000001084b */
[----:B------:R-:W-:-:S06]  /*167b0*/  FFMA.FTZ R199, R42, R20, -R29 ;  /* 0x000000142ac77223 */ /* 0x000fcc000001081d */
[----:B------:R-:W0:Y:S01]  /*167c0*/  MUFU.EX2 R205, R205 ;  /* 0x000000cd00cd7308 */ /* 0x000e220000000800 */
[----:B--2---:R-:W-:Y:S01]  /*167d0*/  FADD.FTZ R28, R209, R28 ;  /* 0x0000001cd11c7221 */ /* 0x004fe20000010000 */
[----:B------:R-:W-:-:S06]  /*167e0*/  FADD.FTZ R26, R163, R26 ;  /* 0x0000001aa31a7221 */ /* 0x000fcc0000010000 */
[----:B------:R-:W-:Y:S01]  /*167f0*/  MUFU.EX2 R16, R16 ;  /* 0x0000001000107308 */ /* 0x000fe20000000800 */
[-C--:B------:R-:W-:Y:S01]  /*16800*/  FFMA.FTZ R182, R41, R20.reuse, -R75 ;  /* 0x0000001429b67223 */ /* 0x080fe2000001084b */
[----:B------:R-:W-:-:S06]  /*16810*/  FFMA.FTZ R201, R43, R20, -R29 ;  /* 0x000000142bc97223 */ /* 0x000fcc000001081d */
[----:B------:R-:W1:Y:S01]  /*16820*/  MUFU.EX2 R204, R204 ;  /* 0x000000cc00cc7308 */ /* 0x000e620000000800 */
[----:B---3--:R-:W-:Y:S01]  /*16830*/  FADD.FTZ R28, R203, R28 ;  /* 0x0000001ccb1c7221 */ /* 0x008fe20000010000 */
[----:B------:R-:W-:-:S06]  /*16840*/  FADD.FTZ R25, R15, R26 ;  /* 0x0000001a0f197221 */ /* 0x000fcc0000010000 */
[----:B------:R-:W-:Y:S01]  /*16850*/  MUFU.EX2 R185, R185 ;  /* 0x000000b900b97308 */ /* 0x000fe20000000800 */
[----:B------:R-:W-:-:S07]  /*16860*/  FFMA.FTZ R200, R46, R20, -R29 ;  /* 0x000000142ec87223 */ /* 0x000fce000001081d */
[----:B------:R-:W2:Y:S01]  /*16870*/  MUFU.EX2 R206, R206 ;  /* 0x000000ce00ce7308 */ /* 0x000ea20000000800 */
[----:B0-----:R-:W-:Y:S01]  /*16880*/  FADD.FTZ R27, R205, R28 ;  /* 0x0000001ccd1b7221 */ /* 0x001fe20000010000 */
[----:B------:R-:W-:-:S06]  /*16890*/  FADD.FTZ R25, R186, R25 ;  /* 0x00000019ba197221 */ /* 0x000fcc0000010000 */
[----:B------:R-:W-:Y:S01]  /*168a0*/  MUFU.EX2 R13, R13 ;  /* 0x0000000d000d7308 */ /* 0x000fe20000000800 */
[-C--:B------:R-:W-:Y:S01]  /*168b0*/  FFMA.FTZ R184, R45, R20.reuse, -R75 ;  /* 0x000000142db87223 */ /* 0x080fe2000001084b */
[----:B------:R-:W-:-:S06]  /*168c0*/  FFMA.FTZ R202, R47, R20, -R29 ;  /* 0x000000142fca7223 */ /* 0x000fcc000001081d */
[----:B------:R-:W0:Y:S01]  /*168d0*/  MUFU.EX2 R199, R199 ;  /* 0x000000c700c77308 */ /* 0x000e220000000800 */
[----:B-1----:R-:W-:Y:S01]  /*168e0*/  FADD.FTZ R27, R204, R27 ;  /* 0x0000001bcc1b7221 */ /* 0x002fe20000010000 */
[----:B------:R-:W-:-:S06]  /*168f0*/  FADD.FTZ R26, R16, R25 ;  /* 0x00000019101a7221 */ /* 0x000fcc0000010000 */
[----:B------:R-:W-:Y:S01]  /*16900*/  MUFU.EX2 R182, R182 ;  /* 0x000000b600b67308 */ /* 0x000fe20000000800 */
[-C--:B------:R-:W-:Y:S01]  /*16910*/  FFMA.FTZ R11, R48, R20.reuse, -R75 ;  /* 0x00000014300b7223 */ /* 0x080fe2000001084b */
[----:B------:R-:W-:-:S06]  /*16920*/  FFMA.FTZ R187, R50, R20, -R29 ;  /* 0x0000001432bb7223 */ /* 0x000fcc000001081d */
[----:B------:R-:W1:Y:S01]  /*16930*/  MUFU.EX2 R201, R201 ;  /* 0x000000c900c97308 */ /* 0x000e620000000800 */
[----:B--2---:R-:W-:Y:S01]  /*16940*/  FADD.FTZ R28, R206, R27 ;  /* 0x0000001bce1c7221 */ /* 0x004fe20000010000 */
[----:B------:R-:W-:-:S06]  /*16950*/  FADD.FTZ R26, R185, R26 ;  /* 0x0000001ab91a7221 */ /* 0x000fcc0000010000 */
[----:B------:R-:W-:Y:S01]  /*16960*/  MUFU.EX2 R14, R14 ;  /* 0x0000000e000e7308 */ /* 0x000fe20000000800 */
[-C--:B------:R-:W-:Y:S01]  /*16970*/  FFMA.FTZ R175, R49, R20.reuse, -R75 ;  /* 0x0000001431af7223 */ /* 0x080fe2000001084b */
[----:B------:R-:W-:-:S06]  /*16980*/  FFMA.FTZ R193, R51, R20, -R29 ;  /* 0x0000001433c17223 */ /* 0x000fcc000001081d */
        /* <DEDUP_REMOVED lines=52> */
[----:B------:R-:W-:-:S07]  /*16cd0*/  FFMA.FTZ R192, R70, R20, -R29 ;  /* 0x0000001446c07223 */ /* 0x000fce000001081d */
[----:B------:R-:W2:Y:S01]  /*16ce0*/  MUFU.EX2 R196, R196 ;  /* 0x000000c400c47308 */ /* 0x000ea20000000800 */
[----:B------:R-:W-:Y:S01]  /*16cf0*/  FFMA.FTZ R68, R68, R20, -R75 ;  /* 0x0000001444447223 */ /* 0x000fe2000001084b */
[----:B0-----:R-:W-:Y:S01]  /*16d00*/  FADD.FTZ R27, R195, R28 ;  /* 0x0000001cc31b7221 */ /* 0x001fe20000010000 */
[----:B------:R-:W-:-:S05]  /*16d10*/  FADD.FTZ R25, R173, R26 ;  /* 0x0000001aad197221 */ /* 0x000fca0000010000 */
[----:B------:R-:W-:Y:S01]  /*16d20*/  MUFU.EX2 R7, R7 ;  /* 0x0000000700077308 */ /* 0x000fe20000000800 */
[----:B------:R-:W-:-:S07]  /*16d30*/  FFMA.FTZ R198, R71, R20, -R29 ;  /* 0x0000001447c67223 */ /* 0x000fce000001081d */
[----:B------:R-:W0:Y:S01]  /*16d40*/  MUFU.EX2 R191, R191 ;  /* 0x000000bf00bf7308 */ /* 0x000e220000000800 */
[----:B------:R-:W-:Y:S01]  /*16d50*/  FFMA.FTZ R69, R69, R20, -R75 ;  /* 0x0000001445457223 */ /* 0x000fe2000001084b */
[----:B-1----:R-:W-:Y:S01]  /*16d60*/  FADD.FTZ R27, R190, R27 ;  /* 0x0000001bbe1b7221 */ /* 0x002fe20000010000 */
[----:B------:R-:W-:-:S05]  /*16d70*/  FADD.FTZ R25, R10, R25 ;  /* 0x000000190a197221 */ /* 0x000fca0000010000 */
[----:B------:R-:W-:Y:S08]  /*16d80*/  MUFU.EX2 R172, R172 ;  /* 0x000000ac00ac7308 */ /* 0x000ff00000000800 */
[----:B------:R-:W1:Y:S01]  /*16d90*/  MUFU.EX2 R197, R197 ;  /* 0x000000c500c57308 */ /* 0x000e620000000800 */
[----:B--2---:R-:W-:Y:S01]  /*16da0*/  FADD.FTZ R26, R196, R27 ;  /* 0x0000001bc41a7221 */ /* 0x004fe20000010000 */
[----:B------:R-:W-:-:S06]  /*16db0*/  FADD.FTZ R20, R174, R25 ;  /* 0x00000019ae147221 */ /* 0x000fcc0000010000 */
[----:B------:R-:W-:Y:S08]  /*16dc0*/  MUFU.EX2 R8, R68 ;  /* 0x0000004400087308 */ /* 0x000ff00000000800 */
[----:B------:R-:W2:Y:S01]  /*16dd0*/  MUFU.EX2 R192, R192 ;  /* 0x000000c000c07308 */ /* 0x000ea20000000800 */
[----:B0-----:R-:W-:Y:S01]  /*16de0*/  FADD.FTZ R26, R191, R26 ;  /* 0x0000001abf1a7221 */ /* 0x001fe20000010000 */
[----:B------:R-:W-:-:S06]  /*16df0*/  FADD.FTZ R25, R7, R20 ;  /* 0x0000001407197221 */ /* 0x000fcc0000010000 */
[----:B------:R-:W0:Y:S08]  /*16e00*/  MUFU.EX2 R17, R69 ;  /* 0x0000004500117308 */ /* 0x000e300000000800 */
[----:B------:R-:W3:Y:S01]  /*16e10*/  MUFU.EX2 R198, R198 ;  /* 0x000000c600c67308 */ /* 0x000ee20000000800 */
[----:B-1----:R-:W-:Y:S01]  /*16e20*/  FADD.FTZ R27, R197, R26 ;  /* 0x0000001ac51b7221 */ /* 0x002fe20000010000 */
[----:B------:R-:W-:-:S03]  /*16e30*/  FADD.FTZ R25, R172, R25 ;  /* 0x00000019ac197221 */ /* 0x000fc60000010000 */
[----:B--2---:R-:W-:Y:S01]  /*16e40*/  FADD.FTZ R27, R192, R27 ;  /* 0x0000001bc01b7221 */ /* 0x004fe20000010000 */
        /* <DEDUP_REMOVED lines=147> */
[C---:B0-----:R-:W-:Y:S01]  /*17780*/  FMUL.FTZ R231, R21.reuse, R142 ;  /* 0x0000008e15e77220 */ /* 0x041fe20000410000 */
[C---:B-1----:R-:W-:Y:S01]  /*17790*/  FMUL.FTZ R229, R21.reuse, R24 ;  /* 0x0000001815e57220 */ /* 0x042fe20000410000 */
[C---:B--2---:R-:W-:Y:S01]  /*177a0*/  FMUL.FTZ R25, R21.reuse, R38 ;  /* 0x0000002615197220 */ /* 0x044fe20000410000 */
[C---:B---3--:R-:W-:Y:S01]  /*177b0*/  FMUL.FTZ R219, R21.reuse, R148 ;  /* 0x0000009415db7220 */ /* 0x048fe20000410000 */
        /* <DEDUP_REMOVED lines=240> */
[----:B------:R-:W4:Y:S04]  /*186c0*/  LD.E R25, desc[UR56][R18.64+0x224] ;  /* 0x0002243812197980 */ /* 0x000f28000c101900 */
[----:B-1----:R-:W4:Y:S04]  /*186d0*/  LD.E R37, desc[UR56][R18.64+0x228] ;  /* 0x0002283812257980 */ /* 0x002f28000c101900 */
[----:B--2---:R-:W2:Y:S04]  /*186e0*/  LD.E R39, desc[UR56][R18.64+0x22c] ;  /* 0x00022c3812277980 */ /* 0x004ea8000c101900 */
        /* <DEDUP_REMOVED lines=127> */
[----:B------:R-:W-:Y:S04]  /*18ee0*/  ST.E desc[UR56][R18.64+0x228], R37 ;  /* 0x0002282512007985 */ /* 0x000fe8000c101938 */
[----:B--2---:R-:W-:Y:S04]  /*18ef0*/  ST.E desc[UR56][R18.64+0x22c], R39 ;  /* 0x00022c2712007985 */ /* 0x004fe8000c101938 */
        /* <DEDUP_REMOVED lines=124> */
[----:B0-----:R-:W4:Y:S04]  /*196c0*/  LD.E.64 R20, desc[UR56][R18.64+0xa8] ;  /* 0x0000a83812147980 */ /* 0x001f28000c101b00 */
[----:B------:R-:W4:Y:S04]  /*196d0*/  LDL R220, [R1+0x88] ;  /* 0x0000880001dc7983 */ /* 0x000f280000100800 */
[----:B-1----:R-:W4:Y:S04]  /*196e0*/  LD.E R24, desc[UR56][R18.64+0x220] ;  /* 0x0002203812187980 */ /* 0x002f28000c101900 */
[----:B------:R-:W4:Y:S04]  /*196f0*/  LD.E R25, desc[UR56][R18.64+0x224] ;  /* 0x0002243812197980 */ /* 0x000f28000c101900 */
        /* <DEDUP_REMOVED lines=421> */
[----:B------:R-:W-:Y:S01]  /*1b150*/  IMAD.MOV.U32 R13, RZ, RZ, R21 ;  /* 0x000000ffff0d7224 */ /* 0x000fe200078e0015 */
        /* <DEDUP_REMOVED lines=139> */
[----:B------:R-:W-:Y:S01]  /*1ba10*/  VIADD R20, R20, 0x280 ;  /* 0x0000028014147836 */ /* 0x000fe20000000000 */
        /* <DEDUP_REMOVED lines=668> */
.L_x_10153:
[----:B------:R-:W-:Y:S05]  /*1e3e0*/  BSYNC B0 ;  /* 0x0000000000007941 */ /* 0x000fea0003800000 */
.L_x_10152:
[----:B------:R-:W-:Y:S05]  /*1e3f0*/  @P0 BRA `(.L_x_10154) ;  /* 0xffffff6800100947 */ /* 0x000fea000383ffff */
[----:B01----:R-:W-:-:S07]  /*1e400*/  IMAD.MOV.U32 R0, RZ, RZ, R4 ;  /* 0x000000ffff007224 */ /* 0x003fce00078e0004 */
.L_x_10137:
[----:B------:R-:W-:-:S13]  /*1e410*/  ISETP.GE.AND P0, PT, R0, R167, PT ;  /* 0x000000a70000720c */ /* 0x000fda0003f06270 */
[----:B------:R-:W-:Y:S05]  /*1e420*/  @!P0 BRA `(.L_x_10155) ;  /* 0x000000ac00108947 */ /* 0x000fea0003800000 */
[----:B------:R0:W5:Y:S02]  /*1e430*/  LDL.64 R2, [R1+0x170] ;  /* 0x0001700001027983 */ /* 0x0001640000100a00 */
.L_x_10182:
        /* <DEDUP_REMOVED lines=21> */
.L_x_10157:
[----:B------:R-:W-:Y:S05]  /*1e590*/  BSYNC B0 ;  /* 0x0000000000007941 */ /* 0x000fea0003800000 */
.L_x_10156:
        /* <DEDUP_REMOVED lines=13> */
.L_x_10159:
[----:B------:R-:W-:Y:S05]  /*1e670*/  BSYNC B0 ;  /* 0x0000000000007941 */ /* 0x000fea0003800000 */
.L_x_10158:
        /* <DEDUP_REMOVED lines=8> */
.L_x_10161:
[----:B------:R-:W-:Y:S05]  /*1e700*/  BSYNC B0 ;  /* 0x0000000000007941 */ /* 0x000fea0003800000 */
.L_x_10160:
[----:B-1---5:R-:W2:Y:S04]  /*1e710*/  LD.E R7, desc[UR56][R2.64] ;  /* 0x0000003802077980 */ /* 0x022ea8000c101900 */
[----:B------:R-:W2:Y:S01]  /*1e720*/  LDL.64 R10, [R1+0xa0] ;  /* 0x0000a000010a7983 */ /* 0x000ea20000100a00 */
[----:B------:R-:W-:Y:S05]  /*1e730*/  WARPSYNC.ALL ;  /* 0x0000000000007948 */ /* 0x000fea0003800000 */
[----:B------:R-:W3:Y:S04]  /*1e740*/  LDL.64 R4, [R1+0x98] ;  /* 0x0000980001047983 */ /* 0x000ee80000100a00 */
[----:B------:R-:W4:Y:S04]  /*1e750*/  LDL.64 R8, [R1+0x98] ;  /* 0x0000980001087983 */ /* 0x000f280000100a00 */
[----:B------:R-:W4:Y:S01]  /*1e760*/  LDL.64 R12, [R1+0x98] ;  /* 0x00009800010c7983 */ /* 0x000f220000100a00 */
[----:B--2---:R-:W-:-:S03]  /*1e770*/  IMAD R6, R7, 0x300, R10 ;  /* 0x0000030007067824 */ /* 0x004fc600078e020a */
[----:B------:R-:W2:Y:S01]  /*1e780*/  LDL.64 R14, [R1+0x98] ;  /* 0x00009800010e7983 */ /* 0x000ea20000100a00 */
[----:B------:R-:W-:Y:S01]  /*1e790*/  MOV R7, R11 ;  /* 0x0000000b00077202 */ /* 0x000fe20000000f00 */
[----:B------:R-:W-:Y:S01]  /*1e7a0*/  WARPGROUP.ARRIVE ;  /* 0x00000000000079c5 */ /* 0x000fe20000000000 */
[C---:B------:R-:W-:Y:S01]  /*1e7b0*/  R2UR UR6, R6.reuse ;  /* 0x00000000060672ca */ /* 0x040fe200000e0000 */
[----:B------:R-:W2:Y:S01]  /*1e7c0*/  LDL R16, [R1+0x54] ;  /* 0x0000540001107983 */ /* 0x000ea20000100800 */
[----:B------:R-:W-:Y:S01]  /*1e7d0*/  R2UR UR7, R7 ;  /* 0x00000000070772ca */ /* 0x000fe200000e0000 */
[----:B------:R-:W-:Y:S02]  /*1e7e0*/  VIADD R10, R6, 0x2 ;  /* 0x00000002060a7836 */ /* 0x000fe40000000000 */
[----:B------:R1:W-:Y:S01]  /*1e7f0*/  STL [R1+0x80], RZ ;  /* 0x000080ff01007387 */ /* 0x0003e20000100800 */
[----:B---3--:R-:W-:Y:S02]  /*1e800*/  R2UR UR4, R4 ;  /* 0x00000000040472ca */ /* 0x008fe400000e0000 */
[----:B------:R-:W-:-:S13]  /*1e810*/  R2UR UR5, R5 ;  /* 0x00000000050572ca */ /* 0x000fda00000e0000 */
[----:B------:R-:W-:Y:S01]  /*1e820*/  HGMMA.64x96x16.F32 R24, gdesc[UR4], RZ, !UPT, gsb0 ;  /* 0x01600000041879f0 */ /* 0x000fe2000c0008ff */
[----:B----4-:R-:W-:Y:S02]  /*1e830*/  VIADD R8, R8, 0x2 ;  /* 0x0000000208087836 */ /* 0x010fe40000000000 */
[----:B------:R-:W-:Y:S01]  /*1e840*/  IMAD.MOV.U32 R4, RZ, RZ, 0x1 ;  /* 0x00000001ff047424 */ /* 0x000fe200078e00ff */
[----:B------:R-:W-:Y:S02]  /*1e850*/  R2UR UR6, R10 ;  /* 0x000000000a0672ca */ /* 0x000fe400000e0000 */
[----:B------:R-:W-:Y:S02]  /*1e860*/  R2UR UR7, R11 ;  /* 0x000000000b0772ca */ /* 0x000fe400000e0000 */
[----:B------:R-:W-:Y:S02]  /*1e870*/  R2UR UR4, R8 ;  /* 0x00000000080472ca */ /* 0x000fe400000e0000 */
[----:B------:R-:W-:Y:S01]  /*1e880*/  R2UR UR5, R9 ;  /* 0x00000000090572ca */ /* 0x000fe200000e0000 */
[----:B------:R1:W-:Y:S04]  /*1e890*/  STL [R1+0x80], R4 ;  /* 0x0000800401007387 */ /* 0x0003e80000100800 */
[----:B------:R1:W-:Y:S04]  /*1e8a0*/  STL [R1+0x80], R4 ;  /* 0x0000800401007387 */ /* 0x0003e80000100800 */
[----:B------:R1:W-:Y:S04]  /*1e8b0*/  STL [R1+0x80], R4 ;  /* 0x0000800401007387 */ /* 0x0003e80000100800 */
[----:B------:R1:W-:Y:S01]  /*1e8c0*/  STL [R1+0x80], R4 ;  /* 0x0000800401007387 */ /* 0x0003e20000100800 */
[----:B------:R-:W-:-:S03]  /*1e8d0*/  WARPGROUP.DEPBAR.LE gsb0, 0x0 ;  /* 0x00008000000079c5 */ /* 0x000fc60000010000 */
[----:B------:R1:W5:Y:S04]  /*1e8e0*/  LD.E R5, desc[UR56][R2.64] ;  /* 0x0000003802057980 */ /* 0x000368000c101900 */
[----:B------:R1:W5:Y:S01]  /*1e8f0*/  LD.E R7, desc[UR56][R2.64+0x4] ;  /* 0x0000043802077980 */ /* 0x000362000c101900 */
[----:B------:R-:W-:-:S06]  /*1e900*/  WARPGROUP.ARRIVE ;  /* 0x00000000000079c5 */ /* 0x000fcc0000000000 */
        /* <DEDUP_REMOVED lines=12> */
[----:B--2---:R-:W-:Y:S02]  /*1e9d0*/  VIADD R14, R14, 0x6 ;  /* 0x000000060e0e7836 */ /* 0x004fe40000000000 */
[----:B------:R-:W-:Y:S01]  /*1e9e0*/  IMAD.MOV.U32 R9, RZ, RZ, R11 ;  /* 0x000000ffff097224 */ /* 0x000fe200078e000b */
[----:B------:R-:W-:Y:S02]  /*1e9f0*/  R2UR UR6, R8 ;  /* 0x00000000080672ca */ /* 0x000fe400000e0000 */
[----:B------:R-:W-:Y:S02]  /*1ea00*/  R2UR UR4, R14 ;  /* 0x000000000e0472ca */ /* 0x000fe400000e0000 */
[----:B------:R-:W-:Y:S02]  /*1ea10*/  R2UR UR7, R9 ;  /* 0x00000000090772ca */ /* 0x000fe400000e0000 */
[----:B------:R-:W-:-:S02]  /*1ea20*/  R2UR UR5, R15 ;  /* 0x000000000f0572ca */ /* 0x000fc400000e0000 */
[----:B------:R-:W-:Y:S01]  /*1ea30*/  LOP3.LUT R16, R16, 0x1, RZ, 0xfc, !PT ;  /* 0x0000000110107812 */ /* 0x000fe200078efcff */
[----:B------:R-:W-:Y:S02]  /*1ea40*/  WARPGROUP.DEPBAR.LE gsb0, 0x0 ;  /* 0x00008000000079c5 */ /* 0x000fe40000010000 */
[----:B------:R-:W-:-:S08]  /*1ea50*/  WARPGROUP.ARRIVE ;  /* 0x00000000000079c5 */ /* 0x000fd00000000000 */
[----:B------:R-:W-:Y:S01]  /*1ea60*/  HGMMA.64x96x16.F32 R24, gdesc[UR4], R24, gsb0 ;  /* 0x01600000041879f0 */ /* 0x000fe20008000818 */
[----:B------:R-:W-:Y:S01]  /*1ea70*/  ISETP.NE.AND P1, PT, R16, 0x3, PT ;  /* 0x000000031000780c */ /* 0x000fe20003f25270 */
[----:B------:R-:W-:Y:S01]  /*1ea80*/  BSSY B0, `(.L_x_10163) ;  /* 0x0000004000007945 */ /* 0x000fe20003800000 */
[----:B------:R-:W-:-:S11]  /*1ea90*/  WARPGROUP.DEPBAR.LE gsb0, 0x0 ;  /* 0x00008000000079c5 */ /* 0x000fd60000010000 */
[----:B-1----:R-:W-:Y:S05]  /*1eaa0*/  @!P1 BRA `(.L_x_10164) ;  /* 0x0000000000049947 */ /* 0x002fea0003800000 */
[----:B------:R-:W-:Y:S01]  /*1eab0*/  BPT.TRAP 0x1 ;  /* 0x000000040000795c */ /* 0x000fe20000300000 */
.L_x_10164:
[----:B------:R-:W-:Y:S05]  /*1eac0*/  BSYNC B0 ;  /* 0x0000000000007941 */ /* 0x000fea0003800000 */
.L_x_10163:
        /* <DEDUP_REMOVED lines=10> */
.L_x_10166:
[----:B------:R-:W-:Y:S05]  /*1eb70*/  BSYNC B0 ;  /* 0x0000000000007941 */ /* 0x000fea0003800000 */
.L_x_10165:
[----:B------:R-:W-:Y:S04]  /*1eb80*/  BSSY B0, `(.L_x_10167) ;  /* 0x0000006000007945 */ /* 0x000fe80003800000 */
[----:B--2---:R-:W-:Y:S05]  /*1eb90*/  @P0 BRA `(.L_x_10168) ;  /* 0x0000000000100947 */ /* 0x004fea0003800000 */
[----:B-----5:R-:W-:Y:S01]  /*1eba0*/  IMAD R6, R6, 0x8, R8 ;  /* 0x0000000806067824 */ /* 0x020fe200078e0208 */
[----:B------:R-:W-:-:S04]  /*1ebb0*/  SHF.L.U32 R7, R7, 0x1f, RZ ;  /* 0x0000001f07077819 */ /* 0x000fc800000006ff */
[----:B------:R-:W2:Y:S02]  /*1ebc0*/  SYNCS.PHASECHK.TRANS64.TRYWAIT P0, [R6+URZ], R7 ;  /* 0x00000007060075a7 */ /* 0x000ea4000800017f */
[----:B--2---:R-:W-:Y:S05]  /*1ebd0*/  @!P0 BRA `(.L_x_10169) ;  /* 0x00000154001c8947 */ /* 0x004fea0003800000 */
.L_x_10168:
[----:B------:R-:W-:Y:S05]  /*1ebe0*/  BSYNC B0 ;  /* 0x0000000000007941 */ /* 0x000fea0003800000 */
.L_x_10167:
        /* <DEDUP_REMOVED lines=9> */
[----:B---3--:R-:W-:Y:S01]  /*1ec80*/  IMAD R8, R17, 0xc00, R8 ;  /* 0x00000c0011087824 */ /* 0x008fe200078e0208 */
[----:B------:R-:W-:Y:S01]  /*1ec90*/  R2UR UR7, R9 ;  /* 0x00000000090772ca */ /* 0x000fe200000e0000 */
[----:B------:R-:W3:Y:S01]  /*1eca0*/  LDL.64 R16, [R1+0x110] ;  /* 0x0001100001107983 */ /* 0x000ee20000100a00 */
[----:B----4-:R-:W-:-:S02]  /*1ecb0*/  ISETP.NE.U32.AND P0, PT, R5, RZ, PT ;  /* 0x000000ff0500720c */ /* 0x010fc40003f05070 */
        /* <DEDUP_REMOVED lines=169> */
[----:B-1----:R-:W-:Y:S01]  /*1f750*/  LOP3.LUT R72, R72, 0x7f, RZ, 0xc0, !PT ;  /* 0x0000007f48487812 */ /* 0x002fe200078ec0ff */
        /* <DEDUP_REMOVED lines=19> */
[----:B---3--:R-:W-:-:S05]  /*1f890*/  @!P0 MOV R6, R20 ;  /* 0x0000001400068202 */ /* 0x008fca0000000f00 */
[----:B----4-:R-:W-:-:S05]  /*1f8a0*/  @!P0 IMAD R5, R5, 0x8, R6 ;  /* 0x0000000805058824 */ /* 0x010fca00078e0206 */
[----:B------:R-:W-:-:S04]  /*1f8b0*/  @!P0 PRMT R5, RZ, 0x654, R5 ;  /* 0x00000654ff058816 */ /* 0x000fc80000000005 */
[----:B------:R1:W-:Y:S01]  /*1f8c0*/  @!P0 SYNCS.ARRIVE.TRANS64.RED.A1T0 RZ, [R5+URZ], RZ ;  /* 0x000000ff05ff89a7 */ /* 0x0003e2000810043f */
[----:B------:R-:W3:Y:S04]  /*1f8d0*/  LDL.128 R8, [R1+0x140] ;  /* 0x0001400001087983 */ /* 0x000ee80000100c00 */
[----:B------:R-:W4:Y:S04]  /*1f8e0*/  LDL.128 R12, [R1+0x150] ;  /* 0x00015000010c7983 */ /* 0x000f280000100c00 */
[----:B-1----:R-:W2:Y:S04]  /*1f8f0*/  LDL R5, [R1+0x13c] ;  /* 0x00013c0001057983 */ /* 0x002ea80000100800 */
[----:B------:R-:W4:Y:S01]  /*1f900*/  LDL R72, [R1+0x70] ;  /* 0x0000700001487983 */ /* 0x000f220000100800 */
        /* <DEDUP_REMOVED lines=12> */
[----:B---3--:R-:W-:Y:S01]  /*1f9d0*/  IMAD R73, R0, -0x60, R9 ;  /* 0xffffffa000497824 */ /* 0x008fe200078e0209 */
[----:B------:R-:W-:-:S02]  /*1f9e0*/  LOP3.LUT R17, R17, 0x7ffffffc, RZ, 0xc0, !PT ;  /* 0x7ffffffc11117812 */ /* 0x000fc400078ec0ff */
[----:B------:R-:W-:Y:S02]  /*1f9f0*/  LOP3.LUT R21, R21, 0xfffffff8, RZ, 0xc0, !PT ;  /* 0xfffffff815157812 */ /* 0x000fe400078ec0ff */
[----:B------:R-:W-:Y:S02]  /*1fa00*/  LEA.HI R6, R6, R5, RZ, 0x1 ;  /* 0x0000000506067211 */ /* 0x000fe400078f08ff */
[----:B------:R-:W-:Y:S01]  /*1fa10*/  SHF.R.S32.HI R7, RZ, 0x5, R7 ;  /* 0x00000005ff077819 */ /* 0x000fe20000011407 */
[----:B------:R-:W-:Y:S01]  /*1fa20*/  IMAD.IADD R17, R16, 0x1, -R17 ;  /* 0x0000000110117824 */ /* 0x000fe200078e0a11 */
[----:B------:R-:W-:Y:S01]  /*1fa30*/  LOP3.LUT R6, R6, 0x3fffffe, RZ, 0xc0, !PT ;  /* 0x03fffffe06067812 */ /* 0x000fe200078ec0ff */
[----:B------:R-:W-:Y:S01]  /*1fa40*/  IMAD.IADD R21, R20, 0x1, -R21 ;  /* 0x0000000114157824 */ /* 0x000fe200078e0a15 */
[----:B----4-:R-:W-:Y:S01]  /*1fa50*/  ISETP.GE.AND P1, PT, R13, 0x1, PT ;  /* 0x000000010d00780c */ /* 0x010fe20003f26270 */
[----:B------:R-:W-:Y:S01]  /*1fa60*/  IMAD R72, R72, 0x8, R7 ;  /* 0x0000000848487824 */ /* 0x000fe200078e0207 */
[----:B------:R-:W-:Y:S01]  /*1fa70*/  IADD3 R16, -R8, 0x1, R73 ;  /* 0x0000000108107810 */ /* 0x000fe20007ffe149 */
[----:B------:R-:W-:Y:S01]  /*1fa80*/  IMAD.IADD R6, R5, 0x1, -R6 ;  /* 0x0000000105067824 */ /* 0x000fe200078e0a06 */
[----:B------:R-:W-:Y:S01]  /*1fa90*/  LOP3.LUT R5, RZ, R10, RZ, 0x33, !PT ;  /* 0x0000000aff057212 */ /* 0x000fe200078e33ff */
[----:B------:R-:W-:-:S02]  /*1faa0*/  IMAD.U32 R21, R72, 0x10, R21 ;  /* 0x0000001048157824 */ /* 0x000fc400078e0015 */
[C---:B------:R-:W-:Y:S02]  /*1fab0*/  IMAD R16, R17.reuse, -0x2, R16 ;  /* 0xfffffffe11107824 */ /* 0x040fe400078e0210 */
        /* <DEDUP_REMOVED lines=19> */
.L_x_10173:
[----:B------:R-:W-:-:S13]  /*1fbf0*/  ISETP.NE.AND P1, PT, R13, 0x1, PT ;  /* 0x000000010d00780c */ /* 0x000fda0003f25270 */
[----:B------:R-:W-:-:S05]  /*1fc00*/  @P1 IMAD.HI.U32 R10, R7, R14, RZ ;  /* 0x0000000e070a1227 */ /* 0x000fca00078e00ff */
[----:B------:R-:W-:-:S07]  /*1fc10*/  @P1 SHF.R.U32.HI R7, RZ, R15, R10 ;  /* 0x0000000fff071219 */ /* 0x000fce000001160a */
.L_x_10174:
[----:B------:R-:W-:Y:S05]  /*1fc20*/  BSYNC B1 ;  /* 0x0000000000017941 */ /* 0x000fea0003800000 */
.L_x_10172:
[----:B------:R-:W-:-:S05]  /*1fc30*/  IMAD R10, R7, R13, R90 ;  /* 0x0000000d070a7224 */ /* 0x000fca00078e025a */
[----:B------:R-:W-:Y:S02]  /*1fc40*/  VIMNMX R5, R5, R10, !PT ;  /* 0x0000000a05057248 */ /* 0x000fe40007fe0100 */
[----:B------:R-:W-:-:S07]  /*1fc50*/  VIADDMNMX R6, R10, R13, R6, PT ;  /* 0x0000000d0a067246 */ /* 0x000fce0003800106 */
.L_x_10171:
[----:B------:R-:W-:Y:S05]  /*1fc60*/  BSYNC B0 ;  /* 0x0000000000007941 */ /* 0x000fea0003800000 */
.L_x_10170:
[C---:B------:R-:W-:Y:S01]  /*1fc70*/  ISETP.GE.AND P1, PT, R12.reuse, 0x9, PT ;  /* 0x000000090c00780c */ /* 0x040fe20003f26270 */
[----:B------:R-:W-:Y:S01]  /*1fc80*/  VIADD R21, R21, 0x8 ;  /* 0x0000000815157836 */ /* 0x000fe20000000000 */
[----:B------:R-:W-:Y:S01]  /*1fc90*/  ISETP.GE.AND P2, PT, R12, 0x2, PT ;  /* 0x000000020c00780c */ /* 0x000fe20003f46270 */
[----:B------:R-:W-:Y:S01]  /*1fca0*/  BSSY B0, `(.L_x_10175) ;  /* 0x0000087000007945 */ /* 0x000fe20003800000 */
[----:B------:R-:W-:Y:S01]  /*1fcb0*/  P2R R11, PR, RZ, 0x2 ;  /* 0x00000002ff0b7803 */ /* 0x000fe20000000000 */
[----:B------:R-:W-:Y:S01]  /*1fcc0*/  IMAD.IADD R7, R16, 0x1, R21 ;  /* 0x0000000110077824 */ /* 0x000fe200078e0215 */
        /* <DEDUP_REMOVED lines=125> */
.L_x_10178:
[----:B------:R-:W-:-:S13]  /*204a0*/  ISETP.NE.AND P6, PT, R13, 0x1, PT ;  /* 0x000000010d00780c */ /* 0x000fda0003fc5270 */
[----:B------:R-:W-:-:S05]  /*204b0*/  @P6 IMAD.HI.U32 R14, R8, R14, RZ ;  /* 0x0000000e080e6227 */ /* 0x000fca00078e00ff */
[----:B------:R-:W-:-:S07]  /*204c0*/  @P6 SHF.R.U32.HI R8, RZ, R15, R14 ;  /* 0x0000000fff086219 */ /* 0x000fce000001160e */
.L_x_10179:
[----:B------:R-:W-:Y:S05]  /*204d0*/  BSYNC B1 ;  /* 0x0000000000017941 */ /* 0x000fea0003800000 */
.L_x_10177:
[----:B------:R-:W-:-:S05]  /*204e0*/  IMAD R8, R8, R13, R90 ;  /* 0x0000000d08087224 */ /* 0x000fca00078e025a */
[----:B------:R-:W-:Y:S02]  /*204f0*/  VIADDMNMX R6, R8, R13, R6, PT ;  /* 0x0000000d08067246 */ /* 0x000fe40003800106 */
[----:B------:R-:W-:-:S07]  /*20500*/  VIMNMX R7, R7, R8, !PT ;  /* 0x0000000807077248 */ /* 0x000fce0007fe0100 */
.L_x_10176:
[----:B------:R-:W-:Y:S05]  /*20510*/  BSYNC B0 ;  /* 0x0000000000007941 */ /* 0x000fea0003800000 */
.L_x_10175:
[----:B------:R-:W-:Y:S02]  /*20520*/  ISETP.GT.AND P5, PT, R7, RZ, !P5 ;  /* 0x000000ff0700720c */ /* 0x000fe40006fa4270 */
[----:B------:R-:W-:Y:S02]  /*20530*/  ISETP.NE.AND P6, PT, R25, RZ, PT ;  /* 0x000000ff1900720c */ /* 0x000fe40003fc5270 */
[----:B------:R-:W-:-:S04]  /*20540*/  ISETP.LT.OR P5, PT, R6, 0x1, P5 ;  /* 0x000000010600780c */ /* 0x000fc80002fa1670 */
[----:B------:R-:W-:Y:S02]  /*20550*/  FSEL R25, R26, -INF , !P5 ;  /* 0xff8000001a197808 */ /* 0x000fe40006800000 */
[----:B------:R-:W-:Y:S01]  /*20560*/  ISETP.NE.AND P5, PT, R10, RZ, PT ;  /* 0x000000ff0a00720c */ /* 0x000fe20003fa5270 */
[----:B------:R-:W2:Y:S03]  /*20570*/  LDL R26, [R1+0x450] ;  /* 0x00045000011a7983 */ /* 0x000ea60000100800 */
        /* <DEDUP_REMOVED lines=8> */
[----:B------:R-:W3:Y:S02]  /*20600*/  LDL.64 R16, [R1+0x430] ;  /* 0x0004300001107983 */ /* 0x000ee40000100a00 */
        /* <DEDUP_REMOVED lines=59> */
[C---:B------:R-:W-:Y:S02]  /*209c0*/  ISETP.GT.AND P5, PT, R7.reuse, 0x48, !P6 ;  /* 0x000000480700780c */ /* 0x040fe400077a4270 */
[----:B------:R-:W-:Y:S02]  /*209d0*/  ISETP.GT.AND P1, PT, R7, 0x49, !P1 ;  /* 0x000000490700780c */ /* 0x000fe40004f24270 */
[----:B------:R-:W-:Y:S02]  /*209e0*/  ISETP.LT.OR P5, PT, R6, 0x49, P5 ;  /* 0x000000490600780c */ /* 0x000fe40002fa1670 */
[----:B---3--:R-:W-:Y:S02]  /*209f0*/  FMNMX.FTZ R5, R92, R16, !PT ;  /* 0x000000105c057209 */ /* 0x008fe40007810000 */
[----:B------:R-:W-:-:S02]  /*20a00*/  FMNMX.FTZ R8, R25, R17, !PT ;  /* 0x0000001119087209 */ /* 0x000fc40007810000 */
[----:B------:R-:W-:Y:S02]  /*20a10*/  FMNMX.FTZ R5, R160, R5, !PT ;  /* 0x00000005a0057209 */ /* 0x000fe40007810000 */
[----:B------:R-:W-:Y:S02]  /*20a20*/  FSEL R62, R62, -INF , !P5 ;  /* 0xff8000003e3e7808 */ /* 0x000fe40006800000 */
        /* <DEDUP_REMOVED lines=41> */
[----:B------:R-:W-:Y:S02]  /*20cc0*/  ISETP.LT.OR P1, PT, R6, 0x4a, P1 ;  /* 0x0000004a0600780c */ /* 0x000fe40000f21670 */
[----:B-1----:R-:W-:Y:S02]  /*20cd0*/  FMNMX.FTZ R11, R8, R9, !PT ;  /* 0x00000009080b7209 */ /* 0x002fe40007810000 */
[----:B------:R-:W-:Y:S02]  /*20ce0*/  FMNMX.FTZ R5, R59, R10, !PT ;  /* 0x0000000a3b057209 */ /* 0x000fe40007810000 */
[----:B------:R-:W-:Y:S01]  /*20cf0*/  ISETP.GT.AND P3, PT, R7, 0x51, !P3 ;  /* 0x000000510700780c */ /* 0x000fe20005f64270 */
[----:B------:R-:W1:Y:S01]  /*20d00*/  SHFL.BFLY PT, R12, R11, 0x1, 0x1f ;  /* 0x0c201f000b0c7f89 */ /* 0x000e6200000e0000 */
[----:B------:R-:W-:-:S02]  /*20d10*/  ISETP.LT.OR P2, PT, R6, 0x51, P2 ;  /* 0x000000510600780c */ /* 0x000fc40001741670 */
[----:B------:R-:W-:Y:S02]  /*20d20*/  FSEL R63, R63, -INF , !P1 ;  /* 0xff8000003f3f7808 */ /* 0x000fe40004800000 */
[----:B------:R-:W-:Y:S02]  /*20d30*/  FMNMX.FTZ R10, R62, R5, !PT ;  /* 0x000000053e0a7209 */ /* 0x000fe40007810000 */
[----:B------:R-:W-:Y:S02]  /*20d40*/  ISETP.GT.AND P4, PT, R7, 0x58, !P4 ;  /* 0x000000580700780c */ /* 0x000fe40006784270 */
[----:B------:R-:W-:Y:S02]  /*20d50*/  ISETP.LT.OR P3, PT, R6, 0x52, P3 ;  /* 0x000000520600780c */ /* 0x000fe40001f61670 */
[----:B------:R-:W-:Y:S02]  /*20d60*/  FSEL R66, R66, -INF , !P2 ;  /* 0xff80000042427808 */ /* 0x000fe40005000000 */
[----:B------:R-:W-:-:S02]  /*20d70*/  FMNMX.FTZ R5, R63, R10, !PT ;  /* 0x0000000a3f057209 */ /* 0x000fc40007810000 */
[----:B------:R-:W-:Y:S02]  /*20d80*/  ISETP.GT.AND P1, PT, R7, 0x59, !P6 ;  /* 0x000000590700780c */ /* 0x000fe40007724270 */
[----:B------:R-:W-:Y:S02]  /*20d90*/  ISETP.LT.OR P4, PT, R6, 0x59, P4 ;  /* 0x000000590600780c */ /* 0x000fe40002781670 */
[----:B------:R-:W-:Y:S02]  /*20da0*/  FSEL R67, R67, -INF , !P3 ;  /* 0xff80000043437808 */ /* 0x000fe40005800000 */
[----:B------:R-:W-:Y:S02]  /*20db0*/  FMNMX.FTZ R10, R66, R5, !PT ;  /* 0x00000005420a7209 */ /* 0x000fe40007810000 */
[----:B------:R-:W-:Y:S02]  /*20dc0*/  ISETP.LT.OR P1, PT, R6, 0x5a, P1 ;  /* 0x0000005a0600780c */ /* 0x000fe40000f21670 */
[----:B------:R-:W-:-:S02]  /*20dd0*/  FSEL R70, R70, -INF , !P4 ;  /* 0xff80000046467808 */ /* 0x000fc40006000000 */
[----:B------:R-:W-:Y:S02]  /*20de0*/  FMNMX.FTZ R5, R67, R10, !PT ;  /* 0x0000000a43057209 */ /* 0x000fe40007810000 */
[----:B------:R-:W-:Y:S02]  /*20df0*/  FSEL R71, R71, -INF , !P1 ;  /* 0xff80000047477808 */ /* 0x000fe40004800000 */
[----:B------:R-:W-:-:S04]  /*20e00*/  FMNMX.FTZ R6, R70, R5, !PT ;  /* 0x0000000546067209 */ /* 0x000fc80007810000 */
[----:B------:R-:W-:Y:S02]  /*20e10*/  FMNMX.FTZ R9, R71, R6, !PT ;  /* 0x0000000647097209 */ /* 0x000fe40007810000 */
[----:B-1----:R-:W-:Y:S01]  /*20e20*/  FMNMX.FTZ R10, R11, R12, !PT ;  /* 0x0000000c0b0a7209 */ /* 0x002fe20007810000 */
[----:B------:R-:W3:Y:S04]  /*20e30*/  LDL.64 R6, [R1+0x440] ;  /* 0x0004400001067983 */ /* 0x000ee80000100a00 */
[----:B------:R1:W-:Y:S04]  /*20e40*/  STL.64 [R1+0x430], R8 ;  /* 0x0004300801007387 */ /* 0x0003e80000100a00 */
[----:B------:R-:W4:Y:S04]  /*20e50*/  LDL R12, [R1+0x434] ;  /* 0x00043400010c7983 */ /* 0x000f280000100800 */
[----:B------:R-:W-:Y:S04]  /*20e60*/  STL [R1+0x430], R10 ;  /* 0x0004300a01007387 */ /* 0x000fe80000100800 */
        /* <DEDUP_REMOVED lines=24> */
[----:B-1----:R-:W-:Y:S01]  /*20ff0*/  FMNMX.FTZ R8, R9, R8, !PT ;  /* 0x0000000809087209 */ /* 0x002fe20007810000 */
[----:B------:R-:W-:-:S03]  /*21000*/  FADD.FTZ R9, R16, -R21 ;  /* 0x8000001510097221 */ /* 0x000fc60000010000 */
        /* <DEDUP_REMOVED lines=13> */
[-C--:B------:R-:W-:Y:S02]  /*210e0*/  FMUL.FTZ R9, R9, R26.reuse ;  /* 0x0000001a09097220 */ /* 0x080fe40000410000 */
[-CC-:B------:R-:W-:Y:S02]  /*210f0*/  FFMA.FTZ R224, R25, R26.reuse, -R11.reuse ;  /* 0x0000001a19e07223 */ /* 0x180fe4000001080b */
[----:B------:R-:W-:Y:S01]  /*21100*/  FADD.FTZ R17, R17, -R10 ;  /* 0x8000000a11117221 */ /* 0x000fe20000010000 */
[----:B------:R-:W-:-:S03]  /*21110*/  FFMA.FTZ R161, R27, R26, -R11 ;  /* 0x0000001a1ba17223 */ /* 0x000fc6000001080b */
[----:B------:R-:W-:Y:S01]  /*21120*/  FMUL.FTZ R17, R26, R17 ;  /* 0x000000111a117220 */ /* 0x000fe20000410000 */
[----:B------:R-:W-:Y:S01]  /*21130*/  MUFU.EX2 R5, R5 ;  /* 0x0000000500057308 */ /* 0x000fe20000000800 */
[----:B------:R-:W-:-:S07]  /*21140*/  FFMA.FTZ R163, R29, R26, -R11 ;  /* 0x0000001a1da37223 */ /* 0x000fce000001080b */
[----:B------:R-:W3:Y:S01]  /*21150*/  MUFU.EX2 R24, R9 ;  /* 0x0000000900187308 */ /* 0x000ee20000000800 */
[----:B------:R-:W-:-:S07]  /*21160*/  FFMA.FTZ R16, R31, R26, -R11 ;  /* 0x0000001a1f107223 */ /* 0x000fce000001080b */
[----:B------:R-:W-:Y:S08]  /*21170*/  MUFU.EX2 R224, R224 ;  /* 0x000000e000e07308 */ /* 0x000ff00000000800 */
[----:B------:R-:W1:Y:S01]  /*21180*/  MUFU.EX2 R25, R17 ;  /* 0x0000001100197308 */ /* 0x000e620000000800 */
[----:B------:R-:W-:-:S07]  /*21190*/  FFMA.FTZ R219, R34, R26, -R11 ;  /* 0x0000001a22db7223 */ /* 0x000fce000001080b */
[----:B------:R-:W2:Y:S08]  /*211a0*/  MUFU.EX2 R160, R160 ;  /* 0x000000a000a07308 */ /* 0x000eb00000000800 */
[----:B------:R-:W4:Y:S01]  /*211b0*/  MUFU.EX2 R161, R161 ;  /* 0x000000a100a17308 */ /* 0x000f220000000800 */
[----:B------:R-:W-:-:S07]  /*211c0*/  FFMA.FTZ R220, R35, R26, -R11 ;  /* 0x0000001a23dc7223 */ /* 0x000fce000001080b */
[----:B------:R-:W5:Y:S08]  /*211d0*/  MUFU.EX2 R162, R162 ;  /* 0x000000a200a27308 */ /* 0x000f700000000800 */
[----:B------:R-:W0:Y:S01]  /*211e0*/  MUFU.EX2 R163, R163 ;  /* 0x000000a300a37308 */ /* 0x000e220000000800 */
[----:B---3--:R-:W-:Y:S01]  /*211f0*/  FFMA.FTZ R9, R24, R6, R5 ;  /* 0x0000000618097223 */ /* 0x008fe20000010005 */
[----:B-1----:R-:W-:-:S06]  /*21200*/  FFMA.FTZ R6, R7, R25, R224 ;  /* 0x0000001907067223 */ /* 0x002fcc00000100e0 */
[----:B------:R-:W1:Y:S01]  /*21210*/  MUFU.EX2 R16, R16 ;  /* 0x0000001000107308 */ /* 0x000e620000000800 */
[----:B------:R-:W-:Y:S01]  /*21220*/  FFMA.FTZ R206, R38, R26, -R11 ;  /* 0x0000001a26ce7223 */ /* 0x000fe2000001080b */
[----:B--2---:R-:W-:-:S06]  /*21230*/  FADD.FTZ R9, R160, R9 ;  /* 0x00000009a0097221 */ /* 0x004fcc0000010000 */
[----:B------:R-:W2:Y:S01]  /*21240*/  MUFU.EX2 R222, R222 ;  /* 0x000000de00de7308 */ /* 0x000ea20000000800 */
[----:B----4-:R-:W-:Y:S01]  /*21250*/  FADD.FTZ R6, R161, R6 ;  /* 0x00000006a1067221 */ /* 0x010fe20000010000 */
[----:B------:R-:W-:-:S06]  /*21260*/  FFMA.FTZ R207, R39, R26, -R11 ;  /* 0x0000001a27cf7223 */ /* 0x000fcc000001080b */
[----:B------:R-:W3:Y:S01]  /*21270*/  MUFU.EX2 R219, R219 ;  /* 0x000000db00db7308 */ /* 0x000ee20000000800 */
[----:B-----5:R-:W-:Y:S01]  /*21280*/  FADD.FTZ R10, R162, R9 ;  /* 0x00000009a20a7221 */ /* 0x020fe20000010000 */
[----:B0-----:R-:W-:-:S06]  /*21290*/  FADD.FTZ R7, R163, R6 ;  /* 0x00000006a3077221 */ /* 0x001fcc0000010000 */
[----:B------:R-:W0:Y:S01]  /*212a0*/  MUFU.EX2 R221, R221 ;  /* 0x000000dd00dd7308 */ /* 0x000e220000000800 */
[----:B------:R-:W-:-:S07]  /*212b0*/  FFMA.FTZ R202, R42, R26, -R11 ;  /* 0x0000001a2aca7223 */ /* 0x000fce000001080b */
[----:B------:R-:W4:Y:S01]  /*212c0*/  MUFU.EX2 R220, R220 ;  /* 0x000000dc00dc7308 */ /* 0x000f220000000800 */
[----:B------:R-:W-:Y:S01]  /*212d0*/  FADD.FTZ R9, R13, R10 ;  /* 0x0000000a0d097221 */ /* 0x000fe20000010000 */
[----:B-1----:R-:W-:-:S06]  /*212e0*/  FADD.FTZ R6, R16, R7 ;  /* 0x0000000710067221 */ /* 0x002fcc0000010000 */
[----:B------:R-:W1:Y:S01]  /*212f0*/  MUFU.EX2 R208, R208 ;  /* 0x000000d000d07308 */ /* 0x000e620000000800 */
[----:B------:R-:W-:-:S07]  /*21300*/  FFMA.FTZ R203, R43, R26, -R11 ;  /* 0x0000001a2bcb7223 */ /* 0x000fce000001080b */
[----:B------:R-:W5:Y:S01]  /*21310*/  MUFU.EX2 R206, R206 ;  /* 0x000000ce00ce7308 */ /* 0x000f620000000800 */
[----:B--2---:R-:W-:Y:S01]  /*21320*/  FADD.FTZ R10, R222, R9 ;  /* 0x00000009de0a7221 */ /* 0x004fe20000010000 */
[----:B---3--:R-:W-:-:S06]  /*21330*/  FADD.FTZ R7, R219, R6 ;  /* 0x00000006db077221 */ /* 0x008fcc0000010000 */
[----:B------:R-:W2:Y:S01]  /*21340*/  MUFU.EX2 R209, R209 ;  /* 0x000000d100d17308 */ /* 0x000ea20000000800 */
[----:B------:R-:W-:-:S07]  /*21350*/  FFMA.FTZ R198, R46, R26, -R11 ;  /* 0x0000001a2ec67223 */ /* 0x000fce000001080b */
[----:B------:R-:W3:Y:S01]  /*21360*/  MUFU.EX2 R207, R207 ;  /* 0x000000cf00cf7308 */ /* 0x000ee20000000800 */
[----:B0-----:R-:W-:Y:S01]  /*21370*/  FADD.FTZ R9, R221, R10 ;  /* 0x0000000add097221 */ /* 0x001fe20000010000 */
[----:B----4-:R-:W-:-:S06]  /*21380*/  FADD.FTZ R7, R220, R7 ;  /* 0x00000007dc077221 */ /* 0x010fcc0000010000 */
[----:B------:R-:W0:Y:S01]  /*21390*/  MUFU.EX2 R204, R204 ;  /* 0x000000cc00cc7308 */ /* 0x000e220000000800 */
[----:B------:R-:W-:-:S07]  /*213a0*/  FFMA.FTZ R199, R47, R26, -R11 ;  /* 0x0000001a2fc77223 */ /* 0x000fce000001080b */
[----:B------:R-:W4:Y:S01]  /*213b0*/  MUFU.EX2 R202, R202 ;  /* 0x000000ca00ca7308 */ /* 0x000f220000000800 */
[----:B-1----:R-:W-:Y:S01]  /*213c0*/  FADD.FTZ R6, R208, R9 ;  /* 0x00000009d0067221 */ /* 0x002fe20000010000 */
[----:B-----5:R-:W-:-:S06]  /*213d0*/  FADD.FTZ R10, R206, R7 ;  /* 0x00000007ce0a7221 */ /* 0x020fcc0000010000 */
        /* <DEDUP_REMOVED lines=278> */
[----:B------:R-:W1:Y:S01]  /*22540*/  LD.E R10, desc[UR56][R8.64] ;  /* 0x00000038080a7980 */ /* 0x000e62000c101900 */
[----:B------:R-:W-:Y:S01]  /*22550*/  ULOP3.LUT UR6, UR4, 0xc, URZ, 0xfc, !UPT ;  /* 0x0000000c04067892 */ /* 0x000fe2000f8efc3f */
[----:B0-----:R-:W-:-:S02]  /*22560*/  IMAD.U32 R11, RZ, RZ, UR7 ;  /* 0x00000007ff0b7e24 */ /* 0x001fc4000f8e00ff */
[----:B-1----:R-:W-:-:S03]  /*22570*/  FMUL.FTZ R17, R25, R10 ;  /* 0x0000000a19117220 */ /* 0x002fc60000410000 */
[----:B------:R-:W-:Y:S02]  /*22580*/  IMAD.U32 R10, RZ, RZ, UR6 ;  /* 0x00000006ff0a7e24 */ /* 0x000fe4000f8e00ff */
[----:B------:R-:W-:Y:S04]  /*22590*/  ST.E desc[UR56][R8.64], R17 ;  /* 0x0000001108007985 */ /* 0x000fe8000c101938 */
[----:B------:R-:W2:Y:S01]  /*225a0*/  LD.E R10, desc[UR56][R10.64] ;  /* 0x000000380a0a7980 */ /* 0x000ea2000c101900 */
[----:B------:R-:W-:Y:S02]  /*225b0*/  IMAD.U32 R26, RZ, RZ, UR6 ;  /* 0x00000006ff1a7e24 */ /* 0x000fe4000f8e00ff */
[----:B------:R-:W-:Y:S02]  /*225c0*/  IMAD.U32 R27, RZ, RZ, UR7 ;  /* 0x00000007ff1b7e24 */ /* 0x000fe4000f8e00ff */
        /* <DEDUP_REMOVED lines=11> */
[----:B0-----:R-:W5:Y:S04]  /*22680*/  LD.E R26, desc[UR56][R18.64+0x27c] ;  /* 0x00027c38121a7980 */ /* 0x001f68000c101900 */
        /* <DEDUP_REMOVED lines=53> */
[----:B---3--:R-:W-:-:S04]  /*229e0*/  FMUL.FTZ R11, R25, R12 ;  /* 0x0000000c190b7220 */ /* 0x008fc80000410000 */
[----:B------:R0:W-:Y:S01]  /*229f0*/  ST.E desc[UR56][R18.64+0x41c], R35 ;  /* 0x00041c2312007985 */ /* 0x0001e2000c101938 */
[C---:B----4-:R-:W-:Y:S01]  /*22a00*/  FMUL.FTZ R17, R25.reuse, R24 ;  /* 0x0000001819117220 */ /* 0x050fe20000410000 */
[C---:B-----5:R-:W-:Y:S01]  /*22a10*/  FMUL.FTZ R27, R25.reuse, R28 ;  /* 0x0000001c191b7220 */ /* 0x060fe20000410000 */
[C---:B------:R-:W-:Y:S01]  /*22a20*/  FMUL.FTZ R29, R25.reuse, R30 ;  /* 0x0000001e191d7220 */ /* 0x040fe20000410000 */
[C---:B------:R-:W-:Y:S01]  /*22a30*/  FMUL.FTZ R31, R25.reuse, R32 ;  /* 0x00000020191f7220 */ /* 0x040fe20000410000 */
[C---:B------:R-:W-:Y:S01]  /*22a40*/  FMUL.FTZ R33, R25.reuse, R34 ;  /* 0x0000002219217220 */ /* 0x040fe20000410000 */
[C---:B0-----:R-:W-:Y:S01]  /*22a50*/  FMUL.FTZ R35, R25.reuse, R36 ;  /* 0x0000002419237220 */ /* 0x041fe20000410000 */
[C---:B------:R-:W-:Y:S01]  /*22a60*/  FMUL.FTZ R37, R25.reuse, R38 ;  /* 0x0000002619257220 */ /* 0x040fe20000410000 */
[C---:B------:R-:W-:Y:S01]  /*22a70*/  FMUL.FTZ R39, R25.reuse, R26 ;  /* 0x0000001a19277220 */ /* 0x040fe20000410000 */
[C---:B------:R-:W-:Y:S01]  /*22a80*/  FMUL.FTZ R41, R25.reuse, R40 ;  /* 0x0000002819297220 */ /* 0x040fe20000410000 */
        /* <DEDUP_REMOVED lines=81> */
[----:B------:R1:W-:Y:S01]  /*22fa0*/  ST.E desc[UR56][R18.64+0x37c], R17 ;  /* 0x00037c1112007985 */ /* 0x0003e2000c101938 */
[----:B------:R-:W-:-:S03]  /*22fb0*/  FMUL.FTZ R43, R25, R140 ;  /* 0x0000008c192b7220 */ /* 0x000fc60000410000 */
        /* <DEDUP_REMOVED lines=26> */
[----:B------:R-:W-:Y:S04]  /*23160*/  ST.E desc[UR56][R18.64+0x408], R39 ;  /* 0x0004082712007985 */ /* 0x000fe8000c101938 */
[----:B------:R-:W-:Y:S04]  /*23170*/  ST.E desc[UR56][R18.64+0x40c], R41 ;  /* 0x00040c2912007985 */ /* 0x000fe8000c101938 */
[----:B------:R-:W-:Y:S01]  /*23180*/  ST.E desc[UR56][R18.64+0x418], R43 ;  /* 0x0004182b12007985 */ /* 0x000fe2000c101938 */
[----:B------:R4:W-:Y:S06]  /*23190*/  BAR.SYNC.DEFER_BLOCKING R179, 0x100 ;  /* 0x000400b30000751d */ /* 0x0009ec0000010000 */
[----:B0-----:R-:W5:Y:S04]  /*231a0*/  LD.E R29, desc[UR56][R18.64+0x220] ;  /* 0x00022038121d7980 */ /* 0x001f68000c101900 */
[----:B------:R-:W4:Y:S04]  /*231b0*/  LD.E R17, desc[UR56][R2.64] ;  /* 0x0000003802117980 */ /* 0x000f28000c101900 */
[----:B------:R-:W4:Y:S04]  /*231c0*/  LD.E.64 R10, desc[UR56][R18.64+0xa8] ;  /* 0x0000a838120a7980 */ /* 0x000f28000c101b00 */
[----:B-----5:R0:W-:Y:S04]  /*231d0*/  ST.E desc[UR56][R18.64+0x220], R29 ;  /* 0x0002201d12007985 */ /* 0x0201e8000c101938 */
[----:B-1----:R-:W5:Y:S01]  /*231e0*/  LD.E R31, desc[UR56][R6.64] ;  /* 0x00000038061f7980 */ /* 0x002f62000c101900 */
[----:B------:R-:W-:-:S02]  /*231f0*/  IMAD.U32 R25, RZ, RZ, UR7 ;  /* 0x00000007ff197e24 */ /* 0x000fc4000f8e00ff */
[----:B------:R-:W-:Y:S01]  /*23200*/  IMAD.U32 R24, RZ, RZ, UR6 ;  /* 0x00000006ff187e24 */ /* 0x000fe2000f8e00ff */
[----:B-----5:R1:W-:Y:S04]  /*23210*/  ST.E desc[UR56][R6.64], R31 ;  /* 0x0000001f06007985 */ /* 0x0203e8000c101938 */
[----:B--2---:R-:W2:Y:S01]  /*23220*/  LD.E R33, desc[UR56][R8.64] ;  /* 0x0000003808217980 */ /* 0x004ea2000c101900 */
[----:B------:R-:W-:Y:S02]  /*23230*/  IMAD.U32 R26, RZ, RZ, UR6 ;  /* 0x00000006ff1a7e24 */ /* 0x000fe4000f8e00ff */
[----:B------:R-:W-:Y:S01]  /*23240*/  IMAD.U32 R27, RZ, RZ, UR7 ;  /* 0x00000007ff1b7e24 */ /* 0x000fe2000f8e00ff */
[----:B--2---:R2:W-:Y:S04]  /*23250*/  ST.E desc[UR56][R8.64], R33 ;  /* 0x0000002108007985 */ /* 0x0045e8000c101938 */
[----:B------:R-:W5:Y:S04]  /*23260*/  LD.E R25, desc[UR56][R24.64] ;  /* 0x0000003818197980 */ /* 0x000f68000c101900 */
[----:B-----5:R5:W-:Y:S04]  /*23270*/  ST.E desc[UR56][R26.64], R25 ;  /* 0x000000191a007985 */ /* 0x020be8000c101938 */
[----:B---3--:R-:W3:Y:S04]  /*23280*/  LD.E R35, desc[UR56][R18.64+0x230] ;  /* 0x0002303812237980 */ /* 0x008ee8000c101900 */
[----:B0-----:R-:W4:Y:S04]  /*23290*/  LD.E R29, desc[UR56][R18.64+0x234] ;  /* 0x00023438121d7980 */ /* 0x001f28000c101900 */
[----:B------:R-:W4:Y:S04]  /*232a0*/  LD.E R37, desc[UR56][R18.64+0x238] ;  /* 0x0002383812257980 */ /* 0x000f28000c101900 */
[----:B------:R-:W4:Y:S04]  /*232b0*/  LD.E R39, desc[UR56][R18.64+0x23c] ;  /* 0x00023c3812277980 */ /* 0x000f28000c101900 */
[----:B-1----:R-:W4:Y:S04]  /*232c0*/  LD.E R31, desc[UR56][R18.64+0x240] ;  /* 0x00024038121f7980 */ /* 0x002f28000c101900 */
[----:B------:R-:W4:Y:S04]  /*232d0*/  LD.E R41, desc[UR56][R18.64+0x244] ;  /* 0x0002443812297980 */ /* 0x000f28000c101900 */
[----:B------:R-:W4:Y:S04]  /*232e0*/  LD.E R43, desc[UR56][R18.64+0x248] ;  /* 0x00024838122b7980 */ /* 0x000f28000c101900 */
[----:B--2---:R-:W2:Y:S04]  /*232f0*/  LD.E R33, desc[UR56][R18.64+0x24c] ;  /* 0x00024c3812217980 */ /* 0x004ea8000c101900 */
[----:B------:R-:W2:Y:S04]  /*23300*/  LD.E R45, desc[UR56][R18.64+0x250] ;  /* 0x00025038122d7980 */ /* 0x000ea8000c101900 */
[----:B------:R-:W2:Y:S04]  /*23310*/  LD.E R47, desc[UR56][R18.64+0x254] ;  /* 0x00025438122f7980 */ /* 0x000ea8000c101900 */
        /* <DEDUP_REMOVED lines=115> */
[----:B----4-:R-:W-:Y:S04]  /*23a50*/  ST.E desc[UR56][R18.64+0x234], R29 ;  /* 0x0002341d12007985 */ /* 0x010fe8000c101938 */
[----:B------:R-:W-:Y:S04]  /*23a60*/  ST.E desc[UR56][R18.64+0x238], R37 ;  /* 0x0002382512007985 */ /* 0x000fe8000c101938 */
[----:B------:R-:W-:Y:S04]  /*23a70*/  ST.E desc[UR56][R18.64+0x23c], R39 ;  /* 0x00023c2712007985 */ /* 0x000fe8000c101938 */
[----:B------:R-:W-:Y:S04]  /*23a80*/  ST.E desc[UR56][R18.64+0x240], R31 ;  /* 0x0002401f12007985 */ /* 0x000fe8000c101938 */
[----:B------:R-:W-:Y:S04]  /*23a90*/  ST.E desc[UR56][R18.64+0x244], R41 ;  /* 0x0002442912007985 */ /* 0x000fe8000c101938 */
[----:B------:R-:W-:Y:S04]  /*23aa0*/  ST.E desc[UR56][R18.64+0x248], R43 ;  /* 0x0002482b12007985 */ /* 0x000fe8000c101938 */
[----:B--2---:R-:W-:Y:S04]  /*23ab0*/  ST.E desc[UR56][R18.64+0x24c], R33 ;  /* 0x00024c2112007985 */ /* 0x004fe8000c101938 */
[----:B------:R-:W-:Y:S04]  /*23ac0*/  ST.E desc[UR56][R18.64+0x250], R45 ;  /* 0x0002502d12007985 */ /* 0x000fe8000c101938 */
        /* <DEDUP_REMOVED lines=115> */
[----:B0-----:R-:W5:Y:S01]  /*24200*/  LDL R12, [R1+0x88] ;  /* 0x00008800010c7983 */ /* 0x001f620000100800 */
[----:B------:R-:W-:-:S02]  /*24210*/  IMAD.U32 R27, RZ, RZ, UR7 ;  /* 0x00000007ff1b7e24 */ /* 0x000fc4000f8e00ff */
[----:B-1----:R-:W-:Y:S01]  /*24220*/  IMAD.U32 R26, RZ, RZ, UR6 ;  /* 0x00000006ff1a7e24 */ /* 0x002fe2000f8e00ff */
[----:B------:R-:W5:Y:S04]  /*24230*/  LD.E R24, desc[UR56][R18.64+0x220] ;  /* 0x0002203812187980 */ /* 0x000f68000c101900 */
[----:B------:R-:W5:Y:S04]  /*24240*/  LD.E R27, desc[UR56][R26.64] ;  /* 0x000000381a1b7980 */ /* 0x000f68000c101900 */
        /* <DEDUP_REMOVED lines=136> */
[----:B------:R-:W-:Y:S02]  /*24ad0*/  IMAD.MOV.U32 R17, RZ, RZ, R11 ;  /* 0x000000ffff117224 */ /* 0x000fe400078e000b */
[----:B------:R-:W-:Y:S02]  /*24ae0*/  IMAD.U32 R12, RZ, RZ, UR6 ;  /* 0x00000006ff0c7e24 */ /* 0x000fe4000f8e00ff */
[----:B------:R-:W-:Y:S01]  /*24af0*/  IMAD.U32 R13, RZ, RZ, UR7 ;  /* 0x00000007ff0d7e24 */ /* 0x000fe2000f8e00ff */
[----:B--2---:R-:W-:-:S06]  /*24b00*/  WARPGROUP.ARRIVE ;  /* 0x00000000000079c5 */ /* 0x004fcc0000000000 */
[----:B------:R-:W-:Y:S01]  /*24b10*/  HGMMA.64x256x16.F32 R24, R160, gdesc[UR8].tnspB, R24, UP0, gsb0 ;  /* 0x43e00008a0187df0 */ /* 0x000fe2000b800818 */
[----:B------:R-:W-:Y:S02]  /*24b20*/  R2UR UR10, R16 ;  /* 0x00000000100a72ca */ /* 0x000fe400000e0000 */
        /* <DEDUP_REMOVED lines=137> */
[----:B------:R-:W-:Y:S01]  /*253c0*/  IMAD.MOV.U32 R13, RZ, RZ, R11 ;  /* 0x000000ffff0d7224 */ /* 0x000fe200078e000b */
[----:B------:R-:W-:Y:S02]  /*253d0*/  STL [R1+0x88], R4 ;  /* 0x0000880401007387 */ /* 0x000fe40000100800 */
[----:B------:R-:W-:Y:S01]  /*253e0*/  R2UR UR10, R12 ;  /* 0x000000000c0a72ca */ /* 0x000fe200000e0000 */
[----:B------:R-:W-:Y:S01]  /*253f0*/  IMAD.U32 R12, RZ, RZ, UR6 ;  /* 0x00000006ff0c7e24 */ /* 0x000fe2000f8e00ff */
[----:B------:R-:W-:Y:S01]  /*25400*/  R2UR UR11, R13 ;  /* 0x000000000d0b72ca */ /* 0x000fe200000e0000 */
[----:B------:R-:W-:Y:S01]  /*25410*/  IMAD.U32 R13, RZ, RZ, UR7 ;  /* 0x00000007ff0d7e24 */ /* 0x000fe2000f8e00ff */
[----:B------:R-:W-:-:S02]  /*25420*/  WARPGROUP.DEPBAR.LE gsb0, 0x0 ;  /* 0x00008000000079c5 */ /* 0x000fc40000010000 */
[----:B------:R-:W-:Y:S01]  /*25430*/  ST.E desc[UR56][R18.64+0x220], R24 ;  /* 0x0002201812007985 */ /* 0x000fe2000c101938 */
[----:B------:R-:W-:Y:S02]  /*25440*/  F2FP.F16.F32.PACK_AB R160, R205, R204 ;  /* 0x000000cccda0723e */ /* 0x000fe400000000ff */
        /* <DEDUP_REMOVED lines=280> */
[----:B------:R-:W-:Y:S02]  /*265d0*/  IMAD.U32 R13, RZ, RZ, UR7 ;  /* 0x00000007ff0d7e24 */ /* 0x000fe4000f8e00ff */
[----:B------:R-:W-:Y:S01]  /*265e0*/  VIADD R10, R10, 0x280 ;  /* 0x000002800a0a7836 */ /* 0x000fe20000000000 */
        /* <DEDUP_REMOVED lines=136> */
[----:B------:R-:W-:Y:S01]  /*26e70*/  IMAD.U32 R10, RZ, RZ, UR6 ;  /* 0x00000006ff0a7e24 */ /* 0x000fe2000f8e00ff */
[----:B------:R-:W-:Y:S01]  /*26e80*/  R2UR UR11, R11 ;  /* 0x000000000b0b72ca */ /* 0x000fe200000e0000 */
[----:B------:R-:W-:Y:S01]  /*26e90*/  IMAD.U32 R11, RZ, RZ, UR7 ;  /* 0x00000007ff0b7e24 */ /* 0x000fe2000f8e00ff */
[----:B------:R-:W-:Y:S01]  /*26ea0*/  STL [R1+0x88], R4 ;  /* 0x0000880401007387 */ /* 0x000fe20000100800 */
[----:B------:R-:W-:-:S03]  /*26eb0*/  WARPGROUP.DEPBAR.LE gsb0, 0x0 ;  /* 0x00008000000079c5 */ /* 0x000fc60000010000 */
        /* <DEDUP_REMOVED lines=134> */
[----:B------:R-:W-:Y:S01]  /*27720*/  IMAD.U32 R10, RZ, RZ, UR6 ;  /* 0x00000006ff0a7e24 */ /* 0x000fe2000f8e00ff */
[----:B------:R-:W-:Y:S01]  /*27730*/  STL [R1+0x88], R4 ;  /* 0x0000880401007387 */ /* 0x000fe20000100800 */
[----:B------:R-:W-:Y:S01]  /*27740*/  IMAD.U32 R11, RZ, RZ, UR7 ;  /* 0x00000007ff0b7e24 */ /* 0x000fe2000f8e00ff */
[----:B------:R-:W-:Y:S02]  /*27750*/  WARPGROUP.DEPBAR.LE gsb0, 0x0 ;  /* 0x00008000000079c5 */ /* 0x000fe40000010000 */
        /* <DEDUP_REMOVED lines=129> */
[----:B------:R-:W2:Y:S04]  /*27f70*/  LD.E R5, desc[UR56][R18.64+0x220] ;  /* 0x0002203812057980 */ /* 0x000ea8000c101900 */
[----:B--2---:R1:W-:Y:S04]  /*27f80*/  ST.E desc[UR56][R18.64+0x220], R5 ;  /* 0x0002200512007985 */ /* 0x0043e8000c101938 */
[----:B0-----:R-:W2:Y:S01]  /*27f90*/  LD.E R11, desc[UR56][R6.64] ;  /* 0x00000038060b7980 */ /* 0x001ea2000c101900 */
[----:B------:R-:W-:-:S02]  /*27fa0*/  IMAD.U32 R14, RZ, RZ, UR6 ;  /* 0x00000006ff0e7e24 */ /* 0x000fc4000f8e00ff */
[----:B------:R-:W-:Y:S01]  /*27fb0*/  IMAD.U32 R15, RZ, RZ, UR7 ;  /* 0x00000007ff0f7e24 */ /* 0x000fe2000f8e00ff */
[----:B--2---:R0:W-:Y:S04]  /*27fc0*/  ST.E desc[UR56][R6.64], R11 ;  /* 0x0000000b06007985 */ /* 0x0041e8000c101938 */
[----:B------:R-:W2:Y:S01]  /*27fd0*/  LD.E R13, desc[UR56][R8.64] ;  /* 0x00000038080d7980 */ /* 0x000ea2000c101900 */
[----:B------:R-:W-:Y:S02]  /*27fe0*/  IMAD.U32 R16, RZ, RZ, UR6 ;  /* 0x00000006ff107e24 */ /* 0x000fe4000f8e00ff */
[----:B------:R-:W-:Y:S01]  /*27ff0*/  IMAD.U32 R17, RZ, RZ, UR7 ;  /* 0x00000007ff117e24 */ /* 0x000fe2000f8e00ff */
[----:B--2---:R2:W-:Y:S04]  /*28000*/  ST.E desc[UR56][R8.64], R13 ;  /* 0x0000000d08007985 */ /* 0x0045e8000c101938 */
[----:B------:R-:W3:Y:S04]  /*28010*/  LD.E R10, desc[UR56][R14.64] ;  /* 0x000000380e0a7980 */ /* 0x000ee8000c101900 */
[----:B---3--:R3:W-:Y:S04]  /*28020*/  ST.E desc[UR56][R16.64], R10 ;  /* 0x0000000a10007985 */ /* 0x0087e8000c101938 */
[----:B------:R-:W4:Y:S04]  /*28030*/  LD.E R21, desc[UR56][R18.64+0x230] ;  /* 0x0002303812157980 */ /* 0x000f28000c101900 */
[----:B------:R-:W5:Y:S04]  /*28040*/  LD.E R25, desc[UR56][R18.64+0x234] ;  /* 0x0002343812197980 */ /* 0x000f68000c101900 */
[----:B-1----:R-:W5:Y:S04]  /*28050*/  LD.E R5, desc[UR56][R18.64+0x238] ;  /* 0x0002383812057980 */ /* 0x002f68000c101900 */
[----:B------:R-:W5:Y:S04]  /*28060*/  LD.E R27, desc[UR56][R18.64+0x23c] ;  /* 0x00023c38121b7980 */ /* 0x000f68000c101900 */
[----:B0-----:R-:W5:Y:S04]  /*28070*/  LD.E R7, desc[UR56][R18.64+0x240] ;  /* 0x0002403812077980 */ /* 0x001f68000c101900 */
[----:B------:R-:W5:Y:S04]  /*28080*/  LD.E R11, desc[UR56][R18.64+0x244] ;  /* 0x00024438120b7980 */ /* 0x000f68000c101900 */
[----:B------:R-:W5:Y:S04]  /*28090*/  LD.E R29, desc[UR56][R18.64+0x248] ;  /* 0x00024838121d7980 */ /* 0x000f68000c101900 */
[----:B--2---:R-:W2:Y:S04]  /*280a0*/  LD.E R9, desc[UR56][R18.64+0x24c] ;  /* 0x00024c3812097980 */ /* 0x004ea8000c101900 */
[----:B------:R-:W2:Y:S04]  /*280b0*/  LD.E R13, desc[UR56][R18.64+0x250] ;  /* 0x00025038120d7980 */ /* 0x000ea8000c101900 */
[----:B------:R-:W2:Y:S04]  /*280c0*/  LD.E R15, desc[UR56][R18.64+0x254] ;  /* 0x00025438120f7980 */ /* 0x000ea8000c101900 */
[----:B---3--:R-:W3:Y:S04]  /*280d0*/  LD.E R17, desc[UR56][R18.64+0x258] ;  /* 0x0002583812117980 */ /* 0x008ee8000c101900 */
        /* <DEDUP_REMOVED lines=113> */
[----:B----4-:R0:W-:Y:S04]  /*287f0*/  ST.E desc[UR56][R18.64+0x230], R21 ;  /* 0x0002301512007985 */ /* 0x0101e8000c101938 */
[----:B-----5:R0:W-:Y:S04]  /*28800*/  ST.E desc[UR56][R18.64+0x234], R25 ;  /* 0x0002341912007985 */ /* 0x0201e8000c101938 */
[----:B------:R0:W-:Y:S04]  /*28810*/  ST.E desc[UR56][R18.64+0x238], R5 ;  /* 0x0002380512007985 */ /* 0x0001e8000c101938 */
[----:B------:R0:W-:Y:S04]  /*28820*/  ST.E desc[UR56][R18.64+0x23c], R27 ;  /* 0x00023c1b12007985 */ /* 0x0001e8000c101938 */
[----:B------:R0:W-:Y:S04]  /*28830*/  ST.E desc[UR56][R18.64+0x240], R7 ;  /* 0x0002400712007985 */ /* 0x0001e8000c101938 */
[----:B------:R0:W-:Y:S04]  /*28840*/  ST.E desc[UR56][R18.64+0x244], R11 ;  /* 0x0002440b12007985 */ /* 0x0001e8000c101938 */
[----:B------:R0:W-:Y:S04]  /*28850*/  ST.E desc[UR56][R18.64+0x248], R29 ;  /* 0x0002481d12007985 */ /* 0x0001e8000c101938 */
[----:B--2---:R0:W-:Y:S04]  /*28860*/  ST.E desc[UR56][R18.64+0x24c], R9 ;  /* 0x00024c0912007985 */ /* 0x0041e8000c101938 */
[----:B------:R0:W-:Y:S04]  /*28870*/  ST.E desc[UR56][R18.64+0x250], R13 ;  /* 0x0002500d12007985 */ /* 0x0001e8000c101938 */
[----:B------:R0:W-:Y:S04]  /*28880*/  ST.E desc[UR56][R18.64+0x254], R15 ;  /* 0x0002540f12007985 */ /* 0x0001e8000c101938 */
[----:B---3--:R0:W-:Y:S04]  /*28890*/  ST.E desc[UR56][R18.64+0x258], R17 ;  /* 0x0002581112007985 */ /* 0x0081e8000c101938 */
        /* <DEDUP_REMOVED lines=121> */
.L_x_10181:
[----:B------:R-:W-:Y:S05]  /*29030*/  BSYNC B0 ;  /* 0x0000000000007941 */ /* 0x000fea0003800000 */
.L_x_10180:
[C---:B------:R-:W-:Y:S01]  /*29040*/  ISETP.GT.AND P0, PT, R0.reuse, R167, PT ;  /* 0x000000a70000720c */ /* 0x040fe20003f04270 */
[----:B------:R-:W-:-:S12]  /*29050*/  VIADD R0, R0, 0xffffffff ;  /* 0xffffffff00007836 */ /* 0x000fd80000000000 */
[----:B------:R-:W-:Y:S05]  /*29060*/  @P0 BRA `(.L_x_10182) ;  /* 0xffffff5000f40947 */ /* 0x000fea000383ffff */
.L_x_10155:
[----:B0-----:R-:W2:Y:S01]  /*29070*/  LDL R5, [R1+0x440] ;  /* 0x0004400001057983 */ /* 0x001ea20000100800 */
[----:B------:R-:W-:Y:S05]  /*29080*/  WARPSYNC.ALL ;  /* 0x0000000000007948 */ /* 0x000fea0003800000 */
        /* <DEDUP_REMOVED lines=64> */
[----:B--2---:R-:W0:Y:S02]  /*29490*/  SHFL.BFLY PT, R0, R5, 0x2, 0x1f ;  /* 0x0c401f0005007f89 */ /* 0x004e2400000e0000 */
[----:B0-----:R-:W-:-:S05]  /*294a0*/  FADD.FTZ R0, R5, R0 ;  /* 0x0000000005007221 */ /* 0x001fca0000010000 */
[----:B------:R-:W0:Y:S02]  /*294b0*/  SHFL.BFLY PT, R3, R0, 0x1, 0x1f ;  /* 0x0c201f0000037f89 */ /* 0x000e2400000e0000 */
[----:B0-----:R-:W-:Y:S01]  /*294c0*/  FADD.FTZ R2, R0, R3 ;  /* 0x0000000300027221 */ /* 0x001fe20000010000 */
[----:B----4-:R-:W-:Y:S01]  /*294d0*/  VIADD R126, R126, 0x1 ;  /* 0x000000017e7e7836 */ /* 0x010fe20000000000 */
[----:B------:R-:W2:Y:S04]  /*294e0*/  LDL R0, [R1+0x21c] ;  /* 0x00021c0001007983 */ /* 0x000ea80000100800 */
[----:B------:R-:W-:Y:S04]  /*294f0*/  STL [R1+0x440], R2 ;  /* 0x0004400201007387 */ /* 0x000fe80000100800 */
[----:B------:R-:W4:Y:S04]  /*29500*/  LDL R145, [R1+0x440] ;  /* 0x0004400001917983 */ /* 0x000f280000100800 */
[----:B---3--:R-:W0:Y:S02]  /*29510*/  SHFL.BFLY PT, R3, R6, 0x2, 0x1f ;  /* 0x0c401f0006037f89 */ /* 0x008e2400000e0000 */
[----:B0-----:R-:W-:Y:S01]  /*29520*/  FADD.FTZ R3, R3, R6 ;  /* 0x0000000603037221 */ /* 0x001fe20000010000 */
[----:B------:R-:W-:Y:S01]  /*29530*/  ISETP.NE.AND P2, PT, R126, 0x2, PT ;  /* 0x000000027e00780c */ /* 0x000fe20003f45270 */
[----:B------:R-:W3:Y:S04]  /*29540*/  LDL.64 R6, [R1+0x418] ;  /* 0x0004180001067983 */ /* 0x000ee80000100a00 */
[----:B-1----:R-:W0:Y:S08]  /*29550*/  SHFL.BFLY PT, R4, R3, 0x1, 0x1f ;  /* 0x0c201f0003047f89 */ /* 0x002e3000000e0000 */
[----:B------:R-:W5:Y:S01]  /*29560*/  @!P2 LDL R124, [R1+0x214] ;  /* 0x00021400017ca983 */ /* 0x000f620000100800 */
[----:B0-----:R-:W-:-:S03]  /*29570*/  FADD.FTZ R138, R3, R4 ;  /* 0x00000004038a7221 */ /* 0x001fc60000010000 */
[----:B------:R-:W3:Y:S02]  /*29580*/  LDL.64 R4, [R1+0x3e8] ;  /* 0x0003e80001047983 */ /* 0x000ee40000100a00 */
[----:B------:R-:W-:Y:S02]  /*29590*/  FSETP.NE.FTZ.AND P1, PT, R138, RZ, PT ;  /* 0x000000ff8a00720b */ /* 0x000fe40003f35000 */
[----:B------:R-:W3:Y:S11]  /*295a0*/  LDL.64 R2, [R1+0x408] ;  /* 0x0004080001027983 */ /* 0x000ef60000100a00 */
[----:B------:R-:W3:Y:S04]  /*295b0*/  @P1 LDL R141, [R1+0x450] ;  /* 0x00045000018d1983 */ /* 0x000ee80000100800 */
[----:B------:R-:W3:Y:S01]  /*295c0*/  @P1 LDL R143, [R1+0x434] ;  /* 0x00043400018f1983 */ /* 0x000ee20000100800 */
[----:B------:R-:W-:-:S02]  /*295d0*/  IMAD.MOV.U32 R140, RZ, RZ, -0x800000 ;  /* 0xff800000ff8c7424 */ /* 0x000fc400078e00ff */
[----:B------:R-:W-:Y:S01]  /*295e0*/  IMAD.MOV.U32 R127, RZ, RZ, RZ ;  /* 0x000000ffff7f7224 */ /* 0x000fe200078e00ff */
[----:B------:R-:W-:Y:S01]  /*295f0*/  MOV R142, 0xff800000 ;  /* 0xff800000008e7802 */ /* 0x000fe20000000f00 */
[----:B------:R1:W-:Y:S08]  /*29600*/  BAR.ARV R210, 0x100 ;  /* 0x000400d20000751d */ /* 0x0003f00000002000 */
[----:B------:R-:W-:Y:S06]  /*29610*/  BAR.ARV 0x8, 0x120 ;  /* 0x0204800000007b1d */ /* 0x000fec0000002000 */
[----:B----4-:R-:W-:-:S13]  /*29620*/  FSETP.NE.FTZ.AND P0, PT, R145, RZ, PT ;  /* 0x000000ff9100720b */ /* 0x010fda0003f15000 */
[----:B------:R-:W4:Y:S04]  /*29630*/  @P0 LDL R128, [R1+0x450] ;  /* 0x0004500001800983 */ /* 0x000f280000100800 */
[----:B------:R-:W3:Y:S01]  /*29640*/  @P0 LDL R129, [R1+0x430] ;  /* 0x0004300001810983 */ /* 0x000ee20000100800 */
[----:B------:R-:W0:Y:S02]  /*29650*/  @P0 MUFU.LG2 R139, R145 ;  /* 0x00000091008b0308 */ /* 0x000e240000000c00 */
[----:B0-----:R-:W-:-:S06]  /*29660*/  @P0 FMUL.FTZ R139, R139, 0.69314718246459960938 ;  /* 0x3f3172188b8b0820 */ /* 0x001fcc0000410000 */
[----:B------:R-:W-:Y:S08]  /*29670*/  @P1 MUFU.LG2 R144, R138 ;  /* 0x0000008a00901308 */ /* 0x000ff00000000c00 */
[----:B------:R-:W0:Y:S01]  /*29680*/  @P0 MUFU.RCP R127, R145 ;  /* 0x00000091007f0308 */ /* 0x000e220000001000 */
[----:B-----5:R-:W-:Y:S01]  /*29690*/  @!P2 LOP3.LUT R124, R124, 0x1, RZ, 0x3c, !PT ;  /* 0x000000017c7ca812 */ /* 0x020fe200078e3cff */
[----:B--2---:R-:W-:Y:S01]  /*296a0*/  VIADD R0, R0, 0x1 ;  /* 0x0000000100007836 */ /* 0x004fe20000000000 */
[----:B------:R-:W-:Y:S04]  /*296b0*/  STL [R1+0x444], R138 ;  /* 0x0004448a01007387 */ /* 0x000fe80000100800 */
[----:B------:R-:W-:Y:S04]  /*296c0*/  STL [R1+0x210], R126 ;  /* 0x0002107e01007387 */ /* 0x000fe80000100800 */
[----:B------:R-:W-:Y:S01]  /*296d0*/  @!P2 STL [R1+0x214], R124 ;  /* 0x0002147c0100a387 */ /* 0x000fe20000100800 */
        /* <DEDUP_REMOVED lines=101> */
[----:B------:R-:W0:Y:S01]  /*29d30*/  @P1 MUFU.RCP R128, R138 ;  /* 0x0000008a00801308 */ /* 0x000e220000001000 */
[----:B------:R-:W-:Y:S01]  /*29d40*/  @P1 FMUL.FTZ R129, R144, 0.69314718246459960938 ;  /* 0x3f31721890811820 */ /* 0x000fe20000410000 */
[----:B------:R-:W-:-:S04]  /*29d50*/  @P1 FMUL.FTZ R144, R141, 0.69314718246459960938 ;  /* 0x3f3172188d901820 */ /* 0x000fc80000410000 */
[----:B------:R-:W-:Y:S01]  /*29d60*/  @P1 FFMA.FTZ R142, R144, R143, R129 ;  /* 0x0000008f908e1223 */ /* 0x000fe20000010081 */
[-C--:B0-----:R-:W-:Y:S01]  /*29d70*/  FMUL.FTZ R13, R13, R128.reuse ;  /* 0x000000800d0d7220 */ /* 0x081fe20000410000 */
        /* <DEDUP_REMOVED lines=64> */
[----:B0-----:R-:W-:Y:S01]  /*2a180*/  VIADD R12, R125, 0x1 ;  /* 0x000000017d0c7836 */ /* 0x001fe20000000000 */
        /* <DEDUP_REMOVED lines=33> */
[----:B------:R1:W-:Y:S01]  /*2a3a0*/  STL [R1+0x218], R12 ;  /* 0x0002180c01007387 */ /* 0x0003e20000100800 */
[----:B------:R-:W-:-:S13]  /*2a3b0*/  PLOP3.LUT P0, PT, PT, PT, PT, 0x8, 0x0 ;  /* 0x000000000000781c */ /* 0x000fda0003f0e170 */
.L_x_10054:
[----:B------:R-:W-:Y:S05]  /*2a3c0*/  WARPSYNC.ALL ;  /* 0x0000000000007948 */ /* 0x000fea0003800000 */
[----:B------:R-:W2:Y:S08]  /*2a3d0*/  S2UR UR5, SR_CgaCtaId ;  /* 0x00000000000579c3 */ /* 0x000eb00000008800 */
[----:B------:R-:W-:Y:S06]  /*2a3e0*/  BAR.SYNC.DEFER_BLOCKING 0x5, 0x120 ;  /* 0x0144800000007b1d */ /* 0x000fec0000010000 */
[----:B------:R-:W-:Y:S01]  /*2a3f0*/  UMOV UR4, 0x400 ;  /* 0x0000040000047882 */ /* 0x000fe20000000000 */
[----:B------:R-:W-:Y:S01]  /*2a400*/  BSSY B0, `(.L_x_10183) ;  /* 0x00002b2000007945 */ /* 0x000fe20003800000 */
[----:B--2---:R-:W-:-:S06]  /*2a410*/  ULEA UR4, UR5, UR4, 0x18 ;  /* 0x0000000405047291 */ /* 0x004fcc000f8ec03f */
[----:B------:R-:W-:-:S05]  /*2a420*/  IMAD.U32 R145, RZ, RZ, UR4 ;  /* 0x00000004ff917e24 */ /* 0x000fca000f8e00ff */
[----:B------:R2:W3:Y:S01]  /*2a430*/  LDS.128 R116, [R145+0x324d0] ;  /* 0x0324d00091747984 */ /* 0x0004e20000000c00 */
[----:B------:R-:W-:Y:S06]  /*2a440*/  BAR.ARV 0x4, 0x120 ;  /* 0x0104800000007b1d */ /* 0x000fec0000002000 */
[----:B------:R-:W-:Y:S05]  /*2a450*/  @P0 BRA `(.L_x_10184) ;  /* 0x0000001c00d00947 */ /* 0x000fea0003800000 */
[----:B-1----:R-:W4:Y:S04]  /*2a460*/  LDL.128 R140, [R1+0x220] ;  /* 0x00022000018c7983 */ /* 0x002f280000100c00 */
        /* <DEDUP_REMOVED lines=13> */
[----:B0-----:R-:W2:Y:S04]  /*2a540*/  LDL.128 R84, [R1+0x2f0] ;  /* 0x0002f00001547983 */ /* 0x001ea80000100c00 */
        /* <DEDUP_REMOVED lines=11> */
[----:B-----5:R-:W2:Y:S04]  /*2a600*/  LDL.128 R36, [R1+0x3b0] ;  /* 0x0003b00001247983 */ /* 0x020ea80000100c00 */
[----:B------:R-:W2:Y:S04]  /*2a610*/  LDL.128 R24, [R1+0x3e0] ;  /* 0x0003e00001187983 */ /* 0x000ea80000100c00 */
[----:B------:R-:W2:Y:S04]  /*2a620*/  LDL.128 R28, [R1+0x3d0] ;  /* 0x0003d000011c7983 */ /* 0x000ea80000100c00 */
[----:B------:R-:W2:Y:S04]  /*2a630*/  LDL.128 R8, [R1+0x400] ;  /* 0x0004000001087983 */ /* 0x000ea80000100c00 */
[----:B------:R-:W2:Y:S04]  /*2a640*/  LDL.128 R12, [R1+0x3f0] ;  /* 0x0003f000010c7983 */ /* 0x000ea80000100c00 */
[----:B------:R-:W2:Y:S01]  /*2a650*/  LDL.128 R4, [R1+0x410] ;  /* 0x0004100001047983 */ /* 0x000ea20000100c00 */
[----:B------:R-:W0:Y:S01]  /*2a660*/  S2R R0, SR_SWINHI ;  /* 0x0000000000007919 */ /* 0x000e220000002f00 */
[----:B------:R-:W-:Y:S05]  /*2a670*/  WARPSYNC.ALL ;  /* 0x0000000000007948 */ /* 0x000fea0003800000 */
[----:B------:R-:W-:Y:S01]  /*2a680*/  ULDC.64 UR4, c[0x0][0xcd8] ;  /* 0x0003360000047ab9 */ /* 0x000fe20000000a00 */
[----:B------:R-:W-:-:S02]  /*2a690*/  MOV R2, R145 ;  /* 0x0000009100027202 */ /* 0x000fc40000000f00 */
[----:B0-----:R-:W-:-:S03]  /*2a6a0*/  MOV R3, R0 ;  /* 0x0000000000037202 */ /* 0x001fc60000000f00 */
[----:B------:R-:W-:-:S03]  /*2a6b0*/  IMAD.WIDE R16, R218, 0x2, R2 ;  /* 0x00000002da107825 */ /* 0x000fc600078e0202 */
[C---:B------:R-:W-:Y:S02]  /*2a6c0*/  IADD3 R20, P1, R16.reuse, 0x20, RZ ;  /* 0x0000002010147810 */ /* 0x040fe40007f3e0ff */
[----:B---3--:R-:W-:Y:S02]  /*2a6d0*/  IADD3 R116, P2, R16, 0x40, RZ ;  /* 0x0000004010747810 */ /* 0x008fe40007f5e0ff */
[----:B------:R-:W-:Y:S02]  /*2a6e0*/  LOP3.LUT R199, R20, 0x380, RZ, 0xc0, !PT ;  /* 0x0000038014c77812 */ /* 0x000fe400078ec0ff */
[----:B------:R-:W-:Y:S02]  /*2a6f0*/  LOP3.LUT R201, R116, 0x380, RZ, 0xc0, !PT ;  /* 0x0000038074c97812 */ /* 0x000fe400078ec0ff */
[----:B------:R-:W-:Y:S01]  /*2a700*/  IADD3 R144, P3, R16, 0x60, RZ ;  /* 0x0000006010907810 */ /* 0x000fe20007f7e0ff */
[----:B------:R-:W-:Y:S01]  /*2a710*/  IMAD.X R173, RZ, RZ, R17, P1 ;  /* 0x000000ffffad7224 */ /* 0x000fe200008e0611 */
[----:B------:R-:W-:-:S02]  /*2a720*/  SHF.R.U64 R199, R199, 0x3, RZ ;  /* 0x00000003c7c77819 */ /* 0x000fc400000012ff */
[C---:B------:R-:W-:Y:S02]  /*2a730*/  IADD3 R146, P4, R16.reuse, 0x4000, RZ ;  /* 0x0000400010927810 */ /* 0x040fe40007f9e0ff */
[----:B------:R-:W-:Y:S02]  /*2a740*/  SHF.R.U64 R201, R201, 0x3, RZ ;  /* 0x00000003c9c97819 */ /* 0x000fe400000012ff */
[C---:B------:R-:W-:Y:S02]  /*2a750*/  IADD3 R148, P5, R16.reuse, 0x4020, RZ ;  /* 0x0000402010947810 */ /* 0x040fe40007fbe0ff */
[----:B------:R-:W-:Y:S02]  /*2a760*/  IADD3 R205, P1, R16, 0x4060, RZ ;  /* 0x0000406010cd7810 */ /* 0x000fe40007f3e0ff */
[----:B------:R-:W-:Y:S02]  /*2a770*/  LOP3.LUT R203, R144, 0x380, RZ, 0xc0, !PT ;  /* 0x0000038090cb7812 */ /* 0x000fe400078ec0ff */
[----:B------:R-:W-:-:S02]  /*2a780*/  LOP3.LUT R172, R199, R20, RZ, 0x3c, !PT ;  /* 0x00000014c7ac7212 */ /* 0x000fc400078e3cff */
[----:B------:R-:W-:Y:S02]  /*2a790*/  LOP3.LUT R184, R201, R116, RZ, 0x3c, !PT ;  /* 0x00000074c9b87212 */ /* 0x000fe400078e3cff */
[----:B------:R-:W-:Y:S01]  /*2a7a0*/  LOP3.LUT R199, R146, 0x380, RZ, 0xc0, !PT ;  /* 0x0000038092c77812 */ /* 0x000fe200078ec0ff */
[--C-:B------:R-:W-:Y:S01]  /*2a7b0*/  IMAD.X R151, RZ, RZ, R17.reuse, P1 ;  /* 0x000000ffff977224 */ /* 0x100fe200008e0611 */
[----:B------:R-:W-:Y:S02]  /*2a7c0*/  SHF.R.U64 R203, R203, 0x3, RZ ;  /* 0x00000003cbcb7819 */ /* 0x000fe400000012ff */
[----:B------:R-:W-:Y:S01]  /*2a7d0*/  LOP3.LUT R201, R148, 0x380, RZ, 0xc0, !PT ;  /* 0x0000038094c97812 */ /* 0x000fe200078ec0ff */
[----:B------:R-:W-:Y:S01]  /*2a7e0*/  IMAD.X R185, RZ, RZ, R17, P2 ;  /* 0x000000ffffb97224 */ /* 0x000fe200010e0611 */
[C---:B------:R-:W-:Y:S02]  /*2a7f0*/  LOP3.LUT R0, R16.reuse, 0x380, RZ, 0xc0, !PT ;  /* 0x0000038010007812 */ /* 0x040fe400078ec0ff */
[----:B------:R-:W-:-:S02]  /*2a800*/  IADD3 R150, P0, R16, 0x4040, RZ ;  /* 0x0000404010967810 */ /* 0x000fc40007f1e0ff */
[C---:B------:R-:W-:Y:S01]  /*2a810*/  IADD3 R182, P1, R16.reuse, 0xc020, RZ ;  /* 0x0000c02010b67810 */ /* 0x040fe20007f3e0ff */
[----:B------:R-:W-:Y:S01]  /*2a820*/  IMAD.X R175, RZ, RZ, R17, P3 ;  /* 0x000000ffffaf7224 */ /* 0x000fe200018e0611 */
[C---:B------:R-:W-:Y:S02]  /*2a830*/  IADD3 R188, P2, R16.reuse, 0x8000, RZ ;  /* 0x0000800010bc7810 */ /* 0x040fe40007f5e0ff */
[----:B------:R-:W-:Y:S02]  /*2a840*/  SHF.R.U64 R199, R199, 0x3, RZ ;  /* 0x00000003c7c77819 */ /* 0x000fe400000012ff */
[----:B------:R-:W-:Y:S02]  /*2a850*/  LOP3.LUT R174, R203, R144, RZ, 0x3c, !PT ;  /* 0x00000090cbae7212 */ /* 0x000fe400078e3cff */
[----:B------:R-:W-:Y:S02]  /*2a860*/  SHF.R.U64 R201, R201, 0x3, RZ ;  /* 0x00000003c9c97819 */ /* 0x000fe400000012ff */
[----:B------:R-:W-:-:S02]  /*2a870*/  IADD3 R194, P3, R16, 0x8020, RZ ;  /* 0x0000802010c27810 */ /* 0x000fc40007f7e0ff */
[----:B------:R-:W-:Y:S02]  /*2a880*/  SHF.R.U64 R197, R0, 0x3, RZ ;  /* 0x0000000300c57819 */ /* 0x000fe400000012ff */
[----:B------:R-:W-:Y:S01]  /*2a890*/  LOP3.LUT R203, R150, 0x380, RZ, 0xc0, !PT ;  /* 0x0000038096cb7812 */ /* 0x000fe200078ec0ff */
[--C-:B------:R-:W-:Y:S01]  /*2a8a0*/  IMAD.X R189, RZ, RZ, R17.reuse, P1 ;  /* 0x000000ffffbd7224 */ /* 0x100fe200008e0611 */
[----:B------:R-:W-:Y:S01]  /*2a8b0*/  LOP3.LUT R0, R205, 0x380, RZ, 0xc0, !PT ;  /* 0x00000380cd007812 */ /* 0x000fe200078ec0ff */
[--C-:B------:R-:W-:Y:S01]  /*2a8c0*/  IMAD.X R149, RZ, RZ, R17.reuse, P2 ;  /* 0x000000ffff957224 */ /* 0x100fe200010e0611 */
[----:B------:R-:W-:Y:S01]  /*2a8d0*/  LOP3.LUT R146, R199, R146, RZ, 0x3c, !PT ;  /* 0x00000092c7927212 */ /* 0x000fe200078e3cff */
[----:B------:R-:W-:Y:S01]  /*2a8e0*/  IMAD.X R147, RZ, RZ, R17, P4 ;  /* 0x000000ffff937224 */ /* 0x000fe200020e0611 */
[----:B------:R-:W-:Y:S02]  /*2a8f0*/  LOP3.LUT R162, R201, R148, RZ, 0x3c, !PT ;  /* 0x00000094c9a27212 */ /* 0x000fe400078e3cff */
[----:B------:R-:W-:-:S02]  /*2a900*/  LOP3.LUT R199, R188, 0x380, RZ, 0xc0, !PT ;  /* 0x00000380bcc77812 */ /* 0x000fc400078ec0ff */
[----:B------:R-:W-:Y:S01]  /*2a910*/  ISETP.NE.U32.AND P1, PT, RZ, UR4, PT ;  /* 0x00000004ff007c0c */ /* 0x000fe2000bf25070 */
[--C-:B------:R-:W-:Y:S01]  /*2a920*/  IMAD.X R163, RZ, RZ, R17.reuse, P5 ;  /* 0x000000ffffa37224 */ /* 0x100fe200028e0611 */
[----:B------:R-:W-:Y:S01]  /*2a930*/  IADD3 R186, P2, R16, 0xc040, RZ ;  /* 0x0000c04010ba7810 */ /* 0x000fe20007f5e0ff */
[--C-:B------:R-:W-:Y:S01]  /*2a940*/  IMAD.X R161, RZ, RZ, R17.reuse, P0 ;  /* 0x000000ffffa17224 */ /* 0x100fe200000e0611 */
[----:B------:R-:W-:Y:S01]  /*2a950*/  SHF.R.U64 R203, R203, 0x3, RZ ;  /* 0x00000003cbcb7819 */ /* 0x000fe200000012ff */
[----:B------:R-:W-:Y:S01]  /*2a960*/  IMAD.X R21, RZ, RZ, R17, P3 ;  /* 0x000000ffff157224 */ /* 0x000fe200018e0611 */
[----:B------:R-:W-:Y:S02]  /*2a970*/  LOP3.LUT R201, R194, 0x380, RZ, 0xc0, !PT ;  /* 0x00000380c2c97812 */ /* 0x000fe400078ec0ff */
[----:B------:R-:W-:Y:S02]  /*2a980*/  IADD3 R192, P4, R16, 0x8040, RZ ;  /* 0x0000804010c07810 */ /* 0x000fe40007f9e0ff */
[----:B------:R-:W-:-:S02]  /*2a990*/  SHF.R.U64 R0, R0, 0x3, RZ ;  /* 0x0000000300007819 */ /* 0x000fc400000012ff */
[C---:B------:R-:W-:Y:S02]  /*2a9a0*/  IADD3 R190, P5, R16.reuse, 0x8060, RZ ;  /* 0x0000806010be7810 */ /* 0x040fe40007fbe0ff */
[C---:B------:R-:W-:Y:S02]  /*2a9b0*/  IADD3 R167, P0, R16.reuse, 0xc000, RZ ;  /* 0x0000c00010a77810 */ /* 0x040fe40007f1e0ff */
[----:B------:R-:W-:Y:S02]  /*2a9c0*/  IADD3 R181, P3, R16, 0xc060, RZ ;  /* 0x0000c06010b57810 */ /* 0x000fe40007f7e0ff */
[----:B------:R-:W-:Y:S02]  /*2a9d0*/  LOP3.LUT R16, R197, R16, RZ, 0x3c, !PT ;  /* 0x00000010c5107212 */ /* 0x000fe400078e3cff */
[----:B------:R-:W-:Y:S02]  /*2a9e0*/  SHF.R.U64 R199, R199, 0x3, RZ ;  /* 0x00000003c7c77819 */ /* 0x000fe400000012ff */
[----:B------:R-:W-:Y:S01]  /*2a9f0*/  ISETP.NE.AND.EX P1, PT, RZ, UR5, PT, P1 ;  /* 0x00000005ff007c0c */ /* 0x000fe2000bf25310 */
[----:B------:R-:W-:Y:S01]  /*2aa00*/  ULDC.64 UR4, c[0x0][0xce0] ;  /* 0x0003380000047ab9 */ /* 0x000fe20000000a00 */
[----:B------:R-:W-:Y:S01]  /*2aa10*/  LOP3.LUT R160, R203, R150, RZ, 0x3c, !PT ;  /* 0x00000096cba07212 */ /* 0x000fe200078e3cff */
[----:B------:R-:W-:Y:S01]  /*2aa20*/  IMAD.X R187, RZ, RZ, R17, P2 ;  /* 0x000000ffffbb7224 */ /* 0x000fe200010e0611 */
[----:B------:R-:W-:-:S02]  /*2aa30*/  SHF.R.U64 R201, R201, 0x3, RZ ;  /* 0x00000003c9c97819 */ /* 0x000fc400000012ff */
[----:B------:R-:W-:Y:S02]  /*2aa40*/  LOP3.LUT R150, R0, R205, RZ, 0x3c, !PT ;  /* 0x000000cd00967212 */ /* 0x000fe400078e3cff */
[----:B------:R-:W-:Y:S02]  /*2aa50*/  LOP3.LUT R203, R192, 0x380, RZ, 0xc0, !PT ;  /* 0x00000380c0cb7812 */ /* 0x000fe400078ec0ff */
[----:B------:R-:W-:Y:S02]  /*2aa60*/  LOP3.LUT R205, R190, 0x380, RZ, 0xc0, !PT ;  /* 0x00000380becd7812 */ /* 0x000fe400078ec0ff */
[----:B------:R-:W-:Y:S02]  /*2aa70*/  ISETP.NE.U32.AND P2, PT, RZ, UR4, PT ;  /* 0x00000004ff007c0c */ /* 0x000fe4000bf45070 */
[----:B------:R-:W-:Y:S02]  /*2aa80*/  LOP3.LUT R148, R199, R188, RZ, 0x3c, !PT ;  /* 0x000000bcc7947212 */ /* 0x000fe400078e3cff */
[----:B------:R-:W-:-:S02]  /*2aa90*/  LOP3.LUT R0, R167, 0x380, RZ, 0xc0, !PT ;  /* 0x00000380a7007812 */ /* 0x000fc400078ec0ff */
[----:B------:R-:W-:Y:S02]  /*2aaa0*/  MOV R16, R16 ;  /* 0x0000001000107202 */ /* 0x000fe40000000f00 */
[----:B------:R-:W-:Y:S02]  /*2aab0*/  LOP3.LUT R20, R201, R194, RZ, 0x3c, !PT ;  /* 0x000000c2c9147212 */ /* 0x000fe400078e3cff */
[----:B------:R-:W-:Y:S02]  /*2aac0*/  LOP3.LUT R199, R182, 0x380, RZ, 0xc0, !PT ;  /* 0x00000380b6c77812 */ /* 0x000fe400078ec0ff */
[----:B------:R-:W-:Y:S02]  /*2aad0*/  MOV R172, R172 ;  /* 0x000000ac00ac7202 */ /* 0x000fe40000000f00 */
[----:B------:R-:W-:Y:S02]  /*2aae0*/  SHF.R.U64 R203, R203, 0x3, RZ ;  /* 0x00000003cbcb7819 */ /* 0x000fe400000012ff */
[----:B------:R-:W-:-:S02]  /*2aaf0*/  LOP3.LUT R201, R186, 0x380, RZ, 0xc0, !PT ;  /* 0x00000380bac97812 */ /* 0x000fc400078ec0ff */
[----:B------:R-:W-:Y:S02]  /*2ab00*/  MOV R184, R184 ;  /* 0x000000b800b87202 */ /* 0x000fe40000000f00 */
[----:B------:R-:W-:Y:S02]  /*2ab10*/  SHF.R.U64 R205, R205, 0x3, RZ ;  /* 0x00000003cdcd7819 */ /* 0x000fe400000012ff */
[----:B------:R-:W-:Y:S02]  /*2ab20*/  LOP3.LUT R116, R181, 0x380, RZ, 0xc0, !PT ;  /* 0x00000380b5747812 */ /* 0x000fe400078ec0ff */
[----:B------:R-:W-:Y:S02]  /*2ab30*/  MOV R174, R174 ;  /* 0x000000ae00ae7202 */ /* 0x000fe40000000f00 */
[----:B------:R-:W-:Y:S01]  /*2ab40*/  ISETP.NE.AND.EX P2, PT, RZ, UR5, PT, P2 ;  /* 0x00000005ff007c0c */ /* 0x000fe2000bf45320 */
[----:B------:R-:W-:Y:S01]  /*2ab50*/  IMAD.X R195, RZ, RZ, R17, P4 ;  /* 0x000000ffffc37224 */ /* 0x000fe200020e0611 */
[----:B------:R-:W-:-:S02]  /*2ab60*/  SHF.R.U64 R0, R0, 0x3, RZ ;  /* 0x0000000300007819 */ /* 0x000fc400000012ff */
[----:B------:R-:W-:Y:S02]  /*2ab70*/  MOV R146, R146 ;  /* 0x0000009200927202 */ /* 0x000fe40000000f00 */
[----:B----4-:R-:W-:Y:S02]  /*2ab80*/  F2FP.F16.F32.PACK_AB R140, R141, R140 ;  /* 0x0000008c8d8c723e */ /* 0x010fe400000000ff */
[----:B------:R-:W-:Y:S02]  /*2ab90*/  F2FP.F16.F32.PACK_AB R141, R143, R142 ;  /* 0x0000008e8f8d723e */ /* 0x000fe400000000ff */
[----:B--2---:R-:W-:Y:S02]  /*2aba0*/  F2FP.F16.F32.PACK_AB R132, R133, R132 ;  /* 0x000000848584723e */ /* 0x004fe400000000ff */
[----:B------:R-:W-:Y:S02]  /*2abb0*/  F2FP.F16.F32.PACK_AB R133, R135, R134 ;  /* 0x000000868785723e */ /* 0x000fe400000000ff */
[----:B------:R-:W-:-:S02]  /*2abc0*/  F2FP.F16.F32.PACK_AB R142, R137, R136 ;  /* 0x00000088898e723e */ /* 0x000fc400000000ff */
[----:B------:R-:W-:Y:S01]  /*2abd0*/  F2FP.F16.F32.PACK_AB R143, R139, R138 ;  /* 0x0000008a8b8f723e */ /* 0x000fe200000000ff */
[----:B------:R-:W-:Y:S01]  /*2abe0*/  BAR.SYNC.DEFER_BLOCKING 0x1, 0x100 ;  /* 0x0044000000007b1d */ /* 0x000fe20000010000 */
        /* <DEDUP_REMOVED lines=17> */
[----:B------:R-:W-:Y:S01]  /*2ad00*/  F2FP.F16.F32.PACK_AB R88, R89, R88 ;  /* 0x000000585958723e */ /* 0x000fe200000000ff */
[----:B------:R-:W-:Y:S01]  /*2ad10*/  IMAD.X R193, RZ, RZ, R17, P5 ;  /* 0x000000ffffc17224 */ /* 0x000fe200028e0611 */
[----:B------:R-:W-:Y:S01]  /*2ad20*/  SHF.R.U64 R199, R199, 0x3, RZ ;  /* 0x00000003c7c77819 */ /* 0x000fe200000012ff */
[----:B------:R1:W-:Y:S01]  /*2ad30*/  STSM.16.M88.4 [R172], R132 ;  /* 0x00000084ac007844 */ /* 0x0003e20000000200 */
[----:B------:R-:W-:-:S02]  /*2ad40*/  MOV R162, R162 ;  /* 0x000000a200a27202 */ /* 0x000fc40000000f00 */
[----:B------:R-:W-:Y:S02]  /*2ad50*/  F2FP.F16.F32.PACK_AB R98, R93, R92 ;  /* 0x0000005c5d62723e */ /* 0x000fe400000000ff */
[----:B------:R-:W-:Y:S02]  /*2ad60*/  F2FP.F16.F32.PACK_AB R99, R95, R94 ;  /* 0x0000005e5f63723e */ /* 0x000fe400000000ff */
[----:B------:R-:W-:Y:S02]  /*2ad70*/  F2FP.F16.F32.PACK_AB R89, R91, R90 ;  /* 0x0000005a5b59723e */ /* 0x000fe400000000ff */
[----:B------:R-:W-:Y:S01]  /*2ad80*/  F2FP.F16.F32.PACK_AB R80, R81, R80 ;  /* 0x000000505150723e */ /* 0x000fe200000000ff */
[----:B------:R-:W-:Y:S01]  /*2ad90*/  IMAD.X R191, RZ, RZ, R17, P0 ;  /* 0x000000ffffbf7224 */ /* 0x000fe200000e0611 */
[----:B------:R-:W-:Y:S01]  /*2ada0*/  LOP3.LUT R194, R203, R192, RZ, 0x3c, !PT ;  /* 0x000000c0cbc27212 */ /* 0x000fe200078e3cff */
[----:B------:R1:W-:Y:S01]  /*2adb0*/  STSM.16.M88.4 [R184], R124 ;  /* 0x0000007cb8007844 */ /* 0x0003e20000000200 */
[----:B------:R-:W-:-:S02]  /*2adc0*/  SHF.R.U64 R201, R201, 0x3, RZ ;  /* 0x00000003c9c97819 */ /* 0x000fc400000012ff */
[----:B------:R-:W-:Y:S02]  /*2add0*/  MOV R160, R160 ;  /* 0x000000a000a07202 */ /* 0x000fe40000000f00 */
[----:B------:R-:W-:Y:S02]  /*2ade0*/  F2FP.F16.F32.PACK_AB R90, R85, R84 ;  /* 0x00000054555a723e */ /* 0x000fe400000000ff */
        /* <DEDUP_REMOVED lines=12> */
[----:B------:R-:W-:-:S02]  /*2aeb0*/  LOP3.LUT R190, R0, R167, RZ, 0x3c, !PT ;  /* 0x000000a700be7212 */ /* 0x000fc400078e3cff */
[----:B------:R-:W-:Y:S02]  /*2aec0*/  MOV R148, R148 ;  /* 0x0000009400947202 */ /* 0x000fe40000000f00 */
[----:B------:R-:W-:Y:S02]  /*2aed0*/  F2FP.F16.F32.PACK_AB R74, R69, R68 ;  /* 0x00000044454a723e */ /* 0x000fe400000000ff */
[----:B------:R-:W-:Y:S02]  /*2aee0*/  F2FP.F16.F32.PACK_AB R75, R71, R70 ;  /* 0x00000046474b723e */ /* 0x000fe400000000ff */
[----:B------:R-:W-:Y:S02]  /*2aef0*/  F2FP.F16.F32.PACK_AB R65, R67, R66 ;  /* 0x000000424341723e */ /* 0x000fe400000000ff */
[----:B------:R-:W-:Y:S01]  /*2af00*/  F2FP.F16.F32.PACK_AB R56, R57, R56 ;  /* 0x000000383938723e */ /* 0x000fe200000000ff */
[----:B------:R-:W-:Y:S01]  /*2af10*/  IMAD.X R197, RZ, RZ, R17, P3 ;  /* 0x000000ffffc57224 */ /* 0x000fe200018e0611 */
[----:B------:R-:W-:Y:S01]  /*2af20*/  LOP3.LUT R188, R199, R182, RZ, 0x3c, !PT ;  /* 0x000000b6c7bc7212 */ /* 0x000fe200078e3cff */
[----:B------:R1:W-:Y:S01]  /*2af30*/  STSM.16.M88.4 [R162], R96 ;  /* 0x00000060a2007844 */ /* 0x0003e20000000200 */
[----:B------:R-:W-:Y:S01]  /*2af40*/  MOV R20, R20 ;  /* 0x0000001400147202 */ /* 0x000fe20000000f00 */
[----:B0-----:R-:W0:Y:S01]  /*2af50*/  LDC.64 R16, c[0x0][0xcd8] ;  /* 0x00033600ff107b82 */ /* 0x001e220000000a00 */
        /* <DEDUP_REMOVED lines=34> */
[----:B------:R-:W-:Y:S01]  /*2b180*/  F2FP.F16.F32.PACK_AB R9, R11, R10 ;  /* 0x0000000a0b09723e */ /* 0x000fe200000000ff */
[----:B------:R1:W-:Y:S01]  /*2b190*/  STSM.16.M88.4 [R192], R48 ;  /* 0x00000030c0007844 */ /* 0x0003e20000000200 */
[----:B------:R-:W-:-:S02]  /*2b1a0*/  MOV R196, R196 ;  /* 0x000000c400c47202 */ /* 0x000fc40000000f00 */
[----:B------:R-:W-:Y:S02]  /*2b1b0*/  F2FP.F16.F32.PACK_AB R10, R5, R4 ;  /* 0x00000004050a723e */ /* 0x000fe400000000ff */
[----:B------:R-:W-:Y:S01]  /*2b1c0*/  F2FP.F16.F32.PACK_AB R11, R7, R6 ;  /* 0x00000006070b723e */ /* 0x000fe200000000ff */
[----:B------:R1:W-:Y:S01]  /*2b1d0*/  STSM.16.M88.4 [R190], R40 ;  /* 0x00000028be007844 */ /* 0x0003e20000000200 */
[----:B------:R-:W2:Y:S03]  /*2b1e0*/  @P2 LDC.64 R6, c[0x0][0xce0] ;  /* 0x00033800ff062b82 */ /* 0x000ea60000000a00 */
[----:B------:R1:W-:Y:S04]  /*2b1f0*/  STSM.16.M88.4 [R188], R32 ;  /* 0x00000020bc007844 */ /* 0x0003e80000000200 */
[----:B------:R1:W-:Y:S04]  /*2b200*/  STSM.16.M88.4 [R186], R24 ;  /* 0x00000018ba007844 */ /* 0x0003e80000000200 */
[----:B------:R1:W-:Y:S01]  /*2b210*/  STSM.16.M88.4 [R196], R8 ;  /* 0x00000008c4007844 */ /* 0x0003e20000000200 */
[----:B------:R-:W-:Y:S01]  /*2b220*/  ULDC UR4, c[0x0][0xb88] ;  /* 0x0002e20000047ab9 */ /* 0x000fe20000000800 */
[----:B------:R-:W-:-:S02]  /*2b230*/  IMAD.MOV.U32 R4, RZ, RZ, RZ ;  /* 0x000000ffff047224 */ /* 0x000fc400078e00ff */
[----:B------:R-:W-:Y:S02]  /*2b240*/  IMAD.U32 R21, RZ, RZ, UR4 ;  /* 0x00000004ff157e24 */ /* 0x000fe4000f8e00ff */
[C---:B0-----:R-:W-:Y:S01]  /*2b250*/  IMAD.WIDE R16, R178.reuse, 0x4, R16 ;  /* 0x00000004b2107825 */ /* 0x041fe200078e0210 */
[----:B------:R-:W-:Y:S03]  /*2b260*/  BAR.SYNC.DEFER_BLOCKING 0x1, 0x100 ;  /* 0x0044000000007b1d */ /* 0x000fe60000010000 */
[----:B--2---:R-:W-:-:S03]  /*2b270*/  @P2 IMAD.WIDE R6, R178, 0x4, R6 ;  /* 0x00000004b2062825 */ /* 0x004fc600078e0206 */
[----:B------:R1:W5:Y:S04]  /*2b280*/  @P1 LDG.E R4, desc[UR56][R16.64] ;  /* 0x0000003810041981 */ /* 0x000368000c1e1900 */
[----:B------:R1:W5:Y:S01]  /*2b290*/  @P2 LDG.E R21, desc[UR56][R6.64] ;  /* 0x0000003806152981 */ /* 0x000362000c1e1900 */
[----:B------:R-:W-:Y:S01]  /*2b2a0*/  IMAD R14, R180, 0x80, R212 ;  /* 0x00000080b40e7824 */ /* 0x000fe200078e02d4 */
[----:B------:R-:W-:-:S03]  /*2b2b0*/  LOP3.LUT P0, RZ, R216, 0x3, RZ, 0xc0, !PT ;  /* 0x00000003d8ff7812 */ /* 0x000fc6000780c0ff */
[----:B------:R-:W-:Y:S01]  /*2b2c0*/  VIADD R0, R14, 0x8 ;  /* 0x000000080e007836 */ /* 0x000fe20000000000 */
[----:B------:R-:W-:Y:S09]  /*2b2d0*/  @P2 BRA `(.L_x_10185) ;  /* 0x0000000000102947 */ /* 0x000ff20003800000 */
[----:B------:R-:W-:Y:S05]  /*2b2e0*/  @!P1 BRA `(.L_x_10185) ;  /* 0x00000000000c9947 */ /* 0x000fea0003800000 */
[----:B-1----:R-:W2:Y:S04]  /*2b2f0*/  LDG.E R6, desc[UR56][R16.64] ;  /* 0x0000003810067981 */ /* 0x002ea8000c1e1900 */
[----:B-----5:R-:W2:Y:S02]  /*2b300*/  LDG.E R21, desc[UR56][R16.64+0x4] ;  /* 0x0000043810157981 */ /* 0x020ea4000c1e1900 */
[----:B--2---:R-:W-:-:S07]  /*2b310*/  IMAD.IADD R21, R21, 0x1, -R6 ;  /* 0x0000000115157824 */ /* 0x004fce00078e0a06 */
.L_x_10185:
[-C--:B-----5:R-:W-:Y:S01]  /*2b320*/  ISETP.GE.OR P2, PT, R14, R21.reuse, P0 ;  /* 0x000000150e00720c */ /* 0x0a0fe20000746670 */
[----:B------:R-:W-:Y:S01]  /*2b330*/  ULDC.64 UR4, c[0x0][0xc70] ;  /* 0x00031c0000047ab9 */ /* 0x000fe20000000a00 */
[----:B------:R-:W-:-:S11]  /*2b340*/  ISETP.GE.OR P0, PT, R0, R21, P0 ;  /* 0x000000150000720c */ /* 0x000fd60000706670 */
[----:B------:R-:W2:Y:S04]  /*2b350*/  @!P2 LDL R13, [R1+0x440] ;  /* 0x00044000010da983 */ /* 0x000ea80000100800 */
[----:B------:R-:W3:Y:S01]  /*2b360*/  @!P0 LDL R12, [R1+0x444] ;  /* 0x00044400010c8983 */ /* 0x000ee20000100800 */
[----:B-1----:R-:W-:Y:S01]  /*2b370*/  SHF.R.S32.HI R10, RZ, 0x1f, R177 ;  /* 0x0000001fff0a7819 */ /* 0x002fe200000114b1 */
[----:B------:R-:W-:Y:S01]  /*2b380*/  IMAD R7, R164, 0x40, R159 ;  /* 0x00000040a4077824 */ /* 0x000fe200078e029f */
[----:B------:R-:W-:Y:S02]  /*2b390*/  SHF.R.S32.HI R5, RZ, 0x1f, R4 ;  /* 0x0000001fff057819 */ /* 0x000fe40000011404 */
[----:B------:R-:W-:Y:S01]  /*2b3a0*/  SHF.R.S32.HI R0, RZ, 0x1f, R178 ;  /* 0x0000001fff007819 */ /* 0x000fe200000114b2 */
[----:B------:R-:W-:Y:S01]  /*2b3b0*/  IMAD R6, R10, UR4, RZ ;  /* 0x000000040a067c24 */ /* 0x000fe2000f8e02ff */
[----:B------:R-:W-:Y:S01]  /*2b3c0*/  SEL R17, R178, RZ, !P1 ;  /* 0x000000ffb2117207 */ /* 0x000fe20004800000 */
[----:B------:R-:W-:Y:S01]  /*2b3d0*/  IMAD.WIDE.U32 R8, R177, UR4, R4 ;  /* 0x00000004b1087c25 */ /* 0x000fe2000f8e0004 */
[----:B------:R-:W-:-:S03]  /*2b3e0*/  SEL R0, R0, RZ, !P1 ;  /* 0x000000ff00007207 */ /* 0x000fc60004800000 */
[----:B------:R-:W-:Y:S01]  /*2b3f0*/  IMAD R11, R177, UR5, R6 ;  /* 0x00000005b10b7c24 */ /* 0x000fe2000f8e0206 */
[----:B------:R-:W-:Y:S01]  /*2b400*/  ULDC.64 UR4, c[0x0][0xc78] ;  /* 0x00031e0000047ab9 */ /* 0x000fe20000000a00 */
[----:B------:R-:W-:-:S04]  /*2b410*/  IMAD.WIDE R2, R7, 0x2, R2 ;  /* 0x0000000207027825 */ /* 0x000fc800078e0202 */
[----:B------:R-:W-:Y:S01]  /*2b420*/  IMAD.IADD R9, R9, 0x1, R11 ;  /* 0x0000000109097824 */ /* 0x000fe200078e020b */
[----:B------:R-:W-:Y:S01]  /*2b430*/  IADD3 R29, P5, R2, 0x1000, RZ ;  /* 0x00001000021d7810 */ /* 0x000fe20007fbe0ff */
[----:B------:R-:W-:Y:S01]  /*2b440*/  IMAD R11, R0, UR4, RZ ;  /* 0x00000004000b7c24 */ /* 0x000fe2000f8e02ff */
[----:B------:R-:W-:Y:S01]  /*2b450*/  IADD3 R33, P1, R2, 0x2000, RZ ;  /* 0x0000200002217810 */ /* 0x000fe20007f3e0ff */
[----:B------:R-:W-:Y:S01]  /*2b460*/  IMAD.WIDE.U32 R6, R17, UR4, R8 ;  /* 0x0000000411067c25 */ /* 0x000fe2000f8e0008 */
[----:B------:R-:W-:Y:S02]  /*2b470*/  SHF.R.S32.HI R9, RZ, 0x1f, R14 ;  /* 0x0000001fff097819 */ /* 0x000fe4000001140e */
[----:B------:R-:W-:Y:S01]  /*2b480*/  LOP3.LUT R28, R29, 0x380, RZ, 0xc0, !PT ;  /* 0x000003801d1c7812 */ /* 0x000fe200078ec0ff */
[----:B------:R-:W-:Y:S01]  /*2b490*/  IMAD R11, R17, UR5, R11 ;  /* 0x00000005110b7c24 */ /* 0x000fe2000f8e020b */
[----:B------:R-:W-:Y:S01]  /*2b4a0*/  IADD3 R8, P3, R14, R6, RZ ;  /* 0x000000060e087210 */ /* 0x000fe20007f7e0ff */
[----:B------:R-:W-:Y:S01]  /*2b4b0*/  ULDC.64 UR4, c[0x0][0xc40] ;  /* 0x0003100000047ab9 */ /* 0x000fe20000000a00 */
[----:B------:R-:W-:-:S02]  /*2b4c0*/  LOP3.LUT R32, R33, 0x380, RZ, 0xc0, !PT ;  /* 0x0000038021207812 */ /* 0x000fc400078ec0ff */
[----:B------:R-:W-:Y:S02]  /*2b4d0*/  IADD3.X R9, R9, R7, R11, P3, !PT ;  /* 0x0000000709097210 */ /* 0x000fe40001ffe40b */
[----:B------:R-:W-:Y:S02]  /*2b4e0*/  LEA R6, P3, R8, UR4, 0x2 ;  /* 0x0000000408067c11 */ /* 0x000fe4000f8610ff */
[----:B------:R-:W-:Y:S02]  /*2b4f0*/  SHF.R.U64 R28, R28, 0x3, RZ ;  /* 0x000000031c1c7819 */ /* 0x000fe400000012ff */
[----:B------:R-:W-:Y:S01]  /*2b500*/  LEA.HI.X R7, R8, UR5, R9, 0x2, P3 ;  /* 0x0000000508077c11 */ /* 0x000fe200098f1409 */
[----:B------:R-:W-:Y:S01]  /*2b510*/  ULDC.64 UR4, c[0x0][0xba0] ;  /* 0x0002e80000047ab9 */ /* 0x000fe20000000a00 */
[----:B------:R-:W-:Y:S02]  /*2b520*/  IADD3 R37, P3, R2, 0x3000, RZ ;  /* 0x0000300002257810 */ /* 0x000fe40007f7e0ff */
[----:B------:R-:W-:-:S02]  /*2b530*/  SHF.R.U64 R32, R32, 0x3, RZ ;  /* 0x0000000320207819 */ /* 0x000fc400000012ff */
[----:B------:R-:W-:Y:S02]  /*2b540*/  LOP3.LUT R36, R37, 0x380, RZ, 0xc0, !PT ;  /* 0x0000038025247812 */ /* 0x000fe400078ec0ff */
[----:B------:R-:W-:Y:S01]  /*2b550*/  LOP3.LUT R28, R28, R29, RZ, 0x3c, !PT ;  /* 0x0000001d1c1c7212 */ /* 0x000fe200078e3cff */
[--C-:B------:R-:W-:Y:S01]  /*2b560*/  IMAD.X R29, RZ, RZ, R3.reuse, P5 ;  /* 0x000000ffff1d7224 */ /* 0x100fe200028e0603 */
[----:B------:R-:W-:Y:S02]  /*2b570*/  SHF.R.U64 R36, R36, 0x3, RZ ;  /* 0x0000000324247819 */ /* 0x000fe400000012ff */
        /* <DEDUP_REMOVED lines=64> */
[----:B------:R-:W-:Y:S01]  /*2b980*/  IMAD.X R77, RZ, RZ, R3, P1 ;  /* 0x000000ffff4d7224 */ /* 0x000fe200008e0603 */
[----:B------:R-:W-:Y:S02]  /*2b990*/  LOP3.LUT R2, R11, R2, RZ, 0x3c, !PT ;  /* 0x000000020b027212 */ /* 0x000fe400078e3cff */
[----:B------:R-:W-:Y:S01]  /*2b9a0*/  LOP3.LUT R80, R8, R9, RZ, 0x3c, !PT ;  /* 0x0000000908507212 */ /* 0x000fe200078e3cff */
[----:B------:R-:W-:-:S04]  /*2b9b0*/  IMAD R5, R5, UR4, RZ ;  /* 0x0000000405057c24 */ /* 0x000fc8000f8e02ff */
[----:B------:R-:W-:Y:S02]  /*2b9c0*/  IMAD R5, R4, UR5, R5 ;  /* 0x0000000504057c24 */ /* 0x000fe4000f8e0205 */
[----:B------:R-:W-:-:S05]  /*2b9d0*/  IMAD R21, R180, -0x80, R21 ;  /* 0xffffff80b4157824 */ /* 0x000fca00078e0215 */
[----:B------:R-:W-:Y:S02]  /*2b9e0*/  ISETP.GE.AND P3, PT, R164, R21, PT ;  /* 0x00000015a400720c */ /* 0x000fe40003f66270 */
[----:B------:R-:W-:Y:S01]  /*2b9f0*/  SHF.R.S32.HI R165, RZ, 0x1f, R164 ;  /* 0x0000001fffa57819 */ /* 0x000fe200000114a4 */
[----:B------:R-:W-:Y:S01]  /*2ba00*/  BSSY B1, `(.L_x_10186) ;  /* 0x0000048000017945 */ /* 0x000fe20003800000 */
[----:B--2---:R-:W-:Y:S04]  /*2ba10*/  @!P2 STG.E desc[UR56][R6.64], R13 ;  /* 0x0000000d0600a986 */ /* 0x004fe8000c101938 */
[----:B---3--:R0:W-:Y:S04]  /*2ba20*/  @!P0 STG.E desc[UR56][R6.64+0x20], R12 ;  /* 0x0000200c06008986 */ /* 0x0081e8000c101938 */
[----:B------:R1:W5:Y:S04]  /*2ba30*/  LD.E.128 R24, desc[UR56][R2.64] ;  /* 0x0000003802187980 */ /* 0x000368000c101d00 */
[----:B------:R-:W5:Y:S04]  /*2ba40*/  LD.E.128 R28, desc[UR56][R28.64] ;  /* 0x000000381c1c7980 */ /* 0x000f68000c101d00 */
[----:B------:R-:W5:Y:S01]  /*2ba50*/  LD.E.128 R32, desc[UR56][R32.64] ;  /* 0x0000003820207980 */ /* 0x000f62000c101d00 */
[--C-:B-1----:R-:W-:Y:S01]  /*2ba60*/  SHF.R.S32.HI R3, RZ, 0x1f, R159.reuse ;  /* 0x0000001fff037819 */ /* 0x102fe2000001149f */
[----:B------:R-:W-:-:S02]  /*2ba70*/  IMAD.MOV.U32 R2, RZ, RZ, R159 ;  /* 0x000000ffff027224 */ /* 0x000fc400078e009f */
[----:B------:R-:W5:Y:S04]  /*2ba80*/  LD.E.128 R36, desc[UR56][R36.64] ;  /* 0x0000003824247980 */ /* 0x000f68000c101d00 */
[----:B------:R-:W5:Y:S04]  /*2ba90*/  LD.E.128 R40, desc[UR56][R40.64] ;  /* 0x0000003828287980 */ /* 0x000f68000c101d00 */
[----:B------:R-:W5:Y:S04]  /*2baa0*/  LD.E.128 R44, desc[UR56][R44.64] ;  /* 0x000000382c2c7980 */ /* 0x000f68000c101d00 */
[----:B------:R-:W5:Y:S04]  /*2bab0*/  LD.E.128 R48, desc[UR56][R48.64] ;  /* 0x0000003830307980 */ /* 0x000f68000c101d00 */
[----:B------:R-:W5:Y:S04]  /*2bac0*/  LD.E.128 R52, desc[UR56][R52.64] ;  /* 0x0000003834347980 */ /* 0x000f68000c101d00 */
[----:B------:R-:W5:Y:S04]  /*2bad0*/  LD.E.128 R56, desc[UR56][R56.64] ;  /* 0x0000003838387980 */ /* 0x000f68000c101d00 */
[----:B------:R-:W5:Y:S04]  /*2bae0*/  LD.E.128 R60, desc[UR56][R60.64] ;  /* 0x000000383c3c7980 */ /* 0x000f68000c101d00 */
[----:B0-----:R-:W5:Y:S04]  /*2baf0*/  LD.E.128 R12, desc[UR56][R14.64] ;  /* 0x000000380e0c7980 */ /* 0x001f68000c101d00 */
[----:B------:R-:W5:Y:S04]  /*2bb00*/  LD.E.128 R64, desc[UR56][R64.64] ;  /* 0x0000003840407980 */ /* 0x000f68000c101d00 */
[----:B------:R-:W5:Y:S04]  /*2bb10*/  LD.E.128 R68, desc[UR56][R68.64] ;  /* 0x0000003844447980 */ /* 0x000f68000c101d00 */
[----:B------:R-:W5:Y:S04]  /*2bb20*/  LD.E.128 R72, desc[UR56][R72.64] ;  /* 0x0000003848487980 */ /* 0x000f68000c101d00 */
[----:B------:R-:W5:Y:S04]  /*2bb30*/  LD.E.128 R76, desc[UR56][R76.64] ;  /* 0x000000384c4c7980 */ /* 0x000f68000c101d00 */
[----:B------:R-:W5:Y:S01]  /*2bb40*/  LD.E.128 R80, desc[UR56][R80.64] ;  /* 0x0000003850507980 */ /* 0x000f62000c101d00 */
[----:B------:R-:W-:Y:S01]  /*2bb50*/  IMAD.WIDE.U32 R2, R4, UR4, R2 ;  /* 0x0000000404027c25 */ /* 0x000fe2000f8e0002 */
[----:B------:R-:W-:Y:S01]  /*2bb60*/  ULDC.64 UR4, c[0x0][0xbe0] ;  /* 0x0002f80000047ab9 */ /* 0x000fe20000000a00 */
[----:B------:R-:W-:Y:S01]  /*2bb70*/  @!PT LDS RZ, [RZ] ;  /* 0x00000000fffff984 */ /* 0x000fe20000000800 */
[----:B------:R-:W-:Y:S01]  /*2bb80*/  @!PT LDS RZ, [RZ] ;  /* 0x00000000fffff984 */ /* 0x000fe20000000800 */
[----:B------:R-:W-:Y:S01]  /*2bb90*/  @!PT LDS RZ, [RZ] ;  /* 0x00000000fffff984 */ /* 0x000fe20000000800 */
[----:B------:R-:W-:Y:S01]  /*2bba0*/  @!PT LDS RZ, [RZ] ;  /* 0x00000000fffff984 */ /* 0x000fe20000000800 */
[----:B------:R0:W-:Y:S06]  /*2bbb0*/  MEMBAR.ALL.CTA ;  /* 0x0000000000007992 */ /* 0x0001ec0000008000 */
[----:B0-----:R-:W0:Y:S01]  /*2bbc0*/  FENCE.VIEW.ASYNC.S ;  /* 0x00000000000073c6 */ /* 0x001e220000000000 */
[----:B------:R-:W-:-:S02]  /*2bbd0*/  IMAD.IADD R3, R3, 0x1, R5 ;  /* 0x0000000103037824 */ /* 0x000fc400078e0205 */
[----:B------:R-:W-:Y:S02]  /*2bbe0*/  IMAD R10, R10, UR4, RZ ;  /* 0x000000040a0a7c24 */ /* 0x000fe4000f8e02ff */
[----:B------:R-:W-:Y:S02]  /*2bbf0*/  VIADD R4, R164, 0x20 ;  /* 0x00000020a4047836 */ /* 0x000fe40000000000 */
[C---:B------:R-:W-:Y:S02]  /*2bc00*/  IMAD R7, R177.reuse, UR5, R10 ;  /* 0x00000005b1077c24 */ /* 0x040fe4000f8e020a */
[----:B------:R-:W-:Y:S01]  /*2bc10*/  IMAD.WIDE.U32 R2, R177, UR4, R2 ;  /* 0x00000004b1027c25 */ /* 0x000fe2000f8e0002 */
[----:B------:R-:W-:Y:S01]  /*2bc20*/  ULDC.64 UR4, c[0x0][0xbe8] ;  /* 0x0002fa0000047ab9 */ /* 0x000fe20000000a00 */
[----:B------:R-:W-:Y:S02]  /*2bc30*/  ISETP.GE.AND P2, PT, R4, R21, PT ;  /* 0x000000150400720c */ /* 0x000fe40003f46270 */
[----:B------:R-:W-:-:S02]  /*2bc40*/  IMAD R4, R0, UR4, RZ ;  /* 0x0000000400047c24 */ /* 0x000fc4000f8e02ff */
[----:B------:R-:W-:Y:S02]  /*2bc50*/  VIADD R0, R145, 0x32420 ;  /* 0x0003242091007836 */ /* 0x000fe40000000000 */
[C---:B------:R-:W-:Y:S02]  /*2bc60*/  VIADD R6, R164.reuse, 0x60 ;  /* 0x00000060a4067836 */ /* 0x040fe40000000000 */
[----:B------:R-:W-:Y:S01]  /*2bc70*/  IMAD.IADD R3, R3, 0x1, R7 ;  /* 0x0000000103037824 */ /* 0x000fe200078e0207 */
[----:B------:R-:W-:Y:S01]  /*2bc80*/  PRMT R0, RZ, 0x654, R0 ;  /* 0x00000654ff007816 */ /* 0x000fe20000000000 */
[----:B------:R-:W-:Y:S01]  /*2bc90*/  VIADD R5, R164, 0x40 ;  /* 0x00000040a4057836 */ /* 0x000fe20000000000 */
[-C--:B------:R-:W-:Y:S01]  /*2bca0*/  ISETP.GE.AND P1, PT, R6, R21.reuse, PT ;  /* 0x000000150600720c */ /* 0x080fe20003f26270 */
[C---:B------:R-:W-:Y:S01]  /*2bcb0*/  IMAD R9, R17.reuse, UR5, R4 ;  /* 0x0000000511097c24 */ /* 0x040fe2000f8e0204 */
[----:B0-----:R0:W-:Y:S01]  /*2bcc0*/  SYNCS.ARRIVE.TRANS64.RED.A1T0 RZ, [R0+URZ], RZ ;  /* 0x000000ff00ff79a7 */ /* 0x0011e2000810043f */
[----:B------:R-:W-:Y:S01]  /*2bcd0*/  IMAD.WIDE.U32 R6, R17, UR4, R2 ;  /* 0x0000000411067c25 */ /* 0x000fe2000f8e0002 */
[----:B------:R-:W-:-:S03]  /*2bce0*/  ISETP.GE.AND P0, PT, R5, R21, PT ;  /* 0x000000150500720c */ /* 0x000fc60003f06270 */
        /* <DEDUP_REMOVED lines=25> */
.L_x_10187:
[----:B------:R-:W-:Y:S05]  /*2be80*/  BSYNC B1 ;  /* 0x0000000000017941 */ /* 0x000fea0003800000 */
.L_x_10186:
        /* <DEDUP_REMOVED lines=22> */
[----:B-----5:R1:W-:Y:S04]  /*2bff0*/  @!P4 STG.E.128 desc[UR56][R8.64], R28 ;  /* 0x0000001c0800c986 */ /* 0x0203e8000c101d38 */
[----:B------:R1:W-:Y:S04]  /*2c000*/  @!P3 STG.E.128 desc[UR56][R8.64+0x80], R44 ;  /* 0x0000802c0800b986 */ /* 0x0003e8000c101d38 */
[----:B------:R1:W-:Y:S04]  /*2c010*/  @!P2 STG.E.128 desc[UR56][R8.64+0x100], R60 ;  /* 0x0001003c0800a986 */ /* 0x0003e8000c101d38 */
[----:B------:R1:W-:Y:S02]  /*2c020*/  @!P5 STG.E.128 desc[UR56][R8.64+0x180], R72 ;  /* 0x000180480800d986 */ /* 0x0003e4000c101d38 */
.L_x_10189:
[----:B------:R-:W-:Y:S05]  /*2c030*/  BSYNC B1 ;  /* 0x0000000000017941 */ /* 0x000fea0003800000 */
.L_x_10188:
        /* <DEDUP_REMOVED lines=22> */
[----:B-----5:R2:W-:Y:S04]  /*2c1a0*/  @!P2 STG.E.128 desc[UR56][R8.64], R32 ;  /* 0x000000200800a986 */ /* 0x0205e8000c101d38 */
[----:B------:R2:W-:Y:S04]  /*2c1b0*/  @!P3 STG.E.128 desc[UR56][R8.64+0x80], R48 ;  /* 0x000080300800b986 */ /* 0x0005e8000c101d38 */
[----:B------:R2:W-:Y:S04]  /*2c1c0*/  @!P4 STG.E.128 desc[UR56][R8.64+0x100], R12 ;  /* 0x0001000c0800c986 */ /* 0x0005e8000c101d38 */
[----:B------:R2:W-:Y:S02]  /*2c1d0*/  @!P5 STG.E.128 desc[UR56][R8.64+0x180], R76 ;  /* 0x0001804c0800d986 */ /* 0x0005e4000c101d38 */
.L_x_10191:
[----:B------:R-:W-:Y:S05]  /*2c1e0*/  BSYNC B1 ;  /* 0x0000000000017941 */ /* 0x000fea0003800000 */
.L_x_10190:
        /* <DEDUP_REMOVED lines=21> */
[----:B-----5:R3:W-:Y:S04]  /*2c340*/  @!P1 STG.E.128 desc[UR56][R4.64], R36 ;  /* 0x0000002404009986 */ /* 0x0207e8000c101d38 */
[----:B------:R3:W-:Y:S04]  /*2c350*/  @!P2 STG.E.128 desc[UR56][R4.64+0x80], R52 ;  /* 0x000080340400a986 */ /* 0x0007e8000c101d38 */
[----:B------:R3:W-:Y:S02]  /*2c360*/  @!P3 STG.E.128 desc[UR56][R4.64+0x100], R64 ;  /* 0x000100400400b986 */ /* 0x0007e4000c101d38 */
[----:B------:R-:W-:Y:S05]  /*2c370*/  @P0 BRA `(.L_x_10192) ;  /* 0x0000000800e80947 */ /* 0x000fea0003800000 */
[----:B------:R4:W-:Y:S01]  /*2c380*/  STG.E.128 desc[UR56][R4.64+0x180], R80 ;  /* 0x0001805004007986 */ /* 0x0009e2000c101d38 */
[----:B------:R-:W-:Y:S05]  /*2c390*/  BRA `(.L_x_10192) ;  /* 0x0000000800e07947 */ /* 0x000fea0003800000 */
.L_x_10184:
[----:B------:R-:W-:Y:S01]  /*2c3a0*/  ULDC.64 UR4, c[0x0][0xcd8] ;  /* 0x0003360000047ab9 */ /* 0x000fe20000000a00 */
[----:B-1----:R-:W1:Y:S01]  /*2c3b0*/  LDC.64 R2, c[0x0][0xcd8] ;  /* 0x00033600ff027b82 */ /* 0x002e620000000a00 */
[----:B------:R-:W-:Y:S01]  /*2c3c0*/  ISETP.NE.U32.AND P0, PT, RZ, UR4, PT ;  /* 0x00000004ff007c0c */ /* 0x000fe2000bf05070 */
[----:B------:R-:W-:-:S03]  /*2c3d0*/  IMAD.MOV.U32 R9, RZ, RZ, RZ ;  /* 0x000000ffff097224 */ /* 0x000fc600078e00ff */
[----:B------:R-:W-:Y:S01]  /*2c3e0*/  ISETP.NE.AND.EX P0, PT, RZ, UR5, PT, P0 ;  /* 0x00000005ff007c0c */ /* 0x000fe2000bf05300 */
[----:B------:R-:W-:Y:S02]  /*2c3f0*/  ULDC.64 UR4, c[0x0][0xce0] ;  /* 0x0003380000047ab9 */ /* 0x000fe40000000a00 */
[----:B------:R-:W-:-:S04]  /*2c400*/  ISETP.NE.U32.AND P1, PT, RZ, UR4, PT ;  /* 0x00000004ff007c0c */ /* 0x000fc8000bf25070 */
[----:B------:R-:W-:Y:S01]  /*2c410*/  ISETP.NE.AND.EX P1, PT, RZ, UR5, PT, P1 ;  /* 0x00000005ff007c0c */ /* 0x000fe2000bf25310 */
[----:B-1----:R-:W-:-:S12]  /*2c420*/  IMAD.WIDE R2, R178, 0x4, R2 ;  /* 0x00000004b2027825 */ /* 0x002fd800078e0202 */
[----:B------:R-:W1:Y:S01]  /*2c430*/  @P1 LDC.64 R4, c[0x0][0xce0] ;  /* 0x00033800ff041b82 */ /* 0x000e620000000a00 */
[----:B------:R-:W-:Y:S02]  /*2c440*/  ULDC UR4, c[0x0][0xb88] ;  /* 0x0002e20000047ab9 */ /* 0x000fe40000000800 */
[----:B------:R-:W-:Y:S01]  /*2c450*/  IMAD.U32 R7, RZ, RZ, UR4 ;  /* 0x00000004ff077e24 */ /* 0x000fe2000f8e00ff */
[----:B------:R4:W5:Y:S01]  /*2c460*/  @P0 LDG.E R9, desc[UR56][R2.64] ;  /* 0x0000003802090981 */ /* 0x000962000c1e1900 */
[----:B-1----:R-:W-:-:S05]  /*2c470*/  @P1 IMAD.WIDE R4, R178, 0x4, R4 ;  /* 0x00000004b2041825 */ /* 0x002fca00078e0204 */
[----:B------:R4:W5:Y:S01]  /*2c480*/  @P1 LDG.E R7, desc[UR56][R4.64] ;  /* 0x0000003804071981 */ /* 0x000962000c1e1900 */
[----:B------:R-:W-:Y:S01]  /*2c490*/  ISETP.GT.AND P2, PT, R211, 0x7f, PT ;  /* 0x0000007fd300780c */ /* 0x000fe20003f44270 */
[----:B------:R-:W-:-:S12]  /*2c4a0*/  @P1 BRA `(.L_x_10193) ;  /* 0x0000000000101947 */ /* 0x000fd80003800000 */
[----:B------:R-:W-:Y:S05]  /*2c4b0*/  @!P0 BRA `(.L_x_10193) ;  /* 0x00000000000c8947 */ /* 0x000fea0003800000 */
[----:B------:R-:W2:Y:S04]  /*2c4c0*/  LDG.E R0, desc[UR56][R2.64] ;  /* 0x0000003802007981 */ /* 0x000ea8000c1e1900 */
[----:B-----5:R-:W2:Y:S02]  /*2c4d0*/  LDG.E R7, desc[UR56][R2.64+0x4] ;  /* 0x0000043802077981 */ /* 0x020ea4000c1e1900 */
[----:B--2---:R-:W-:-:S07]  /*2c4e0*/  IMAD.IADD R7, R7, 0x1, -R0 ;  /* 0x0000000107077824 */ /* 0x004fce00078e0a00 */
.L_x_10193:
        /* <DEDUP_REMOVED lines=8> */
[----:B----4-:R-:W1:Y:S02]  /*2c570*/  S2R R2, SR_TID.X ;  /* 0x0000000000027919 */ /* 0x010e640000002100 */
[----:B-1----:R-:W-:-:S04]  /*2c580*/  IMAD R0, R180, 0x80, R2 ;  /* 0x00000080b4007824 */ /* 0x002fc800078e0202 */
[----:B------:R-:W-:-:S05]  /*2c590*/  VIADD R0, R0, 0xffffff80 ;  /* 0xffffff8000007836 */ /* 0x000fca0000000000 */
[----:B------:R-:W-:-:S13]  /*2c5a0*/  ISETP.GE.AND P0, PT, R0, R7, PT ;  /* 0x000000070000720c */ /* 0x000fda0003f06270 */
[----:B------:R-:W-:Y:S05]  /*2c5b0*/  @P0 BRA `(.L_x_10195) ;  /* 0x0000000000440947 */ /* 0x000fea0003800000 */
[----:B------:R-:W-:Y:S01]  /*2c5c0*/  IADD3 R2, P0, R0, R9, RZ ;  /* 0x0000000900027210 */ /* 0x000fe20007f1e0ff */
        /* <DEDUP_REMOVED lines=16> */
.L_x_10195:
[----:B------:R-:W-:Y:S05]  /*2c6d0*/  BSYNC B1 ;  /* 0x0000000000017941 */ /* 0x000fea0003800000 */
.L_x_10194:
[----:B------:R-:W-:Y:S01]  /*2c6e0*/  ULDC.64 UR4, c[0x0][0xba0] ;  /* 0x0002e80000047ab9 */ /* 0x000fe20000000a00 */
[----:B----4-:R-:W-:Y:S01]  /*2c6f0*/  IMAD.MOV.U32 R2, RZ, RZ, R159 ;  /* 0x000000ffff027224 */ /* 0x010fe200078e009f */
[----:B------:R-:W-:Y:S01]  /*2c700*/  BSSY B1, `(.L_x_10196) ;  /* 0x000002f000017945 */ /* 0x000fe20003800000 */
[----:B-1----:R-:W-:Y:S02]  /*2c710*/  IMAD.MOV.U32 R3, RZ, RZ, R12 ;  /* 0x000000ffff037224 */ /* 0x002fe400078e000c */
[----:B------:R-:W-:Y:S02]  /*2c720*/  IMAD R0, R6, UR4, RZ ;  /* 0x0000000406007c24 */ /* 0x000fe4000f8e02ff */
[----:B------:R-:W-:-:S04]  /*2c730*/  IMAD.WIDE.U32 R2, R9, UR4, R2 ;  /* 0x0000000409027c25 */ /* 0x000fc8000f8e0002 */
[----:B------:R-:W-:Y:S01]  /*2c740*/  IMAD R9, R9, UR5, R0 ;  /* 0x0000000509097c24 */ /* 0x000fe2000f8e0200 */
[----:B------:R-:W-:Y:S01]  /*2c750*/  ULDC.64 UR4, c[0x0][0xbe0] ;  /* 0x0002f80000047ab9 */ /* 0x000fe20000000a00 */
[----:B------:R-:W-:Y:S01]  /*2c760*/  IMAD R11, R180, -0x80, R7 ;  /* 0xffffff80b40b7824 */ /* 0x000fe200078e0207 */
[----:B------:R-:W-:Y:S01]  /*2c770*/  SHF.R.S32.HI R7, RZ, 0x1f, R164 ;  /* 0x0000001fff077819 */ /* 0x000fe200000114a4 */
[----:B------:R-:W-:Y:S02]  /*2c780*/  IMAD R0, R8, UR4, RZ ;  /* 0x0000000408007c24 */ /* 0x000fe4000f8e02ff */
[----:B------:R-:W-:Y:S01]  /*2c790*/  IMAD.IADD R3, R3, 0x1, R9 ;  /* 0x0000000103037824 */ /* 0x000fe200078e0209 */
[C---:B------:R-:W-:Y:S01]  /*2c7a0*/  ISETP.GE.AND P1, PT, R164.reuse, R11, PT ;  /* 0x0000000ba400720c */ /* 0x040fe20003f26270 */
[----:B------:R-:W-:Y:S02]  /*2c7b0*/  IMAD R5, R177, UR5, R0 ;  /* 0x00000005b1057c24 */ /* 0x000fe4000f8e0200 */
[----:B------:R-:W-:-:S02]  /*2c7c0*/  VIADD R0, R164, 0x20 ;  /* 0x00000020a4007836 */ /* 0x000fc40000000000 */
[----:B------:R-:W-:Y:S01]  /*2c7d0*/  IMAD.WIDE.U32 R2, R177, UR4, R2 ;  /* 0x00000004b1027c25 */ /* 0x000fe2000f8e0002 */
[----:B------:R-:W-:Y:S02]  /*2c7e0*/  ULDC.64 UR4, c[0x0][0xbe8] ;  /* 0x0002fa0000047ab9 */ /* 0x000fe40000000a00 */
[----:B------:R-:W-:Y:S01]  /*2c7f0*/  ISETP.GE.AND P0, PT, R0, R11, PT ;  /* 0x0000000b0000720c */ /* 0x000fe20003f06270 */
        /* <DEDUP_REMOVED lines=31> */
.L_x_10197:
[----:B------:R-:W-:Y:S05]  /*2c9f0*/  BSYNC B1 ;  /* 0x0000000000017941 */ /* 0x000fea0003800000 */
.L_x_10196:
[----:B------:R-:W-:Y:S01]  /*2ca00*/  BSSY B1, `(.L_x_10198) ;  /* 0x000001c000017945 */ /* 0x000fe20003800000 */
[----:B------:R-:W-:Y:S01]  /*2ca10*/  ISETP.GE.AND P1, PT, R0, R11, PT ;  /* 0x0000000b0000720c */ /* 0x000fe20003f26270 */
[----:B-1----:R-:W-:Y:S02]  /*2ca20*/  VIADD R8, R164, 0x60 ;  /* 0x00000060a4087836 */ /* 0x002fe40000000000 */
        /* <DEDUP_REMOVED lines=25> */
.L_x_10199:
[----:B------:R-:W-:Y:S05]  /*2cbc0*/  BSYNC B1 ;  /* 0x0000000000017941 */ /* 0x000fea0003800000 */
.L_x_10198:
        /* <DEDUP_REMOVED lines=27> */
.L_x_10201:
[----:B------:R-:W-:Y:S05]  /*2cd80*/  BSYNC B1 ;  /* 0x0000000000017941 */ /* 0x000fea0003800000 */
.L_x_10200:
[----:B------:R-:W-:Y:S05]  /*2cd90*/  @P0 BRA `(.L_x_10192) ;  /* 0x0000000000600947 */ /* 0x000fea0003800000 */
[----:B------:R-:W-:Y:S01]  /*2cda0*/  IADD3 R5, P0, R6, 0x60, RZ ;  /* 0x0000006006057810 */ /* 0x000fe20007f1e0ff */
[C---:B------:R-:W-:Y:S01]  /*2cdb0*/  VIADD R0, R159.reuse, 0x40 ;  /* 0x000000409f007836 */ /* 0x040fe20000000000 */
[----:B------:R-:W-:Y:S01]  /*2cdc0*/  ULDC UR4, c[0x0][0xb8c] ;  /* 0x0002e30000047ab9 */ /* 0x000fe20000000800 */
[----:B------:R-:W-:Y:S01]  /*2cdd0*/  ULDC.64 UR6, c[0x0][0xbd8] ;  /* 0x0002f60000067ab9 */ /* 0x000fe20000000a00 */
[----:B------:R-:W-:Y:S01]  /*2cde0*/  IMAD.MOV.U32 R2, RZ, RZ, R4 ;  /* 0x000000ffff027224 */ /* 0x000fe200078e0004 */
[C---:B------:R-:W-:Y:S01]  /*2cdf0*/  IADD3 R4, R159.reuse, 0x80, RZ ;  /* 0x000000809f047810 */ /* 0x040fe20007ffe0ff */
[----:B------:R-:W-:Y:S01]  /*2ce00*/  IMAD.X R6, RZ, RZ, R7, P0 ;  /* 0x000000ffff067224 */ /* 0x000fe200000e0607 */
[----:B------:R-:W-:Y:S01]  /*2ce10*/  ISETP.GE.AND P2, PT, R0, UR4, PT ;  /* 0x0000000400007c0c */ /* 0x000fe2000bf46270 */
[----:B------:R-:W-:Y:S01]  /*2ce20*/  IMAD.MOV.U32 R3, RZ, RZ, R13 ;  /* 0x000000ffff037224 */ /* 0x000fe200078e000d */
[----:B------:R-:W-:Y:S01]  /*2ce30*/  ISETP.GE.AND P3, PT, R4, UR4, PT ;  /* 0x0000000404007c0c */ /* 0x000fe2000bf66270 */
[----:B------:R-:W-:Y:S01]  /*2ce40*/  IMAD R6, R6, UR6, RZ ;  /* 0x0000000606067c24 */ /* 0x000fe2000f8e02ff */
[C---:B------:R-:W-:Y:S01]  /*2ce50*/  ISETP.GE.AND P1, PT, R159.reuse, UR4, PT ;  /* 0x000000049f007c0c */ /* 0x040fe2000bf26270 */
[----:B------:R-:W-:-:S02]  /*2ce60*/  VIADD R0, R159, 0xc0 ;  /* 0x000000c09f007836 */ /* 0x000fc40000000000 */
        /* <DEDUP_REMOVED lines=11> */
.L_x_10192:
[----:B------:R-:W-:Y:S05]  /*2cf20*/  BSYNC B0 ;  /* 0x0000000000007941 */ /* 0x000fea0003800000 */
.L_x_10183:
[----:B------:R-:W-:Y:S02]  /*2cf30*/  ULDC UR4, c[0x0][0xd14] ;  /* 0x0003450000047ab9 */ /* 0x000fe40000000800 */
[----:B---3--:R-:W-:-:S13]  /*2cf40*/  ISETP.GE.AND P0, PT, R119, UR4, PT ;  /* 0x0000000477007c0c */ /* 0x008fda000bf06270 */
[----:B------:R-:W-:Y:S05]  /*2cf50*/  @!P0 BRA `(.L_x_10202) ;  /* 0xfffffd4000688947 */ /* 0x000fea000383ffff */
[----:B------:R-:W-:Y:S05]  /*2cf60*/  BRA `(.L_x_9980) ;  /* 0x0000006000ac7947 */ /* 0x000fea0003800000 */
.L_x_9978:
[----:B------:R-:W-:-:S08]  /*2cf70*/  NOP ;  /* 0x0000000000007918 */ /* 0x000fd00000000000 */
[----:B------:R-:W0:-:S00]  /*2cf80*/  USETMAXREG.DEALLOC.CTAPOOL 0x18 ;  /* 0x00000018000079c8 */ /* 0x000e0000080e0500 */
[----:B0-----:R-:W-:-:S06]  /*2cf90*/  LOP3.LUT R0, R0, 0x3, RZ, 0xc0, !PT ;  /* 0x0000000300007812 */ /* 0x001fcc00078ec0ff */
[----:B------:R-:W0:Y:S02]  /*2cfa0*/  SHFL.IDX PT, R0, R0, RZ, 0x1f ;  /* 0x00001fff00007589 */ /* 0x000e2400000e0000 */
[----:B0-----:R-:W-:-:S13]  /*2cfb0*/  ISETP.NE.AND P0, PT, R0, RZ, PT ;  /* 0x000000ff0000720c */ /* 0x001fda0003f05270 */
[----:B------:R-:W-:Y:S05]  /*2cfc0*/  @P0 BRA `(.L_x_9980) ;  /* 0x0000006000940947 */ /* 0x000fea0003800000 */
        /* <DEDUP_REMOVED lines=56> */
.L_x_10207:
        /* <DEDUP_REMOVED lines=16> */
.L_x_10206:
[----:B------:R-:W-:Y:S05]  /*2d450*/  BSYNC B0 ;  /* 0x0000000000007941 */ /* 0x000fea0003800000 */
.L_x_10205:
        /* <DEDUP_REMOVED lines=25> */
.L_x_10203:
        /* <DEDUP_REMOVED lines=20> */
.L_x_10208:
        /* <DEDUP_REMOVED lines=56> */
.L_x_10204:
[----:B------:R-:W-:Y:S02]  /*2dab0*/  IMAD.MOV.U32 R17, RZ, RZ, RZ ;  /* 0x000000ffff117224 */ /* 0x000fe400078e00ff */
[----:B------:R-:W-:Y:S02]  /*2dac0*/  IMAD.U32 R16, RZ, RZ, UR6 ;  /* 0x00000006ff107e24 */ /* 0x000fe4000f8e00ff */
[----:B------:R-:W-:-:S07]  /*2dad0*/  IMAD.MOV.U32 R18, RZ, RZ, RZ ;  /* 0x000000ffff127224 */ /* 0x000fce00078e00ff */
.L_x_10209:
        /* <DEDUP_REMOVED lines=16> */
[----:B------:R-:W-:Y:S01]  /*2dbe0*/  ULDC.64 UR54, c[0x0][0x198] ;  /* 0x0000660000367ab9 */ /* 0x000fe20000000a00 */
[----:B------:R-:W-:Y:S01]  /*2dbf0*/  ULDC UR51, c[0x0][0xc] ;  /* 0x0000030000337ab9 */ /* 0x000fe20000000800 */
[----:B------:R-:W-:Y:S01]  /*2dc00*/  UMOV UR52, URZ ;  /* 0x0000003f00347c82 */ /* 0x000fe20008000000 */
[----:B------:R1:W-:Y:S04]  /*2dc10*/  STL [R1+0x46c], R0 ;  /* 0x00046c0001007387 */ /* 0x0003e80000100800 */
[----:B------:R1:W-:Y:S04]  /*2dc20*/  STL [R1+0x460], RZ ;  /* 0x000460ff01007387 */ /* 0x0003e80000100800 */
[----:B------:R1:W-:Y:S02]  /*2dc30*/  STL [R1+0x468], R0 ;  /* 0x0004680001007387 */ /* 0x0003e40000100800 */
.L_x_10310:
        /* <DEDUP_REMOVED lines=45> */
.L_x_10211:
        /* <DEDUP_REMOVED lines=18> */
.L_x_10212:
[----:B------:R-:W-:Y:S05]  /*2e030*/  @!P3 BRA `(.L_x_10213) ;  /* 0x00000000000cb947 */ /* 0x000fea0003800000 */
[----:B------:R-:W2:Y:S04]  /*2e040*/  LDG.E R7, desc[UR56][R4.64] ;  /* 0x0000003804077981 */ /* 0x000ea8000c1e1900 */
[----:B-1----:R-:W2:Y:S02]  /*2e050*/  LDG.E R8, desc[UR56][R4.64+0x4] ;  /* 0x0000043804087981 */ /* 0x002ea4000c1e1900 */
[----:B--2---:R-:W-:-:S07]  /*2e060*/  IMAD.IADD R7, R8, 0x1, -R7 ;  /* 0x0000000108077824 */ /* 0x004fce00078e0a07 */
.L_x_10213:
[----:B--2---:R-:W2:Y:S04]  /*2e070*/  @P1 LDG.E R4, desc[UR56][R2.64] ;  /* 0x0000003802041981 */ /* 0x004ea8000c1e1900 */
[----:B------:R1:W2:Y:S02]  /*2e080*/  @P1 LDG.E R5, desc[UR56][R2.64+0x4] ;  /* 0x0000043802051981 */ /* 0x0002a4000c1e1900 */
[----:B-1----:R-:W1:Y:S02]  /*2e090*/  LDC.64 R2, c[0x0][0xad8] ;  /* 0x0002b600ff027b82 */ /* 0x002e640000000a00 */
[----:B-1----:R-:W-:Y:S01]  /*2e0a0*/  ISETP.GE.AND P2, PT, R3, 0x1, PT ;  /* 0x000000010300780c */ /* 0x002fe20003f46270 */
[----:B--2---:R-:W-:Y:S02]  /*2e0b0*/  @P1 IMAD.IADD R9, R5, 0x1, -R4 ;  /* 0x0000000105091824 */ /* 0x004fe400078e0a04 */
[----:B-----5:R-:W-:-:S04]  /*2e0c0*/  IMAD.IADD R5, R7, 0x1, -R6 ;  /* 0x0000000107057824 */ /* 0x020fc800078e0a06 */
[----:B------:R-:W-:-:S04]  /*2e0d0*/  IMAD.IADD R8, R5, 0x1, R9 ;  /* 0x0000000105087824 */ /* 0x000fc800078e0209 */
[----:B------:R-:W-:-:S04]  /*2e0e0*/  VIADD R4, R8, 0x5f ;  /* 0x0000005f08047836 */ /* 0x000fc80000000000 */
[----:B------:R-:W-:-:S05]  /*2e0f0*/  IMAD.HI R4, R4, 0x2aaaaaab, RZ ;  /* 0x2aaaaaab04047827 */ /* 0x000fca00078e02ff */
[----:B------:R-:W-:-:S04]  /*2e100*/  SHF.R.U32.HI R7, RZ, 0x1f, R4 ;  /* 0x0000001fff077819 */ /* 0x000fc80000011604 */
[----:B------:R-:W-:Y:S02]  /*2e110*/  LEA.HI.SX32 R20, R4, R7, 0x1c ;  /* 0x0000000704147211 */ /* 0x000fe400078fe2ff */
[----:B------:R-:W-:-:S04]  /*2e120*/  LEA R4, R17, 0x80, 0x7 ;  /* 0x0000008011047811 */ /* 0x000fc800078e38ff */
[----:B------:R-:W-:-:S05]  /*2e130*/  IADD3 R4, R8, R4, -R0 ;  /* 0x0000000408047210 */ /* 0x000fca0007ffe800 */
[----:B------:R-:W-:Y:S01]  /*2e140*/  IMAD.IADD R2, R4, 0x1, R2 ;  /* 0x0000000104027824 */ /* 0x000fe200078e0202 */
[----:B------:R-:W-:Y:S06]  /*2e150*/  @!P2 BRA `(.L_x_10214) ;  /* 0x000000000048a947 */ /* 0x000fec0003800000 */
[C---:B------:R-:W-:Y:S01]  /*2e160*/  ISETP.GT.AND P0, PT, R4.reuse, RZ, PT ;  /* 0x000000ff0400720c */ /* 0x040fe20003f04270 */
[----:B------:R-:W-:Y:S01]  /*2e170*/  BSSY B0, `(.L_x_10215) ;  /* 0x000000e000007945 */ /* 0x000fe20003800000 */
[----:B0-----:R-:W-:-:S11]  /*2e180*/  VIADD R11, R4, 0xffffffff ;  /* 0xffffffff040b7836 */ /* 0x001fd60000000000 */
        /* <DEDUP_REMOVED lines=8> */
.L_x_10216:
[----:B------:R-:W-:-:S13]  /*2e210*/  ISETP.NE.AND P0, PT, R3, 0x1, PT ;  /* 0x000000010300780c */ /* 0x000fda0003f05270 */
[----:B------:R-:W0:Y:S02]  /*2e220*/  @P0 LDC.64 R6, c[0x0][0xae0] ;  /* 0x0002b800ff060b82 */ /* 0x000e240000000a00 */
[----:B0-----:R-:W-:-:S05]  /*2e230*/  @P0 IMAD.HI.U32 R6, R11, R6, RZ ;  /* 0x000000060b060227 */ /* 0x001fca00078e00ff */
[----:B------:R-:W-:-:S07]  /*2e240*/  @P0 SHF.R.U32.HI R11, RZ, R7, R6 ;  /* 0x00000007ff0b0219 */ /* 0x000fce0000011606 */
.L_x_10217:
[----:B------:R-:W-:Y:S05]  /*2e250*/  BSYNC B0 ;  /* 0x0000000000007941 */ /* 0x000fea0003800000 */
.L_x_10215:
[----:B------:R-:W-:-:S05]  /*2e260*/  IMAD R11, R11, R3, R3 ;  /* 0x000000030b0b7224 */ /* 0x000fca00078e0203 */
[----:B------:R-:W-:-:S07]  /*2e270*/  VIMNMX R2, R2, R11, PT ;  /* 0x0000000b02027248 */ /* 0x000fce0003fe0100 */
.L_x_10214:
        /* <DEDUP_REMOVED lines=9> */
[----:B0-----:R-:W-:-:S11]  /*2e310*/  LOP3.LUT R11, RZ, R0, RZ, 0x33, !PT ;  /* 0x00000000ff0b7212 */ /* 0x001fd600078e33ff */
[----:B------:R-:W0:Y:S02]  /*2e320*/  @P0 LDC.64 R6, c[0x0][0xae0] ;  /* 0x0002b800ff060b82 */ /* 0x000e240000000a00 */
[----:B0-----:R-:W-:-:S05]  /*2e330*/  @P0 IMAD.HI.U32 R6, R11, R6, RZ ;  /* 0x000000060b060227 */ /* 0x001fca00078e00ff */
[----:B------:R-:W-:-:S04]  /*2e340*/  @P0 SHF.R.U32.HI R11, RZ, R7, R6 ;  /* 0x00000007ff0b0219 */ /* 0x000fc80000011606 */
[----:B------:R-:W-:Y:S01]  /*2e350*/  LOP3.LUT R11, RZ, R11, RZ, 0x33, !PT ;  /* 0x0000000bff0b7212 */ /* 0x000fe200078e33ff */
[----:B------:R-:W-:Y:S06]  /*2e360*/  BRA `(.L_x_10221) ;  /* 0x0000000000147947 */ /* 0x000fec0003800000 */
.L_x_10220:
[----:B------:R-:W-:Y:S01]  /*2e370*/  ISETP.NE.AND P0, PT, R3, 0x1, PT ;  /* 0x000000010300780c */ /* 0x000fe20003f05270 */
[----:B0-----:R-:W-:-:S12]  /*2e380*/  IMAD.MOV.U32 R11, RZ, RZ, R0 ;  /* 0x000000ffff0b7224 */ /* 0x001fd800078e0000 */
[----:B------:R-:W0:Y:S02]  /*2e390*/  @P0 LDC.64 R6, c[0x0][0xae0] ;  /* 0x0002b800ff060b82 */ /* 0x000e240000000a00 */
[----:B0-----:R-:W-:-:S05]  /*2e3a0*/  @P0 IMAD.HI.U32 R6, R0, R6, RZ ;  /* 0x0000000600060227 */ /* 0x001fca00078e00ff */
[----:B------:R-:W-:-:S07]  /*2e3b0*/  @P0 SHF.R.U32.HI R11, RZ, R7, R6 ;  /* 0x00000007ff0b0219 */ /* 0x000fce0000011606 */
.L_x_10221:
[----:B------:R-:W-:Y:S05]  /*2e3c0*/  BSYNC B0 ;  /* 0x0000000000007941 */ /* 0x000fea0003800000 */
.L_x_10219:
[----:B------:R-:W-:-:S05]  /*2e3d0*/  IMAD R3, R11, R3, RZ ;  /* 0x000000030b037224 */ /* 0x000fca00078e02ff */
[----:B------:R-:W-:-:S07]  /*2e3e0*/  VIMNMX R8, R8, R3, !PT ;  /* 0x0000000308087248 */ /* 0x000fce0007fe0100 */
.L_x_10218:
        /* <DEDUP_REMOVED lines=35> */
.L_x_10379:
[----:B------:R-:W-:-:S03]  /*2e620*/  UMOV UR4, 0xffffffff ;  /* 0xffffffff00047882 */ /* 0x000fc60000000000 */
[----:B------:R-:W-:Y:S05]  /*2e630*/  BRA.DIV UR4, `(.L_x_10225) ;  /* 0x0000005a04cc7947 */ /* 0x000fea000b800000 */
[----:B------:R-:W-:-:S13]  /*2e640*/  ELECT P6, URZ, PT ;  /* 0x00000000003f782f */ /* 0x000fda00038c0000 */
.L_x_10382:
        /* <DEDUP_REMOVED lines=11> */
.L_x_10383:
[----:B------:R-:W-:Y:S04]  /*2e700*/  BSSY B1, `(.L_x_10227) ;  /* 0x000004d000017945 */ /* 0x000fe80003800000 */
[----:B------:R-:W-:Y:S05]  /*2e710*/  @!P6 BRA `(.L_x_10228) ;  /* 0x00000004002ce947 */ /* 0x000fea0003800000 */
[----:B0-----:R-:W1:Y:S04]  /*2e720*/  LDL R11, [R1+0x464] ;  /* 0x00046400010b7983 */ /* 0x001e680000100800 */
[----:B------:R-:W2:Y:S01]  /*2e730*/  LDL R9, [R1+0x46c] ;  /* 0x00046c0001097983 */ /* 0x000ea20000100800 */
[----:B-1----:R-:W-:Y:S01]  /*2e740*/  IMAD R8, R11, 0x8, R7 ;  /* 0x000000080b087824 */ /* 0x002fe200078e0207 */
[----:B--2---:R-:W-:-:S04]  /*2e750*/  SHF.L.U32 R9, R9, 0x1f, RZ ;  /* 0x0000001f09097819 */ /* 0x004fc800000006ff */
[----:B------:R-:W0:Y:S02]  /*2e760*/  SYNCS.PHASECHK.TRANS64.TRYWAIT P0, [R8+URZ+0x324a0], R9 ;  /* 0x0324a009080075a7 */ /* 0x000e24000800017f */
[----:B0-----:R-:W-:Y:S05]  /*2e770*/  @!P0 BRA `(.L_x_10229) ;  /* 0x0000005800b08947 */ /* 0x001fea0003800000 */
.L_x_10384:
        /* <DEDUP_REMOVED lines=11> */
.L_x_10230:
        /* <DEDUP_REMOVED lines=19> */
.L_x_10385:
        /* <DEDUP_REMOVED lines=8> */
.L_x_10232:
        /* <DEDUP_REMOVED lines=31> */
.L_x_10228:
[----:B------:R-:W-:Y:S05]  /*2ebd0*/  BSYNC B1 ;  /* 0x0000000000017941 */ /* 0x000fea0003800000 */
.L_x_10227:
[----:B-1----:R-:W2:Y:S04]  /*2ebe0*/  LDL.LU R8, [R1+0x464] ;  /* 0x0004640001087983 */ /* 0x002ea80000300800 */
[----:B0-----:R-:W3:Y:S01]  /*2ebf0*/  LDL.LU R11, [R1+0x46c] ;  /* 0x00046c00010b7983 */ /* 0x001ee20000300800 */
        /* <DEDUP_REMOVED lines=14> */
.L_x_10239:
        /* <DEDUP_REMOVED lines=9> */
.L_x_10386:
        /* <DEDUP_REMOVED lines=11> */
.L_x_10236:
        /* <DEDUP_REMOVED lines=17> */
.L_x_10387:
        /* <DEDUP_REMOVED lines=8> */
.L_x_10238:
        /* <DEDUP_REMOVED lines=31> */
.L_x_10234:
[----:B------:R-:W-:Y:S05]  /*2f1a0*/  BSYNC B1 ;  /* 0x0000000000017941 */ /* 0x000fea0003800000 */
.L_x_10233:
        /* <DEDUP_REMOVED lines=9> */
[----:B------:R-:W-:Y:S01]  /*2f240*/  ISETP.GT.AND P0, PT, R3, R2, PT ;  /* 0x000000020300720c */ /* 0x000fe20003f04270 */
[----:B------:R1:W-:Y:S04]  /*2f250*/  STL [R1+0x464], R9 ;  /* 0x0004640901007387 */ /* 0x0003e80000100800 */
[----:B------:R1:W-:Y:S08]  /*2f260*/  STL [R1+0x46c], R11 ;  /* 0x00046c0b01007387 */ /* 0x0003f00000100800 */
[----:B------:R-:W-:Y:S05]  /*2f270*/  @P0 BRA `(.L_x_10239) ;  /* 0xfffffff800980947 */ /* 0x000fea000383ffff */
.L_x_10223:
[----:B------:R-:W-:Y:S05]  /*2f280*/  BSYNC B0 ;  /* 0x0000000000007941 */ /* 0x000fea0003800000 */
.L_x_10222:
        /* <DEDUP_REMOVED lines=17> */
.L_x_10242:
[----:B------:R-:W-:-:S13]  /*2f3a0*/  ISETP.NE.AND P1, PT, R3, 0x1, PT ;  /* 0x000000010300780c */ /* 0x000fda0003f25270 */
[----:B------:R-:W2:Y:S02]  /*2f3b0*/  @P1 LDC.64 R4, c[0x0][0xae0] ;  /* 0x0002b800ff041b82 */ /* 0x000ea40000000a00 */
[----:B--2---:R-:W-:-:S05]  /*2f3c0*/  @P1 IMAD.HI.U32 R4, R6, R4, RZ ;  /* 0x0000000406041227 */ /* 0x004fca00078e00ff */
[----:B------:R-:W-:-:S07]  /*2f3d0*/  @P1 SHF.R.U32.HI R6, RZ, R5, R4 ;  /* 0x00000005ff061219 */ /* 0x000fce0000011604 */
.L_x_10243:
[----:B------:R-:W-:Y:S05]  /*2f3e0*/  BSYNC B0 ;  /* 0x0000000000007941 */ /* 0x000fea0003800000 */
.L_x_10241:
[----:B------:R-:W-:-:S05]  /*2f3f0*/  IMAD R5, R6, R3, R3 ;  /* 0x0000000306057224 */ /* 0x000fca00078e0203 */
[----:B------:R-:W-:-:S07]  /*2f400*/  VIMNMX R2, R2, R5, PT ;  /* 0x0000000502027248 */ /* 0x000fce0003fe0100 */
.L_x_10240:
        /* <DEDUP_REMOVED lines=19> */
.L_x_10246:
[----:B------:R-:W-:-:S13]  /*2f540*/  ISETP.NE.AND P0, PT, R3, 0x1, PT ;  /* 0x000000010300780c */ /* 0x000fda0003f05270 */
[----:B------:R-:W3:Y:S02]  /*2f550*/  @P0 LDC.64 R4, c[0x0][0xae0] ;  /* 0x0002b800ff040b82 */ /* 0x000ee40000000a00 */
[----:B---3--:R-:W-:-:S05]  /*2f560*/  @P0 IMAD.HI.U32 R4, R0, R4, RZ ;  /* 0x0000000400040227 */ /* 0x008fca00078e00ff */
[----:B------:R-:W-:-:S07]  /*2f570*/  @P0 SHF.R.U32.HI R0, RZ, R5, R4 ;  /* 0x00000005ff000219 */ /* 0x000fce0000011604 */
.L_x_10247:
[----:B------:R-:W-:Y:S05]  /*2f580*/  BSYNC B0 ;  /* 0x0000000000007941 */ /* 0x000fea0003800000 */
.L_x_10245:
[----:B------:R-:W-:-:S05]  /*2f590*/  IMAD R3, R0, R3, RZ ;  /* 0x0000000300037224 */ /* 0x000fca00078e02ff */
[----:B------:R-:W-:-:S07]  /*2f5a0*/  VIMNMX R2, R2, R3, !PT ;  /* 0x0000000302027248 */ /* 0x000fce0007fe0100 */
.L_x_10244:
        /* <DEDUP_REMOVED lines=25> */
.L_x_10249:
        /* <DEDUP_REMOVED lines=17> */
[----:B01----:R-:W-:Y:S02]  /*2f850*/  IMAD.U32 R11, RZ, RZ, UR5 ;  /* 0x00000005ff0b7e24 */ /* 0x003fe4000f8e00ff */
[----:B------:R-:W-:Y:S02]  /*2f860*/  IMAD.MOV.U32 R8, RZ, RZ, 0x70 ;  /* 0x00000070ff087424 */ /* 0x000fe400078e00ff */
[----:B------:R-:W-:Y:S02]  /*2f870*/  IMAD.MOV.U32 R12, RZ, RZ, 0x1 ;  /* 0x00000001ff0c7424 */ /* 0x000fe400078e00ff */
[----:B------:R-:W-:-:S07]  /*2f880*/  IMAD.MOV.U32 R13, RZ, RZ, RZ ;  /* 0x000000ffff0d7224 */ /* 0x000fce00078e00ff */
[----:B------:R-:W-:-:S07]  /*2f890*/  LEPC R20, `(.L_x_10251) ;  /* 0x000000001014794e */ /* 0x000fce0000000000 */
[----:B---3--:R-:W-:Y:S05]  /*2f8a0*/  CALL.ABS.NOINC R2 ;  /* 0x0000000002007343 */ /* 0x008fea0003c00000 */
.L_x_10251:
        /* <DEDUP_REMOVED lines=14> */
[----:B01----:R-:W-:Y:S02]  /*2f990*/  IMAD.U32 R11, RZ, RZ, UR5 ;  /* 0x00000005ff0b7e24 */ /* 0x003fe4000f8e00ff */
[----:B------:R-:W-:Y:S02]  /*2f9a0*/  IMAD.MOV.U32 R8, RZ, RZ, 0x70 ;  /* 0x00000070ff087424 */ /* 0x000fe400078e00ff */
[----:B------:R-:W-:Y:S02]  /*2f9b0*/  IMAD.MOV.U32 R12, RZ, RZ, 0x1 ;  /* 0x00000001ff0c7424 */ /* 0x000fe400078e00ff */
[----:B---3--:R-:W-:-:S07]  /*2f9c0*/  IMAD.MOV.U32 R13, RZ, RZ, RZ ;  /* 0x000000ffff0d7224 */ /* 0x008fce00078e00ff */
[----:B------:R-:W-:-:S07]  /*2f9d0*/  LEPC R20, `(.L_x_10253) ;  /* 0x000000001014794e */ /* 0x000fce0000000000 */
[----:B----4-:R-:W-:Y:S05]  /*2f9e0*/  CALL.ABS.NOINC R2 ;  /* 0x0000000002007343 */ /* 0x010fea0003c00000 */
.L_x_10253:
        /* <DEDUP_REMOVED lines=16> */
.L_x_10252:
[----:B--2---:R-:W2:Y:S01]  /*2faf0*/  LDL.LU R6, [R1+0x480] ;  /* 0x0004800001067983 */ /* 0x004ea20000300800 */
[----:B------:R-:W3:Y:S01]  /*2fb00*/  LDC R0, c[0x0][0x428] ;  /* 0x00010a00ff007b82 */ /* 0x000ee20000000800 */
[----:B------:R-:W-:Y:S01]  /*2fb10*/  ULDC.64 UR4, c[0x0][0xaf0] ;  /* 0x0002bc0000047ab9 */ /* 0x000fe20000000a00 */
[----:B------:R-:W-:Y:S01]  /*2fb20*/  IMAD.MOV.U32 R4, RZ, RZ, R19 ;  /* 0x000000ffff047224 */ /* 0x000fe200078e0013 */
[----:B------:R-:W4:Y:S01]  /*2fb30*/  S2R R5, SR_TID.X ;  /* 0x0000000000057919 */ /* 0x000f220000002100 */
        /* <DEDUP_REMOVED lines=20> */
[----:B------:R-:W-:Y:S01]  /*2fc80*/  VOTEU.ALL UP0, P6 ;  /* 0x00000000003f7886 */ /* 0x000fe20003000000 */
[----:B---3--:R-:W-:Y:S01]  /*2fc90*/  SEL R2, R19, RZ, !P0 ;  /* 0x000000ff13027207 */ /* 0x008fe20004000000 */
[----:B--2---:R-:W-:-:S07]  /*2fca0*/  IMAD R17, R17, 0x80, R6 ;  /* 0x0000008011117824 */ /* 0x004fce00078e0206 */
.L_x_10254:
        /* <DEDUP_REMOVED lines=11> */
[----:B------:R-:W3:Y:S01]  /*2fd60*/  LDC.64 R20, c[0x0][0x3f8] ;  /* 0x0000fe00ff147b82 */ /* 0x000ee20000000a00 */
[----:B------:R-:W-:Y:S02]  /*2fd70*/  ULDC.64 UR4, c[0x0][0xb00] ;  /* 0x0002c00000047ab9 */ /* 0x000fe40000000a00 */
[----:B---3--:R-:W-:Y:S01]  /*2fd80*/  LOP3.LUT P0, RZ, R20, UR4, RZ, 0xfc, !PT ;  /* 0x0000000414ff7c12 */ /* 0x008fe2000f80fcff */
[----:B------:R-:W-:-:S03]  /*2fd90*/  UMOV UR4, 0xffffffff ;  /* 0xffffffff00047882 */ /* 0x000fc60000000000 */
[----:B------:R-:W-:-:S04]  /*2fda0*/  LOP3.LUT P0, RZ, R21, UR5, RZ, 0xfc, P0 ;  /* 0x0000000515ff7c12 */ /* 0x000fc8000800fcff */
[----:B-----5:R-:W-:Y:S01]  /*2fdb0*/  SEL R6, R4, RZ, !P0 ;  /* 0x000000ff04067207 */ /* 0x020fe20004000000 */
[----:B--2---:R-:W-:Y:S01]  /*2fdc0*/  VIADD R3, R3, 0xffffffff ;  /* 0xffffffff03037836 */ /* 0x004fe20000000000 */
[----:B------:R-:W-:Y:S07]  /*2fdd0*/  BRA.DIV UR4, `(.L_x_10255) ;  /* 0x0000004604687947 */ /* 0x000fee000b800000 */
.L_x_10390:
[----:B------:R-:W-:Y:S01]  /*2fde0*/  UMOV UR4, 0xffffffff ;  /* 0xffffffff00047882 */ /* 0x000fe20000000000 */
[----:B------:R-:W-:Y:S02]  /*2fdf0*/  SHF.R.S32.HI R8, RZ, 0x1f, R4 ;  /* 0x0000001fff087819 */ /* 0x000fe40000011404 */
[----:B------:R-:W-:Y:S05]  /*2fe00*/  BRA.DIV UR4, `(.L_x_10256) ;  /* 0x0000004604907947 */ /* 0x000fea000b800000 */
[----:B------:R-:W-:-:S13]  /*2fe10*/  ELECT P6, URZ, PT ;  /* 0x00000000003f782f */ /* 0x000fda00038c0000 */
.L_x_10393:
[----:B------:R-:W-:Y:S05]  /*2fe20*/  @!P6 BRA `(.L_x_10257) ;  /* 0x0000000000fce947 */ /* 0x000fea0003800000 */
[----:B------:R-:W-:-:S04]  /*2fe30*/  ISETP.NE.U32.AND P0, PT, R20, RZ, PT ;  /* 0x000000ff1400720c */ /* 0x000fc80003f05070 */
[----:B------:R-:W-:-:S13]  /*2fe40*/  ISETP.NE.AND.EX P0, PT, R21, RZ, PT, P0 ;  /* 0x000000ff1500720c */ /* 0x000fda0003f05300 */
[----:B------:R-:W-:Y:S05]  /*2fe50*/  @!P0 BRA `(.L_x_10258) ;  /* 0x0000000000488947 */ /* 0x000fea0003800000 */
[----:B-1----:R-:W1:Y:S01]  /*2fe60*/  LDC R9, c[0x0][0x41c] ;  /* 0x00010700ff097b82 */ /* 0x002e620000000800 */
[----:B------:R-:W-:Y:S01]  /*2fe70*/  IMAD.MOV.U32 R5, RZ, RZ, R3 ;  /* 0x000000ffff057224 */ /* 0x000fe200078e0003 */
        /* <DEDUP_REMOVED lines=14> */
[----:B0-----:R-:W-:-:S05]  /*2ff60*/  LEA.HI.X R11, R6, R21, R5, 0x2, P0 ;  /* 0x00000015060b7211 */ /* 0x001fca00000f1405 */
[----:B------:R2:W5:Y:S04]  /*2ff70*/  LDG.E R6, desc[UR56][R10.64] ;  /* 0x000000380a067981 */ /* 0x000568000c1e1900 */
.L_x_10258:
[----:B------:R-:W3:Y:S01]  /*2ff80*/  LDL R5, [R1+0x460] ;  /* 0x0004600001057983 */ /* 0x000ee20000100800 */
[----:B-1----:R-:W-:-:S03]  /*2ff90*/  MOV R9, 0x400 ;  /* 0x0000040000097802 */ /* 0x002fc60000000f00 */
[----:B------:R-:W4:Y:S01]  /*2ffa0*/  LDL R7, [R1+0x468] ;  /* 0x0004680001077983 */ /* 0x000f220000100800 */
[----:B--2---:R-:W1:Y:S02]  /*2ffb0*/  S2R R10, SR_CgaCtaId ;  /* 0x00000000000a7919 */ /* 0x004e640000008800 */
[----:B-1----:R-:W-:-:S05]  /*2ffc0*/  LEA R9, R10, R9, 0x18 ;  /* 0x000000090a097211 */ /* 0x002fca00078ec0ff */
[----:B---3--:R-:W-:Y:S01]  /*2ffd0*/  IMAD R5, R5, 0x8, R9 ;  /* 0x0000000805057824 */ /* 0x008fe200078e0209 */
[----:B----4-:R-:W-:-:S04]  /*2ffe0*/  SHF.L.U32 R7, R7, 0x1f, RZ ;  /* 0x0000001f07077819 */ /* 0x010fc800000006ff */
[----:B------:R-:W1:Y:S02]  /*2fff0*/  SYNCS.PHASECHK.TRANS64.TRYWAIT P0, [R5+URZ+0x32440], R7 ;  /* 0x03244007050075a7 */ /* 0x000e64000800017f */
[----:B-1----:R-:W-:Y:S05]  /*30000*/  @!P0 BRA `(.L_x_10259) ;  /* 0x0000004400308947 */ /* 0x002fea0003800000 */
.L_x_10394:
        /* <DEDUP_REMOVED lines=11> */
.L_x_10260:
[----:B------:R-:W2:Y:S01]  /*300c0*/  LDL R9, [R1+0x460] ;  /* 0x0004600001097983 */ /* 0x000ea20000100800 */
        /* <DEDUP_REMOVED lines=20> */
[----:B--2---:R-:W-:Y:S01]  /*30210*/  NOP ;  /* 0x0000000000007918 */ /* 0x004fe20000000000 */
.L_x_10257:
        /* <DEDUP_REMOVED lines=26> */
[----:B--2---:R-:W-:Y:S01]  /*303c0*/  IMAD.MOV.U32 R2, RZ, RZ, 0x10000 ;  /* 0x00010000ff027424 */ /* 0x004fe200078e00ff */
        /* <DEDUP_REMOVED lines=28> */
.L_x_10262:
[----:B------:R-:W-:Y:S05]  /*30590*/  BSYNC B0 ;  /* 0x0000000000007941 */ /* 0x000fea0003800000 */
.L_x_10261:
[----:B------:R-:W-:-:S04]  /*305a0*/  UIADD3 UR52, UR52, 0x1, URZ ;  /* 0x0000000134347890 */ /* 0x000fc8000fffe03f */
[----:B------:R-:W-:-:S04]  /*305b0*/  ULEA.HI UR4, UR52, UR52, URZ, 0x1 ;  /* 0x0000003434047291 */ /* 0x000fc8000f8f083f */
[----:B------:R-:W-:-:S04]  /*305c0*/  ULOP3.LUT UR4, UR4, 0xfffffffe, URZ, 0xc0, !UPT ;  /* 0xfffffffe04047892 */ /* 0x000fc8000f8ec03f */
[----:B------:R-:W-:-:S06]  /*305d0*/  UIADD3 UR4, UR52, -UR4, URZ ;  /* 0x8000000434047290 */ /* 0x000fcc000fffe03f */
[----:B------:R-:W-:-:S05]  /*305e0*/  IMAD.U32 R2, RZ, RZ, UR4 ;  /* 0x00000004ff027e24 */ /* 0x000fca000f8e00ff */
[----:B------:R-:W-:-:S04]  /*305f0*/  SHF.L.U32 R2, R2, 0x1f, RZ ;  /* 0x0000001f02027819 */ /* 0x000fc800000006ff */
[----:B------:R-:W2:Y:S02]  /*30600*/  SYNCS.PHASECHK.TRANS64.TRYWAIT P0, [R5+URZ+0x32420], R2 ;  /* 0x03242002050075a7 */ /* 0x000ea4000800017f */
[----:B--2---:R-:W-:Y:S05]  /*30610*/  @!P0 BRA `(.L_x_10263) ;  /* 0x0000003c00c08947 */ /* 0x004fea0003800000 */
.L_x_10395:
[----:B------:R-:W-:Y:S01]  /*30620*/  ULDC.64 UR46, c[0x0][0x3f8] ;  /* 0x0000fe00002e7ab9 */ /* 0x000fe20000000a00 */
[----:B------:R-:W-:Y:S01]  /*30630*/  ULDC.64 UR38, c[0x0][0x408] ;  /* 0x0001020000267ab9 */ /* 0x000fe20000000a00 */
[----:B------:R-:W-:Y:S04]  /*30640*/  BSSY B0, `(.L_x_10264) ;  /* 0x000003b000007945 */ /* 0x000fe80003800000 */
[----:B------:R-:W-:Y:S05]  /*30650*/  @!P6 BRA `(.L_x_10265) ;  /* 0x0000000000e4e947 */ /* 0x000fea0003800000 */
[----:B------:R-:W3:Y:S01]  /*30660*/  LDL R7, [R1+0x460] ;  /* 0x0004600001077983 */ /* 0x000ee20000100800 */
[----:B-1----:R-:W-:-:S03]  /*30670*/  MOV R9, 0x400 ;  /* 0x0000040000097802 */ /* 0x002fc60000000f00 */
[----:B--2---:R-:W2:Y:S01]  /*30680*/  LDL R5, [R1+0x468] ;  /* 0x0004680001057983 */ /* 0x004ea20000100800 */
[----:B------:R-:W1:Y:S02]  /*30690*/  S2R R10, SR_CgaCtaId ;  /* 0x00000000000a7919 */ /* 0x000e640000008800 */
[----:B-1----:R-:W-:-:S05]  /*306a0*/  LEA R9, R10, R9, 0x18 ;  /* 0x000000090a097211 */ /* 0x002fca00078ec0ff */
[----:B---3--:R-:W-:Y:S01]  /*306b0*/  IMAD R2, R7, 0x8, R9 ;  /* 0x0000000807027824 */ /* 0x008fe200078e0209 */
[----:B--2---:R-:W-:-:S04]  /*306c0*/  SHF.L.U32 R5, R5, 0x1f, RZ ;  /* 0x0000001f05057819 */ /* 0x004fc800000006ff */
[----:B------:R-:W1:Y:S02]  /*306d0*/  SYNCS.PHASECHK.TRANS64.TRYWAIT P0, [R2+URZ+0x32460], R5 ;  /* 0x03246005020075a7 */ /* 0x000e64000800017f */
[----:B-1----:R-:W-:Y:S05]  /*306e0*/  @!P0 BRA `(.L_x_10266) ;  /* 0x0000003c00ac8947 */ /* 0x002fea0003800000 */
.L_x_10396:
        /* <DEDUP_REMOVED lines=11> */
.L_x_10267:
[----:B------:R-:W2:Y:S01]  /*307a0*/  LDL R7, [R1+0x460] ;  /* 0x0004600001077983 */ /* 0x000ea20000100800 */
        /* <DEDUP_REMOVED lines=35> */
[----:B---3--:R-:W-:Y:S01]  /*309e0*/  NOP ;  /* 0x0000000000007918 */ /* 0x008fe20000000000 */
.L_x_10265:
[----:B------:R-:W-:Y:S05]  /*309f0*/  BSYNC B0 ;  /* 0x0000000000007941 */ /* 0x000fea0003800000 */
.L_x_10264:
[----:B------:R-:W3:Y:S04]  /*30a00*/  LDL R3, [R1+0x47c] ;  /* 0x00047c0001037983 */ /* 0x000ee80000100800 */
[----:B--2---:R-:W2:Y:S01]  /*30a10*/  LDL R2, [R1+0x474] ;  /* 0x0004740001027983 */ /* 0x004ea20000100800 */
[----:B------:R-:W-:Y:S01]  /*30a20*/  BSSY B0, `(.L_x_10268) ;  /* 0x000016a000007945 */ /* 0x000fe20003800000 */
[----:B---3--:R-:W-:-:S05]  /*30a30*/  VIADD R5, R3, 0xfffffffe ;  /* 0xfffffffe03057836 */ /* 0x008fca0000000000 */
[----:B--2---:R-:W-:-:S13]  /*30a40*/  ISETP.GE.AND P0, PT, R5, R2, PT ;  /* 0x000000020500720c */ /* 0x004fda0003f06270 */
[----:B------:R-:W-:Y:S05]  /*30a50*/  @!P0 BRA `(.L_x_10269) ;  /* 0x0000001400988947 */ /* 0x000fea0003800000 */
[----:B-1----:R-:W-:Y:S01]  /*30a60*/  LOP3.LUT R9, RZ, R2, RZ, 0x33, !PT ;  /* 0x00000002ff097212 */ /* 0x002fe200078e33ff */
[----:B------:R-:W-:Y:S01]  /*30a70*/  IMAD.MOV R2, RZ, RZ, -R3 ;  /* 0x000000ffff027224 */ /* 0x000fe200078e0a03 */
[----:B------:R-:W-:Y:S04]  /*30a80*/  BSSY B1, `(.L_x_10270) ;  /* 0x000007a000017945 */ /* 0x000fe80003800000 */
[----:B------:R-:W-:-:S05]  /*30a90*/  VIADDMNMX R9, R2, 0x1, R9, !PT ;  /* 0x0000000102097846 */ /* 0x000fca0007800109 */
[----:B------:R-:W-:-:S05]  /*30aa0*/  IMAD.IADD R2, R3, 0x1, R9 ;  /* 0x0000000103027824 */ /* 0x000fca00078e0209 */
[----:B------:R-:W-:-:S04]  /*30ab0*/  LOP3.LUT R2, R2, 0x1, RZ, 0xc0, !PT ;  /* 0x0000000102027812 */ /* 0x000fc800078ec0ff */
[----:B------:R-:W-:-:S13]  /*30ac0*/  ISETP.NE.U32.AND P0, PT, R2, 0x1, PT ;  /* 0x000000010200780c */ /* 0x000fda0003f05070 */
[----:B------:R-:W-:Y:S05]  /*30ad0*/  @P0 BRA `(.L_x_10271) ;  /* 0x0000000400d00947 */ /* 0x000fea0003800000 */
[----:B------:R-:W2:Y:S04]  /*30ae0*/  LDL.LU R3, [R1+0x460] ;  /* 0x0004600001037983 */ /* 0x000ea80000300800 */
        /* <DEDUP_REMOVED lines=13> */
[----:B0-----:R-:W0:Y:S01]  /*30bc0*/  LDC R11, c[0x0][0x41c] ;  /* 0x00010700ff0b7b82 */ /* 0x001e220000000800 */
        /* <DEDUP_REMOVED lines=16> */
.L_x_10274:
[----:B------:R-:W3:Y:S01]  /*30cd0*/  S2R R3, SR_CgaCtaId ;  /* 0x0000000000037919 */ /* 0x000ee20000008800 */
[----:B------:R-:W-:-:S04]  /*30ce0*/  MOV R2, 0x400 ;  /* 0x0000040000027802 */ /* 0x000fc80000000f00 */
[----:B---3--:R-:W-:Y:S02]  /*30cf0*/  LEA R2, R3, R2, 0x18 ;  /* 0x0000000203027211 */ /* 0x008fe400078ec0ff */
[----:B------:R-:W-:-:S03]  /*30d00*/  SHF.L.U32 R3, R12, 0x1f, RZ ;  /* 0x0000001f0c037819 */ /* 0x000fc600000006ff */
[----:B------:R-:W-:-:S04]  /*30d10*/  IMAD R2, R13, 0x8, R2 ;  /* 0x000000080d027824 */ /* 0x000fc800078e0202 */
[----:B------:R-:W3:Y:S02]  /*30d20*/  SYNCS.PHASECHK.TRANS64.TRYWAIT P0, [R2+URZ+0x32440], R3 ;  /* 0x03244003020075a7 */ /* 0x000ee4000800017f */
[----:B---3--:R-:W-:Y:S05]  /*30d30*/  @!P0 BRA `(.L_x_10275) ;  /* 0x00000038002c8947 */ /* 0x008fea0003800000 */
.L_x_10397:
        /* <DEDUP_REMOVED lines=11> */
.L_x_10276:
[----:B----4-:R-:W4:Y:S01]  /*30df0*/  LDL R7, [R1+0x460] ;  /* 0x0004600001077983 */ /* 0x010f220000100800 */
[----:B0-----:R-:W-:-:S03]  /*30e00*/  MOV R11, 0x400 ;  /* 0x00000400000b7802 */ /* 0x001fc60000000f00 */
[----:B------:R-:W2:Y:S01]  /*30e10*/  LDL R10, [R1+0x470] ;  /* 0x00047000010a7983 */ /* 0x000ea20000100800 */
[----:B-1----:R-:W0:Y:S01]  /*30e20*/  S2R R12, SR_CgaCtaId ;  /* 0x00000000000c7919 */ /* 0x002e220000008800 */
        /* <DEDUP_REMOVED lines=16> */
[----:B------:R-:W1:Y:S02]  /*30f30*/  SYNCS.PHASECHK.TRANS64.TRYWAIT P0, [R2+URZ+0x32460], R3 ;  /* 0x03246003020075a7 */ /* 0x000e64000800017f */
[----:B01----:R-:W-:Y:S05]  /*30f40*/  @!P0 BRA `(.L_x_10277) ;  /* 0x0000003400bc8947 */ /* 0x003fea0003800000 */
.L_x_10398:
        /* <DEDUP_REMOVED lines=8> */
.L_x_10278:
[----:B0--3--:R-:W2:Y:S01]  /*30fd0*/  LDL R3, [R1+0x460] ;  /* 0x0004600001037983 */ /* 0x009ea20000100800 */
        /* <DEDUP_REMOVED lines=33> */
.L_x_10273:
[----:B------:R-:W-:Y:S05]  /*311f0*/  BSYNC B2 ;  /* 0x0000000000027941 */ /* 0x000fea0003800000 */
.L_x_10272:
[----:B------:R-:W2:Y:S02]  /*31200*/  LDL R2, [R1+0x47c] ;  /* 0x00047c0001027983 */ /* 0x000ea40000100800 */
[----:B--2---:R-:W-:-:S07]  /*31210*/  VIADD R5, R2, 0xfffffffd ;  /* 0xfffffffd02057836 */ /* 0x004fce0000000000 */
.L_x_10271:
[----:B------:R-:W-:Y:S05]  /*31220*/  BSYNC B1 ;  /* 0x0000000000017941 */ /* 0x000fea0003800000 */
.L_x_10270:
[----:B------:R-:W2:Y:S01]  /*31230*/  LDL.LU R2, [R1+0x47c] ;  /* 0x00047c0001027983 */ /* 0x000ea20000300800 */
[----:B------:R-:W-:Y:S01]  /*31240*/  VIADD R9, R9, 0xfffffffe ;  /* 0xfffffffe09097836 */ /* 0x000fe20000000000 */
[----:B--2---:R-:W-:-:S04]  /*31250*/  LOP3.LUT R2, RZ, R2, RZ, 0x33, !PT ;  /* 0x00000002ff027212 */ /* 0x004fc800078e33ff */
[----:B------:R-:W-:-:S13]  /*31260*/  ISETP.NE.AND P0, PT, R9, R2, PT ;  /* 0x000000020900720c */ /* 0x000fda0003f05270 */
[----:B------:R-:W-:Y:S05]  /*31270*/  @!P0 BRA `(.L_x_10269) ;  /* 0x0000000c00908947 */ /* 0x000fea0003800000 */
.L_x_10293:
        /* <DEDUP_REMOVED lines=11> */
[----:B0-----:R-:W-:-:S03]  /*31330*/  IMAD.MOV.U32 R11, RZ, RZ, R5 ;  /* 0x000000ffff0b7224 */ /* 0x001fc600078e0005 */
[----:B------:R-:W-:-:S13]  /*31340*/  ISETP.NE.AND.EX P0, PT, RZ, UR47, PT, P0 ;  /* 0x0000002fff007c0c */ /* 0x000fda000bf05300 */
[----:B------:R-:W-:Y:S05]  /*31350*/  @!P0 BRA `(.L_x_10281) ;  /* 0x0000000000408947 */ /* 0x000fea0003800000 */
[----:B------:R-:W0:Y:S01]  /*31360*/  LDC R6, c[0x0][0x41c] ;  /* 0x00010700ff067b82 */ /* 0x000e220000000800 */
[----:B------:R-:W-:Y:S01]  /*31370*/  IMAD R7, R8, UR38, RZ ;  /* 0x0000002608077c24 */ /* 0x000fe2000f8e02ff */
[----:B0-----:R-:W-:-:S13]  /*31380*/  ISETP.NE.AND P0, PT, R6, 0x1, PT ;  /* 0x000000010600780c */ /* 0x001fda0003f05270 */
[----:B------:R-:W1:Y:S02]  /*31390*/  @P0 LDC.64 R2, c[0x0][0x420] ;  /* 0x00010800ff020b82 */ /* 0x000e640000000a00 */
[----:B-1----:R-:W-:-:S04]  /*313a0*/  @P0 IMAD.HI.U32 R12, R5, R2, RZ ;  /* 0x00000002050c0227 */ /* 0x002fc800078e00ff */
[----:B------:R-:W-:Y:S01]  /*313b0*/  IMAD.MOV.U32 R2, RZ, RZ, R5 ;  /* 0x000000ffff027224 */ /* 0x000fe200078e0005 */
[----:B------:R-:W-:-:S04]  /*313c0*/  @P0 SHF.R.U32.HI R2, RZ, R3, R12 ;  /* 0x00000003ff020219 */ /* 0x000fc8000001160c */
[--C-:B------:R-:W-:Y:S01]  /*313d0*/  SHF.R.S32.HI R3, RZ, 0x1f, R2.reuse ;  /* 0x0000001fff037819 */ /* 0x100fe20000011402 */
[----:B------:R-:W-:-:S04]  /*313e0*/  IMAD.MOV R11, RZ, RZ, -R2 ;  /* 0x000000ffff0b7224 */ /* 0x000fc800078e0a02 */
[----:B------:R-:W-:Y:S02]  /*313f0*/  IMAD R11, R6, R11, R5 ;  /* 0x0000000b060b7224 */ /* 0x000fe400078e0205 */
[C---:B------:R-:W-:Y:S02]  /*31400*/  IMAD R6, R4.reuse, UR39, R7 ;  /* 0x0000002704067c24 */ /* 0x040fe4000f8e0207 */
[----:B------:R-:W-:-:S04]  /*31410*/  IMAD.WIDE.U32 R2, R4, UR38, R2 ;  /* 0x0000002604027c25 */ /* 0x000fc8000f8e0002 */
[----:B------:R-:W-:Y:S01]  /*31420*/  IMAD.IADD R3, R6, 0x1, R3 ;  /* 0x0000000106037824 */ /* 0x000fe200078e0203 */
[----:B------:R-:W-:-:S04]  /*31430*/  LEA R6, P0, R2, UR46, 0x2 ;  /* 0x0000002e02067c11 */ /* 0x000fc8000f8010ff */
[----:B------:R-:W-:-:S05]  /*31440*/  LEA.HI.X R7, R2, UR47, R3, 0x2, P0 ;  /* 0x0000002f02077c11 */ /* 0x000fca00080f1403 */
[----:B------:R0:W5:Y:S04]  /*31450*/  LDG.E R6, desc[UR56][R6.64] ;  /* 0x0000003806067981 */ /* 0x000168000c1e1900 */
.L_x_10281:
[----:B------:R-:W2:Y:S01]  /*31460*/  S2R R3, SR_CgaCtaId ;  /* 0x0000000000037919 */ /* 0x000ea20000008800 */
[----:B------:R-:W-:-:S04]  /*31470*/  MOV R2, 0x400 ;  /* 0x0000040000027802 */ /* 0x000fc80000000f00 */
[----:B--2---:R-:W-:Y:S02]  /*31480*/  LEA R2, R3, R2, 0x18 ;  /* 0x0000000203027211 */ /* 0x004fe400078ec0ff */
[----:B------:R-:W-:-:S03]  /*31490*/  SHF.L.U32 R3, R10, 0x1f, RZ ;  /* 0x0000001f0a037819 */ /* 0x000fc600000006ff */
[----:B------:R-:W-:-:S04]  /*314a0*/  IMAD R2, R9, 0x8, R2 ;  /* 0x0000000809027824 */ /* 0x000fc800078e0202 */
[----:B------:R-:W2:Y:S02]  /*314b0*/  SYNCS.PHASECHK.TRANS64.TRYWAIT P0, [R2+URZ+0x32440], R3 ;  /* 0x03244003020075a7 */ /* 0x000ea4000800017f */
[----:B--2---:R-:W-:Y:S05]  /*314c0*/  @!P0 BRA `(.L_x_10282) ;  /* 0x0000003000708947 */ /* 0x004fea0003800000 */
.L_x_10399:
[----:B0-----:R-:W0:Y:S02]  /*314d0*/  S2R R7, SR_TID.X ;  /* 0x0000000000077919 */ /* 0x001e240000002100 */
[----:B0-----:R-:W-:-:S04]  /*314e0*/  LOP3.LUT R7, R7, 0x7f, RZ, 0xc0, !PT ;  /* 0x0000007f07077812 */ /* 0x001fc800078ec0ff */
[----:B------:R-:W-:-:S13]  /*314f0*/  ISETP.NE.AND P0, PT, R7, RZ, PT ;  /* 0x000000ff0700720c */ /* 0x000fda0003f05270 */
[----:B------:R-:W-:Y:S05]  /*31500*/  @P0 BRA `(.L_x_10283) ;  /* 0x00000000001c0947 */ /* 0x000fea0003800000 */
[----:B------:R-:W0:Y:S02]  /*31510*/  S2R R7, SR_TID.X ;  /* 0x0000000000077919 */ /* 0x000e240000002100 */
[----:B0-----:R-:W-:-:S04]  /*31520*/  LOP3.LUT R7, R7, 0x1f, RZ, 0xc0, !PT ;  /* 0x0000001f07077812 */ /* 0x001fc800078ec0ff */
[----:B------:R-:W-:Y:S01]  /*31530*/  ISETP.NE.AND P1, PT, R7, RZ, PT ;  /* 0x000000ff0700720c */ /* 0x000fe20003f25270 */
[----:B------:R-:W-:-:S04]  /*31540*/  IMAD.MOV.U32 R7, RZ, RZ, 0x3000 ;  /* 0x00003000ff077424 */ /* 0x000fc800078e00ff */
[----:B------:R0:W-:Y:S08]  /*31550*/  SYNCS.ARRIVE.TRANS64 RZ, [R2+URZ+0x32430], R7 ;  /* 0x0324300702ff79a7 */ /* 0x0001f0000800003f */
[----:B------:R-:W-:Y:S05]  /*31560*/  @!P1 BRA `(.L_x_10283) ;  /* 0x0000000000049947 */ /* 0x000fea0003800000 */
[----:B------:R-:W-:Y:S01]  /*31570*/  BPT.TRAP 0x1 ;  /* 0x000000040000795c */ /* 0x000fe20000300000 */
.L_x_10283:
[----:B-1----:R-:W3:Y:S01]  /*31580*/  LDL R12, [R1+0x470] ;  /* 0x00047000010c7983 */ /* 0x002ee20000100800 */
        /* <DEDUP_REMOVED lines=20> */
.L_x_10400:
        /* <DEDUP_REMOVED lines=8> */
.L_x_10285:
        /* <DEDUP_REMOVED lines=33> */
.L_x_10280:
[----:B------:R-:W-:Y:S05]  /*31960*/  BSYNC B1 ;  /* 0x0000000000017941 */ /* 0x000fea0003800000 */
.L_x_10279:
[----:B------:R-:W-:Y:S01]  /*31970*/  VIADD R9, R9, 0x1 ;  /* 0x0000000109097836 */ /* 0x000fe20000000000 */
[----:B------:R-:W-:Y:S04]  /*31980*/  BSSY B1, `(.L_x_10286) ;  /* 0x000006f000017945 */ /* 0x000fe80003800000 */
[----:B------:R-:W-:-:S04]  /*31990*/  ISETP.NE.AND P0, PT, R9, 0x2, PT ;  /* 0x000000020900780c */ /* 0x000fc80003f05270 */
[----:B------:R-:W-:Y:S02]  /*319a0*/  SEL R3, RZ, 0x1, P0 ;  /* 0x00000001ff037807 */ /* 0x000fe40000000000 */
[----:B-1----:R-:W-:Y:S01]  /*319b0*/  SEL R12, R9, RZ, P0 ;  /* 0x000000ff090c7207 */ /* 0x002fe20000000000 */
        /* <DEDUP_REMOVED lines=25> */
.L_x_10288:
[----:B------:R-:W2:Y:S01]  /*31b50*/  S2R R3, SR_CgaCtaId ;  /* 0x0000000000037919 */ /* 0x000ea20000008800 */
[----:B------:R-:W-:-:S04]  /*31b60*/  MOV R2, 0x400 ;  /* 0x0000040000027802 */ /* 0x000fc80000000f00 */
[----:B--2---:R-:W-:Y:S02]  /*31b70*/  LEA R2, R3, R2, 0x18 ;  /* 0x0000000203027211 */ /* 0x004fe400078ec0ff */
[----:B------:R-:W-:-:S03]  /*31b80*/  SHF.L.U32 R3, R11, 0x1f, RZ ;  /* 0x0000001f0b037819 */ /* 0x000fc600000006ff */
[----:B------:R-:W-:-:S04]  /*31b90*/  IMAD R2, R12, 0x8, R2 ;  /* 0x000000080c027824 */ /* 0x000fc800078e0202 */
[----:B------:R-:W2:Y:S02]  /*31ba0*/  SYNCS.PHASECHK.TRANS64.TRYWAIT P0, [R2+URZ+0x32440], R3 ;  /* 0x03244003020075a7 */ /* 0x000ea4000800017f */
[----:B--2---:R-:W-:Y:S05]  /*31bb0*/  @!P0 BRA `(.L_x_10289) ;  /* 0x0000002800dc8947 */ /* 0x004fea0003800000 */
.L_x_10401:
        /* <DEDUP_REMOVED lines=11> */
.L_x_10290:
[----:B-1----:R-:W3:Y:S01]  /*31c70*/  LDL R7, [R1+0x460] ;  /* 0x0004600001077983 */ /* 0x002ee20000100800 */
        /* <DEDUP_REMOVED lines=21> */
.L_x_10402:
        /* <DEDUP_REMOVED lines=8> */
.L_x_10292:
        /* <DEDUP_REMOVED lines=34> */
.L_x_10287:
[----:B------:R-:W-:Y:S05]  /*32070*/  BSYNC B1 ;  /* 0x0000000000017941 */ /* 0x000fea0003800000 */
.L_x_10286:
[----:B------:R-:W2:Y:S01]  /*32080*/  LDL R2, [R1+0x474] ;  /* 0x0004740001027983 */ /* 0x000ea20000100800 */
[----:B------:R-:W-:Y:S01]  /*32090*/  VIADD R5, R5, 0xfffffffe ;  /* 0xfffffffe05057836 */ /* 0x000fe20000000000 */
[----:B--2---:R-:W-:-:S13]  /*320a0*/  ISETP.GT.AND P0, PT, R9, R2, PT ;  /* 0x000000020900720c */ /* 0x004fda0003f04270 */
[----:B------:R-:W-:Y:S05]  /*320b0*/  @P0 BRA `(.L_x_10293) ;  /* 0xfffffff000700947 */ /* 0x000fea000383ffff */
.L_x_10269:
[----:B------:R-:W-:Y:S05]  /*320c0*/  BSYNC B0 ;  /* 0x0000000000007941 */ /* 0x000fea0003800000 */
.L_x_10268:
[----:B------:R-:W2:Y:S01]  /*320d0*/  LDL.LU R3, [R1+0x460] ;  /* 0x0004600001037983 */ /* 0x000ea20000300800 */
        /* <DEDUP_REMOVED lines=8> */
[----:B------:R2:W-:Y:S01]  /*32160*/  STL [R1+0x460], R2 ;  /* 0x0004600201007387 */ /* 0x0005e20000100800 */
        /* <DEDUP_REMOVED lines=13> */
.L_x_10295:
[----:B------:R-:W-:Y:S05]  /*32240*/  BSYNC B0 ;  /* 0x0000000000007941 */ /* 0x000fea0003800000 */
.L_x_10294:
[----:B--2---:R-:W2:Y:S02]  /*32250*/  LDL.LU R2, [R1+0x468] ;  /* 0x0004680001027983 */ /* 0x004ea40000300800 */
[----:B--2---:R-:W-:-:S05]  /*32260*/  LOP3.LUT R2, R2, R0, RZ, 0x3c, !PT ;  /* 0x0000000002027212 */ /* 0x004fca00078e3cff */
[----:B------:R3:W-:Y:S02]  /*32270*/  STL [R1+0x468], R2 ;  /* 0x0004680201007387 */ /* 0x0007e40000100800 */
.L_x_10250:
[----:B------:R-:W-:Y:S05]  /*32280*/  BSYNC B6 ;  /* 0x0000000000067941 */ /* 0x000fea0003800000 */
.L_x_10248:
[----:B------:R-:W-:-:S03]  /*32290*/  UMOV UR4, 0xffffffff ;  /* 0xffffffff00047882 */ /* 0x000fc60000000000 */
[----:B------:R-:W-:Y:S05]  /*322a0*/  BRA.DIV UR4, `(.L_x_10296) ;  /* 0x0000002604487947 */ /* 0x000fea000b800000 */
[----:B------:R4:W0:Y:S04]  /*322b0*/  SHFL.IDX PT, R4, R16, RZ, 0x1f ;  /* 0x00001fff10047589 */ /* 0x00082800000e0000 */
[----:B------:R-:W0:Y:S02]  /*322c0*/  SHFL.IDX PT, R16, R16, 0x1, 0x1f ;  /* 0x00201f0010107f89 */ /* 0x000e2400000e0000 */
.L_x_10406:
[----:B------:R-:W2:Y:S01]  /*322d0*/  S2R R0, SR_TID.X ;  /* 0x0000000000007919 */ /* 0x000ea20000002100 */
[----:B------:R-:W-:Y:S01]  /*322e0*/  ULDC UR4, c[0x0][0xd14] ;  /* 0x0003450000047ab9 */ /* 0x000fe20000000800 */
[----:B------:R-:W-:Y:S01]  /*322f0*/  BSSY B0, `(.L_x_10297) ;  /* 0x000000b000007945 */ /* 0x000fe20003800000 */
[----:B------:R-:W-:Y:S01]  /*32300*/  IMAD.MOV.U32 R17, RZ, RZ, RZ ;  /* 0x000000ffff117224 */ /* 0x000fe200078e00ff */
[----:B--2---:R-:W-:Y:S01]  /*32310*/  LOP3.LUT R6, R0, 0x1f, RZ, 0xc0, !PT ;  /* 0x0000001f00067812 */ /* 0x004fe200078ec0ff */
[----:B------:R-:W-:-:S03]  /*32320*/  IMAD.U32 R0, RZ, RZ, UR4 ;  /* 0x00000004ff007e24 */ /* 0x000fc6000f8e00ff */
[C---:B------:R-:W-:Y:S01]  /*32330*/  ISETP.NE.AND P0, PT, R6.reuse, 0x1f, PT ;  /* 0x0000001f0600780c */ /* 0x040fe20003f05270 */
[----:B------:R-:W-:-:S05]  /*32340*/  IMAD.IADD R5, R6, 0x1, R19 ;  /* 0x0000000106057824 */ /* 0x000fca00078e0213 */
[----:B------:R-:W-:-:S13]  /*32350*/  ISETP.GE.OR P0, PT, R5, R0, !P0 ;  /* 0x000000000500720c */ /* 0x000fda0004706670 */
[----:B------:R-:W-:Y:S05]  /*32360*/  @P0 BRA `(.L_x_10298) ;  /* 0x00000000000c0947 */ /* 0x000fea0003800000 */
[----:B---3--:R-:W2:Y:S02]  /*32370*/  LDC.64 R2, c[0x0][0xd58] ;  /* 0x00035600ff027b82 */ /* 0x008ea40000000a00 */
[----:B--2---:R-:W-:-:S05]  /*32380*/  IMAD.WIDE R2, R5, 0x4, R2 ;  /* 0x0000000405027825 */ /* 0x004fca00078e0202 */
[----:B------:R2:W5:Y:S02]  /*32390*/  LDG.E R17, desc[UR56][R2.64] ;  /* 0x0000003802117981 */ /* 0x000564000c1e1900 */
.L_x_10298:
[----:B------:R-:W-:Y:S05]  /*323a0*/  BSYNC B0 ;  /* 0x0000000000007941 */ /* 0x000fea0003800000 */
.L_x_10297:
[----:B------:R-:W-:-:S03]  /*323b0*/  UMOV UR4, 0xffffffff ;  /* 0xffffffff00047882 */ /* 0x000fc60000000000 */
[----:B------:R-:W-:Y:S05]  /*323c0*/  BRA.DIV UR4, `(.L_x_10299) ;  /* 0x00000026044c7947 */ /* 0x000fea000b800000 */
[----:B-----5:R-:W0:Y:S01]  /*323d0*/  SHFL.UP PT, R14, R17, 0x1, RZ ;  /* 0x04200000110e7989 */ /* 0x020e2200000e00ff */
[C---:B------:R-:W-:Y:S02]  /*323e0*/  ISETP.NE.AND P0, PT, R6.reuse, RZ, PT ;  /* 0x000000ff0600720c */ /* 0x040fe40003f05270 */
[----:B------:R-:W-:Y:S02]  /*323f0*/  ISETP.GE.U32.AND P1, PT, R6, 0x2, PT ;  /* 0x000000020600780c */ /* 0x000fe40003f26070 */
[----:B0-----:R-:W-:Y:S02]  /*32400*/  SEL R14, R14, RZ, P0 ;  /* 0x000000ff0e0e7207 */ /* 0x001fe40000000000 */
[----:B------:R-:W-:-:S03]  /*32410*/  ISETP.GE.U32.AND P0, PT, R6, 0x4, PT ;  /* 0x000000040600780c */ /* 0x000fc60003f06070 */
[----:B-1----:R-:W-:-:S05]  /*32420*/  IMAD.IADD R13, R17, 0x1, R14 ;  /* 0x00000001110d7824 */ /* 0x002fca00078e020e */
[----:B------:R-:W2:Y:S02]  /*32430*/  SHFL.UP PT, R14, R13, 0x2, RZ ;  /* 0x044000000d0e7989 */ /* 0x000ea400000e00ff */
[----:B--23--:R-:W-:Y:S02]  /*32440*/  SEL R2, R14, RZ, P1 ;  /* 0x000000ff0e027207 */ /* 0x00cfe40000800000 */
        /* <DEDUP_REMOVED lines=13> */
.L_x_10414:
[----:B------:R-:W-:Y:S02]  /*32520*/  ULDC UR4, c[0x0][0xd10] ;  /* 0x0003440000047ab9 */ /* 0x000fe40000000800 */
[----:B------:R-:W-:-:S04]  /*32530*/  IMAD.U32 R5, RZ, RZ, UR4 ;  /* 0x00000004ff057e24 */ /* 0x000fc8000f8e00ff */
[----:B-1----:R-:W-:-:S04]  /*32540*/  IMAD R3, R14, R5, RZ ;  /* 0x000000050e037224 */ /* 0x002fc800078e02ff */
[----:B----4-:R-:W-:-:S05]  /*32550*/  IMAD.IADD R16, R16, 0x1, R3 ;  /* 0x0000000110107824 */ /* 0x010fca00078e0203 */
[----:B------:R-:W-:-:S13]  /*32560*/  ISETP.GT.AND P0, PT, R16, R4, PT ;  /* 0x000000041000720c */ /* 0x000fda0003f04270 */
[----:B------:R-:W-:Y:S05]  /*32570*/  @P0 BRA `(.L_x_10300) ;  /* 0x0000000000b40947 */ /* 0x000fea0003800000 */
[----:B------:R-:W1:Y:S02]  /*32580*/  LDC R0, c[0x0][0xd14] ;  /* 0x00034500ff007b82 */ /* 0x000e640000000800 */
.L_x_10305:
        /* <DEDUP_REMOVED lines=14> */
.L_x_10303:
[----:B------:R-:W-:Y:S05]  /*32670*/  BSYNC B0 ;  /* 0x0000000000007941 */ /* 0x000fea0003800000 */
.L_x_10302:
        /* <DEDUP_REMOVED lines=23> */
.L_x_10422:
[----:B------:R-:W-:Y:S02]  /*327f0*/  ULDC UR4, c[0x0][0xd10] ;  /* 0x0003440000047ab9 */ /* 0x000fe40000000800 */
[----:B------:R-:W-:-:S04]  /*32800*/  IMAD.U32 R5, RZ, RZ, UR4 ;  /* 0x00000004ff057e24 */ /* 0x000fc8000f8e00ff */
[----:B-1----:R-:W-:-:S04]  /*32810*/  IMAD R3, R14, R5, RZ ;  /* 0x000000050e037224 */ /* 0x002fc800078e02ff */
[----:B------:R-:W-:-:S05]  /*32820*/  IMAD.IADD R16, R3, 0x1, R16 ;  /* 0x0000000103107824 */ /* 0x000fca00078e0210 */
[----:B------:R-:W-:-:S13]  /*32830*/  ISETP.GT.AND P0, PT, R16, R4, PT ;  /* 0x000000041000720c */ /* 0x000fda0003f04270 */
[----:B------:R-:W-:Y:S05]  /*32840*/  @!P0 BRA `(.L_x_10305) ;  /* 0xfffffffc00508947 */ /* 0x000fea000383ffff */
.L_x_10300:
        /* <DEDUP_REMOVED lines=8> */
.L_x_10426:
[----:B------:R-:W-:Y:S01]  /*328d0*/  ISETP.NE.AND P0, PT, R3, RZ, PT ;  /* 0x000000ff0300720c */ /* 0x000fe20003f05270 */
[----:B------:R-:W-:-:S12]  /*328e0*/  IMAD.MOV.U32 R7, RZ, RZ, RZ ;  /* 0x000000ffff077224 */ /* 0x000fd800078e00ff */
[----:B------:R-:W-:Y:S05]  /*328f0*/  @!P0 BRA `(.L_x_10307) ;  /* 0x0000000000108947 */ /* 0x000fea0003800000 */
[----:B------:R-:W-:Y:S01]  /*32900*/  UMOV UR4, 0xffffffff ;  /* 0xffffffff00047882 */ /* 0x000fe20000000000 */
[----:B------:R-:W-:Y:S02]  /*32910*/  VIADD R12, R6, 0xffffffff ;  /* 0xffffffff060c7836 */ /* 0x000fe40000000000 */
[----:B------:R-:W-:Y:S05]  /*32920*/  BRA.DIV UR4, `(.L_x_10308) ;  /* 0x0000002604dc7947 */ /* 0x000fea000b800000 */
[----:B------:R3:W4:Y:S02]  /*32930*/  SHFL.IDX PT, R7, R2, R12, 0x1f ;  /* 0x00001f0c02077589 */ /* 0x00072400000e0000 */
.L_x_10307:
        /* <DEDUP_REMOVED lines=67> */
.L_x_10301:
[----:B------:R-:W-:Y:S01]  /*32d70*/  UMOV UR4, URZ ;  /* 0x0000003f00047c82 */ /* 0x000fe20008000000 */
[----:B------:R-:W-:Y:S01]  /*32d80*/  UMOV UR5, URZ ;  /* 0x0000003f00057c82 */ /* 0x000fe20008000000 */
[----:B------:R-:W-:Y:S01]  /*32d90*/  ULDC UR6, c[0x0][0xd14] ;  /* 0x0003450000067ab9 */ /* 0x000fe20000000800 */
[----:B------:R-:W-:Y:S02]  /*32da0*/  IMAD.MOV.U32 R16, RZ, RZ, R4 ;  /* 0x000000ffff107224 */ /* 0x000fe400078e0004 */
[----:B------:R-:W-:Y:S02]  /*32db0*/  IMAD.U32 R17, RZ, RZ, UR4 ;  /* 0x00000004ff117e24 */ /* 0x000fe4000f8e00ff */
[----:B------:R-:W-:Y:S02]  /*32dc0*/  IMAD.U32 R18, RZ, RZ, UR5 ;  /* 0x00000005ff127e24 */ /* 0x000fe4000f8e00ff */
[----:B------:R-:W-:-:S07]  /*32dd0*/  IMAD.U32 R19, RZ, RZ, UR6 ;  /* 0x00000006ff137e24 */ /* 0x000fce000f8e00ff */
.L_x_10309:
        /* <DEDUP_REMOVED lines=12> */
.L_x_10210:
        /* <DEDUP_REMOVED lines=11> */
.L_x_10429:
[----:B------:R-:W-:-:S03]  /*32f50*/  UMOV UR4, 0xffffffff ;  /* 0xffffffff00047882 */ /* 0x000fc60000000000 */
[----:B------:R-:W-:Y:S05]  /*32f60*/  BRA.DIV UR4, `(.L_x_10312) ;  /* 0x0000002204887947 */ /* 0x000fea000b800000 */
[----:B--2---:R-:W2:Y:S02]  /*32f70*/  S2R R2, SR_TID.X ;  /* 0x0000000000027919 */ /* 0x004ea40000002100 */
[----:B--2---:R-:W-:-:S04]  /*32f80*/  SHF.R.U32.HI R2, RZ, 0x5, R2 ;  /* 0x00000005ff027819 */ /* 0x004fc80000011602 */
[----:B------:R-:W-:-:S05]  /*32f90*/  LOP3.LUT R2, R2, 0x3, RZ, 0xc0, !PT ;  /* 0x0000000302027812 */ /* 0x000fca00078ec0ff */
[----:B------:R2:W3:Y:S02]  /*32fa0*/  SHFL.IDX PT, R14, R2, RZ, 0x1f ;  /* 0x00001fff020e7589 */ /* 0x0004e400000e0000 */
.L_x_10432:
[----:B---3--:R-:W-:-:S13]  /*32fb0*/  ISETP.NE.AND P0, PT, R14, RZ, PT ;  /* 0x000000ff0e00720c */ /* 0x008fda0003f05270 */
[----:B------:R-:W-:Y:S05]  /*32fc0*/  @P0 BRA `(.L_x_9980) ;  /* 0x0000000000940947 */ /* 0x000fea0003800000 */
[----:B------:R-:W-:-:S03]  /*32fd0*/  UMOV UR4, 0xffffffff ;  /* 0xffffffff00047882 */ /* 0x000fc60000000000 */
[----:B------:R-:W-:Y:S05]  /*32fe0*/  BRA.DIV UR4, `(.L_x_10313) ;  /* 0x00000022049c7947 */ /* 0x000fea000b800000 */
[----:B------:R-:W-:-:S13]  /*32ff0*/  ELECT P6, URZ, PT ;  /* 0x00000000003f782f */ /* 0x000fda00038c0000 */
.L_x_10435:
[----:B------:R-:W-:Y:S05]  /*33000*/  @!P6 BRA `(.L_x_9980) ;  /* 0x000000000084e947 */ /* 0x000fea0003800000 */
[----:B------:R-:W-:-:S06]  /*33010*/  ULOP3.LUT UR4, UR50, 0x2, URZ, 0xfc, !UPT ;  /* 0x0000000232047892 */ /* 0x000fcc000f8efc3f */
[----:B--2---:R-:W-:-:S05]  /*33020*/  IMAD.U32 R2, RZ, RZ, UR4 ;  /* 0x00000004ff027e24 */ /* 0x004fca000f8e00ff */
[----:B------:R-:W-:-:S13]  /*33030*/  ISETP.NE.AND P2, PT, R2, 0x3, PT ;  /* 0x000000030200780c */ /* 0x000fda0003f45270 */
[----:B------:R-:W-:Y:S05]  /*33040*/  @!P2 BRA `(.L_x_10314) ;  /* 0x000000000004a947 */ /* 0x000fea0003800000 */
[----:B------:R-:W-:Y:S01]  /*33050*/  BPT.TRAP 0x1 ;  /* 0x000000040000795c */ /* 0x000fe20000300000 */
.L_x_10314:
        /* <DEDUP_REMOVED lines=14> */
.L_x_10436:
[----:B------:R-:W2:Y:S02]  /*33140*/  SYNCS.PHASECHK.TRANS64.TRYWAIT P0, [R7+URZ], R2 ;  /* 0x00000002070075a7 */ /* 0x000ea4000800017f */
[----:B--2---:R-:W-:Y:S05]  /*33150*/  @!P0 BRA `(.L_x_10316) ;  /* 0x0000002000748947 */ /* 0x004fea0003800000 */
.L_x_10437:
[----:B------:R-:W-:Y:S05]  /*33160*/  @!P2 BRA `(.L_x_10317) ;  /* 0x000000000004a947 */ /* 0x000fea0003800000 */
[----:B------:R-:W-:Y:S01]  /*33170*/  BPT.TRAP 0x1 ;  /* 0x000000040000795c */ /* 0x000fe20000300000 */
.L_x_10317:
[----:B------:R-:W3:Y:S01]  /*33180*/  LDL.LU R4, [R1+0x460] ;  /* 0x0004600001047983 */ /* 0x000ee20000300800 */
[----:B------:R-:W-:-:S04]  /*33190*/  VIADD R0, R0, 0x32460 ;  /* 0x0003246000007836 */ /* 0x000fc80000000000 */
[----:B---3--:R-:W-:-:S04]  /*331a0*/  IMAD R4, R4, 0x8, R0 ;  /* 0x0000000804047824 */ /* 0x008fc800078e0200 */
[----:B------:R-:W3:Y:S02]  /*331b0*/  SYNCS.PHASECHK.TRANS64.TRYWAIT P0, [R4+URZ], R5 ;  /* 0x00000005040075a7 */ /* 0x000ee4000800017f */
[----:B---3--:R-:W-:Y:S05]  /*331c0*/  @!P0 BRA `(.L_x_10318) ;  /* 0x00000020006c8947 */ /* 0x008fea0003800000 */
.L_x_10438:
[----:B------:R-:W-:-:S07]  /*331d0*/  IMAD R3, R3, 0x8, R0 ;  /* 0x0000000803037824 */ /* 0x000fce00078e0200 */
.L_x_10319:
[----:B----4-:R4:W0:Y:S02]  /*331e0*/  SYNCS.PHASECHK.TRANS64.TRYWAIT P0, [R3+URZ], R2 ;  /* 0x00000002030075a7 */ /* 0x010824000800017f */
[----:B0-----:R-:W-:Y:S05]  /*331f0*/  @!P0 NANOSLEEP.SYNCS 0x989680 ;  /* 0x009896800000895d */ /* 0x001fea0003900000 */
[----:B------:R-:W0:Y:S02]  /*33200*/  @!P0 SYNCS.PHASECHK.TRANS64 P0, [R3+URZ], R2 ;  /* 0x00000002030085a7 */ /* 0x000e24000800007f */
[----:B0-----:R-:W-:Y:S05]  /*33210*/  @!P0 BRA `(.L_x_10319) ;  /* 0xfffffffc00f08947 */ /* 0x001fea000383ffff */
.L_x_9980:
[----:B------:R-:W-:Y:S05]  /*33220*/  BSYNC B7 ;  /* 0x0000000000077941 */ /* 0x000fea0003800000 */
.L_x_9977:
[----:B------:R-:W-:Y:S05]  /*33230*/  EXIT ;  /* 0x000000000000794d */ /* 0x000fea0003800000 */
.L_x_10006:
[----:B0-----:R0:W1:Y:S02]  /*33240*/  SYNCS.PHASECHK.TRANS64.TRYWAIT P6, [R84+URZ+0x32490], R105 ;  /* 0x03249069540075a7 */ /* 0x00106400080c017f */
[----:B-1----:R-:W-:Y:S05]  /*33250*/  @!P6 NANOSLEEP.SYNCS 0x989680 ;  /* 0x009896800000e95d */ /* 0x002fea0003900000 */
[----:B------:R-:W1:Y:S02]  /*33260*/  @!P6 SYNCS.PHASECHK.TRANS64 P6, [R84+URZ+0x32490], R105 ;  /* 0x032490695400e5a7 */ /* 0x000e6400080c007f */
[----:B-1----:R-:W-:Y:S05]  /*33270*/  @!P6 BRA `(.L_x_10006) ;  /* 0xfffffffc00f0e947 */ /* 0x002fea000383ffff */
[----:B------:R-:W-:Y:S05]  /*33280*/  BRA `(.L_x_10320) ;  /* 0xfffffcfc002c7947 */ /* 0x000fea000383ffff */
.L_x_10024:
[----:B0-----:R0:W1:Y:S02]  /*33290*/  SYNCS.PHASECHK.TRANS64.TRYWAIT P5, [R84+URZ+0x32490], R105 ;  /* 0x03249069540075a7 */ /* 0x00106400080a017f */
[----:B-1----:R-:W-:Y:S05]  /*332a0*/  @!P5 NANOSLEEP.SYNCS 0x989680 ;  /* 0x009896800000d95d */ /* 0x002fea0003900000 */
[----:B------:R-:W1:Y:S02]  /*332b0*/  @!P5 SYNCS.PHASECHK.TRANS64 P5, [R84+URZ+0x32490], R105 ;  /* 0x032490695400d5a7 */ /* 0x000e6400080a007f */
[----:B-1----:R-:W-:Y:S05]  /*332c0*/  @!P5 BRA `(.L_x_10024) ;  /* 0xfffffffc00f0d947 */ /* 0x002fea000383ffff */
[----:B------:R-:W-:Y:S05]  /*332d0*/  BRA `(.L_x_10321) ;  /* 0xfffffd0c00747947 */ /* 0x000fea000383ffff */
.L_x_10033:
[----:B0-----:R0:W1:Y:S02]  /*332e0*/  SYNCS.PHASECHK.TRANS64.TRYWAIT P4, [R84+URZ+0x32490], R105 ;  /* 0x03249069540075a7 */ /* 0x001064000808017f */
[----:B-1----:R-:W-:Y:S05]  /*332f0*/  @!P4 NANOSLEEP.SYNCS 0x989680 ;  /* 0x009896800000c95d */ /* 0x002fea0003900000 */
[----:B------:R-:W1:Y:S02]  /*33300*/  @!P4 SYNCS.PHASECHK.TRANS64 P4, [R84+URZ+0x32490], R105 ;  /* 0x032490695400c5a7 */ /* 0x000e64000808007f */
[----:B-1----:R-:W-:Y:S05]  /*33310*/  @!P4 BRA `(.L_x_10033) ;  /* 0xfffffffc00f0c947 */ /* 0x002fea000383ffff */
[----:B------:R-:W-:Y:S05]  /*33320*/  BRA `(.L_x_10322) ;  /* 0xfffffd1c004c7947 */ /* 0x000fea000383ffff */
.L_x_10039:
[----:B--2---:R2:W3:Y:S02]  /*33330*/  SYNCS.PHASECHK.TRANS64.TRYWAIT P3, [R84+URZ+0x324b0], R105 ;  /* 0x0324b069540075a7 */ /* 0x0044e4000806017f */
[----:B---3--:R-:W-:Y:S05]  /*33340*/  @!P3 NANOSLEEP.SYNCS 0x989680 ;  /* 0x009896800000b95d */ /* 0x008fea0003900000 */
[----:B------:R-:W3:Y:S02]  /*33350*/  @!P3 SYNCS.PHASECHK.TRANS64 P3, [R84+URZ+0x324b0], R105 ;  /* 0x0324b0695400b5a7 */ /* 0x000ee4000806007f */
[----:B---3--:R-:W-:Y:S05]  /*33360*/  @!P3 BRA `(.L_x_10039) ;  /* 0xfffffffc00f0b947 */ /* 0x008fea000383ffff */
[----:B------:R-:W-:Y:S05]  /*33370*/  BRA `(.L_x_10323) ;  /* 0xfffffd1c00dc7947 */ /* 0x000fea000383ffff */
.L_x_10055:
        /* <DEDUP_REMOVED lines=8> */
.L_x_10325:
[----:B------:R-:W-:Y:S05]  /*33400*/  BSYNC B0 ;  /* 0x0000000000007941 */ /* 0x000fea0003800000 */
.L_x_10324:
[----:B------:R-:W-:Y:S05]  /*33410*/  BRA `(.L_x_10326) ;  /* 0xfffffd30000c7947 */ /* 0x000fea000383ffff */
.L_x_10071:
        /* <DEDUP_REMOVED lines=8> */
.L_x_10328:
[----:B------:R-:W-:Y:S05]  /*334a0*/  BSYNC B1 ;  /* 0x0000000000017941 */ /* 0x000fea0003800000 */
.L_x_10327:
[----:B------:R-:W-:Y:S05]  /*334b0*/  BRA `(.L_x_10329) ;  /* 0xfffffd4000787947 */ /* 0x000fea000383ffff */
.L_x_10072:
        /* <DEDUP_REMOVED lines=8> */
.L_x_10331:
[----:B------:R-:W-:Y:S05]  /*33540*/  BSYNC B1 ;  /* 0x0000000000017941 */ /* 0x000fea0003800000 */
.L_x_10330:
[----:B------:R-:W-:Y:S05]  /*33550*/  BRA `(.L_x_10332) ;  /* 0xfffffd4000587947 */ /* 0x000fea000383ffff */
.L_x_10073:
        /* <DEDUP_REMOVED lines=8> */
.L_x_10334:
[----:B------:R-:W-:Y:S05]  /*335e0*/  BSYNC B1 ;  /* 0x0000000000017941 */ /* 0x000fea0003800000 */
.L_x_10333:
[----:B------:R-:W-:Y:S05]  /*335f0*/  BRA `(.L_x_10335) ;  /* 0xfffffd4000387947 */ /* 0x000fea000383ffff */
.L_x_10074:
        /* <DEDUP_REMOVED lines=8> */
.L_x_10337:
[----:B------:R-:W-:Y:S05]  /*33680*/  BSYNC B1 ;  /* 0x0000000000017941 */ /* 0x000fea0003800000 */
.L_x_10336:
[----:B------:R-:W-:Y:S05]  /*33690*/  BRA `(.L_x_10338) ;  /* 0xfffffd4000187947 */ /* 0x000fea000383ffff */
.L_x_10075:
        /* <DEDUP_REMOVED lines=8> */
.L_x_10340:
[----:B------:R-:W-:Y:S05]  /*33720*/  BSYNC B1 ;  /* 0x0000000000017941 */ /* 0x000fea0003800000 */
.L_x_10339:
[----:B------:R-:W-:Y:S05]  /*33730*/  BRA `(.L_x_10341) ;  /* 0xfffffd3c00f87947 */ /* 0x000fea000383ffff */
.L_x_10076:
        /* <DEDUP_REMOVED lines=8> */
.L_x_10343:
[----:B------:R-:W-:Y:S05]  /*337c0*/  BSYNC B1 ;  /* 0x0000000000017941 */ /* 0x000fea0003800000 */
.L_x_10342:
[----:B------:R-:W-:Y:S05]  /*337d0*/  BRA `(.L_x_10344) ;  /* 0xfffffd3c00d87947 */ /* 0x000fea000383ffff */
.L_x_10077:
        /* <DEDUP_REMOVED lines=8> */
.L_x_10346:
[----:B------:R-:W-:Y:S05]  /*33860*/  BSYNC B1 ;  /* 0x0000000000017941 */ /* 0x000fea0003800000 */
.L_x_10345:
[----:B------:R-:W-:Y:S05]  /*33870*/  BRA `(.L_x_10347) ;  /* 0xfffffd3c00b87947 */ /* 0x000fea000383ffff */
.L_x_10078:
        /* <DEDUP_REMOVED lines=8> */
.L_x_10349:
[----:B------:R-:W-:Y:S05]  /*33900*/  BSYNC B1 ;  /* 0x0000000000017941 */ /* 0x000fea0003800000 */
.L_x_10348:
[----:B------:R-:W-:Y:S05]  /*33910*/  BRA `(.L_x_10350) ;  /* 0xfffffd3c00987947 */ /* 0x000fea000383ffff */
.L_x_10080:
[----:B0-----:R0:W1:Y:S02]  /*33920*/  SYNCS.PHASECHK.TRANS64.TRYWAIT P0, [R145+URZ+0x32400], R6 ;  /* 0x03240006910075a7 */ /* 0x001064000800017f */
[----:B-1----:R-:W-:Y:S05]  /*33930*/  @!P0 NANOSLEEP.SYNCS 0x989680 ;  /* 0x009896800000895d */ /* 0x002fea0003900000 */
[----:B------:R-:W1:Y:S02]  /*33940*/  @!P0 SYNCS.PHASECHK.TRANS64 P0, [R145+URZ+0x32400], R6 ;  /* 0x03240006910085a7 */ /* 0x000e64000800007f */
[----:B-1----:R-:W-:Y:S05]  /*33950*/  @!P0 BRA `(.L_x_10080) ;  /* 0xfffffffc00f08947 */ /* 0x002fea000383ffff */
[----:B------:R-:W-:Y:S05]  /*33960*/  BRA `(.L_x_10351) ;  /* 0xfffffd3c00907947 */ /* 0x000fea000383ffff */
.L_x_10088:
        /* <DEDUP_REMOVED lines=8> */
.L_x_10353:
[----:B------:R-:W-:Y:S05]  /*339f0*/  BSYNC B1 ;  /* 0x0000000000017941 */ /* 0x000fea0003800000 */
.L_x_10352:
[----:B------:R-:W-:Y:S05]  /*33a00*/  BRA `(.L_x_10354) ;  /* 0xfffffd4c00d07947 */ /* 0x000fea000383ffff */
.L_x_10089:
        /* <DEDUP_REMOVED lines=8> */
.L_x_10356:
[----:B------:R-:W-:Y:S05]  /*33a90*/  BSYNC B1 ;  /* 0x0000000000017941 */ /* 0x000fea0003800000 */
.L_x_10355:
[----:B------:R-:W-:Y:S05]  /*33aa0*/  BRA `(.L_x_10357) ;  /* 0xfffffd4c00b07947 */ /* 0x000fea000383ffff */
.L_x_10090:
        /* <DEDUP_REMOVED lines=8> */
.L_x_10359:
[----:B------:R-:W-:Y:S05]  /*33b30*/  BSYNC B1 ;  /* 0x0000000000017941 */ /* 0x000fea0003800000 */
.L_x_10358:
[----:B------:R-:W-:Y:S05]  /*33b40*/  BRA `(.L_x_10360) ;  /* 0xfffffd4c00907947 */ /* 0x000fea000383ffff */
.L_x_10091:
        /* <DEDUP_REMOVED lines=8> */
.L_x_10362:
[----:B------:R-:W-:Y:S05]  /*33bd0*/  BSYNC B1 ;  /* 0x0000000000017941 */ /* 0x000fea0003800000 */
.L_x_10361:
[----:B------:R-:W-:Y:S05]  /*33be0*/  BRA `(.L_x_10363) ;  /* 0xfffffd4c00707947 */ /* 0x000fea000383ffff */
.L_x_10092:
        /* <DEDUP_REMOVED lines=8> */
.L_x_10365:
[----:B------:R-:W-:Y:S05]  /*33c70*/  BSYNC B1 ;  /* 0x0000000000017941 */ /* 0x000fea0003800000 */
.L_x_10364:
[----:B------:R-:W-:Y:S05]  /*33c80*/  BRA `(.L_x_10366) ;  /* 0xfffffd4c00507947 */ /* 0x000fea000383ffff */
.L_x_10093:
        /* <DEDUP_REMOVED lines=8> */
.L_x_10368:
[----:B------:R-:W-:Y:S05]  /*33d10*/  BSYNC B1 ;  /* 0x0000000000017941 */ /* 0x000fea0003800000 */
.L_x_10367:
[----:B------:R-:W-:Y:S05]  /*33d20*/  BRA `(.L_x_10369) ;  /* 0xfffffd4c00307947 */ /* 0x000fea000383ffff */
.L_x_10094:
        /* <DEDUP_REMOVED lines=8> */
.L_x_10371:
[----:B------:R-:W-:Y:S05]  /*33db0*/  BSYNC B1 ;  /* 0x0000000000017941 */ /* 0x000fea0003800000 */
.L_x_10370:
[----:B------:R-:W-:Y:S05]  /*33dc0*/  BRA `(.L_x_10372) ;  /* 0xfffffd4c00107947 */ /* 0x000fea000383ffff */
.L_x_10095:
        /* <DEDUP_REMOVED lines=8> */
.L_x_10374:
[----:B------:R-:W-:Y:S05]  /*33e50*/  BSYNC B1 ;  /* 0x0000000000017941 */ /* 0x000fea0003800000 */
.L_x_10373:
[----:B------:R-:W-:Y:S05]  /*33e60*/  BRA `(.L_x_10375) ;  /* 0xfffffd4800f07947 */ /* 0x000fea000383ffff */
.L_x_10097:
[----:B0-----:R0:W1:Y:S02]  /*33e70*/  SYNCS.PHASECHK.TRANS64.TRYWAIT P1, [R145+URZ+0x32400], R0 ;  /* 0x03240000910075a7 */ /* 0x001064000802017f */
[----:B-1----:R-:W-:Y:S05]  /*33e80*/  @!P1 NANOSLEEP.SYNCS 0x989680 ;  /* 0x009896800000995d */ /* 0x002fea0003900000 */
[----:B------:R-:W1:Y:S02]  /*33e90*/  @!P1 SYNCS.PHASECHK.TRANS64 P1, [R145+URZ+0x32400], R0 ;  /* 0x03240000910095a7 */ /* 0x000e64000802007f */
[----:B-1----:R-:W-:Y:S05]  /*33ea0*/  @!P1 BRA `(.L_x_10097) ;  /* 0xfffffffc00f09947 */ /* 0x002fea000383ffff */
[----:B------:R-:W-:Y:S05]  /*33eb0*/  BRA `(.L_x_10376) ;  /* 0xfffffd4c00307947 */ /* 0x000fea000383ffff */
.L_x_10112:
[----:B0-----:R0:W1:Y:S02]  /*33ec0*/  SYNCS.PHASECHK.TRANS64.TRYWAIT P0, [R2+URZ], R7 ;  /* 0x00000007020075a7 */ /* 0x001064000800017f */
[----:B-1----:R-:W-:Y:S05]  /*33ed0*/  @!P0 NANOSLEEP.SYNCS 0x989680 ;  /* 0x009896800000895d */ /* 0x002fea0003900000 */
[----:B------:R-:W1:Y:S02]  /*33ee0*/  @!P0 SYNCS.PHASECHK.TRANS64 P0, [R2+URZ], R7 ;  /* 0x00000007020085a7 */ /* 0x000e64000800007f */
[----:B-1----:R-:W-:Y:S05]  /*33ef0*/  @!P0 BRA `(.L_x_10112) ;  /* 0xfffffffc00f08947 */ /* 0x002fea000383ffff */
[----:B------:R-:W-:Y:S05]  /*33f00*/  BRA `(.L_x_10111) ;  /* 0xfffffd6000c07947 */ /* 0x000fea000383ffff */
.L_x_10119:
[----:B0-----:R0:W1:Y:S02]  /*33f10*/  SYNCS.PHASECHK.TRANS64.TRYWAIT P0, [R4+URZ], R5 ;  /* 0x00000005040075a7 */ /* 0x001064000800017f */
[----:B-1----:R-:W-:Y:S05]  /*33f20*/  @!P0 NANOSLEEP.SYNCS 0x989680 ;  /* 0x009896800000895d */ /* 0x002fea0003900000 */
[----:B------:R-:W1:Y:S02]  /*33f30*/  @!P0 SYNCS.PHASECHK.TRANS64 P0, [R4+URZ], R5 ;  /* 0x00000005040085a7 */ /* 0x000e64000800007f */
[----:B-1----:R-:W-:Y:S05]  /*33f40*/  @!P0 BRA `(.L_x_10119) ;  /* 0xfffffffc00f08947 */ /* 0x002fea000383ffff */
[----:B------:R-:W-:Y:S05]  /*33f50*/  BRA `(.L_x_10118) ;  /* 0xfffffd6400e47947 */ /* 0x000fea000383ffff */
.L_x_10144:
[----:B-1----:R1:W2:Y:S02]  /*33f60*/  SYNCS.PHASECHK.TRANS64.TRYWAIT P1, [R0+URZ], R9 ;  /* 0x00000009000075a7 */ /* 0x0022a4000802017f */
[----:B--2---:R-:W-:Y:S05]  /*33f70*/  @!P1 NANOSLEEP.SYNCS 0x989680 ;  /* 0x009896800000995d */ /* 0x004fea0003900000 */
[----:B------:R-:W2:Y:S02]  /*33f80*/  @!P1 SYNCS.PHASECHK.TRANS64 P1, [R0+URZ], R9 ;  /* 0x00000009000095a7 */ /* 0x000ea4000802007f */
[----:B--2---:R-:W-:Y:S05]  /*33f90*/  @!P1 BRA `(.L_x_10144) ;  /* 0xfffffffc00f09947 */ /* 0x004fea000383ffff */
[----:B------:R-:W-:Y:S05]  /*33fa0*/  BRA `(.L_x_10143) ;  /* 0xfffffe0c00e07947 */ /* 0x000fea000383ffff */
.L_x_10151:
[----:B-1----:R1:W2:Y:S02]  /*33fb0*/  SYNCS.PHASECHK.TRANS64.TRYWAIT P1, [R6+URZ], R7 ;  /* 0x00000007060075a7 */ /* 0x0022a4000802017f */
[----:B--2---:R-:W-:Y:S05]  /*33fc0*/  @!P1 NANOSLEEP.SYNCS 0x989680 ;  /* 0x009896800000995d */ /* 0x004fea0003900000 */
[----:B------:R-:W2:Y:S02]  /*33fd0*/  @!P1 SYNCS.PHASECHK.TRANS64 P1, [R6+URZ], R7 ;  /* 0x00000007060095a7 */ /* 0x000ea4000802007f */
[----:B--2---:R-:W-:Y:S05]  /*33fe0*/  @!P1 BRA `(.L_x_10151) ;  /* 0xfffffffc00f09947 */ /* 0x004fea000383ffff */
[----:B------:R-:W-:Y:S05]  /*33ff0*/  BRA `(.L_x_10150) ;  /* 0xfffffe1400047947 */ /* 0x000fea000383ffff */
.L_x_10162:
[----:B-1----:R1:W2:Y:S02]  /*34000*/  SYNCS.PHASECHK.TRANS64.TRYWAIT P0, [R6+URZ], R7 ;  /* 0x00000007060075a7 */ /* 0x0022a4000800017f */
[----:B--2---:R-:W-:Y:S05]  /*34010*/  @!P0 NANOSLEEP.SYNCS 0x989680 ;  /* 0x009896800000895d */ /* 0x004fea0003900000 */
[----:B------:R-:W2:Y:S02]  /*34020*/  @!P0 SYNCS.PHASECHK.TRANS64 P0, [R6+URZ], R7 ;  /* 0x00000007060085a7 */ /* 0x000ea4000800007f */
[----:B--2---:R-:W-:Y:S05]  /*34030*/  @!P0 BRA `(.L_x_10162) ;  /* 0xfffffffc00f08947 */ /* 0x004fea000383ffff */
[----:B------:R-:W-:Y:S05]  /*34040*/  BRA `(.L_x_10161) ;  /* 0xfffffea400ac7947 */ /* 0x000fea000383ffff */
.L_x_10169:
[----:B--2---:R2:W3:Y:S02]  /*34050*/  SYNCS.PHASECHK.TRANS64.TRYWAIT P0, [R6+URZ], R7 ;  /* 0x00000007060075a7 */ /* 0x0044e4000800017f */
[----:B---3--:R-:W-:Y:S05]  /*34060*/  @!P0 NANOSLEEP.SYNCS 0x989680 ;  /* 0x009896800000895d */ /* 0x008fea0003900000 */
[----:B------:R-:W3:Y:S02]  /*34070*/  @!P0 SYNCS.PHASECHK.TRANS64 P0, [R6+URZ], R7 ;  /* 0x00000007060085a7 */ /* 0x000ee4000800007f */
[----:B---3--:R-:W-:Y:S05]  /*34080*/  @!P0 BRA `(.L_x_10169) ;  /* 0xfffffffc00f08947 */ /* 0x008fea000383ffff */
[----:B------:R-:W-:Y:S05]  /*34090*/  BRA `(.L_x_10168) ;  /* 0xfffffea800d07947 */ /* 0x000fea000383ffff */
.L_x_10224:
[----:B0-----:R-:W0:Y:S01]  /*340a0*/  S2R R11, SR_TID.X ;  /* 0x00000000000b7919 */ /* 0x001e220000002100 */
[----:B------:R-:W-:Y:S01]  /*340b0*/  BSSY B1, `(.L_x_10377) ;  /* 0x000000a000017945 */ /* 0x000fe20003800000 */
[----:B------:R-:W-:Y:S02]  /*340c0*/  IMAD.MOV.U32 R12, RZ, RZ, RZ ;  /* 0x000000ffff0c7224 */ /* 0x000fe400078e00ff */
[----:B------:R-:W-:Y:S01]  /*340d0*/  IMAD.MOV.U32 R15, RZ, RZ, -0x1 ;  /* 0xffffffffff0f7424 */ /* 0x000fe200078e00ff */
[----:B0-----:R-:W-:-:S04]  /*340e0*/  SHF.R.U32.HI R11, RZ, 0x5, R11 ;  /* 0x00000005ff0b7819 */ /* 0x001fc8000001160b */
[----:B------:R-:W-:-:S05]  /*340f0*/  LOP3.LUT R11, R11, 0x3, RZ, 0xc0, !PT ;  /* 0x000000030b0b7812 */ /* 0x000fca00078ec0ff */
[----:B------:R-:W-:Y:S02]  /*34100*/  IMAD.MOV.U32 R13, RZ, RZ, R11 ;  /* 0x000000ffff0d7224 */ /* 0x000fe400078e000b */
[----:B------:R-:W-:-:S07]  /*34110*/  IMAD.MOV.U32 R11, RZ, RZ, 0x1f ;  /* 0x0000001fff0b7424 */ /* 0x000fce00078e00ff */
[----:B------:R-:W-:Y:S05]  /*34120*/  WARPSYNC.COLLECTIVE R15, `(.L_x_10378) ;  /* 0x000000000f087348 */ /* 0x000fea0003c00000 */
[----:B------:R0:W1:Y:S02]  /*34130*/  SHFL.IDX P6, R14, R13, R12, R11 ;  /* 0x0000000c0d0e7389 */ /* 0x00006400000c000b */
[----:B01----:R-:W-:Y:S01]  /*34140*/  ENDCOLLECTIVE ;  /* 0x000000000000791b */ /* 0x003fe20003800000 */
.L_x_10378:
[----:B------:R-:W-:Y:S05]  /*34150*/  BSYNC B1 ;  /* 0x0000000000017941 */ /* 0x000fea0003800000 */
.L_x_10377:
[----:B------:R-:W-:Y:S05]  /*34160*/  BRA `(.L_x_10379) ;  /* 0xffffffa4002c7947 */ /* 0x000fea000383ffff */
.L_x_10225:
[----:B------:R-:W-:Y:S01]  /*34170*/  BSSY B1, `(.L_x_10380) ;  /* 0x0000006000017945 */ /* 0x000fe20003800000 */
[----:B------:R-:W-:-:S07]  /*34180*/  IMAD.MOV.U32 R15, RZ, RZ, -0x1 ;  /* 0xffffffffff0f7424 */ /* 0x000fce00078e00ff */
[----:B0-----:R-:W-:Y:S05]  /*34190*/  WARPSYNC.COLLECTIVE R15, `(.L_x_10381) ;  /* 0x000000000f0c7348 */ /* 0x001fea0003c00000 */
[----:B------:R-:W-:Y:S02]  /*341a0*/  ELECT P6, UR62, PT ;  /* 0x00000000003e782f */ /* 0x000fe400038c0000 */
[----:B------:R-:W-:Y:S01]  /*341b0*/  MOV R14, UR62 ;  /* 0x0000003e000e7c02 */ /* 0x000fe20008000f00 */
[----:B0-----:R-:W-:Y:S10]  /*341c0*/  ENDCOLLECTIVE ;  /* 0x000000000000791b */ /* 0x001ff40003800000 */
.L_x_10381:
[----:B------:R-:W-:Y:S05]  /*341d0*/  BSYNC B1 ;  /* 0x0000000000017941 */ /* 0x000fea0003800000 */
.L_x_10380:
[----:B------:R-:W-:Y:S05]  /*341e0*/  BRA `(.L_x_10382) ;  /* 0xffffffa400187947 */ /* 0x000fea000383ffff */
.L_x_10226:
[----:B-1----:R1:W2:Y:S02]  /*341f0*/  SYNCS.PHASECHK.TRANS64.TRYWAIT P0, [R7+URZ+0x32420], R8 ;  /* 0x03242008070075a7 */ /* 0x0022a4000800017f */
[----:B--2---:R-:W-:Y:S05]  /*34200*/  @!P0 NANOSLEEP.SYNCS 0x989680 ;  /* 0x009896800000895d */ /* 0x004fea0003900000 */
[----:B------:R-:W2:Y:S02]  /*34210*/  @!P0 SYNCS.PHASECHK.TRANS64 P0, [R7+URZ+0x32420], R8 ;  /* 0x03242008070085a7 */ /* 0x000ea4000800007f */
[----:B--2---:R-:W-:Y:S05]  /*34220*/  @!P0 BRA `(.L_x_10226) ;  /* 0xfffffffc00f08947 */ /* 0x004fea000383ffff */
[----:B------:R-:W-:Y:S05]  /*34230*/  BRA `(.L_x_10383) ;  /* 0xffffffa400307947 */ /* 0x000fea000383ffff */
.L_x_10229:
[----:B0-----:R0:W1:Y:S02]  /*34240*/  SYNCS.PHASECHK.TRANS64.TRYWAIT P0, [R8+URZ+0x324a0], R9 ;  /* 0x0324a009080075a7 */ /* 0x001064000800017f */
[----:B-1----:R-:W-:Y:S05]  /*34250*/  @!P0 NANOSLEEP.SYNCS 0x989680 ;  /* 0x009896800000895d */ /* 0x002fea0003900000 */
[----:B------:R-:W1:Y:S02]  /*34260*/  @!P0 SYNCS.PHASECHK.TRANS64 P0, [R8+URZ+0x324a0], R9 ;  /* 0x0324a009080085a7 */ /* 0x000e64000800007f */
[----:B-1----:R-:W-:Y:S05]  /*34270*/  @!P0 BRA `(.L_x_10229) ;  /* 0xfffffffc00f08947 */ /* 0x002fea000383ffff */
[----:B------:R-:W-:Y:S05]  /*34280*/  BRA `(.L_x_10384) ;  /* 0xffffffa4003c7947 */ /* 0x000fea000383ffff */
.L_x_10231:
[----:B-1----:R1:W2:Y:S02]  /*34290*/  SYNCS.PHASECHK.TRANS64.TRYWAIT P0, [R8+URZ+0x324c0], R9 ;  /* 0x0324c009080075a7 */ /* 0x0022a4000800017f */
[----:B--2---:R-:W-:Y:S05]  /*342a0*/  @!P0 NANOSLEEP.SYNCS 0x989680 ;  /* 0x009896800000895d */ /* 0x004fea0003900000 */
[----:B------:R-:W2:Y:S02]  /*342b0*/  @!P0 SYNCS.PHASECHK.TRANS64 P0, [R8+URZ+0x324c0], R9 ;  /* 0x0324c009080085a7 */ /* 0x000ea4000800007f */
[----:B--2---:R-:W-:Y:S05]  /*342c0*/  @!P0 BRA `(.L_x_10231) ;  /* 0xfffffffc00f08947 */ /* 0x004fea000383ffff */
[----:B------:R-:W-:Y:S05]  /*342d0*/  BRA `(.L_x_10385) ;  /* 0xffffffa400a07947 */ /* 0x000fea000383ffff */
.L_x_10235:
[----:B0-----:R0:W1:Y:S02]  /*342e0*/  SYNCS.PHASECHK.TRANS64.TRYWAIT P0, [R9+URZ+0x324a0], R10 ;  /* 0x0324a00a090075a7 */ /* 0x001064000800017f */
[----:B-1----:R-:W-:Y:S05]  /*342f0*/  @!P0 NANOSLEEP.SYNCS 0x989680 ;  /* 0x009896800000895d */ /* 0x002fea0003900000 */
[----:B------:R-:W1:Y:S02]  /*34300*/  @!P0 SYNCS.PHASECHK.TRANS64 P0, [R9+URZ+0x324a0], R10 ;  /* 0x0324a00a090085a7 */ /* 0x000e64000800007f */
[----:B-1----:R-:W-:Y:S05]  /*34310*/  @!P0 BRA `(.L_x_10235) ;  /* 0xfffffffc00f08947 */ /* 0x002fea000383ffff */
[----:B------:R-:W-:Y:S05]  /*34320*/  BRA `(.L_x_10386) ;  /* 0xffffffa800907947 */ /* 0x000fea000383ffff */
.L_x_10237:
[----:B-1----:R1:W2:Y:S02]  /*34330*/  SYNCS.PHASECHK.TRANS64.TRYWAIT P1, [R9+URZ+0x324c0], R10 ;  /* 0x0324c00a090075a7 */ /* 0x0022a4000802017f */
[----:B--2---:R-:W-:Y:S05]  /*34340*/  @!P1 NANOSLEEP.SYNCS 0x989680 ;  /* 0x009896800000995d */ /* 0x004fea0003900000 */
[----:B------:R-:W2:Y:S02]  /*34350*/  @!P1 SYNCS.PHASECHK.TRANS64 P1, [R9+URZ+0x324c0], R10 ;  /* 0x0324c00a090095a7 */ /* 0x000ea4000802007f */
[----:B--2---:R-:W-:Y:S05]  /*34360*/  @!P1 BRA `(.L_x_10237) ;  /* 0xfffffffc00f09947 */ /* 0x004fea000383ffff */
[----:B------:R-:W-:Y:S05]  /*34370*/  BRA `(.L_x_10387) ;  /* 0xffffffa800ec7947 */ /* 0x000fea000383ffff */
.L_x_10255:
[----:B------:R-:W2:Y:S01]  /*34380*/  S2R R5, SR_TID.X ;  /* 0x0000000000057919 */ /* 0x000ea20000002100 */
[----:B------:R-:W-:Y:S01]  /*34390*/  BSSY B0, `(.L_x_10388) ;  /* 0x000000a000007945 */ /* 0x000fe20003800000 */
[----:B------:R-:W-:Y:S02]  /*343a0*/  IMAD.MOV.U32 R12, RZ, RZ, RZ ;  /* 0x000000ffff0c7224 */ /* 0x000fe400078e00ff */
[----:B01----:R-:W-:Y:S02]  /*343b0*/  IMAD.MOV.U32 R11, RZ, RZ, 0x1f ;  /* 0x0000001fff0b7424 */ /* 0x003fe400078e00ff */
[----:B------:R-:W-:Y:S01]  /*343c0*/  IMAD.MOV.U32 R15, RZ, RZ, -0x1 ;  /* 0xffffffffff0f7424 */ /* 0x000fe200078e00ff */
[----:B--2---:R-:W-:-:S04]  /*343d0*/  SHF.R.U32.HI R5, RZ, 0x5, R5 ;  /* 0x00000005ff057819 */ /* 0x004fc80000011605 */
[----:B------:R-:W-:-:S05]  /*343e0*/  LOP3.LUT R5, R5, 0x3, RZ, 0xc0, !PT ;  /* 0x0000000305057812 */ /* 0x000fca00078ec0ff */
[----:B------:R-:W-:-:S07]  /*343f0*/  IMAD.MOV.U32 R13, RZ, RZ, R5 ;  /* 0x000000ffff0d7224 */ /* 0x000fce00078e0005 */
[----:B------:R-:W-:Y:S05]  /*34400*/  WARPSYNC.COLLECTIVE R15, `(.L_x_10389) ;  /* 0x000000000f087348 */ /* 0x000fea0003c00000 */
[----:B------:R0:W1:Y:S02]  /*34410*/  SHFL.IDX P6, R14, R13, R12, R11 ;  /* 0x0000000c0d0e7389 */ /* 0x00006400000c000b */
[----:B01----:R-:W-:Y:S01]  /*34420*/  ENDCOLLECTIVE ;  /* 0x000000000000791b */ /* 0x003fe20003800000 */
.L_x_10389:
[----:B------:R-:W-:Y:S05]  /*34430*/  BSYNC B0 ;  /* 0x0000000000007941 */ /* 0x000fea0003800000 */
.L_x_10388:
[----:B------:R-:W-:Y:S05]  /*34440*/  BRA `(.L_x_10390) ;  /* 0xffffffb800647947 */ /* 0x000fea000383ffff */
.L_x_10256:
[----:B------:R-:W-:Y:S01]  /*34450*/  BSSY B0, `(.L_x_10391) ;  /* 0x0000006000007945 */ /* 0x000fe20003800000 */
[----:B------:R-:W-:-:S07]  /*34460*/  IMAD.MOV.U32 R15, RZ, RZ, -0x1 ;  /* 0xffffffffff0f7424 */ /* 0x000fce00078e00ff */
[----:B01----:R-:W-:Y:S05]  /*34470*/  WARPSYNC.COLLECTIVE R15, `(.L_x_10392) ;  /* 0x000000000f0c7348 */ /* 0x003fea0003c00000 */
[----:B------:R-:W-:Y:S02]  /*34480*/  ELECT P6, UR62, PT ;  /* 0x00000000003e782f */ /* 0x000fe400038c0000 */
[----:B------:R-:W-:Y:S01]  /*34490*/  MOV R14, UR62 ;  /* 0x0000003e000e7c02 */ /* 0x000fe20008000f00 */
[----:B01----:R-:W-:Y:S10]  /*344a0*/  ENDCOLLECTIVE ;  /* 0x000000000000791b */ /* 0x003ff40003800000 */
.L_x_10392:
[----:B------:R-:W-:Y:S05]  /*344b0*/  BSYNC B0 ;  /* 0x0000000000007941 */ /* 0x000fea0003800000 */
.L_x_10391:
[----:B------:R-:W-:Y:S05]  /*344c0*/  BRA `(.L_x_10393) ;  /* 0xffffffb800547947 */ /* 0x000fea000383ffff */
.L_x_10259:
[----:B-1----:R1:W2:Y:S02]  /*344d0*/  SYNCS.PHASECHK.TRANS64.TRYWAIT P0, [R5+URZ+0x32440], R7 ;  /* 0x03244007050075a7 */ /* 0x0022a4000800017f */
[----:B--2---:R-:W-:Y:S05]  /*344e0*/  @!P0 NANOSLEEP.SYNCS 0x989680 ;  /* 0x009896800000895d */ /* 0x004fea0003900000 */
[----:B------:R-:W2:Y:S02]  /*344f0*/  @!P0 SYNCS.PHASECHK.TRANS64 P0, [R5+URZ+0x32440], R7 ;  /* 0x03244007050085a7 */ /* 0x000ea4000800007f */
[----:B--2---:R-:W-:Y:S05]  /*34500*/  @!P0 BRA `(.L_x_10259) ;  /* 0xfffffffc00f08947 */ /* 0x004fea000383ffff */
[----:B------:R-:W-:Y:S05]  /*34510*/  BRA `(.L_x_10394) ;  /* 0xffffffb800bc7947 */ /* 0x000fea000383ffff */
.L_x_10263:
        /* <DEDUP_REMOVED lines=8> */
.L_x_10266:
[----:B-1----:R1:W2:Y:S02]  /*345a0*/  SYNCS.PHASECHK.TRANS64.TRYWAIT P0, [R2+URZ+0x32460], R5 ;  /* 0x03246005020075a7 */ /* 0x0022a4000800017f */
[----:B--2---:R-:W-:Y:S05]  /*345b0*/  @!P0 NANOSLEEP.SYNCS 0x989680 ;  /* 0x009896800000895d */ /* 0x004fea0003900000 */
[----:B------:R-:W2:Y:S02]  /*345c0*/  @!P0 SYNCS.PHASECHK.TRANS64 P0, [R2+URZ+0x32460], R5 ;  /* 0x03246005020085a7 */ /* 0x000ea4000800007f */
[----:B--2---:R-:W-:Y:S05]  /*345d0*/  @!P0 BRA `(.L_x_10266) ;  /* 0xfffffffc00f08947 */ /* 0x004fea000383ffff */
[----:B------:R-:W-:Y:S05]  /*345e0*/  BRA `(.L_x_10396) ;  /* 0xffffffc000407947 */ /* 0x000fea000383ffff */
.L_x_10275:
[----:B---3--:R3:W4:Y:S02]  /*345f0*/  SYNCS.PHASECHK.TRANS64.TRYWAIT P0, [R2+URZ+0x32440], R3 ;  /* 0x03244003020075a7 */ /* 0x008724000800017f */
[----:B----4-:R-:W-:Y:S05]  /*34600*/  @!P0 NANOSLEEP.SYNCS 0x989680 ;  /* 0x009896800000895d */ /* 0x010fea0003900000 */
[----:B------:R-:W4:Y:S02]  /*34610*/  @!P0 SYNCS.PHASECHK.TRANS64 P0, [R2+URZ+0x32440], R3 ;  /* 0x03244003020085a7 */ /* 0x000f24000800007f */
[----:B----4-:R-:W-:Y:S05]  /*34620*/  @!P0 BRA `(.L_x_10275) ;  /* 0xfffffffc00f08947 */ /* 0x010fea000383ffff */
[----:B------:R-:W-:Y:S05]  /*34630*/  BRA `(.L_x_10397) ;  /* 0xffffffc400c07947 */ /* 0x000fea000383ffff */
.L_x_10277:
[----:B0-----:R0:W1:Y:S02]  /*34640*/  SYNCS.PHASECHK.TRANS64.TRYWAIT P0, [R2+URZ+0x32460], R3 ;  /* 0x03246003020075a7 */ /* 0x001064000800017f */
[----:B-1----:R-:W-:Y:S05]  /*34650*/  @!P0 NANOSLEEP.SYNCS 0x989680 ;  /* 0x009896800000895d */ /* 0x002fea0003900000 */
[----:B------:R-:W1:Y:S02]  /*34660*/  @!P0 SYNCS.PHASECHK.TRANS64 P0, [R2+URZ+0x32460], R3 ;  /* 0x03246003020085a7 */ /* 0x000e64000800007f */
[----:B-1----:R-:W-:Y:S05]  /*34670*/  @!P0 BRA `(.L_x_10277) ;  /* 0xfffffffc00f08947 */ /* 0x002fea000383ffff */
[----:B------:R-:W-:Y:S05]  /*34680*/  BRA `(.L_x_10398) ;  /* 0xffffffc800307947 */ /* 0x000fea000383ffff */
.L_x_10282:
[----:B--2---:R2:W3:Y:S02]  /*34690*/  SYNCS.PHASECHK.TRANS64.TRYWAIT P0, [R2+URZ+0x32440], R3 ;  /* 0x03244003020075a7 */ /* 0x0044e4000800017f */
[----:B---3--:R-:W-:Y:S05]  /*346a0*/  @!P0 NANOSLEEP.SYNCS 0x989680 ;  /* 0x009896800000895d */ /* 0x008fea0003900000 */
[----:B------:R-:W3:Y:S02]  /*346b0*/  @!P0 SYNCS.PHASECHK.TRANS64 P0, [R2+URZ+0x32440], R3 ;  /* 0x03244003020085a7 */ /* 0x000ee4000800007f */
[----:B---3--:R-:W-:Y:S05]  /*346c0*/  @!P0 BRA `(.L_x_10282) ;  /* 0xfffffffc00f08947 */ /* 0x008fea000383ffff */
[----:B------:R-:W-:Y:S05]  /*346d0*/  BRA `(.L_x_10399) ;  /* 0xffffffcc007c7947 */ /* 0x000fea000383ffff */
.L_x_10284:
[----:B0-----:R0:W1:Y:S02]  /*346e0*/  SYNCS.PHASECHK.TRANS64.TRYWAIT P1, [R2+URZ+0x32460], R3 ;  /* 0x03246003020075a7 */ /* 0x001064000802017f */
[----:B-1----:R-:W-:Y:S05]  /*346f0*/  @!P1 NANOSLEEP.SYNCS 0x989680 ;  /* 0x009896800000995d */ /* 0x002fea0003900000 */
[----:B------:R-:W1:Y:S02]  /*34700*/  @!P1 SYNCS.PHASECHK.TRANS64 P1, [R2+URZ+0x32460], R3 ;  /* 0x03246003020095a7 */ /* 0x000e64000802007f */
[----:B-1----:R-:W-:Y:S05]  /*34710*/  @!P1 BRA `(.L_x_10284) ;  /* 0xfffffffc00f09947 */ /* 0x002fea000383ffff */
[----:B------:R-:W-:Y:S05]  /*34720*/  BRA `(.L_x_10400) ;  /* 0xffffffcc00e87947 */ /* 0x000fea000383ffff */
.L_x_10289:
[----:B--2---:R2:W3:Y:S02]  /*34730*/  SYNCS.PHASECHK.TRANS64.TRYWAIT P0, [R2+URZ+0x32440], R3 ;  /* 0x03244003020075a7 */ /* 0x0044e4000800017f */
[----:B---3--:R-:W-:Y:S05]  /*34740*/  @!P0 NANOSLEEP.SYNCS 0x989680 ;  /* 0x009896800000895d */ /* 0x008fea0003900000 */
[----:B------:R-:W3:Y:S02]  /*34750*/  @!P0 SYNCS.PHASECHK.TRANS64 P0, [R2+URZ+0x32440], R3 ;  /* 0x03244003020085a7 */ /* 0x000ee4000800007f */
[----:B---3--:R-:W-:Y:S05]  /*34760*/  @!P0 BRA `(.L_x_10289) ;  /* 0xfffffffc00f08947 */ /* 0x008fea000383ffff */
[----:B------:R-:W-:Y:S05]  /*34770*/  BRA `(.L_x_10401) ;  /* 0xffffffd400107947 */ /* 0x000fea000383ffff */
.L_x_10291:
[----:B0-----:R0:W1:Y:S02]  /*34780*/  SYNCS.PHASECHK.TRANS64.TRYWAIT P1, [R2+URZ+0x32460], R3 ;  /* 0x03246003020075a7 */ /* 0x001064000802017f */
[----:B-1----:R-:W-:Y:S05]  /*34790*/  @!P1 NANOSLEEP.SYNCS 0x989680 ;  /* 0x009896800000995d */ /* 0x002fea0003900000 */
[----:B------:R-:W1:Y:S02]  /*347a0*/  @!P1 SYNCS.PHASECHK.TRANS64 P1, [R2+URZ+0x32460], R3 ;  /* 0x03246003020095a7 */ /* 0x000e64000802007f */
[----:B-1----:R-:W-:Y:S05]  /*347b0*/  @!P1 BRA `(.L_x_10291) ;  /* 0xfffffffc00f09947 */ /* 0x002fea000383ffff */
[----:B------:R-:W-:Y:S05]  /*347c0*/  BRA `(.L_x_10402) ;  /* 0xffffffd400807947 */ /* 0x000fea000383ffff */
.L_x_10296:
[----:B------:R-:W-:Y:S01]  /*347d0*/  BSSY B0, `(.L_x_10403) ;  /* 0x0000008000007945 */ /* 0x000fe20003800000 */
[----:B-1----:R-:W-:Y:S02]  /*347e0*/  IMAD.MOV.U32 R13, RZ, RZ, R16 ;  /* 0x000000ffff0d7224 */ /* 0x002fe400078e0010 */
[----:B0-----:R-:W-:Y:S02]  /*347f0*/  IMAD.MOV.U32 R12, RZ, RZ, RZ ;  /* 0x000000ffff0c7224 */ /* 0x001fe400078e00ff */
[----:B------:R-:W-:Y:S02]  /*34800*/  IMAD.MOV.U32 R11, RZ, RZ, 0x1f ;  /* 0x0000001fff0b7424 */ /* 0x000fe400078e00ff */
[----:B------:R-:W-:-:S07]  /*34810*/  IMAD.MOV.U32 R15, RZ, RZ, -0x1 ;  /* 0xffffffffff0f7424 */ /* 0x000fce00078e00ff */
[----:B--23--:R-:W-:Y:S05]  /*34820*/  WARPSYNC.COLLECTIVE R15, `(.L_x_10404) ;  /* 0x000000000f087348 */ /* 0x00cfea0003c00000 */
[----:B------:R0:W1:Y:S02]  /*34830*/  SHFL.IDX P6, R14, R13, R12, R11 ;  /* 0x0000000c0d0e7389 */ /* 0x00006400000c000b */
[----:B0123--:R-:W-:Y:S01]  /*34840*/  ENDCOLLECTIVE ;  /* 0x000000000000791b */ /* 0x00ffe20003800000 */
.L_x_10404:
[----:B------:R-:W-:Y:S05]  /*34850*/  BSYNC B0 ;  /* 0x0000000000007941 */ /* 0x000fea0003800000 */
.L_x_10403:
        /* <DEDUP_REMOVED lines=8> */
.L_x_10405:
[----:B------:R-:W-:Y:S01]  /*348e0*/  IMAD.MOV.U32 R16, RZ, RZ, R14 ;  /* 0x000000ffff107224 */ /* 0x000fe200078e000e */
[----:B------:R-:W-:Y:S06]  /*348f0*/  BRA `(.L_x_10406) ;  /* 0xffffffd800747947 */ /* 0x000fec000383ffff */
.L_x_10299:
[----:B------:R-:W-:Y:S01]  /*34900*/  BSSY B0, `(.L_x_10407) ;  /* 0x0000008000007945 */ /* 0x000fe20003800000 */
[----:B-1---5:R-:W-:Y:S02]  /*34910*/  IMAD.MOV.U32 R13, RZ, RZ, R17 ;  /* 0x000000ffff0d7224 */ /* 0x022fe400078e0011 */
[----:B0-----:R-:W-:Y:S02]  /*34920*/  IMAD.MOV.U32 R12, RZ, RZ, 0x1 ;  /* 0x00000001ff0c7424 */ /* 0x001fe400078e00ff */
[----:B------:R-:W-:Y:S02]  /*34930*/  IMAD.MOV.U32 R11, RZ, RZ, RZ ;  /* 0x000000ffff0b7224 */ /* 0x000fe400078e00ff */
[----:B------:R-:W-:-:S07]  /*34940*/  IMAD.MOV.U32 R15, RZ, RZ, -0x1 ;  /* 0xffffffffff0f7424 */ /* 0x000fce00078e00ff */
[----:B--234-:R-:W-:Y:S05]  /*34950*/  WARPSYNC.COLLECTIVE R15, `(.L_x_10408) ;  /* 0x000000000f087348 */ /* 0x01cfea0003c00000 */
[----:B------:R0:W1:Y:S02]  /*34960*/  SHFL.UP P6, R14, R13, R12, R11 ;  /* 0x0400000c0d0e7389 */ /* 0x00006400000c000b */
[----:B01234-:R-:W-:Y:S01]  /*34970*/  ENDCOLLECTIVE ;  /* 0x000000000000791b */ /* 0x01ffe20003800000 */
.L_x_10408:
[----:B------:R-:W-:Y:S05]  /*34980*/  BSYNC B0 ;  /* 0x0000000000007941 */ /* 0x000fea0003800000 */
.L_x_10407:
        /* <DEDUP_REMOVED lines=10> */
.L_x_10409:
        /* <DEDUP_REMOVED lines=8> */
.L_x_10410:
        /* <DEDUP_REMOVED lines=8> */
.L_x_10411:
        /* <DEDUP_REMOVED lines=8> */
.L_x_10412:
        /* <DEDUP_REMOVED lines=8> */
.L_x_10413:
[----:B------:R-:W-:Y:S05]  /*34c30*/  BRA `(.L_x_10414) ;  /* 0xffffffd800387947 */ /* 0x000fea000383ffff */
.L_x_10304:
        /* <DEDUP_REMOVED lines=8> */
.L_x_10416:
[----:B------:R-:W-:Y:S05]  /*34cc0*/  BSYNC B0 ;  /* 0x0000000000007941 */ /* 0x000fea0003800000 */
.L_x_10415:
        /* <DEDUP_REMOVED lines=10> */
.L_x_10417:
        /* <DEDUP_REMOVED lines=8> */
.L_x_10418:
        /* <DEDUP_REMOVED lines=8> */
.L_x_10419:
        /* <DEDUP_REMOVED lines=8> */
.L_x_10420:
        /* <DEDUP_REMOVED lines=8> */
.L_x_10421:
[----:B------:R-:W-:Y:S05]  /*34f70*/  BRA `(.L_x_10422) ;  /* 0xffffffd8001c7947 */ /* 0x000fea000383ffff */
.L_x_10306:
[----:B------:R-:W-:Y:S01]  /*34f80*/  BSSY B0, `(.L_x_10423) ;  /* 0x0000006000007945 */ /* 0x000fe20003800000 */
[----:B------:R-:W-:Y:S01]  /*34f90*/  PLOP3.LUT P6, PT, P6, PT, PT, 0x8, 0x0 ;  /* 0x000000000000781c */ /* 0x000fe200037ce170 */
[----:B------:R-:W-:-:S12]  /*34fa0*/  IMAD.MOV.U32 R15, RZ, RZ, -0x1 ;  /* 0xffffffffff0f7424 */ /* 0x000fd800078e00ff */
[----:B0-----:R-:W-:Y:S05]  /*34fb0*/  WARPSYNC.COLLECTIVE R15, `(.L_x_10424) ;  /* 0x000000000f087348 */ /* 0x001fea0003c00000 */
[----:B------:R-:W-:Y:S01]  /*34fc0*/  VOTE.ANY R14, PT, P6 ;  /* 0x00000000000e7806 */ /* 0x000fe200030e0100 */
[----:B0-----:R-:W-:Y:S06]  /*34fd0*/  ENDCOLLECTIVE ;  /* 0x000000000000791b */ /* 0x001fec0003800000 */
.L_x_10424:
[----:B------:R-:W-:Y:S05]  /*34fe0*/  BSYNC B0 ;  /* 0x0000000000007941 */ /* 0x000fea0003800000 */
.L_x_10423:
        /* <DEDUP_REMOVED lines=9> */
.L_x_10425:
[----:B------:R-:W-:Y:S01]  /*35080*/  IMAD.MOV.U32 R17, RZ, RZ, R14 ;  /* 0x000000ffff117224 */ /* 0x000fe200078e000e */
[----:B------:R-:W-:Y:S06]  /*35090*/  BRA `(.L_x_10426) ;  /* 0xffffffd8000c7947 */ /* 0x000fec000383ffff */
.L_x_10308:
[----:B------:R-:W-:Y:S01]  /*350a0*/  BSSY B0, `(.L_x_10427) ;  /* 0x0000007000007945 */ /* 0x000fe20003800000 */
[----:B------:R-:W-:Y:S02]  /*350b0*/  IMAD.MOV.U32 R13, RZ, RZ, R2 ;  /* 0x000000ffff0d7224 */ /* 0x000fe400078e0002 */
[----:B------:R-:W-:Y:S02]  /*350c0*/  IMAD.MOV.U32 R11, RZ, RZ, 0x1f ;  /* 0x0000001fff0b7424 */ /* 0x000fe400078e00ff */
[----:B------:R-:W-:-:S07]  /*350d0*/  IMAD.MOV.U32 R15, RZ, RZ, -0x1 ;  /* 0xffffffffff0f7424 */ /* 0x000fce00078e00ff */
[----:B012---:R-:W-:Y:S05]  /*350e0*/  WARPSYNC.COLLECTIVE R15, `(.L_x_10428) ;  /* 0x000000000f087348 */ /* 0x007fea0003c00000 */
[----:B------:R3:W4:Y:S02]  /*350f0*/  SHFL.IDX P6, R14, R13, R12, R11 ;  /* 0x0000000c0d0e7389 */ /* 0x00072400000c000b */
[----:B01234-:R-:W-:Y:S01]  /*35100*/  ENDCOLLECTIVE ;  /* 0x000000000000791b */ /* 0x01ffe20003800000 */
.L_x_10428:
[----:B------:R-:W-:Y:S05]  /*35110*/  BSYNC B0 ;  /* 0x0000000000007941 */ /* 0x000fea0003800000 */
.L_x_10427:
[----:B------:R-:W-:Y:S01]  /*35120*/  IMAD.MOV.U32 R7, RZ, RZ, R14 ;  /* 0x000000ffff077224 */ /* 0x000fe200078e000e */
[----:B------:R-:W-:Y:S06]  /*35130*/  BRA `(.L_x_10307) ;  /* 0xffffffd800007947 */ /* 0x000fec000383ffff */
.L_x_10311:
[----:B-1----:R1:W3:Y:S02]  /*35140*/  SYNCS.PHASECHK.TRANS64.TRYWAIT P0, [R0+URZ+0x32420], R3 ;  /* 0x03242003000075a7 */ /* 0x0022e4000800017f */
[----:B---3--:R-:W-:Y:S05]  /*35150*/  @!P0 NANOSLEEP.SYNCS 0x989680 ;  /* 0x009896800000895d */ /* 0x008fea0003900000 */
[----:B------:R-:W3:Y:S02]  /*35160*/  @!P0 SYNCS.PHASECHK.TRANS64 P0, [R0+URZ+0x32420], R3 ;  /* 0x03242003000085a7 */ /* 0x000ee4000800007f */
[----:B---3--:R-:W-:Y:S05]  /*35170*/  @!P0 BRA `(.L_x_10311) ;  /* 0xfffffffc00f08947 */ /* 0x008fea000383ffff */
[----:B------:R-:W-:Y:S05]  /*35180*/  BRA `(.L_x_10429) ;  /* 0xffffffdc00707947 */ /* 0x000fea000383ffff */
.L_x_10312:
        /* <DEDUP_REMOVED lines=11> */
.L_x_10431:
[----:B------:R-:W-:Y:S05]  /*35240*/  BSYNC B0 ;  /* 0x0000000000007941 */ /* 0x000fea0003800000 */
.L_x_10430:
[----:B------:R-:W-:Y:S05]  /*35250*/  BRA `(.L_x_10432) ;  /* 0xffffffdc00547947 */ /* 0x000fea000383ffff */
.L_x_10313:
[----:B------:R-:W-:Y:S01]  /*35260*/  BSSY B0, `(.L_x_10433) ;  /* 0x0000006000007945 */ /* 0x000fe20003800000 */
[----:B------:R-:W-:-:S07]  /*35270*/  IMAD.MOV.U32 R15, RZ, RZ, -0x1 ;  /* 0xffffffffff0f7424 */ /* 0x000fce00078e00ff */
[----:B012---:R-:W-:Y:S05]  /*35280*/  WARPSYNC.COLLECTIVE R15, `(.L_x_10434) ;  /* 0x000000000f0c7348 */ /* 0x007fea0003c00000 */
[----:B------:R-:W-:Y:S02]  /*35290*/  ELECT P6, UR62, PT ;  /* 0x00000000003e782f */ /* 0x000fe400038c0000 */
[----:B------:R-:W-:Y:S01]  /*352a0*/  MOV R14, UR62 ;  /* 0x0000003e000e7c02 */ /* 0x000fe20008000f00 */
[----:B012---:R-:W-:Y:S10]  /*352b0*/  ENDCOLLECTIVE ;  /* 0x000000000000791b */ /* 0x007ff40003800000 */
.L_x_10434:
[----:B------:R-:W-:Y:S05]  /*352c0*/  BSYNC B0 ;  /* 0x0000000000007941 */ /* 0x000fea0003800000 */
.L_x_10433:
[----:B------:R-:W-:Y:S05]  /*352d0*/  BRA `(.L_x_10435) ;  /* 0xffffffdc00487947 */ /* 0x000fea000383ffff */
.L_x_10315:
[----:B-1----:R1:W2:Y:S02]  /*352e0*/  SYNCS.PHASECHK.TRANS64.TRYWAIT P0, [R6+URZ], R5 ;  /* 0x00000005060075a7 */ /* 0x0022a4000800017f */
[----:B--2---:R-:W-:Y:S05]  /*352f0*/  @!P0 NANOSLEEP.SYNCS 0x989680 ;  /* 0x009896800000895d */ /* 0x004fea0003900000 */
[----:B------:R-:W2:Y:S02]  /*35300*/  @!P0 SYNCS.PHASECHK.TRANS64 P0, [R6+URZ], R5 ;  /* 0x00000005060085a7 */ /* 0x000ea4000800007f */
[----:B--2---:R-:W-:Y:S05]  /*35310*/  @!P0 BRA `(.L_x_10315) ;  /* 0xfffffffc00f08947 */ /* 0x004fea000383ffff */
[----:B------:R-:W-:Y:S05]  /*35320*/  BRA `(.L_x_10436) ;  /* 0xffffffdc00847947 */ /* 0x000fea000383ffff */
.L_x_10316:
[----:B--2---:R2:W3:Y:S02]  /*35330*/  SYNCS.PHASECHK.TRANS64.TRYWAIT P0, [R7+URZ], R2 ;  /* 0x00000002070075a7 */ /* 0x0044e4000800017f */
[----:B---3--:R-:W-:Y:S05]  /*35340*/  @!P0 NANOSLEEP.SYNCS 0x989680 ;  /* 0x009896800000895d */ /* 0x008fea0003900000 */
[----:B------:R-:W3:Y:S02]  /*35350*/  @!P0 SYNCS.PHASECHK.TRANS64 P0, [R7+URZ], R2 ;  /* 0x00000002070085a7 */ /* 0x000ee4000800007f */
[----:B---3--:R-:W-:Y:S05]  /*35360*/  @!P0 BRA `(.L_x_10316) ;  /* 0xfffffffc00f08947 */ /* 0x008fea000383ffff */
[----:B------:R-:W-:Y:S05]  /*35370*/  BRA `(.L_x_10437) ;  /* 0xffffffdc00787947 */ /* 0x000fea000383ffff */
.L_x_10318:
[----:B---3--:R3:W4:Y:S02]  /*35380*/  SYNCS.PHASECHK.TRANS64.TRYWAIT P0, [R4+URZ], R5 ;  /* 0x00000005040075a7 */ /* 0x008724000800017f */
[----:B----4-:R-:W-:Y:S05]  /*35390*/  @!P0 NANOSLEEP.SYNCS 0x989680 ;  /* 0x009896800000895d */ /* 0x010fea0003900000 */
[----:B------:R-:W4:Y:S02]  /*353a0*/  @!P0 SYNCS.PHASECHK.TRANS64 P0, [R4+URZ], R5 ;  /* 0x00000005040085a7 */ /* 0x000f24000800007f */
[----:B----4-:R-:W-:Y:S05]  /*353b0*/  @!P0 BRA `(.L_x_10318) ;  /* 0xfffffffc00f08947 */ /* 0x010fea000383ffff */
[----:B------:R-:W-:Y:S05]  /*353c0*/  BRA `(.L_x_10438) ;  /* 0xffffffdc00807947 */ /* 0x000fea000383ffff */
        .type           $_ZN7cutlass13device_kernelIN5flash11enable_sm90INS1_16FlashAttnFwdSm90INS1_25CollectiveMainloopFwdSm90ILi2EN4cute5tupleIJNS5_1CILi1EEES8_S8_EEENS6_IJNS7_ILi128EEENS7_ILi96EEENS7_ILi64EEEEEELi256ENS_6half_tEfNS_4arch4Sm90ELb0ELb1ELb0ELb1ELb0ELb1ELb1ELb1ELb0ELb0ELb0ELb0EEENS1_21CollectiveEpilogueFwdINS6_IJSA_NS7_ILi256EEESB_EEES9_SE_SG_Li256ELb1ELb0ELb0ELb0EEENS1_36VarlenDynamicPersistentTileSchedulerILi128ELi96ELi256ELi32ELb0ELb0ELb1ELb1ELb0ELb1EEEEEEEEEvNT_6ParamsE$_ZZN5flash25CollectiveMainloopFwdSm90ILi2EN4cute5tupleIJNS1_1CILi1EEES4_S4_EEENS2_IJNS3_ILi128EEENS3_ILi96EEENS3_ILi64EEEEEELi256EN7cutlass6half_tEfNSA_4arch4Sm90ELb0ELb1ELb0ELb1ELb0ELb1ELb1ELb1ELb0ELb0ELb0ELb0EE3mmaINS_16FlashAttnFwdSm90ISE_NS_21CollectiveEpilogueFwdINS2_IJS6_NS3_ILi256EEES7_EEES5_SB_SD_Li256ELb1ELb0ELb0ELb0EEENS_36VarlenDynamicPersistentTileSchedulerILi128ELi96ELi256ELi32ELb0ELb0ELb1ELb1ELb0ELb1EEEE13SharedStorageENS1_6TensorINS1_11ArrayEngineIfLm128EEENS1_6LayoutINS2_IJNS2_IJNS3_ILi2EEEST_NS3_ILi32EEEEEES4_S4_EEENS2_IJNS2_IJS4_ST_NS3_ILi4EEEEEENS3_ILi0EEESZ_EEEEEEENS_7SoftmaxILi2ELi0EEEEEbRKNSE_6ParamsENSA_25PipelineTmaAsyncNoClusterILi2ENSA_16PipelineTmaAsyncILi2EEEEES1B_RNSA_13PipelineStateILj2EEERT0_RT1_iRiRKNS_16SeqlenInfoQKNewKILb1ELb1EEENS2_IJiiiiEEERT_ENKUliT_T0_T1_E_clIZSF_ISO_S12_S14_EbS17_S1B_S1B_S1E_S1G_S1I_iS1J_S1N_S1O_S1Q_EUlRS1R_iE0_NS3_ILb1EEES1Y_EEDaiS1R_S1S_S1T_,@function
        .size           $_ZN7cutlass13device_kernelIN5flash11enable_sm90INS1_16FlashAttnFwdSm90INS1_25CollectiveMainloopFwdSm90ILi2EN4cute5tupleIJNS5_1CILi1EEES8_S8_EEENS6_IJNS7_ILi128EEENS7_ILi96EEENS7_ILi64EEEEEELi256ENS_6half_tEfNS_4arch4Sm90ELb0ELb1ELb0ELb1ELb0ELb1ELb1ELb1ELb0ELb0ELb0ELb0EEENS1_21CollectiveEpilogueFwdINS6_IJSA_NS7_ILi256EEESB_EEES9_SE_SG_Li256ELb1ELb0ELb0ELb0EEENS1_36VarlenDynamicPersistentTileSchedulerILi128ELi96ELi256ELi32ELb0ELb0ELb1ELb1ELb0ELb1EEEEEEEEEvNT_6ParamsE$_ZZN5flash25CollectiveMainloopFwdSm90ILi2EN4cute5tupleIJNS1_1CILi1EEES4_S4_EEENS2_IJNS3_ILi128EEENS3_ILi96EEENS3_ILi64EEEEEELi256EN7cutlass6half_tEfNSA_4arch4Sm90ELb0ELb1ELb0ELb1ELb0ELb1ELb1ELb1ELb0ELb0ELb0ELb0EE3mmaINS_16FlashAttnFwdSm90ISE_NS_21CollectiveEpilogueFwdINS2_IJS6_NS3_ILi256EEES7_EEES5_SB_SD_Li256ELb1ELb0ELb0ELb0EEENS_36VarlenDynamicPersistentTileSchedulerILi128ELi96ELi256ELi32ELb0ELb0ELb1ELb1ELb0ELb1EEEE13SharedStorageENS1_6TensorINS1_11ArrayEngineIfLm128EEENS1_6LayoutINS2_IJNS2_IJNS3_ILi2EEEST_NS3_ILi32EEEEEES4_S4_EEENS2_IJNS2_IJS4_ST_NS3_ILi4EEEEEENS3_ILi0EEESZ_EEEEEEENS_7SoftmaxILi2ELi0EEEEEbRKNSE_6ParamsENSA_25PipelineTmaAsyncNoClusterILi2ENSA_16PipelineTmaAsyncILi2EEEEES1B_RNSA_13PipelineStateILj2EEERT0_RT1_iRiRKNS_16SeqlenInfoQKNewKILb1ELb1EEENS2_IJiiiiEEERT_ENKUliT_T0_T1_E_clIZSF_ISO_S12_S14_EbS17_S1B_S1B_S1E_S1G_S1I_iS1J_S1N_S1O_S1Q_EUlRS1R_iE0_NS3_ILb1EEES1Y_EEDaiS1R_S1S_S1T_,(.L_x_11971 - $_ZN7cutlass13device_kernelIN5flash11enable_sm90INS1_16FlashAttnFwdSm90INS1_25CollectiveMainloopFwdSm90ILi2EN4cute5tupleIJNS5_1CILi1EEES8_S8_EEENS6_IJNS7_ILi128EEENS7_ILi96EEENS7_ILi64EEEEEELi256ENS_6half_tEfNS_4arch4Sm90ELb0ELb1ELb0ELb1ELb0ELb1ELb1ELb1ELb0ELb0ELb0ELb0EEENS1_21CollectiveEpilogueFwdINS6_IJSA_NS7_ILi256EEESB_EEES9_SE_SG_Li256ELb1ELb0ELb0ELb0EEENS1_36VarlenDynamicPersistentTileSchedulerILi128ELi96ELi256ELi32ELb0ELb0ELb1ELb1ELb0ELb1EEEEEEEEEvNT_6ParamsE$_ZZN5flash25CollectiveMainloopFwdSm90ILi2EN4cute5tupleIJNS1_1CILi1EEES4_S4_EEENS2_IJNS3_ILi128EEENS3_ILi96EEENS3_ILi64EEEEEELi256EN7cutlass6half_tEfNSA_4arch4Sm90ELb0ELb1ELb0ELb1ELb0ELb1ELb1ELb1ELb0ELb0ELb0ELb0EE3mmaINS_16FlashAttnFwdSm90ISE_NS_21CollectiveEpilogueFwdINS2_IJS6_NS3_ILi256EEES7_EEES5_SB_SD_Li256ELb1ELb0ELb0ELb0EEENS_36VarlenDynamicPersistentTileSchedulerILi128ELi96ELi256ELi32ELb0ELb0ELb1ELb1ELb0ELb1EEEE13SharedStorageENS1_6TensorINS1_11ArrayEngineIfLm128EEENS1_6LayoutINS2_IJNS2_IJNS3_ILi2EEEST_NS3_ILi32EEEEEES4_S4_EEENS2_IJNS2_IJS4_ST_NS3_ILi4EEEEEENS3_ILi0EEESZ_EEEEEEENS_7SoftmaxILi2ELi0EEEEEbRKNSE_6ParamsENSA_25PipelineTmaAsyncNoClusterILi2ENSA_16PipelineTmaAsyncILi2EEEEES1B_RNSA_13PipelineStateILj2EEERT0_RT1_iRiRKNS_16SeqlenInfoQKNewKILb1ELb1EEENS2_IJiiiiEEERT_ENKUliT_T0_T1_E_clIZSF_ISO_S12_S14_EbS17_S1B_S1B_S1E_S1G_S1I_iS1J_S1N_S1O_S1Q_EUlRS1R_iE0_NS3_ILb1EEES1Y_EEDaiS1R_S1S_S1T_)
$_ZN7cutlass13device_kernelIN5flash11enable_sm90INS1_16FlashAttnFwdSm90INS1_25CollectiveMainloopFwdSm90ILi2EN4cute5tupleIJNS5_1CILi1EEES8_S8_EEENS6_IJNS7_ILi128EEENS7_ILi96EEENS7_ILi64EEEEEELi256ENS_6half_tEfNS_4arch4Sm90ELb0ELb1ELb0ELb1ELb0ELb1ELb1ELb1ELb0ELb0ELb0ELb0EEENS1_21CollectiveEpilogueFwdINS6_IJSA_NS7_ILi256EEESB_EEES9_SE_SG_Li256ELb1ELb0ELb0ELb0EEENS1_36VarlenDynamicPersistentTileSchedulerILi128ELi96ELi256ELi32ELb0ELb0ELb1ELb1ELb0ELb1EEEEEEEEEvNT_6ParamsE$_ZZN5flash25CollectiveMainloopFwdSm90ILi2EN4cute5tupleIJNS1_1CILi1EEES4_S4_EEENS2_IJNS3_ILi128EEENS3_ILi96EEENS3_ILi64EEEEEELi256EN7cutlass6half_tEfNSA_4arch4Sm90ELb0ELb1ELb0ELb1ELb0ELb1ELb1ELb1ELb0ELb0ELb0ELb0EE3mmaINS_16FlashAttnFwdSm90ISE_NS_21CollectiveEpilogueFwdINS2_IJS6_NS3_ILi256EEES7_EEES5_SB_SD_Li256ELb1ELb0ELb0ELb0EEENS_36VarlenDynamicPersistentTileSchedulerILi128ELi96ELi256ELi32ELb0ELb0ELb1ELb1ELb0ELb1EEEE13SharedStorageENS1_6TensorINS1_11ArrayEngineIfLm128EEENS1_6LayoutINS2_IJNS2_IJNS3_ILi2EEEST_NS3_ILi32EEEEEES4_S4_EEENS2_IJNS2_IJS4_ST_NS3_ILi4EEEEEENS3_ILi0EEESZ_EEEEEEENS_7SoftmaxILi2ELi0EEEEEbRKNSE_6ParamsENSA_25PipelineTmaAsyncNoClusterILi2ENSA_16PipelineTmaAsyncILi2EEEEES1B_RNSA_13PipelineStateILj2EEERT0_RT1_iRiRKNS_16SeqlenInfoQKNewKILb1ELb1EEENS2_IJiiiiEEERT_ENKUliT_T0_T1_E_clIZSF_ISO_S12_S14_EbS17_S1B_S1B_S1E_S1G_S1I_iS1J_S1N_S1O_S1Q_EUlRS1R_iE0_NS3_ILb1EEES1Y_EEDaiS1R_S1S_S1T_:
[----:B------:R-:W-:Y:S01]  /*353d0*/  R2UR UR5, R3 ;  /* 0x00000000030572ca */ /* 0x000fe200000e0000 */
[----:B------:R-:W-:-:S12]  /*353e0*/  ULDC UR4, c[0x0][0x20] ;  /* 0x0000080000047ab9 */ /* 0x000fd80000000800 */
[----:B------:R-:W-:-:S09]  /*353f0*/  UIADD3 UR4, -UR4, UR5, URZ ;  /* 0x0000000504047290 */ /* 0x000fd2000fffe13f */
[----:B------:R-:W2:Y:S04]  /*35400*/  LDL.64 R6, [UR4+0x18] ;  /* 0x00001804ff067983 */ /* 0x000ea80008100a00 */
[----:B------:R-:W3:Y:S01]  /*35410*/  LDL.64 R4, [UR4] ;  /* 0x00000004ff047983 */ /* 0x000ee20008100a00 */
[----:B------:R-:W-:-:S03]  /*35420*/  ULDC.64 UR6, c[0x0][0x208] ;  /* 0x0000820000067ab9 */ /* 0x000fc60000000a00 */
[----:B--2---:R-:W2:Y:S04]  /*35430*/  LD.E R8, desc[UR6][R6.64+0x1c] ;  /* 0x00001c0606087980 */ /* 0x004ea8000c101900 */
[----:B---3--:R0:W5:Y:S04]  /*35440*/  LD.E R3, desc[UR6][R4.64] ;  /* 0x0000000604037980 */ /* 0x008168000c101900 */
[----:B------:R0:W5:Y:S01]  /*35450*/  LD.E R10, desc[UR6][R4.64+0x4] ;  /* 0x00000406040a7980 */ /* 0x000162000c101900 */
[----:B------:R-:W-:Y:S01]  /*35460*/  BSSY B1, `(.L_x_10439) ;  /* 0x0000005000017945 */ /* 0x000fe20003800000 */
[----:B--2---:R-:W-:-:S04]  /*35470*/  LOP3.LUT R8, R8, 0x1, RZ, 0xfc, !PT ;  /* 0x0000000108087812 */ /* 0x004fc800078efcff */
[----:B------:R-:W-:-:S13]  /*35480*/  ISETP.NE.AND P0, PT, R8, 0x3, PT ;  /* 0x000000030800780c */ /* 0x000fda0003f05270 */
[----:B0-----:R-:W-:Y:S05]  /*35490*/  @!P0 BRA `(.L_x_10440) ;  /* 0x0000000000048947 */ /* 0x001fea0003800000 */
[----:B------:R-:W-:Y:S01]  /*354a0*/  BPT.TRAP 0x1 ;  /* 0x000000040000795c */ /* 0x000fe20000300000 */
.L_x_10440:
[----:B------:R-:W-:Y:S05]  /*354b0*/  BSYNC B1 ;  /* 0x0000000000017941 */ /* 0x000fea0003800000 */
.L_x_10439:
        /* <DEDUP_REMOVED lines=13> */
.L_x_10442:
[----:B------:R-:W-:Y:S05]  /*35590*/  BSYNC B1 ;  /* 0x0000000000017941 */ /* 0x000fea0003800000 */
.L_x_10441:
        /* <DEDUP_REMOVED lines=8> */
.L_x_10444:
[----:B------:R-:W-:Y:S05]  /*35620*/  BSYNC B1 ;  /* 0x0000000000017941 */ /* 0x000fea0003800000 */
.L_x_10443:
[----:B0----5:R-:W2:Y:S04]  /*35630*/  LDL.64 R8, [UR4] ;  /* 0x00000004ff087983 */ /* 0x021ea80008100a00 */
[----:B------:R-:W3:Y:S04]  /*35640*/  LDL.64 R6, [UR4+0x28] ;  /* 0x00002804ff067983 */ /* 0x000ee80008100a00 */
[----:B------:R-:W4:Y:S04]  /*35650*/  LDL.64 R4, [UR4+0x20] ;  /* 0x00002004ff047983 */ /* 0x000f280008100a00 */
[----:B------:R-:W4:Y:S04]  /*35660*/  LDL.64 R10, [UR4+0x8] ;  /* 0x00000804ff0a7983 */ /* 0x000f280008100a00 */
[----:B--2---:R-:W2:Y:S04]  /*35670*/  LD.E R9, desc[UR6][R8.64] ;  /* 0x0000000608097980 */ /* 0x004ea8000c101900 */
[----:B---3--:R-:W2:Y:S01]  /*35680*/  LD.E.64 R12, desc[UR6][R6.64] ;  /* 0x00000006060c7980 */ /* 0x008ea2000c101b00 */
[----:B------:R-:W-:Y:S05]  /*35690*/  WARPSYNC.ALL ;  /* 0x0000000000007948 */ /* 0x000fea0003800000 */
[----:B----4-:R0:W-:Y:S04]  /*356a0*/  ST.E desc[UR6][R10.64], RZ ;  /* 0x000000ff0a007985 */ /* 0x0101e8000c101906 */
[----:B------:R-:W3:Y:S01]  /*356b0*/  LD.E.64 R6, desc[UR6][R4.64] ;  /* 0x0000000604067980 */ /* 0x000ee2000c101b00 */
[----:B--2---:R-:W-:Y:S01]  /*356c0*/  IMAD R8, R9, 0x300, R12 ;  /* 0x0000030009087824 */ /* 0x004fe200078e020c */
[----:B------:R-:W-:Y:S01]  /*356d0*/  WARPGROUP.ARRIVE ;  /* 0x00000000000079c5 */ /* 0x000fe20000000000 */
[----:B------:R-:W-:-:S02]  /*356e0*/  IMAD.MOV.U32 R9, RZ, RZ, R13 ;  /* 0x000000ffff097224 */ /* 0x000fc400078e000d */
[----:B------:R-:W-:Y:S01]  /*356f0*/  IMAD.MOV.U32 R208, RZ, RZ, 0x1 ;  /* 0x00000001ffd07424 */ /* 0x000fe200078e00ff */
        /* <DEDUP_REMOVED lines=10> */
[----:B------:R-:W-:-:S03]  /*357a0*/  WARPGROUP.ARRIVE ;  /* 0x00000000000079c5 */ /* 0x000fc60000000000 */
        /* <DEDUP_REMOVED lines=21> */
[----:B------:R-:W-:-:S03]  /*35900*/  IMAD.MOV.U32 R9, RZ, RZ, R13 ;  /* 0x000000ffff097224 */ /* 0x000fc600078e000d */
        /* <DEDUP_REMOVED lines=8> */
[----:B------:R-:W2:Y:S04]  /*35990*/  LDL.64 R6, [UR4+0x38] ;  /* 0x00003804ff067983 */ /* 0x000ea80008100a00 */
[----:B------:R-:W3:Y:S04]  /*359a0*/  LDL.64 R4, [UR4+0x30] ;  /* 0x00003004ff047983 */ /* 0x000ee80008100a00 */
[----:B--2---:R-:W2:Y:S01]  /*359b0*/  LD.E R6, desc[UR6][R6.64] ;  /* 0x0000000606067980 */ /* 0x004ea2000c101900 */
[----:B---3--:R-:W-:Y:S01]  /*359c0*/  MOV R4, R4 ;  /* 0x0000000400047202 */ /* 0x008fe20000000f00 */
[----:B------:R-:W-:Y:S01]  /*359d0*/  BSSY B1, `(.L_x_10446) ;  /* 0x0000007000017945 */ /* 0x000fe20003800000 */
[----:B--2---:R-:W-:-:S04]  /*359e0*/  LEA.HI R3, R6, R6, RZ, 0x1 ;  /* 0x0000000606037211 */ /* 0x004fc800078f08ff */
[----:B------:R-:W-:-:S05]  /*359f0*/  LOP3.LUT R3, R3, 0xfffffffe, RZ, 0xc0, !PT ;  /* 0xfffffffe03037812 */ /* 0x000fca00078ec0ff */
[----:B------:R-:W-:-:S05]  /*35a00*/  IMAD.IADD R3, R6, 0x1, -R3 ;  /* 0x0000000106037824 */ /* 0x000fca00078e0a03 */
[----:B------:R-:W-:-:S04]  /*35a10*/  SHF.L.U32 R3, R3, 0x1f, RZ ;  /* 0x0000001f03037819 */ /* 0x000fc800000006ff */
[----:B------:R-:W1:Y:S02]  /*35a20*/  SYNCS.PHASECHK.TRANS64.TRYWAIT P0, [R4+URZ+0x32410], R3 ;  /* 0x03241003040075a7 */ /* 0x000e64000800017f */
[----:B01----:R-:W-:Y:S05]  /*35a30*/  @!P0 BRA `(.L_x_10447) ;  /* 0x000000ac00a48947 */ /* 0x003fea0003800000 */
.L_x_10470:
[----:B------:R-:W-:Y:S05]  /*35a40*/  BSYNC B1 ;  /* 0x0000000000017941 */ /* 0x000fea0003800000 */
.L_x_10446:
[----:B------:R-:W2:Y:S04]  /*35a50*/  LDL.64 R6, [UR4+0x40] ;  /* 0x00004004ff067983 */ /* 0x000ea80008100a00 */
[----:B0-----:R-:W3:Y:S04]  /*35a60*/  LDL.64 R4, [UR4] ;  /* 0x00000004ff047983 */ /* 0x001ee80008100a00 */
        /* <DEDUP_REMOVED lines=8> */
.L_x_10449:
[----:B------:R-:W-:Y:S05]  /*35af0*/  BSYNC B1 ;  /* 0x0000000000017941 */ /* 0x000fea0003800000 */
.L_x_10448:
        /* <DEDUP_REMOVED lines=13> */
.L_x_10451:
[----:B------:R-:W-:Y:S05]  /*35bd0*/  BSYNC B1 ;  /* 0x0000000000017941 */ /* 0x000fea0003800000 */
.L_x_10450:
        /* <DEDUP_REMOVED lines=8> */
.L_x_10453:
[----:B------:R-:W-:Y:S05]  /*35c60*/  BSYNC B1 ;  /* 0x0000000000017941 */ /* 0x000fea0003800000 */
.L_x_10452:
[----:B------:R-:W2:Y:S04]  /*35c70*/  LDL.64 R10, [UR4] ;  /* 0x00000004ff0a7983 */ /* 0x000ea80008100a00 */
[----:B------:R-:W3:Y:S04]  /*35c80*/  LDL.64 R6, [UR4+0x58] ;  /* 0x00005804ff067983 */ /* 0x000ee80008100a00 */
[----:B------:R-:W4:Y:S04]  /*35c90*/  LDL.64 R4, [UR4+0x48] ;  /* 0x00004804ff047983 */ /* 0x000f280008100a00 */
[----:B0----5:R-:W4:Y:S04]  /*35ca0*/  LDL.64 R8, [UR4+0x50] ;  /* 0x00005004ff087983 */ /* 0x021f280008100a00 */
[----:B------:R-:W4:Y:S04]  /*35cb0*/  LDL.LU R14, [R1+0x460] ;  /* 0x00046000010e7983 */ /* 0x000f280000300800 */
[----:B--2---:R-:W2:Y:S04]  /*35cc0*/  LD.E R11, desc[UR6][R10.64] ;  /* 0x000000060a0b7980 */ /* 0x004ea8000c101900 */
[----:B---3--:R-:W2:Y:S04]  /*35cd0*/  LD.E.64 R6, desc[UR6][R6.64] ;  /* 0x0000000606067980 */ /* 0x008ea8000c101b00 */
[----:B----4-:R-:W3:Y:S04]  /*35ce0*/  LD.E R3, desc[UR6][R4.64] ;  /* 0x0000000604037980 */ /* 0x010ee8000c101900 */
[----:B------:R-:W4:Y:S01]  /*35cf0*/  LD.E.64 R12, desc[UR6][R8.64] ;  /* 0x00000006080c7980 */ /* 0x000f22000c101b00 */
[----:B------:R-:W-:Y:S05]  /*35d00*/  WARPSYNC.ALL ;  /* 0x0000000000007948 */ /* 0x000fea0003800000 */
[----:B------:R-:W-:Y:S01]  /*35d10*/  WARPGROUP.ARRIVE ;  /* 0x00000000000079c5 */ /* 0x000fe20000000000 */
[----:B--2---:R-:W-:Y:S01]  /*35d20*/  IMAD R6, R11, 0xc00, R6 ;  /* 0x00000c000b067824 */ /* 0x004fe200078e0206 */
[----:B---3--:R-:W-:-:S04]  /*35d30*/  ISETP.NE.U32.AND P0, PT, R3, RZ, PT ;  /* 0x000000ff0300720c */ /* 0x008fc80003f05070 */
[----:B------:R-:W-:Y:S02]  /*35d40*/  R2UR UR10, R6 ;  /* 0x00000000060a72ca */ /* 0x000fe400000e0000 */
[----:B----4-:R-:W-:Y:S02]  /*35d50*/  R2UR UR8, R12 ;  /* 0x000000000c0872ca */ /* 0x010fe400000e0000 */
[----:B------:R-:W-:Y:S02]  /*35d60*/  R2UR UR9, R13 ;  /* 0x000000000d0972ca */ /* 0x000fe400000e0000 */
[----:B------:R-:W-:-:S03]  /*35d70*/  R2UR UR11, R7 ;  /* 0x00000000070b72ca */ /* 0x000fc600000e0000 */
[----:B------:R-:W-:-:S10]  /*35d80*/  VOTEU.ANY UP0, P0 ;  /* 0x00000000003f7886 */ /* 0x000fd40000000100 */
[----:B------:R-:W-:Y:S03]  /*35d90*/  HGMMA.64x96x16.F32 R24, gdesc[UR8], R24, UP0, gsb0 ;  /* 0x01600000081879f0 */ /* 0x000fe6000b800818 */
[----:B------:R-:W-:Y:S02]  /*35da0*/  WARPGROUP.DEPBAR.LE gsb0, 0x0 ;  /* 0x00008000000079c5 */ /* 0x000fe40000010000 */
[----:B------:R-:W-:Y:S04]  /*35db0*/  ST.E desc[UR6][R4.64], R208 ;  /* 0x000000d004007985 */ /* 0x000fe8000c101906 */
[----:B------:R-:W2:Y:S01]  /*35dc0*/  LD.E.64 R10, desc[UR6][R8.64] ;  /* 0x00000006080a7980 */ /* 0x000ea2000c101b00 */
[----:B------:R-:W-:-:S02]  /*35dd0*/  VIADD R12, R6, 0x2 ;  /* 0x00000002060c7836 */ /* 0x000fc40000000000 */
[----:B------:R-:W-:-:S03]  /*35de0*/  IMAD.MOV.U32 R13, RZ, RZ, R7 ;  /* 0x000000ffff0d7224 */ /* 0x000fc600078e0007 */
[----:B------:R-:W-:Y:S02]  /*35df0*/  R2UR UR10, R12 ;  /* 0x000000000c0a72ca */ /* 0x000fe400000e0000 */
[----:B------:R-:W-:Y:S01]  /*35e00*/  R2UR UR11, R13 ;  /* 0x000000000d0b72ca */ /* 0x000fe200000e0000 */
[----:B------:R-:W-:Y:S01]  /*35e10*/  WARPGROUP.ARRIVE ;  /* 0x00000000000079c5 */ /* 0x000fe20000000000 */
[----:B--2---:R-:W-:Y:S01]  /*35e20*/  VIADD R10, R10, 0x2 ;  /* 0x000000020a0a7836 */ /* 0x004fe20000000000 */
[----:B------:R-:W-:-:S04]  /*35e30*/  R2UR UR9, R11 ;  /* 0x000000000b0972ca */ /* 0x000fc800000e0000 */
[----:B------:R-:W-:-:S13]  /*35e40*/  R2UR UR8, R10 ;  /* 0x000000000a0872ca */ /* 0x000fda00000e0000 */
[----:B------:R-:W-:Y:S03]  /*35e50*/  HGMMA.64x96x16.F32 R24, gdesc[UR8], R24, gsb0 ;  /* 0x01600000081879f0 */ /* 0x000fe60008000818 */
        /* <DEDUP_REMOVED lines=163> */
[----:B------:R-:W-:-:S06]  /*36890*/  WARPGROUP.ARRIVE ;  /* 0x00000000000079c5 */ /* 0x000fcc0000000000 */
[----:B------:R-:W0:Y:S02]  /*368a0*/  S2R R209, SR_TID.X ;  /* 0x0000000000d17919 */ /* 0x000e240000002100 */
[----:B0-----:R-:W-:Y:S01]  /*368b0*/  LOP3.LUT P1, RZ, R209, 0x7f, RZ, 0xc0, !PT ;  /* 0x0000007fd1ff7812 */ /* 0x001fe2000782c0ff */
[----:B--2---:R-:W-:Y:S02]  /*368c0*/  VIADD R6, R12, 0xc06 ;  /* 0x00000c060c067836 */ /* 0x004fe40000000000 */
[----:B------:R-:W-:-:S03]  /*368d0*/  IMAD.MOV.U32 R7, RZ, RZ, R13 ;  /* 0x000000ffff077224 */ /* 0x000fc600078e000d */
[----:B------:R-:W-:Y:S02]  /*368e0*/  R2UR UR8, R6 ;  /* 0x00000000060872ca */ /* 0x000fe400000e0000 */
[----:B------:R-:W-:-:S13]  /*368f0*/  R2UR UR9, R7 ;  /* 0x00000000070972ca */ /* 0x000fda00000e0000 */
[----:B------:R-:W-:Y:S03]  /*36900*/  HGMMA.64x96x16.F32 R24, gdesc[UR8], R24, gsb0 ;  /* 0x01600000081879f0 */ /* 0x000fe60008000818 */
[----:B------:R-:W-:Y:S02]  /*36910*/  WARPGROUP.DEPBAR.LE gsb0, 0x0 ;  /* 0x00008000000079c5 */ /* 0x000fe40000010000 */
[----:B------:R0:W-:Y:S04]  /*36920*/  ST.E desc[UR6][R4.64], R208 ;  /* 0x000000d004007985 */ /* 0x0001e8000c101906 */
[----:B------:R-:W2:Y:S04]  /*36930*/  @!P1 LDL.64 R6, [UR4+0x18] ;  /* 0x00001804ff069983 */ /* 0x000ea80008100a00 */
[----:B------:R-:W3:Y:S01]  /*36940*/  @!P1 LDL.64 R8, [UR4] ;  /* 0x00000004ff089983 */ /* 0x000ee20008100a00 */
[----:B------:R-:W-:-:S04]  /*36950*/  SHF.R.U32.HI R3, RZ, 0x7, R209 ;  /* 0x00000007ff037819 */ /* 0x000fc800000116d1 */
[----:B------:R-:W-:-:S05]  /*36960*/  IADD3 R3, -R3, 0xb, RZ ;  /* 0x0000000b03037810 */ /* 0x000fca0007ffe1ff */
[----:B------:R1:W-:Y:S06]  /*36970*/  BAR.ARV R3, 0x100 ;  /* 0x000400030000751d */ /* 0x0003ec0000002000 */
[----:B--2---:R-:W2:Y:S04]  /*36980*/  @!P1 LD.E.64 R6, desc[UR6][R6.64+0x30] ;  /* 0x0000300606069980 */ /* 0x004ea8000c101b00 */
[----:B---3--:R-:W3:Y:S01]  /*36990*/  @!P1 LD.E R8, desc[UR6][R8.64] ;  /* 0x0000000608089980 */ /* 0x008ee2000c101900 */
[----:B------:R-:W-:-:S02]  /*369a0*/  IMAD.MOV.U32 R74, RZ, RZ, R72 ;  /* 0x000000ffff4a7224 */ /* 0x000fc400078e0048 */
[----:B-1----:R-:W-:Y:S01]  /*369b0*/  IMAD.MOV.U32 R3, RZ, RZ, R73 ;  /* 0x000000ffff037224 */ /* 0x002fe200078e0049 */
[----:B--2---:R-:W-:-:S05]  /*369c0*/  @!P1 MOV R11, R6 ;  /* 0x00000006000b9202 */ /* 0x004fca0000000f00 */
[----:B---3--:R-:W-:-:S05]  /*369d0*/  @!P1 IMAD R10, R8, 0x8, R11 ;  /* 0x00000008080a9824 */ /* 0x008fca00078e020b */
[----:B------:R-:W-:-:S04]  /*369e0*/  @!P1 PRMT R10, RZ, 0x654, R10 ;  /* 0x00000654ff0a9816 */ /* 0x000fc8000000000a */
[----:B------:R1:W-:Y:S01]  /*369f0*/  @!P1 SYNCS.ARRIVE.TRANS64.RED.A1T0 RZ, [R10+URZ], RZ ;  /* 0x000000ff0aff99a7 */ /* 0x0003e2000810043f */
[----:B0-----:R-:W2:Y:S04]  /*36a00*/  LD.E R4, desc[UR6][R74.64] ;  /* 0x000000064a047980 */ /* 0x001ea8000c101900 */
[----:B------:R0:W3:Y:S04]  /*36a10*/  LD.E R13, desc[UR6][R2.64] ;  /* 0x00000006020d7980 */ /* 0x0000e8000c101900 */
[----:B------:R-:W4:Y:S04]  /*36a20*/  LD.E R11, desc[UR6][R74.64+0x8] ;  /* 0x000008064a0b7980 */ /* 0x000f28000c101900 */
[----:B------:R-:W4:Y:S04]  /*36a30*/  LD.E R12, desc[UR6][R74.64+0x18] ;  /* 0x000018064a0c7980 */ /* 0x000f28000c101900 */
[----:B-1----:R-:W4:Y:S04]  /*36a40*/  LD.E R10, desc[UR6][R74.64+0x4] ;  /* 0x000004064a0a7980 */ /* 0x002f28000c101900 */
[----:B------:R-:W4:Y:S04]  /*36a50*/  LD.E R8, desc[UR6][R74.64+0xc] ;  /* 0x00000c064a087980 */ /* 0x000f28000c101900 */
[----:B------:R-:W4:Y:S04]  /*36a60*/  LD.E R15, desc[UR6][R74.64+0x10] ;  /* 0x000010064a0f7980 */ /* 0x000f28000c101900 */
[----:B------:R-:W4:Y:S01]  /*36a70*/  LD.E R17, desc[UR6][R74.64+0x14] ;  /* 0x000014064a117980 */ /* 0x000f22000c101900 */
[----:B------:R-:W-:-:S04]  /*36a80*/  LOP3.LUT R14, R14, 0xfff7ffff, RZ, 0xc0, !PT ;  /* 0xfff7ffff0e0e7812 */ /* 0x000fc800078ec0ff */
[----:B------:R-:W-:-:S05]  /*36a90*/  @P1 LOP3.LUT R14, R14, 0x80000, RZ, 0xfc, !PT ;  /* 0x000800000e0e1812 */ /* 0x000fca00078efcff */
[----:B------:R1:W-:Y:S01]  /*36aa0*/  STL [R1+0x460], R14 ;  /* 0x0004600e01007387 */ /* 0x0003e20000100800 */
[----:B------:R-:W-:Y:S01]  /*36ab0*/  BSSY B1, `(.L_x_10455) ;  /* 0x000003e000017945 */ /* 0x000fe20003800000 */
[----:B--2---:R-:W-:-:S04]  /*36ac0*/  SHF.R.S32.HI R5, RZ, 0x1f, R4 ;  /* 0x0000001fff057819 */ /* 0x004fc80000011404 */
[----:B------:R-:W-:-:S04]  /*36ad0*/  LEA.HI R5, R5, R4, RZ, 0x7 ;  /* 0x0000000405057211 */ /* 0x000fc800078f38ff */
[----:B------:R-:W-:-:S05]  /*36ae0*/  LOP3.LUT R7, R5, 0xffffff80, RZ, 0xc0, !PT ;  /* 0xffffff8005077812 */ /* 0x000fca00078ec0ff */
[----:B------:R-:W-:-:S05]  /*36af0*/  IMAD.IADD R7, R4, 0x1, -R7 ;  /* 0x0000000104077824 */ /* 0x000fca00078e0a07 */
[----:B0-----:R-:W-:-:S04]  /*36b00*/  SHF.R.S32.HI R2, RZ, 0x1f, R7 ;  /* 0x0000001fff027819 */ /* 0x001fc80000011407 */
[----:B------:R-:W-:-:S04]  /*36b10*/  LEA.HI R3, R2, R7, RZ, 0x2 ;  /* 0x0000000702037211 */ /* 0x000fc800078f10ff */
[--C-:B------:R-:W-:Y:S02]  /*36b20*/  SHF.R.S32.HI R4, RZ, 0x2, R3.reuse ;  /* 0x00000002ff047819 */ /* 0x100fe40000011403 */
[----:B------:R-:W-:Y:S02]  /*36b30*/  SHF.R.S32.HI R9, RZ, 0x1f, R3 ;  /* 0x0000001fff097819 */ /* 0x000fe40000011403 */
[----:B------:R-:W-:Y:S02]  /*36b40*/  LEA.HI R6, R2, R7, RZ, 0x5 ;  /* 0x0000000702067211 */ /* 0x000fe400078f28ff */
[----:B------:R-:W-:Y:S02]  /*36b50*/  LEA.HI R9, R9, R4, RZ, 0x3 ;  /* 0x0000000409097211 */ /* 0x000fe400078f18ff */
[----:B------:R-:W-:Y:S02]  /*36b60*/  SHF.R.S32.HI R2, RZ, 0x7, R5 ;  /* 0x00000007ff027819 */ /* 0x000fe40000011405 */
[----:B------:R-:W-:-:S02]  /*36b70*/  SHF.R.S32.HI R6, RZ, 0x5, R6 ;  /* 0x00000005ff067819 */ /* 0x000fc40000011406 */
[----:B------:R-:W-:Y:S02]  /*36b80*/  LOP3.LUT R9, R9, 0xfffffff8, RZ, 0xc0, !PT ;  /* 0xfffffff809097812 */ /* 0x000fe400078ec0ff */
[----:B------:R-:W-:Y:S01]  /*36b90*/  LEA.HI R5, R5, R2, RZ, 0x1 ;  /* 0x0000000205057211 */ /* 0x000fe200078f08ff */
[----:B---3--:R-:W-:Y:S02]  /*36ba0*/  IMAD R6, R13, 0x8, R6 ;  /* 0x000000080d067824 */ /* 0x008fe400078e0206 */
[----:B------:R-:W-:Y:S01]  /*36bb0*/  IMAD.IADD R9, R4, 0x1, -R9 ;  /* 0x0000000104097824 */ /* 0x000fe200078e0a09 */
[----:B------:R-:W-:Y:S01]  /*36bc0*/  LOP3.LUT R5, R5, 0x3fffffe, RZ, 0xc0, !PT ;  /* 0x03fffffe05057812 */ /* 0x000fe200078ec0ff */
[----:B----4-:R-:W-:Y:S01]  /*36bd0*/  IMAD R13, R0, -0x60, R11 ;  /* 0xffffffa0000d7824 */ /* 0x010fe200078e020b */
[----:B------:R-:W-:Y:S02]  /*36be0*/  LOP3.LUT R4, R3, 0x7ffffffc, RZ, 0xc0, !PT ;  /* 0x7ffffffc03047812 */ /* 0x000fe400078ec0ff */
[----:B------:R-:W-:Y:S01]  /*36bf0*/  ISETP.GE.AND P0, PT, R12, 0x1, PT ;  /* 0x000000010c00780c */ /* 0x000fe20003f06270 */
[----:B------:R-:W-:Y:S01]  /*36c00*/  IMAD.IADD R5, R2, 0x1, -R5 ;  /* 0x0000000102057824 */ /* 0x000fe200078e0a05 */
[----:B------:R-:W-:Y:S01]  /*36c10*/  IADD3 R3, -R10, 0x1, R13 ;  /* 0x000000010a037810 */ /* 0x000fe20007ffe10d */
[----:B------:R-:W-:-:S02]  /*36c20*/  IMAD.U32 R2, R6, 0x10, R9 ;  /* 0x0000001006027824 */ /* 0x000fc400078e0009 */
[----:B------:R-:W-:Y:S02]  /*36c30*/  IMAD.IADD R4, R7, 0x1, -R4 ;  /* 0x0000000107047824 */ /* 0x000fe400078e0a04 */
[----:B------:R-:W-:Y:S01]  /*36c40*/  IMAD R6, R5, 0x40, R2 ;  /* 0x0000004005067824 */ /* 0x000fe200078e0202 */
[----:B------:R-:W-:Y:S01]  /*36c50*/  LOP3.LUT R5, RZ, R8, RZ, 0x33, !PT ;  /* 0x00000008ff057212 */ /* 0x000fe200078e33ff */
[C---:B------:R-:W-:Y:S02]  /*36c60*/  IMAD R2, R4.reuse, -0x2, R3 ;  /* 0xfffffffe04027824 */ /* 0x040fe400078e0203 */
[C---:B------:R-:W-:Y:S02]  /*36c70*/  IMAD.SHL.U32 R3, R4.reuse, 0x2, RZ ;  /* 0x0000000204037824 */ /* 0x040fe400078e00ff */
[----:B------:R-:W-:Y:S02]  /*36c80*/  IMAD R13, R4, -0x2, R13 ;  /* 0xfffffffe040d7824 */ /* 0x000fe400078e020d */
[----:B------:R-:W-:-:S02]  /*36c90*/  IMAD.IADD R15, R2, 0x1, R15 ;  /* 0x00000001020f7824 */ /* 0x000fc400078e020f */
[----:B------:R-:W-:Y:S02]  /*36ca0*/  IMAD.IADD R9, R2, 0x1, R5 ;  /* 0x0000000102097824 */ /* 0x000fe400078e0205 */
[----:B------:R-:W-:Y:S01]  /*36cb0*/  IMAD R8, R0, -0x60, -R3 ;  /* 0xffffffa000087824 */ /* 0x000fe200078e0a03 */
        /* <DEDUP_REMOVED lines=12> */
[----:B------:R-:W2:Y:S04]  /*36d80*/  LD.E R2, desc[UR6][R74.64+0x1c] ;  /* 0x00001c064a027980 */ /* 0x000ea8000c101900 */
[----:B------:R-:W3:Y:S01]  /*36d90*/  LD.E R7, desc[UR6][R74.64+0x20] ;  /* 0x000020064a077980 */ /* 0x000ee2000c101900 */
[----:B--2---:R-:W-:-:S05]  /*36da0*/  IMAD.HI.U32 R2, R5, R2, RZ ;  /* 0x0000000205027227 */ /* 0x004fca00078e00ff */
[----:B---3--:R-:W-:-:S07]  /*36db0*/  SHF.R.U32.HI R5, RZ, R7, R2 ;  /* 0x00000007ff057219 */ /* 0x008fce0000011602 */
.L_x_10460:
[----:B------:R-:W-:Y:S05]  /*36dc0*/  BSYNC B3 ;  /* 0x0000000000037941 */ /* 0x000fea0003800000 */
.L_x_10459:
[----:B------:R-:W-:Y:S01]  /*36dd0*/  LOP3.LUT R5, RZ, R5, RZ, 0x33, !PT ;  /* 0x00000005ff057212 */ /* 0x000fe200078e33ff */
[----:B------:R-:W-:Y:S06]  /*36de0*/  BRA `(.L_x_10461) ;  /* 0x0000000000187947 */ /* 0x000fec0003800000 */
.L_x_10458:
[----:B------:R-:W-:-:S13]  /*36df0*/  ISETP.NE.AND P0, PT, R12, 0x1, PT ;  /* 0x000000010c00780c */ /* 0x000fda0003f05270 */
[----:B------:R-:W-:Y:S05]  /*36e00*/  @!P0 BRA `(.L_x_10461) ;  /* 0x0000000000108947 */ /* 0x000fea0003800000 */
[----:B------:R-:W2:Y:S04]  /*36e10*/  LD.E R2, desc[UR6][R74.64+0x1c] ;  /* 0x00001c064a027980 */ /* 0x000ea8000c101900 */
[----:B------:R-:W3:Y:S01]  /*36e20*/  LD.E R4, desc[UR6][R74.64+0x20] ;  /* 0x000020064a047980 */ /* 0x000ee2000c101900 */
[----:B--2---:R-:W-:-:S05]  /*36e30*/  IMAD.HI.U32 R5, R5, R2, RZ ;  /* 0x0000000205057227 */ /* 0x004fca00078e00ff */
[----:B---3--:R-:W-:-:S07]  /*36e40*/  SHF.R.U32.HI R5, RZ, R4, R5 ;  /* 0x00000004ff057219 */ /* 0x008fce0000011605 */
.L_x_10461:
[----:B------:R-:W-:Y:S05]  /*36e50*/  BSYNC B2 ;  /* 0x0000000000027941 */ /* 0x000fea0003800000 */
.L_x_10457:
[----:B------:R-:W-:-:S05]  /*36e60*/  IMAD R5, R12, R5, R8 ;  /* 0x000000050c057224 */ /* 0x000fca00078e0208 */
[----:B------:R-:W-:Y:S02]  /*36e70*/  VIMNMX R0, R0, R5, !PT ;  /* 0x0000000500007248 */ /* 0x000fe40007fe0100 */
[----:B------:R-:W-:-:S07]  /*36e80*/  VIADDMNMX R3, R5, R12, R3, PT ;  /* 0x0000000c05037246 */ /* 0x000fce0003800103 */
.L_x_10456:
[----:B------:R-:W-:Y:S05]  /*36e90*/  BSYNC B1 ;  /* 0x0000000000017941 */ /* 0x000fea0003800000 */
.L_x_10455:
[C---:B------:R-:W-:Y:S01]  /*36ea0*/  ISETP.GE.AND P1, PT, R17.reuse, 0x9, PT ;  /* 0x000000091100780c */ /* 0x040fe20003f26270 */
[----:B------:R-:W-:Y:S01]  /*36eb0*/  VIADD R6, R6, 0x8 ;  /* 0x0000000806067836 */ /* 0x000fe20000000000 */
[----:B------:R-:W-:Y:S01]  /*36ec0*/  ISETP.GE.AND P0, PT, R17, 0x2, PT ;  /* 0x000000021100780c */ /* 0x000fe20003f06270 */
[----:B------:R-:W-:Y:S01]  /*36ed0*/  BSSY B1, `(.L_x_10462) ;  /* 0x000008e000017945 */ /* 0x000fe20003800000 */
[C---:B------:R-:W-:Y:S01]  /*36ee0*/  ISETP.GT.AND P2, PT, R0.reuse, 0x8, !P1 ;  /* 0x000000080000780c */ /* 0x040fe20004f44270 */
[----:B------:R-:W-:Y:S01]  /*36ef0*/  IMAD.IADD R4, R9, 0x1, R6 ;  /* 0x0000000109047824 */ /* 0x000fe200078e0206 */
        /* <DEDUP_REMOVED lines=85> */
[----:B------:R-:W-:Y:S02]  /*37450*/  ISETP.GE.AND P2, PT, R17, 0x4a, PT ;  /* 0x0000004a1100780c */ /* 0x000fe40003f46270 */
[----:B------:R-:W-:-:S02]  /*37460*/  VIADDMNMX R5, R6, R15, R13, PT ;  /* 0x0000000f06057246 */ /* 0x000fc4000380010d */
        /* <DEDUP_REMOVED lines=39> */
.L_x_10467:
[----:B------:R-:W-:Y:S05]  /*376e0*/  BSYNC B3 ;  /* 0x0000000000037941 */ /* 0x000fea0003800000 */
.L_x_10466:
[----:B------:R-:W-:Y:S01]  /*376f0*/  LOP3.LUT R11, RZ, R11, RZ, 0x33, !PT ;  /* 0x0000000bff0b7212 */ /* 0x000fe200078e33ff */
[----:B------:R-:W-:Y:S06]  /*37700*/  BRA `(.L_x_10468) ;  /* 0x0000000000187947 */ /* 0x000fec0003800000 */
.L_x_10465:
[----:B------:R-:W-:-:S13]  /*37710*/  ISETP.NE.AND P6, PT, R12, 0x1, PT ;  /* 0x000000010c00780c */ /* 0x000fda0003fc5270 */
[----:B------:R-:W-:Y:S05]  /*37720*/  @!P6 BRA `(.L_x_10468) ;  /* 0x000000000010e947 */ /* 0x000fea0003800000 */
[----:B------:R-:W2:Y:S04]  /*37730*/  LD.E R0, desc[UR6][R74.64+0x1c] ;  /* 0x00001c064a007980 */ /* 0x000ea8000c101900 */
[----:B------:R-:W3:Y:S01]  /*37740*/  LD.E R2, desc[UR6][R74.64+0x20] ;  /* 0x000020064a027980 */ /* 0x000ee2000c101900 */
[----:B--2---:R-:W-:-:S05]  /*37750*/  IMAD.HI.U32 R11, R11, R0, RZ ;  /* 0x000000000b0b7227 */ /* 0x004fca00078e00ff */
[----:B---3--:R-:W-:-:S07]  /*37760*/  SHF.R.U32.HI R11, RZ, R2, R11 ;  /* 0x00000002ff0b7219 */ /* 0x008fce000001160b */
.L_x_10468:
[----:B------:R-:W-:Y:S05]  /*37770*/  BSYNC B2 ;  /* 0x0000000000027941 */ /* 0x000fea0003800000 */
.L_x_10464:
[----:B------:R-:W-:-:S05]  /*37780*/  IMAD R11, R12, R11, R8 ;  /* 0x0000000b0c0b7224 */ /* 0x000fca00078e0208 */
[----:B------:R-:W-:Y:S02]  /*37790*/  VIADDMNMX R5, R11, R12, R5, PT ;  /* 0x0000000c0b057246 */ /* 0x000fe40003800105 */
[----:B------:R-:W-:-:S07]  /*377a0*/  VIMNMX R4, R4, R11, !PT ;  /* 0x0000000b04047248 */ /* 0x000fce0007fe0100 */
.L_x_10463:
[----:B------:R-:W-:Y:S05]  /*377b0*/  BSYNC B1 ;  /* 0x0000000000017941 */ /* 0x000fea0003800000 */
.L_x_10462:
[C---:B------:R-:W-:Y:S01]  /*377c0*/  ISETP.GT.AND P0, PT, R4.reuse, 0x1, !P0 ;  /* 0x000000010400780c */ /* 0x040fe20004704270 */
[----:B------:R-:W2:Y:S01]  /*377d0*/  LDL.64 R2, [UR4+0x70] ;  /* 0x00007004ff027983 */ /* 0x000ea20008100a00 */
        /* <DEDUP_REMOVED lines=70> */
[C---:B------:R-:W-:Y:S02]  /*37c40*/  ISETP.GT.AND P0, PT, R4.reuse, RZ, !P6 ;  /* 0x000000ff0400720c */ /* 0x040fe40007704270 */
[C---:B------:R-:W-:Y:S02]  /*37c50*/  ISETP.GT.AND P2, PT, R4.reuse, 0x49, !P2 ;  /* 0x000000490400780c */ /* 0x040fe40005744270 */
[----:B------:R-:W-:Y:S02]  /*37c60*/  ISETP.LT.OR P0, PT, R5, 0x1, P0 ;  /* 0x000000010500780c */ /* 0x000fe40000701670 */
[----:B------:R-:W-:Y:S02]  /*37c70*/  ISETP.GT.AND P3, PT, R4, 0x50, !P3 ;  /* 0x000000500400780c */ /* 0x000fe40005f64270 */
[----:B------:R-:W-:-:S02]  /*37c80*/  FSEL R9, R26, -INF , !P0 ;  /* 0xff8000001a097808 */ /* 0x000fc40004000000 */
        /* <DEDUP_REMOVED lines=18> */
[----:B------:R-:W-:Y:S02]  /*37db0*/  ISETP.LT.OR P2, PT, R5, 0x4a, P2 ;  /* 0x0000004a0500780c */ /* 0x000fe40001741670 */
[----:B------:R-:W-:Y:S02]  /*37dc0*/  FMNMX.FTZ R7, R59, R6, !PT ;  /* 0x000000063b077209 */ /* 0x000fe40007810000 */
        /* <DEDUP_REMOVED lines=16> */
[----:B------:R-:W-:-:S05]  /*37ed0*/  FMNMX.FTZ R7, R71, R4, !PT ;  /* 0x0000000447077209 */ /* 0x000fca0007810000 */
[----:B--2---:R-:W-:Y:S04]  /*37ee0*/  ST.E desc[UR6][R2.64+0x4], R7 ;  /* 0x0000040702007985 */ /* 0x004fe8000c101906 */
[----:B------:R-:W2:Y:S01]  /*37ef0*/  LD.E R8, desc[UR6][R2.64+0x4] ;  /* 0x0000040602087980 */ /* 0x000ea2000c101900 */
        /* <DEDUP_REMOVED lines=25> */
[----:B------:R-:W-:Y:S04]  /*38090*/  ST.E desc[UR6][R2.64], R5 ;  /* 0x0000000502007985 */ /* 0x000fe8000c101906 */
[----:B--2---:R-:W0:Y:S02]  /*380a0*/  SHFL.BFLY PT, R7, R8, 0x2, 0x1f ;  /* 0x0c401f0008077f89 */ /* 0x004e2400000e0000 */
[----:B0-----:R-:W-:-:S02]  /*380b0*/  FMNMX.FTZ R10, R8, R7, !PT ;  /* 0x00000007080a7209 */ /* 0x001fc40007810000 */
[----:B------:R-:W0:Y:S04]  /*380c0*/  SHFL.BFLY PT, R7, R4, 0x1, 0x1f ;  /* 0x0c201f0004077f89 */ /* 0x000e2800000e0000 */
[----:B------:R-:W1:Y:S01]  /*380d0*/  SHFL.BFLY PT, R13, R10, 0x1, 0x1f ;  /* 0x0c201f000a0d7f89 */ /* 0x000e6200000e0000 */
[----:B0-----:R-:W-:Y:S02]  /*380e0*/  FMNMX.FTZ R11, R4, R7, !PT ;  /* 0x00000007040b7209 */ /* 0x001fe40007810000 */
[----:B-1----:R-:W-:-:S03]  /*380f0*/  FMNMX.FTZ R13, R10, R13, !PT ;  /* 0x0000000d0a0d7209 */ /* 0x002fc60007810000 */
[----:B------:R-:W-:Y:S04]  /*38100*/  ST.E desc[UR6][R2.64], R11 ;  /* 0x0000000b02007985 */ /* 0x000fe8000c101906 */
[----:B------:R0:W-:Y:S04]  /*38110*/  ST.E desc[UR6][R2.64+0x4], R13 ;  /* 0x0000040d02007985 */ /* 0x0001e8000c101906 */
[----:B------:R-:W2:Y:S04]  /*38120*/  LDL.64 R6, [UR4+0x70] ;  /* 0x00007004ff067983 */ /* 0x000ea80008100a00 */
[----:B--2---:R-:W2:Y:S04]  /*38130*/  LD.E R72, desc[UR6][R6.64+0x20] ;  /* 0x0000200606487980 */ /* 0x004ea8000c101900 */
[----:B------:R-:W2:Y:S04]  /*38140*/  LD.E R8, desc[UR6][R6.64] ;  /* 0x0000000606087980 */ /* 0x000ea8000c101900 */
[----:B------:R-:W0:Y:S01]  /*38150*/  LD.E R17, desc[UR6][R6.64+0x4] ;  /* 0x0000040606117980 */ /* 0x000e22000c101900 */
[C---:B--2---:R-:W-:Y:S01]  /*38160*/  FMUL.FTZ R4, R8.reuse, R72 ;  /* 0x0000004808047220 */ /* 0x044fe20000410000 */
[----:B------:R-:W-:Y:S01]  /*38170*/  FSETP.NEU.FTZ.AND P0, PT, R8, -INF , PT ;  /* 0xff8000000800780b */ /* 0x000fe20003f1d000 */
[----:B0-----:R-:W-:-:S03]  /*38180*/  FMUL.FTZ R2, R72, R17 ;  /* 0x0000001148027220 */ /* 0x001fc60000410000 */
[----:B------:R-:W-:Y:S02]  /*38190*/  FSEL R15, R4, RZ, P0 ;  /* 0x000000ff040f7208 */ /* 0x000fe40000000000 */
[----:B------:R-:W-:-:S04]  /*381a0*/  FSETP.NEU.FTZ.AND P0, PT, R17, -INF , PT ;  /* 0xff8000001100780b */ /* 0x000fc80003f1d000 */
[----:B------:R-:W-:Y:S01]  /*381b0*/  FSEL R3, R2, RZ, P0 ;  /* 0x000000ff02037208 */ /* 0x000fe20000000000 */
[-CC-:B------:R-:W-:Y:S01]  /*381c0*/  FFMA.FTZ R172, R24, R72.reuse, -R15.reuse ;  /* 0x0000004818ac7223 */ /* 0x180fe2000001080f */
[----:B------:R-:W-:-:S03]  /*381d0*/  FFMA.FTZ R25, R25, R72, -R15 ;  /* 0x0000004819197223 */ /* 0x000fc6000001080f */
[-CC-:B------:R-:W-:Y:S01]  /*381e0*/  FFMA.FTZ R173, R9, R72.reuse, -R3.reuse ;  /* 0x0000004809ad7223 */ /* 0x180fe20000010803 */
[-C--:B------:R-:W-:Y:S01]  /*381f0*/  FFMA.FTZ R24, R0, R72.reuse, -R3 ;  /* 0x0000004800187223 */ /* 0x080fe20000010803 */
[-C--:B------:R-:W-:Y:S01]  /*38200*/  FFMA.FTZ R174, R28, R72.reuse, -R15 ;  /* 0x000000481cae7223 */ /* 0x080fe2000001080f */
[-C--:B------:R-:W-:Y:S01]  /*38210*/  FFMA.FTZ R175, R30, R72.reuse, -R3 ;  /* 0x000000481eaf7223 */ /* 0x080fe20000010803 */
[----:B------:R-:W-:Y:S01]  /*38220*/  MUFU.EX2 R172, R172 ;  /* 0x000000ac00ac7308 */ /* 0x000fe20000000800 */
[-C--:B------:R-:W-:Y:S01]  /*38230*/  FFMA.FTZ R27, R29, R72.reuse, -R15 ;  /* 0x000000481d1b7223 */ /* 0x080fe2000001080f */
[----:B------:R-:W-:-:S06]  /*38240*/  FFMA.FTZ R26, R31, R72, -R3 ;  /* 0x000000481f1a7223 */ /* 0x000fcc0000010803 */
[----:B------:R-:W0:Y:S01]  /*38250*/  MUFU.EX2 R25, R25 ;  /* 0x0000001900197308 */ /* 0x000e220000000800 */
[-C--:B------:R-:W-:Y:S01]  /*38260*/  FFMA.FTZ R12, R32, R72.reuse, -R15 ;  /* 0x00000048200c7223 */ /* 0x080fe2000001080f */
[----:B------:R-:W-:-:S06]  /*38270*/  FFMA.FTZ R16, R34, R72, -R3 ;  /* 0x0000004822107223 */ /* 0x000fcc0000010803 */
[----:B------:R-:W-:Y:S08]  /*38280*/  MUFU.EX2 R173, R173 ;  /* 0x000000ad00ad7308 */ /* 0x000ff00000000800 */
[----:B------:R-:W1:Y:S01]  /*38290*/  MUFU.EX2 R24, R24 ;  /* 0x0000001800187308 */ /* 0x000e620000000800 */
[-CC-:B------:R-:W-:Y:S01]  /*382a0*/  FFMA.FTZ R11, R33, R72.reuse, -R15.reuse ;  /* 0x00000048210b7223 */ /* 0x180fe2000001080f */
[----:B------:R-:W-:-:S06]  /*382b0*/  FFMA.FTZ R14, R36, R72, -R15 ;  /* 0x00000048240e7223 */ /* 0x000fcc000001080f */
[----:B------:R-:W2:Y:S01]  /*382c0*/  MUFU.EX2 R174, R174 ;  /* 0x000000ae00ae7308 */ /* 0x000ea20000000800 */
[-CC-:B------:R-:W-:Y:S01]  /*382d0*/  FFMA.FTZ R13, R37, R72.reuse, -R15.reuse ;  /* 0x00000048250d7223 */ /* 0x180fe2000001080f */
[-CC-:B------:R-:W-:Y:S01]  /*382e0*/  FFMA.FTZ R185, R40, R72.reuse, -R15.reuse ;  /* 0x0000004828b97223 */ /* 0x180fe2000001080f */
[----:B------:R-:W-:-:S05]  /*382f0*/  FFMA.FTZ R184, R41, R72, -R15 ;  /* 0x0000004829b87223 */ /* 0x000fca000001080f */
[----:B------:R-:W3:Y:S01]  /*38300*/  MUFU.EX2 R175, R175 ;  /* 0x000000af00af7308 */ /* 0x000ee20000000800 */
[-CC-:B------:R-:W-:Y:S01]  /*38310*/  FFMA.FTZ R187, R44, R72.reuse, -R15.reuse ;  /* 0x000000482cbb7223 */ /* 0x180fe2000001080f */
[-CC-:B------:R-:W-:Y:S01]  /*38320*/  FFMA.FTZ R186, R45, R72.reuse, -R15.reuse ;  /* 0x000000482dba7223 */ /* 0x180fe2000001080f */
[-CC-:B------:R-:W-:Y:S01]  /*38330*/  FFMA.FTZ R192, R48, R72.reuse, -R15.reuse ;  /* 0x0000004830c07223 */ /* 0x180fe2000001080f */
[-CC-:B------:R-:W-:Y:S01]  /*38340*/  FFMA.FTZ R191, R49, R72.reuse, -R15.reuse ;  /* 0x0000004831bf7223 */ /* 0x180fe2000001080f */
[-CC-:B------:R-:W-:Y:S01]  /*38350*/  FFMA.FTZ R194, R52, R72.reuse, -R15.reuse ;  /* 0x0000004834c27223 */ /* 0x180fe2000001080f */
[-CC-:B------:R-:W-:Y:S02]  /*38360*/  FFMA.FTZ R193, R53, R72.reuse, -R15.reuse ;  /* 0x0000004835c17223 */ /* 0x180fe4000001080f */
        /* <DEDUP_REMOVED lines=9> */
[-C--:B------:R-:W-:Y:S01]  /*38400*/  FFMA.FTZ R206, R69, R72.reuse, -R15 ;  /* 0x0000004845ce7223 */ /* 0x080fe2000001080f */
[-CC-:B------:R-:W-:Y:S01]  /*38410*/  FFMA.FTZ R15, R35, R72.reuse, -R3.reuse ;  /* 0x00000048230f7223 */ /* 0x180fe20000010803 */
[----:B------:R-:W-:-:S05]  /*38420*/  FFMA.FTZ R20, R38, R72, -R3 ;  /* 0x0000004826147223 */ /* 0x000fca0000010803 */
[----:B------:R-:W5:Y:S01]  /*38430*/  MUFU.EX2 R12, R12 ;  /* 0x0000000c000c7308 */ /* 0x000f620000000800 */
[----:B0-----:R-:W-:Y:S01]  /*38440*/  FADD.FTZ R5, R172, R25 ;  /* 0x00000019ac057221 */ /* 0x001fe20000010000 */
[----:B-1----:R-:W-:-:S06]  /*38450*/  FADD.FTZ R2, R173, R24 ;  /* 0x00000018ad027221 */ /* 0x002fcc0000010000 */
[----:B------:R-:W0:Y:S01]  /*38460*/  MUFU.EX2 R16, R16 ;  /* 0x0000001000107308 */ /* 0x000e220000000800 */
[----:B------:R-:W-:Y:S01]  /*38470*/  FFMA.FTZ R17, R39, R72, -R3 ;  /* 0x0000004827117223 */ /* 0x000fe20000010803 */
[----:B--2---:R-:W-:-:S06]  /*38480*/  FADD.FTZ R4, R174, R5 ;  /* 0x00000005ae047221 */ /* 0x004fcc0000010000 */
        /* <DEDUP_REMOVED lines=81> */
[----:B------:R-:W3:Y:S08]  /*389a0*/  MUFU.EX2 R204, R204 ;  /* 0x000000cc00cc7308 */ /* 0x000ef00000000800 */
        /* <DEDUP_REMOVED lines=10> */
[----:B----4-:R-:W-:-:S03]  /*38a50*/  FADD.FTZ R3, R21, R2 ;  /* 0x0000000215037221 */ /* 0x010fc60000010000 */
[----:B0-----:R-:W-:Y:S01]  /*38a60*/  FADD.FTZ R5, R207, R4 ;  /* 0x00000004cf057221 */ /* 0x001fe20000010000 */
[----:B-----5:R-:W-:-:S03]  /*38a70*/  FADD.FTZ R2, R182, R3 ;  /* 0x00000003b6027221 */ /* 0x020fc60000010000 */
[----:B-1----:R-:W-:Y:S01]  /*38a80*/  FADD.FTZ R31, R206, R5 ;  /* 0x00000005ce1f7221 */ /* 0x002fe20000010000 */
[----:B--2---:R-:W-:-:S04]  /*38a90*/  FADD.FTZ R33, R163, R2 ;  /* 0x00000002a3217221 */ /* 0x004fc80000010000 */
[----:B------:R-:W-:Y:S04]  /*38aa0*/  ST.E desc[UR6][R6.64+0x10], R31 ;  /* 0x0000101f06007985 */ /* 0x000fe8000c101906 */
[----:B------:R0:W-:Y:S04]  /*38ab0*/  ST.E desc[UR6][R6.64+0x14], R33 ;  /* 0x0000142106007985 */ /* 0x0001e8000c101906 */
[----:B------:R-:W2:Y:S04]  /*38ac0*/  LDL.64 R28, [UR4] ;  /* 0x00000004ff1c7983 */ /* 0x000ea80008100a00 */
[----:B------:R-:W3:Y:S04]  /*38ad0*/  LDL.64 R4, [UR4+0x98] ;  /* 0x00009804ff047983 */ /* 0x000ee80008100a00 */
[----:B------:R-:W4:Y:S01]  /*38ae0*/  LDL.64 R2, [UR4+0x80] ;  /* 0x00008004ff027983 */ /* 0x000f220008100a00 */
[----:B------:R-:W-:-:S03]  /*38af0*/  LEA.HI R30, R209, 0x8, RZ, 0x19 ;  /* 0x00000008d11e7811 */ /* 0x000fc600078fc8ff */
[----:B0-----:R-:W5:Y:S02]  /*38b00*/  LDL.64 R6, [UR4+0x88] ;  /* 0x00008804ff067983 */ /* 0x001f640008100a00 */
[----:B------:R0:W-:Y:S06]  /*38b10*/  BAR.SYNC.DEFER_BLOCKING R30, 0x100 ;  /* 0x0004001e0000751d */ /* 0x0001ec0000010000 */
[----:B--2---:R-:W2:Y:S04]  /*38b20*/  LD.E R29, desc[UR6][R28.64] ;  /* 0x000000061c1d7980 */ /* 0x004ea8000c101900 */
[----:B---3--:R-:W2:Y:S04]  /*38b30*/  LD.E.64 R4, desc[UR6][R4.64] ;  /* 0x0000000604047980 */ /* 0x008ea8000c101b00 */
[----:B----4-:R-:W3:Y:S04]  /*38b40*/  LD.E R35, desc[UR6][R2.64] ;  /* 0x0000000602237980 */ /* 0x010ee8000c101900 */
        /* <DEDUP_REMOVED lines=127> */
[----:B--2---:R-:W-:Y:S01]  /*39340*/  IMAD R4, R29, 0xc00, R4 ;  /* 0x00000c001d047824 */ /* 0x004fe200078e0204 */
[----:B------:R-:W-:-:S04]  /*39350*/  R2UR UR11, R5 ;  /* 0x00000000050b72ca */ /* 0x000fc800000e0000 */
[----:B------:R-:W-:Y:S02]  /*39360*/  R2UR UR10, R4 ;  /* 0x00000000040a72ca */ /* 0x000fe400000e0000 */
[----:B------:R-:W-:Y:S02]  /*39370*/  F2FP.F16.F32.PACK_AB R172, R25, R172 ;  /* 0x000000ac19ac723e */ /* 0x000fe400000000ff */
[----:B------:R-:W-:Y:S02]  /*39380*/  F2FP.F16.F32.PACK_AB R174, R27, R174 ;  /* 0x000000ae1bae723e */ /* 0x000fe400000000ff */
[----:B------:R-:W-:Y:S02]  /*39390*/  F2FP.F16.F32.PACK_AB R173, R24, R173 ;  /* 0x000000ad18ad723e */ /* 0x000fe400000000ff */
[----:B------:R-:W-:Y:S01]  /*393a0*/  F2FP.F16.F32.PACK_AB R175, R26, R175 ;  /* 0x000000af1aaf723e */ /* 0x000fe200000000ff */
        /* <DEDUP_REMOVED lines=128> */
[----:B------:R-:W-:Y:S01]  /*39bb0*/  ST.E desc[UR6][R6.64], RZ ;  /* 0x000000ff06007985 */ /* 0x000fe2000c101906 */
[----:B0-----:R-:W-:-:S06]  /*39bc0*/  WARPGROUP.ARRIVE ;  /* 0x00000000000079c5 */ /* 0x001fcc0000000000 */
[----:B------:R-:W-:Y:S03]  /*39bd0*/  HGMMA.64x256x16.F32 R24, R172, gdesc[UR8].tnspB, RZ, !UPT, gsb0 ;  /* 0x43e00008ac187df0 */ /* 0x000fe6000c0008ff */
[----:B------:R-:W-:Y:S02]  /*39be0*/  WARPGROUP.DEPBAR.LE gsb0, 0x0 ;  /* 0x00008000000079c5 */ /* 0x000fe40000010000 */
        /* <DEDUP_REMOVED lines=128> */
[----:B------:R-:W-:Y:S04]  /*3a3f0*/  ST.E desc[UR6][R6.64], R208 ;  /* 0x000000d006007985 */ /* 0x000fe8000c101906 */
[----:B0-----:R-:W5:Y:S04]  /*3a400*/  LD.E R24, desc[UR6][R2.64] ;  /* 0x0000000602187980 */ /* 0x001f68000c101900 */
[----:B-1----:R-:W5:Y:S04]  /*3a410*/  LD.E R25, desc[UR6][R2.64+0x4] ;  /* 0x0000040602197980 */ /* 0x002f68000c101900 */
[----:B--2---:R-:W2:Y:S04]  /*3a420*/  LD.E R26, desc[UR6][R2.64+0x8] ;  /* 0x00000806021a7980 */ /* 0x004ea8000c101900 */
[----:B---3--:R-:W2:Y:S04]  /*3a430*/  LD.E R27, desc[UR6][R2.64+0xc] ;  /* 0x00000c06021b7980 */ /* 0x008ea8000c101900 */
[----:B----4-:R-:W2:Y:S04]  /*3a440*/  LD.E R28, desc[UR6][R2.64+0x10] ;  /* 0x00001006021c7980 */ /* 0x010ea8000c101900 */
        /* <DEDUP_REMOVED lines=130> */
[----:B------:R-:W-:-:S04]  /*3ac70*/  F2FP.F16.F32.PACK_AB R175, R17, R20 ;  /* 0x0000001411af723e */ /* 0x000fc800000000ff */
[----:B--2---:R-:W-:-:S06]  /*3ac80*/  WARPGROUP.ARRIVE ;  /* 0x00000000000079c5 */ /* 0x004fcc0000000000 */
[----:B------:R-:W-:Y:S03]  /*3ac90*/  HGMMA.64x256x16.F32 R24, R172, gdesc[UR8].tnspB, R24, gsb0 ;  /* 0x43e00008ac187df0 */ /* 0x000fe60008000818 */
        /* <DEDUP_REMOVED lines=1457> */
[----:B------:R-:W-:-:S13]  /*407b0*/  LOP3.LUT P6, RZ, R209, 0x7f, RZ, 0xc0, !PT ;  /* 0x0000007fd1ff7812 */ /* 0x000fda00078cc0ff */
[----:B0-----:R-:W-:Y:S05]  /*407c0*/  @P6 BRA `(.L_x_10469) ;  /* 0x0000000000206947 */ /* 0x001fea0003800000 */
[----:B------:R-:W2:Y:S04]  /*407d0*/  LDL.64 R2, [UR4+0x40] ;  /* 0x00004004ff027983 */ /* 0x000ea80008100a00 */
[----:B------:R-:W3:Y:S04]  /*407e0*/  LDL.64 R4, [UR4] ;  /* 0x00000004ff047983 */ /* 0x000ee80008100a00 */
[----:B--2---:R-:W2:Y:S04]  /*407f0*/  LD.E.64 R2, desc[UR6][R2.64+0x30] ;  /* 0x0000300602027980 */ /* 0x004ea8000c101b00 */
[----:B---3--:R-:W3:Y:S01]  /*40800*/  LD.E R4, desc[UR6][R4.64] ;  /* 0x0000000604047980 */ /* 0x008ee2000c101900 */
[----:B--2---:R-:W-:-:S05]  /*40810*/  MOV R7, R2 ;  /* 0x0000000200077202 */ /* 0x004fca0000000f00 */
[----:B---3--:R-:W-:-:S05]  /*40820*/  IMAD R0, R4, 0x8, R7 ;  /* 0x0000000804007824 */ /* 0x008fca00078e0207 */
[----:B------:R-:W-:-:S04]  /*40830*/  PRMT R0, RZ, 0x654, R0 ;  /* 0x00000654ff007816 */ /* 0x000fc80000000000 */
[----:B------:R0:W-:Y:S03]  /*40840*/  SYNCS.ARRIVE.TRANS64.RED.A1T0 RZ, [R0+URZ], RZ ;  /* 0x000000ff00ff79a7 */ /* 0x0001e6000810043f */
.L_x_10469:
[----:B------:R-:W-:Y:S02]  /*40850*/  IMAD.MOV.U32 R2, RZ, RZ, R219 ;  /* 0x000000ffff027224 */ /* 0x000fe400078e00db */
[----:B------:R-:W-:-:S04]  /*40860*/  IMAD.MOV.U32 R3, RZ, RZ, 0x0 ;  /* 0x00000000ff037424 */ /* 0x000fc800078e00ff */
[----:B0-----:R-:W-:Y:S05]  /*40870*/  RET.REL.NODEC R2 `(_ZN7cutlass13device_kernelIN5flash11enable_sm90INS1_16FlashAttnFwdSm90INS1_25CollectiveMainloopFwdSm90ILi2EN4cute5tupleIJNS5_1CILi1EEES8_S8_EEENS6_IJNS7_ILi128EEENS7_ILi96EEENS7_ILi64EEEEEELi256ENS_6half_tEfNS_4arch4Sm90ELb0ELb1ELb0ELb1ELb0ELb1ELb1ELb1ELb0ELb0ELb0ELb0EEENS1_21CollectiveEpilogueFwdINS6_IJSA_NS7_ILi256EEESB_EEES9_SE_SG_Li256ELb1ELb0ELb0ELb0EEENS1_36VarlenDynamicPersistentTileSchedulerILi128ELi96ELi256ELi32ELb0ELb0ELb1ELb1ELb0ELb1EEEEEEEEEvNT_6ParamsE) ;  /* 0xfffffbf402e07950 */ /* 0x001fea0003c3ffff */
.L_x_10445:
[----:B0-----:R0:W1:Y:S02]  /*40880*/  SYNCS.PHASECHK.TRANS64.TRYWAIT P0, [R8+URZ], R9 ;  /* 0x00000009080075a7 */ /* 0x001064000800017f */
[----:B-1----:R-:W-:Y:S05]  /*40890*/  @!P0 NANOSLEEP.SYNCS 0x989680 ;  /* 0x009896800000895d */ /* 0x002fea0003900000 */
[----:B------:R-:W1:Y:S02]  /*408a0*/  @!P0 SYNCS.PHASECHK.TRANS64 P0, [R8+URZ], R9 ;  /* 0x00000009080085a7 */ /* 0x000e64000800007f */
[----:B-1----:R-:W-:Y:S05]  /*408b0*/  @!P0 BRA `(.L_x_10445) ;  /* 0xfffffffc00f08947 */ /* 0x002fea000383ffff */
[----:B------:R-:W-:Y:S05]  /*408c0*/  BRA `(.L_x_10444) ;  /* 0xffffff4c00547947 */ /* 0x000fea000383ffff */
.L_x_10447:
[----:B0-----:R0:W1:Y:S02]  /*408d0*/  SYNCS.PHASECHK.TRANS64.TRYWAIT P0, [R4+URZ+0x32410], R3 ;  /* 0x03241003040075a7 */ /* 0x001064000800017f */
[----:B-1----:R-:W-:Y:S05]  /*408e0*/  @!P0 NANOSLEEP.SYNCS 0x989680 ;  /* 0x009896800000895d */ /* 0x002fea0003900000 */
[----:B------:R-:W1:Y:S02]  /*408f0*/  @!P0 SYNCS.PHASECHK.TRANS64 P0, [R4+URZ+0x32410], R3 ;  /* 0x03241003040085a7 */ /* 0x000e64000800007f */
[----:B-1----:R-:W-:Y:S05]  /*40900*/  @!P0 BRA `(.L_x_10447) ;  /* 0xfffffffc00f08947 */ /* 0x002fea000383ffff */
[----:B------:R-:W-:Y:S05]  /*40910*/  BRA `(.L_x_10470) ;  /* 0xffffff5000487947 */ /* 0x000fea000383ffff */
.L_x_10454:
[----:B0-----:R0:W1:Y:S02]  /*40920*/  SYNCS.PHASECHK.TRANS64.TRYWAIT P0, [R8+URZ], R9 ;  /* 0x00000009080075a7 */ /* 0x001064000800017f */
[----:B-1----:R-:W-:Y:S05]  /*40930*/  @!P0 NANOSLEEP.SYNCS 0x989680 ;  /* 0x009896800000895d */ /* 0x002fea0003900000 */
[----:B------:R-:W1:Y:S02]  /*40940*/  @!P0 SYNCS.PHASECHK.TRANS64 P0, [R8+URZ], R9 ;  /* 0x00000009080085a7 */ /* 0x000e64000800007f */
[----:B-1----:R-:W-:Y:S05]  /*40950*/  @!P0 BRA `(.L_x_10454) ;  /* 0xfffffffc00f08947 */ /* 0x002fea000383ffff */
[----:B------:R-:W-:Y:S05]  /*40960*/  BRA `(.L_x_10453) ;  /* 0xffffff5000bc7947 */ /* 0x000fea000383ffff */
.L_x_10471:
        /* <DEDUP_REMOVED lines=9> */
.L_x_11971:


//--------------------- .text._ZN7cutlass13device_kernelIN5flash11enable_sm90INS1_16FlashAttnFwdSm90INS1_25CollectiveMainloopFwdSm90ILi2EN4cute5tupleIJNS5_1CILi1EEES8_S8_EEENS6_IJNS7_ILi128EEENS7_ILi96EEENS7_ILi64EEEEEELi256ENS_6half_tEfNS_4arch4Sm90ELb1ELb0ELb0ELb0ELb0ELb0ELb0ELb1ELb0ELb0ELb0ELb0EEENS1_21CollectiveEpilogueFwdINS6_IJSA_NS7_ILi256EEESB_EEES9_SE_SG_Li256ELb0ELb0ELb0ELb0EEENS1_30DynamicPersistentTileSchedulerILi256ELi32ELb0ELb0ELb1EEEEEEEEEvNT_6ParamsE --------------------------
	.section	.text._ZN7cutlass13device_kernelIN5flash11enable_sm90INS1_16FlashAttnFwdSm90INS1_25CollectiveMainloopFwdSm90ILi2EN4cute5tupleIJNS5_1CILi1EEES8_S8_EEENS6_IJNS7_ILi128EEENS7_ILi96EEENS7_ILi64EEEEEELi256ENS_6half_tEfNS_4arch4Sm90ELb1ELb0ELb0ELb0ELb0ELb0ELb0ELb1ELb0ELb0ELb0ELb0EEENS1_21CollectiveEpilogueFwdINS6_IJSA_NS7_ILi256EEESB_EEES9_SE_SG_Li256ELb0ELb0ELb0ELb0EEENS1_30DynamicPersistentTileSchedulerILi256ELi32ELb0ELb0ELb1EEEEEEEEEvNT_6ParamsE,"ax",@progbits
	.align	128
.text._ZN7cutlass13device_kernelIN5flash11enable_sm90INS1_16FlashAttnFwdSm90INS1_25CollectiveMainloopFwdSm90ILi2EN4cute5tupleIJNS5_1CILi1EEES8_S8_EEENS6_IJNS7_ILi128EEENS7_ILi96EEENS7_ILi64EEEEEELi256ENS_6half_tEfNS_4arch4Sm90ELb1ELb0ELb0ELb0ELb0ELb0ELb0ELb1ELb0ELb0ELb0ELb0EEENS1_21CollectiveEpilogueFwdINS6_IJSA_NS7_ILi256EEESB_EEES9_SE_SG_Li256ELb0ELb0ELb0ELb0EEENS1_30DynamicPersistentTileSchedulerILi256ELi32ELb0ELb0ELb1EEEEEEEEEvNT_6ParamsE:
        .type           _ZN7cutlass13device_kernelIN5flash11enable_sm90INS1_16FlashAttnFwdSm90INS1_25CollectiveMainloopFwdSm90ILi2EN4cute5tupleIJNS5_1CILi1EEES8_S8_EEENS6_IJNS7_ILi128EEENS7_ILi96EEENS7_ILi64EEEEEELi256ENS_6half_tEfNS_4arch4Sm90ELb1ELb0ELb0ELb0ELb0ELb0ELb0ELb1ELb0ELb0ELb0ELb0EEENS1_21CollectiveEpilogueFwdINS6_IJSA_NS7_ILi256EEESB_EEES9_SE_SG_Li256ELb0ELb0ELb0ELb0EEENS1_30DynamicPersistentTileSchedulerILi256ELi32ELb0ELb0ELb1EEEEEEEEEvNT_6ParamsE,@function
        .size           _ZN7cutlass13device_kernelIN5flash11enable_sm90INS1_16FlashAttnFwdSm90INS1_25CollectiveMainloopFwdSm90ILi2EN4cute5tupleIJNS5_1CILi1EEES8_S8_EEENS6_IJNS7_ILi128EEENS7_ILi96EEENS7_ILi64EEEEEELi256ENS_6half_tEfNS_4arch4Sm90ELb1ELb0ELb0ELb0ELb0ELb0ELb0ELb1ELb0ELb0ELb0ELb0EEENS1_21CollectiveEpilogueFwdINS6_IJSA_NS7_ILi256EEESB_EEES9_SE_SG_Li256ELb0ELb0ELb0ELb0EEENS1_30DynamicPersistentTileSchedulerILi256ELi32ELb0ELb0ELb1EEEEEEEEEvNT_6ParamsE,(.L_x_11973 - _ZN7cutlass13device_kernelIN5flash11enable_sm90INS1_16FlashAttnFwdSm90INS1_25CollectiveMainloopFwdSm90ILi2EN4cute5tupleIJNS5_1CILi1EEES8_S8_EEENS6_IJNS7_ILi128EEENS7_ILi96EEENS7_ILi64EEEEEELi256ENS_6half_tEfNS_4arch4Sm90ELb1ELb0ELb0ELb0ELb0ELb0ELb0ELb1ELb0ELb0ELb0ELb0EEENS1_21CollectiveEpilogueFwdINS6_IJSA_NS7_ILi256EEESB_EEES9_SE_SG_Li256ELb0ELb0ELb0ELb0EEENS1_30DynamicPersistentTileSchedulerILi256ELi32ELb0ELb0ELb1EEEEEEEEEvNT_6ParamsE)
        .other          _ZN7cutlass13device_kernelIN5flash11enable_sm90INS1_16FlashAttnFwdSm90INS1_25CollectiveMainloopFwdSm90ILi2EN4cute5tupleIJNS5_1CILi1EEES8_S8_EEENS6_IJNS7_ILi128EEENS7_ILi96EEENS7_ILi64EEEEEELi256ENS_6half_tEfNS_4arch4Sm90ELb1ELb0ELb0ELb0ELb0ELb0ELb0ELb1ELb0ELb0ELb0ELb0EEENS1_21CollectiveEpilogueFwdINS6_IJSA_NS7_ILi256EEESB_EEES9_SE_SG_Li256ELb0ELb0ELb0ELb0EEENS1_30DynamicPersistentTileSchedulerILi256ELi32ELb0ELb0ELb1EEEEEEEEEvNT_6ParamsE,@"STO_CUDA_ENTRY STV_DEFAULT"
_ZN7cutlass13device_kernelIN5flash11enable_sm90INS1_16FlashAttnFwdSm90INS1_25CollectiveMainloopFwdSm90ILi2EN4cute5tupleIJNS5_1CILi1EEES8_S8_EEENS6_IJNS7_ILi128EEENS7_ILi96EEENS7_ILi64EEEEEELi256ENS_6half_tEfNS_4arch4Sm90ELb1ELb0ELb0ELb0ELb0ELb0ELb0ELb1ELb0ELb0ELb0ELb0EEENS1_21CollectiveEpilogueFwdINS6_IJSA_NS7_ILi256EEESB_EEES9_SE_SG_Li256ELb0ELb0ELb0ELb0EEENS1_30DynamicPersistentTileSchedulerILi256ELi32ELb0ELb0ELb1EEEEEEEEEvNT_6ParamsE:
        /* <DEDUP_REMOVED lines=23> */
.L_x_10473:
[----:B------:R-:W-:Y:S05]  /*0170*/  BSYNC B0 ;  /* 0x0000000000007941 */ /* 0x000fea0003800000 */
.L_x_10472:
        /* <DEDUP_REMOVED lines=37> */
.L_x_10474:
        /* <DEDUP_REMOVED lines=22> */
.L_x_10475:
        /* <DEDUP_REMOVED lines=18> */
.L_x_10476:
        /* <DEDUP_REMOVED lines=22> */
.L_x_10477:
        /* <DEDUP_REMOVED lines=22> */
.L_x_10478:
[----:B------:R-:W-:Y:S01]  /*0910*/  PLOP3.LUT P0, PT, PT, PT, UP0, 0x80, 0x0 ;  /* 0x000000000000781c */ /* 0x000fe20003f0f008 */
[----:B------:R-:W-:Y:S01]  /*0920*/  UMOV UR36, 0x1 ;  /* 0x0000000100247882 */ /* 0x000fe20000000000 */
[----:B------:R-:W-:Y:S01]  /*0930*/  NOP ;  /* 0x0000000000007918 */ /* 0x000fe20000000000 */
[----:B------:R-:W-:Y:S01]  /*0940*/  USEL UR36, UR36, 0x2, !UP0 ;  /* 0x0000000224247887 */ /* 0x000fe2000c000000 */
[----:B------:R-:W-:Y:S01]  /*0950*/  ULDC.64 UR46, c[0x0][0x208] ;  /* 0x00008200002e7ab9 */ /* 0x000fe20000000a00 */
[----:B-123--:R-:W-:Y:S08]  /*0960*/  BAR.SYNC.DEFER_BLOCKING 0x0 ;  /* 0x0000000000007b1d */ /* 0x00eff00000010000 */
[----:B------:R-:W-:Y:S05]  /*0970*/  @!P0 BRA `(.L_x_10479) ;  /* 0x0000009000048947 */ /* 0x000fea0003800000 */
.L_x_10480:
        /* <DEDUP_REMOVED lines=24> */
[----:B---3--:R-:W-:Y:S02]  /*0b00*/  UMOV UR5, UR6 ;  /* 0x0000000600057c82 */ /* 0x008fe40008000000 */
[----:B------:R-:W-:Y:S01]  /*0b10*/  MOV R17, UR5 ;  /* 0x0000000500117c02 */ /* 0x000fe20008000f00 */
[----:B------:R-:W-:Y:S01]  /*0b20*/  IMAD.U32 R16, RZ, RZ, UR4 ;  /* 0x00000004ff107e24 */ /* 0x000fe2000f8e00ff */
[----:B------:R-:W-:Y:S01]  /*0b30*/  SHF.R.S32.HI R0, RZ, 0x1f, R205 ;  /* 0x0000001fff007819 */ /* 0x000fe200000114cd */
[----:B------:R-:W-:-:S03]  /*0b40*/  UMOV UR4, UR7 ;  /* 0x0000000700047c82 */ /* 0x000fc60008000000 */
[CC--:B------:R-:W-:Y:S02]  /*0b50*/  LEA.HI R3, R0.reuse, R205.reuse, RZ, 0x4 ;  /* 0x000000cd00037211 */ /* 0x0c0fe400078f20ff */
[-C--:B------:R-:W-:Y:S02]  /*0b60*/  LEA.HI R2, R0, R205.reuse, RZ, 0x7 ;  /* 0x000000cd00027211 */ /* 0x080fe400078f38ff */
[----:B------:R-:W-:Y:S02]  /*0b70*/  SHF.R.S32.HI R4, RZ, 0x4, R3 ;  /* 0x00000004ff047819 */ /* 0x000fe40000011403 */
[----:B------:R-:W-:Y:S02]  /*0b80*/  LOP3.LUT R202, R2, 0xffffff80, RZ, 0xc0, !PT ;  /* 0xffffff8002ca7812 */ /* 0x000fe400078ec0ff */
[----:B------:R-:W-:Y:S02]  /*0b90*/  LEA.HI R5, R3, R4, RZ, 0x1 ;  /* 0x0000000403057211 */ /* 0x000fe400078f08ff */
[----:B------:R-:W-:Y:S01]  /*0ba0*/  LEA.HI R204, R0, R205, RZ, 0x5 ;  /* 0x000000cd00cc7211 */ /* 0x000fe200078f28ff */
[----:B------:R-:W-:Y:S01]  /*0bb0*/  IMAD.IADD R202, R205, 0x1, -R202 ;  /* 0x00000001cdca7824 */ /* 0x000fe200078e0aca */
[----:B------:R-:W-:-:S02]  /*0bc0*/  LOP3.LUT R5, R5, 0x1ffffffe, RZ, 0xc0, !PT ;  /* 0x1ffffffe05057812 */ /* 0x000fc400078ec0ff */
[----:B------:R-:W-:Y:S02]  /*0bd0*/  SHF.R.S32.HI R203, RZ, 0x7, R2 ;  /* 0x00000007ffcb7819 */ /* 0x000fe40000011402 */
[----:B------:R-:W-:Y:S01]  /*0be0*/  SHF.R.S32.HI R7, RZ, 0x1f, R202 ;  /* 0x0000001fff077819 */ /* 0x000fe200000114ca */
[----:B------:R-:W-:Y:S01]  /*0bf0*/  IMAD.IADD R5, R4, 0x1, -R5 ;  /* 0x0000000104057824 */ /* 0x000fe200078e0a05 */
[----:B------:R-:W-:Y:S02]  /*0c00*/  LOP3.LUT R4, R3, 0x3fffff0, RZ, 0xc0, !PT ;  /* 0x03fffff003047812 */ /* 0x000fe400078ec0ff */
[----:B------:R-:W-:Y:S02]  /*0c10*/  LEA.HI R6, R7, R202, RZ, 0x2 ;  /* 0x000000ca07067211 */ /* 0x000fe400078f10ff */
[----:B------:R-:W-:Y:S01]  /*0c20*/  SHF.R.S32.HI R204, RZ, 0x5, R204 ;  /* 0x00000005ffcc7819 */ /* 0x000fe200000114cc */
[----:B------:R-:W-:Y:S01]  /*0c30*/  IMAD.IADD R3, R205, 0x1, -R4 ;  /* 0x00000001cd037824 */ /* 0x000fe200078e0a04 */
[----:B------:R-:W-:-:S02]  /*0c40*/  SHF.R.S32.HI R4, RZ, 0x2, R6 ;  /* 0x00000002ff047819 */ /* 0x000fc40000011406 */
[----:B------:R-:W-:Y:S01]  /*0c50*/  SHF.R.S32.HI R9, RZ, 0x1f, R6 ;  /* 0x0000001fff097819 */ /* 0x000fe20000011406 */
[----:B------:R-:W-:Y:S01]  /*0c60*/  IMAD R8, R204, 0x10, R3 ;  /* 0x00000010cc087824 */ /* 0x000fe200078e0203 */
[----:B------:R-:W-:Y:S02]  /*0c70*/  LEA.HI R2, R2, R203, RZ, 0x1 ;  /* 0x000000cb02027211 */ /* 0x000fe400078f08ff */
[----:B------:R-:W-:Y:S01]  /*0c80*/  LEA.HI R9, R9, R4, RZ, 0x3 ;  /* 0x0000000409097211 */ /* 0x000fe200078f18ff */
[----:B------:R-:W-:Y:S01]  /*0c90*/  IMAD R3, R8, 0x8, R5 ;  /* 0x0000000808037824 */ /* 0x000fe200078e0205 */
[----:B------:R-:W-:Y:S02]  /*0ca0*/  LOP3.LUT R2, R2, 0x3fffffe, RZ, 0xc0, !PT ;  /* 0x03fffffe02027812 */ /* 0x000fe400078ec0ff */
[----:B------:R-:W-:Y:S01]  /*0cb0*/  LEA.HI R0, R0, R205, RZ, 0x3 ;  /* 0x000000cd00007211 */ /* 0x000fe200078f18ff */
[----:B------:R-:W-:Y:S01]  /*0cc0*/  IMAD.SHL.U32 R3, R3, 0x8, RZ ;  /* 0x0000000803037824 */ /* 0x000fe200078e00ff */
[----:B------:R-:W-:Y:S01]  /*0cd0*/  LOP3.LUT R9, R9, 0xfffffff8, RZ, 0xc0, !PT ;  /* 0xfffffff809097812 */ /* 0x000fe200078ec0ff */
[----:B------:R-:W-:Y:S01]  /*0ce0*/  IMAD.IADD R22, R203, 0x1, -R2 ;  /* 0x00000001cb167824 */ /* 0x000fe200078e0a02 */
[----:B------:R-:W-:Y:S01]  /*0cf0*/  LEA.HI R7, R7, R202, RZ, 0x5 ;  /* 0x000000ca07077211 */ /* 0x000fe200078f28ff */
[----:B------:R-:W-:Y:S01]  /*0d00*/  IMAD.WIDE R16, R3, 0x2, R16 ;  /* 0x0000000203107825 */ /* 0x000fe200078e0210 */
[----:B------:R-:W-:-:S02]  /*0d10*/  LOP3.LUT R2, R0, 0x1ffffff8, RZ, 0xc0, !PT ;  /* 0x1ffffff800027812 */ /* 0x000fc400078ec0ff */
[----:B------:R-:W-:Y:S01]  /*0d20*/  SHF.R.S32.HI R7, RZ, 0x5, R7 ;  /* 0x00000005ff077819 */ /* 0x000fe20000011407 */
[----:B------:R-:W-:Y:S01]  /*0d30*/  IMAD.IADD R4, R4, 0x1, -R9 ;  /* 0x0000000104047824 */ /* 0x000fe200078e0a09 */
[----:B------:R-:W-:Y:S01]  /*0d40*/  LOP3.LUT R3, R6, 0x7ffffffc, RZ, 0xc0, !PT ;  /* 0x7ffffffc06037812 */ /* 0x000fe200078ec0ff */
[----:B------:R-:W-:Y:S01]  /*0d50*/  IMAD.IADD R2, R205, 0x1, -R2 ;  /* 0x00000001cd027824 */ /* 0x000fe200078e0a02 */
[----:B------:R-:W-:Y:S01]  /*0d60*/  SHF.R.S32.HI R200, RZ, 0x3, R0 ;  /* 0x00000003ffc87819 */ /* 0x000fe20000011400 */
[----:B------:R-:W-:Y:S02]  /*0d70*/  IMAD R7, R7, 0x10, R4 ;  /* 0x0000001007077824 */ /* 0x000fe400078e0204 */
[----:B------:R-:W-:Y:S02]  /*0d80*/  IMAD.SHL.U32 R18, R2, 0x8, RZ ;  /* 0x0000000802127824 */ /* 0x000fe400078e00ff */
[----:B------:R-:W-:Y:S02]  /*0d90*/  IMAD R22, R22, 0x40, R7 ;  /* 0x0000004016167824 */ /* 0x000fe400078e0207 */
[----:B------:R-:W-:-:S07]  /*0da0*/  IMAD.IADD R2, R202, 0x1, -R3 ;  /* 0x00000001ca027824 */ /* 0x000fce00078e0a03 */
.L_x_10527:
        /* <DEDUP_REMOVED lines=20> */
.L_x_10481:
[----:B------:R-:W-:Y:S01]  /*0ef0*/  ULDC UR6, c[0x0][0xdc4] ;  /* 0x0003710000067ab9 */ /* 0x000fe20000000800 */
[----:B------:R-:W-:Y:S01]  /*0f00*/  UMOV UR40, UR7 ;  /* 0x0000000700287c82 */ /* 0x000fe20008000000 */
[----:B------:R-:W-:-:S11]  /*0f10*/  UISETP.NE.AND UP0, UPT, UR6, 0x1, UPT ;  /* 0x000000010600788c */ /* 0x000fd6000bf05270 */
[----:B------:R-:W-:Y:S02]  /*0f20*/  @UP0 ULDC.64 UR10, c[0x0][0xdc8] ;  /* 0x00037200000a0ab9 */ /* 0x000fe40000000a00 */
[----:B------:R-:W-:-:S04]  /*0f30*/  UIMAD.WIDE.U32 UR4, UR7, UR10, URZ ;  /* 0x0000000a070472a5 */ /* 0x000fc8000f8e003f */
[----:B------:R-:W-:-:S04]  /*0f40*/  @UP0 USHF.R.U32.HI UR40, URZ, UR11, UR5 ;  /* 0x0000000b3f280299 */ /* 0x000fc80008011605 */
[----:B------:R-:W-:-:S12]  /*0f50*/  UIMAD UR4, UR40, UR6, URZ ;  /* 0x00000006280472a4 */ /* 0x000fd8000f8e023f */
.L_x_10482:
[----:B------:R-:W-:Y:S01]  /*0f60*/  ULDC.64 UR10, c[0x0][0x3f8] ;  /* 0x0000fe00000a7ab9 */ /* 0x000fe20000000a00 */
[----:B------:R-:W-:Y:S01]  /*0f70*/  UIADD3 UR9, UR7, -UR4, URZ ;  /* 0x8000000407097290 */ /* 0x000fe2000fffe03f */
[----:B------:R-:W-:Y:S01]  /*0f80*/  PLOP3.LUT P0, PT, PT, PT, PT, 0x80, 0x0 ;  /* 0x000000000000781c */ /* 0x000fe20003f0f070 */
[----:B------:R-:W-:Y:S01]  /*0f90*/  UISETP.NE.U32.AND UP0, UPT, UR10, URZ, UPT ;  /* 0x0000003f0a00728c */ /* 0x000fe2000bf05070 */
[----:B------:R-:W-:Y:S01]  /*0fa0*/  CS2R R20, SRZ ;  /* 0x0000000000147805 */ /* 0x000fe2000001ff00 */
[----:B------:R-:W-:Y:S01]  /*0fb0*/  ULOP3.LUT UR4, URZ, UR40, URZ, 0x33, !UPT ;  /* 0x000000283f047292 */ /* 0x000fe2000f8e333f */
[----:B------:R-:W-:Y:S01]  /*0fc0*/  IMAD.MOV.U32 R3, RZ, RZ, RZ ;  /* 0x000000ffff037224 */ /* 0x000fe200078e00ff */
[----:B------:R-:W-:Y:S01]  /*0fd0*/  ULDC UR5, c[0x0][0xdac] ;  /* 0x00036b0000057ab9 */ /* 0x000fe20000000800 */
[----:B------:R-:W-:Y:S01]  /*0fe0*/  UISETP.NE.AND.EX UP0, UPT, UR11, URZ, UPT, UP0 ;  /* 0x0000003f0b00728c */ /* 0x000fe2000bf05300 */
[----:B------:R-:W-:Y:S01]  /*0ff0*/  CS2R R150, SRZ ;  /* 0x0000000000967805 */ /* 0x000fe2000001ff00 */
[----:B------:R-:W-:Y:S01]  /*1000*/  UIADD3 UR4, UR4, UR5, URZ ;  /* 0x0000000504047290 */ /* 0x000fe2000fffe03f */
[----:B------:R-:W-:Y:S01]  /*1010*/  CS2R R148, SRZ ;  /* 0x0000000000947805 */ /* 0x000fe2000001ff00 */
[----:B------:R-:W-:Y:S01]  /*1020*/  ULDC UR45, c[0x0][0x404] ;  /* 0x00010100002d7ab9 */ /* 0x000fe20000000800 */
[----:B------:R-:W-:Y:S01]  /*1030*/  ULDC UR6, c[0x0][0x2e0] ;  /* 0x0000b80000067ab9 */ /* 0x000fe20000000800 */
[----:B------:R-:W-:Y:S01]  /*1040*/  USEL UR45, UR45, 0x1, UP0 ;  /* 0x000000012d2d7887 */ /* 0x000fe20008000000 */
[----:B------:R-:W-:Y:S01]  /*1050*/  CS2R R146, SRZ ;  /* 0x0000000000927805 */ /* 0x000fe2000001ff00 */
[----:B------:R-:W-:Y:S01]  /*1060*/  USHF.L.U32 UR42, UR4, 0x7, URZ ;  /* 0x00000007042a7899 */ /* 0x000fe2000800063f */
[----:B------:R-:W-:Y:S01]  /*1070*/  CS2R R144, SRZ ;  /* 0x0000000000907805 */ /* 0x000fe2000001ff00 */
[----:B------:R-:W-:Y:S01]  /*1080*/  ULDC UR7, c[0x0][0x288] ;  /* 0x0000a20000077ab9 */ /* 0x000fe20000000800 */
[----:B------:R-:W-:Y:S01]  /*1090*/  UIMAD UR45, UR45, UR6, URZ ;  /* 0x000000062d2d72a4 */ /* 0x000fe2000f8e023f */
[----:B------:R-:W-:Y:S01]  /*10a0*/  CS2R R142, SRZ ;  /* 0x00000000008e7805 */ /* 0x000fe2000001ff00 */
[----:B------:R-:W-:Y:S01]  /*10b0*/  UIADD3 UR5, UR42, 0xdf, -UR7 ;  /* 0x000000df2a057890 */ /* 0x000fe2000fffe807 */
[----:B------:R-:W-:Y:S01]  /*10c0*/  CS2R R140, SRZ ;  /* 0x00000000008c7805 */ /* 0x000fe2000001ff00 */
[----:B------:R-:W-:Y:S01]  /*10d0*/  UIADD3 UR4, UR45, 0x5f, URZ ;  /* 0x0000005f2d047890 */ /* 0x000fe2000fffe03f */
[----:B------:R-:W-:Y:S01]  /*10e0*/  CS2R R138, SRZ ;  /* 0x00000000008a7805 */ /* 0x000fe2000001ff00 */
[----:B------:R-:W-:Y:S01]  /*10f0*/  UIADD3 UR6, UR45, UR5, URZ ;  /* 0x000000052d067290 */ /* 0x000fe2000fffe03f */
[----:B------:R-:W-:Y:S01]  /*1100*/  CS2R R136, SRZ ;  /* 0x0000000000887805 */ /* 0x000fe2000001ff00 */
[----:B------:R-:W-:Y:S01]  /*1110*/  UIMAD.WIDE UR4, UR4, 0x2aaaaaab, URZ ;  /* 0x2aaaaaab040478a5 */ /* 0x000fe2000f8e023f */
[----:B------:R-:W-:Y:S01]  /*1120*/  CS2R R134, SRZ ;  /* 0x0000000000867805 */ /* 0x000fe2000001ff00 */
[----:B------:R-:W-:Y:S01]  /*1130*/  UIMAD.WIDE UR6, UR6, 0x2aaaaaab, URZ ;  /* 0x2aaaaaab060678a5 */ /* 0x000fe2000f8e023f */
[----:B------:R-:W-:Y:S01]  /*1140*/  CS2R R132, SRZ ;  /* 0x0000000000847805 */ /* 0x000fe2000001ff00 */
[----:B------:R-:W-:Y:S01]  /*1150*/  USHF.R.U32.HI UR4, URZ, 0x1f, UR5 ;  /* 0x0000001f3f047899 */ /* 0x000fe20008011605 */
[----:B------:R-:W-:Y:S01]  /*1160*/  CS2R R130, SRZ ;  /* 0x0000000000827805 */ /* 0x000fe2000001ff00 */
[----:B------:R-:W-:Y:S01]  /*1170*/  USHF.R.U32.HI UR6, URZ, 0x1f, UR7 ;  /* 0x0000001f3f067899 */ /* 0x000fe20008011607 */
[----:B------:R-:W-:Y:S01]  /*1180*/  CS2R R128, SRZ ;  /* 0x0000000000807805 */ /* 0x000fe2000001ff00 */
[----:B------:R-:W-:Y:S01]  /*1190*/  ULEA.HI.SX32 UR41, UR5, UR4, 0x1c ;  /* 0x0000000405297291 */ /* 0x000fe2000f8fe23f */
[----:B------:R-:W-:Y:S01]  /*11a0*/  CS2R R126, SRZ ;  /* 0x00000000007e7805 */ /* 0x000fe2000001ff00 */
[----:B------:R-:W-:Y:S01]  /*11b0*/  ULEA.HI.SX32 UR6, UR7, UR6, 0x1c ;  /* 0x0000000607067291 */ /* 0x000fe2000f8fe23f */
[----:B------:R-:W-:Y:S01]  /*11c0*/  CS2R R124, SRZ ;  /* 0x00000000007c7805 */ /* 0x000fe2000001ff00 */
[----:B------:R-:W-:Y:S01]  /*11d0*/  ULDC UR43, c[0x0][0xdb8] ;  /* 0x00036e00002b7ab9 */ /* 0x000fe20000000800 */
[----:B------:R-:W-:Y:S01]  /*11e0*/  ULDC UR10, c[0x0][0xdc4] ;  /* 0x00037100000a7ab9 */ /* 0x000fe20000000800 */
[----:B------:R-:W-:Y:S01]  /*11f0*/  UISETP.LT.AND UP0, UPT, UR41, UR6, UPT ;  /* 0x000000062900728c */ /* 0x000fe2000bf01270 */
[----:B------:R-:W-:Y:S01]  /*1200*/  CS2R R122, SRZ ;  /* 0x00000000007a7805 */ /* 0x000fe2000001ff00 */
[----:B------:R-:W-:Y:S01]  /*1210*/  UISETP.NE.AND UP1, UPT, UR43, 0x1, UPT ;  /* 0x000000012b00788c */ /* 0x000fe2000bf25270 */
[----:B------:R-:W-:Y:S01]  /*1220*/  CS2R R120, SRZ ;  /* 0x0000000000787805 */ /* 0x000fe2000001ff00 */
[----:B------:R-:W-:Y:S01]  /*1230*/  USEL UR41, UR41, UR6, UP0 ;  /* 0x0000000629297287 */ /* 0x000fe20008000000 */
[----:B------:R-:W-:Y:S01]  /*1240*/  CS2R R118, SRZ ;  /* 0x0000000000767805 */ /* 0x000fe2000001ff00 */
[----:B------:R-:W-:Y:S01]  /*1250*/  UIMAD UR9, UR8, UR10, UR9 ;  /* 0x0000000a080972a4 */ /* 0x000fe2000f8e0209 */
[----:B------:R-:W-:Y:S01]  /*1260*/  CS2R R116, SRZ ;  /* 0x0000000000747805 */ /* 0x000fe2000001ff00 */
[----:B------:R-:W-:Y:S01]  /*1270*/  UISETP.GE.AND UP0, UPT, UR41, 0x1, UPT ;  /* 0x000000012900788c */ /* 0x000fe2000bf06270 */
[----:B------:R-:W-:-:S02]  /*1280*/  CS2R R114, SRZ ;  /* 0x0000000000727805 */ /* 0x000fc4000001ff00 */
        /* <DEDUP_REMOVED lines=8> */
[----:B------:R-:W-:Y:S01]  /*1310*/  UMOV UR44, UR9 ;  /* 0x00000009002c7c82 */ /* 0x000fe20008000000 */
[----:B------:R-:W-:Y:S01]  /*1320*/  @UP1 USHF.R.U32.HI UR44, URZ, UR7, UR5 ;  /* 0x000000073f2c1299 */ /* 0x000fe20008011605 */
[----:B------:R-:W-:-:S02]  /*1330*/  CS2R R104, SRZ ;  /* 0x0000000000687805 */ /* 0x000fc4000001ff00 */
[----:B------:R-:W-:Y:S02]  /*1340*/  MOV R94, RZ ;  /* 0x000000ff005e7202 */ /* 0x000fe40000000f00 */
[----:B------:R-:W-:Y:S01]  /*1350*/  CS2R R98, SRZ ;  /* 0x0000000000627805 */ /* 0x000fe2000001ff00 */
[----:B------:R-:W-:Y:S01]  /*1360*/  UIADD3 UR4, -UR44, URZ, URZ ;  /* 0x0000003f2c047290 */ /* 0x000fe2000fffe13f */
[----:B------:R-:W-:Y:S02]  /*1370*/  CS2R R100, SRZ ;  /* 0x0000000000647805 */ /* 0x000fe4000001ff00 */
[----:B------:R-:W-:Y:S02]  /*1380*/  CS2R R86, SRZ ;  /* 0x0000000000567805 */ /* 0x000fe4000001ff00 */
[----:B------:R-:W-:Y:S01]  /*1390*/  CS2R R96, SRZ ;  /* 0x0000000000607805 */ /* 0x000fe2000001ff00 */
[----:B------:R-:W-:Y:S01]  /*13a0*/  UIMAD UR43, UR43, UR4, UR9 ;  /* 0x000000042b2b72a4 */ /* 0x000fe2000f8e0209 */
        /* <DEDUP_REMOVED lines=33> */
[----:B------:R-:W-:Y:S02]  /*15c0*/  IMAD.MOV.U32 R173, RZ, RZ, RZ ;  /* 0x000000ffffad7224 */ /* 0x000fe400078e00ff */
[----:B------:R-:W-:Y:S02]  /*15d0*/  IMAD.MOV.U32 R6, RZ, RZ, RZ ;  /* 0x000000ffff067224 */ /* 0x000fe400078e00ff */
[----:B------:R-:W-:Y:S02]  /*15e0*/  IMAD.MOV.U32 R175, RZ, RZ, RZ ;  /* 0x000000ffffaf7224 */ /* 0x000fe400078e00ff */
        /* <DEDUP_REMOVED lines=30> */
.L_x_10484:
        /* <DEDUP_REMOVED lines=8> */
.L_x_10586:
[----:B-1----:R-:W-:Y:S01]  /*1850*/  IMAD.U32 R0, RZ, RZ, UR48 ;  /* 0x00000030ff007e24 */ /* 0x002fe2000f8e00ff */
[----:B------:R-:W-:Y:S05]  /*1860*/  WARPSYNC.ALL ;  /* 0x0000000000007948 */ /* 0x000fea0003800000 */
[----:B------:R1:W-:Y:S01]  /*1870*/  BAR.SYNC.DEFER_BLOCKING R6, 0x100 ;  /* 0x000400060000751d */ /* 0x0003e20000010000 */
[----:B------:R-:W-:-:S13]  /*1880*/  ISETP.NE.AND P0, PT, R0, 0x3, PT ;  /* 0x000000030000780c */ /* 0x000fda0003f05270 */
[----:B-1----:R-:W-:Y:S05]  /*1890*/  @!P0 BRA `(.L_x_10486) ;  /* 0x0000000000048947 */ /* 0x002fea0003800000 */
[----:B------:R-:W-:Y:S01]  /*18a0*/  BPT.TRAP 0x1 ;  /* 0x000000040000795c */ /* 0x000fe20000300000 */
.L_x_10486:
[----:B------:R-:W-:Y:S01]  /*18b0*/  ULEA UR21, UR37, UR49, 0x3 ;  /* 0x0000003125157291 */ /* 0x000fe2000f8e183f */
[----:B------:R-:W-:-:S05]  /*18c0*/  IMAD.U32 R7, RZ, RZ, UR38 ;  /* 0x00000026ff077e24 */ /* 0x000fca000f8e00ff */
[----:B------:R-:W-:-:S04]  /*18d0*/  SHF.L.U32 R7, R7, 0x1f, RZ ;  /* 0x0000001f07077819 */ /* 0x000fc800000006ff */
[----:B------:R1:W2:Y:S01]  /*18e0*/  SYNCS.PHASECHK.TRANS64.TRYWAIT P1, [UR21+0x22830], R7 ;  /* 0x02283007ff0075a7 */ /* 0x0002a20008020155 */
[----:B------:R-:W-:Y:S05]  /*18f0*/  @!P0 BRA `(.L_x_10487) ;  /* 0x0000000000048947 */ /* 0x000fea0003800000 */
[----:B------:R-:W-:Y:S01]  /*1900*/  BPT.TRAP 0x1 ;  /* 0x000000040000795c */ /* 0x000fe20000300000 */
.L_x_10487:
[----:B--2---:R-:W-:Y:S05]  /*1910*/  @P1 BRA `(.L_x_10488) ;  /* 0x0000000000081947 */ /* 0x004fea0003800000 */
[----:B------:R-:W2:Y:S02]  /*1920*/  SYNCS.PHASECHK.TRANS64.TRYWAIT P1, [UR21+0x22830], R7 ;  /* 0x02283007ff0075a7 */ /* 0x000ea40008020155 */
[----:B--2---:R-:W-:Y:S05]  /*1930*/  @!P1 BRA `(.L_x_10489) ;  /* 0x000000ac003c9947 */ /* 0x004fea0003800000 */
.L_x_10488:
[----:B------:R-:W-:Y:S01]  /*1940*/  UIADD3 UR4, UR49, 0x1c400, URZ ;  /* 0x0001c40031047890 */ /* 0x000fe2000fffe03f */
[----:B------:R-:W-:Y:S01]  /*1950*/  WARPGROUP.ARRIVE ;  /* 0x00000000000079c5 */ /* 0x000fe20000000000 */
[----:B------:R-:W-:Y:S01]  /*1960*/  ULOP3.LUT UR16, UR52, 0x10000, URZ, 0xfc, !UPT ;  /* 0x0001000034107892 */ /* 0x000fe2000f8efc3f */
[----:B------:R-:W-:Y:S01]  /*1970*/  VIADD R4, R22, UR42 ;  /* 0x0000002a16047c36 */ /* 0x000fe20008000000 */
        /* <DEDUP_REMOVED lines=20> */
[----:B------:R-:W-:Y:S01]  /*1ac0*/  ULDC UR25, c[0x0][0x988] ;  /* 0x0002620000197ab9 */ /* 0x000fe20000000800 */
[----:B------:R-:W-:-:S02]  /*1ad0*/  WARPGROUP.DEPBAR.LE gsb0, 0x0 ;  /* 0x00008000000079c5 */ /* 0x000fc40000010000 */
[----:B------:R-:W-:-:S06]  /*1ae0*/  WARPGROUP.ARRIVE ;  /* 0x00000000000079c5 */ /* 0x000fcc0000000000 */
[----:B------:R-:W-:Y:S01]  /*1af0*/  HGMMA.64x96x16.F32 R24, gdesc[UR4], R24, gsb0 ;  /* 0x01600000041879f0 */ /* 0x000fe20008000818 */
[----:B------:R-:W-:Y:S02]  /*1b00*/  UIMAD UR6, UR41, -0x60, UR45 ;  /* 0xffffffa0290678a4 */ /* 0x000fe4000f8e022d */
[----:B------:R-:W-:Y:S02]  /*1b10*/  WARPGROUP.DEPBAR.LE gsb0, 0x0 ;  /* 0x00008000000079c5 */ /* 0x000fe40000010000 */
[----:B------:R-:W-:-:S06]  /*1b20*/  WARPGROUP.ARRIVE ;  /* 0x00000000000079c5 */ /* 0x000fcc0000000000 */
[----:B------:R-:W-:Y:S01]  /*1b30*/  HGMMA.64x96x16.F32 R24, gdesc[UR8], R24, gsb0 ;  /* 0x01600000081879f0 */ /* 0x000fe20008000818 */
[----:B------:R-:W-:Y:S02]  /*1b40*/  ULDC UR11, c[0x0][0x288] ;  /* 0x0000a200000b7ab9 */ /* 0x000fe40000000800 */
[----:B------:R-:W-:Y:S02]  /*1b50*/  UIADD3 UR7, -UR11, 0x61, UR6 ;  /* 0x000000610b077890 */ /* 0x000fe4000fffe106 */
[----:B------:R-:W-:-:S04]  /*1b60*/  UIADD3 UR6, UR6, 0x60, URZ ;  /* 0x0000006006067890 */ /* 0x000fc8000fffe03f */
[----:B------:R-:W-:Y:S02]  /*1b70*/  MOV R3, UR7 ;  /* 0x0000000700037c02 */ /* 0x000fe40008000f00 */
[----:B------:R-:W-:-:S03]  /*1b80*/  IMAD.U32 R5, RZ, RZ, UR6 ;  /* 0x00000006ff057e24 */ /* 0x000fc6000f8e00ff */
[C---:B------:R-:W-:Y:S02]  /*1b90*/  IMAD R3, R2.reuse, -0x2, R3 ;  /* 0xfffffffe02037824 */ /* 0x040fe400078e0203 */
[----:B--2---:R-:W-:-:S03]  /*1ba0*/  IMAD R0, R2, -0x2, R5 ;  /* 0xfffffffe02007824 */ /* 0x004fc600078e0205 */
[----:B------:R-:W-:-:S04]  /*1bb0*/  IADD3 R5, R3, 0x8, R4 ;  /* 0x0000000803057810 */ /* 0x000fc80007ffe004 */
[----:B------:R-:W-:Y:S02]  /*1bc0*/  VIMNMX R5, R0, R5, PT ;  /* 0x0000000500057248 */ /* 0x000fe40003fe0100 */
[----:B------:R-:W-:Y:S02]  /*1bd0*/  VIADDMNMX R0, R4, R3, R0, PT ;  /* 0x0000000304007246 */ /* 0x000fe40003800100 */
[C---:B------:R-:W-:Y:S02]  /*1be0*/  ISETP.GT.AND P1, PT, R5.reuse, RZ, PT ;  /* 0x000000ff0500720c */ /* 0x040fe40003f24270 */
[C---:B------:R-:W-:Y:S02]  /*1bf0*/  ISETP.GT.AND P2, PT, R5.reuse, 0x1, PT ;  /* 0x000000010500780c */ /* 0x040fe40003f44270 */
[----:B------:R-:W-:Y:S02]  /*1c00*/  ISETP.GT.AND P3, PT, R5, 0x8, PT ;  /* 0x000000080500780c */ /* 0x000fe40003f64270 */
[----:B------:R-:W-:Y:S01]  /*1c10*/  ISETP.GT.AND P4, PT, R0, 0x9, PT ;  /* 0x000000090000780c */ /* 0x000fe20003f84270 */
[----:B------:R-:W-:-:S02]  /*1c20*/  WARPGROUP.DEPBAR.LE gsb0, 0x0 ;  /* 0x00008000000079c5 */ /* 0x000fc40000010000 */
[----:B------:R-:W-:-:S06]  /*1c30*/  WARPGROUP.ARRIVE ;  /* 0x00000000000079c5 */ /* 0x000fcc0000000000 */
[----:B------:R-:W-:Y:S03]  /*1c40*/  HGMMA.64x96x16.F32 R24, gdesc[UR12], R24, gsb0 ;  /* 0x016000000c1879f0 */ /* 0x000fe60008000818 */
        /* <DEDUP_REMOVED lines=72> */
[----:B------:R-:W2:Y:S01]  /*20d0*/  SHFL.BFLY PT, R5, R8, 0x2, 0x1f ;  /* 0x0c401f0008057f89 */ /* 0x000ea200000e0000 */
[----:B------:R-:W-:Y:S02]  /*20e0*/  FSEL R24, R24, -INF , P1 ;  /* 0xff80000018187808 */ /* 0x000fe40000800000 */
[----:B------:R-:W-:Y:S02]  /*20f0*/  FSEL R25, R25, -INF , P2 ;  /* 0xff80000019197808 */ /* 0x000fe40001000000 */
[----:B------:R-:W-:Y:S02]  /*2100*/  FSEL R28, R28, -INF , P3 ;  /* 0xff8000001c1c7808 */ /* 0x000fe40001800000 */
[----:B------:R-:W-:Y:S02]  /*2110*/  FMNMX.FTZ R3, R24, R25, !PT ;  /* 0x0000001918037209 */ /* 0x000fe40007810000 */
[----:B------:R-:W-:-:S02]  /*2120*/  ISETP.GT.AND P1, PT, R0, 0x10, PT ;  /* 0x000000100000780c */ /* 0x000fc40003f24270 */
[----:B------:R-:W-:Y:S02]  /*2130*/  FSEL R29, R29, -INF , P4 ;  /* 0xff8000001d1d7808 */ /* 0x000fe40002000000 */
[----:B------:R-:W-:Y:S02]  /*2140*/  FSEL R32, R32, -INF , P1 ;  /* 0xff80000020207808 */ /* 0x000fe40000800000 */
[----:B------:R-:W-:-:S04]  /*2150*/  ISETP.GT.AND P1, PT, R0, 0x18, PT ;  /* 0x000000180000780c */ /* 0x000fc80003f24270 */
[----:B------:R-:W-:Y:S02]  /*2160*/  FSEL R36, R36, -INF , P1 ;  /* 0xff80000024247808 */ /* 0x000fe40000800000 */
[----:B------:R-:W-:Y:S02]  /*2170*/  ISETP.GT.AND P1, PT, R0, 0x20, PT ;  /* 0x000000200000780c */ /* 0x000fe40003f24270 */
[----:B--2---:R-:W-:Y:S02]  /*2180*/  FMNMX.FTZ R9, R8, R5, !PT ;  /* 0x0000000508097209 */ /* 0x004fe40007810000 */
[----:B------:R-:W-:Y:S02]  /*2190*/  FSEL R40, R40, -INF , P1 ;  /* 0xff80000028287808 */ /* 0x000fe40000800000 */
[----:B------:R-:W-:Y:S01]  /*21a0*/  ISETP.GT.AND P1, PT, R0, 0x28, PT ;  /* 0x000000280000780c */ /* 0x000fe20003f24270 */
[----:B------:R-:W2:Y:S03]  /*21b0*/  SHFL.BFLY PT, R10, R9, 0x1, 0x1f ;  /* 0x0c201f00090a7f89 */ /* 0x000ea600000e0000 */
[----:B------:R-:W-:-:S02]  /*21c0*/  FSEL R44, R44, -INF , P1 ;  /* 0xff8000002c2c7808 */ /* 0x000fc40000800000 */
[----:B------:R-:W-:-:S04]  /*21d0*/  ISETP.GT.AND P1, PT, R0, 0x30, PT ;  /* 0x000000300000780c */ /* 0x000fc80003f24270 */
[----:B------:R-:W-:Y:S02]  /*21e0*/  FSEL R48, R48, -INF , P1 ;  /* 0xff80000030307808 */ /* 0x000fe40000800000 */
[----:B------:R-:W-:-:S04]  /*21f0*/  ISETP.GT.AND P1, PT, R0, 0x38, PT ;  /* 0x000000380000780c */ /* 0x000fc80003f24270 */
[----:B------:R-:W-:Y:S02]  /*2200*/  FSEL R52, R52, -INF , P1 ;  /* 0xff80000034347808 */ /* 0x000fe40000800000 */
[----:B------:R-:W-:-:S04]  /*2210*/  ISETP.GT.AND P1, PT, R0, 0x40, PT ;  /* 0x000000400000780c */ /* 0x000fc80003f24270 */
[----:B------:R-:W-:Y:S02]  /*2220*/  FSEL R56, R56, -INF , P1 ;  /* 0xff80000038387808 */ /* 0x000fe40000800000 */
[----:B------:R-:W-:Y:S02]  /*2230*/  ISETP.GT.AND P1, PT, R0, 0x48, PT ;  /* 0x000000480000780c */ /* 0x000fe40003f24270 */
[----:B--2---:R-:W-:Y:S02]  /*2240*/  FMNMX.FTZ R5, R9, R10, !PT ;  /* 0x0000000a09057209 */ /* 0x004fe40007810000 */
[----:B------:R-:W-:Y:S02]  /*2250*/  FSEL R60, R60, -INF , P1 ;  /* 0xff8000003c3c7808 */ /* 0x000fe40000800000 */
[C---:B------:R-:W-:Y:S01]  /*2260*/  FSETP.NEU.FTZ.AND P2, PT, R5.reuse, -INF , PT ;  /* 0xff8000000500780b */ /* 0x040fe20003f5d000 */
[----:B------:R-:W-:Y:S01]  /*2270*/  FMUL.FTZ R4, R5, UR25 ;  /* 0x0000001905047c20 */ /* 0x000fe20008410000 */
[----:B------:R-:W-:-:S04]  /*2280*/  ISETP.GT.AND P1, PT, R0, 0x50, PT ;  /* 0x000000500000780c */ /* 0x000fc80003f24270 */
[----:B------:R-:W-:Y:S02]  /*2290*/  FSEL R8, R4, RZ, P2 ;  /* 0x000000ff04087208 */ /* 0x000fe40001000000 */
[----:B------:R-:W-:Y:S02]  /*22a0*/  FMNMX.FTZ R4, R28, R3, !PT ;  /* 0x000000031c047209 */ /* 0x000fe40007810000 */
[----:B------:R-:W-:Y:S01]  /*22b0*/  ISETP.GT.AND P2, PT, R0, 0x11, PT ;  /* 0x000000110000780c */ /* 0x000fe20003f44270 */
[--C-:B------:R-:W-:Y:S01]  /*22c0*/  FFMA.FTZ R26, R26, UR25, -R8.reuse ;  /* 0x000000191a1a7c23 */ /* 0x100fe20008010808 */
[----:B------:R-:W-:Y:S01]  /*22d0*/  FMNMX.FTZ R3, R29, R4, !PT ;  /* 0x000000041d037209 */ /* 0x000fe20007810000 */
[--C-:B------:R-:W-:Y:S01]  /*22e0*/  FFMA.FTZ R27, R27, UR25, -R8.reuse ;  /* 0x000000191b1b7c23 */ /* 0x100fe20008010808 */
[----:B------:R-:W-:Y:S01]  /*22f0*/  FSEL R33, R33, -INF , P2 ;  /* 0xff80000021217808 */ /* 0x000fe20001000000 */
[--C-:B------:R-:W-:Y:S01]  /*2300*/  FFMA.FTZ R30, R30, UR25, -R8.reuse ;  /* 0x000000191e1e7c23 */ /* 0x100fe20008010808 */
[----:B------:R-:W-:Y:S01]  /*2310*/  FMNMX.FTZ R4, R32, R3, !PT ;  /* 0x0000000320047209 */ /* 0x000fe20007810000 */
[----:B------:R-:W-:Y:S01]  /*2320*/  MUFU.EX2 R26, R26 ;  /* 0x0000001a001a7308 */ /* 0x000fe20000000800 */
[----:B------:R-:W-:Y:S01]  /*2330*/  ISETP.GT.AND P2, PT, R0, 0x19, PT ;  /* 0x000000190000780c */ /* 0x000fe20003f44270 */
[--C-:B------:R-:W-:Y:S01]  /*2340*/  FFMA.FTZ R31, R31, UR25, -R8.reuse ;  /* 0x000000191f1f7c23 */ /* 0x100fe20008010808 */
[----:B------:R-:W-:Y:S01]  /*2350*/  FMNMX.FTZ R3, R33, R4, !PT ;  /* 0x0000000421037209 */ /* 0x000fe20007810000 */
[--C-:B------:R-:W-:Y:S01]  /*2360*/  FFMA.FTZ R34, R34, UR25, -R8.reuse ;  /* 0x0000001922227c23 */ /* 0x100fe20008010808 */
[----:B------:R-:W-:Y:S01]  /*2370*/  FSEL R37, R37, -INF , P2 ;  /* 0xff80000025257808 */ /* 0x000fe20001000000 */
[--C-:B------:R-:W-:Y:S01]  /*2380*/  FFMA.FTZ R35, R35, UR25, -R8.reuse ;  /* 0x0000001923237c23 */ /* 0x100fe20008010808 */
[----:B------:R-:W-:Y:S01]  /*2390*/  FMNMX.FTZ R4, R36, R3, !PT ;  /* 0x0000000324047209 */ /* 0x000fe20007810000 */
[----:B------:R-:W2:Y:S01]  /*23a0*/  MUFU.EX2 R27, R27 ;  /* 0x0000001b001b7308 */ /* 0x000ea20000000800 */
        /* <DEDUP_REMOVED lines=15> */
[----:B------:R-:W4:Y:S01]  /*24a0*/  MUFU.EX2 R31, R31 ;  /* 0x0000001f001f7308 */ /* 0x000f220000000800 */
[----:B------:R-:W-:Y:S01]  /*24b0*/  ISETP.GT.AND P2, PT, R0, 0x31, PT ;  /* 0x000000310000780c */ /* 0x000fe20003f44270 */
[----:B--2---:R-:W-:Y:S01]  /*24c0*/  FADD.FTZ R9, R26, R27 ;  /* 0x0000001b1a097221 */ /* 0x004fe20000010000 */
        /* <DEDUP_REMOVED lines=29> */
[----:B------:R-:W5:Y:S01]  /*26a0*/  MUFU.EX2 R39, R39 ;  /* 0x0000002700277308 */ /* 0x000f620000000800 */
[----:B------:R-:W-:Y:S01]  /*26b0*/  ISETP.GT.AND P2, PT, R0, 0x51, PT ;  /* 0x000000510000780c */ /* 0x000fe20003f44270 */
[----:B------:R-:W-:Y:S01]  /*26c0*/  FFMA.FTZ R8, R71, UR25, -R8 ;  /* 0x0000001947087c23 */ /* 0x000fe20008010808 */
[----:B------:R-:W-:-:S02]  /*26d0*/  FSEL R64, R64, -INF , P1 ;  /* 0xff80000040407808 */ /* 0x000fc40000800000 */
[----:B------:R-:W-:Y:S02]  /*26e0*/  FMNMX.FTZ R3, R61, R4, !PT ;  /* 0x000000043d037209 */ /* 0x000fe40007810000 */
[----:B------:R-:W-:Y:S01]  /*26f0*/  ISETP.GT.AND P1, PT, R0, 0x58, PT ;  /* 0x000000580000780c */ /* 0x000fe20003f24270 */
[----:B------:R-:W-:Y:S01]  /*2700*/  MUFU.EX2 R42, R42 ;  /* 0x0000002a002a7308 */ /* 0x000fe20000000800 */
[----:B------:R-:W-:Y:S02]  /*2710*/  FSEL R65, R65, -INF , P2 ;  /* 0xff80000041417808 */ /* 0x000fe40001000000 */
[----:B------:R-:W-:Y:S02]  /*2720*/  FMNMX.FTZ R4, R64, R3, !PT ;  /* 0x0000000340047209 */ /* 0x000fe40007810000 */
[----:B------:R-:W-:Y:S02]  /*2730*/  ISETP.GT.AND P2, PT, R0, 0x59, PT ;  /* 0x000000590000780c */ /* 0x000fe40003f44270 */
[----:B------:R-:W-:Y:S01]  /*2740*/  FSEL R68, R68, -INF , P1 ;  /* 0xff80000044447808 */ /* 0x000fe20000800000 */
[----:B------:R-:W1:Y:S01]  /*2750*/  MUFU.EX2 R43, R43 ;  /* 0x0000002b002b7308 */ /* 0x000e620000000800 */
[----:B------:R-:W-:-:S02]  /*2760*/  FMNMX.FTZ R3, R65, R4, !PT ;  /* 0x0000000441037209 */ /* 0x000fc40007810000 */
[----:B------:R-:W-:Y:S02]  /*2770*/  FSEL R69, R69, -INF , P2 ;  /* 0xff80000045457808 */ /* 0x000fe40001000000 */
[----:B------:R-:W-:Y:S02]  /*2780*/  FMNMX.FTZ R0, R68, R3, !PT ;  /* 0x0000000344007209 */ /* 0x000fe40007810000 */
[----:B------:R-:W-:Y:S01]  /*2790*/  F2FP.F16.F32.PACK_AB R153, R27, R26 ;  /* 0x0000001a1b99723e */ /* 0x000fe200000000ff */
[----:B------:R-:W-:Y:S01]  /*27a0*/  MUFU.EX2 R46, R46 ;  /* 0x0000002e002e7308 */ /* 0x000fe20000000800 */
[----:B------:R-:W-:Y:S02]  /*27b0*/  FMNMX.FTZ R0, R69, R0, !PT ;  /* 0x0000000045007209 */ /* 0x000fe40007810000 */
[----:B----4-:R-:W-:Y:S02]  /*27c0*/  F2FP.F16.F32.PACK_AB R155, R31, R30 ;  /* 0x0000001e1f9b723e */ /* 0x010fe400000000ff */
[----:B--2---:R-:W-:Y:S01]  /*27d0*/  F2FP.F16.F32.PACK_AB R157, R35, R34 ;  /* 0x00000022239d723e */ /* 0x004fe200000000ff */
[----:B------:R-:W2:Y:S01]  /*27e0*/  SHFL.BFLY PT, R3, R0, 0x2, 0x1f ;  /* 0x0c401f0000037f89 */ /* 0x000ea200000e0000 */
[----:B-----5:R-:W-:Y:S01]  /*27f0*/  F2FP.F16.F32.PACK_AB R159, R39, R38 ;  /* 0x00000026279f723e */ /* 0x020fe200000000ff */
[----:B------:R-:W4:Y:S01]  /*2800*/  MUFU.EX2 R47, R47 ;  /* 0x0000002f002f7308 */ /* 0x000f220000000800 */
[----:B-1----:R-:W-:-:S07]  /*2810*/  F2FP.F16.F32.PACK_AB R161, R43, R42 ;  /* 0x0000002a2ba1723e */ /* 0x002fce00000000ff */
[----:B------:R1:W-:Y:S08]  /*2820*/  MUFU.EX2 R175, R8 ;  /* 0x0000000800af7308 */ /* 0x0003f00000000800 */
[----:B------:R-:W-:Y:S01]  /*2830*/  MUFU.EX2 R50, R50 ;  /* 0x0000003200327308 */ /* 0x000fe20000000800 */
[----:B-1----:R-:W-:Y:S01]  /*2840*/  IMAD.U32 R8, RZ, RZ, UR21 ;  /* 0x00000015ff087e24 */ /* 0x002fe2000f8e00ff */
[----:B----4-:R-:W-:-:S02]  /*2850*/  F2FP.F16.F32.PACK_AB R163, R47, R46 ;  /* 0x0000002e2fa3723e */ /* 0x010fc400000000ff */
[----:B--2---:R-:W-:-:S04]  /*2860*/  FMNMX.FTZ R3, R0, R3, !PT ;  /* 0x0000000300037209 */ /* 0x004fc80007810000 */
[----:B------:R-:W1:Y:S01]  /*2870*/  MUFU.EX2 R51, R51 ;  /* 0x0000003300337308 */ /* 0x000e620000000800 */
[----:B------:R-:W2:Y:S07]  /*2880*/  SHFL.BFLY PT, R4, R3, 0x1, 0x1f ;  /* 0x0c201f0003047f89 */ /* 0x000eae00000e0000 */
[----:B------:R-:W-:Y:S08]  /*2890*/  MUFU.EX2 R54, R54 ;  /* 0x0000003600367308 */ /* 0x000ff00000000800 */
[----:B------:R-:W4:Y:S01]  /*28a0*/  MUFU.EX2 R55, R55 ;  /* 0x0000003700377308 */ /* 0x000f220000000800 */
[----:B-1----:R-:W-:-:S07]  /*28b0*/  F2FP.F16.F32.PACK_AB R165, R51, R50 ;  /* 0x0000003233a5723e */ /* 0x002fce00000000ff */
[----:B------:R-:W-:Y:S01]  /*28c0*/  MUFU.EX2 R58, R58 ;  /* 0x0000003a003a7308 */ /* 0x000fe20000000800 */
[----:B--2---:R-:W-:-:S04]  /*28d0*/  FMNMX.FTZ R4, R3, R4, !PT ;  /* 0x0000000403047209 */ /* 0x004fc80007810000 */
[C---:B------:R-:W-:Y:S01]  /*28e0*/  FSETP.NEU.FTZ.AND P1, PT, R4.reuse, -INF , PT ;  /* 0xff8000000400780b */ /* 0x040fe20003f3d000 */
[----:B------:R-:W-:Y:S02]  /*28f0*/  FMUL.FTZ R0, R4, UR25 ;  /* 0x0000001904007c20 */ /* 0x000fe40008410000 */
[----:B------:R-:W-:Y:S01]  /*2900*/  MUFU.EX2 R59, R59 ;  /* 0x0000003b003b7308 */ /* 0x000fe20000000800 */
[----:B----4-:R-:W-:Y:S02]  /*2910*/  F2FP.F16.F32.PACK_AB R167, R55, R54 ;  /* 0x0000003637a7723e */ /* 0x010fe400000000ff */
[----:B------:R-:W-:Y:S01]  /*2920*/  FSEL R3, R0, RZ, P1 ;  /* 0x000000ff00037208 */ /* 0x000fe20000800000 */
[----:B------:R-:W-:Y:S01]  /*2930*/  FADD.FTZ R0, R30, R9 ;  /* 0x000000091e007221 */ /* 0x000fe20000010000 */
[----:B---3--:R-:W-:-:S03]  /*2940*/  LOP3.LUT P1, RZ, R11, 0x7f, RZ, 0xc0, !PT ;  /* 0x0000007f0bff7812 */ /* 0x008fc6000782c0ff */
[----:B------:R-:W-:Y:S01]  /*2950*/  MUFU.EX2 R62, R62 ;  /* 0x0000003e003e7308 */ /* 0x000fe20000000800 */
[--C-:B------:R-:W-:Y:S01]  /*2960*/  FFMA.FTZ R24, R24, UR25, -R3.reuse ;  /* 0x0000001918187c23 */ /* 0x100fe20008010803 */
        /* <DEDUP_REMOVED lines=18> */
[----:B------:R-:W-:Y:S01]  /*2a90*/  IADD3 R9, -R23, 0xb, RZ ;  /* 0x0000000b17097810 */ /* 0x000fe20007ffe1ff */
[--C-:B------:R-:W-:Y:S01]  /*2aa0*/  FFMA.FTZ R49, R49, UR25, -R3.reuse ;  /* 0x0000001931317c23 */ /* 0x100fe20008010803 */
[--C-:B------:R-:W-:Y:S01]  /*2ab0*/  FFMA.FTZ R52, R52, UR25, -R3.reuse ;  /* 0x0000001934347c23 */ /* 0x100fe20008010803 */
[----:B------:R-:W-:Y:S01]  /*2ac0*/  FADD.FTZ R13, R39, R10 ;  /* 0x0000000a270d7221 */ /* 0x000fe20000010000 */
[----:B------:R-:W2:Y:S01]  /*2ad0*/  MUFU.EX2 R28, R28 ;  /* 0x0000001c001c7308 */ /* 0x000ea20000000800 */
[--C-:B------:R-:W-:Y:S01]  /*2ae0*/  FFMA.FTZ R53, R53, UR25, -R3.reuse ;  /* 0x0000001935357c23 */ /* 0x100fe20008010803 */
[----:B------:R-:W-:Y:S01]  /*2af0*/  FFMA.FTZ R56, R56, UR25, -R3 ;  /* 0x0000001938387c23 */ /* 0x000fe20008010803 */
[----:B------:R-:W-:Y:S01]  /*2b00*/  FADD.FTZ R12, R42, R13 ;  /* 0x0000000d2a0c7221 */ /* 0x000fe20000010000 */
[--C-:B------:R-:W-:Y:S01]  /*2b10*/  FFMA.FTZ R57, R57, UR25, -R3.reuse ;  /* 0x0000001939397c23 */ /* 0x100fe20008010803 */
[--C-:B------:R-:W-:Y:S01]  /*2b20*/  FFMA.FTZ R60, R60, UR25, -R3.reuse ;  /* 0x000000193c3c7c23 */ /* 0x100fe20008010803 */
[----:B------:R-:W-:Y:S01]  /*2b30*/  FFMA.FTZ R61, R61, UR25, -R3 ;  /* 0x000000193d3d7c23 */ /* 0x000fe20008010803 */
[----:B------:R-:W-:Y:S01]  /*2b40*/  FADD.FTZ R13, R43, R12 ;  /* 0x0000000c2b0d7221 */ /* 0x000fe20000010000 */
[----:B------:R-:W3:Y:S01]  /*2b50*/  MUFU.EX2 R29, R29 ;  /* 0x0000001d001d7308 */ /* 0x000ee20000000800 */
        /* <DEDUP_REMOVED lines=8> */
[----:B--2---:R-:W-:Y:S01]  /*2be0*/  FADD.FTZ R0, R28, R11 ;  /* 0x0000000b1c007221 */ /* 0x004fe20000010000 */
[----:B------:R-:W-:-:S02]  /*2bf0*/  F2FP.F16.F32.PACK_AB R169, R59, R58 ;  /* 0x0000003a3ba9723e */ /* 0x000fc400000000ff */
[----:B------:R-:W-:-:S04]  /*2c00*/  F2FP.F16.F32.PACK_AB R152, R25, R24 ;  /* 0x000000181998723e */ /* 0x000fc800000000ff */
[----:B------:R-:W2:Y:S01]  /*2c10*/  MUFU.EX2 R33, R33 ;  /* 0x0000002100217308 */ /* 0x000ea20000000800 */
[C---:B---3--:R-:W-:Y:S01]  /*2c20*/  FADD.FTZ R11, R29.reuse, R0 ;  /* 0x000000001d0b7221 */ /* 0x048fe20000010000 */
[----:B------:R-:W-:Y:S01]  /*2c30*/  @!P1 VIADD R0, R8, 0x22840 ;  /* 0x0002284008009836 */ /* 0x000fe20000000000 */
[----:B------:R-:W-:-:S04]  /*2c40*/  F2FP.F16.F32.PACK_AB R154, R29, R28 ;  /* 0x0000001c1d9a723e */ /* 0x000fc800000000ff */
[----:B------:R-:W-:Y:S01]  /*2c50*/  @!P1 PRMT R0, RZ, 0x654, R0 ;  /* 0x00000654ff009816 */ /* 0x000fe20000000000 */
[----:B------:R-:W3:Y:S01]  /*2c60*/  MUFU.EX2 R36, R36 ;  /* 0x0000002400247308 */ /* 0x000ee20000000800 */
[----:B-1----:R-:W-:Y:S01]  /*2c70*/  FADD.FTZ R10, R32, R11 ;  /* 0x0000000b200a7221 */ /* 0x002fe20000010000 */
[----:B------:R1:W-:Y:S06]  /*2c80*/  BAR.ARV R9, 0x100 ;  /* 0x000400090000751d */ /* 0x0003ec0000002000 */
[----:B------:R-:W4:Y:S01]  /*2c90*/  MUFU.EX2 R37, R37 ;  /* 0x0000002500257308 */ /* 0x000f220000000800 */
[C---:B--2---:R-:W-:Y:S01]  /*2ca0*/  FADD.FTZ R11, R33.reuse, R10 ;  /* 0x0000000a210b7221 */ /* 0x044fe20000010000 */
[----:B------:R2:W-:Y:S01]  /*2cb0*/  @!P1 SYNCS.ARRIVE.TRANS64.RED.A1T0 RZ, [R0+URZ], RZ ;  /* 0x000000ff00ff99a7 */ /* 0x0005e2000810043f */
[----:B------:R-:W-:-:S05]  /*2cc0*/  F2FP.F16.F32.PACK_AB R156, R33, R32 ;  /* 0x00000020219c723e */ /* 0x000fca00000000ff */
[----:B------:R-:W2:Y:S01]  /*2cd0*/  MUFU.EX2 R40, R40 ;  /* 0x0000002800287308 */ /* 0x000ea20000000800 */
[----:B---3--:R-:W-:-:S07]  /*2ce0*/  FADD.FTZ R10, R36, R11 ;  /* 0x0000000b240a7221 */ /* 0x008fce0000010000 */
        /* <DEDUP_REMOVED lines=11> */
[----:B------:R-:W-:Y:S01]  /*2da0*/  FADD.FTZ R10, R58, R13 ;  /* 0x0000000d3a0a7221 */ /* 0x000fe20000010000 */
[----:B------:R-:W-:-:S03]  /*2db0*/  F2FP.F16.F32.PACK_AB R160, R41, R40 ;  /* 0x0000002829a0723e */ /* 0x000fc600000000ff */
[----:B------:R-:W-:Y:S02]  /*2dc0*/  FADD.FTZ R13, R59, R10 ;  /* 0x0000000a3b0d7221 */ /* 0x000fe40000010000 */
[----:B------:R-:W3:Y:S01]  /*2dd0*/  MUFU.EX2 R48, R48 ;  /* 0x0000003000307308 */ /* 0x000ee20000000800 */
[----:B----4-:R-:W-:Y:S01]  /*2de0*/  FADD.FTZ R0, R44, R11 ;  /* 0x0000000b2c007221 */ /* 0x010fe20000010000 */
[----:B------:R-:W-:-:S06]  /*2df0*/  FADD.FTZ R10, R62, R13 ;  /* 0x0000000d3e0a7221 */ /* 0x000fcc0000010000 */
        /* <DEDUP_REMOVED lines=31> */
[----:B--2---:R-:W-:Y:S01]  /*2ff0*/  FADD.FTZ R13, R61, R0 ;  /* 0x000000003d0d7221 */ /* 0x004fe20000010000 */
[C---:B------:R-:W-:Y:S01]  /*3000*/  FADD.FTZ R0, R175.reuse, R10 ;  /* 0x0000000aaf007221 */ /* 0x040fe20000010000 */
[----:B------:R-:W-:Y:S02]  /*3010*/  F2FP.F16.F32.PACK_AB R175, R175, R70 ;  /* 0x00000046afaf723e */ /* 0x000fe400000000ff */
[----:B------:R-:W-:-:S03]  /*3020*/  F2FP.F16.F32.PACK_AB R170, R61, R60 ;  /* 0x0000003c3daa723e */ /* 0x000fc600000000ff */
[----:B------:R-:W2:Y:S01]  /*3030*/  MUFU.EX2 R68, R68 ;  /* 0x0000004400447308 */ /* 0x000ea20000000800 */
[----:B---3--:R-:W-:-:S07]  /*3040*/  FADD.FTZ R10, R64, R13 ;  /* 0x0000000d400a7221 */ /* 0x008fce0000010000 */
[----:B------:R-:W3:Y:S01]  /*3050*/  MUFU.EX2 R11, R3 ;  /* 0x00000003000b7308 */ /* 0x000ee20000000800 */
[C---:B----4-:R-:W-:Y:S01]  /*3060*/  FADD.FTZ R13, R65.reuse, R10 ;  /* 0x0000000a410d7221 */ /* 0x050fe20000010000 */
[----:B------:R-:W-:-:S03]  /*3070*/  F2FP.F16.F32.PACK_AB R172, R65, R64 ;  /* 0x0000004041ac723e */ /* 0x000fc600000000ff */
[----:B--2---:R-:W-:-:S04]  /*3080*/  FADD.FTZ R10, R68, R13 ;  /* 0x0000000d440a7221 */ /* 0x004fc80000010000 */
[C---:B---3--:R-:W-:Y:S01]  /*3090*/  FADD.FTZ R3, R11.reuse, R10 ;  /* 0x0000000a0b037221 */ /* 0x048fe20000010000 */
[----:B------:R-:W-:Y:S01]  /*30a0*/  F2FP.F16.F32.PACK_AB R174, R11, R68 ;  /* 0x000000440bae723e */ /* 0x000fe200000000ff */
[----:B-1----:R-:W-:Y:S06]  /*30b0*/  @!P0 BRA `(.L_x_10490) ;  /* 0x0000000000048947 */ /* 0x002fec0003800000 */
[----:B------:R-:W-:Y:S01]  /*30c0*/  BPT.TRAP 0x1 ;  /* 0x000000040000795c */ /* 0x000fe20000300000 */
.L_x_10490:
[----:B------:R1:W2:Y:S01]  /*30d0*/  SYNCS.PHASECHK.TRANS64.TRYWAIT P2, [UR21+0x22850], R7 ;  /* 0x02285007ff0075a7 */ /* 0x0002a20008040155 */
[----:B------:R-:W-:Y:S05]  /*30e0*/  @!P0 BRA `(.L_x_10491) ;  /* 0x0000000000048947 */ /* 0x000fea0003800000 */
[----:B------:R-:W-:Y:S01]  /*30f0*/  BPT.TRAP 0x1 ;  /* 0x000000040000795c */ /* 0x000fe20000300000 */
.L_x_10491:
[----:B--2---:R-:W-:Y:S05]  /*3100*/  @P2 BRA `(.L_x_10492) ;  /* 0x0000000000082947 */ /* 0x004fea0003800000 */
[----:B------:R-:W2:Y:S02]  /*3110*/  SYNCS.PHASECHK.TRANS64.TRYWAIT P2, [UR21+0x22850], R7 ;  /* 0x02285007ff0075a7 */ /* 0x000ea40008040155 */
[----:B--2---:R-:W-:Y:S05]  /*3120*/  @!P2 BRA `(.L_x_10493) ;  /* 0x000000940058a947 */ /* 0x004fea0003800000 */
.L_x_10492:
[----:B------:R3:W-:Y:S01]  /*3130*/  BAR.SYNC.DEFER_BLOCKING R6, 0x100 ;  /* 0x000400060000751d */ /* 0x0007e20000010000 */
[----:B------:R-:W-:Y:S01]  /*3140*/  UIADD3 UR6, UR49, 0x400, URZ ;  /* 0x0000040031067890 */ /* 0x000fe2000fffe03f */
[----:B--2---:R-:W-:Y:S01]  /*3150*/  @!P1 VIADD R8, R8, 0x22860 ;  /* 0x0002286008089836 */ /* 0x004fe20000000000 */
[----:B------:R-:W-:Y:S02]  /*3160*/  UIADD3 UR28, UR41, -0x2, URZ ;  /* 0xfffffffe291c7890 */ /* 0x000fe4000fffe03f */
[----:B------:R-:W-:Y:S01]  /*3170*/  USHF.R.U32.HI UR6, URZ, 0x4, UR6 ;  /* 0x000000043f067899 */ /* 0x000fe20008011606 */
[----:B------:R-:W-:Y:S01]  /*3180*/  UMOV UR7, 0x40000040 ;  /* 0x4000004000077882 */ /* 0x000fe20000000000 */
[----:B------:R-:W-:Y:S02]  /*3190*/  @!P1 PRMT R8, RZ, 0x654, R8 ;  /* 0x00000654ff089816 */ /* 0x000fe40000000008 */
[----:B------:R-:W-:-:S04]  /*31a0*/  ULOP3.LUT UR6, UR6, 0x3fff, URZ, 0xc0, !UPT ;  /* 0x00003fff06067892 */ /* 0x000fc8000f8ec03f */
        /* <DEDUP_REMOVED lines=35> */
[----:B------:R-:W-:-:S04]  /*33e0*/  UIADD3 UR6, UR42, -UR11, UR45 ;  /* 0x8000000b2a067290 */ /* 0x000fc8000fffe02d */
[----:B------:R-:W-:-:S04]  /*33f0*/  UIMAD.WIDE UR6, UR6, 0x2aaaaaab, URZ ;  /* 0x2aaaaaab060678a5 */ /* 0x000fc8000f8e023f */
[----:B------:R-:W-:-:S04]  /*3400*/  USHF.R.U32.HI UR6, URZ, 0x1f, UR7 ;  /* 0x0000001f3f067899 */ /* 0x000fc80008011607 */
[----:B------:R-:W-:-:S04]  /*3410*/  ULEA.HI.SX32 UR6, UR7, UR6, 0x1c ;  /* 0x0000000607067291 */ /* 0x000fc8000f8fe23f */
[----:B------:R-:W-:-:S04]  /*3420*/  UISETP.LT.AND UP0, UPT, URZ, UR6, UPT ;  /* 0x000000063f00728c */ /* 0x000fc8000bf01270 */
[----:B------:R-:W-:-:S04]  /*3430*/  USEL UR24, URZ, UR6, !UP0 ;  /* 0x000000063f187287 */ /* 0x000fc8000c000000 */
[----:B------:R-:W-:-:S06]  /*3440*/  UISETP.GE.AND UP0, UPT, UR28, UR24, UPT ;  /* 0x000000181c00728c */ /* 0x000fcc000bf06270 */
[----:B------:R-:W-:Y:S01]  /*3450*/  PLOP3.LUT P2, PT, PT, PT, UP0, 0x80, 0x0 ;  /* 0x000000000000781c */ /* 0x000fe20003f4f008 */
[----:B------:R-:W-:Y:S02]  /*3460*/  WARPGROUP.DEPBAR.LE gsb0, 0x0 ;  /* 0x00008000000079c5 */ /* 0x000fe40000010000 */
[----:B------:R3:W-:Y:S10]  /*3470*/  @!P1 SYNCS.ARRIVE.TRANS64.RED.A1T0 RZ, [R8+URZ], RZ ;  /* 0x000000ff08ff99a7 */ /* 0x0007f4000810043f */
[----:B---3--:R-:W-:Y:S05]  /*3480*/  @!P2 BRA `(.L_x_10494) ;  /* 0x000000240000a947 */ /* 0x008fea0003800000 */
[----:B------:R-:W-:Y:S01]  /*3490*/  IMAD.MOV.U32 R8, RZ, RZ, R5 ;  /* 0x000000ffff087224 */ /* 0x000fe200078e0005 */
[----:B------:R-:W-:Y:S01]  /*34a0*/  ULDC UR26, c[0x0][0x404] ;  /* 0x00010100001a7ab9 */ /* 0x000fe20000000800 */
[----:B-1----:R-:W-:Y:S01]  /*34b0*/  IMAD.MOV.U32 R7, RZ, RZ, R4 ;  /* 0x000000ffff077224 */ /* 0x002fe200078e0004 */
[----:B------:R-:W-:Y:S01]  /*34c0*/  ULDC UR27, c[0x0][0x2e0] ;  /* 0x0000b800001b7ab9 */ /* 0x000fe20000000800 */
[----:B------:R-:W-:Y:S01]  /*34d0*/  ULDC UR25, c[0x0][0x988] ;  /* 0x0002620000197ab9 */ /* 0x000fe20000000800 */
[----:B------:R-:W-:-:S05]  /*34e0*/  ULDC.64 UR22, c[0x0][0x3f8] ;  /* 0x0000fe0000167ab9 */ /* 0x000fca0000000a00 */
.L_x_10503:
[----:B------:R-:W-:-:S04]  /*34f0*/  UIADD3 UR37, UR37, 0x1, URZ ;  /* 0x0000000125257890 */ /* 0x000fc8000fffe03f */
[----:B------:R-:W-:-:S04]  /*3500*/  UISETP.NE.AND UP0, UPT, UR37, 0x2, UPT ;  /* 0x000000022500788c */ /* 0x000fc8000bf05270 */
[----:B------:R-:W-:Y:S02]  /*3510*/  USEL UR6, URZ, 0x1, UP0 ;  /* 0x000000013f067887 */ /* 0x000fe40008000000 */
[----:B------:R-:W-:Y:S02]  /*3520*/  USEL UR37, UR37, URZ, UP0 ;  /* 0x0000003f25257287 */ /* 0x000fe40008000000 */
[----:B------:R-:W-:Y:S01]  /*3530*/  ULOP3.LUT UR38, UR38, UR6, URZ, 0x3c, !UPT ;  /* 0x0000000626267292 */ /* 0x000fe2000f8e3c3f */
[----:B--2---:R-:W-:Y:S11]  /*3540*/  @!P0 BRA `(.L_x_10495) ;  /* 0x0000000000048947 */ /* 0x004ff60003800000 */
[----:B------:R-:W-:Y:S01]  /*3550*/  BPT.TRAP 0x1 ;  /* 0x000000040000795c */ /* 0x000fe20000300000 */
.L_x_10495:
[----:B------:R-:W-:Y:S01]  /*3560*/  ULEA UR29, UR37, UR49, 0x3 ;  /* 0x00000031251d7291 */ /* 0x000fe2000f8e183f */
[----:B------:R-:W-:-:S04]  /*3570*/  MOV R6, UR38 ;  /* 0x0000002600067c02 */ /* 0x000fc80008000f00 */
[----:B------:R-:W-:-:S04]  /*3580*/  SHF.L.U32 R6, R6, 0x1f, RZ ;  /* 0x0000001f06067819 */ /* 0x000fc800000006ff */
[----:B------:R1:W2:Y:S01]  /*3590*/  SYNCS.PHASECHK.TRANS64.TRYWAIT P2, [UR29+0x22830], R6 ;  /* 0x02283006ff0075a7 */ /* 0x0002a2000804015d */
[----:B------:R-:W-:Y:S05]  /*35a0*/  @!P0 BRA `(.L_x_10496) ;  /* 0x0000000000048947 */ /* 0x000fea0003800000 */
[----:B------:R-:W-:Y:S01]  /*35b0*/  BPT.TRAP 0x1 ;  /* 0x000000040000795c */ /* 0x000fe20000300000 */
.L_x_10496:
[----:B--2---:R-:W-:Y:S05]  /*35c0*/  @P2 BRA `(.L_x_10497) ;  /* 0x0000000000082947 */ /* 0x004fea0003800000 */
[----:B------:R-:W2:Y:S02]  /*35d0*/  SYNCS.PHASECHK.TRANS64.TRYWAIT P2, [UR29+0x22830], R6 ;  /* 0x02283006ff0075a7 */ /* 0x000ea4000804015d */
[----:B--2---:R-:W-:Y:S05]  /*35e0*/  @!P2 BRA `(.L_x_10498) ;  /* 0x00000090003ca947 */ /* 0x004fea0003800000 */
.L_x_10497:
[----:B------:R-:W-:Y:S01]  /*35f0*/  UIMAD UR18, UR37, 0x300, UR20 ;  /* 0x00000300251278a4 */ /* 0x000fe2000f8e0214 */
[----:B------:R-:W-:Y:S01]  /*3600*/  WARPGROUP.ARRIVE ;  /* 0x00000000000079c5 */ /* 0x000fe20000000000 */
[----:B------:R-:W-:Y:S01]  /*3610*/  UMOV UR19, 0x40000040 ;  /* 0x4000004000137882 */ /* 0x000fe20000000000 */
[----:B------:R-:W-:Y:S01]  /*3620*/  UMOV UR7, 0x40000040 ;  /* 0x4000004000077882 */ /* 0x000fe20000000000 */
[----:B------:R-:W-:Y:S01]  /*3630*/  UIADD3 UR6, UR18, 0x2, URZ ;  /* 0x0000000212067890 */ /* 0x000fe2000fffe03f */
[----:B--2---:R-:W2:Y:S01]  /*3640*/  LDC R5, c[0x0][0x288] ;  /* 0x0000a200ff057b82 */ /* 0x004ea20000000800 */
[----:B------:R-:W-:Y:S01]  /*3650*/  UIADD3 UR10, UR18, 0x4, URZ ;  /* 0x00000004120a7890 */ /* 0x000fe2000fffe03f */
[----:B------:R-:W-:Y:S02]  /*3660*/  UMOV UR11, 0x40000040 ;  /* 0x40000040000b7882 */ /* 0x000fe40000000000 */
[----:B------:R-:W-:Y:S01]  /*3670*/  HGMMA.64x96x16.F32 R152, gdesc[UR16], RZ, !UPT, gsb0 ;  /* 0x01600000109879f0 */ /* 0x000fe2000c0008ff */
[----:B------:R-:W-:Y:S01]  /*3680*/  UIADD3 UR14, UR18, 0x6, URZ ;  /* 0x00000006120e7890 */ /* 0x000fe2000fffe03f */
[----:B------:R-:W-:Y:S01]  /*3690*/  UMOV UR15, 0x40000040 ;  /* 0x40000040000f7882 */ /* 0x000fe20000000000 */
[----:B------:R-:W-:-:S04]  /*36a0*/  UISETP.NE.U32.AND UP0, UPT, UR22, URZ, UPT ;  /* 0x0000003f1600728c */ /* 0x000fc8000bf05070 */
[----:B------:R-:W-:Y:S01]  /*36b0*/  UISETP.NE.AND.EX UP0, UPT, UR23, URZ, UPT, UP0 ;  /* 0x0000003f1700728c */ /* 0x000fe2000bf05300 */
[----:B------:R-:W-:Y:S02]  /*36c0*/  WARPGROUP.DEPBAR.LE gsb0, 0x0 ;  /* 0x00008000000079c5 */ /* 0x000fe40000010000 */
[----:B------:R-:W-:-:S06]  /*36d0*/  WARPGROUP.ARRIVE ;  /* 0x00000000000079c5 */ /* 0x000fcc0000000000 */
[----:B------:R-:W-:Y:S01]  /*36e0*/  HGMMA.64x96x16.F32 R152, gdesc[UR4], R152, gsb0 ;  /* 0x01600000049879f0 */ /* 0x000fe20008000898 */
[----:B------:R-:W-:Y:S02]  /*36f0*/  UIMAD UR6, UR28, -0x60, UR42 ;  /* 0xffffffa01c0678a4 */ /* 0x000fe4000f8e022a */
[----:B------:R-:W-:Y:S02]  /*3700*/  USEL UR7, UR26, 0x1, UP0 ;  /* 0x000000011a077887 */ /* 0x000fe40008000000 */
[----:B------:R-:W-:-:S04]  /*3710*/  UIADD3 UR6, UR6, 0x1, URZ ;  /* 0x0000000106067890 */ /* 0x000fc8000fffe03f */
[----:B------:R-:W-:-:S06]  /*3720*/  UIMAD UR6, UR7, UR27, UR6 ;  /* 0x0000001b070672a4 */ /* 0x000fcc000f8e0206 */
[----:B--2---:R-:W-:-:S05]  /*3730*/  IADD3 R5, -R5, UR6, RZ ;  /* 0x0000000605057c10 */ /* 0x004fca000fffe1ff */
[----:B------:R-:W-:-:S04]  /*3740*/  IMAD R5, R2, -0x2, R5 ;  /* 0xfffffffe02057824 */ /* 0x000fc800078e0205 */
[----:B------:R-:W-:-:S05]  /*3750*/  IMAD.IADD R14, R22, 0x1, R5 ;  /* 0x00000001160e7824 */ /* 0x000fca00078e0205 */
[C---:B------:R-:W-:Y:S02]  /*3760*/  ISETP.GT.AND P2, PT, R14.reuse, RZ, PT ;  /* 0x000000ff0e00720c */ /* 0x040fe40003f44270 */
[----:B------:R-:W-:Y:S01]  /*3770*/  ISETP.GT.AND P3, PT, R14, 0x1, PT ;  /* 0x000000010e00780c */ /* 0x000fe20003f64270 */
        /* <DEDUP_REMOVED lines=79> */
[----:B------:R-:W-:-:S03]  /*3c70*/  ISETP.GT.AND P4, PT, R14, 0x1, PT ;  /* 0x000000010e00780c */ /* 0x000fc60003f84270 */
[----:B------:R-:W2:Y:S01]  /*3c80*/  SHFL.BFLY PT, R9, R10, 0x2, 0x1f ;  /* 0x0c401f000a097f89 */ /* 0x000ea200000e0000 */
[----:B------:R-:W-:Y:S02]  /*3c90*/  FSEL R155, R155, -INF , P4 ;  /* 0xff8000009b9b7808 */ /* 0x000fe40002000000 */
        /* <DEDUP_REMOVED lines=23> */
[----:B------:R-:W-:-:S02]  /*3e10*/  ISETP.GT.AND P3, PT, R14, 0x8, PT ;  /* 0x000000080e00780c */ /* 0x000fc40003f64270 */
[----:B------:R-:W-:Y:S02]  /*3e20*/  FMNMX.FTZ R12, R9, R8, !PT ;  /* 0x00000008090c7209 */ /* 0x000fe40007810000 */
[----:B------:R-:W-:Y:S02]  /*3e30*/  FSEL R10, R20, RZ, P2 ;  /* 0x000000ff140a7208 */ /* 0x000fe40001000000 */
[----:B------:R-:W-:Y:S02]  /*3e40*/  FSEL R158, R158, -INF , P3 ;  /* 0xff8000009e9e7808 */ /* 0x000fe40001800000 */
[----:B------:R-:W-:Y:S01]  /*3e50*/  ISETP.GT.AND P3, PT, R14, 0x10, PT ;  /* 0x000000100e00780c */ /* 0x000fe20003f64270 */
[--C-:B------:R-:W-:Y:S01]  /*3e60*/  FFMA.FTZ R152, R207, UR25, -R10.reuse ;  /* 0x00000019cf987c23 */ /* 0x100fe2000801080a */
[----:B------:R-:W-:Y:S01]  /*3e70*/  FMNMX.FTZ R207, R155, R12, !PT ;  /* 0x0000000c9bcf7209 */ /* 0x000fe20007810000 */
[--C-:B------:R-:W-:Y:S01]  /*3e80*/  FFMA.FTZ R154, R15, UR25, -R10.reuse ;  /* 0x000000190f9a7c23 */ /* 0x100fe2000801080a */
[----:B------:R-:W-:Y:S01]  /*3e90*/  FSEL R162, R162, -INF , P3 ;  /* 0xff800000a2a27808 */ /* 0x000fe20001800000 */
[--C-:B------:R-:W-:Y:S01]  /*3ea0*/  FFMA.FTZ R156, R21, UR25, -R10.reuse ;  /* 0x00000019159c7c23 */ /* 0x100fe2000801080a */
[----:B------:R-:W-:Y:S01]  /*3eb0*/  FMNMX.FTZ R12, R158, R207, !PT ;  /* 0x000000cf9e0c7209 */ /* 0x000fe20007810000 */
[--C-:B------:R-:W-:Y:S01]  /*3ec0*/  FFMA.FTZ R160, R153, UR25, -R10.reuse ;  /* 0x0000001999a07c23 */ /* 0x100fe2000801080a */
[----:B------:R-:W-:Y:S01]  /*3ed0*/  ISETP.GT.AND P3, PT, R14, 0x18, PT ;  /* 0x000000180e00780c */ /* 0x000fe20003f64270 */
[--C-:B------:R-:W-:Y:S01]  /*3ee0*/  FFMA.FTZ R168, R184, UR25, -R10.reuse ;  /* 0x00000019b8a87c23 */ /* 0x100fe2000801080a */
[----:B------:R-:W-:Y:S01]  /*3ef0*/  FMNMX.FTZ R207, R159, R12, !PT ;  /* 0x0000000c9fcf7209 */ /* 0x000fe20007810000 */
[--C-:B------:R-:W-:Y:S01]  /*3f00*/  FFMA.FTZ R11, R11, UR25, -R10.reuse ;  /* 0x000000190b0b7c23 */ /* 0x100fe2000801080a */
[----:B------:R-:W-:Y:S01]  /*3f10*/  FSEL R166, R166, -INF , P3 ;  /* 0xff800000a6a67808 */ /* 0x000fe20001800000 */
[----:B------:R-:W-:Y:S01]  /*3f20*/  MUFU.EX2 R152, R152 ;  /* 0x0000009800987308 */ /* 0x000fe20000000800 */
        /* <DEDUP_REMOVED lines=11> */
[----:B------:R-:W-:Y:S01]  /*3fe0*/  FFMA.FTZ R197, R197, UR25, -R10 ;  /* 0x00000019c5c57c23 */ /* 0x000fe2000801080a */
[----:B------:R-:W-:-:S02]  /*3ff0*/  FMNMX.FTZ R157, R167, R12, !PT ;  /* 0x0000000ca79d7209 */ /* 0x000fc40007810000 */
[----:B------:R-:W-:Y:S01]  /*4000*/  FSEL R174, R174, -INF , P3 ;  /* 0xff800000aeae7808 */ /* 0x000fe20001800000 */
[----:B------:R-:W-:Y:S01]  /*4010*/  MUFU.EX2 R154, R154 ;  /* 0x0000009a009a7308 */ /* 0x000fe20000000800 */
[----:B------:R-:W-:Y:S02]  /*4020*/  FMNMX.FTZ R12, R170, R157, !PT ;  /* 0x0000009daa0c7209 */ /* 0x000fe40007810000 */
[----:B------:R-:W-:Y:S02]  /*4030*/  ISETP.GT.AND P3, PT, R14, 0x30, PT ;  /* 0x000000300e00780c */ /* 0x000fe40003f64270 */
[----:B------:R-:W-:Y:S02]  /*4040*/  FMNMX.FTZ R21, R171, R12, !PT ;  /* 0x0000000cab157209 */ /* 0x000fe40007810000 */
[----:B------:R-:W-:Y:S01]  /*4050*/  FSEL R178, R178, -INF , P3 ;  /* 0xff800000b2b27808 */ /* 0x000fe20001800000 */
[----:B------:R-:W-:Y:S01]  /*4060*/  MUFU.EX2 R15, R15 ;  /* 0x0000000f000f7308 */ /* 0x000fe20000000800 */
[----:B------:R-:W-:Y:S01]  /*4070*/  FMNMX.FTZ R12, R174, R21, !PT ;  /* 0x00000015ae0c7209 */ /* 0x000fe20007810000 */
[--C-:B------:R-:W-:Y:S01]  /*4080*/  FFMA.FTZ R21, R161, UR25, -R10.reuse ;  /* 0x00000019a1157c23 */ /* 0x100fe2000801080a */
[----:B------:R-:W-:Y:S01]  /*4090*/  ISETP.GT.AND P3, PT, R14, 0x38, PT ;  /* 0x000000380e00780c */ /* 0x000fe20003f64270 */
[--C-:B------:R-:W-:Y:S01]  /*40a0*/  FFMA.FTZ R161, R177, UR25, -R10.reuse ;  /* 0x00000019b1a17c23 */ /* 0x100fe2000801080a */
[----:B------:R-:W-:Y:S01]  /*40b0*/  FMNMX.FTZ R157, R175, R12, !PT ;  /* 0x0000000caf9d7209 */ /* 0x000fe20007810000 */
[----:B------:R-:W-:Y:S01]  /*40c0*/  FFMA.FTZ R177, R193, UR25, -R10 ;  /* 0x00000019c1b17c23 */ /* 0x000fe2000801080a */
[----:B------:R-:W-:Y:S01]  /*40d0*/  FSEL R182, R182, -INF , P3 ;  /* 0xff800000b6b67808 */ /* 0x000fe20001800000 */
[----:B------:R-:W-:Y:S01]  /*40e0*/  MUFU.EX2 R156, R156 ;  /* 0x0000009c009c7308 */ /* 0x000fe20000000800 */
[----:B------:R-:W-:-:S02]  /*40f0*/  FMNMX.FTZ R12, R178, R157, !PT ;  /* 0x0000009db20c7209 */ /* 0x000fc40007810000 */
[----:B------:R-:W-:Y:S02]  /*4100*/  ISETP.GT.AND P3, PT, R14, 0x40, PT ;  /* 0x000000400e00780c */ /* 0x000fe40003f64270 */
[----:B------:R-:W-:Y:S02]  /*4110*/  FMNMX.FTZ R153, R179, R12, !PT ;  /* 0x0000000cb3997209 */ /* 0x000fe40007810000 */
[----:B------:R-:W-:Y:S01]  /*4120*/  FSEL R186, R186, -INF , P3 ;  /* 0xff800000baba7808 */ /* 0x000fe20001800000 */
[----:B------:R2:W-:Y:S01]  /*4130*/  MUFU.EX2 R12, R160 ;  /* 0x000000a0000c7308 */ /* 0x0005e20000000800 */
[----:B------:R-:W-:Y:S01]  /*4140*/  FMNMX.FTZ R20, R182, R153, !PT ;  /* 0x00000099b6147209 */ /* 0x000fe20007810000 */
[--C-:B------:R-:W-:Y:S01]  /*4150*/  FFMA.FTZ R153, R165, UR25, -R10.reuse ;  /* 0x00000019a5997c23 */ /* 0x100fe2000801080a */
[----:B------:R-:W-:Y:S01]  /*4160*/  ISETP.GT.AND P3, PT, R14, 0x48, PT ;  /* 0x000000480e00780c */ /* 0x000fe20003f64270 */
[----:B------:R-:W-:Y:S01]  /*4170*/  FFMA.FTZ R165, R181, UR25, -R10 ;  /* 0x00000019b5a57c23 */ /* 0x000fe2000801080a */
[----:B------:R-:W-:-:S02]  /*4180*/  FMNMX.FTZ R157, R183, R20, !PT ;  /* 0x00000014b79d7209 */ /* 0x000fc40007810000 */
[----:B------:R-:W-:Y:S01]  /*4190*/  FSEL R190, R190, -INF , P3 ;  /* 0xff800000bebe7808 */ /* 0x000fe20001800000 */
[----:B------:R-:W-:Y:S01]  /*41a0*/  MUFU.EX2 R21, R21 ;  /* 0x0000001500157308 */ /* 0x000fe20000000800 */
[----:B------:R-:W-:Y:S01]  /*41b0*/  FMNMX.FTZ R20, R186, R157, !PT ;  /* 0x0000009dba147209 */ /* 0x000fe20007810000 */
[--C-:B--2---:R-:W-:Y:S01]  /*41c0*/  FFMA.FTZ R160, R13, UR25, -R10.reuse ;  /* 0x000000190da07c23 */ /* 0x104fe2000801080a */
[----:B------:R-:W-:Y:S02]  /*41d0*/  ISETP.GT.AND P3, PT, R14, 0x50, PT ;  /* 0x000000500e00780c */ /* 0x000fe40003f64270 */
[----:B------:R-:W-:Y:S02]  /*41e0*/  FMNMX.FTZ R13, R187, R20, !PT ;  /* 0x00000014bb0d7209 */ /* 0x000fe40007810000 */
[----:B------:R-:W-:Y:S01]  /*41f0*/  FSEL R191, R191, -INF , P4 ;  /* 0xff800000bfbf7808 */ /* 0x000fe20002000000 */
[----:B------:R-:W-:Y:S01]  /*4200*/  MUFU.EX2 R153, R153 ;  /* 0x0000009900997308 */ /* 0x000fe20000000800 */
[----:B------:R-:W-:Y:S01]  /*4210*/  FMNMX.FTZ R20, R190, R13, !PT ;  /* 0x0000000dbe147209 */ /* 0x000fe20007810000 */
[--C-:B------:R-:W-:Y:S01]  /*4220*/  FFMA.FTZ R13, R169, UR25, -R10.reuse ;  /* 0x00000019a90d7c23 */ /* 0x100fe2000801080a */
[----:B------:R-:W-:Y:S01]  /*4230*/  ISETP.GT.AND P4, PT, R14, 0x51, PT ;  /* 0x000000510e00780c */ /* 0x000fe20003f84270 */
[----:B------:R-:W-:Y:S01]  /*4240*/  FFMA.FTZ R169, R185, UR25, -R10 ;  /* 0x00000019b9a97c23 */ /* 0x000fe2000801080a */
[----:B------:R-:W-:-:S02]  /*4250*/  FSEL R194, R194, -INF , P3 ;  /* 0xff800000c2c27808 */ /* 0x000fc40001800000 */
[----:B------:R-:W-:Y:S01]  /*4260*/  FMNMX.FTZ R157, R191, R20, !PT ;  /* 0x00000014bf9d7209 */ /* 0x000fe20007810000 */
[----:B------:R-:W-:Y:S01]  /*4270*/  MUFU.EX2 R160, R160 ;  /* 0x000000a000a07308 */ /* 0x000fe20000000800 */
[----:B------:R-:W-:Y:S02]  /*4280*/  ISETP.GT.AND P3, PT, R14, 0x58, PT ;  /* 0x000000580e00780c */ /* 0x000fe40003f64270 */
[----:B------:R-:W-:Y:S02]  /*4290*/  FSEL R195, R195, -INF , P4 ;  /* 0xff800000c3c37808 */ /* 0x000fe40002000000 */
[----:B------:R-:W-:Y:S01]  /*42a0*/  FMNMX.FTZ R20, R194, R157, !PT ;  /* 0x0000009dc2147209 */ /* 0x000fe20007810000 */
[--C-:B------:R-:W-:Y:S01]  /*42b0*/  FFMA.FTZ R157, R173, UR25, -R10.reuse ;  /* 0x00000019ad9d7c23 */ /* 0x100fe2000801080a */
[----:B------:R-:W-:Y:S01]  /*42c0*/  ISETP.GT.AND P4, PT, R14, 0x59, PT ;  /* 0x000000590e00780c */ /* 0x000fe20003f84270 */
[--C-:B------:R-:W-:Y:S01]  /*42d0*/  FFMA.FTZ R14, R5, UR25, -R10.reuse ;  /* 0x00000019050e7c23 */ /* 0x100fe2000801080a */
[----:B------:R-:W-:Y:S01]  /*42e0*/  FSEL R198, R198, -INF , P3 ;  /* 0xff800000c6c67808 */ /* 0x000fe20001800000 */
[----:B------:R-:W-:Y:S01]  /*42f0*/  FFMA.FTZ R173, R189, UR25, -R10 ;  /* 0x00000019bdad7c23 */ /* 0x000fe2000801080a */
[----:B------:R-:W-:Y:S01]  /*4300*/  FMNMX.FTZ R5, R195, R20, !PT ;  /* 0x00000014c3057209 */ /* 0x000fe20007810000 */
[----:B------:R-:W-:Y:S01]  /*4310*/  MUFU.EX2 R13, R13 ;  /* 0x0000000d000d7308 */ /* 0x000fe20000000800 */
[----:B------:R-:W-:-:S02]  /*4320*/  FSEL R199, R199, -INF , P4 ;  /* 0xff800000c7c77808 */ /* 0x000fc40002000000 */
[----:B------:R-:W-:Y:S02]  /*4330*/  FMNMX.FTZ R20, R198, R5, !PT ;  /* 0x00000005c6147209 */ /* 0x000fe40007810000 */
[----:B------:R-:W-:Y:S02]  /*4340*/  FSEL R184, R4, RZ, P2 ;  /* 0x000000ff04b87208 */ /* 0x000fe40001000000 */
[----:B------:R-:W-:Y:S01]  /*4350*/  FMNMX.FTZ R5, R199, R20, !PT ;  /* 0x00000014c7057209 */ /* 0x000fe20007810000 */
[----:B------:R-:W-:Y:S01]  /*4360*/  FFMA.FTZ R20, R180, UR25, -R10 ;  /* 0x00000019b4147c23 */ /* 0x000fe2000801080a */
[----:B------:R-:W-:Y:S01]  /*4370*/  MUFU.EX2 R14, R14 ;  /* 0x0000000e000e7308 */ /* 0x000fe20000000800 */
[----:B------:R-:W-:Y:S02]  /*4380*/  FADD.FTZ R184, -R184, R7 ;  /* 0x00000007b8b87221 */ /* 0x000fe40000010100 */
[----:B------:R-:W2:Y:S02]  /*4390*/  SHFL.BFLY PT, R172, R5, 0x2, 0x1f ;  /* 0x0c401f0005ac7f89 */ /* 0x000ea400000e0000 */
[----:B------:R-:W-:-:S03]  /*43a0*/  FMUL.FTZ R181, R184, UR25 ;  /* 0x00000019b8b57c20 */ /* 0x000fc60008410000 */
[----:B------:R-:W-:Y:S08]  /*43b0*/  MUFU.EX2 R157, R157 ;  /* 0x0000009d009d7308 */ /* 0x000ff00000000800 */
[----:B------:R-:W3:Y:S08]  /*43c0*/  MUFU.EX2 R181, R181 ;  /* 0x000000b500b57308 */ /* 0x000ef00000000800 */
[----:B------:R-:W4:Y:S01]  /*43d0*/  MUFU.EX2 R164, R164 ;  /* 0x000000a400a47308 */ /* 0x000f220000000800 */
[----:B--2---:R-:W-:Y:S01]  /*43e0*/  FMNMX.FTZ R180, R5, R172, !PT ;  /* 0x000000ac05b47209 */ /* 0x004fe20007810000 */
[----:B------:R-:W-:-:S04]  /*43f0*/  FFMA.FTZ R172, R188, UR25, -R10 ;  /* 0x00000019bcac7c23 */ /* 0x000fc8000801080a */
[----:B------:R-:W2:Y:S02]  /*4400*/  SHFL.BFLY PT, R5, R180, 0x1, 0x1f ;  /* 0x0c201f00b4057f89 */ /* 0x000ea400000e0000 */
        /* <DEDUP_REMOVED lines=31> */
[----:B------:R-:W-:Y:S01]  /*4600*/  FSEL R193, R5, RZ, P2 ;  /* 0x000000ff05c17208 */ /* 0x000fe20001000000 */
[----:B------:R-:W-:Y:S01]  /*4610*/  MUFU.EX2 R169, R169 ;  /* 0x000000a900a97308 */ /* 0x000fe20000000800 */
[----:B------:R-:W-:Y:S01]  /*4620*/  FSEL R192, R192, RZ, P2 ;  /* 0x000000ffc0c07208 */ /* 0x000fe20001000000 */
[-C--:B------:R-:W-:Y:S01]  /*4630*/  FMUL.FTZ R72, R72, R181.reuse ;  /* 0x000000b548487220 */ /* 0x080fe20000410000 */
[-C--:B------:R-:W-:Y:S01]  /*4640*/  FMUL.FTZ R73, R73, R181.reuse ;  /* 0x000000b549497220 */ /* 0x080fe20000410000 */
[----:B------:R-:W-:Y:S01]  /*4650*/  FADD.FTZ R193, -R193, R8 ;  /* 0x00000008c1c17221 */ /* 0x000fe20000010100 */
[----:B------:R-:W-:Y:S01]  /*4660*/  FMUL.FTZ R76, R76, R181 ;  /* 0x000000b54c4c7220 */ /* 0x000fe20000410000 */
[--C-:B------:R-:W-:Y:S01]  /*4670*/  FFMA.FTZ R10, R155, UR25, -R192.reuse ;  /* 0x000000199b0a7c23 */ /* 0x100fe200080108c0 */
[----:B------:R-:W-:Y:S01]  /*4680*/  FFMA.FTZ R155, R158, UR25, -R192 ;  /* 0x000000199e9b7c23 */ /* 0x000fe200080108c0 */
[----:B------:R-:W-:Y:S01]  /*4690*/  FFMA.FTZ R158, R181, R3, R152 ;  /* 0x00000003b59e7223 */ /* 0x000fe20000010098 */
[--C-:B------:R-:W-:Y:S01]  /*46a0*/  FFMA.FTZ R208, R175, UR25, -R192.reuse ;  /* 0x00000019afd07c23 */ /* 0x100fe200080108c0 */
[--C-:B------:R-:W-:Y:S01]  /*46b0*/  FFMA.FTZ R175, R178, UR25, -R192.reuse ;  /* 0x00000019b2af7c23 */ /* 0x100fe200080108c0 */
[----:B------:R-:W-:Y:S01]  /*46c0*/  FFMA.FTZ R178, R179, UR25, -R192 ;  /* 0x00000019b3b27c23 */ /* 0x000fe200080108c0 */
[----:B------:R-:W-:Y:S01]  /*46d0*/  FADD.FTZ R3, R11, R158 ;  /* 0x0000009e0b037221 */ /* 0x000fe20000010000 */
[--C-:B------:R-:W-:Y:S01]  /*46e0*/  FFMA.FTZ R179, R182, UR25, -R192.reuse ;  /* 0x00000019b6b37c23 */ /* 0x100fe200080108c0 */
[--C-:B------:R-:W-:Y:S01]  /*46f0*/  FFMA.FTZ R182, R183, UR25, -R192.reuse ;  /* 0x00000019b7b67c23 */ /* 0x100fe200080108c0 */
[--C-:B------:R-:W-:Y:S01]  /*4700*/  FFMA.FTZ R183, R186, UR25, -R192.reuse ;  /* 0x00000019bab77c23 */ /* 0x100fe200080108c0 */
[----:B------:R-:W-:Y:S01]  /*4710*/  FADD.FTZ R158, R154, R3 ;  /* 0x000000039a9e7221 */ /* 0x000fe20000010000 */
[----:B------:R-:W-:Y:S01]  /*4720*/  FFMA.FTZ R186, R187, UR25, -R192 ;  /* 0x00000019bbba7c23 */ /* 0x000fe200080108c0 */
[----:B------:R-:W-:Y:S01]  /*4730*/  IMAD.U32 R187, RZ, RZ, UR29 ;  /* 0x0000001dffbb7e24 */ /* 0x000fe2000f8e00ff */
[----:B------:R-:W-:Y:S01]  /*4740*/  MUFU.EX2 R172, R172 ;  /* 0x000000ac00ac7308 */ /* 0x000fe20000000800 */
[----:B------:R-:W-:Y:S01]  /*4750*/  FADD.FTZ R3, R15, R158 ;  /* 0x0000009e0f037221 */ /* 0x000fe20000010000 */
[--C-:B------:R-:W-:Y:S01]  /*4760*/  FFMA.FTZ R185, R9, UR25, -R192.reuse ;  /* 0x0000001909b97c23 */ /* 0x100fe200080108c0 */
[----:B------:R-:W-:Y:S01]  /*4770*/  IADD3 R9, -R23, 0xb, RZ ;  /* 0x0000000b17097810 */ /* 0x000fe20007ffe1ff */
[--C-:B------:R-:W-:Y:S01]  /*4780*/  FFMA.FTZ R189, R190, UR25, -R192.reuse ;  /* 0x00000019bebd7c23 */ /* 0x100fe200080108c0 */
[----:B------:R-:W-:Y:S01]  /*4790*/  FADD.FTZ R158, R156, R3 ;  /* 0x000000039c9e7221 */ /* 0x000fe20000010000 */
[--C-:B------:R-:W-:Y:S01]  /*47a0*/  FFMA.FTZ R184, R159, UR25, -R192.reuse ;  /* 0x000000199fb87c23 */ /* 0x100fe200080108c0 */
[----:B------:R-:W-:Y:S01]  /*47b0*/  FFMA.FTZ R188, R163, UR25, -R192 ;  /* 0x00000019a3bc7c23 */ /* 0x000fe200080108c0 */
[----:B------:R-:W-:Y:S01]  /*47c0*/  MUFU.EX2 R173, R173 ;  /* 0x000000ad00ad7308 */ /* 0x000fe20000000800 */
[----:B------:R-:W-:Y:S01]  /*47d0*/  FADD.FTZ R3, R21, R158 ;  /* 0x0000009e15037221 */ /* 0x000fe20000010000 */
[--C-:B------:R-:W-:Y:S01]  /*47e0*/  FFMA.FTZ R206, R171, UR25, -R192.reuse ;  /* 0x00000019abce7c23 */ /* 0x100fe200080108c0 */
[--C-:B------:R-:W-:Y:S01]  /*47f0*/  FFMA.FTZ R190, R191, UR25, -R192.reuse ;  /* 0x00000019bfbe7c23 */ /* 0x100fe200080108c0 */
[--C-:B------:R-:W-:Y:S01]  /*4800*/  FFMA.FTZ R159, R162, UR25, -R192.reuse ;  /* 0x00000019a29f7c23 */ /* 0x100fe200080108c0 */
[----:B------:R-:W-:Y:S01]  /*4810*/  FADD.FTZ R158, R12, R3 ;  /* 0x000000030c9e7221 */ /* 0x000fe20000010000 */
[--C-:B------:R-:W-:Y:S01]  /*4820*/  FFMA.FTZ R163, R166, UR25, -R192.reuse ;  /* 0x00000019a6a37c23 */ /* 0x100fe200080108c0 */
[----:B------:R-:W-:Y:S01]  /*4830*/  FFMA.FTZ R171, R174, UR25, -R192 ;  /* 0x00000019aeab7c23 */ /* 0x000fe200080108c0 */
[----:B------:R1:W-:Y:S01]  /*4840*/  MUFU.EX2 R7, R197 ;  /* 0x000000c500077308 */ /* 0x0003e20000000800 */
[----:B------:R-:W-:Y:S01]  /*4850*/  FADD.FTZ R3, R153, R158 ;  /* 0x0000009e99037221 */ /* 0x000fe20000010000 */
[--C-:B------:R-:W-:Y:S01]  /*4860*/  FFMA.FTZ R191, R194, UR25, -R192.reuse ;  /* 0x00000019c2bf7c23 */ /* 0x100fe200080108c0 */
[--C-:B------:R-:W-:Y:S01]  /*4870*/  FFMA.FTZ R195, R195, UR25, -R192.reuse ;  /* 0x00000019c3c37c23 */ /* 0x100fe200080108c0 */
[--C-:B------:R-:W-:Y:S01]  /*4880*/  FFMA.FTZ R198, R198, UR25, -R192.reuse ;  /* 0x00000019c6c67c23 */ /* 0x100fe200080108c0 */
[----:B------:R-:W-:Y:S01]  /*4890*/  FADD.FTZ R158, R160, R3 ;  /* 0x00000003a09e7221 */ /* 0x000fe20000010000 */
[----:B------:R-:W-:Y:S01]  /*48a0*/  FFMA.FTZ R199, R199, UR25, -R192 ;  /* 0x00000019c7c77c23 */ /* 0x000fe200080108c0 */
[----:B------:R-:W-:Y:S01]  /*48b0*/  F2FP.F16.F32.PACK_AB R162, R157, R14 ;  /* 0x0000000e9da2723e */ /* 0x000fe200000000ff */
[----:B------:R-:W-:Y:S01]  /*48c0*/  MUFU.EX2 R176, R176 ;  /* 0x000000b000b07308 */ /* 0x000fe20000000800 */
[----:B------:R-:W-:Y:S01]  /*48d0*/  FADD.FTZ R3, R13, R158 ;  /* 0x0000009e0d037221 */ /* 0x000fe20000010000 */
[----:B------:R-:W-:Y:S01]  /*48e0*/  F2FP.F16.F32.PACK_AB R152, R11, R152 ;  /* 0x000000980b98723e */ /* 0x000fe200000000ff */
[-C--:B------:R-:W-:Y:S01]  /*48f0*/  FMUL.FTZ R77, R77, R181.reuse ;  /* 0x000000b54d4d7220 */ /* 0x080fe20000410000 */
[----:B------:R-:W-:Y:S01]  /*4900*/  F2FP.F16.F32.PACK_AB R154, R15, R154 ;  /* 0x0000009a0f9a723e */ /* 0x000fe200000000ff */
[----:B------:R-:W-:Y:S01]  /*4910*/  FADD.FTZ R158, R14, R3 ;  /* 0x000000030e9e7221 */ /* 0x000fe20000010000 */
[----:B------:R-:W-:Y:S01]  /*4920*/  F2FP.F16.F32.PACK_AB R156, R21, R156 ;  /* 0x0000009c159c723e */ /* 0x000fe200000000ff */
[-C--:B------:R-:W-:Y:S01]  /*4930*/  FMUL.FTZ R80, R80, R181.reuse ;  /* 0x000000b550507220 */ /* 0x080fe20000410000 */
[----:B------:R-:W-:Y:S01]  /*4940*/  MUFU.EX2 R177, R177 ;  /* 0x000000b100b17308 */ /* 0x000fe20000000800 */
[----:B------:R-:W-:Y:S01]  /*4950*/  FADD.FTZ R3, R157, R158 ;  /* 0x0000009e9d037221 */ /* 0x000fe20000010000 */
[----:B------:R-:W-:Y:S01]  /*4960*/  F2FP.F16.F32.PACK_AB R160, R13, R160 ;  /* 0x000000a00da0723e */ /* 0x000fe200000000ff */
[-C--:B------:R-:W-:Y:S01]  /*4970*/  FMUL.FTZ R81, R81, R181.reuse ;  /* 0x000000b551517220 */ /* 0x080fe20000410000 */
[-C--:B------:R-:W-:Y:S01]  /*4980*/  FMUL.FTZ R84, R84, R181.reuse ;  /* 0x000000b554547220 */ /* 0x080fe20000410000 */
[----:B----4-:R-:W-:Y:S01]  /*4990*/  FADD.FTZ R158, R164, R3 ;  /* 0x00000003a49e7221 */ /* 0x010fe20000010000 */
[----:B-----5:R-:W-:Y:S01]  /*49a0*/  F2FP.F16.F32.PACK_AB R164, R161, R164 ;  /* 0x000000a4a1a4723e */ /* 0x020fe200000000ff */
[-C--:B------:R-:W-:Y:S01]  /*49b0*/  FMUL.FTZ R85, R85, R181.reuse ;  /* 0x000000b555557220 */ /* 0x080fe20000410000 */
[----:B------:R4:W5:Y:S01]  /*49c0*/  MUFU.EX2 R180, R196 ;  /* 0x000000c400b47308 */ /* 0x0009620000000800 */
[----:B------:R-:W-:Y:S01]  /*49d0*/  FADD.FTZ R3, R161, R158 ;  /* 0x0000009ea1037221 */ /* 0x000fe20000010000 */
[-C--:B------:R-:W-:Y:S01]  /*49e0*/  FMUL.FTZ R88, R88, R181.reuse ;  /* 0x000000b558587220 */ /* 0x080fe20000410000 */
[-C--:B------:R-:W-:Y:S01]  /*49f0*/  FMUL.FTZ R89, R89, R181.reuse ;  /* 0x000000b559597220 */ /* 0x080fe20000410000 */
[----:B------:R-:W-:Y:S01]  /*4a00*/  FMUL.FTZ R92, R92, R181 ;  /* 0x000000b55c5c7220 */ /* 0x000fe20000410000 */
[----:B---3--:R-:W-:Y:S01]  /*4a10*/  FADD.FTZ R158, R20, R3 ;  /* 0x00000003149e7221 */ /* 0x008fe20000010000 */
[----:B------:R-:W-:-:S02]  /*4a20*/  @!P1 VIADD R3, R187, 0x22840 ;  /* 0x00022840bb039836 */ /* 0x000fc40000000000 */
[-C--:B------:R-:W-:Y:S01]  /*4a30*/  FMUL.FTZ R93, R93, R181.reuse ;  /* 0x000000b55d5d7220 */ /* 0x080fe20000410000 */
[----:B------:R-:W-:Y:S01]  /*4a40*/  MUFU.EX2 R185, R185 ;  /* 0x000000b900b97308 */ /* 0x000fe20000000800 */
[----:B-1----:R-:W-:Y:S01]  /*4a50*/  FADD.FTZ R197, R165, R158 ;  /* 0x0000009ea5c57221 */ /* 0x002fe20000010000 */
[--C-:B----4-:R-:W-:Y:S01]  /*4a60*/  FFMA.FTZ R196, R167, UR25, -R192.reuse ;  /* 0x00000019a7c47c23 */ /* 0x110fe200080108c0 */
[----:B------:R-:W-:Y:S01]  /*4a70*/  @!P1 PRMT R3, RZ, 0x654, R3 ;  /* 0x00000654ff039816 */ /* 0x000fe20000000003 */
[----:B------:R1:W-:Y:S06]  /*4a80*/  BAR.ARV R9, 0x100 ;  /* 0x000400090000751d */ /* 0x0003ec0000002000 */
[----:B--2---:R-:W-:Y:S01]  /*4a90*/  FADD.FTZ R158, R168, R197 ;  /* 0x000000c5a89e7221 */ /* 0x004fe20000010000 */
[----:B------:R2:W-:Y:S01]  /*4aa0*/  @!P1 SYNCS.ARRIVE.TRANS64.RED.A1T0 RZ, [R3+URZ], RZ ;  /* 0x000000ff03ff99a7 */ /* 0x0005e2000810043f */
[----:B------:R-:W-:Y:S01]  /*4ab0*/  FFMA.FTZ R167, R170, UR25, -R192 ;  /* 0x00000019aaa77c23 */ /* 0x000fe200080108c0 */
[----:B------:R-:W-:Y:S01]  /*4ac0*/  FMUL.FTZ R192, R193, UR25 ;  /* 0x00000019c1c07c20 */ /* 0x000fe20008410000 */
[----:B------:R-:W-:Y:S01]  /*4ad0*/  MUFU.EX2 R10, R10 ;  /* 0x0000000a000a7308 */ /* 0x000fe20000000800 */
[----:B-----5:R-:W-:Y:S01]  /*4ae0*/  F2FP.F16.F32.PACK_AB R174, R7, R180 ;  /* 0x000000b407ae723e */ /* 0x020fe200000000ff */
[-C--:B------:R-:W-:Y:S01]  /*4af0*/  FMUL.FTZ R96, R96, R181.reuse ;  /* 0x000000b560607220 */ /* 0x080fe20000410000 */
[----:B------:R-:W-:Y:S01]  /*4b00*/  F2FP.F16.F32.PACK_AB R168, R169, R168 ;  /* 0x000000a8a9a8723e */ /* 0x000fe200000000ff */
[-C--:B------:R-:W-:Y:S01]  /*4b10*/  FMUL.FTZ R97, R97, R181.reuse ;  /* 0x000000b561617220 */ /* 0x080fe20000410000 */
[----:B--2---:R-:W-:Y:S01]  /*4b20*/  FADD.FTZ R3, R169, R158 ;  /* 0x0000009ea9037221 */ /* 0x004fe20000010000 */
[----:B------:R-:W-:Y:S01]  /*4b30*/  F2FP.F16.F32.PACK_AB R170, R173, R172 ;  /* 0x000000acadaa723e */ /* 0x000fe200000000ff */
[-C--:B------:R-:W-:Y:S01]  /*4b40*/  FMUL.FTZ R100, R100, R181.reuse ;  /* 0x000000b564647220 */ /* 0x080fe20000410000 */
[----:B------:R-:W2:Y:S01]  /*4b50*/  MUFU.EX2 R192, R192 ;  /* 0x000000c000c07308 */ /* 0x000ea20000000800 */
[----:B------:R-:W-:Y:S01]  /*4b60*/  FADD.FTZ R158, R172, R3 ;  /* 0x00000003ac9e7221 */ /* 0x000fe20000010000 */
[----:B------:R-:W-:Y:S01]  /*4b70*/  F2FP.F16.F32.PACK_AB R172, R177, R176 ;  /* 0x000000b0b1ac723e */ /* 0x000fe200000000ff */
[-C--:B------:R-:W-:Y:S01]  /*4b80*/  FMUL.FTZ R101, R101, R181.reuse ;  /* 0x000000b565657220 */ /* 0x080fe20000410000 */
[-C--:B------:R-:W-:Y:S01]  /*4b90*/  FMUL.FTZ R104, R104, R181.reuse ;  /* 0x000000b568687220 */ /* 0x080fe20000410000 */
[----:B------:R-:W-:Y:S01]  /*4ba0*/  FADD.FTZ R3, R173, R158 ;  /* 0x0000009ead037221 */ /* 0x000fe20000010000 */
[----:B------:R-:W-:Y:S01]  /*4bb0*/  F2FP.F16.F32.PACK_AB R158, R153, R12 ;  /* 0x0000000c999e723e */ /* 0x000fe200000000ff */
[-C--:B------:R-:W-:Y:S01]  /*4bc0*/  FMUL.FTZ R105, R105, R181.reuse ;  /* 0x000000b569697220 */ /* 0x080fe20000410000 */
[----:B------:R-:W3:Y:S01]  /*4bd0*/  MUFU.EX2 R155, R155 ;  /* 0x0000009b009b7308 */ /* 0x000ee20000000800 */
[----:B------:R-:W-:Y:S01]  /*4be0*/  FADD.FTZ R166, R176, R3 ;  /* 0x00000003b0a67221 */ /* 0x000fe20000010000 */
[-C--:B------:R-:W-:Y:S01]  /*4bf0*/  FMUL.FTZ R108, R108, R181.reuse ;  /* 0x000000b56c6c7220 */ /* 0x080fe20000410000 */
[-C--:B------:R-:W-:Y:S01]  /*4c00*/  FMUL.FTZ R109, R109, R181.reuse ;  /* 0x000000b56d6d7220 */ /* 0x080fe20000410000 */
[-C--:B------:R-:W-:Y:S01]  /*4c10*/  FMUL.FTZ R112, R112, R181.reuse ;  /* 0x000000b570707220 */ /* 0x080fe20000410000 */
[----:B------:R-:W-:Y:S01]  /*4c20*/  FADD.FTZ R3, R177, R166 ;  /* 0x000000a6b1037221 */ /* 0x000fe20000010000 */
[----:B------:R-:W-:Y:S01]  /*4c30*/  F2FP.F16.F32.PACK_AB R166, R165, R20 ;  /* 0x00000014a5a6723e */ /* 0x000fe200000000ff */
[-C--:B------:R-:W-:Y:S01]  /*4c40*/  FMUL.FTZ R113, R113, R181.reuse ;  /* 0x000000b571717220 */ /* 0x080fe20000410000 */
[----:B------:R-:W4:Y:S01]  /*4c50*/  MUFU.EX2 R184, R184 ;  /* 0x000000b800b87308 */ /* 0x000f220000000800 */
[----:B------:R-:W-:Y:S01]  /*4c60*/  FADD.FTZ R12, R180, R3 ;  /* 0x00000003b40c7221 */ /* 0x000fe20000010000 */
[-C--:B------:R-:W-:Y:S01]  /*4c70*/  FMUL.FTZ R116, R116, R181.reuse ;  /* 0x000000b574747220 */ /* 0x080fe20000410000 */
[-C--:B------:R-:W-:Y:S01]  /*4c80*/  FMUL.FTZ R117, R117, R181.reuse ;  /* 0x000000b575757220 */ /* 0x080fe20000410000 */
[-C--:B------:R-:W-:Y:S01]  /*4c90*/  FMUL.FTZ R120, R120, R181.reuse ;  /* 0x000000b578787220 */ /* 0x080fe20000410000 */
[----:B------:R-:W-:Y:S01]  /*4ca0*/  FADD.FTZ R3, R7, R12 ;  /* 0x0000000c07037221 */ /* 0x000fe20000010000 */
[----:B--2---:R-:W-:Y:S01]  /*4cb0*/  FFMA.FTZ R7, R192, R0, R185 ;  /* 0x00000000c0077223 */ /* 0x004fe200000100b9 */
[-C--:B------:R-:W-:Y:S01]  /*4cc0*/  FMUL.FTZ R121, R121, R181.reuse ;  /* 0x000000b579797220 */ /* 0x080fe20000410000 */
[----:B------:R-:W2:Y:S01]  /*4cd0*/  MUFU.EX2 R159, R159 ;  /* 0x0000009f009f7308 */ /* 0x000ea20000000800 */
[-C--:B------:R-:W-:Y:S01]  /*4ce0*/  FMUL.FTZ R124, R124, R181.reuse ;  /* 0x000000b57c7c7220 */ /* 0x080fe20000410000 */
[----:B------:R-:W-:Y:S01]  /*4cf0*/  FADD.FTZ R0, R10, R7 ;  /* 0x000000070a007221 */ /* 0x000fe20000010000 */
[-C--:B------:R-:W-:Y:S01]  /*4d00*/  FMUL.FTZ R125, R125, R181.reuse ;  /* 0x000000b57d7d7220 */ /* 0x080fe20000410000 */
[-C--:B------:R-:W-:Y:S01]  /*4d10*/  FMUL.FTZ R128, R128, R181.reuse ;  /* 0x000000b580807220 */ /* 0x080fe20000410000 */
[-C--:B------:R-:W-:Y:S01]  /*4d20*/  FMUL.FTZ R129, R129, R181.reuse ;  /* 0x000000b581817220 */ /* 0x080fe20000410000 */
[----:B---3--:R-:W-:Y:S01]  /*4d30*/  FADD.FTZ R7, R155, R0 ;  /* 0x000000009b077221 */ /* 0x008fe20000010000 */
[-C--:B------:R-:W-:Y:S01]  /*4d40*/  FMUL.FTZ R132, R132, R181.reuse ;  /* 0x000000b584847220 */ /* 0x080fe20000410000 */
[----:B------:R-:W3:Y:S01]  /*4d50*/  MUFU.EX2 R188, R188 ;  /* 0x000000bc00bc7308 */ /* 0x000ee20000000800 */
[-C--:B------:R-:W-:Y:S01]  /*4d60*/  FMUL.FTZ R133, R133, R181.reuse ;  /* 0x000000b585857220 */ /* 0x080fe20000410000 */
[----:B----4-:R-:W-:Y:S01]  /*4d70*/  FADD.FTZ R0, R184, R7 ;  /* 0x00000007b8007221 */ /* 0x010fe20000010000 */
        /* <DEDUP_REMOVED lines=10> */
[----:B------:R-:W-:Y:S01]  /*4e20*/  F2FP.F16.F32.PACK_AB R153, R10, R185 ;  /* 0x000000b90a99723e */ /* 0x000fe200000000ff */
[-C--:B------:R-:W-:Y:S01]  /*4e30*/  FMUL.FTZ R26, R26, R192.reuse ;  /* 0x000000c01a1a7220 */ /* 0x080fe20000410000 */
[----:B------:R-:W-:Y:S01]  /*4e40*/  F2FP.F16.F32.PACK_AB R155, R184, R155 ;  /* 0x0000009bb89b723e */ /* 0x000fe200000000ff */
        /* <DEDUP_REMOVED lines=92> */
[----:B------:R-:W-:-:S04]  /*5410*/  FMUL.FTZ R151, R151, R192 ;  /* 0x000000c097977220 */ /* 0x000fc80000410000 */
        /* <DEDUP_REMOVED lines=18> */
.L_x_10499:
[----:B------:R1:W2:Y:S01]  /*5540*/  SYNCS.PHASECHK.TRANS64.TRYWAIT P2, [UR29+0x22850], R6 ;  /* 0x02285006ff0075a7 */ /* 0x0002a2000804015d */
[----:B------:R-:W-:Y:S05]  /*5550*/  @!P0 BRA `(.L_x_10500) ;  /* 0x0000000000048947 */ /* 0x000fea0003800000 */
[----:B------:R-:W-:Y:S01]  /*5560*/  BPT.TRAP 0x1 ;  /* 0x000000040000795c */ /* 0x000fe20000300000 */
.L_x_10500:
[----:B--2---:R-:W-:Y:S05]  /*5570*/  @P2 BRA `(.L_x_10501) ;  /* 0x0000000000082947 */ /* 0x004fea0003800000 */
[----:B------:R-:W2:Y:S02]  /*5580*/  SYNCS.PHASECHK.TRANS64.TRYWAIT P2, [UR29+0x22850], R6 ;  /* 0x02285006ff0075a7 */ /* 0x000ea4000804015d */
[----:B--2---:R-:W-:Y:S05]  /*5590*/  @!P2 BRA `(.L_x_10502) ;  /* 0x000000700068a947 */ /* 0x004fea0003800000 */
.L_x_10501:
[----:B-12---:R-:W-:Y:S01]  /*55a0*/  VIADD R6, R23, 0x8 ;  /* 0x0000000817067836 */ /* 0x006fe20000000000 */
[----:B------:R-:W-:Y:S01]  /*55b0*/  UIMAD UR10, UR37, 0xc00, UR21 ;  /* 0x00000c00250a78a4 */ /* 0x000fe2000f8e0215 */
[----:B------:R-:W-:Y:S01]  /*55c0*/  @!P1 VIADD R187, R187, 0x22860 ;  /* 0x00022860bbbb9836 */ /* 0x000fe20000000000 */
[----:B------:R-:W-:Y:S01]  /*55d0*/  UMOV UR7, 0x40000040 ;  /* 0x4000004000077882 */ /* 0x000fe20000000000 */
[----:B------:R-:W-:Y:S01]  /*55e0*/  UISETP.GT.AND UP0, UPT, UR28, UR24, UPT ;  /* 0x000000181c00728c */ /* 0x000fe2000bf04270 */
[----:B------:R2:W-:Y:S01]  /*55f0*/  BAR.SYNC.DEFER_BLOCKING R6, 0x100 ;  /* 0x000400060000751d */ /* 0x0005e20000010000 */
[----:B------:R-:W-:Y:S01]  /*5600*/  UIADD3 UR28, UR28, -0x1, URZ ;  /* 0xffffffff1c1c7890 */ /* 0x000fe2000fffe03f */
[----:B------:R-:W-:Y:S01]  /*5610*/  @!P1 PRMT R187, RZ, 0x654, R187 ;  /* 0x00000654ffbb9816 */ /* 0x000fe200000000bb */
[----:B------:R-:W-:Y:S01]  /*5620*/  IMAD.MOV.U32 R8, RZ, RZ, R5 ;  /* 0x000000ffff087224 */ /* 0x000fe200078e0005 */
[----:B------:R-:W-:Y:S02]  /*5630*/  MOV R7, R4 ;  /* 0x0000000400077202 */ /* 0x000fe40000000f00 */
[----:B------:R-:W-:Y:S01]  /*5640*/  UMOV UR6, UR10 ;  /* 0x0000000a00067c82 */ /* 0x000fe20008000000 */
[----:B------:R-:W-:Y:S01]  /*5650*/  PLOP3.LUT P2, PT, PT, PT, UP0, 0x80, 0x0 ;  /* 0x000000000000781c */ /* 0x000fe20003f4f008 */
        /* <DEDUP_REMOVED lines=35> */
.L_x_10494:
[----:B------:R-:W-:-:S13]  /*5890*/  ISETP.LE.AND P2, PT, RZ, UR28, PT ;  /* 0x0000001cff007c0c */ /* 0x000fda000bf43270 */
[----:B------:R-:W-:Y:S05]  /*58a0*/  @!P2 BRA `(.L_x_10504) ;  /* 0x0000001c002ca947 */ /* 0x000fea0003800000 */
[----:B------:R-:W-:Y:S01]  /*58b0*/  IMAD.MOV.U32 R206, RZ, RZ, R5 ;  /* 0x000000ffffce7224 */ /* 0x000fe200078e0005 */
[----:B------:R-:W-:Y:S01]  /*58c0*/  ULDC UR25, c[0x0][0x988] ;  /* 0x0002620000197ab9 */ /* 0x000fe20000000800 */
[----:B-1----:R-:W-:-:S07]  /*58d0*/  IMAD.MOV.U32 R7, RZ, RZ, R4 ;  /* 0x000000ffff077224 */ /* 0x002fce00078e0004 */
.L_x_10513:
[----:B------:R-:W-:-:S04]  /*58e0*/  UIADD3 UR37, UR37, 0x1, URZ ;  /* 0x0000000125257890 */ /* 0x000fc8000fffe03f */
[----:B------:R-:W-:-:S04]  /*58f0*/  UISETP.NE.AND UP0, UPT, UR37, 0x2, UPT ;  /* 0x000000022500788c */ /* 0x000fc8000bf05270 */
[----:B------:R-:W-:Y:S02]  /*5900*/  USEL UR6, URZ, 0x1, UP0 ;  /* 0x000000013f067887 */ /* 0x000fe40008000000 */
[----:B------:R-:W-:Y:S02]  /*5910*/  USEL UR37, UR37, URZ, UP0 ;  /* 0x0000003f25257287 */ /* 0x000fe40008000000 */
[----:B------:R-:W-:Y:S01]  /*5920*/  ULOP3.LUT UR38, UR38, UR6, URZ, 0x3c, !UPT ;  /* 0x0000000626267292 */ /* 0x000fe2000f8e3c3f */
[----:B---3--:R-:W-:Y:S11]  /*5930*/  @!P0 BRA `(.L_x_10505) ;  /* 0x0000000000048947 */ /* 0x008ff60003800000 */
[----:B------:R-:W-:Y:S01]  /*5940*/  BPT.TRAP 0x1 ;  /* 0x000000040000795c */ /* 0x000fe20000300000 */
.L_x_10505:
[----:B------:R-:W-:Y:S01]  /*5950*/  ULEA UR22, UR37, UR49, 0x3 ;  /* 0x0000003125167291 */ /* 0x000fe2000f8e183f */
[----:B--2---:R-:W-:-:S05]  /*5960*/  IMAD.U32 R6, RZ, RZ, UR38 ;  /* 0x00000026ff067e24 */ /* 0x004fca000f8e00ff */
[----:B------:R-:W-:-:S04]  /*5970*/  SHF.L.U32 R6, R6, 0x1f, RZ ;  /* 0x0000001f06067819 */ /* 0x000fc800000006ff */
[----:B------:R1:W2:Y:S01]  /*5980*/  SYNCS.PHASECHK.TRANS64.TRYWAIT P2, [UR22+0x22830], R6 ;  /* 0x02283006ff0075a7 */ /* 0x0002a20008040156 */
[----:B------:R-:W-:Y:S05]  /*5990*/  @!P0 BRA `(.L_x_10506) ;  /* 0x0000000000048947 */ /* 0x000fea0003800000 */
[----:B------:R-:W-:Y:S01]  /*59a0*/  BPT.TRAP 0x1 ;  /* 0x000000040000795c */ /* 0x000fe20000300000 */
.L_x_10506:
[----:B--2---:R-:W-:Y:S05]  /*59b0*/  @P2 BRA `(.L_x_10507) ;  /* 0x0000000000082947 */ /* 0x004fea0003800000 */
[----:B------:R-:W2:Y:S02]  /*59c0*/  SYNCS.PHASECHK.TRANS64.TRYWAIT P2, [UR22+0x22830], R6 ;  /* 0x02283006ff0075a7 */ /* 0x000ea40008040156 */
[----:B--2---:R-:W-:Y:S05]  /*59d0*/  @!P2 BRA `(.L_x_10508) ;  /* 0x0000006c006ca947 */ /* 0x004fea0003800000 */
.L_x_10507:
        /* <DEDUP_REMOVED lines=20> */
[----:B------:R-:W-:Y:S02]  /*5b20*/  FMNMX.FTZ R4, R152, R7, !PT ;  /* 0x0000000798047209 */ /* 0x000fe40007810000 */
[----:B------:R-:W-:Y:S02]  /*5b30*/  FMNMX.FTZ R10, R154, R206, !PT ;  /* 0x000000ce9a0a7209 */ /* 0x000fe40007810000 */
        /* <DEDUP_REMOVED lines=46> */
[----:B------:R-:W-:Y:S01]  /*5e20*/  FMUL.FTZ R8, R7, UR25 ;  /* 0x0000001907087c20 */ /* 0x000fe20008410000 */
        /* <DEDUP_REMOVED lines=13> */
[--C-:B--2---:R-:W-:Y:S01]  /*5f00*/  FFMA.FTZ R161, R172, UR25, -R9.reuse ;  /* 0x00000019aca17c23 */ /* 0x104fe20008010809 */
[--C-:B------:R-:W-:Y:S01]  /*5f10*/  FFMA.FTZ R168, R184, UR25, -R9.reuse ;  /* 0x00000019b8a87c23 */ /* 0x100fe20008010809 */
[--C-:B------:R-:W-:Y:S01]  /*5f20*/  FFMA.FTZ R165, R185, UR25, -R9.reuse ;  /* 0x00000019b9a57c23 */ /* 0x100fe20008010809 */
[----:B------:R-:W-:Y:S01]  /*5f30*/  FMNMX.FTZ R14, R186, R5, !PT ;  /* 0x00000005ba0e7209 */ /* 0x000fe20007810000 */
[--C-:B------:R-:W-:Y:S01]  /*5f40*/  FFMA.FTZ R169, R188, UR25, -R9.reuse ;  /* 0x00000019bca97c23 */ /* 0x100fe20008010809 */
[--C-:B------:R-:W-:Y:S01]  /*5f50*/  FFMA.FTZ R173, R192, UR25, -R9.reuse ;  /* 0x00000019c0ad7c23 */ /* 0x100fe20008010809 */
[--C-:B------:R-:W-:Y:S01]  /*5f60*/  FFMA.FTZ R196, R196, UR25, -R9.reuse ;  /* 0x00000019c4c47c23 */ /* 0x100fe20008010809 */
[----:B------:R-:W-:Y:S01]  /*5f70*/  FMNMX.FTZ R5, R187, R14, !PT ;  /* 0x0000000ebb057209 */ /* 0x000fe20007810000 */
[--C-:B---3--:R-:W-:Y:S01]  /*5f80*/  FFMA.FTZ R164, R176, UR25, -R9.reuse ;  /* 0x00000019b0a47c23 */ /* 0x108fe20008010809 */
[----:B------:R-:W-:Y:S01]  /*5f90*/  FFMA.FTZ R176, R193, UR25, -R9 ;  /* 0x00000019c1b07c23 */ /* 0x000fe20008010809 */
[----:B------:R-:W2:Y:S01]  /*5fa0*/  MUFU.EX2 R8, R8 ;  /* 0x0000000800087308 */ /* 0x000ea20000000800 */
[----:B------:R-:W-:-:S04]  /*5fb0*/  FMNMX.FTZ R14, R190, R5, !PT ;  /* 0x00000005be0e7209 */ /* 0x000fc80007810000 */
[----:B------:R-:W-:-:S03]  /*5fc0*/  FMNMX.FTZ R5, R191, R14, !PT ;  /* 0x0000000ebf057209 */ /* 0x000fc60007810000 */
[----:B------:R-:W3:Y:S01]  /*5fd0*/  MUFU.EX2 R7, R7 ;  /* 0x0000000700077308 */ /* 0x000ee20000000800 */
[----:B------:R-:W-:-:S04]  /*5fe0*/  FMNMX.FTZ R14, R194, R5, !PT ;  /* 0x00000005c20e7209 */ /* 0x000fc80007810000 */
[----:B------:R-:W-:-:S03]  /*5ff0*/  FMNMX.FTZ R5, R195, R14, !PT ;  /* 0x0000000ec3057209 */ /* 0x000fc60007810000 */
[----:B------:R4:W-:Y:S01]  /*6000*/  MUFU.EX2 R14, R161 ;  /* 0x000000a1000e7308 */ /* 0x0009e20000000800 */
[----:B------:R-:W-:Y:S01]  /*6010*/  FMNMX.FTZ R20, R198, R5, !PT ;  /* 0x00000005c6147209 */ /* 0x000fe20007810000 */
[-C--:B--2---:R-:W-:Y:S01]  /*6020*/  FMUL.FTZ R24, R24, R8.reuse ;  /* 0x0000000818187220 */ /* 0x084fe20000410000 */
[-C--:B------:R-:W-:Y:S01]  /*6030*/  FMUL.FTZ R25, R25, R8.reuse ;  /* 0x0000000819197220 */ /* 0x080fe20000410000 */
[----:B------:R-:W-:Y:S01]  /*6040*/  FMUL.FTZ R28, R28, R8 ;  /* 0x000000081c1c7220 */ /* 0x000fe20000410000 */
[----:B------:R-:W-:Y:S01]  /*6050*/  FMNMX.FTZ R5, R199, R20, !PT ;  /* 0x00000014c7057209 */ /* 0x000fe20007810000 */
[--C-:B------:R-:W-:Y:S01]  /*6060*/  FFMA.FTZ R20, R180, UR25, -R9.reuse ;  /* 0x00000019b4147c23 */ /* 0x100fe20008010809 */
[-C--:B------:R-:W-:Y:S01]  /*6070*/  FMUL.FTZ R29, R29, R8.reuse ;  /* 0x000000081d1d7220 */ /* 0x080fe20000410000 */
[----:B------:R-:W2:Y:S01]  /*6080*/  MUFU.EX2 R152, R152 ;  /* 0x0000009800987308 */ /* 0x000ea20000000800 */
[----:B----4-:R-:W-:Y:S01]  /*6090*/  FFMA.FTZ R161, R181, UR25, -R9 ;  /* 0x00000019b5a17c23 */ /* 0x010fe20008010809 */
[----:B------:R-:W4:Y:S01]  /*60a0*/  SHFL.BFLY PT, R172, R5, 0x2, 0x1f ;  /* 0x0c401f0005ac7f89 */ /* 0x000f2200000e0000 */
[----:B---3--:R-:W-:Y:S01]  /*60b0*/  FFMA.FTZ R3, R8, R3, R7 ;  /* 0x0000000308037223 */ /* 0x008fe20000010007 */
        /* <DEDUP_REMOVED lines=13> */
[C---:B--2---:R-:W-:Y:S01]  /*6190*/  FADD.FTZ R3, R152.reuse, R3 ;  /* 0x0000000398037221 */ /* 0x044fe20000010000 */
[----:B------:R-:W-:Y:S01]  /*61a0*/  F2FP.F16.F32.PACK_AB R152, R152, R7 ;  /* 0x000000079898723e */ /* 0x000fe200000000ff */
        /* <DEDUP_REMOVED lines=8> */
[--C-:B------:R-:W-:Y:S01]  /*6230*/  FFMA.FTZ R172, R189, UR25, -R9.reuse ;  /* 0x00000019bdac7c23 */ /* 0x100fe20008010809 */
        /* <DEDUP_REMOVED lines=28> */
[----:B------:R-:W-:Y:S01]  /*6400*/  FFMA.FTZ R180, R197, UR25, -R9 ;  /* 0x00000019c5b47c23 */ /* 0x000fe20008010809 */
[----:B------:R-:W-:Y:S01]  /*6410*/  MUFU.EX2 R177, R196 ;  /* 0x000000c400b17308 */ /* 0x000fe20000000800 */
        /* <DEDUP_REMOVED lines=19> */
[----:B------:R-:W3:Y:S01]  /*6550*/  MUFU.EX2 R184, R184 ;  /* 0x000000b800b87308 */ /* 0x000ee20000000800 */
[--C-:B------:R-:W-:Y:S01]  /*6560*/  FFMA.FTZ R192, R163, UR25, -R189.reuse ;  /* 0x00000019a3c07c23 */ /* 0x100fe200080108bd */
[--C-:B------:R-:W-:Y:S01]  /*6570*/  FFMA.FTZ R163, R166, UR25, -R189.reuse ;  /* 0x00000019a6a37c23 */ /* 0x100fe200080108bd */
[----:B------:R-:W-:Y:S01]  /*6580*/  @!P1 VIADD R154, R183, 0x22840 ;  /* 0x00022840b79a9836 */ /* 0x000fe20000000000 */
[----:B--2---:R-:W-:Y:S01]  /*6590*/  IADD3 R9, -R23, 0xb, RZ ;  /* 0x0000000b17097810 */ /* 0x004fe20007ffe1ff */
[--C-:B------:R-:W-:Y:S01]  /*65a0*/  FFMA.FTZ R196, R167, UR25, -R189.reuse ;  /* 0x00000019a7c47c23 */ /* 0x100fe200080108bd */
[--C-:B------:R-:W-:Y:S01]  /*65b0*/  FFMA.FTZ R167, R170, UR25, -R189.reuse ;  /* 0x00000019aaa77c23 */ /* 0x100fe200080108bd */
[--C-:B------:R-:W-:Y:S01]  /*65c0*/  FFMA.FTZ R206, R171, UR25, -R189.reuse ;  /* 0x00000019abce7c23 */ /* 0x100fe200080108bd */
[----:B------:R-:W2:Y:S01]  /*65d0*/  MUFU.EX2 R155, R155 ;  /* 0x0000009b009b7308 */ /* 0x000ea20000000800 */
[----:B------:R-:W-:Y:S01]  /*65e0*/  @!P1 PRMT R154, RZ, 0x654, R154 ;  /* 0x00000654ff9a9816 */ /* 0x000fe2000000009a */
[----:B------:R4:W-:Y:S06]  /*65f0*/  BAR.ARV R9, 0x100 ;  /* 0x000400090000751d */ /* 0x0009ec0000002000 */
[----:B------:R-:W5:Y:S01]  /*6600*/  MUFU.EX2 R185, R185 ;  /* 0x000000b900b97308 */ /* 0x000f620000000800 */
[----:B---3--:R-:W-:Y:S01]  /*6610*/  FFMA.FTZ R0, R181, R0, R184 ;  /* 0x00000000b5007223 */ /* 0x008fe200000100b8 */
[----:B------:R3:W-:Y:S01]  /*6620*/  @!P1 SYNCS.ARRIVE.TRANS64.RED.A1T0 RZ, [R154+URZ], RZ ;  /* 0x000000ff9aff99a7 */ /* 0x0007e2000810043f */
[--C-:B------:R-:W-:Y:S01]  /*6630*/  FFMA.FTZ R171, R174, UR25, -R189.reuse ;  /* 0x00000019aeab7c23 */ /* 0x100fe200080108bd */
[--C-:B------:R-:W-:Y:S01]  /*6640*/  FFMA.FTZ R186, R186, UR25, -R189.reuse ;  /* 0x00000019baba7c23 */ /* 0x100fe200080108bd */
[--C-:B------:R-:W-:Y:S01]  /*6650*/  FFMA.FTZ R187, R187, UR25, -R189.reuse ;  /* 0x00000019bbbb7c23 */ /* 0x100fe200080108bd */
[--C-:B------:R-:W-:Y:S01]  /*6660*/  FFMA.FTZ R190, R190, UR25, -R189.reuse ;  /* 0x00000019bebe7c23 */ /* 0x100fe200080108bd */
[----:B------:R-:W-:Y:S01]  /*6670*/  FFMA.FTZ R191, R191, UR25, -R189 ;  /* 0x00000019bfbf7c23 */ /* 0x000fe200080108bd */
[----:B------:R-:W1:Y:S01]  /*6680*/  MUFU.EX2 R188, R188 ;  /* 0x000000bc00bc7308 */ /* 0x000e620000000800 */
[----:B--2---:R-:W-:Y:S01]  /*6690*/  FADD.FTZ R0, R155, R0 ;  /* 0x000000009b007221 */ /* 0x004fe20000010000 */
[----:B---3--:R-:W-:Y:S01]  /*66a0*/  FADD.FTZ R154, R10, R3 ;  /* 0x000000030a9a7221 */ /* 0x008fe20000010000 */
[--C-:B------:R-:W-:Y:S01]  /*66b0*/  FFMA.FTZ R194, R194, UR25, -R189.reuse ;  /* 0x00000019c2c27c23 */ /* 0x100fe200080108bd */
[--C-:B------:R-:W-:Y:S01]  /*66c0*/  FFMA.FTZ R195, R195, UR25, -R189.reuse ;  /* 0x00000019c3c37c23 */ /* 0x100fe200080108bd */
[--C-:B------:R-:W-:Y:S01]  /*66d0*/  FFMA.FTZ R198, R198, UR25, -R189.reuse ;  /* 0x00000019c6c67c23 */ /* 0x100fe200080108bd */
[----:B------:R-:W-:Y:S01]  /*66e0*/  FADD.FTZ R3, R11, R154 ;  /* 0x0000009a0b037221 */ /* 0x000fe20000010000 */
[----:B------:R-:W-:Y:S01]  /*66f0*/  FFMA.FTZ R199, R199, UR25, -R189 ;  /* 0x00000019c7c77c23 */ /* 0x000fe200080108bd */
        /* <DEDUP_REMOVED lines=8> */
[----:B------:R-:W3:Y:S01]  /*6780*/  MUFU.EX2 R192, R192 ;  /* 0x000000c000c07308 */ /* 0x000ee20000000800 */
        /* <DEDUP_REMOVED lines=24> */
[----:B-1----:R-:W-:Y:S01]  /*6910*/  FADD.FTZ R7, R163, R0 ;  /* 0x00000000a3077221 */ /* 0x002fe20000010000 */
[----:B------:R-:W-:Y:S01]  /*6920*/  F2FP.F16.F32.PACK_AB R162, R153, R14 ;  /* 0x0000000e99a2723e */ /* 0x000fe200000000ff */
[-C--:B------:R-:W-:Y:S01]  /*6930*/  FMUL.FTZ R26, R26, R181.reuse ;  /* 0x000000b51a1a7220 */ /* 0x080fe20000410000 */
[----:B------:R-:W-:Y:S01]  /*6940*/  F2FP.F16.F32.PACK_AB R153, R155, R184 ;  /* 0x000000b89b99723e */ /* 0x000fe200000000ff */
[-C--:B------:R-:W-:Y:S01]  /*6950*/  FMUL.FTZ R27, R27, R181.reuse ;  /* 0x000000b51b1b7220 */ /* 0x080fe20000410000 */
[----:B------:R-:W-:Y:S01]  /*6960*/  F2FP.F16.F32.PACK_AB R156, R13, R156 ;  /* 0x0000009c0d9c723e */ /* 0x000fe200000000ff */
[-C--:B------:R-:W-:Y:S01]  /*6970*/  FMUL.FTZ R30, R30, R181.reuse ;  /* 0x000000b51e1e7220 */ /* 0x080fe20000410000 */
[----:B------:R-:W1:Y:S01]  /*6980*/  MUFU.EX2 R206, R206 ;  /* 0x000000ce00ce7308 */ /* 0x000e620000000800 */
[----:B--2---:R-:W-:Y:S01]  /*6990*/  FADD.FTZ R0, R196, R7 ;  /* 0x00000007c4007221 */ /* 0x004fe20000010000 */
        /* <DEDUP_REMOVED lines=59> */
[----:B------:R-:W-:Y:S01]  /*6d50*/  FMUL.FTZ R115, R115, R181 ;  /* 0x000000b573737220 */ /* 0x000fe20000410000 */
[----:B------:R-:W-:Y:S01]  /*6d60*/  F2FP.F16.F32.PACK_AB R159, R196, R163 ;  /* 0x000000a3c49f723e */ /* 0x000fe200000000ff */
[----:B------:R-:W-:Y:S01]  /*6d70*/  FMUL.FTZ R118, R118, R181 ;  /* 0x000000b576767220 */ /* 0x000fe20000410000 */
[----:B------:R-:W3:Y:S01]  /*6d80*/  MUFU.EX2 R179, R179 ;  /* 0x000000b300b37308 */ /* 0x000ee20000000800 */
        /* <DEDUP_REMOVED lines=24> */
[C---:B-1----:R-:W-:Y:S01]  /*6f10*/  FADD.FTZ R3, R161.reuse, R154 ;  /* 0x0000009aa1037221 */ /* 0x042fe20000010000 */
[----:B------:R-:W-:-:S02]  /*6f20*/  F2FP.F16.F32.PACK_AB R166, R161, R20 ;  /* 0x00000014a1a6723e */ /* 0x000fc400000000ff */
[----:B------:R-:W-:Y:S02]  /*6f30*/  F2FP.F16.F32.PACK_AB R161, R206, R167 ;  /* 0x000000a7cea1723e */ /* 0x000fe400000000ff */
[----:B------:R-:W-:Y:S02]  /*6f40*/  F2FP.F16.F32.PACK_AB R155, R188, R185 ;  /* 0x000000b9bc9b723e */ /* 0x000fe400000000ff */
        /* <DEDUP_REMOVED lines=9> */
[----:B------:R-:W-:Y:S02]  /*6fe0*/  F2FP.F16.F32.PACK_AB R168, R165, R168 ;  /* 0x000000a8a5a8723e */ /* 0x000fe400000000ff */
[----:B------:R-:W-:-:S04]  /*6ff0*/  F2FP.F16.F32.PACK_AB R165, R178, R175 ;  /* 0x000000afb2a5723e */ /* 0x000fc800000000ff */
[----:B------:R-:W2:Y:S01]  /*7000*/  MUFU.EX2 R190, R190 ;  /* 0x000000be00be7308 */ /* 0x000ea20000000800 */
[----:B---3--:R-:W-:-:S07]  /*7010*/  FADD.FTZ R7, R187, R0 ;  /* 0x00000000bb077221 */ /* 0x008fce0000010000 */
[----:B------:R-:W3:Y:S01]  /*7020*/  MUFU.EX2 R172, R172 ;  /* 0x000000ac00ac7308 */ /* 0x000ee20000000800 */
[----:B-1----:R-:W-:Y:S01]  /*7030*/  FADD.FTZ R3, R169, R154 ;  /* 0x0000009aa9037221 */ /* 0x002fe20000010000 */
[----:B------:R-:W-:-:S06]  /*7040*/  F2FP.F16.F32.PACK_AB R154, R11, R10 ;  /* 0x0000000a0b9a723e */ /* 0x000fcc00000000ff */
[----:B------:R-:W1:Y:S01]  /*7050*/  MUFU.EX2 R191, R191 ;  /* 0x000000bf00bf7308 */ /* 0x000e620000000800 */
[----:B--2---:R-:W-:-:S07]  /*7060*/  FADD.FTZ R0, R190, R7 ;  /* 0x00000007be007221 */ /* 0x004fce0000010000 */
[----:B------:R-:W2:Y:S01]  /*7070*/  MUFU.EX2 R173, R173 ;  /* 0x000000ad00ad7308 */ /* 0x000ea20000000800 */
[C---:B---3--:R-:W-:Y:S01]  /*7080*/  FADD.FTZ R158, R172.reuse, R3 ;  /* 0x00000003ac9e7221 */ /* 0x048fe20000010000 */
[----:B------:R-:W-:Y:S02]  /*7090*/  F2FP.F16.F32.PACK_AB R170, R172, R169 ;  /* 0x000000a9acaa723e */ /* 0x000fe400000000ff */
[----:B------:R-:W-:-:S04]  /*70a0*/  F2FP.F16.F32.PACK_AB R169, R187, R186 ;  /* 0x000000babba9723e */ /* 0x000fc800000000ff */
[----:B------:R-:W3:Y:S01]  /*70b0*/  MUFU.EX2 R189, R194 ;  /* 0x000000c200bd7308 */ /* 0x000ee20000000800 */
[C---:B-1----:R-:W-:Y:S01]  /*70c0*/  FADD.FTZ R0, R191.reuse, R0 ;  /* 0x00000000bf007221 */ /* 0x042fe20000010000 */
[----:B------:R-:W-:-:S06]  /*70d0*/  F2FP.F16.F32.PACK_AB R171, R191, R190 ;  /* 0x000000bebfab723e */ /* 0x000fcc00000000ff */
[----:B------:R-:W1:Y:S01]  /*70e0*/  MUFU.EX2 R176, R176 ;  /* 0x000000b000b07308 */ /* 0x000e620000000800 */
[----:B--2---:R-:W-:Y:S01]  /*70f0*/  FADD.FTZ R3, R173, R158 ;  /* 0x0000009ead037221 */ /* 0x004fe20000010000 */
[----:B------:R-:W-:-:S06]  /*7100*/  F2FP.F16.F32.PACK_AB R158, R15, R12 ;  /* 0x0000000c0f9e723e */ /* 0x000fcc00000000ff */
[----:B------:R-:W2:Y:S01]  /*7110*/  MUFU.EX2 R8, R195 ;  /* 0x000000c300087308 */ /* 0x000ea20000000800 */
[----:B---3--:R-:W-:-:S07]  /*7120*/  FADD.FTZ R7, R189, R0 ;  /* 0x00000000bd077221 */ /* 0x008fce0000010000 */
[----:B------:R-:W3:Y:S01]  /*7130*/  MUFU.EX2 R198, R198 ;  /* 0x000000c600c67308 */ /* 0x000ee20000000800 */
[C---:B-1----:R-:W-:Y:S01]  /*7140*/  FADD.FTZ R10, R176.reuse, R3 ;  /* 0x00000003b00a7221 */ /* 0x042fe20000010000 */
[----:B------:R-:W-:-:S03]  /*7150*/  F2FP.F16.F32.PACK_AB R172, R176, R173 ;  /* 0x000000adb0ac723e */ /* 0x000fc600000000ff */
[----:B------:R-:W-:-:S03]  /*7160*/  FADD.FTZ R3, R177, R10 ;  /* 0x0000000ab1037221 */ /* 0x000fc60000010000 */
[----:B------:R-:W1:Y:S01]  /*7170*/  MUFU.EX2 R180, R180 ;  /* 0x000000b400b47308 */ /* 0x000e620000000800 */
[C---:B--2---:R-:W-:Y:S01]  /*7180*/  FADD.FTZ R7, R8.reuse, R7 ;  /* 0x0000000708077221 */ /* 0x044fe20000010000 */
[----:B------:R-:W-:-:S06]  /*7190*/  F2FP.F16.F32.PACK_AB R173, R8, R189 ;  /* 0x000000bd08ad723e */ /* 0x000fcc00000000ff */
[----:B------:R-:W2:Y:S01]  /*71a0*/  MUFU.EX2 R199, R199 ;  /* 0x000000c700c77308 */ /* 0x000ea20000000800 */
[----:B---3--:R-:W-:Y:S01]  /*71b0*/  FADD.FTZ R0, R198, R7 ;  /* 0x00000007c6007221 */ /* 0x008fe20000010000 */
[C---:B-1----:R-:W-:Y:S01]  /*71c0*/  FADD.FTZ R3, R180.reuse, R3 ;  /* 0x00000003b4037221 */ /* 0x042fe20000010000 */
[----:B------:R-:W-:Y:S02]  /*71d0*/  F2FP.F16.F32.PACK_AB R174, R180, R177 ;  /* 0x000000b1b4ae723e */ /* 0x000fe400000000ff */
[C---:B--2---:R-:W-:Y:S01]  /*71e0*/  FADD.FTZ R0, R199.reuse, R0 ;  /* 0x00000000c7007221 */ /* 0x044fe20000010000 */
[----:B------:R-:W-:Y:S01]  /*71f0*/  F2FP.F16.F32.PACK_AB R175, R199, R198 ;  /* 0x000000c6c7af723e */ /* 0x000fe200000000ff */
[----:B----4-:R-:W-:Y:S06]  /*7200*/  @!P0 BRA `(.L_x_10509) ;  /* 0x0000000000048947 */ /* 0x010fec0003800000 */
[----:B------:R-:W-:Y:S01]  /*7210*/  BPT.TRAP 0x1 ;  /* 0x000000040000795c */ /* 0x000fe20000300000 */
.L_x_10509:
[----:B------:R1:W2:Y:S01]  /*7220*/  SYNCS.PHASECHK.TRANS64.TRYWAIT P2, [UR22+0x22850], R6 ;  /* 0x02285006ff0075a7 */ /* 0x0002a20008040156 */
[----:B------:R-:W-:Y:S05]  /*7230*/  @!P0 BRA `(.L_x_10510) ;  /* 0x0000000000048947 */ /* 0x000fea0003800000 */
[----:B------:R-:W-:Y:S01]  /*7240*/  BPT.TRAP 0x1 ;  /* 0x000000040000795c */ /* 0x000fe20000300000 */
.L_x_10510:
[----:B--2---:R-:W-:Y:S05]  /*7250*/  @P2 BRA `(.L_x_10511) ;  /* 0x0000000000082947 */ /* 0x004fea0003800000 */
[----:B------:R-:W2:Y:S02]  /*7260*/  SYNCS.PHASECHK.TRANS64.TRYWAIT P2, [UR22+0x22850], R6 ;  /* 0x02285006ff0075a7 */ /* 0x000ea40008040156 */
[----:B--2---:R-:W-:Y:S05]  /*7270*/  @!P2 BRA `(.L_x_10512) ;  /* 0x00000054005ca947 */ /* 0x004fea0003800000 */
.L_x_10511:
[----:B-12---:R-:W-:Y:S01]  /*7280*/  VIADD R6, R23, 0x8 ;  /* 0x0000000817067836 */ /* 0x006fe20000000000 */
[----:B------:R-:W-:-:S04]  /*7290*/  UIMAD UR10, UR37, 0xc00, UR21 ;  /* 0x00000c00250a78a4 */ /* 0x000fc8000f8e0215 */
[----:B------:R3:W-:Y:S01]  /*72a0*/  BAR.SYNC.DEFER_BLOCKING R6, 0x100 ;  /* 0x000400060000751d */ /* 0x0007e20000010000 */
[----:B------:R-:W-:Y:S01]  /*72b0*/  ISETP.LT.AND P2, PT, RZ, UR28, PT ;  /* 0x0000001cff007c0c */ /* 0x000fe2000bf41270 */
[----:B------:R-:W-:Y:S01]  /*72c0*/  @!P1 VIADD R183, R183, 0x22860 ;  /* 0x00022860b7b79836 */ /* 0x000fe20000000000 */
[----:B------:R-:W-:Y:S01]  /*72d0*/  UIADD3 UR28, UR28, -0x1, URZ ;  /* 0xffffffff1c1c7890 */ /* 0x000fe2000fffe03f */
[----:B------:R-:W-:Y:S01]  /*72e0*/  MOV R206, R5 ;  /* 0x0000000500ce7202 */ /* 0x000fe20000000f00 */
[----:B------:R-:W-:Y:S01]  /*72f0*/  IMAD.MOV.U32 R7, RZ, RZ, R4 ;  /* 0x000000ffff077224 */ /* 0x000fe200078e0004 */
[----:B------:R-:W-:Y:S01]  /*7300*/  UMOV UR6, UR10 ;  /* 0x0000000a00067c82 */ /* 0x000fe20008000000 */
[----:B------:R-:W-:Y:S01]  /*7310*/  UMOV UR7, 0x40000040 ;  /* 0x4000004000077882 */ /* 0x000fe20000000000 */
        /* <DEDUP_REMOVED lines=36> */
.L_x_10504:
[----:B--23--:R-:W2:Y:S01]  /*7560*/  SHFL.BFLY PT, R6, R3, 0x2, 0x1f ;  /* 0x0c401f0003067f89 */ /* 0x00cea200000e0000 */
[----:B------:R-:W-:Y:S01]  /*7570*/  IMAD.MOV.U32 R13, RZ, RZ, RZ ;  /* 0x000000ffff0d7224 */ /* 0x000fe200078e00ff */
[----:B------:R-:W-:Y:S01]  /*7580*/  UIADD3 UR37, UR37, 0x1, URZ ;  /* 0x0000000125257890 */ /* 0x000fe2000fffe03f */
[----:B------:R-:W-:Y:S01]  /*7590*/  IMAD.U32 R177, RZ, RZ, UR25 ;  /* 0x00000019ffb17e24 */ /* 0x000fe2000f8e00ff */
[----:B------:R-:W3:Y:S01]  /*75a0*/  SHFL.BFLY PT, R11, R0, 0x2, 0x1f ;  /* 0x0c401f00000b7f89 */ /* 0x000ee200000e0000 */
[----:B------:R-:W-:Y:S01]  /*75b0*/  IMAD.U32 R179, RZ, RZ, UR25 ;  /* 0x00000019ffb37e24 */ /* 0x000fe2000f8e00ff */
[----:B------:R-:W-:Y:S01]  /*75c0*/  UISETP.NE.AND UP0, UPT, UR37, 0x2, UPT ;  /* 0x000000022500788c */ /* 0x000fe2000bf05270 */
[----:B------:R-:W-:Y:S01]  /*75d0*/  IMAD.MOV.U32 R20, RZ, RZ, -0x800000 ;  /* 0xff800000ff147424 */ /* 0x000fe200078e00ff */
[----:B------:R4:W-:Y:S06]  /*75e0*/  BAR.ARV R9, 0x100 ;  /* 0x000400090000751d */ /* 0x0009ec0000002000 */
[----:B------:R-:W-:-:S02]  /*75f0*/  USEL UR4, URZ, 0x1, UP0 ;  /* 0x000000013f047887 */ /* 0x000fc40008000000 */
[----:B------:R-:W-:Y:S06]  /*7600*/  BAR.ARV 0x8, 0x120 ;  /* 0x0204800000007b1d */ /* 0x000fec0000002000 */
[----:B------:R-:W-:Y:S01]  /*7610*/  PLOP3.LUT P0, PT, PT, PT, PT, 0x8, 0x0 ;  /* 0x000000000000781c */ /* 0x000fe20003f0e170 */
[----:B------:R-:W-:Y:S01]  /*7620*/  UIADD3 UR39, UR39, 0x1, URZ ;  /* 0x0000000127277890 */ /* 0x000fe2000fffe03f */
[----:B--2---:R-:W-:Y:S01]  /*7630*/  FADD.FTZ R6, R6, R3 ;  /* 0x0000000306067221 */ /* 0x004fe20000010000 */
[----:B------:R-:W-:Y:S01]  /*7640*/  IMAD.MOV.U32 R3, RZ, RZ, -0x800000 ;  /* 0xff800000ff037424 */ /* 0x000fe200078e00ff */
[----:B------:R-:W-:Y:S01]  /*7650*/  USEL UR37, UR37, URZ, UP0 ;  /* 0x0000003f25257287 */ /* 0x000fe20008000000 */
[----:B---3--:R-:W-:-:S02]  /*7660*/  FADD.FTZ R11, R11, R0 ;  /* 0x000000000b0b7221 */ /* 0x008fc40000010000 */
[----:B-1----:R-:W1:Y:S01]  /*7670*/  SHFL.BFLY PT, R7, R6, 0x1, 0x1f ;  /* 0x0c201f0006077f89 */ /* 0x002e6200000e0000 */
[----:B------:R-:W-:-:S03]  /*7680*/  ULOP3.LUT UR38, UR38, UR4, URZ, 0x3c, !UPT ;  /* 0x0000000426267292 */ /* 0x000fc6000f8e3c3f */
[----:B------:R-:W2:Y:S01]  /*7690*/  SHFL.BFLY PT, R8, R11, 0x1, 0x1f ;  /* 0x0c201f000b087f89 */ /* 0x000ea200000e0000 */
[----:B-1----:R-:W-:Y:S01]  /*76a0*/  FADD.FTZ R172, R6, R7 ;  /* 0x0000000706ac7221 */ /* 0x002fe20000010000 */
[----:B------:R-:W-:Y:S02]  /*76b0*/  IMAD.MOV.U32 R7, RZ, RZ, RZ ;  /* 0x000000ffff077224 */ /* 0x000fe400078e00ff */
[----:B--2---:R-:W-:Y:S02]  /*76c0*/  FADD.FTZ R174, R11, R8 ;  /* 0x000000080bae7221 */ /* 0x004fe40000010000 */
[----:B------:R-:W-:-:S03]  /*76d0*/  FSETP.NE.FTZ.AND P1, PT, R172, RZ, PT ;  /* 0x000000ffac00720b */ /* 0x000fc60003f35000 */
[----:B------:R-:W-:-:S10]  /*76e0*/  FSETP.NE.FTZ.AND P2, PT, R174, RZ, PT ;  /* 0x000000ffae00720b */ /* 0x000fd40003f55000 */
[----:B------:R-:W1:Y:S01]  /*76f0*/  @P1 MUFU.RCP R13, R172 ;  /* 0x000000ac000d1308 */ /* 0x000e620000001000 */
[----:B------:R-:W-:Y:S02]  /*7700*/  @P1 FMUL.FTZ R177, R177, 0.69314718246459960938 ;  /* 0x3f317218b1b11820 */ /* 0x000fe40000410000 */
[----:B------:R-:W-:-:S05]  /*7710*/  @P2 FMUL.FTZ R179, R179, 0.69314718246459960938 ;  /* 0x3f317218b3b32820 */ /* 0x000fca0000410000 */
[----:B------:R-:W2:Y:S08]  /*7720*/  @P2 MUFU.RCP R7, R174 ;  /* 0x000000ae00072308 */ /* 0x000eb00000001000 */
[----:B------:R-:W3:Y:S01]  /*7730*/  @P1 MUFU.LG2 R172, R172 ;  /* 0x000000ac00ac1308 */ /* 0x000ee20000000c00 */
[-C--:B-1----:R-:W-:Y:S01]  /*7740*/  FMUL.FTZ R0, R24, R13.reuse ;  /* 0x0000000d18007220 */ /* 0x082fe20000410000 */
[-C--:B------:R-:W-:Y:S01]  /*7750*/  FMUL.FTZ R6, R28, R13.reuse ;  /* 0x0000000d1c067220 */ /* 0x080fe20000410000 */
[-C--:B------:R-:W-:Y:S01]  /*7760*/  FMUL.FTZ R25, R25, R13.reuse ;  /* 0x0000000d19197220 */ /* 0x080fe20000410000 */
[-C--:B------:R-:W-:Y:S01]  /*7770*/  FMUL.FTZ R29, R29, R13.reuse ;  /* 0x0000000d1d1d7220 */ /* 0x080fe20000410000 */
[-C--:B------:R-:W-:Y:S01]  /*7780*/  FMUL.FTZ R32, R32, R13.reuse ;  /* 0x0000000d20207220 */ /* 0x080fe20000410000 */
[-C--:B------:R-:W-:Y:S01]  /*7790*/  FMUL.FTZ R33, R33, R13.reuse ;  /* 0x0000000d21217220 */ /* 0x080fe20000410000 */
[----:B------:R-:W-:Y:S01]  /*77a0*/  FMUL.FTZ R36, R36, R13 ;  /* 0x0000000d24247220 */ /* 0x000fe20000410000 */
[----:B------:R-:W1:Y:S01]  /*77b0*/  @P2 MUFU.LG2 R174, R174 ;  /* 0x000000ae00ae2308 */ /* 0x000e620000000c00 */
[-C--:B--2---:R-:W-:Y:S01]  /*77c0*/  FMUL.FTZ R157, R87, R7.reuse ;  /* 0x00000007579d7220 */ /* 0x084fe20000410000 */
[----:B------:R-:W-:Y:S01]  /*77d0*/  FMUL.FTZ R155, R91, R7 ;  /* 0x000000075b9b7220 */ /* 0x000fe20000410000 */
        /* <DEDUP_REMOVED lines=123> */
.L_x_10483:
        /* <DEDUP_REMOVED lines=10> */
[C---:B------:R-:W-:Y:S01]  /*8030*/  IADD3 R35, P4, R16.reuse, 0x60, RZ ;  /* 0x0000006010237810 */ /* 0x040fe20007f9e0ff */
[----:B------:R-:W-:Y:S01]  /*8040*/  USHF.R.S32.HI UR5, URZ, 0x1f, UR43 ;  /* 0x0000001f3f057899 */ /* 0x000fe2000801142b */
[----:B------:R-:W-:Y:S02]  /*8050*/  LOP3.LUT R26, R27, 0x380, RZ, 0xc0, !PT ;  /* 0x000003801b1a7812 */ /* 0x000fe400078ec0ff */
[----:B------:R-:W-:Y:S01]  /*8060*/  IADD3 R39, P3, R16, 0x4000, RZ ;  /* 0x0000400010277810 */ /* 0x000fe20007f7e0ff */
[----:B------:R-:W-:Y:S01]  /*8070*/  ULDC UR10, c[0x0][0xa88] ;  /* 0x0002a200000a7ab9 */ /* 0x000fe20000000800 */
[----:B------:R-:W-:Y:S01]  /*8080*/  SHF.R.U64 R26, R26, 0x3, RZ ;  /* 0x000000031a1a7819 */ /* 0x000fe200000012ff */
[----:B------:R-:W-:Y:S01]  /*8090*/  ULDC.64 UR6, c[0x0][0xb70] ;  /* 0x0002dc0000067ab9 */ /* 0x000fe20000000a00 */
[----:B------:R-:W-:Y:S01]  /*80a0*/  LOP3.LUT R34, R35, 0x380, RZ, 0xc0, !PT ;  /* 0x0000038023227812 */ /* 0x000fe200078ec0ff */
[----:B------:R-:W-:Y:S01]  /*80b0*/  UIMAD UR5, UR5, UR6, URZ ;  /* 0x00000006050572a4 */ /* 0x000fe2000f8e023f */
[----:B------:R-:W-:Y:S01]  /*80c0*/  LOP3.LUT R26, R26, R27, RZ, 0x3c, !PT ;  /* 0x0000001b1a1a7212 */ /* 0x000fe200078e3cff */
[----:B------:R-:W-:Y:S01]  /*80d0*/  IMAD.X R27, RZ, RZ, R17, P6 ;  /* 0x000000ffff1b7224 */ /* 0x000fe200030e0611 */
[C---:B------:R-:W-:Y:S01]  /*80e0*/  IADD3 R47, P6, R16.reuse, 0x4040, RZ ;  /* 0x00004040102f7810 */ /* 0x040fe20007fde0ff */
[----:B------:R-:W-:Y:S01]  /*80f0*/  UIMAD.WIDE.U32 UR8, UR43, UR6, URZ ;  /* 0x000000062b0872a5 */ /* 0x000fe2000f8e003f */
[----:B------:R-:W-:Y:S01]  /*8100*/  LOP3.LUT R38, R39, 0x380, RZ, 0xc0, !PT ;  /* 0x0000038027267812 */ /* 0x000fe200078ec0ff */
[----:B------:R-:W-:Y:S01]  /*8110*/  UIMAD UR5, UR43, UR7, UR5 ;  /* 0x000000072b0572a4 */ /* 0x000fe2000f8e0205 */
[----:B------:R-:W-:-:S02]  /*8120*/  IADD3 R31, P5, R16, 0x40, RZ ;  /* 0x00000040101f7810 */ /* 0x000fc40007fbe0ff */
[----:B------:R-:W-:Y:S01]  /*8130*/  LOP3.LUT R46, R47, 0x380, RZ, 0xc0, !PT ;  /* 0x000003802f2e7812 */ /* 0x000fe200078ec0ff */
[----:B------:R-:W-:Y:S01]  /*8140*/  UIADD3 UR5, UR9, UR5, URZ ;  /* 0x0000000509057290 */ /* 0x000fe2000fffe03f */
[----:B------:R-:W-:Y:S01]  /*8150*/  SHF.R.U64 R34, R34, 0x3, RZ ;  /* 0x0000000322227819 */ /* 0x000fe200000012ff */
[----:B------:R-:W-:Y:S01]  /*8160*/  ULDC.64 UR6, c[0x0][0xb40] ;  /* 0x0002d00000067ab9 */ /* 0x000fe20000000a00 */
[----:B------:R-:W-:Y:S02]  /*8170*/  SHF.R.U64 R38, R38, 0x3, RZ ;  /* 0x0000000326267819 */ /* 0x000fe400000012ff */
[----:B------:R-:W-:Y:S02]  /*8180*/  IADD3 R43, P2, R16, 0x4020, RZ ;  /* 0x00004020102b7810 */ /* 0x000fe40007f5e0ff */
[----:B------:R-:W-:Y:S02]  /*8190*/  LOP3.LUT R30, R31, 0x380, RZ, 0xc0, !PT ;  /* 0x000003801f1e7812 */ /* 0x000fe400078ec0ff */
[----:B------:R-:W-:-:S02]  /*81a0*/  SHF.R.U64 R46, R46, 0x3, RZ ;  /* 0x000000032e2e7819 */ /* 0x000fc400000012ff */
[----:B------:R-:W-:Y:S01]  /*81b0*/  LOP3.LUT R34, R34, R35, RZ, 0x3c, !PT ;  /* 0x0000002322227212 */ /* 0x000fe200078e3cff */
[--C-:B------:R-:W-:Y:S01]  /*81c0*/  IMAD.X R35, RZ, RZ, R17.reuse, P4 ;  /* 0x000000ffff237224 */ /* 0x100fe200020e0611 */
[----:B------:R-:W-:Y:S01]  /*81d0*/  LOP3.LUT R38, R38, R39, RZ, 0x3c, !PT ;  /* 0x0000002726267212 */ /* 0x000fe200078e3cff */
[----:B------:R-:W-:Y:S01]  /*81e0*/  IMAD.X R39, RZ, RZ, R17, P3 ;  /* 0x000000ffff277224 */ /* 0x000fe200018e0611 */
[----:B------:R-:W-:Y:S02]  /*81f0*/  IADD3 R95, R22, UR42, RZ ;  /* 0x0000002a165f7c10 */ /* 0x000fe4000fffe0ff */
[----:B------:R-:W-:Y:S02]  /*8200*/  LOP3.LUT R42, R43, 0x380, RZ, 0xc0, !PT ;  /* 0x000003802b2a7812 */ /* 0x000fe400078ec0ff */
[----:B------:R-:W-:Y:S01]  /*8210*/  SHF.R.U64 R30, R30, 0x3, RZ ;  /* 0x000000031e1e7819 */ /* 0x000fe200000012ff */
[----:B------:R-:W-:Y:S01]  /*8220*/  VIADD R4, R95, 0x8 ;  /* 0x000000085f047836 */ /* 0x000fe20000000000 */
[----:B------:R-:W-:-:S02]  /*8230*/  IADD3 R55, P4, R16, 0x8000, RZ ;  /* 0x0000800010377810 */ /* 0x000fc40007f9e0ff */
[----:B------:R-:W-:Y:S02]  /*8240*/  IADD3 R59, P3, R16, 0x8020, RZ ;  /* 0x00008020103b7810 */ /* 0x000fe40007f7e0ff */
[----:B------:R-:W-:Y:S01]  /*8250*/  LOP3.LUT R46, R46, R47, RZ, 0x3c, !PT ;  /* 0x0000002f2e2e7212 */ /* 0x000fe200078e3cff */
[--C-:B------:R-:W-:Y:S01]  /*8260*/  IMAD.X R47, RZ, RZ, R17.reuse, P6 ;  /* 0x000000ffff2f7224 */ /* 0x100fe200030e0611 */
[----:B------:R-:W-:Y:S02]  /*8270*/  LOP3.LUT R5, R16, 0x380, RZ, 0xc0, !PT ;  /* 0x0000038010057812 */ /* 0x000fe400078ec0ff */
[----:B------:R-:W-:Y:S02]  /*8280*/  SHF.R.U64 R42, R42, 0x3, RZ ;  /* 0x000000032a2a7819 */ /* 0x000fe400000012ff */
[----:B------:R-:W-:Y:S02]  /*8290*/  IADD3 R67, P6, R16, 0x8060, RZ ;  /* 0x0000806010437810 */ /* 0x000fe40007fde0ff */
[----:B------:R-:W-:Y:S01]  /*82a0*/  LOP3.LUT R30, R30, R31, RZ, 0x3c, !PT ;  /* 0x0000001f1e1e7212 */ /* 0x000fe200078e3cff */
[----:B------:R-:W-:Y:S01]  /*82b0*/  IMAD.X R31, RZ, RZ, R17, P5 ;  /* 0x000000ffff1f7224 */ /* 0x000fe200028e0611 */
[----:B------:R-:W-:-:S02]  /*82c0*/  LOP3.LUT R54, R55, 0x380, RZ, 0xc0, !PT ;  /* 0x0000038037367812 */ /* 0x000fc400078ec0ff */
[----:B------:R-:W-:Y:S02]  /*82d0*/  LOP3.LUT R58, R59, 0x380, RZ, 0xc0, !PT ;  /* 0x000003803b3a7812 */ /* 0x000fe400078ec0ff */
[----:B------:R-:W-:Y:S02]  /*82e0*/  LOP3.LUT P0, RZ, R202, 0x3, RZ, 0xc0, !PT ;  /* 0x00000003caff7812 */ /* 0x000fe4000780c0ff */
[----:B------:R-:W-:Y:S02]  /*82f0*/  IADD3 R51, P5, R16, 0x4060, RZ ;  /* 0x0000406010337810 */ /* 0x000fe40007fbe0ff */
[----:B------:R-:W-:Y:S02]  /*8300*/  SHF.R.U64 R5, R5, 0x3, RZ ;  /* 0x0000000305057819 */ /* 0x000fe400000012ff */
[----:B------:R-:W-:Y:S01]  /*8310*/  LOP3.LUT R42, R42, R43, RZ, 0x3c, !PT ;  /* 0x0000002b2a2a7212 */ /* 0x000fe200078e3cff */
[----:B------:R-:W-:Y:S01]  /*8320*/  IMAD.X R43, RZ, RZ, R17, P2 ;  /* 0x000000ffff2b7224 */ /* 0x000fe200010e0611 */
[----:B------:R-:W-:-:S02]  /*8330*/  LOP3.LUT R66, R67, 0x380, RZ, 0xc0, !PT ;  /* 0x0000038043427812 */ /* 0x000fc400078ec0ff */
[----:B------:R-:W-:Y:S02]  /*8340*/  SHF.R.U64 R54, R54, 0x3, RZ ;  /* 0x0000000336367819 */ /* 0x000fe400000012ff */
[----:B------:R-:W-:Y:S02]  /*8350*/  SHF.R.U64 R58, R58, 0x3, RZ ;  /* 0x000000033a3a7819 */ /* 0x000fe400000012ff */
[----:B------:R-:W-:Y:S02]  /*8360*/  ISETP.GE.OR P1, PT, R4, UR10, P0 ;  /* 0x0000000a04007c0c */ /* 0x000fe40008726670 */
[----:B------:R-:W-:Y:S02]  /*8370*/  IADD3 R63, P2, R16, 0x8040, RZ ;  /* 0x00008040103f7810 */ /* 0x000fe40007f5e0ff */
[----:B------:R-:W-:Y:S02]  /*8380*/  LOP3.LUT R50, R51, 0x380, RZ, 0xc0, !PT ;  /* 0x0000038033327812 */ /* 0x000fe400078ec0ff */
[----:B------:R-:W-:Y:S01]  /*8390*/  LOP3.LUT R4, R5, R16, RZ, 0x3c, !PT ;  /* 0x0000001005047212 */ /* 0x000fe200078e3cff */
[----:B------:R-:W-:Y:S01]  /*83a0*/  IMAD.MOV.U32 R5, RZ, RZ, R17 ;  /* 0x000000ffff057224 */ /* 0x000fe200078e0011 */
[----:B------:R-:W-:-:S02]  /*83b0*/  SHF.R.U64 R66, R66, 0x3, RZ ;  /* 0x0000000342427819 */ /* 0x000fc400000012ff */
[----:B------:R-:W-:Y:S01]  /*83c0*/  LOP3.LUT R54, R54, R55, RZ, 0x3c, !PT ;  /* 0x0000003736367212 */ /* 0x000fe200078e3cff */
[--C-:B------:R-:W-:Y:S01]  /*83d0*/  IMAD.X R55, RZ, RZ, R17.reuse, P4 ;  /* 0x000000ffff377224 */ /* 0x100fe200020e0611 */
[----:B------:R-:W-:Y:S01]  /*83e0*/  LOP3.LUT R58, R58, R59, RZ, 0x3c, !PT ;  /* 0x0000003b3a3a7212 */ /* 0x000fe200078e3cff */
[----:B------:R-:W-:Y:S01]  /*83f0*/  IMAD.X R59, RZ, RZ, R17, P3 ;  /* 0x000000ffff3b7224 */ /* 0x000fe200018e0611 */
[----:B------:R-:W-:Y:S02]  /*8400*/  LOP3.LUT R62, R63, 0x380, RZ, 0xc0, !PT ;  /* 0x000003803f3e7812 */ /* 0x000fe400078ec0ff */
[----:B------:R-:W-:Y:S02]  /*8410*/  SHF.R.U64 R50, R50, 0x3, RZ ;  /* 0x0000000332327819 */ /* 0x000fe400000012ff */
[C---:B------:R-:W-:Y:S02]  /*8420*/  IADD3 R83, P4, R16.reuse, 0xc020, RZ ;  /* 0x0000c02010537810 */ /* 0x040fe40007f9e0ff */
[----:B------:R-:W-:-:S02]  /*8430*/  IADD3 R75, P3, R16, 0xc040, RZ ;  /* 0x0000c040104b7810 */ /* 0x000fc40007f7e0ff */
[----:B------:R-:W-:Y:S02]  /*8440*/  LOP3.LUT R66, R66, R67, RZ, 0x3c, !PT ;  /* 0x0000004342427212 */ /* 0x000fe400078e3cff */
[----:B------:R-:W-:Y:S02]  /*8450*/  MOV R67, R4 ;  /* 0x0000000400437202 */ /* 0x000fe40000000f00 */
[----:B------:R-:W-:Y:S02]  /*8460*/  SHF.R.U64 R62, R62, 0x3, RZ ;  /* 0x000000033e3e7819 */ /* 0x000fe400000012ff */
[----:B------:R-:W-:Y:S02]  /*8470*/  F2FP.F16.F32.PACK_AB R4, R25, R0 ;  /* 0x000000001904723e */ /* 0x000fe400000000ff */
[----:B------:R-:W-:Y:S02]  /*8480*/  F2FP.F16.F32.PACK_AB R5, R175, R168 ;  /* 0x000000a8af05723e */ /* 0x000fe400000000ff */
[----:B------:R-:W-:-:S02]  /*8490*/  F2FP.F16.F32.PACK_AB R6, R29, R6 ;  /* 0x000000061d06723e */ /* 0x000fc400000000ff */
[----:B------:R-:W-:Y:S02]  /*84a0*/  F2FP.F16.F32.PACK_AB R7, R173, R170 ;  /* 0x000000aaad07723e */ /* 0x000fe400000000ff */
[----:B------:R-:W-:Y:S02]  /*84b0*/  LOP3.LUT R50, R50, R51, RZ, 0x3c, !PT ;  /* 0x0000003332327212 */ /* 0x000fe400078e3cff */
[----:B------:R-:W-:Y:S01]  /*84c0*/  LOP3.LUT R82, R83, 0x380, RZ, 0xc0, !PT ;  /* 0x0000038053527812 */ /* 0x000fe200078ec0ff */
[----:B------:R1:W-:Y:S01]  /*84d0*/  STSM.16.M88.4 [R67], R4 ;  /* 0x0000000443007844 */ /* 0x0003e20000000200 */
[----:B------:R-:W-:Y:S02]  /*84e0*/  LOP3.LUT R74, R75, 0x380, RZ, 0xc0, !PT ;  /* 0x000003804b4a7812 */ /* 0x000fe400078ec0ff */
[----:B------:R-:W-:Y:S02]  /*84f0*/  IADD3.X R51, RZ, R17, RZ, P5, !PT ;  /* 0x00000011ff337210 */ /* 0x000fe40002ffe4ff */
[----:B------:R-:W-:-:S02]  /*8500*/  IADD3 R71, P5, R16, 0xc000, RZ ;  /* 0x0000c00010477810 */ /* 0x000fc40007fbe0ff */
[----:B------:R-:W-:Y:S01]  /*8510*/  LOP3.LUT R62, R62, R63, RZ, 0x3c, !PT ;  /* 0x0000003f3e3e7212 */ /* 0x000fe200078e3cff */
[--C-:B------:R-:W-:Y:S01]  /*8520*/  IMAD.X R63, RZ, RZ, R17.reuse, P2 ;  /* 0x000000ffff3f7224 */ /* 0x100fe200010e0611 */
[----:B------:R-:W-:Y:S02]  /*8530*/  SHF.R.U64 R82, R82, 0x3, RZ ;  /* 0x0000000352527819 */ /* 0x000fe400000012ff */
[----:B------:R-:W-:Y:S02]  /*8540*/  SHF.R.U64 R74, R74, 0x3, RZ ;  /* 0x000000034a4a7819 */ /* 0x000fe400000012ff */
[----:B------:R-:W-:Y:S02]  /*8550*/  IADD3 R79, P2, R16, 0xc060, RZ ;  /* 0x0000c060104f7810 */ /* 0x000fe40007f5e0ff */
[----:B------:R-:W-:Y:S01]  /*8560*/  LOP3.LUT R70, R71, 0x380, RZ, 0xc0, !PT ;  /* 0x0000038047467812 */ /* 0x000fe200078ec0ff */
[----:B-1----:R-:W-:Y:S01]  /*8570*/  IMAD.X R67, RZ, RZ, R17, P6 ;  /* 0x000000ffff437224 */ /* 0x002fe200030e0611 */
[----:B------:R-:W-:-:S02]  /*8580*/  F2FP.F16.F32.PACK_AB R4, R33, R32 ;  /* 0x000000202104723e */ /* 0x000fc400000000ff */
[----:B------:R-:W1:Y:S01]  /*8590*/  LDC.64 R32, c[0x0][0xb78] ;  /* 0x0002de00ff207b82 */ /* 0x000e620000000a00 */
[----:B------:R-:W-:Y:S01]  /*85a0*/  LOP3.LUT R82, R82, R83, RZ, 0x3c, !PT ;  /* 0x0000005352527212 */ /* 0x000fe200078e3cff */
[----:B------:R-:W-:Y:S01]  /*85b0*/  IMAD.X R83, RZ, RZ, R17, P4 ;  /* 0x000000ffff537224 */ /* 0x000fe200020e0611 */
[----:B------:R-:W-:Y:S02]  /*85c0*/  LOP3.LUT R74, R74, R75, RZ, 0x3c, !PT ;  /* 0x0000004b4a4a7212 */ /* 0x000fe400078e3cff */
[----:B------:R-:W-:Y:S02]  /*85d0*/  LOP3.LUT R78, R79, 0x380, RZ, 0xc0, !PT ;  /* 0x000003804f4e7812 */ /* 0x000fe400078ec0ff */
[----:B------:R-:W-:Y:S02]  /*85e0*/  MOV R168, R26 ;  /* 0x0000001a00a87202 */ /* 0x000fe40000000f00 */
[----:B------:R-:W-:Y:S02]  /*85f0*/  IADD3.X R75, RZ, R17, RZ, P3, !PT ;  /* 0x00000011ff4b7210 */ /* 0x000fe40001ffe4ff */
[----:B------:R-:W-:-:S02]  /*8600*/  F2FP.F16.F32.PACK_AB R5, R166, R153 ;  /* 0x00000099a605723e */ /* 0x000fc400000000ff */
[----:B------:R-:W-:Y:S02]  /*8610*/  F2FP.F16.F32.PACK_AB R6, R37, R36 ;  /* 0x000000242506723e */ /* 0x000fe400000000ff */
[----:B------:R-:W-:Y:S02]  /*8620*/  F2FP.F16.F32.PACK_AB R7, R171, R152 ;  /* 0x00000098ab07723e */ /* 0x000fe400000000ff */
[----:B------:R-:W-:Y:S02]  /*8630*/  SHF.R.U64 R70, R70, 0x3, RZ ;  /* 0x0000000346467819 */ /* 0x000fe400000012ff */
[----:B------:R-:W-:Y:S01]  /*8640*/  MOV R103, R30 ;  /* 0x0000001e00677202 */ /* 0x000fe20000000f00 */
[----:B------:R1:W-:Y:S01]  /*8650*/  STSM.16.M88.4 [R168], R4 ;  /* 0x00000004a8007844 */ /* 0x0003e20000000200 */
[----:B------:R-:W-:Y:S02]  /*8660*/  F2FP.F16.F32.PACK_AB R8, R41, R8 ;  /* 0x000000082908723e */ /* 0x000fe400000000ff */
[----:B------:R-:W-:Y:S01]  /*8670*/  F2FP.F16.F32.PACK_AB R9, R164, R9 ;  /* 0x00000009a409723e */ /* 0x000fe200000000ff */
[----:B------:R-:W2:Y:S01]  /*8680*/  SHFL.IDX PT, R6, R204, RZ, 0x1f ;  /* 0x00001fffcc067589 */ /* 0x000ea200000e0000 */
[----:B------:R-:W-:-:S02]  /*8690*/  F2FP.F16.F32.PACK_AB R10, R45, R10 ;  /* 0x0000000a2d0a723e */ /* 0x000fc400000000ff */
[----:B------:R-:W-:Y:S02]  /*86a0*/  F2FP.F16.F32.PACK_AB R11, R162, R11 ;  /* 0x0000000ba20b723e */ /* 0x000fe400000000ff */
[----:B------:R-:W-:Y:S01]  /*86b0*/  MOV R102, R34 ;  /* 0x0000002200667202 */ /* 0x000fe20000000f00 */
[----:B------:R-:W-:Y:S01]  /*86c0*/  IMAD.U32 R35, RZ, RZ, UR9 ;  /* 0x00000009ff237e24 */ /* 0x000fe2000f8e00ff */
[----:B------:R-:W-:Y:S01]  /*86d0*/  F2FP.F16.F32.PACK_AB R12, R49, R12 ;  /* 0x0000000c310c723e */ /* 0x000fe200000000ff */
[----:B------:R3:W-:Y:S01]  /*86e0*/  STSM.16.M88.4 [R103], R8 ;  /* 0x0000000867007844 */ /* 0x0007e20000000200 */
[----:B------:R-:W-:Y:S01]  /*86f0*/  F2FP.F16.F32.PACK_AB R13, R160, R13 ;  /* 0x0000000da00d723e */ /* 0x000fe200000000ff */
[----:B------:R-:W-:Y:S01]  /*8700*/  IMAD.U32 R35, RZ, RZ, UR5 ;  /* 0x00000005ff237e24 */ /* 0x000fe2000f8e00ff */
[----:B------:R-:W-:Y:S01]  /*8710*/  F2FP.F16.F32.PACK_AB R14, R53, R14 ;  /* 0x0000000e350e723e */ /* 0x000fe200000000ff */
[----:B------:R-:W-:Y:S01]  /*8720*/  USHF.R.S32.HI UR5, URZ, 0x1f, UR44 ;  /* 0x0000001f3f057899 */ /* 0x000fe2000801142c */
[----:B------:R-:W-:Y:S01]  /*8730*/  F2FP.F16.F32.PACK_AB R15, R158, R15 ;  /* 0x0000000f9e0f723e */ /* 0x000fe200000000ff */
[----:B------:R-:W-:Y:S01]  /*8740*/  IMAD.U32 R34, RZ, RZ, UR8 ;  /* 0x00000008ff227e24 */ /* 0x000fe2000f8e00ff */
[----:B------:R-:W-:-:S02]  /*8750*/  MOV R39, R38 ;  /* 0x0000002600277202 */ /* 0x000fc40000000f00 */
[----:B------:R-:W-:Y:S01]  /*8760*/  F2FP.F16.F32.PACK_AB R24, R57, R24 ;  /* 0x000000183918723e */ /* 0x000fe200000000ff */
[----:B------:R3:W-:Y:S01]  /*8770*/  STSM.16.M88.4 [R102], R12 ;  /* 0x0000000c66007844 */ /* 0x0007e20000000200 */
[----:B------:R-:W-:Y:S01]  /*8780*/  F2FP.F16.F32.PACK_AB R25, R169, R64 ;  /* 0x00000040a919723e */ /* 0x000fe200000000ff */
[----:B-1----:R-:W-:Y:S01]  /*8790*/  IMAD R4, R32, UR5, RZ ;  /* 0x0000000520047c24 */ /* 0x002fe2000f8e02ff */
[----:B------:R-:W-:Y:S02]  /*87a0*/  F2FP.F16.F32.PACK_AB R26, R61, R60 ;  /* 0x0000003c3d1a723e */ /* 0x000fe400000000ff */
[----:B------:R-:W-:Y:S01]  /*87b0*/  F2FP.F16.F32.PACK_AB R27, R167, R56 ;  /* 0x00000038a71b723e */ /* 0x000fe200000000ff */
[----:B------:R-:W-:Y:S01]  /*87c0*/  IMAD R4, R33, UR44, R4 ;  /* 0x0000002c21047c24 */ /* 0x000fe2000f8e0204 */
[----:B------:R-:W-:Y:S01]  /*87d0*/  SHF.R.U64 R78, R78, 0x3, RZ ;  /* 0x000000034e4e7819 */ /* 0x000fe200000012ff */
[----:B------:R-:W-:Y:S01]  /*87e0*/  IMAD.WIDE.U32 R32, R32, UR44, R34 ;  /* 0x0000002c20207c25 */ /* 0x000fe2000f8e0022 */
        /* <DEDUP_REMOVED lines=8> */
[----:B------:R-:W-:Y:S01]  /*8870*/  LOP3.LUT R70, R70, R71, RZ, 0x3c, !PT ;  /* 0x0000004746467212 */ /* 0x000fe200078e3cff */
[----:B------:R-:W-:Y:S01]  /*8880*/  IMAD.X R71, RZ, RZ, R17, P5 ;  /* 0x000000ffff477224 */ /* 0x000fe200028e0611 */
[----:B------:R-:W-:Y:S01]  /*8890*/  MOV R46, R46 ;  /* 0x0000002e002e7202 */ /* 0x000fe20000000f00 */
        /* <DEDUP_REMOVED lines=21> */
[----:B------:R-:W-:Y:S01]  /*89f0*/  LOP3.LUT R78, R78, R79, RZ, 0x3c, !PT ;  /* 0x0000004f4e4e7212 */ /* 0x000fe200078e3cff */
[----:B------:R-:W-:Y:S01]  /*8a00*/  IMAD.X R79, RZ, RZ, R17, P2 ;  /* 0x000000ffff4f7224 */ /* 0x000fe200010e0611 */
        /* <DEDUP_REMOVED lines=35> */
[----:B------:R-:W-:Y:S02]  /*8c40*/  F2FP.F16.F32.PACK_AB R147, R151, R150 ;  /* 0x000000969793723e */ /* 0x000fe400000000ff */
[----:B------:R-:W-:-:S02]  /*8c50*/  ISETP.GE.OR P0, PT, R95, UR10, P0 ;  /* 0x0000000a5f007c0c */ /* 0x000fc40008706670 */
[----:B------:R-:W-:Y:S01]  /*8c60*/  SHF.R.S32.HI R5, RZ, 0x1f, R95 ;  /* 0x0000001fff057819 */ /* 0x000fe2000001145f */
[----:B------:R3:W-:Y:S01]  /*8c70*/  STSM.16.M88.4 [R78], R144 ;  /* 0x000000904e007844 */ /* 0x0007e20000000200 */
[----:B------:R-:W-:Y:S01]  /*8c80*/  IADD3 R95, P2, R95, R32, RZ ;  /* 0x000000205f5f7210 */ /* 0x000fe20007f5e0ff */
[----:B------:R-:W-:Y:S01]  /*8c90*/  @!PT LDS RZ, [RZ] ;  /* 0x00000000fffff984 */ /* 0x000fe20000000800 */
[----:B------:R-:W-:Y:S01]  /*8ca0*/  @!PT LDS RZ, [RZ] ;  /* 0x00000000fffff984 */ /* 0x000fe20000000800 */
[----:B------:R-:W-:Y:S01]  /*8cb0*/  @!PT LDS RZ, [RZ] ;  /* 0x00000000fffff984 */ /* 0x000fe20000000800 */
[----:B------:R1:W-:Y:S06]  /*8cc0*/  MEMBAR.ALL.CTA ;  /* 0x0000000000007992 */ /* 0x0003ec0000008000 */
[----:B-1----:R-:W1:Y:S01]  /*8cd0*/  FENCE.VIEW.ASYNC.S ;  /* 0x00000000000073c6 */ /* 0x002e620000000000 */
[----:B------:R-:W-:Y:S01]  /*8ce0*/  IADD3.X R32, R5, R33, R4, P2, !PT ;  /* 0x0000002105207210 */ /* 0x000fe200017fe404 */
[----:B-1----:R-:W-:Y:S06]  /*8cf0*/  BAR.ARV 0x1, 0x120 ;  /* 0x0044800000007b1d */ /* 0x002fec0000002000 */
[----:B------:R-:W-:-:S04]  /*8d00*/  LEA R4, P2, R95, UR6, 0x2 ;  /* 0x000000065f047c11 */ /* 0x000fc8000f8410ff */
[----:B------:R-:W-:-:S05]  /*8d10*/  LEA.HI.X R5, R95, UR7, R32, 0x2, P2 ;  /* 0x000000075f057c11 */ /* 0x000fca00090f1420 */
        /* <DEDUP_REMOVED lines=34> */
.L_x_10517:
[----:B------:R-:W-:Y:S05]  /*8f40*/  BSYNC B0 ;  /* 0x0000000000007941 */ /* 0x000fea0003800000 */
.L_x_10516:
[----:B------:R-:W-:Y:S05]  /*8f50*/  BRA `(.L_x_10515) ;  /* 0x00000008007c7947 */ /* 0x000fea0003800000 */
.L_x_10514:
[----:B------:R-:W1:Y:S01]  /*8f60*/  LDC.64 R10, c[0x0][0xae0] ;  /* 0x0002b800ff0a7b82 */ /* 0x000e620000000a00 */
        /* <DEDUP_REMOVED lines=29> */
[----:B------:R-:W-:Y:S02]  /*9140*/  LEA.HI.X R7, R4, UR9, R3, 0x2, P0 ;  /* 0x0000000904077c11 */ /* 0x000fe400080f1403 */
[----:B------:R-:W-:-:S05]  /*9150*/  MOV R3, 0xff800000 ;  /* 0xff80000000037802 */ /* 0x000fca0000000f00 */
[----:B------:R1:W-:Y:S02]  /*9160*/  STG.E desc[UR46][R6.64], R3 ;  /* 0x0000000306007986 */ /* 0x0003e4000c10192e */
.L_x_10519:
[----:B------:R-:W-:Y:S05]  /*9170*/  BSYNC B0 ;  /* 0x0000000000007941 */ /* 0x000fea0003800000 */
.L_x_10518:
        /* <DEDUP_REMOVED lines=21> */
[----:B------:R-:W-:Y:S01]  /*92d0*/  IADD3 R3, R18, 0x80, RZ ;  /* 0x0000008012037810 */ /* 0x000fe20007ffe0ff */
[----:B------:R-:W-:Y:S01]  /*92e0*/  ULDC UR5, c[0x0][0xa8c] ;  /* 0x0002a30000057ab9 */ /* 0x000fe20000000800 */
[----:B------:R-:W-:Y:S01]  /*92f0*/  ULDC.64 UR6, c[0x0][0xad8] ;  /* 0x0002b60000067ab9 */ /* 0x000fe20000000a00 */
[----:B------:R-:W-:Y:S01]  /*9300*/  IMAD.MOV.U32 R4, RZ, RZ, R8 ;  /* 0x000000ffff047224 */ /* 0x000fe200078e0008 */
[----:B------:R-:W-:Y:S01]  /*9310*/  ISETP.GE.AND P3, PT, R0, UR5, PT ;  /* 0x0000000500007c0c */ /* 0x000fe2000bf66270 */
[C---:B------:R-:W-:Y:S01]  /*9320*/  VIADD R0, R18.reuse, 0xc0 ;  /* 0x000000c012007836 */ /* 0x040fe20000000000 */
[----:B------:R-:W-:Y:S01]  /*9330*/  ISETP.GE.AND P4, PT, R3, UR5, PT ;  /* 0x0000000503007c0c */ /* 0x000fe2000bf86270 */
[----:B------:R-:W-:Y:S01]  /*9340*/  IMAD R3, R7, UR6, RZ ;  /* 0x0000000607037c24 */ /* 0x000fe2000f8e02ff */
        /* <DEDUP_REMOVED lines=13> */
.L_x_10521:
[----:B------:R-:W-:Y:S05]  /*9420*/  BSYNC B0 ;  /* 0x0000000000007941 */ /* 0x000fea0003800000 */
.L_x_10520:
        /* <DEDUP_REMOVED lines=13> */
[----:B------:R-:W-:Y:S01]  /*9500*/  IADD3 R10, R18, 0xc0, RZ ;  /* 0x000000c0120a7810 */ /* 0x000fe20007ffe0ff */
[----:B------:R-:W-:Y:S01]  /*9510*/  IMAD R0, R0, UR6, RZ ;  /* 0x0000000600007c24 */ /* 0x000fe2000f8e02ff */
[----:B------:R-:W-:Y:S01]  /*9520*/  ISETP.GE.AND P3, PT, R18, UR5, PT ;  /* 0x0000000512007c0c */ /* 0x000fe2000bf66270 */
[----:B------:R-:W-:Y:S01]  /*9530*/  IMAD.WIDE.U32 R4, R3, UR6, R4 ;  /* 0x0000000603047c25 */ /* 0x000fe2000f8e0004 */
[----:B------:R-:W-:-:S03]  /*9540*/  ISETP.GE.AND P6, PT, R10, UR5, PT ;  /* 0x000000050a007c0c */ /* 0x000fc6000bfc6270 */
        /* <DEDUP_REMOVED lines=9> */
.L_x_10523:
[----:B------:R-:W-:Y:S05]  /*95e0*/  BSYNC B0 ;  /* 0x0000000000007941 */ /* 0x000fea0003800000 */
.L_x_10522:
        /* <DEDUP_REMOVED lines=26> */
.L_x_10525:
[----:B------:R-:W-:Y:S05]  /*9790*/  BSYNC B0 ;  /* 0x0000000000007941 */ /* 0x000fea0003800000 */
.L_x_10524:
        /* <DEDUP_REMOVED lines=10> */
[----:B------:R-:W-:Y:S01]  /*9840*/  IMAD.MOV.U32 R5, RZ, RZ, R11 ;  /* 0x000000ffff057224 */ /* 0x000fe200078e000b */
[C---:B------:R-:W-:Y:S01]  /*9850*/  IADD3 R0, R18.reuse, 0xc0, RZ ;  /* 0x000000c012007810 */ /* 0x040fe20007ffe0ff */
[----:B------:R-:W-:-:S02]  /*9860*/  VIADD R7, R18, 0x80 ;  /* 0x0000008012077836 */ /* 0x000fc40000000000 */
        /* <DEDUP_REMOVED lines=13> */
.L_x_10526:
[----:B------:R-:W-:Y:S05]  /*9940*/  BSYNC B0 ;  /* 0x0000000000007941 */ /* 0x000fea0003800000 */
.L_x_10515:
[----:B------:R-:W5:Y:S02]  /*9950*/  LDC R0, c[0x0][0xda8] ;  /* 0x00036a00ff007b82 */ /* 0x000f640000000800 */
[----:B-----5:R-:W-:-:S13]  /*9960*/  ISETP.LE.AND P0, PT, R0, UR4, PT ;  /* 0x0000000400007c0c */ /* 0x020fda000bf03270 */
[----:B------:R-:W-:Y:S05]  /*9970*/  @!P0 BRA `(.L_x_10527) ;  /* 0xffffff74000c8947 */ /* 0x000fea000383ffff */
[----:B------:R-:W-:Y:S05]  /*9980*/  EXIT ;  /* 0x000000000000794d */ /* 0x000fea0003800000 */
.L_x_10479:
        /* <DEDUP_REMOVED lines=21> */
.L_x_10576:
        /* <DEDUP_REMOVED lines=21> */
.L_x_10529:
[----:B------:R-:W-:Y:S01]  /*9c30*/  ULDC UR11, c[0x0][0xdc4] ;  /* 0x00037100000b7ab9 */ /* 0x000fe20000000800 */
[----:B------:R-:W-:Y:S01]  /*9c40*/  UMOV UR8, UR9 ;  /* 0x0000000900087c82 */ /* 0x000fe20008000000 */
[----:B------:R-:W-:-:S11]  /*9c50*/  UISETP.NE.AND UP0, UPT, UR11, 0x1, UPT ;  /* 0x000000010b00788c */ /* 0x000fd6000bf05270 */
[----:B------:R-:W-:Y:S02]  /*9c60*/  @UP0 ULDC.64 UR12, c[0x0][0xdc8] ;  /* 0x00037200000c0ab9 */ /* 0x000fe40000000a00 */
[----:B------:R-:W-:-:S04]  /*9c70*/  UIMAD.WIDE.U32 UR6, UR9, UR12, URZ ;  /* 0x0000000c090672a5 */ /* 0x000fc8000f8e003f */
[----:B------:R-:W-:-:S04]  /*9c80*/  @UP0 USHF.R.U32.HI UR8, URZ, UR13, UR7 ;  /* 0x0000000d3f080299 */ /* 0x000fc80008011607 */
[----:B------:R-:W-:-:S12]  /*9c90*/  UIMAD UR6, UR8, UR11, URZ ;  /* 0x0000000b080672a4 */ /* 0x000fd8000f8e023f */
.L_x_10530:
[----:B------:R-:W-:Y:S01]  /*9ca0*/  ULDC.64 UR12, c[0x0][0x3f8] ;  /* 0x0000fe00000c7ab9 */ /* 0x000fe20000000a00 */
[----:B------:R-:W-:Y:S01]  /*9cb0*/  ULOP3.LUT UR8, URZ, UR8, URZ, 0x33, !UPT ;  /* 0x000000083f087292 */ /* 0x000fe2000f8e333f */
[----:B------:R-:W-:Y:S01]  /*9cc0*/  BSSY B6, `(.L_x_10531) ;  /* 0x000024d000067945 */ /* 0x000fe20003800000 */
[----:B------:R-:W-:Y:S02]  /*9cd0*/  UISETP.NE.U32.AND UP0, UPT, UR12, URZ, UPT ;  /* 0x0000003f0c00728c */ /* 0x000fe4000bf05070 */
[----:B------:R-:W-:Y:S02]  /*9ce0*/  UIADD3 UR11, UR9, -UR6, URZ ;  /* 0x80000006090b7290 */ /* 0x000fe4000fffe03f */
[----:B------:R-:W-:Y:S01]  /*9cf0*/  UISETP.NE.AND.EX UP0, UPT, UR13, URZ, UPT, UP0 ;  /* 0x0000003f0d00728c */ /* 0x000fe2000bf05300 */
[----:B------:R-:W-:Y:S01]  /*9d00*/  ULDC UR6, c[0x0][0xdac] ;  /* 0x00036b0000067ab9 */ /* 0x000fe20000000800 */
[----:B------:R-:W-:Y:S01]  /*9d10*/  ULDC UR7, c[0x0][0x404] ;  /* 0x0001010000077ab9 */ /* 0x000fe20000000800 */
[----:B------:R-:W-:Y:S01]  /*9d20*/  UIADD3 UR8, UR8, UR6, URZ ;  /* 0x0000000608087290 */ /* 0x000fe2000fffe03f */
[----:B------:R-:W-:-:S02]  /*9d30*/  ULDC UR9, c[0x0][0x2e0] ;  /* 0x0000b80000097ab9 */ /* 0x000fc40000000800 */
[----:B------:R-:W-:Y:S01]  /*9d40*/  ULDC UR6, c[0x0][0x288] ;  /* 0x0000a20000067ab9 */ /* 0x000fe20000000800 */
[----:B------:R-:W-:Y:S02]  /*9d50*/  USHF.L.U32 UR41, UR8, 0x7, URZ ;  /* 0x0000000708297899 */ /* 0x000fe4000800063f */
[----:B------:R-:W-:Y:S02]  /*9d60*/  USEL UR8, UR7, 0x1, UP0 ;  /* 0x0000000107087887 */ /* 0x000fe40008000000 */
[----:B------:R-:W-:Y:S02]  /*9d70*/  UIADD3 UR7, UR41, 0xdf, -UR6 ;  /* 0x000000df29077890 */ /* 0x000fe4000fffe806 */
[----:B------:R-:W-:Y:S02]  /*9d80*/  UIMAD UR6, UR8, UR9, 0x5f ;  /* 0x0000005f080674a4 */ /* 0x000fe4000f8e0209 */
[----:B------:R-:W-:Y:S02]  /*9d90*/  UIMAD UR8, UR8, UR9, UR7 ;  /* 0x00000009080872a4 */ /* 0x000fe4000f8e0207 */
[----:B------:R-:W-:Y:S01]  /*9da0*/  UIMAD.WIDE UR6, UR6, 0x2aaaaaab, URZ ;  /* 0x2aaaaaab060678a5 */ /* 0x000fe2000f8e023f */
[----:B------:R-:W-:Y:S01]  /*9db0*/  ULDC UR12, c[0x0][0xdc4] ;  /* 0x00037100000c7ab9 */ /* 0x000fe20000000800 */
[----:B------:R-:W-:-:S02]  /*9dc0*/  UIMAD.WIDE UR8, UR8, 0x2aaaaaab, URZ ;  /* 0x2aaaaaab080878a5 */ /* 0x000fc4000f8e023f */
[----:B------:R-:W-:Y:S02]  /*9dd0*/  UIMAD UR12, UR10, UR12, UR11 ;  /* 0x0000000c0a0c72a4 */ /* 0x000fe4000f8e020b */
[----:B------:R-:W-:Y:S01]  /*9de0*/  USHF.R.U32.HI UR8, URZ, 0x1f, UR9 ;  /* 0x0000001f3f087899 */ /* 0x000fe20008011609 */
[----:B------:R-:W-:Y:S01]  /*9df0*/  UMOV UR10, UR7 ;  /* 0x00000007000a7c82 */ /* 0x000fe20008000000 */
[----:B------:R-:W-:Y:S01]  /*9e00*/  ULDC UR13, c[0x0][0xdb8] ;  /* 0x00036e00000d7ab9 */ /* 0x000fe20000000800 */
[----:B------:R-:W-:Y:S02]  /*9e10*/  USHF.R.U32.HI UR11, URZ, 0x1f, UR10 ;  /* 0x0000001f3f0b7899 */ /* 0x000fe4000801160a */
[----:B------:R-:W-:Y:S02]  /*9e20*/  ULEA.HI.SX32 UR8, UR9, UR8, 0x1c ;  /* 0x0000000809087291 */ /* 0x000fe4000f8fe23f */
[----:B------:R-:W-:Y:S02]  /*9e30*/  ULEA.HI.SX32 UR11, UR10, UR11, 0x1c ;  /* 0x0000000b0a0b7291 */ /* 0x000fe4000f8fe23f */
[----:B------:R-:W-:-:S02]  /*9e40*/  UISETP.NE.AND UP1, UPT, UR13, 0x1, UPT ;  /* 0x000000010d00788c */ /* 0x000fc4000bf25270 */
[----:B------:R-:W-:Y:S01]  /*9e50*/  UISETP.LT.AND UP0, UPT, UR11, UR8, UPT ;  /* 0x000000080b00728c */ /* 0x000fe2000bf01270 */
[----:B------:R-:W-:-:S03]  /*9e60*/  UMOV UR43, UR12 ;  /* 0x0000000c002b7c82 */ /* 0x000fc60008000000 */
[----:B------:R-:W-:-:S05]  /*9e70*/  USEL UR38, UR11, UR8, UP0 ;  /* 0x000000080b267287 */ /* 0x000fca0008000000 */
[----:B------:R-:W-:Y:S01]  /*9e80*/  @UP1 ULDC UR14, c[0x0][0xdbc] ;  /* 0x00036f00000e1ab9 */ /* 0x000fe20000000800 */
[----:B------:R-:W-:Y:S01]  /*9e90*/  ISETP.LT.AND P0, PT, RZ, UR38, PT ;  /* 0x00000026ff007c0c */ /* 0x000fe2000bf01270 */
[----:B------:R-:W-:Y:S01]  /*9ea0*/  UIMAD.WIDE.U32 UR6, UR12, UR14, URZ ;  /* 0x0000000e0c0672a5 */ /* 0x000fe2000f8e003f */
[----:B------:R-:W-:-:S03]  /*9eb0*/  @UP1 ULDC UR9, c[0x0][0xdc0] ;  /* 0x0003700000091ab9 */ /* 0x000fc60000000800 */
        /* <DEDUP_REMOVED lines=20> */
.L_x_10532:
        /* <DEDUP_REMOVED lines=23> */
.L_x_10534:
        /* <DEDUP_REMOVED lines=20> */
.L_x_10536:
        /* <DEDUP_REMOVED lines=16> */
.L_x_10535:
        /* <DEDUP_REMOVED lines=29> */
.L_x_10588:
[----:B------:R-:W-:Y:S01]  /*a580*/  UMOV UR4, 0xffffffff ;  /* 0xffffffff00047882 */ /* 0x000fe20000000000 */
[----:B------:R-:W-:Y:S02]  /*a590*/  SHF.R.S32.HI R7, RZ, 0x1f, R6 ;  /* 0x0000001fff077819 */ /* 0x000fe40000011406 */
[----:B------:R-:W-:Y:S05]  /*a5a0*/  BRA.DIV UR4, `(.L_x_10538) ;  /* 0x0000002204d07947 */ /* 0x000fea000b800000 */
[----:B------:R-:W-:-:S13]  /*a5b0*/  ELECT P6, URZ, PT ;  /* 0x00000000003f782f */ /* 0x000fda00038c0000 */
.L_x_10591:
        /* <DEDUP_REMOVED lines=21> */
.L_x_10540:
[----:B------:R-:W2:Y:S01]  /*a710*/  S2R R5, SR_TID.X ;  /* 0x0000000000057919 */ /* 0x000ea20000002100 */
[----:B-1----:R-:W-:Y:S02]  /*a720*/  LEA R8, R16, UR37, 0x3 ;  /* 0x0000002510087c11 */ /* 0x002fe4000f8e18ff */
[----:B--2---:R-:W-:Y:S02]  /*a730*/  LOP3.LUT R9, R5, 0x7f, RZ, 0xc0, !PT ;  /* 0x0000007f05097812 */ /* 0x004fe400078ec0ff */
[----:B------:R-:W-:Y:S02]  /*a740*/  SHF.L.U32 R5, R17, 0x1f, RZ ;  /* 0x0000001f11057819 */ /* 0x000fe400000006ff */
[----:B------:R-:W-:Y:S02]  /*a750*/  ISETP.NE.AND P3, PT, R9, RZ, PT ;  /* 0x000000ff0900720c */ /* 0x000fe40003f65270 */
[----:B------:R-:W1:Y:S02]  /*a760*/  SYNCS.PHASECHK.TRANS64.TRYWAIT P2, [R8+URZ+0x22840], R5 ;  /* 0x02284005080075a7 */ /* 0x000e64000804017f */
[----:B-1----:R-:W-:Y:S09]  /*a770*/  @!P2 BRA `(.L_x_10541) ;  /* 0x00000020007ca947 */ /* 0x002ff20003800000 */
.L_x_10592:
[----:B------:R-:W-:Y:S05]  /*a780*/  @P3 BRA `(.L_x_10542) ;  /* 0x0000000000143947 */ /* 0x000fea0003800000 */
[----:B------:R-:W-:Y:S01]  /*a790*/  ISETP.NE.AND P2, PT, R19, RZ, PT ;  /* 0x000000ff1300720c */ /* 0x000fe20003f45270 */
[----:B-1----:R-:W-:-:S04]  /*a7a0*/  IMAD.MOV.U32 R5, RZ, RZ, 0x3000 ;  /* 0x00003000ff057424 */ /* 0x002fc800078e00ff */
[----:B------:R2:W-:Y:S08]  /*a7b0*/  SYNCS.ARRIVE.TRANS64 RZ, [R8+URZ+0x22830], R5 ;  /* 0x0228300508ff79a7 */ /* 0x0005f0000800003f */
[----:B------:R-:W-:Y:S05]  /*a7c0*/  @!P2 BRA `(.L_x_10542) ;  /* 0x000000000004a947 */ /* 0x000fea0003800000 */
[----:B------:R-:W-:Y:S01]  /*a7d0*/  BPT.TRAP 0x1 ;  /* 0x000000040000795c */ /* 0x000fe20000300000 */
.L_x_10542:
        /* <DEDUP_REMOVED lines=16> */
.L_x_10539:
        /* <DEDUP_REMOVED lines=24> */
.L_x_10593:
        /* <DEDUP_REMOVED lines=10> */
.L_x_10594:
[----:B------:R-:W-:Y:S05]  /*ab00*/  @P3 BRA `(.L_x_10547) ;  /* 0x0000000000143947 */ /* 0x000fea0003800000 */
[----:B------:R-:W-:Y:S02]  /*ab10*/  ISETP.NE.AND P2, PT, R19, RZ, PT ;  /* 0x000000ff1300720c */ /* 0x000fe40003f45270 */
[----:B-1----:R-:W-:-:S04]  /*ab20*/  MOV R5, 0xc000 ;  /* 0x0000c00000057802 */ /* 0x002fc80000000f00 */
[----:B------:R2:W-:Y:S07]  /*ab30*/  SYNCS.ARRIVE.TRANS64 RZ, [R8+URZ+0x22850], R5 ;  /* 0x0228500508ff79a7 */ /* 0x0005ee000800003f */
[----:B------:R-:W-:Y:S05]  /*ab40*/  @!P2 BRA `(.L_x_10547) ;  /* 0x000000000004a947 */ /* 0x000fea0003800000 */
[----:B------:R-:W-:Y:S01]  /*ab50*/  BPT.TRAP 0x1 ;  /* 0x000000040000795c */ /* 0x000fe20000300000 */
.L_x_10547:
        /* <DEDUP_REMOVED lines=31> */
.L_x_10545:
[----:B------:R-:W-:Y:S05]  /*ad50*/  BSYNC B0 ;  /* 0x0000000000007941 */ /* 0x000fea0003800000 */
.L_x_10544:
[----:B------:R-:W-:-:S06]  /*ad60*/  UISETP.GE.AND UP0, UPT, UR38, 0x2, UPT ;  /* 0x000000022600788c */ /* 0x000fcc000bf06270 */
[----:B------:R-:W-:-:S13]  /*ad70*/  PLOP3.LUT P2, PT, PT, PT, UP0, 0x80, 0x0 ;  /* 0x000000000000781c */ /* 0x000fda0003f4f008 */
[----:B------:R-:W-:Y:S05]  /*ad80*/  @!P2 BRA `(.L_x_10548) ;  /* 0x0000001000aca947 */ /* 0x000fea0003800000 */
[----:B------:R-:W-:Y:S02]  /*ad90*/  ULOP3.LUT UR6, UR38, 0x1, URZ, 0xc0, !UPT ;  /* 0x0000000126067892 */ /* 0x000fe4000f8ec03f */
[----:B------:R-:W-:Y:S02]  /*ada0*/  IMAD.U32 R9, RZ, RZ, UR38 ;  /* 0x00000026ff097e24 */ /* 0x000fe4000f8e00ff */
[----:B------:R-:W-:Y:S02]  /*adb0*/  UISETP.NE.U32.AND UP0, UPT, UR6, 0x1, UPT ;  /* 0x000000010600788c */ /* 0x000fe4000bf05070 */
[----:B------:R-:W-:-:S04]  /*adc0*/  VIADD R9, R9, 0xfffffffe ;  /* 0xfffffffe09097836 */ /* 0x000fc80000000000 */
[----:B-12---:R-:W-:Y:S01]  /*add0*/  IMAD.MOV.U32 R8, RZ, RZ, R9 ;  /* 0x000000ffff087224 */ /* 0x006fe200078e0009 */
        /* <DEDUP_REMOVED lines=22> */
[----:B------:R-:W-:-:S03]  /*af40*/  IMAD.WIDE.U32 R4, R6, UR6, R4 ;  /* 0x0000000606047c25 */ /* 0x000fc6000f8e0004 */
[----:B------:R-:W-:Y:S02]  /*af50*/  LEA R2, P2, R4, R2, 0x2 ;  /* 0x0000000204027211 */ /* 0x000fe400078410ff */
[----:B------:R-:W-:-:S04]  /*af60*/  IADD3 R5, R11, R5, RZ ;  /* 0x000000050b057210 */ /* 0x000fc80007ffe0ff */
[----:B------:R-:W-:-:S05]  /*af70*/  LEA.HI.X R3, R4, R3, R5, 0x2, P2 ;  /* 0x0000000304037211 */ /* 0x000fca00010f1405 */
[----:B------:R1:W5:Y:S01]  /*af80*/  LDG.E R4, desc[UR46][R2.64] ;  /* 0x0000002e02047981 */ /* 0x000362000c1e1900 */
[----:B------:R-:W-:-:S04]  /*af90*/  IMAD.MOV R5, RZ, RZ, -R10 ;  /* 0x000000ffff057224 */ /* 0x000fc800078e0a0a */
[----:B------:R-:W-:-:S07]  /*afa0*/  IMAD R8, R8, R5, R9 ;  /* 0x0000000508087224 */ /* 0x000fce00078e0209 */
.L_x_10552:
[----:B-1----:R-:W1:Y:S01]  /*afb0*/  S2R R2, SR_TID.X ;  /* 0x0000000000027919 */ /* 0x002e620000002100 */
[----:B------:R-:W-:Y:S02]  /*afc0*/  SHF.L.U32 R3, R17, 0x1f, RZ ;  /* 0x0000001f11037819 */ /* 0x000fe400000006ff */
[----:B-1----:R-:W-:Y:S02]  /*afd0*/  LOP3.LUT R5, R2, 0x7f, RZ, 0xc0, !PT ;  /* 0x0000007f02057812 */ /* 0x002fe400078ec0ff */
[----:B------:R-:W-:Y:S02]  /*afe0*/  LEA R2, R16, UR37, 0x3 ;  /* 0x0000002510027c11 */ /* 0x000fe4000f8e18ff */
[----:B------:R-:W-:Y:S02]  /*aff0*/  ISETP.NE.AND P2, PT, R5, RZ, PT ;  /* 0x000000ff0500720c */ /* 0x000fe40003f45270 */
[----:B------:R-:W1:Y:S02]  /*b000*/  SYNCS.PHASECHK.TRANS64.TRYWAIT P3, [R2+URZ+0x22840], R3 ;  /* 0x02284003020075a7 */ /* 0x000e64000806017f */
[----:B-1----:R-:W-:Y:S09]  /*b010*/  @!P3 BRA `(.L_x_10553) ;  /* 0x000000180094b947 */ /* 0x002ff20003800000 */
.L_x_10595:
[----:B------:R-:W-:Y:S05]  /*b020*/  @P2 BRA `(.L_x_10554) ;  /* 0x0000000000142947 */ /* 0x000fea0003800000 */
[----:B------:R-:W-:Y:S01]  /*b030*/  ISETP.NE.AND P3, PT, R19, RZ, PT ;  /* 0x000000ff1300720c */ /* 0x000fe20003f65270 */
[----:B------:R-:W-:-:S04]  /*b040*/  IMAD.MOV.U32 R5, RZ, RZ, 0x3000 ;  /* 0x00003000ff057424 */ /* 0x000fc800078e00ff */
[----:B------:R2:W-:Y:S08]  /*b050*/  SYNCS.ARRIVE.TRANS64 RZ, [R2+URZ+0x22830], R5 ;  /* 0x0228300502ff79a7 */ /* 0x0005f0000800003f */
[----:B------:R-:W-:Y:S05]  /*b060*/  @!P3 BRA `(.L_x_10554) ;  /* 0x000000000004b947 */ /* 0x000fea0003800000 */
[----:B------:R-:W-:Y:S01]  /*b070*/  BPT.TRAP 0x1 ;  /* 0x000000040000795c */ /* 0x000fe20000300000 */
.L_x_10554:
        /* <DEDUP_REMOVED lines=17> */
.L_x_10596:
[----:B------:R-:W-:Y:S05]  /*b190*/  @P2 BRA `(.L_x_10556) ;  /* 0x0000000000142947 */ /* 0x000fea0003800000 */
[----:B------:R-:W-:Y:S01]  /*b1a0*/  ISETP.NE.AND P2, PT, R19, RZ, PT ;  /* 0x000000ff1300720c */ /* 0x000fe20003f45270 */
[----:B-12---:R-:W-:-:S04]  /*b1b0*/  IMAD.MOV.U32 R3, RZ, RZ, 0xc000 ;  /* 0x0000c000ff037424 */ /* 0x006fc800078e00ff */
[----:B------:R3:W-:Y:S08]  /*b1c0*/  SYNCS.ARRIVE.TRANS64 RZ, [R2+URZ+0x22850], R3 ;  /* 0x0228500302ff79a7 */ /* 0x0007f0000800003f */
[----:B------:R-:W-:Y:S05]  /*b1d0*/  @!P2 BRA `(.L_x_10556) ;  /* 0x000000000004a947 */ /* 0x000fea0003800000 */
[----:B------:R-:W-:Y:S01]  /*b1e0*/  BPT.TRAP 0x1 ;  /* 0x000000040000795c */ /* 0x000fe20000300000 */
.L_x_10556:
        /* <DEDUP_REMOVED lines=30> */
.L_x_10551:
[----:B------:R-:W-:Y:S05]  /*b3d0*/  BSYNC B0 ;  /* 0x0000000000007941 */ /* 0x000fea0003800000 */
.L_x_10550:
[----:B------:R-:W-:-:S06]  /*b3e0*/  UIADD3 UR6, UR38, -0x3, URZ ;  /* 0xfffffffd26067890 */ /* 0x000fcc000fffe03f */
[----:B------:R-:W-:-:S07]  /*b3f0*/  IMAD.U32 R8, RZ, RZ, UR6 ;  /* 0x00000006ff087e24 */ /* 0x000fce000f8e00ff */
.L_x_10549:
[----:B------:R-:W-:Y:S01]  /*b400*/  ISETP.NE.AND P2, PT, R9, RZ, PT ;  /* 0x000000ff0900720c */ /* 0x000fe20003f45270 */
[----:B------:R-:W-:-:S12]  /*b410*/  BSSY B0, `(.L_x_10548) ;  /* 0x00000c2000007945 */ /* 0x000fd80003800000 */
[----:B------:R-:W-:Y:S05]  /*b420*/  @!P2 BRA `(.L_x_10557) ;  /* 0x0000000c0000a947 */ /* 0x000fea0003800000 */
.L_x_10572:
        /* <DEDUP_REMOVED lines=28> */
.L_x_10560:
[----:B------:R-:W1:Y:S01]  /*b5f0*/  S2R R2, SR_TID.X ;  /* 0x0000000000027919 */ /* 0x000e620000002100 */
[----:B------:R-:W-:Y:S02]  /*b600*/  LEA R3, R9, UR37, 0x3 ;  /* 0x0000002509037c11 */ /* 0x000fe4000f8e18ff */
[----:B-1----:R-:W-:Y:S02]  /*b610*/  LOP3.LUT R5, R2, 0x7f, RZ, 0xc0, !PT ;  /* 0x0000007f02057812 */ /* 0x002fe400078ec0ff */
[----:B------:R-:W-:Y:S02]  /*b620*/  SHF.L.U32 R2, R17, 0x1f, RZ ;  /* 0x0000001f11027819 */ /* 0x000fe400000006ff */
[----:B------:R-:W-:Y:S02]  /*b630*/  ISETP.NE.AND P2, PT, R5, RZ, PT ;  /* 0x000000ff0500720c */ /* 0x000fe40003f45270 */
[----:B------:R-:W1:Y:S02]  /*b640*/  SYNCS.PHASECHK.TRANS64.TRYWAIT P3, [R3+URZ+0x22840], R2 ;  /* 0x02284002030075a7 */ /* 0x000e64000806017f */
[----:B-1----:R-:W-:Y:S09]  /*b650*/  @!P3 BRA `(.L_x_10561) ;  /* 0x00000014002cb947 */ /* 0x002ff20003800000 */
.L_x_10597:
[----:B------:R-:W-:Y:S05]  /*b660*/  @P2 BRA `(.L_x_10562) ;  /* 0x0000000000142947 */ /* 0x000fea0003800000 */
[----:B------:R-:W-:Y:S01]  /*b670*/  ISETP.NE.AND P3, PT, R19, RZ, PT ;  /* 0x000000ff1300720c */ /* 0x000fe20003f65270 */
[----:B------:R-:W-:-:S04]  /*b680*/  IMAD.MOV.U32 R12, RZ, RZ, 0x3000 ;  /* 0x00003000ff0c7424 */ /* 0x000fc800078e00ff */
[----:B------:R2:W-:Y:S08]  /*b690*/  SYNCS.ARRIVE.TRANS64 RZ, [R3+URZ+0x22830], R12 ;  /* 0x0228300c03ff79a7 */ /* 0x0005f0000800003f */
[----:B------:R-:W-:Y:S05]  /*b6a0*/  @!P3 BRA `(.L_x_10562) ;  /* 0x000000000004b947 */ /* 0x000fea0003800000 */
[----:B------:R-:W-:Y:S01]  /*b6b0*/  BPT.TRAP 0x1 ;  /* 0x000000040000795c */ /* 0x000fe20000300000 */
.L_x_10562:
        /* <DEDUP_REMOVED lines=17> */
.L_x_10598:
[----:B------:R-:W-:Y:S05]  /*b7d0*/  @P2 BRA `(.L_x_10564) ;  /* 0x0000000000142947 */ /* 0x000fea0003800000 */
[----:B------:R-:W-:Y:S01]  /*b7e0*/  ISETP.NE.AND P2, PT, R19, RZ, PT ;  /* 0x000000ff1300720c */ /* 0x000fe20003f45270 */
[----:B-1-3--:R-:W-:-:S04]  /*b7f0*/  IMAD.MOV.U32 R2, RZ, RZ, 0xc000 ;  /* 0x0000c000ff027424 */ /* 0x00afc800078e00ff */
[----:B------:R4:W-:Y:S08]  /*b800*/  SYNCS.ARRIVE.TRANS64 RZ, [R3+URZ+0x22850], R2 ;  /* 0x0228500203ff79a7 */ /* 0x0009f0000800003f */
[----:B------:R-:W-:Y:S05]  /*b810*/  @!P2 BRA `(.L_x_10564) ;  /* 0x000000000004a947 */ /* 0x000fea0003800000 */
[----:B------:R-:W-:Y:S01]  /*b820*/  BPT.TRAP 0x1 ;  /* 0x000000040000795c */ /* 0x000fe20000300000 */
.L_x_10564:
        /* <DEDUP_REMOVED lines=30> */
.L_x_10559:
[----:B------:R-:W-:Y:S05]  /*ba10*/  BSYNC B1 ;  /* 0x0000000000017941 */ /* 0x000fea0003800000 */
.L_x_10558:
        /* <DEDUP_REMOVED lines=10> */
[----:B------:R-:W-:Y:S02]  /*bac0*/  IMAD.MOV.U32 R11, RZ, RZ, R10 ;  /* 0x000000ffff0b7224 */ /* 0x000fe400078e000a */
[----:B------:R-:W-:-:S04]  /*bad0*/  IMAD R13, R7, UR4, RZ ;  /* 0x00000004070d7c24 */ /* 0x000fc8000f8e02ff */
[----:B------:R-:W-:Y:S01]  /*bae0*/  IMAD R13, R6, UR5, R13 ;  /* 0x00000005060d7c24 */ /* 0x000fe2000f8e020d */
[----:B------:R-:W3:Y:S01]  /*baf0*/  LDC.64 R4, c[0x0][0x3f8] ;  /* 0x0000fe00ff047b82 */ /* 0x000ee20000000a00 */
[----:B-1----:R-:W-:-:S13]  /*bb00*/  ISETP.NE.AND P2, PT, R9, 0x1, PT ;  /* 0x000000010900780c */ /* 0x002fda0003f45270 */
[----:B--2---:R-:W1:Y:S02]  /*bb10*/  @P2 LDC.64 R2, c[0x0][0x420] ;  /* 0x00010800ff022b82 */ /* 0x004e640000000a00 */
[----:B-1----:R-:W-:-:S05]  /*bb20*/  @P2 IMAD.HI.U32 R2, R10, R2, RZ ;  /* 0x000000020a022227 */ /* 0x002fca00078e00ff */
[----:B------:R-:W-:-:S04]  /*bb30*/  @P2 SHF.R.U32.HI R11, RZ, R3, R2 ;  /* 0x00000003ff0b2219 */ /* 0x000fc80000011602 */
[----:B------:R-:W-:Y:S02]  /*bb40*/  SHF.R.S32.HI R3, RZ, 0x1f, R11 ;  /* 0x0000001fff037819 */ /* 0x000fe4000001140b */
[----:B------:R-:W-:-:S05]  /*bb50*/  MOV R2, R11 ;  /* 0x0000000b00027202 */ /* 0x000fca0000000f00 */
[----:B------:R-:W-:-:S04]  /*bb60*/  IMAD.WIDE.U32 R2, R6, UR4, R2 ;  /* 0x0000000406027c25 */ /* 0x000fc8000f8e0002 */
[----:B------:R-:W-:Y:S01]  /*bb70*/  IMAD.IADD R3, R13, 0x1, R3 ;  /* 0x000000010d037824 */ /* 0x000fe200078e0203 */
[----:B---3--:R-:W-:-:S04]  /*bb80*/  LEA R4, P2, R2, R4, 0x2 ;  /* 0x0000000402047211 */ /* 0x008fc800078410ff */
[----:B------:R-:W-:-:S05]  /*bb90*/  LEA.HI.X R5, R2, R5, R3, 0x2, P2 ;  /* 0x0000000502057211 */ /* 0x000fca00010f1403 */
[----:B------:R1:W5:Y:S01]  /*bba0*/  LDG.E R4, desc[UR46][R4.64] ;  /* 0x0000002e04047981 */ /* 0x000362000c1e1900 */
[----:B------:R-:W-:-:S04]  /*bbb0*/  IMAD.MOV R2, RZ, RZ, -R11 ;  /* 0x000000ffff027224 */ /* 0x000fc800078e0a0b */
[----:B------:R-:W-:-:S07]  /*bbc0*/  IMAD R10, R9, R2, R10 ;  /* 0x00000002090a7224 */ /* 0x000fce00078e020a */
.L_x_10567:
[----:B------:R-:W1:Y:S01]  /*bbd0*/  S2R R2, SR_TID.X ;  /* 0x0000000000027919 */ /* 0x000e620000002100 */
[----:B--2---:R-:W-:Y:S02]  /*bbe0*/  SHF.L.U32 R3, R17, 0x1f, RZ ;  /* 0x0000001f11037819 */ /* 0x004fe400000006ff */
[----:B-1----:R-:W-:Y:S02]  /*bbf0*/  LOP3.LUT R5, R2, 0x7f, RZ, 0xc0, !PT ;  /* 0x0000007f02057812 */ /* 0x002fe400078ec0ff */
[----:B------:R-:W-:Y:S02]  /*bc00*/  LEA R2, R16, UR37, 0x3 ;  /* 0x0000002510027c11 */ /* 0x000fe4000f8e18ff */
[----:B------:R-:W-:Y:S02]  /*bc10*/  ISETP.NE.AND P2, PT, R5, RZ, PT ;  /* 0x000000ff0500720c */ /* 0x000fe40003f45270 */
[----:B------:R-:W1:Y:S02]  /*bc20*/  SYNCS.PHASECHK.TRANS64.TRYWAIT P3, [R2+URZ+0x22840], R3 ;  /* 0x02284003020075a7 */ /* 0x000e64000806017f */
[----:B-1----:R-:W-:Y:S09]  /*bc30*/  @!P3 BRA `(.L_x_10568) ;  /* 0x0000000c00dcb947 */ /* 0x002ff20003800000 */
.L_x_10599:
[----:B------:R-:W-:Y:S05]  /*bc40*/  @P2 BRA `(.L_x_10569) ;  /* 0x0000000000142947 */ /* 0x000fea0003800000 */
[----:B------:R-:W-:Y:S01]  /*bc50*/  ISETP.NE.AND P3, PT, R19, RZ, PT ;  /* 0x000000ff1300720c */ /* 0x000fe20003f65270 */
[----:B------:R-:W-:-:S04]  /*bc60*/  IMAD.MOV.U32 R5, RZ, RZ, 0x3000 ;  /* 0x00003000ff057424 */ /* 0x000fc800078e00ff */
[----:B------:R2:W-:Y:S08]  /*bc70*/  SYNCS.ARRIVE.TRANS64 RZ, [R2+URZ+0x22830], R5 ;  /* 0x0228300502ff79a7 */ /* 0x0005f0000800003f */
[----:B------:R-:W-:Y:S05]  /*bc80*/  @!P3 BRA `(.L_x_10569) ;  /* 0x000000000004b947 */ /* 0x000fea0003800000 */
[----:B------:R-:W-:Y:S01]  /*bc90*/  BPT.TRAP 0x1 ;  /* 0x000000040000795c */ /* 0x000fe20000300000 */
.L_x_10569:
        /* <DEDUP_REMOVED lines=17> */
.L_x_10600:
[----:B------:R-:W-:Y:S05]  /*bdb0*/  @P2 BRA `(.L_x_10571) ;  /* 0x0000000000142947 */ /* 0x000fea0003800000 */
[----:B------:R-:W-:Y:S01]  /*bdc0*/  ISETP.NE.AND P2, PT, R19, RZ, PT ;  /* 0x000000ff1300720c */ /* 0x000fe20003f45270 */
[----:B-1-3--:R-:W-:-:S04]  /*bdd0*/  IMAD.MOV.U32 R3, RZ, RZ, 0xc000 ;  /* 0x0000c000ff037424 */ /* 0x00afc800078e00ff */
[----:B------:R4:W-:Y:S08]  /*bde0*/  SYNCS.ARRIVE.TRANS64 RZ, [R2+URZ+0x22850], R3 ;  /* 0x0228500302ff79a7 */ /* 0x0009f0000800003f */
[----:B------:R-:W-:Y:S05]  /*bdf0*/  @!P2 BRA `(.L_x_10571) ;  /* 0x000000000004a947 */ /* 0x000fea0003800000 */
[----:B------:R-:W-:Y:S01]  /*be00*/  BPT.TRAP 0x1 ;  /* 0x000000040000795c */ /* 0x000fe20000300000 */
.L_x_10571:
        /* <DEDUP_REMOVED lines=30> */
.L_x_10566:
[----:B------:R-:W-:Y:S05]  /*bff0*/  BSYNC B1 ;  /* 0x0000000000017941 */ /* 0x000fea0003800000 */
.L_x_10565:
[C---:B------:R-:W-:Y:S01]  /*c000*/  ISETP.GT.AND P2, PT, R8.reuse, 0x1, PT ;  /* 0x000000010800780c */ /* 0x040fe20003f44270 */
[----:B------:R-:W-:-:S12]  /*c010*/  VIADD R8, R8, 0xfffffffe ;  /* 0xfffffffe08087836 */ /* 0x000fd80000000000 */
[----:B------:R-:W-:Y:S05]  /*c020*/  @P2 BRA `(.L_x_10572) ;  /* 0xfffffff400002947 */ /* 0x000fea000383ffff */
.L_x_10557:
[----:B------:R-:W-:Y:S05]  /*c030*/  BSYNC B0 ;  /* 0x0000000000007941 */ /* 0x000fea0003800000 */
.L_x_10548:
        /* <DEDUP_REMOVED lines=18> */
.L_x_10574:
[----:B------:R-:W-:Y:S05]  /*c160*/  BSYNC B0 ;  /* 0x0000000000007941 */ /* 0x000fea0003800000 */
.L_x_10573:
[----:B------:R-:W-:Y:S01]  /*c170*/  SEL R16, R16, RZ, P0 ;  /* 0x000000ff10107207 */ /* 0x000fe20000000000 */
[----:B------:R-:W-:-:S07]  /*c180*/  IMAD.MOV.U32 R13, RZ, RZ, R18 ;  /* 0x000000ffff0d7224 */ /* 0x000fce00078e0012 */
.L_x_10533:
[----:B------:R-:W-:Y:S05]  /*c190*/  BSYNC B6 ;  /* 0x0000000000067941 */ /* 0x000fea0003800000 */
.L_x_10531:
[----:B------:R-:W-:-:S03]  /*c1a0*/  UMOV UR6, 0xffffffff ;  /* 0xffffffff00067882 */ /* 0x000fc60000000000 */
[----:B------:R-:W-:Y:S05]  /*c1b0*/  BRA.DIV UR6, `(.L_x_10575) ;  /* 0x0000000a06a47947 */ /* 0x000fea000b800000 */
[----:B------:R1:W1:Y:S02]  /*c1c0*/  SHFL.IDX PT, R14, R13, RZ, 0x1f ;  /* 0x00001fff0d0e7589 */ /* 0x00026400000e0000 */
.L_x_10603:
[----:B------:R-:W-:Y:S01]  /*c1d0*/  ISETP.NE.AND P0, PT, R19, RZ, PT ;  /* 0x000000ff1300720c */ /* 0x000fe20003f05270 */
[----:B------:R-:W-:Y:S05]  /*c1e0*/  WARPSYNC.ALL ;  /* 0x0000000000007948 */ /* 0x000fea0003800000 */
[----:B------:R-:W-:Y:S01]  /*c1f0*/  BAR.SYNC.DEFER_BLOCKING 0x4, 0x120 ;  /* 0x0104800000007b1d */ /* 0x000fe20000010000 */
[----:B-1----:R-:W-:-:S05]  /*c200*/  MOV R18, R14 ;  /* 0x0000000e00127202 */ /* 0x002fca0000000f00 */
        /* <DEDUP_REMOVED lines=8> */
.L_x_10528:
        /* <DEDUP_REMOVED lines=11> */
.L_x_10604:
        /* <DEDUP_REMOVED lines=14> */
.L_x_10580:
        /* <DEDUP_REMOVED lines=12> */
.L_x_10605:
[----:B------:R-:W2:Y:S02]  /*c4e0*/  SYNCS.PHASECHK.TRANS64.TRYWAIT P0, [R3+URZ], R0 ;  /* 0x00000000030075a7 */ /* 0x000ea4000800017f */
[----:B--2---:R-:W-:Y:S05]  /*c4f0*/  @!P0 BRA `(.L_x_10582) ;  /* 0x0000000800208947 */ /* 0x004fea0003800000 */
.L_x_10606:
[----:B------:R-:W-:Y:S05]  /*c500*/  @!P2 BRA `(.L_x_10583) ;  /* 0x000000000004a947 */ /* 0x000fea0003800000 */
[----:B------:R-:W-:Y:S01]  /*c510*/  BPT.TRAP 0x1 ;  /* 0x000000040000795c */ /* 0x000fe20000300000 */
.L_x_10583:
[----:B--2---:R-:W-:-:S05]  /*c520*/  VIADD R3, R7, 0x22860 ;  /* 0x0002286007037836 */ /* 0x004fca0000000000 */
[----:B-1----:R-:W-:-:S04]  /*c530*/  LEA R5, R16, R3, 0x3 ;  /* 0x0000000310057211 */ /* 0x002fc800078e18ff */
[----:B------:R-:W1:Y:S02]  /*c540*/  SYNCS.PHASECHK.TRANS64.TRYWAIT P0, [R5+URZ], R4 ;  /* 0x00000004050075a7 */ /* 0x000e64000800017f */
[----:B-1----:R-:W-:Y:S05]  /*c550*/  @!P0 BRA `(.L_x_10584) ;  /* 0x00000008001c8947 */ /* 0x002fea0003800000 */
.L_x_10607:
[----:B------:R-:W-:-:S07]  /*c560*/  IMAD R3, R2, 0x8, R3 ;  /* 0x0000000802037824 */ /* 0x000fce00078e0203 */
.L_x_10585:
[----:B--2---:R2:W3:Y:S02]  /*c570*/  SYNCS.PHASECHK.TRANS64.TRYWAIT P0, [R3+URZ], R0 ;  /* 0x00000000030075a7 */ /* 0x0044e4000800017f */
[----:B---3--:R-:W-:Y:S05]  /*c580*/  @!P0 NANOSLEEP.SYNCS 0x989680 ;  /* 0x009896800000895d */ /* 0x008fea0003900000 */
[----:B------:R-:W3:Y:S02]  /*c590*/  @!P0 SYNCS.PHASECHK.TRANS64 P0, [R3+URZ], R0 ;  /* 0x00000000030085a7 */ /* 0x000ee4000800007f */
[----:B---3--:R-:W-:Y:S05]  /*c5a0*/  @!P0 BRA `(.L_x_10585) ;  /* 0xfffffffc00f08947 */ /* 0x008fea000383ffff */
.L_x_10579:
[----:B------:R-:W-:Y:S05]  /*c5b0*/  BSYNC B0 ;  /* 0x0000000000007941 */ /* 0x000fea0003800000 */
.L_x_10578:
[----:B------:R-:W-:Y:S05]  /*c5c0*/  EXIT ;  /* 0x000000000000794d */ /* 0x000fea0003800000 */
.L_x_10485:
[----:B-1----:R-:W-:-:S04]  /*c5d0*/  IMAD.U32 R3, RZ, RZ, UR49 ;  /* 0x00000031ff037e24 */ /* 0x002fc8000f8e00ff */
[----:B------:R1:W2:Y:S03]  /*c5e0*/  SYNCS.PHASECHK.TRANS64.TRYWAIT P0, [R3+URZ+0x22800], R0 ;  /* 0x02280000030075a7 */ /* 0x0002a6000800017f */
[----:B--2---:R-:W-:Y:S05]  /*c5f0*/  @!P0 NANOSLEEP.SYNCS 0x989680 ;  /* 0x009896800000895d */ /* 0x004fea0003900000 */
[----:B------:R-:W2:Y:S02]  /*c600*/  @!P0 SYNCS.PHASECHK.TRANS64 P0, [R3+URZ+0x22800], R0 ;  /* 0x02280000030085a7 */ /* 0x000ea4000800007f */
[----:B--2---:R-:W-:Y:S05]  /*c610*/  @!P0 BRA `(.L_x_10485) ;  /* 0xfffffffc00ec8947 */ /* 0x004fea000383ffff */
[----:B------:R-:W-:Y:S05]  /*c620*/  BRA `(.L_x_10586) ;  /* 0xffffff5000887947 */ /* 0x000fea000383ffff */
.L_x_10489:
[----:B--2---:R-:W-:-:S04]  /*c630*/  IMAD.U32 R0, RZ, RZ, UR21 ;  /* 0x00000015ff007e24 */ /* 0x004fc8000f8e00ff */
[----:B------:R2:W3:Y:S03]  /*c640*/  SYNCS.PHASECHK.TRANS64.TRYWAIT P1, [R0+URZ+0x22830], R7 ;  /* 0x02283007000075a7 */ /* 0x0004e6000802017f */
[----:B---3--:R-:W-:Y:S05]  /*c650*/  @!P1 NANOSLEEP.SYNCS 0x989680 ;  /* 0x009896800000995d */ /* 0x008fea0003900000 */
[----:B------:R-:W3:Y:S02]  /*c660*/  @!P1 SYNCS.PHASECHK.TRANS64 P1, [R0+URZ+0x22830], R7 ;  /* 0x02283007000095a7 */ /* 0x000ee4000802007f */
[----:B---3--:R-:W-:Y:S05]  /*c670*/  @!P1 BRA `(.L_x_10489) ;  /* 0xfffffffc00ec9947 */ /* 0x008fea000383ffff */
[----:B------:R-:W-:Y:S05]  /*c680*/  BRA `(.L_x_10488) ;  /* 0xffffff5000ac7947 */ /* 0x000fea000383ffff */
.L_x_10493:
[----:B--2---:R2:W3:Y:S02]  /*c690*/  SYNCS.PHASECHK.TRANS64.TRYWAIT P2, [R8+URZ+0x22850], R7 ;  /* 0x02285007080075a7 */ /* 0x0044e4000804017f */
[----:B---3--:R-:W-:Y:S05]  /*c6a0*/  @!P2 NANOSLEEP.SYNCS 0x989680 ;  /* 0x009896800000a95d */ /* 0x008fea0003900000 */
[----:B------:R-:W3:Y:S02]  /*c6b0*/  @!P2 SYNCS.PHASECHK.TRANS64 P2, [R8+URZ+0x22850], R7 ;  /* 0x022850070800a5a7 */ /* 0x000ee4000804007f */
[----:B---3--:R-:W-:Y:S05]  /*c6c0*/  @!P2 BRA `(.L_x_10493) ;  /* 0xfffffffc00f0a947 */ /* 0x008fea000383ffff */
[----:B------:R-:W-:Y:S05]  /*c6d0*/  BRA `(.L_x_10492) ;  /* 0xffffff6800947947 */ /* 0x000fea000383ffff */
.L_x_10498:
[----:B--2---:R-:W-:-:S04]  /*c6e0*/  IMAD.U32 R5, RZ, RZ, UR29 ;  /* 0x0000001dff057e24 */ /* 0x004fc8000f8e00ff */
[----:B------:R2:W3:Y:S03]  /*c6f0*/  SYNCS.PHASECHK.TRANS64.TRYWAIT P2, [R5+URZ+0x22830], R6 ;  /* 0x02283006050075a7 */ /* 0x0004e6000804017f */
[----:B---3--:R-:W-:Y:S05]  /*c700*/  @!P2 NANOSLEEP.SYNCS 0x989680 ;  /* 0x009896800000a95d */ /* 0x008fea0003900000 */
[----:B------:R-:W3:Y:S02]  /*c710*/  @!P2 SYNCS.PHASECHK.TRANS64 P2, [R5+URZ+0x22830], R6 ;  /* 0x022830060500a5a7 */ /* 0x000ee4000804007f */
[----:B---3--:R-:W-:Y:S05]  /*c720*/  @!P2 BRA `(.L_x_10498) ;  /* 0xfffffffc00eca947 */ /* 0x008fea000383ffff */
[----:B------:R-:W-:Y:S05]  /*c730*/  BRA `(.L_x_10497) ;  /* 0xffffff6c00ac7947 */ /* 0x000fea000383ffff */
.L_x_10502:
[----:B--2---:R2:W3:Y:S02]  /*c740*/  SYNCS.PHASECHK.TRANS64.TRYWAIT P2, [R187+URZ+0x22850], R6 ;  /* 0x02285006bb0075a7 */ /* 0x0044e4000804017f */
[----:B---3--:R-:W-:Y:S05]  /*c750*/  @!P2 NANOSLEEP.SYNCS 0x989680 ;  /* 0x009896800000a95d */ /* 0x008fea0003900000 */
[----:B------:R-:W3:Y:S02]  /*c760*/  @!P2 SYNCS.PHASECHK.TRANS64 P2, [R187+URZ+0x22850], R6 ;  /* 0x02285006bb00a5a7 */ /* 0x000ee4000804007f */
[----:B---3--:R-:W-:Y:S05]  /*c770*/  @!P2 BRA `(.L_x_10502) ;  /* 0xfffffffc00f0a947 */ /* 0x008fea000383ffff */
[----:B------:R-:W-:Y:S05]  /*c780*/  BRA `(.L_x_10501) ;  /* 0xffffff8c00847947 */ /* 0x000fea000383ffff */
.L_x_10508:
[----:B--2---:R-:W-:-:S04]  /*c790*/  IMAD.U32 R5, RZ, RZ, UR22 ;  /* 0x00000016ff057e24 */ /* 0x004fc8000f8e00ff */
[----:B------:R2:W3:Y:S03]  /*c7a0*/  SYNCS.PHASECHK.TRANS64.TRYWAIT P2, [R5+URZ+0x22830], R6 ;  /* 0x02283006050075a7 */ /* 0x0004e6000804017f */
[----:B---3--:R-:W-:Y:S05]  /*c7b0*/  @!P2 NANOSLEEP.SYNCS 0x989680 ;  /* 0x009896800000a95d */ /* 0x008fea0003900000 */
[----:B------:R-:W3:Y:S02]  /*c7c0*/  @!P2 SYNCS.PHASECHK.TRANS64 P2, [R5+URZ+0x22830], R6 ;  /* 0x022830060500a5a7 */ /* 0x000ee4000804007f */
[----:B---3--:R-:W-:Y:S05]  /*c7d0*/  @!P2 BRA `(.L_x_10508) ;  /* 0xfffffffc00eca947 */ /* 0x008fea000383ffff */
[----:B------:R-:W-:Y:S05]  /*c7e0*/  BRA `(.L_x_10507) ;  /* 0xffffff90007c7947 */ /* 0x000fea000383ffff */
.L_x_10512:
[----:B--2---:R2:W3:Y:S02]  /*c7f0*/  SYNCS.PHASECHK.TRANS64.TRYWAIT P2, [R183+URZ+0x22850], R6 ;  /* 0x02285006b70075a7 */ /* 0x0044e4000804017f */
[----:B---3--:R-:W-:Y:S05]  /*c800*/  @!P2 NANOSLEEP.SYNCS 0x989680 ;  /* 0x009896800000a95d */ /* 0x008fea0003900000 */
[----:B------:R-:W3:Y:S02]  /*c810*/  @!P2 SYNCS.PHASECHK.TRANS64 P2, [R183+URZ+0x22850], R6 ;  /* 0x02285006b700a5a7 */ /* 0x000ee4000804007f */
[----:B---3--:R-:W-:Y:S05]  /*c820*/  @!P2 BRA `(.L_x_10512) ;  /* 0xfffffffc00f0a947 */ /* 0x008fea000383ffff */
[----:B------:R-:W-:Y:S05]  /*c830*/  BRA `(.L_x_10511) ;  /* 0xffffffa800907947 */ /* 0x000fea000383ffff */
.L_x_10537:
        /* <DEDUP_REMOVED lines=10> */
.L_x_10587:
[----:B------:R-:W-:Y:S05]  /*c8e0*/  BRA `(.L_x_10588) ;  /* 0xffffffdc00247947 */ /* 0x000fea000383ffff */
.L_x_10538:
[----:B------:R-:W-:Y:S01]  /*c8f0*/  BSSY B0, `(.L_x_10589) ;  /* 0x0000006000007945 */ /* 0x000fe20003800000 */
[----:B------:R-:W-:-:S07]  /*c900*/  IMAD.MOV.U32 R15, RZ, RZ, -0x1 ;  /* 0xffffffffff0f7424 */ /* 0x000fce00078e00ff */
[----:B------:R-:W-:Y:S05]  /*c910*/  WARPSYNC.COLLECTIVE R15, `(.L_x_10590) ;  /* 0x000000000f0c7348 */ /* 0x000fea0003c00000 */
[----:B------:R-:W-:Y:S02]  /*c920*/  ELECT P6, UR62, PT ;  /* 0x00000000003e782f */ /* 0x000fe400038c0000 */
[----:B------:R-:W-:Y:S01]  /*c930*/  MOV R14, UR62 ;  /* 0x0000003e000e7c02 */ /* 0x000fe20008000f00 */
[----:B------:R-:W-:Y:S10]  /*c940*/  ENDCOLLECTIVE ;  /* 0x000000000000791b */ /* 0x000ff40003800000 */
.L_x_10590:
[----:B------:R-:W-:Y:S05]  /*c950*/  BSYNC B0 ;  /* 0x0000000000007941 */ /* 0x000fea0003800000 */
.L_x_10589:
[----:B------:R-:W-:Y:S05]  /*c960*/  BRA `(.L_x_10591) ;  /* 0xffffffdc00147947 */ /* 0x000fea000383ffff */
.L_x_10541:
[----:B-1----:R1:W2:Y:S02]  /*c970*/  SYNCS.PHASECHK.TRANS64.TRYWAIT P2, [R8+URZ+0x22840], R5 ;  /* 0x02284005080075a7 */ /* 0x0022a4000804017f */
[----:B--2---:R-:W-:Y:S05]  /*c980*/  @!P2 NANOSLEEP.SYNCS 0x989680 ;  /* 0x009896800000a95d */ /* 0x004fea0003900000 */
[----:B------:R-:W2:Y:S02]  /*c990*/  @!P2 SYNCS.PHASECHK.TRANS64 P2, [R8+URZ+0x22840], R5 ;  /* 0x022840050800a5a7 */ /* 0x000ea4000804007f */
[----:B--2---:R-:W-:Y:S05]  /*c9a0*/  @!P2 BRA `(.L_x_10541) ;  /* 0xfffffffc00f0a947 */ /* 0x004fea000383ffff */
[----:B------:R-:W-:Y:S05]  /*c9b0*/  BRA `(.L_x_10592) ;  /* 0xffffffdc00707947 */ /* 0x000fea000383ffff */
.L_x_10543:
[----:B-1----:R-:W-:-:S04]  /*c9c0*/  IMAD.U32 R8, RZ, RZ, UR37 ;  /* 0x00000025ff087e24 */ /* 0x002fc8000f8e00ff */
[----:B------:R1:W2:Y:S03]  /*c9d0*/  SYNCS.PHASECHK.TRANS64.TRYWAIT P2, [R8+URZ+0x22820], R5 ;  /* 0x02282005080075a7 */ /* 0x0002a6000804017f */
[----:B--2---:R-:W-:Y:S05]  /*c9e0*/  @!P2 NANOSLEEP.SYNCS 0x989680 ;  /* 0x009896800000a95d */ /* 0x004fea0003900000 */
[----:B------:R-:W2:Y:S02]  /*c9f0*/  @!P2 SYNCS.PHASECHK.TRANS64 P2, [R8+URZ+0x22820], R5 ;  /* 0x022820050800a5a7 */ /* 0x000ea4000804007f */
[----:B--2---:R-:W-:Y:S05]  /*ca00*/  @!P2 BRA `(.L_x_10543) ;  /* 0xfffffffc00eca947 */ /* 0x004fea000383ffff */
[----:B------:R-:W-:Y:S05]  /*ca10*/  BRA `(.L_x_10593) ;  /* 0xffffffe000107947 */ /* 0x000fea000383ffff */
.L_x_10546:
[----:B-1----:R1:W2:Y:S02]  /*ca20*/  SYNCS.PHASECHK.TRANS64.TRYWAIT P2, [R8+URZ+0x22860], R5 ;  /* 0x02286005080075a7 */ /* 0x0022a4000804017f */
[----:B--2---:R-:W-:Y:S05]  /*ca30*/  @!P2 NANOSLEEP.SYNCS 0x989680 ;  /* 0x009896800000a95d */ /* 0x004fea0003900000 */
[----:B------:R-:W2:Y:S02]  /*ca40*/  @!P2 SYNCS.PHASECHK.TRANS64 P2, [R8+URZ+0x22860], R5 ;  /* 0x022860050800a5a7 */ /* 0x000ea4000804007f */
[----:B--2---:R-:W-:Y:S05]  /*ca50*/  @!P2 BRA `(.L_x_10546) ;  /* 0xfffffffc00f0a947 */ /* 0x004fea000383ffff */
[----:B------:R-:W-:Y:S05]  /*ca60*/  BRA `(.L_x_10594) ;  /* 0xffffffe000247947 */ /* 0x000fea000383ffff */
.L_x_10553:
[----:B-1----:R1:W2:Y:S02]  /*ca70*/  SYNCS.PHASECHK.TRANS64.TRYWAIT P3, [R2+URZ+0x22840], R3 ;  /* 0x02284003020075a7 */ /* 0x0022a4000806017f */
[----:B--2---:R-:W-:Y:S05]  /*ca80*/  @!P3 NANOSLEEP.SYNCS 0x989680 ;  /* 0x009896800000b95d */ /* 0x004fea0003900000 */
[----:B------:R-:W2:Y:S02]  /*ca90*/  @!P3 SYNCS.PHASECHK.TRANS64 P3, [R2+URZ+0x22840], R3 ;  /* 0x022840030200b5a7 */ /* 0x000ea4000806007f */
[----:B--2---:R-:W-:Y:S05]  /*caa0*/  @!P3 BRA `(.L_x_10553) ;  /* 0xfffffffc00f0b947 */ /* 0x004fea000383ffff */
[----:B------:R-:W-:Y:S05]  /*cab0*/  BRA `(.L_x_10595) ;  /* 0xffffffe400587947 */ /* 0x000fea000383ffff */
.L_x_10555:
[----:B--2---:R2:W3:Y:S02]  /*cac0*/  SYNCS.PHASECHK.TRANS64.TRYWAIT P3, [R2+URZ+0x22860], R3 ;  /* 0x02286003020075a7 */ /* 0x0044e4000806017f */
[----:B---3--:R-:W-:Y:S05]  /*cad0*/  @!P3 NANOSLEEP.SYNCS 0x989680 ;  /* 0x009896800000b95d */ /* 0x008fea0003900000 */
[----:B------:R-:W3:Y:S02]  /*cae0*/  @!P3 SYNCS.PHASECHK.TRANS64 P3, [R2+URZ+0x22860], R3 ;  /* 0x022860030200b5a7 */ /* 0x000ee4000806007f */
[----:B---3--:R-:W-:Y:S05]  /*caf0*/  @!P3 BRA `(.L_x_10555) ;  /* 0xfffffffc00f0b947 */ /* 0x008fea000383ffff */
[----:B------:R-:W-:Y:S05]  /*cb00*/  BRA `(.L_x_10596) ;  /* 0xffffffe400a07947 */ /* 0x000fea000383ffff */
.L_x_10561:
[----:B-1----:R1:W2:Y:S02]  /*cb10*/  SYNCS.PHASECHK.TRANS64.TRYWAIT P3, [R3+URZ+0x22840], R2 ;  /* 0x02284002030075a7 */ /* 0x0022a4000806017f */
[----:B--2---:R-:W-:Y:S05]  /*cb20*/  @!P3 NANOSLEEP.SYNCS 0x989680 ;  /* 0x009896800000b95d */ /* 0x004fea0003900000 */
[----:B------:R-:W2:Y:S02]  /*cb30*/  @!P3 SYNCS.PHASECHK.TRANS64 P3, [R3+URZ+0x22840], R2 ;  /* 0x022840020300b5a7 */ /* 0x000ea4000806007f */
[----:B--2---:R-:W-:Y:S05]  /*cb40*/  @!P3 BRA `(.L_x_10561) ;  /* 0xfffffffc00f0b947 */ /* 0x004fea000383ffff */
[----:B------:R-:W-:Y:S05]  /*cb50*/  BRA `(.L_x_10597) ;  /* 0xffffffe800c07947 */ /* 0x000fea000383ffff */
.L_x_10563:
[----:B---3--:R3:W4:Y:S02]  /*cb60*/  SYNCS.PHASECHK.TRANS64.TRYWAIT P3, [R3+URZ+0x22860], R2 ;  /* 0x02286002030075a7 */ /* 0x008724000806017f */
[----:B----4-:R-:W-:Y:S05]  /*cb70*/  @!P3 NANOSLEEP.SYNCS 0x989680 ;  /* 0x009896800000b95d */ /* 0x010fea0003900000 */
[----:B------:R-:W4:Y:S02]  /*cb80*/  @!P3 SYNCS.PHASECHK.TRANS64 P3, [R3+URZ+0x22860], R2 ;  /* 0x022860020300b5a7 */ /* 0x000f24000806007f */
[----:B----4-:R-:W-:Y:S05]  /*cb90*/  @!P3 BRA `(.L_x_10563) ;  /* 0xfffffffc00f0b947 */ /* 0x010fea000383ffff */
[----:B------:R-:W-:Y:S05]  /*cba0*/  BRA `(.L_x_10598) ;  /* 0xffffffec00087947 */ /* 0x000fea000383ffff */
.L_x_10568:
[----:B-1----:R1:W2:Y:S02]  /*cbb0*/  SYNCS.PHASECHK.TRANS64.TRYWAIT P3, [R2+URZ+0x22840], R3 ;  /* 0x02284003020075a7 */ /* 0x0022a4000806017f */
[----:B--2---:R-:W-:Y:S05]  /*cbc0*/  @!P3 NANOSLEEP.SYNCS 0x989680 ;  /* 0x009896800000b95d */ /* 0x004fea0003900000 */
[----:B------:R-:W2:Y:S02]  /*cbd0*/  @!P3 SYNCS.PHASECHK.TRANS64 P3, [R2+URZ+0x22840], R3 ;  /* 0x022840030200b5a7 */ /* 0x000ea4000806007f */
[----:B--2---:R-:W-:Y:S05]  /*cbe0*/  @!P3 BRA `(.L_x_10568) ;  /* 0xfffffffc00f0b947 */ /* 0x004fea000383ffff */
[----:B------:R-:W-:Y:S05]  /*cbf0*/  BRA `(.L_x_10599) ;  /* 0xfffffff000107947 */ /* 0x000fea000383ffff */
.L_x_10570:
[----:B---3--:R3:W4:Y:S02]  /*cc00*/  SYNCS.PHASECHK.TRANS64.TRYWAIT P3, [R2+URZ+0x22860], R3 ;  /* 0x02286003020075a7 */ /* 0x008724000806017f */
[----:B----4-:R-:W-:Y:S05]  /*cc10*/  @!P3 NANOSLEEP.SYNCS 0x989680 ;  /* 0x009896800000b95d */ /* 0x010fea0003900000 */
[----:B------:R-:W4:Y:S02]  /*cc20*/  @!P3 SYNCS.PHASECHK.TRANS64 P3, [R2+URZ+0x22860], R3 ;  /* 0x022860030200b5a7 */ /* 0x000f24000806007f */
[----:B----4-:R-:W-:Y:S05]  /*cc30*/  @!P3 BRA `(.L_x_10570) ;  /* 0xfffffffc00f0b947 */ /* 0x010fea000383ffff */
[----:B------:R-:W-:Y:S05]  /*cc40*/  BRA `(.L_x_10600) ;  /* 0xfffffff000587947 */ /* 0x000fea000383ffff */
.L_x_10575:
[----:B------:R-:W-:Y:S01]  /*cc50*/  BSSY B0, `(.L_x_10601) ;  /* 0x0000007000007945 */ /* 0x000fe20003800000 */
[----:B--2---:R-:W-:Y:S02]  /*cc60*/  IMAD.MOV.U32 R12, RZ, RZ, RZ ;  /* 0x000000ffff0c7224 */ /* 0x004fe400078e00ff */
[----:B------:R-:W-:Y:S02]  /*cc70*/  IMAD.MOV.U32 R11, RZ, RZ, 0x1f ;  /* 0x0000001fff0b7424 */ /* 0x000fe400078e00ff */
[----:B------:R-:W-:-:S07]  /*cc80*/  IMAD.MOV.U32 R15, RZ, RZ, -0x1 ;  /* 0xffffffffff0f7424 */ /* 0x000fce00078e00ff */
[----:B-1-34-:R-:W-:Y:S05]  /*cc90*/  WARPSYNC.COLLECTIVE R15, `(.L_x_10602) ;  /* 0x000000000f087348 */ /* 0x01afea0003c00000 */
[----:B------:R2:W1:Y:S02]  /*cca0*/  SHFL.IDX P6, R14, R13, R12, R11 ;  /* 0x0000000c0d0e7389 */ /* 0x00046400000c000b */
[----:B-1234-:R-:W-:Y:S01]  /*ccb0*/  ENDCOLLECTIVE ;  /* 0x000000000000791b */ /* 0x01efe20003800000 */
.L_x_10602:
[----:B------:R-:W-:Y:S05]  /*ccc0*/  BSYNC B0 ;  /* 0x0000000000007941 */ /* 0x000fea0003800000 */
.L_x_10601:
[----:B------:R-:W-:Y:S05]  /*ccd0*/  BRA `(.L_x_10603) ;  /* 0xfffffff4003c7947 */ /* 0x000fea000383ffff */
.L_x_10577:
[----:B-1----:R1:W2:Y:S02]  /*cce0*/  SYNCS.PHASECHK.TRANS64.TRYWAIT P0, [R7+URZ+0x22820], R0 ;  /* 0x02282000070075a7 */ /* 0x0022a4000800017f */
[----:B--2---:R-:W-:Y:S05]  /*ccf0*/  @!P0 NANOSLEEP.SYNCS 0x989680 ;  /* 0x009896800000895d */ /* 0x004fea0003900000 */
[----:B------:R-:W2:Y:S02]  /*cd00*/  @!P0 SYNCS.PHASECHK.TRANS64 P0, [R7+URZ+0x22820], R0 ;  /* 0x02282000070085a7 */ /* 0x000ea4000800007f */
[----:B--2---:R-:W-:Y:S05]  /*cd10*/  @!P0 BRA `(.L_x_10577) ;  /* 0xfffffffc00f08947 */ /* 0x004fea000383ffff */
[----:B------:R-:W-:Y:S05]  /*cd20*/  BRA `(.L_x_10604) ;  /* 0xfffffff400847947 */ /* 0x000fea000383ffff */
.L_x_10581:
[----:B-1----:R1:W2:Y:S02]  /*cd30*/  SYNCS.PHASECHK.TRANS64.TRYWAIT P0, [R5+URZ], R4 ;  /* 0x00000004050075a7 */ /* 0x0022a4000800017f */
[----:B--2---:R-:W-:Y:S05]  /*cd40*/  @!P0 NANOSLEEP.SYNCS 0x989680 ;  /* 0x009896800000895d */ /* 0x004fea0003900000 */
[----:B------:R-:W2:Y:S02]  /*cd50*/  @!P0 SYNCS.PHASECHK.TRANS64 P0, [R5+URZ], R4 ;  /* 0x00000004050085a7 */ /* 0x000ea4000800007f */
[----:B--2---:R-:W-:Y:S05]  /*cd60*/  @!P0 BRA `(.L_x_10581) ;  /* 0xfffffffc00f08947 */ /* 0x004fea000383ffff */
[----:B------:R-:W-:Y:S05]  /*cd70*/  BRA `(.L_x_10605) ;  /* 0xfffffff400d87947 */ /* 0x000fea000383ffff */
.L_x_10582:
[----:B--2---:R2:W3:Y:S02]  /*cd80*/  SYNCS.PHASECHK.TRANS64.TRYWAIT P0, [R3+URZ], R0 ;  /* 0x00000000030075a7 */ /* 0x0044e4000800017f */
[----:B---3--:R-:W-:Y:S05]  /*cd90*/  @!P0 NANOSLEEP.SYNCS 0x989680 ;  /* 0x009896800000895d */ /* 0x008fea0003900000 */
[----:B------:R-:W3:Y:S02]  /*cda0*/  @!P0 SYNCS.PHASECHK.TRANS64 P0, [R3+URZ], R0 ;  /* 0x00000000030085a7 */ /* 0x000ee4000800007f */
[----:B---3--:R-:W-:Y:S05]  /*cdb0*/  @!P0 BRA `(.L_x_10582) ;  /* 0xfffffffc00f08947 */ /* 0x008fea000383ffff */
[----:B------:R-:W-:Y:S05]  /*cdc0*/  BRA `(.L_x_10606) ;  /* 0xfffffff400cc7947 */ /* 0x000fea000383ffff */
.L_x_10584:
[----:B-1----:R1:W2:Y:S02]  /*cdd0*/  SYNCS.PHASECHK.TRANS64.TRYWAIT P0, [R5+URZ], R4 ;  /* 0x00000004050075a7 */ /* 0x0022a4000800017f */
[----:B--2---:R-:W-:Y:S05]  /*cde0*/  @!P0 NANOSLEEP.SYNCS 0x989680 ;  /* 0x009896800000895d */ /* 0x004fea0003900000 */
[----:B------:R-:W2:Y:S02]  /*cdf0*/  @!P0 SYNCS.PHASECHK.TRANS64 P0, [R5+URZ], R4 ;  /* 0x00000004050085a7 */ /* 0x000ea4000800007f */
[----:B--2---:R-:W-:Y:S05]  /*ce00*/  @!P0 BRA `(.L_x_10584) ;  /* 0xfffffffc00f08947 */ /* 0x004fea000383ffff */
[----:B------:R-:W-:Y:S05]  /*ce10*/  BRA `(.L_x_10607) ;  /* 0xfffffff400d07947 */ /* 0x000fea000383ffff */
.L_x_10608:
        /* <DEDUP_REMOVED lines=14> */
.L_x_11973:


//--------------------- .text._ZN7cutlass13device_kernelIN5flash11enable_sm90INS1_16FlashAttnFwdSm90INS1_25CollectiveMainloopFwdSm90ILi2EN4cute5tupleIJNS5_1CILi1EEES8_S8_EEENS6_IJNS7_ILi128EEENS7_ILi96EEENS7_ILi64EEEEEELi256ENS_6half_tEfNS_4arch4Sm90ELb1ELb0ELb0ELb0ELb0ELb0ELb1ELb1ELb0ELb0ELb0ELb0EEENS1_21CollectiveEpilogueFwdINS6_IJSA_NS7_ILi256EEESB_EEES9_SE_SG_Li256ELb0ELb0ELb0ELb0EEENS1_30DynamicPersistentTileSchedulerILi256ELi32ELb0ELb0ELb1EEEEEEEEEvNT_6ParamsE --------------------------
	.section	.text._ZN7cutlass13device_kernelIN5flash11enable_sm90INS1_16FlashAttnFwdSm90INS1_25CollectiveMainloopFwdSm90ILi2EN4cute5tupleIJNS5_1CILi1EEES8_S8_EEENS6_IJNS7_ILi128EEENS7_ILi96EEENS7_ILi64EEEEEELi256ENS_6half_tEfNS_4arch4Sm90ELb1ELb0ELb0ELb0ELb0ELb0ELb1ELb1ELb0ELb0ELb0ELb0EEENS1_21CollectiveEpilogueFwdINS6_IJSA_NS7_ILi256EEESB_EEES9_SE_SG_Li256ELb0ELb0ELb0ELb0EEENS1_30DynamicPersistentTileSchedulerILi256ELi32ELb0ELb0ELb1EEEEEEEEEvNT_6ParamsE,"ax",@progbits
	.align	128
.text._ZN7cutlass13device_kernelIN5flash11enable_sm90INS1_16FlashAttnFwdSm90INS1_25CollectiveMainloopFwdSm90ILi2EN4cute5tupleIJNS5_1CILi1EEES8_S8_EEENS6_IJNS7_ILi128EEENS7_ILi96EEENS7_ILi64EEEEEELi256ENS_6half_tEfNS_4arch4Sm90ELb1ELb0ELb0ELb0ELb0ELb0ELb1ELb1ELb0ELb0ELb0ELb0EEENS1_21CollectiveEpilogueFwdINS6_IJSA_NS7_ILi256EEESB_EEES9_SE_SG_Li256ELb0ELb0ELb0ELb0EEENS1_30DynamicPersistentTileSchedulerILi256ELi32ELb0ELb0ELb1EEEEEEEEEvNT_6ParamsE:
        .type           _ZN7cutlass13device_kernelIN5flash11enable_sm90INS1_16FlashAttnFwdSm90INS1_25CollectiveMainloopFwdSm90ILi2EN4cute5tupleIJNS5_1CILi1EEES8_S8_EEENS6_IJNS7_ILi128EEENS7_ILi96EEENS7_ILi64EEEEEELi256ENS_6half_tEfNS_4arch4Sm90ELb1ELb0ELb0ELb0ELb0ELb0ELb1ELb1ELb0ELb0ELb0ELb0EEENS1_21CollectiveEpilogueFwdINS6_IJSA_NS7_ILi256EEESB_EEES9_SE_SG_Li256ELb0ELb0ELb0ELb0EEENS1_30DynamicPersistentTileSchedulerILi256ELi32ELb0ELb0ELb1EEEEEEEEEvNT_6ParamsE,@function
        .size           _ZN7cutlass13device_kernelIN5flash11enable_sm90INS1_16FlashAttnFwdSm90INS1_25CollectiveMainloopFwdSm90ILi2EN4cute5tupleIJNS5_1CILi1EEES8_S8_EEENS6_IJNS7_ILi128EEENS7_ILi96EEENS7_ILi64EEEEEELi256ENS_6half_tEfNS_4arch4Sm90ELb1ELb0ELb0ELb0ELb0ELb0ELb1ELb1ELb0ELb0ELb0ELb0EEENS1_21CollectiveEpilogueFwdINS6_IJSA_NS7_ILi256EEESB_EEES9_SE_SG_Li256ELb0ELb0ELb0ELb0EEENS1_30DynamicPersistentTileSchedulerILi256ELi32ELb0ELb0ELb1EEEEEEEEEvNT_6ParamsE,(.L_x_11974 - _ZN7cutlass13device_kernelIN5flash11enable_sm90INS1_16FlashAttnFwdSm90INS1_25CollectiveMainloopFwdSm90ILi2EN4cute5tupleIJNS5_1CILi1EEES8_S8_EEENS6_IJNS7_ILi128EEENS7_ILi96EEENS7_ILi64EEEEEELi256ENS_6half_tEfNS_4arch4Sm90ELb1ELb0ELb0ELb0ELb0ELb0ELb1ELb1ELb0ELb0ELb0ELb0EEENS1_21CollectiveEpilogueFwdINS6_IJSA_NS7_ILi256EEESB_EEES9_SE_SG_Li256ELb0ELb0ELb0ELb0EEENS1_30DynamicPersistentTileSchedulerILi256ELi32ELb0ELb0ELb1EEEEEEEEEvNT_6ParamsE)
        .other          _ZN7cutlass13device_kernelIN5flash11enable_sm90INS1_16FlashAttnFwdSm90INS1_25CollectiveMainloopFwdSm90ILi2EN4cute5tupleIJNS5_1CILi1EEES8_S8_EEENS6_IJNS7_ILi128EEENS7_ILi96EEENS7_ILi64EEEEEELi256ENS_6half_tEfNS_4arch4Sm90ELb1ELb0ELb0ELb0ELb0ELb0ELb1ELb1ELb0ELb0ELb0ELb0EEENS1_21CollectiveEpilogueFwdINS6_IJSA_NS7_ILi256EEESB_EEES9_SE_SG_Li256ELb0ELb0ELb0ELb0EEENS1_30DynamicPersistentTileSchedulerILi256ELi32ELb0ELb0ELb1EEEEEEEEEvNT_6ParamsE,@"STO_CUDA_ENTRY STV_DEFAULT"
_ZN7cutlass13device_kernelIN5flash11enable_sm90INS1_16FlashAttnFwdSm90INS1_25CollectiveMainloopFwdSm90ILi2EN4cute5tupleIJNS5_1CILi1EEES8_S8_EEENS6_IJNS7_ILi128EEENS7_ILi96EEENS7_ILi64EEEEEELi256ENS_6half_tEfNS_4arch4Sm90ELb1ELb0ELb0ELb0ELb0ELb0ELb1ELb1ELb0ELb0ELb0ELb0EEENS1_21CollectiveEpilogueFwdINS6_IJSA_NS7_ILi256EEESB_EEES9_SE_SG_Li256ELb0ELb0ELb0ELb0EEENS1_30DynamicPersistentTileSchedulerILi256ELi32ELb0ELb0ELb1EEEEEEEEEvNT_6ParamsE:
        /* <DEDUP_REMOVED lines=26> */
.L_x_10610:
[----:B------:R-:W-:Y:S05]  /*01a0*/  BSYNC B0 ;  /* 0x0000000000007941 */ /* 0x000fea0003800000 */
.L_x_10609:
        /* <DEDUP_REMOVED lines=38> */
.L_x_10611:
        /* <DEDUP_REMOVED lines=22> */
.L_x_10612:
        /* <DEDUP_REMOVED lines=18> */
.L_x_10613:
        /* <DEDUP_REMOVED lines=22> */
.L_x_10614:
        /* <DEDUP_REMOVED lines=22> */
.L_x_10615:
[----:B---3--:R-:W-:Y:S01]  /*0950*/  ISETP.NE.AND P0, PT, R2, RZ, PT ;  /* 0x000000ff0200720c */ /* 0x008fe20003f05270 */
[----:B------:R-:W-:Y:S01]  /*0960*/  IMAD.MOV.U32 R2, RZ, RZ, 0x1 ;  /* 0x00000001ff027424 */ /* 0x000fe200078e00ff */
[----:B------:R-:W-:Y:S01]  /*0970*/  NOP ;  /* 0x0000000000007918 */ /* 0x000fe20000000000 */
[----:B------:R-:W-:-:S03]  /*0980*/  ULDC.64 UR46, c[0x0][0x208] ;  /* 0x00008200002e7ab9 */ /* 0x000fc60000000a00 */
[----:B------:R-:W-:-:S05]  /*0990*/  SEL R2, R2, 0x2, !P0 ;  /* 0x0000000202027807 */ /* 0x000fca0004000000 */
[----:B------:R3:W-:Y:S01]  /*09a0*/  STL [R1+0x8], R2 ;  /* 0x0000080201007387 */ /* 0x0007e20000100800 */
[----:B-12-4-:R-:W-:Y:S06]  /*09b0*/  BAR.SYNC.DEFER_BLOCKING 0x0 ;  /* 0x0000000000007b1d */ /* 0x016fec0000010000 */
[----:B------:R-:W-:Y:S05]  /*09c0*/  @!P0 BRA `(.L_x_10616) ;  /* 0x000000a400dc8947 */ /* 0x000fea0003800000 */
.L_x_10617:
[----:B------:R-:W-:-:S08]  /*09d0*/  NOP ;  /* 0x0000000000007918 */ /* 0x000fd00000000000 */
[----:B------:R-:W1:Y:S02]  /*09e0*/  USETMAXREG.TRY_ALLOC.CTAPOOL UP0, 0xf0 ;  /* 0x000000f0000079c8 */ /* 0x000e640008000600 */
[----:B-1----:R-:W-:-:S13]  /*09f0*/  PLOP3.LUT P0, PT, PT, PT, UP0, 0x80, 0x0 ;  /* 0x000000000000781c */ /* 0x002fda0003f0f008 */
[----:B------:R-:W-:Y:S05]  /*0a00*/  @!P0 BRA `(.L_x_10617) ;  /* 0xfffffffc00f08947 */ /* 0x000fea000383ffff */
[----:B------:R-:W1:Y:S01]  /*0a10*/  S2R R0, SR_TID.X ;  /* 0x0000000000007919 */ /* 0x000e620000002100 */
[----:B------:R-:W2:Y:S08]  /*0a20*/  S2UR UR7, SR_CTAID.X ;  /* 0x00000000000779c3 */ /* 0x000eb00000002500 */
[----:B------:R-:W-:Y:S08]  /*0a30*/  BAR.ARV 0x4, 0x120 ;  /* 0x0104800000007b1d */ /* 0x000ff00000002000 */
[----:B------:R-:W-:Y:S06]  /*0a40*/  BAR.ARV 0x8, 0x120 ;  /* 0x0204800000007b1d */ /* 0x000fec0000002000 */
[----:B-1----:R-:W-:-:S04]  /*0a50*/  SHF.R.U32.HI R0, RZ, 0x7, R0 ;  /* 0x00000007ff007819 */ /* 0x002fc80000011600 */
[----:B------:R-:W-:Y:S02]  /*0a60*/  ISETP.NE.AND P0, PT, R0, 0x1, PT ;  /* 0x000000010000780c */ /* 0x000fe40003f05270 */
[----:B------:R-:W2:Y:S11]  /*0a70*/  LDC R0, c[0x0][0xea8] ;  /* 0x0003aa00ff007b82 */ /* 0x000eb60000000800 */
[----:B------:R-:W-:Y:S06]  /*0a80*/  @!P0 BAR.ARV 0x9, 0x100 ;  /* 0x0244000000008b1d */ /* 0x000fec0000002000 */
[----:B--2---:R-:W-:-:S13]  /*0a90*/  ISETP.LE.AND P0, PT, R0, UR7, PT ;  /* 0x0000000700007c0c */ /* 0x004fda000bf03270 */
[----:B------:R-:W-:Y:S05]  /*0aa0*/  @P0 EXIT ;  /* 0x000000000000094d */ /* 0x000fea0003800000 */
[----:B------:R-:W2:Y:S01]  /*0ab0*/  LDL.LU R11, [R1+0x8] ;  /* 0x00000800010b7983 */ /* 0x000ea20000300800 */
[----:B---3--:R-:W1:Y:S01]  /*0ac0*/  S2R R2, SR_TID.X ;  /* 0x0000000000027919 */ /* 0x008e620000002100 */
[----:B------:R-:W3:Y:S08]  /*0ad0*/  S2UR UR4, SR_CgaCtaId ;  /* 0x00000000000479c3 */ /* 0x000ef00000008800 */
[----:B------:R-:W4:Y:S01]  /*0ae0*/  S2UR UR6, SR_SWINHI ;  /* 0x00000000000679c3 */ /* 0x000f220000002f00 */
[----:B-1----:R-:W-:-:S05]  /*0af0*/  VIADD R225, R2, 0xffffff80 ;  /* 0xffffff8002e17836 */ /* 0x002fca0000000000 */
[----:B------:R-:W-:-:S04]  /*0b00*/  SHF.R.S32.HI R0, RZ, 0x1f, R225 ;  /* 0x0000001fff007819 */ /* 0x000fc800000114e1 */
[----:B------:R-:W-:-:S04]  /*0b10*/  LEA.HI R2, R0, R225, RZ, 0x7 ;  /* 0x000000e100027211 */ /* 0x000fc800078f38ff */
[----:B------:R-:W-:Y:S02]  /*0b20*/  LOP3.LUT R4, R2, 0xffffff80, RZ, 0xc0, !PT ;  /* 0xffffff8002047812 */ /* 0x000fe400078ec0ff */
[----:B------:R-:W-:-:S03]  /*0b30*/  LEA.HI R3, R0, R225, RZ, 0x4 ;  /* 0x000000e100037211 */ /* 0x000fc600078f20ff */
[----:B------:R-:W-:Y:S01]  /*0b40*/  IMAD.IADD R222, R225, 0x1, -R4 ;  /* 0x00000001e1de7824 */ /* 0x000fe200078e0a04 */
[----:B------:R-:W-:Y:S02]  /*0b50*/  LEA.HI R4, R0, R225, RZ, 0x5 ;  /* 0x000000e100047211 */ /* 0x000fe400078f28ff */
[----:B------:R-:W-:Y:S02]  /*0b60*/  SHF.R.S32.HI R6, RZ, 0x4, R3 ;  /* 0x00000004ff067819 */ /* 0x000fe40000011403 */
[----:B------:R-:W-:Y:S02]  /*0b70*/  SHF.R.S32.HI R7, RZ, 0x1f, R222 ;  /* 0x0000001fff077819 */ /* 0x000fe400000114de */
[----:B------:R-:W-:Y:S02]  /*0b80*/  SHF.R.S32.HI R5, RZ, 0x5, R4 ;  /* 0x00000005ff057819 */ /* 0x000fe40000011404 */
[C---:B------:R-:W-:Y:S02]  /*0b90*/  LOP3.LUT R4, R3.reuse, 0x3fffff0, RZ, 0xc0, !PT ;  /* 0x03fffff003047812 */ /* 0x040fe400078ec0ff */
[----:B------:R-:W-:-:S02]  /*0ba0*/  LEA.HI R3, R3, R6, RZ, 0x1 ;  /* 0x0000000603037211 */ /* 0x000fc400078f08ff */
[-C--:B------:R-:W-:Y:S02]  /*0bb0*/  LEA.HI R8, R7, R222.reuse, RZ, 0x2 ;  /* 0x000000de07087211 */ /* 0x080fe400078f10ff */
[----:B------:R-:W-:Y:S02]  /*0bc0*/  LOP3.LUT R3, R3, 0x1ffffffe, RZ, 0xc0, !PT ;  /* 0x1ffffffe03037812 */ /* 0x000fe400078ec0ff */
[--C-:B------:R-:W-:Y:S02]  /*0bd0*/  SHF.R.S32.HI R9, RZ, 0x2, R8.reuse ;  /* 0x00000002ff097819 */ /* 0x100fe40000011408 */
[----:B------:R-:W-:Y:S01]  /*0be0*/  SHF.R.S32.HI R10, RZ, 0x1f, R8 ;  /* 0x0000001fff0a7819 */ /* 0x000fe20000011408 */
[----:B------:R-:W-:Y:S01]  /*0bf0*/  IMAD.IADD R6, R6, 0x1, -R3 ;  /* 0x0000000106067824 */ /* 0x000fe200078e0a03 */
[----:B------:R-:W-:Y:S01]  /*0c00*/  SHF.R.S32.HI R3, RZ, 0x7, R2 ;  /* 0x00000007ff037819 */ /* 0x000fe20000011402 */
[----:B------:R-:W-:Y:S01]  /*0c10*/  IMAD.IADD R4, R225, 0x1, -R4 ;  /* 0x00000001e1047824 */ /* 0x000fe200078e0a04 */
[----:B------:R-:W-:Y:S01]  /*0c20*/  LEA.HI R10, R10, R9, RZ, 0x3 ;  /* 0x000000090a0a7211 */ /* 0x000fe200078f18ff */
[----:B------:R-:W-:Y:S01]  /*0c30*/  UMOV UR39, 0x400 ;  /* 0x0000040000277882 */ /* 0x000fe20000000000 */
[----:B------:R-:W-:Y:S01]  /*0c40*/  LEA.HI R2, R2, R3, RZ, 0x1 ;  /* 0x0000000302027211 */ /* 0x000fe200078f08ff */
[----:B---3--:R-:W-:Y:S01]  /*0c50*/  ULEA UR39, UR4, UR39, 0x18 ;  /* 0x0000002704277291 */ /* 0x008fe2000f8ec03f */
[----:B------:R-:W-:Y:S01]  /*0c60*/  LOP3.LUT R10, R10, 0xfffffff8, RZ, 0xc0, !PT ;  /* 0xfffffff80a0a7812 */ /* 0x000fe200078ec0ff */
[----:B------:R-:W-:Y:S01]  /*0c70*/  IMAD R5, R5, 0x10, R4 ;  /* 0x0000001005057824 */ /* 0x000fe200078e0204 */
[----:B------:R-:W-:-:S02]  /*0c80*/  LEA.HI R7, R7, R222, RZ, 0x5 ;  /* 0x000000de07077211 */ /* 0x000fc400078f28ff */
[----:B------:R-:W-:Y:S01]  /*0c90*/  LEA.HI R0, R0, R225, RZ, 0x3 ;  /* 0x000000e100007211 */ /* 0x000fe200078f18ff */
[----:B------:R-:W-:Y:S01]  /*0ca0*/  IMAD R5, R5, 0x8, R6 ;  /* 0x0000000805057824 */ /* 0x000fe200078e0206 */
[----:B------:R-:W-:Y:S01]  /*0cb0*/  LOP3.LUT R2, R2, 0x3fffffe, RZ, 0xc0, !PT ;  /* 0x03fffffe02027812 */ /* 0x000fe200078ec0ff */
[----:B------:R-:W-:Y:S01]  /*0cc0*/  IMAD.IADD R10, R9, 0x1, -R10 ;  /* 0x00000001090a7824 */ /* 0x000fe200078e0a0a */
[----:B------:R-:W-:Y:S02]  /*0cd0*/  SHF.R.S32.HI R7, RZ, 0x5, R7 ;  /* 0x00000005ff077819 */ /* 0x000fe40000011407 */
[----:B------:R-:W-:Y:S01]  /*0ce0*/  LOP3.LUT R0, R0, 0x1ffffff8, RZ, 0xc0, !PT ;  /* 0x1ffffff800007812 */ /* 0x000fe200078ec0ff */
[----:B------:R-:W-:Y:S01]  /*0cf0*/  UMOV UR4, UR39 ;  /* 0x0000002700047c82 */ /* 0x000fe20008000000 */
[----:B----4-:R-:W-:Y:S01]  /*0d00*/  UMOV UR5, UR6 ;  /* 0x0000000600057c82 */ /* 0x010fe20008000000 */
[----:B------:R-:W-:Y:S01]  /*0d10*/  LOP3.LUT R9, R8, 0x7ffffffc, RZ, 0xc0, !PT ;  /* 0x7ffffffc08097812 */ /* 0x000fe200078ec0ff */
[----:B------:R-:W-:-:S02]  /*0d20*/  IMAD.U32 R202, RZ, RZ, UR4 ;  /* 0x00000004ffca7e24 */ /* 0x000fc4000f8e00ff */
[----:B------:R-:W-:Y:S02]  /*0d30*/  IMAD.U32 R203, RZ, RZ, UR5 ;  /* 0x00000005ffcb7e24 */ /* 0x000fe4000f8e00ff */
[----:B------:R-:W-:Y:S02]  /*0d40*/  IMAD.SHL.U32 R5, R5, 0x8, RZ ;  /* 0x0000000805057824 */ /* 0x000fe400078e00ff */
[----:B------:R-:W-:Y:S02]  /*0d50*/  IMAD.IADD R2, R3, 0x1, -R2 ;  /* 0x0000000103027824 */ /* 0x000fe400078e0a02 */
[----:B------:R-:W-:Y:S02]  /*0d60*/  IMAD R7, R7, 0x10, R10 ;  /* 0x0000001007077824 */ /* 0x000fe400078e020a */
[----:B------:R-:W-:Y:S02]  /*0d70*/  IMAD.IADD R0, R225, 0x1, -R0 ;  /* 0x00000001e1007824 */ /* 0x000fe400078e0a00 */
[----:B------:R-:W-:-:S02]  /*0d80*/  IMAD.IADD R222, R222, 0x1, -R9 ;  /* 0x00000001dede7824 */ /* 0x000fc400078e0a09 */
[----:B------:R-:W-:Y:S01]  /*0d90*/  IMAD.WIDE R202, R5, 0x2, R202 ;  /* 0x0000000205ca7825 */ /* 0x000fe200078e02ca */
[----:B------:R-:W-:-:S03]  /*0da0*/  UMOV UR4, UR7 ;  /* 0x0000000700047c82 */ /* 0x000fc60008000000 */
[----:B------:R-:W-:Y:S02]  /*0db0*/  IMAD R223, R2, 0x40, R7 ;  /* 0x0000004002df7824 */ /* 0x000fe400078e0207 */
[----:B------:R-:W-:Y:S02]  /*0dc0*/  IMAD.MOV.U32 R224, RZ, RZ, RZ ;  /* 0x000000ffffe07224 */ /* 0x000fe400078e00ff */
[----:B------:R-:W-:Y:S01]  /*0dd0*/  IMAD.SHL.U32 R218, R0, 0x8, RZ ;  /* 0x0000000800da7824 */ /* 0x000fe200078e00ff */
[----:B------:R-:W-:Y:S01]  /*0de0*/  ULDC.64 UR60, c[0x0][0x198] ;  /* 0x00006600003c7ab9 */ /* 0x000fe20000000a00 */
[----:B------:R-:W-:Y:S01]  /*0df0*/  UMOV UR37, URZ ;  /* 0x0000003f00257c82 */ /* 0x000fe20008000000 */
[----:B------:R-:W-:Y:S01]  /*0e00*/  UMOV UR36, URZ ;  /* 0x0000003f00247c82 */ /* 0x000fe20008000000 */
[----:B--2---:R-:W-:-:S07]  /*0e10*/  LOP3.LUT R217, R11, 0x1, RZ, 0xfc, !PT ;  /* 0x000000010bd97812 */ /* 0x004fce00078efcff */
.L_x_10665:
        /* <DEDUP_REMOVED lines=20> */
.L_x_10618:
[----:B------:R-:W-:Y:S01]  /*0f60*/  ULDC UR6, c[0x0][0xec4] ;  /* 0x0003b10000067ab9 */ /* 0x000fe20000000800 */
[----:B------:R-:W-:Y:S01]  /*0f70*/  UMOV UR40, UR7 ;  /* 0x0000000700287c82 */ /* 0x000fe20008000000 */
[----:B------:R-:W-:-:S11]  /*0f80*/  UISETP.NE.AND UP0, UPT, UR6, 0x1, UPT ;  /* 0x000000010600788c */ /* 0x000fd6000bf05270 */
[----:B------:R-:W-:Y:S02]  /*0f90*/  @UP0 ULDC.64 UR10, c[0x0][0xec8] ;  /* 0x0003b200000a0ab9 */ /* 0x000fe40000000a00 */
[----:B------:R-:W-:-:S04]  /*0fa0*/  UIMAD.WIDE.U32 UR4, UR7, UR10, URZ ;  /* 0x0000000a070472a5 */ /* 0x000fc8000f8e003f */
[----:B------:R-:W-:-:S04]  /*0fb0*/  @UP0 USHF.R.U32.HI UR40, URZ, UR11, UR5 ;  /* 0x0000000b3f280299 */ /* 0x000fc80008011605 */
[----:B------:R-:W-:-:S12]  /*0fc0*/  UIMAD UR4, UR40, UR6, URZ ;  /* 0x00000006280472a4 */ /* 0x000fd8000f8e023f */
.L_x_10619:
[----:B------:R-:W1:Y:S01]  /*0fd0*/  LDC R0, c[0x0][0x288] ;  /* 0x0000a200ff007b82 */ /* 0x000e620000000800 */
[----:B------:R-:W-:Y:S01]  /*0fe0*/  ULOP3.LUT UR5, URZ, UR40, URZ, 0x33, !UPT ;  /* 0x000000283f057292 */ /* 0x000fe2000f8e333f */
[----:B------:R-:W-:Y:S01]  /*0ff0*/  PLOP3.LUT P0, PT, PT, PT, PT, 0x80, 0x0 ;  /* 0x000000000000781c */ /* 0x000fe20003f0f070 */
[----:B------:R-:W-:Y:S01]  /*1000*/  ULDC UR6, c[0x0][0xeac] ;  /* 0x0003ab0000067ab9 */ /* 0x000fe20000000800 */
[----:B------:R-:W-:Y:S01]  /*1010*/  ULDC.64 UR10, c[0x0][0x3f8] ;  /* 0x0000fe00000a7ab9 */ /* 0x000fe20000000a00 */
[----:B------:R-:W-:Y:S01]  /*1020*/  UIADD3 UR5, UR5, UR6, URZ ;  /* 0x0000000605057290 */ /* 0x000fe2000fffe03f */
[----:B------:R-:W-:Y:S01]  /*1030*/  IMAD.MOV.U32 R150, RZ, RZ, RZ ;  /* 0x000000ffff967224 */ /* 0x000fe200078e00ff */
[----:B------:R-:W-:Y:S01]  /*1040*/  UISETP.NE.U32.AND UP0, UPT, UR10, URZ, UPT ;  /* 0x0000003f0a00728c */ /* 0x000fe2000bf05070 */
[----:B------:R-:W2:Y:S01]  /*1050*/  LDC R158, c[0x0][0x2e0] ;  /* 0x0000b800ff9e7b82 */ /* 0x000ea20000000800 */
[----:B------:R-:W-:Y:S01]  /*1060*/  USHF.L.U32 UR42, UR5, 0x7, URZ ;  /* 0x00000007052a7899 */ /* 0x000fe2000800063f */
[----:B------:R-:W-:Y:S01]  /*1070*/  CS2R R148, SRZ ;  /* 0x0000000000947805 */ /* 0x000fe2000001ff00 */
[----:B------:R-:W-:Y:S01]  /*1080*/  UISETP.NE.AND.EX UP0, UPT, UR11, URZ, UPT, UP0 ;  /* 0x0000003f0b00728c */ /* 0x000fe2000bf05300 */
[----:B------:R-:W-:Y:S01]  /*1090*/  CS2R R146, SRZ ;  /* 0x0000000000927805 */ /* 0x000fe2000001ff00 */
[----:B------:R-:W-:Y:S01]  /*10a0*/  ULDC UR6, c[0x0][0x404] ;  /* 0x0001010000067ab9 */ /* 0x000fe20000000800 */
[----:B------:R-:W-:Y:S01]  /*10b0*/  ULDC UR43, c[0x0][0xeb8] ;  /* 0x0003ae00002b7ab9 */ /* 0x000fe20000000800 */
[----:B------:R-:W-:Y:S01]  /*10c0*/  USEL UR5, UR6, 0x1, UP0 ;  /* 0x0000000106057887 */ /* 0x000fe20008000000 */
[----:B------:R-:W-:Y:S01]  /*10d0*/  IMAD.U32 R221, RZ, RZ, UR42 ;  /* 0x0000002affdd7e24 */ /* 0x000fe2000f8e00ff */
[----:B------:R-:W-:Y:S01]  /*10e0*/  UISETP.NE.AND UP0, UPT, UR43, 0x1, UPT ;  /* 0x000000012b00788c */ /* 0x000fe2000bf05270 */
[----:B------:R-:W-:Y:S01]  /*10f0*/  CS2R R144, SRZ ;  /* 0x0000000000907805 */ /* 0x000fe2000001ff00 */
[----:B------:R-:W-:Y:S01]  /*1100*/  UIADD3 UR4, UR7, -UR4, URZ ;  /* 0x8000000407047290 */ /* 0x000fe2000fffe03f */
[----:B------:R-:W-:-:S02]  /*1110*/  CS2R R142, SRZ ;  /* 0x00000000008e7805 */ /* 0x000fc4000001ff00 */
[----:B------:R-:W-:Y:S02]  /*1120*/  CS2R R140, SRZ ;  /* 0x00000000008c7805 */ /* 0x000fe4000001ff00 */
[----:B------:R-:W-:Y:S02]  /*1130*/  CS2R R138, SRZ ;  /* 0x00000000008a7805 */ /* 0x000fe4000001ff00 */
[----:B------:R-:W-:Y:S02]  /*1140*/  CS2R R136, SRZ ;  /* 0x0000000000887805 */ /* 0x000fe4000001ff00 */
[----:B-1----:R-:W-:Y:S02]  /*1150*/  IADD3 R3, R221, 0xdf, -R0 ;  /* 0x000000dfdd037810 */ /* 0x002fe40007ffe800 */
[----:B------:R-:W-:Y:S02]  /*1160*/  CS2R R134, SRZ ;  /* 0x0000000000867805 */ /* 0x000fe4000001ff00 */
[----:B------:R-:W-:-:S02]  /*1170*/  CS2R R132, SRZ ;  /* 0x0000000000847805 */ /* 0x000fc4000001ff00 */
[----:B------:R-:W-:Y:S01]  /*1180*/  CS2R R130, SRZ ;  /* 0x0000000000827805 */ /* 0x000fe2000001ff00 */
[----:B------:R-:W-:Y:S01]  /*1190*/  @UP0 ULDC UR6, c[0x0][0xec0] ;  /* 0x0003b00000060ab9 */ /* 0x000fe20000000800 */
[----:B------:R-:W-:Y:S02]  /*11a0*/  CS2R R128, SRZ ;  /* 0x0000000000807805 */ /* 0x000fe4000001ff00 */
[----:B------:R-:W-:Y:S02]  /*11b0*/  CS2R R126, SRZ ;  /* 0x00000000007e7805 */ /* 0x000fe4000001ff00 */
[----:B------:R-:W-:Y:S01]  /*11c0*/  CS2R R124, SRZ ;  /* 0x00000000007c7805 */ /* 0x000fe2000001ff00 */
[----:B--2---:R-:W-:Y:S01]  /*11d0*/  IMAD R158, R158, UR5, RZ ;  /* 0x000000059e9e7c24 */ /* 0x004fe2000f8e02ff */
[----:B------:R-:W-:Y:S01]  /*11e0*/  ULDC UR5, c[0x0][0xec4] ;  /* 0x0003b10000057ab9 */ /* 0x000fe20000000800 */
[----:B------:R-:W-:Y:S01]  /*11f0*/  CS2R R122, SRZ ;  /* 0x00000000007a7805 */ /* 0x000fe2000001ff00 */
[----:B------:R-:W-:Y:S01]  /*1200*/  UIMAD UR8, UR8, UR5, UR4 ;  /* 0x00000005080872a4 */ /* 0x000fe2000f8e0204 */
[C---:B------:R-:W-:Y:S01]  /*1210*/  VIADD R0, R158.reuse, 0x5f ;  /* 0x0000005f9e007836 */ /* 0x040fe20000000000 */
[----:B------:R-:W-:Y:S01]  /*1220*/  CS2R R120, SRZ ;  /* 0x0000000000787805 */ /* 0x000fe2000001ff00 */
[----:B------:R-:W-:Y:S01]  /*1230*/  IMAD.IADD R3, R158, 0x1, R3 ;  /* 0x000000019e037824 */ /* 0x000fe200078e0203 */
[----:B------:R-:W-:Y:S01]  /*1240*/  @UP0 ULDC UR4, c[0x0][0xebc] ;  /* 0x0003af0000040ab9 */ /* 0x000fe20000000800 */
[----:B------:R-:W-:Y:S01]  /*1250*/  IMAD.HI R0, R0, 0x2aaaaaab, RZ ;  /* 0x2aaaaaab00007827 */ /* 0x000fe200078e02ff */
[----:B------:R-:W-:Y:S01]  /*1260*/  UIMAD.WIDE.U32 UR4, UR8, UR4, URZ ;  /* 0x00000004080472a5 */ /* 0x000fe2000f8e003f */
[----:B------:R-:W-:Y:S01]  /*1270*/  CS2R R118, SRZ ;  /* 0x0000000000767805 */ /* 0x000fe2000001ff00 */
[----:B------:R-:W-:Y:S01]  /*1280*/  UMOV UR44, UR8 ;  /* 0x00000008002c7c82 */ /* 0x000fe20008000000 */
[----:B------:R-:W-:Y:S01]  /*1290*/  IMAD.HI R2, R3, 0x2aaaaaab, RZ ;  /* 0x2aaaaaab03027827 */ /* 0x000fe200078e02ff */
[----:B------:R-:W-:Y:S01]  /*12a0*/  SHF.R.U32.HI R3, RZ, 0x1f, R0 ;  /* 0x0000001fff037819 */ /* 0x000fe20000011600 */
[----:B------:R-:W-:Y:S01]  /*12b0*/  @UP0 USHF.R.U32.HI UR44, URZ, UR6, UR5 ;  /* 0x000000063f2c0299 */ /* 0x000fe20008011605 */
[----:B------:R-:W-:-:S02]  /*12c0*/  CS2R R116, SRZ ;  /* 0x0000000000747805 */ /* 0x000fc4000001ff00 */
[----:B------:R-:W-:Y:S02]  /*12d0*/  CS2R R114, SRZ ;  /* 0x0000000000727805 */ /* 0x000fe4000001ff00 */
[----:B------:R-:W-:Y:S01]  /*12e0*/  SHF.R.U32.HI R5, RZ, 0x1f, R2 ;  /* 0x0000001fff057819 */ /* 0x000fe20000011602 */
[----:B------:R-:W-:Y:S01]  /*12f0*/  UIADD3 UR4, -UR44, URZ, URZ ;  /* 0x0000003f2c047290 */ /* 0x000fe2000fffe13f */
[----:B------:R-:W-:Y:S01]  /*1300*/  LEA.HI.SX32 R3, R0, R3, 0x1c ;  /* 0x0000000300037211 */ /* 0x000fe200078fe2ff */
[----:B------:R-:W-:Y:S01]  /*1310*/  IMAD.MOV.U32 R0, RZ, RZ, RZ ;  /* 0x000000ffff007224 */ /* 0x000fe200078e00ff */
[----:B------:R-:W-:Y:S01]  /*1320*/  LEA.HI.SX32 R2, R2, R5, 0x1c ;  /* 0x0000000502027211 */ /* 0x000fe200078fe2ff */
[----:B------:R-:W-:Y:S01]  /*1330*/  UIMAD UR43, UR43, UR4, UR8 ;  /* 0x000000042b2b72a4 */ /* 0x000fe2000f8e0208 */
[----:B------:R-:W-:Y:S02]  /*1340*/  CS2R R112, SRZ ;  /* 0x0000000000707805 */ /* 0x000fe4000001ff00 */
[----:B------:R-:W-:-:S02]  /*1350*/  CS2R R110, SRZ ;  /* 0x00000000006e7805 */ /* 0x000fc4000001ff00 */
[----:B------:R-:W-:Y:S02]  /*1360*/  VIMNMX R205, R3, R2, PT ;  /* 0x0000000203cd7248 */ /* 0x000fe40003fe0100 */
[----:B------:R-:W-:Y:S02]  /*1370*/  CS2R R2, SRZ ;  /* 0x0000000000027805 */ /* 0x000fe4000001ff00 */
[----:B------:R-:W-:Y:S02]  /*1380*/  CS2R R108, SRZ ;  /* 0x00000000006c7805 */ /* 0x000fe4000001ff00 */
[----:B------:R-:W-:Y:S02]  /*1390*/  CS2R R106, SRZ ;  /* 0x00000000006a7805 */ /* 0x000fe4000001ff00 */
[----:B------:R-:W-:Y:S02]  /*13a0*/  ISETP.GE.AND P1, PT, R205, 0x1, PT ;  /* 0x00000001cd00780c */ /* 0x000fe40003f26270 */
        /* <DEDUP_REMOVED lines=32> */
[----:B------:R-:W-:-:S02]  /*15b0*/  MOV R164, RZ ;  /* 0x000000ff00a47202 */ /* 0x000fc40000000f00 */
[----:B------:R-:W-:Y:S02]  /*15c0*/  CS2R R10, SRZ ;  /* 0x00000000000a7805 */ /* 0x000fe4000001ff00 */
[----:B------:R-:W-:Y:S01]  /*15d0*/  CS2R R44, SRZ ;  /* 0x00000000002c7805 */ /* 0x000fe2000001ff00 */
[----:B------:R-:W-:Y:S01]  /*15e0*/  IMAD.MOV.U32 R166, RZ, RZ, RZ ;  /* 0x000000ffffa67224 */ /* 0x000fe200078e00ff */
[----:B------:R-:W-:Y:S02]  /*15f0*/  CS2R R8, SRZ ;  /* 0x0000000000087805 */ /* 0x000fe4000001ff00 */
[----:B------:R-:W-:Y:S02]  /*1600*/  CS2R R36, SRZ ;  /* 0x0000000000247805 */ /* 0x000fe4000001ff00 */
[----:B------:R-:W-:Y:S01]  /*1610*/  CS2R R32, SRZ ;  /* 0x0000000000207805 */ /* 0x000fe2000001ff00 */
[----:B------:R-:W-:Y:S01]  /*1620*/  IMAD.MOV.U32 R168, RZ, RZ, RZ ;  /* 0x000000ffffa87224 */ /* 0x000fe200078e00ff */
[----:B------:R-:W-:Y:S01]  /*1630*/  CS2R R6, SRZ ;  /* 0x0000000000067805 */ /* 0x000fe2000001ff00 */
[----:B------:R-:W-:Y:S01]  /*1640*/  IMAD.MOV.U32 R29, RZ, RZ, RZ ;  /* 0x000000ffff1d7224 */ /* 0x000fe200078e00ff */
[----:B------:R-:W-:Y:S01]  /*1650*/  CS2R R4, SRZ ;  /* 0x0000000000047805 */ /* 0x000fe2000001ff00 */
[----:B------:R-:W-:-:S02]  /*1660*/  IMAD.MOV.U32 R170, RZ, RZ, RZ ;  /* 0x000000ffffaa7224 */ /* 0x000fc400078e00ff */
        /* <DEDUP_REMOVED lines=14> */
[----:B------:R-:W-:Y:S02]  /*1750*/  USHF.R.U32.HI UR4, URZ, 0x4, UR5 ;  /* 0x000000043f047899 */ /* 0x000fe40008011605 */
[----:B------:R-:W-:Y:S02]  /*1760*/  UIADD3 UR5, UR5, 0xa000, URZ ;  /* 0x0000a00005057890 */ /* 0x000fe4000fffe03f */
[----:B------:R-:W-:Y:S02]  /*1770*/  ULOP3.LUT UR4, UR4, 0x3fff, URZ, 0xc0, !UPT ;  /* 0x00003fff04047892 */ /* 0x000fe4000f8ec03f */
[----:B------:R-:W-:Y:S02]  /*1780*/  USHF.R.U32.HI UR5, URZ, 0x4, UR5 ;  /* 0x000000043f057899 */ /* 0x000fe40008011605 */
[----:B------:R-:W-:Y:S02]  /*1790*/  ULOP3.LUT UR41, UR4, 0x10000, URZ, 0xfc, !UPT ;  /* 0x0001000004297892 */ /* 0x000fe4000f8efc3f */
[----:B------:R-:W-:-:S03]  /*17a0*/  ULOP3.LUT UR45, UR5, 0x3fff, URZ, 0xc0, !UPT ;  /* 0x00003fff052d7892 */ /* 0x000fc6000f8ec03f */
[----:B------:R-:W-:Y:S02]  /*17b0*/  UMOV UR5, 0x40000040 ;  /* 0x4000004000057882 */ /* 0x000fe40000000000 */
[----:B------:R-:W-:Y:S01]  /*17c0*/  UMOV UR4, UR41 ;  /* 0x0000002900047c82 */ /* 0x000fe20008000000 */
[----:B------:R-:W-:Y:S02]  /*17d0*/  IMAD.U32 R201, RZ, RZ, UR5 ;  /* 0x00000005ffc97e24 */ /* 0x000fe4000f8e00ff */
[----:B------:R-:W-:Y:S01]  /*17e0*/  IMAD.U32 R200, RZ, RZ, UR4 ;  /* 0x00000004ffc87e24 */ /* 0x000fe2000f8e00ff */
        /* <DEDUP_REMOVED lines=17> */
.L_x_10621:
[----:B------:R-:W-:Y:S01]  /*1900*/  LEA.HI R0, R224, R224, RZ, 0x1 ;  /* 0x000000e0e0007211 */ /* 0x000fe200078f08ff */
[----:B------:R-:W1:Y:S03]  /*1910*/  S2R R2, SR_TID.X ;  /* 0x0000000000027919 */ /* 0x000e660000002100 */
[----:B------:R-:W-:-:S05]  /*1920*/  LOP3.LUT R3, R0, 0xfffffffe, RZ, 0xc0, !PT ;  /* 0xfffffffe00037812 */ /* 0x000fca00078ec0ff */
[----:B------:R-:W-:-:S05]  /*1930*/  IMAD.IADD R0, R224, 0x1, -R3 ;  /* 0x00000001e0007824 */ /* 0x000fca00078e0a03 */
[----:B------:R-:W-:-:S04]  /*1940*/  SHF.L.U32 R0, R0, 0x1f, RZ ;  /* 0x0000001f00007819 */ /* 0x000fc800000006ff */
[----:B------:R-:W2:Y:S01]  /*1950*/  SYNCS.PHASECHK.TRANS64.TRYWAIT P0, [UR39+0x32400], R0 ;  /* 0x03240000ff0075a7 */ /* 0x000ea20008000167 */
[----:B-1----:R-:W-:-:S05]  /*1960*/  SHF.R.U32.HI R2, RZ, 0x7, R2 ;  /* 0x00000007ff027819 */ /* 0x002fca0000011602 */
[----:B------:R-:W-:Y:S01]  /*1970*/  VIADD R215, R2, 0x8 ;  /* 0x0000000802d77836 */ /* 0x000fe20000000000 */
[----:B--2---:R-:W-:Y:S06]  /*1980*/  @!P0 BRA `(.L_x_10622) ;  /* 0x000000c400bc8947 */ /* 0x004fec0003800000 */
.L_x_10726:
[----:B------:R-:W-:Y:S01]  /*1990*/  ISETP.NE.AND P0, PT, R217, 0x3, PT ;  /* 0x00000003d900780c */ /* 0x000fe20003f05270 */
[----:B------:R-:W-:Y:S05]  /*19a0*/  WARPSYNC.ALL ;  /* 0x0000000000007948 */ /* 0x000fea0003800000 */
[----:B------:R2:W-:Y:S07]  /*19b0*/  BAR.SYNC.DEFER_BLOCKING R215, 0x100 ;  /* 0x000400d70000751d */ /* 0x0005ee0000010000 */
[----:B------:R-:W-:Y:S05]  /*19c0*/  @!P0 BRA `(.L_x_10623) ;  /* 0x0000000000048947 */ /* 0x000fea0003800000 */
[----:B------:R-:W-:Y:S01]  /*19d0*/  BPT.TRAP 0x1 ;  /* 0x000000040000795c */ /* 0x000fe20000300000 */
.L_x_10623:
[----:B------:R-:W-:Y:S01]  /*19e0*/  ULEA UR7, UR36, UR39, 0x3 ;  /* 0x0000002724077291 */ /* 0x000fe2000f8e183f */
[----:B------:R-:W-:-:S05]  /*19f0*/  IMAD.U32 R2, RZ, RZ, UR37 ;  /* 0x00000025ff027e24 */ /* 0x000fca000f8e00ff */
[----:B------:R-:W-:-:S04]  /*1a00*/  SHF.L.U32 R2, R2, 0x1f, RZ ;  /* 0x0000001f02027819 */ /* 0x000fc800000006ff */
[----:B------:R3:W4:Y:S01]  /*1a10*/  SYNCS.PHASECHK.TRANS64.TRYWAIT P1, [UR7+0x32430], R2 ;  /* 0x03243002ff0075a7 */ /* 0x0007220008020147 */
[----:B------:R-:W-:Y:S05]  /*1a20*/  @!P0 BRA `(.L_x_10624) ;  /* 0x0000000000048947 */ /* 0x000fea0003800000 */
[----:B------:R-:W-:Y:S01]  /*1a30*/  BPT.TRAP 0x1 ;  /* 0x000000040000795c */ /* 0x000fe20000300000 */
.L_x_10624:
[----:B----4-:R-:W-:Y:S05]  /*1a40*/  @P1 BRA `(.L_x_10625) ;  /* 0x0000000000081947 */ /* 0x010fea0003800000 */
[----:B------:R-:W4:Y:S02]  /*1a50*/  SYNCS.PHASECHK.TRANS64.TRYWAIT P1, [UR7+0x32430], R2 ;  /* 0x03243002ff0075a7 */ /* 0x000f240008020147 */
[----:B----4-:R-:W-:Y:S05]  /*1a60*/  @!P1 BRA `(.L_x_10626) ;  /* 0x000000c4009c9947 */ /* 0x010fea0003800000 */
.L_x_10625:
[----:B------:R-:W-:Y:S01]  /*1a70*/  UIADD3 UR4, UR39, 0x1c400, URZ ;  /* 0x0001c40027047890 */ /* 0x000fe2000fffe03f */
[----:B------:R-:W-:Y:S01]  /*1a80*/  R2UR UR8, R200 ;  /* 0x00000000c80872ca */ /* 0x000fe200000e0000 */
[----:B------:R-:W-:Y:S01]  /*1a90*/  WARPGROUP.ARRIVE ;  /* 0x00000000000079c5 */ /* 0x000fe20000000000 */
[----:B------:R-:W-:Y:S01]  /*1aa0*/  R2UR UR9, R201 ;  /* 0x00000000c90972ca */ /* 0x000fe200000e0000 */
[----:B------:R-:W-:Y:S01]  /*1ab0*/  USHF.R.U32.HI UR4, URZ, 0x4, UR4 ;  /* 0x000000043f047899 */ /* 0x000fe20008011604 */
[----:B------:R-:W-:Y:S01]  /*1ac0*/  UMOV UR11, 0x40000040 ;  /* 0x40000040000b7882 */ /* 0x000fe20000000000 */
[----:B------:R-:W-:Y:S02]  /*1ad0*/  UIADD3 UR5, UR41, 0x2, URZ ;  /* 0x0000000229057890 */ /* 0x000fe4000fffe03f */
[----:B------:R-:W-:-:S04]  /*1ae0*/  ULOP3.LUT UR4, UR4, 0x3fff, URZ, 0xc0, !UPT ;  /* 0x00003fff04047892 */ /* 0x000fc8000f8ec03f */
[----:B------:R-:W-:-:S04]  /*1af0*/  ULOP3.LUT UR38, UR4, 0x10000, URZ, 0xfc, !UPT ;  /* 0x0001000004267892 */ /* 0x000fc8000f8efc3f */
[----:B------:R-:W-:-:S04]  /*1b00*/  UIMAD UR4, UR36, 0x300, UR38 ;  /* 0x00000300240478a4 */ /* 0x000fc8000f8e0226 */
[----:B------:R-:W-:-:S03]  /*1b10*/  UIADD3 UR6, UR4, 0x2, URZ ;  /* 0x0000000204067890 */ /* 0x000fc6000fffe03f */
[----:B------:R-:W-:Y:S02]  /*1b20*/  UMOV UR10, UR4 ;  /* 0x00000004000a7c82 */ /* 0x000fe40008000000 */
        /* <DEDUP_REMOVED lines=27> */
[----:B------:R-:W-:Y:S01]  /*1ce0*/  IMAD.U32 R18, RZ, RZ, UR8 ;  /* 0x00000008ff127e24 */ /* 0x000fe2000f8e00ff */
[----:B------:R-:W-:Y:S01]  /*1cf0*/  MOV R19, UR9 ;  /* 0x0000000900137c02 */ /* 0x000fe20008000f00 */
[----:B------:R-:W-:Y:S02]  /*1d00*/  WARPGROUP.DEPBAR.LE gsb0, 0x0 ;  /* 0x00008000000079c5 */ /* 0x000fe40000010000 */
[----:B------:R-:W-:-:S06]  /*1d10*/  WARPGROUP.ARRIVE ;  /* 0x00000000000079c5 */ /* 0x000fcc0000000000 */
[----:B------:R-:W-:Y:S03]  /*1d20*/  HGMMA.64x96x16.F32 R24, gdesc[UR8], R24, gsb0 ;  /* 0x01600000081879f0 */ /* 0x000fe60008000818 */
[----:B------:R-:W-:Y:S02]  /*1d30*/  WARPGROUP.DEPBAR.LE gsb0, 0x0 ;  /* 0x00008000000079c5 */ /* 0x000fe40000010000 */
[----:B------:R-:W4:Y:S02]  /*1d40*/  SYNCS.PHASECHK.TRANS64.TRYWAIT P1, [UR39+0x32410], R0 ;  /* 0x03241000ff0075a7 */ /* 0x000f240008020167 */
[----:B----4-:R-:W-:Y:S05]  /*1d50*/  @!P1 BRA `(.L_x_10627) ;  /* 0x000000c000f89947 */ /* 0x010fea0003800000 */
.L_x_10727:
[----:B------:R-:W-:Y:S05]  /*1d60*/  @!P0 BRA `(.L_x_10628) ;  /* 0x0000000000048947 */ /* 0x000fea0003800000 */
[----:B------:R-:W-:Y:S01]  /*1d70*/  BPT.TRAP 0x1 ;  /* 0x000000040000795c */ /* 0x000fe20000300000 */
.L_x_10628:
[----:B------:R4:W1:Y:S01]  /*1d80*/  SYNCS.PHASECHK.TRANS64.TRYWAIT P1, [UR7+0x32450], R2 ;  /* 0x03245002ff0075a7 */ /* 0x0008620008020147 */
[----:B------:R-:W-:Y:S05]  /*1d90*/  @!P0 BRA `(.L_x_10629) ;  /* 0x0000000000048947 */ /* 0x000fea0003800000 */
[----:B------:R-:W-:Y:S01]  /*1da0*/  BPT.TRAP 0x1 ;  /* 0x000000040000795c */ /* 0x000fe20000300000 */
.L_x_10629:
[----:B-1----:R-:W-:Y:S05]  /*1db0*/  @P1 BRA `(.L_x_10630) ;  /* 0x0000000000081947 */ /* 0x002fea0003800000 */
[----:B------:R-:W1:Y:S02]  /*1dc0*/  SYNCS.PHASECHK.TRANS64.TRYWAIT P1, [UR7+0x32450], R2 ;  /* 0x03245002ff0075a7 */ /* 0x000e640008020147 */
[----:B-1----:R-:W-:Y:S05]  /*1dd0*/  @!P1 BRA `(.L_x_10631) ;  /* 0x000000c000f09947 */ /* 0x002fea0003800000 */
.L_x_10630:
        /* <DEDUP_REMOVED lines=9> */
[----:B------:R-:W-:Y:S01]  /*1e70*/  IMAD.U32 R15, RZ, RZ, UR13 ;  /* 0x0000000dff0f7e24 */ /* 0x000fe2000f8e00ff */
[----:B------:R-:W-:Y:S01]  /*1e80*/  ULOP3.LUT UR4, UR45, 0x10000, URZ, 0xfc, !UPT ;  /* 0x000100002d047892 */ /* 0x000fe2000f8efc3f */
[----:B------:R-:W1:Y:S01]  /*1e90*/  LDC R213, c[0x0][0x288] ;  /* 0x0000a200ffd57b82 */ /* 0x000e620000000800 */
[----:B------:R-:W-:Y:S01]  /*1ea0*/  ULOP3.LUT UR6, UR41, 0x10000, URZ, 0xfc, !UPT ;  /* 0x0001000029067892 */ /* 0x000fe2000f8efc3f */
[----:B------:R-:W-:Y:S01]  /*1eb0*/  IMAD R0, R205, -0x60, R158 ;  /* 0xffffffa0cd007824 */ /* 0x000fe200078e029e */
[----:B------:R-:W-:Y:S01]  /*1ec0*/  UIADD3 UR16, UR4, 0x800, URZ ;  /* 0x0000080004107890 */ /* 0x000fe2000fffe03f */
[----:B------:R-:W-:Y:S01]  /*1ed0*/  VIADD R75, R223, UR42 ;  /* 0x0000002adf4b7c36 */ /* 0x000fe20008000000 */
[----:B------:R-:W-:Y:S01]  /*1ee0*/  UIMAD UR5, UR36, 0xc00, UR6 ;  /* 0x00000c00240578a4 */ /* 0x000fe2000f8e0206 */
[----:B------:R-:W-:Y:S01]  /*1ef0*/  VIADD R13, R0, 0x60 ;  /* 0x00000060000d7836 */ /* 0x000fe20000000000 */
[----:B------:R-:W-:Y:S01]  /*1f00*/  UMOV UR8, UR4 ;  /* 0x0000000400087c82 */ /* 0x000fe20008000000 */
[----:B------:R-:W-:Y:S01]  /*1f10*/  UMOV UR17, 0x40000040 ;  /* 0x4000004000117882 */ /* 0x000fe20000000000 */
[----:B------:R-:W-:Y:S01]  /*1f20*/  IMAD.U32 R16, RZ, RZ, UR8 ;  /* 0x00000008ff107e24 */ /* 0x000fe2000f8e00ff */
[----:B------:R-:W-:Y:S01]  /*1f30*/  UIADD3 UR18, UR5, 0x600, URZ ;  /* 0x0000060005127890 */ /* 0x000fe2000fffe03f */
[----:B------:R-:W-:Y:S01]  /*1f40*/  IMAD R13, R222, -0x2, R13 ;  /* 0xfffffffede0d7824 */ /* 0x000fe200078e020d */
[----:B------:R-:W-:Y:S01]  /*1f50*/  UMOV UR10, UR5 ;  /* 0x00000005000a7c82 */ /* 0x000fe20008000000 */
[----:B------:R-:W-:Y:S01]  /*1f60*/  UMOV UR19, 0x40000040 ;  /* 0x4000004000137882 */ /* 0x000fe20000000000 */
[----:B------:R-:W-:Y:S01]  /*1f70*/  HGMMA.64x96x16.F32 R24, gdesc[UR8], R24, gsb0 ;  /* 0x01600000081879f0 */ /* 0x000fe20008000818 */
[----:B------:R-:W-:-:S02]  /*1f80*/  UIADD3 UR8, UR4, 0x2, URZ ;  /* 0x0000000204087890 */ /* 0x000fc4000fffe03f */
[----:B------:R-:W5:Y:S01]  /*1f90*/  S2R R72, SR_TID.X ;  /* 0x0000000000487919 */ /* 0x000f620000002100 */
[----:B------:R-:W-:Y:S01]  /*1fa0*/  UIADD3 UR9, UR5, 0x2, URZ ;  /* 0x0000000205097890 */ /* 0x000fe2000fffe03f */
[----:B------:R-:W-:Y:S01]  /*1fb0*/  IMAD.U32 R191, RZ, RZ, UR7 ;  /* 0x00000007ffbf7e24 */ /* 0x000fe2000f8e00ff */
[----:B------:R-:W-:Y:S01]  /*1fc0*/  UIADD3 UR10, UR5, 0x304, URZ ;  /* 0x00000304050a7890 */ /* 0x000fe2000fffe03f */
[----:B------:R-:W-:Y:S01]  /*1fd0*/  VIADD R205, R205, 0xfffffffe ;  /* 0xfffffffecdcd7836 */ /* 0x000fe20000000000 */
[----:B------:R-:W-:Y:S01]  /*1fe0*/  UMOV UR11, 0x40000040 ;  /* 0x40000040000b7882 */ /* 0x000fe20000000000 */
[----:B------:R-:W-:Y:S01]  /*1ff0*/  UMOV UR12, UR8 ;  /* 0x00000008000c7c82 */ /* 0x000fe20008000000 */
[----:B------:R-:W-:Y:S01]  /*2000*/  UIADD3 UR8, UR4, 0x4, URZ ;  /* 0x0000000404087890 */ /* 0x000fe2000fffe03f */
[----:B------:R-:W-:Y:S01]  /*2010*/  IMAD.U32 R14, RZ, RZ, UR12 ;  /* 0x0000000cff0e7e24 */ /* 0x000fe2000f8e00ff */
[----:B------:R-:W-:Y:S01]  /*2020*/  UMOV UR14, UR9 ;  /* 0x00000009000e7c82 */ /* 0x000fe20008000000 */
[----:B------:R-:W-:Y:S01]  /*2030*/  UIADD3 UR9, UR5, 0x4, URZ ;  /* 0x0000000405097890 */ /* 0x000fe2000fffe03f */
[C---:B-1----:R-:W-:Y:S01]  /*2040*/  IADD3 R73, -R213.reuse, 0x61, R0 ;  /* 0x00000061d5497810 */ /* 0x042fe20007ffe100 */
[----:B------:R-:W-:Y:S01]  /*2050*/  UIADD3 UR20, UR4, 0x802, URZ ;  /* 0x0000080204147890 */ /* 0x000fe2000fffe03f */
[----:B------:R-:W-:Y:S01]  /*2060*/  IADD3 R158, -R213, UR42, R158 ;  /* 0x0000002ad59e7c10 */ /* 0x000fe2000fffe19e */
[----:B------:R-:W-:Y:S01]  /*2070*/  UIADD3 UR22, UR5, 0x602, URZ ;  /* 0x0000060205167890 */ /* 0x000fe2000fffe03f */
[----:B------:R-:W-:Y:S01]  /*2080*/  UMOV UR21, 0x40000040 ;  /* 0x4000004000157882 */ /* 0x000fe20000000000 */
[----:B------:R-:W-:Y:S01]  /*2090*/  UMOV UR23, 0x40000040 ;  /* 0x4000004000177882 */ /* 0x000fe20000000000 */
[----:B------:R-:W-:Y:S01]  /*20a0*/  UIADD3 UR24, UR4, 0x804, URZ ;  /* 0x0000080404187890 */ /* 0x000fe2000fffe03f */
[----:B------:R-:W-:Y:S01]  /*20b0*/  IMAD R0, R222, -0x2, R73 ;  /* 0xfffffffede007824 */ /* 0x000fe200078e0249 */
[----:B------:R-:W-:Y:S01]  /*20c0*/  UIADD3 UR26, UR5, 0x604, URZ ;  /* 0x00000604051a7890 */ /* 0x000fe2000fffe03f */
[----:B------:R-:W-:Y:S01]  /*20d0*/  IMAD.HI R158, R158, 0x2aaaaaab, RZ ;  /* 0x2aaaaaab9e9e7827 */ /* 0x000fe200078e02ff */
[----:B------:R-:W-:Y:S01]  /*20e0*/  UMOV UR25, 0x40000040 ;  /* 0x4000004000197882 */ /* 0x000fe20000000000 */
[----:B------:R-:W-:Y:S01]  /*20f0*/  UMOV UR27, 0x40000040 ;  /* 0x40000040001b7882 */ /* 0x000fe20000000000 */
[----:B------:R-:W-:Y:S01]  /*2100*/  UIADD3 UR28, UR4, 0x806, URZ ;  /* 0x00000806041c7890 */ /* 0x000fe2000fffe03f */
[----:B------:R-:W-:Y:S01]  /*2110*/  IADD3 R12, R0, 0x8, R75 ;  /* 0x00000008000c7810 */ /* 0x000fe20007ffe04b */
[----:B------:R-:W-:Y:S01]  /*2120*/  UIADD3 UR30, UR5, 0x606, URZ ;  /* 0x00000606051e7890 */ /* 0x000fe2000fffe03f */
[----:B------:R-:W-:Y:S01]  /*2130*/  VIADDMNMX R0, R75, R0, R13, PT ;  /* 0x000000004b007246 */ /* 0x000fe2000380010d */
[----:B------:R-:W-:Y:S01]  /*2140*/  UMOV UR29, 0x40000040 ;  /* 0x40000040001d7882 */ /* 0x000fe20000000000 */
[----:B------:R-:W-:Y:S01]  /*2150*/  UMOV UR31, 0x40000040 ;  /* 0x40000040001f7882 */ /* 0x000fe20000000000 */
[----:B------:R-:W-:Y:S01]  /*2160*/  UIADD3 UR32, UR4, 0xc00, URZ ;  /* 0x00000c0004207890 */ /* 0x000fe2000fffe03f */
[C---:B------:R-:W-:Y:S01]  /*2170*/  ISETP.GT.AND P1, PT, R0.reuse, RZ, PT ;  /* 0x000000ff0000720c */ /* 0x040fe20003f24270 */
        /* <DEDUP_REMOVED lines=13> */
[----:B------:R-:W-:Y:S01]  /*2250*/  ISETP.GT.AND P2, PT, R0, 0x11, PT ;  /* 0x000000110000780c */ /* 0x000fe20003f44270 */
[----:B------:R-:W-:Y:S01]  /*2260*/  UMOV UR53, 0x40000040 ;  /* 0x4000004000357882 */ /* 0x000fe20000000000 */
[----:B------:R-:W-:Y:S01]  /*2270*/  UMOV UR55, 0x40000040 ;  /* 0x4000004000377882 */ /* 0x000fe20000000000 */
[----:B------:R-:W-:Y:S01]  /*2280*/  UMOV UR57, 0x40000040 ;  /* 0x4000004000397882 */ /* 0x000fe20000000000 */
[----:B------:R-:W-:Y:S01]  /*2290*/  UMOV UR59, 0x40000040 ;  /* 0x40000040003b7882 */ /* 0x000fe20000000000 */
[----:B------:R-:W-:Y:S01]  /*22a0*/  VIMNMX R13, R13, R12, PT ;  /* 0x0000000c0d0d7248 */ /* 0x000fe20003fe0100 */
[----:B------:R-:W-:Y:S01]  /*22b0*/  ULOP3.LUT UR7, UR41, 0x3000000, URZ, 0xfc, !UPT ;  /* 0x0300000029077892 */ /* 0x000fe2000f8efc3f */
[----:B------:R-:W-:Y:S01]  /*22c0*/  IMAD.U32 R3, RZ, RZ, UR57 ;  /* 0x00000039ff037e24 */ /* 0x000fe2000f8e00ff */
        /* <DEDUP_REMOVED lines=42> */
[----:B------:R-:W-:Y:S01]  /*2570*/  UMOV UR9, 0x40000040 ;  /* 0x4000004000097882 */ /* 0x000fe20000000000 */
        /* <DEDUP_REMOVED lines=8> */
[----:B------:R-:W-:Y:S02]  /*2600*/  UIADD3 UR4, UR4, 0xc06, URZ ;  /* 0x00000c0604047890 */ /* 0x000fe4000fffe03f */
[----:B------:R-:W-:-:S05]  /*2610*/  UIADD3 UR5, UR5, 0x906, URZ ;  /* 0x0000090605057890 */ /* 0x000fca000fffe03f */
[----:B------:R-:W-:Y:S01]  /*2620*/  UMOV UR56, UR4 ;  /* 0x0000000400387c82 */ /* 0x000fe20008000000 */
[----:B------:R-:W-:Y:S01]  /*2630*/  ULDC UR4, c[0x0][0xa80] ;  /* 0x0002a00000047ab9 */ /* 0x000fe20000000800 */
[----:B------:R-:W-:Y:S01]  /*2640*/  UMOV UR58, UR5 ;  /* 0x00000005003a7c82 */ /* 0x000fe20008000000 */
[----:B---34-:R-:W-:Y:S01]  /*2650*/  IMAD.U32 R2, RZ, RZ, UR56 ;  /* 0x00000038ff027e24 */ /* 0x018fe2000f8e00ff */
        /* <DEDUP_REMOVED lines=34> */
[C---:B------:R-:W-:Y:S02]  /*2880*/  ISETP.GT.AND P1, PT, R0.reuse, 0x18, PT ;  /* 0x000000180000780c */ /* 0x040fe40003f24270 */
[----:B------:R-:W-:-:S02]  /*2890*/  ISETP.GT.AND P6, PT, R0, 0x19, PT ;  /* 0x000000190000780c */ /* 0x000fc40003fc4270 */
[----:B------:R-:W-:Y:S02]  /*28a0*/  FSEL R75, R28, -INF , P5 ;  /* 0xff8000001c4b7808 */ /* 0x000fe40002800000 */
[----:B------:R-:W-:Y:S02]  /*28b0*/  ISETP.GT.AND P5, PT, R0, 0x20, PT ;  /* 0x000000200000780c */ /* 0x000fe40003fa4270 */
[----:B------:R-:W-:Y:S02]  /*28c0*/  FSEL R167, R36, -INF , P1 ;  /* 0xff80000024a77808 */ /* 0x000fe40000800000 */
[----:B------:R-:W-:Y:S02]  /*28d0*/  FSEL R171, R37, -INF , P6 ;  /* 0xff80000025ab7808 */ /* 0x000fe40003000000 */
[C---:B------:R-:W-:Y:S02]  /*28e0*/  ISETP.GT.AND P1, PT, R0.reuse, 0x30, PT ;  /* 0x000000300000780c */ /* 0x040fe40003f24270 */
[----:B------:R-:W-:-:S02]  /*28f0*/  ISETP.GT.AND P6, PT, R0, 0x31, PT ;  /* 0x000000310000780c */ /* 0x000fc40003fc4270 */
[----:B------:R-:W-:Y:S02]  /*2900*/  FSEL R29, R29, -INF , P3 ;  /* 0xff8000001d1d7808 */ /* 0x000fe40001800000 */
[----:B------:R-:W-:Y:S02]  /*2910*/  FSEL R12, R32, -INF , P4 ;  /* 0xff800000200c7808 */ /* 0x000fe40002000000 */
[----:B------:R-:W-:Y:S02]  /*2920*/  FSEL R162, R33, -INF , P2 ;  /* 0xff80000021a27808 */ /* 0x000fe40001000000 */
[----:B------:R-:W-:Y:S02]  /*2930*/  FMNMX.FTZ R24, R73, R25, !PT ;  /* 0x0000001949187209 */ /* 0x000fe40007810000 */
[C---:B------:R-:W-:Y:S02]  /*2940*/  ISETP.GT.AND P3, PT, R0.reuse, 0x21, PT ;  /* 0x000000210000780c */ /* 0x040fe40003f64270 */
[----:B------:R-:W-:-:S02]  /*2950*/  ISETP.GT.AND P4, PT, R0, 0x28, PT ;  /* 0x000000280000780c */ /* 0x000fc40003f84270 */
[----:B------:R-:W-:Y:S02]  /*2960*/  ISETP.GT.AND P2, PT, R0, 0x29, PT ;  /* 0x000000290000780c */ /* 0x000fe40003f44270 */
[----:B------:R-:W-:Y:S02]  /*2970*/  FSEL R159, R40, -INF , P5 ;  /* 0xff800000289f7808 */ /* 0x000fe40002800000 */
[----:B------:R-:W-:Y:S02]  /*2980*/  ISETP.GT.AND P5, PT, R0, 0x38, PT ;  /* 0x000000380000780c */ /* 0x000fe40003fa4270 */
[----:B------:R-:W-:Y:S02]  /*2990*/  FSEL R160, R48, -INF , P1 ;  /* 0xff80000030a07808 */ /* 0x000fe40000800000 */
[----:B------:R-:W-:Y:S02]  /*29a0*/  FSEL R164, R49, -INF , P6 ;  /* 0xff80000031a47808 */ /* 0x000fe40003000000 */
[----:B------:R-:W-:-:S02]  /*29b0*/  ISETP.GT.AND P1, PT, R0, 0x48, PT ;  /* 0x000000480000780c */ /* 0x000fc40003f24270 */
[----:B------:R-:W-:Y:S02]  /*29c0*/  ISETP.GT.AND P6, PT, R0, 0x49, PT ;  /* 0x000000490000780c */ /* 0x000fe40003fc4270 */
[----:B------:R-:W-:Y:S02]  /*29d0*/  FMNMX.FTZ R24, R75, R24, !PT ;  /* 0x000000184b187209 */ /* 0x000fe40007810000 */
[----:B------:R-:W-:Y:S02]  /*29e0*/  FSEL R163, R41, -INF , P3 ;  /* 0xff80000029a37808 */ /* 0x000fe40001800000 */
[----:B------:R-:W-:Y:S02]  /*29f0*/  FSEL R168, R44, -INF , P4 ;  /* 0xff8000002ca87808 */ /* 0x000fe40002000000 */
[----:B------:R-:W-:Y:S02]  /*2a00*/  FSEL R172, R45, -INF , P2 ;  /* 0xff8000002dac7808 */ /* 0x000fe40001000000 */
[----:B------:R-:W-:-:S02]  /*2a10*/  ISETP.GT.AND P3, PT, R0, 0x39, PT ;  /* 0x000000390000780c */ /* 0x000fc40003f64270 */
[C---:B------:R-:W-:Y:S02]  /*2a20*/  ISETP.GT.AND P4, PT, R0.reuse, 0x40, PT ;  /* 0x000000400000780c */ /* 0x040fe40003f84270 */
[----:B------:R-:W-:Y:S02]  /*2a30*/  ISETP.GT.AND P2, PT, R0, 0x41, PT ;  /* 0x000000410000780c */ /* 0x000fe40003f44270 */
[----:B------:R-:W-:Y:S02]  /*2a40*/  FSEL R169, R52, -INF , P5 ;  /* 0xff80000034a97808 */ /* 0x000fe40002800000 */
[----:B------:R-:W-:Y:S02]  /*2a50*/  ISETP.GT.AND P5, PT, R0, 0x50, PT ;  /* 0x000000500000780c */ /* 0x000fe40003fa4270 */
[----:B------:R-:W-:Y:S02]  /*2a60*/  FSEL R170, R60, -INF , P1 ;  /* 0xff8000003caa7808 */ /* 0x000fe40000800000 */
[----:B------:R-:W-:-:S02]  /*2a70*/  FSEL R174, R61, -INF , P6 ;  /* 0xff8000003dae7808 */ /* 0x000fc40003000000 */
[----:B------:R-:W-:Y:S02]  /*2a80*/  FMNMX.FTZ R33, R29, R24, !PT ;  /* 0x000000181d217209 */ /* 0x000fe40007810000 */
[C---:B------:R-:W-:Y:S02]  /*2a90*/  ISETP.GT.AND P1, PT, R13.reuse, RZ, PT ;  /* 0x000000ff0d00720c */ /* 0x040fe40003f24270 */
[----:B------:R-:W-:Y:S02]  /*2aa0*/  ISETP.GT.AND P6, PT, R13, 0x1, PT ;  /* 0x000000010d00780c */ /* 0x000fe40003fc4270 */
[----:B------:R-:W-:Y:S02]  /*2ab0*/  FSEL R173, R53, -INF , P3 ;  /* 0xff80000035ad7808 */ /* 0x000fe40001800000 */
[----:B------:R-:W-:Y:S02]  /*2ac0*/  FSEL R161, R56, -INF , P4 ;  /* 0xff80000038a17808 */ /* 0x000fe40002000000 */
[----:B------:R-:W-:-:S02]  /*2ad0*/  FSEL R165, R57, -INF , P2 ;  /* 0xff80000039a57808 */ /* 0x000fc40001000000 */
[C---:B------:R-:W-:Y:S02]  /*2ae0*/  ISETP.GT.AND P3, PT, R0.reuse, 0x51, PT ;  /* 0x000000510000780c */ /* 0x040fe40003f64270 */
[C---:B------:R-:W-:Y:S02]  /*2af0*/  ISETP.GT.AND P4, PT, R0.reuse, 0x58, PT ;  /* 0x000000580000780c */ /* 0x040fe40003f84270 */
[----:B------:R-:W-:Y:S02]  /*2b00*/  ISETP.GT.AND P2, PT, R0, 0x59, PT ;  /* 0x000000590000780c */ /* 0x000fe40003f44270 */
[----:B------:R-:W-:Y:S02]  /*2b10*/  FSEL R0, R64, -INF , P5 ;  /* 0xff80000040007808 */ /* 0x000fe40002800000 */
[----:B------:R-:W-:Y:S02]  /*2b20*/  FMNMX.FTZ R37, R12, R33, !PT ;  /* 0x000000210c257209 */ /* 0x000fe40007810000 */
[----:B------:R-:W-:-:S02]  /*2b30*/  ISETP.GT.AND P5, PT, R13, 0x8, PT ;  /* 0x000000080d00780c */ /* 0x000fc40003fa4270 */
[----:B------:R-:W-:Y:S02]  /*2b40*/  FSEL R33, R26, -INF , P1 ;  /* 0xff8000001a217808 */ /* 0x000fe40000800000 */
[----:B------:R-:W-:Y:S02]  /*2b50*/  FSEL R27, R27, -INF , P6 ;  /* 0xff8000001b1b7808 */ /* 0x000fe40003000000 */
[----:B------:R-:W-:Y:S02]  /*2b60*/  FSEL R166, R65, -INF , P3 ;  /* 0xff80000041a67808 */ /* 0x000fe40001800000 */
[----:B------:R-:W-:Y:S02]  /*2b70*/  FMNMX.FTZ R26, R162, R37, !PT ;  /* 0x00000025a21a7209 */ /* 0x000fe40007810000 */
[----:B------:R-:W-:Y:S02]  /*2b80*/  ISETP.GT.AND P3, PT, R13, 0x9, PT ;  /* 0x000000090d00780c */ /* 0x000fe40003f64270 */
[----:B------:R-:W-:-:S02]  /*2b90*/  FSEL R37, R30, -INF , P5 ;  /* 0xff8000001e257808 */ /* 0x000fc40002800000 */
[----:B------:R-:W-:Y:S02]  /*2ba0*/  FMNMX.FTZ R24, R33, R27, !PT ;  /* 0x0000001b21187209 */ /* 0x000fe40007810000 */
[----:B------:R-:W-:Y:S02]  /*2bb0*/  FMNMX.FTZ R26, R167, R26, !PT ;  /* 0x0000001aa71a7209 */ /* 0x000fe40007810000 */
[----:B------:R-:W-:Y:S02]  /*2bc0*/  ISETP.GT.AND P1, PT, R13, 0x10, PT ;  /* 0x000000100d00780c */ /* 0x000fe40003f24270 */
[----:B------:R-:W-:Y:S02]  /*2bd0*/  FSEL R31, R31, -INF , P3 ;  /* 0xff8000001f1f7808 */ /* 0x000fe40001800000 */
[----:B------:R-:W-:Y:S02]  /*2be0*/  FMNMX.FTZ R24, R37, R24, !PT ;  /* 0x0000001825187209 */ /* 0x000fe40007810000 */
[----:B------:R-:W-:-:S02]  /*2bf0*/  FMNMX.FTZ R26, R171, R26, !PT ;  /* 0x0000001aab1a7209 */ /* 0x000fc40007810000 */
[----:B------:R-:W-:Y:S02]  /*2c00*/  ISETP.GT.AND P6, PT, R13, 0x11, PT ;  /* 0x000000110d00780c */ /* 0x000fe40003fc4270 */
[----:B------:R-:W-:Y:S02]  /*2c10*/  FSEL R177, R34, -INF , P1 ;  /* 0xff80000022b17808 */ /* 0x000fe40000800000 */
[----:B------:R-:W-:Y:S02]  /*2c20*/  FMNMX.FTZ R24, R31, R24, !PT ;  /* 0x000000181f187209 */ /* 0x000fe40007810000 */
        /* <DEDUP_REMOVED lines=44> */
[----:B------:R-:W-:-:S02]  /*2ef0*/  ISETP.GT.AND P6, PT, R13, 0x41, PT ;  /* 0x000000410d00780c */ /* 0x000fc40003fc4270 */
[----:B------:R-:W-:Y:S02]  /*2f00*/  FSEL R180, R58, -INF , P1 ;  /* 0xff8000003ab47808 */ /* 0x000fe40000800000 */
[----:B------:R-:W-:Y:S02]  /*2f10*/  FMNMX.FTZ R35, R206, R35, !PT ;  /* 0x00000023ce237209 */ /* 0x000fe40007810000 */
[----:B------:R-:W-:Y:S02]  /*2f20*/  FMNMX.FTZ R39, R174, R39, !PT ;  /* 0x00000027ae277209 */ /* 0x000fe40007810000 */
[----:B------:R-:W-:Y:S02]  /*2f30*/  ISETP.GT.AND P5, PT, R13, 0x48, PT ;  /* 0x000000480d00780c */ /* 0x000fe40003fa4270 */
[----:B------:R-:W-:Y:S02]  /*2f40*/  FSEL R196, R59, -INF , P6 ;  /* 0xff8000003bc47808 */ /* 0x000fe40003000000 */
[----:B------:R-:W-:-:S02]  /*2f50*/  FMNMX.FTZ R35, R180, R35, !PT ;  /* 0x00000023b4237209 */ /* 0x000fc40007810000 */
        /* <DEDUP_REMOVED lines=21> */
[----:B------:R-:W-:Y:S02]  /*30b0*/  FSEL R211, R71, -INF , P2 ;  /* 0xff80000047d37808 */ /* 0x000fe40001000000 */
[----:B------:R-:W-:Y:S01]  /*30c0*/  FMNMX.FTZ R24, R209, R24, !PT ;  /* 0x00000018d1187209 */ /* 0x000fe20007810000 */
[----:B------:R-:W1:Y:S03]  /*30d0*/  SHFL.BFLY PT, R26, R39, 0x2, 0x1f ;  /* 0x0c401f00271a7f89 */ /* 0x000e6600000e0000 */
[----:B------:R-:W-:-:S05]  /*30e0*/  FMNMX.FTZ R24, R211, R24, !PT ;  /* 0x00000018d3187209 */ /* 0x000fca0007810000 */
[----:B------:R-:W3:Y:S01]  /*30f0*/  SHFL.BFLY PT, R13, R24, 0x2, 0x1f ;  /* 0x0c401f00180d7f89 */ /* 0x000ee200000e0000 */
[----:B-1----:R-:W-:-:S05]  /*3100*/  FMNMX.FTZ R26, R39, R26, !PT ;  /* 0x0000001a271a7209 */ /* 0x002fca0007810000 */
[----:B------:R-:W1:Y:S01]  /*3110*/  SHFL.BFLY PT, R35, R26, 0x1, 0x1f ;  /* 0x0c201f001a237f89 */ /* 0x000e6200000e0000 */
[----:B---3--:R-:W-:Y:S01]  /*3120*/  FMNMX.FTZ R28, R24, R13, !PT ;  /* 0x0000000d181c7209 */ /* 0x008fe20007810000 */
[----:B------:R-:W-:Y:S01]  /*3130*/  IMAD.U32 R13, RZ, RZ, UR4 ;  /* 0x00000004ff0d7e24 */ /* 0x000fe2000f8e00ff */
[----:B------:R-:W-:-:S03]  /*3140*/  UIMAD UR4, UR36, 0xc00, UR7 ;  /* 0x00000c00240478a4 */ /* 0x000fc6000f8e0207 */
[----:B------:R-:W3:Y:S04]  /*3150*/  SHFL.BFLY PT, R39, R28, 0x1, 0x1f ;  /* 0x0c201f001c277f89 */ /* 0x000ee800000e0000 */
[----:B------:R-:W-:Y:S01]  /*3160*/  UMOV UR10, UR4 ;  /* 0x00000004000a7c82 */ /* 0x000fe20008000000 */
[----:B-1----:R-:W-:-:S04]  /*3170*/  FMNMX.FTZ R204, R26, R35, !PT ;  /* 0x000000231acc7209 */ /* 0x002fc80007810000 */
[C---:B------:R-:W-:Y:S01]  /*3180*/  FSETP.NEU.FTZ.AND P1, PT, R204.reuse, -INF , PT ;  /* 0xff800000cc00780b */ /* 0x040fe20003f3d000 */
[----:B------:R-:W-:Y:S01]  /*3190*/  FMUL.FTZ R212, R204, R13 ;  /* 0x0000000dccd47220 */ /* 0x000fe20000410000 */
[----:B---3--:R-:W-:-:S04]  /*31a0*/  FMNMX.FTZ R156, R28, R39, !PT ;  /* 0x000000271c9c7209 */ /* 0x008fc80007810000 */
[----:B------:R-:W-:Y:S02]  /*31b0*/  FSEL R212, R212, RZ, P1 ;  /* 0x000000ffd4d47208 */ /* 0x000fe40000800000 */
[C---:B------:R-:W-:Y:S01]  /*31c0*/  FSETP.NEU.FTZ.AND P1, PT, R156.reuse, -INF , PT ;  /* 0xff8000009c00780b */ /* 0x040fe20003f3d000 */
[-C--:B------:R-:W-:Y:S02]  /*31d0*/  FMUL.FTZ R214, R156, R13.reuse ;  /* 0x0000000d9cd67220 */ /* 0x080fe40000410000 */
[-CC-:B------:R-:W-:Y:S01]  /*31e0*/  FFMA.FTZ R184, R73, R13.reuse, -R212.reuse ;  /* 0x0000000d49b87223 */ /* 0x180fe200000108d4 */
[-CC-:B------:R-:W-:Y:S01]  /*31f0*/  FFMA.FTZ R185, R25, R13.reuse, -R212.reuse ;  /* 0x0000000d19b97223 */ /* 0x180fe200000108d4 */
[-CC-:B------:R-:W-:Y:S01]  /*3200*/  FFMA.FTZ R186, R75, R13.reuse, -R212.reuse ;  /* 0x0000000d4bba7223 */ /* 0x180fe200000108d4 */
[----:B------:R-:W-:Y:S01]  /*3210*/  FSEL R214, R214, RZ, P1 ;  /* 0x000000ffd6d67208 */ /* 0x000fe20000800000 */
[-C--:B------:R-:W-:Y:S01]  /*3220*/  FFMA.FTZ R187, R29, R13.reuse, -R212 ;  /* 0x0000000d1dbb7223 */ /* 0x080fe200000108d4 */
[----:B-----5:R-:W-:Y:S01]  /*3230*/  LOP3.LUT P1, RZ, R72, 0x7f, RZ, 0xc0, !PT ;  /* 0x0000007f48ff7812 */ /* 0x020fe2000782c0ff */
[----:B------:R-:W-:Y:S01]  /*3240*/  MUFU.EX2 R184, R184 ;  /* 0x000000b800b87308 */ /* 0x000fe20000000800 */
[----:B------:R-:W-:Y:S01]  /*3250*/  SHF.R.U32.HI R72, RZ, 0x7, R72 ;  /* 0x00000007ff487819 */ /* 0x000fe20000011648 */
[-CC-:B------:R-:W-:Y:S01]  /*3260*/  FFMA.FTZ R188, R33, R13.reuse, -R214.reuse ;  /* 0x0000000d21bc7223 */ /* 0x180fe200000108d6 */
[-CC-:B------:R-:W-:Y:S01]  /*3270*/  FFMA.FTZ R189, R27, R13.reuse, -R214.reuse ;  /* 0x0000000d1bbd7223 */ /* 0x180fe200000108d6 */
[-CC-:B------:R-:W-:Y:S01]  /*3280*/  FFMA.FTZ R190, R37, R13.reuse, -R214.reuse ;  /* 0x0000000d25be7223 */ /* 0x180fe200000108d6 */
[----:B------:R-:W-:Y:S01]  /*3290*/  IADD3 R157, -R72, 0xb, RZ ;  /* 0x0000000b489d7810 */ /* 0x000fe20007ffe1ff */
[-C--:B------:R-:W-:Y:S01]  /*32a0*/  FFMA.FTZ R192, R31, R13.reuse, -R214 ;  /* 0x0000000d1fc07223 */ /* 0x080fe200000108d6 */
[-CC-:B------:R-:W-:Y:S01]  /*32b0*/  FFMA.FTZ R12, R12, R13.reuse, -R212.reuse ;  /* 0x0000000d0c0c7223 */ /* 0x180fe200000108d4 */
[----:B------:R-:W1:Y:S01]  /*32c0*/  MUFU.EX2 R185, R185 ;  /* 0x000000b900b97308 */ /* 0x000e620000000800 */
[-CC-:B------:R-:W-:Y:S01]  /*32d0*/  FFMA.FTZ R162, R162, R13.reuse, -R212.reuse ;  /* 0x0000000da2a27223 */ /* 0x180fe200000108d4 */
[-CC-:B------:R-:W-:Y:S01]  /*32e0*/  FFMA.FTZ R167, R167, R13.reuse, -R212.reuse ;  /* 0x0000000da7a77223 */ /* 0x180fe200000108d4 */
[----:B------:R-:W-:Y:S01]  /*32f0*/  FFMA.FTZ R171, R171, R13, -R212 ;  /* 0x0000000dabab7223 */ /* 0x000fe200000108d4 */
[----:B------:R-:W-:-:S02]  /*3300*/  @!P1 VIADD R24, R191, 0x32440 ;  /* 0x00032440bf189836 */ /* 0x000fc40000000000 */
[-CC-:B------:R-:W-:Y:S01]  /*3310*/  FFMA.FTZ R177, R177, R13.reuse, -R214.reuse ;  /* 0x0000000db1b17223 */ /* 0x180fe200000108d6 */
[-CC-:B------:R-:W-:Y:S01]  /*3320*/  FFMA.FTZ R181, R181, R13.reuse, -R214.reuse ;  /* 0x0000000db5b57223 */ /* 0x180fe200000108d6 */
[-C--:B------:R-:W-:Y:S01]  /*3330*/  FFMA.FTZ R193, R193, R13.reuse, -R214 ;  /* 0x0000000dc1c17223 */ /* 0x080fe200000108d6 */
[----:B------:R-:W-:Y:S01]  /*3340*/  MUFU.EX2 R186, R186 ;  /* 0x000000ba00ba7308 */ /* 0x000fe20000000800 */
[----:B------:R-:W-:Y:S01]  /*3350*/  @!P1 PRMT R24, RZ, 0x654, R24 ;  /* 0x00000654ff189816 */ /* 0x000fe20000000018 */
[----:B------:R3:W-:Y:S06]  /*3360*/  BAR.ARV R157, 0x100 ;  /* 0x0004009d0000751d */ /* 0x0007ec0000002000 */
[----:B------:R4:W-:Y:S01]  /*3370*/  @!P1 SYNCS.ARRIVE.TRANS64.RED.A1T0 RZ, [R24+URZ], RZ ;  /* 0x000000ff18ff99a7 */ /* 0x0009e2000810043f */
[----:B------:R-:W5:Y:S01]  /*3380*/  MUFU.EX2 R187, R187 ;  /* 0x000000bb00bb7308 */ /* 0x000f620000000800 */
[----:B------:R2:W-:Y:S01]  /*3390*/  BAR.SYNC.DEFER_BLOCKING R215, 0x100 ;  /* 0x000400d70000751d */ /* 0x0005e20000010000 */
[----:B-1----:R-:W-:Y:S01]  /*33a0*/  F2FP.F16.F32.PACK_AB R152, R185, R184 ;  /* 0x000000b8b998723e */ /* 0x002fe200000000ff */
[-C--:B------:R-:W-:Y:S01]  /*33b0*/  FFMA.FTZ R198, R198, R13.reuse, -R214 ;  /* 0x0000000dc6c67223 */ /* 0x080fe200000108d6 */
[-CC-:B------:R-:W-:Y:S01]  /*33c0*/  FFMA.FTZ R216, R163, R13.reuse, -R212.reuse ;  /* 0x0000000da3d87223 */ /* 0x180fe200000108d4 */
[-CC-:B------:R-:W-:Y:S01]  /*33d0*/  FFMA.FTZ R163, R168, R13.reuse, -R212.reuse ;  /* 0x0000000da8a37223 */ /* 0x180fe200000108d4 */
[-C--:B------:R-:W-:Y:S01]  /*33e0*/  FFMA.FTZ R168, R172, R13.reuse, -R212 ;  /* 0x0000000daca87223 */ /* 0x080fe200000108d4 */
[-C--:B------:R-:W-:Y:S01]  /*33f0*/  FFMA.FTZ R172, R178, R13.reuse, -R214 ;  /* 0x0000000db2ac7223 */ /* 0x080fe200000108d6 */
[----:B------:R-:W-:Y:S01]  /*3400*/  MUFU.EX2 R188, R188 ;  /* 0x000000bc00bc7308 */ /* 0x000fe20000000800 */
[-C--:B------:R-:W-:Y:S01]  /*3410*/  FFMA.FTZ R159, R159, R13.reuse, -R212 ;  /* 0x0000000d9f9f7223 */ /* 0x080fe200000108d4 */
[-CC-:B--2---:R-:W-:Y:S01]  /*3420*/  FFMA.FTZ R215, R182, R13.reuse, -R214.reuse ;  /* 0x0000000db6d77223 */ /* 0x184fe200000108d6 */
[-CC-:B------:R-:W-:Y:S01]  /*3430*/  FFMA.FTZ R178, R194, R13.reuse, -R214.reuse ;  /* 0x0000000dc2b27223 */ /* 0x180fe200000108d6 */
[-C--:B------:R-:W-:Y:S01]  /*3440*/  FFMA.FTZ R199, R199, R13.reuse, -R214 ;  /* 0x0000000dc7c77223 */ /* 0x080fe200000108d6 */
[-CC-:B------:R-:W-:Y:S01]  /*3450*/  FFMA.FTZ R227, R164, R13.reuse, -R212.reuse ;  /* 0x0000000da4e37223 */ /* 0x180fe200000108d4 */
[-CC-:B------:R-:W-:Y:S01]  /*3460*/  FFMA.FTZ R164, R169, R13.reuse, -R212.reuse ;  /* 0x0000000da9a47223 */ /* 0x180fe200000108d4 */
[-C--:B------:R-:W-:Y:S01]  /*3470*/  FFMA.FTZ R169, R173, R13.reuse, -R212 ;  /* 0x0000000dada97223 */ /* 0x080fe200000108d4 */
[----:B------:R-:W1:Y:S01]  /*3480*/  MUFU.EX2 R189, R189 ;  /* 0x000000bd00bd7308 */ /* 0x000e620000000800 */
[----:B-----5:R-:W-:Y:S01]  /*3490*/  F2FP.F16.F32.PACK_AB R154, R187, R186 ;  /* 0x000000babb9a723e */ /* 0x020fe200000000ff */
[-C--:B------:R-:W-:Y:S01]  /*34a0*/  FFMA.FTZ R173, R179, R13.reuse, -R214 ;  /* 0x0000000db3ad7223 */ /* 0x080fe200000108d6 */
[-C--:B------:R-:W-:Y:S01]  /*34b0*/  FFMA.FTZ R160, R160, R13.reuse, -R212 ;  /* 0x0000000da0a07223 */ /* 0x080fe200000108d4 */
[-CC-:B------:R-:W-:Y:S01]  /*34c0*/  FFMA.FTZ R182, R183, R13.reuse, -R214.reuse ;  /* 0x0000000db7b67223 */ /* 0x180fe200000108d6 */
[-CC-:B------:R-:W-:Y:S01]  /*34d0*/  FFMA.FTZ R179, R195, R13.reuse, -R214.reuse ;  /* 0x0000000dc3b37223 */ /* 0x180fe200000108d6 */
[-C--:B------:R-:W-:Y:S01]  /*34e0*/  FFMA.FTZ R194, R206, R13.reuse, -R214 ;  /* 0x0000000dcec27223 */ /* 0x080fe200000108d6 */
[-CC-:B------:R-:W-:Y:S01]  /*34f0*/  FFMA.FTZ R206, R165, R13.reuse, -R212.reuse ;  /* 0x0000000da5ce7223 */ /* 0x180fe200000108d4 */
[----:B------:R-:W-:Y:S01]  /*3500*/  MUFU.EX2 R190, R190 ;  /* 0x000000be00be7308 */ /* 0x000fe20000000800 */
[-CC-:B------:R-:W-:Y:S01]  /*3510*/  FFMA.FTZ R165, R170, R13.reuse, -R212.reuse ;  /* 0x0000000daaa57223 */ /* 0x180fe200000108d4 */
[-C--:B------:R-:W-:Y:S01]  /*3520*/  FFMA.FTZ R170, R174, R13.reuse, -R212 ;  /* 0x0000000daeaa7223 */ /* 0x080fe200000108d4 */
[-C--:B------:R-:W-:Y:S01]  /*3530*/  FFMA.FTZ R174, R180, R13.reuse, -R214 ;  /* 0x0000000db4ae7223 */ /* 0x080fe200000108d6 */
[-C--:B------:R-:W-:Y:S01]  /*3540*/  FFMA.FTZ R161, R161, R13.reuse, -R212 ;  /* 0x0000000da1a17223 */ /* 0x080fe200000108d4 */
[-CC-:B------:R-:W-:Y:S01]  /*3550*/  FFMA.FTZ R183, R196, R13.reuse, -R214.reuse ;  /* 0x0000000dc4b77223 */ /* 0x180fe200000108d6 */
[-CC-:B------:R-:W-:Y:S01]  /*3560*/  FFMA.FTZ R180, R208, R13.reuse, -R214.reuse ;  /* 0x0000000dd0b47223 */ /* 0x180fe200000108d6 */
[-C--:B------:R-:W-:Y:S01]  /*3570*/  FFMA.FTZ R195, R210, R13.reuse, -R214 ;  /* 0x0000000dd2c37223 */ /* 0x080fe200000108d6 */
[----:B------:R-:W2:Y:S01]  /*3580*/  MUFU.EX2 R192, R192 ;  /* 0x000000c000c07308 */ /* 0x000ea20000000800 */
[----:B-1----:R-:W-:Y:S01]  /*3590*/  F2FP.F16.F32.PACK_AB R153, R189, R188 ;  /* 0x000000bcbd99723e */ /* 0x002fe200000000ff */
[-CC-:B------:R-:W-:Y:S01]  /*35a0*/  FFMA.FTZ R229, R166, R13.reuse, -R212.reuse ;  /* 0x0000000da6e57223 */ /* 0x180fe200000108d4 */
[-CC-:B------:R-:W-:Y:S01]  /*35b0*/  FFMA.FTZ R166, R175, R13.reuse, -R212.reuse ;  /* 0x0000000dafa67223 */ /* 0x180fe200000108d4 */
[-C--:B------:R-:W-:Y:S01]  /*35c0*/  FFMA.FTZ R175, R176, R13.reuse, -R212 ;  /* 0x0000000db0af7223 */ /* 0x080fe200000108d4 */
[-C--:B------:R-:W-:Y:S01]  /*35d0*/  FFMA.FTZ R176, R207, R13.reuse, -R214 ;  /* 0x0000000dcfb07223 */ /* 0x080fe200000108d6 */
[-C--:B------:R-:W-:Y:S01]  /*35e0*/  FFMA.FTZ R0, R0, R13.reuse, -R212 ;  /* 0x0000000d00007223 */ /* 0x080fe200000108d4 */
[-CC-:B------:R-:W-:Y:S01]  /*35f0*/  FFMA.FTZ R197, R197, R13.reuse, -R214.reuse ;  /* 0x0000000dc5c57223 */ /* 0x180fe200000108d6 */
[----:B------:R-:W1:Y:S01]  /*3600*/  MUFU.EX2 R12, R12 ;  /* 0x0000000c000c7308 */ /* 0x000e620000000800 */
[-CC-:B------:R-:W-:Y:S01]  /*3610*/  FFMA.FTZ R196, R209, R13.reuse, -R214.reuse ;  /* 0x0000000dd1c47223 */ /* 0x180fe200000108d6 */
[----:B------:R-:W-:Y:S01]  /*3620*/  FFMA.FTZ R207, R211, R13, -R214 ;  /* 0x0000000dd3cf7223 */ /* 0x000fe200000108d6 */
[----:B------:R-:W-:Y:S01]  /*3630*/  FADD.FTZ R185, R184, R185 ;  /* 0x000000b9b8b97221 */ /* 0x000fe20000010000 */
[----:B------:R-:W-:Y:S01]  /*3640*/  FADD.FTZ R189, R188, R189 ;  /* 0x000000bdbcbd7221 */ /* 0x000fe20000010000 */
[----:B------:R-:W-:-:S02]  /*3650*/  @!P1 VIADD R191, R191, 0x32460 ;  /* 0x00032460bfbf9836 */ /* 0x000fc40000000000 */
[----:B------:R-:W-:Y:S01]  /*3660*/  FADD.FTZ R186, R186, R185 ;  /* 0x000000b9baba7221 */ /* 0x000fe20000010000 */
[----:B------:R-:W-:Y:S01]  /*3670*/  MUFU.EX2 R162, R162 ;  /* 0x000000a200a27308 */ /* 0x000fe20000000800 */
[----:B--2---:R-:W-:Y:S01]  /*3680*/  F2FP.F16.F32.PACK_AB R155, R192, R190 ;  /* 0x000000bec09b723e */ /* 0x004fe200000000ff */
[----:B------:R-:W-:Y:S01]  /*3690*/  FADD.FTZ R189, R190, R189 ;  /* 0x000000bdbebd7221 */ /* 0x000fe20000010000 */
[----:B------:R-:W-:Y:S01]  /*36a0*/  FADD.FTZ R187, R187, R186 ;  /* 0x000000babbbb7221 */ /* 0x000fe20000010000 */
[----:B------:R-:W-:Y:S01]  /*36b0*/  @!P1 PRMT R191, RZ, 0x654, R191 ;  /* 0x00000654ffbf9816 */ /* 0x000fe200000000bf */
[----:B----4-:R-:W-:Y:S01]  /*36c0*/  WARPGROUP.ARRIVE ;  /* 0x00000000000079c5 */ /* 0x010fe20000000000 */
[----:B------:R-:W-:Y:S02]  /*36d0*/  FADD.FTZ R192, R192, R189 ;  /* 0x000000bdc0c07221 */ /* 0x000fe40000010000 */
[----:B------:R-:W-:Y:S01]  /*36e0*/  MUFU.EX2 R167, R167 ;  /* 0x000000a700a77308 */ /* 0x000fe20000000800 */
[----:B-1----:R-:W-:-:S02]  /*36f0*/  FADD.FTZ R187, R12, R187 ;  /* 0x000000bb0cbb7221 */ /* 0x002fc40000010000 */
[----:B------:R-:W-:Y:S01]  /*3700*/  HGMMA.64x256x16.F32 R24, R152, gdesc[UR8].tnspB, RZ, !UPT, gsb0 ;  /* 0x43e0000898187df0 */ /* 0x000fe2000c0008ff */
[----:B------:R-:W-:Y:S01]  /*3710*/  UIADD3 UR10, UR4, 0x80, URZ ;  /* 0x00000080040a7890 */ /* 0x000fe2000fffe03f */
[----:B------:R-:W-:-:S03]  /*3720*/  UMOV UR11, 0x40000040 ;  /* 0x40000040000b7882 */ /* 0x000fc60000000000 */
[----:B------:R-:W-:Y:S08]  /*3730*/  MUFU.EX2 R171, R171 ;  /* 0x000000ab00ab7308 */ /* 0x000ff00000000800 */
[----:B------:R-:W1:Y:S08]  /*3740*/  MUFU.EX2 R177, R177 ;  /* 0x000000b100b17308 */ /* 0x000e700000000800 */
[----:B------:R-:W2:Y:S08]  /*3750*/  MUFU.EX2 R181, R181 ;  /* 0x000000b500b57308 */ /* 0x000eb00000000800 */
[----:B------:R-:W-:Y:S01]  /*3760*/  MUFU.EX2 R193, R193 ;  /* 0x000000c100c17308 */ /* 0x000fe20000000800 */
[----:B-1----:R-:W-:-:S07]  /*3770*/  FADD.FTZ R192, R177, R192 ;  /* 0x000000c0b1c07221 */ /* 0x002fce0000010000 */
[----:B------:R-:W1:Y:S01]  /*3780*/  MUFU.EX2 R198, R198 ;  /* 0x000000c600c67308 */ /* 0x000e620000000800 */
[----:B--2---:R-:W-:-:S07]  /*3790*/  FADD.FTZ R192, R181, R192 ;  /* 0x000000c0b5c07221 */ /* 0x004fce0000010000 */
[----:B------:R-:W-:Y:S08]  /*37a0*/  MUFU.EX2 R159, R159 ;  /* 0x0000009f009f7308 */ /* 0x000ff00000000800 */
[----:B------:R-:W2:Y:S08]  /*37b0*/  MUFU.EX2 R216, R216 ;  /* 0x000000d800d87308 */ /* 0x000eb00000000800 */
[----:B------:R-:W-:Y:S08]  /*37c0*/  MUFU.EX2 R163, R163 ;  /* 0x000000a300a37308 */ /* 0x000ff00000000800 */
[----:B------:R-:W-:Y:S08]  /*37d0*/  MUFU.EX2 R168, R168 ;  /* 0x000000a800a87308 */ /* 0x000ff00000000800 */
[----:B------:R-:W-:Y:S08]  /*37e0*/  MUFU.EX2 R172, R172 ;  /* 0x000000ac00ac7308 */ /* 0x000ff00000000800 */
[----:B------:R-:W4:Y:S08]  /*37f0*/  MUFU.EX2 R215, R215 ;  /* 0x000000d700d77308 */ /* 0x000f300000000800 */
[----:B------:R-:W-:Y:S08]  /*3800*/  MUFU.EX2 R178, R178 ;  /* 0x000000b200b27308 */ /* 0x000ff00000000800 */
[----:B------:R-:W5:Y:S08]  /*3810*/  MUFU.EX2 R199, R199 ;  /* 0x000000c700c77308 */ /* 0x000f700000000800 */
[----:B------:R-:W-:Y:S08]  /*3820*/  MUFU.EX2 R160, R160 ;  /* 0x000000a000a07308 */ /* 0x000ff00000000800 */
[----:B------:R-:W3:Y:S08]  /*3830*/  MUFU.EX2 R227, R227 ;  /* 0x000000e300e37308 */ /* 0x000ef00000000800 */
[----:B------:R-:W-:Y:S08]  /*3840*/  MUFU.EX2 R164, R164 ;  /* 0x000000a400a47308 */ /* 0x000ff00000000800 */
[----:B------:R-:W-:Y:S08]  /*3850*/  MUFU.EX2 R169, R169 ;  /* 0x000000a900a97308 */ /* 0x000ff00000000800 */
[----:B------:R-:W-:Y:S08]  /*3860*/  MUFU.EX2 R173, R173 ;  /* 0x000000ad00ad7308 */ /* 0x000ff00000000800 */
[----:B------:R-:W3:Y:S08]  /*3870*/  MUFU.EX2 R182, R182 ;  /* 0x000000b600b67308 */ /* 0x000ef00000000800 */
[----:B------:R-:W-:Y:S08]  /*3880*/  MUFU.EX2 R179, R179 ;  /* 0x000000b300b37308 */ /* 0x000ff00000000800 */
[----:B------:R-:W3:Y:S08]  /*3890*/  MUFU.EX2 R194, R194 ;  /* 0x000000c200c27308 */ /* 0x000ef00000000800 */
        /* <DEDUP_REMOVED lines=12> */
[----:B------:R-:W-:Y:S01]  /*3960*/  MUFU.EX2 R197, R197 ;  /* 0x000000c500c57308 */ /* 0x000fe20000000800 */
[----:B------:R-:W-:-:S02]  /*3970*/  WARPGROUP.DEPBAR.LE gsb0, 0x0 ;  /* 0x00008000000079c5 */ /* 0x000fc40000010000 */
[C---:B------:R-:W-:Y:S01]  /*3980*/  F2FP.F16.F32.PACK_AB R152, R162.reuse, R12 ;  /* 0x0000000ca298723e */ /* 0x040fe200000000ff */
[----:B------:R-:W-:Y:S01]  /*3990*/  FADD.FTZ R162, R162, R187 ;  /* 0x000000bba2a27221 */ /* 0x000fe20000010000 */
[----:B------:R-:W-:Y:S02]  /*39a0*/  F2FP.F16.F32.PACK_AB R153, R181, R177 ;  /* 0x000000b1b599723e */ /* 0x000fe400000000ff */
[----:B------:R-:W-:Y:S01]  /*39b0*/  F2FP.F16.F32.PACK_AB R154, R171, R167 ;  /* 0x000000a7ab9a723e */ /* 0x000fe200000000ff */
[----:B------:R-:W3:Y:S01]  /*39c0*/  MUFU.EX2 R176, R176 ;  /* 0x000000b000b07308 */ /* 0x000ee20000000800 */
[C---:B-1----:R-:W-:Y:S01]  /*39d0*/  F2FP.F16.F32.PACK_AB R155, R198.reuse, R193 ;  /* 0x000000c1c69b723e */ /* 0x042fe200000000ff */
[----:B------:R-:W-:Y:S01]  /*39e0*/  FADD.FTZ R162, R167, R162 ;  /* 0x000000a2a7a27221 */ /* 0x000fe20000010000 */
[----:B------:R-:W-:Y:S02]  /*39f0*/  FADD.FTZ R193, R193, R192 ;  /* 0x000000c0c1c17221 */ /* 0x000fe40000010000 */
[----:B------:R-:W-:Y:S01]  /*3a00*/  WARPGROUP.ARRIVE ;  /* 0x00000000000079c5 */ /* 0x000fe20000000000 */
[----:B------:R-:W-:Y:S01]  /*3a10*/  FADD.FTZ R162, R171, R162 ;  /* 0x000000a2aba27221 */ /* 0x000fe20000010000 */
[----:B------:R-:W-:Y:S01]  /*3a20*/  FADD.FTZ R193, R198, R193 ;  /* 0x000000c1c6c17221 */ /* 0x000fe20000010000 */
[----:B------:R-:W-:Y:S03]  /*3a30*/  MUFU.EX2 R196, R196 ;  /* 0x000000c400c47308 */ /* 0x000fe60000000800 */
[----:B------:R-:W-:Y:S01]  /*3a40*/  HGMMA.64x256x16.F32 R24, R152, gdesc[UR8].tnspB, R24, gsb0 ;  /* 0x43e0000898187df0 */ /* 0x000fe20008000818 */
[----:B------:R-:W-:Y:S01]  /*3a50*/  UIADD3 UR10, UR4, 0x100, URZ ;  /* 0x00000100040a7890 */ /* 0x000fe2000fffe03f */
[----:B------:R-:W-:-:S03]  /*3a60*/  UMOV UR11, 0x40000040 ;  /* 0x40000040000b7882 */ /* 0x000fc60000000000 */
[----:B------:R-:W1:Y:S01]  /*3a70*/  MUFU.EX2 R207, R207 ;  /* 0x000000cf00cf7308 */ /* 0x000e620000000800 */
[----:B------:R-:W-:Y:S02]  /*3a80*/  WARPGROUP.DEPBAR.LE gsb0, 0x0 ;  /* 0x00008000000079c5 */ /* 0x000fe40000010000 */
[----:B--2---:R-:W-:Y:S01]  /*3a90*/  F2FP.F16.F32.PACK_AB R152, R216, R159 ;  /* 0x0000009fd898723e */ /* 0x004fe200000000ff */
[----:B------:R-:W-:Y:S01]  /*3aa0*/  FADD.FTZ R159, R159, R162 ;  /* 0x000000a29f9f7221 */ /* 0x000fe20000010000 */
[----:B----4-:R-:W-:Y:S01]  /*3ab0*/  F2FP.F16.F32.PACK_AB R153, R215, R172 ;  /* 0x000000acd799723e */ /* 0x010fe200000000ff */
[----:B------:R-:W-:Y:S01]  /*3ac0*/  FADD.FTZ R172, R172, R193 ;  /* 0x000000c1acac7221 */ /* 0x000fe20000010000 */
[----:B------:R-:W-:Y:S01]  /*3ad0*/  F2FP.F16.F32.PACK_AB R154, R168, R163 ;  /* 0x000000a3a89a723e */ /* 0x000fe200000000ff */
[----:B------:R-:W-:Y:S01]  /*3ae0*/  FADD.FTZ R216, R216, R159 ;  /* 0x0000009fd8d87221 */ /* 0x000fe20000010000 */
[----:B-----5:R-:W-:Y:S01]  /*3af0*/  F2FP.F16.F32.PACK_AB R155, R199, R178 ;  /* 0x000000b2c79b723e */ /* 0x020fe200000000ff */
        /* <DEDUP_REMOVED lines=10> */
[----:B---3--:R-:W-:Y:S01]  /*3ba0*/  F2FP.F16.F32.PACK_AB R152, R227, R160 ;  /* 0x000000a0e398723e */ /* 0x008fe200000000ff */
        /* <DEDUP_REMOVED lines=15> */
[----:B------:R-:W-:Y:S01]  /*3ca0*/  UIADD3 UR4, UR4, 0x280, URZ ;  /* 0x0000028004047890 */ /* 0x000fe2000fffe03f */
        /* <DEDUP_REMOVED lines=15> */
[----:B------:R-:W-:Y:S01]  /*3da0*/  UMOV UR10, UR4 ;  /* 0x00000004000a7c82 */ /* 0x000fe20008000000 */
[----:B------:R-:W-:Y:S01]  /*3db0*/  UMOV UR11, 0x40000040 ;  /* 0x40000040000b7882 */ /* 0x000fe20000000000 */
[----:B------:R-:W-:Y:S02]  /*3dc0*/  WARPGROUP.DEPBAR.LE gsb0, 0x0 ;  /* 0x00008000000079c5 */ /* 0x000fe40000010000 */
[----:B------:R-:W-:Y:S01]  /*3dd0*/  F2FP.F16.F32.PACK_AB R152, R229, R0 ;  /* 0x00000000e598723e */ /* 0x000fe200000000ff */
[----:B------:R-:W-:Y:S01]  /*3de0*/  FADD.FTZ R0, R0, R165 ;  /* 0x000000a500007221 */ /* 0x000fe20000010000 */
[C---:B------:R-:W-:Y:S01]  /*3df0*/  F2FP.F16.F32.PACK_AB R153, R176.reuse, R197 ;  /* 0x000000c5b099723e */ /* 0x040fe200000000ff */
        /* <DEDUP_REMOVED lines=12> */
[----:B------:R-:W-:Y:S01]  /*3ec0*/  SHF.R.U32.HI R153, RZ, 0x1f, R158 ;  /* 0x0000001fff997819 */ /* 0x000fe2000001169e */
[----:B------:R1:W-:Y:S03]  /*3ed0*/  @!P1 SYNCS.ARRIVE.TRANS64.RED.A1T0 RZ, [R191+URZ], RZ ;  /* 0x000000ffbfff99a7 */ /* 0x0003e6000810043f */
[----:B------:R-:W-:-:S04]  /*3ee0*/  LEA.HI.SX32 R153, R158, R153, 0x1c ;  /* 0x000000999e997211 */ /* 0x000fc800078fe2ff */
[----:B------:R-:W-:-:S04]  /*3ef0*/  VIMNMX R220, RZ, R153, !PT ;  /* 0x00000099ffdc7248 */ /* 0x000fc80007fe0100 */
[----:B------:R-:W-:-:S13]  /*3f00*/  ISETP.GE.AND P2, PT, R205, R220, PT ;  /* 0x000000dccd00720c */ /* 0x000fda0003f46270 */
[----:B-1----:R-:W-:Y:S05]  /*3f10*/  @!P2 BRA `(.L_x_10632) ;  /* 0x000000280094a947 */ /* 0x002fea0003800000 */
[----:B------:R-:W-:Y:S02]  /*3f20*/  IMAD.MOV.U32 R207, RZ, RZ, R156 ;  /* 0x000000ffffcf7224 */ /* 0x000fe400078e009c */
[----:B------:R-:W-:-:S07]  /*3f30*/  IMAD.MOV.U32 R206, RZ, RZ, R204 ;  /* 0x000000ffffce7224 */ /* 0x000fce00078e00cc */
.L_x_10641:
[----:B------:R-:W-:-:S04]  /*3f40*/  UIADD3 UR36, UR36, 0x1, URZ ;  /* 0x0000000124247890 */ /* 0x000fc8000fffe03f */
[----:B------:R-:W-:-:S04]  /*3f50*/  UISETP.NE.AND UP0, UPT, UR36, 0x2, UPT ;  /* 0x000000022400788c */ /* 0x000fc8000bf05270 */
[----:B------:R-:W-:Y:S02]  /*3f60*/  USEL UR4, URZ, 0x1, UP0 ;  /* 0x000000013f047887 */ /* 0x000fe40008000000 */
[----:B------:R-:W-:Y:S02]  /*3f70*/  USEL UR36, UR36, URZ, UP0 ;  /* 0x0000003f24247287 */ /* 0x000fe40008000000 */
[----:B------:R-:W-:Y:S01]  /*3f80*/  ULOP3.LUT UR37, UR37, UR4, URZ, 0x3c, !UPT ;  /* 0x0000000425257292 */ /* 0x000fe2000f8e3c3f */
[----:B-1----:R-:W-:Y:S11]  /*3f90*/  @!P0 BRA `(.L_x_10633) ;  /* 0x0000000000048947 */ /* 0x002ff60003800000 */
[----:B------:R-:W-:Y:S01]  /*3fa0*/  BPT.TRAP 0x1 ;  /* 0x000000040000795c */ /* 0x000fe20000300000 */
.L_x_10633:
[----:B------:R-:W-:Y:S01]  /*3fb0*/  ULEA UR4, UR36, UR39, 0x3 ;  /* 0x0000002724047291 */ /* 0x000fe2000f8e183f */
[----:B------:R-:W-:-:S05]  /*3fc0*/  IMAD.U32 R13, RZ, RZ, UR37 ;  /* 0x00000025ff0d7e24 */ /* 0x000fca000f8e00ff */
[----:B------:R-:W-:-:S04]  /*3fd0*/  SHF.L.U32 R13, R13, 0x1f, RZ ;  /* 0x0000001f0d0d7819 */ /* 0x000fc800000006ff */
[----:B------:R1:W2:Y:S01]  /*3fe0*/  SYNCS.PHASECHK.TRANS64.TRYWAIT P2, [UR4+0x32430], R13 ;  /* 0x0324300dff0075a7 */ /* 0x0002a20008040144 */
[----:B------:R-:W-:Y:S05]  /*3ff0*/  @!P0 BRA `(.L_x_10634) ;  /* 0x0000000000048947 */ /* 0x000fea0003800000 */
[----:B------:R-:W-:Y:S01]  /*4000*/  BPT.TRAP 0x1 ;  /* 0x000000040000795c */ /* 0x000fe20000300000 */
.L_x_10634:
[----:B--2---:R-:W-:Y:S05]  /*4010*/  @P2 BRA `(.L_x_10635) ;  /* 0x0000000000082947 */ /* 0x004fea0003800000 */
[----:B------:R-:W2:Y:S02]  /*4020*/  SYNCS.PHASECHK.TRANS64.TRYWAIT P2, [UR4+0x32430], R13 ;  /* 0x0324300dff0075a7 */ /* 0x000ea40008040144 */
[----:B--2---:R-:W-:Y:S05]  /*4030*/  @!P2 BRA `(.L_x_10636) ;  /* 0x000000a00070a947 */ /* 0x004fea0003800000 */
.L_x_10635:
[----:B------:R-:W-:Y:S01]  /*4040*/  R2UR UR56, R200 ;  /* 0x00000000c83872ca */ /* 0x000fe200000e0000 */
[----:B------:R-:W-:Y:S01]  /*4050*/  UIMAD UR5, UR36, 0x300, UR38 ;  /* 0x00000300240578a4 */ /* 0x000fe2000f8e0226 */
[----:B------:R-:W-:Y:S01]  /*4060*/  R2UR UR57, R201 ;  /* 0x00000000c93972ca */ /* 0x000fe200000e0000 */
[----:B--2---:R-:W-:Y:S01]  /*4070*/  WARPGROUP.ARRIVE ;  /* 0x00000000000079c5 */ /* 0x004fe20000000000 */
        /* <DEDUP_REMOVED lines=27> */
.L_x_10637:
[----:B------:R2:W3:Y:S01]  /*4230*/  SYNCS.PHASECHK.TRANS64.TRYWAIT P2, [UR4+0x32450], R13 ;  /* 0x0324500dff0075a7 */ /* 0x0004e20008040144 */
[----:B------:R-:W-:Y:S05]  /*4240*/  @!P0 BRA `(.L_x_10638) ;  /* 0x0000000000048947 */ /* 0x000fea0003800000 */
[----:B------:R-:W-:Y:S01]  /*4250*/  BPT.TRAP 0x1 ;  /* 0x000000040000795c */ /* 0x000fe20000300000 */
.L_x_10638:
[----:B---3--:R-:W-:Y:S05]  /*4260*/  @P2 BRA `(.L_x_10639) ;  /* 0x0000000000082947 */ /* 0x008fea0003800000 */
[----:B------:R-:W3:Y:S02]  /*4270*/  SYNCS.PHASECHK.TRANS64.TRYWAIT P2, [UR4+0x32450], R13 ;  /* 0x0324500dff0075a7 */ /* 0x000ee40008040144 */
[----:B---3--:R-:W-:Y:S05]  /*4280*/  @!P2 BRA `(.L_x_10640) ;  /* 0x0000009c00f4a947 */ /* 0x008fea0003800000 */
.L_x_10639:
[----:B------:R-:W-:Y:S01]  /*4290*/  R2UR UR56, R16 ;  /* 0x00000000103872ca */ /* 0x000fe200000e0000 */
[----:B------:R-:W-:Y:S01]  /*42a0*/  UIMAD UR5, UR36, 0xc00, UR6 ;  /* 0x00000c00240578a4 */ /* 0x000fe2000f8e0206 */
[----:B------:R-:W-:Y:S01]  /*42b0*/  R2UR UR57, R17 ;  /* 0x00000000113972ca */ /* 0x000fe200000e0000 */
[----:B------:R-:W-:Y:S01]  /*42c0*/  WARPGROUP.ARRIVE ;  /* 0x00000000000079c5 */ /* 0x000fe20000000000 */
[----:B------:R-:W-:Y:S01]  /*42d0*/  UMOV UR59, 0x40000040 ;  /* 0x40000040003b7882 */ /* 0x000fe20000000000 */
[----:B------:R-:W-:Y:S01]  /*42e0*/  UIADD3 UR10, UR5, 0x304, URZ ;  /* 0x00000304050a7890 */ /* 0x000fe2000fffe03f */
[----:B---3--:R-:W3:Y:S01]  /*42f0*/  LDC R204, c[0x0][0x2e0] ;  /* 0x0000b800ffcc7b82 */ /* 0x008ee20000000800 */
[----:B------:R-:W-:Y:S01]  /*4300*/  UMOV UR11, 0x40000040 ;  /* 0x40000040000b7882 */ /* 0x000fe20000000000 */
[----:B------:R-:W-:Y:S01]  /*4310*/  UMOV UR58, UR5 ;  /* 0x00000005003a7c82 */ /* 0x000fe20008000000 */
[----:B------:R-:W-:Y:S01]  /*4320*/  UIADD3 UR14, UR5, 0x306, URZ ;  /* 0x00000306050e7890 */ /* 0x000fe2000fffe03f */
[----:B-12---:R-:W-:Y:S01]  /*4330*/  IMAD R13, R205, -0x60, R221 ;  /* 0xffffffa0cd0d7824 */ /* 0x006fe200078e02dd */
[----:B------:R-:W-:Y:S01]  /*4340*/  UMOV UR15, 0x40000040 ;  /* 0x40000040000f7882 */ /* 0x000fe20000000000 */
[----:B------:R-:W-:Y:S01]  /*4350*/  UIADD3 UR18, UR5, 0x600, URZ ;  /* 0x0000060005127890 */ /* 0x000fe2000fffe03f */
[----:B------:R-:W1:Y:S01]  /*4360*/  S2R R215, SR_TID.X ;  /* 0x0000000000d77919 */ /* 0x000e620000002100 */
[----:B------:R-:W-:Y:S01]  /*4370*/  UMOV UR19, 0x40000040 ;  /* 0x4000004000137882 */ /* 0x000fe20000000000 */
[----:B------:R-:W-:Y:S01]  /*4380*/  HGMMA.64x96x16.F32 R152, gdesc[UR56], R152, gsb0 ;  /* 0x01600000389879f0 */ /* 0x000fe20008000898 */
[----:B------:R-:W-:Y:S01]  /*4390*/  R2UR UR56, R14 ;  /* 0x000000000e3872ca */ /* 0x000fe200000e0000 */
[----:B------:R-:W-:Y:S01]  /*43a0*/  UIADD3 UR58, UR5, 0x2, URZ ;  /* 0x00000002053a7890 */ /* 0x000fe2000fffe03f */
[----:B------:R-:W-:Y:S01]  /*43b0*/  R2UR UR57, R15 ;  /* 0x000000000f3972ca */ /* 0x000fe200000e0000 */
[----:B------:R-:W-:Y:S01]  /*43c0*/  UMOV UR59, 0x40000040 ;  /* 0x40000040003b7882 */ /* 0x000fe20000000000 */
[----:B------:R-:W-:Y:S01]  /*43d0*/  UIADD3 UR22, UR5, 0x602, URZ ;  /* 0x0000060205167890 */ /* 0x000fe2000fffe03f */
[----:B------:R-:W-:Y:S01]  /*43e0*/  IADD3 R13, R13, 0x1, RZ ;  /* 0x000000010d0d7810 */ /* 0x000fe20007ffe0ff */
        /* <DEDUP_REMOVED lines=11> */
[----:B-1----:R-:W-:-:S05]  /*44a0*/  SHF.R.U32.HI R215, RZ, 0x7, R215 ;  /* 0x00000007ffd77819 */ /* 0x002fca00000116d7 */
[----:B------:R-:W-:Y:S01]  /*44b0*/  VIADD R226, R215, 0x8 ;  /* 0x00000008d7e27836 */ /* 0x000fe20000000000 */
[----:B------:R-:W-:Y:S02]  /*44c0*/  WARPGROUP.DEPBAR.LE gsb0, 0x0 ;  /* 0x00008000000079c5 */ /* 0x000fe40000010000 */
        /* <DEDUP_REMOVED lines=34> */
[----:B------:R-:W-:Y:S01]  /*46f0*/  ULDC UR5, c[0x0][0x404] ;  /* 0x0001010000057ab9 */ /* 0x000fe20000000800 */
[----:B------:R-:W-:Y:S02]  /*4700*/  WARPGROUP.DEPBAR.LE gsb0, 0x0 ;  /* 0x00008000000079c5 */ /* 0x000fe40000010000 */
[----:B------:R-:W-:-:S06]  /*4710*/  WARPGROUP.ARRIVE ;  /* 0x00000000000079c5 */ /* 0x000fcc0000000000 */
[----:B------:R-:W-:Y:S01]  /*4720*/  HGMMA.64x96x16.F32 R152, gdesc[UR8], R152, gsb0 ;  /* 0x01600000089879f0 */ /* 0x000fe20008000898 */
[----:B------:R-:W-:Y:S02]  /*4730*/  ULDC.64 UR10, c[0x0][0x3f8] ;  /* 0x0000fe00000a7ab9 */ /* 0x000fe40000000a00 */
[----:B------:R-:W-:-:S04]  /*4740*/  UISETP.NE.U32.AND UP0, UPT, UR10, URZ, UPT ;  /* 0x0000003f0a00728c */ /* 0x000fc8000bf05070 */
[----:B------:R-:W-:-:S03]  /*4750*/  UISETP.NE.AND.EX UP0, UPT, UR11, URZ, UPT, UP0 ;  /* 0x0000003f0b00728c */ /* 0x000fc6000bf05300 */
[----:B------:R-:W-:Y:S01]  /*4760*/  UMOV UR11, 0x40000040 ;  /* 0x40000040000b7882 */ /* 0x000fe20000000000 */
[----:B------:R-:W-:-:S06]  /*4770*/  USEL UR5, UR5, 0x1, UP0 ;  /* 0x0000000105057887 */ /* 0x000fcc0008000000 */
[----:B---3--:R-:W-:Y:S01]  /*4780*/  IMAD R13, R204, UR5, R13 ;  /* 0x00000005cc0d7c24 */ /* 0x008fe2000f8e020d */
[----:B------:R-:W-:-:S03]  /*4790*/  ULDC UR5, c[0x0][0x288] ;  /* 0x0000a20000057ab9 */ /* 0x000fc60000000800 */
[----:B------:R-:W-:-:S04]  /*47a0*/  VIADD R13, R13, -UR5 ;  /* 0x800000050d0d7c36 */ /* 0x000fc80008000000 */
[----:B------:R-:W-:-:S04]  /*47b0*/  IMAD R204, R222, -0x2, R13 ;  /* 0xfffffffedecc7824 */ /* 0x000fc800078e020d */
[----:B------:R-:W-:-:S04]  /*47c0*/  IMAD.IADD R204, R223, 0x1, R204 ;  /* 0x00000001dfcc7824 */ /* 0x000fc800078e02cc */
[C---:B------:R-:W-:Y:S01]  /*47d0*/  VIADD R13, R204.reuse, 0x8 ;  /* 0x00000008cc0d7836 */ /* 0x040fe20000000000 */
[C---:B------:R-:W-:Y:S02]  /*47e0*/  ISETP.GT.AND P6, PT, R204.reuse, RZ, PT ;  /* 0x000000ffcc00720c */ /* 0x040fe40003fc4270 */
        /* <DEDUP_REMOVED lines=35> */
[----:B------:R-:W-:-:S02]  /*4a20*/  ISETP.GT.AND P4, PT, R204, 0x21, PT ;  /* 0x00000021cc00780c */ /* 0x000fc40003f84270 */
[----:B------:R-:W-:Y:S02]  /*4a30*/  FSEL R153, R153, -INF , P5 ;  /* 0xff80000099997808 */ /* 0x000fe40002800000 */
[C---:B------:R-:W-:Y:S02]  /*4a40*/  ISETP.GT.AND P5, PT, R204.reuse, 0x18, PT ;  /* 0x00000018cc00780c */ /* 0x040fe40003fa4270 */
[----:B------:R-:W-:Y:S02]  /*4a50*/  FSEL R161, R161, -INF , P6 ;  /* 0xff800000a1a17808 */ /* 0x000fe40003000000 */
[----:B------:R-:W-:Y:S02]  /*4a60*/  ISETP.GT.AND P6, PT, R204, 0x28, PT ;  /* 0x00000028cc00780c */ /* 0x000fe40003fc4270 */
[----:B------:R-:W-:Y:S02]  /*4a70*/  FSEL R169, R169, -INF , P4 ;  /* 0xff800000a9a97808 */ /* 0x000fe40002000000 */
[----:B------:R-:W-:-:S02]  /*4a80*/  FSEL R208, R156, -INF , P2 ;  /* 0xff8000009cd07808 */ /* 0x000fc40001000000 */
[----:B------:R-:W-:Y:S02]  /*4a90*/  FSEL R157, R157, -INF , P3 ;  /* 0xff8000009d9d7808 */ /* 0x000fe40001800000 */
[C---:B------:R-:W-:Y:S02]  /*4aa0*/  ISETP.GT.AND P4, PT, R204.reuse, 0x38, PT ;  /* 0x00000038cc00780c */ /* 0x040fe40003f84270 */
[C---:B------:R-:W-:Y:S02]  /*4ab0*/  ISETP.GT.AND P2, PT, R204.reuse, 0x19, PT ;  /* 0x00000019cc00780c */ /* 0x040fe40003f44270 */
[----:B------:R-:W-:Y:S02]  /*4ac0*/  ISETP.GT.AND P3, PT, R204, 0x20, PT ;  /* 0x00000020cc00780c */ /* 0x000fe40003f64270 */
[----:B------:R-:W-:Y:S02]  /*4ad0*/  FMNMX.FTZ R156, R152, R206, !PT ;  /* 0x000000ce989c7209 */ /* 0x000fe40007810000 */
[----:B------:R-:W-:-:S02]  /*4ae0*/  FSEL R164, R164, -INF , P5 ;  /* 0xff800000a4a47808 */ /* 0x000fc40002800000 */
[----:B------:R-:W-:Y:S02]  /*4af0*/  ISETP.GT.AND P5, PT, R204, 0x29, PT ;  /* 0x00000029cc00780c */ /* 0x000fe40003fa4270 */
[----:B------:R-:W-:Y:S02]  /*4b00*/  FSEL R172, R172, -INF , P6 ;  /* 0xff800000acac7808 */ /* 0x000fe40003000000 */
[----:B------:R-:W-:Y:S02]  /*4b10*/  ISETP.GT.AND P6, PT, R204, 0x39, PT ;  /* 0x00000039cc00780c */ /* 0x000fe40003fc4270 */
[----:B------:R-:W-:Y:S02]  /*4b20*/  FSEL R180, R180, -INF , P4 ;  /* 0xff800000b4b47808 */ /* 0x000fe40002000000 */
[----:B------:R-:W-:Y:S02]  /*4b30*/  FSEL R165, R165, -INF , P2 ;  /* 0xff800000a5a57808 */ /* 0x000fe40001000000 */
[----:B------:R-:W-:-:S02]  /*4b40*/  FSEL R168, R168, -INF , P3 ;  /* 0xff800000a8a87808 */ /* 0x000fc40001800000 */
[C---:B------:R-:W-:Y:S02]  /*4b50*/  ISETP.GT.AND P4, PT, R204.reuse, 0x49, PT ;  /* 0x00000049cc00780c */ /* 0x040fe40003f84270 */
[----:B------:R-:W-:Y:S02]  /*4b60*/  FMNMX.FTZ R209, R153, R156, !PT ;  /* 0x0000009c99d17209 */ /* 0x000fe40007810000 */
[C---:B------:R-:W-:Y:S02]  /*4b70*/  ISETP.GT.AND P2, PT, R204.reuse, 0x30, PT ;  /* 0x00000030cc00780c */ /* 0x040fe40003f44270 */
[C---:B------:R-:W-:Y:S02]  /*4b80*/  ISETP.GT.AND P3, PT, R204.reuse, 0x31, PT ;  /* 0x00000031cc00780c */ /* 0x040fe40003f64270 */
[----:B------:R-:W-:Y:S02]  /*4b90*/  FSEL R173, R173, -INF , P5 ;  /* 0xff800000adad7808 */ /* 0x000fe40002800000 */
[----:B------:R-:W-:-:S02]  /*4ba0*/  ISETP.GT.AND P5, PT, R204, 0x40, PT ;  /* 0x00000040cc00780c */ /* 0x000fc40003fa4270 */
[----:B------:R-:W-:Y:S02]  /*4bb0*/  FSEL R181, R181, -INF , P6 ;  /* 0xff800000b5b57808 */ /* 0x000fe40003000000 */
[----:B------:R-:W-:Y:S02]  /*4bc0*/  ISETP.GT.AND P6, PT, R204, 0x50, PT ;  /* 0x00000050cc00780c */ /* 0x000fe40003fc4270 */
[----:B------:R-:W-:Y:S02]  /*4bd0*/  FSEL R189, R189, -INF , P4 ;  /* 0xff800000bdbd7808 */ /* 0x000fe40002000000 */
[----:B------:R-:W-:Y:S02]  /*4be0*/  FMNMX.FTZ R156, R208, R209, !PT ;  /* 0x000000d1d09c7209 */ /* 0x000fe40007810000 */
[----:B------:R-:W-:Y:S02]  /*4bf0*/  FSEL R176, R176, -INF , P2 ;  /* 0xff800000b0b07808 */ /* 0x000fe40001000000 */
[----:B------:R-:W-:-:S02]  /*4c00*/  FSEL R177, R177, -INF , P3 ;  /* 0xff800000b1b17808 */ /* 0x000fc40001800000 */
[----:B------:R-:W-:Y:S02]  /*4c10*/  ISETP.GT.AND P4, PT, R13, RZ, PT ;  /* 0x000000ff0d00720c */ /* 0x000fe40003f84270 */
[C---:B------:R-:W-:Y:S02]  /*4c20*/  ISETP.GT.AND P2, PT, R204.reuse, 0x41, PT ;  /* 0x00000041cc00780c */ /* 0x040fe40003f44270 */
[----:B------:R-:W-:Y:S02]  /*4c30*/  ISETP.GT.AND P3, PT, R204, 0x48, PT ;  /* 0x00000048cc00780c */ /* 0x000fe40003f64270 */
[----:B------:R-:W-:Y:S02]  /*4c40*/  FSEL R184, R184, -INF , P5 ;  /* 0xff800000b8b87808 */ /* 0x000fe40002800000 */
[----:B------:R-:W-:Y:S02]  /*4c50*/  ISETP.GT.AND P5, PT, R204, 0x51, PT ;  /* 0x00000051cc00780c */ /* 0x000fe40003fa4270 */
[----:B------:R-:W-:-:S02]  /*4c60*/  FSEL R192, R192, -INF , P6 ;  /* 0xff800000c0c07808 */ /* 0x000fc40003000000 */
[----:B------:R-:W-:Y:S02]  /*4c70*/  FMNMX.FTZ R209, R157, R156, !PT ;  /* 0x0000009c9dd17209 */ /* 0x000fe40007810000 */
[----:B------:R-:W-:Y:S02]  /*4c80*/  ISETP.GT.AND P6, PT, R13, 0x1, PT ;  /* 0x000000010d00780c */ /* 0x000fe40003fc4270 */
[----:B------:R-:W-:Y:S02]  /*4c90*/  FSEL R154, R154, -INF , P4 ;  /* 0xff8000009a9a7808 */ /* 0x000fe40002000000 */
[----:B------:R-:W-:Y:S02]  /*4ca0*/  FSEL R185, R185, -INF , P2 ;  /* 0xff800000b9b97808 */ /* 0x000fe40001000000 */
[----:B------:R-:W-:Y:S02]  /*4cb0*/  FSEL R188, R188, -INF , P3 ;  /* 0xff800000bcbc7808 */ /* 0x000fe40001800000 */
[----:B------:R-:W-:-:S02]  /*4cc0*/  ISETP.GT.AND P2, PT, R204, 0x58, PT ;  /* 0x00000058cc00780c */ /* 0x000fc40003f44270 */
        /* <DEDUP_REMOVED lines=88> */
[----:B------:R-:W-:Y:S02]  /*5250*/  FMNMX.FTZ R158, R196, R167, !PT ;  /* 0x000000a7c49e7209 */ /* 0x000fe40007810000 */
[----:B------:R-:W-:-:S02]  /*5260*/  FSEL R199, R199, -INF , P3 ;  /* 0xff800000c7c77808 */ /* 0x000fc40001800000 */
[----:B------:R-:W-:Y:S02]  /*5270*/  FMNMX.FTZ R156, R198, R13, !PT ;  /* 0x0000000dc69c7209 */ /* 0x000fe40007810000 */
[----:B------:R-:W-:Y:S01]  /*5280*/  FMNMX.FTZ R158, R197, R158, !PT ;  /* 0x0000009ec59e7209 */ /* 0x000fe20007810000 */
[----:B------:R-:W1:Y:S01]  /*5290*/  LDC R13, c[0x0][0xa80] ;  /* 0x0002a000ff0d7b82 */ /* 0x000e620000000800 */
[----:B------:R-:W-:-:S03]  /*52a0*/  FMNMX.FTZ R156, R199, R156, !PT ;  /* 0x0000009cc79c7209 */ /* 0x000fc60007810000 */
[----:B------:R-:W2:Y:S04]  /*52b0*/  SHFL.BFLY PT, R167, R158, 0x2, 0x1f ;  /* 0x0c401f009ea77f89 */ /* 0x000ea800000e0000 */
[----:B------:R-:W3:Y:S01]  /*52c0*/  SHFL.BFLY PT, R159, R156, 0x2, 0x1f ;  /* 0x0c401f009c9f7f89 */ /* 0x000ee200000e0000 */
[----:B--2---:R-:W-:Y:S02]  /*52d0*/  FMNMX.FTZ R167, R158, R167, !PT ;  /* 0x000000a79ea77209 */ /* 0x004fe40007810000 */
[----:B---3--:R-:W-:-:S03]  /*52e0*/  FMNMX.FTZ R213, R156, R159, !PT ;  /* 0x0000009f9cd57209 */ /* 0x008fc60007810000 */
[----:B------:R-:W2:Y:S04]  /*52f0*/  SHFL.BFLY PT, R204, R167, 0x1, 0x1f ;  /* 0x0c201f00a7cc7f89 */ /* 0x000ea800000e0000 */
[----:B------:R-:W3:Y:S01]  /*5300*/  SHFL.BFLY PT, R214, R213, 0x1, 0x1f ;  /* 0x0c201f00d5d67f89 */ /* 0x000ee200000e0000 */
[----:B--2---:R-:W-:Y:S02]  /*5310*/  FMNMX.FTZ R204, R167, R204, !PT ;  /* 0x000000cca7cc7209 */ /* 0x004fe40007810000 */
[----:B---3--:R-:W-:-:S03]  /*5320*/  FMNMX.FTZ R156, R213, R214, !PT ;  /* 0x000000d6d59c7209 */ /* 0x008fc60007810000 */
[CC--:B-1----:R-:W-:Y:S01]  /*5330*/  FMUL.FTZ R212, R204.reuse, R13.reuse ;  /* 0x0000000dccd47220 */ /* 0x0c2fe20000410000 */
[----:B------:R-:W-:Y:S02]  /*5340*/  FSETP.NEU.FTZ.AND P2, PT, R204, -INF , PT ;  /* 0xff800000cc00780b */ /* 0x000fe40003f5d000 */
[C---:B------:R-:W-:Y:S01]  /*5350*/  FSETP.NEU.FTZ.AND P3, PT, R156.reuse, -INF , PT ;  /* 0xff8000009c00780b */ /* 0x040fe20003f7d000 */
[----:B------:R-:W-:Y:S01]  /*5360*/  FMUL.FTZ R216, R156, R13 ;  /* 0x0000000d9cd87220 */ /* 0x000fe20000410000 */
[----:B------:R-:W-:-:S04]  /*5370*/  FSEL R212, R212, RZ, P2 ;  /* 0x000000ffd4d47208 */ /* 0x000fc80001000000 */
[----:B------:R-:W-:Y:S01]  /*5380*/  FSEL R216, R216, RZ, P3 ;  /* 0x000000ffd8d87208 */ /* 0x000fe20001800000 */
[-CC-:B------:R-:W-:Y:S01]  /*5390*/  FFMA.FTZ R159, R153, R13.reuse, -R212.reuse ;  /* 0x0000000d999f7223 */ /* 0x180fe200000108d4 */
[----:B------:R-:W-:Y:S01]  /*53a0*/  FSEL R153, R204, RZ, P2 ;  /* 0x000000ffcc997208 */ /* 0x000fe20001000000 */
[-CC-:B------:R-:W-:Y:S01]  /*53b0*/  FFMA.FTZ R158, R152, R13.reuse, -R212.reuse ;  /* 0x0000000d989e7223 */ /* 0x180fe200000108d4 */
[-C--:B------:R-:W-:Y:S01]  /*53c0*/  FFMA.FTZ R167, R208, R13.reuse, -R212 ;  /* 0x0000000dd0a77223 */ /* 0x080fe200000108d4 */
[-CC-:B------:R-:W-:Y:S01]  /*53d0*/  FFMA.FTZ R213, R154, R13.reuse, -R216.reuse ;  /* 0x0000000d9ad57223 */ /* 0x180fe200000108d8 */
[----:B------:R-:W-:Y:S01]  /*53e0*/  FSEL R154, R156, RZ, P3 ;  /* 0x000000ff9c9a7208 */ /* 0x000fe20001800000 */
[-CC-:B------:R-:W-:Y:S01]  /*53f0*/  FFMA.FTZ R214, R155, R13.reuse, -R216.reuse ;  /* 0x0000000d9bd67223 */ /* 0x180fe200000108d8 */
[----:B------:R-:W-:Y:S01]  /*5400*/  FFMA.FTZ R155, R211, R13, -R216 ;  /* 0x0000000dd39b7223 */ /* 0x000fe200000108d8 */
[----:B------:R-:W-:Y:S01]  /*5410*/  FADD.FTZ R152, -R153, R206 ;  /* 0x000000ce99987221 */ /* 0x000fe20000010100 */
[----:B------:R-:W-:-:S02]  /*5420*/  IMAD.U32 R211, RZ, RZ, UR4 ;  /* 0x00000004ffd37e24 */ /* 0x000fc4000f8e00ff */
[----:B------:R-:W-:Y:S01]  /*5430*/  FADD.FTZ R154, -R154, R207 ;  /* 0x000000cf9a9a7221 */ /* 0x000fe20000010100 */
[-C--:B------:R-:W-:Y:S01]  /*5440*/  FFMA.FTZ R208, R157, R13.reuse, -R212 ;  /* 0x0000000d9dd07223 */ /* 0x080fe200000108d4 */
[-C--:B------:R-:W-:Y:S01]  /*5450*/  FMUL.FTZ R207, R152, R13.reuse ;  /* 0x0000000d98cf7220 */ /* 0x080fe20000410000 */
[----:B------:R-:W-:Y:S01]  /*5460*/  @!P1 VIADD R152, R211, 0x32440 ;  /* 0x00032440d3989836 */ /* 0x000fe20000000000 */
[----:B------:R-:W-:Y:S01]  /*5470*/  IADD3 R157, -R215, 0xb, RZ ;  /* 0x0000000bd79d7810 */ /* 0x000fe20007ffe1ff */
[-C--:B------:R-:W-:Y:S01]  /*5480*/  FMUL.FTZ R215, R154, R13.reuse ;  /* 0x0000000d9ad77220 */ /* 0x080fe20000410000 */
[-C--:B------:R-:W-:Y:S01]  /*5490*/  FFMA.FTZ R210, R210, R13.reuse, -R216 ;  /* 0x0000000dd2d27223 */ /* 0x080fe200000108d8 */
[----:B------:R-:W-:Y:S01]  /*54a0*/  MUFU.EX2 R158, R158 ;  /* 0x0000009e009e7308 */ /* 0x000fe20000000800 */
[----:B------:R-:W-:Y:S01]  /*54b0*/  @!P1 PRMT R152, RZ, 0x654, R152 ;  /* 0x00000654ff989816 */ /* 0x000fe20000000098 */
[----:B------:R1:W-:Y:S06]  /*54c0*/  BAR.ARV R157, 0x100 ;  /* 0x0004009d0000751d */ /* 0x0003ec0000002000 */
[----:B------:R2:W-:Y:S01]  /*54d0*/  @!P1 SYNCS.ARRIVE.TRANS64.RED.A1T0 RZ, [R152+URZ], RZ ;  /* 0x000000ff98ff99a7 */ /* 0x0005e2000810043f */
[----:B------:R-:W3:Y:S01]  /*54e0*/  MUFU.EX2 R207, R207 ;  /* 0x000000cf00cf7308 */ /* 0x000ee20000000800 */
[----:B------:R-:W-:Y:S01]  /*54f0*/  UIMAD UR4, UR36, 0xc00, UR7 ;  /* 0x00000c00240478a4 */ /* 0x000fe2000f8e0207 */
[-CC-:B------:R-:W-:Y:S01]  /*5500*/  FFMA.FTZ R160, R160, R13.reuse, -R212.reuse ;  /* 0x0000000da0a07223 */ /* 0x180fe200000108d4 */
[-CC-:B------:R-:W-:Y:S01]  /*5510*/  FFMA.FTZ R161, R161, R13.reuse, -R212.reuse ;  /* 0x0000000da1a17223 */ /* 0x180fe200000108d4 */
[-CC-:B------:R-:W-:Y:S01]  /*5520*/  FFMA.FTZ R164, R164, R13.reuse, -R212.reuse ;  /* 0x0000000da4a47223 */ /* 0x180fe200000108d4 */
[-C--:B------:R-:W-:Y:S01]  /*5530*/  FFMA.FTZ R165, R165, R13.reuse, -R212 ;  /* 0x0000000da5a57223 */ /* 0x080fe200000108d4 */
[-CC-:B------:R-:W-:Y:S01]  /*5540*/  FFMA.FTZ R162, R162, R13.reuse, -R216.reuse ;  /* 0x0000000da2a27223 */ /* 0x180fe200000108d8 */
[-CC-:B------:R-:W-:Y:S01]  /*5550*/  FFMA.FTZ R163, R163, R13.reuse, -R216.reuse ;  /* 0x0000000da3a37223 */ /* 0x180fe200000108d8 */
[----:B------:R-:W4:Y:S01]  /*5560*/  MUFU.EX2 R215, R215 ;  /* 0x000000d700d77308 */ /* 0x000f220000000800 */
[----:B------:R-:W-:Y:S01]  /*5570*/  UMOV UR10, UR4 ;  /* 0x00000004000a7c82 */ /* 0x000fe20008000000 */
[-CC-:B------:R-:W-:Y:S01]  /*5580*/  FFMA.FTZ R166, R166, R13.reuse, -R216.reuse ;  /* 0x0000000da6a67223 */ /* 0x180fe200000108d8 */
[-C--:B------:R-:W-:Y:S01]  /*5590*/  FFMA.FTZ R209, R209, R13.reuse, -R216 ;  /* 0x0000000dd1d17223 */ /* 0x080fe200000108d8 */
[-CC-:B------:R-:W-:Y:S01]  /*55a0*/  FFMA.FTZ R168, R168, R13.reuse, -R212.reuse ;  /* 0x0000000da8a87223 */ /* 0x180fe200000108d4 */
[-CC-:B------:R-:W-:Y:S01]  /*55b0*/  FFMA.FTZ R169, R169, R13.reuse, -R212.reuse ;  /* 0x0000000da9a97223 */ /* 0x180fe200000108d4 */
[-CC-:B------:R-:W-:Y:S01]  /*55c0*/  FFMA.FTZ R172, R172, R13.reuse, -R212.reuse ;  /* 0x0000000dacac7223 */ /* 0x180fe200000108d4 */
[----:B------:R-:W-:Y:S01]  /*55d0*/  FFMA.FTZ R173, R173, R13, -R212 ;  /* 0x0000000dadad7223 */ /* 0x000fe200000108d4 */
[----:B------:R-:W2:Y:S01]  /*55e0*/  MUFU.EX2 R159, R159 ;  /* 0x0000009f009f7308 */ /* 0x000ea20000000800 */
[-C--:B---3--:R-:W-:Y:S01]  /*55f0*/  FMUL.FTZ R24, R24, R207.reuse ;  /* 0x000000cf18187220 */ /* 0x088fe20000410000 */
        /* <DEDUP_REMOVED lines=133> */
[----:B--2---:R-:W-:Y:S01]  /*5e50*/  F2FP.F16.F32.PACK_AB R152, R159, R158 ;  /* 0x0000009e9f98723e */ /* 0x004fe200000000ff */
[----:B------:R-:W-:Y:S01]  /*5e60*/  MUFU.EX2 R160, R160 ;  /* 0x000000a000a07308 */ /* 0x000fe20000000800 */
[----:B---3--:R-:W-:Y:S01]  /*5e70*/  F2FP.F16.F32.PACK_AB R154, R208, R167 ;  /* 0x000000a7d09a723e */ /* 0x008fe200000000ff */
[--C-:B------:R-:W-:Y:S01]  /*5e80*/  FFMA.FTZ R170, R170, R13, -R216.reuse ;  /* 0x0000000daaaa7223 */ /* 0x100fe200000108d8 */
[----:B-----5:R-:W-:Y:S01]  /*5e90*/  F2FP.F16.F32.PACK_AB R153, R214, R213 ;  /* 0x000000d5d699723e */ /* 0x020fe200000000ff */
[-CC-:B------:R-:W-:Y:S01]  /*5ea0*/  FFMA.FTZ R171, R171, R13.reuse, -R216.reuse ;  /* 0x0000000dabab7223 */ /* 0x180fe200000108d8 */
[----:B-1----:R-:W-:Y:S01]  /*5eb0*/  F2FP.F16.F32.PACK_AB R155, R206, R210 ;  /* 0x000000d2ce9b723e */ /* 0x002fe200000000ff */
[----:B------:R1:W-:Y:S01]  /*5ec0*/  BAR.SYNC.DEFER_BLOCKING R226, 0x100 ;  /* 0x000400e20000751d */ /* 0x0003e20000010000 */
[-CC-:B------:R-:W-:Y:S01]  /*5ed0*/  FFMA.FTZ R174, R174, R13.reuse, -R216.reuse ;  /* 0x0000000daeae7223 */ /* 0x180fe200000108d8 */
[-C--:B------:R-:W-:Y:S01]  /*5ee0*/  FFMA.FTZ R175, R175, R13.reuse, -R216 ;  /* 0x0000000dafaf7223 */ /* 0x080fe200000108d8 */
[-CC-:B------:R-:W-:Y:S01]  /*5ef0*/  FFMA.FTZ R176, R176, R13.reuse, -R212.reuse ;  /* 0x0000000db0b07223 */ /* 0x180fe200000108d4 */
[-CC-:B------:R-:W-:Y:S01]  /*5f00*/  FFMA.FTZ R177, R177, R13.reuse, -R212.reuse ;  /* 0x0000000db1b17223 */ /* 0x180fe200000108d4 */
[-CC-:B------:R-:W-:Y:S01]  /*5f10*/  FFMA.FTZ R180, R180, R13.reuse, -R212.reuse ;  /* 0x0000000db4b47223 */ /* 0x180fe200000108d4 */
[----:B------:R-:W2:Y:S01]  /*5f20*/  MUFU.EX2 R161, R161 ;  /* 0x000000a100a17308 */ /* 0x000ea20000000800 */
[-C--:B------:R-:W-:Y:S01]  /*5f30*/  FFMA.FTZ R181, R181, R13.reuse, -R212 ;  /* 0x0000000db5b57223 */ /* 0x080fe200000108d4 */
[-CC-:B------:R-:W-:Y:S01]  /*5f40*/  FFMA.FTZ R178, R178, R13.reuse, -R216.reuse ;  /* 0x0000000db2b27223 */ /* 0x180fe200000108d8 */
[-CC-:B------:R-:W-:Y:S01]  /*5f50*/  FFMA.FTZ R179, R179, R13.reuse, -R216.reuse ;  /* 0x0000000db3b37223 */ /* 0x180fe200000108d8 */
[-CC-:B------:R-:W-:Y:S01]  /*5f60*/  FFMA.FTZ R182, R182, R13.reuse, -R216.reuse ;  /* 0x0000000db6b67223 */ /* 0x180fe200000108d8 */
[-C--:B------:R-:W-:Y:S01]  /*5f70*/  FFMA.FTZ R183, R183, R13.reuse, -R216 ;  /* 0x0000000db7b77223 */ /* 0x080fe200000108d8 */
[-CC-:B------:R-:W-:Y:S01]  /*5f80*/  FFMA.FTZ R184, R184, R13.reuse, -R212.reuse ;  /* 0x0000000db8b87223 */ /* 0x180fe200000108d4 */
[-CC-:B------:R-:W-:Y:S01]  /*5f90*/  FFMA.FTZ R185, R185, R13.reuse, -R212.reuse ;  /* 0x0000000db9b97223 */ /* 0x180fe200000108d4 */
[----:B------:R-:W-:Y:S01]  /*5fa0*/  MUFU.EX2 R164, R164 ;  /* 0x000000a400a47308 */ /* 0x000fe20000000800 */
[-CC-:B------:R-:W-:Y:S01]  /*5fb0*/  FFMA.FTZ R188, R188, R13.reuse, -R212.reuse ;  /* 0x0000000dbcbc7223 */ /* 0x180fe200000108d4 */
[-C--:B------:R-:W-:Y:S01]  /*5fc0*/  FFMA.FTZ R189, R189, R13.reuse, -R212 ;  /* 0x0000000dbdbd7223 */ /* 0x080fe200000108d4 */
[-CC-:B------:R-:W-:Y:S01]  /*5fd0*/  FFMA.FTZ R186, R186, R13.reuse, -R216.reuse ;  /* 0x0000000dbaba7223 */ /* 0x180fe200000108d8 */
[-CC-:B------:R-:W-:Y:S01]  /*5fe0*/  FFMA.FTZ R187, R187, R13.reuse, -R216.reuse ;  /* 0x0000000dbbbb7223 */ /* 0x180fe200000108d8 */
[-CC-:B------:R-:W-:Y:S01]  /*5ff0*/  FFMA.FTZ R190, R190, R13.reuse, -R216.reuse ;  /* 0x0000000dbebe7223 */ /* 0x180fe200000108d8 */
[-C--:B------:R-:W-:Y:S01]  /*6000*/  FFMA.FTZ R191, R191, R13.reuse, -R216 ;  /* 0x0000000dbfbf7223 */ /* 0x080fe200000108d8 */
[-CC-:B------:R-:W-:Y:S01]  /*6010*/  FFMA.FTZ R192, R192, R13.reuse, -R212.reuse ;  /* 0x0000000dc0c07223 */ /* 0x180fe200000108d4 */
[----:B------:R-:W-:Y:S01]  /*6020*/  MUFU.EX2 R165, R165 ;  /* 0x000000a500a57308 */ /* 0x000fe20000000800 */
[-CC-:B------:R-:W-:Y:S01]  /*6030*/  FFMA.FTZ R193, R193, R13.reuse, -R212.reuse ;  /* 0x0000000dc1c17223 */ /* 0x180fe200000108d4 */
[----:B------:R-:W-:Y:S01]  /*6040*/  WARPGROUP.ARRIVE ;  /* 0x00000000000079c5 */ /* 0x000fe20000000000 */
[-CC-:B------:R-:W-:Y:S01]  /*6050*/  FFMA.FTZ R196, R196, R13.reuse, -R212.reuse ;  /* 0x0000000dc4c47223 */ /* 0x180fe200000108d4 */
[-C--:B------:R-:W-:Y:S01]  /*6060*/  FFMA.FTZ R197, R197, R13.reuse, -R212 ;  /* 0x0000000dc5c57223 */ /* 0x080fe200000108d4 */
[-CC-:B------:R-:W-:Y:S01]  /*6070*/  FFMA.FTZ R194, R194, R13.reuse, -R216.reuse ;  /* 0x0000000dc2c27223 */ /* 0x180fe200000108d8 */
[-CC-:B------:R-:W-:Y:S01]  /*6080*/  FFMA.FTZ R195, R195, R13.reuse, -R216.reuse ;  /* 0x0000000dc3c37223 */ /* 0x180fe200000108d8 */
[-CC-:B------:R-:W-:Y:S01]  /*6090*/  FFMA.FTZ R198, R198, R13.reuse, -R216.reuse ;  /* 0x0000000dc6c67223 */ /* 0x180fe200000108d8 */
[----:B------:R-:W-:Y:S01]  /*60a0*/  HGMMA.64x256x16.F32 R24, R152, gdesc[UR8].tnspB, R24, gsb0 ;  /* 0x43e0000898187df0 */ /* 0x000fe20008000818 */
[----:B------:R-:W-:Y:S01]  /*60b0*/  MUFU.EX2 R162, R162 ;  /* 0x000000a200a27308 */ /* 0x000fe20000000800 */
[----:B------:R-:W-:Y:S01]  /*60c0*/  UIADD3 UR10, UR4, 0x80, URZ ;  /* 0x00000080040a7890 */ /* 0x000fe2000fffe03f */
[----:B------:R-:W-:Y:S01]  /*60d0*/  FFMA.FTZ R199, R199, R13, -R216 ;  /* 0x0000000dc7c77223 */ /* 0x000fe200000108d8 */
[----:B------:R-:W-:Y:S01]  /*60e0*/  UMOV UR11, 0x40000040 ;  /* 0x40000040000b7882 */ /* 0x000fe20000000000 */
[----:B------:R-:W-:Y:S01]  /*60f0*/  FFMA.FTZ R12, R207, R12, R158 ;  /* 0x0000000ccf0c7223 */ /* 0x000fe2000001009e */
[----:B------:R-:W-:Y:S01]  /*6100*/  FFMA.FTZ R213, R215, R0, R213 ;  /* 0x00000000d7d57223 */ /* 0x000fe200000100d5 */
[----:B------:R-:W-:Y:S01]  /*6110*/  ISETP.GT.AND P2, PT, R205, R220, PT ;  /* 0x000000dccd00720c */ /* 0x000fe20003f44270 */
[----:B------:R-:W-:Y:S01]  /*6120*/  @!P1 VIADD R211, R211, 0x32460 ;  /* 0x00032460d3d39836 */ /* 0x000fe20000000000 */
[----:B------:R-:W3:Y:S01]  /*6130*/  MUFU.EX2 R163, R163 ;  /* 0x000000a300a37308 */ /* 0x000ee20000000800 */
[----:B------:R-:W-:Y:S01]  /*6140*/  FADD.FTZ R12, R159, R12 ;  /* 0x0000000c9f0c7221 */ /* 0x000fe20000010000 */
[----:B------:R-:W-:Y:S01]  /*6150*/  FADD.FTZ R213, R214, R213 ;  /* 0x000000d5d6d57221 */ /* 0x000fe20000010000 */
[----:B------:R-:W-:Y:S01]  /*6160*/  VIADD R205, R205, 0xffffffff ;  /* 0xffffffffcdcd7836 */ /* 0x000fe20000000000 */
[----:B------:R-:W-:Y:S01]  /*6170*/  @!P1 PRMT R211, RZ, 0x654, R211 ;  /* 0x00000654ffd39816 */ /* 0x000fe200000000d3 */
[----:B------:R-:W-:Y:S01]  /*6180*/  FADD.FTZ R167, R167, R12 ;  /* 0x0000000ca7a77221 */ /* 0x000fe20000010000 */
[----:B------:R-:W-:Y:S01]  /*6190*/  FADD.FTZ R213, R210, R213 ;  /* 0x000000d5d2d57221 */ /* 0x000fe20000010000 */
[----:B------:R-:W-:Y:S01]  /*61a0*/  IMAD.MOV.U32 R207, RZ, RZ, R156 ;  /* 0x000000ffffcf7224 */ /* 0x000fe200078e009c */
[----:B------:R-:W-:Y:S01]  /*61b0*/  MUFU.EX2 R166, R166 ;  /* 0x000000a600a67308 */ /* 0x000fe20000000800 */
[----:B------:R-:W-:Y:S01]  /*61c0*/  FADD.FTZ R167, R208, R167 ;  /* 0x000000a7d0a77221 */ /* 0x000fe20000010000 */
[----:B------:R-:W-:Y:S01]  /*61d0*/  FADD.FTZ R213, R206, R213 ;  /* 0x000000d5ced57221 */ /* 0x000fe20000010000 */
[----:B------:R-:W-:-:S05]  /*61e0*/  IMAD.MOV.U32 R206, RZ, RZ, R204 ;  /* 0x000000ffffce7224 */ /* 0x000fca00078e00cc */
[----:B------:R-:W4:Y:S08]  /*61f0*/  MUFU.EX2 R209, R209 ;  /* 0x000000d100d17308 */ /* 0x000f300000000800 */
[----:B------:R-:W-:Y:S08]  /*6200*/  MUFU.EX2 R168, R168 ;  /* 0x000000a800a87308 */ /* 0x000ff00000000800 */
[----:B------:R-:W5:Y:S08]  /*6210*/  MUFU.EX2 R169, R169 ;  /* 0x000000a900a97308 */ /* 0x000f700000000800 */
        /* <DEDUP_REMOVED lines=27> */
[----:B------:R-:W1:Y:S01]  /*63d0*/  MUFU.EX2 R195, R195 ;  /* 0x000000c300c37308 */ /* 0x000e620000000800 */
[----:B------:R-:W-:-:S02]  /*63e0*/  WARPGROUP.DEPBAR.LE gsb0, 0x0 ;  /* 0x00008000000079c5 */ /* 0x000fc40000010000 */
[----:B--2---:R-:W-:-:S05]  /*63f0*/  F2FP.F16.F32.PACK_AB R152, R161, R160 ;  /* 0x000000a0a198723e */ /* 0x004fca00000000ff */
[----:B------:R-:W-:Y:S01]  /*6400*/  MUFU.EX2 R198, R198 ;  /* 0x000000c600c67308 */ /* 0x000fe20000000800 */
[----:B---3--:R-:W-:Y:S01]  /*6410*/  F2FP.F16.F32.PACK_AB R153, R163, R162 ;  /* 0x000000a2a399723e */ /* 0x008fe200000000ff */
[----:B------:R-:W-:Y:S01]  /*6420*/  FADD.FTZ R160, R160, R167 ;  /* 0x000000a7a0a07221 */ /* 0x000fe20000010000 */
[----:B------:R-:W-:Y:S01]  /*6430*/  F2FP.F16.F32.PACK_AB R154, R165, R164 ;  /* 0x000000a4a59a723e */ /* 0x000fe200000000ff */
[----:B------:R-:W-:Y:S01]  /*6440*/  FADD.FTZ R162, R162, R213 ;  /* 0x000000d5a2a27221 */ /* 0x000fe20000010000 */
[----:B----4-:R-:W-:Y:S01]  /*6450*/  F2FP.F16.F32.PACK_AB R155, R209, R166 ;  /* 0x000000a6d19b723e */ /* 0x010fe200000000ff */
[----:B------:R-:W-:Y:S02]  /*6460*/  FADD.FTZ R161, R161, R160 ;  /* 0x000000a0a1a17221 */ /* 0x000fe40000010000 */
[----:B------:R-:W2:Y:S01]  /*6470*/  MUFU.EX2 R199, R199 ;  /* 0x000000c700c77308 */ /* 0x000ea20000000800 */
        /* <DEDUP_REMOVED lines=9> */
[----:B------:R-:W-:Y:S02]  /*6510*/  WARPGROUP.DEPBAR.LE gsb0, 0x0 ;  /* 0x00008000000079c5 */ /* 0x000fe40000010000 */
[----:B-----5:R-:W-:Y:S01]  /*6520*/  F2FP.F16.F32.PACK_AB R152, R169, R168 ;  /* 0x000000a8a998723e */ /* 0x020fe200000000ff */
[----:B------:R-:W-:Y:S01]  /*6530*/  FADD.FTZ R168, R168, R165 ;  /* 0x000000a5a8a87221 */ /* 0x000fe20000010000 */
[----:B-1----:R-:W-:Y:S01]  /*6540*/  F2FP.F16.F32.PACK_AB R153, R171, R170 ;  /* 0x000000aaab99723e */ /* 0x002fe200000000ff */
        /* <DEDUP_REMOVED lines=9> */
[----:B------:R-:W-:-:S06]  /*65e0*/  FADD.FTZ R175, R175, R174 ;  /* 0x000000aeafaf7221 */ /* 0x000fcc0000010000 */
        /* <DEDUP_REMOVED lines=56> */
.L_x_10632:
[----:B------:R-:W-:-:S13]  /*6970*/  ISETP.GE.AND P2, PT, R205, RZ, PT ;  /* 0x000000ffcd00720c */ /* 0x000fda0003f46270 */
[----:B------:R-:W-:Y:S05]  /*6980*/  @!P2 BRA `(.L_x_10642) ;  /* 0x0000002000c4a947 */ /* 0x000fea0003800000 */
[----:B-1----:R-:W-:Y:S02]  /*6990*/  IMAD.MOV.U32 R211, RZ, RZ, R156 ;  /* 0x000000ffffd37224 */ /* 0x002fe400078e009c */
[----:B------:R-:W-:-:S07]  /*69a0*/  IMAD.MOV.U32 R207, RZ, RZ, R204 ;  /* 0x000000ffffcf7224 */ /* 0x000fce00078e00cc */
.L_x_10651:
[----:B------:R-:W-:-:S04]  /*69b0*/  UIADD3 UR36, UR36, 0x1, URZ ;  /* 0x0000000124247890 */ /* 0x000fc8000fffe03f */
[----:B------:R-:W-:-:S04]  /*69c0*/  UISETP.NE.AND UP0, UPT, UR36, 0x2, UPT ;  /* 0x000000022400788c */ /* 0x000fc8000bf05270 */
[----:B------:R-:W-:Y:S02]  /*69d0*/  USEL UR4, URZ, 0x1, UP0 ;  /* 0x000000013f047887 */ /* 0x000fe40008000000 */
[----:B------:R-:W-:Y:S02]  /*69e0*/  USEL UR36, UR36, URZ, UP0 ;  /* 0x0000003f24247287 */ /* 0x000fe40008000000 */
[----:B------:R-:W-:Y:S01]  /*69f0*/  ULOP3.LUT UR37, UR37, UR4, URZ, 0x3c, !UPT ;  /* 0x0000000425257292 */ /* 0x000fe2000f8e3c3f */
[----:B--2---:R-:W-:Y:S11]  /*6a00*/  @!P0 BRA `(.L_x_10643) ;  /* 0x0000000000048947 */ /* 0x004ff60003800000 */
[----:B------:R-:W-:Y:S01]  /*6a10*/  BPT.TRAP 0x1 ;  /* 0x000000040000795c */ /* 0x000fe20000300000 */
.L_x_10643:
[----:B------:R-:W-:Y:S01]  /*6a20*/  ULEA UR4, UR36, UR39, 0x3 ;  /* 0x0000002724047291 */ /* 0x000fe2000f8e183f */
[----:B------:R-:W-:-:S05]  /*6a30*/  IMAD.U32 R13, RZ, RZ, UR37 ;  /* 0x00000025ff0d7e24 */ /* 0x000fca000f8e00ff */
[----:B------:R-:W-:-:S04]  /*6a40*/  SHF.L.U32 R13, R13, 0x1f, RZ ;  /* 0x0000001f0d0d7819 */ /* 0x000fc800000006ff */
[----:B------:R1:W2:Y:S01]  /*6a50*/  SYNCS.PHASECHK.TRANS64.TRYWAIT P2, [UR4+0x32430], R13 ;  /* 0x0324300dff0075a7 */ /* 0x0002a20008040144 */
[----:B------:R-:W-:Y:S05]  /*6a60*/  @!P0 BRA `(.L_x_10644) ;  /* 0x0000000000048947 */ /* 0x000fea0003800000 */
[----:B------:R-:W-:Y:S01]  /*6a70*/  BPT.TRAP 0x1 ;  /* 0x000000040000795c */ /* 0x000fe20000300000 */
.L_x_10644:
[----:B--2---:R-:W-:Y:S05]  /*6a80*/  @P2 BRA `(.L_x_10645) ;  /* 0x0000000000082947 */ /* 0x004fea0003800000 */
[----:B------:R-:W2:Y:S02]  /*6a90*/  SYNCS.PHASECHK.TRANS64.TRYWAIT P2, [UR4+0x32430], R13 ;  /* 0x0324300dff0075a7 */ /* 0x000ea40008040144 */
[----:B--2---:R-:W-:Y:S05]  /*6aa0*/  @!P2 BRA `(.L_x_10646) ;  /* 0x000000780004a947 */ /* 0x004fea0003800000 */
.L_x_10645:
        /* <DEDUP_REMOVED lines=31> */
.L_x_10647:
[----:B------:R2:W3:Y:S01]  /*6ca0*/  SYNCS.PHASECHK.TRANS64.TRYWAIT P2, [UR4+0x32450], R13 ;  /* 0x0324500dff0075a7 */ /* 0x0004e20008040144 */
[----:B------:R-:W-:Y:S05]  /*6cb0*/  @!P0 BRA `(.L_x_10648) ;  /* 0x0000000000048947 */ /* 0x000fea0003800000 */
[----:B------:R-:W-:Y:S01]  /*6cc0*/  BPT.TRAP 0x1 ;  /* 0x000000040000795c */ /* 0x000fe20000300000 */
.L_x_10648:
[----:B---3--:R-:W-:Y:S05]  /*6cd0*/  @P2 BRA `(.L_x_10649) ;  /* 0x0000000000082947 */ /* 0x008fea0003800000 */
[----:B------:R-:W3:Y:S02]  /*6ce0*/  SYNCS.PHASECHK.TRANS64.TRYWAIT P2, [UR4+0x32450], R13 ;  /* 0x0324500dff0075a7 */ /* 0x000ee40008040144 */
[----:B---3--:R-:W-:Y:S05]  /*6cf0*/  @!P2 BRA `(.L_x_10650) ;  /* 0x000000740088a947 */ /* 0x008fea0003800000 */
.L_x_10649:
[----:B------:R-:W-:Y:S01]  /*6d00*/  R2UR UR56, R16 ;  /* 0x00000000103872ca */ /* 0x000fe200000e0000 */
[----:B------:R-:W-:Y:S01]  /*6d10*/  UIMAD UR5, UR36, 0xc00, UR6 ;  /* 0x00000c00240578a4 */ /* 0x000fe2000f8e0206 */
[----:B------:R-:W-:Y:S01]  /*6d20*/  R2UR UR57, R17 ;  /* 0x00000000113972ca */ /* 0x000fe200000e0000 */
[----:B------:R-:W-:Y:S01]  /*6d30*/  WARPGROUP.ARRIVE ;  /* 0x00000000000079c5 */ /* 0x000fe20000000000 */
[----:B------:R-:W-:Y:S01]  /*6d40*/  UMOV UR59, 0x40000040 ;  /* 0x40000040003b7882 */ /* 0x000fe20000000000 */
[----:B------:R-:W-:-:S04]  /*6d50*/  UIADD3 UR10, UR5, 0x304, URZ ;  /* 0x00000304050a7890 */ /* 0x000fc8000fffe03f */
[----:B------:R-:W4:Y:S01]  /*6d60*/  S2R R220, SR_TID.X ;  /* 0x0000000000dc7919 */ /* 0x000f220000002100 */
[----:B------:R-:W-:Y:S01]  /*6d70*/  UMOV UR11, 0x40000040 ;  /* 0x40000040000b7882 */ /* 0x000fe20000000000 */
[----:B------:R-:W-:Y:S01]  /*6d80*/  UMOV UR58, UR5 ;  /* 0x00000005003a7c82 */ /* 0x000fe20008000000 */
[----:B------:R-:W-:Y:S01]  /*6d90*/  UIADD3 UR14, UR5, 0x306, URZ ;  /* 0x00000306050e7890 */ /* 0x000fe2000fffe03f */
[----:B------:R-:W-:Y:S01]  /*6da0*/  IMAD.U32 R215, RZ, RZ, UR4 ;  /* 0x00000004ffd77e24 */ /* 0x000fe2000f8e00ff */
[----:B------:R-:W-:Y:S01]  /*6db0*/  UMOV UR15, 0x40000040 ;  /* 0x40000040000f7882 */ /* 0x000fe20000000000 */
[----:B------:R-:W-:Y:S01]  /*6dc0*/  UIADD3 UR18, UR5, 0x600, URZ ;  /* 0x0000060005127890 */ /* 0x000fe2000fffe03f */
[----:B------:R-:W-:Y:S01]  /*6dd0*/  ISETP.GT.AND P2, PT, R205, RZ, PT ;  /* 0x000000ffcd00720c */ /* 0x000fe20003f44270 */
[----:B------:R-:W-:Y:S01]  /*6de0*/  UMOV UR19, 0x40000040 ;  /* 0x4000004000137882 */ /* 0x000fe20000000000 */
[----:B------:R-:W-:Y:S01]  /*6df0*/  HGMMA.64x96x16.F32 R152, gdesc[UR56], R152, gsb0 ;  /* 0x01600000389879f0 */ /* 0x000fe20008000898 */
[----:B------:R-:W-:Y:S01]  /*6e00*/  R2UR UR56, R14 ;  /* 0x000000000e3872ca */ /* 0x000fe200000e0000 */
[----:B------:R-:W-:Y:S01]  /*6e10*/  UIADD3 UR58, UR5, 0x2, URZ ;  /* 0x00000002053a7890 */ /* 0x000fe2000fffe03f */
[----:B------:R-:W-:Y:S01]  /*6e20*/  R2UR UR57, R15 ;  /* 0x000000000f3972ca */ /* 0x000fe200000e0000 */
[----:B------:R-:W-:Y:S01]  /*6e30*/  UMOV UR59, 0x40000040 ;  /* 0x40000040003b7882 */ /* 0x000fe20000000000 */
[----:B------:R-:W-:Y:S01]  /*6e40*/  UIADD3 UR22, UR5, 0x602, URZ ;  /* 0x0000060205167890 */ /* 0x000fe2000fffe03f */
[----:B------:R-:W-:Y:S01]  /*6e50*/  VIADD R205, R205, 0xffffffff ;  /* 0xffffffffcdcd7836 */ /* 0x000fe20000000000 */
        /* <DEDUP_REMOVED lines=11> */
[----:B----4-:R-:W-:Y:S01]  /*6f10*/  SHF.R.U32.HI R220, RZ, 0x7, R220 ;  /* 0x00000007ffdc7819 */ /* 0x010fe200000116dc */
[----:B------:R-:W-:Y:S01]  /*6f20*/  UIMAD UR4, UR36, 0xc00, UR7 ;  /* 0x00000c00240478a4 */ /* 0x000fe2000f8e0207 */
        /* <DEDUP_REMOVED lines=68> */
[----:B---3--:R-:W-:-:S04]  /*7370*/  FMNMX.FTZ R204, R152, R207, !PT ;  /* 0x000000cf98cc7209 */ /* 0x008fc80007810000 */
[----:B-12---:R-:W-:-:S04]  /*7380*/  FMNMX.FTZ R13, R153, R204, !PT ;  /* 0x000000cc990d7209 */ /* 0x006fc80007810000 */
        /* <DEDUP_REMOVED lines=46> */
[----:B------:R-:W2:Y:S02]  /*7670*/  LDC R13, c[0x0][0xa80] ;  /* 0x0002a000ff0d7b82 */ /* 0x000ea40000000800 */
[----:B------:R-:W-:-:S05]  /*7680*/  FMNMX.FTZ R208, R199, R204, !PT ;  /* 0x000000ccc7d07209 */ /* 0x000fca0007810000 */
[----:B------:R-:W3:Y:S01]  /*7690*/  SHFL.BFLY PT, R213, R208, 0x2, 0x1f ;  /* 0x0c401f00d0d57f89 */ /* 0x000ee200000e0000 */
[----:B-1----:R-:W-:-:S05]  /*76a0*/  FMNMX.FTZ R209, R206, R209, !PT ;  /* 0x000000d1ced17209 */ /* 0x002fca0007810000 */
[----:B------:R-:W1:Y:S01]  /*76b0*/  SHFL.BFLY PT, R204, R209, 0x1, 0x1f ;  /* 0x0c201f00d1cc7f89 */ /* 0x000e6200000e0000 */
[----:B---3--:R-:W-:-:S05]  /*76c0*/  FMNMX.FTZ R213, R208, R213, !PT ;  /* 0x000000d5d0d57209 */ /* 0x008fca0007810000 */
[----:B------:R-:W3:Y:S01]  /*76d0*/  SHFL.BFLY PT, R210, R213, 0x1, 0x1f ;  /* 0x0c201f00d5d27f89 */ /* 0x000ee200000e0000 */
[----:B-1----:R-:W-:-:S05]  /*76e0*/  FMNMX.FTZ R204, R209, R204, !PT ;  /* 0x000000ccd1cc7209 */ /* 0x002fca0007810000 */
[C---:B--2---:R-:W-:Y:S01]  /*76f0*/  FMUL.FTZ R212, R204.reuse, R13 ;  /* 0x0000000dccd47220 */ /* 0x044fe20000410000 */
[----:B------:R-:W-:-:S03]  /*7700*/  FADD.FTZ R206, -R204, R207 ;  /* 0x000000cfccce7221 */ /* 0x000fc60000010100 */
[-CC-:B------:R-:W-:Y:S01]  /*7710*/  FFMA.FTZ R209, R156, R13.reuse, -R212.reuse ;  /* 0x0000000d9cd17223 */ /* 0x180fe200000108d4 */
[-CC-:B------:R-:W-:Y:S01]  /*7720*/  FFMA.FTZ R207, R152, R13.reuse, -R212.reuse ;  /* 0x0000000d98cf7223 */ /* 0x180fe200000108d4 */
[-CC-:B------:R-:W-:Y:S01]  /*7730*/  FFMA.FTZ R157, R157, R13.reuse, -R212.reuse ;  /* 0x0000000d9d9d7223 */ /* 0x180fe200000108d4 */
[-CC-:B------:R-:W-:Y:S01]  /*7740*/  FFMA.FTZ R208, R153, R13.reuse, -R212.reuse ;  /* 0x0000000d99d07223 */ /* 0x180fe200000108d4 */
[-C--:B------:R-:W-:Y:S01]  /*7750*/  FMUL.FTZ R206, R206, R13.reuse ;  /* 0x0000000dcece7220 */ /* 0x080fe20000410000 */
[----:B------:R-:W-:Y:S01]  /*7760*/  VIADD R153, R220, 0x8 ;  /* 0x00000008dc997836 */ /* 0x000fe20000000000 */
[----:B------:R-:W-:Y:S01]  /*7770*/  MUFU.EX2 R209, R209 ;  /* 0x000000d100d17308 */ /* 0x000fe20000000800 */
[-CC-:B------:R-:W-:Y:S01]  /*7780*/  FFMA.FTZ R160, R160, R13.reuse, -R212.reuse ;  /* 0x0000000da0a07223 */ /* 0x180fe200000108d4 */
[-CC-:B------:R-:W-:Y:S01]  /*7790*/  FFMA.FTZ R161, R161, R13.reuse, -R212.reuse ;  /* 0x0000000da1a17223 */ /* 0x180fe200000108d4 */
[-CC-:B------:R-:W-:Y:S01]  /*77a0*/  FFMA.FTZ R164, R164, R13.reuse, -R212.reuse ;  /* 0x0000000da4a47223 */ /* 0x180fe200000108d4 */
[-CC-:B------:R-:W-:Y:S01]  /*77b0*/  FFMA.FTZ R165, R165, R13.reuse, -R212.reuse ;  /* 0x0000000da5a57223 */ /* 0x180fe200000108d4 */
[-CC-:B------:R-:W-:Y:S01]  /*77c0*/  FFMA.FTZ R168, R168, R13.reuse, -R212.reuse ;  /* 0x0000000da8a87223 */ /* 0x180fe200000108d4 */
[-CC-:B------:R-:W-:Y:S01]  /*77d0*/  FFMA.FTZ R169, R169, R13.reuse, -R212.reuse ;  /* 0x0000000da9a97223 */ /* 0x180fe200000108d4 */
[----:B---3--:R-:W-:Y:S01]  /*77e0*/  FMNMX.FTZ R156, R213, R210, !PT ;  /* 0x000000d2d59c7209 */ /* 0x008fe20007810000 */
[----:B------:R-:W1:Y:S01]  /*77f0*/  MUFU.EX2 R206, R206 ;  /* 0x000000ce00ce7308 */ /* 0x000e620000000800 */
        /* <DEDUP_REMOVED lines=8> */
[----:B------:R-:W-:Y:S01]  /*7880*/  @!P1 VIADD R152, R215, 0x32440 ;  /* 0x00032440d7989836 */ /* 0x000fe20000000000 */
[----:B------:R2:W-:Y:S01]  /*7890*/  MUFU.EX2 R211, R157 ;  /* 0x0000009d00d37308 */ /* 0x0005e20000000800 */
[-CC-:B------:R-:W-:Y:S01]  /*78a0*/  FFMA.FTZ R213, R154, R13.reuse, -R216.reuse ;  /* 0x0000000d9ad57223 */ /* 0x180fe200000108d8 */
[-CC-:B------:R-:W-:Y:S01]  /*78b0*/  FFMA.FTZ R214, R155, R13.reuse, -R216.reuse ;  /* 0x0000000d9bd67223 */ /* 0x180fe200000108d8 */
[-C--:B------:R-:W-:Y:S01]  /*78c0*/  FFMA.FTZ R158, R158, R13.reuse, -R216 ;  /* 0x0000000d9e9e7223 */ /* 0x080fe200000108d8 */
[----:B------:R-:W-:Y:S01]  /*78d0*/  @!P1 PRMT R152, RZ, 0x654, R152 ;  /* 0x00000654ff989816 */ /* 0x000fe20000000098 */
[-CC-:B------:R-:W-:Y:S01]  /*78e0*/  FFMA.FTZ R159, R159, R13.reuse, -R216.reuse ;  /* 0x0000000d9f9f7223 */ /* 0x180fe200000108d8 */
[--C-:B------:R-:W-:Y:S01]  /*78f0*/  FFMA.FTZ R162, R162, R13, -R216.reuse ;  /* 0x0000000da2a27223 */ /* 0x100fe200000108d8 */
[-C--:B-1----:R-:W-:Y:S01]  /*7900*/  FMUL.FTZ R24, R24, R206.reuse ;  /* 0x000000ce18187220 */ /* 0x082fe20000410000 */
[----:B------:R-:W1:Y:S01]  /*7910*/  MUFU.EX2 R210, R210 ;  /* 0x000000d200d27308 */ /* 0x000e620000000800 */
[----:B--2---:R-:W-:Y:S01]  /*7920*/  IADD3 R157, -R220, 0xb, RZ ;  /* 0x0000000bdc9d7810 */ /* 0x004fe20007ffe1ff */
[-C--:B------:R-:W-:Y:S01]  /*7930*/  FMUL.FTZ R25, R25, R206.reuse ;  /* 0x000000ce19197220 */ /* 0x080fe20000410000 */
[-C--:B------:R-:W-:Y:S01]  /*7940*/  FMUL.FTZ R28, R28, R206.reuse ;  /* 0x000000ce1c1c7220 */ /* 0x080fe20000410000 */
[-C--:B------:R-:W-:Y:S01]  /*7950*/  FMUL.FTZ R29, R29, R206.reuse ;  /* 0x000000ce1d1d7220 */ /* 0x080fe20000410000 */
[-C--:B------:R-:W-:Y:S01]  /*7960*/  FMUL.FTZ R32, R32, R206.reuse ;  /* 0x000000ce20207220 */ /* 0x080fe20000410000 */
[----:B------:R2:W-:Y:S06]  /*7970*/  BAR.ARV R157, 0x100 ;  /* 0x0004009d0000751d */ /* 0x0005ec0000002000 */
[----:B------:R3:W-:Y:S01]  /*7980*/  @!P1 SYNCS.ARRIVE.TRANS64.RED.A1T0 RZ, [R152+URZ], RZ ;  /* 0x000000ff98ff99a7 */ /* 0x0007e2000810043f */
        /* <DEDUP_REMOVED lines=130> */
[----:B---3--:R-:W-:Y:S01]  /*81b0*/  F2FP.F16.F32.PACK_AB R152, R208, R207 ;  /* 0x000000cfd098723e */ /* 0x008fe200000000ff */
[--C-:B------:R-:W-:Y:S01]  /*81c0*/  FFMA.FTZ R163, R163, R13, -R216.reuse ;  /* 0x0000000da3a37223 */ /* 0x100fe200000108d8 */
[----:B------:R-:W-:Y:S01]  /*81d0*/  F2FP.F16.F32.PACK_AB R154, R211, R209 ;  /* 0x000000d1d39a723e */ /* 0x000fe200000000ff */
[--C-:B------:R-:W-:Y:S01]  /*81e0*/  FFMA.FTZ R166, R166, R13, -R216.reuse ;  /* 0x0000000da6a67223 */ /* 0x100fe200000108d8 */
[----:B----4-:R-:W-:Y:S01]  /*81f0*/  F2FP.F16.F32.PACK_AB R153, R214, R213 ;  /* 0x000000d5d699723e */ /* 0x010fe200000000ff */
[-CC-:B------:R-:W-:Y:S01]  /*8200*/  FFMA.FTZ R167, R167, R13.reuse, -R216.reuse ;  /* 0x0000000da7a77223 */ /* 0x180fe200000108d8 */
[----:B-----5:R-:W-:Y:S01]  /*8210*/  F2FP.F16.F32.PACK_AB R155, R159, R158 ;  /* 0x0000009e9f9b723e */ /* 0x020fe200000000ff */
[----:B------:R-:W-:Y:S01]  /*8220*/  MUFU.EX2 R160, R160 ;  /* 0x000000a000a07308 */ /* 0x000fe20000000800 */
[-CC-:B------:R-:W-:Y:S01]  /*8230*/  FFMA.FTZ R170, R170, R13.reuse, -R216.reuse ;  /* 0x0000000daaaa7223 */ /* 0x180fe200000108d8 */
[-CC-:B------:R-:W-:Y:S01]  /*8240*/  FFMA.FTZ R171, R171, R13.reuse, -R216.reuse ;  /* 0x0000000dabab7223 */ /* 0x180fe200000108d8 */
[----:B------:R-:W-:Y:S01]  /*8250*/  WARPGROUP.ARRIVE ;  /* 0x00000000000079c5 */ /* 0x000fe20000000000 */
[-CC-:B------:R-:W-:Y:S01]  /*8260*/  FFMA.FTZ R174, R174, R13.reuse, -R216.reuse ;  /* 0x0000000daeae7223 */ /* 0x180fe200000108d8 */
[-C--:B------:R-:W-:Y:S01]  /*8270*/  FFMA.FTZ R175, R175, R13.reuse, -R216 ;  /* 0x0000000dafaf7223 */ /* 0x080fe200000108d8 */
[-C--:B------:R-:W-:Y:S01]  /*8280*/  FFMA.FTZ R181, R181, R13.reuse, -R212 ;  /* 0x0000000db5b57223 */ /* 0x080fe200000108d4 */
[-CC-:B------:R-:W-:Y:S01]  /*8290*/  FFMA.FTZ R178, R178, R13.reuse, -R216.reuse ;  /* 0x0000000db2b27223 */ /* 0x180fe200000108d8 */
[----:B------:R-:W1:Y:S01]  /*82a0*/  MUFU.EX2 R161, R161 ;  /* 0x000000a100a17308 */ /* 0x000e620000000800 */
[----:B------:R-:W-:Y:S01]  /*82b0*/  HGMMA.64x256x16.F32 R24, R152, gdesc[UR8].tnspB, R24, gsb0 ;  /* 0x43e0000898187df0 */ /* 0x000fe20008000818 */
[----:B------:R-:W-:Y:S01]  /*82c0*/  UIADD3 UR10, UR4, 0x80, URZ ;  /* 0x00000080040a7890 */ /* 0x000fe2000fffe03f */
[-CC-:B------:R-:W-:Y:S01]  /*82d0*/  FFMA.FTZ R179, R179, R13.reuse, -R216.reuse ;  /* 0x0000000db3b37223 */ /* 0x180fe200000108d8 */
[----:B------:R-:W-:Y:S01]  /*82e0*/  UMOV UR11, 0x40000040 ;  /* 0x40000040000b7882 */ /* 0x000fe20000000000 */
[-CC-:B------:R-:W-:Y:S01]  /*82f0*/  FFMA.FTZ R182, R182, R13.reuse, -R216.reuse ;  /* 0x0000000db6b67223 */ /* 0x180fe200000108d8 */
[-C--:B------:R-:W-:Y:S01]  /*8300*/  FFMA.FTZ R183, R183, R13.reuse, -R216 ;  /* 0x0000000db7b77223 */ /* 0x080fe200000108d8 */
[-CC-:B------:R-:W-:Y:S01]  /*8310*/  FFMA.FTZ R184, R184, R13.reuse, -R212.reuse ;  /* 0x0000000db8b87223 */ /* 0x180fe200000108d4 */
[----:B------:R-:W-:Y:S01]  /*8320*/  MUFU.EX2 R164, R164 ;  /* 0x000000a400a47308 */ /* 0x000fe20000000800 */
[-CC-:B------:R-:W-:Y:S01]  /*8330*/  FFMA.FTZ R185, R185, R13.reuse, -R212.reuse ;  /* 0x0000000db9b97223 */ /* 0x180fe200000108d4 */
[-CC-:B------:R-:W-:Y:S01]  /*8340*/  FFMA.FTZ R188, R188, R13.reuse, -R212.reuse ;  /* 0x0000000dbcbc7223 */ /* 0x180fe200000108d4 */
[-C--:B------:R-:W-:Y:S01]  /*8350*/  FFMA.FTZ R189, R189, R13.reuse, -R212 ;  /* 0x0000000dbdbd7223 */ /* 0x080fe200000108d4 */
[-CC-:B------:R-:W-:Y:S01]  /*8360*/  FFMA.FTZ R186, R186, R13.reuse, -R216.reuse ;  /* 0x0000000dbaba7223 */ /* 0x180fe200000108d8 */
[-CC-:B------:R-:W-:Y:S01]  /*8370*/  FFMA.FTZ R187, R187, R13.reuse, -R216.reuse ;  /* 0x0000000dbbbb7223 */ /* 0x180fe200000108d8 */
[-CC-:B------:R-:W-:Y:S01]  /*8380*/  FFMA.FTZ R190, R190, R13.reuse, -R216.reuse ;  /* 0x0000000dbebe7223 */ /* 0x180fe200000108d8 */
[-C--:B------:R-:W-:Y:S01]  /*8390*/  FFMA.FTZ R191, R191, R13.reuse, -R216 ;  /* 0x0000000dbfbf7223 */ /* 0x080fe200000108d8 */
[----:B------:R-:W3:Y:S01]  /*83a0*/  MUFU.EX2 R165, R165 ;  /* 0x000000a500a57308 */ /* 0x000ee20000000800 */
[-CC-:B------:R-:W-:Y:S01]  /*83b0*/  FFMA.FTZ R192, R192, R13.reuse, -R212.reuse ;  /* 0x0000000dc0c07223 */ /* 0x180fe200000108d4 */
[-CC-:B------:R-:W-:Y:S01]  /*83c0*/  FFMA.FTZ R193, R193, R13.reuse, -R212.reuse ;  /* 0x0000000dc1c17223 */ /* 0x180fe200000108d4 */
[-CC-:B------:R-:W-:Y:S01]  /*83d0*/  FFMA.FTZ R196, R196, R13.reuse, -R212.reuse ;  /* 0x0000000dc4c47223 */ /* 0x180fe200000108d4 */
[-C--:B------:R-:W-:Y:S01]  /*83e0*/  FFMA.FTZ R197, R197, R13.reuse, -R212 ;  /* 0x0000000dc5c57223 */ /* 0x080fe200000108d4 */
[-CC-:B------:R-:W-:Y:S01]  /*83f0*/  FFMA.FTZ R194, R194, R13.reuse, -R216.reuse ;  /* 0x0000000dc2c27223 */ /* 0x180fe200000108d8 */
[-CC-:B------:R-:W-:Y:S01]  /*8400*/  FFMA.FTZ R195, R195, R13.reuse, -R216.reuse ;  /* 0x0000000dc3c37223 */ /* 0x180fe200000108d8 */
[-CC-:B------:R-:W-:Y:S01]  /*8410*/  FFMA.FTZ R198, R198, R13.reuse, -R216.reuse ;  /* 0x0000000dc6c67223 */ /* 0x180fe200000108d8 */
[----:B------:R-:W-:Y:S01]  /*8420*/  MUFU.EX2 R162, R162 ;  /* 0x000000a200a27308 */ /* 0x000fe20000000800 */
[----:B------:R-:W-:Y:S01]  /*8430*/  FFMA.FTZ R199, R199, R13, -R216 ;  /* 0x0000000dc7c77223 */ /* 0x000fe200000108d8 */
[----:B------:R-:W-:Y:S01]  /*8440*/  FFMA.FTZ R207, R206, R12, R207 ;  /* 0x0000000ccecf7223 */ /* 0x000fe200000100cf */
[----:B------:R-:W-:Y:S01]  /*8450*/  FFMA.FTZ R213, R210, R0, R213 ;  /* 0x00000000d2d57223 */ /* 0x000fe200000100d5 */
[----:B------:R-:W-:-:S02]  /*8460*/  @!P1 VIADD R215, R215, 0x32460 ;  /* 0x00032460d7d79836 */ /* 0x000fc40000000000 */
[----:B------:R-:W-:Y:S01]  /*8470*/  FADD.FTZ R208, R208, R207 ;  /* 0x000000cfd0d07221 */ /* 0x000fe20000010000 */
[----:B------:R-:W-:Y:S01]  /*8480*/  FADD.FTZ R213, R214, R213 ;  /* 0x000000d5d6d57221 */ /* 0x000fe20000010000 */
[----:B------:R-:W4:Y:S01]  /*8490*/  MUFU.EX2 R163, R163 ;  /* 0x000000a300a37308 */ /* 0x000f220000000800 */
[----:B------:R-:W-:Y:S01]  /*84a0*/  @!P1 PRMT R215, RZ, 0x654, R215 ;  /* 0x00000654ffd79816 */ /* 0x000fe200000000d7 */
[----:B------:R-:W-:Y:S01]  /*84b0*/  FADD.FTZ R208, R209, R208 ;  /* 0x000000d0d1d07221 */ /* 0x000fe20000010000 */
[----:B------:R-:W-:Y:S01]  /*84c0*/  FADD.FTZ R158, R158, R213 ;  /* 0x000000d59e9e7221 */ /* 0x000fe20000010000 */
[----:B------:R-:W-:Y:S02]  /*84d0*/  IMAD.MOV.U32 R207, RZ, RZ, R204 ;  /* 0x000000ffffcf7224 */ /* 0x000fe400078e00cc */
[----:B------:R-:W-:Y:S01]  /*84e0*/  FADD.FTZ R211, R211, R208 ;  /* 0x000000d0d3d37221 */ /* 0x000fe20000010000 */
[----:B------:R-:W-:Y:S01]  /*84f0*/  FADD.FTZ R159, R159, R158 ;  /* 0x0000009e9f9f7221 */ /* 0x000fe20000010000 */
        /* <DEDUP_REMOVED lines=30> */
[----:B-1----:R-:W-:-:S05]  /*86e0*/  F2FP.F16.F32.PACK_AB R152, R161, R160 ;  /* 0x000000a0a198723e */ /* 0x002fca00000000ff */
[----:B------:R-:W1:Y:S01]  /*86f0*/  MUFU.EX2 R197, R197 ;  /* 0x000000c500c57308 */ /* 0x000e620000000800 */
[----:B---3--:R-:W-:Y:S01]  /*8700*/  F2FP.F16.F32.PACK_AB R154, R165, R164 ;  /* 0x000000a4a59a723e */ /* 0x008fe200000000ff */
[----:B------:R-:W-:Y:S01]  /*8710*/  FADD.FTZ R160, R160, R211 ;  /* 0x000000d3a0a07221 */ /* 0x000fe20000010000 */
[----:B----4-:R-:W-:Y:S01]  /*8720*/  F2FP.F16.F32.PACK_AB R153, R163, R162 ;  /* 0x000000a2a399723e */ /* 0x010fe200000000ff */
[----:B------:R-:W-:Y:S01]  /*8730*/  FADD.FTZ R162, R162, R159 ;  /* 0x0000009fa2a27221 */ /* 0x000fe20000010000 */
[----:B-----5:R-:W-:Y:S01]  /*8740*/  F2FP.F16.F32.PACK_AB R155, R167, R166 ;  /* 0x000000a6a79b723e */ /* 0x020fe200000000ff */
[----:B------:R-:W-:Y:S01]  /*8750*/  FADD.FTZ R161, R161, R160 ;  /* 0x000000a0a1a17221 */ /* 0x000fe20000010000 */
[----:B------:R-:W-:Y:S01]  /*8760*/  IMAD.MOV.U32 R211, RZ, RZ, R156 ;  /* 0x000000ffffd37224 */ /* 0x000fe200078e009c */
[----:B------:R-:W-:Y:S01]  /*8770*/  MUFU.EX2 R194, R194 ;  /* 0x000000c200c27308 */ /* 0x000fe20000000800 */
[----:B------:R-:W-:Y:S01]  /*8780*/  WARPGROUP.ARRIVE ;  /* 0x00000000000079c5 */ /* 0x000fe20000000000 */
[----:B------:R-:W-:Y:S01]  /*8790*/  FADD.FTZ R163, R163, R162 ;  /* 0x000000a2a3a37221 */ /* 0x000fe20000010000 */
[----:B------:R-:W-:-:S03]  /*87a0*/  FADD.FTZ R164, R164, R161 ;  /* 0x000000a1a4a47221 */ /* 0x000fc60000010000 */
[----:B------:R-:W-:Y:S01]  /*87b0*/  FADD.FTZ R166, R166, R163 ;  /* 0x000000a3a6a67221 */ /* 0x000fe20000010000 */
[----:B------:R-:W-:Y:S01]  /*87c0*/  HGMMA.64x256x16.F32 R24, R152, gdesc[UR8].tnspB, R24, gsb0 ;  /* 0x43e0000898187df0 */ /* 0x000fe20008000818 */
[----:B------:R-:W-:Y:S01]  /*87d0*/  UIADD3 UR10, UR4, 0x100, URZ ;  /* 0x00000100040a7890 */ /* 0x000fe2000fffe03f */
[----:B------:R-:W3:Y:S01]  /*87e0*/  MUFU.EX2 R195, R195 ;  /* 0x000000c300c37308 */ /* 0x000ee20000000800 */
[----:B------:R-:W-:Y:S01]  /*87f0*/  UMOV UR11, 0x40000040 ;  /* 0x40000040000b7882 */ /* 0x000fe20000000000 */
[----:B------:R-:W-:Y:S01]  /*8800*/  FADD.FTZ R165, R165, R164 ;  /* 0x000000a4a5a57221 */ /* 0x000fe20000010000 */
[----:B------:R-:W-:-:S05]  /*8810*/  FADD.FTZ R167, R167, R166 ;  /* 0x000000a6a7a77221 */ /* 0x000fca0000010000 */
[----:B------:R-:W-:Y:S08]  /*8820*/  MUFU.EX2 R198, R198 ;  /* 0x000000c600c67308 */ /* 0x000ff00000000800 */
[----:B------:R-:W4:Y:S01]  /*8830*/  MUFU.EX2 R199, R199 ;  /* 0x000000c700c77308 */ /* 0x000f220000000800 */
[----:B------:R-:W-:Y:S02]  /*8840*/  WARPGROUP.DEPBAR.LE gsb0, 0x0 ;  /* 0x00008000000079c5 */ /* 0x000fe40000010000 */
[----:B--2---:R-:W-:Y:S01]  /*8850*/  F2FP.F16.F32.PACK_AB R152, R169, R168 ;  /* 0x000000a8a998723e */ /* 0x004fe200000000ff */
[----:B------:R-:W-:Y:S01]  /*8860*/  FADD.FTZ R168, R168, R165 ;  /* 0x000000a5a8a87221 */ /* 0x000fe20000010000 */
[----:B------:R-:W-:-:S02]  /*8870*/  F2FP.F16.F32.PACK_AB R154, R173, R172 ;  /* 0x000000acad9a723e */ /* 0x000fc400000000ff */
        /* <DEDUP_REMOVED lines=30> */
[----:B------:R-:W-:Y:S01]  /*8a60*/  UIADD3 UR4, UR4, 0x280, URZ ;  /* 0x0000028004047890 */ /* 0x000fe2000fffe03f */
        /* <DEDUP_REMOVED lines=14> */
[----:B------:R-:W-:Y:S01]  /*8b50*/  UMOV UR10, UR4 ;  /* 0x00000004000a7c82 */ /* 0x000fe20008000000 */
[----:B------:R-:W-:Y:S01]  /*8b60*/  UMOV UR11, 0x40000040 ;  /* 0x40000040000b7882 */ /* 0x000fe20000000000 */
[----:B------:R-:W-:Y:S01]  /*8b70*/  FADD.FTZ R191, R191, R190 ;  /* 0x000000bebfbf7221 */ /* 0x000fe20000010000 */
[----:B------:R-:W-:Y:S02]  /*8b80*/  WARPGROUP.DEPBAR.LE gsb0, 0x0 ;  /* 0x00008000000079c5 */ /* 0x000fe40000010000 */
[----:B------:R-:W-:Y:S01]  /*8b90*/  F2FP.F16.F32.PACK_AB R152, R193, R192 ;  /* 0x000000c0c198723e */ /* 0x000fe200000000ff */
[----:B------:R-:W-:Y:S01]  /*8ba0*/  FADD.FTZ R192, R192, R189 ;  /* 0x000000bdc0c07221 */ /* 0x000fe20000010000 */
[----:B-1----:R-:W-:Y:S02]  /*8bb0*/  F2FP.F16.F32.PACK_AB R154, R197, R196 ;  /* 0x000000c4c59a723e */ /* 0x002fe400000000ff */
[----:B---3--:R-:W-:Y:S01]  /*8bc0*/  F2FP.F16.F32.PACK_AB R153, R195, R194 ;  /* 0x000000c2c399723e */ /* 0x008fe200000000ff */
[----:B------:R-:W-:Y:S01]  /*8bd0*/  FADD.FTZ R194, R194, R191 ;  /* 0x000000bfc2c27221 */ /* 0x000fe20000010000 */
[----:B----4-:R-:W-:Y:S01]  /*8be0*/  F2FP.F16.F32.PACK_AB R155, R199, R198 ;  /* 0x000000c6c79b723e */ /* 0x010fe200000000ff */
        /* <DEDUP_REMOVED lines=11> */
.L_x_10642:
[----:B------:R-:W3:Y:S01]  /*8ca0*/  SHFL.BFLY PT, R3, R12, 0x2, 0x1f ;  /* 0x0c401f000c037f89 */ /* 0x000ee200000e0000 */
[----:B------:R-:W-:Y:S01]  /*8cb0*/  IMAD.MOV.U32 R7, RZ, RZ, RZ ;  /* 0x000000ffff077224 */ /* 0x000fe200078e00ff */
[----:B------:R-:W-:Y:S01]  /*8cc0*/  UIADD3 UR36, UR36, 0x1, URZ ;  /* 0x0000000124247890 */ /* 0x000fe2000fffe03f */
[----:B------:R4:W-:Y:S06]  /*8cd0*/  BAR.ARV R157, 0x100 ;  /* 0x0004009d0000751d */ /* 0x0009ec0000002000 */
[----:B------:R-:W-:Y:S02]  /*8ce0*/  UISETP.NE.AND UP0, UPT, UR36, 0x2, UPT ;  /* 0x000000022400788c */ /* 0x000fe4000bf05270 */
[----:B------:R-:W-:Y:S06]  /*8cf0*/  BAR.ARV 0x8, 0x120 ;  /* 0x0204800000007b1d */ /* 0x000fec0000002000 */
[----:B------:R-:W-:Y:S01]  /*8d00*/  USEL UR4, URZ, 0x1, UP0 ;  /* 0x000000013f047887 */ /* 0x000fe20008000000 */
[----:B------:R-:W-:Y:S01]  /*8d10*/  PLOP3.LUT P0, PT, PT, PT, PT, 0x8, 0x0 ;  /* 0x000000000000781c */ /* 0x000fe20003f0e170 */
[----:B------:R-:W5:Y:S01]  /*8d20*/  SHFL.BFLY PT, R5, R0, 0x2, 0x1f ;  /* 0x0c401f0000057f89 */ /* 0x000f6200000e0000 */
[----:B------:R-:W-:Y:S01]  /*8d30*/  IADD3 R224, R224, 0x1, RZ ;  /* 0x00000001e0e07810 */ /* 0x000fe20007ffe0ff */
[----:B------:R-:W-:Y:S01]  /*8d40*/  USEL UR36, UR36, URZ, UP0 ;  /* 0x0000003f24247287 */ /* 0x000fe20008000000 */
[----:B---3--:R-:W-:Y:S01]  /*8d50*/  FADD.FTZ R2, R3, R12 ;  /* 0x0000000c03027221 */ /* 0x008fe20000010000 */
[----:B------:R-:W-:-:S04]  /*8d60*/  ULOP3.LUT UR37, UR37, UR4, URZ, 0x3c, !UPT ;  /* 0x0000000425257292 */ /* 0x000fc8000f8e3c3f */
[----:B------:R-:W3:Y:S01]  /*8d70*/  SHFL.BFLY PT, R3, R2, 0x1, 0x1f ;  /* 0x0c201f0002037f89 */ /* 0x000ee200000e0000 */
[----:B-----5:R-:W-:Y:S01]  /*8d80*/  FADD.FTZ R5, R5, R0 ;  /* 0x0000000005057221 */ /* 0x020fe20000010000 */
[----:B------:R-:W-:-:S04]  /*8d90*/  IMAD.MOV.U32 R0, RZ, RZ, -0x800000 ;  /* 0xff800000ff007424 */ /* 0x000fc800078e00ff */
[----:B------:R-:W5:Y:S01]  /*8da0*/  SHFL.BFLY PT, R4, R5, 0x1, 0x1f ;  /* 0x0c201f0005047f89 */ /* 0x000f6200000e0000 */
[----:B---3--:R-:W-:Y:S01]  /*8db0*/  FADD.FTZ R20, R2, R3 ;  /* 0x0000000302147221 */ /* 0x008fe20000010000 */
[----:B------:R-:W-:Y:S02]  /*8dc0*/  IMAD.MOV.U32 R3, RZ, RZ, RZ ;  /* 0x000000ffff037224 */ /* 0x000fe400078e00ff */
[----:B------:R-:W-:Y:S02]  /*8dd0*/  IMAD.MOV.U32 R2, RZ, RZ, -0x800000 ;  /* 0xff800000ff027424 */ /* 0x000fe400078e00ff */
[----:B------:R-:W-:-:S13]  /*8de0*/  FSETP.NE.FTZ.AND P1, PT, R20, RZ, PT ;  /* 0x000000ff1400720b */ /* 0x000fda0003f35000 */
[----:B------:R-:W3:Y:S01]  /*8df0*/  @P1 MUFU.RCP R7, R20 ;  /* 0x0000001400071308 */ /* 0x000ee20000001000 */
[----:B------:R-:W-:Y:S01]  /*8e00*/  @P1 FMUL.FTZ R21, R13, 0.69314718246459960938 ;  /* 0x3f3172180d151820 */ /* 0x000fe20000410000 */
[----:B-----5:R-:W-:-:S05]  /*8e10*/  FADD.FTZ R22, R5, R4 ;  /* 0x0000000405167221 */ /* 0x020fca0000010000 */
[----:B------:R-:W-:Y:S01]  /*8e20*/  FSETP.NE.FTZ.AND P2, PT, R22, RZ, PT ;  /* 0x000000ff1600720b */ /* 0x000fe20003f55000 */
[----:B------:R-:W5:Y:S01]  /*8e30*/  @P1 MUFU.LG2 R20, R20 ;  /* 0x0000001400141308 */ /* 0x000f620000000c00 */
[-C--:B---3--:R-:W-:Y:S01]  /*8e40*/  FMUL.FTZ R4, R24, R7.reuse ;  /* 0x0000000718047220 */ /* 0x088fe20000410000 */
[-C--:B------:R-:W-:Y:S01]  /*8e50*/  FMUL.FTZ R25, R25, R7.reuse ;  /* 0x0000000719197220 */ /* 0x080fe20000410000 */
[----:B------:R-:W-:-:S09]  /*8e60*/  FMUL.FTZ R6, R28, R7 ;  /* 0x000000071c067220 */ /* 0x000fd20000410000 */
[----:B------:R-:W3:Y:S01]  /*8e70*/  @P2 MUFU.RCP R3, R22 ;  /* 0x0000001600032308 */ /* 0x000ee20000001000 */
[----:B------:R-:W-:Y:S01]  /*8e80*/  @P2 FMUL.FTZ R24, R13, 0.69314718246459960938 ;  /* 0x3f3172180d182820 */ /* 0x000fe20000410000 */
[-C--:B------:R-:W-:Y:S01]  /*8e90*/  FMUL.FTZ R29, R29, R7.reuse ;  /* 0x000000071d1d7220 */ /* 0x080fe20000410000 */
[-C--:B------:R-:W-:Y:S01]  /*8ea0*/  FMUL.FTZ R32, R32, R7.reuse ;  /* 0x0000000720207220 */ /* 0x080fe20000410000 */
[-C--:B------:R-:W-:Y:S01]  /*8eb0*/  FMUL.FTZ R33, R33, R7.reuse ;  /* 0x0000000721217220 */ /* 0x080fe20000410000 */
[----:B-----5:R-:W-:Y:S01]  /*8ec0*/  @P1 FMUL.FTZ R20, R20, 0.69314718246459960938 ;  /* 0x3f31721814141820 */ /* 0x020fe20000410000 */
[-C--:B------:R-:W-:Y:S01]  /*8ed0*/  FMUL.FTZ R36, R36, R7.reuse ;  /* 0x0000000724247220 */ /* 0x080fe20000410000 */
[-C--:B------:R-:W-:Y:S01]  /*8ee0*/  FMUL.FTZ R37, R37, R7.reuse ;  /* 0x0000000725257220 */ /* 0x080fe20000410000 */
[----:B------:R-:W5:Y:S01]  /*8ef0*/  @P2 MUFU.LG2 R22, R22 ;  /* 0x0000001600162308 */ /* 0x000f620000000c00 */
        /* <DEDUP_REMOVED lines=10> */
[-C--:B----4-:R-:W-:Y:S01]  /*8fa0*/  FMUL.FTZ R157, R71, R3.reuse ;  /* 0x00000003479d7220 */ /* 0x090fe20000410000 */
[----:B------:R-:W-:Y:S01]  /*8fb0*/  FMUL.FTZ R78, R79, R3 ;  /* 0x000000034f4e7220 */ /* 0x000fe20000410000 */
        /* <DEDUP_REMOVED lines=111> */
.L_x_10620:
[----:B------:R-:W3:Y:S08]  /*96b0*/  S2UR UR4, SR_CgaCtaId ;  /* 0x00000000000479c3 */ /* 0x000ef00000008800 */
[----:B------:R-:W-:Y:S06]  /*96c0*/  BAR.SYNC.DEFER_BLOCKING 0x5, 0x120 ;  /* 0x0144800000007b1d */ /* 0x000fec0000010000 */
[----:B------:R-:W-:-:S02]  /*96d0*/  UMOV UR39, 0x400 ;  /* 0x0000040000277882 */ /* 0x000fc40000000000 */
[----:B---3--:R-:W-:-:S09]  /*96e0*/  ULEA UR39, UR4, UR39, 0x18 ;  /* 0x0000002704277291 */ /* 0x008fd2000f8ec03f */
[----:B------:R-:W3:Y:S02]  /*96f0*/  LDS R20, [UR39+0x324d0] ;  /* 0x0324d027ff147984 */ /* 0x000ee40008000800 */
[----:B---3--:R-:W-:Y:S01]  /*9700*/  R2UR UR4, R20 ;  /* 0x00000000140472ca */ /* 0x008fe200000e0000 */
        /* <DEDUP_REMOVED lines=14> */
[----:B------:R-:W-:Y:S01]  /*97f0*/  IMAD.X R23, RZ, RZ, R203, P0 ;  /* 0x000000ffff177224 */ /* 0x000fe200000e06cb */
[----:B------:R-:W-:Y:S01]  /*9800*/  LOP3.LUT R34, R34, R35, RZ, 0x3c, !PT ;  /* 0x0000002322227212 */ /* 0x000fe200078e3cff */
[----:B------:R-:W-:Y:S01]  /*9810*/  ULDC UR6, c[0x0][0xb88] ;  /* 0x0002e20000067ab9 */ /* 0x000fe20000000800 */
[C---:B------:R-:W-:Y:S01]  /*9820*/  IADD3 R35, P0, R202.reuse, 0x8020, RZ ;  /* 0x00008020ca237810 */ /* 0x040fe20007f1e0ff */
[----:B------:R-:W-:Y:S01]  /*9830*/  UIMAD UR5, UR43, UR7, UR5 ;  /* 0x000000072b0572a4 */ /* 0x000fe2000f8e0205 */
[----:B------:R-:W-:-:S02]  /*9840*/  IADD3 R21, P6, R202, 0x20, RZ ;  /* 0x00000020ca157810 */ /* 0x000fc40007fde0ff */
[----:B------:R-:W-:Y:S01]  /*9850*/  LOP3.LUT R24, R35, 0x380, RZ, 0xc0, !PT ;  /* 0x0000038023187812 */ /* 0x000fe200078ec0ff */
[----:B------:R-:W-:Y:S01]  /*9860*/  UIADD3 UR5, UR9, UR5, URZ ;  /* 0x0000000509057290 */ /* 0x000fe2000fffe03f */
[----:B------:R-:W-:Y:S02]  /*9870*/  IADD3 R31, P2, R202, 0x4000, RZ ;  /* 0x00004000ca1f7810 */ /* 0x000fe40007f5e0ff */
[----:B------:R-:W-:Y:S02]  /*9880*/  SHF.R.U64 R24, R24, 0x3, RZ ;  /* 0x0000000318187819 */ /* 0x000fe400000012ff */
[----:B------:R-:W-:Y:S02]  /*9890*/  LOP3.LUT R20, R21, 0x380, RZ, 0xc0, !PT ;  /* 0x0000038015147812 */ /* 0x000fe400078ec0ff */
[----:B------:R-:W-:Y:S02]  /*98a0*/  LOP3.LUT R30, R31, 0x380, RZ, 0xc0, !PT ;  /* 0x000003801f1e7812 */ /* 0x000fe400078ec0ff */
[----:B------:R-:W-:-:S02]  /*98b0*/  IADD3 R27, P1, R202, 0x60, RZ ;  /* 0x00000060ca1b7810 */ /* 0x000fc40007f3e0ff */
[----:B------:R-:W-:Y:S01]  /*98c0*/  LOP3.LUT R24, R24, R35, RZ, 0x3c, !PT ;  /* 0x0000002318187212 */ /* 0x000fe200078e3cff */
[----:B------:R-:W-:Y:S01]  /*98d0*/  IMAD.X R35, RZ, RZ, R203, P3 ;  /* 0x000000ffff237224 */ /* 0x000fe200018e06cb */
[----:B------:R-:W-:Y:S02]  /*98e0*/  SHF.R.U64 R20, R20, 0x3, RZ ;  /* 0x0000000314147819 */ /* 0x000fe400000012ff */
[----:B------:R-:W-:Y:S02]  /*98f0*/  IADD3 R39, P4, R202, 0x4040, RZ ;  /* 0x00004040ca277810 */ /* 0x000fe40007f9e0ff */
[----:B------:R-:W-:Y:S02]  /*9900*/  SHF.R.U64 R30, R30, 0x3, RZ ;  /* 0x000000031e1e7819 */ /* 0x000fe400000012ff */
[----:B------:R-:W-:Y:S02]  /*9910*/  IADD3 R55, P3, R202, 0xc000, RZ ;  /* 0x0000c000ca377810 */ /* 0x000fe40007f7e0ff */
[----:B------:R-:W-:-:S02]  /*9920*/  LOP3.LUT R26, R27, 0x380, RZ, 0xc0, !PT ;  /* 0x000003801b1a7812 */ /* 0x000fc400078ec0ff */
[----:B------:R-:W-:Y:S01]  /*9930*/  LOP3.LUT R20, R20, R21, RZ, 0x3c, !PT ;  /* 0x0000001514147212 */ /* 0x000fe200078e3cff */
[--C-:B------:R-:W-:Y:S01]  /*9940*/  IMAD.X R21, RZ, RZ, R203.reuse, P6 ;  /* 0x000000ffff157224 */ /* 0x100fe200030e06cb */
[----:B------:R-:W-:Y:S02]  /*9950*/  LOP3.LUT R38, R39, 0x380, RZ, 0xc0, !PT ;  /* 0x0000038027267812 */ /* 0x000fe400078ec0ff */
[----:B------:R-:W-:Y:S01]  /*9960*/  LOP3.LUT R30, R30, R31, RZ, 0x3c, !PT ;  /* 0x0000001f1e1e7212 */ /* 0x000fe200078e3cff */
[----:B------:R-:W-:Y:S01]  /*9970*/  IMAD.X R31, RZ, RZ, R203, P2 ;  /* 0x000000ffff1f7224 */ /* 0x000fe200010e06cb */
[----:B------:R-:W-:Y:S02]  /*9980*/  LOP3.LUT R54, R55, 0x380, RZ, 0xc0, !PT ;  /* 0x0000038037367812 */ /* 0x000fe400078ec0ff */
[----:B------:R-:W-:Y:S02]  /*9990*/  IADD3 R47, P6, R202, 0x8000, RZ ;  /* 0x00008000ca2f7810 */ /* 0x000fe40007fde0ff */
[----:B------:R-:W-:-:S02]  /*99a0*/  SHF.R.U64 R26, R26, 0x3, RZ ;  /* 0x000000031a1a7819 */ /* 0x000fc400000012ff */
[C---:B------:R-:W-:Y:S02]  /*99b0*/  IADD3 R51, P2, R202.reuse, 0x8060, RZ ;  /* 0x00008060ca337810 */ /* 0x040fe40007f5e0ff */
[----:B------:R-:W-:Y:S02]  /*99c0*/  LOP3.LUT R67, R202, 0x380, RZ, 0xc0, !PT ;  /* 0x00000380ca437812 */ /* 0x000fe400078ec0ff */
[----:B------:R-:W-:Y:S02]  /*99d0*/  SHF.R.U64 R38, R38, 0x3, RZ ;  /* 0x0000000326267819 */ /* 0x000fe400000012ff */
[----:B------:R-:W-:Y:S02]  /*99e0*/  SHF.R.U64 R54, R54, 0x3, RZ ;  /* 0x0000000336367819 */ /* 0x000fe400000012ff */
[----:B------:R-:W-:Y:S02]  /*99f0*/  LOP3.LUT R46, R47, 0x380, RZ, 0xc0, !PT ;  /* 0x000003802f2e7812 */ /* 0x000fe400078ec0ff */
[----:B------:R-:W-:-:S02]  /*9a00*/  SHF.R.S32.HI R86, RZ, 0x1f, R225 ;  /* 0x0000001fff567819 */ /* 0x000fc400000114e1 */
[----:B------:R-:W-:Y:S01]  /*9a10*/  LOP3.LUT R26, R26, R27, RZ, 0x3c, !PT ;  /* 0x0000001b1a1a7212 */ /* 0x000fe200078e3cff */
[----:B------:R-:W-:Y:S01]  /*9a20*/  IMAD.X R27, RZ, RZ, R203, P1 ;  /* 0x000000ffff1b7224 */ /* 0x000fe200008e06cb */
[----:B------:R-:W-:Y:S02]  /*9a30*/  LOP3.LUT R50, R51, 0x380, RZ, 0xc0, !PT ;  /* 0x0000038033327812 */ /* 0x000fe400078ec0ff */
[----:B------:R-:W-:Y:S02]  /*9a40*/  SHF.R.U64 R67, R67, 0x3, RZ ;  /* 0x0000000343437819 */ /* 0x000fe400000012ff */
[----:B------:R-:W-:Y:S02]  /*9a50*/  LOP3.LUT R38, R38, R39, RZ, 0x3c, !PT ;  /* 0x0000002726267212 */ /* 0x000fe400078e3cff */
[----:B------:R-:W-:Y:S02]  /*9a60*/  IADD3 R39, P1, R202, 0x8040, RZ ;  /* 0x00008040ca277810 */ /* 0x000fe40007f3e0ff */
[----:B------:R-:W-:-:S02]  /*9a70*/  LOP3.LUT R54, R54, R55, RZ, 0x3c, !PT ;  /* 0x0000003736367212 */ /* 0x000fc400078e3cff */
[----:B------:R-:W-:Y:S02]  /*9a80*/  IADD3 R43, P5, R202, 0x4060, RZ ;  /* 0x00004060ca2b7810 */ /* 0x000fe40007fbe0ff */
[----:B------:R-:W-:Y:S02]  /*9a90*/  SHF.R.U64 R46, R46, 0x3, RZ ;  /* 0x000000032e2e7819 */ /* 0x000fe400000012ff */
[----:B------:R-:W-:Y:S02]  /*9aa0*/  LEA.HI R55, R86, R225, RZ, 0x7 ;  /* 0x000000e156377211 */ /* 0x000fe400078f38ff */
[----:B------:R-:W-:Y:S02]  /*9ab0*/  SHF.R.U64 R50, R50, 0x3, RZ ;  /* 0x0000000332327819 */ /* 0x000fe400000012ff */
[----:B------:R-:W-:Y:S01]  /*9ac0*/  LOP3.LUT R66, R67, R202, RZ, 0x3c, !PT ;  /* 0x000000ca43427212 */ /* 0x000fe200078e3cff */
[----:B------:R-:W-:Y:S01]  /*9ad0*/  IMAD.MOV.U32 R67, RZ, RZ, R203 ;  /* 0x000000ffff437224 */ /* 0x000fe200078e00cb */
[----:B------:R-:W-:-:S02]  /*9ae0*/  LOP3.LUT R28, R39, 0x380, RZ, 0xc0, !PT ;  /* 0x00000380271c7812 */ /* 0x000fc400078ec0ff */
[----:B------:R-:W-:Y:S02]  /*9af0*/  LOP3.LUT R42, R43, 0x380, RZ, 0xc0, !PT ;  /* 0x000003802b2a7812 */ /* 0x000fe400078ec0ff */
[----:B------:R-:W-:Y:S01]  /*9b00*/  LOP3.LUT R46, R46, R47, RZ, 0x3c, !PT ;  /* 0x0000002f2e2e7212 */ /* 0x000fe200078e3cff */
[--C-:B------:R-:W-:Y:S01]  /*9b10*/  IMAD.X R47, RZ, RZ, R203.reuse, P6 ;  /* 0x000000ffff2f7224 */ /* 0x100fe200030e06cb */
[----:B------:R-:W-:Y:S01]  /*9b20*/  LOP3.LUT R94, R55, 0xffffff80, RZ, 0xc0, !PT ;  /* 0xffffff80375e7812 */ /* 0x000fe200078ec0ff */
[----:B------:R-:W-:Y:S01]  /*9b30*/  IMAD.X R55, RZ, RZ, R203, P3 ;  /* 0x000000ffff377224 */ /* 0x000fe200018e06cb */
[----:B------:R-:W-:Y:S02]  /*9b40*/  LOP3.LUT R50, R50, R51, RZ, 0x3c, !PT ;  /* 0x0000003332327212 */ /* 0x000fe400078e3cff */
[----:B------:R-:W-:Y:S01]  /*9b50*/  IADD3 R51, P6, R202, 0xc060, RZ ;  /* 0x0000c060ca337810 */ /* 0x000fe20007fde0ff */
[----:B------:R-:W-:Y:S01]  /*9b60*/  IMAD.IADD R94, R225, 0x1, -R94 ;  /* 0x00000001e15e7824 */ /* 0x000fe200078e0a5e */
[----:B------:R-:W-:-:S02]  /*9b70*/  SHF.R.U64 R28, R28, 0x3, RZ ;  /* 0x000000031c1c7819 */ /* 0x000fc400000012ff */
[----:B------:R-:W-:Y:S02]  /*9b80*/  MOV R67, R66 ;  /* 0x0000004200437202 */ /* 0x000fe40000000f00 */
[----:B------:R-:W-:Y:S01]  /*9b90*/  F2FP.F16.F32.PACK_AB R4, R25, R4 ;  /* 0x000000041904723e */ /* 0x000fe200000000ff */
[--C-:B------:R-:W-:Y:S01]  /*9ba0*/  IMAD.X R25, RZ, RZ, R203.reuse, P0 ;  /* 0x000000ffff197224 */ /* 0x100fe200000e06cb */
[----:B------:R-:W-:Y:S02]  /*9bb0*/  F2FP.F16.F32.PACK_AB R5, R170, R5 ;  /* 0x00000005aa05723e */ /* 0x000fe400000000ff */
[----:B------:R-:W-:Y:S01]  /*9bc0*/  F2FP.F16.F32.PACK_AB R6, R29, R6 ;  /* 0x000000061d06723e */ /* 0x000fe200000000ff */
[----:B------:R-:W-:Y:S01]  /*9bd0*/  IMAD.X R29, RZ, RZ, R203, P1 ;  /* 0x000000ffff1d7224 */ /* 0x000fe200008e06cb */
[----:B------:R-:W-:Y:S02]  /*9be0*/  F2FP.F16.F32.PACK_AB R7, R168, R7 ;  /* 0x00000007a807723e */ /* 0x000fe400000000ff */
[----:B------:R-:W-:-:S02]  /*9bf0*/  SHF.R.U64 R42, R42, 0x3, RZ ;  /* 0x000000032a2a7819 */ /* 0x000fc400000012ff */
[----:B------:R-:W-:Y:S01]  /*9c00*/  MOV R26, R26 ;  /* 0x0000001a001a7202 */ /* 0x000fe20000000f00 */
[----:B------:R-:W-:Y:S01]  /*9c10*/  VIADD R27, R223, UR42 ;  /* 0x0000002adf1b7c36 */ /* 0x000fe20008000000 */
[----:B------:R-:W-:Y:S01]  /*9c20*/  LOP3.LUT R66, R51, 0x380, RZ, 0xc0, !PT ;  /* 0x0000038033427812 */ /* 0x000fe200078ec0ff */
[----:B------:R3:W-:Y:S01]  /*9c30*/  STSM.16.M88.4 [R67], R4 ;  /* 0x0000000443007844 */ /* 0x0007e20000000200 */
[----:B------:R-:W-:Y:S01]  /*9c40*/  LOP3.LUT R28, R28, R39, RZ, 0x3c, !PT ;  /* 0x000000271c1c7212 */ /* 0x000fe200078e3cff */
[--C-:B------:R-:W-:Y:S01]  /*9c50*/  IMAD.X R39, RZ, RZ, R203.reuse, P4 ;  /* 0x000000ffff277224 */ /* 0x100fe200020e06cb */
[----:B------:R-:W-:Y:S01]  /*9c60*/  LOP3.LUT R42, R42, R43, RZ, 0x3c, !PT ;  /* 0x0000002b2a2a7212 */ /* 0x000fe200078e3cff */
[----:B------:R-:W-:Y:S01]  /*9c70*/  IMAD.X R43, RZ, RZ, R203, P5 ;  /* 0x000000ffff2b7224 */ /* 0x000fe200028e06cb */
[C---:B------:R-:W-:Y:S02]  /*9c80*/  IADD3 R59, P4, R202.reuse, 0xc020, RZ ;  /* 0x0000c020ca3b7810 */ /* 0x040fe40007f9e0ff */
[----:B------:R-:W-:-:S02]  /*9c90*/  IADD3 R63, P5, R202, 0xc040, RZ ;  /* 0x0000c040ca3f7810 */ /* 0x000fc40007fbe0ff */
[----:B------:R-:W-:Y:S02]  /*9ca0*/  SHF.R.U64 R66, R66, 0x3, RZ ;  /* 0x0000000342427819 */ /* 0x000fe400000012ff */
[----:B------:R-:W-:Y:S02]  /*9cb0*/  LOP3.LUT P0, RZ, R94, 0x3, RZ, 0xc0, !PT ;  /* 0x000000035eff7812 */ /* 0x000fe4000780c0ff */
[----:B------:R-:W-:Y:S02]  /*9cc0*/  LOP3.LUT R58, R59, 0x380, RZ, 0xc0, !PT ;  /* 0x000003803b3a7812 */ /* 0x000fe400078ec0ff */
[----:B------:R-:W-:Y:S01]  /*9cd0*/  LOP3.LUT R62, R63, 0x380, RZ, 0xc0, !PT ;  /* 0x000003803f3e7812 */ /* 0x000fe200078ec0ff */
[----:B---3--:R-:W-:Y:S01]  /*9ce0*/  VIADD R4, R27, 0x8 ;  /* 0x000000081b047836 */ /* 0x008fe20000000000 */
[----:B------:R-:W-:Y:S01]  /*9cf0*/  LOP3.LUT R66, R66, R51, RZ, 0x3c, !PT ;  /* 0x0000003342427212 */ /* 0x000fe200078e3cff */
[--C-:B------:R-:W-:Y:S01]  /*9d00*/  IMAD.X R67, RZ, RZ, R203.reuse, P6 ;  /* 0x000000ffff437224 */ /* 0x100fe200030e06cb */
[----:B------:R-:W-:Y:S01]  /*9d10*/  MOV R94, R20 ;  /* 0x00000014005e7202 */ /* 0x000fe20000000f00 */
[----:B------:R-:W-:Y:S01]  /*9d20*/  IMAD.X R51, RZ, RZ, R203, P2 ;  /* 0x000000ffff337224 */ /* 0x000fe200010e06cb */
[----:B------:R-:W-:Y:S01]  /*9d30*/  ISETP.GE.OR P1, PT, R4, UR6, P0 ;  /* 0x0000000604007c0c */ /* 0x000fe20008726670 */
[----:B------:R-:W-:Y:S01]  /*9d40*/  IMAD.U32 R21, RZ, RZ, UR9 ;  /* 0x00000009ff157e24 */ /* 0x000fe2000f8e00ff */
[----:B------:R-:W-:Y:S01]  /*9d50*/  F2FP.F16.F32.PACK_AB R4, R33, R32 ;  /* 0x000000202104723e */ /* 0x000fe200000000ff */
[----:B------:R-:W-:Y:S01]  /*9d60*/  IMAD.U32 R21, RZ, RZ, UR5 ;  /* 0x00000005ff157e24 */ /* 0x000fe2000f8e00ff */
[----:B------:R-:W-:Y:S01]  /*9d70*/  F2FP.F16.F32.PACK_AB R5, R163, R48 ;  /* 0x00000030a305723e */ /* 0x000fe200000000ff */
[----:B------:R-:W-:Y:S01]  /*9d80*/  USHF.R.S32.HI UR5, URZ, 0x1f, UR44 ;  /* 0x0000001f3f057899 */ /* 0x000fe2000801142c */
[----:B------:R-:W-:Y:S01]  /*9d90*/  F2FP.F16.F32.PACK_AB R6, R37, R36 ;  /* 0x000000242506723e */ /* 0x000fe200000000ff */
[----:B------:R-:W-:Y:S01]  /*9da0*/  IMAD.U32 R20, RZ, RZ, UR8 ;  /* 0x00000008ff147e24 */ /* 0x000fe2000f8e00ff */
[----:B------:R-:W-:-:S02]  /*9db0*/  F2FP.F16.F32.PACK_AB R7, R161, R44 ;  /* 0x0000002ca107723e */ /* 0x000fc400000000ff */
[----:B------:R-:W-:Y:S02]  /*9dc0*/  MOV R87, R22 ;  /* 0x0000001600577202 */ /* 0x000fe40000000f00 */
[----:B------:R-:W-:Y:S01]  /*9dd0*/  F2FP.F16.F32.PACK_AB R8, R41, R8 ;  /* 0x000000082908723e */ /* 0x000fe200000000ff */
[----:B------:R-:W3:Y:S01]  /*9de0*/  LDC.64 R22, c[0x0][0xc78] ;  /* 0x00031e00ff167b82 */ /* 0x000ee20000000a00 */
[----:B------:R-:W-:Y:S01]  /*9df0*/  F2FP.F16.F32.PACK_AB R9, R166, R9 ;  /* 0x00000009a609723e */ /* 0x000fe200000000ff */
[----:B------:R3:W-:Y:S01]  /*9e00*/  STSM.16.M88.4 [R94], R4 ;  /* 0x000000045e007844 */ /* 0x0007e20000000200 */
[----:B------:R-:W-:Y:S02]  /*9e10*/  F2FP.F16.F32.PACK_AB R10, R45, R10 ;  /* 0x0000000a2d0a723e */ /* 0x000fe400000000ff */
[----:B------:R-:W-:Y:S02]  /*9e20*/  F2FP.F16.F32.PACK_AB R11, R164, R11 ;  /* 0x0000000ba40b723e */ /* 0x000fe400000000ff */
[----:B------:R-:W-:-:S02]  /*9e30*/  SHF.R.U64 R58, R58, 0x3, RZ ;  /* 0x000000033a3a7819 */ /* 0x000fc400000012ff */
[----:B------:R-:W-:Y:S01]  /*9e40*/  MOV R25, R24 ;  /* 0x0000001800197202 */ /* 0x000fe20000000f00 */
[----:B------:R-:W-:Y:S01]  /*9e50*/  STSM.16.M88.4 [R87], R8 ;  /* 0x0000000857007844 */ /* 0x000fe20000000200 */
[----:B------:R-:W-:Y:S02]  /*9e60*/  F2FP.F16.F32.PACK_AB R12, R49, R12 ;  /* 0x0000000c310c723e */ /* 0x000fe400000000ff */
[----:B------:R-:W-:Y:S02]  /*9e70*/  F2FP.F16.F32.PACK_AB R13, R162, R13 ;  /* 0x0000000da20d723e */ /* 0x000fe400000000ff */
[----:B------:R-:W-:Y:S02]  /*9e80*/  F2FP.F16.F32.PACK_AB R14, R53, R14 ;  /* 0x0000000e350e723e */ /* 0x000fe400000000ff */
[----:B------:R-:W-:Y:S02]  /*9e90*/  F2FP.F16.F32.PACK_AB R15, R160, R15 ;  /* 0x0000000fa00f723e */ /* 0x000fe400000000ff */
[----:B------:R-:W-:-:S02]  /*9ea0*/  SHF.R.U64 R62, R62, 0x3, RZ ;  /* 0x000000033e3e7819 */ /* 0x000fc400000012ff */
[----:B------:R-:W-:Y:S01]  /*9eb0*/  MOV R30, R30 ;  /* 0x0000001e001e7202 */ /* 0x000fe20000000f00 */
[----:B------:R-:W-:Y:S01]  /*9ec0*/  STSM.16.M88.4 [R26], R12 ;  /* 0x0000000c1a007844 */ /* 0x000fe20000000200 */
[----:B------:R-:W-:Y:S01]  /*9ed0*/  MOV R24, R66 ;  /* 0x0000004200187202 */ /* 0x000fe20000000f00 */
[C---:B---3--:R-:W-:Y:S01]  /*9ee0*/  IMAD R4, R22.reuse, UR5, RZ ;  /* 0x0000000516047c24 */ /* 0x048fe2000f8e02ff */
[----:B------:R-:W-:Y:S01]  /*9ef0*/  F2FP.F16.F32.PACK_AB R16, R57, R16 ;  /* 0x000000103910723e */ /* 0x000fe200000000ff */
[----:B------:R-:W-:Y:S01]  /*9f00*/  IMAD.WIDE.U32 R20, R22, UR44, R20 ;  /* 0x0000002c16147c25 */ /* 0x000fe2000f8e0014 */
[----:B------:R-:W-:Y:S02]  /*9f10*/  F2FP.F16.F32.PACK_AB R17, R154, R17 ;  /* 0x000000119a11723e */ /* 0x000fe400000000ff */
[----:B------:R-:W-:Y:S01]  /*9f20*/  F2FP.F16.F32.PACK_AB R18, R61, R18 ;  /* 0x000000123d12723e */ /* 0x000fe200000000ff */
[----:B------:R-:W-:Y:S01]  /*9f30*/  IMAD R4, R23, UR44, R4 ;  /* 0x0000002c17047c24 */ /* 0x000fe2000f8e0204 */
        /* <DEDUP_REMOVED lines=17> */
[----:B------:R-:W-:Y:S01]  /*a050*/  LOP3.LUT R58, R58, R59, RZ, 0x3c, !PT ;  /* 0x0000003b3a3a7212 */ /* 0x000fe200078e3cff */
[----:B------:R-:W-:Y:S01]  /*a060*/  IMAD.X R59, RZ, RZ, R203, P4 ;  /* 0x000000ffff3b7224 */ /* 0x000fe200020e06cb */
        /* <DEDUP_REMOVED lines=49> */
[----:B------:R-:W-:-:S02]  /*a380*/  F2FP.F16.F32.PACK_AB R147, R3, R150 ;  /* 0x000000960393723e */ /* 0x000fc400000000ff */
[----:B------:R-:W-:Y:S02]  /*a390*/  LEA.HI R86, R86, R225, RZ, 0x5 ;  /* 0x000000e156567211 */ /* 0x000fe400078f28ff */
        /* <DEDUP_REMOVED lines=9> */
[----:B---3--:R-:W3:Y:S02]  /*a430*/  FENCE.VIEW.ASYNC.S ;  /* 0x00000000000073c6 */ /* 0x008ee40000000000 */
[----:B---3--:R-:W-:Y:S06]  /*a440*/  BAR.ARV 0x1, 0x120 ;  /* 0x0044800000007b1d */ /* 0x008fec0000002000 */
[----:B------:R-:W-:Y:S01]  /*a450*/  ISETP.GE.OR P0, PT, R27, UR6, P0 ;  /* 0x000000061b007c0c */ /* 0x000fe20008706670 */
[----:B------:R-:W-:Y:S01]  /*a460*/  ULDC.64 UR6, c[0x0][0xc40] ;  /* 0x0003100000067ab9 */ /* 0x000fe20000000a00 */
[----:B------:R-:W3:Y:S01]  /*a470*/  SHFL.IDX PT, R3, R86, RZ, 0x1f ;  /* 0x00001fff56037589 */ /* 0x000ee200000e0000 */
[----:B------:R-:W-:-:S02]  /*a480*/  IADD3.X R5, R5, R21, R4, P2, !PT ;  /* 0x0000001505057210 */ /* 0x000fc400017fe404 */
[----:B------:R-:W-:-:S04]  /*a490*/  LEA R4, P2, R6, UR6, 0x2 ;  /* 0x0000000606047c11 */ /* 0x000fc8000f8410ff */
[----:B------:R-:W-:-:S05]  /*a4a0*/  LEA.HI.X R5, R6, UR7, R5, 0x2, P2 ;  /* 0x0000000706057c11 */ /* 0x000fca00090f1405 */
[----:B------:R4:W-:Y:S04]  /*a4b0*/  @!P1 STG.E desc[UR46][R4.64+0x20], R2 ;  /* 0x0000200204009986 */ /* 0x0009e8000c10192e */
[----:B------:R4:W-:Y:S01]  /*a4c0*/  @!P0 STG.E desc[UR46][R4.64], R0 ;  /* 0x0000000004008986 */ /* 0x0009e2000c10192e */
[----:B---3--:R-:W-:-:S13]  /*a4d0*/  ISETP.NE.AND P0, PT, R3, 0x7, PT ;  /* 0x000000070300780c */ /* 0x008fda0003f05270 */
[----:B----4-:R-:W-:Y:S05]  /*a4e0*/  @P0 BRA `(.L_x_10653) ;  /* 0x0000000c00040947 */ /* 0x010fea0003800000 */
        /* <DEDUP_REMOVED lines=14> */
[----:B---3--:R-:W-:Y:S01]  /*a5d0*/  UMOV UR40, UR5 ;  /* 0x0000000500287c82 */ /* 0x008fe20008000000 */
[----:B------:R-:W-:Y:S01]  /*a5e0*/  UMOV UR41, UR8 ;  /* 0x0000000800297c82 */ /* 0x000fe20008000000 */
[----:B------:R-:W-:Y:S01]  /*a5f0*/  UMOV UR5, 0x80 ;  /* 0x0000008000057882 */ /* 0x000fe20000000000 */
[----:B------:R3:W-:Y:S02]  /*a600*/  UTMASTG.5D [UR40], [UR6] ;  /* 0x00000028060073b5 */ /* 0x0007e40008020000 */
[----:B---3--:R-:W-:Y:S01]  /*a610*/  UMOV UR40, UR9 ;  /* 0x0000000900287c82 */ /* 0x008fe20008000000 */
[----:B------:R-:W-:Y:S01]  /*a620*/  UMOV UR41, UR5 ;  /* 0x0000000500297c82 */ /* 0x000fe20008000000 */
[----:B------:R-:W-:Y:S01]  /*a630*/  UMOV UR5, 0xc0 ;  /* 0x000000c000057882 */ /* 0x000fe20000000000 */
[----:B------:R3:W-:Y:S02]  /*a640*/  UTMASTG.5D [UR40], [UR6] ;  /* 0x00000028060073b5 */ /* 0x0007e40008020000 */
[----:B---3--:R-:W-:Y:S01]  /*a650*/  UMOV UR40, UR10 ;  /* 0x0000000a00287c82 */ /* 0x008fe20008000000 */
[----:B------:R-:W-:Y:S01]  /*a660*/  UMOV UR41, UR5 ;  /* 0x0000000500297c82 */ /* 0x000fe20008000000 */
[----:B------:R-:W-:Y:S01]  /*a670*/  UIADD3 UR5, UR39, 0x32420, URZ ;  /* 0x0003242027057890 */ /* 0x000fe2000fffe03f */
[----:B------:R3:W-:Y:S03]  /*a680*/  UTMASTG.5D [UR40], [UR6] ;  /* 0x00000028060073b5 */ /* 0x0007e60008020000 */
[----:B------:R-:W-:Y:S01]  /*a690*/  UPRMT UR5, URZ, 0x654, UR5 ;  /* 0x000006543f057896 */ /* 0x000fe20008000005 */
[----:B------:R0:W-:Y:S01]  /*a6a0*/  UTMACMDFLUSH ;  /* 0x00000000000079b7 */ /* 0x0001e20000000000 */
[----:B------:R-:W-:-:S07]  /*a6b0*/  DEPBAR.LE SB0, 0x0 ;  /* 0x000080000000791a */ /* 0x000fce0000000000 */
[----:B---3--:R-:W-:Y:S03]  /*a6c0*/  SYNCS.ARRIVE.TRANS64.RED.A1T0 RZ, [UR5], RZ ;  /* 0x000000ffffff79a7 */ /* 0x008fe60008100405 */
.L_x_10655:
[----:B------:R-:W-:Y:S05]  /*a6d0*/  BSYNC B0 ;  /* 0x0000000000007941 */ /* 0x000fea0003800000 */
.L_x_10654:
[----:B------:R-:W-:Y:S05]  /*a6e0*/  BRA `(.L_x_10653) ;  /* 0x0000000800847947 */ /* 0x000fea0003800000 */
.L_x_10652:
[----:B------:R-:W3:Y:S01]  /*a6f0*/  LDC R12, c[0x0][0xeac] ;  /* 0x0003ab00ff0c7b82 */ /* 0x000ee20000000800 */
[----:B------:R-:W-:Y:S01]  /*a700*/  ISETP.GT.AND P0, PT, R225, 0x7f, PT ;  /* 0x0000007fe100780c */ /* 0x000fe20003f04270 */
[----:B------:R-:W-:Y:S01]  /*a710*/  USHF.R.S32.HI UR5, URZ, 0x1f, UR43 ;  /* 0x0000001f3f057899 */ /* 0x000fe2000801142b */
[----:B------:R-:W-:Y:S01]  /*a720*/  BSSY B0, `(.L_x_10656) ;  /* 0x000001c000007945 */ /* 0x000fe20003800000 */
[----:B------:R-:W-:Y:S01]  /*a730*/  USHF.R.S32.HI UR6, URZ, 0x1f, UR44 ;  /* 0x0000001f3f067899 */ /* 0x000fe2000801142c */
[----:B------:R-:W-:Y:S02]  /*a740*/  SHF.R.S32.HI R219, RZ, 0x1f, R218 ;  /* 0x0000001fffdb7819 */ /* 0x000fe400000114da */
[----:B------:R-:W-:Y:S01]  /*a750*/  SHF.R.S32.HI R14, RZ, 0x1f, R225 ;  /* 0x0000001fff0e7819 */ /* 0x000fe200000114e1 */
[----:B------:R-:W4:Y:S08]  /*a760*/  LDC.64 R6, c[0x0][0xbe0] ;  /* 0x0002f800ff067b82 */ /* 0x000f300000000a00 */
[----:B------:R-:W1:Y:S01]  /*a770*/  LDC.64 R8, c[0x0][0xbe8] ;  /* 0x0002fa00ff087b82 */ /* 0x000e620000000a00 */
[----:B------:R-:W-:Y:S05]  /*a780*/  @P0 BRA `(.L_x_10657) ;  /* 0x0000000000540947 */ /* 0x000fea0003800000 */
[----:B------:R-:W5:Y:S01]  /*a790*/  S2R R0, SR_TID.X ;  /* 0x0000000000007919 */ /* 0x000f620000002100 */
[----:B------:R-:W-:Y:S01]  /*a7a0*/  ULDC UR7, c[0x0][0xb88] ;  /* 0x0002e20000077ab9 */ /* 0x000fe20000000800 */
[----:B-----5:R-:W-:-:S04]  /*a7b0*/  IADD3 R2, R221, -0x80, R0 ;  /* 0xffffff80dd027810 */ /* 0x020fc80007ffe000 */
[----:B------:R-:W-:-:S13]  /*a7c0*/  ISETP.GE.AND P0, PT, R2, UR7, PT ;  /* 0x0000000702007c0c */ /* 0x000fda000bf06270 */
[----:B------:R-:W-:Y:S05]  /*a7d0*/  @P0 BRA `(.L_x_10657) ;  /* 0x0000000000400947 */ /* 0x000fea0003800000 */
[----:B------:R-:W5:Y:S01]  /*a7e0*/  LDC.64 R4, c[0x0][0xc70] ;  /* 0x00031c00ff047b82 */ /* 0x000f620000000a00 */
[----:B------:R-:W-:Y:S01]  /*a7f0*/  SHF.R.S32.HI R3, RZ, 0x1f, R2 ;  /* 0x0000001fff037819 */ /* 0x000fe20000011402 */
[----:B------:R-:W-:-:S06]  /*a800*/  ULDC.64 UR8, c[0x0][0xc40] ;  /* 0x0003100000087ab9 */ /* 0x000fcc0000000a00 */
[----:B------:R-:W1:Y:S01]  /*a810*/  LDC.64 R10, c[0x0][0xc78] ;  /* 0x00031e00ff0a7b82 */ /* 0x000e620000000a00 */
[C---:B-----5:R-:W-:Y:S02]  /*a820*/  IMAD R0, R4.reuse, UR5, RZ ;  /* 0x0000000504007c24 */ /* 0x060fe4000f8e02ff */
[----:B------:R-:W-:-:S04]  /*a830*/  IMAD.WIDE.U32 R2, R4, UR43, R2 ;  /* 0x0000002b04027c25 */ /* 0x000fc8000f8e0002 */
[----:B------:R-:W-:Y:S02]  /*a840*/  IMAD R5, R5, UR43, R0 ;  /* 0x0000002b05057c24 */ /* 0x000fe4000f8e0200 */
[C---:B-1----:R-:W-:Y:S02]  /*a850*/  IMAD R0, R10.reuse, UR6, RZ ;  /* 0x000000060a007c24 */ /* 0x042fe4000f8e02ff */
[----:B------:R-:W-:Y:S02]  /*a860*/  IMAD.IADD R3, R3, 0x1, R5 ;  /* 0x0000000103037824 */ /* 0x000fe400078e0205 */
[----:B------:R-:W-:Y:S02]  /*a870*/  IMAD R5, R11, UR44, R0 ;  /* 0x0000002c0b057c24 */ /* 0x000fe4000f8e0200 */
[----:B------:R-:W-:-:S05]  /*a880*/  IMAD.WIDE.U32 R2, R10, UR44, R2 ;  /* 0x0000002c0a027c25 */ /* 0x000fca000f8e0002 */
[----:B------:R-:W-:Y:S02]  /*a890*/  IADD3 R3, R3, R5, RZ ;  /* 0x0000000503037210 */ /* 0x000fe40007ffe0ff */
[----:B------:R-:W-:-:S04]  /*a8a0*/  LEA R4, P0, R2, UR8, 0x2 ;  /* 0x0000000802047c11 */ /* 0x000fc8000f8010ff */
[----:B------:R-:W-:Y:S01]  /*a8b0*/  LEA.HI.X R5, R2, UR9, R3, 0x2, P0 ;  /* 0x0000000902057c11 */ /* 0x000fe200080f1403 */
[----:B------:R-:W-:-:S05]  /*a8c0*/  IMAD.MOV.U32 R3, RZ, RZ, -0x800000 ;  /* 0xff800000ff037424 */ /* 0x000fca00078e00ff */
[----:B------:R1:W-:Y:S03]  /*a8d0*/  STG.E desc[UR46][R4.64], R3 ;  /* 0x0000000304007986 */ /* 0x0003e6000c10192e */
.L_x_10657:
[----:B------:R-:W-:Y:S05]  /*a8e0*/  BSYNC B0 ;  /* 0x0000000000007941 */ /* 0x000fea0003800000 */
.L_x_10656:
[----:B----4-:R-:W-:Y:S01]  /*a8f0*/  IMAD R0, R6, UR5, RZ ;  /* 0x0000000506007c24 */ /* 0x010fe2000f8e02ff */
[----:B------:R-:W-:Y:S01]  /*a900*/  LEA.HI R14, R14, R225, RZ, 0x3 ;  /* 0x000000e10e0e7211 */ /* 0x000fe200078f18ff */
[----:B------:R-:W-:Y:S01]  /*a910*/  ULDC UR5, c[0x0][0xb88] ;  /* 0x0002e20000057ab9 */ /* 0x000fe20000000800 */
[----:B-1----:R-:W-:Y:S01]  /*a920*/  IMAD.WIDE.U32 R4, R6, UR43, R218 ;  /* 0x0000002b06047c25 */ /* 0x002fe2000f8e00da */
[----:B------:R-:W-:Y:S01]  /*a930*/  UIADD3 UR42, -UR42, UR5, URZ ;  /* 0x000000052a2a7290 */ /* 0x000fe2000fffe13f */
[----:B------:R-:W-:Y:S01]  /*a940*/  SHF.R.S32.HI R2, RZ, 0x3, R14 ;  /* 0x00000003ff027819 */ /* 0x000fe2000001140e */
[----:B------:R-:W-:Y:S01]  /*a950*/  ULOP3.LUT UR40, URZ, UR40, URZ, 0x33, !UPT ;  /* 0x000000283f287292 */ /* 0x000fe2000f8e333f */
[----:B------:R-:W-:Y:S01]  /*a960*/  IMAD R3, R7, UR43, R0 ;  /* 0x0000002b07037c24 */ /* 0x000fe2000f8e0200 */
[----:B------:R-:W-:Y:S02]  /*a970*/  BSSY B0, `(.L_x_10658) ;  /* 0x0000026000007945 */ /* 0x000fe40003800000 */
[C---:B------:R-:W-:Y:S01]  /*a980*/  ISETP.GE.AND P2, PT, R2.reuse, UR42, PT ;  /* 0x0000002a02007c0c */ /* 0x040fe2000bf46270 */
[----:B------:R-:W-:-:S02]  /*a990*/  VIADD R0, R2, 0x20 ;  /* 0x0000002002007836 */ /* 0x000fc40000000000 */
[----:B------:R-:W-:Y:S02]  /*a9a0*/  VIADD R6, R2, 0x40 ;  /* 0x0000004002067836 */ /* 0x000fe40000000000 */
[----:B------:R-:W-:Y:S01]  /*a9b0*/  IMAD.IADD R5, R5, 0x1, R3 ;  /* 0x0000000105057824 */ /* 0x000fe200078e0203 */
[----:B------:R-:W-:Y:S01]  /*a9c0*/  ISETP.GE.AND P0, PT, R0, UR42, PT ;  /* 0x0000002a00007c0c */ /* 0x000fe2000bf06270 */
[----:B------:R-:W-:Y:S01]  /*a9d0*/  IMAD R0, R8, UR6, RZ ;  /* 0x0000000608007c24 */ /* 0x000fe2000f8e02ff */
[----:B------:R-:W-:Y:S01]  /*a9e0*/  SHF.R.S32.HI R3, RZ, 0x1f, R2 ;  /* 0x0000001fff037819 */ /* 0x000fe20000011402 */
[----:B---3--:R-:W-:Y:S01]  /*a9f0*/  VIADD R11, R12, UR40 ;  /* 0x000000280c0b7c36 */ /* 0x008fe20008000000 */
[----:B------:R-:W-:Y:S01]  /*aa00*/  ISETP.GE.AND P1, PT, R6, UR42, PT ;  /* 0x0000002a06007c0c */ /* 0x000fe2000bf26270 */
        /* <DEDUP_REMOVED lines=28> */
.L_x_10659:
[----:B------:R-:W-:Y:S05]  /*abd0*/  BSYNC B0 ;  /* 0x0000000000007941 */ /* 0x000fea0003800000 */
.L_x_10658:
[----:B------:R-:W-:Y:S01]  /*abe0*/  BSSY B0, `(.L_x_10660) ;  /* 0x000001b000007945 */ /* 0x000fe20003800000 */
[----:B------:R-:W-:-:S03]  /*abf0*/  ISETP.GE.AND P2, PT, R0, UR42, PT ;  /* 0x0000002a00007c0c */ /* 0x000fc6000bf46270 */
[----:B------:R-:W-:Y:S10]  /*ac00*/  @P0 BRA `(.L_x_10661) ;  /* 0x0000000000600947 */ /* 0x000ff40003800000 */
[----:B-1----:R-:W-:Y:S01]  /*ac10*/  IADD3 R9, P0, R4, 0x20, RZ ;  /* 0x0000002004097810 */ /* 0x002fe20007f1e0ff */
        /* <DEDUP_REMOVED lines=23> */
.L_x_10661:
[----:B------:R-:W-:Y:S05]  /*ad90*/  BSYNC B0 ;  /* 0x0000000000007941 */ /* 0x000fea0003800000 */
.L_x_10660:
[----:B------:R-:W-:Y:S04]  /*ada0*/  BSSY B0, `(.L_x_10662) ;  /* 0x000001a000007945 */ /* 0x000fe80003800000 */
[----:B------:R-:W-:Y:S05]  /*adb0*/  @P1 BRA `(.L_x_10663) ;  /* 0x0000000000601947 */ /* 0x000fea0003800000 */
[----:B-1-3--:R-:W-:Y:S01]  /*adc0*/  IADD3 R9, P0, R4, 0x40, RZ ;  /* 0x0000004004097810 */ /* 0x00afe20007f1e0ff */
        /* <DEDUP_REMOVED lines=23> */
.L_x_10663:
[----:B------:R-:W-:Y:S05]  /*af40*/  BSYNC B0 ;  /* 0x0000000000007941 */ /* 0x000fea0003800000 */
.L_x_10662:
        /* <DEDUP_REMOVED lines=26> */
.L_x_10664:
[----:B------:R-:W-:Y:S05]  /*b0f0*/  BSYNC B0 ;  /* 0x0000000000007941 */ /* 0x000fea0003800000 */
.L_x_10653:
[----:B------:R-:W5:Y:S02]  /*b100*/  LDC R0, c[0x0][0xea8] ;  /* 0x0003aa00ff007b82 */ /* 0x000f640000000800 */
[----:B-----5:R-:W-:-:S13]  /*b110*/  ISETP.LE.AND P0, PT, R0, UR4, PT ;  /* 0x0000000400007c0c */ /* 0x020fda000bf03270 */
[----:B------:R-:W-:Y:S05]  /*b120*/  @!P0 BRA `(.L_x_10665) ;  /* 0xffffff5c003c8947 */ /* 0x000fea000383ffff */
[----:B------:R-:W-:Y:S05]  /*b130*/  EXIT ;  /* 0x000000000000794d */ /* 0x000fea0003800000 */
.L_x_10616:
[----:B------:R-:W-:-:S08]  /*b140*/  NOP ;  /* 0x0000000000007918 */ /* 0x000fd00000000000 */
[----:B---3--:R-:W1:-:S00]  /*b150*/  USETMAXREG.DEALLOC.CTAPOOL 0x18 ;  /* 0x00000018000079c8 */ /* 0x008e4000080e0500 */
        /* <DEDUP_REMOVED lines=12> */
[----:B------:R-:W-:Y:S01]  /*b220*/  ULDC UR44, c[0x0][0xc] ;  /* 0x00000300002c7ab9 */ /* 0x000fe20000000800 */
[----:B------:R-:W-:Y:S01]  /*b230*/  IMAD.MOV.U32 R17, RZ, RZ, 0x1 ;  /* 0x00000001ff117424 */ /* 0x000fe200078e00ff */
[----:B------:R-:W-:Y:S01]  /*b240*/  ULDC.64 UR38, c[0x0][0x198] ;  /* 0x0000660000267ab9 */ /* 0x000fe20000000a00 */
[----:B------:R-:W-:Y:S01]  /*b250*/  IMAD.MOV.U32 R16, RZ, RZ, RZ ;  /* 0x000000ffff107224 */ /* 0x000fe200078e00ff */
[----:B------:R1:W-:Y:S04]  /*b260*/  STL [R1], R0 ;  /* 0x0000000001007387 */ /* 0x0003e80000100800 */
[----:B------:R1:W-:Y:S02]  /*b270*/  STL [R1+0x4], RZ ;  /* 0x000004ff01007387 */ /* 0x0003e40000100800 */
.L_x_10716:
[----:B--23--:R-:W2:Y:S01]  /*b280*/  LDL R6, [R1] ;  /* 0x0000000001067983 */ /* 0x00cea20000100800 */
        /* <DEDUP_REMOVED lines=12> */
[----:B----4-:R-:W-:Y:S05]  /*b350*/  @!P0 BRA `(.L_x_10667) ;  /* 0x0000000000208947 */ /* 0x010fea0003800000 */
        /* <DEDUP_REMOVED lines=8> */
.L_x_10667:
[----:B------:R-:W-:Y:S01]  /*b3e0*/  ULDC UR11, c[0x0][0xec4] ;  /* 0x0003b100000b7ab9 */ /* 0x000fe20000000800 */
[----:B------:R-:W-:Y:S01]  /*b3f0*/  UMOV UR9, UR10 ;  /* 0x0000000a00097c82 */ /* 0x000fe20008000000 */
[----:B------:R-:W-:-:S11]  /*b400*/  UISETP.NE.AND UP0, UPT, UR11, 0x1, UPT ;  /* 0x000000010b00788c */ /* 0x000fd6000bf05270 */
[----:B------:R-:W-:Y:S02]  /*b410*/  @UP0 ULDC.64 UR12, c[0x0][0xec8] ;  /* 0x0003b200000c0ab9 */ /* 0x000fe40000000a00 */
[----:B------:R-:W-:-:S04]  /*b420*/  UIMAD.WIDE.U32 UR6, UR10, UR12, URZ ;  /* 0x0000000c0a0672a5 */ /* 0x000fc8000f8e003f */
[----:B------:R-:W-:-:S04]  /*b430*/  @UP0 USHF.R.U32.HI UR9, URZ, UR13, UR7 ;  /* 0x0000000d3f090299 */ /* 0x000fc80008011607 */
[----:B------:R-:W-:-:S12]  /*b440*/  UIMAD UR6, UR9, UR11, URZ ;  /* 0x0000000b090672a4 */ /* 0x000fd8000f8e023f */
.L_x_10668:
[----:B------:R-:W1:Y:S01]  /*b450*/  LDC R0, c[0x0][0x404] ;  /* 0x00010100ff007b82 */ /* 0x000e620000000800 */
[----:B------:R-:W-:Y:S01]  /*b460*/  ULOP3.LUT UR7, URZ, UR9, URZ, 0x33, !UPT ;  /* 0x000000093f077292 */ /* 0x000fe2000f8e333f */
[----:B------:R-:W-:Y:S01]  /*b470*/  BSSY B6, `(.L_x_10669) ;  /* 0x000027a000067945 */ /* 0x000fe20003800000 */
[----:B------:R-:W-:Y:S01]  /*b480*/  ULDC.64 UR12, c[0x0][0x3f8] ;  /* 0x0000fe00000c7ab9 */ /* 0x000fe20000000a00 */
[----:B------:R-:W-:Y:S01]  /*b490*/  ULDC UR9, c[0x0][0xeac] ;  /* 0x0003ab0000097ab9 */ /* 0x000fe20000000800 */
[----:B------:R-:W-:Y:S01]  /*b4a0*/  ISETP.NE.U32.AND P0, PT, RZ, UR12, PT ;  /* 0x0000000cff007c0c */ /* 0x000fe2000bf05070 */
[----:B------:R-:W-:Y:S02]  /*b4b0*/  UIADD3 UR7, UR7, UR9, URZ ;  /* 0x0000000907077290 */ /* 0x000fe4000fffe03f */
[----:B------:R-:W2:Y:S01]  /*b4c0*/  LDC R2, c[0x0][0x288] ;  /* 0x0000a200ff027b82 */ /* 0x000ea20000000800 */
[----:B------:R-:W-:Y:S01]  /*b4d0*/  ISETP.NE.AND.EX P0, PT, RZ, UR13, PT, P0 ;  /* 0x0000000dff007c0c */ /* 0x000fe2000bf05300 */
[----:B------:R-:W-:Y:S01]  /*b4e0*/  USHF.L.U32 UR41, UR7, 0x7, URZ ;  /* 0x0000000707297899 */ /* 0x000fe2000800063f */
[----:B------:R-:W-:Y:S01]  /*b4f0*/  ULDC UR9, c[0x0][0xeb8] ;  /* 0x0003ae0000097ab9 */ /* 0x000fe20000000800 */
[----:B------:R-:W-:-:S02]  /*b500*/  UIADD3 UR6, UR10, -UR6, URZ ;  /* 0x800000060a067290 */ /* 0x000fc4000fffe03f */
[----:B------:R-:W-:Y:S02]  /*b510*/  UISETP.NE.AND UP0, UPT, UR9, 0x1, UPT ;  /* 0x000000010900788c */ /* 0x000fe4000bf05270 */
[----:B------:R-:W3:Y:S01]  /*b520*/  LDC R4, c[0x0][0x2e0] ;  /* 0x0000b800ff047b82 */ /* 0x000ee20000000800 */
[----:B------:R-:W-:Y:S01]  /*b530*/  IMAD.U32 R5, RZ, RZ, UR41 ;  /* 0x00000029ff057e24 */ /* 0x000fe2000f8e00ff */
[----:B------:R-:W-:Y:S02]  /*b540*/  ULDC UR7, c[0x0][0xec4] ;  /* 0x0003b10000077ab9 */ /* 0x000fe40000000800 */
[----:B------:R-:W-:Y:S01]  /*b550*/  UIMAD UR8, UR8, UR7, UR6 ;  /* 0x00000007080872a4 */ /* 0x000fe2000f8e0206 */
[----:B-1----:R-:W-:-:S04]  /*b560*/  SEL R3, R0, 0x1, P0 ;  /* 0x0000000100037807 */ /* 0x002fc80000000000 */
[----:B------:R-:W-:Y:S01]  /*b570*/  @UP0 ULDC UR6, c[0x0][0xebc] ;  /* 0x0003af0000060ab9 */ /* 0x000fe20000000800 */
[----:B------:R-:W-:Y:S01]  /*b580*/  @UP0 ULDC UR10, c[0x0][0xec0] ;  /* 0x0003b000000a0ab9 */ /* 0x000fe20000000800 */
[----:B------:R-:W-:Y:S02]  /*b590*/  UIMAD.WIDE.U32 UR6, UR8, UR6, URZ ;  /* 0x00000006080672a5 */ /* 0x000fe4000f8e003f */
[----:B------:R-:W-:Y:S01]  /*b5a0*/  UMOV UR43, UR8 ;  /* 0x00000008002b7c82 */ /* 0x000fe20008000000 */
[----:B--2---:R-:W-:Y:S01]  /*b5b0*/  IADD3 R2, R5, 0xdf, -R2 ;  /* 0x000000df05027810 */ /* 0x004fe20007ffe802 */
[----:B------:R-:W-:-:S04]  /*b5c0*/  @UP0 USHF.R.U32.HI UR43, URZ, UR10, UR7 ;  /* 0x0000000a3f2b0299 */ /* 0x000fc80008011607 */
[----:B------:R-:W-:Y:S01]  /*b5d0*/  UIADD3 UR42, -UR43, URZ, URZ ;  /* 0x0000003f2b2a7290 */ /* 0x000fe2000fffe13f */
[----:B---3--:R-:W-:-:S03]  /*b5e0*/  IMAD R0, R3, R4, 0x5f ;  /* 0x0000005f03007424 */ /* 0x008fc600078e0204 */
[----:B------:R-:W-:Y:S01]  /*b5f0*/  UIMAD UR42, UR9, UR42, UR8 ;  /* 0x0000002a092a72a4 */ /* 0x000fe2000f8e0208 */
[----:B------:R-:W-:Y:S02]  /*b600*/  IMAD R2, R3, R4, R2 ;  /* 0x0000000403027224 */ /* 0x000fe400078e0202 */
[----:B------:R-:W-:-:S04]  /*b610*/  IMAD.HI R0, R0, 0x2aaaaaab, RZ ;  /* 0x2aaaaaab00007827 */ /* 0x000fc800078e02ff */
[----:B------:R-:W-:Y:S01]  /*b620*/  IMAD.HI R2, R2, 0x2aaaaaab, RZ ;  /* 0x2aaaaaab02027827 */ /* 0x000fe200078e02ff */
[----:B------:R-:W-:-:S04]  /*b630*/  SHF.R.U32.HI R3, RZ, 0x1f, R0 ;  /* 0x0000001fff037819 */ /* 0x000fc80000011600 */
[----:B------:R-:W-:Y:S02]  /*b640*/  SHF.R.U32.HI R5, RZ, 0x1f, R2 ;  /* 0x0000001fff057819 */ /* 0x000fe40000011602 */
[----:B------:R-:W-:Y:S02]  /*b650*/  LEA.HI.SX32 R3, R0, R3, 0x1c ;  /* 0x0000000300037211 */ /* 0x000fe400078fe2ff */
[----:B------:R-:W-:-:S04]  /*b660*/  LEA.HI.SX32 R2, R2, R5, 0x1c ;  /* 0x0000000502027211 */ /* 0x000fc800078fe2ff */
[----:B------:R-:W-:-:S04]  /*b670*/  VIMNMX R19, R3, R2, PT ;  /* 0x0000000203137248 */ /* 0x000fc80003fe0100 */
[----:B------:R-:W-:-:S13]  /*b680*/  ISETP.GT.AND P0, PT, R19, RZ, PT ;  /* 0x000000ff1300720c */ /* 0x000fda0003f04270 */
        /* <DEDUP_REMOVED lines=19> */
.L_x_10670:
        /* <DEDUP_REMOVED lines=22> */
.L_x_10672:
        /* <DEDUP_REMOVED lines=19> */
.L_x_10674:
        /* <DEDUP_REMOVED lines=16> */
.L_x_10673:
[----:B------:R-:W-:Y:S01]  /*bb50*/  ULDC.64 UR4, c[0x0][0xaf0] ;  /* 0x0002bc0000047ab9 */ /* 0x000fe20000000a00 */
[----:B------:R-:W-:Y:S01]  /*bb60*/  IMAD.U32 R5, RZ, RZ, UR43 ;  /* 0x0000002bff057e24 */ /* 0x000fe2000f8e00ff */
[----:B------:R-:W-:Y:S01]  /*bb70*/  ISETP.NE.U32.AND P0, PT, RZ, UR4, PT ;  /* 0x00000004ff007c0c */ /* 0x000fe2000bf05070 */
[----:B------:R-:W1:Y:S01]  /*bb80*/  LDC R0, c[0x0][0x428] ;  /* 0x00010a00ff007b82 */ /* 0x000e620000000800 */
[----:B------:R-:W-:Y:S01]  /*bb90*/  MOV R6, UR43 ;  /* 0x0000002b00067c02 */ /* 0x000fe20008000f00 */
        /* <DEDUP_REMOVED lines=25> */
.L_x_10729:
[----:B------:R-:W-:Y:S01]  /*bd30*/  UMOV UR4, 0xffffffff ;  /* 0xffffffff00047882 */ /* 0x000fe20000000000 */
[----:B------:R-:W-:Y:S02]  /*bd40*/  SHF.R.S32.HI R7, RZ, 0x1f, R6 ;  /* 0x0000001fff077819 */ /* 0x000fe40000011406 */
[----:B------:R-:W-:Y:S05]  /*bd50*/  BRA.DIV UR4, `(.L_x_10676) ;  /* 0x0000002604b47947 */ /* 0x000fea000b800000 */
[----:B------:R-:W-:-:S13]  /*bd60*/  ELECT P6, URZ, PT ;  /* 0x00000000003f782f */ /* 0x000fda00038c0000 */
.L_x_10732:
        /* <DEDUP_REMOVED lines=20> */
.L_x_10678:
[----:B-1----:R-:W-:Y:S01]  /*beb0*/  IMAD R10, R16, 0x8, R18 ;  /* 0x00000008100a7824 */ /* 0x002fe200078e0212 */
[----:B------:R-:W-:-:S04]  /*bec0*/  SHF.L.U32 R5, R17, 0x1f, RZ ;  /* 0x0000001f11057819 */ /* 0x000fc800000006ff */
[----:B------:R-:W1:Y:S02]  /*bed0*/  SYNCS.PHASECHK.TRANS64.TRYWAIT P2, [R10+URZ+0x32440], R5 ;  /* 0x032440050a0075a7 */ /* 0x000e64000804017f */
[----:B-1----:R-:W-:Y:S05]  /*bee0*/  @!P2 BRA `(.L_x_10679) ;  /* 0x000000240070a947 */ /* 0x002fea0003800000 */
.L_x_10733:
        /* <DEDUP_REMOVED lines=11> */
.L_x_10680:
        /* <DEDUP_REMOVED lines=16> */
.L_x_10677:
[----:B------:R-:W2:Y:S01]  /*c0a0*/  LDL.LU R9, [R1+0x4] ;  /* 0x0000040001097983 */ /* 0x000ea20000300800 */
[----:B------:R-:W-:Y:S05]  /*c0b0*/  WARPSYNC.ALL ;  /* 0x0000000000007948 */ /* 0x000fea0003800000 */
[----:B------:R-:W-:Y:S01]  /*c0c0*/  BAR.SYNC.DEFER_BLOCKING 0x8, 0x120 ;  /* 0x0204800000007b1d */ /* 0x000fe20000010000 */
[----:B------:R-:W-:-:S05]  /*c0d0*/  ELECT P2, URZ, PT ;  /* 0x00000000003f782f */ /* 0x000fca0003840000 */
[----:B------:R-:W-:Y:S01]  /*c0e0*/  BSSY B0, `(.L_x_10681) ;  /* 0x0000030000007945 */ /* 0x000fe20003800000 */
[----:B--2---:R-:W-:-:S05]  /*c0f0*/  VIADD R9, R9, 0x1 ;  /* 0x0000000109097836 */ /* 0x004fca0000000000 */
[----:B------:R1:W-:Y:S02]  /*c100*/  STL [R1+0x4], R9 ;  /* 0x0000040901007387 */ /* 0x0003e40000100800 */
[----:B------:R-:W-:Y:S05]  /*c110*/  @!P2 BRA `(.L_x_10682) ;  /* 0x0000000000b0a947 */ /* 0x000fea0003800000 */
        /* <DEDUP_REMOVED lines=14> */
[----:B--2---:R-:W-:Y:S01]  /*c200*/  IMAD.MOV.U32 R5, RZ, RZ, 0x10000 ;  /* 0x00010000ff057424 */ /* 0x004fe200078e00ff */
        /* <DEDUP_REMOVED lines=22> */
[----:B--2---:R-:W-:Y:S01]  /*c370*/  UIADD3 UR8, UR17, 0x2e400, URZ ;  /* 0x0002e40011087890 */ /* 0x004fe2000fffe03f */
[----:B------:R-:W-:-:S02]  /*c380*/  UMOV UR10, 0xc0 ;  /* 0x000000c0000a7882 */ /* 0x000fc40000000000 */
[----:B------:R-:W-:Y:S01]  /*c390*/  UMOV UR17, UR33 ;  /* 0x0000002100117c82 */ /* 0x000fe20008000000 */
[----:B------:R-:W-:Y:S01]  /*c3a0*/  UMOV UR9, UR33 ;  /* 0x0000002100097c82 */ /* 0x000fe20008000000 */
[----:B------:R3:W-:Y:S04]  /*c3b0*/  UTMALDG.4D [UR16], [UR6], desc[UR14] ;  /* 0x00000e10060075b4 */ /* 0x0007e80008019000 */
[----:B------:R3:W-:Y:S02]  /*c3c0*/  UTMALDG.4D [UR8], [UR6], desc[UR14] ;  /* 0x00000e08060075b4 */ /* 0x0007e40008019000 */
[----:B---3--:R-:W-:Y:S01]  /*c3d0*/  NOP ;  /* 0x0000000000007918 */ /* 0x008fe20000000000 */
.L_x_10682:
[----:B------:R-:W-:Y:S05]  /*c3e0*/  BSYNC B0 ;  /* 0x0000000000007941 */ /* 0x000fea0003800000 */
.L_x_10681:
[----:B------:R-:W-:-:S04]  /*c3f0*/  LEA.HI R5, R9, R9, RZ, 0x1 ;  /* 0x0000000909057211 */ /* 0x000fc800078f08ff */
[----:B------:R-:W-:-:S05]  /*c400*/  LOP3.LUT R5, R5, 0xfffffffe, RZ, 0xc0, !PT ;  /* 0xfffffffe05057812 */ /* 0x000fca00078ec0ff */
[----:B------:R-:W-:-:S05]  /*c410*/  IMAD.IADD R5, R9, 0x1, -R5 ;  /* 0x0000000109057824 */ /* 0x000fca00078e0a05 */
[----:B------:R-:W-:-:S04]  /*c420*/  SHF.L.U32 R5, R5, 0x1f, RZ ;  /* 0x0000001f05057819 */ /* 0x000fc800000006ff */
[----:B------:R-:W2:Y:S02]  /*c430*/  SYNCS.PHASECHK.TRANS64.TRYWAIT P2, [R18+URZ+0x32420], R5 ;  /* 0x03242005120075a7 */ /* 0x000ea4000804017f */
[----:B--2---:R-:W-:Y:S05]  /*c440*/  @!P2 BRA `(.L_x_10683) ;  /* 0x00000020002ca947 */ /* 0x004fea0003800000 */
.L_x_10734:
[----:B------:R-:W-:Y:S01]  /*c450*/  ULDC.64 UR4, c[0x0][0x408] ;  /* 0x0001020000047ab9 */ /* 0x000fe20000000a00 */
[----:B------:R-:W-:Y:S04]  /*c460*/  BSSY B0, `(.L_x_10684) ;  /* 0x0000030000007945 */ /* 0x000fe80003800000 */
[----:B------:R-:W-:Y:S05]  /*c470*/  @!P6 BRA `(.L_x_10685) ;  /* 0x0000000000b8e947 */ /* 0x000fea0003800000 */
[----:B------:R-:W-:Y:S01]  /*c480*/  IMAD R10, R16, 0x8, R18 ;  /* 0x00000008100a7824 */ /* 0x000fe200078e0212 */
[----:B--2---:R-:W-:Y:S01]  /*c490*/  SHF.L.U32 R5, R17, 0x1f, RZ ;  /* 0x0000001f11057819 */ /* 0x004fe200000006ff */
[----:B-1----:R-:W1:Y:S03]  /*c4a0*/  S2R R9, SR_TID.X ;  /* 0x0000000000097919 */ /* 0x002e660000002100 */
[----:B------:R-:W2:Y:S01]  /*c4b0*/  SYNCS.PHASECHK.TRANS64.TRYWAIT P2, [R10+URZ+0x32460], R5 ;  /* 0x032460050a0075a7 */ /* 0x000ea2000804017f */
[----:B-1----:R-:W-:-:S04]  /*c4c0*/  LOP3.LUT R9, R9, 0x7f, RZ, 0xc0, !PT ;  /* 0x0000007f09097812 */ /* 0x002fc800078ec0ff */
[----:B------:R-:W-:Y:S01]  /*c4d0*/  ISETP.NE.AND P3, PT, R9, RZ, PT ;  /* 0x000000ff0900720c */ /* 0x000fe20003f65270 */
[----:B--2---:R-:W-:-:S12]  /*c4e0*/  @!P2 BRA `(.L_x_10686) ;  /* 0x000000200018a947 */ /* 0x004fd80003800000 */
.L_x_10735:
        /* <DEDUP_REMOVED lines=8> */
.L_x_10687:
        /* <DEDUP_REMOVED lines=31> */
.L_x_10685:
[----:B------:R-:W-:Y:S05]  /*c760*/  BSYNC B0 ;  /* 0x0000000000007941 */ /* 0x000fea0003800000 */
.L_x_10684:
[----:B------:R-:W-:-:S13]  /*c770*/  ISETP.GE.AND P2, PT, R19, 0x2, PT ;  /* 0x000000021300780c */ /* 0x000fda0003f46270 */
[----:B------:R-:W-:Y:S05]  /*c780*/  @!P2 BRA `(.L_x_10688) ;  /* 0x0000001000c4a947 */ /* 0x000fea0003800000 */
[C---:B--2---:R-:W-:Y:S01]  /*c790*/  LOP3.LUT R5, R19.reuse, 0x1, RZ, 0xc0, !PT ;  /* 0x0000000113057812 */ /* 0x044fe200078ec0ff */
[----:B-1----:R-:W-:-:S03]  /*c7a0*/  VIADD R9, R19, 0xfffffffe ;  /* 0xfffffffe13097836 */ /* 0x002fc60000000000 */
[----:B------:R-:W-:Y:S01]  /*c7b0*/  ISETP.NE.U32.AND P2, PT, R5, 0x1, PT ;  /* 0x000000010500780c */ /* 0x000fe20003f45070 */
[----:B------:R-:W-:-:S12]  /*c7c0*/  IMAD.MOV.U32 R8, RZ, RZ, R9 ;  /* 0x000000ffff087224 */ /* 0x000fd800078e0009 */
        /* <DEDUP_REMOVED lines=27> */
.L_x_10692:
[----:B-1----:R-:W1:Y:S01]  /*c980*/  S2R R2, SR_TID.X ;  /* 0x0000000000027919 */ /* 0x002e620000002100 */
[----:B------:R-:W-:Y:S02]  /*c990*/  SHF.L.U32 R3, R17, 0x1f, RZ ;  /* 0x0000001f11037819 */ /* 0x000fe400000006ff */
[----:B-1----:R-:W-:Y:S01]  /*c9a0*/  LOP3.LUT R5, R2, 0x7f, RZ, 0xc0, !PT ;  /* 0x0000007f02057812 */ /* 0x002fe200078ec0ff */
[----:B------:R-:W-:-:S03]  /*c9b0*/  IMAD R2, R16, 0x8, R18 ;  /* 0x0000000810027824 */ /* 0x000fc600078e0212 */
[----:B------:R-:W-:Y:S01]  /*c9c0*/  ISETP.NE.AND P2, PT, R5, RZ, PT ;  /* 0x000000ff0500720c */ /* 0x000fe20003f45270 */
[----:B------:R-:W1:Y:S02]  /*c9d0*/  SYNCS.PHASECHK.TRANS64.TRYWAIT P3, [R2+URZ+0x32440], R3 ;  /* 0x03244003020075a7 */ /* 0x000e64000806017f */
[----:B-1----:R-:W-:Y:S10]  /*c9e0*/  @!P3 BRA `(.L_x_10693) ;  /* 0x0000001800ecb947 */ /* 0x002ff40003800000 */
.L_x_10736:
        /* <DEDUP_REMOVED lines=8> */
.L_x_10694:
        /* <DEDUP_REMOVED lines=17> */
.L_x_10737:
        /* <DEDUP_REMOVED lines=8> */
.L_x_10696:
        /* <DEDUP_REMOVED lines=30> */
.L_x_10691:
[----:B------:R-:W-:Y:S05]  /*cde0*/  BSYNC B0 ;  /* 0x0000000000007941 */ /* 0x000fea0003800000 */
.L_x_10690:
[----:B------:R-:W-:-:S07]  /*cdf0*/  VIADD R8, R19, 0xfffffffd ;  /* 0xfffffffd13087836 */ /* 0x000fce0000000000 */
.L_x_10689:
[----:B------:R-:W-:Y:S01]  /*ce00*/  ISETP.NE.AND P2, PT, R9, RZ, PT ;  /* 0x000000ff0900720c */ /* 0x000fe20003f45270 */
[----:B------:R-:W-:-:S12]  /*ce10*/  BSSY B0, `(.L_x_10688) ;  /* 0x00000c8000007945 */ /* 0x000fd80003800000 */
[----:B------:R-:W-:Y:S05]  /*ce20*/  @!P2 BRA `(.L_x_10697) ;  /* 0x0000000c0018a947 */ /* 0x000fea0003800000 */
.L_x_10712:
        /* <DEDUP_REMOVED lines=27> */
.L_x_10700:
[----:B------:R-:W1:Y:S01]  /*cfe0*/  S2R R2, SR_TID.X ;  /* 0x0000000000027919 */ /* 0x000e620000002100 */
[----:B------:R-:W-:Y:S01]  /*cff0*/  IMAD R3, R9, 0x8, R18 ;  /* 0x0000000809037824 */ /* 0x000fe200078e0212 */
[----:B-1----:R-:W-:Y:S02]  /*d000*/  LOP3.LUT R5, R2, 0x7f, RZ, 0xc0, !PT ;  /* 0x0000007f02057812 */ /* 0x002fe400078ec0ff */
[----:B------:R-:W-:Y:S02]  /*d010*/  SHF.L.U32 R2, R17, 0x1f, RZ ;  /* 0x0000001f11027819 */ /* 0x000fe400000006ff */
[----:B------:R-:W-:Y:S02]  /*d020*/  ISETP.NE.AND P2, PT, R5, RZ, PT ;  /* 0x000000ff0500720c */ /* 0x000fe40003f45270 */
[----:B------:R-:W1:Y:S02]  /*d030*/  SYNCS.PHASECHK.TRANS64.TRYWAIT P3, [R3+URZ+0x32440], R2 ;  /* 0x03244002030075a7 */ /* 0x000e64000806017f */
[----:B-1----:R-:W-:Y:S09]  /*d040*/  @!P3 BRA `(.L_x_10701) ;  /* 0x00000014007cb947 */ /* 0x002ff20003800000 */
.L_x_10738:
        /* <DEDUP_REMOVED lines=8> */
.L_x_10702:
        /* <DEDUP_REMOVED lines=17> */
.L_x_10739:
        /* <DEDUP_REMOVED lines=8> */
.L_x_10704:
        /* <DEDUP_REMOVED lines=30> */
.L_x_10699:
[----:B------:R-:W-:Y:S05]  /*d440*/  BSYNC B1 ;  /* 0x0000000000017941 */ /* 0x000fea0003800000 */
.L_x_10698:
[----:B------:R-:W-:Y:S01]  /*d450*/  VIADD R9, R9, 0x1 ;  /* 0x0000000109097836 */ /* 0x000fe20000000000 */
        /* <DEDUP_REMOVED lines=25> */
.L_x_10707:
[----:B------:R-:W1:Y:S01]  /*d5f0*/  S2R R2, SR_TID.X ;  /* 0x0000000000027919 */ /* 0x000e620000002100 */
[----:B------:R-:W-:Y:S02]  /*d600*/  SHF.L.U32 R3, R17, 0x1f, RZ ;  /* 0x0000001f11037819 */ /* 0x000fe400000006ff */
[----:B-1----:R-:W-:Y:S01]  /*d610*/  LOP3.LUT R5, R2, 0x7f, RZ, 0xc0, !PT ;  /* 0x0000007f02057812 */ /* 0x002fe200078ec0ff */
[----:B------:R-:W-:-:S03]  /*d620*/  IMAD R2, R16, 0x8, R18 ;  /* 0x0000000810027824 */ /* 0x000fc600078e0212 */
[----:B------:R-:W-:Y:S01]  /*d630*/  ISETP.NE.AND P2, PT, R5, RZ, PT ;  /* 0x000000ff0500720c */ /* 0x000fe20003f45270 */
[----:B------:R-:W1:Y:S02]  /*d640*/  SYNCS.PHASECHK.TRANS64.TRYWAIT P3, [R2+URZ+0x32440], R3 ;  /* 0x03244003020075a7 */ /* 0x000e64000806017f */
[----:B-1----:R-:W-:Y:S10]  /*d650*/  @!P3 BRA `(.L_x_10708) ;  /* 0x000000100020b947 */ /* 0x002ff40003800000 */
.L_x_10740:
        /* <DEDUP_REMOVED lines=8> */
.L_x_10709:
        /* <DEDUP_REMOVED lines=17> */
.L_x_10741:
        /* <DEDUP_REMOVED lines=8> */
.L_x_10711:
        /* <DEDUP_REMOVED lines=30> */
.L_x_10706:
[----:B------:R-:W-:Y:S05]  /*da50*/  BSYNC B1 ;  /* 0x0000000000017941 */ /* 0x000fea0003800000 */
.L_x_10705:
[C---:B------:R-:W-:Y:S01]  /*da60*/  ISETP.GT.AND P2, PT, R8.reuse, 0x1, PT ;  /* 0x000000010800780c */ /* 0x040fe20003f44270 */
[----:B------:R-:W-:-:S12]  /*da70*/  VIADD R8, R8, 0xfffffffe ;  /* 0xfffffffe08087836 */ /* 0x000fd80000000000 */
[----:B------:R-:W-:Y:S05]  /*da80*/  @P2 BRA `(.L_x_10712) ;  /* 0xfffffff000e82947 */ /* 0x000fea000383ffff */
.L_x_10697:
[----:B------:R-:W-:Y:S05]  /*da90*/  BSYNC B0 ;  /* 0x0000000000007941 */ /* 0x000fea0003800000 */
.L_x_10688:
[----:B------:R3:W5:Y:S01]  /*daa0*/  LDL R6, [R1] ;  /* 0x0000000001067983 */ /* 0x0007620000100800 */
[----:B------:R-:W-:Y:S01]  /*dab0*/  VIADD R16, R16, 0x1 ;  /* 0x0000000110107836 */ /* 0x000fe20000000000 */
[----:B------:R-:W-:Y:S04]  /*dac0*/  BSSY B0, `(.L_x_10713) ;  /* 0x0000012000007945 */ /* 0x000fe80003800000 */
[----:B------:R-:W-:-:S04]  /*dad0*/  ISETP.NE.AND P0, PT, R16, 0x2, PT ;  /* 0x000000021000780c */ /* 0x000fc80003f05270 */
[----:B------:R-:W-:-:S04]  /*dae0*/  SEL R0, RZ, 0x1, P0 ;  /* 0x00000001ff007807 */ /* 0x000fc80000000000 */
[----:B------:R-:W-:Y:S01]  /*daf0*/  LOP3.LUT R17, R17, R0, RZ, 0x3c, !PT ;  /* 0x0000000011117212 */ /* 0x000fe200078e3cff */
[----:B---3--:R-:W-:Y:S06]  /*db00*/  @P1 BRA `(.L_x_10714) ;  /* 0x0000000000341947 */ /* 0x008fec0003800000 */
[----:B--2---:R-:W2:Y:S01]  /*db10*/  S2R R5, SR_LANEID ;  /* 0x0000000000057919 */ /* 0x004ea20000000000 */
[----:B------:R-:W-:Y:S01]  /*db20*/  VOTEU.ANY UR6, UPT, PT ;  /* 0x0000000000067886 */ /* 0x000fe200038e0100 */
[----:B------:R-:W3:Y:S01]  /*db30*/  LDC.64 R2, c[0x0][0xef0] ;  /* 0x0003bc00ff027b82 */ /* 0x000ee20000000a00 */
[----:B------:R-:W2:Y:S02]  /*db40*/  FLO.U32 R0, UR6 ;  /* 0x0000000600007d00 */ /* 0x000ea400080e0000 */
[----:B--2---:R-:W-:-:S06]  /*db50*/  ISETP.EQ.U32.AND P1, PT, R0, R5, PT ;  /* 0x000000050000720c */ /* 0x004fcc0003f22070 */
[----:B------:R-:W3:Y:S07]  /*db60*/  POPC R5, UR6 ;  /* 0x0000000600057d09 */ /* 0x000eee0008000000 */
[----:B---3--:R-:W2:Y:S01]  /*db70*/  @P1 ATOMG.E.ADD.STRONG.GPU PT, R3, desc[UR46][R2.64], R5 ;  /* 0x00000005020319a8 */ /* 0x008ea200081ee1ee */
[----:B------:R-:W3:Y:S02]  /*db80*/  S2R R4, SR_LTMASK ;  /* 0x0000000000047919 */ /* 0x000ee40000003900 */
[----:B---3--:R-:W-:-:S04]  /*db90*/  LOP3.LUT R4, R4, UR6, RZ, 0xc0, !PT ;  /* 0x0000000604047c12 */ /* 0x008fc8000f8ec0ff */
[----:B------:R-:W3:Y:S01]  /*dba0*/  POPC R7, R4 ;  /* 0x0000000400077309 */ /* 0x000ee20000000000 */
[----:B--2---:R-:W3:Y:S02]  /*dbb0*/  SHFL.IDX PT, R0, R3, R0, 0x1f ;  /* 0x00001f0003007589 */ /* 0x004ee400000e0000 */
[----:B---3-5:R-:W-:-:S05]  /*dbc0*/  IADD3 R6, R0, UR44, R7 ;  /* 0x0000002c00067c10 */ /* 0x028fca000fffe007 */
[----:B------:R3:W-:Y:S02]  /*dbd0*/  STL [R1], R6 ;  /* 0x0000000601007387 */ /* 0x0007e40000100800 */
.L_x_10714:
[----:B------:R-:W-:Y:S05]  /*dbe0*/  BSYNC B0 ;  /* 0x0000000000007941 */ /* 0x000fea0003800000 */
.L_x_10713:
[----:B------:R-:W-:Y:S01]  /*dbf0*/  SEL R16, R16, RZ, P0 ;  /* 0x000000ff10107207 */ /* 0x000fe20000000000 */
[----:B-----5:R-:W-:-:S07]  /*dc00*/  IMAD.MOV.U32 R13, RZ, RZ, R6 ;  /* 0x000000ffff0d7224 */ /* 0x020fce00078e0006 */
.L_x_10671:
[----:B------:R-:W-:Y:S05]  /*dc10*/  BSYNC B6 ;  /* 0x0000000000067941 */ /* 0x000fea0003800000 */
.L_x_10669:
[----:B------:R-:W-:-:S03]  /*dc20*/  UMOV UR6, 0xffffffff ;  /* 0xffffffff00067882 */ /* 0x000fc60000000000 */
[----:B------:R-:W-:Y:S05]  /*dc30*/  BRA.DIV UR6, `(.L_x_10715) ;  /* 0x0000000a06d07947 */ /* 0x000fea000b800000 */
[----:B------:R4:W1:Y:S02]  /*dc40*/  SHFL.IDX PT, R14, R13, RZ, 0x1f ;  /* 0x00001fff0d0e7589 */ /* 0x00086400000e0000 */
.L_x_10744:
[----:B------:R-:W5:Y:S01]  /*dc50*/  S2R R0, SR_TID.X ;  /* 0x0000000000007919 */ /* 0x000f620000002100 */
[----:B------:R-:W-:Y:S05]  /*dc60*/  WARPSYNC.ALL ;  /* 0x0000000000007948 */ /* 0x000fea0003800000 */
[----:B------:R-:W-:Y:S01]  /*dc70*/  BAR.SYNC.DEFER_BLOCKING 0x4, 0x120 ;  /* 0x0104800000007b1d */ /* 0x000fe20000010000 */
[----:B-1----:R-:W-:-:S05]  /*dc80*/  IMAD.MOV.U32 R2, RZ, RZ, R14 ;  /* 0x000000ffff027224 */ /* 0x002fca00078e000e */
[----:B------:R-:W-:Y:S01]  /*dc90*/  ULDC UR6, c[0x0][0xea8] ;  /* 0x0003aa0000067ab9 */ /* 0x000fe20000000800 */
[----:B------:R1:W-:Y:S01]  /*dca0*/  STL [R1], R2 ;  /* 0x0000000201007387 */ /* 0x0003e20000100800 */
        /* <DEDUP_REMOVED lines=8> */
[----:B-1----:R-:W-:Y:S05]  /*dd30*/  @!P0 BRA `(.L_x_10716) ;  /* 0xffffffd400508947 */ /* 0x002fea000383ffff */
.L_x_10666:
[----:B------:R-:W5:Y:S01]  /*dd40*/  LDL.LU R0, [R1+0x4] ;  /* 0x0000040001007983 */ /* 0x000f620000300800 */
[----:B--2---:R-:W1:Y:S01]  /*dd50*/  S2R R5, SR_CgaCtaId ;  /* 0x0000000000057919 */ /* 0x004e620000008800 */
[----:B-----5:R-:W-:-:S05]  /*dd60*/  VIADD R0, R0, 0x1 ;  /* 0x0000000100007836 */ /* 0x020fca0000000000 */
        /* <DEDUP_REMOVED lines=8> */
.L_x_10745:
        /* <DEDUP_REMOVED lines=9> */
[----:B------:R-:W2:Y:S02]  /*de80*/  LDL.LU R2, [R1+0x8] ;  /* 0x0000080001027983 */ /* 0x000ea40000300800 */
[----:B--2---:R-:W-:-:S04]  /*de90*/  LOP3.LUT R0, R2, 0x2, RZ, 0xfc, !PT ;  /* 0x0000000202007812 */ /* 0x004fc800078efcff */
[----:B------:R-:W-:-:S13]  /*dea0*/  ISETP.NE.AND P2, PT, R0, 0x3, PT ;  /* 0x000000030000780c */ /* 0x000fda0003f45270 */
[----:B------:R-:W-:Y:S05]  /*deb0*/  @!P2 BRA `(.L_x_10720) ;  /* 0x000000000004a947 */ /* 0x000fea0003800000 */
[----:B------:R-:W-:Y:S01]  /*dec0*/  BPT.TRAP 0x1 ;  /* 0x000000040000795c */ /* 0x000fe20000300000 */
.L_x_10720:
[----:B------:R-:W-:Y:S01]  /*ded0*/  IADD3 R3, R7, 0x32440, RZ ;  /* 0x0003244007037810 */ /* 0x000fe20007ffe0ff */
[----:B------:R-:W-:Y:S01]  /*dee0*/  VIADD R0, R16, 0x1 ;  /* 0x0000000110007836 */ /* 0x000fe20000000000 */
[----:B------:R-:W-:-:S03]  /*def0*/  SHF.L.U32 R4, R17, 0x1f, RZ ;  /* 0x0000001f11047819 */ /* 0x000fc600000006ff */
[----:B------:R-:W-:Y:S01]  /*df00*/  IMAD R5, R16, 0x8, R3 ;  /* 0x0000000810057824 */ /* 0x000fe200078e0203 */
[----:B------:R-:W-:-:S03]  /*df10*/  ISETP.NE.AND P1, PT, R0, 0x2, PT ;  /* 0x000000020000780c */ /* 0x000fc60003f25270 */
[----:B------:R-:W1:Y:S01]  /*df20*/  SYNCS.PHASECHK.TRANS64.TRYWAIT P0, [R5+URZ], R4 ;  /* 0x00000004050075a7 */ /* 0x000e62000800017f */
[----:B------:R-:W-:-:S04]  /*df30*/  SEL R2, RZ, 0x1, P1 ;  /* 0x00000001ff027807 */ /* 0x000fc80000800000 */
[----:B------:R-:W-:Y:S02]  /*df40*/  LOP3.LUT R17, R17, R2, RZ, 0x3c, !PT ;  /* 0x0000000211117212 */ /* 0x000fe400078e3cff */
[----:B------:R-:W-:Y:S02]  /*df50*/  SEL R2, R0, RZ, P1 ;  /* 0x000000ff00027207 */ /* 0x000fe40000800000 */
[----:B------:R-:W-:-:S03]  /*df60*/  SHF.L.U32 R0, R17, 0x1f, RZ ;  /* 0x0000001f11007819 */ /* 0x000fc600000006ff */
[----:B------:R-:W-:Y:S01]  /*df70*/  IMAD R3, R2, 0x8, R3 ;  /* 0x0000000802037824 */ /* 0x000fe200078e0203 */
[----:B-1----:R-:W-:Y:S06]  /*df80*/  @!P0 BRA `(.L_x_10721) ;  /* 0x0000000800348947 */ /* 0x002fec0003800000 */
.L_x_10746:
[----:B------:R-:W2:Y:S02]  /*df90*/  SYNCS.PHASECHK.TRANS64.TRYWAIT P0, [R3+URZ], R0 ;  /* 0x00000000030075a7 */ /* 0x000ea4000800017f */
[----:B--2---:R-:W-:Y:S05]  /*dfa0*/  @!P0 BRA `(.L_x_10722) ;  /* 0x0000000800408947 */ /* 0x004fea0003800000 */
.L_x_10747:
[----:B------:R-:W-:Y:S05]  /*dfb0*/  @!P2 BRA `(.L_x_10723) ;  /* 0x000000000004a947 */ /* 0x000fea0003800000 */
[----:B------:R-:W-:Y:S01]  /*dfc0*/  BPT.TRAP 0x1 ;  /* 0x000000040000795c */ /* 0x000fe20000300000 */
.L_x_10723:
[----:B--2---:R-:W-:-:S04]  /*dfd0*/  VIADD R3, R7, 0x32460 ;  /* 0x0003246007037836 */ /* 0x004fc80000000000 */
[----:B-1----:R-:W-:-:S04]  /*dfe0*/  IMAD R5, R16, 0x8, R3 ;  /* 0x0000000810057824 */ /* 0x002fc800078e0203 */
[----:B------:R-:W1:Y:S02]  /*dff0*/  SYNCS.PHASECHK.TRANS64.TRYWAIT P0, [R5+URZ], R4 ;  /* 0x00000004050075a7 */ /* 0x000e64000800017f */
[----:B-1----:R-:W-:Y:S05]  /*e000*/  @!P0 BRA `(.L_x_10724) ;  /* 0x00000008003c8947 */ /* 0x002fea0003800000 */
.L_x_10748:
[----:B------:R-:W-:-:S07]  /*e010*/  IMAD R3, R2, 0x8, R3 ;  /* 0x0000000802037824 */ /* 0x000fce00078e0203 */
.L_x_10725:
[----:B--2---:R2:W1:Y:S02]  /*e020*/  SYNCS.PHASECHK.TRANS64.TRYWAIT P0, [R3+URZ], R0 ;  /* 0x00000000030075a7 */ /* 0x004464000800017f */
[----:B-1----:R-:W-:Y:S05]  /*e030*/  @!P0 NANOSLEEP.SYNCS 0x989680 ;  /* 0x009896800000895d */ /* 0x002fea0003900000 */
[----:B------:R-:W1:Y:S02]  /*e040*/  @!P0 SYNCS.PHASECHK.TRANS64 P0, [R3+URZ], R0 ;  /* 0x00000000030085a7 */ /* 0x000e64000800007f */
[----:B-1----:R-:W-:Y:S05]  /*e050*/  @!P0 BRA `(.L_x_10725) ;  /* 0xfffffffc00f08947 */ /* 0x002fea000383ffff */
.L_x_10719:
[----:B------:R-:W-:Y:S05]  /*e060*/  BSYNC B0 ;  /* 0x0000000000007941 */ /* 0x000fea0003800000 */
.L_x_10718:
[----:B------:R-:W-:Y:S05]  /*e070*/  EXIT ;  /* 0x000000000000794d */ /* 0x000fea0003800000 */
.L_x_10622:
[----:B-1----:R-:W-:-:S04]  /*e080*/  IMAD.U32 R3, RZ, RZ, UR39 ;  /* 0x00000027ff037e24 */ /* 0x002fc8000f8e00ff */
[----:B------:R1:W2:Y:S03]  /*e090*/  SYNCS.PHASECHK.TRANS64.TRYWAIT P0, [R3+URZ+0x32400], R0 ;  /* 0x03240000030075a7 */ /* 0x0002a6000800017f */
[----:B--2---:R-:W-:Y:S05]  /*e0a0*/  @!P0 NANOSLEEP.SYNCS 0x989680 ;  /* 0x009896800000895d */ /* 0x004fea0003900000 */
[----:B------:R-:W2:Y:S02]  /*e0b0*/  @!P0 SYNCS.PHASECHK.TRANS64 P0, [R3+URZ+0x32400], R0 ;  /* 0x03240000030085a7 */ /* 0x000ea4000800007f */
[----:B--2---:R-:W-:Y:S05]  /*e0c0*/  @!P0 BRA `(.L_x_10622) ;  /* 0xfffffffc00ec8947 */ /* 0x004fea000383ffff */
[----:B------:R-:W-:Y:S05]  /*e0d0*/  BRA `(.L_x_10726) ;  /* 0xffffff38002c7947 */ /* 0x000fea000383ffff */
.L_x_10626:
[----:B-1----:R-:W-:-:S04]  /*e0e0*/  IMAD.U32 R3, RZ, RZ, UR7 ;  /* 0x00000007ff037e24 */ /* 0x002fc8000f8e00ff */
[----:B------:R1:W4:Y:S03]  /*e0f0*/  SYNCS.PHASECHK.TRANS64.TRYWAIT P1, [R3+URZ+0x32430], R2 ;  /* 0x03243002030075a7 */ /* 0x000326000802017f */
[----:B----4-:R-:W-:Y:S05]  /*e100*/  @!P1 NANOSLEEP.SYNCS 0x989680 ;  /* 0x009896800000995d */ /* 0x010fea0003900000 */
[----:B------:R-:W4:Y:S02]  /*e110*/  @!P1 SYNCS.PHASECHK.TRANS64 P1, [R3+URZ+0x32430], R2 ;  /* 0x03243002030095a7 */ /* 0x000f24000802007f */
[----:B----4-:R-:W-:Y:S05]  /*e120*/  @!P1 BRA `(.L_x_10626) ;  /* 0xfffffffc00ec9947 */ /* 0x010fea000383ffff */
[----:B------:R-:W-:Y:S05]  /*e130*/  BRA `(.L_x_10625) ;  /* 0xffffff38004c7947 */ /* 0x000fea000383ffff */
.L_x_10627:
[----:B-1----:R-:W-:-:S04]  /*e140*/  IMAD.U32 R3, RZ, RZ, UR39 ;  /* 0x00000027ff037e24 */ /* 0x002fc8000f8e00ff */
[----:B------:R1:W4:Y:S03]  /*e150*/  SYNCS.PHASECHK.TRANS64.TRYWAIT P1, [R3+URZ+0x32410], R0 ;  /* 0x03241000030075a7 */ /* 0x000326000802017f */
[----:B----4-:R-:W-:Y:S05]  /*e160*/  @!P1 NANOSLEEP.SYNCS 0x989680 ;  /* 0x009896800000995d */ /* 0x010fea0003900000 */
[----:B------:R-:W4:Y:S02]  /*e170*/  @!P1 SYNCS.PHASECHK.TRANS64 P1, [R3+URZ+0x32410], R0 ;  /* 0x03241000030095a7 */ /* 0x000f24000802007f */
[----:B----4-:R-:W-:Y:S05]  /*e180*/  @!P1 BRA `(.L_x_10627) ;  /* 0xfffffffc00ec9947 */ /* 0x010fea000383ffff */
[----:B------:R-:W-:Y:S05]  /*e190*/  BRA `(.L_x_10727) ;  /* 0xffffff3800f07947 */ /* 0x000fea000383ffff */
.L_x_10631:
[----:B------:R-:W-:-:S04]  /*e1a0*/  IMAD.U32 R3, RZ, RZ, UR7 ;  /* 0x00000007ff037e24 */ /* 0x000fc8000f8e00ff */
[----:B------:R1:W1:Y:S03]  /*e1b0*/  SYNCS.PHASECHK.TRANS64.TRYWAIT P1, [R3+URZ+0x32450], R2 ;  /* 0x03245002030075a7 */ /* 0x000266000802017f */
[----:B-1----:R-:W-:Y:S05]  /*e1c0*/  @!P1 NANOSLEEP.SYNCS 0x989680 ;  /* 0x009896800000995d */ /* 0x002fea0003900000 */
[----:B------:R-:W1:Y:S02]  /*e1d0*/  @!P1 SYNCS.PHASECHK.TRANS64 P1, [R3+URZ+0x32450], R2 ;  /* 0x03245002030095a7 */ /* 0x000e64000802007f */
[----:B-1----:R-:W-:Y:S05]  /*e1e0*/  @!P1 BRA `(.L_x_10631) ;  /* 0xfffffffc00ec9947 */ /* 0x002fea000383ffff */
[----:B------:R-:W-:Y:S05]  /*e1f0*/  BRA `(.L_x_10630) ;  /* 0xffffff3800f87947 */ /* 0x000fea000383ffff */
.L_x_10636:
[----:B--2---:R-:W-:-:S04]  /*e200*/  IMAD.U32 R152, RZ, RZ, UR4 ;  /* 0x00000004ff987e24 */ /* 0x004fc8000f8e00ff */
[----:B------:R2:W3:Y:S03]  /*e210*/  SYNCS.PHASECHK.TRANS64.TRYWAIT P2, [R152+URZ+0x32430], R13 ;  /* 0x0324300d980075a7 */ /* 0x0004e6000804017f */
[----:B---3--:R-:W-:Y:S05]  /*e220*/  @!P2 NANOSLEEP.SYNCS 0x989680 ;  /* 0x009896800000a95d */ /* 0x008fea0003900000 */
[----:B------:R-:W3:Y:S02]  /*e230*/  @!P2 SYNCS.PHASECHK.TRANS64 P2, [R152+URZ+0x32430], R13 ;  /* 0x0324300d9800a5a7 */ /* 0x000ee4000804007f */
[----:B---3--:R-:W-:Y:S05]  /*e240*/  @!P2 BRA `(.L_x_10636) ;  /* 0xfffffffc00eca947 */ /* 0x008fea000383ffff */
[----:B------:R-:W-:Y:S05]  /*e250*/  BRA `(.L_x_10635) ;  /* 0xffffff5c00787947 */ /* 0x000fea000383ffff */
.L_x_10640:
[----:B---3--:R-:W-:-:S04]  /*e260*/  IMAD.U32 R204, RZ, RZ, UR4 ;  /* 0x00000004ffcc7e24 */ /* 0x008fc8000f8e00ff */
[----:B------:R3:W4:Y:S03]  /*e270*/  SYNCS.PHASECHK.TRANS64.TRYWAIT P2, [R204+URZ+0x32450], R13 ;  /* 0x0324500dcc0075a7 */ /* 0x000726000804017f */
[----:B----4-:R-:W-:Y:S05]  /*e280*/  @!P2 NANOSLEEP.SYNCS 0x989680 ;  /* 0x009896800000a95d */ /* 0x010fea0003900000 */
[----:B------:R-:W4:Y:S02]  /*e290*/  @!P2 SYNCS.PHASECHK.TRANS64 P2, [R204+URZ+0x32450], R13 ;  /* 0x0324500dcc00a5a7 */ /* 0x000f24000804007f */
[----:B----4-:R-:W-:Y:S05]  /*e2a0*/  @!P2 BRA `(.L_x_10640) ;  /* 0xfffffffc00eca947 */ /* 0x010fea000383ffff */
[----:B------:R-:W-:Y:S05]  /*e2b0*/  BRA `(.L_x_10639) ;  /* 0xffffff5c00f47947 */ /* 0x000fea000383ffff */
.L_x_10646:
[----:B--2---:R-:W-:-:S04]  /*e2c0*/  IMAD.U32 R152, RZ, RZ, UR4 ;  /* 0x00000004ff987e24 */ /* 0x004fc8000f8e00ff */
[----:B------:R2:W3:Y:S03]  /*e2d0*/  SYNCS.PHASECHK.TRANS64.TRYWAIT P2, [R152+URZ+0x32430], R13 ;  /* 0x0324300d980075a7 */ /* 0x0004e6000804017f */
[----:B---3--:R-:W-:Y:S05]  /*e2e0*/  @!P2 NANOSLEEP.SYNCS 0x989680 ;  /* 0x009896800000a95d */ /* 0x008fea0003900000 */
[----:B------:R-:W3:Y:S02]  /*e2f0*/  @!P2 SYNCS.PHASECHK.TRANS64 P2, [R152+URZ+0x32430], R13 ;  /* 0x0324300d9800a5a7 */ /* 0x000ee4000804007f */
[----:B---3--:R-:W-:Y:S05]  /*e300*/  @!P2 BRA `(.L_x_10646) ;  /* 0xfffffffc00eca947 */ /* 0x008fea000383ffff */
[----:B------:R-:W-:Y:S05]  /*e310*/  BRA `(.L_x_10645) ;  /* 0xffffff8400e47947 */ /* 0x000fea000383ffff */
.L_x_10650:
[----:B---3--:R-:W-:-:S04]  /*e320*/  IMAD.U32 R204, RZ, RZ, UR4 ;  /* 0x00000004ffcc7e24 */ /* 0x008fc8000f8e00ff */
[----:B------:R3:W4:Y:S03]  /*e330*/  SYNCS.PHASECHK.TRANS64.TRYWAIT P2, [R204+URZ+0x32450], R13 ;  /* 0x0324500dcc0075a7 */ /* 0x000726000804017f */
[----:B----4-:R-:W-:Y:S05]  /*e340*/  @!P2 NANOSLEEP.SYNCS 0x989680 ;  /* 0x009896800000a95d */ /* 0x010fea0003900000 */
[----:B------:R-:W4:Y:S02]  /*e350*/  @!P2 SYNCS.PHASECHK.TRANS64 P2, [R204+URZ+0x32450], R13 ;  /* 0x0324500dcc00a5a7 */ /* 0x000f24000804007f */
[----:B----4-:R-:W-:Y:S05]  /*e360*/  @!P2 BRA `(.L_x_10650) ;  /* 0xfffffffc00eca947 */ /* 0x010fea000383ffff */
[----:B------:R-:W-:Y:S05]  /*e370*/  BRA `(.L_x_10649) ;  /* 0xffffff8800607947 */ /* 0x000fea000383ffff */
.L_x_10675:
        /* <DEDUP_REMOVED lines=10> */
.L_x_10728:
[----:B------:R-:W-:Y:S05]  /*e420*/  BRA `(.L_x_10729) ;  /* 0xffffffd800407947 */ /* 0x000fea000383ffff */
.L_x_10676:
[----:B------:R-:W-:Y:S01]  /*e430*/  BSSY B0, `(.L_x_10730) ;  /* 0x0000006000007945 */ /* 0x000fe20003800000 */
[----:B------:R-:W-:-:S07]  /*e440*/  IMAD.MOV.U32 R15, RZ, RZ, -0x1 ;  /* 0xffffffffff0f7424 */ /* 0x000fce00078e00ff */
[----:B------:R-:W-:Y:S05]  /*e450*/  WARPSYNC.COLLECTIVE R15, `(.L_x_10731) ;  /* 0x000000000f0c7348 */ /* 0x000fea0003c00000 */
[----:B------:R-:W-:Y:S02]  /*e460*/  ELECT P6, UR62, PT ;  /* 0x00000000003e782f */ /* 0x000fe400038c0000 */
[----:B------:R-:W-:Y:S01]  /*e470*/  MOV R14, UR62 ;  /* 0x0000003e000e7c02 */ /* 0x000fe20008000f00 */
[----:B------:R-:W-:Y:S10]  /*e480*/  ENDCOLLECTIVE ;  /* 0x000000000000791b */ /* 0x000ff40003800000 */
.L_x_10731:
[----:B------:R-:W-:Y:S05]  /*e490*/  BSYNC B0 ;  /* 0x0000000000007941 */ /* 0x000fea0003800000 */
.L_x_10730:
[----:B------:R-:W-:Y:S05]  /*e4a0*/  BRA `(.L_x_10732) ;  /* 0xffffffd800307947 */ /* 0x000fea000383ffff */
.L_x_10679:
[----:B-1----:R1:W2:Y:S02]  /*e4b0*/  SYNCS.PHASECHK.TRANS64.TRYWAIT P2, [R10+URZ+0x32440], R5 ;  /* 0x032440050a0075a7 */ /* 0x0022a4000804017f */
[----:B--2---:R-:W-:Y:S05]  /*e4c0*/  @!P2 NANOSLEEP.SYNCS 0x989680 ;  /* 0x009896800000a95d */ /* 0x004fea0003900000 */
[----:B------:R-:W2:Y:S02]  /*e4d0*/  @!P2 SYNCS.PHASECHK.TRANS64 P2, [R10+URZ+0x32440], R5 ;  /* 0x032440050a00a5a7 */ /* 0x000ea4000804007f */
[----:B--2---:R-:W-:Y:S05]  /*e4e0*/  @!P2 BRA `(.L_x_10679) ;  /* 0xfffffffc00f0a947 */ /* 0x004fea000383ffff */
[----:B------:R-:W-:Y:S05]  /*e4f0*/  BRA `(.L_x_10733) ;  /* 0xffffffd8007c7947 */ /* 0x000fea000383ffff */
.L_x_10683:
[----:B--2---:R2:W3:Y:S02]  /*e500*/  SYNCS.PHASECHK.TRANS64.TRYWAIT P2, [R18+URZ+0x32420], R5 ;  /* 0x03242005120075a7 */ /* 0x0044e4000804017f */
[----:B---3--:R-:W-:Y:S05]  /*e510*/  @!P2 NANOSLEEP.SYNCS 0x989680 ;  /* 0x009896800000a95d */ /* 0x008fea0003900000 */
[----:B------:R-:W3:Y:S02]  /*e520*/  @!P2 SYNCS.PHASECHK.TRANS64 P2, [R18+URZ+0x32420], R5 ;  /* 0x032420051200a5a7 */ /* 0x000ee4000804007f */
[----:B---3--:R-:W-:Y:S05]  /*e530*/  @!P2 BRA `(.L_x_10683) ;  /* 0xfffffffc00f0a947 */ /* 0x008fea000383ffff */
[----:B------:R-:W-:Y:S05]  /*e540*/  BRA `(.L_x_10734) ;  /* 0xffffffdc00c07947 */ /* 0x000fea000383ffff */
.L_x_10686:
[----:B-1----:R1:W2:Y:S02]  /*e550*/  SYNCS.PHASECHK.TRANS64.TRYWAIT P2, [R10+URZ+0x32460], R5 ;  /* 0x032460050a0075a7 */ /* 0x0022a4000804017f */
[----:B--2---:R-:W-:Y:S05]  /*e560*/  @!P2 NANOSLEEP.SYNCS 0x989680 ;  /* 0x009896800000a95d */ /* 0x004fea0003900000 */
[----:B------:R-:W2:Y:S02]  /*e570*/  @!P2 SYNCS.PHASECHK.TRANS64 P2, [R10+URZ+0x32460], R5 ;  /* 0x032460050a00a5a7 */ /* 0x000ea4000804007f */
[----:B--2---:R-:W-:Y:S05]  /*e580*/  @!P2 BRA `(.L_x_10686) ;  /* 0xfffffffc00f0a947 */ /* 0x004fea000383ffff */
[----:B------:R-:W-:Y:S05]  /*e590*/  BRA `(.L_x_10735) ;  /* 0xffffffdc00d47947 */ /* 0x000fea000383ffff */
.L_x_10693:
[----:B-1----:R1:W2:Y:S02]  /*e5a0*/  SYNCS.PHASECHK.TRANS64.TRYWAIT P3, [R2+URZ+0x32440], R3 ;  /* 0x03244003020075a7 */ /* 0x0022a4000806017f */
[----:B--2---:R-:W-:Y:S05]  /*e5b0*/  @!P3 NANOSLEEP.SYNCS 0x989680 ;  /* 0x009896800000b95d */ /* 0x004fea0003900000 */
[----:B------:R-:W2:Y:S02]  /*e5c0*/  @!P3 SYNCS.PHASECHK.TRANS64 P3, [R2+URZ+0x32440], R3 ;  /* 0x032440030200b5a7 */ /* 0x000ea4000806007f */
[----:B--2---:R-:W-:Y:S05]  /*e5d0*/  @!P3 BRA `(.L_x_10693) ;  /* 0xfffffffc00f0b947 */ /* 0x004fea000383ffff */
[----:B------:R-:W-:Y:S05]  /*e5e0*/  BRA `(.L_x_10736) ;  /* 0xffffffe400007947 */ /* 0x000fea000383ffff */
.L_x_10695:
[----:B--2---:R2:W3:Y:S02]  /*e5f0*/  SYNCS.PHASECHK.TRANS64.TRYWAIT P3, [R2+URZ+0x32460], R3 ;  /* 0x03246003020075a7 */ /* 0x0044e4000806017f */
[----:B---3--:R-:W-:Y:S05]  /*e600*/  @!P3 NANOSLEEP.SYNCS 0x989680 ;  /* 0x009896800000b95d */ /* 0x008fea0003900000 */
[----:B------:R-:W3:Y:S02]  /*e610*/  @!P3 SYNCS.PHASECHK.TRANS64 P3, [R2+URZ+0x32460], R3 ;  /* 0x032460030200b5a7 */ /* 0x000ee4000806007f */
[----:B---3--:R-:W-:Y:S05]  /*e620*/  @!P3 BRA `(.L_x_10695) ;  /* 0xfffffffc00f0b947 */ /* 0x008fea000383ffff */
[----:B------:R-:W-:Y:S05]  /*e630*/  BRA `(.L_x_10737) ;  /* 0xffffffe400507947 */ /* 0x000fea000383ffff */
.L_x_10701:
[----:B-1----:R1:W2:Y:S02]  /*e640*/  SYNCS.PHASECHK.TRANS64.TRYWAIT P3, [R3+URZ+0x32440], R2 ;  /* 0x03244002030075a7 */ /* 0x0022a4000806017f */
[----:B--2---:R-:W-:Y:S05]  /*e650*/  @!P3 NANOSLEEP.SYNCS 0x989680 ;  /* 0x009896800000b95d */ /* 0x004fea0003900000 */
[----:B------:R-:W2:Y:S02]  /*e660*/  @!P3 SYNCS.PHASECHK.TRANS64 P3, [R3+URZ+0x32440], R2 ;  /* 0x032440020300b5a7 */ /* 0x000ea4000806007f */
[----:B--2---:R-:W-:Y:S05]  /*e670*/  @!P3 BRA `(.L_x_10701) ;  /* 0xfffffffc00f0b947 */ /* 0x004fea000383ffff */
[----:B------:R-:W-:Y:S05]  /*e680*/  BRA `(.L_x_10738) ;  /* 0xffffffe800707947 */ /* 0x000fea000383ffff */
.L_x_10703:
[----:B--2---:R2:W3:Y:S02]  /*e690*/  SYNCS.PHASECHK.TRANS64.TRYWAIT P3, [R3+URZ+0x32460], R2 ;  /* 0x03246002030075a7 */ /* 0x0044e4000806017f */
[----:B---3--:R-:W-:Y:S05]  /*e6a0*/  @!P3 NANOSLEEP.SYNCS 0x989680 ;  /* 0x009896800000b95d */ /* 0x008fea0003900000 */
[----:B------:R-:W3:Y:S02]  /*e6b0*/  @!P3 SYNCS.PHASECHK.TRANS64 P3, [R3+URZ+0x32460], R2 ;  /* 0x032460020300b5a7 */ /* 0x000ee4000806007f */
[----:B---3--:R-:W-:Y:S05]  /*e6c0*/  @!P3 BRA `(.L_x_10703) ;  /* 0xfffffffc00f0b947 */ /* 0x008fea000383ffff */
[----:B------:R-:W-:Y:S05]  /*e6d0*/  BRA `(.L_x_10739) ;  /* 0xffffffe800c07947 */ /* 0x000fea000383ffff */
.L_x_10708:
[----:B-1----:R1:W2:Y:S02]  /*e6e0*/  SYNCS.PHASECHK.TRANS64.TRYWAIT P3, [R2+URZ+0x32440], R3 ;  /* 0x03244003020075a7 */ /* 0x0022a4000806017f */
[----:B--2---:R-:W-:Y:S05]  /*e6f0*/  @!P3 NANOSLEEP.SYNCS 0x989680 ;  /* 0x009896800000b95d */ /* 0x004fea0003900000 */
[----:B------:R-:W2:Y:S02]  /*e700*/  @!P3 SYNCS.PHASECHK.TRANS64 P3, [R2+URZ+0x32440], R3 ;  /* 0x032440030200b5a7 */ /* 0x000ea4000806007f */
[----:B--2---:R-:W-:Y:S05]  /*e710*/  @!P3 BRA `(.L_x_10708) ;  /* 0xfffffffc00f0b947 */ /* 0x004fea000383ffff */
[----:B------:R-:W-:Y:S05]  /*e720*/  BRA `(.L_x_10740) ;  /* 0xffffffec00cc7947 */ /* 0x000fea000383ffff */
.L_x_10710:
[----:B--2---:R2:W3:Y:S02]  /*e730*/  SYNCS.PHASECHK.TRANS64.TRYWAIT P3, [R2+URZ+0x32460], R3 ;  /* 0x03246003020075a7 */ /* 0x0044e4000806017f */
[----:B---3--:R-:W-:Y:S05]  /*e740*/  @!P3 NANOSLEEP.SYNCS 0x989680 ;  /* 0x009896800000b95d */ /* 0x008fea0003900000 */
[----:B------:R-:W3:Y:S02]  /*e750*/  @!P3 SYNCS.PHASECHK.TRANS64 P3, [R2+URZ+0x32460], R3 ;  /* 0x032460030200b5a7 */ /* 0x000ee4000806007f */
[----:B---3--:R-:W-:Y:S05]  /*e760*/  @!P3 BRA `(.L_x_10710) ;  /* 0xfffffffc00f0b947 */ /* 0x008fea000383ffff */
[----:B------:R-:W-:Y:S05]  /*e770*/  BRA `(.L_x_10741) ;  /* 0xfffffff0001c7947 */ /* 0x000fea000383ffff */
.L_x_10715:
[----:B------:R-:W-:Y:S01]  /*e780*/  BSSY B0, `(.L_x_10742) ;  /* 0x0000007000007945 */ /* 0x000fe20003800000 */
[----:B------:R-:W-:Y:S02]  /*e790*/  IMAD.MOV.U32 R12, RZ, RZ, RZ ;  /* 0x000000ffff0c7224 */ /* 0x000fe400078e00ff */
[----:B------:R-:W-:Y:S02]  /*e7a0*/  IMAD.MOV.U32 R11, RZ, RZ, 0x1f ;  /* 0x0000001fff0b7424 */ /* 0x000fe400078e00ff */
[----:B------:R-:W-:-:S07]  /*e7b0*/  IMAD.MOV.U32 R15, RZ, RZ, -0x1 ;  /* 0xffffffffff0f7424 */ /* 0x000fce00078e00ff */
[----:B-123--:R-:W-:Y:S05]  /*e7c0*/  WARPSYNC.COLLECTIVE R15, `(.L_x_10743) ;  /* 0x000000000f087348 */ /* 0x00efea0003c00000 */
[----:B------:R4:W1:Y:S02]  /*e7d0*/  SHFL.IDX P6, R14, R13, R12, R11 ;  /* 0x0000000c0d0e7389 */ /* 0x00086400000c000b */
[----:B-1234-:R-:W-:Y:S01]  /*e7e0*/  ENDCOLLECTIVE ;  /* 0x000000000000791b */ /* 0x01efe20003800000 */
.L_x_10743:
[----:B------:R-:W-:Y:S05]  /*e7f0*/  BSYNC B0 ;  /* 0x0000000000007941 */ /* 0x000fea0003800000 */
.L_x_10742:
[----:B------:R-:W-:Y:S05]  /*e800*/  BRA `(.L_x_10744) ;  /* 0xfffffff400107947 */ /* 0x000fea000383ffff */
.L_x_10717:
[----:B-1----:R1:W2:Y:S02]  /*e810*/  SYNCS.PHASECHK.TRANS64.TRYWAIT P0, [R7+URZ+0x32420], R0 ;  /* 0x03242000070075a7 */ /* 0x0022a4000800017f */
[----:B--2---:R-:W-:Y:S05]  /*e820*/  @!P0 NANOSLEEP.SYNCS 0x989680 ;  /* 0x009896800000895d */ /* 0x004fea0003900000 */
[----:B------:R-:W2:Y:S02]  /*e830*/  @!P0 SYNCS.PHASECHK.TRANS64 P0, [R7+URZ+0x32420], R0 ;  /* 0x03242000070085a7 */ /* 0x000ea4000800007f */
[----:B--2---:R-:W-:Y:S05]  /*e840*/  @!P0 BRA `(.L_x_10717) ;  /* 0xfffffffc00f08947 */ /* 0x004fea000383ffff */
[----:B------:R-:W-:Y:S05]  /*e850*/  BRA `(.L_x_10745) ;  /* 0xfffffff400647947 */ /* 0x000fea000383ffff */
.L_x_10721:
[----:B-1----:R1:W2:Y:S02]  /*e860*/  SYNCS.PHASECHK.TRANS64.TRYWAIT P0, [R5+URZ], R4 ;  /* 0x00000004050075a7 */ /* 0x0022a4000800017f */
[----:B--2---:R-:W-:Y:S05]  /*e870*/  @!P0 NANOSLEEP.SYNCS 0x989680 ;  /* 0x009896800000895d */ /* 0x004fea0003900000 */
[----:B------:R-:W2:Y:S02]  /*e880*/  @!P0 SYNCS.PHASECHK.TRANS64 P0, [R5+URZ], R4 ;  /* 0x00000004050085a7 */ /* 0x000ea4000800007f */
[----:B--2---:R-:W-:Y:S05]  /*e890*/  @!P0 BRA `(.L_x_10721) ;  /* 0xfffffffc00f08947 */ /* 0x004fea000383ffff */
[----:B------:R-:W-:Y:S05]  /*e8a0*/  BRA `(.L_x_10746) ;  /* 0xfffffff400b87947 */ /* 0x000fea000383ffff */
.L_x_10722:
[----:B--2---:R2:W1:Y:S02]  /*e8b0*/  SYNCS.PHASECHK.TRANS64.TRYWAIT P0, [R3+URZ], R0 ;  /* 0x00000000030075a7 */ /* 0x004464000800017f */
[----:B-1----:R-:W-:Y:S05]  /*e8c0*/  @!P0 NANOSLEEP.SYNCS 0x989680 ;  /* 0x009896800000895d */ /* 0x002fea0003900000 */
[----:B------:R-:W1:Y:S02]  /*e8d0*/  @!P0 SYNCS.PHASECHK.TRANS64 P0, [R3+URZ], R0 ;  /* 0x00000000030085a7 */ /* 0x000e64000800007f */
[----:B-1----:R-:W-:Y:S05]  /*e8e0*/  @!P0 BRA `(.L_x_10722) ;  /* 0xfffffffc00f08947 */ /* 0x002fea000383ffff */
[----:B------:R-:W-:Y:S05]  /*e8f0*/  BRA `(.L_x_10747) ;  /* 0xfffffff400ac7947 */ /* 0x000fea000383ffff */
.L_x_10724:
[----:B-1----:R1:W2:Y:S02]  /*e900*/  SYNCS.PHASECHK.TRANS64.TRYWAIT P0, [R5+URZ], R4 ;  /* 0x00000004050075a7 */ /* 0x0022a4000800017f */
[----:B--2---:R-:W-:Y:S05]  /*e910*/  @!P0 NANOSLEEP.SYNCS 0x989680 ;  /* 0x009896800000895d */ /* 0x004fea0003900000 */
[----:B------:R-:W2:Y:S02]  /*e920*/  @!P0 SYNCS.PHASECHK.TRANS64 P0, [R5+URZ], R4 ;  /* 0x00000004050085a7 */ /* 0x000ea4000800007f */
[----:B--2---:R-:W-:Y:S05]  /*e930*/  @!P0 BRA `(.L_x_10724) ;  /* 0xfffffffc00f08947 */ /* 0x004fea000383ffff */
[----:B------:R-:W-:Y:S05]  /*e940*/  BRA `(.L_x_10748) ;  /* 0xfffffff400b07947 */ /* 0x000fea000383ffff */
.L_x_10749:
        /* <DEDUP_REMOVED lines=11> */
.L_x_11974:


//--------------------- .text._ZN7cutlass13device_kernelIN5flash11enable_sm90INS1_16FlashAttnFwdSm90INS1_25CollectiveMainloopFwdSm90ILi2EN4cute5tupleIJNS5_1CILi1EEES8_S8_EEENS6_IJNS7_ILi128EEENS7_ILi96EEENS7_ILi64EEEEEELi256ENS_6half_tEfNS_4arch4Sm90ELb1ELb0ELb0ELb1ELb0ELb0ELb0ELb1ELb0ELb0ELb0ELb0EEENS1_21CollectiveEpilogueFwdINS6_IJSA_NS7_ILi256EEESB_EEES9_SE_SG_Li256ELb1ELb0ELb0ELb0EEENS1_36VarlenDynamicPersistentTileSchedulerILi128ELi96ELi256ELi32ELb0ELb0ELb1ELb1ELb1ELb1EEEEEEEEEvNT_6ParamsE --------------------------
	.section	.text._ZN7cutlass13device_kernelIN5flash11enable_sm90INS1_16FlashAttnFwdSm90INS1_25CollectiveMainloopFwdSm90ILi2EN4cute5tupleIJNS5_1CILi1EEES8_S8_EEENS6_IJNS7_ILi128EEENS7_ILi96EEENS7_ILi64EEEEEELi256ENS_6half_tEfNS_4arch4Sm90ELb1ELb0ELb0ELb1ELb0ELb0ELb0ELb1ELb0ELb0ELb0ELb0EEENS1_21CollectiveEpilogueFwdINS6_IJSA_NS7_ILi256EEESB_EEES9_SE_SG_Li256ELb1ELb0ELb0ELb0EEENS1_36VarlenDynamicPersistentTileSchedulerILi128ELi96ELi256ELi32ELb0ELb0ELb1ELb1ELb1ELb1EEEEEEEEEvNT_6ParamsE,"ax",@progbits
	.align	128
.text._ZN7cutlass13device_kernelIN5flash11enable_sm90INS1_16FlashAttnFwdSm90INS1_25CollectiveMainloopFwdSm90ILi2EN4cute5tupleIJNS5_1CILi1EEES8_S8_EEENS6_IJNS7_ILi128EEENS7_ILi96EEENS7_ILi64EEEEEELi256ENS_6half_tEfNS_4arch4Sm90ELb1ELb0ELb0ELb1ELb0ELb0ELb0ELb1ELb0ELb0ELb0ELb0EEENS1_21CollectiveEpilogueFwdINS6_IJSA_NS7_ILi256EEESB_EEES9_SE_SG_Li256ELb1ELb0ELb0ELb0EEENS1_36VarlenDynamicPersistentTileSchedulerILi128ELi96ELi256ELi32ELb0ELb0ELb1ELb1ELb1ELb1EEEEEEEEEvNT_6ParamsE:
        .type           _ZN7cutlass13device_kernelIN5flash11enable_sm90INS1_16FlashAttnFwdSm90INS1_25CollectiveMainloopFwdSm90ILi2EN4cute5tupleIJNS5_1CILi1EEES8_S8_EEENS6_IJNS7_ILi128EEENS7_ILi96EEENS7_ILi64EEEEEELi256ENS_6half_tEfNS_4arch4Sm90ELb1ELb0ELb0ELb1ELb0ELb0ELb0ELb1ELb0ELb0ELb0ELb0EEENS1_21CollectiveEpilogueFwdINS6_IJSA_NS7_ILi256EEESB_EEES9_SE_SG_Li256ELb1ELb0ELb0ELb0EEENS1_36VarlenDynamicPersistentTileSchedulerILi128ELi96ELi256ELi32ELb0ELb0ELb1ELb1ELb1ELb1EEEEEEEEEvNT_6ParamsE,@function
        .size           _ZN7cutlass13device_kernelIN5flash11enable_sm90INS1_16FlashAttnFwdSm90INS1_25CollectiveMainloopFwdSm90ILi2EN4cute5tupleIJNS5_1CILi1EEES8_S8_EEENS6_IJNS7_ILi128EEENS7_ILi96EEENS7_ILi64EEEEEELi256ENS_6half_tEfNS_4arch4Sm90ELb1ELb0ELb0ELb1ELb0ELb0ELb0ELb1ELb0ELb0ELb0ELb0EEENS1_21CollectiveEpilogueFwdINS6_IJSA_NS7_ILi256EEESB_EEES9_SE_SG_Li256ELb1ELb0ELb0ELb0EEENS1_36VarlenDynamicPersistentTileSchedulerILi128ELi96ELi256ELi32ELb0ELb0ELb1ELb1ELb1ELb1EEEEEEEEEvNT_6ParamsE,(.L_x_11975 - _ZN7cutlass13device_kernelIN5flash11enable_sm90INS1_16FlashAttnFwdSm90INS1_25CollectiveMainloopFwdSm90ILi2EN4cute5tupleIJNS5_1CILi1EEES8_S8_EEENS6_IJNS7_ILi128EEENS7_ILi96EEENS7_ILi64EEEEEELi256ENS_6half_tEfNS_4arch4Sm90ELb1ELb0ELb0ELb1ELb0ELb0ELb0ELb1ELb0ELb0ELb0ELb0EEENS1_21CollectiveEpilogueFwdINS6_IJSA_NS7_ILi256EEESB_EEES9_SE_SG_Li256ELb1ELb0ELb0ELb0EEENS1_36VarlenDynamicPersistentTileSchedulerILi128ELi96ELi256ELi32ELb0ELb0ELb1ELb1ELb1ELb1EEEEEEEEEvNT_6ParamsE)
        .other          _ZN7cutlass13device_kernelIN5flash11enable_sm90INS1_16FlashAttnFwdSm90INS1_25CollectiveMainloopFwdSm90ILi2EN4cute5tupleIJNS5_1CILi1EEES8_S8_EEENS6_IJNS7_ILi128EEENS7_ILi96EEENS7_ILi64EEEEEELi256ENS_6half_tEfNS_4arch4Sm90ELb1ELb0ELb0ELb1ELb0ELb0ELb0ELb1ELb0ELb0ELb0ELb0EEENS1_21CollectiveEpilogueFwdINS6_IJSA_NS7_ILi256EEESB_EEES9_SE_SG_Li256ELb1ELb0ELb0ELb0EEENS1_36VarlenDynamicPersistentTileSchedulerILi128ELi96ELi256ELi32ELb0ELb0ELb1ELb1ELb1ELb1EEEEEEEEEvNT_6ParamsE,@"STO_CUDA_ENTRY STV_DEFAULT"
_ZN7cutlass13device_kernelIN5flash11enable_sm90INS1_16FlashAttnFwdSm90INS1_25CollectiveMainloopFwdSm90ILi2EN4cute5tupleIJNS5_1CILi1EEES8_S8_EEENS6_IJNS7_ILi128EEENS7_ILi96EEENS7_ILi64EEEEEELi256ENS_6half_tEfNS_4arch4Sm90ELb1ELb0ELb0ELb1ELb0ELb0ELb0ELb1ELb0ELb0ELb0ELb0EEENS1_21CollectiveEpilogueFwdINS6_IJSA_NS7_ILi256EEESB_EEES9_SE_SG_Li256ELb1ELb0ELb0ELb0EEENS1_36VarlenDynamicPersistentTileSchedulerILi128ELi96ELi256ELi32ELb0ELb0ELb1ELb1ELb1ELb1EEEEEEEEEvNT_6ParamsE:
        /* <DEDUP_REMOVED lines=21> */
.L_x_10751:
[----:B------:R-:W-:Y:S05]  /*0150*/  BSYNC B0 ;  /* 0x0000000000007941 */ /* 0x000fea0003800000 */
.L_x_10750:
        /* <DEDUP_REMOVED lines=41> */
.L_x_10752:
        /* <DEDUP_REMOVED lines=22> */
.L_x_10753:
        /* <DEDUP_REMOVED lines=18> */
.L_x_10754:
        /* <DEDUP_REMOVED lines=22> */
.L_x_10755:
        /* <DEDUP_REMOVED lines=22> */
.L_x_10756:
[----:B------:R-:W-:Y:S01]  /*0930*/  PLOP3.LUT P0, PT, PT, PT, UP0, 0x80, 0x0 ;  /* 0x000000000000781c */ /* 0x000fe20003f0f008 */
[----:B------:R-:W-:Y:S01]  /*0940*/  UMOV UR36, 0x1 ;  /* 0x0000000100247882 */ /* 0x000fe20000000000 */
[----:B------:R-:W-:Y:S01]  /*0950*/  NOP ;  /* 0x0000000000007918 */ /* 0x000fe20000000000 */
[----:B------:R-:W-:Y:S01]  /*0960*/  USEL UR36, UR36, 0x2, !UP0 ;  /* 0x0000000224247887 */ /* 0x000fe2000c000000 */
[----:B------:R-:W-:Y:S01]  /*0970*/  ULDC.64 UR38, c[0x0][0x208] ;  /* 0x0000820000267ab9 */ /* 0x000fe20000000a00 */
[----:B012-4-:R-:W-:Y:S08]  /*0980*/  BAR.SYNC.DEFER_BLOCKING 0x0 ;  /* 0x0000000000007b1d */ /* 0x017ff00000010000 */
[----:B------:R-:W-:Y:S05]  /*0990*/  @!P0 BRA `(.L_x_10757) ;  /* 0x000000a000d88947 */ /* 0x000fea0003800000 */
.L_x_10758:
        /* <DEDUP_REMOVED lines=42> */
[----:B------:R-:W-:Y:S02]  /*0c40*/  LOP3.LUT R18, R6, 0x7ffffffc, RZ, 0xc0, !PT ;  /* 0x7ffffffc06127812 */ /* 0x000fe400078ec0ff */
[----:B------:R-:W-:Y:S02]  /*0c50*/  LOP3.LUT R8, R0, 0xfffffff8, RZ, 0xc0, !PT ;  /* 0xfffffff800087812 */ /* 0x000fe400078ec0ff */
[-C--:B------:R-:W-:Y:S01]  /*0c60*/  LEA.HI R0, R3, R202.reuse, RZ, 0x4 ;  /* 0x000000ca03007211 */ /* 0x080fe200078f20ff */
[----:B------:R-:W-:Y:S01]  /*0c70*/  IMAD.IADD R18, R23, 0x1, -R18 ;  /* 0x0000000117127824 */ /* 0x000fe200078e0a12 */
[----:B------:R-:W-:Y:S01]  /*0c80*/  LEA.HI R3, R3, R202, RZ, 0x3 ;  /* 0x000000ca03037211 */ /* 0x000fe200078f18ff */
[----:B------:R-:W-:Y:S01]  /*0c90*/  IMAD.IADD R11, R7, 0x1, -R8 ;  /* 0x00000001070b7824 */ /* 0x000fe200078e0a08 */
[----:B------:R-:W-:-:S02]  /*0ca0*/  SHF.R.S32.HI R9, RZ, 0x4, R0 ;  /* 0x00000004ff097819 */ /* 0x000fc40000011400 */
[----:B------:R-:W-:Y:S01]  /*0cb0*/  LOP3.LUT R7, R0, 0x3fffff0, RZ, 0xc0, !PT ;  /* 0x03fffff000077812 */ /* 0x000fe200078ec0ff */
[----:B------:R-:W-:Y:S01]  /*0cc0*/  IMAD R4, R4, 0x10, R11 ;  /* 0x0000001004047824 */ /* 0x000fe200078e020b */
[----:B------:R-:W-:Y:S02]  /*0cd0*/  LEA.HI R0, R0, R9, RZ, 0x1 ;  /* 0x0000000900007211 */ /* 0x000fe400078f08ff */
[----:B------:R-:W-:Y:S01]  /*0ce0*/  LOP3.LUT R5, R3, 0x1ffffff8, RZ, 0xc0, !PT ;  /* 0x1ffffff803057812 */ /* 0x000fe200078ec0ff */
[----:B------:R-:W-:Y:S01]  /*0cf0*/  IMAD.IADD R7, R202, 0x1, -R7 ;  /* 0x00000001ca077824 */ /* 0x000fe200078e0a07 */
[----:B------:R-:W-:Y:S01]  /*0d00*/  LOP3.LUT R0, R0, 0x1ffffffe, RZ, 0xc0, !PT ;  /* 0x1ffffffe00007812 */ /* 0x000fe200078ec0ff */
[----:B------:R-:W-:Y:S01]  /*0d10*/  IMAD R19, R19, 0x40, R4 ;  /* 0x0000004013137824 */ /* 0x000fe200078e0204 */
[----:B------:R-:W-:Y:S01]  /*0d20*/  SHF.R.S32.HI R16, RZ, 0x3, R3 ;  /* 0x00000003ff107819 */ /* 0x000fe20000011403 */
[----:B------:R-:W-:Y:S02]  /*0d30*/  IMAD R7, R7, 0x40, R2 ;  /* 0x0000004007077824 */ /* 0x000fe400078e0202 */
[----:B------:R-:W-:-:S02]  /*0d40*/  IMAD.IADD R0, R9, 0x1, -R0 ;  /* 0x0000000109007824 */ /* 0x000fc400078e0a00 */
[----:B------:R-:W-:Y:S02]  /*0d50*/  IMAD.IADD R2, R202, 0x1, -R5 ;  /* 0x00000001ca027824 */ /* 0x000fe400078e0a05 */
[----:B------:R-:W-:Y:S02]  /*0d60*/  IMAD R201, R0, 0x8, R7 ;  /* 0x0000000800c97824 */ /* 0x000fe400078e0207 */
[----:B------:R-:W-:-:S07]  /*0d70*/  IMAD.SHL.U32 R2, R2, 0x8, RZ ;  /* 0x0000000802027824 */ /* 0x000fce00078e00ff */
.L_x_10812:
[----:B0--3-5:R-:W0:Y:S01]  /*0d80*/  LDC.64 R4, c[0x0][0xc60] ;  /* 0x00031800ff047b82 */ /* 0x029e220000000a00 */
        /* <DEDUP_REMOVED lines=37> */
[----:B-1--4-:R-:W-:-:S14]  /*0fe0*/  @P2 BRA `(.L_x_10759) ;  /* 0x0000000000342947 */ /* 0x012fdc0003800000 */
        /* <DEDUP_REMOVED lines=13> */
.L_x_10759:
        /* <DEDUP_REMOVED lines=9> */
.L_x_10760:
        /* <DEDUP_REMOVED lines=13> */
.L_x_10761:
[----:B------:R-:W-:Y:S01]  /*1220*/  UIADD3 UR41, -UR41, UR6, URZ ;  /* 0x0000000629297290 */ /* 0x000fe2000fffe13f */
[----:B------:R-:W-:Y:S01]  /*1230*/  PLOP3.LUT P0, PT, PT, PT, PT, 0x80, 0x0 ;  /* 0x000000000000781c */ /* 0x000fe20003f0f070 */
[----:B------:R-:W-:Y:S01]  /*1240*/  ULEA UR5, UR49, 0xdf, 0x7 ;  /* 0x000000df31057891 */ /* 0x000fe2000f8e383f */
[----:B------:R-:W-:Y:S01]  /*1250*/  CS2R R40, SRZ ;  /* 0x0000000000287805 */ /* 0x000fe2000001ff00 */
[----:B------:R-:W-:Y:S01]  /*1260*/  UIADD3 UR4, UR41, 0x5f, URZ ;  /* 0x0000005f29047890 */ /* 0x000fe2000fffe03f */
[----:B------:R-:W-:Y:S01]  /*1270*/  CS2R R20, SRZ ;  /* 0x0000000000147805 */ /* 0x000fe2000001ff00 */
[----:B------:R-:W-:Y:S01]  /*1280*/  UIADD3 UR6, UR41, UR5, -UR44 ;  /* 0x0000000529067290 */ /* 0x000fe2000fffe82c */
        /* <DEDUP_REMOVED lines=27> */
[----:B------:R-:W-:-:S02]  /*1440*/  CS2R R114, SRZ ;  /* 0x0000000000727805 */ /* 0x000fc4000001ff00 */
[----:B------:R-:W-:Y:S02]  /*1450*/  CS2R R112, SRZ ;  /* 0x0000000000707805 */ /* 0x000fe4000001ff00 */
[----:B------:R-:W-:Y:S02]  /*1460*/  PLOP3.LUT P1, PT, PT, PT, UP0, 0x80, 0x0 ;  /* 0x000000000000781c */ /* 0x000fe40003f2f008 */
        /* <DEDUP_REMOVED lines=42> */
[----:B------:R-:W-:Y:S02]  /*1710*/  IMAD.MOV.U32 R30, RZ, RZ, RZ ;  /* 0x000000ffff1e7224 */ /* 0x000fe400078e00ff */
        /* <DEDUP_REMOVED lines=35> */
.L_x_10763:
        /* <DEDUP_REMOVED lines=11> */
.L_x_10898:
[----:B0-----:R-:W-:Y:S01]  /*1a00*/  IMAD.U32 R0, RZ, RZ, UR48 ;  /* 0x00000030ff007e24 */ /* 0x001fe2000f8e00ff */
[----:B------:R-:W-:Y:S05]  /*1a10*/  WARPSYNC.ALL ;  /* 0x0000000000007948 */ /* 0x000fea0003800000 */
[----:B------:R0:W-:Y:S01]  /*1a20*/  BAR.SYNC.DEFER_BLOCKING R8, 0x100 ;  /* 0x000400080000751d */ /* 0x0001e20000010000 */
[----:B------:R-:W-:-:S13]  /*1a30*/  ISETP.NE.AND P0, PT, R0, 0x3, PT ;  /* 0x000000030000780c */ /* 0x000fda0003f05270 */
[----:B0-----:R-:W-:Y:S05]  /*1a40*/  @!P0 BRA `(.L_x_10765) ;  /* 0x0000000000048947 */ /* 0x001fea0003800000 */
[----:B------:R-:W-:Y:S01]  /*1a50*/  BPT.TRAP 0x1 ;  /* 0x000000040000795c */ /* 0x000fe20000300000 */
.L_x_10765:
[----:B------:R-:W-:Y:S02]  /*1a60*/  IMAD.U32 R11, RZ, RZ, UR40 ;  /* 0x00000028ff0b7e24 */ /* 0x000fe4000f8e00ff */
[----:B------:R-:W-:-:S03]  /*1a70*/  IMAD.U32 R6, RZ, RZ, UR37 ;  /* 0x00000025ff067e24 */ /* 0x000fc6000f8e00ff */
[----:B------:R-:W-:Y:S01]  /*1a80*/  SHF.L.U32 R11, R11, 0x1f, RZ ;  /* 0x0000001f0b0b7819 */ /* 0x000fe200000006ff */
[----:B------:R-:W-:-:S04]  /*1a90*/  IMAD R6, R6, 0x8, R7 ;  /* 0x0000000806067824 */ /* 0x000fc800078e0207 */
[----:B------:R0:W1:Y:S01]  /*1aa0*/  SYNCS.PHASECHK.TRANS64.TRYWAIT P1, [R6+URZ+0x22830], R11 ;  /* 0x0228300b060075a7 */ /* 0x000062000802017f */
[----:B------:R-:W-:Y:S05]  /*1ab0*/  @!P0 BRA `(.L_x_10766) ;  /* 0x0000000000048947 */ /* 0x000fea0003800000 */
[----:B------:R-:W-:Y:S01]  /*1ac0*/  BPT.TRAP 0x1 ;  /* 0x000000040000795c */ /* 0x000fe20000300000 */
.L_x_10766:
[----:B-1----:R-:W-:Y:S05]  /*1ad0*/  @P1 BRA `(.L_x_10767) ;  /* 0x0000000000081947 */ /* 0x002fea0003800000 */
[----:B------:R-:W1:Y:S02]  /*1ae0*/  SYNCS.PHASECHK.TRANS64.TRYWAIT P1, [R6+URZ+0x22830], R11 ;  /* 0x0228300b060075a7 */ /* 0x000e64000802017f */
[----:B-1----:R-:W-:Y:S05]  /*1af0*/  @!P1 BRA `(.L_x_10768) ;  /* 0x000000dc00889947 */ /* 0x002fea0003800000 */
.L_x_10767:
[----:B------:R-:W-:Y:S01]  /*1b00*/  R2UR UR4, R7 ;  /* 0x00000000070472ca */ /* 0x000fe200000e0000 */
[----:B------:R-:W-:Y:S01]  /*1b10*/  ULOP3.LUT UR16, UR51, 0x10000, URZ, 0xfc, !UPT ;  /* 0x0001000033107892 */ /* 0x000fe2000f8efc3f */
[----:B------:R-:W-:Y:S01]  /*1b20*/  WARPGROUP.ARRIVE ;  /* 0x00000000000079c5 */ /* 0x000fe20000000000 */
[----:B------:R-:W-:Y:S01]  /*1b30*/  UMOV UR17, 0x40000040 ;  /* 0x4000004000117882 */ /* 0x000fe20000000000 */
[----:B------:R-:W-:Y:S01]  /*1b40*/  UMOV UR19, 0x40000040 ;  /* 0x4000004000137882 */ /* 0x000fe20000000000 */
[----:B------:R-:W-:Y:S01]  /*1b50*/  UMOV UR5, 0x40000040 ;  /* 0x4000004000057882 */ /* 0x000fe20000000000 */
[----:B------:R-:W-:Y:S01]  /*1b60*/  UMOV UR7, 0x40000040 ;  /* 0x4000004000077882 */ /* 0x000fe20000000000 */
[----:B------:R-:W-:Y:S01]  /*1b70*/  UIADD3 UR8, UR16, 0x4, URZ ;  /* 0x0000000410087890 */ /* 0x000fe2000fffe03f */
[----:B------:R-:W-:Y:S01]  /*1b80*/  IMAD.U32 R4, RZ, RZ, UR49 ;  /* 0x00000031ff047e24 */ /* 0x000fe2000f8e00ff */
[----:B------:R-:W-:Y:S01]  /*1b90*/  UMOV UR9, 0x40000040 ;  /* 0x4000004000097882 */ /* 0x000fe20000000000 */
[----:B------:R-:W-:Y:S01]  /*1ba0*/  UMOV UR11, 0x40000040 ;  /* 0x40000040000b7882 */ /* 0x000fe20000000000 */
[----:B------:R-:W-:Y:S01]  /*1bb0*/  UIADD3 UR12, UR16, 0x6, URZ ;  /* 0x00000006100c7890 */ /* 0x000fe2000fffe03f */
[----:B------:R-:W-:Y:S01]  /*1bc0*/  IMAD R4, R4, 0x80, R19 ;  /* 0x0000008004047824 */ /* 0x000fe200078e0213 */
[----:B------:R-:W-:Y:S01]  /*1bd0*/  UIADD3 UR4, UR4, 0x1c400, URZ ;  /* 0x0001c40004047890 */ /* 0x000fe2000fffe03f */
[----:B------:R-:W2:Y:S01]  /*1be0*/  S2R R13, SR_TID.X ;  /* 0x00000000000d7919 */ /* 0x000ea20000002100 */
[----:B------:R-:W-:Y:S01]  /*1bf0*/  UMOV UR13, 0x40000040 ;  /* 0x40000040000d7882 */ /* 0x000fe20000000000 */
[----:B------:R-:W-:Y:S01]  /*1c00*/  UMOV UR15, 0x40000040 ;  /* 0x40000040000f7882 */ /* 0x000fe20000000000 */
[----:B------:R-:W-:-:S04]  /*1c10*/  USHF.R.U32.HI UR4, URZ, 0x4, UR4 ;  /* 0x000000043f047899 */ /* 0x000fc80008011604 */
[----:B------:R-:W-:-:S04]  /*1c20*/  ULOP3.LUT UR4, UR4, 0x3fff, URZ, 0xc0, !UPT ;  /* 0x00003fff04047892 */ /* 0x000fc8000f8ec03f */
[----:B------:R-:W-:Y:S02]  /*1c30*/  ULOP3.LUT UR20, UR4, 0x10000, URZ, 0xfc, !UPT ;  /* 0x0001000004147892 */ /* 0x000fe4000f8efc3f */
[----:B------:R-:W-:Y:S02]  /*1c40*/  UIADD3 UR4, UR16, 0x2, URZ ;  /* 0x0000000210047890 */ /* 0x000fe4000fffe03f */
[----:B------:R-:W-:-:S04]  /*1c50*/  UIMAD UR18, UR37, 0x300, UR20 ;  /* 0x00000300251278a4 */ /* 0x000fc8000f8e0214 */
[----:B------:R-:W-:Y:S02]  /*1c60*/  UIADD3 UR6, UR18, 0x2, URZ ;  /* 0x0000000212067890 */ /* 0x000fe4000fffe03f */
[----:B------:R-:W-:Y:S02]  /*1c70*/  UIADD3 UR10, UR18, 0x4, URZ ;  /* 0x00000004120a7890 */ /* 0x000fe4000fffe03f */
[----:B------:R-:W-:Y:S02]  /*1c80*/  UIADD3 UR14, UR18, 0x6, URZ ;  /* 0x00000006120e7890 */ /* 0x000fe4000fffe03f */
[----:B------:R-:W-:Y:S03]  /*1c90*/  HGMMA.64x96x16.F32 R24, gdesc[UR16], RZ, !UPT, gsb0 ;  /* 0x01600000101879f0 */ /* 0x000fe6000c0008ff */
[----:B------:R-:W-:Y:S02]  /*1ca0*/  WARPGROUP.DEPBAR.LE gsb0, 0x0 ;  /* 0x00008000000079c5 */ /* 0x000fe40000010000 */
[----:B------:R-:W-:-:S06]  /*1cb0*/  WARPGROUP.ARRIVE ;  /* 0x00000000000079c5 */ /* 0x000fcc0000000000 */
[----:B------:R-:W-:Y:S01]  /*1cc0*/  HGMMA.64x96x16.F32 R24, gdesc[UR4], R24, gsb0 ;  /* 0x01600000041879f0 */ /* 0x000fe20008000818 */
[----:B------:R-:W-:-:S04]  /*1cd0*/  UIMAD UR6, UR50, -0x60, UR41 ;  /* 0xffffffa0320678a4 */ /* 0x000fc8000f8e0229 */
[----:B------:R-:W-:Y:S02]  /*1ce0*/  UIADD3 UR7, -UR44, 0x61, UR6 ;  /* 0x000000612c077890 */ /* 0x000fe4000fffe106 */
[----:B------:R-:W-:-:S04]  /*1cf0*/  UIADD3 UR6, UR6, 0x60, URZ ;  /* 0x0000006006067890 */ /* 0x000fc8000fffe03f */
[----:B------:R-:W-:Y:S02]  /*1d00*/  IMAD.U32 R3, RZ, RZ, UR7 ;  /* 0x00000007ff037e24 */ /* 0x000fe4000f8e00ff */
[----:B------:R-:W-:Y:S02]  /*1d10*/  IMAD.U32 R5, RZ, RZ, UR6 ;  /* 0x00000006ff057e24 */ /* 0x000fe4000f8e00ff */
[C---:B------:R-:W-:Y:S02]  /*1d20*/  IMAD R3, R18.reuse, -0x2, R3 ;  /* 0xfffffffe12037824 */ /* 0x040fe400078e0203 */
[----:B------:R-:W-:-:S03]  /*1d30*/  IMAD R0, R18, -0x2, R5 ;  /* 0xfffffffe12007824 */ /* 0x000fc600078e0205 */
        /* <DEDUP_REMOVED lines=86> */
[----:B------:R-:W3:Y:S01]  /*22a0*/  SHFL.BFLY PT, R5, R10, 0x2, 0x1f ;  /* 0x0c401f000a057f89 */ /* 0x000ee200000e0000 */
        /* <DEDUP_REMOVED lines=10> */
[----:B---3--:R-:W-:Y:S02]  /*2350*/  FMNMX.FTZ R9, R10, R5, !PT ;  /* 0x000000050a097209 */ /* 0x008fe40007810000 */
[----:B------:R-:W-:Y:S02]  /*2360*/  FSEL R40, R40, -INF , P1 ;  /* 0xff80000028287808 */ /* 0x000fe40000800000 */
[----:B------:R-:W-:Y:S01]  /*2370*/  ISETP.GT.AND P1, PT, R0, 0x28, PT ;  /* 0x000000280000780c */ /* 0x000fe20003f24270 */
[----:B------:R-:W3:Y:S03]  /*2380*/  SHFL.BFLY PT, R12, R9, 0x1, 0x1f ;  /* 0x0c201f00090c7f89 */ /* 0x000ee600000e0000 */
        /* <DEDUP_REMOVED lines=8> */
[----:B---3--:R-:W-:Y:S02]  /*2410*/  FMNMX.FTZ R5, R9, R12, !PT ;  /* 0x0000000c09057209 */ /* 0x008fe40007810000 */
        /* <DEDUP_REMOVED lines=21> */
[----:B------:R-:W3:Y:S01]  /*2570*/  MUFU.EX2 R27, R27 ;  /* 0x0000001b001b7308 */ /* 0x000ee20000000800 */
        /* <DEDUP_REMOVED lines=41> */
[----:B------:R-:W-:Y:S01]  /*2810*/  FFMA.FTZ R9, R71, UR10, -R9 ;  /* 0x0000000a47097c23 */ /* 0x000fe20008010809 */
[----:B------:R-:W-:-:S02]  /*2820*/  FMNMX.FTZ R3, R57, R4, !PT ;  /* 0x0000000439037209 */ /* 0x000fc40007810000 */
[----:B------:R-:W-:Y:S02]  /*2830*/  FSEL R61, R61, -INF , P2 ;  /* 0xff8000003d3d7808 */ /* 0x000fe40001000000 */
[----:B------:R-:W-:Y:S01]  /*2840*/  FMNMX.FTZ R4, R60, R3, !PT ;  /* 0x000000033c047209 */ /* 0x000fe20007810000 */
[----:B------:R-:W5:Y:S01]  /*2850*/  MUFU.EX2 R35, R35 ;  /* 0x0000002300237308 */ /* 0x000f620000000800 */
[----:B------:R-:W-:Y:S02]  /*2860*/  ISETP.GT.AND P2, PT, R0, 0x51, PT ;  /* 0x000000510000780c */ /* 0x000fe40003f44270 */
[----:B------:R-:W-:Y:S02]  /*2870*/  FSEL R64, R64, -INF , P1 ;  /* 0xff80000040407808 */ /* 0x000fe40000800000 */
[----:B------:R-:W-:Y:S02]  /*2880*/  FMNMX.FTZ R3, R61, R4, !PT ;  /* 0x000000043d037209 */ /* 0x000fe40007810000 */
[----:B------:R-:W-:Y:S01]  /*2890*/  ISETP.GT.AND P1, PT, R0, 0x58, PT ;  /* 0x000000580000780c */ /* 0x000fe20003f24270 */
[----:B------:R3:W-:Y:S01]  /*28a0*/  MUFU.EX2 R175, R9 ;  /* 0x0000000900af7308 */ /* 0x0007e20000000800 */
[----:B------:R-:W-:-:S02]  /*28b0*/  FSEL R65, R65, -INF , P2 ;  /* 0xff80000041417808 */ /* 0x000fc40001000000 */
[----:B------:R-:W-:Y:S02]  /*28c0*/  FMNMX.FTZ R4, R64, R3, !PT ;  /* 0x0000000340047209 */ /* 0x000fe40007810000 */
[----:B------:R-:W-:Y:S02]  /*28d0*/  ISETP.GT.AND P2, PT, R0, 0x59, PT ;  /* 0x000000590000780c */ /* 0x000fe40003f44270 */
[----:B------:R-:W-:Y:S01]  /*28e0*/  FSEL R68, R68, -INF , P1 ;  /* 0xff80000044447808 */ /* 0x000fe20000800000 */
[----:B------:R-:W-:Y:S01]  /*28f0*/  MUFU.EX2 R38, R38 ;  /* 0x0000002600267308 */ /* 0x000fe20000000800 */
[----:B------:R-:W-:Y:S01]  /*2900*/  FMNMX.FTZ R3, R65, R4, !PT ;  /* 0x0000000441037209 */ /* 0x000fe20007810000 */
[----:B---3--:R-:W-:Y:S01]  /*2910*/  FADD.FTZ R9, R26, R27 ;  /* 0x0000001b1a097221 */ /* 0x008fe20000010000 */
[----:B------:R-:W-:Y:S02]  /*2920*/  FSEL R69, R69, -INF , P2 ;  /* 0xff80000045457808 */ /* 0x000fe40001000000 */
[----:B------:R-:W-:-:S02]  /*2930*/  FMNMX.FTZ R0, R68, R3, !PT ;  /* 0x0000000344007209 */ /* 0x000fc40007810000 */
[----:B------:R-:W-:Y:S01]  /*2940*/  F2FP.F16.F32.PACK_AB R153, R27, R26 ;  /* 0x0000001a1b99723e */ /* 0x000fe200000000ff */
[----:B------:R-:W3:Y:S01]  /*2950*/  MUFU.EX2 R39, R39 ;  /* 0x0000002700277308 */ /* 0x000ee20000000800 */
[----:B------:R-:W-:Y:S02]  /*2960*/  FMNMX.FTZ R0, R69, R0, !PT ;  /* 0x0000000045007209 */ /* 0x000fe40007810000 */
[----:B----4-:R-:W-:Y:S02]  /*2970*/  F2FP.F16.F32.PACK_AB R155, R31, R30 ;  /* 0x0000001e1f9b723e */ /* 0x010fe400000000ff */
[----:B-----5:R-:W-:Y:S01]  /*2980*/  F2FP.F16.F32.PACK_AB R157, R35, R34 ;  /* 0x00000022239d723e */ /* 0x020fe200000000ff */
[----:B------:R-:W4:Y:S02]  /*2990*/  SHFL.BFLY PT, R3, R0, 0x2, 0x1f ;  /* 0x0c401f0000037f89 */ /* 0x000f2400000e0000 */
[----:B------:R-:W-:Y:S08]  /*29a0*/  MUFU.EX2 R42, R42 ;  /* 0x0000002a002a7308 */ /* 0x000ff00000000800 */
[----:B------:R-:W5:Y:S01]  /*29b0*/  MUFU.EX2 R43, R43 ;  /* 0x0000002b002b7308 */ /* 0x000f620000000800 */
[----:B---3--:R-:W-:-:S07]  /*29c0*/  F2FP.F16.F32.PACK_AB R159, R39, R38 ;  /* 0x00000026279f723e */ /* 0x008fce00000000ff */
[----:B------:R-:W-:Y:S01]  /*29d0*/  MUFU.EX2 R46, R46 ;  /* 0x0000002e002e7308 */ /* 0x000fe20000000800 */
[----:B----4-:R-:W-:-:S07]  /*29e0*/  FMNMX.FTZ R3, R0, R3, !PT ;  /* 0x0000000300037209 */ /* 0x010fce0007810000 */
[----:B------:R-:W3:Y:S01]  /*29f0*/  MUFU.EX2 R47, R47 ;  /* 0x0000002f002f7308 */ /* 0x000ee20000000800 */
[----:B-----5:R-:W-:Y:S01]  /*2a00*/  F2FP.F16.F32.PACK_AB R161, R43, R42 ;  /* 0x0000002a2ba1723e */ /* 0x020fe200000000ff */
[----:B------:R-:W4:Y:S06]  /*2a10*/  SHFL.BFLY PT, R4, R3, 0x1, 0x1f ;  /* 0x0c201f0003047f89 */ /* 0x000f2c00000e0000 */
[----:B------:R-:W-:Y:S08]  /*2a20*/  MUFU.EX2 R50, R50 ;  /* 0x0000003200327308 */ /* 0x000ff00000000800 */
[----:B------:R-:W5:Y:S01]  /*2a30*/  MUFU.EX2 R51, R51 ;  /* 0x0000003300337308 */ /* 0x000f620000000800 */
[----:B---3--:R-:W-:-:S07]  /*2a40*/  F2FP.F16.F32.PACK_AB R163, R47, R46 ;  /* 0x0000002e2fa3723e */ /* 0x008fce00000000ff */
[----:B------:R-:W-:Y:S01]  /*2a50*/  MUFU.EX2 R54, R54 ;  /* 0x0000003600367308 */ /* 0x000fe20000000800 */
[----:B----4-:R-:W-:-:S04]  /*2a60*/  FMNMX.FTZ R4, R3, R4, !PT ;  /* 0x0000000403047209 */ /* 0x010fc80007810000 */
[C---:B------:R-:W-:Y:S01]  /*2a70*/  FSETP.NEU.FTZ.AND P1, PT, R4.reuse, -INF , PT ;  /* 0xff8000000400780b */ /* 0x040fe20003f3d000 */
[----:B------:R-:W-:Y:S02]  /*2a80*/  FMUL.FTZ R0, R4, UR10 ;  /* 0x0000000a04007c20 */ /* 0x000fe40008410000 */
[----:B------:R-:W-:Y:S01]  /*2a90*/  MUFU.EX2 R55, R55 ;  /* 0x0000003700377308 */ /* 0x000fe20000000800 */
[----:B-----5:R-:W-:Y:S02]  /*2aa0*/  F2FP.F16.F32.PACK_AB R165, R51, R50 ;  /* 0x0000003233a5723e */ /* 0x020fe400000000ff */
[----:B------:R-:W-:Y:S01]  /*2ab0*/  FSEL R3, R0, RZ, P1 ;  /* 0x000000ff00037208 */ /* 0x000fe20000800000 */
[----:B------:R-:W-:Y:S01]  /*2ac0*/  FADD.FTZ R0, R30, R9 ;  /* 0x000000091e007221 */ /* 0x000fe20000010000 */
[----:B--2---:R-:W-:-:S03]  /*2ad0*/  LOP3.LUT P1, RZ, R13, 0x7f, RZ, 0xc0, !PT ;  /* 0x0000007f0dff7812 */ /* 0x004fc6000782c0ff */
        /* <DEDUP_REMOVED lines=30> */
[----:B------:R-:W-:Y:S01]  /*2cc0*/  FFMA.FTZ R64, R64, UR10, -R3 ;  /* 0x0000000a40407c23 */ /* 0x000fe20008010803 */
[----:B------:R-:W-:Y:S01]  /*2cd0*/  FADD.FTZ R15, R43, R12 ;  /* 0x0000000c2b0f7221 */ /* 0x000fe20000010000 */
[----:B------:R-:W4:Y:S01]  /*2ce0*/  MUFU.EX2 R29, R29 ;  /* 0x0000001d001d7308 */ /* 0x000f220000000800 */
[----:B--2---:R-:W-:Y:S01]  /*2cf0*/  FADD.FTZ R9, R24, R25 ;  /* 0x0000001918097221 */ /* 0x004fe20000010000 */
[----:B------:R-:W-:Y:S01]  /*2d00*/  FFMA.FTZ R65, R65, UR10, -R3 ;  /* 0x0000000a41417c23 */ /* 0x000fe20008010803 */
[----:B------:R-:W-:Y:S01]  /*2d10*/  FADD.FTZ R12, R46, R15 ;  /* 0x0000000f2e0c7221 */ /* 0x000fe20000010000 */
[--C-:B------:R-:W-:Y:S01]  /*2d20*/  FFMA.FTZ R68, R68, UR10, -R3.reuse ;  /* 0x0000000a44447c23 */ /* 0x100fe20008010803 */
[----:B------:R-:W-:Y:S01]  /*2d30*/  FFMA.FTZ R3, R69, UR10, -R3 ;  /* 0x0000000a45037c23 */ /* 0x000fe20008010803 */
[----:B------:R-:W-:Y:S01]  /*2d40*/  F2FP.F16.F32.PACK_AB R167, R55, R54 ;  /* 0x0000003637a7723e */ /* 0x000fe200000000ff */
[----:B------:R-:W-:Y:S01]  /*2d50*/  FADD.FTZ R15, R47, R12 ;  /* 0x0000000c2f0f7221 */ /* 0x000fe20000010000 */
[----:B------:R-:W2:Y:S01]  /*2d60*/  MUFU.EX2 R32, R32 ;  /* 0x0000002000207308 */ /* 0x000ea20000000800 */
[----:B---3--:R-:W-:Y:S01]  /*2d70*/  FADD.FTZ R0, R28, R9 ;  /* 0x000000091c007221 */ /* 0x008fe20000010000 */
[----:B------:R-:W-:-:S02]  /*2d80*/  IADD3 R9, -R22, 0xb, RZ ;  /* 0x0000000b16097810 */ /* 0x000fc40007ffe1ff */
[----:B------:R-:W-:-:S04]  /*2d90*/  F2FP.F16.F32.PACK_AB R152, R25, R24 ;  /* 0x000000181998723e */ /* 0x000fc800000000ff */
        /* <DEDUP_REMOVED lines=48> */
[C---:B----4-:R-:W-:Y:S01]  /*30a0*/  FADD.FTZ R15, R63.reuse, R10 ;  /* 0x0000000a3f0f7221 */ /* 0x050fe20000010000 */
[----:B------:R-:W-:-:S06]  /*30b0*/  F2FP.F16.F32.PACK_AB R171, R63, R62 ;  /* 0x0000003e3fab723e */ /* 0x000fcc00000000ff */
[----:B------:R-:W4:Y:S01]  /*30c0*/  MUFU.EX2 R57, R57 ;  /* 0x0000003900397308 */ /* 0x000f220000000800 */
[----:B-----5:R-:W-:-:S07]  /*30d0*/  FADD.FTZ R0, R56, R13 ;  /* 0x0000000d38007221 */ /* 0x020fce0000010000 */
        /* <DEDUP_REMOVED lines=13> */
[----:B-----5:R-:W-:Y:S01]  /*31b0*/  FADD.FTZ R15, R61, R0 ;  /* 0x000000003d0f7221 */ /* 0x020fe20000010000 */
[C---:B------:R-:W-:Y:S01]  /*31c0*/  FADD.FTZ R0, R175.reuse, R10 ;  /* 0x0000000aaf007221 */ /* 0x040fe20000010000 */
[----:B------:R-:W-:Y:S02]  /*31d0*/  F2FP.F16.F32.PACK_AB R175, R175, R70 ;  /* 0x00000046afaf723e */ /* 0x000fe400000000ff */
[----:B------:R-:W-:-:S03]  /*31e0*/  F2FP.F16.F32.PACK_AB R170, R61, R60 ;  /* 0x0000003c3daa723e */ /* 0x000fc600000000ff */
[----:B------:R-:W5:Y:S01]  /*31f0*/  MUFU.EX2 R68, R68 ;  /* 0x0000004400447308 */ /* 0x000f620000000800 */
[----:B---3--:R-:W-:-:S07]  /*3200*/  FADD.FTZ R10, R64, R15 ;  /* 0x0000000f400a7221 */ /* 0x008fce0000010000 */
[----:B------:R-:W3:Y:S01]  /*3210*/  MUFU.EX2 R13, R3 ;  /* 0x00000003000d7308 */ /* 0x000ee20000000800 */
[C---:B----4-:R-:W-:Y:S01]  /*3220*/  FADD.FTZ R15, R65.reuse, R10 ;  /* 0x0000000a410f7221 */ /* 0x050fe20000010000 */
[----:B------:R-:W-:-:S03]  /*3230*/  F2FP.F16.F32.PACK_AB R172, R65, R64 ;  /* 0x0000004041ac723e */ /* 0x000fc600000000ff */
[----:B-----5:R-:W-:-:S04]  /*3240*/  FADD.FTZ R10, R68, R15 ;  /* 0x0000000f440a7221 */ /* 0x020fc80000010000 */
[C---:B---3--:R-:W-:Y:S01]  /*3250*/  FADD.FTZ R3, R13.reuse, R10 ;  /* 0x0000000a0d037221 */ /* 0x048fe20000010000 */
[----:B------:R-:W-:Y:S01]  /*3260*/  F2FP.F16.F32.PACK_AB R174, R13, R68 ;  /* 0x000000440dae723e */ /* 0x000fe200000000ff */
[----:B--2---:R-:W-:Y:S06]  /*3270*/  @!P0 BRA `(.L_x_10769) ;  /* 0x0000000000048947 */ /* 0x004fec0003800000 */
[----:B------:R-:W-:Y:S01]  /*3280*/  BPT.TRAP 0x1 ;  /* 0x000000040000795c */ /* 0x000fe20000300000 */
.L_x_10769:
[----:B------:R2:W3:Y:S01]  /*3290*/  SYNCS.PHASECHK.TRANS64.TRYWAIT P2, [R6+URZ+0x22850], R11 ;  /* 0x0228500b060075a7 */ /* 0x0004e2000804017f */
[----:B------:R-:W-:Y:S05]  /*32a0*/  @!P0 BRA `(.L_x_10770) ;  /* 0x0000000000048947 */ /* 0x000fea0003800000 */
[----:B------:R-:W-:Y:S01]  /*32b0*/  BPT.TRAP 0x1 ;  /* 0x000000040000795c */ /* 0x000fe20000300000 */
.L_x_10770:
[----:B---3--:R-:W-:Y:S05]  /*32c0*/  @P2 BRA `(.L_x_10771) ;  /* 0x0000000000082947 */ /* 0x008fea0003800000 */
[----:B------:R-:W3:Y:S02]  /*32d0*/  SYNCS.PHASECHK.TRANS64.TRYWAIT P2, [R6+URZ+0x22850], R11 ;  /* 0x0228500b060075a7 */ /* 0x000ee4000804017f */
[----:B---3--:R-:W-:Y:S05]  /*32e0*/  @!P2 BRA `(.L_x_10772) ;  /* 0x000000c400a0a947 */ /* 0x008fea0003800000 */
.L_x_10771:
[----:B------:R-:W-:Y:S01]  /*32f0*/  R2UR UR6, R7 ;  /* 0x00000000070672ca */ /* 0x000fe200000e0000 */
[----:B------:R4:W-:Y:S01]  /*3300*/  BAR.SYNC.DEFER_BLOCKING R8, 0x100 ;  /* 0x000400080000751d */ /* 0x0009e20000010000 */
[----:B------:R-:W-:Y:S01]  /*3310*/  UIADD3 UR23, UR50, -0x2, URZ ;  /* 0xfffffffe32177890 */ /* 0x000fe2000fffe03f */
[----:B0123--:R-:W-:-:S04]  /*3320*/  @!P1 VIADD R6, R6, 0x22860 ;  /* 0x0002286006069836 */ /* 0x00ffc80000000000 */
[----:B------:R-:W-:Y:S01]  /*3330*/  UMOV UR7, 0x40000040 ;  /* 0x4000004000077882 */ /* 0x000fe20000000000 */
[----:B------:R-:W-:-:S05]  /*3340*/  @!P1 PRMT R6, RZ, 0x654, R6 ;  /* 0x00000654ff069816 */ /* 0x000fca0000000006 */
        /* <DEDUP_REMOVED lines=49> */
[----:B----4-:R-:W-:Y:S05]  /*3660*/  @!P2 BRA `(.L_x_10773) ;  /* 0x0000002000f8a947 */ /* 0x010fea0003800000 */
[----:B------:R-:W-:Y:S01]  /*3670*/  IMAD.MOV.U32 R8, RZ, RZ, R5 ;  /* 0x000000ffff087224 */ /* 0x000fe200078e0005 */
[----:B------:R-:W-:Y:S01]  /*3680*/  ULDC UR24, c[0x0][0x988] ;  /* 0x0002620000187ab9 */ /* 0x000fe20000000800 */
[----:B------:R-:W-:-:S07]  /*3690*/  IMAD.MOV.U32 R7, RZ, RZ, R4 ;  /* 0x000000ffff077224 */ /* 0x000fce00078e0004 */
.L_x_10782:
[----:B------:R-:W-:-:S04]  /*36a0*/  UIADD3 UR37, UR37, 0x1, URZ ;  /* 0x0000000125257890 */ /* 0x000fc8000fffe03f */
[----:B------:R-:W-:-:S04]  /*36b0*/  UISETP.NE.AND UP0, UPT, UR37, 0x2, UPT ;  /* 0x000000022500788c */ /* 0x000fc8000bf05270 */
[----:B------:R-:W-:Y:S02]  /*36c0*/  USEL UR6, URZ, 0x1, UP0 ;  /* 0x000000013f067887 */ /* 0x000fe40008000000 */
[----:B------:R-:W-:Y:S02]  /*36d0*/  USEL UR37, UR37, URZ, UP0 ;  /* 0x0000003f25257287 */ /* 0x000fe40008000000 */
[----:B------:R-:W-:Y:S01]  /*36e0*/  ULOP3.LUT UR40, UR40, UR6, URZ, 0x3c, !UPT ;  /* 0x0000000628287292 */ /* 0x000fe2000f8e3c3f */
[----:B0-----:R-:W-:Y:S11]  /*36f0*/  @!P0 BRA `(.L_x_10774) ;  /* 0x0000000000048947 */ /* 0x001ff60003800000 */
[----:B------:R-:W-:Y:S01]  /*3700*/  BPT.TRAP 0x1 ;  /* 0x000000040000795c */ /* 0x000fe20000300000 */
.L_x_10774:
        /* <DEDUP_REMOVED lines=9> */
.L_x_10775:
[----:B-1----:R-:W-:Y:S05]  /*37a0*/  @P2 BRA `(.L_x_10776) ;  /* 0x0000000000082947 */ /* 0x002fea0003800000 */
[----:B------:R-:W1:Y:S02]  /*37b0*/  SYNCS.PHASECHK.TRANS64.TRYWAIT P2, [UR25+0x22830], R6 ;  /* 0x02283006ff0075a7 */ /* 0x000e640008040159 */
[----:B-1----:R-:W-:Y:S05]  /*37c0*/  @!P2 BRA `(.L_x_10777) ;  /* 0x000000c0007ca947 */ /* 0x002fea0003800000 */
.L_x_10776:
[----:B------:R-:W-:Y:S01]  /*37d0*/  UIMAD UR18, UR37, 0x300, UR20 ;  /* 0x00000300251278a4 */ /* 0x000fe2000f8e0214 */
[----:B------:R-:W-:Y:S01]  /*37e0*/  WARPGROUP.ARRIVE ;  /* 0x00000000000079c5 */ /* 0x000fe20000000000 */
[----:B------:R-:W-:Y:S01]  /*37f0*/  UMOV UR19, 0x40000040 ;  /* 0x4000004000137882 */ /* 0x000fe20000000000 */
[----:B------:R-:W-:Y:S01]  /*3800*/  UMOV UR7, 0x40000040 ;  /* 0x4000004000077882 */ /* 0x000fe20000000000 */
[----:B------:R-:W-:Y:S01]  /*3810*/  UIADD3 UR6, UR18, 0x2, URZ ;  /* 0x0000000212067890 */ /* 0x000fe2000fffe03f */
[----:B-1----:R-:W-:Y:S01]  /*3820*/  IMAD.MOV.U32 R5, RZ, RZ, -0x2 ;  /* 0xfffffffeff057424 */ /* 0x002fe200078e00ff */
        /* <DEDUP_REMOVED lines=8> */
[----:B------:R-:W-:-:S04]  /*38b0*/  USHF.L.U32 UR6, UR49, 0x7, URZ ;  /* 0x0000000731067899 */ /* 0x000fc8000800063f */
[----:B------:R-:W-:-:S04]  /*38c0*/  UIMAD UR6, UR23, -0x60, UR6 ;  /* 0xffffffa0170678a4 */ /* 0x000fc8000f8e0206 */
[----:B------:R-:W-:-:S04]  /*38d0*/  UIADD3 UR6, UR6, 0x1, UR41 ;  /* 0x0000000106067890 */ /* 0x000fc8000fffe029 */
[----:B------:R-:W-:-:S06]  /*38e0*/  UIADD3 UR6, UR6, -UR44, URZ ;  /* 0x8000002c06067290 */ /* 0x000fcc000fffe03f */
[----:B------:R-:W-:-:S04]  /*38f0*/  IMAD R4, R18, R5, UR6 ;  /* 0x0000000612047e24 */ /* 0x000fc8000f8e0205 */
[----:B------:R-:W-:-:S05]  /*3900*/  IMAD.IADD R5, R19, 0x1, R4 ;  /* 0x0000000113057824 */ /* 0x000fca00078e0204 */
[C---:B------:R-:W-:Y:S02]  /*3910*/  ISETP.GT.AND P2, PT, R5.reuse, RZ, PT ;  /* 0x000000ff0500720c */ /* 0x040fe40003f44270 */
[----:B------:R-:W-:Y:S01]  /*3920*/  ISETP.GT.AND P3, PT, R5, 0x1, PT ;  /* 0x000000010500780c */ /* 0x000fe20003f64270 */
        /* <DEDUP_REMOVED lines=80> */
[C---:B------:R-:W-:Y:S02]  /*3e30*/  ISETP.GT.AND P4, PT, R5.reuse, 0x1, PT ;  /* 0x000000010500780c */ /* 0x040fe40003f84270 */
[----:B------:R-:W-:Y:S01]  /*3e40*/  FSEL R11, R154, -INF , P3 ;  /* 0xff8000009a0b7808 */ /* 0x000fe20001800000 */
[----:B------:R-:W1:Y:S01]  /*3e50*/  SHFL.BFLY PT, R4, R9, 0x2, 0x1f ;  /* 0x0c401f0009047f89 */ /* 0x000e6200000e0000 */
[----:B------:R-:W-:Y:S02]  /*3e60*/  ISETP.GT.AND P3, PT, R5, 0x8, PT ;  /* 0x000000080500780c */ /* 0x000fe40003f64270 */
[----:B------:R-:W-:Y:S02]  /*3e70*/  FSEL R155, R155, -INF , P4 ;  /* 0xff8000009b9b7808 */ /* 0x000fe40002000000 */
[----:B------:R-:W-:-:S02]  /*3e80*/  FMNMX.FTZ R154, R11, R8, !PT ;  /* 0x000000080b9a7209 */ /* 0x000fc40007810000 */
        /* <DEDUP_REMOVED lines=10> */
[----:B------:R-:W-:Y:S02]  /*3f30*/  FSEL R166, R166, -INF , P3 ;  /* 0xff800000a6a67808 */ /* 0x000fe40001800000 */
[----:B------:R-:W-:Y:S01]  /*3f40*/  ISETP.GT.AND P3, PT, R5, 0x20, PT ;  /* 0x000000200500780c */ /* 0x000fe20003f64270 */
[----:B------:R-:W1:Y:S01]  /*3f50*/  SHFL.BFLY PT, R4, R13, 0x1, 0x1f ;  /* 0x0c201f000d047f89 */ /* 0x000e6200000e0000 */
        /* <DEDUP_REMOVED lines=9> */
[C---:B------:R-:W-:Y:S02]  /*3ff0*/  ISETP.GT.AND P4, PT, R5.reuse, 0x31, PT ;  /* 0x000000310500780c */ /* 0x040fe40003f84270 */
[----:B------:R-:W-:Y:S02]  /*4000*/  FSEL R178, R178, -INF , P3 ;  /* 0xff800000b2b27808 */ /* 0x000fe40001800000 */
[----:B------:R-:W-:Y:S02]  /*4010*/  ISETP.GT.AND P3, PT, R5, 0x38, PT ;  /* 0x000000380500780c */ /* 0x000fe40003f64270 */
[----:B-1----:R-:W-:-:S02]  /*4020*/  FMNMX.FTZ R4, R13, R4, !PT ;  /* 0x000000040d047209 */ /* 0x002fc40007810000 */
[----:B------:R-:W-:Y:S02]  /*4030*/  FMNMX.FTZ R13, R155, R154, !PT ;  /* 0x0000009a9b0d7209 */ /* 0x000fe40007810000 */
[C---:B------:R-:W-:Y:S01]  /*4040*/  FSETP.NEU.FTZ.AND P2, PT, R4.reuse, -INF , PT ;  /* 0xff8000000400780b */ /* 0x040fe20003f5d000 */
[----:B------:R-:W-:Y:S01]  /*4050*/  FMUL.FTZ R15, R4, UR10 ;  /* 0x0000000a040f7c20 */ /* 0x000fe20008410000 */
[----:B------:R-:W-:Y:S02]  /*4060*/  FMNMX.FTZ R154, R158, R13, !PT ;  /* 0x0000000d9e9a7209 */ /* 0x000fe40007810000 */
[----:B------:R-:W-:Y:S02]  /*4070*/  FSEL R179, R179, -INF , P4 ;  /* 0xff800000b3b37808 */ /* 0x000fe40002000000 */
[----:B------:R-:W-:Y:S02]  /*4080*/  FSEL R9, R15, RZ, P2 ;  /* 0x000000ff0f097208 */ /* 0x000fe40001000000 */
[----:B------:R-:W-:-:S02]  /*4090*/  FMNMX.FTZ R15, R159, R154, !PT ;  /* 0x0000009a9f0f7209 */ /* 0x000fc40007810000 */
        /* <DEDUP_REMOVED lines=31> */
[----:B------:R-:W-:Y:S01]  /*4290*/  FFMA.FTZ R196, R196, UR10, -R9 ;  /* 0x0000000ac4c47c23 */ /* 0x000fe20008010809 */
[----:B------:R-:W-:-:S02]  /*42a0*/  ISETP.GT.AND P4, PT, R5, 0x49, PT ;  /* 0x000000490500780c */ /* 0x000fc40003f84270 */
[----:B------:R-:W-:Y:S02]  /*42b0*/  FMNMX.FTZ R10, R178, R153, !PT ;  /* 0x00000099b20a7209 */ /* 0x000fe40007810000 */
[----:B------:R-:W-:Y:S01]  /*42c0*/  FSEL R190, R190, -INF , P3 ;  /* 0xff800000bebe7808 */ /* 0x000fe20001800000 */
[----:B------:R-:W-:Y:S01]  /*42d0*/  MUFU.EX2 R15, R15 ;  /* 0x0000000f000f7308 */ /* 0x000fe20000000800 */
[----:B------:R-:W-:Y:S02]  /*42e0*/  FMNMX.FTZ R153, R179, R10, !PT ;  /* 0x0000000ab3997209 */ /* 0x000fe40007810000 */
[----:B------:R-:W-:Y:S02]  /*42f0*/  ISETP.GT.AND P3, PT, R5, 0x50, PT ;  /* 0x000000500500780c */ /* 0x000fe40003f64270 */
[----:B------:R-:W-:Y:S01]  /*4300*/  FMNMX.FTZ R14, R182, R153, !PT ;  /* 0x00000099b60e7209 */ /* 0x000fe20007810000 */
[----:B------:R-:W-:Y:S01]  /*4310*/  FFMA.FTZ R153, R12, UR10, -R9 ;  /* 0x0000000a0c997c23 */ /* 0x000fe20008010809 */
[----:B------:R-:W-:Y:S01]  /*4320*/  FSEL R191, R191, -INF , P4 ;  /* 0xff800000bfbf7808 */ /* 0x000fe20002000000 */
[----:B------:R1:W-:Y:S01]  /*4330*/  MUFU.EX2 R10, R164 ;  /* 0x000000a4000a7308 */ /* 0x0003e20000000800 */
[----:B------:R-:W-:-:S02]  /*4340*/  FMNMX.FTZ R157, R183, R14, !PT ;  /* 0x0000000eb79d7209 */ /* 0x000fc40007810000 */
[----:B------:R-:W-:Y:S02]  /*4350*/  ISETP.GT.AND P4, PT, R5, 0x51, PT ;  /* 0x000000510500780c */ /* 0x000fe40003f84270 */
[----:B------:R-:W-:Y:S02]  /*4360*/  FMNMX.FTZ R12, R186, R157, !PT ;  /* 0x0000009dba0c7209 */ /* 0x000fe40007810000 */
[----:B------:R-:W-:Y:S01]  /*4370*/  FSEL R194, R194, -INF , P3 ;  /* 0xff800000c2c27808 */ /* 0x000fe20001800000 */
[----:B------:R-:W-:Y:S01]  /*4380*/  MUFU.EX2 R156, R156 ;  /* 0x0000009c009c7308 */ /* 0x000fe20000000800 */
[----:B------:R-:W-:Y:S01]  /*4390*/  FMNMX.FTZ R157, R187, R12, !PT ;  /* 0x0000000cbb9d7209 */ /* 0x000fe20007810000 */
[--C-:B-1----:R-:W-:Y:S01]  /*43a0*/  FFMA.FTZ R164, R176, UR10, -R9.reuse ;  /* 0x0000000ab0a47c23 */ /* 0x102fe20008010809 */
[----:B------:R-:W-:Y:S02]  /*43b0*/  ISETP.GT.AND P3, PT, R5, 0x58, PT ;  /* 0x000000580500780c */ /* 0x000fe40003f64270 */
        /* <DEDUP_REMOVED lines=11> */
[----:B------:R-:W-:Y:S01]  /*4470*/  FFMA.FTZ R173, R185, UR10, -R9 ;  /* 0x0000000ab9ad7c23 */ /* 0x000fe20008010809 */
[----:B------:R-:W-:Y:S01]  /*4480*/  FMNMX.FTZ R5, R195, R12, !PT ;  /* 0x0000000cc3057209 */ /* 0x000fe20007810000 */
[----:B------:R-:W-:Y:S01]  /*4490*/  MUFU.EX2 R153, R153 ;  /* 0x0000009900997308 */ /* 0x000fe20000000800 */
[----:B------:R-:W-:-:S02]  /*44a0*/  FSEL R199, R199, -INF , P4 ;  /* 0xff800000c7c77808 */ /* 0x000fc40002000000 */
[----:B------:R-:W-:-:S04]  /*44b0*/  FMNMX.FTZ R14, R198, R5, !PT ;  /* 0x00000005c60e7209 */ /* 0x000fc80007810000 */
[----:B------:R-:W-:Y:S01]  /*44c0*/  FMNMX.FTZ R5, R199, R14, !PT ;  /* 0x0000000ec7057209 */ /* 0x000fe20007810000 */
[----:B------:R-:W-:Y:S01]  /*44d0*/  FFMA.FTZ R14, R180, UR10, -R9 ;  /* 0x0000000ab40e7c23 */ /* 0x000fe20008010809 */
[----:B------:R-:W-:Y:S01]  /*44e0*/  FSEL R180, R4, RZ, P2 ;  /* 0x000000ff04b47208 */ /* 0x000fe20001000000 */
[----:B------:R1:W-:Y:S02]  /*44f0*/  MUFU.EX2 R12, R172 ;  /* 0x000000ac000c7308 */ /* 0x0003e40000000800 */
[----:B------:R-:W2:Y:S02]  /*4500*/  SHFL.BFLY PT, R20, R5, 0x2, 0x1f ;  /* 0x0c401f0005147f89 */ /* 0x000ea400000e0000 */
[----:B------:R-:W-:-:S04]  /*4510*/  FADD.FTZ R180, -R180, R7 ;  /* 0x00000007b4b47221 */ /* 0x000fc80000010100 */
[----:B------:R-:W-:Y:S01]  /*4520*/  FMUL.FTZ R185, R180, UR10 ;  /* 0x0000000ab4b97c20 */ /* 0x000fe20008410000 */
[----:B-1----:R-:W-:Y:S01]  /*4530*/  FFMA.FTZ R172, R192, UR10, -R9 ;  /* 0x0000000ac0ac7c23 */ /* 0x002fe20008010809 */
[----:B------:R-:W-:Y:S08]  /*4540*/  MUFU.EX2 R160, R160 ;  /* 0x000000a000a07308 */ /* 0x000ff00000000800 */
[----:B------:R-:W1:Y:S01]  /*4550*/  MUFU.EX2 R185, R185 ;  /* 0x000000b900b97308 */ /* 0x000e620000000800 */
[----:B--2---:R-:W-:-:S07]  /*4560*/  FMNMX.FTZ R176, R5, R20, !PT ;  /* 0x0000001405b07209 */ /* 0x004fce0007810000 */
[----:B------:R-:W2:Y:S01]  /*4570*/  MUFU.EX2 R157, R157 ;  /* 0x0000009d009d7308 */ /* 0x000ea20000000800 */
[--C-:B------:R-:W-:Y:S01]  /*4580*/  FFMA.FTZ R20, R188, UR10, -R9.reuse ;  /* 0x0000000abc147c23 */ /* 0x100fe20008010809 */
[----:B------:R-:W-:Y:S01]  /*4590*/  FFMA.FTZ R9, R197, UR10, -R9 ;  /* 0x0000000ac5097c23 */ /* 0x000fe20008010809 */
[----:B------:R-:W3:Y:S05]  /*45a0*/  SHFL.BFLY PT, R5, R176, 0x1, 0x1f ;  /* 0x0c201f00b0057f89 */ /* 0x000eea00000e0000 */
[----:B------:R-:W4:Y:S01]  /*45b0*/  MUFU.EX2 R161, R161 ;  /* 0x000000a100a17308 */ /* 0x000f220000000800 */
[-C--:B-1----:R-:W-:Y:S01]  /*45c0*/  FMUL.FTZ R24, R24, R185.reuse ;  /* 0x000000b918187220 */ /* 0x082fe20000410000 */
        /* <DEDUP_REMOVED lines=17> */
[----:B------:R-:W-:Y:S01]  /*46e0*/  FMUL.FTZ R56, R56, R185 ;  /* 0x000000b938387220 */ /* 0x000fe20000410000 */
[----:B---3--:R-:W-:Y:S01]  /*46f0*/  FMNMX.FTZ R5, R176, R5, !PT ;  /* 0x00000005b0057209 */ /* 0x008fe20007810000 */
[-C--:B------:R-:W-:Y:S01]  /*4700*/  FMUL.FTZ R57, R57, R185.reuse ;  /* 0x000000b939397220 */ /* 0x080fe20000410000 */
        /* <DEDUP_REMOVED lines=12> */
[----:B------:R-:W0:Y:S01]  /*47d0*/  MUFU.EX2 R169, R169 ;  /* 0x000000a900a97308 */ /* 0x000e220000000800 */
[--C-:B------:R-:W-:Y:S01]  /*47e0*/  FFMA.FTZ R180, R155, UR10, -R192.reuse ;  /* 0x0000000a9bb47c23 */ /* 0x100fe200080108c0 */
[----:B------:R-:W-:Y:S01]  /*47f0*/  FFMA.FTZ R155, R158, UR10, -R192 ;  /* 0x0000000a9e9b7c23 */ /* 0x000fe200080108c0 */
[----:B------:R-:W-:Y:S01]  /*4800*/  FFMA.FTZ R158, R185, R3, R152 ;  /* 0x00000003b99e7223 */ /* 0x000fe20000010098 */
[--C-:B------:R-:W-:Y:S01]  /*4810*/  FFMA.FTZ R206, R175, UR10, -R192.reuse ;  /* 0x0000000aafce7c23 */ /* 0x100fe200080108c0 */
[--C-:B------:R-:W-:Y:S01]  /*4820*/  FFMA.FTZ R175, R178, UR10, -R192.reuse ;  /* 0x0000000ab2af7c23 */ /* 0x100fe200080108c0 */
[----:B------:R-:W-:Y:S01]  /*4830*/  FFMA.FTZ R178, R179, UR10, -R192 ;  /* 0x0000000ab3b27c23 */ /* 0x000fe200080108c0 */
[----:B------:R-:W-:Y:S01]  /*4840*/  FADD.FTZ R3, R13, R158 ;  /* 0x0000009e0d037221 */ /* 0x000fe20000010000 */
[----:B------:R-:W0:Y:S01]  /*4850*/  MUFU.EX2 R168, R168 ;  /* 0x000000a800a87308 */ /* 0x000e220000000800 */
[--C-:B------:R-:W-:Y:S01]  /*4860*/  FFMA.FTZ R179, R182, UR10, -R192.reuse ;  /* 0x0000000ab6b37c23 */ /* 0x100fe200080108c0 */
[--C-:B------:R-:W-:Y:S01]  /*4870*/  FFMA.FTZ R182, R183, UR10, -R192.reuse ;  /* 0x0000000ab7b67c23 */ /* 0x100fe200080108c0 */
[----:B------:R-:W-:Y:S01]  /*4880*/  FADD.FTZ R158, R154, R3 ;  /* 0x000000039a9e7221 */ /* 0x000fe20000010000 */
[--C-:B------:R-:W-:Y:S01]  /*4890*/  FFMA.FTZ R183, R186, UR10, -R192.reuse ;  /* 0x0000000abab77c23 */ /* 0x100fe200080108c0 */
[----:B------:R-:W-:Y:S01]  /*48a0*/  FFMA.FTZ R186, R187, UR10, -R192 ;  /* 0x0000000abbba7c23 */ /* 0x000fe200080108c0 */
[----:B------:R-:W-:-:S02]  /*48b0*/  IMAD.U32 R187, RZ, RZ, UR25 ;  /* 0x00000019ffbb7e24 */ /* 0x000fc4000f8e00ff */
[----:B------:R-:W-:Y:S01]  /*48c0*/  FADD.FTZ R3, R15, R158 ;  /* 0x0000009e0f037221 */ /* 0x000fe20000010000 */
[----:B------:R-:W0:Y:S01]  /*48d0*/  MUFU.EX2 R173, R173 ;  /* 0x000000ad00ad7308 */ /* 0x000e220000000800 */
        /* <DEDUP_REMOVED lines=19> */
[----:B------:R-:W-:Y:S01]  /*4a10*/  FFMA.FTZ R199, R199, UR10, -R192 ;  /* 0x0000000ac7c77c23 */ /* 0x000fe200080108c0 */
[C---:B--2---:R-:W-:Y:S01]  /*4a20*/  F2FP.F16.F32.PACK_AB R160, R157.reuse, R160 ;  /* 0x000000a09da0723e */ /* 0x044fe200000000ff */
[-C--:B------:R-:W-:Y:S01]  /*4a30*/  FMUL.FTZ R72, R72, R185.reuse ;  /* 0x000000b948487220 */ /* 0x080fe20000410000 */
[----:B------:R-:W-:Y:S01]  /*4a40*/  FADD.FTZ R3, R157, R158 ;  /* 0x0000009e9d037221 */ /* 0x000fe20000010000 */
[----:B------:R2:W-:Y:S01]  /*4a50*/  MUFU.EX2 R7, R9 ;  /* 0x0000000900077308 */ /* 0x0005e20000000800 */
[----:B----4-:R-:W-:Y:S01]  /*4a60*/  F2FP.F16.F32.PACK_AB R162, R161, R12 ;  /* 0x0000000ca1a2723e */ /* 0x010fe200000000ff */
[-C--:B------:R-:W-:Y:S01]  /*4a70*/  FMUL.FTZ R73, R73, R185.reuse ;  /* 0x000000b949497220 */ /* 0x080fe20000410000 */
[----:B------:R-:W-:Y:S01]  /*4a80*/  FADD.FTZ R158, R12, R3 ;  /* 0x000000030c9e7221 */ /* 0x000fe20000010000 */
[----:B------:R-:W-:Y:S01]  /*4a90*/  F2FP.F16.F32.PACK_AB R152, R13, R152 ;  /* 0x000000980d98723e */ /* 0x000fe200000000ff */
[-C--:B------:R-:W-:Y:S01]  /*4aa0*/  FMUL.FTZ R76, R76, R185.reuse ;  /* 0x000000b94c4c7220 */ /* 0x080fe20000410000 */
[----:B------:R-:W-:Y:S01]  /*4ab0*/  F2FP.F16.F32.PACK_AB R154, R15, R154 ;  /* 0x0000009a0f9a723e */ /* 0x000fe200000000ff */
[----:B------:R-:W-:Y:S01]  /*4ac0*/  FADD.FTZ R3, R161, R158 ;  /* 0x0000009ea1037221 */ /* 0x000fe20000010000 */
[----:B------:R-:W-:Y:S01]  /*4ad0*/  MUFU.EX2 R172, R172 ;  /* 0x000000ac00ac7308 */ /* 0x000fe20000000800 */
[----:B--2---:R-:W-:Y:S01]  /*4ae0*/  IADD3 R9, -R22, 0xb, RZ ;  /* 0x0000000b16097810 */ /* 0x004fe20007ffe1ff */
[-C--:B------:R-:W-:Y:S01]  /*4af0*/  FMUL.FTZ R77, R77, R185.reuse ;  /* 0x000000b94d4d7220 */ /* 0x080fe20000410000 */
[----:B-1----:R-:W-:Y:S01]  /*4b00*/  FADD.FTZ R158, R164, R3 ;  /* 0x00000003a49e7221 */ /* 0x002fe20000010000 */
[----:B-----5:R-:W-:Y:S01]  /*4b10*/  F2FP.F16.F32.PACK_AB R164, R165, R164 ;  /* 0x000000a4a5a4723e */ /* 0x020fe200000000ff */
[-C--:B------:R-:W-:Y:S01]  /*4b20*/  FMUL.FTZ R80, R80, R185.reuse ;  /* 0x000000b950507220 */ /* 0x080fe20000410000 */
[----:B------:R-:W-:Y:S01]  /*4b30*/  F2FP.F16.F32.PACK_AB R156, R21, R156 ;  /* 0x0000009c159c723e */ /* 0x000fe200000000ff */
[----:B------:R-:W-:Y:S01]  /*4b40*/  FADD.FTZ R3, R165, R158 ;  /* 0x0000009ea5037221 */ /* 0x000fe20000010000 */
[----:B------:R-:W-:Y:S01]  /*4b50*/  MUFU.EX2 R181, R181 ;  /* 0x000000b500b57308 */ /* 0x000fe20000000800 */
[-C--:B------:R-:W-:Y:S01]  /*4b60*/  FMUL.FTZ R81, R81, R185.reuse ;  /* 0x000000b951517220 */ /* 0x080fe20000410000 */
[----:B------:R-:W-:Y:S01]  /*4b70*/  FMUL.FTZ R84, R84, R185 ;  /* 0x000000b954547220 */ /* 0x000fe20000410000 */
[----:B---3--:R-:W-:Y:S01]  /*4b80*/  FADD.FTZ R158, R14, R3 ;  /* 0x000000030e9e7221 */ /* 0x008fe20000010000 */
[----:B------:R-:W-:-:S02]  /*4b90*/  @!P1 VIADD R3, R187, 0x22840 ;  /* 0x00022840bb039836 */ /* 0x000fc40000000000 */
[-C--:B------:R-:W-:Y:S01]  /*4ba0*/  FMUL.FTZ R85, R85, R185.reuse ;  /* 0x000000b955557220 */ /* 0x080fe20000410000 */
[-C--:B------:R-:W-:Y:S01]  /*4bb0*/  FMUL.FTZ R88, R88, R185.reuse ;  /* 0x000000b958587220 */ /* 0x080fe20000410000 */
[----:B0-----:R-:W-:Y:S01]  /*4bc0*/  FADD.FTZ R197, R169, R158 ;  /* 0x0000009ea9c57221 */ /* 0x001fe20000010000 */
[----:B------:R0:W1:Y:S01]  /*4bd0*/  MUFU.EX2 R176, R196 ;  /* 0x000000c400b07308 */ /* 0x0000620000000800 */
[----:B------:R-:W-:Y:S01]  /*4be0*/  @!P1 PRMT R3, RZ, 0x654, R3 ;  /* 0x00000654ff039816 */ /* 0x000fe20000000003 */
[----:B------:R2:W-:Y:S06]  /*4bf0*/  BAR.ARV R9, 0x100 ;  /* 0x000400090000751d */ /* 0x0005ec0000002000 */
[----:B------:R-:W-:Y:S01]  /*4c00*/  FADD.FTZ R158, R168, R197 ;  /* 0x000000c5a89e7221 */ /* 0x000fe20000010000 */
[----:B------:R3:W-:Y:S01]  /*4c10*/  @!P1 SYNCS.ARRIVE.TRANS64.RED.A1T0 RZ, [R3+URZ], RZ ;  /* 0x000000ff03ff99a7 */ /* 0x0007e2000810043f */
[--C-:B0-----:R-:W-:Y:S01]  /*4c20*/  FFMA.FTZ R196, R167, UR10, -R192.reuse ;  /* 0x0000000aa7c47c23 */ /* 0x101fe200080108c0 */
[----:B------:R-:W-:Y:S01]  /*4c30*/  FFMA.FTZ R167, R170, UR10, -R192 ;  /* 0x0000000aaaa77c23 */ /* 0x000fe200080108c0 */
[----:B------:R-:W-:Y:S01]  /*4c40*/  FMUL.FTZ R192, R193, UR10 ;  /* 0x0000000ac1c07c20 */ /* 0x000fe20008410000 */
[----:B------:R-:W-:Y:S01]  /*4c50*/  MUFU.EX2 R11, R11 ;  /* 0x0000000b000b7308 */ /* 0x000fe20000000800 */
[----:B------:R-:W-:Y:S01]  /*4c60*/  F2FP.F16.F32.PACK_AB R168, R173, R168 ;  /* 0x000000a8ada8723e */ /* 0x000fe200000000ff */
[-C--:B------:R-:W-:Y:S01]  /*4c70*/  FMUL.FTZ R89, R89, R185.reuse ;  /* 0x000000b959597220 */ /* 0x080fe20000410000 */
[----:B------:R-:W-:Y:S01]  /*4c80*/  F2FP.F16.F32.PACK_AB R170, R177, R20 ;  /* 0x00000014b1aa723e */ /* 0x000fe200000000ff */
[----:B---3--:R-:W-:Y:S01]  /*4c90*/  FADD.FTZ R3, R173, R158 ;  /* 0x0000009ead037221 */ /* 0x008fe20000010000 */
[----:B-1----:R-:W-:Y:S01]  /*4ca0*/  F2FP.F16.F32.PACK_AB R174, R7, R176 ;  /* 0x000000b007ae723e */ /* 0x002fe200000000ff */
[-C--:B------:R-:W-:Y:S01]  /*4cb0*/  FMUL.FTZ R92, R92, R185.reuse ;  /* 0x000000b95c5c7220 */ /* 0x080fe20000410000 */
[-C--:B------:R-:W-:Y:S01]  /*4cc0*/  FMUL.FTZ R93, R93, R185.reuse ;  /* 0x000000b95d5d7220 */ /* 0x080fe20000410000 */
[----:B------:R-:W-:Y:S01]  /*4cd0*/  FADD.FTZ R158, R20, R3 ;  /* 0x00000003149e7221 */ /* 0x000fe20000010000 */
[----:B------:R-:W0:Y:S01]  /*4ce0*/  MUFU.EX2 R192, R192 ;  /* 0x000000c000c07308 */ /* 0x000e220000000800 */
[-C--:B------:R-:W-:Y:S01]  /*4cf0*/  FMUL.FTZ R96, R96, R185.reuse ;  /* 0x000000b960607220 */ /* 0x080fe20000410000 */
[-C--:B------:R-:W-:Y:S01]  /*4d00*/  FMUL.FTZ R97, R97, R185.reuse ;  /* 0x000000b961617220 */ /* 0x080fe20000410000 */
[----:B------:R-:W-:Y:S01]  /*4d10*/  FADD.FTZ R3, R177, R158 ;  /* 0x0000009eb1037221 */ /* 0x000fe20000010000 */
[----:B------:R-:W-:Y:S01]  /*4d20*/  F2FP.F16.F32.PACK_AB R158, R153, R10 ;  /* 0x0000000a999e723e */ /* 0x000fe200000000ff */
[-C--:B------:R-:W-:Y:S01]  /*4d30*/  FMUL.FTZ R100, R100, R185.reuse ;  /* 0x000000b964647220 */ /* 0x080fe20000410000 */
[-C--:B------:R-:W-:Y:S01]  /*4d40*/  FMUL.FTZ R101, R101, R185.reuse ;  /* 0x000000b965657220 */ /* 0x080fe20000410000 */
[----:B------:R-:W-:Y:S01]  /*4d50*/  FADD.FTZ R166, R172, R3 ;  /* 0x00000003aca67221 */ /* 0x000fe20000010000 */
[----:B------:R-:W1:Y:S01]  /*4d60*/  MUFU.EX2 R180, R180 ;  /* 0x000000b400b47308 */ /* 0x000e620000000800 */
[C---:B------:R-:W-:Y:S01]  /*4d70*/  F2FP.F16.F32.PACK_AB R172, R181.reuse, R172 ;  /* 0x000000acb5ac723e */ /* 0x040fe200000000ff */
[-C--:B------:R-:W-:Y:S01]  /*4d80*/  FMUL.FTZ R104, R104, R185.reuse ;  /* 0x000000b968687220 */ /* 0x080fe20000410000 */
[----:B------:R-:W-:Y:S01]  /*4d90*/  FADD.FTZ R3, R181, R166 ;  /* 0x000000a6b5037221 */ /* 0x000fe20000010000 */
[----:B------:R-:W-:Y:S01]  /*4da0*/  F2FP.F16.F32.PACK_AB R166, R169, R14 ;  /* 0x0000000ea9a6723e */ /* 0x000fe200000000ff */
[-C--:B------:R-:W-:Y:S01]  /*4db0*/  FMUL.FTZ R105, R105, R185.reuse ;  /* 0x000000b969697220 */ /* 0x080fe20000410000 */
[-C--:B------:R-:W-:Y:S01]  /*4dc0*/  FMUL.FTZ R108, R108, R185.reuse ;  /* 0x000000b96c6c7220 */ /* 0x080fe20000410000 */
[----:B------:R-:W-:Y:S01]  /*4dd0*/  FADD.FTZ R10, R176, R3 ;  /* 0x00000003b00a7221 */ /* 0x000fe20000010000 */
[----:B------:R-:W3:Y:S01]  /*4de0*/  MUFU.EX2 R155, R155 ;  /* 0x0000009b009b7308 */ /* 0x000ee20000000800 */
[-C--:B------:R-:W-:Y:S01]  /*4df0*/  FMUL.FTZ R109, R109, R185.reuse ;  /* 0x000000b96d6d7220 */ /* 0x080fe20000410000 */
[-C--:B------:R-:W-:Y:S01]  /*4e00*/  FMUL.FTZ R112, R112, R185.reuse ;  /* 0x000000b970707220 */ /* 0x080fe20000410000 */
[----:B------:R-:W-:Y:S01]  /*4e10*/  FADD.FTZ R3, R7, R10 ;  /* 0x0000000a07037221 */ /* 0x000fe20000010000 */
[----:B0-----:R-:W-:Y:S01]  /*4e20*/  FFMA.FTZ R7, R192, R0, R11 ;  /* 0x00000000c0077223 */ /* 0x001fe2000001000b */
        /* <DEDUP_REMOVED lines=24> */
[----:B------:R-:W-:Y:S01]  /*4fb0*/  FMUL.FTZ R149, R149, R185 ;  /* 0x000000b995957220 */ /* 0x000fe20000410000 */
[----:B------:R-:W-:Y:S01]  /*4fc0*/  F2FP.F16.F32.PACK_AB R153, R180, R11 ;  /* 0x0000000bb499723e */ /* 0x000fe200000000ff */
[-C--:B------:R-:W-:Y:S01]  /*4fd0*/  FMUL.FTZ R26, R26, R192.reuse ;  /* 0x000000c01a1a7220 */ /* 0x080fe20000410000 */
        /* <DEDUP_REMOVED lines=93> */
[----:B------:R-:W-:-:S03]  /*55b0*/  FMUL.FTZ R151, R151, R192 ;  /* 0x000000c097977220 */ /* 0x000fc60000410000 */
[----:B------:R-:W0:Y:S01]  /*55c0*/  MUFU.EX2 R189, R189 ;  /* 0x000000bd00bd7308 */ /* 0x000e220000000800 */
[----:B-1----:R-:W-:-:S07]  /*55d0*/  FADD.FTZ R7, R183, R0 ;  /* 0x00000000b7077221 */ /* 0x002fce0000010000 */
[----:B------:R-:W1:Y:S01]  /*55e0*/  MUFU.EX2 R190, R190 ;  /* 0x000000be00be7308 */ /* 0x000e620000000800 */
[C---:B---3--:R-:W-:Y:S01]  /*55f0*/  FADD.FTZ R0, R186.reuse, R7 ;  /* 0x00000007ba007221 */ /* 0x048fe20000010000 */
[----:B------:R-:W-:-:S06]  /*5600*/  F2FP.F16.F32.PACK_AB R169, R186, R183 ;  /* 0x000000b7baa9723e */ /* 0x000fcc00000000ff */
[----:B------:R-:W3:Y:S01]  /*5610*/  MUFU.EX2 R191, R191 ;  /* 0x000000bf00bf7308 */ /* 0x000ee20000000800 */
[----:B0-----:R-:W-:-:S07]  /*5620*/  FADD.FTZ R7, R189, R0 ;  /* 0x00000000bd077221 */ /* 0x001fce0000010000 */
[----:B------:R-:W0:Y:S01]  /*5630*/  MUFU.EX2 R8, R195 ;  /* 0x000000c300087308 */ /* 0x000e220000000800 */
[C---:B-1----:R-:W-:Y:S01]  /*5640*/  FADD.FTZ R0, R190.reuse, R7 ;  /* 0x00000007be007221 */ /* 0x042fe20000010000 */
[----:B------:R-:W-:-:S06]  /*5650*/  F2FP.F16.F32.PACK_AB R171, R190, R189 ;  /* 0x000000bdbeab723e */ /* 0x000fcc00000000ff */
[----:B------:R-:W1:Y:S01]  /*5660*/  MUFU.EX2 R198, R198 ;  /* 0x000000c600c67308 */ /* 0x000e620000000800 */
[----:B---3--:R-:W-:-:S07]  /*5670*/  FADD.FTZ R7, R191, R0 ;  /* 0x00000000bf077221 */ /* 0x008fce0000010000 */
[----:B------:R-:W3:Y:S01]  /*5680*/  MUFU.EX2 R199, R199 ;  /* 0x000000c700c77308 */ /* 0x000ee20000000800 */
[C---:B0-----:R-:W-:Y:S01]  /*5690*/  FADD.FTZ R7, R8.reuse, R7 ;  /* 0x0000000708077221 */ /* 0x041fe20000010000 */
[----:B------:R-:W-:-:S03]  /*56a0*/  F2FP.F16.F32.PACK_AB R173, R8, R191 ;  /* 0x000000bf08ad723e */ /* 0x000fc600000000ff */
[----:B-1----:R-:W-:-:S04]  /*56b0*/  FADD.FTZ R0, R198, R7 ;  /* 0x00000007c6007221 */ /* 0x002fc80000010000 */
[C---:B---3--:R-:W-:Y:S01]  /*56c0*/  FADD.FTZ R0, R199.reuse, R0 ;  /* 0x00000000c7007221 */ /* 0x048fe20000010000 */
[----:B------:R-:W-:Y:S01]  /*56d0*/  F2FP.F16.F32.PACK_AB R175, R199, R198 ;  /* 0x000000c6c7af723e */ /* 0x000fe200000000ff */
[----:B--2---:R-:W-:Y:S06]  /*56e0*/  @!P0 BRA `(.L_x_10778) ;  /* 0x0000000000048947 */ /* 0x004fec0003800000 */
[----:B------:R-:W-:Y:S01]  /*56f0*/  BPT.TRAP 0x1 ;  /* 0x000000040000795c */ /* 0x000fe20000300000 */
.L_x_10778:
[----:B------:R0:W1:Y:S01]  /*5700*/  SYNCS.PHASECHK.TRANS64.TRYWAIT P2, [UR25+0x22850], R6 ;  /* 0x02285006ff0075a7 */ /* 0x0000620008040159 */
[----:B------:R-:W-:Y:S05]  /*5710*/  @!P0 BRA `(.L_x_10779) ;  /* 0x0000000000048947 */ /* 0x000fea0003800000 */
[----:B------:R-:W-:Y:S01]  /*5720*/  BPT.TRAP 0x1 ;  /* 0x000000040000795c */ /* 0x000fe20000300000 */
.L_x_10779:
[----:B-1----:R-:W-:Y:S05]  /*5730*/  @P2 BRA `(.L_x_10780) ;  /* 0x0000000000082947 */ /* 0x002fea0003800000 */
[----:B------:R-:W1:Y:S02]  /*5740*/  SYNCS.PHASECHK.TRANS64.TRYWAIT P2, [UR25+0x22850], R6 ;  /* 0x02285006ff0075a7 */ /* 0x000e640008040159 */
[----:B-1----:R-:W-:Y:S05]  /*5750*/  @!P2 BRA `(.L_x_10781) ;  /* 0x000000a000b0a947 */ /* 0x002fea0003800000 */
.L_x_10780:
[----:B01----:R-:W-:Y:S01]  /*5760*/  VIADD R6, R22, 0x8 ;  /* 0x0000000816067836 */ /* 0x003fe20000000000 */
[----:B------:R-:W-:Y:S01]  /*5770*/  UIMAD UR11, UR37, 0xc00, UR21 ;  /* 0x00000c00250b78a4 */ /* 0x000fe2000f8e0215 */
[----:B------:R-:W-:Y:S01]  /*5780*/  @!P1 VIADD R187, R187, 0x22860 ;  /* 0x00022860bbbb9836 */ /* 0x000fe20000000000 */
[----:B------:R-:W-:Y:S01]  /*5790*/  UMOV UR7, 0x40000040 ;  /* 0x4000004000077882 */ /* 0x000fe20000000000 */
[----:B------:R-:W-:Y:S01]  /*57a0*/  UISETP.GT.AND UP0, UPT, UR23, UR22, UPT ;  /* 0x000000161700728c */ /* 0x000fe2000bf04270 */
[----:B------:R0:W-:Y:S01]  /*57b0*/  BAR.SYNC.DEFER_BLOCKING R6, 0x100 ;  /* 0x000400060000751d */ /* 0x0001e20000010000 */
[----:B------:R-:W-:Y:S01]  /*57c0*/  UIADD3 UR23, UR23, -0x1, URZ ;  /* 0xffffffff17177890 */ /* 0x000fe2000fffe03f */
[----:B------:R-:W-:Y:S01]  /*57d0*/  @!P1 PRMT R187, RZ, 0x654, R187 ;  /* 0x00000654ffbb9816 */ /* 0x000fe200000000bb */
[----:B------:R-:W-:Y:S02]  /*57e0*/  IMAD.MOV.U32 R8, RZ, RZ, R5 ;  /* 0x000000ffff087224 */ /* 0x000fe400078e0005 */
[----:B------:R-:W-:Y:S01]  /*57f0*/  PLOP3.LUT P2, PT, PT, PT, UP0, 0x80, 0x0 ;  /* 0x000000000000781c */ /* 0x000fe20003f4f008 */
[----:B------:R-:W-:Y:S01]  /*5800*/  UMOV UR6, UR11 ;  /* 0x0000000b00067c82 */ /* 0x000fe20008000000 */
[----:B------:R-:W-:Y:S01]  /*5810*/  IMAD.MOV.U32 R7, RZ, RZ, R4 ;  /* 0x000000ffff077224 */ /* 0x000fe200078e0004 */
        /* <DEDUP_REMOVED lines=35> */
.L_x_10773:
[----:B------:R-:W-:-:S13]  /*5a50*/  ISETP.LE.AND P2, PT, RZ, UR23, PT ;  /* 0x00000017ff007c0c */ /* 0x000fda000bf43270 */
[----:B------:R-:W-:Y:S05]  /*5a60*/  @!P2 BRA `(.L_x_10783) ;  /* 0x0000001c003ca947 */ /* 0x000fea0003800000 */
[----:B------:R-:W-:Y:S01]  /*5a70*/  IMAD.MOV.U32 R203, RZ, RZ, R5 ;  /* 0x000000ffffcb7224 */ /* 0x000fe200078e0005 */
[----:B------:R-:W-:Y:S01]  /*5a80*/  ULDC UR22, c[0x0][0x988] ;  /* 0x0002620000167ab9 */ /* 0x000fe20000000800 */
[----:B------:R-:W-:-:S07]  /*5a90*/  IMAD.MOV.U32 R7, RZ, RZ, R4 ;  /* 0x000000ffff077224 */ /* 0x000fce00078e0004 */
.L_x_10792:
[----:B------:R-:W-:-:S04]  /*5aa0*/  UIADD3 UR37, UR37, 0x1, URZ ;  /* 0x0000000125257890 */ /* 0x000fc8000fffe03f */
[----:B------:R-:W-:-:S04]  /*5ab0*/  UISETP.NE.AND UP0, UPT, UR37, 0x2, UPT ;  /* 0x000000022500788c */ /* 0x000fc8000bf05270 */
[----:B------:R-:W-:Y:S02]  /*5ac0*/  USEL UR6, URZ, 0x1, UP0 ;  /* 0x000000013f067887 */ /* 0x000fe40008000000 */
[----:B------:R-:W-:Y:S02]  /*5ad0*/  USEL UR37, UR37, URZ, UP0 ;  /* 0x0000003f25257287 */ /* 0x000fe40008000000 */
[----:B------:R-:W-:Y:S01]  /*5ae0*/  ULOP3.LUT UR40, UR40, UR6, URZ, 0x3c, !UPT ;  /* 0x0000000628287292 */ /* 0x000fe2000f8e3c3f */
[----:B-1----:R-:W-:Y:S11]  /*5af0*/  @!P0 BRA `(.L_x_10784) ;  /* 0x0000000000048947 */ /* 0x002ff60003800000 */
[----:B------:R-:W-:Y:S01]  /*5b00*/  BPT.TRAP 0x1 ;  /* 0x000000040000795c */ /* 0x000fe20000300000 */
.L_x_10784:
[----:B------:R-:W1:Y:S01]  /*5b10*/  S2UR UR7, SR_CgaCtaId ;  /* 0x00000000000779c3 */ /* 0x000e620000008800 */
[----:B------:R-:W-:Y:S01]  /*5b20*/  UMOV UR6, 0x400 ;  /* 0x0000040000067882 */ /* 0x000fe20000000000 */
[----:B0-----:R-:W-:-:S05]  /*5b30*/  IMAD.U32 R6, RZ, RZ, UR40 ;  /* 0x00000028ff067e24 */ /* 0x001fca000f8e00ff */
[----:B------:R-:W-:Y:S01]  /*5b40*/  SHF.L.U32 R6, R6, 0x1f, RZ ;  /* 0x0000001f06067819 */ /* 0x000fe200000006ff */
[----:B-1----:R-:W-:-:S04]  /*5b50*/  ULEA UR6, UR7, UR6, 0x18 ;  /* 0x0000000607067291 */ /* 0x002fc8000f8ec03f */
[----:B------:R-:W-:-:S09]  /*5b60*/  ULEA UR24, UR37, UR6, 0x3 ;  /* 0x0000000625187291 */ /* 0x000fd2000f8e183f */
[----:B------:R0:W1:Y:S01]  /*5b70*/  SYNCS.PHASECHK.TRANS64.TRYWAIT P2, [UR24+0x22830], R6 ;  /* 0x02283006ff0075a7 */ /* 0x0000620008040158 */
[----:B------:R-:W-:Y:S05]  /*5b80*/  @!P0 BRA `(.L_x_10785) ;  /* 0x0000000000048947 */ /* 0x000fea0003800000 */
[----:B------:R-:W-:Y:S01]  /*5b90*/  BPT.TRAP 0x1 ;  /* 0x000000040000795c */ /* 0x000fe20000300000 */
.L_x_10785:
[----:B-1----:R-:W-:Y:S05]  /*5ba0*/  @P2 BRA `(.L_x_10786) ;  /* 0x0000000000082947 */ /* 0x002fea0003800000 */
[----:B------:R-:W1:Y:S02]  /*5bb0*/  SYNCS.PHASECHK.TRANS64.TRYWAIT P2, [UR24+0x22830], R6 ;  /* 0x02283006ff0075a7 */ /* 0x000e640008040158 */
[----:B-1----:R-:W-:Y:S05]  /*5bc0*/  @!P2 BRA `(.L_x_10787) ;  /* 0x0000009c00a8a947 */ /* 0x002fea0003800000 */
.L_x_10786:
        /* <DEDUP_REMOVED lines=21> */
[----:B------:R-:W-:Y:S02]  /*5d20*/  FMNMX.FTZ R4, R152, R7, !PT ;  /* 0x0000000798047209 */ /* 0x000fe40007810000 */
[----:B------:R-:W-:Y:S02]  /*5d30*/  FMNMX.FTZ R10, R154, R203, !PT ;  /* 0x000000cb9a0a7209 */ /* 0x000fe40007810000 */
        /* <DEDUP_REMOVED lines=60> */
[--C-:B-1----:R-:W-:Y:S01]  /*6100*/  FFMA.FTZ R161, R172, UR10, -R9.reuse ;  /* 0x0000000aaca17c23 */ /* 0x102fe20008010809 */
[--C-:B------:R-:W-:Y:S01]  /*6110*/  FFMA.FTZ R168, R184, UR10, -R9.reuse ;  /* 0x0000000ab8a87c23 */ /* 0x100fe20008010809 */
[--C-:B------:R-:W-:Y:S01]  /*6120*/  FFMA.FTZ R165, R185, UR10, -R9.reuse ;  /* 0x0000000ab9a57c23 */ /* 0x100fe20008010809 */
[----:B------:R-:W-:Y:S01]  /*6130*/  FMNMX.FTZ R14, R186, R5, !PT ;  /* 0x00000005ba0e7209 */ /* 0x000fe20007810000 */
[--C-:B------:R-:W-:Y:S01]  /*6140*/  FFMA.FTZ R169, R188, UR10, -R9.reuse ;  /* 0x0000000abca97c23 */ /* 0x100fe20008010809 */
[--C-:B------:R-:W-:Y:S01]  /*6150*/  FFMA.FTZ R173, R192, UR10, -R9.reuse ;  /* 0x0000000ac0ad7c23 */ /* 0x100fe20008010809 */
[--C-:B------:R-:W-:Y:S01]  /*6160*/  FFMA.FTZ R196, R196, UR10, -R9.reuse ;  /* 0x0000000ac4c47c23 */ /* 0x100fe20008010809 */
[----:B------:R-:W-:Y:S01]  /*6170*/  FMNMX.FTZ R5, R187, R14, !PT ;  /* 0x0000000ebb057209 */ /* 0x000fe20007810000 */
[--C-:B--2---:R-:W-:Y:S01]  /*6180*/  FFMA.FTZ R164, R176, UR10, -R9.reuse ;  /* 0x0000000ab0a47c23 */ /* 0x104fe20008010809 */
[----:B------:R-:W-:Y:S01]  /*6190*/  FFMA.FTZ R176, R193, UR10, -R9 ;  /* 0x0000000ac1b07c23 */ /* 0x000fe20008010809 */
[----:B------:R-:W1:Y:S01]  /*61a0*/  MUFU.EX2 R8, R8 ;  /* 0x0000000800087308 */ /* 0x000e620000000800 */
[----:B------:R-:W-:-:S04]  /*61b0*/  FMNMX.FTZ R14, R190, R5, !PT ;  /* 0x00000005be0e7209 */ /* 0x000fc80007810000 */
[----:B------:R-:W-:-:S03]  /*61c0*/  FMNMX.FTZ R5, R191, R14, !PT ;  /* 0x0000000ebf057209 */ /* 0x000fc60007810000 */
[----:B------:R-:W2:Y:S01]  /*61d0*/  MUFU.EX2 R7, R7 ;  /* 0x0000000700077308 */ /* 0x000ea20000000800 */
[----:B------:R-:W-:-:S04]  /*61e0*/  FMNMX.FTZ R14, R194, R5, !PT ;  /* 0x00000005c20e7209 */ /* 0x000fc80007810000 */
[----:B------:R-:W-:-:S03]  /*61f0*/  FMNMX.FTZ R5, R195, R14, !PT ;  /* 0x0000000ec3057209 */ /* 0x000fc60007810000 */
[----:B------:R3:W-:Y:S01]  /*6200*/  MUFU.EX2 R14, R161 ;  /* 0x000000a1000e7308 */ /* 0x0007e20000000800 */
[----:B------:R-:W-:Y:S01]  /*6210*/  FMNMX.FTZ R20, R198, R5, !PT ;  /* 0x00000005c6147209 */ /* 0x000fe20007810000 */
[-C--:B-1----:R-:W-:Y:S01]  /*6220*/  FMUL.FTZ R24, R24, R8.reuse ;  /* 0x0000000818187220 */ /* 0x082fe20000410000 */
[-C--:B------:R-:W-:Y:S01]  /*6230*/  FMUL.FTZ R25, R25, R8.reuse ;  /* 0x0000000819197220 */ /* 0x080fe20000410000 */
[----:B------:R-:W-:Y:S01]  /*6240*/  FMUL.FTZ R28, R28, R8 ;  /* 0x000000081c1c7220 */ /* 0x000fe20000410000 */
[----:B------:R-:W-:Y:S01]  /*6250*/  FMNMX.FTZ R5, R199, R20, !PT ;  /* 0x00000014c7057209 */ /* 0x000fe20007810000 */
[--C-:B------:R-:W-:Y:S01]  /*6260*/  FFMA.FTZ R20, R180, UR10, -R9.reuse ;  /* 0x0000000ab4147c23 */ /* 0x100fe20008010809 */
[-C--:B------:R-:W-:Y:S01]  /*6270*/  FMUL.FTZ R29, R29, R8.reuse ;  /* 0x000000081d1d7220 */ /* 0x080fe20000410000 */
[----:B------:R-:W1:Y:S01]  /*6280*/  MUFU.EX2 R152, R152 ;  /* 0x0000009800987308 */ /* 0x000e620000000800 */
[----:B---3--:R-:W-:Y:S01]  /*6290*/  FFMA.FTZ R161, R181, UR10, -R9 ;  /* 0x0000000ab5a17c23 */ /* 0x008fe20008010809 */
[----:B------:R-:W3:Y:S01]  /*62a0*/  SHFL.BFLY PT, R172, R5, 0x2, 0x1f ;  /* 0x0c401f0005ac7f89 */ /* 0x000ee200000e0000 */
[----:B--2---:R-:W-:Y:S01]  /*62b0*/  FFMA.FTZ R3, R8, R3, R7 ;  /* 0x0000000308037223 */ /* 0x004fe20000010007 */
        /* <DEDUP_REMOVED lines=13> */
[C---:B-1----:R-:W-:Y:S01]  /*6390*/  FADD.FTZ R3, R152.reuse, R3 ;  /* 0x0000000398037221 */ /* 0x042fe20000010000 */
        /* <DEDUP_REMOVED lines=9> */
[--C-:B------:R-:W-:Y:S01]  /*6430*/  FFMA.FTZ R172, R189, UR10, -R9.reuse ;  /* 0x0000000abdac7c23 */ /* 0x100fe20008010809 */
        /* <DEDUP_REMOVED lines=72> */
[--C-:B------:R-:W-:Y:S01]  /*68c0*/  FFMA.FTZ R195, R195, UR10, -R189.reuse ;  /* 0x0000000ac3c37c23 */ /* 0x100fe200080108bd */
[--C-:B------:R-:W-:Y:S01]  /*68d0*/  FFMA.FTZ R198, R198, UR10, -R189.reuse ;  /* 0x0000000ac6c67c23 */ /* 0x100fe200080108bd */
[----:B------:R-:W-:Y:S01]  /*68e0*/  FADD.FTZ R3, R11, R154 ;  /* 0x0000009a0b037221 */ /* 0x000fe20000010000 */
[----:B------:R-:W-:Y:S01]  /*68f0*/  FFMA.FTZ R199, R199, UR10, -R189 ;  /* 0x0000000ac7c77c23 */ /* 0x000fe200080108bd */
        /* <DEDUP_REMOVED lines=31> */
[----:B------:R-:W-:Y:S01]  /*6af0*/  FMUL.FTZ R149, R149, R8 ;  /* 0x0000000895957220 */ /* 0x000fe20000410000 */
[----:B------:R-:W2:Y:S01]  /*6b00*/  MUFU.EX2 R167, R167 ;  /* 0x000000a700a77308 */ /* 0x000ea20000000800 */
[----:B----4-:R-:W-:Y:S01]  /*6b10*/  FADD.FTZ R7, R163, R0 ;  /* 0x00000000a3077221 */ /* 0x010fe20000010000 */
[----:B------:R-:W-:Y:S01]  /*6b20*/  F2FP.F16.F32.PACK_AB R162, R153, R14 ;  /* 0x0000000e99a2723e */ /* 0x000fe200000000ff */
[-C--:B------:R-:W-:Y:S01]  /*6b30*/  FMUL.FTZ R26, R26, R181.reuse ;  /* 0x000000b51a1a7220 */ /* 0x080fe20000410000 */
        /* <DEDUP_REMOVED lines=63> */
[----:B------:R-:W-:Y:S01]  /*6f30*/  FMUL.FTZ R114, R114, R181 ;  /* 0x000000b572727220 */ /* 0x000fe20000410000 */
[----:B------:R-:W-:Y:S01]  /*6f40*/  F2FP.F16.F32.PACK_AB R157, R192, R159 ;  /* 0x0000009fc09d723e */ /* 0x000fe200000000ff */
[----:B------:R-:W-:Y:S01]  /*6f50*/  FMUL.FTZ R115, R115, R181 ;  /* 0x000000b573737220 */ /* 0x000fe20000410000 */
[----:B------:R-:W-:Y:S01]  /*6f60*/  F2FP.F16.F32.PACK_AB R159, R196, R163 ;  /* 0x000000a3c49f723e */ /* 0x000fe200000000ff */
[----:B------:R-:W-:Y:S01]  /*6f70*/  FMUL.FTZ R118, R118, R181 ;  /* 0x000000b576767220 */ /* 0x000fe20000410000 */
[----:B------:R-:W2:Y:S01]  /*6f80*/  MUFU.EX2 R179, R179 ;  /* 0x000000b300b37308 */ /* 0x000ea20000000800 */
[----:B----4-:R-:W-:Y:S01]  /*6f90*/  FADD.FTZ R0, R178, R7 ;  /* 0x00000007b2007221 */ /* 0x010fe20000010000 */
        /* <DEDUP_REMOVED lines=59> */
[----:B------:R-:W-:-:S03]  /*7350*/  F2FP.F16.F32.PACK_AB R172, R176, R173 ;  /* 0x000000adb0ac723e */ /* 0x000fc600000000ff */
[----:B------:R-:W-:-:S03]  /*7360*/  FADD.FTZ R3, R177, R10 ;  /* 0x0000000ab1037221 */ /* 0x000fc60000010000 */
[----:B------:R-:W4:Y:S01]  /*7370*/  MUFU.EX2 R180, R180 ;  /* 0x000000b400b47308 */ /* 0x000f220000000800 */
[C---:B-1----:R-:W-:Y:S01]  /*7380*/  FADD.FTZ R7, R8.reuse, R7 ;  /* 0x0000000708077221 */ /* 0x042fe20000010000 */
[----:B------:R-:W-:-:S06]  /*7390*/  F2FP.F16.F32.PACK_AB R173, R8, R189 ;  /* 0x000000bd08ad723e */ /* 0x000fcc00000000ff */
        /* <DEDUP_REMOVED lines=8> */
.L_x_10788:
[----:B------:R1:W2:Y:S01]  /*7420*/  SYNCS.PHASECHK.TRANS64.TRYWAIT P2, [UR24+0x22850], R6 ;  /* 0x02285006ff0075a7 */ /* 0x0002a20008040158 */
[----:B------:R-:W-:Y:S05]  /*7430*/  @!P0 BRA `(.L_x_10789) ;  /* 0x0000000000048947 */ /* 0x000fea0003800000 */
[----:B------:R-:W-:Y:S01]  /*7440*/  BPT.TRAP 0x1 ;  /* 0x000000040000795c */ /* 0x000fe20000300000 */
.L_x_10789:
[----:B--2---:R-:W-:Y:S05]  /*7450*/  @P2 BRA `(.L_x_10790) ;  /* 0x0000000000082947 */ /* 0x004fea0003800000 */
[----:B------:R-:W2:Y:S02]  /*7460*/  SYNCS.PHASECHK.TRANS64.TRYWAIT P2, [UR24+0x22850], R6 ;  /* 0x02285006ff0075a7 */ /* 0x000ea40008040158 */
[----:B--2---:R-:W-:Y:S05]  /*7470*/  @!P2 BRA `(.L_x_10791) ;  /* 0x000000840094a947 */ /* 0x004fea0003800000 */
.L_x_10790:
[----:B012---:R-:W-:Y:S01]  /*7480*/  VIADD R6, R22, 0x8 ;  /* 0x0000000816067836 */ /* 0x007fe20000000000 */
[----:B------:R-:W-:-:S04]  /*7490*/  UIMAD UR11, UR37, 0xc00, UR21 ;  /* 0x00000c00250b78a4 */ /* 0x000fc8000f8e0215 */
[----:B------:R1:W-:Y:S01]  /*74a0*/  BAR.SYNC.DEFER_BLOCKING R6, 0x100 ;  /* 0x000400060000751d */ /* 0x0003e20000010000 */
[----:B------:R-:W-:Y:S01]  /*74b0*/  ISETP.LT.AND P2, PT, RZ, UR23, PT ;  /* 0x00000017ff007c0c */ /* 0x000fe2000bf41270 */
[----:B------:R-:W-:Y:S01]  /*74c0*/  @!P1 VIADD R183, R183, 0x22860 ;  /* 0x00022860b7b79836 */ /* 0x000fe20000000000 */
[----:B------:R-:W-:Y:S01]  /*74d0*/  UIADD3 UR23, UR23, -0x1, URZ ;  /* 0xffffffff17177890 */ /* 0x000fe2000fffe03f */
[----:B------:R-:W-:Y:S02]  /*74e0*/  IMAD.MOV.U32 R203, RZ, RZ, R5 ;  /* 0x000000ffffcb7224 */ /* 0x000fe400078e0005 */
[----:B------:R-:W-:Y:S01]  /*74f0*/  UMOV UR6, UR11 ;  /* 0x0000000b00067c82 */ /* 0x000fe20008000000 */
[----:B------:R-:W-:Y:S01]  /*7500*/  UMOV UR7, 0x40000040 ;  /* 0x4000004000077882 */ /* 0x000fe20000000000 */
[----:B------:R-:W-:Y:S01]  /*7510*/  @!P1 PRMT R183, RZ, 0x654, R183 ;  /* 0x00000654ffb79816 */ /* 0x000fe200000000b7 */
        /* <DEDUP_REMOVED lines=36> */
.L_x_10783:
[----:B01----:R-:W0:Y:S01]  /*7760*/  SHFL.BFLY PT, R6, R3, 0x2, 0x1f ;  /* 0x0c401f0003067f89 */ /* 0x003e2200000e0000 */
[----:B------:R-:W-:Y:S01]  /*7770*/  IMAD.MOV.U32 R13, RZ, RZ, RZ ;  /* 0x000000ffff0d7224 */ /* 0x000fe200078e00ff */
[----:B------:R-:W-:Y:S01]  /*7780*/  UIADD3 UR37, UR37, 0x1, URZ ;  /* 0x0000000125257890 */ /* 0x000fe2000fffe03f */
[----:B------:R-:W-:Y:S01]  /*7790*/  IMAD.U32 R181, RZ, RZ, UR10 ;  /* 0x0000000affb57e24 */ /* 0x000fe2000f8e00ff */
[----:B------:R-:W1:Y:S01]  /*77a0*/  SHFL.BFLY PT, R11, R0, 0x2, 0x1f ;  /* 0x0c401f00000b7f89 */ /* 0x000e6200000e0000 */
[----:B------:R-:W-:Y:S01]  /*77b0*/  IMAD.MOV.U32 R21, RZ, RZ, -0x800000 ;  /* 0xff800000ff157424 */ /* 0x000fe200078e00ff */
[----:B------:R-:W-:Y:S01]  /*77c0*/  UISETP.NE.AND UP0, UPT, UR37, 0x2, UPT ;  /* 0x000000022500788c */ /* 0x000fe2000bf05270 */
[----:B------:R2:W-:Y:S06]  /*77d0*/  BAR.ARV R9, 0x100 ;  /* 0x000400090000751d */ /* 0x0005ec0000002000 */
[----:B------:R-:W-:-:S02]  /*77e0*/  USEL UR4, URZ, 0x1, UP0 ;  /* 0x000000013f047887 */ /* 0x000fc40008000000 */
[----:B------:R-:W-:Y:S06]  /*77f0*/  BAR.ARV 0x8, 0x120 ;  /* 0x0204800000007b1d */ /* 0x000fec0000002000 */
[----:B------:R-:W-:Y:S01]  /*7800*/  PLOP3.LUT P0, PT, PT, PT, PT, 0x8, 0x0 ;  /* 0x000000000000781c */ /* 0x000fe20003f0e170 */
[----:B------:R-:W-:Y:S01]  /*7810*/  UIADD3 UR47, UR47, 0x1, URZ ;  /* 0x000000012f2f7890 */ /* 0x000fe2000fffe03f */
[----:B0-----:R-:W-:Y:S01]  /*7820*/  FADD.FTZ R6, R6, R3 ;  /* 0x0000000306067221 */ /* 0x001fe20000010000 */
[----:B------:R-:W-:Y:S02]  /*7830*/  USEL UR37, UR37, URZ, UP0 ;  /* 0x0000003f25257287 */ /* 0x000fe40008000000 */
[----:B------:R-:W-:Y:S01]  /*7840*/  ULOP3.LUT UR40, UR40, UR4, URZ, 0x3c, !UPT ;  /* 0x0000000428287292 */ /* 0x000fe2000f8e3c3f */
[----:B-1----:R-:W-:Y:S01]  /*7850*/  FADD.FTZ R11, R11, R0 ;  /* 0x000000000b0b7221 */ /* 0x002fe20000010000 */
[----:B------:R-:W0:Y:S04]  /*7860*/  SHFL.BFLY PT, R7, R6, 0x1, 0x1f ;  /* 0x0c201f0006077f89 */ /* 0x000e2800000e0000 */
[----:B------:R-:W1:Y:S01]  /*7870*/  SHFL.BFLY PT, R8, R11, 0x1, 0x1f ;  /* 0x0c201f000b087f89 */ /* 0x000e6200000e0000 */
[----:B0-----:R-:W-:Y:S01]  /*7880*/  FADD.FTZ R15, R6, R7 ;  /* 0x00000007060f7221 */ /* 0x001fe20000010000 */
[----:B------:R-:W-:-:S02]  /*7890*/  IMAD.MOV.U32 R7, RZ, RZ, RZ ;  /* 0x000000ffff077224 */ /* 0x000fc400078e00ff */
[----:B-1----:R-:W-:Y:S02]  /*78a0*/  FADD.FTZ R176, R11, R8 ;  /* 0x000000080bb07221 */ /* 0x002fe40000010000 */
[----:B------:R-:W-:-:S03]  /*78b0*/  FSETP.NE.FTZ.AND P1, PT, R15, RZ, PT ;  /* 0x000000ff0f00720b */ /* 0x000fc60003f35000 */
[----:B------:R-:W-:-:S10]  /*78c0*/  FSETP.NE.FTZ.AND P2, PT, R176, RZ, PT ;  /* 0x000000ffb000720b */ /* 0x000fd40003f55000 */
[----:B------:R-:W0:Y:S03]  /*78d0*/  @P1 MUFU.RCP R13, R15 ;  /* 0x0000000f000d1308 */ /* 0x000e260000001000 */
[----:B------:R-:W-:-:S05]  /*78e0*/  @P2 FMUL.FTZ R181, R181, 0.69314718246459960938 ;  /* 0x3f317218b5b52820 */ /* 0x000fca0000410000 */
[----:B------:R-:W1:Y:S08]  /*78f0*/  @P2 MUFU.RCP R7, R176 ;  /* 0x000000b000072308 */ /* 0x000e700000001000 */
[----:B------:R-:W3:Y:S01]  /*7900*/  @P2 MUFU.LG2 R176, R176 ;  /* 0x000000b000b02308 */ /* 0x000ee20000000c00 */
[-C--:B0-----:R-:W-:Y:S01]  /*7910*/  FMUL.FTZ R3, R108, R13.reuse ;  /* 0x0000000d6c037220 */ /* 0x081fe20000410000 */
[----:B------:R-:W-:Y:S01]  /*7920*/  FMUL.FTZ R20, R109, R13 ;  /* 0x0000000d6d147220 */ /* 0x000fe20000410000 */
[----:B------:R-:W-:-:S02]  /*7930*/  IMAD.U32 R109, RZ, RZ, UR10 ;  /* 0x0000000aff6d7e24 */ /* 0x000fc4000f8e00ff */
[-C--:B------:R-:W-:Y:S01]  /*7940*/  FMUL.FTZ R0, R24, R13.reuse ;  /* 0x0000000d18007220 */ /* 0x080fe20000410000 */
[-C--:B------:R-:W-:Y:S01]  /*7950*/  FMUL.FTZ R6, R28, R13.reuse ;  /* 0x0000000d1c067220 */ /* 0x080fe20000410000 */
[----:B------:R-:W-:Y:S01]  /*7960*/  FMUL.FTZ R8, R40, R13 ;  /* 0x0000000d28087220 */ /* 0x000fe20000410000 */
[----:B------:R-:W-:Y:S01]  /*7970*/  @P1 FMUL.FTZ R109, R109, 0.69314718246459960938 ;  /* 0x3f3172186d6d1820 */ /* 0x000fe20000410000 */
[----:B------:R-:W0:Y:S01]  /*7980*/  @P1 MUFU.LG2 R108, R15 ;  /* 0x0000000f006c1308 */ /* 0x000e220000000c00 */
        /* <DEDUP_REMOVED lines=128> */
.L_x_10762:
        /* <DEDUP_REMOVED lines=16> */
[----:B------:R-:W-:Y:S01]  /*8290*/  ULDC.64 UR6, c[0x0][0xbd8] ;  /* 0x0002f60000067ab9 */ /* 0x000fe20000000a00 */
[----:B------:R-:W-:Y:S01]  /*82a0*/  F2FP.F16.F32.PACK_AB R10, R45, R10 ;  /* 0x0000000a2d0a723e */ /* 0x000fe200000000ff */
[----:B------:R-:W-:Y:S01]  /*82b0*/  UISETP.NE.AND.EX UP0, UPT, UR9, URZ, UPT, UP0 ;  /* 0x0000003f0900728c */ /* 0x000fe2000bf05300 */
        /* <DEDUP_REMOVED lines=11> */
[----:B------:R-:W-:Y:S01]  /*8370*/  @UP0 UIADD3 UR6, UP3, UR10, UR8, URZ ;  /* 0x000000080a060290 */ /* 0x000fe2000ff7e03f */
[----:B------:R-:W-:Y:S01]  /*8380*/  F2FP.F16.F32.PACK_AB R28, R65, R28 ;  /* 0x0000001c411c723e */ /* 0x000fe200000000ff */
[----:B------:R-:W-:Y:S01]  /*8390*/  UIADD3.X UR8, UR11, UR7, URZ, UP2, !UPT ;  /* 0x000000070b087290 */ /* 0x000fe200097fe43f */
[----:B------:R-:W-:Y:S01]  /*83a0*/  F2FP.F16.F32.PACK_AB R72, R73, R72 ;  /* 0x000000484948723e */ /* 0x000fe200000000ff */
[----:B------:R-:W-:Y:S01]  /*83b0*/  @UP0 UIADD3.X UR7, UR11, UR9, URZ, UP3, !UPT ;  /* 0x000000090b070290 */ /* 0x000fe20009ffe43f */
[----:B------:R-:W-:-:S02]  /*83c0*/  F2FP.F16.F32.PACK_AB R73, R169, R64 ;  /* 0x00000040a949723e */ /* 0x000fc400000000ff */
[----:B------:R-:W-:Y:S02]  /*83d0*/  F2FP.F16.F32.PACK_AB R80, R81, R80 ;  /* 0x000000505150723e */ /* 0x000fe400000000ff */
[----:B------:R-:W-:Y:S02]  /*83e0*/  F2FP.F16.F32.PACK_AB R88, R89, R88 ;  /* 0x000000585958723e */ /* 0x000fe400000000ff */
[----:B------:R-:W-:Y:S02]  /*83f0*/  F2FP.F16.F32.PACK_AB R81, R165, R52 ;  /* 0x00000034a551723e */ /* 0x000fe400000000ff */
[----:B------:R-:W-:Y:S02]  /*8400*/  MOV R34, R102 ;  /* 0x0000006600227202 */ /* 0x000fe40000000f00 */
[----:B0-----:R-:W-:Y:S02]  /*8410*/  MOV R35, R5 ;  /* 0x0000000500237202 */ /* 0x001fe40000000f00 */
[----:B------:R-:W-:-:S02]  /*8420*/  F2FP.F16.F32.PACK_AB R89, R161, R90 ;  /* 0x0000005aa159723e */ /* 0x000fc400000000ff */
[----:B------:R-:W-:Y:S01]  /*8430*/  F2FP.F16.F32.PACK_AB R96, R97, R96 ;  /* 0x000000606160723e */ /* 0x000fe200000000ff */
[----:B------:R-:W-:Y:S01]  /*8440*/  IMAD.WIDE R4, R201, 0x2, R34 ;  /* 0x00000002c9047825 */ /* 0x000fe200078e0222 */
[----:B------:R-:W-:Y:S02]  /*8450*/  F2FP.F16.F32.PACK_AB R90, R93, R92 ;  /* 0x0000005c5d5a723e */ /* 0x000fe400000000ff */
[----:B------:R-:W-:Y:S02]  /*8460*/  F2FP.F16.F32.PACK_AB R91, R160, R91 ;  /* 0x0000005ba05b723e */ /* 0x000fe400000000ff */
[C---:B------:R-:W-:Y:S02]  /*8470*/  IADD3 R26, P1, R4.reuse, 0x20, RZ ;  /* 0x00000020041a7810 */ /* 0x040fe40007f3e0ff */
[C---:B------:R-:W-:Y:S02]  /*8480*/  LOP3.LUT R7, R4.reuse, 0x380, RZ, 0xc0, !PT ;  /* 0x0000038004077812 */ /* 0x040fe400078ec0ff */
        /* <DEDUP_REMOVED lines=34> */
[----:B------:R-:W-:Y:S02]  /*86b0*/  LOP3.LUT R42, R109, 0x380, RZ, 0xc0, !PT ;  /* 0x000003806d2a7812 */ /* 0x000fe400078ec0ff */
[----:B------:R-:W-:Y:S02]  /*86c0*/  LOP3.LUT R26, R7, R26, RZ, 0x3c, !PT ;  /* 0x0000001a071a7212 */ /* 0x000fe400078e3cff */
[----:B------:R-:W-:Y:S02]  /*86d0*/  LOP3.LUT R7, R50, 0x380, RZ, 0xc0, !PT ;  /* 0x0000038032077812 */ /* 0x000fe400078ec0ff */
[----:B------:R-:W-:Y:S02]  /*86e0*/  LOP3.LUT R46, R181, 0x380, RZ, 0xc0, !PT ;  /* 0x00000380b52e7812 */ /* 0x000fe400078ec0ff */
[----:B------:R-:W-:-:S02]  /*86f0*/  SHF.R.U64 R7, R7, 0x3, RZ ;  /* 0x0000000307077819 */ /* 0x000fc400000012ff */
[----:B------:R-:W-:Y:S02]  /*8700*/  MOV R108, R4 ;  /* 0x00000004006c7202 */ /* 0x000fe40000000f00 */
[----:B------:R-:W-:Y:S02]  /*8710*/  LOP3.LUT R50, R7, R50, RZ, 0x3c, !PT ;  /* 0x0000003207327212 */ /* 0x000fe400078e3cff */
[----:B------:R-:W-:Y:S02]  /*8720*/  LOP3.LUT R7, R66, 0x380, RZ, 0xc0, !PT ;  /* 0x0000038042077812 */ /* 0x000fe400078ec0ff */
[----:B------:R-:W-:Y:S02]  /*8730*/  LOP3.LUT R74, R191, 0x380, RZ, 0xc0, !PT ;  /* 0x00000380bf4a7812 */ /* 0x000fe400078ec0ff */
[----:B------:R-:W-:Y:S02]  /*8740*/  SHF.R.U64 R7, R7, 0x3, RZ ;  /* 0x0000000307077819 */ /* 0x000fe400000012ff */
[----:B------:R-:W-:-:S02]  /*8750*/  F2FP.F16.F32.PACK_AB R4, R25, R0 ;  /* 0x000000001904723e */ /* 0x000fc400000000ff */
[----:B------:R-:W-:Y:S02]  /*8760*/  LOP3.LUT R66, R7, R66, RZ, 0x3c, !PT ;  /* 0x0000004207427212 */ /* 0x000fe400078e3cff */
[----:B------:R-:W-:Y:S02]  /*8770*/  LOP3.LUT R7, R110, 0x380, RZ, 0xc0, !PT ;  /* 0x000003806e077812 */ /* 0x000fe400078ec0ff */
[----:B------:R-:W-:Y:S02]  /*8780*/  SHF.R.U64 R38, R38, 0x3, RZ ;  /* 0x0000000326267819 */ /* 0x000fe400000012ff */
[----:B------:R-:W-:Y:S02]  /*8790*/  LOP3.LUT R54, R183, 0x380, RZ, 0xc0, !PT ;  /* 0x00000380b7367812 */ /* 0x000fe400078ec0ff */
[----:B------:R-:W-:Y:S02]  /*87a0*/  LOP3.LUT R0, R195, 0x380, RZ, 0xc0, !PT ;  /* 0x00000380c3007812 */ /* 0x000fe400078ec0ff */
[----:B------:R-:W-:-:S02]  /*87b0*/  SHF.R.U64 R29, R7, 0x3, RZ ;  /* 0x00000003071d7819 */ /* 0x000fc400000012ff */
[----:B------:R-:W-:Y:S02]  /*87c0*/  SHF.R.U64 R42, R42, 0x3, RZ ;  /* 0x000000032a2a7819 */ /* 0x000fe400000012ff */
[----:B------:R-:W-:Y:S02]  /*87d0*/  LOP3.LUT R58, R185, 0x380, RZ, 0xc0, !PT ;  /* 0x00000380b93a7812 */ /* 0x000fe400078ec0ff */
[----:B------:R-:W-:Y:S02]  /*87e0*/  F2FP.F16.F32.PACK_AB R5, R179, R158 ;  /* 0x0000009eb305723e */ /* 0x000fe400000000ff */
[----:B------:R-:W-:Y:S02]  /*87f0*/  LOP3.LUT R25, R86, 0x380, RZ, 0xc0, !PT ;  /* 0x0000038056197812 */ /* 0x000fe400078ec0ff */
[----:B------:R-:W-:Y:S01]  /*8800*/  F2FP.F16.F32.PACK_AB R7, R177, R30 ;  /* 0x0000001eb107723e */ /* 0x000fe200000000ff */
[----:B------:R-:W-:Y:S01]  /*8810*/  BAR.SYNC.DEFER_BLOCKING 0x1, 0x100 ;  /* 0x0044000000007b1d */ /* 0x000fe20000010000 */
[----:B------:R-:W-:-:S02]  /*8820*/  SHF.R.U64 R46, R46, 0x3, RZ ;  /* 0x000000032e2e7819 */ /* 0x000fc400000012ff */
[----:B------:R-:W-:Y:S02]  /*8830*/  LOP3.LUT R62, R187, 0x380, RZ, 0xc0, !PT ;  /* 0x00000380bb3e7812 */ /* 0x000fe400078ec0ff */
[----:B------:R-:W-:Y:S02]  /*8840*/  SHF.R.U64 R74, R74, 0x3, RZ ;  /* 0x000000034a4a7819 */ /* 0x000fe400000012ff */
[----:B------:R-:W-:Y:S02]  /*8850*/  LOP3.LUT R38, R38, R103, RZ, 0x3c, !PT ;  /* 0x0000006726267212 */ /* 0x000fe400078e3cff */
[----:B------:R-:W-:Y:S02]  /*8860*/  SHF.R.U64 R54, R54, 0x3, RZ ;  /* 0x0000000336367819 */ /* 0x000fe400000012ff */
[----:B------:R-:W-:Y:S02]  /*8870*/  LOP3.LUT R70, R189, 0x380, RZ, 0xc0, !PT ;  /* 0x00000380bd467812 */ /* 0x000fe400078ec0ff */
[----:B------:R-:W-:-:S02]  /*8880*/  SHF.R.U64 R0, R0, 0x3, RZ ;  /* 0x0000000300007819 */ /* 0x000fc400000012ff */
[----:B------:R-:W-:Y:S02]  /*8890*/  LOP3.LUT R42, R42, R109, RZ, 0x3c, !PT ;  /* 0x0000006d2a2a7212 */ /* 0x000fe400078e3cff */
[----:B------:R-:W-:Y:S02]  /*88a0*/  SHF.R.U64 R58, R58, 0x3, RZ ;  /* 0x000000033a3a7819 */ /* 0x000fe400000012ff */
[----:B------:R-:W-:Y:S02]  /*88b0*/  SHF.R.U64 R25, R25, 0x3, RZ ;  /* 0x0000000319197819 */ /* 0x000fe400000012ff */
[----:B------:R-:W-:Y:S02]  /*88c0*/  LOP3.LUT R46, R46, R181, RZ, 0x3c, !PT ;  /* 0x000000b52e2e7212 */ /* 0x000fe400078e3cff */
[----:B------:R-:W-:Y:S01]  /*88d0*/  SHF.R.U64 R62, R62, 0x3, RZ ;  /* 0x000000033e3e7819 */ /* 0x000fe200000012ff */
[----:B------:R0:W-:Y:S01]  /*88e0*/  STSM.16.M88.4 [R108], R4 ;  /* 0x000000046c007844 */ /* 0x0001e20000000200 */
[----:B------:R-:W-:-:S02]  /*88f0*/  LOP3.LUT R78, R193, 0x380, RZ, 0xc0, !PT ;  /* 0x00000380c14e7812 */ /* 0x000fc400078ec0ff */
[----:B------:R-:W-:Y:S02]  /*8900*/  LOP3.LUT R30, R29, R110, RZ, 0x3c, !PT ;  /* 0x0000006e1d1e7212 */ /* 0x000fe400078e3cff */
[----:B------:R-:W-:Y:S02]  /*8910*/  LOP3.LUT R74, R74, R191, RZ, 0x3c, !PT ;  /* 0x000000bf4a4a7212 */ /* 0x000fe400078e3cff */
[----:B------:R-:W-:Y:S02]  /*8920*/  MOV R103, R26 ;  /* 0x0000001a00677202 */ /* 0x000fe40000000f00 */
[----:B------:R-:W-:Y:S02]  /*8930*/  LOP3.LUT R54, R54, R183, RZ, 0x3c, !PT ;  /* 0x000000b736367212 */ /* 0x000fe400078e3cff */
[----:B------:R-:W-:Y:S02]  /*8940*/  SHF.R.U64 R70, R70, 0x3, RZ ;  /* 0x0000000346467819 */ /* 0x000fe400000012ff */
[----:B------:R-:W-:-:S02]  /*8950*/  LOP3.LUT R82, R0, R195, RZ, 0x3c, !PT ;  /* 0x000000c300527212 */ /* 0x000fc400078e3cff */
[----:B------:R-:W-:Y:S02]  /*8960*/  MOV R39, R38 ;  /* 0x0000002600277202 */ /* 0x000fe40000000f00 */
[----:B0-----:R-:W-:Y:S02]  /*8970*/  F2FP.F16.F32.PACK_AB R4, R33, R32 ;  /* 0x000000202104723e */ /* 0x001fe400000000ff */
[----:B------:R-:W-:Y:S02]  /*8980*/  F2FP.F16.F32.PACK_AB R5, R174, R157 ;  /* 0x0000009dae05723e */ /* 0x000fe400000000ff */
[----:B------:R-:W-:Y:S02]  /*8990*/  F2FP.F16.F32.PACK_AB R6, R37, R36 ;  /* 0x000000242506723e */ /* 0x000fe400000000ff */
[----:B------:R-:W-:Y:S02]  /*89a0*/  F2FP.F16.F32.PACK_AB R7, R175, R156 ;  /* 0x0000009caf07723e */ /* 0x000fe400000000ff */
[----:B------:R-:W-:-:S02]  /*89b0*/  LOP3.LUT R58, R58, R185, RZ, 0x3c, !PT ;  /* 0x000000b93a3a7212 */ /* 0x000fc400078e3cff */
        /* <DEDUP_REMOVED lines=8> */
[----:B------:R-:W-:-:S02]  /*8a40*/  F2FP.F16.F32.PACK_AB R25, R164, R155 ;  /* 0x0000009ba419723e */ /* 0x000fc400000000ff */
[----:B------:R-:W-:Y:S02]  /*8a50*/  F2FP.F16.F32.PACK_AB R26, R61, R60 ;  /* 0x0000003c3d1a723e */ /* 0x000fe400000000ff */
[----:B------:R-:W-:Y:S02]  /*8a60*/  F2FP.F16.F32.PACK_AB R27, R173, R154 ;  /* 0x0000009aad1b723e */ /* 0x000fe400000000ff */
[----:B------:R-:W-:Y:S01]  /*8a70*/  MOV R32, R30 ;  /* 0x0000001e00207202 */ /* 0x000fe20000000f00 */
[----:B0-----:R-:W-:Y:S01]  /*8a80*/  IMAD.U32 R4, RZ, RZ, UR4 ;  /* 0x00000004ff047e24 */ /* 0x001fe2000f8e00ff */
[----:B------:R-:W-:Y:S01]  /*8a90*/  MOV R50, R50 ;  /* 0x0000003200327202 */ /* 0x000fe20000000f00 */
[----:B------:R-:W-:Y:S01]  /*8aa0*/  STSM.16.M88.4 [R46], R24 ;  /* 0x000000182e007844 */ /* 0x000fe20000000200 */
[----:B------:R-:W-:Y:S01]  /*8ab0*/  MOV R0, R74 ;  /* 0x0000004a00007202 */ /* 0x000fe20000000f00 */
[----:B------:R-:W-:Y:S01]  /*8ac0*/  IMAD.U32 R5, RZ, RZ, UR8 ;  /* 0x00000008ff057e24 */ /* 0x000fe2000f8e00ff */
[----:B------:R-:W-:-:S02]  /*8ad0*/  F2FP.F16.F32.PACK_AB R29, R162, R153 ;  /* 0x00000099a21d723e */ /* 0x000fc400000000ff */
[----:B------:R-:W-:Y:S02]  /*8ae0*/  F2FP.F16.F32.PACK_AB R30, R69, R68 ;  /* 0x00000044451e723e */ /* 0x000fe400000000ff */
[----:B------:R-:W-:Y:S02]  /*8af0*/  F2FP.F16.F32.PACK_AB R31, R171, R152 ;  /* 0x00000098ab1f723e */ /* 0x000fe400000000ff */
[----:B------:R-:W-:Y:S02]  /*8b00*/  LOP3.LUT R70, R70, R189, RZ, 0x3c, !PT ;  /* 0x000000bd46467212 */ /* 0x000fe400078e3cff */
[----:B------:R-:W-:Y:S01]  /*8b10*/  MOV R54, R54 ;  /* 0x0000003600367202 */ /* 0x000fe20000000f00 */
[----:B------:R-:W-:Y:S01]  /*8b20*/  STSM.16.M88.4 [R50], R28 ;  /* 0x0000001c32007844 */ /* 0x000fe20000000200 */
[----:B------:R-:W-:Y:S02]  /*8b30*/  MOV R38, R82 ;  /* 0x0000005200267202 */ /* 0x000fe40000000f00 */
[----:B------:R-:W-:-:S02]  /*8b40*/  F2FP.F16.F32.PACK_AB R74, R77, R76 ;  /* 0x0000004c4d4a723e */ /* 0x000fc400000000ff */
[----:B------:R-:W-:Y:S02]  /*8b50*/  F2FP.F16.F32.PACK_AB R75, R167, R56 ;  /* 0x00000038a74b723e */ /* 0x000fe400000000ff */
[----:B------:R-:W-:Y:S02]  /*8b60*/  MOV R58, R58 ;  /* 0x0000003a003a7202 */ /* 0x000fe40000000f00 */
[----:B------:R-:W-:Y:S01]  /*8b70*/  F2FP.F16.F32.PACK_AB R82, R85, R84 ;  /* 0x000000545552723e */ /* 0x000fe200000000ff */
[----:B------:R-:W-:Y:S01]  /*8b80*/  STSM.16.M88.4 [R54], R72 ;  /* 0x0000004836007844 */ /* 0x000fe20000000200 */
[----:B------:R-:W-:Y:S02]  /*8b90*/  F2FP.F16.F32.PACK_AB R83, R163, R48 ;  /* 0x00000030a353723e */ /* 0x000fe400000000ff */
[----:B------:R-:W-:Y:S02]  /*8ba0*/  LOP3.LUT R78, R78, R193, RZ, 0x3c, !PT ;  /* 0x000000c14e4e7212 */ /* 0x000fe400078e3cff */
[----:B------:R-:W-:Y:S01]  /*8bb0*/  MOV R62, R62 ;  /* 0x0000003e003e7202 */ /* 0x000fe20000000f00 */
[----:B------:R-:W-:Y:S01]  /*8bc0*/  STSM.16.M88.4 [R58], R80 ;  /* 0x000000503a007844 */ /* 0x000fe20000000200 */
[----:B------:R-:W-:-:S02]  /*8bd0*/  F2FP.F16.F32.PACK_AB R97, R159, R98 ;  /* 0x000000629f61723e */ /* 0x000fc400000000ff */
[----:B------:R-:W-:Y:S01]  /*8be0*/  MOV R66, R66 ;  /* 0x0000004200427202 */ /* 0x000fe20000000f00 */
[----:B------:R-:W-:Y:S01]  /*8bf0*/  STSM.16.M88.4 [R62], R88 ;  /* 0x000000583e007844 */ /* 0x000fe20000000200 */
        /* <DEDUP_REMOVED lines=35> */
[----:B------:R-:W-:-:S02]  /*8e30*/  PLOP3.LUT P1, PT, PT, PT, UP1, 0x80, 0x0 ;  /* 0x000000000000781c */ /* 0x000fc40003f2f018 */
[----:B------:R-:W-:Y:S01]  /*8e40*/  PLOP3.LUT P2, PT, PT, PT, UP0, 0x80, 0x0 ;  /* 0x000000000000781c */ /* 0x000fe20003f4f008 */
[----:B------:R1:W-:Y:S01]  /*8e50*/  STSM.16.M88.4 [R32], R144 ;  /* 0x0000009020007844 */ /* 0x0003e20000000200 */
[----:B------:R-:W-:Y:S01]  /*8e60*/  BAR.SYNC.DEFER_BLOCKING 0x1, 0x100 ;  /* 0x0044000000007b1d */ /* 0x000fe20000010000 */
[----:B------:R-:W-:Y:S02]  /*8e70*/  IMAD.U32 R6, RZ, RZ, UR6 ;  /* 0x00000006ff067e24 */ /* 0x000fe4000f8e00ff */
[----:B------:R-:W-:-:S06]  /*8e80*/  IMAD.U32 R7, RZ, RZ, UR7 ;  /* 0x00000007ff077e24 */ /* 0x000fcc000f8e00ff */
[----:B0-----:R-:W2:Y:S04]  /*8e90*/  @P1 LDG.E R0, desc[UR38][R4.64] ;  /* 0x0000002604001981 */ /* 0x001ea8000c1e1900 */
        /* <DEDUP_REMOVED lines=15> */
.L_x_10795:
[----:B------:R-:W-:Y:S01]  /*8f90*/  USHF.R.S32.HI UR14, URZ, 0x1f, UR43 ;  /* 0x0000001f3f0e7899 */ /* 0x000fe2000801142b */
[----:B------:R-:W-:Y:S01]  /*8fa0*/  IADD3 R5, P2, R34, 0x3000, RZ ;  /* 0x0000300022057810 */ /* 0x000fe20007f5e0ff */
[----:B------:R-:W-:Y:S01]  /*8fb0*/  ULDC.64 UR12, c[0x0][0xb70] ;  /* 0x0002dc00000c7ab9 */ /* 0x000fe20000000a00 */
[----:B------:R-:W-:Y:S01]  /*8fc0*/  USHF.R.S32.HI UR9, URZ, 0x1f, UR4 ;  /* 0x0000001f3f097899 */ /* 0x000fe20008011404 */
[----:B------:R-:W-:Y:S01]  /*8fd0*/  IMAD.U32 R6, RZ, RZ, UR42 ;  /* 0x0000002aff067e24 */ /* 0x000fe2000f8e00ff */
[----:B------:R-:W-:Y:S01]  /*8fe0*/  UIMAD UR11, UR14, UR12, URZ ;  /* 0x0000000c0e0b72a4 */ /* 0x000fe2000f8e023f */
[----:B------:R-:W-:Y:S01]  /*8ff0*/  LOP3.LUT R4, R5, 0x380, RZ, 0xc0, !PT ;  /* 0x0000038005047812 */ /* 0x000fe200078ec0ff */
[----:B------:R-:W-:Y:S01]  /*9000*/  UMOV UR8, UR4 ;  /* 0x0000000400087c82 */ /* 0x000fe20008000000 */
[----:B------:R-:W-:Y:S01]  /*9010*/  USEL UR45, UR45, URZ, !UP1 ;  /* 0x0000003f2d2d7287 */ /* 0x000fe2000c800000 */
[----:B------:R-:W-:Y:S01]  /*9020*/  IMAD R6, R6, 0x80, R19 ;  /* 0x0000008006067824 */ /* 0x000fe200078e0213 */
[----:B------:R-:W-:Y:S01]  /*9030*/  UIMAD.WIDE.U32 UR6, UR43, UR12, UR8 ;  /* 0x0000000c2b0672a5 */ /* 0x000fe2000f8e0008 */
[----:B------:R-:W-:Y:S01]  /*9040*/  SHF.R.U64 R4, R4, 0x3, RZ ;  /* 0x0000000304047819 */ /* 0x000fe200000012ff */
[----:B------:R-:W-:Y:S01]  /*9050*/  UIMAD UR11, UR43, UR13, UR11 ;  /* 0x0000000d2b0b72a4 */ /* 0x000fe2000f8e020b */
[----:B------:R-:W-:Y:S01]  /*9060*/  LOP3.LUT R32, R33, 0x380, RZ, 0xc0, !PT ;  /* 0x0000038021207812 */ /* 0x000fe200078ec0ff */
[----:B------:R-:W-:Y:S01]  /*9070*/  USEL UR46, UR46, URZ, !UP1 ;  /* 0x0000003f2e2e7287 */ /* 0x000fe2000c800000 */
[----:B------:R-:W-:Y:S01]  /*9080*/  LOP3.LUT R4, R4, R5, RZ, 0x3c, !PT ;  /* 0x0000000504047212 */ /* 0x000fe200078e3cff */
[----:B------:R-:W-:Y:S01]  /*9090*/  ULDC.64 UR12, c[0x0][0xb78] ;  /* 0x0002de00000c7ab9 */ /* 0x000fe20000000a00 */
[----:B------:R-:W-:Y:S01]  /*90a0*/  UIADD3 UR7, UR7, UR11, URZ ;  /* 0x0000000b07077290 */ /* 0x000fe2000fffe03f */
[----:B------:R-:W-:Y:S01]  /*90b0*/  SHF.R.S32.HI R0, RZ, 0x1f, R6 ;  /* 0x0000001fff007819 */ /* 0x000fe20000011406 */
[----:B------:R-:W-:Y:S01]  /*90c0*/  UIMAD UR8, UR45, UR12, URZ ;  /* 0x0000000c2d0872a4 */ /* 0x000fe2000f8e023f */
[----:B------:R-:W-:Y:S01]  /*90d0*/  IADD3 R9, P1, R34, 0x2000, RZ ;  /* 0x0000200022097810 */ /* 0x000fe20007f3e0ff */
[----:B------:R-:W-:Y:S01]  /*90e0*/  UIMAD.WIDE.U32 UR6, UR46, UR12, UR6 ;  /* 0x0000000c2e0672a5 */ /* 0x000fe2000f8e0006 */
[----:B------:R-:W-:Y:S01]  /*90f0*/  SHF.R.U64 R32, R32, 0x3, RZ ;  /* 0x0000000320207819 */ /* 0x000fe200000012ff */
[----:B------:R-:W-:Y:S01]  /*9100*/  UIMAD UR8, UR46, UR13, UR8 ;  /* 0x0000000d2e0872a4 */ /* 0x000fe2000f8e0208 */
[----:B------:R-:W-:-:S02]  /*9110*/  LOP3.LUT R8, R9, 0x380, RZ, 0xc0, !PT ;  /* 0x0000038009087812 */ /* 0x000fc400078ec0ff */
[----:B------:R-:W-:Y:S01]  /*9120*/  LOP3.LUT R32, R32, R33, RZ, 0x3c, !PT ;  /* 0x0000002120207212 */ /* 0x000fe200078e3cff */
[----:B------:R-:W-:Y:S01]  /*9130*/  IMAD.X R33, RZ, RZ, R35, P0 ;  /* 0x000000ffff217224 */ /* 0x000fe200000e0623 */
[----:B------:R-:W-:Y:S01]  /*9140*/  IADD3 R3, P3, R6, UR6, RZ ;  /* 0x0000000606037c10 */ /* 0x000fe2000ff7e0ff */
[----:B------:R-:W-:Y:S01]  /*9150*/  IMAD.U32 R5, RZ, RZ, UR8 ;  /* 0x00000008ff057e24 */ /* 0x000fe2000f8e00ff */
[----:B------:R-:W-:Y:S01]  /*9160*/  SHF.R.U64 R8, R8, 0x3, RZ ;  /* 0x0000000308087819 */ /* 0x000fe200000012ff */
[----:B------:R-:W-:Y:S01]  /*9170*/  ULDC.64 UR12, c[0x0][0xaa0] ;  /* 0x0002a800000c7ab9 */ /* 0x000fe20000000a00 */
[----:B------:R-:W-:Y:S02]  /*9180*/  IADD3 R69, P0, R34, 0x8000, RZ ;  /* 0x0000800022457810 */ /* 0x000fe40007f1e0ff */
[----:B------:R-:W-:Y:S01]  /*9190*/  IADD3.X R0, R0, UR7, R5, P3, !PT ;  /* 0x0000000700007c10 */ /* 0x000fe20009ffe405 */
[----:B------:R-:W-:Y:S01]  /*91a0*/  ULDC.64 UR6, c[0x0][0xb40] ;  /* 0x0002d00000067ab9 */ /* 0x000fe20000000a00 */
[----:B------:R-:W-:Y:S01]  /*91b0*/  IADD3 R61, P6, R34, 0x4000, RZ ;  /* 0x00004000223d7810 */ /* 0x000fe20007fde0ff */
[----:B------:R-:W-:Y:S01]  /*91c0*/  IMAD.X R5, RZ, RZ, R35, P2 ;  /* 0x000000ffff057224 */ /* 0x000fe200010e0623 */
[----:B------:R-:W-:-:S02]  /*91d0*/  LEA R26, P3, R3, UR6, 0x2 ;  /* 0x00000006031a7c11 */ /* 0x000fc4000f8610ff */
[----:B------:R-:W-:Y:S02]  /*91e0*/  IADD3 R45, P5, R34, 0x5000, RZ ;  /* 0x00005000222d7810 */ /* 0x000fe40007fbe0ff */
[----:B------:R-:W-:Y:S01]  /*91f0*/  LEA.HI.X R27, R3, UR7, R0, 0x2, P3 ;  /* 0x00000007031b7c11 */ /* 0x000fe200098f1400 */
[----:B------:R-:W-:Y:S01]  /*9200*/  VIADD R0, R6, 0x8 ;  /* 0x0000000806007836 */ /* 0x000fe20000000000 */
[C---:B------:R-:W-:Y:S02]  /*9210*/  IADD3 R29, P4, R34.reuse, 0x6000, RZ ;  /* 0x00006000221d7810 */ /* 0x040fe40007f9e0ff */
[----:B------:R-:W-:Y:S02]  /*9220*/  IADD3 R13, P3, R34, 0x7000, RZ ;  /* 0x00007000220d7810 */ /* 0x000fe40007f7e0ff */
[----:B------:R-:W-:Y:S01]  /*9230*/  LOP3.LUT R8, R8, R9, RZ, 0x3c, !PT ;  /* 0x0000000908087212 */ /* 0x000fe200078e3cff */
[----:B------:R-:W-:Y:S01]  /*9240*/  IMAD.X R9, RZ, RZ, R35, P1 ;  /* 0x000000ffff097224 */ /* 0x000fe200008e0623 */
        /* <DEDUP_REMOVED lines=30> */
[C---:B------:R-:W-:Y:S02]  /*9430*/  IADD3 R73, P5, R34.reuse, 0xc000, RZ ;  /* 0x0000c00022497810 */ /* 0x040fe40007fbe0ff */
[C---:B------:R-:W-:Y:S02]  /*9440*/  IADD3 R65, P4, R34.reuse, 0xd000, RZ ;  /* 0x0000d00022417810 */ /* 0x040fe40007f9e0ff */
[----:B------:R-:W-:Y:S02]  /*9450*/  IADD3 R49, P3, R34, 0xe000, RZ ;  /* 0x0000e00022317810 */ /* 0x000fe40007f7e0ff */
[----:B------:R-:W-:Y:S01]  /*9460*/  LOP3.LUT R56, R56, R57, RZ, 0x3c, !PT ;  /* 0x0000003938387212 */ /* 0x000fe200078e3cff */
[----:B------:R-:W-:Y:S01]  /*9470*/  IMAD.X R57, RZ, RZ, R35, P1 ;  /* 0x000000ffff397224 */ /* 0x000fe200008e0623 */
[----:B------:R-:W-:-:S02]  /*9480*/  IADD3 R3, P2, R34, 0xf000, RZ ;  /* 0x0000f00022037810 */ /* 0x000fc40007f5e0ff */
[----:B------:R-:W-:Y:S02]  /*9490*/  ISETP.GE.OR P1, PT, R6, UR10, P0 ;  /* 0x0000000a06007c0c */ /* 0x000fe40008726670 */
[----:B------:R-:W-:Y:S01]  /*94a0*/  LOP3.LUT R24, R25, 0x380, RZ, 0xc0, !PT ;  /* 0x0000038019187812 */ /* 0x000fe200078ec0ff */
[----:B------:R-:W-:Y:S01]  /*94b0*/  IMAD.X R37, RZ, RZ, R35, P2 ;  /* 0x000000ffff257224 */ /* 0x000fe200010e0623 */
[----:B------:R-:W-:Y:S02]  /*94c0*/  LOP3.LUT R72, R73, 0x380, RZ, 0xc0, !PT ;  /* 0x0000038049487812 */ /* 0x000fe400078ec0ff */
[----:B------:R-:W-:Y:S02]  /*94d0*/  LOP3.LUT R64, R65, 0x380, RZ, 0xc0, !PT ;  /* 0x0000038041407812 */ /* 0x000fe400078ec0ff */
[----:B------:R-:W-:Y:S02]  /*94e0*/  LOP3.LUT R48, R49, 0x380, RZ, 0xc0, !PT ;  /* 0x0000038031307812 */ /* 0x000fe400078ec0ff */
[----:B------:R-:W-:-:S02]  /*94f0*/  LOP3.LUT R53, R34, 0x380, RZ, 0xc0, !PT ;  /* 0x0000038022357812 */ /* 0x000fc400078ec0ff */
[----:B------:R-:W-:Y:S01]  /*9500*/  ISETP.GE.OR P0, PT, R0, UR10, P0 ;  /* 0x0000000a00007c0c */ /* 0x000fe20008706670 */
[----:B------:R-:W-:Y:S01]  /*9510*/  UIMAD UR6, UR9, UR12, URZ ;  /* 0x0000000c090672a4 */ /* 0x000fe2000f8e023f */
[----:B------:R-:W-:Y:S01]  /*9520*/  LOP3.LUT R0, R3, 0x380, RZ, 0xc0, !PT ;  /* 0x0000038003007812 */ /* 0x000fe200078ec0ff */
[----:B------:R0:W-:Y:S01]  /*9530*/  @!P1 STG.E desc[UR38][R26.64], R21 ;  /* 0x000000151a009986 */ /* 0x0001e2000c101926 */
[----:B------:R-:W-:Y:S01]  /*9540*/  SHF.R.U64 R24, R24, 0x3, RZ ;  /* 0x0000000318187819 */ /* 0x000fe200000012ff */
[----:B------:R-:W-:Y:S01]  /*9550*/  ULDC.64 UR8, c[0x0][0xae0] ;  /* 0x0002b80000087ab9 */ /* 0x000fe20000000a00 */
        /* <DEDUP_REMOVED lines=17> */
[----:B0-----:R-:W-:Y:S01]  /*9670*/  IMAD.U32 R21, RZ, RZ, UR12 ;  /* 0x0000000cff157e24 */ /* 0x001fe2000f8e00ff */
[----:B------:R-:W-:Y:S01]  /*9680*/  SHF.R.S32.HI R3, RZ, 0x1f, R2 ;  /* 0x0000001fff037819 */ /* 0x000fe20000011402 */
[----:B------:R-:W5:Y:S01]  /*9690*/  LD.E.128 R32, desc[UR38][R32.64] ;  /* 0x0000002620207980 */ /* 0x000f62000c101d00 */
[----:B------:R-:W-:-:S03]  /*96a0*/  UIMAD UR6, UR4, UR13, UR6 ;  /* 0x0000000d040672a4 */ /* 0x000fc6000f8e0206 */
        /* <DEDUP_REMOVED lines=10> */
[----:B-1----:R-:W5:Y:S04]  /*9750*/  LD.E.128 R40, desc[UR38][R42.64] ;  /* 0x000000262a287980 */ /* 0x002f68000c101d00 */
        /* <DEDUP_REMOVED lines=12> */
[----:B------:R-:W-:Y:S01]  /*9820*/  VIADD R21, R21, UR6 ;  /* 0x0000000615157c36 */ /* 0x000fe20008000000 */
[----:B------:R-:W-:Y:S01]  /*9830*/  UIMAD UR10, UR42, -0x80, UR10 ;  /* 0xffffff802a0a78a4 */ /* 0x000fe2000f8e020a */
[----:B------:R-:W-:Y:S01]  /*9840*/  IMAD.U32 R3, RZ, RZ, UR8 ;  /* 0x00000008ff037e24 */ /* 0x000fe2000f8e00ff */
[----:B------:R-:W-:Y:S01]  /*9850*/  UIMAD UR4, UR43, UR9, UR4 ;  /* 0x000000092b0472a4 */ /* 0x000fe2000f8e0204 */
[----:B------:R-:W-:-:S02]  /*9860*/  ULDC.64 UR6, c[0x0][0xae8] ;  /* 0x0002ba0000067ab9 */ /* 0x000fc40000000a00 */
[----:B------:R-:W-:Y:S01]  /*9870*/  IMAD.WIDE.U32 R20, R3, UR43, R20 ;  /* 0x0000002b03147c25 */ /* 0x000fe2000f8e0014 */
[----:B------:R-:W-:-:S03]  /*9880*/  ISETP.GE.AND P3, PT, R16, UR10, PT ;  /* 0x0000000a10007c0c */ /* 0x000fc6000bf66270 */
[----:B------:R-:W-:Y:S01]  /*9890*/  VIADD R21, R21, UR4 ;  /* 0x0000000415157c36 */ /* 0x000fe20008000000 */
[----:B------:R-:W-:Y:S01]  /*98a0*/  UIMAD UR4, UR45, UR6, URZ ;  /* 0x000000062d0472a4 */ /* 0x000fe2000f8e023f */
[----:B------:R-:W-:Y:S02]  /*98b0*/  VIADD R102, R102, 0x22820 ;  /* 0x0002282066667836 */ /* 0x000fe40000000000 */
[----:B------:R-:W-:Y:S02]  /*98c0*/  VIADD R17, R16, 0x60 ;  /* 0x0000006010117836 */ /* 0x000fe40000000000 */
[----:B------:R-:W-:Y:S01]  /*98d0*/  IMAD.U32 R79, RZ, RZ, UR6 ;  /* 0x00000006ff4f7e24 */ /* 0x000fe2000f8e00ff */
[----:B------:R-:W-:Y:S01]  /*98e0*/  UIMAD UR4, UR46, UR7, UR4 ;  /* 0x000000072e0472a4 */ /* 0x000fe2000f8e0204 */
[----:B------:R-:W-:Y:S02]  /*98f0*/  PRMT R102, RZ, 0x654, R102 ;  /* 0x00000654ff667816 */ /* 0x000fe40000000066 */
[----:B------:R-:W-:Y:S01]  /*9900*/  IMAD.WIDE.U32 R78, R79, UR46, R20 ;  /* 0x0000002e4f4e7c25 */ /* 0x000fe2000f8e0014 */
[----:B------:R-:W-:-:S02]  /*9910*/  ISETP.GE.AND P2, PT, R17, UR10, PT ;  /* 0x0000000a11007c0c */ /* 0x000fc4000bf46270 */
[--C-:B------:R-:W-:Y:S01]  /*9920*/  SHF.R.S32.HI R17, RZ, 0x1f, R16.reuse ;  /* 0x0000001fff117819 */ /* 0x100fe20000011410 */
[C---:B------:R-:W-:Y:S01]  /*9930*/  VIADD R0, R16.reuse, 0x20 ;  /* 0x0000002010007836 */ /* 0x040fe20000000000 */
[----:B0-----:R0:W-:Y:S01]  /*9940*/  SYNCS.ARRIVE.TRANS64.RED.A1T0 RZ, [R102+URZ], RZ ;  /* 0x000000ff66ff79a7 */ /* 0x0011e2000810043f */
[----:B------:R-:W-:Y:S01]  /*9950*/  VIADD R3, R16, 0x40 ;  /* 0x0000004010037836 */ /* 0x000fe20000000000 */
[----:B------:R-:W-:Y:S01]  /*9960*/  BSSY B1, `(.L_x_10796) ;  /* 0x000001d000017945 */ /* 0x000fe20003800000 */
[----:B------:R-:W-:Y:S02]  /*9970*/  IMAD.U32 R77, RZ, RZ, UR42 ;  /* 0x0000002aff4d7e24 */ /* 0x000fe4000f8e00ff */
[----:B------:R-:W-:Y:S01]  /*9980*/  VIADD R83, R79, UR4 ;  /* 0x000000044f537c36 */ /* 0x000fe20008000000 */
[----:B------:R-:W-:Y:S01]  /*9990*/  ISETP.GE.AND P0, PT, R0, UR10, PT ;  /* 0x0000000a00007c0c */ /* 0x000fe2000bf06270 */
[----:B------:R-:W-:Y:S01]  /*99a0*/  IMAD.WIDE R76, R77, 0x80, R16 ;  /* 0x000000804d4c7825 */ /* 0x000fe200078e0210 */
[----:B------:R-:W-:Y:S01]  /*99b0*/  ISETP.GE.AND P1, PT, R3, UR10, PT ;  /* 0x0000000a03007c0c */ /* 0x000fe2000bf26270 */
[----:B0-----:R-:W-:-:S12]  /*99c0*/  @P3 BRA `(.L_x_10797) ;  /* 0x0000000000583947 */ /* 0x001fd80003800000 */
        /* <DEDUP_REMOVED lines=22> */
.L_x_10797:
[----:B------:R-:W-:Y:S05]  /*9b30*/  BSYNC B1 ;  /* 0x0000000000017941 */ /* 0x000fea0003800000 */
.L_x_10796:
        /* <DEDUP_REMOVED lines=14> */
[----:B0----5:R-:W-:Y:S02]  /*9c20*/  VIADD R52, R2, 0xc0 ;  /* 0x000000c002347836 */ /* 0x021fe40000000000 */
        /* <DEDUP_REMOVED lines=11> */
.L_x_10799:
[----:B------:R-:W-:Y:S05]  /*9ce0*/  BSYNC B1 ;  /* 0x0000000000017941 */ /* 0x000fea0003800000 */
.L_x_10798:
        /* <DEDUP_REMOVED lines=14> */
[----:B-1---5:R-:W-:Y:S02]  /*9dd0*/  VIADD R32, R2, 0xc0 ;  /* 0x000000c002207836 */ /* 0x022fe40000000000 */
        /* <DEDUP_REMOVED lines=11> */
.L_x_10801:
[----:B------:R-:W-:Y:S05]  /*9e90*/  BSYNC B1 ;  /* 0x0000000000017941 */ /* 0x000fea0003800000 */
.L_x_10800:
        /* <DEDUP_REMOVED lines=27> */
.L_x_10794:
[----:B------:R-:W-:Y:S01]  /*a050*/  ULDC.64 UR6, c[0x0][0xbe0] ;  /* 0x0002f80000067ab9 */ /* 0x000fe20000000a00 */
[----:B------:R-:W-:Y:S02]  /*a060*/  USHF.L.U32 UR4, UR46, 0x2, URZ ;  /* 0x000000022e047899 */ /* 0x000fe4000800063f */
[----:B------:R-:W-:Y:S01]  /*a070*/  UISETP.NE.U32.AND UP0, UPT, UR6, URZ, UPT ;  /* 0x0000003f0600728c */ /* 0x000fe2000bf05070 */
[----:B------:R-:W-:Y:S01]  /*a080*/  ULDC.64 UR8, c[0x0][0xbd8] ;  /* 0x0002f60000087ab9 */ /* 0x000fe20000000a00 */
[----:B------:R-:W-:Y:S02]  /*a090*/  USHF.L.U64.HI UR10, UR46, 0x2, UR45 ;  /* 0x000000022e0a7899 */ /* 0x000fe4000801022d */
[----:B------:R-:W-:Y:S02]  /*a0a0*/  UISETP.NE.AND.EX UP1, UPT, UR7, URZ, UPT, UP0 ;  /* 0x0000003f0700728c */ /* 0x000fe4000bf25300 */
[----:B------:R-:W-:-:S04]  /*a0b0*/  UISETP.NE.U32.AND UP0, UPT, UR8, URZ, UPT ;  /* 0x0000003f0800728c */ /* 0x000fc8000bf05070 */
        /* <DEDUP_REMOVED lines=9> */
[----:B------:R-:W-:-:S03]  /*a150*/  IMAD.MOV.U32 R9, RZ, RZ, RZ ;  /* 0x000000ffff097224 */ /* 0x000fc600078e00ff */
[----:B------:R-:W2:Y:S01]  /*a160*/  @P2 LDG.E R6, desc[UR38][R6.64] ;  /* 0x0000002606062981 */ /* 0x000ea2000c1e1900 */
[----:B------:R-:W-:Y:S02]  /*a170*/  IMAD.U32 R4, RZ, RZ, UR4 ;  /* 0x00000004ff047e24 */ /* 0x000fe4000f8e00ff */
[----:B------:R-:W-:-:S05]  /*a180*/  IMAD.U32 R5, RZ, RZ, UR6 ;  /* 0x00000006ff057e24 */ /* 0x000fca000f8e00ff */
[----:B------:R0:W5:Y:S01]  /*a190*/  @P1 LDG.E R9, desc[UR38][R4.64] ;  /* 0x0000002604091981 */ /* 0x000162000c1e1900 */
[----:B------:R-:W-:Y:S01]  /*a1a0*/  ULDC UR4, c[0x0][0xa88] ;  /* 0x0002a20000047ab9 */ /* 0x000fe20000000800 */
        /* <DEDUP_REMOVED lines=9> */
.L_x_10803:
        /* <DEDUP_REMOVED lines=32> */
.L_x_10805:
[----:B------:R-:W-:Y:S05]  /*a440*/  BSYNC B1 ;  /* 0x0000000000017941 */ /* 0x000fea0003800000 */
.L_x_10804:
[----:B------:R-:W-:Y:S01]  /*a450*/  ULDC.64 UR6, c[0x0][0xaa0] ;  /* 0x0002a80000067ab9 */ /* 0x000fe20000000a00 */
[----:B0-----:R-:W-:Y:S01]  /*a460*/  IMAD.MOV.U32 R3, RZ, RZ, R11 ;  /* 0x000000ffff037224 */ /* 0x001fe200078e000b */
[----:B------:R-:W-:Y:S01]  /*a470*/  ULDC.64 UR10, c[0x0][0xae0] ;  /* 0x0002b800000a7ab9 */ /* 0x000fe20000000a00 */
[----:B------:R-:W-:Y:S01]  /*a480*/  IMAD R0, R8, UR6, RZ ;  /* 0x0000000608007c24 */ /* 0x000fe2000f8e02ff */
[----:B------:R-:W-:Y:S01]  /*a490*/  BSSY B1, `(.L_x_10806) ;  /* 0x0000031000017945 */ /* 0x000fe20003800000 */
[----:B------:R-:W-:Y:S01]  /*a4a0*/  IMAD.WIDE.U32 R4, R9, UR6, R2 ;  /* 0x0000000609047c25 */ /* 0x000fe2000f8e0002 */
[----:B------:R-:W-:-:S03]  /*a4b0*/  UIMAD UR6, UR8, UR10, URZ ;  /* 0x0000000a080672a4 */ /* 0x000fc6000f8e023f */
[----:B------:R-:W-:Y:S01]  /*a4c0*/  IMAD R9, R9, UR7, R0 ;  /* 0x0000000709097c24 */ /* 0x000fe2000f8e0200 */
[----:B------:R-:W-:Y:S01]  /*a4d0*/  UIMAD UR7, UR42, -0x80, UR4 ;  /* 0xffffff802a0778a4 */ /* 0x000fe2000f8e0204 */
[----:B------:R-:W-:Y:S01]  /*a4e0*/  IMAD.U32 R3, RZ, RZ, UR10 ;  /* 0x0000000aff037e24 */ /* 0x000fe2000f8e00ff */
[----:B------:R-:W-:Y:S01]  /*a4f0*/  UIMAD UR6, UR43, UR11, UR6 ;  /* 0x0000000b2b0672a4 */ /* 0x000fe2000f8e0206 */
[----:B------:R-:W-:Y:S01]  /*a500*/  IMAD.IADD R5, R5, 0x1, R9 ;  /* 0x0000000105057824 */ /* 0x000fe200078e0209 */
[----:B------:R-:W-:Y:S01]  /*a510*/  ULDC.64 UR8, c[0x0][0xae8] ;  /* 0x0002ba0000087ab9 */ /* 0x000fe20000000a00 */
[C---:B------:R-:W-:Y:S01]  /*a520*/  VIADD R0, R16.reuse, 0x20 ;  /* 0x0000002010007836 */ /* 0x040fe20000000000 */
[----:B------:R-:W-:Y:S01]  /*a530*/  ISETP.GE.AND P2, PT, R16, UR7, PT ;  /* 0x0000000710007c0c */ /* 0x000fe2000bf46270 */
[----:B------:R-:W-:Y:S01]  /*a540*/  IMAD.WIDE.U32 R4, R3, UR43, R4 ;  /* 0x0000002b03047c25 */ /* 0x000fe2000f8e0004 */
[----:B------:R-:W-:Y:S01]  /*a550*/  UIMAD UR4, UR45, UR8, URZ ;  /* 0x000000082d0472a4 */ /* 0x000fe2000f8e023f */
[----:B------:R-:W-:-:S02]  /*a560*/  SHF.R.S32.HI R9, RZ, 0x1f, R16 ;  /* 0x0000001fff097819 */ /* 0x000fc40000011410 */
[----:B------:R-:W-:Y:S01]  /*a570*/  VIADD R5, R5, UR6 ;  /* 0x0000000605057c36 */ /* 0x000fe20008000000 */
[----:B------:R-:W-:Y:S01]  /*a580*/  UIMAD UR4, UR46, UR9, UR4 ;  /* 0x000000092e0472a4 */ /* 0x000fe2000f8e0204 */
        /* <DEDUP_REMOVED lines=33> */
.L_x_10807:
[----:B------:R-:W-:Y:S05]  /*a7a0*/  BSYNC B1 ;  /* 0x0000000000017941 */ /* 0x000fea0003800000 */
.L_x_10806:
        /* <DEDUP_REMOVED lines=20> */
[----:B0-----:R-:W-:Y:S01]  /*a8f0*/  LEA R12, P1, R4, UR8, 0x1 ;  /* 0x00000008040c7c11 */ /* 0x001fe2000f8208ff */
[----:B------:R-:W-:-:S05]  /*a900*/  IMAD.IADD R3, R5, 0x1, R3 ;  /* 0x0000000105037824 */ /* 0x000fca00078e0203 */
[----:B------:R-:W-:-:S05]  /*a910*/  LEA.HI.X R13, R4, UR9, R3, 0x1, P1 ;  /* 0x00000009040d7c11 */ /* 0x000fca00088f0c03 */
[----:B------:R1:W-:Y:S04]  /*a920*/  @!P3 STG.E.128 desc[UR38][R12.64], RZ ;  /* 0x000000ff0c00b986 */ /* 0x0003e8000c101d26 */
[----:B------:R1:W-:Y:S04]  /*a930*/  @!P4 STG.E.128 desc[UR38][R12.64+0x80], RZ ;  /* 0x000080ff0c00c986 */ /* 0x0003e8000c101d26 */
[----:B------:R1:W-:Y:S04]  /*a940*/  @!P5 STG.E.128 desc[UR38][R12.64+0x100], RZ ;  /* 0x000100ff0c00d986 */ /* 0x0003e8000c101d26 */
[----:B------:R1:W-:Y:S02]  /*a950*/  @!P6 STG.E.128 desc[UR38][R12.64+0x180], RZ ;  /* 0x000180ff0c00e986 */ /* 0x0003e4000c101d26 */
.L_x_10809:
[----:B------:R-:W-:Y:S05]  /*a960*/  BSYNC B1 ;  /* 0x0000000000017941 */ /* 0x000fea0003800000 */
.L_x_10808:
        /* <DEDUP_REMOVED lines=19> */
[----:B01----:R-:W-:Y:S01]  /*aaa0*/  LEA R12, P0, R4, UR8, 0x1 ;  /* 0x00000008040c7c11 */ /* 0x003fe2000f8008ff */
[----:B------:R-:W-:-:S05]  /*aab0*/  IMAD.IADD R3, R5, 0x1, R3 ;  /* 0x0000000105037824 */ /* 0x000fca00078e0203 */
[----:B------:R-:W-:-:S05]  /*aac0*/  LEA.HI.X R13, R4, UR9, R3, 0x1, P0 ;  /* 0x00000009040d7c11 */ /* 0x000fca00080f0c03 */
[----:B------:R2:W-:Y:S04]  /*aad0*/  @!P1 STG.E.128 desc[UR38][R12.64], RZ ;  /* 0x000000ff0c009986 */ /* 0x0005e8000c101d26 */
[----:B------:R2:W-:Y:S04]  /*aae0*/  @!P3 STG.E.128 desc[UR38][R12.64+0x80], RZ ;  /* 0x000080ff0c00b986 */ /* 0x0005e8000c101d26 */
[----:B------:R2:W-:Y:S04]  /*aaf0*/  @!P4 STG.E.128 desc[UR38][R12.64+0x100], RZ ;  /* 0x000100ff0c00c986 */ /* 0x0005e8000c101d26 */
[----:B------:R2:W-:Y:S02]  /*ab00*/  @!P5 STG.E.128 desc[UR38][R12.64+0x180], RZ ;  /* 0x000180ff0c00d986 */ /* 0x0005e4000c101d26 */
.L_x_10811:
[----:B------:R-:W-:Y:S05]  /*ab10*/  BSYNC B1 ;  /* 0x0000000000017941 */ /* 0x000fea0003800000 */
.L_x_10810:
        /* <DEDUP_REMOVED lines=25> */
.L_x_10802:
[----:B------:R-:W-:Y:S05]  /*acb0*/  BSYNC B0 ;  /* 0x0000000000007941 */ /* 0x000fea0003800000 */
.L_x_10793:
[----:B------:R-:W-:Y:S02]  /*acc0*/  ULDC UR4, c[0x0][0xc14] ;  /* 0x0003050000047ab9 */ /* 0x000fe40000000800 */
[----:B------:R-:W-:-:S13]  /*acd0*/  ISETP.GE.AND P0, PT, R111, UR4, PT ;  /* 0x000000046f007c0c */ /* 0x000fda000bf06270 */
[----:B------:R-:W-:Y:S05]  /*ace0*/  @!P0 BRA `(.L_x_10812) ;  /* 0xffffff6000248947 */ /* 0x000fea000383ffff */
[----:B------:R-:W-:Y:S05]  /*acf0*/  EXIT ;  /* 0x000000000000794d */ /* 0x000fea0003800000 */
.L_x_10757:
        /* <DEDUP_REMOVED lines=61> */
.L_x_10817:
        /* <DEDUP_REMOVED lines=15> */
.L_x_10816:
[----:B------:R-:W-:Y:S05]  /*b1c0*/  BSYNC B0 ;  /* 0x0000000000007941 */ /* 0x000fea0003800000 */
.L_x_10815:
        /* <DEDUP_REMOVED lines=25> */
.L_x_10813:
        /* <DEDUP_REMOVED lines=20> */
.L_x_10818:
        /* <DEDUP_REMOVED lines=56> */
.L_x_10814:
[----:B------:R-:W-:Y:S02]  /*b820*/  IMAD.MOV.U32 R17, RZ, RZ, RZ ;  /* 0x000000ffff117224 */ /* 0x000fe400078e00ff */
[----:B------:R-:W-:Y:S02]  /*b830*/  IMAD.U32 R16, RZ, RZ, UR6 ;  /* 0x00000006ff107e24 */ /* 0x000fe4000f8e00ff */
[----:B------:R-:W-:-:S07]  /*b840*/  IMAD.MOV.U32 R18, RZ, RZ, RZ ;  /* 0x000000ffff127224 */ /* 0x000fce00078e00ff */
.L_x_10819:
        /* <DEDUP_REMOVED lines=20> */
.L_x_10885:
        /* <DEDUP_REMOVED lines=51> */
.L_x_10821:
[----:B------:R-:W-:Y:S01]  /*bcc0*/  IMAD.MOV.U32 R3, RZ, RZ, RZ ;  /* 0x000000ffff037224 */ /* 0x000fe200078e00ff */
        /* <DEDUP_REMOVED lines=11> */
.L_x_10822:
[----:B------:R-:W-:Y:S05]  /*bd80*/  @!P0 BRA `(.L_x_10823) ;  /* 0x00000000000c8947 */ /* 0x000fea0003800000 */
[----:B-1----:R-:W2:Y:S04]  /*bd90*/  LDG.E R2, desc[UR38][R4.64] ;  /* 0x0000002604027981 */ /* 0x002ea8000c1e1900 */
[----:B------:R-:W2:Y:S02]  /*bda0*/  LDG.E R7, desc[UR38][R4.64+0x4] ;  /* 0x0000042604077981 */ /* 0x000ea4000c1e1900 */
[----:B--2---:R-:W-:-:S07]  /*bdb0*/  IMAD.IADD R7, R7, 0x1, -R2 ;  /* 0x0000000107077824 */ /* 0x004fce00078e0a02 */
.L_x_10823:
[----:B-----5:R-:W-:Y:S01]  /*bdc0*/  IMAD.IADD R7, R7, 0x1, -R0 ;  /* 0x0000000107077824 */ /* 0x020fe200078e0a00 */
[----:B------:R-:W-:Y:S01]  /*bdd0*/  LEA R0, R17, 0xdf, 0x7 ;  /* 0x000000df11007811 */ /* 0x000fe200078e38ff */
[----:B------:R-:W-:Y:S03]  /*bde0*/  BSSY B6, `(.L_x_10824) ;  /* 0x00002b0000067945 */ /* 0x000fe60003800000 */
[C---:B------:R-:W-:Y:S01]  /*bdf0*/  IADD3 R0, R7.reuse, R0, -R6 ;  /* 0x0000000007007210 */ /* 0x040fe20007ffe806 */
[----:B------:R-:W-:-:S04]  /*be00*/  VIADD R7, R7, 0x5f ;  /* 0x0000005f07077836 */ /* 0x000fc80000000000 */
[----:B------:R-:W-:-:S04]  /*be10*/  IMAD.HI R7, R7, 0x2aaaaaab, RZ ;  /* 0x2aaaaaab07077827 */ /* 0x000fc800078e02ff */
[----:B-1----:R-:W-:Y:S01]  /*be20*/  IMAD.HI R2, R0, 0x2aaaaaab, RZ ;  /* 0x2aaaaaab00027827 */ /* 0x002fe200078e02ff */
[----:B------:R-:W-:-:S04]  /*be30*/  SHF.R.U32.HI R0, RZ, 0x1f, R7 ;  /* 0x0000001fff007819 */ /* 0x000fc80000011607 */
[----:B------:R-:W-:Y:S02]  /*be40*/  SHF.R.U32.HI R3, RZ, 0x1f, R2 ;  /* 0x0000001fff037819 */ /* 0x000fe40000011602 */
[----:B------:R-:W-:Y:S02]  /*be50*/  LEA.HI.SX32 R0, R7, R0, 0x1c ;  /* 0x0000000007007211 */ /* 0x000fe400078fe2ff */
[----:B------:R-:W-:-:S04]  /*be60*/  LEA.HI.SX32 R3, R2, R3, 0x1c ;  /* 0x0000000302037211 */ /* 0x000fc800078fe2ff */
        /* <DEDUP_REMOVED lines=21> */
.L_x_10825:
        /* <DEDUP_REMOVED lines=23> */
.L_x_10827:
        /* <DEDUP_REMOVED lines=20> */
.L_x_10829:
        /* <DEDUP_REMOVED lines=16> */
.L_x_10828:
        /* <DEDUP_REMOVED lines=22> */
[----:B------:R-:W-:Y:S01]  /*c4d0*/  PLOP3.LUT P1, PT, P6, PT, PT, 0x8, 0x0 ;  /* 0x000000000000781c */ /* 0x000fe2000372e170 */
[----:B------:R-:W-:-:S10]  /*c4e0*/  IMAD R17, R17, 0x80, R7 ;  /* 0x0000008011117824 */ /* 0x000fd400078e0207 */
[----:B------:R-:W1:Y:S08]  /*c4f0*/  @P0 LDC R5, c[0x0][0x42c] ;  /* 0x00010b00ff050b82 */ /* 0x000e700000000800 */
[----:B------:R-:W2:Y:S01]  /*c500*/  @P0 LDC R6, c[0x0][0x430] ;  /* 0x00010c00ff060b82 */ /* 0x000ea20000000800 */
[----:B-1----:R-:W-:-:S05]  /*c510*/  @P0 IMAD.HI.U32 R5, R18, R5, RZ ;  /* 0x0000000512050227 */ /* 0x002fca00078e00ff */
[----:B--2---:R-:W-:Y:S02]  /*c520*/  @P0 SHF.R.U32.HI R4, RZ, R6, R5 ;  /* 0x00000006ff040219 */ /* 0x004fe40000011605 */
[----:B------:R-:W-:-:S04]  /*c530*/  ISETP.NE.U32.AND P0, PT, RZ, UR4, PT ;  /* 0x00000004ff007c0c */ /* 0x000fc8000bf05070 */
[----:B------:R-:W-:-:S04]  /*c540*/  ISETP.NE.AND.EX P0, PT, RZ, UR5, PT, P0 ;  /* 0x00000005ff007c0c */ /* 0x000fc8000bf05300 */
[----:B0-----:R-:W-:-:S09]  /*c550*/  SEL R6, R8, RZ, !P0 ;  /* 0x000000ff08067207 */ /* 0x001fd20004000000 */
.L_x_10830:
        /* <DEDUP_REMOVED lines=19> */
.L_x_10901:
[----:B------:R-:W-:Y:S01]  /*c690*/  UMOV UR4, 0xffffffff ;  /* 0xffffffff00047882 */ /* 0x000fe20000000000 */
[----:B------:R-:W-:Y:S02]  /*c6a0*/  SHF.R.S32.HI R5, RZ, 0x1f, R0 ;  /* 0x0000001fff057819 */ /* 0x000fe40000011400 */
[----:B------:R-:W-:Y:S05]  /*c6b0*/  BRA.DIV UR4, `(.L_x_10832) ;  /* 0x00000036044c7947 */ /* 0x000fea000b800000 */
[----:B------:R-:W-:-:S13]  /*c6c0*/  ELECT P6, URZ, PT ;  /* 0x00000000003f782f */ /* 0x000fda00038c0000 */
.L_x_10904:
        /* <DEDUP_REMOVED lines=21> */
.L_x_10834:
        /* <DEDUP_REMOVED lines=9> */
.L_x_10905:
        /* <DEDUP_REMOVED lines=11> */
.L_x_10836:
        /* <DEDUP_REMOVED lines=22> */
.L_x_10833:
        /* <DEDUP_REMOVED lines=30> */
.L_x_10906:
[----:B------:R-:W-:Y:S05]  /*cca0*/  BSYNC B0 ;  /* 0x0000000000007941 */ /* 0x000fea0003800000 */
.L_x_10837:
        /* <DEDUP_REMOVED lines=11> */
.L_x_10907:
        /* <DEDUP_REMOVED lines=11> */
.L_x_10842:
        /* <DEDUP_REMOVED lines=37> */
.L_x_10840:
[----:B------:R-:W-:Y:S05]  /*d060*/  BSYNC B0 ;  /* 0x0000000000007941 */ /* 0x000fea0003800000 */
.L_x_10839:
        /* <DEDUP_REMOVED lines=43> */
.L_x_10849:
[----:B-1----:R-:W1:Y:S01]  /*d320*/  S2R R3, SR_CgaCtaId ;  /* 0x0000000000037919 */ /* 0x002e620000008800 */
[----:B------:R-:W-:-:S04]  /*d330*/  MOV R2, 0x400 ;  /* 0x0000040000027802 */ /* 0x000fc80000000f00 */
[----:B-1----:R-:W-:Y:S02]  /*d340*/  LEA R2, R3, R2, 0x18 ;  /* 0x0000000203027211 */ /* 0x002fe400078ec0ff */
[----:B------:R-:W-:-:S03]  /*d350*/  SHF.L.U32 R3, R12, 0x1f, RZ ;  /* 0x0000001f0c037819 */ /* 0x000fc600000006ff */
[----:B------:R-:W-:-:S04]  /*d360*/  IMAD R2, R13, 0x8, R2 ;  /* 0x000000080d027824 */ /* 0x000fc800078e0202 */
[----:B------:R-:W1:Y:S02]  /*d370*/  SYNCS.PHASECHK.TRANS64.TRYWAIT P0, [R2+URZ+0x22840], R3 ;  /* 0x02284003020075a7 */ /* 0x000e64000800017f */
[----:B-1----:R-:W-:Y:S05]  /*d380*/  @!P0 BRA `(.L_x_10850) ;  /* 0x0000002800808947 */ /* 0x002fea0003800000 */
.L_x_10908:
        /* <DEDUP_REMOVED lines=11> */
.L_x_10851:
        /* <DEDUP_REMOVED lines=22> */
.L_x_10909:
        /* <DEDUP_REMOVED lines=8> */
.L_x_10853:
        /* <DEDUP_REMOVED lines=34> */
.L_x_10848:
[----:B------:R-:W-:Y:S05]  /*d840*/  BSYNC B2 ;  /* 0x0000000000027941 */ /* 0x000fea0003800000 */
.L_x_10847:
[----:B------:R-:W2:Y:S02]  /*d850*/  LDL.LU R2, [R1+0x14] ;  /* 0x0000140001027983 */ /* 0x000ea40000300800 */
[----:B--2---:R-:W-:-:S07]  /*d860*/  VIADD R8, R2, 0xfffffffd ;  /* 0xfffffffd02087836 */ /* 0x004fce0000000000 */
.L_x_10846:
[----:B------:R-:W-:Y:S05]  /*d870*/  BSYNC B1 ;  /* 0x0000000000017941 */ /* 0x000fea0003800000 */
.L_x_10845:
[----:B------:R-:W-:-:S13]  /*d880*/  ISETP.NE.AND P0, PT, R10, RZ, PT ;  /* 0x000000ff0a00720c */ /* 0x000fda0003f05270 */
[----:B------:R-:W-:Y:S05]  /*d890*/  @!P0 BRA `(.L_x_10844) ;  /* 0x0000000c00a08947 */ /* 0x000fea0003800000 */
.L_x_10868:
[----:B------:R-:W2:Y:S04]  /*d8a0*/  LDL.LU R3, [R1] ;  /* 0x0000000001037983 */ /* 0x000ea80000300800 */
[----:B------:R-:W3:Y:S01]  /*d8b0*/  LDL.LU R2, [R1+0x4] ;  /* 0x0000040001027983 */ /* 0x000ee20000300800 */
[----:B------:R-:W-:Y:S05]  /*d8c0*/  YIELD ;  /* 0x0000000000007946 */ /* 0x000fea0003800000 */
[----:B------:R-:W-:Y:S01]  /*d8d0*/  BSSY B1, `(.L_x_10854) ;  /* 0x000006e000017945 */ /* 0x000fe20003800000 */
[----:B--2---:R-:W-:-:S05]  /*d8e0*/  VIADD R10, R3, 0x1 ;  /* 0x00000001030a7836 */ /* 0x004fca0000000000 */
[----:B------:R-:W-:-:S04]  /*d8f0*/  ISETP.NE.AND P0, PT, R10, 0x2, PT ;  /* 0x000000020a00780c */ /* 0x000fc80003f05270 */
[----:B0-----:R-:W-:Y:S02]  /*d900*/  SEL R11, RZ, 0x1, P0 ;  /* 0x00000001ff0b7807 */ /* 0x001fe40000000000 */
[----:B------:R-:W-:Y:S02]  /*d910*/  SEL R10, R10, RZ, P0 ;  /* 0x000000ff0a0a7207 */ /* 0x000fe40000000000 */
[----:B---3--:R-:W-:Y:S01]  /*d920*/  LOP3.LUT R11, R2, R11, RZ, 0x3c, !PT ;  /* 0x0000000b020b7212 */ /* 0x008fe200078e3cff */
[----:B------:R-:W-:Y:S06]  /*d930*/  @!P6 BRA `(.L_x_10855) ;  /* 0x00000004009ce947 */ /* 0x000fec0003800000 */
[----:B------:R-:W-:Y:S01]  /*d940*/  ULDC.64 UR4, c[0x0][0x3f8] ;  /* 0x0000fe0000047ab9 */ /* 0x000fe20000000a00 */
[----:B0-----:R-:W-:Y:S01]  /*d950*/  IMAD.MOV.U32 R12, RZ, RZ, R8 ;  /* 0x000000ffff0c7224 */ /* 0x001fe200078e0008 */
[----:B------:R-:W-:-:S04]  /*d960*/  ISETP.NE.U32.AND P0, PT, RZ, UR4, PT ;  /* 0x00000004ff007c0c */ /* 0x000fc8000bf05070 */
[----:B------:R-:W-:-:S13]  /*d970*/  ISETP.NE.AND.EX P0, PT, RZ, UR5, PT, P0 ;  /* 0x00000005ff007c0c */ /* 0x000fda000bf05300 */
[----:B------:R-:W-:Y:S05]  /*d980*/  @!P0 BRA `(.L_x_10856) ;  /* 0x0000000000488947 */ /* 0x000fea0003800000 */
[----:B------:R-:W0:Y:S01]  /*d990*/  LDC R12, c[0x0][0x41c] ;  /* 0x00010700ff0c7b82 */ /* 0x000e220000000800 */
[----:B------:R-:W-:Y:S01]  /*d9a0*/  IMAD.MOV.U32 R9, RZ, RZ, R8 ;  /* 0x000000ffff097224 */ /* 0x000fe200078e0008 */
        /* <DEDUP_REMOVED lines=16> */
.L_x_10856:
[----:B------:R-:W1:Y:S01]  /*dab0*/  S2R R3, SR_CgaCtaId ;  /* 0x0000000000037919 */ /* 0x000e620000008800 */
[----:B------:R-:W-:-:S04]  /*dac0*/  MOV R2, 0x400 ;  /* 0x0000040000027802 */ /* 0x000fc80000000f00 */
[----:B-1----:R-:W-:Y:S02]  /*dad0*/  LEA R2, R3, R2, 0x18 ;  /* 0x0000000203027211 */ /* 0x002fe400078ec0ff */
[----:B------:R-:W-:-:S03]  /*dae0*/  SHF.L.U32 R3, R11, 0x1f, RZ ;  /* 0x0000001f0b037819 */ /* 0x000fc600000006ff */
[----:B------:R-:W-:-:S04]  /*daf0*/  IMAD R2, R10, 0x8, R2 ;  /* 0x000000080a027824 */ /* 0x000fc800078e0202 */
[----:B------:R-:W1:Y:S02]  /*db00*/  SYNCS.PHASECHK.TRANS64.TRYWAIT P0, [R2+URZ+0x22840], R3 ;  /* 0x02284003020075a7 */ /* 0x000e64000800017f */
[----:B-1----:R-:W-:Y:S05]  /*db10*/  @!P0 BRA `(.L_x_10857) ;  /* 0x0000002000c48947 */ /* 0x002fea0003800000 */
.L_x_10910:
        /* <DEDUP_REMOVED lines=11> */
.L_x_10858:
        /* <DEDUP_REMOVED lines=21> */
.L_x_10911:
        /* <DEDUP_REMOVED lines=8> */
.L_x_10860:
        /* <DEDUP_REMOVED lines=33> */
.L_x_10855:
[----:B------:R-:W-:Y:S05]  /*dfb0*/  BSYNC B1 ;  /* 0x0000000000017941 */ /* 0x000fea0003800000 */
.L_x_10854:
        /* <DEDUP_REMOVED lines=31> */
.L_x_10863:
[----:B------:R-:W2:Y:S01]  /*e1b0*/  S2R R3, SR_CgaCtaId ;  /* 0x0000000000037919 */ /* 0x000ea20000008800 */
[----:B------:R-:W-:-:S04]  /*e1c0*/  MOV R2, 0x400 ;  /* 0x0000040000027802 */ /* 0x000fc80000000f00 */
[----:B--2---:R-:W-:Y:S02]  /*e1d0*/  LEA R2, R3, R2, 0x18 ;  /* 0x0000000203027211 */ /* 0x004fe400078ec0ff */
[----:B------:R-:W-:-:S03]  /*e1e0*/  SHF.L.U32 R3, R11, 0x1f, RZ ;  /* 0x0000001f0b037819 */ /* 0x000fc600000006ff */
[----:B------:R-:W-:-:S04]  /*e1f0*/  IMAD R2, R12, 0x8, R2 ;  /* 0x000000080c027824 */ /* 0x000fc800078e0202 */
[----:B------:R-:W2:Y:S02]  /*e200*/  SYNCS.PHASECHK.TRANS64.TRYWAIT P0, [R2+URZ+0x22840], R3 ;  /* 0x02284003020075a7 */ /* 0x000ea4000800017f */
[----:B--2---:R-:W-:Y:S05]  /*e210*/  @!P0 BRA `(.L_x_10864) ;  /* 0x0000001c002c8947 */ /* 0x004fea0003800000 */
.L_x_10912:
        /* <DEDUP_REMOVED lines=11> */
.L_x_10865:
        /* <DEDUP_REMOVED lines=22> */
.L_x_10913:
        /* <DEDUP_REMOVED lines=8> */
.L_x_10867:
        /* <DEDUP_REMOVED lines=34> */
.L_x_10862:
[----:B------:R-:W-:Y:S05]  /*e6d0*/  BSYNC B1 ;  /* 0x0000000000017941 */ /* 0x000fea0003800000 */
.L_x_10861:
[C---:B------:R-:W-:Y:S01]  /*e6e0*/  ISETP.GT.AND P0, PT, R8.reuse, 0x1, PT ;  /* 0x000000010800780c */ /* 0x040fe20003f04270 */
[----:B------:R-:W-:-:S04]  /*e6f0*/  VIADD R2, R8, 0xfffffffe ;  /* 0xfffffffe08027836 */ /* 0x000fc80000000000 */
[----:B------:R-:W-:-:S08]  /*e700*/  IMAD.MOV.U32 R8, RZ, RZ, R2 ;  /* 0x000000ffff087224 */ /* 0x000fd000078e0002 */
[----:B------:R-:W-:Y:S05]  /*e710*/  @P0 BRA `(.L_x_10868) ;  /* 0xfffffff000600947 */ /* 0x000fea000383ffff */
.L_x_10844:
[----:B------:R-:W-:Y:S05]  /*e720*/  BSYNC B0 ;  /* 0x0000000000007941 */ /* 0x000fea0003800000 */
.L_x_10843:
        /* <DEDUP_REMOVED lines=23> */
.L_x_10870:
[----:B------:R-:W-:Y:S05]  /*e8a0*/  BSYNC B0 ;  /* 0x0000000000007941 */ /* 0x000fea0003800000 */
.L_x_10869:
[----:B-1----:R-:W2:Y:S02]  /*e8b0*/  LDL.LU R2, [R1+0x4] ;  /* 0x0000040001027983 */ /* 0x002ea40000300800 */
[----:B--2---:R-:W-:-:S05]  /*e8c0*/  LOP3.LUT R2, R2, R0, RZ, 0x3c, !PT ;  /* 0x0000000002027212 */ /* 0x004fca00078e3cff */
[----:B------:R1:W-:Y:S02]  /*e8d0*/  STL [R1+0x4], R2 ;  /* 0x0000040201007387 */ /* 0x0003e40000100800 */
.L_x_10826:
[----:B------:R-:W-:Y:S05]  /*e8e0*/  BSYNC B6 ;  /* 0x0000000000067941 */ /* 0x000fea0003800000 */
.L_x_10824:
[----:B------:R-:W-:-:S03]  /*e8f0*/  UMOV UR4, 0xffffffff ;  /* 0xffffffff00047882 */ /* 0x000fc60000000000 */
[----:B------:R-:W-:Y:S05]  /*e900*/  BRA.DIV UR4, `(.L_x_10871) ;  /* 0x0000001604987947 */ /* 0x000fea000b800000 */
[----:B------:R2:W3:Y:S04]  /*e910*/  SHFL.IDX PT, R4, R16, RZ, 0x1f ;  /* 0x00001fff10047589 */ /* 0x0004e800000e0000 */
[----:B------:R2:W4:Y:S02]  /*e920*/  SHFL.IDX PT, R7, R16, 0x1, 0x1f ;  /* 0x00201f0010077f89 */ /* 0x00052400000e0000 */
.L_x_10917:
        /* <DEDUP_REMOVED lines=13> */
.L_x_10873:
[----:B------:R-:W-:Y:S05]  /*ea00*/  BSYNC B0 ;  /* 0x0000000000007941 */ /* 0x000fea0003800000 */
.L_x_10872:
        /* <DEDUP_REMOVED lines=23> */
.L_x_10925:
[----:B------:R-:W-:Y:S02]  /*eb80*/  ULDC UR4, c[0x0][0xc10] ;  /* 0x0003040000047ab9 */ /* 0x000fe40000000800 */
[----:B------:R-:W-:-:S04]  /*eb90*/  IMAD.U32 R5, RZ, RZ, UR4 ;  /* 0x00000004ff057e24 */ /* 0x000fc8000f8e00ff */
[----:B-1----:R-:W-:-:S04]  /*eba0*/  IMAD R14, R14, R5, RZ ;  /* 0x000000050e0e7224 */ /* 0x002fc800078e02ff */
[----:B----4-:R-:W-:-:S05]  /*ebb0*/  IMAD.IADD R7, R7, 0x1, R14 ;  /* 0x0000000107077824 */ /* 0x010fca00078e020e */
[----:B---3--:R-:W-:-:S13]  /*ebc0*/  ISETP.GT.AND P0, PT, R7, R4, PT ;  /* 0x000000040700720c */ /* 0x008fda0003f04270 */
[----:B------:R-:W-:Y:S05]  /*ebd0*/  @P0 BRA `(.L_x_10875) ;  /* 0x0000000000b40947 */ /* 0x000fea0003800000 */
[----:B------:R-:W1:Y:S02]  /*ebe0*/  LDC R0, c[0x0][0xc14] ;  /* 0x00030500ff007b82 */ /* 0x000e640000000800 */
.L_x_10880:
        /* <DEDUP_REMOVED lines=14> */
.L_x_10878:
[----:B------:R-:W-:Y:S05]  /*ecd0*/  BSYNC B0 ;  /* 0x0000000000007941 */ /* 0x000fea0003800000 */
.L_x_10877:
        /* <DEDUP_REMOVED lines=23> */
.L_x_10933:
[----:B------:R-:W-:Y:S02]  /*ee50*/  ULDC UR4, c[0x0][0xc10] ;  /* 0x0003040000047ab9 */ /* 0x000fe40000000800 */
[----:B------:R-:W-:-:S04]  /*ee60*/  IMAD.U32 R5, RZ, RZ, UR4 ;  /* 0x00000004ff057e24 */ /* 0x000fc8000f8e00ff */
[----:B-1----:R-:W-:-:S04]  /*ee70*/  IMAD R14, R14, R5, RZ ;  /* 0x000000050e0e7224 */ /* 0x002fc800078e02ff */
[----:B------:R-:W-:-:S05]  /*ee80*/  IMAD.IADD R7, R14, 0x1, R7 ;  /* 0x000000010e077824 */ /* 0x000fca00078e0207 */
[----:B------:R-:W-:-:S13]  /*ee90*/  ISETP.GT.AND P0, PT, R7, R4, PT ;  /* 0x000000040700720c */ /* 0x000fda0003f04270 */
[----:B------:R-:W-:Y:S05]  /*eea0*/  @!P0 BRA `(.L_x_10880) ;  /* 0xfffffffc00508947 */ /* 0x000fea000383ffff */
.L_x_10875:
        /* <DEDUP_REMOVED lines=8> */
.L_x_10937:
[----:B------:R-:W-:Y:S01]  /*ef30*/  ISETP.NE.AND P0, PT, R3, RZ, PT ;  /* 0x000000ff0300720c */ /* 0x000fe20003f05270 */
[----:B------:R-:W-:-:S12]  /*ef40*/  IMAD.MOV.U32 R7, RZ, RZ, RZ ;  /* 0x000000ffff077224 */ /* 0x000fd800078e00ff */
[----:B------:R-:W-:Y:S05]  /*ef50*/  @!P0 BRA `(.L_x_10882) ;  /* 0x0000000000108947 */ /* 0x000fea0003800000 */
[----:B------:R-:W-:Y:S01]  /*ef60*/  UMOV UR4, 0xffffffff ;  /* 0xffffffff00047882 */ /* 0x000fe20000000000 */
[----:B------:R-:W-:Y:S02]  /*ef70*/  VIADD R12, R6, 0xffffffff ;  /* 0xffffffff060c7836 */ /* 0x000fe40000000000 */
[----:B------:R-:W-:Y:S05]  /*ef80*/  BRA.DIV UR4, `(.L_x_10883) ;  /* 0x0000001a042c7947 */ /* 0x000fea000b800000 */
[----:B------:R3:W4:Y:S02]  /*ef90*/  SHFL.IDX PT, R7, R2, R12, 0x1f ;  /* 0x00001f0c02077589 */ /* 0x00072400000e0000 */
.L_x_10882:
        /* <DEDUP_REMOVED lines=67> */
.L_x_10876:
[----:B------:R-:W-:Y:S01]  /*f3d0*/  UMOV UR4, URZ ;  /* 0x0000003f00047c82 */ /* 0x000fe20008000000 */
[----:B------:R-:W-:Y:S01]  /*f3e0*/  UMOV UR5, URZ ;  /* 0x0000003f00057c82 */ /* 0x000fe20008000000 */
[----:B------:R-:W-:Y:S01]  /*f3f0*/  ULDC UR6, c[0x0][0xc14] ;  /* 0x0003050000067ab9 */ /* 0x000fe20000000800 */
[----:B--2---:R-:W-:Y:S02]  /*f400*/  IMAD.MOV.U32 R16, RZ, RZ, R4 ;  /* 0x000000ffff107224 */ /* 0x004fe400078e0004 */
[----:B------:R-:W-:Y:S02]  /*f410*/  IMAD.U32 R17, RZ, RZ, UR4 ;  /* 0x00000004ff117e24 */ /* 0x000fe4000f8e00ff */
[----:B------:R-:W-:Y:S02]  /*f420*/  IMAD.U32 R18, RZ, RZ, UR5 ;  /* 0x00000005ff127e24 */ /* 0x000fe4000f8e00ff */
[----:B------:R-:W-:-:S07]  /*f430*/  IMAD.U32 R19, RZ, RZ, UR6 ;  /* 0x00000006ff137e24 */ /* 0x000fce000f8e00ff */
.L_x_10884:
        /* <DEDUP_REMOVED lines=12> */
.L_x_10820:
        /* <DEDUP_REMOVED lines=12> */
.L_x_10940:
[----:B------:R-:W-:Y:S05]  /*f5c0*/  BSYNC B0 ;  /* 0x0000000000007941 */ /* 0x000fea0003800000 */
.L_x_10886:
[----:B------:R-:W-:-:S03]  /*f5d0*/  UMOV UR4, 0xffffffff ;  /* 0xffffffff00047882 */ /* 0x000fc60000000000 */
[----:B------:R-:W-:Y:S05]  /*f5e0*/  BRA.DIV UR4, `(.L_x_10888) ;  /* 0x0000001204d07947 */ /* 0x000fea000b800000 */
[----:B------:R-:W2:Y:S02]  /*f5f0*/  S2R R2, SR_TID.X ;  /* 0x0000000000027919 */ /* 0x000ea40000002100 */
[----:B--2---:R-:W-:-:S04]  /*f600*/  SHF.R.U32.HI R2, RZ, 0x5, R2 ;  /* 0x00000005ff027819 */ /* 0x004fc80000011602 */
[----:B------:R-:W-:-:S05]  /*f610*/  LOP3.LUT R2, R2, 0x3, RZ, 0xc0, !PT ;  /* 0x0000000302027812 */ /* 0x000fca00078ec0ff */
[----:B------:R2:W3:Y:S02]  /*f620*/  SHFL.IDX PT, R14, R2, RZ, 0x1f ;  /* 0x00001fff020e7589 */ /* 0x0004e400000e0000 */
.L_x_10943:
[----:B---3--:R-:W-:Y:S01]  /*f630*/  ISETP.NE.AND P0, PT, R14, RZ, PT ;  /* 0x000000ff0e00720c */ /* 0x008fe20003f05270 */
[----:B------:R-:W-:-:S12]  /*f640*/  BSSY B0, `(.L_x_10889) ;  /* 0x0000027000007945 */ /* 0x000fd80003800000 */
[----:B------:R-:W-:Y:S05]  /*f650*/  @P0 BRA `(.L_x_10890) ;  /* 0x0000000000940947 */ /* 0x000fea0003800000 */
[----:B------:R-:W-:-:S03]  /*f660*/  UMOV UR4, 0xffffffff ;  /* 0xffffffff00047882 */ /* 0x000fc60000000000 */
[----:B------:R-:W-:Y:S05]  /*f670*/  BRA.DIV UR4, `(.L_x_10891) ;  /* 0x0000001204e07947 */ /* 0x000fea000b800000 */
[----:B------:R-:W-:-:S13]  /*f680*/  ELECT P6, URZ, PT ;  /* 0x00000000003f782f */ /* 0x000fda00038c0000 */
.L_x_10946:
[----:B------:R-:W-:Y:S05]  /*f690*/  @!P6 BRA `(.L_x_10890) ;  /* 0x000000000084e947 */ /* 0x000fea0003800000 */
[----:B------:R-:W-:-:S06]  /*f6a0*/  ULOP3.LUT UR4, UR36, 0x2, URZ, 0xfc, !UPT ;  /* 0x0000000224047892 */ /* 0x000fcc000f8efc3f */
[----:B--2---:R-:W-:-:S05]  /*f6b0*/  IMAD.U32 R2, RZ, RZ, UR4 ;  /* 0x00000004ff027e24 */ /* 0x004fca000f8e00ff */
[----:B------:R-:W-:-:S13]  /*f6c0*/  ISETP.NE.AND P2, PT, R2, 0x3, PT ;  /* 0x000000030200780c */ /* 0x000fda0003f45270 */
[----:B------:R-:W-:Y:S05]  /*f6d0*/  @!P2 BRA `(.L_x_10892) ;  /* 0x000000000004a947 */ /* 0x000fea0003800000 */
[----:B------:R-:W-:Y:S01]  /*f6e0*/  BPT.TRAP 0x1 ;  /* 0x000000040000795c */ /* 0x000fe20000300000 */
.L_x_10892:
        /* <DEDUP_REMOVED lines=14> */
.L_x_10947:
[----:B------:R-:W2:Y:S02]  /*f7d0*/  SYNCS.PHASECHK.TRANS64.TRYWAIT P0, [R7+URZ], R2 ;  /* 0x00000002070075a7 */ /* 0x000ea4000800017f */
[----:B--2---:R-:W-:Y:S05]  /*f7e0*/  @!P0 BRA `(.L_x_10894) ;  /* 0x0000001000b88947 */ /* 0x004fea0003800000 */
.L_x_10948:
[----:B------:R-:W-:Y:S05]  /*f7f0*/  @!P2 BRA `(.L_x_10895) ;  /* 0x000000000004a947 */ /* 0x000fea0003800000 */
[----:B------:R-:W-:Y:S01]  /*f800*/  BPT.TRAP 0x1 ;  /* 0x000000040000795c */ /* 0x000fe20000300000 */
.L_x_10895:
[----:B------:R-:W3:Y:S01]  /*f810*/  LDL.LU R4, [R1] ;  /* 0x0000000001047983 */ /* 0x000ee20000300800 */
[----:B------:R-:W-:-:S04]  /*f820*/  VIADD R0, R0, 0x22860 ;  /* 0x0002286000007836 */ /* 0x000fc80000000000 */
[----:B---3--:R-:W-:-:S04]  /*f830*/  IMAD R4, R4, 0x8, R0 ;  /* 0x0000000804047824 */ /* 0x008fc800078e0200 */
[----:B------:R-:W3:Y:S02]  /*f840*/  SYNCS.PHASECHK.TRANS64.TRYWAIT P0, [R4+URZ], R5 ;  /* 0x00000005040075a7 */ /* 0x000ee4000800017f */
[----:B---3--:R-:W-:Y:S05]  /*f850*/  @!P0 BRA `(.L_x_10896) ;  /* 0x0000001000b08947 */ /* 0x008fea0003800000 */
.L_x_10949:
[----:B------:R-:W-:-:S07]  /*f860*/  IMAD R3, R3, 0x8, R0 ;  /* 0x0000000803037824 */ /* 0x000fce00078e0200 */
.L_x_10897:
[----:B----4-:R4:W0:Y:S02]  /*f870*/  SYNCS.PHASECHK.TRANS64.TRYWAIT P0, [R3+URZ], R2 ;  /* 0x00000002030075a7 */ /* 0x010824000800017f */
[----:B0-----:R-:W-:Y:S05]  /*f880*/  @!P0 NANOSLEEP.SYNCS 0x989680 ;  /* 0x009896800000895d */ /* 0x001fea0003900000 */
[----:B------:R-:W0:Y:S02]  /*f890*/  @!P0 SYNCS.PHASECHK.TRANS64 P0, [R3+URZ], R2 ;  /* 0x00000002030085a7 */ /* 0x000e24000800007f */
[----:B0-----:R-:W-:Y:S05]  /*f8a0*/  @!P0 BRA `(.L_x_10897) ;  /* 0xfffffffc00f08947 */ /* 0x001fea000383ffff */
.L_x_10890:
[----:B------:R-:W-:Y:S05]  /*f8b0*/  BSYNC B0 ;  /* 0x0000000000007941 */ /* 0x000fea0003800000 */
.L_x_10889:
[----:B------:R-:W-:Y:S05]  /*f8c0*/  EXIT ;  /* 0x000000000000794d */ /* 0x000fea0003800000 */
.L_x_10764:
[----:B0-----:R0:W1:Y:S02]  /*f8d0*/  SYNCS.PHASECHK.TRANS64.TRYWAIT P0, [R7+URZ+0x22800], R0 ;  /* 0x02280000070075a7 */ /* 0x001064000800017f */
[----:B-1----:R-:W-:Y:S05]  /*f8e0*/  @!P0 NANOSLEEP.SYNCS 0x989680 ;  /* 0x009896800000895d */ /* 0x002fea0003900000 */
[----:B------:R-:W1:Y:S02]  /*f8f0*/  @!P0 SYNCS.PHASECHK.TRANS64 P0, [R7+URZ+0x22800], R0 ;  /* 0x02280000070085a7 */ /* 0x000e64000800007f */
[----:B-1----:R-:W-:Y:S05]  /*f900*/  @!P0 BRA `(.L_x_10764) ;  /* 0xfffffffc00f08947 */ /* 0x002fea000383ffff */
[----:B------:R-:W-:Y:S05]  /*f910*/  BRA `(.L_x_10898) ;  /* 0xffffff2000387947 */ /* 0x000fea000383ffff */
.L_x_10768:
[----:B-1----:R1:W2:Y:S02]  /*f920*/  SYNCS.PHASECHK.TRANS64.TRYWAIT P1, [R6+URZ+0x22830], R11 ;  /* 0x0228300b060075a7 */ /* 0x0022a4000802017f */
[----:B--2---:R-:W-:Y:S05]  /*f930*/  @!P1 NANOSLEEP.SYNCS 0x989680 ;  /* 0x009896800000995d */ /* 0x004fea0003900000 */
[----:B------:R-:W2:Y:S02]  /*f940*/  @!P1 SYNCS.PHASECHK.TRANS64 P1, [R6+URZ+0x22830], R11 ;  /* 0x0228300b060095a7 */ /* 0x000ea4000802007f */
[----:B--2---:R-:W-:Y:S05]  /*f950*/  @!P1 BRA `(.L_x_10768) ;  /* 0xfffffffc00f09947 */ /* 0x004fea000383ffff */
[----:B------:R-:W-:Y:S05]  /*f960*/  BRA `(.L_x_10767) ;  /* 0xffffff2000647947 */ /* 0x000fea000383ffff */
.L_x_10772:
[----:B---3--:R3:W4:Y:S02]  /*f970*/  SYNCS.PHASECHK.TRANS64.TRYWAIT P2, [R6+URZ+0x22850], R11 ;  /* 0x0228500b060075a7 */ /* 0x008724000804017f */
[----:B----4-:R-:W-:Y:S05]  /*f980*/  @!P2 NANOSLEEP.SYNCS 0x989680 ;  /* 0x009896800000a95d */ /* 0x010fea0003900000 */
[----:B------:R-:W4:Y:S02]  /*f990*/  @!P2 SYNCS.PHASECHK.TRANS64 P2, [R6+URZ+0x22850], R11 ;  /* 0x0228500b0600a5a7 */ /* 0x000f24000804007f */
[----:B----4-:R-:W-:Y:S05]  /*f9a0*/  @!P2 BRA `(.L_x_10772) ;  /* 0xfffffffc00f0a947 */ /* 0x010fea000383ffff */
[----:B------:R-:W-:Y:S05]  /*f9b0*/  BRA `(.L_x_10771) ;  /* 0xffffff38004c7947 */ /* 0x000fea000383ffff */
.L_x_10777:
[----:B-1----:R-:W-:-:S04]  /*f9c0*/  IMAD.U32 R5, RZ, RZ, UR25 ;  /* 0x00000019ff057e24 */ /* 0x002fc8000f8e00ff */
[----:B------:R1:W2:Y:S03]  /*f9d0*/  SYNCS.PHASECHK.TRANS64.TRYWAIT P2, [R5+URZ+0x22830], R6 ;  /* 0x02283006050075a7 */ /* 0x0002a6000804017f */
[----:B--2---:R-:W-:Y:S05]  /*f9e0*/  @!P2 NANOSLEEP.SYNCS 0x989680 ;  /* 0x009896800000a95d */ /* 0x004fea0003900000 */
[----:B------:R-:W2:Y:S02]  /*f9f0*/  @!P2 SYNCS.PHASECHK.TRANS64 P2, [R5+URZ+0x22830], R6 ;  /* 0x022830060500a5a7 */ /* 0x000ea4000804007f */
[----:B--2---:R-:W-:Y:S05]  /*fa00*/  @!P2 BRA `(.L_x_10777) ;  /* 0xfffffffc00eca947 */ /* 0x004fea000383ffff */
[----:B------:R-:W-:Y:S05]  /*fa10*/  BRA `(.L_x_10776) ;  /* 0xffffff3c006c7947 */ /* 0x000fea000383ffff */
.L_x_10781:
[----:B-1----:R1:W2:Y:S02]  /*fa20*/  SYNCS.PHASECHK.TRANS64.TRYWAIT P2, [R187+URZ+0x22850], R6 ;  /* 0x02285006bb0075a7 */ /* 0x0022a4000804017f */
[----:B--2---:R-:W-:Y:S05]  /*fa30*/  @!P2 NANOSLEEP.SYNCS 0x989680 ;  /* 0x009896800000a95d */ /* 0x004fea0003900000 */
[----:B------:R-:W2:Y:S02]  /*fa40*/  @!P2 SYNCS.PHASECHK.TRANS64 P2, [R187+URZ+0x22850], R6 ;  /* 0x02285006bb00a5a7 */ /* 0x000ea4000804007f */
[----:B--2---:R-:W-:Y:S05]  /*fa50*/  @!P2 BRA `(.L_x_10781) ;  /* 0xfffffffc00f0a947 */ /* 0x004fea000383ffff */
[----:B------:R-:W-:Y:S05]  /*fa60*/  BRA `(.L_x_10780) ;  /* 0xffffff5c003c7947 */ /* 0x000fea000383ffff */
.L_x_10787:
[----:B-1----:R-:W-:-:S04]  /*fa70*/  IMAD.U32 R5, RZ, RZ, UR24 ;  /* 0x00000018ff057e24 */ /* 0x002fc8000f8e00ff */
[----:B------:R1:W2:Y:S03]  /*fa80*/  SYNCS.PHASECHK.TRANS64.TRYWAIT P2, [R5+URZ+0x22830], R6 ;  /* 0x02283006050075a7 */ /* 0x0002a6000804017f */
[----:B--2---:R-:W-:Y:S05]  /*fa90*/  @!P2 NANOSLEEP.SYNCS 0x989680 ;  /* 0x009896800000a95d */ /* 0x004fea0003900000 */
[----:B------:R-:W2:Y:S02]  /*faa0*/  @!P2 SYNCS.PHASECHK.TRANS64 P2, [R5+URZ+0x22830], R6 ;  /* 0x022830060500a5a7 */ /* 0x000ea4000804007f */
[----:B--2---:R-:W-:Y:S05]  /*fab0*/  @!P2 BRA `(.L_x_10787) ;  /* 0xfffffffc00eca947 */ /* 0x004fea000383ffff */
[----:B------:R-:W-:Y:S05]  /*fac0*/  BRA `(.L_x_10786) ;  /* 0xffffff6000407947 */ /* 0x000fea000383ffff */
.L_x_10791:
[----:B--2---:R2:W3:Y:S02]  /*fad0*/  SYNCS.PHASECHK.TRANS64.TRYWAIT P2, [R183+URZ+0x22850], R6 ;  /* 0x02285006b70075a7 */ /* 0x0044e4000804017f */
[----:B---3--:R-:W-:Y:S05]  /*fae0*/  @!P2 NANOSLEEP.SYNCS 0x989680 ;  /* 0x009896800000a95d */ /* 0x008fea0003900000 */
[----:B------:R-:W3:Y:S02]  /*faf0*/  @!P2 SYNCS.PHASECHK.TRANS64 P2, [R183+URZ+0x22850], R6 ;  /* 0x02285006b700a5a7 */ /* 0x000ee4000804007f */
[----:B---3--:R-:W-:Y:S05]  /*fb00*/  @!P2 BRA `(.L_x_10791) ;  /* 0xfffffffc00f0a947 */ /* 0x008fea000383ffff */
[----:B------:R-:W-:Y:S05]  /*fb10*/  BRA `(.L_x_10790) ;  /* 0xffffff7800587947 */ /* 0x000fea000383ffff */
.L_x_10831:
        /* <DEDUP_REMOVED lines=11> */
.L_x_10900:
[----:B------:R-:W-:Y:S05]  /*fbd0*/  BSYNC B0 ;  /* 0x0000000000007941 */ /* 0x000fea0003800000 */
.L_x_10899:
[----:B------:R-:W-:Y:S05]  /*fbe0*/  BRA `(.L_x_10901) ;  /* 0xffffffc800a87947 */ /* 0x000fea000383ffff */
.L_x_10832:
[----:B------:R-:W-:Y:S01]  /*fbf0*/  BSSY B0, `(.L_x_10902) ;  /* 0x0000006000007945 */ /* 0x000fe20003800000 */
[----:B------:R-:W-:-:S07]  /*fc00*/  IMAD.MOV.U32 R15, RZ, RZ, -0x1 ;  /* 0xffffffffff0f7424 */ /* 0x000fce00078e00ff */
[----:B------:R-:W-:Y:S05]  /*fc10*/  WARPSYNC.COLLECTIVE R15, `(.L_x_10903) ;  /* 0x000000000f0c7348 */ /* 0x000fea0003c00000 */
[----:B------:R-:W-:Y:S02]  /*fc20*/  ELECT P6, UR62, PT ;  /* 0x00000000003e782f */ /* 0x000fe400038c0000 */
[----:B------:R-:W-:Y:S01]  /*fc30*/  MOV R14, UR62 ;  /* 0x0000003e000e7c02 */ /* 0x000fe20008000f00 */
[----:B------:R-:W-:Y:S10]  /*fc40*/  ENDCOLLECTIVE ;  /* 0x000000000000791b */ /* 0x000ff40003800000 */
.L_x_10903:
[----:B------:R-:W-:Y:S05]  /*fc50*/  BSYNC B0 ;  /* 0x0000000000007941 */ /* 0x000fea0003800000 */
.L_x_10902:
[----:B------:R-:W-:Y:S05]  /*fc60*/  BRA `(.L_x_10904) ;  /* 0xffffffc800987947 */ /* 0x000fea000383ffff */
.L_x_10835:
[----:B0-----:R0:W1:Y:S02]  /*fc70*/  SYNCS.PHASECHK.TRANS64.TRYWAIT P0, [R8+URZ+0x22840], R10 ;  /* 0x0228400a080075a7 */ /* 0x001064000800017f */
[----:B-1----:R-:W-:Y:S05]  /*fc80*/  @!P0 NANOSLEEP.SYNCS 0x989680 ;  /* 0x009896800000895d */ /* 0x002fea0003900000 */
[----:B------:R-:W1:Y:S02]  /*fc90*/  @!P0 SYNCS.PHASECHK.TRANS64 P0, [R8+URZ+0x22840], R10 ;  /* 0x0228400a080085a7 */ /* 0x000e64000800007f */
[----:B-1----:R-:W-:Y:S05]  /*fca0*/  @!P0 BRA `(.L_x_10835) ;  /* 0xfffffffc00f08947 */ /* 0x002fea000383ffff */
[----:B------:R-:W-:Y:S05]  /*fcb0*/  BRA `(.L_x_10905) ;  /* 0xffffffc800fc7947 */ /* 0x000fea000383ffff */
.L_x_10838:
        /* <DEDUP_REMOVED lines=8> */
.L_x_10841:
[----:B0-----:R0:W1:Y:S02]  /*fd40*/  SYNCS.PHASECHK.TRANS64.TRYWAIT P0, [R11+URZ+0x22860], R6 ;  /* 0x022860060b0075a7 */ /* 0x001064000800017f */
[----:B-1----:R-:W-:Y:S05]  /*fd50*/  @!P0 NANOSLEEP.SYNCS 0x989680 ;  /* 0x009896800000895d */ /* 0x002fea0003900000 */
[----:B------:R-:W1:Y:S02]  /*fd60*/  @!P0 SYNCS.PHASECHK.TRANS64 P0, [R11+URZ+0x22860], R6 ;  /* 0x022860060b0085a7 */ /* 0x000e64000800007f */
[----:B-1----:R-:W-:Y:S05]  /*fd70*/  @!P0 BRA `(.L_x_10841) ;  /* 0xfffffffc00f08947 */ /* 0x002fea000383ffff */
[----:B------:R-:W-:Y:S05]  /*fd80*/  BRA `(.L_x_10907) ;  /* 0xffffffcc00f47947 */ /* 0x000fea000383ffff */
.L_x_10850:
[----:B-1----:R1:W2:Y:S02]  /*fd90*/  SYNCS.PHASECHK.TRANS64.TRYWAIT P0, [R2+URZ+0x22840], R3 ;  /* 0x02284003020075a7 */ /* 0x0022a4000800017f */
[----:B--2---:R-:W-:Y:S05]  /*fda0*/  @!P0 NANOSLEEP.SYNCS 0x989680 ;  /* 0x009896800000895d */ /* 0x004fea0003900000 */
[----:B------:R-:W2:Y:S02]  /*fdb0*/  @!P0 SYNCS.PHASECHK.TRANS64 P0, [R2+URZ+0x22840], R3 ;  /* 0x02284003020085a7 */ /* 0x000ea4000800007f */
[----:B--2---:R-:W-:Y:S05]  /*fdc0*/  @!P0 BRA `(.L_x_10850) ;  /* 0xfffffffc00f08947 */ /* 0x004fea000383ffff */
[----:B------:R-:W-:Y:S05]  /*fdd0*/  BRA `(.L_x_10908) ;  /* 0xffffffd4006c7947 */ /* 0x000fea000383ffff */
.L_x_10852:
[----:B0-----:R0:W2:Y:S02]  /*fde0*/  SYNCS.PHASECHK.TRANS64.TRYWAIT P0, [R2+URZ+0x22860], R3 ;  /* 0x02286003020075a7 */ /* 0x0010a4000800017f */
[----:B--2---:R-:W-:Y:S05]  /*fdf0*/  @!P0 NANOSLEEP.SYNCS 0x989680 ;  /* 0x009896800000895d */ /* 0x004fea0003900000 */
[----:B------:R-:W2:Y:S02]  /*fe00*/  @!P0 SYNCS.PHASECHK.TRANS64 P0, [R2+URZ+0x22860], R3 ;  /* 0x02286003020085a7 */ /* 0x000ea4000800007f */
[----:B--2---:R-:W-:Y:S05]  /*fe10*/  @!P0 BRA `(.L_x_10852) ;  /* 0xfffffffc00f08947 */ /* 0x004fea000383ffff */
[----:B------:R-:W-:Y:S05]  /*fe20*/  BRA `(.L_x_10909) ;  /* 0xffffffd400dc7947 */ /* 0x000fea000383ffff */
.L_x_10857:
[----:B-1----:R1:W2:Y:S02]  /*fe30*/  SYNCS.PHASECHK.TRANS64.TRYWAIT P0, [R2+URZ+0x22840], R3 ;  /* 0x02284003020075a7 */ /* 0x0022a4000800017f */
[----:B--2---:R-:W-:Y:S05]  /*fe40*/  @!P0 NANOSLEEP.SYNCS 0x989680 ;  /* 0x009896800000895d */ /* 0x004fea0003900000 */
[----:B------:R-:W2:Y:S02]  /*fe50*/  @!P0 SYNCS.PHASECHK.TRANS64 P0, [R2+URZ+0x22840], R3 ;  /* 0x02284003020085a7 */ /* 0x000ea4000800007f */
[----:B--2---:R-:W-:Y:S05]  /*fe60*/  @!P0 BRA `(.L_x_10857) ;  /* 0xfffffffc00f08947 */ /* 0x004fea000383ffff */
[----:B------:R-:W-:Y:S05]  /*fe70*/  BRA `(.L_x_10910) ;  /* 0xffffffdc00287947 */ /* 0x000fea000383ffff */
.L_x_10859:
[----:B0-----:R0:W2:Y:S02]  /*fe80*/  SYNCS.PHASECHK.TRANS64.TRYWAIT P1, [R2+URZ+0x22860], R3 ;  /* 0x02286003020075a7 */ /* 0x0010a4000802017f */
[----:B--2---:R-:W-:Y:S05]  /*fe90*/  @!P1 NANOSLEEP.SYNCS 0x989680 ;  /* 0x009896800000995d */ /* 0x004fea0003900000 */
[----:B------:R-:W2:Y:S02]  /*fea0*/  @!P1 SYNCS.PHASECHK.TRANS64 P1, [R2+URZ+0x22860], R3 ;  /* 0x02286003020095a7 */ /* 0x000ea4000802007f */
[----:B--2---:R-:W-:Y:S05]  /*feb0*/  @!P1 BRA `(.L_x_10859) ;  /* 0xfffffffc00f09947 */ /* 0x004fea000383ffff */
[----:B------:R-:W-:Y:S05]  /*fec0*/  BRA `(.L_x_10911) ;  /* 0xffffffdc00947947 */ /* 0x000fea000383ffff */
.L_x_10864:
[----:B--2---:R2:W3:Y:S02]  /*fed0*/  SYNCS.PHASECHK.TRANS64.TRYWAIT P0, [R2+URZ+0x22840], R3 ;  /* 0x02284003020075a7 */ /* 0x0044e4000800017f */
[----:B---3--:R-:W-:Y:S05]  /*fee0*/  @!P0 NANOSLEEP.SYNCS 0x989680 ;  /* 0x009896800000895d */ /* 0x008fea0003900000 */
[----:B------:R-:W3:Y:S02]  /*fef0*/  @!P0 SYNCS.PHASECHK.TRANS64 P0, [R2+URZ+0x22840], R3 ;  /* 0x02284003020085a7 */ /* 0x000ee4000800007f */
[----:B---3--:R-:W-:Y:S05]  /*ff00*/  @!P0 BRA `(.L_x_10864) ;  /* 0xfffffffc00f08947 */ /* 0x008fea000383ffff */
[----:B------:R-:W-:Y:S05]  /*ff10*/  BRA `(.L_x_10912) ;  /* 0xffffffe000c07947 */ /* 0x000fea000383ffff */
.L_x_10866:
[----:B0-----:R0:W1:Y:S02]  /*ff20*/  SYNCS.PHASECHK.TRANS64.TRYWAIT P1, [R2+URZ+0x22860], R3 ;  /* 0x02286003020075a7 */ /* 0x001064000802017f */
[----:B-1----:R-:W-:Y:S05]  /*ff30*/  @!P1 NANOSLEEP.SYNCS 0x989680 ;  /* 0x009896800000995d */ /* 0x002fea0003900000 */
[----:B------:R-:W1:Y:S02]  /*ff40*/  @!P1 SYNCS.PHASECHK.TRANS64 P1, [R2+URZ+0x22860], R3 ;  /* 0x02286003020095a7 */ /* 0x000e64000802007f */
[----:B-1----:R-:W-:Y:S05]  /*ff50*/  @!P1 BRA `(.L_x_10866) ;  /* 0xfffffffc00f09947 */ /* 0x002fea000383ffff */
[----:B------:R-:W-:Y:S05]  /*ff60*/  BRA `(.L_x_10913) ;  /* 0xffffffe400307947 */ /* 0x000fea000383ffff */
.L_x_10871:
        /* <DEDUP_REMOVED lines=8> */
.L_x_10915:
[----:B------:R-:W-:Y:S05]  /*fff0*/  BSYNC B0 ;  /* 0x0000000000007941 */ /* 0x000fea0003800000 */
.L_x_10914:
        /* <DEDUP_REMOVED lines=8> */
.L_x_10916:
[----:B------:R-:W-:Y:S01]  /*10080*/  IMAD.MOV.U32 R7, RZ, RZ, R14 ;  /* 0x000000ffff077224 */ /* 0x000fe200078e000e */
[----:B------:R-:W-:Y:S06]  /*10090*/  BRA `(.L_x_10917) ;  /* 0xffffffe800247947 */ /* 0x000fec000383ffff */
.L_x_10874:
        /* <DEDUP_REMOVED lines=8> */
.L_x_10919:
[----:B------:R-:W-:Y:S05]  /*10120*/  BSYNC B0 ;  /* 0x0000000000007941 */ /* 0x000fea0003800000 */
.L_x_10918:
        /* <DEDUP_REMOVED lines=10> */
.L_x_10920:
        /* <DEDUP_REMOVED lines=8> */
.L_x_10921:
        /* <DEDUP_REMOVED lines=8> */
.L_x_10922:
        /* <DEDUP_REMOVED lines=8> */
.L_x_10923:
        /* <DEDUP_REMOVED lines=8> */
.L_x_10924:
[----:B------:R-:W-:Y:S05]  /*103d0*/  BRA `(.L_x_10925) ;  /* 0xffffffe400e87947 */ /* 0x000fea000383ffff */
.L_x_10879:
[----:B------:R-:W-:Y:S01]  /*103e0*/  BSSY B0, `(.L_x_10926) ;  /* 0x0000008000007945 */ /* 0x000fe20003800000 */
[----:B-----5:R-:W-:Y:S02]  /*103f0*/  IMAD.MOV.U32 R13, RZ, RZ, R17 ;  /* 0x000000ffff0d7224 */ /* 0x020fe400078e0011 */
[----:B------:R-:W-:Y:S02]  /*10400*/  IMAD.MOV.U32 R12, RZ, RZ, 0x1 ;  /* 0x00000001ff0c7424 */ /* 0x000fe400078e00ff */
[----:B------:R-:W-:Y:S02]  /*10410*/  IMAD.MOV.U32 R11, RZ, RZ, RZ ;  /* 0x000000ffff0b7224 */ /* 0x000fe400078e00ff */
[----:B------:R-:W-:-:S07]  /*10420*/  IMAD.MOV.U32 R15, RZ, RZ, -0x1 ;  /* 0xffffffffff0f7424 */ /* 0x000fce00078e00ff */
[----:B0-2---:R-:W-:Y:S05]  /*10430*/  WARPSYNC.COLLECTIVE R15, `(.L_x_10927) ;  /* 0x000000000f087348 */ /* 0x005fea0003c00000 */
[----:B------:R1:W3:Y:S02]  /*10440*/  SHFL.UP P6, R14, R13, R12, R11 ;  /* 0x0400000c0d0e7389 */ /* 0x0002e400000c000b */
[----:B0123--:R-:W-:Y:S01]  /*10450*/  ENDCOLLECTIVE ;  /* 0x000000000000791b */ /* 0x00ffe20003800000 */
.L_x_10927:
[----:B------:R-:W-:Y:S05]  /*10460*/  BSYNC B0 ;  /* 0x0000000000007941 */ /* 0x000fea0003800000 */
.L_x_10926:
        /* <DEDUP_REMOVED lines=10> */
.L_x_10928:
        /* <DEDUP_REMOVED lines=8> */
.L_x_10929:
        /* <DEDUP_REMOVED lines=8> */
.L_x_10930:
        /* <DEDUP_REMOVED lines=8> */
.L_x_10931:
        /* <DEDUP_REMOVED lines=8> */
.L_x_10932:
[----:B------:R-:W-:Y:S05]  /*10710*/  BRA `(.L_x_10933) ;  /* 0xffffffe400cc7947 */ /* 0x000fea000383ffff */
.L_x_10881:
[----:B------:R-:W-:Y:S01]  /*10720*/  BSSY B0, `(.L_x_10934) ;  /* 0x0000006000007945 */ /* 0x000fe20003800000 */
[----:B------:R-:W-:Y:S01]  /*10730*/  PLOP3.LUT P6, PT, P6, PT, PT, 0x8, 0x0 ;  /* 0x000000000000781c */ /* 0x000fe200037ce170 */
[----:B------:R-:W-:-:S12]  /*10740*/  IMAD.MOV.U32 R15, RZ, RZ, -0x1 ;  /* 0xffffffffff0f7424 */ /* 0x000fd800078e00ff */
[----:B0-----:R-:W-:Y:S05]  /*10750*/  WARPSYNC.COLLECTIVE R15, `(.L_x_10935) ;  /* 0x000000000f087348 */ /* 0x001fea0003c00000 */
[----:B------:R-:W-:Y:S01]  /*10760*/  VOTE.ANY R14, PT, P6 ;  /* 0x00000000000e7806 */ /* 0x000fe200030e0100 */
[----:B0-----:R-:W-:Y:S06]  /*10770*/  ENDCOLLECTIVE ;  /* 0x000000000000791b */ /* 0x001fec0003800000 */
.L_x_10935:
[----:B------:R-:W-:Y:S05]  /*10780*/  BSYNC B0 ;  /* 0x0000000000007941 */ /* 0x000fea0003800000 */
.L_x_10934:
        /* <DEDUP_REMOVED lines=9> */
.L_x_10936:
[----:B------:R-:W-:Y:S01]  /*10820*/  IMAD.MOV.U32 R17, RZ, RZ, R14 ;  /* 0x000000ffff117224 */ /* 0x000fe200078e000e */
[----:B------:R-:W-:Y:S06]  /*10830*/  BRA `(.L_x_10937) ;  /* 0xffffffe400bc7947 */ /* 0x000fec000383ffff */
.L_x_10883:
[----:B------:R-:W-:Y:S01]  /*10840*/  BSSY B0, `(.L_x_10938) ;  /* 0x0000007000007945 */ /* 0x000fe20003800000 */
[----:B------:R-:W-:Y:S02]  /*10850*/  IMAD.MOV.U32 R13, RZ, RZ, R2 ;  /* 0x000000ffff0d7224 */ /* 0x000fe400078e0002 */
[----:B------:R-:W-:Y:S02]  /*10860*/  IMAD.MOV.U32 R11, RZ, RZ, 0x1f ;  /* 0x0000001fff0b7424 */ /* 0x000fe400078e00ff */
[----:B------:R-:W-:-:S07]  /*10870*/  IMAD.MOV.U32 R15, RZ, RZ, -0x1 ;  /* 0xffffffffff0f7424 */ /* 0x000fce00078e00ff */
[----:B012---:R-:W-:Y:S05]  /*10880*/  WARPSYNC.COLLECTIVE R15, `(.L_x_10939) ;  /* 0x000000000f087348 */ /* 0x007fea0003c00000 */
[----:B------:R3:W4:Y:S02]  /*10890*/  SHFL.IDX P6, R14, R13, R12, R11 ;  /* 0x0000000c0d0e7389 */ /* 0x00072400000c000b */
[----:B01234-:R-:W-:Y:S01]  /*108a0*/  ENDCOLLECTIVE ;  /* 0x000000000000791b */ /* 0x01ffe20003800000 */
.L_x_10939:
[----:B------:R-:W-:Y:S05]  /*108b0*/  BSYNC B0 ;  /* 0x0000000000007941 */ /* 0x000fea0003800000 */
.L_x_10938:
[----:B------:R-:W-:Y:S01]  /*108c0*/  IMAD.MOV.U32 R7, RZ, RZ, R14 ;  /* 0x000000ffff077224 */ /* 0x000fe200078e000e */
[----:B------:R-:W-:Y:S06]  /*108d0*/  BRA `(.L_x_10882) ;  /* 0xffffffe400b07947 */ /* 0x000fec000383ffff */
.L_x_10887:
[----:B-1----:R1:W2:Y:S02]  /*108e0*/  SYNCS.PHASECHK.TRANS64.TRYWAIT P0, [R0+URZ+0x22820], R3 ;  /* 0x02282003000075a7 */ /* 0x0022a4000800017f */
[----:B--2---:R-:W-:Y:S05]  /*108f0*/  @!P0 NANOSLEEP.SYNCS 0x989680 ;  /* 0x009896800000895d */ /* 0x004fea0003900000 */
[----:B------:R-:W2:Y:S02]  /*10900*/  @!P0 SYNCS.PHASECHK.TRANS64 P0, [R0+URZ+0x22820], R3 ;  /* 0x02282003000085a7 */ /* 0x000ea4000800007f */
[----:B--2---:R-:W-:Y:S05]  /*10910*/  @!P0 BRA `(.L_x_10887) ;  /* 0xfffffffc00f08947 */ /* 0x004fea000383ffff */
[----:B------:R-:W-:Y:S05]  /*10920*/  BRA `(.L_x_10940) ;  /* 0xffffffec00247947 */ /* 0x000fea000383ffff */
.L_x_10888:
        /* <DEDUP_REMOVED lines=11> */
.L_x_10942:
[----:B------:R-:W-:Y:S05]  /*109e0*/  BSYNC B0 ;  /* 0x0000000000007941 */ /* 0x000fea0003800000 */
.L_x_10941:
[----:B------:R-:W-:Y:S05]  /*109f0*/  BRA `(.L_x_10943) ;  /* 0xffffffec000c7947 */ /* 0x000fea000383ffff */
.L_x_10891:
[----:B------:R-:W-:Y:S01]  /*10a00*/  BSSY B1, `(.L_x_10944) ;  /* 0x0000006000017945 */ /* 0x000fe20003800000 */
[----:B------:R-:W-:-:S07]  /*10a10*/  IMAD.MOV.U32 R15, RZ, RZ, -0x1 ;  /* 0xffffffffff0f7424 */ /* 0x000fce00078e00ff */
[----:B012---:R-:W-:Y:S05]  /*10a20*/  WARPSYNC.COLLECTIVE R15, `(.L_x_10945) ;  /* 0x000000000f0c7348 */ /* 0x007fea0003c00000 */
[----:B------:R-:W-:Y:S02]  /*10a30*/  ELECT P6, UR62, PT ;  /* 0x00000000003e782f */ /* 0x000fe400038c0000 */
[----:B------:R-:W-:Y:S01]  /*10a40*/  MOV R14, UR62 ;  /* 0x0000003e000e7c02 */ /* 0x000fe20008000f00 */
[----:B012---:R-:W-:Y:S10]  /*10a50*/  ENDCOLLECTIVE ;  /* 0x000000000000791b */ /* 0x007ff40003800000 */
.L_x_10945:
[----:B------:R-:W-:Y:S05]  /*10a60*/  BSYNC B1 ;  /* 0x0000000000017941 */ /* 0x000fea0003800000 */
.L_x_10944:
[----:B------:R-:W-:Y:S05]  /*10a70*/  BRA `(.L_x_10946) ;  /* 0xffffffec00047947 */ /* 0x000fea000383ffff */
.L_x_10893:
[----:B-1----:R1:W2:Y:S02]  /*10a80*/  SYNCS.PHASECHK.TRANS64.TRYWAIT P0, [R6+URZ], R5 ;  /* 0x00000005060075a7 */ /* 0x0022a4000800017f */
[----:B--2---:R-:W-:Y:S05]  /*10a90*/  @!P0 NANOSLEEP.SYNCS 0x989680 ;  /* 0x009896800000895d */ /* 0x004fea0003900000 */
[----:B------:R-:W2:Y:S02]  /*10aa0*/  @!P0 SYNCS.PHASECHK.TRANS64 P0, [R6+URZ], R5 ;  /* 0x00000005060085a7 */ /* 0x000ea4000800007f */
[----:B--2---:R-:W-:Y:S05]  /*10ab0*/  @!P0 BRA `(.L_x_10893) ;  /* 0xfffffffc00f08947 */ /* 0x004fea000383ffff */
[----:B------:R-:W-:Y:S05]  /*10ac0*/  BRA `(.L_x_10947) ;  /* 0xffffffec00407947 */ /* 0x000fea000383ffff */
.L_x_10894:
[----:B--2---:R2:W3:Y:S02]  /*10ad0*/  SYNCS.PHASECHK.TRANS64.TRYWAIT P0, [R7+URZ], R2 ;  /* 0x00000002070075a7 */ /* 0x0044e4000800017f */
[----:B---3--:R-:W-:Y:S05]  /*10ae0*/  @!P0 NANOSLEEP.SYNCS 0x989680 ;  /* 0x009896800000895d */ /* 0x008fea0003900000 */
[----:B------:R-:W3:Y:S02]  /*10af0*/  @!P0 SYNCS.PHASECHK.TRANS64 P0, [R7+URZ], R2 ;  /* 0x00000002070085a7 */ /* 0x000ee4000800007f */
[----:B---3--:R-:W-:Y:S05]  /*10b00*/  @!P0 BRA `(.L_x_10894) ;  /* 0xfffffffc00f08947 */ /* 0x008fea000383ffff */
[----:B------:R-:W-:Y:S05]  /*10b10*/  BRA `(.L_x_10948) ;  /* 0xffffffec00347947 */ /* 0x000fea000383ffff */
.L_x_10896:
[----:B---3--:R3:W4:Y:S02]  /*10b20*/  SYNCS.PHASECHK.TRANS64.TRYWAIT P0, [R4+URZ], R5 ;  /* 0x00000005040075a7 */ /* 0x008724000800017f */
[----:B----4-:R-:W-:Y:S05]  /*10b30*/  @!P0 NANOSLEEP.SYNCS 0x989680 ;  /* 0x009896800000895d */ /* 0x010fea0003900000 */
[----:B------:R-:W4:Y:S02]  /*10b40*/  @!P0 SYNCS.PHASECHK.TRANS64 P0, [R4+URZ], R5 ;  /* 0x00000005040085a7 */ /* 0x000f24000800007f */
[----:B----4-:R-:W-:Y:S05]  /*10b50*/  @!P0 BRA `(.L_x_10896) ;  /* 0xfffffffc00f08947 */ /* 0x010fea000383ffff */
[----:B------:R-:W-:Y:S05]  /*10b60*/  BRA `(.L_x_10949) ;  /* 0xffffffec003c7947 */ /* 0x000fea000383ffff */
.L_x_10950:
        /* <DEDUP_REMOVED lines=9> */
.L_x_11975:


//--------------------- .text._ZN7cutlass13device_kernelIN5flash11enable_sm90INS1_16FlashAttnFwdSm90INS1_25CollectiveMainloopFwdSm90ILi2EN4cute5tupleIJNS5_1CILi1EEES8_S8_EEENS6_IJNS7_ILi128EEENS7_ILi96EEENS7_ILi64EEEEEELi256ENS_6half_tEfNS_4arch4Sm90ELb1ELb0ELb0ELb1ELb0ELb1ELb0ELb1ELb0ELb0ELb0ELb0EEENS1_21CollectiveEpilogueFwdINS6_IJSA_NS7_ILi256EEESB_EEES9_SE_SG_Li256ELb1ELb0ELb0ELb0EEENS1_36VarlenDynamicPersistentTileSchedulerILi128ELi96ELi256ELi32ELb0ELb0ELb1ELb1ELb1ELb1EEEEEEEEEvNT_6ParamsE --------------------------
	.section	.text._ZN7cutlass13device_kernelIN5flash11enable_sm90INS1_16FlashAttnFwdSm90INS1_25CollectiveMainloopFwdSm90ILi2EN4cute5tupleIJNS5_1CILi1EEES8_S8_EEENS6_IJNS7_ILi128EEENS7_ILi96EEENS7_ILi64EEEEEELi256ENS_6half_tEfNS_4arch4Sm90ELb1ELb0ELb0ELb1ELb0ELb1ELb0ELb1ELb0ELb0ELb0ELb0EEENS1_21CollectiveEpilogueFwdINS6_IJSA_NS7_ILi256EEESB_EEES9_SE_SG_Li256ELb1ELb0ELb0ELb0EEENS1_36VarlenDynamicPersistentTileSchedulerILi128ELi96ELi256ELi32ELb0ELb0ELb1ELb1ELb1ELb1EEEEEEEEEvNT_6ParamsE,"ax",@progbits
	.align	128
.text._ZN7cutlass13device_kernelIN5flash11enable_sm90INS1_16FlashAttnFwdSm90INS1_25CollectiveMainloopFwdSm90ILi2EN4cute5tupleIJNS5_1CILi1EEES8_S8_EEENS6_IJNS7_ILi128EEENS7_ILi96EEENS7_ILi64EEEEEELi256ENS_6half_tEfNS_4arch4Sm90ELb1ELb0ELb0ELb1ELb0ELb1ELb0ELb1ELb0ELb0ELb0ELb0EEENS1_21CollectiveEpilogueFwdINS6_IJSA_NS7_ILi256EEESB_EEES9_SE_SG_Li256ELb1ELb0ELb0ELb0EEENS1_36VarlenDynamicPersistentTileSchedulerILi128ELi96ELi256ELi32ELb0ELb0ELb1ELb1ELb1ELb1EEEEEEEEEvNT_6ParamsE:
        .type           _ZN7cutlass13device_kernelIN5flash11enable_sm90INS1_16FlashAttnFwdSm90INS1_25CollectiveMainloopFwdSm90ILi2EN4cute5tupleIJNS5_1CILi1EEES8_S8_EEENS6_IJNS7_ILi128EEENS7_ILi96EEENS7_ILi64EEEEEELi256ENS_6half_tEfNS_4arch4Sm90ELb1ELb0ELb0ELb1ELb0ELb1ELb0ELb1ELb0ELb0ELb0ELb0EEENS1_21CollectiveEpilogueFwdINS6_IJSA_NS7_ILi256EEESB_EEES9_SE_SG_Li256ELb1ELb0ELb0ELb0EEENS1_36VarlenDynamicPersistentTileSchedulerILi128ELi96ELi256ELi32ELb0ELb0ELb1ELb1ELb1ELb1EEEEEEEEEvNT_6ParamsE,@function
        .size           _ZN7cutlass13device_kernelIN5flash11enable_sm90INS1_16FlashAttnFwdSm90INS1_25CollectiveMainloopFwdSm90ILi2EN4cute5tupleIJNS5_1CILi1EEES8_S8_EEENS6_IJNS7_ILi128EEENS7_ILi96EEENS7_ILi64EEEEEELi256ENS_6half_tEfNS_4arch4Sm90ELb1ELb0ELb0ELb1ELb0ELb1ELb0ELb1ELb0ELb0ELb0ELb0EEENS1_21CollectiveEpilogueFwdINS6_IJSA_NS7_ILi256EEESB_EEES9_SE_SG_Li256ELb1ELb0ELb0ELb0EEENS1_36VarlenDynamicPersistentTileSchedulerILi128ELi96ELi256ELi32ELb0ELb0ELb1ELb1ELb1ELb1EEEEEEEEEvNT_6ParamsE,(.L_x_11976 - _ZN7cutlass13device_kernelIN5flash11enable_sm90INS1_16FlashAttnFwdSm90INS1_25CollectiveMainloopFwdSm90ILi2EN4cute5tupleIJNS5_1CILi1EEES8_S8_EEENS6_IJNS7_ILi128EEENS7_ILi96EEENS7_ILi64EEEEEELi256ENS_6half_tEfNS_4arch4Sm90ELb1ELb0ELb0ELb1ELb0ELb1ELb0ELb1ELb0ELb0ELb0ELb0EEENS1_21CollectiveEpilogueFwdINS6_IJSA_NS7_ILi256EEESB_EEES9_SE_SG_Li256ELb1ELb0ELb0ELb0EEENS1_36VarlenDynamicPersistentTileSchedulerILi128ELi96ELi256ELi32ELb0ELb0ELb1ELb1ELb1ELb1EEEEEEEEEvNT_6ParamsE)
        .other          _ZN7cutlass13device_kernelIN5flash11enable_sm90INS1_16FlashAttnFwdSm90INS1_25CollectiveMainloopFwdSm90ILi2EN4cute5tupleIJNS5_1CILi1EEES8_S8_EEENS6_IJNS7_ILi128EEENS7_ILi96EEENS7_ILi64EEEEEELi256ENS_6half_tEfNS_4arch4Sm90ELb1ELb0ELb0ELb1ELb0ELb1ELb0ELb1ELb0ELb0ELb0ELb0EEENS1_21CollectiveEpilogueFwdINS6_IJSA_NS7_ILi256EEESB_EEES9_SE_SG_Li256ELb1ELb0ELb0ELb0EEENS1_36VarlenDynamicPersistentTileSchedulerILi128ELi96ELi256ELi32ELb0ELb0ELb1ELb1ELb1ELb1EEEEEEEEEvNT_6ParamsE,@"STO_CUDA_ENTRY STV_DEFAULT"
_ZN7cutlass13device_kernelIN5flash11enable_sm90INS1_16FlashAttnFwdSm90INS1_25CollectiveMainloopFwdSm90ILi2EN4cute5tupleIJNS5_1CILi1EEES8_S8_EEENS6_IJNS7_ILi128EEENS7_ILi96EEENS7_ILi64EEEEEELi256ENS_6half_tEfNS_4arch4Sm90ELb1ELb0ELb0ELb1ELb0ELb1ELb0ELb1ELb0ELb0ELb0ELb0EEENS1_21CollectiveEpilogueFwdINS6_IJSA_NS7_ILi256EEESB_EEES9_SE_SG_Li256ELb1ELb0ELb0ELb0EEENS1_36VarlenDynamicPersistentTileSchedulerILi128ELi96ELi256ELi32ELb0ELb0ELb1ELb1ELb1ELb1EEEEEEEEEvNT_6ParamsE:
        /* <DEDUP_REMOVED lines=27> */
.L_x_10952:
[----:B------:R-:W-:Y:S05]  /*01b0*/  BSYNC B0 ;  /* 0x0000000000007941 */ /* 0x000fea0003800000 */
.L_x_10951:
        /* <DEDUP_REMOVED lines=41> */
.L_x_10953:
        /* <DEDUP_REMOVED lines=22> */
.L_x_10954:
        /* <DEDUP_REMOVED lines=18> */
.L_x_10955:
        /* <DEDUP_REMOVED lines=22> */
.L_x_10956:
        /* <DEDUP_REMOVED lines=22> */
.L_x_10957:
        /* <DEDUP_REMOVED lines=8> */
.L_x_10960:
[----:B------:R-:W-:-:S08]  /*0a10*/  NOP ;  /* 0x0000000000007918 */ /* 0x000fd00000000000 */
[----:B------:R-:W0:Y:S02]  /*0a20*/  USETMAXREG.TRY_ALLOC.CTAPOOL UP0, 0xf0 ;  /* 0x000000f0000079c8 */ /* 0x000e240008000600 */
[----:B0-----:R-:W-:-:S13]  /*0a30*/  PLOP3.LUT P0, PT, PT, PT, UP0, 0x80, 0x0 ;  /* 0x000000000000781c */ /* 0x001fda0003f0f008 */
[----:B------:R-:W-:Y:S05]  /*0a40*/  @!P0 BRA `(.L_x_10960) ;  /* 0xfffffffc00f08947 */ /* 0x000fea000383ffff */
[----:B------:R-:W2:Y:S01]  /*0a50*/  LDL.LU R0, [R1] ;  /* 0x0000000001007983 */ /* 0x000ea20000300800 */
[----:B------:R-:W0:Y:S01]  /*0a60*/  S2R R2, SR_TID.X ;  /* 0x0000000000027919 */ /* 0x000e220000002100 */
[----:B------:R-:W1:Y:S01]  /*0a70*/  S2UR UR5, SR_CgaCtaId ;  /* 0x00000000000579c3 */ /* 0x000e620000008800 */
[----:B------:R-:W-:Y:S01]  /*0a80*/  UMOV UR4, 0x400 ;  /* 0x0000040000047882 */ /* 0x000fe20000000000 */
[----:B0-----:R-:W-:-:S06]  /*0a90*/  SHF.R.U32.HI R2, RZ, 0x7, R2 ;  /* 0x00000007ff027819 */ /* 0x001fcc0000011602 */
[----:B------:R-:W-:Y:S06]  /*0aa0*/  BAR.ARV 0x8, 0x120 ;  /* 0x0204800000007b1d */ /* 0x000fec0000002000 */
[----:B------:R-:W-:-:S13]  /*0ab0*/  ISETP.NE.AND P0, PT, R2, 0x1, PT ;  /* 0x000000010200780c */ /* 0x000fda0003f05270 */
[----:B------:R-:W-:Y:S08]  /*0ac0*/  @!P0 BAR.ARV 0x9, 0x100 ;  /* 0x0244000000008b1d */ /* 0x000ff00000002000 */
[----:B------:R-:W-:Y:S01]  /*0ad0*/  BAR.SYNC.DEFER_BLOCKING 0x5, 0x120 ;  /* 0x0144800000007b1d */ /* 0x000fe20000010000 */
[----:B-1----:R-:W-:-:S06]  /*0ae0*/  ULEA UR4, UR5, UR4, 0x18 ;  /* 0x0000000405047291 */ /* 0x002fcc000f8ec03f */
[----:B------:R-:W-:Y:S01]  /*0af0*/  IMAD.U32 R18, RZ, RZ, UR4 ;  /* 0x00000004ff127e24 */ /* 0x000fe2000f8e00ff */
[----:B------:R-:W-:-:S04]  /*0b00*/  ULDC UR4, c[0x0][0xc14] ;  /* 0x0003050000047ab9 */ /* 0x000fc80000000800 */
[----:B------:R-:W0:Y:S01]  /*0b10*/  LDS.128 R204, [R18+0x228d0] ;  /* 0x0228d00012cc7984 */ /* 0x000e220000000c00 */
[----:B------:R-:W-:Y:S06]  /*0b20*/  BAR.ARV 0x4, 0x120 ;  /* 0x0104800000007b1d */ /* 0x000fec0000002000 */
[----:B--2---:R-:W-:-:S04]  /*0b30*/  LOP3.LUT R0, R0, 0xffffffef, RZ, 0xc0, !PT ;  /* 0xffffffef00007812 */ /* 0x004fc800078ec0ff */
[----:B------:R-:W-:-:S05]  /*0b40*/  @P0 LOP3.LUT R0, R0, 0x10, RZ, 0xfc, !PT ;  /* 0x0000001000000812 */ /* 0x000fca00078efcff */
[----:B------:R1:W-:Y:S01]  /*0b50*/  STL [R1], R0 ;  /* 0x0000000001007387 */ /* 0x0003e20000100800 */
[----:B0-----:R-:W-:-:S13]  /*0b60*/  ISETP.GE.AND P0, PT, R207, UR4, PT ;  /* 0x00000004cf007c0c */ /* 0x001fda000bf06270 */
[----:B-1----:R-:W-:Y:S05]  /*0b70*/  @P0 BRA `(.L_x_10961) ;  /* 0x0000017000580947 */ /* 0x002fea0003800000 */
        /* <DEDUP_REMOVED lines=12> */
[----:B------:R-:W-:-:S03]  /*0c40*/  IMAD.IADD R233, R10, 0x1, -R233 ;  /* 0x000000010ae97824 */ /* 0x000fc600078e0ae9 */
        /* <DEDUP_REMOVED lines=10> */
[----:B------:R-:W-:Y:S02]  /*0cf0*/  LEA.HI R3, R0, R10, RZ, 0x4 ;  /* 0x0000000a00037211 */ /* 0x000fe400078f20ff */
[----:B------:R-:W-:Y:S02]  /*0d00*/  LOP3.LUT R5, R5, 0xfffffff8, RZ, 0xc0, !PT ;  /* 0xfffffff805057812 */ /* 0x000fe400078ec0ff */
[----:B------:R-:W-:-:S02]  /*0d10*/  SHF.R.S32.HI R6, RZ, 0x4, R3 ;  /* 0x00000004ff067819 */ /* 0x000fc40000011403 */
[----:B------:R-:W-:Y:S01]  /*0d20*/  LOP3.LUT R212, R7, 0x7ffffffc, RZ, 0xc0, !PT ;  /* 0x7ffffffc07d47812 */ /* 0x000fe200078ec0ff */
[----:B------:R-:W-:Y:S01]  /*0d30*/  IMAD.IADD R9, R4, 0x1, -R5 ;  /* 0x0000000104097824 */ /* 0x000fe200078e0a05 */
[C---:B------:R-:W-:Y:S02]  /*0d40*/  LOP3.LUT R4, R3.reuse, 0x3fffff0, RZ, 0xc0, !PT ;  /* 0x03fffff003047812 */ /* 0x040fe400078ec0ff */
[----:B------:R-:W-:Y:S01]  /*0d50*/  LEA.HI R3, R3, R6, RZ, 0x1 ;  /* 0x0000000603037211 */ /* 0x000fe200078f08ff */
[----:B------:R-:W-:Y:S01]  /*0d60*/  IMAD R9, R8, 0x10, R9 ;  /* 0x0000001008097824 */ /* 0x000fe200078e0209 */
[----:B------:R-:W-:Y:S02]  /*0d70*/  IADD3 R212, R233, -R212, RZ ;  /* 0x800000d4e9d47210 */ /* 0x000fe40007ffe0ff */
[----:B------:R-:W-:Y:S02]  /*0d80*/  LOP3.LUT R5, R3, 0x1ffffffe, RZ, 0xc0, !PT ;  /* 0x1ffffffe03057812 */ /* 0x000fe400078ec0ff */
[----:B------:R-:W-:-:S02]  /*0d90*/  IADD3 R3, R10, -R4, RZ ;  /* 0x800000040a037210 */ /* 0x000fc40007ffe0ff */
[----:B------:R-:W-:Y:S01]  /*0da0*/  LEA R213, R2, R9, 0x6 ;  /* 0x0000000902d57211 */ /* 0x000fe200078e30ff */
[----:B------:R-:W-:Y:S02]  /*0db0*/  IMAD.IADD R5, R6, 0x1, -R5 ;  /* 0x0000000106057824 */ /* 0x000fe400078e0a05 */
[----:B------:R-:W-:Y:S01]  /*0dc0*/  IMAD R4, R210, 0x10, R3 ;  /* 0x00000010d2047824 */ /* 0x000fe200078e0203 */
[CC--:B------:R-:W-:Y:S01]  /*0dd0*/  LEA.HI R3, R0.reuse, R10.reuse, RZ, 0x2 ;  /* 0x0000000a00037211 */ /* 0x0c0fe200078f10ff */
[----:B------:R-:W-:Y:S01]  /*0de0*/  IMAD.MOV.U32 R2, RZ, RZ, RZ ;  /* 0x000000ffff027224 */ /* 0x000fe200078e00ff */
[----:B------:R-:W-:Y:S01]  /*0df0*/  LEA.HI R0, R0, R10, RZ, 0x3 ;  /* 0x0000000a00007211 */ /* 0x000fe200078f18ff */
[----:B------:R-:W-:Y:S01]  /*0e00*/  IMAD R5, R4, 0x8, R5 ;  /* 0x0000000804057824 */ /* 0x000fe200078e0205 */
[--C-:B------:R-:W-:Y:S02]  /*0e10*/  SHF.R.S32.HI R19, RZ, 0x2, R3.reuse ;  /* 0x00000002ff137819 */ /* 0x100fe40000011403 */
[----:B------:R-:W-:Y:S01]  /*0e20*/  LOP3.LUT R232, R3, 0xfffffffc, RZ, 0xc0, !PT ;  /* 0xfffffffc03e87812 */ /* 0x000fe200078ec0ff */
[----:B------:R-:W-:Y:S01]  /*0e30*/  IMAD.SHL.U32 R236, R5, 0x8, RZ ;  /* 0x0000000805ec7824 */ /* 0x000fe200078e00ff */
[----:B------:R-:W-:Y:S01]  /*0e40*/  SHF.R.S32.HI R4, RZ, 0x1f, R3 ;  /* 0x0000001fff047819 */ /* 0x000fe20000011403 */
[----:B------:R-:W-:Y:S01]  /*0e50*/  VIADD R226, R19, 0x40 ;  /* 0x0000004013e27836 */ /* 0x000fe20000000000 */
[----:B------:R-:W-:-:S02]  /*0e60*/  IADD3 R232, R10, -R232, RZ ;  /* 0x800000e80ae87210 */ /* 0x000fc40007ffe0ff */
[----:B------:R-:W-:Y:S01]  /*0e70*/  SHF.R.S32.HI R208, RZ, 0x3, R0 ;  /* 0x00000003ffd07819 */ /* 0x000fe20000011400 */
[----:B------:R-:W-:Y:S01]  /*0e80*/  IMAD.SHL.U32 R203, R226, 0x40, RZ ;  /* 0x00000040e2cb7824 */ /* 0x000fe200078e00ff */
        /* <DEDUP_REMOVED lines=8> */
[----:B------:R-:W-:Y:S01]  /*0f10*/  SHF.R.U32.HI R237, RZ, 0x3, R203 ;  /* 0x00000003ffed7819 */ /* 0x000fe200000116cb */
[----:B------:R-:W-:Y:S01]  /*0f20*/  IMAD.SHL.U32 R201, R0, 0x8, RZ ;  /* 0x0000000800c97824 */ /* 0x000fe200078e00ff */
[----:B------:R-:W-:-:S02]  /*0f30*/  LOP3.LUT R6, R203, 0x38, R16, 0xf8, !PT ;  /* 0x00000038cb067812 */ /* 0x000fc400078ef810 */
[----:B------:R-:W-:Y:S02]  /*0f40*/  LOP3.LUT R211, R3, 0xfffffe00, RZ, 0xc0, !PT ;  /* 0xfffffe0003d37812 */ /* 0x000fe400078ec0ff */
[----:B------:R-:W-:Y:S02]  /*0f50*/  LOP3.LUT R4, R4, 0xfffffff8, RZ, 0xc0, !PT ;  /* 0xfffffff804047812 */ /* 0x000fe400078ec0ff */
[----:B------:R-:W-:Y:S02]  /*0f60*/  LOP3.LUT R3, R211, R6, R237, 0xf6, !PT ;  /* 0x00000006d3037212 */ /* 0x000fe400078ef6ed */
[----:B------:R-:W-:Y:S01]  /*0f70*/  SHF.R.S32.HI R228, RZ, 0x1f, R19 ;  /* 0x0000001fffe47819 */ /* 0x000fe20000011413 */
[----:B------:R-:W-:Y:S01]  /*0f80*/  IMAD.IADD R230, R19, 0x1, -R4 ;  /* 0x0000000113e67824 */ /* 0x000fe200078e0a04 */
[----:B------:R-:W-:Y:S01]  /*0f90*/  SHF.R.S32.HI R17, RZ, 0x1f, R16 ;  /* 0x0000001fff117819 */ /* 0x000fe20000011410 */
[----:B------:R-:W-:-:S07]  /*0fa0*/  IMAD R234, R3, 0x2, R18 ;  /* 0x0000000203ea7824 */ /* 0x000fce00078e0212 */
.L_x_11115:
[----:B01---5:R-:W0:Y:S02]  /*0fb0*/  LDC.64 R4, c[0x0][0xc60] ;  /* 0x00031800ff047b82 */ /* 0x023e240000000a00 */
        /* <DEDUP_REMOVED lines=14> */
[C---:B------:R-:W-:Y:S02]  /*10a0*/  @P1 LEA R6, P2, R225.reuse, UR4, 0x2 ;  /* 0x00000004e1061c11 */ /* 0x040fe4000f8410ff */
        /* <DEDUP_REMOVED lines=34> */
.L_x_10962:
        /* <DEDUP_REMOVED lines=10> */
.L_x_10963:
[----:B------:R-:W-:Y:S05]  /*1370*/  @!P0 BRA `(.L_x_10964) ;  /* 0x00000000000c8947 */ /* 0x000fea0003800000 */
[----:B------:R-:W2:Y:S04]  /*1380*/  LDG.E R5, desc[UR40][R8.64] ;  /* 0x0000002808057981 */ /* 0x000ea8000c1e1900 */
[----:B------:R-:W2:Y:S02]  /*1390*/  LDG.E R24, desc[UR40][R8.64+0x4] ;  /* 0x0000042808187981 */ /* 0x000ea4000c1e1900 */
[----:B--2---:R-:W-:-:S07]  /*13a0*/  IMAD.IADD R24, R24, 0x1, -R5 ;  /* 0x0000000118187824 */ /* 0x004fce00078e0a05 */
.L_x_10964:
        /* <DEDUP_REMOVED lines=20> */
[C---:B------:R-:W-:Y:S02]  /*14f0*/  IADD3 R0, R204.reuse, 0x5f, RZ ;  /* 0x0000005fcc007810 */ /* 0x040fe40007ffe0ff */
[----:B------:R-:W-:-:S03]  /*1500*/  IADD3 R3, R204, R3, -R202 ;  /* 0x00000003cc037210 */ /* 0x000fc60007ffe8ca */
[----:B------:R-:W-:-:S04]  /*1510*/  IMAD.HI R0, R0, 0x2aaaaaab, RZ ;  /* 0x2aaaaaab00007827 */ /* 0x000fc800078e02ff */
[----:B------:R-:W-:Y:S01]  /*1520*/  IMAD.HI R4, R3, 0x2aaaaaab, RZ ;  /* 0x2aaaaaab03047827 */ /* 0x000fe200078e02ff */
[----:B------:R-:W-:-:S04]  /*1530*/  SHF.R.U32.HI R3, RZ, 0x1f, R0 ;  /* 0x0000001fff037819 */ /* 0x000fc80000011600 */
[----:B------:R-:W-:Y:S02]  /*1540*/  SHF.R.U32.HI R5, RZ, 0x1f, R4 ;  /* 0x0000001fff057819 */ /* 0x000fe40000011604 */
[----:B------:R-:W-:Y:S02]  /*1550*/  LEA.HI.SX32 R3, R0, R3, 0x1c ;  /* 0x0000000300037211 */ /* 0x000fe400078fe2ff */
[----:B------:R-:W-:-:S04]  /*1560*/  LEA.HI.SX32 R176, R4, R5, 0x1c ;  /* 0x0000000504b07211 */ /* 0x000fc800078fe2ff */
[----:B------:R-:W-:-:S05]  /*1570*/  VIMNMX R176, R3, R176, PT ;  /* 0x000000b003b07248 */ /* 0x000fca0003fe0100 */
        /* <DEDUP_REMOVED lines=33> */
.L_x_10967:
[----:B------:R-:W-:Y:S05]  /*1790*/  BSYNC B6 ;  /* 0x0000000000067941 */ /* 0x000fea0003800000 */
.L_x_10966:
        /* <DEDUP_REMOVED lines=20> */
.L_x_10969:
[----:B------:R-:W-:Y:S05]  /*18e0*/  BSYNC B6 ;  /* 0x0000000000067941 */ /* 0x000fea0003800000 */
.L_x_10968:
        /* <DEDUP_REMOVED lines=21> */
[----:B--2---:R-:W-:Y:S01]  /*1a40*/  SHF.L.U64.HI R86, R42, 0x6, R43 ;  /* 0x000000062a567819 */ /* 0x004fe2000001022b */
[----:B------:R-:W-:Y:S01]  /*1a50*/  IMAD.SHL.U32 R28, R232, 0x4, RZ ;  /* 0x00000004e81c7824 */ /* 0x000fe200078e00ff */
[----:B------:R-:W-:Y:S01]  /*1a60*/  SHF.R.S32.HI R81, RZ, 0x1f, R226 ;  /* 0x0000001fff517819 */ /* 0x000fe200000114e2 */
[----:B------:R-:W-:-:S02]  /*1a70*/  IMAD R6, R33, R42, RZ ;  /* 0x0000002a21067224 */ /* 0x000fc400078e02ff */
[----:B-1----:R-:W-:Y:S01]  /*1a80*/  IMAD.WIDE.U32 R4, R56, R42, RZ ;  /* 0x0000002a38047225 */ /* 0x002fe200078e00ff */
[----:B------:R-:W-:Y:S02]  /*1a90*/  SHF.R.U32.HI R26, RZ, 0x7, R20 ;  /* 0x00000007ff1a7819 */ /* 0x000fe40000011614 */
[----:B------:R-:W-:Y:S01]  /*1aa0*/  SHF.R.S32.HI R29, RZ, 0x1f, R28 ;  /* 0x0000001fff1d7819 */ /* 0x000fe2000001141c */
[----:B------:R-:W0:Y:S01]  /*1ab0*/  @P0 LDC R3, c[0x0][0x42c] ;  /* 0x00010b00ff030b82 */ /* 0x000e220000000800 */
[----:B------:R-:W-:Y:S01]  /*1ac0*/  ISETP.NE.AND P6, PT, R26, 0x1, PT ;  /* 0x000000011a00780c */ /* 0x000fe20003fc5270 */
[----:B------:R-:W-:Y:S01]  /*1ad0*/  IMAD.SHL.U32 R87, R230, 0x40, RZ ;  /* 0x00000040e6577824 */ /* 0x000fe200078e00ff */
[----:B---3--:R-:W-:Y:S01]  /*1ae0*/  SHF.L.U64.HI R85, R54, 0x6, R55 ;  /* 0x0000000636557819 */ /* 0x008fe20000010237 */
[----:B------:R-:W-:Y:S01]  /*1af0*/  IMAD.MOV.U32 R78, RZ, RZ, 0x20 ;  /* 0x00000020ff4e7424 */ /* 0x000fe200078e00ff */
[----:B------:R-:W-:Y:S01]  /*1b00*/  IADD3 R79, R26, 0x8, RZ ;  /* 0x000000081a4f7810 */ /* 0x000fe20007ffe0ff */
[----:B------:R-:W-:Y:S01]  /*1b10*/  IMAD.SHL.U32 R83, R54, 0x40, RZ ;  /* 0x0000004036537824 */ /* 0x000fe200078e00ff */
[----:B------:R-:W-:Y:S01]  /*1b20*/  LOP3.LUT R87, R87, 0x1c0, RZ, 0xc0, !PT ;  /* 0x000001c057577812 */ /* 0x000fe200078ec0ff */
[----:B------:R-:W1:Y:S01]  /*1b30*/  @P0 LDC R7, c[0x0][0x430] ;  /* 0x00010c00ff070b82 */ /* 0x000e620000000800 */
[----:B------:R-:W-:-:S02]  /*1b40*/  IMAD R75, R43, 0x60, RZ ;  /* 0x000000602b4b7824 */ /* 0x000fc400078e02ff */
[----:B------:R-:W-:Y:S01]  /*1b50*/  SHF.R.U32.HI R80, RZ, 0x3, R87 ;  /* 0x00000003ff507819 */ /* 0x000fe20000011657 */
[----:B------:R-:W-:Y:S02]  /*1b60*/  IMAD.SHL.U32 R84, R42, 0x40, RZ ;  /* 0x000000402a547824 */ /* 0x000fe400078e00ff */
[----:B----4-:R-:W-:Y:S02]  /*1b70*/  IMAD.SHL.U32 R76, R27, 0x2, RZ ;  /* 0x000000021b4c7824 */ /* 0x010fe400078e00ff */
        /* <DEDUP_REMOVED lines=16> */
[----:B------:R-:W-:Y:S01]  /*1c80*/  SEL R8, R0, RZ, !P0 ;  /* 0x000000ff00087207 */ /* 0x000fe20004000000 */
[----:B------:R-:W0:Y:S02]  /*1c90*/  LDC.64 R24, c[0x0][0x3e8] ;  /* 0x0000fa00ff187b82 */ /* 0x000e240000000a00 */
[----:B------:R-:W-:-:S04]  /*1ca0*/  IMAD.WIDE.U32 R20, R41, UR4, R4 ;  /* 0x0000000429147c25 */ /* 0x000fc8000f8e0004 */
[----:B------:R-:W-:Y:S02]  /*1cb0*/  IMAD R0, R8, UR4, RZ ;  /* 0x0000000408007c24 */ /* 0x000fe4000f8e02ff */
[----:B------:R-:W-:-:S04]  /*1cc0*/  IMAD.WIDE.U32 R4, R19, R42, R16 ;  /* 0x0000002a13047225 */ /* 0x000fc800078e0010 */
[----:B------:R-:W-:Y:S01]  /*1cd0*/  IMAD R95, R41, UR5, R0 ;  /* 0x00000005295f7c24 */ /* 0x000fe2000f8e0200 */
[----:B------:R-:W-:Y:S05]  /*1ce0*/  @!P6 WARPSYNC.ALL ;  /* 0x000000000000e948 */ /* 0x000fea0003800000 */
[----:B------:R-:W-:Y:S01]  /*1cf0*/  ULDC UR4, c[0x0][0x310] ;  /* 0x0000c40000047ab9 */ /* 0x000fe20000000800 */
[----:B------:R-:W-:Y:S01]  /*1d00*/  IMAD.IADD R95, R21, 0x1, R95 ;  /* 0x00000001155f7824 */ /* 0x000fe200078e025f */
[----:B------:R-:W-:Y:S01]  /*1d10*/  ISETP.GE.AND P1, PT, R97, UR4, PT ;  /* 0x0000000461007c0c */ /* 0x000fe2000bf26270 */
[----:B------:R-:W-:Y:S01]  /*1d20*/  ULDC.64 UR6, c[0x0][0x320] ;  /* 0x0000c80000067ab9 */ /* 0x000fe20000000a00 */
[----:B------:R-:W-:Y:S01]  /*1d30*/  @!P6 BAR.SYNC.DEFER_BLOCKING 0x9, 0x100 ;  /* 0x024400000000eb1d */ /* 0x000fe20000010000 */
[----:B------:R-:W-:Y:S01]  /*1d40*/  IADD3 R93, P0, R20, R4, RZ ;  /* 0x00000004145d7210 */ /* 0x000fe20007f1e0ff */
[----:B------:R-:W-:Y:S01]  /*1d50*/  VIADD R4, R16, 0xc0 ;  /* 0x000000c010047836 */ /* 0x000fe20000000000 */
[----:B------:R-:W-:Y:S01]  /*1d60*/  SEL R3, RZ, 0xffffffff, P1 ;  /* 0xffffffffff037807 */ /* 0x000fe20000800000 */
[----:B0-----:R-:W-:Y:S01]  /*1d70*/  IMAD.WIDE.U32 R10, R19, R24, R16 ;  /* 0x00000018130a7225 */ /* 0x001fe200078e0010 */
[----:B------:R-:W-:-:S02]  /*1d80*/  IADD3.X R91, R95, R5, R6, P0, !PT ;  /* 0x000000055f5b7210 */ /* 0x000fc400007fe406 */
[C---:B------:R-:W-:Y:S01]  /*1d90*/  ISETP.GE.AND P0, PT, R16.reuse, UR4, PT ;  /* 0x0000000410007c0c */ /* 0x040fe2000bf06270 */
[----:B------:R-:W-:Y:S01]  /*1da0*/  IMAD.SHL.U32 R5, R3, 0x2, RZ ;  /* 0x0000000203057824 */ /* 0x000fe200078e00ff */
[----:B------:R-:W-:Y:S01]  /*1db0*/  IADD3 R6, R16, 0xe0, RZ ;  /* 0x000000e010067810 */ /* 0x000fe20007ffe0ff */
[----:B------:R-:W-:Y:S01]  /*1dc0*/  IMAD R3, R7, UR6, RZ ;  /* 0x0000000607037c24 */ /* 0x000fe2000f8e02ff */
[----:B------:R-:W-:Y:S01]  /*1dd0*/  SEL R0, RZ, 0x1, P0 ;  /* 0x00000001ff007807 */ /* 0x000fe20000000000 */
[----:B------:R-:W-:Y:S01]  /*1de0*/  IMAD.WIDE.U32 R42, R42, 0x60, RZ ;  /* 0x000000602a2a7825 */ /* 0x000fe200078e00ff */
[----:B------:R-:W-:Y:S02]  /*1df0*/  ISETP.GE.AND P0, PT, R96, UR4, PT ;  /* 0x0000000460007c0c */ /* 0x000fe4000bf06270 */
[----:B------:R-:W-:Y:S01]  /*1e00*/  ISETP.GE.AND P1, PT, R94, UR4, PT ;  /* 0x000000045e007c0c */ /* 0x000fe2000bf26270 */
[----:B------:R-:W-:Y:S01]  /*1e10*/  IMAD R7, R206, UR7, R3 ;  /* 0x00000007ce077c24 */ /* 0x000fe2000f8e0203 */
[----:B------:R-:W-:Y:S01]  /*1e20*/  ISETP.GE.AND P3, PT, R6, UR4, PT ;  /* 0x0000000406007c0c */ /* 0x000fe2000bf66270 */
[----:B------:R-:W-:Y:S01]  /*1e30*/  IMAD.WIDE.U32 R48, R24, 0x60, RZ ;  /* 0x0000006018307825 */ /* 0x000fe200078e00ff */
[----:B------:R-:W-:-:S02]  /*1e40*/  LOP3.LUT R0, R5, 0x2, R0, 0xe2, !PT ;  /* 0x0000000205007812 */ /* 0x000fc400078ee200 */
[----:B------:R-:W-:Y:S01]  /*1e50*/  SEL R3, RZ, 0x4, P0 ;  /* 0x00000004ff037807 */ /* 0x000fe20000000000 */
[----:B------:R-:W-:Y:S01]  /*1e60*/  IMAD.SHL.U32 R89, R24, 0x40, RZ ;  /* 0x0000004018597824 */ /* 0x000fe200078e00ff */
[----:B------:R-:W-:Y:S01]  /*1e70*/  SEL R6, RZ, 0x8, P1 ;  /* 0x00000008ff067807 */ /* 0x000fe20000800000 */
[----:B------:R-:W-:Y:S01]  /*1e80*/  IMAD.IADD R75, R43, 0x1, R75 ;  /* 0x000000012b4b7824 */ /* 0x000fe200078e024b */
[----:B------:R-:W-:Y:S02]  /*1e90*/  ISETP.GE.AND P0, PT, R92, UR4, PT ;  /* 0x000000045c007c0c */ /* 0x000fe4000bf06270 */
[----:B------:R-:W-:Y:S02]  /*1ea0*/  ISETP.GE.AND P1, PT, R90, UR4, PT ;  /* 0x000000045a007c0c */ /* 0x000fe4000bf26270 */
[----:B------:R-:W-:Y:S02]  /*1eb0*/  LOP3.LUT R0, R6, R0, R3, 0xfe, !PT ;  /* 0x0000000006007212 */ /* 0x000fe400078efe03 */
[----:B------:R-:W-:-:S02]  /*1ec0*/  SEL R3, RZ, 0x10, P0 ;  /* 0x00000010ff037807 */ /* 0x000fc40000000000 */
[----:B------:R-:W-:Y:S02]  /*1ed0*/  SEL R6, RZ, 0x20, P1 ;  /* 0x00000020ff067807 */ /* 0x000fe40000800000 */
[----:B------:R-:W-:Y:S01]  /*1ee0*/  ISETP.GE.AND P2, PT, R4, UR4, PT ;  /* 0x0000000404007c0c */ /* 0x000fe2000bf46270 */
[----:B------:R-:W-:Y:S01]  /*1ef0*/  IMAD.WIDE.U32 R4, R206, UR6, R16 ;  /* 0x00000006ce047c25 */ /* 0x000fe2000f8e0010 */
[----:B------:R-:W-:Y:S01]  /*1f00*/  LOP3.LUT R3, R6, R0, R3, 0xfe, !PT ;  /* 0x0000000006037212 */ /* 0x000fe200078efe03 */
[----:B------:R-:W-:Y:S01]  /*1f10*/  ULDC.64 UR4, c[0x0][0x328] ;  /* 0x0000ca0000047ab9 */ /* 0x000fe20000000a00 */
[----:B------:R-:W-:Y:S01]  /*1f20*/  SEL R0, RZ, 0x40, P2 ;  /* 0x00000040ff007807 */ /* 0x000fe20001000000 */
[----:B------:R-:W-:Y:S01]  /*1f30*/  IMAD R6, R228, R24, RZ ;  /* 0x00000018e4067224 */ /* 0x000fe200078e02ff */
[----:B------:R-:W-:Y:S02]  /*1f40*/  ISETP.GE.AND P0, PT, R16, R27, PT ;  /* 0x0000001b1000720c */ /* 0x000fe40003f06270 */
[----:B------:R-:W-:Y:S01]  /*1f50*/  IADD3 R5, R5, R7, RZ ;  /* 0x0000000705057210 */ /* 0x000fe20007ffe0ff */
[----:B------:R-:W-:Y:S01]  /*1f60*/  IMAD R7, R8, UR4, RZ ;  /* 0x0000000408077c24 */ /* 0x000fe2000f8e02ff */
[----:B------:R-:W-:Y:S01]  /*1f70*/  LOP3.LUT R0, R3, R0, RZ, 0xfc, !PT ;  /* 0x0000000003007212 */ /* 0x000fe200078efcff */
[----:B------:R-:W-:Y:S01]  /*1f80*/  IMAD.WIDE.U32 R8, R19, R54, R16 ;  /* 0x0000003613087225 */ /* 0x000fe200078e0010 */
[----:B------:R-:W-:-:S02]  /*1f90*/  SEL R3, R27, RZ, P0 ;  /* 0x000000ff1b037207 */ /* 0x000fc40000000000 */
[----:B------:R-:W-:Y:S01]  /*1fa0*/  LOP3.LUT P1, RZ, R230, 0x4, RZ, 0xc0, !PT ;  /* 0x00000004e6ff7812 */ /* 0x000fe2000782c0ff */
[----:B------:R-:W-:Y:S01]  /*1fb0*/  IMAD R63, R41, UR5, R7 ;  /* 0x00000005293f7c24 */ /* 0x000fe2000f8e0207 */
[----:B------:R-:W-:Y:S01]  /*1fc0*/  IADD3 R56, P2, R19, R56, RZ ;  /* 0x0000003813387210 */ /* 0x000fe20007f5e0ff */
[----:B------:R-:W-:Y:S01]  /*1fd0*/  IMAD.WIDE.U32 R40, R41, UR4, R4 ;  /* 0x0000000429287c25 */ /* 0x000fe2000f8e0004 */
[----:B------:R-:W-:Y:S01]  /*1fe0*/  SHF.L.U64.HI R82, R24, 0x6, R25 ;  /* 0x0000000618527819 */ /* 0x000fe20000010219 */
[----:B------:R-:W-:Y:S01]  /*1ff0*/  ULDC UR4, c[0x0][0x2e4] ;  /* 0x0000b90000047ab9 */ /* 0x000fe20000000800 */
[----:B------:R-:W-:Y:S01]  /*2000*/  SEL R78, R78, 0xffffffe0, !P1 ;  /* 0xffffffe04e4e7807 */ /* 0x000fe20004800000 */
[----:B------:R-:W-:Y:S01]  /*2010*/  IMAD R4, R228, R54, RZ ;  /* 0x00000036e4047224 */ /* 0x000fe200078e02ff */
[C---:B------:R-:W-:Y:S01]  /*2020*/  ISETP.GE.AND P1, PT, R16.reuse, UR4, PT ;  /* 0x0000000410007c0c */ /* 0x040fe2000bf26270 */
[----:B------:R-:W-:Y:S02]  /*2030*/  IMAD.IADD R3, R16, 0x1, R3 ;  /* 0x0000000110037824 */ /* 0x000fe400078e0203 */
[----:B------:R-:W-:-:S02]  /*2040*/  IMAD R13, R19, R55, R4 ;  /* 0x00000037130d7224 */ /* 0x000fc400078e0204 */
[----:B------:R-:W-:Y:S01]  /*2050*/  IMAD.WIDE.U32 R4, R19, R54, R28 ;  /* 0x0000003613047225 */ /* 0x000fe200078e001c */
[----:B------:R-:W-:-:S03]  /*2060*/  SHF.R.S32.HI R12, RZ, 0x1f, R3 ;  /* 0x0000001fff0c7819 */ /* 0x000fc60000011403 */
[----:B------:R-:W-:Y:S01]  /*2070*/  IMAD.IADD R9, R13, 0x1, R9 ;  /* 0x000000010d097824 */ /* 0x000fe200078e0209 */
[----:B------:R-:W-:Y:S01]  /*2080*/  IADD3 R5, R5, R13, RZ ;  /* 0x0000000d05057210 */ /* 0x000fe20007ffe0ff */
[C---:B------:R-:W-:Y:S01]  /*2090*/  IMAD R15, R19.reuse, R25, R6 ;  /* 0x00000019130f7224 */ /* 0x040fe200078e0206 */
[----:B------:R-:W-:Y:S01]  /*20a0*/  LEA.HI R12, R12, R3, RZ, 0x3 ;  /* 0x000000030c0c7211 */ /* 0x000fe200078f18ff */
[-C--:B------:R-:W-:Y:S01]  /*20b0*/  IMAD.WIDE.U32 R6, R19, R24.reuse, R28 ;  /* 0x0000001813067225 */ /* 0x080fe200078e001c */
[----:B-----5:R-:W-:Y:S02]  /*20c0*/  SHF.R.S32.HI R13, RZ, 0x1f, R31 ;  /* 0x0000001fff0d7819 */ /* 0x020fe4000001141f */
[----:B------:R-:W-:Y:S01]  /*20d0*/  LOP3.LUT R3, R87, 0x18, R16, 0xf8, !PT ;  /* 0x0000001857037812 */ /* 0x000fe200078ef810 */
[----:B------:R-:W-:Y:S01]  /*20e0*/  IMAD.IADD R11, R15, 0x1, R11 ;  /* 0x000000010f0b7824 */ /* 0x000fe200078e020b */
[----:B------:R-:W-:Y:S01]  /*20f0*/  SHF.R.S32.HI R68, RZ, 0x3, R12 ;  /* 0x00000003ff447819 */ /* 0x000fe2000001140c */
[----:B------:R-:W-:Y:S01]  /*2100*/  IMAD R14, R13, R24, RZ ;  /* 0x000000180d0e7224 */ /* 0x000fe200078e02ff */
[----:B------:R-:W-:Y:S01]  /*2110*/  LOP3.LUT R3, R3, R80, RZ, 0x3c, !PT ;  /* 0x0000005003037212 */ /* 0x000fe200078e3cff */
[----:B------:R-:W-:Y:S01]  /*2120*/  IMAD.IADD R7, R7, 0x1, R15 ;  /* 0x0000000107077824 */ /* 0x000fe200078e020f */
[----:B------:R-:W-:Y:S01]  /*2130*/  LOP3.LUT R69, R12, 0xfffffff8, RZ, 0xc0, !PT ;  /* 0xfffffff80c457812 */ /* 0x000fe200078ec0ff */
[----:B------:R-:W-:-:S02]  /*2140*/  IMAD R15, R31, R25, R14 ;  /* 0x000000191f0f7224 */ /* 0x000fc400078e020e */
[----:B------:R-:W-:Y:S01]  /*2150*/  IMAD R77, R210, 0x200, R3 ;  /* 0x00000200d24d7824 */ /* 0x000fe200078e0203 */
[--C-:B------:R-:W-:Y:S01]  /*2160*/  LOP3.LUT R3, R87, 0x38, R12.reuse, 0xf8, !PT ;  /* 0x0000003857037812 */ /* 0x100fe200078ef80c */
[----:B------:R-:W-:Y:S01]  /*2170*/  IMAD R14, R13, R54, RZ ;  /* 0x000000360d0e7224 */ /* 0x000fe200078e02ff */
[----:B------:R-:W-:Y:S01]  /*2180*/  LOP3.LUT R12, R203, 0x38, R12, 0xf8, !PT ;  /* 0x00000038cb0c7812 */ /* 0x000fe200078ef80c */
[----:B------:R-:W-:Y:S01]  /*2190*/  IMAD.WIDE.U32 R44, R31, R24, R10 ;  /* 0x000000181f2c7225 */ /* 0x000fe200078e000a */
[----:B------:R-:W-:Y:S02]  /*21a0*/  LOP3.LUT R67, R3, R80, RZ, 0x3c, !PT ;  /* 0x0000005003437212 */ /* 0x000fe400078e3cff */
[----:B------:R-:W-:Y:S01]  /*21b0*/  LOP3.LUT R12, R12, R237, RZ, 0x3c, !PT ;  /* 0x000000ed0c0c7212 */ /* 0x000fe200078e3cff */
[C---:B------:R-:W-:Y:S01]  /*21c0*/  IMAD.WIDE.U32 R46, R31.reuse, R24, R6 ;  /* 0x000000181f2e7225 */ /* 0x040fe200078e0006 */
[----:B------:R-:W-:Y:S02]  /*21d0*/  SEL R3, RZ, 0xffffff80, P3 ;  /* 0xffffff80ff037807 */ /* 0x000fe40001800000 */
[----:B------:R-:W-:Y:S01]  /*21e0*/  SHF.R.S32.HI R62, RZ, 0x1f, R69 ;  /* 0x0000001fff3e7819 */ /* 0x000fe20000011445 */
[----:B------:R-:W-:Y:S01]  /*21f0*/  IMAD R7, R31, R55, R14 ;  /* 0x000000371f077224 */ /* 0x000fe200078e020e */
[----:B------:R-:W-:Y:S01]  /*2200*/  LOP3.LUT R3, R0, 0x80, R3, 0xc8, !PT ;  /* 0x0000008000037812 */ /* 0x000fe200078ec803 */
[----:B------:R-:W-:Y:S01]  /*2210*/  IMAD R11, R55, 0x60, RZ ;  /* 0x00000060370b7824 */ /* 0x000fe200078e02ff */
[----:B------:R-:W-:Y:S01]  /*2220*/  LEA R67, R210, R67, 0x9 ;  /* 0x00000043d2437211 */ /* 0x000fe200078e48ff */
[----:B------:R-:W-:Y:S01]  /*2230*/  IMAD.WIDE.U32 R50, R31, R54, R8 ;  /* 0x000000361f327225 */ /* 0x000fe200078e0008 */
[----:B------:R-:W-:-:S03]  /*2240*/  LOP3.LUT R0, R0, 0x40, RZ, 0xc0, !PT ;  /* 0x0000004000007812 */ /* 0x000fc600078ec0ff */
[----:B------:R-:W-:-:S04]  /*2250*/  IMAD.WIDE.U32 R52, R31, R54, R4 ;  /* 0x000000361f347225 */ /* 0x000fc800078e0004 */
[----:B------:R-:W-:-:S04]  /*2260*/  IMAD.WIDE.U32 R54, R54, 0x60, RZ ;  /* 0x0000006036367825 */ /* 0x000fc800078e00ff */
[----:B------:R-:W-:Y:S01]  /*2270*/  IMAD R25, R25, 0x60, RZ ;  /* 0x0000006019197824 */ /* 0x000fe200078e02ff */
[----:B------:R-:W-:Y:S01]  /*2280*/  IADD3 R72, R55, R11, RZ ;  /* 0x0000000b37487210 */ /* 0x000fe20007ffe0ff */
[----:B------:R-:W-:Y:S01]  /*2290*/  IMAD.X R57, R228, 0x1, R33, P2 ;  /* 0x00000001e4397824 */ /* 0x000fe200010e0621 */
[----:B------:R-:W-:Y:S01]  /*22a0*/  ISETP.GE.AND P2, PT, R97, UR4, PT ;  /* 0x0000000461007c0c */ /* 0x000fe2000bf46270 */
        /* <DEDUP_REMOVED lines=8> */
.L_x_11017:
        /* <DEDUP_REMOVED lines=21> */
[----:B------:R-:W-:-:S02]  /*2480*/  ISETP.GT.AND P4, PT, R59, R58, PT ;  /* 0x0000003a3b00720c */ /* 0x000fc40003f84270 */
[----:B------:R-:W-:Y:S01]  /*2490*/  LEA R106, R5, R30, 0x1 ;  /* 0x0000001e056a7211 */ /* 0x000fe200078e08ff */
[----:B------:R-:W-:Y:S01]  /*24a0*/  IMAD R102, R7, 0x2, R30 ;  /* 0x0000000207667824 */ /* 0x000fe200078e021e */
[----:B------:R-:W-:-:S05]  /*24b0*/  P2R R98, PR, RZ, 0x10 ;  /* 0x00000010ff627803 */ /* 0x000fca0000000000 */
        /* <DEDUP_REMOVED lines=43> */
.L_x_10974:
[----:B------:R-:W-:Y:S05]  /*2770*/  BSYNC B1 ;  /* 0x0000000000017941 */ /* 0x000fea0003800000 */
.L_x_10973:
        /* <DEDUP_REMOVED lines=29> */
.L_x_10976:
[----:B------:R-:W-:Y:S05]  /*2950*/  BSYNC B1 ;  /* 0x0000000000017941 */ /* 0x000fea0003800000 */
.L_x_10975:
        /* <DEDUP_REMOVED lines=28> */
.L_x_10977:
[----:B------:R-:W-:Y:S01]  /*2b20*/  LEA R88, R2, R18, 0x3 ;  /* 0x0000001202587211 */ /* 0x000fe200078e18ff */
[----:B------:R-:W-:Y:S01]  /*2b30*/  BSSY B1, `(.L_x_10978) ;  /* 0x0000004000017945 */ /* 0x000fe20003800000 */
[----:B------:R-:W-:-:S04]  /*2b40*/  SHF.L.U32 R109, R200, 0x1f, RZ ;  /* 0x0000001fc86d7819 */ /* 0x000fc800000006ff */
[----:B------:R-:W0:Y:S02]  /*2b50*/  SYNCS.PHASECHK.TRANS64.TRYWAIT P6, [R88+URZ+0x22890], R109 ;  /* 0x0228906d580075a7 */ /* 0x000e2400080c017f */
[----:B0-----:R-:W-:Y:S05]  /*2b60*/  @!P6 BRA `(.L_x_10979) ;  /* 0x000001500064e947 */ /* 0x001fea0003800000 */
.L_x_11218:
[----:B------:R-:W-:Y:S05]  /*2b70*/  BSYNC B1 ;  /* 0x0000000000017941 */ /* 0x000fea0003800000 */
.L_x_10978:
        /* <DEDUP_REMOVED lines=49> */
.L_x_10985:
[----:B------:R-:W-:Y:S05]  /*2e90*/  BSYNC B3 ;  /* 0x0000000000037941 */ /* 0x000fea0003800000 */
.L_x_10984:
[----:B--2---:R1:W-:Y:S02]  /*2ea0*/  STG.E.128 desc[UR40][R14.64], R4 ;  /* 0x000000040e007986 */ /* 0x0043e4000c101d28 */
.L_x_10983:
[----:B------:R-:W-:Y:S05]  /*2eb0*/  BSYNC B2 ;  /* 0x0000000000027941 */ /* 0x000fea0003800000 */
.L_x_10982:
        /* <DEDUP_REMOVED lines=47> */
.L_x_10987:
[----:B------:R-:W-:Y:S05]  /*31b0*/  BSYNC B2 ;  /* 0x0000000000027941 */ /* 0x000fea0003800000 */
.L_x_10986:
[----:B--2---:R2:W-:Y:S02]  /*31c0*/  STG.E.128 desc[UR40][R14.64+0x40], R4 ;  /* 0x000040040e007986 */ /* 0x0045e4000c101d28 */
.L_x_10981:
[----:B------:R-:W-:Y:S05]  /*31d0*/  BSYNC B1 ;  /* 0x0000000000017941 */ /* 0x000fea0003800000 */
.L_x_10980:
        /* <DEDUP_REMOVED lines=48> */
.L_x_10992:
[----:B------:R-:W-:Y:S05]  /*34e0*/  BSYNC B2 ;  /* 0x0000000000027941 */ /* 0x000fea0003800000 */
.L_x_10991:
[----:B--2---:R3:W-:Y:S02]  /*34f0*/  STG.E.128 desc[UR40][R12.64], R4 ;  /* 0x000000040c007986 */ /* 0x0047e4000c101d28 */
.L_x_10990:
[----:B------:R-:W-:Y:S05]  /*3500*/  BSYNC B1 ;  /* 0x0000000000017941 */ /* 0x000fea0003800000 */
.L_x_10989:
        /* <DEDUP_REMOVED lines=47> */
.L_x_10994:
[----:B------:R-:W-:Y:S05]  /*3800*/  BSYNC B1 ;  /* 0x0000000000017941 */ /* 0x000fea0003800000 */
.L_x_10993:
[----:B--2---:R1:W-:Y:S01]  /*3810*/  STG.E.128 desc[UR40][R12.64+0x40], R4 ;  /* 0x000040040c007986 */ /* 0x0043e2000c101d28 */
[----:B------:R-:W-:Y:S05]  /*3820*/  BRA `(.L_x_10988) ;  /* 0x0000001400647947 */ /* 0x000fea0003800000 */
.L_x_10972:
[----:B------:R-:W-:Y:S02]  /*3830*/  ISETP.GE.AND P3, PT, R226, R99, PT ;  /* 0x00000063e200720c */ /* 0x000fe40003f66270 */
        /* <DEDUP_REMOVED lines=18> */
[----:B------:R-:W-:Y:S02]  /*3960*/  CS2R R12, SRZ ;  /* 0x00000000000c7805 */ /* 0x000fe4000001ff00 */
[----:B------:R-:W-:-:S05]  /*3970*/  @!P4 IADD3 R4, P5, R44, R4, RZ ;  /* 0x000000042c04c210 */ /* 0x000fca0007fbe0ff */
[----:B------:R-:W-:Y:S01]  /*3980*/  @!P4 IMAD.X R10, R109, 0x1, R71, P5 ;  /* 0x000000016d0ac824 */ /* 0x000fe200028e0647 */
[C---:B---3--:R-:W-:Y:S01]  /*3990*/  @!P4 LEA R32, P5, R4.reuse, R32, 0x1 ;  /* 0x000000200420c211 */ /* 0x048fe200078a08ff */
[----:B------:R2:W3:Y:S03]  /*39a0*/  @!P4 LDG.E.128 R12, desc[UR40][R6.64] ;  /* 0x00000028060cc981 */ /* 0x0004e6000c1e1d00 */
[----:B------:R-:W-:-:S05]  /*39b0*/  @!P4 LEA.HI.X R33, R4, R33, R10, 0x1, P5 ;  /* 0x000000210421c211 */ /* 0x000fca00028f0c0a */
[----:B------:R3:W4:Y:S01]  /*39c0*/  @!P4 LDG.E.128 R24, desc[UR40][R32.64] ;  /* 0x000000282018c981 */ /* 0x000722000c1e1d00 */
        /* <DEDUP_REMOVED lines=13> */
[----:B---3--:R-:W-:Y:S02]  /*3aa0*/  IMAD.MOV.U32 R32, RZ, RZ, R14 ;  /* 0x000000ffff207224 */ /* 0x008fe400078e000e */
[----:B------:R-:W-:Y:S01]  /*3ab0*/  IMAD.MOV.U32 R33, RZ, RZ, R15 ;  /* 0x000000ffff217224 */ /* 0x000fe200078e000f */
[----:B------:R-:W-:Y:S01]  /*3ac0*/  MOV R88, R13 ;  /* 0x0000000d00587202 */ /* 0x000fe20000000f00 */
[----:B------:R-:W-:Y:S01]  /*3ad0*/  IMAD.MOV.U32 R38, RZ, RZ, R12 ;  /* 0x000000ffff267224 */ /* 0x000fe200078e000c */
[----:B------:R-:W-:Y:S02]  /*3ae0*/  PRMT R119, R32, 0x7610, R119 ;  /* 0x0000761020777816 */ /* 0x000fe40000000077 */
[----:B------:R-:W-:Y:S01]  /*3af0*/  PRMT R125, R33, 0x7610, R125 ;  /* 0x00007610217d7816 */ /* 0x000fe2000000007d */
[----:B----4-:R-:W-:Y:S01]  /*3b00*/  IMAD.MOV.U32 R32, RZ, RZ, R26 ;  /* 0x000000ffff207224 */ /* 0x010fe200078e001a */
[----:B------:R-:W-:Y:S01]  /*3b10*/  PRMT R131, R38, 0x7610, R131 ;  /* 0x0000761026837816 */ /* 0x000fe20000000083 */
[----:B0-----:R-:W-:Y:S01]  /*3b20*/  IMAD.MOV.U32 R34, RZ, RZ, R24 ;  /* 0x000000ffff227224 */ /* 0x001fe200078e0018 */
[----:B------:R-:W-:Y:S01]  /*3b30*/  PRMT R121, R88, 0x7610, R121 ;  /* 0x0000761058797816 */ /* 0x000fe20000000079 */
[----:B------:R-:W-:-:S02]  /*3b40*/  IMAD.MOV.U32 R35, RZ, RZ, R25 ;  /* 0x000000ffff237224 */ /* 0x000fc400078e0019 */
[----:B------:R-:W-:Y:S01]  /*3b50*/  IMAD.MOV.U32 R33, RZ, RZ, R27 ;  /* 0x000000ffff217224 */ /* 0x000fe200078e001b */
[----:B------:R-:W-:Y:S02]  /*3b60*/  PRMT R119, R119, 0x5410, R32 ;  /* 0x0000541077777816 */ /* 0x000fe40000000020 */
        /* <DEDUP_REMOVED lines=17> */
.L_x_10995:
        /* <DEDUP_REMOVED lines=9> */
.L_x_11219:
[----:B------:R-:W-:Y:S05]  /*3d10*/  BSYNC B1 ;  /* 0x0000000000017941 */ /* 0x000fea0003800000 */
.L_x_10996:
        /* <DEDUP_REMOVED lines=16> */
[----:B------:R-:W-:-:S04]  /*3e20*/  LOP3.LUT R33, R33, R80, RZ, 0x3c, !PT ;  /* 0x0000005021217212 */ /* 0x000fc800078e3cff */
[----:B------:R-:W-:Y:S01]  /*3e30*/  LEA R35, R210, R33, 0x9 ;  /* 0x00000021d2237211 */ /* 0x000fe200078e48ff */
[----:B------:R-:W-:-:S04]  /*3e40*/  IMAD R33, R2, 0x1800, R67 ;  /* 0x0000180002217824 */ /* 0x000fc800078e0243 */
        /* <DEDUP_REMOVED lines=88> */
.L_x_11001:
[----:B------:R-:W-:Y:S05]  /*43d0*/  BSYNC B2 ;  /* 0x0000000000027941 */ /* 0x000fea0003800000 */
.L_x_11000:
        /* <DEDUP_REMOVED lines=12> */
.L_x_10999:
[----:B------:R-:W-:Y:S05]  /*44a0*/  BSYNC B1 ;  /* 0x0000000000017941 */ /* 0x000fea0003800000 */
.L_x_10998:
        /* <DEDUP_REMOVED lines=11> */
[----:B------:R-:W-:Y:S01]  /*4560*/  LEA.HI.X R33, R12, R101, R13, 0x1, P5 ;  /* 0x000000650c217211 */ /* 0x000fe200028f0c0d */
[----:B------:R-:W-:Y:S01]  /*4570*/  IMAD R13, R2, 0x1800, R65 ;  /* 0x00001800020d7824 */ /* 0x000fe200078e0241 */
[----:B------:R-:W-:-:S03]  /*4580*/  SHF.R.S32.HI R12, RZ, 0x1f, R113 ;  /* 0x0000001fff0c7819 */ /* 0x000fc60000011471 */
[----:B------:R-:W-:Y:S01]  /*4590*/  IMAD R13, R13, 0x2, R18 ;  /* 0x000000020d0d7824 */ /* 0x000fe200078e0212 */
[----:B------:R-:W-:-:S04]  /*45a0*/  LEA.HI R113, R12, R113, RZ, 0x4 ;  /* 0x000000710c717211 */ /* 0x000fc800078f20ff */
[----:B------:R-:W-:-:S04]  /*45b0*/  LEA.HI.SX32 R35, R113, R68, 0x1c ;  /* 0x0000004471237211 */ /* 0x000fc800078fe2ff */
[----:B------:R-:W-:-:S04]  /*45c0*/  SHF.L.U32 R35, R35, 0x3, RZ ;  /* 0x0000000323237819 */ /* 0x000fc800000006ff */
[----:B------:R-:W-:-:S04]  /*45d0*/  LOP3.LUT R12, R203, 0x38, R35, 0xf8, !PT ;  /* 0x00000038cb0c7812 */ /* 0x000fc800078ef823 */
[----:B------:R-:W-:-:S05]  /*45e0*/  LOP3.LUT R12, R12, R237, RZ, 0x3c, !PT ;  /* 0x000000ed0c0c7212 */ /* 0x000fca00078e3cff */
[----:B------:R-:W-:-:S04]  /*45f0*/  IMAD.IADD R15, R211, 0x1, R12 ;  /* 0x00000001d30f7824 */ /* 0x000fc800078e020c */
[----:B------:R-:W-:-:S04]  /*4600*/  IMAD R15, R2, 0x1800, R15 ;  /* 0x00001800020f7824 */ /* 0x000fc800078e020f */
[----:B------:R-:W-:Y:S02]  /*4610*/  IMAD R24, R15, 0x2, R18 ;  /* 0x000000020f187824 */ /* 0x000fe400078e0212 */
[----:B------:R-:W1:Y:S04]  /*4620*/  LDS.128 R12, [R13+0x1c400] ;  /* 0x01c400000d0c7984 */ /* 0x000e680000000c00 */
[----:B------:R-:W2:Y:S01]  /*4630*/  LDS.128 R24, [R24+0x1c400] ;  /* 0x01c4000018187984 */ /* 0x000ea20000000c00 */
[----:B------:R-:W-:Y:S05]  /*4640*/  @P4 BRA `(.L_x_11003) ;  /* 0x0000000400484947 */ /* 0x000fea0003800000 */
[----:B------:R-:W-:Y:S02]  /*4650*/  SHF.R.U64 R117, R8, 0x10, R9 ;  /* 0x0000001008757819 */ /* 0x000fe40000001209 */
[----:B------:R-:W-:Y:S02]  /*4660*/  SHF.R.U32.HI R8, RZ, 0x10, R5 ;  /* 0x00000010ff087819 */ /* 0x000fe40000011605 */
[--C-:B------:R-:W-:Y:S02]  /*4670*/  SHF.R.U64 R115, R10, 0x10, R11.reuse ;  /* 0x000000100a737819 */ /* 0x100fe4000000120b */
[----:B------:R-:W-:Y:S01]  /*4680*/  SHF.R.U32.HI R39, RZ, 0x10, R11 ;  /* 0x00000010ff277819 */ /* 0x000fe2000001160b */
[----:B------:R-:W-:Y:S01]  /*4690*/  HADD2.F32 R10, -RZ, R8.H0_H0 ;  /* 0x20000008ff0a7230 */ /* 0x000fe20000004100 */
[----:B------:R-:W-:Y:S02]  /*46a0*/  SHF.R.U32.HI R9, RZ, 0x10, R9 ;  /* 0x00000010ff097819 */ /* 0x000fe40000011609 */
[----:B------:R-:W-:Y:S01]  /*46b0*/  SHF.R.U64 R113, R4, 0x10, R5 ;  /* 0x0000001004717819 */ /* 0x000fe20000001205 */
[----:B--2---:R-:W-:Y:S01]  /*46c0*/  HADD2.F32 R5, -RZ, R25.H0_H0 ;  /* 0x20000019ff057230 */ /* 0x004fe20000004100 */
[--C-:B------:R-:W-:Y:S01]  /*46d0*/  SHF.R.U64 R107, R6, 0x10, R7.reuse ;  /* 0x00000010066b7819 */ /* 0x100fe20000001207 */
[----:B-1----:R-:W-:Y:S01]  /*46e0*/  HADD2.F32 R4, -RZ, R13.H0_H0 ;  /* 0x2000000dff047230 */ /* 0x002fe20000004100 */
[----:B------:R-:W-:Y:S01]  /*46f0*/  SHF.R.U32.HI R11, RZ, 0x10, R7 ;  /* 0x00000010ff0b7819 */ /* 0x000fe20000011607 */
[----:B------:R-:W-:-:S02]  /*4700*/  HADD2.F32 R7, -RZ, R114.H1_H1 ;  /* 0x30000072ff077230 */ /* 0x000fc40000004100 */
[----:B------:R-:W-:Y:S02]  /*4710*/  HADD2.F32 R25, -RZ, R25.H1_H1 ;  /* 0x30000019ff197230 */ /* 0x000fe40000004100 */
[----:B------:R-:W-:Y:S02]  /*4720*/  HADD2.F32 R6, -RZ, R110.H1_H1 ;  /* 0x3000006eff067230 */ /* 0x000fe40000004100 */
[-C--:B------:R-:W-:Y:S01]  /*4730*/  FMUL.FTZ R38, R4, R7.reuse ;  /* 0x0000000704267220 */ /* 0x080fe20000410000 */
[----:B------:R-:W-:Y:S02]  /*4740*/  HADD2.F32 R13, -RZ, R13.H1_H1 ;  /* 0x3000000dff0d7230 */ /* 0x000fe40000004100 */
[----:B------:R-:W-:Y:S01]  /*4750*/  FMUL.FTZ R102, R25, R10 ;  /* 0x0000000a19667220 */ /* 0x000fe20000410000 */
[----:B------:R-:W-:Y:S02]  /*4760*/  HADD2.F32 R8, -RZ, R9.H0_H0 ;  /* 0x20000009ff087230 */ /* 0x000fe40000004100 */
[C---:B------:R-:W-:Y:S01]  /*4770*/  FMUL.FTZ R9, R5.reuse, R7 ;  /* 0x0000000705097220 */ /* 0x040fe20000410000 */
[----:B------:R-:W-:Y:S01]  /*4780*/  FFMA.FTZ R38, R5, R6, R38 ;  /* 0x0000000605267223 */ /* 0x000fe20000010026 */
[----:B------:R-:W-:Y:S01]  /*4790*/  FMUL.FTZ R10, R13, R10 ;  /* 0x0000000a0d0a7220 */ /* 0x000fe20000410000 */
[----:B------:R-:W-:-:S02]  /*47a0*/  HADD2.F32 R7, -RZ, R112.H1_H1 ;  /* 0x30000070ff077230 */ /* 0x000fc40000004100 */
[----:B------:R-:W-:Y:S01]  /*47b0*/  FFMA.FTZ R36, R4, R6, -R9 ;  /* 0x0000000604247223 */ /* 0x000fe20000010809 */
[----:B------:R-:W-:Y:S02]  /*47c0*/  HADD2.F32 R4, -RZ, R15.H0_H0 ;  /* 0x2000000fff047230 */ /* 0x000fe40000004100 */
[-C--:B------:R-:W-:Y:S01]  /*47d0*/  FFMA.FTZ R25, R25, R8.reuse, R10 ;  /* 0x0000000819197223 */ /* 0x080fe2000001000a */
[--C-:B------:R-:W-:Y:S02]  /*47e0*/  HADD2.F32 R5, -RZ, R27.reuse.H0_H0 ;  /* 0x2000001bff057230 */ /* 0x100fe40000004100 */
[----:B------:R-:W-:Y:S01]  /*47f0*/  FFMA.FTZ R37, R13, R8, -R102 ;  /* 0x000000080d257223 */ /* 0x000fe20000010866 */
[----:B------:R-:W-:Y:S02]  /*4800*/  HADD2.F32 R6, -RZ, R108.H1_H1 ;  /* 0x3000006cff067230 */ /* 0x000fe40000004100 */
[----:B------:R-:W-:Y:S01]  /*4810*/  FMUL.FTZ R102, R4, R7 ;  /* 0x0000000704667220 */ /* 0x000fe20000410000 */
[----:B------:R-:W-:-:S02]  /*4820*/  HADD2.F32 R27, -RZ, R27.H1_H1 ;  /* 0x3000001bff1b7230 */ /* 0x000fc40000004100 */
[C---:B------:R-:W-:Y:S01]  /*4830*/  FMUL.FTZ R9, R5.reuse, R7 ;  /* 0x0000000705097220 */ /* 0x040fe20000410000 */
[----:B------:R-:W-:Y:S02]  /*4840*/  HADD2.F32 R10, -RZ, R11.H0_H0 ;  /* 0x2000000bff0a7230 */ /* 0x000fe40000004100 */
        /* <DEDUP_REMOVED lines=50> */
.L_x_11003:
[----:B------:R-:W-:Y:S05]  /*4b70*/  BSYNC B1 ;  /* 0x0000000000017941 */ /* 0x000fea0003800000 */
.L_x_11002:
        /* <DEDUP_REMOVED lines=10> */
.L_x_10971:
[----:B------:R-:W-:-:S06]  /*4c20*/  UISETP.NE.AND UP0, UPT, UR44, 0x3, UPT ;  /* 0x000000032c00788c */ /* 0x000fcc000bf05270 */
[----:B------:R-:W-:-:S13]  /*4c30*/  PLOP3.LUT P3, PT, PT, PT, UP0, 0x80, 0x0 ;  /* 0x000000000000781c */ /* 0x000fda0003f6f008 */
[----:B------:R-:W-:Y:S05]  /*4c40*/  @!P3 BRA `(.L_x_11004) ;  /* 0x000000000004b947 */ /* 0x000fea0003800000 */
[----:B------:R-:W-:Y:S01]  /*4c50*/  BPT.TRAP 0x1 ;  /* 0x000000040000795c */ /* 0x000fe20000300000 */
.L_x_11004:
[----:B------:R-:W-:Y:S01]  /*4c60*/  LEA R88, R2, R18, 0x3 ;  /* 0x0000001202587211 */ /* 0x000fe200078e18ff */
[----:B------:R-:W-:Y:S01]  /*4c70*/  IMAD R99, R59, -0x60, R60 ;  /* 0xffffffa03b637824 */ /* 0x000fe200078e023c */
[----:B------:R-:W-:Y:S01]  /*4c80*/  SHF.L.U32 R109, R200, 0x1f, RZ ;  /* 0x0000001fc86d7819 */ /* 0x000fe200000006ff */
[----:B------:R-:W-:Y:S03]  /*4c90*/  BSSY B1, `(.L_x_11005) ;  /* 0x0000004000017945 */ /* 0x000fe60003800000 */
[----:B------:R-:W0:Y:S01]  /*4ca0*/  SYNCS.PHASECHK.TRANS64.TRYWAIT P4, [R88+URZ+0x22890], R109 ;  /* 0x0228906d580075a7 */ /* 0x000e22000808017f */
[----:B------:R-:W-:Y:S01]  /*4cb0*/  VIMNMX R99, R99, 0x60, PT ;  /* 0x0000006063637848 */ /* 0x000fe20003fe0100 */
[----:B0-----:R-:W-:Y:S06]  /*4cc0*/  @!P4 BRA `(.L_x_11006) ;  /* 0x000001300034c947 */ /* 0x001fec0003800000 */
.L_x_11220:
[----:B------:R-:W-:Y:S05]  /*4cd0*/  BSYNC B1 ;  /* 0x0000000000017941 */ /* 0x000fea0003800000 */
.L_x_11005:
        /* <DEDUP_REMOVED lines=8> */
.L_x_11008:
[----:B------:R-:W-:Y:S05]  /*4d60*/  BSYNC B1 ;  /* 0x0000000000017941 */ /* 0x000fea0003800000 */
.L_x_11007:
[----:B------:R-:W-:Y:S05]  /*4d70*/  @P4 BRA `(.L_x_10988) ;  /* 0x0000000000104947 */ /* 0x000fea0003800000 */
[----:B-1----:R-:W1:Y:S04]  /*4d80*/  @!P1 LDS.128 R4, [R106+0x2000] ;  /* 0x002000006a049984 */ /* 0x002e680000000c00 */
[----:B------:R-:W2:Y:S04]  /*4d90*/  @!P2 LDS.128 R8, [R102+0x2000] ;  /* 0x002000006608a984 */ /* 0x000ea80000000c00 */
[----:B-1----:R3:W-:Y:S04]  /*4da0*/  @!P1 STG.E.128 desc[UR40][R12.64], R4 ;  /* 0x000000040c009986 */ /* 0x0027e8000c101d28 */
[----:B--2---:R3:W-:Y:S02]  /*4db0*/  @!P2 STG.E.128 desc[UR40][R12.64+0x40], R8 ;  /* 0x000040080c00a986 */ /* 0x0047e4000c101d28 */
.L_x_10988:
[----:B------:R-:W-:Y:S05]  /*4dc0*/  BSYNC B0 ;  /* 0x0000000000007941 */ /* 0x000fea0003800000 */
.L_x_10970:
        /* <DEDUP_REMOVED lines=17> */
.L_x_11010:
[----:B------:R-:W-:Y:S05]  /*4ee0*/  BSYNC B0 ;  /* 0x0000000000007941 */ /* 0x000fea0003800000 */
.L_x_11009:
[----:B------:R-:W2:Y:S01]  /*4ef0*/  SYNCS.PHASECHK.TRANS64.TRYWAIT P3, [R88+URZ+0x228b0], R109 ;  /* 0x0228b06d580075a7 */ /* 0x000ea2000806017f */
[----:B------:R-:W-:Y:S01]  /*4f00*/  ULDC UR45, c[0x0][0x310] ;  /* 0x0000c400002d7ab9 */ /* 0x000fe20000000800 */
[----:B------:R-:W-:Y:S01]  /*4f10*/  ULDC.64 UR42, c[0x0][0x318] ;  /* 0x0000c600002a7ab9 */ /* 0x000fe20000000a00 */
[----:B------:R-:W-:Y:S01]  /*4f20*/  ULDC.64 UR38, c[0x0][0x308] ;  /* 0x0000c20000267ab9 */ /* 0x000fe20000000a00 */
[----:B------:R-:W-:Y:S01]  /*4f30*/  BSSY B0, `(.L_x_11011) ;  /* 0x0000003000007945 */ /* 0x000fe20003800000 */
[----:B-1----:R-:W-:-:S03]  /*4f40*/  IMAD R4, R2, 0x6000, R77 ;  /* 0x0000600002047824 */ /* 0x002fc600078e024d */
[----:B--2---:R-:W-:Y:S05]  /*4f50*/  @!P3 BRA `(.L_x_11012) ;  /* 0x0000012c00a4b947 */ /* 0x004fea0003800000 */
.L_x_11221:
[----:B------:R-:W-:Y:S05]  /*4f60*/  BSYNC B0 ;  /* 0x0000000000007941 */ /* 0x000fea0003800000 */
.L_x_11011:
        /* <DEDUP_REMOVED lines=39> */
.L_x_11014:
[----:B------:R-:W-:Y:S05]  /*51e0*/  BSYNC B0 ;  /* 0x0000000000007941 */ /* 0x000fea0003800000 */
.L_x_11013:
        /* <DEDUP_REMOVED lines=37> */
.L_x_11016:
[----:B------:R-:W-:Y:S05]  /*5440*/  BSYNC B0 ;  /* 0x0000000000007941 */ /* 0x000fea0003800000 */
.L_x_11015:
        /* <DEDUP_REMOVED lines=22> */
.L_x_10965:
[----:B------:R-:W-:Y:S01]  /*55b0*/  ISETP.GE.AND P2, PT, R176, 0x1, PT ;  /* 0x00000001b000780c */ /* 0x000fe20003f46270 */
[----:B------:R-:W-:Y:S01]  /*55c0*/  IMAD.MOV.U32 R3, RZ, RZ, RZ ;  /* 0x000000ffff037224 */ /* 0x000fe200078e00ff */
[----:B------:R-:W-:Y:S02]  /*55d0*/  PLOP3.LUT P1, PT, PT, PT, PT, 0x80, 0x0 ;  /* 0x000000000000781c */ /* 0x000fe40003f2f070 */
[----:B------:R-:W-:Y:S01]  /*55e0*/  CS2R R4, SRZ ;  /* 0x0000000000047805 */ /* 0x000fe2000001ff00 */
[----:B------:R-:W-:Y:S01]  /*55f0*/  IMAD.MOV.U32 R0, RZ, RZ, RZ ;  /* 0x000000ffff007224 */ /* 0x000fe200078e00ff */
        /* <DEDUP_REMOVED lines=53> */
[----:B------:R-:W-:Y:S02]  /*5950*/  MOV R6, RZ ;  /* 0x000000ff00067202 */ /* 0x000fe40000000f00 */
[----:B------:R-:W-:Y:S02]  /*5960*/  CS2R R48, SRZ ;  /* 0x0000000000307805 */ /* 0x000fe4000001ff00 */
[----:B------:R-:W-:Y:S02]  /*5970*/  CS2R R42, SRZ ;  /* 0x00000000002a7805 */ /* 0x000fe4000001ff00 */
[----:B------:R-:W-:Y:S01]  /*5980*/  CS2R R44, SRZ ;  /* 0x00000000002c7805 */ /* 0x000fe2000001ff00 */
[----:B------:R-:W-:Y:S01]  /*5990*/  IMAD.MOV.U32 R9, RZ, RZ, RZ ;  /* 0x000000ffff097224 */ /* 0x000fe200078e00ff */
[----:B------:R-:W-:Y:S02]  /*59a0*/  CS2R R40, SRZ ;  /* 0x0000000000287805 */ /* 0x000fe4000001ff00 */
[----:B--2---:R-:W-:-:S02]  /*59b0*/  CS2R R34, SRZ ;  /* 0x0000000000227805 */ /* 0x004fc4000001ff00 */
[----:B------:R-:W-:Y:S02]  /*59c0*/  CS2R R36, SRZ ;  /* 0x0000000000247805 */ /* 0x000fe4000001ff00 */
[----:B---3--:R-:W-:Y:S02]  /*59d0*/  CS2R R32, SRZ ;  /* 0x0000000000207805 */ /* 0x008fe4000001ff00 */
[----:B------:R-:W-:Y:S02]  /*59e0*/  CS2R R26, SRZ ;  /* 0x00000000001a7805 */ /* 0x000fe4000001ff00 */
[----:B------:R-:W-:Y:S01]  /*59f0*/  CS2R R28, SRZ ;  /* 0x00000000001c7805 */ /* 0x000fe2000001ff00 */
[----:B------:R-:W-:Y:S06]  /*5a00*/  @P0 BRA `(.L_x_11018) ;  /* 0x00000000000c0947 */ /* 0x000fec0003800000 */
[----:B------:R-:W0:Y:S01]  /*5a10*/  FENCE.VIEW.ASYNC.G ;  /* 0x00000000000073c6 */ /* 0x000e220000000100 */
[----:B------:R-:W-:Y:S05]  /*5a20*/  WARPSYNC.ALL ;  /* 0x0000000000007948 */ /* 0x000fea0003800000 */
[----:B0-----:R-:W-:Y:S06]  /*5a30*/  BAR.ARV 0xc, 0x120 ;  /* 0x0304800000007b1d */ /* 0x001fec0000002000 */
.L_x_11018:
[----:B------:R-:W-:Y:S01]  /*5a40*/  CS2R R24, SRZ ;  /* 0x0000000000187805 */ /* 0x000fe2000001ff00 */
[----:B------:R-:W-:Y:S06]  /*5a50*/  @!P2 BRA `(.L_x_11019) ;  /* 0x0000009c0078a947 */ /* 0x000fec0003800000 */
[----:B------:R-:W-:-:S03]  /*5a60*/  UMOV UR4, 0xffffffff ;  /* 0xffffffff00047882 */ /* 0x000fc60000000000 */
[----:B------:R-:W-:Y:S05]  /*5a70*/  BRA.DIV UR4, `(.L_x_11020) ;  /* 0x0000012204f07947 */ /* 0x000fea000b800000 */
[----:B------:R0:W1:Y:S02]  /*5a80*/  SHFL.IDX PT, R14, R235, RZ, 0x1f ;  /* 0x00001fffeb0e7589 */ /* 0x00006400000e0000 */
.L_x_11224:
[----:B-1----:R-:W-:Y:S01]  /*5a90*/  LEA.HI R0, R14, R14, RZ, 0x1 ;  /* 0x0000000e0e007211 */ /* 0x002fe200078f08ff */
        /* <DEDUP_REMOVED lines=24> */
[----:B0-2--5:R-:W-:Y:S05]  /*5c20*/  CALL.ABS.NOINC R14 ;  /* 0x000000000e007343 */ /* 0x025fea0003c00000 */
.L_x_11022:
[----:B------:R-:W-:Y:S05]  /*5c30*/  BSYNC B6 ;  /* 0x0000000000067941 */ /* 0x000fea0003800000 */
.L_x_11021:
        /* <DEDUP_REMOVED lines=12> */
.L_x_11026:
[----:B--2---:R2:W3:Y:S02]  /*5d00*/  SYNCS.PHASECHK.TRANS64.TRYWAIT P0, [R18+URZ+0x22800], R3 ;  /* 0x02280003120075a7 */ /* 0x0044e4000800017f */
[----:B---3--:R-:W-:Y:S05]  /*5d10*/  @!P0 NANOSLEEP.SYNCS 0x989680 ;  /* 0x009896800000895d */ /* 0x008fea0003900000 */
[----:B------:R-:W3:Y:S02]  /*5d20*/  @!P0 SYNCS.PHASECHK.TRANS64 P0, [R18+URZ+0x22800], R3 ;  /* 0x02280003120085a7 */ /* 0x000ee4000800007f */
[----:B---3--:R-:W-:Y:S05]  /*5d30*/  @!P0 BRA `(.L_x_11026) ;  /* 0xfffffffc00f08947 */ /* 0x008fea000383ffff */
.L_x_11025:
[----:B------:R-:W-:Y:S05]  /*5d40*/  BSYNC B0 ;  /* 0x0000000000007941 */ /* 0x000fea0003800000 */
.L_x_11024:
[----:B------:R-:W-:Y:S05]  /*5d50*/  BRA `(.L_x_11027) ;  /* 0x0000002c00487947 */ /* 0x000fea0003800000 */
.L_x_11023:
[----:B------:R-:W1:Y:S01]  /*5d60*/  LDC.64 R14, c[0x0][0x3e8] ;  /* 0x0000fa00ff0e7b82 */ /* 0x000e620000000a00 */
[----:B-----5:R-:W-:Y:S01]  /*5d70*/  SHF.R.S32.HI R3, RZ, 0x1f, R31 ;  /* 0x0000001fff037819 */ /* 0x020fe2000001141f */
[----:B------:R-:W-:Y:S01]  /*5d80*/  IMAD.SHL.U32 R24, R232, 0x4, RZ ;  /* 0x00000004e8187824 */ /* 0x000fe200078e00ff */
[----:B------:R-:W-:Y:S01]  /*5d90*/  LOP3.LUT P0, RZ, R26, 0x3ff, RZ, 0xc0, !PT ;  /* 0x000003ff1aff7812 */ /* 0x000fe2000780c0ff */
[----:B------:R-:W-:Y:S01]  /*5da0*/  IMAD.MOV.U32 R4, RZ, RZ, R16 ;  /* 0x000000ffff047224 */ /* 0x000fe200078e0010 */
[----:B------:R-:W-:Y:S01]  /*5db0*/  BSSY B6, `(.L_x_11028) ;  /* 0x0000031000067945 */ /* 0x000fe20003800000 */
[----:B------:R-:W-:Y:S01]  /*5dc0*/  IMAD.MOV.U32 R5, RZ, RZ, R17 ;  /* 0x000000ffff057224 */ /* 0x000fe200078e0011 */
[----:B------:R-:W-:Y:S01]  /*5dd0*/  SHF.R.S32.HI R25, RZ, 0x1f, R24 ;  /* 0x0000001fff197819 */ /* 0x000fe20000011418 */
[----:B------:R-:W2:Y:S01]  /*5de0*/  LDC.64 R12, c[0x0][0x3d8] ;  /* 0x0000f600ff0c7b82 */ /* 0x000ea20000000a00 */
[-C--:B-1----:R-:W-:Y:S01]  /*5df0*/  IMAD R6, R3, R14.reuse, RZ ;  /* 0x0000000e03067224 */ /* 0x082fe200078e02ff */
[----:B------:R-:W-:Y:S01]  /*5e00*/  SHF.L.U64.HI R57, R14, 0x6, R15 ;  /* 0x000000060e397819 */ /* 0x000fe2000001020f */
[----:B------:R-:W-:-:S04]  /*5e10*/  IMAD.WIDE.U32 R10, R19, R14, R4 ;  /* 0x0000000e130a7225 */ /* 0x000fc800078e0004 */
[----:B------:R-:W-:Y:S02]  /*5e20*/  IMAD R28, R228, R14, RZ ;  /* 0x0000000ee41c7224 */ /* 0x000fe400078e02ff */
[-C--:B--2---:R-:W-:Y:S01]  /*5e30*/  IMAD R0, R3, R12.reuse, RZ ;  /* 0x0000000c03007224 */ /* 0x084fe200078e02ff */
[----:B------:R-:W-:Y:S01]  /*5e40*/  SHF.L.U64.HI R56, R12, 0x6, R13 ;  /* 0x000000060c387819 */ /* 0x000fe2000001020d */
[----:B------:R-:W-:-:S04]  /*5e50*/  IMAD.WIDE.U32 R8, R19, R12, R4 ;  /* 0x0000000c13087225 */ /* 0x000fc800078e0004 */
[C---:B------:R-:W-:Y:S02]  /*5e60*/  IMAD R47, R31.reuse, R15, R6 ;  /* 0x0000000f1f2f7224 */ /* 0x040fe400078e0206 */
[----:B------:R-:W-:-:S04]  /*5e70*/  IMAD.WIDE.U32 R42, R31, R14, RZ ;  /* 0x0000000e1f2a7225 */ /* 0x000fc800078e00ff */
[-C--:B------:R-:W-:Y:S02]  /*5e80*/  IMAD R20, R228, R12.reuse, RZ ;  /* 0x0000000ce4147224 */ /* 0x080fe400078e02ff */
[----:B------:R-:W-:-:S04]  /*5e90*/  IMAD.WIDE.U32 R44, R31, R12, RZ ;  /* 0x0000000c1f2c7225 */ /* 0x000fc800078e00ff */
[----:B------:R-:W-:Y:S01]  /*5ea0*/  IMAD R41, R31, R13, R0 ;  /* 0x0000000d1f297224 */ /* 0x000fe200078e0200 */
[----:B------:R-:W-:Y:S01]  /*5eb0*/  IADD3 R26, P3, R8, R44, RZ ;  /* 0x0000002c081a7210 */ /* 0x000fe20007f7e0ff */
[----:B------:R-:W-:-:S03]  /*5ec0*/  IMAD.WIDE.U32 R4, R19, R12, R24 ;  /* 0x0000000c13047225 */ /* 0x000fc600078e0018 */
[----:B------:R-:W-:Y:S01]  /*5ed0*/  IADD3 R41, R41, R45, RZ ;  /* 0x0000002d29297210 */ /* 0x000fe20007ffe0ff */
[----:B------:R-:W-:Y:S01]  /*5ee0*/  IMAD.WIDE.U32 R6, R19, R14, R24 ;  /* 0x0000000e13067225 */ /* 0x000fe200078e0018 */
[----:B------:R-:W-:-:S03]  /*5ef0*/  IADD3 R46, P1, R4, R44, RZ ;  /* 0x0000002c042e7210 */ /* 0x000fc60007f3e0ff */
[----:B------:R-:W-:Y:S01]  /*5f00*/  IMAD R50, R19, R15, R28 ;  /* 0x0000000f13327224 */ /* 0x000fe200078e021c */
[-C--:B------:R-:W-:Y:S01]  /*5f10*/  IADD3 R28, P4, R10, R42.reuse, RZ ;  /* 0x0000002a0a1c7210 */ /* 0x080fe20007f9e0ff */
[----:B------:R-:W-:Y:S01]  /*5f20*/  IMAD.IADD R47, R47, 0x1, R43 ;  /* 0x000000012f2f7824 */ /* 0x000fe200078e022b */
[----:B------:R-:W-:Y:S01]  /*5f30*/  IADD3 R49, P2, R6, R42, RZ ;  /* 0x0000002a06317210 */ /* 0x000fe20007f5e0ff */
[----:B------:R-:W-:Y:S02]  /*5f40*/  IMAD R20, R19, R13, R20 ;  /* 0x0000000d13147224 */ /* 0x000fe400078e0214 */
[----:B------:R-:W-:Y:S01]  /*5f50*/  IMAD.SHL.U32 R55, R12, 0x40, RZ ;  /* 0x000000400c377824 */ /* 0x000fe200078e00ff */
[----:B------:R-:W-:Y:S01]  /*5f60*/  IADD3.X R29, R47, R50, R11, P4, !PT ;  /* 0x000000322f1d7210 */ /* 0x000fe200027fe40b */
        /* <DEDUP_REMOVED lines=20> */
[----:B0-2---:R-:W-:Y:S05]  /*60b0*/  CALL.ABS.NOINC R14 ;  /* 0x000000000e007343 */ /* 0x005fea0003c00000 */
.L_x_11029:
[----:B------:R-:W-:Y:S05]  /*60c0*/  BSYNC B6 ;  /* 0x0000000000067941 */ /* 0x000fea0003800000 */
.L_x_11028:
        /* <DEDUP_REMOVED lines=22> */
[----:B------:R-:W-:Y:S01]  /*6230*/  IMAD R3, R205, 0x80, R19 ;  /* 0x00000080cd037824 */ /* 0x000fe200078e0213 */
[-C--:B------:R-:W-:Y:S01]  /*6240*/  ISETP.GE.AND P0, PT, R19, R8.reuse, PT ;  /* 0x000000081300720c */ /* 0x080fe20003f06270 */
[----:B------:R-:W-:Y:S01]  /*6250*/  BSSY B1, `(.L_x_11032) ;  /* 0x000002c000017945 */ /* 0x000fe20003800000 */
[----:B------:R-:W-:Y:S01]  /*6260*/  ISETP.GE.AND P1, PT, R226, R8, PT ;  /* 0x00000008e200720c */ /* 0x000fe20003f26270 */
[----:B------:R-:W-:Y:S01]  /*6270*/  IMAD.MOV.U32 R11, RZ, RZ, R41 ;  /* 0x000000ffff0b7224 */ /* 0x000fe200078e0029 */
[----:B------:R-:W-:Y:S01]  /*6280*/  LEA R3, R232, R3, 0x6 ;  /* 0x00000003e8037211 */ /* 0x000fe200078e30ff */
        /* <DEDUP_REMOVED lines=17> */
[----:B------:R-:W-:Y:S06]  /*63a0*/  @P0 BRA `(.L_x_11033) ;  /* 0x0000000000580947 */ /* 0x000fec0003800000 */
[----:B------:R-:W-:Y:S01]  /*63b0*/  IADD3 R15, P2, R53, R46, RZ ;  /* 0x0000002e350f7210 */ /* 0x000fe20007f5e0ff */
[----:B------:R-:W-:Y:S01]  /*63c0*/  VIADD R0, R24, 0x10 ;  /* 0x0000001018007836 */ /* 0x000fe20000000000 */
[----:B------:R-:W-:Y:S01]  /*63d0*/  ULDC UR4, c[0x0][0x3d4] ;  /* 0x0000f50000047ab9 */ /* 0x000fe20000000800 */
[----:B------:R-:W-:Y:S01]  /*63e0*/  ULDC.64 UR6, c[0x0][0x3c8] ;  /* 0x0000f20000067ab9 */ /* 0x000fe20000000a00 */
[----:B------:R-:W-:Y:S02]  /*63f0*/  IADD3.X R30, R51, R48, RZ, P2, !PT ;  /* 0x00000030331e7210 */ /* 0x000fe400017fe4ff */
[----:B------:R-:W-:Y:S02]  /*6400*/  CS2R R36, SRZ ;  /* 0x0000000000247805 */ /* 0x000fe4000001ff00 */
[----:B------:R-:W-:Y:S02]  /*6410*/  ISETP.GE.AND P2, PT, R0, UR4, PT ;  /* 0x0000000400007c0c */ /* 0x000fe4000bf46270 */
[----:B------:R-:W-:-:S02]  /*6420*/  CS2R R32, SRZ ;  /* 0x0000000000207805 */ /* 0x000fc4000001ff00 */
[----:B------:R-:W-:Y:S02]  /*6430*/  IADD3 R0, P4, R54, R49, RZ ;  /* 0x0000003136007210 */ /* 0x000fe40007f9e0ff */
[----:B------:R-:W-:Y:S02]  /*6440*/  CS2R R34, SRZ ;  /* 0x0000000000227805 */ /* 0x000fe4000001ff00 */
[C---:B------:R-:W-:Y:S02]  /*6450*/  LEA R14, P3, R15.reuse, UR6, 0x1 ;  /* 0x000000060f0e7c11 */ /* 0x040fe4000f8608ff */
[----:B------:R-:W-:Y:S01]  /*6460*/  ISETP.GE.AND P5, PT, R24, UR4, PT ;  /* 0x0000000418007c0c */ /* 0x000fe2000bfa6270 */
[----:B------:R-:W-:Y:S01]  /*6470*/  ULDC.64 UR4, c[0x0][0x3e0] ;  /* 0x0000f80000047ab9 */ /* 0x000fe20000000a00 */
[----:B------:R-:W-:Y:S01]  /*6480*/  LEA.HI.X R15, R15, UR7, R30, 0x1, P3 ;  /* 0x000000070f0f7c11 */ /* 0x000fe200098f0c1e */
[----:B------:R-:W-:Y:S01]  /*6490*/  IMAD.X R31, R52, 0x1, R50, P4 ;  /* 0x00000001341f7824 */ /* 0x000fe200020e0632 */
[----:B------:R-:W-:-:S03]  /*64a0*/  LEA R38, P3, R0, UR4, 0x1 ;  /* 0x0000000400267c11 */ /* 0x000fc6000f8608ff */
[----:B------:R1:W5:Y:S01]  /*64b0*/  @!P2 LDG.E.64 R32, desc[UR40][R14.64+0x20] ;  /* 0x000020280e20a981 */ /* 0x000362000c1e1b00 */
[----:B------:R-:W-:Y:S02]  /*64c0*/  LEA.HI.X R39, R0, UR5, R31, 0x1, P3 ;  /* 0x0000000500277c11 */ /* 0x000fe400098f0c1f */
[----:B------:R-:W-:-:S03]  /*64d0*/  CS2R R30, SRZ ;  /* 0x00000000001e7805 */ /* 0x000fc6000001ff00 */
[----:B------:R1:W5:Y:S04]  /*64e0*/  @!P5 LDG.E.64 R36, desc[UR40][R14.64] ;  /* 0x000000280e24d981 */ /* 0x000368000c1e1b00 */
[----:B------:R1:W5:Y:S04]  /*64f0*/  @!P5 LDG.E.64 R34, desc[UR40][R38.64] ;  /* 0x000000282622d981 */ /* 0x000368000c1e1b00 */
[----:B------:R1:W5:Y:S02]  /*6500*/  @!P2 LDG.E.64 R30, desc[UR40][R38.64+0x20] ;  /* 0x00002028261ea981 */ /* 0x000364000c1e1b00 */
.L_x_11033:
[----:B------:R-:W-:Y:S05]  /*6510*/  BSYNC B1 ;  /* 0x0000000000017941 */ /* 0x000fea0003800000 */
.L_x_11032:
        /* <DEDUP_REMOVED lines=24> */
.L_x_11035:
[----:B------:R-:W-:Y:S05]  /*66a0*/  BSYNC B1 ;  /* 0x0000000000017941 */ /* 0x000fea0003800000 */
.L_x_11034:
[----:B------:R-:W-:Y:S01]  /*66b0*/  IMAD.WIDE.U32 R10, R3, R6, R10 ;  /* 0x00000006030a7225 */ /* 0x000fe200078e000a */
[----:B------:R-:W-:Y:S01]  /*66c0*/  LEA.HI R0, R227, R227, RZ, 0x1 ;  /* 0x000000e3e3007211 */ /* 0x000fe200078f08ff */
[----:B------:R-:W-:Y:S01]  /*66d0*/  ULDC.64 UR4, c[0x0][0x3c8] ;  /* 0x0000f20000047ab9 */ /* 0x000fe20000000a00 */
[----:B------:R-:W-:Y:S01]  /*66e0*/  ULDC.64 UR6, c[0x0][0x3e0] ;  /* 0x0000f80000067ab9 */ /* 0x000fe20000000a00 */
[----:B------:R-:W-:-:S04]  /*66f0*/  IMAD.WIDE.U32 R12, R3, R4, R12 ;  /* 0x00000004030c7225 */ /* 0x000fc800078e000c */
[C---:B------:R-:W-:Y:S02]  /*6700*/  IMAD R6, R41.reuse, R6, RZ ;  /* 0x0000000629067224 */ /* 0x040fe400078e02ff */
[----:B------:R-:W-:Y:S02]  /*6710*/  IMAD R4, R41, R4, RZ ;  /* 0x0000000429047224 */ /* 0x000fe400078e02ff */
[----:B-12---:R-:W-:Y:S02]  /*6720*/  IMAD.SHL.U32 R14, R230, 0x40, RZ ;  /* 0x00000040e60e7824 */ /* 0x006fe400078e00ff */
[C---:B------:R-:W-:Y:S01]  /*6730*/  IMAD R7, R3.reuse, R7, R6 ;  /* 0x0000000703077224 */ /* 0x040fe200078e0206 */
[----:B------:R-:W-:Y:S01]  /*6740*/  LOP3.LUT R6, R0, 0xfffffffe, RZ, 0xc0, !PT ;  /* 0xfffffffe00067812 */ /* 0x000fe200078ec0ff */
[----:B------:R-:W-:Y:S01]  /*6750*/  IMAD R3, R3, R5, R4 ;  /* 0x0000000503037224 */ /* 0x000fe200078e0204 */
[----:B------:R-:W-:Y:S01]  /*6760*/  LOP3.LUT R15, R14, 0x1c0, RZ, 0xc0, !PT ;  /* 0x000001c00e0f7812 */ /* 0x000fe200078ec0ff */
[----:B------:R-:W-:Y:S01]  /*6770*/  IMAD.IADD R5, R11, 0x1, R7 ;  /* 0x000000010b057824 */ /* 0x000fe200078e0207 */
[----:B------:R-:W-:Y:S01]  /*6780*/  LEA R4, P2, R10, UR4, 0x1 ;  /* 0x000000040a047c11 */ /* 0x000fe2000f8408ff */
[----:B------:R-:W-:Y:S01]  /*6790*/  IMAD.IADD R3, R13, 0x1, R3 ;  /* 0x000000010d037824 */ /* 0x000fe200078e0203 */
[----:B------:R-:W-:Y:S01]  /*67a0*/  LEA R0, P3, R12, UR6, 0x1 ;  /* 0x000000060c007c11 */ /* 0x000fe2000f8608ff */
[----:B------:R-:W-:Y:S01]  /*67b0*/  UMOV UR4, 0xffffffff ;  /* 0xffffffff00047882 */ /* 0x000fe20000000000 */
[----:B------:R-:W-:-:S02]  /*67c0*/  LOP3.LUT R14, R15, 0x18, R16, 0xf8, !PT ;  /* 0x000000180f0e7812 */ /* 0x000fc400078ef810 */
[----:B------:R-:W-:Y:S02]  /*67d0*/  SHF.R.U32.HI R15, RZ, 0x3, R15 ;  /* 0x00000003ff0f7819 */ /* 0x000fe4000001160f */
[----:B------:R-:W-:Y:S02]  /*67e0*/  IADD3 R6, R227, -R6, RZ ;  /* 0x80000006e3067210 */ /* 0x000fe40007ffe0ff */
[----:B------:R-:W-:Y:S02]  /*67f0*/  LEA.HI.X R5, R10, UR5, R5, 0x1, P2 ;  /* 0x000000050a057c11 */ /* 0x000fe400090f0c05 */
[----:B------:R-:W-:Y:S02]  /*6800*/  LEA.HI.X R3, R12, UR7, R3, 0x1, P3 ;  /* 0x000000070c037c11 */ /* 0x000fe400098f0c03 */
[----:B------:R-:W-:Y:S02]  /*6810*/  LOP3.LUT R39, R14, R15, RZ, 0x3c, !PT ;  /* 0x0000000f0e277212 */ /* 0x000fe400078e3cff */
[----:B------:R-:W-:Y:S01]  /*6820*/  SHF.L.U32 R7, R6, 0x1f, RZ ;  /* 0x0000001f06077819 */ /* 0x000fe200000006ff */
[----:B------:R-:W-:Y:S06]  /*6830*/  BRA.DIV UR4, `(.L_x_11036) ;  /* 0x0000011604a87947 */ /* 0x000fec000b800000 */
.L_x_11227:
[----:B------:R-:W-:-:S03]  /*6840*/  UMOV UR4, 0xffffffff ;  /* 0xffffffff00047882 */ /* 0x000fc60000000000 */
[----:B------:R-:W-:Y:S05]  /*6850*/  BRA.DIV UR4, `(.L_x_11037) ;  /* 0x0000011604c87947 */ /* 0x000fea000b800000 */
.L_x_11230:
[----:B------:R-:W-:-:S03]  /*6860*/  UMOV UR4, 0xffffffff ;  /* 0xffffffff00047882 */ /* 0x000fc60000000000 */
[----:B------:R-:W-:Y:S05]  /*6870*/  BRA.DIV UR4, `(.L_x_11038) ;  /* 0x0000011604e87947 */ /* 0x000fea000b800000 */
.L_x_11233:
[----:B------:R-:W-:-:S03]  /*6880*/  UMOV UR4, 0xffffffff ;  /* 0xffffffff00047882 */ /* 0x000fc60000000000 */
[----:B------:R-:W-:Y:S05]  /*6890*/  BRA.DIV UR4, `(.L_x_11039) ;  /* 0x0000011a04087947 */ /* 0x000fea000b800000 */
.L_x_11236:
[----:B------:R-:W-:-:S03]  /*68a0*/  UMOV UR4, 0xffffffff ;  /* 0xffffffff00047882 */ /* 0x000fc60000000000 */
[----:B------:R-:W-:Y:S05]  /*68b0*/  BRA.DIV UR4, `(.L_x_11040) ;  /* 0x0000011a04287947 */ /* 0x000fea000b800000 */
.L_x_11239:
[----:B------:R-:W-:-:S03]  /*68c0*/  UMOV UR4, 0xffffffff ;  /* 0xffffffff00047882 */ /* 0x000fc60000000000 */
[----:B------:R-:W-:Y:S05]  /*68d0*/  BRA.DIV UR4, `(.L_x_11041) ;  /* 0x0000011a04487947 */ /* 0x000fea000b800000 */
.L_x_11242:
[----:B------:R-:W-:-:S03]  /*68e0*/  UMOV UR4, 0xffffffff ;  /* 0xffffffff00047882 */ /* 0x000fc60000000000 */
[----:B------:R-:W-:Y:S05]  /*68f0*/  BRA.DIV UR4, `(.L_x_11042) ;  /* 0x0000011a04687947 */ /* 0x000fea000b800000 */
.L_x_11245:
[----:B------:R-:W-:-:S03]  /*6900*/  UMOV UR4, 0xffffffff ;  /* 0xffffffff00047882 */ /* 0x000fc60000000000 */
[----:B------:R-:W-:Y:S05]  /*6910*/  BRA.DIV UR4, `(.L_x_11043) ;  /* 0x0000011a04887947 */ /* 0x000fea000b800000 */
.L_x_11248:
[----:B------:R-:W1:Y:S01]  /*6920*/  SYNCS.PHASECHK.TRANS64.TRYWAIT P2, [R18+URZ+0x22800], R7 ;  /* 0x02280007120075a7 */ /* 0x000e62000804017f */
[----:B-----5:R-:W-:Y:S01]  /*6930*/  IMAD.MOV.U32 R0, RZ, RZ, R32 ;  /* 0x000000ffff007224 */ /* 0x020fe200078e0020 */
[----:B------:R-:W-:Y:S01]  /*6940*/  LOP3.LUT P3, RZ, R230, 0x4, RZ, 0xc0, !PT ;  /* 0x00000004e6ff7812 */ /* 0x000fe2000786c0ff */
[----:B------:R-:W-:Y:S01]  /*6950*/  IMAD.MOV.U32 R3, RZ, RZ, R33 ;  /* 0x000000ffff037224 */ /* 0x000fe200078e0021 */
[----:B------:R-:W-:Y:S01]  /*6960*/  BSSY B1, `(.L_x_11044) ;  /* 0x000001f000017945 */ /* 0x000fe20003800000 */
[----:B------:R-:W-:Y:S02]  /*6970*/  IMAD.MOV.U32 R5, RZ, RZ, R37 ;  /* 0x000000ffff057224 */ /* 0x000fe400078e0025 */
[----:B------:R-:W-:Y:S01]  /*6980*/  IMAD.MOV.U32 R4, RZ, RZ, R36 ;  /* 0x000000ffff047224 */ /* 0x000fe200078e0024 */
[----:B------:R-:W-:Y:S01]  /*6990*/  PRMT R43, R0, 0x5410, R3 ;  /* 0x00005410002b7816 */ /* 0x000fe20000000003 */
[----:B------:R-:W-:Y:S01]  /*69a0*/  IMAD.MOV.U32 R0, RZ, RZ, R30 ;  /* 0x000000ffff007224 */ /* 0x000fe200078e001e */
[----:B------:R-:W-:Y:S01]  /*69b0*/  LEA R3, R210, R39, 0x9 ;  /* 0x00000027d2037211 */ /* 0x000fe200078e48ff */
[----:B------:R-:W-:Y:S01]  /*69c0*/  IMAD.MOV.U32 R6, RZ, RZ, R8 ;  /* 0x000000ffff067224 */ /* 0x000fe200078e0008 */
        /* <DEDUP_REMOVED lines=9> */
[C---:B------:R-:W-:Y:S01]  /*6a60*/  VIADD R4, R3.reuse, 0x18400 ;  /* 0x0001840003047836 */ /* 0x040fe20000000000 */
[----:B------:R-:W-:Y:S01]  /*6a70*/  IADD3 R0, R3, 0x18440, RZ ;  /* 0x0001844003007810 */ /* 0x000fe20007ffe0ff */
[----:B------:R-:W-:Y:S01]  /*6a80*/  IMAD.MOV.U32 R11, RZ, RZ, R9 ;  /* 0x000000ffff0b7224 */ /* 0x000fe200078e0009 */
[----:B------:R-:W-:Y:S01]  /*6a90*/  PRMT R45, R45, 0x5410, R5 ;  /* 0x000054102d2d7816 */ /* 0x000fe20000000005 */
[----:B------:R-:W-:-:S02]  /*6aa0*/  @P3 VIADD R0, R4, 0xffffffc0 ;  /* 0xffffffc004003836 */ /* 0x000fc40000000000 */
        /* <DEDUP_REMOVED lines=9> */
[----:B-1----:R-:W-:Y:S06]  /*6b40*/  @!P2 BRA `(.L_x_11045) ;  /* 0x000001180024a947 */ /* 0x002fec0003800000 */
.L_x_11249:
[----:B------:R-:W-:Y:S05]  /*6b50*/  BSYNC B1 ;  /* 0x0000000000017941 */ /* 0x000fea0003800000 */
.L_x_11044:
        /* <DEDUP_REMOVED lines=51> */
.L_x_11049:
[----:B------:R-:W-:Y:S05]  /*6e90*/  BSYNC B2 ;  /* 0x0000000000027941 */ /* 0x000fea0003800000 */
.L_x_11048:
        /* <DEDUP_REMOVED lines=43> */
.L_x_11047:
[----:B------:R-:W-:Y:S05]  /*7150*/  BSYNC B1 ;  /* 0x0000000000017941 */ /* 0x000fea0003800000 */
.L_x_11046:
        /* <DEDUP_REMOVED lines=49> */
.L_x_11052:
[----:B------:R-:W-:Y:S05]  /*7470*/  BSYNC B1 ;  /* 0x0000000000017941 */ /* 0x000fea0003800000 */
.L_x_11051:
        /* <DEDUP_REMOVED lines=44> */
.L_x_11031:
        /* <DEDUP_REMOVED lines=9> */
[----:B------:R-:W-:Y:S02]  /*77d0*/  @!P1 IADD3 R13, P2, P3, R26, R55, R53 ;  /* 0x000000371a0d9210 */ /* 0x000fe40007b5e035 */
[----:B------:R-:W-:Y:S02]  /*77e0*/  @!P0 IADD3 R9, P5, R53, R26, RZ ;  /* 0x0000001a35098210 */ /* 0x000fe40007fbe0ff */
[----:B------:R-:W-:Y:S02]  /*77f0*/  @!P1 IADD3.X R20, R27, R56, R51, P2, P3 ;  /* 0x000000381b149210 */ /* 0x000fe400017e6433 */
[----:B------:R-:W-:Y:S01]  /*7800*/  @!P1 IADD3 R0, P3, P4, R28, R59, R54 ;  /* 0x0000003b1c009210 */ /* 0x000fe20007c7e036 */
[----:B------:R-:W2:Y:S01]  /*7810*/  @!P1 LDC.64 R30, c[0x0][0x3e0] ;  /* 0x0000f800ff1e9b82 */ /* 0x000ea20000000a00 */
[----:B------:R-:W-:Y:S02]  /*7820*/  @!P0 IADD3 R11, P2, R54, R28, RZ ;  /* 0x0000001c360b8210 */ /* 0x000fe40007f5e0ff */
[----:B------:R-:W-:-:S02]  /*7830*/  @!P1 IADD3.X R3, R29, R57, R52, P3, P4 ;  /* 0x000000391d039210 */ /* 0x000fc40001fe8434 */
[----:B------:R-:W-:Y:S01]  /*7840*/  @!P0 IADD3.X R10, R51, R27, RZ, P5, !PT ;  /* 0x0000001b330a8210 */ /* 0x000fe20002ffe4ff */
[----:B------:R-:W-:Y:S01]  /*7850*/  @!P0 IMAD.X R24, R52, 0x1, R29, P2 ;  /* 0x0000000134188824 */ /* 0x000fe200010e061d */
[----:B------:R-:W-:Y:S02]  /*7860*/  CS2R R28, SRZ ;  /* 0x00000000001c7805 */ /* 0x000fe4000001ff00 */
[----:B------:R-:W-:-:S04]  /*7870*/  @!P0 LEA R8, P5, R9, UR4, 0x1 ;  /* 0x0000000409088c11 */ /* 0x000fc8000f8a08ff */
[----:B------:R-:W-:Y:S02]  /*7880*/  @!P0 LEA.HI.X R9, R9, UR5, R10, 0x1, P5 ;  /* 0x0000000509098c11 */ /* 0x000fe4000a8f0c0a */
[----:B------:R-:W-:Y:S02]  /*7890*/  @!P0 LEA R10, P2, R11, UR6, 0x1 ;  /* 0x000000060b0a8c11 */ /* 0x000fe4000f8408ff */
[----:B-1----:R-:W-:Y:S01]  /*78a0*/  @!P1 LEA R12, P3, R13, R14, 0x1 ;  /* 0x0000000e0d0c9211 */ /* 0x002fe200078608ff */
[----:B------:R1:W5:Y:S01]  /*78b0*/  @!P0 LDG.E.128 R32, desc[UR40][R8.64] ;  /* 0x0000002808208981 */ /* 0x000362000c1e1d00 */
[----:B------:R-:W-:Y:S02]  /*78c0*/  @!P0 LEA.HI.X R11, R11, UR7, R24, 0x1, P2 ;  /* 0x000000070b0b8c11 */ /* 0x000fe400090f0c18 */
[----:B------:R-:W-:Y:S02]  /*78d0*/  @!P1 LEA.HI.X R13, R13, R15, R20, 0x1, P3 ;  /* 0x0000000f0d0d9211 */ /* 0x000fe400018f0c14 */
[----:B--2---:R-:W-:-:S04]  /*78e0*/  @!P1 LEA R14, P4, R0, R30, 0x1 ;  /* 0x0000001e000e9211 */ /* 0x004fc800078808ff */
[----:B------:R-:W-:Y:S02]  /*78f0*/  @!P1 LEA.HI.X R15, R0, R31, R3, 0x1, P4 ;  /* 0x0000001f000f9211 */ /* 0x000fe400020f0c03 */
[----:B------:R-:W-:Y:S01]  /*7900*/  CS2R R30, SRZ ;  /* 0x00000000001e7805 */ /* 0x000fe2000001ff00 */
[----:B------:R-:W2:Y:S05]  /*7910*/  LDC R0, c[0x0][0x428] ;  /* 0x00010a00ff007b82 */ /* 0x000eaa0000000800 */
[----:B------:R-:W5:Y:S01]  /*7920*/  @!P1 LDG.E.128 R28, desc[UR40][R14.64] ;  /* 0x000000280e1c9981 */ /* 0x000f62000c1e1d00 */
[----:B--2---:R-:W-:-:S13]  /*7930*/  ISETP.NE.AND P2, PT, R0, 0x1, PT ;  /* 0x000000010000780c */ /* 0x004fda0003f45270 */
[----:B------:R-:W2:Y:S08]  /*7940*/  @P2 LDC R0, c[0x0][0x42c] ;  /* 0x00010b00ff002b82 */ /* 0x000eb00000000800 */
[----:B-1----:R-:W1:Y:S01]  /*7950*/  @P2 LDC R9, c[0x0][0x430] ;  /* 0x00010c00ff092b82 */ /* 0x002e620000000800 */
        /* <DEDUP_REMOVED lines=8> */
[----:B--2---:R-:W-:-:S03]  /*79e0*/  @P2 IMAD.HI.U32 R0, R3, R0, RZ ;  /* 0x0000000003002227 */ /* 0x004fc600078e00ff */
[----:B------:R2:W5:Y:S02]  /*79f0*/  @!P1 LDG.E.128 R24, desc[UR40][R12.64] ;  /* 0x000000280c189981 */ /* 0x000564000c1e1d00 */
[----:B-1----:R-:W-:-:S04]  /*7a00*/  @P2 SHF.R.U32.HI R3, RZ, R9, R0 ;  /* 0x00000009ff032219 */ /* 0x002fc80000011600 */
[----:B------:R-:W-:Y:S01]  /*7a10*/  SHF.R.S32.HI R21, RZ, 0x1f, R3 ;  /* 0x0000001fff157819 */ /* 0x000fe20000011403 */
[----:B------:R-:W-:Y:S01]  /*7a20*/  IMAD.MOV.U32 R9, RZ, RZ, R41 ;  /* 0x000000ffff097224 */ /* 0x000fe200078e0029 */
[----:B---3--:R-:W-:Y:S01]  /*7a30*/  MOV R10, R42 ;  /* 0x0000002a000a7202 */ /* 0x008fe20000000f00 */
[----:B------:R-:W-:Y:S02]  /*7a40*/  IMAD.MOV.U32 R11, RZ, RZ, R47 ;  /* 0x000000ffff0b7224 */ /* 0x000fe400078e002f */
[C---:B------:R-:W-:Y:S02]  /*7a50*/  IMAD R0, R21.reuse, R6, RZ ;  /* 0x0000000615007224 */ /* 0x040fe400078e02ff */
[----:B--2---:R-:W-:Y:S02]  /*7a60*/  IMAD R12, R21, R4, RZ ;  /* 0x00000004150c7224 */ /* 0x004fe400078e02ff */
        /* <DEDUP_REMOVED lines=13> */
.L_x_11252:
[----:B------:R-:W-:-:S03]  /*7b40*/  UMOV UR4, 0xffffffff ;  /* 0xffffffff00047882 */ /* 0x000fc60000000000 */
[----:B------:R-:W-:Y:S05]  /*7b50*/  BRA.DIV UR4, `(.L_x_11054) ;  /* 0x0000010a045c7947 */ /* 0x000fea000b800000 */
.L_x_11255:
[----:B------:R-:W-:-:S03]  /*7b60*/  UMOV UR4, 0xffffffff ;  /* 0xffffffff00047882 */ /* 0x000fc60000000000 */
[----:B------:R-:W-:Y:S05]  /*7b70*/  BRA.DIV UR4, `(.L_x_11055) ;  /* 0x0000010a047c7947 */ /* 0x000fea000b800000 */
.L_x_11258:
[----:B------:R-:W-:-:S03]  /*7b80*/  UMOV UR4, 0xffffffff ;  /* 0xffffffff00047882 */ /* 0x000fc60000000000 */
[----:B------:R-:W-:Y:S05]  /*7b90*/  BRA.DIV UR4, `(.L_x_11056) ;  /* 0x0000010a049c7947 */ /* 0x000fea000b800000 */
.L_x_11261:
[----:B------:R-:W-:-:S03]  /*7ba0*/  UMOV UR4, 0xffffffff ;  /* 0xffffffff00047882 */ /* 0x000fc60000000000 */
[----:B------:R-:W-:Y:S05]  /*7bb0*/  BRA.DIV UR4, `(.L_x_11057) ;  /* 0x0000010a04bc7947 */ /* 0x000fea000b800000 */
.L_x_11264:
[----:B------:R-:W-:Y:S01]  /*7bc0*/  UMOV UR4, 0xffffffff ;  /* 0xffffffff00047882 */ /* 0x000fe20000000000 */
[----:B------:R-:W-:Y:S02]  /*7bd0*/  LOP3.LUT R6, R6, 0xfffffffe, RZ, 0xc0, !PT ;  /* 0xfffffffe06067812 */ /* 0x000fe400078ec0ff */
[----:B------:R-:W-:Y:S05]  /*7be0*/  BRA.DIV UR4, `(.L_x_11058) ;  /* 0x0000010a04d87947 */ /* 0x000fea000b800000 */
.L_x_11267:
[----:B------:R-:W-:Y:S01]  /*7bf0*/  UMOV UR4, 0xffffffff ;  /* 0xffffffff00047882 */ /* 0x000fe20000000000 */
[----:B------:R-:W-:Y:S02]  /*7c00*/  IMAD.IADD R6, R227, 0x1, -R6 ;  /* 0x00000001e3067824 */ /* 0x000fe400078e0a06 */
[----:B------:R-:W-:Y:S05]  /*7c10*/  BRA.DIV UR4, `(.L_x_11059) ;  /* 0x0000010a04f47947 */ /* 0x000fea000b800000 */
.L_x_11270:
[----:B------:R-:W-:Y:S01]  /*7c20*/  UMOV UR4, 0xffffffff ;  /* 0xffffffff00047882 */ /* 0x000fe20000000000 */
[----:B------:R-:W-:Y:S02]  /*7c30*/  SHF.L.U32 R3, R6, 0x1f, RZ ;  /* 0x0000001f06037819 */ /* 0x000fe400000006ff */
[----:B------:R-:W-:Y:S05]  /*7c40*/  BRA.DIV UR4, `(.L_x_11060) ;  /* 0x0000010e04107947 */ /* 0x000fea000b800000 */
.L_x_11273:
[----:B------:R-:W1:Y:S01]  /*7c50*/  SYNCS.PHASECHK.TRANS64.TRYWAIT P2, [R18+URZ+0x22800], R3 ;  /* 0x02280003120075a7 */ /* 0x000e62000804017f */
        /* <DEDUP_REMOVED lines=18> */
[----:B------:R-:W-:Y:S02]  /*7d80*/  PRMT R51, R4, 0x7610, R51 ;  /* 0x0000761004337816 */ /* 0x000fe40000000033 */
[----:B------:R-:W-:Y:S01]  /*7d90*/  PRMT R54, R5, 0x5410, R6 ;  /* 0x0000541005367816 */ /* 0x000fe20000000006 */
[----:B------:R-:W-:Y:S01]  /*7da0*/  IMAD.MOV.U32 R5, RZ, RZ, R26 ;  /* 0x000000ffff057224 */ /* 0x000fe200078e001a */
[----:B------:R-:W-:Y:S01]  /*7db0*/  MOV R4, R29 ;  /* 0x0000001d00047202 */ /* 0x000fe20000000f00 */
[----:B------:R-:W-:-:S03]  /*7dc0*/  IMAD.MOV.U32 R6, RZ, RZ, R27 ;  /* 0x000000ffff067224 */ /* 0x000fc600078e001b */
[----:B------:R-:W-:Y:S01]  /*7dd0*/  PRMT R53, R0, 0x5410, R4 ;  /* 0x0000541000357816 */ /* 0x000fe20000000004 */
[----:B------:R-:W-:Y:S01]  /*7de0*/  IMAD.IADD R0, R16, 0x1, R43 ;  /* 0x0000000110007824 */ /* 0x000fe200078e022b */
[----:B------:R-:W-:Y:S01]  /*7df0*/  PRMT R55, R5, 0x5410, R6 ;  /* 0x0000541005377816 */ /* 0x000fe20000000006 */
[----:B-1----:R-:W-:Y:S06]  /*7e00*/  @!P2 BRA `(.L_x_11062) ;  /* 0x0000010800c8a947 */ /* 0x002fec0003800000 */
.L_x_11274:
[----:B------:R-:W-:Y:S05]  /*7e10*/  BSYNC B1 ;  /* 0x0000000000017941 */ /* 0x000fea0003800000 */
.L_x_11061:
[----:B------:R-:W-:Y:S01]  /*7e20*/  BSSY B1, `(.L_x_11063) ;  /* 0x0000063000017945 */ /* 0x000fe20003800000 */
[----:B------:R-:W-:Y:S01]  /*7e30*/  IMAD.MOV.U32 R56, RZ, RZ, R30 ;  /* 0x000000ffff387224 */ /* 0x000fe200078e001e */
[----:B------:R-:W-:Y:S01]  /*7e40*/  LOP3.LUT R0, R0, 0x38, RZ, 0xc0, !PT ;  /* 0x0000003800007812 */ /* 0x000fe200078ec0ff */
[----:B------:R-:W-:Y:S01]  /*7e50*/  IMAD.MOV.U32 R57, RZ, RZ, R31 ;  /* 0x000000ffff397224 */ /* 0x000fe200078e001f */
[----:B------:R-:W-:Y:S06]  /*7e60*/  @P0 BRA `(.L_x_11064) ;  /* 0x0000000400780947 */ /* 0x000fec0003800000 */
[----:B-1----:R-:W-:Y:S01]  /*7e70*/  IMAD.SHL.U32 R3, R230, 0x40, RZ ;  /* 0x00000040e6037824 */ /* 0x002fe200078e00ff */
        /* <DEDUP_REMOVED lines=11> */
[----:B------:R-:W-:Y:S01]  /*7f30*/  SHF.R.U32.HI R44, RZ, 0x10, R35 ;  /* 0x00000010ff2c7819 */ /* 0x000fe20000011623 */
[----:B------:R-:W-:Y:S01]  /*7f40*/  IMAD R3, R210, 0x200, R3 ;  /* 0x00000200d2037824 */ /* 0x000fe200078e0203 */
[--C-:B------:R-:W-:Y:S01]  /*7f50*/  SHF.R.U64 R45, R38, 0x10, R39.reuse ;  /* 0x00000010262d7819 */ /* 0x100fe20000001227 */
[----:B------:R-:W-:Y:S01]  /*7f60*/  HADD2.F32 R35, -RZ, R36.H0_H0 ;  /* 0x20000024ff237230 */ /* 0x000fe20000004100 */
[----:B------:R-:W-:Y:S01]  /*7f70*/  SHF.R.U32.HI R42, RZ, 0x10, R39 ;  /* 0x00000010ff2a7819 */ /* 0x000fe20000011627 */
[----:B------:R-:W-:Y:S01]  /*7f80*/  HADD2.F32 R36, -RZ, R51.H0_H0 ;  /* 0x20000033ff247230 */ /* 0x000fe20000004100 */
[----:B------:R-:W-:-:S02]  /*7f90*/  LEA R41, R3, R18, 0x1 ;  /* 0x0000001203297211 */ /* 0x000fc400078e08ff */
[----:B------:R-:W-:-:S03]  /*7fa0*/  LOP3.LUT R3, R4, R0, R5, 0x1e, !PT ;  /* 0x0000000004037212 */ /* 0x000fc600078e1e05 */
[----:B------:R-:W1:Y:S02]  /*7fb0*/  LDS.128 R8, [R41+0x18400] ;  /* 0x0184000029087984 */ /* 0x000e640000000c00 */
        /* <DEDUP_REMOVED lines=8> */
[----:B------:R-:W-:-:S02]  /*8040*/  HADD2.F32 R11, -RZ, R10.H0_H0 ;  /* 0x2000000aff0b7230 */ /* 0x000fc40000004100 */
[--C-:B--2---:R-:W-:Y:S02]  /*8050*/  HADD2.F32 R15, -RZ, R5.reuse.H0_H0 ;  /* 0x20000005ff0f7230 */ /* 0x104fe40000004100 */
        /* <DEDUP_REMOVED lines=32> */
[C---:B------:R-:W-:Y:S01]  /*8260*/  FMUL.FTZ R14, R7.reuse, R32 ;  /* 0x00000020070e7220 */ /* 0x040fe20000410000 */
[----:B------:R-:W-:Y:S01]  /*8270*/  FMUL.FTZ R12, R7, R20 ;  /* 0x00000014070c7220 */ /* 0x000fe20000410000 */
[----:B------:R-:W-:Y:S02]  /*8280*/  HADD2.F32 R4, -RZ, R4.H1_H1 ;  /* 0x30000004ff047230 */ /* 0x000fe40000004100 */
[----:B------:R-:W-:Y:S01]  /*8290*/  FFMA.FTZ R34, R3, R34, R5 ;  /* 0x0000002203227223 */ /* 0x000fe20000010005 */
        /* <DEDUP_REMOVED lines=27> */
.L_x_11064:
[----:B------:R-:W-:Y:S05]  /*8450*/  BSYNC B1 ;  /* 0x0000000000017941 */ /* 0x000fea0003800000 */
.L_x_11063:
[----:B------:R-:W-:Y:S01]  /*8460*/  PRMT R39, R56, 0x5410, R57 ;  /* 0x0000541038277816 */ /* 0x000fe20000000039 */
[----:B------:R-:W-:Y:S06]  /*8470*/  @P1 BRA `(.L_x_11050) ;  /* 0x00000004005c1947 */ /* 0x000fec0003800000 */
[----:B------:R-:W-:Y:S01]  /*8480*/  LOP3.LUT R0, R237, R0, R203, 0x1e, !PT ;  /* 0x00000000ed007212 */ /* 0x000fe200078e1ecb */
[----:B--2---:R-:W2:Y:S01]  /*8490*/  LDS.128 R8, [R234+0x18400] ;  /* 0x01840000ea087984 */ /* 0x004ea20000000c00 */
[----:B------:R-:W-:Y:S02]  /*84a0*/  SHF.R.U64 R36, R28, 0x10, R29 ;  /* 0x000000101c247819 */ /* 0x000fe4000000121d */
[----:B------:R-:W-:Y:S01]  /*84b0*/  SHF.R.U64 R37, R26, 0x10, R27 ;  /* 0x000000101a257819 */ /* 0x000fe2000000121b */
[----:B-1----:R-:W-:Y:S01]  /*84c0*/  IMAD.IADD R3, R211, 0x1, R0 ;  /* 0x00000001d3037824 */ /* 0x002fe200078e0200 */
        /* <DEDUP_REMOVED lines=11> */
[--C-:B--2---:R-:W-:Y:S02]  /*8580*/  HADD2.F32 R12, -RZ, R9.reuse.H0_H0 ;  /* 0x20000009ff0c7230 */ /* 0x104fe40000004100 */
        /* <DEDUP_REMOVED lines=70> */
.L_x_11050:
[----:B------:R-:W-:Y:S05]  /*89f0*/  BSYNC B0 ;  /* 0x0000000000007941 */ /* 0x000fea0003800000 */
.L_x_11030:
        /* <DEDUP_REMOVED lines=8> */
.L_x_11027:
[----:B---34-:R-:W3:Y:S01]  /*8a80*/  S2R R0, SR_TID.X ;  /* 0x0000000000007919 */ /* 0x018ee20000002100 */
[----:B------:R-:W-:Y:S05]  /*8a90*/  WARPSYNC.ALL ;  /* 0x0000000000007948 */ /* 0x000fea0003800000 */
[----:B---3--:R-:W-:-:S05]  /*8aa0*/  SHF.R.U32.HI R0, RZ, 0x7, R0 ;  /* 0x00000007ff007819 */ /* 0x008fca0000011600 */
[----:B------:R-:W-:Y:S01]  /*8ab0*/  VIADD R21, R0, 0x8 ;  /* 0x0000000800157836 */ /* 0x000fe20000000000 */
[----:B------:R-:W-:-:S04]  /*8ac0*/  MOV R0, UR44 ;  /* 0x0000002c00007c02 */ /* 0x000fc80008000f00 */
[----:B------:R3:W-:Y:S01]  /*8ad0*/  BAR.SYNC.DEFER_BLOCKING R21, 0x100 ;  /* 0x000400150000751d */ /* 0x0007e20000010000 */
[----:B------:R-:W-:-:S13]  /*8ae0*/  ISETP.NE.AND P0, PT, R0, 0x3, PT ;  /* 0x000000030000780c */ /* 0x000fda0003f05270 */
[----:B---3--:R-:W-:Y:S05]  /*8af0*/  @!P0 BRA `(.L_x_11065) ;  /* 0x0000000000048947 */ /* 0x008fea0003800000 */
[----:B------:R-:W-:Y:S01]  /*8b00*/  BPT.TRAP 0x1 ;  /* 0x000000040000795c */ /* 0x000fe20000300000 */
.L_x_11065:
[----:B------:R-:W-:Y:S01]  /*8b10*/  IMAD R20, R22, 0x8, R18 ;  /* 0x0000000816147824 */ /* 0x000fe200078e0212 */
[----:B------:R-:W-:-:S04]  /*8b20*/  SHF.L.U32 R73, R23, 0x1f, RZ ;  /* 0x0000001f17497819 */ /* 0x000fc800000006ff */
[----:B------:R3:W4:Y:S01]  /*8b30*/  SYNCS.PHASECHK.TRANS64.TRYWAIT P1, [R20+URZ+0x22830], R73 ;  /* 0x02283049140075a7 */ /* 0x000722000802017f */
[----:B------:R-:W-:Y:S05]  /*8b40*/  @!P0 BRA `(.L_x_11066) ;  /* 0x0000000000048947 */ /* 0x000fea0003800000 */
[----:B------:R-:W-:Y:S01]  /*8b50*/  BPT.TRAP 0x1 ;  /* 0x000000040000795c */ /* 0x000fe20000300000 */
.L_x_11066:
[----:B------:R-:W-:Y:S01]  /*8b60*/  VIADD R0, R18, 0x1c400 ;  /* 0x0001c40012007836 */ /* 0x000fe20000000000 */
[----:B--2---:R-:W-:Y:S01]  /*8b70*/  LOP3.LUT R4, R40, 0x10000, RZ, 0xfc, !PT ;  /* 0x0001000028047812 */ /* 0x004fe200078efcff */
[----:B------:R-:W-:-:S03]  /*8b80*/  IMAD.MOV.U32 R5, RZ, RZ, 0x40000040 ;  /* 0x40000040ff057424 */ /* 0x000fc600078e00ff */
[----:B------:R-:W-:-:S04]  /*8b90*/  SHF.R.U32.HI R0, RZ, 0x4, R0 ;  /* 0x00000004ff007819 */ /* 0x000fc80000011600 */
[----:B------:R-:W-:-:S04]  /*8ba0*/  LOP3.LUT R0, R0, 0x3fff, RZ, 0xc0, !PT ;  /* 0x00003fff00007812 */ /* 0x000fc800078ec0ff */
[----:B------:R-:W-:Y:S01]  /*8bb0*/  LOP3.LUT R9, R0, 0x10000, RZ, 0xfc, !PT ;  /* 0x0001000000097812 */ /* 0x000fe200078efcff */
[----:B----4-:R-:W-:Y:S06]  /*8bc0*/  @P1 BRA `(.L_x_11067) ;  /* 0x0000000000081947 */ /* 0x010fec0003800000 */
[----:B------:R-:W2:Y:S02]  /*8bd0*/  SYNCS.PHASECHK.TRANS64.TRYWAIT P1, [R20+URZ+0x22830], R73 ;  /* 0x02283049140075a7 */ /* 0x000ea4000802017f */
[----:B--2---:R-:W-:Y:S05]  /*8be0*/  @!P1 BRA `(.L_x_11068) ;  /* 0x000000fc00649947 */ /* 0x004fea0003800000 */
.L_x_11067:
[----:B------:R-:W-:Y:S01]  /*8bf0*/  IMAD R6, R22, 0x300, R9 ;  /* 0x0000030016067824 */ /* 0x000fe200078e0209 */
[----:B------:R-:W-:Y:S05]  /*8c00*/  WARPSYNC.ALL ;  /* 0x0000000000007948 */ /* 0x000fea0003800000 */
[----:B-1----:R-:W-:Y:S01]  /*8c10*/  IMAD.MOV.U32 R7, RZ, RZ, 0x40000040 ;  /* 0x40000040ff077424 */ /* 0x002fe200078e00ff */
        /* <DEDUP_REMOVED lines=8> */
[----:B------:R-:W-:Y:S01]  /*8ca0*/  IADD3 R10, R6, 0x2, RZ ;  /* 0x00000002060a7810 */ /* 0x000fe20007ffe0ff */
[----:B------:R-:W-:Y:S01]  /*8cb0*/  VIADD R12, R4, 0x4 ;  /* 0x00000004040c7836 */ /* 0x000fe20000000000 */
[----:B------:R-:W1:Y:S01]  /*8cc0*/  S2R R72, SR_TID.X ;  /* 0x0000000000487919 */ /* 0x000e620000002100 */
[----:B------:R-:W-:-:S02]  /*8cd0*/  IMAD.MOV.U32 R13, RZ, RZ, 0x40000040 ;  /* 0x40000040ff0d7424 */ /* 0x000fc400078e00ff */
[----:B------:R-:W-:Y:S02]  /*8ce0*/  IMAD.MOV.U32 R7, RZ, RZ, 0x40000040 ;  /* 0x40000040ff077424 */ /* 0x000fe400078e00ff */
[----:B------:R-:W-:-:S04]  /*8cf0*/  IMAD R3, R176, -0x60, R204 ;  /* 0xffffffa0b0037824 */ /* 0x000fc800078e02cc */
[----:B------:R-:W-:Y:S01]  /*8d00*/  HGMMA.64x96x16.F32 R24, gdesc[UR4], RZ, !UPT, gsb0 ;  /* 0x01600000041879f0 */ /* 0x000fe2000c0008ff */
[----:B------:R-:W-:Y:S02]  /*8d10*/  R2UR UR4, R14 ;  /* 0x000000000e0472ca */ /* 0x000fe400000e0000 */
[----:B------:R-:W-:Y:S02]  /*8d20*/  R2UR UR5, R15 ;  /* 0x000000000f0572ca */ /* 0x000fe400000e0000 */
[----:B------:R-:W-:Y:S01]  /*8d30*/  R2UR UR6, R10 ;  /* 0x000000000a0672ca */ /* 0x000fe200000e0000 */
[C---:B------:R-:W-:Y:S01]  /*8d40*/  VIADD R10, R6.reuse, 0x4 ;  /* 0x00000004060a7836 */ /* 0x040fe20000000000 */
[----:B------:R-:W-:Y:S01]  /*8d50*/  R2UR UR7, R11 ;  /* 0x000000000b0772ca */ /* 0x000fe200000e0000 */
[----:B------:R-:W-:Y:S01]  /*8d60*/  VIADD R6, R6, 0x6 ;  /* 0x0000000606067836 */ /* 0x000fe20000000000 */
[----:B------:R-:W-:Y:S02]  /*8d70*/  MOV R11, 0x40000040 ;  /* 0x40000040000b7802 */ /* 0x000fe40000000f00 */
[----:B-1----:R-:W-:Y:S01]  /*8d80*/  LOP3.LUT R72, R72, 0x7f, RZ, 0xc0, !PT ;  /* 0x0000007f48487812 */ /* 0x002fe200078ec0ff */
[----:B------:R-:W-:-:S02]  /*8d90*/  WARPGROUP.DEPBAR.LE gsb0, 0x0 ;  /* 0x00008000000079c5 */ /* 0x000fc40000010000 */
[----:B------:R-:W-:-:S06]  /*8da0*/  WARPGROUP.ARRIVE ;  /* 0x00000000000079c5 */ /* 0x000fcc0000000000 */
[----:B------:R-:W-:Y:S01]  /*8db0*/  HGMMA.64x96x16.F32 R24, gdesc[UR4], R24, gsb0 ;  /* 0x01600000041879f0 */ /* 0x000fe20008000818 */
        /* <DEDUP_REMOVED lines=8> */
[----:B------:R-:W-:Y:S01]  /*8e40*/  HGMMA.64x96x16.F32 R24, gdesc[UR4], R24, gsb0 ;  /* 0x01600000041879f0 */ /* 0x000fe20008000818 */
[----:B------:R-:W-:Y:S02]  /*8e50*/  R2UR UR4, R10 ;  /* 0x000000000a0472ca */ /* 0x000fe400000e0000 */
[----:B------:R-:W-:Y:S02]  /*8e60*/  R2UR UR5, R11 ;  /* 0x000000000b0572ca */ /* 0x000fe400000e0000 */
[----:B------:R-:W-:Y:S02]  /*8e70*/  R2UR UR6, R6 ;  /* 0x00000000060672ca */ /* 0x000fe400000e0000 */
[----:B------:R-:W-:Y:S02]  /*8e80*/  R2UR UR7, R7 ;  /* 0x00000000070772ca */ /* 0x000fe400000e0000 */
[----:B------:R-:W-:Y:S01]  /*8e90*/  IADD3 R7, -R202, 0x61, R3 ;  /* 0x00000061ca077810 */ /* 0x000fe20007ffe103 */
[----:B------:R-:W-:-:S04]  /*8ea0*/  VIADD R3, R3, 0x60 ;  /* 0x0000006003037836 */ /* 0x000fc80000000000 */
[C---:B------:R-:W-:Y:S01]  /*8eb0*/  IMAD R0, R212.reuse, -0x2, R7 ;  /* 0xfffffffed4007824 */ /* 0x040fe200078e0207 */
[----:B------:R-:W-:Y:S01]  /*8ec0*/  LEA R7, R205, R213, 0x7 ;  /* 0x000000d5cd077211 */ /* 0x000fe200078e38ff */
        /* <DEDUP_REMOVED lines=13> */
[----:B------:R-:W-:Y:S02]  /*8fa0*/  FSEL R75, R26, -INF , P1 ;  /* 0xff8000001a4b7808 */ /* 0x000fe40000800000 */
        /* <DEDUP_REMOVED lines=70> */
[----:B------:R-:W1:Y:S01]  /*9410*/  SHFL.BFLY PT, R6, R27, 0x2, 0x1f ;  /* 0x0c401f001b067f89 */ /* 0x000e6200000e0000 */
[----:B------:R-:W-:Y:S02]  /*9420*/  FSEL R25, R25, -INF , P3 ;  /* 0xff80000019197808 */ /* 0x000fe40001800000 */
        /* <DEDUP_REMOVED lines=8> */
[----:B-1----:R-:W-:Y:S01]  /*94b0*/  FMNMX.FTZ R30, R27, R6, !PT ;  /* 0x000000061b1e7209 */ /* 0x002fe20007810000 */
[----:B------:R-:W-:Y:S01]  /*94c0*/  IMAD.U32 R6, RZ, RZ, UR4 ;  /* 0x00000004ff067e24 */ /* 0x000fe2000f8e00ff */
[----:B------:R-:W-:Y:S02]  /*94d0*/  FSEL R27, R24, -INF , P2 ;  /* 0xff800000181b7808 */ /* 0x000fe40001000000 */
[----:B------:R-:W-:Y:S01]  /*94e0*/  ISETP.GT.AND P2, PT, R3, 0x10, PT ;  /* 0x000000100300780c */ /* 0x000fe20003f44270 */
[----:B------:R-:W1:Y:S01]  /*94f0*/  SHFL.BFLY PT, R31, R30, 0x1, 0x1f ;  /* 0x0c201f001e1f7f89 */ /* 0x000e6200000e0000 */
[----:B------:R-:W-:-:S02]  /*9500*/  FMNMX.FTZ R0, R27, R25, !PT ;  /* 0x000000191b007209 */ /* 0x000fc40007810000 */
[----:B------:R-:W-:Y:S02]  /*9510*/  FSEL R35, R32, -INF , P2 ;  /* 0xff80000020237808 */ /* 0x000fe40001000000 */
[----:B------:R-:W-:Y:S02]  /*9520*/  ISETP.GT.AND P2, PT, R3, 0x18, PT ;  /* 0x000000180300780c */ /* 0x000fe40003f44270 */
        /* <DEDUP_REMOVED lines=9> */
[----:B-1----:R-:W-:-:S02]  /*95c0*/  FMNMX.FTZ R8, R30, R31, !PT ;  /* 0x0000001f1e087209 */ /* 0x002fc40007810000 */
[----:B------:R-:W-:Y:S02]  /*95d0*/  FSEL R31, R28, -INF , P4 ;  /* 0xff8000001c1f7808 */ /* 0x000fe40002000000 */
[C---:B------:R-:W-:Y:S01]  /*95e0*/  FSETP.NEU.FTZ.AND P3, PT, R8.reuse, -INF , PT ;  /* 0xff8000000800780b */ /* 0x040fe20003f7d000 */
[----:B------:R-:W-:Y:S01]  /*95f0*/  FMUL.FTZ R7, R8, R6 ;  /* 0x0000000608077220 */ /* 0x000fe20000410000 */
[----:B------:R-:W-:Y:S02]  /*9600*/  FMNMX.FTZ R0, R31, R0, !PT ;  /* 0x000000001f007209 */ /* 0x000fe40007810000 */
[----:B------:R-:W-:Y:S02]  /*9610*/  FSEL R51, R48, -INF , P2 ;  /* 0xff80000030337808 */ /* 0x000fe40001000000 */
[----:B------:R-:W-:Y:S02]  /*9620*/  FMNMX.FTZ R0, R29, R0, !PT ;  /* 0x000000001d007209 */ /* 0x000fe40007810000 */
[----:B------:R-:W-:-:S02]  /*9630*/  FSEL R30, R7, RZ, P3 ;  /* 0x000000ff071e7208 */ /* 0x000fc40001800000 */
[----:B------:R-:W-:Y:S02]  /*9640*/  FMNMX.FTZ R0, R35, R0, !PT ;  /* 0x0000000023007209 */ /* 0x000fe40007810000 */
[----:B------:R-:W-:Y:S01]  /*9650*/  ISETP.GT.AND P2, PT, R3, 0x38, PT ;  /* 0x000000380300780c */ /* 0x000fe20003f44270 */
[--C-:B------:R-:W-:Y:S01]  /*9660*/  FFMA.FTZ R26, R26, R6, -R30.reuse ;  /* 0x000000061a1a7223 */ /* 0x100fe2000001081e */
[----:B------:R-:W-:Y:S01]  /*9670*/  FMNMX.FTZ R24, R33, R0, !PT ;  /* 0x0000000021187209 */ /* 0x000fe20007810000 */
[--C-:B------:R-:W-:Y:S01]  /*9680*/  FFMA.FTZ R153, R75, R6, -R30.reuse ;  /* 0x000000064b997223 */ /* 0x100fe2000001081e */
[----:B------:R-:W-:Y:S01]  /*9690*/  ISETP.GT.AND P1, PT, R3, 0x39, PT ;  /* 0x000000390300780c */ /* 0x000fe20003f24270 */
[----:B------:R1:W-:Y:S01]  /*96a0*/  MUFU.EX2 R0, R26 ;  /* 0x0000001a00007308 */ /* 0x0003e20000000800 */
[----:B------:R-:W-:Y:S01]  /*96b0*/  FMNMX.FTZ R24, R39, R24, !PT ;  /* 0x0000001827187209 */ /* 0x000fe20007810000 */
[-CC-:B------:R-:W-:Y:S01]  /*96c0*/  FFMA.FTZ R155, R77, R6.reuse, -R30.reuse ;  /* 0x000000064d9b7223 */ /* 0x180fe2000001081e */
[----:B------:R-:W-:Y:S01]  /*96d0*/  FSEL R55, R52, -INF , P2 ;  /* 0xff80000034377808 */ /* 0x000fe20001000000 */
[--C-:B------:R-:W-:Y:S01]  /*96e0*/  FFMA.FTZ R79, R79, R6, -R30.reuse ;  /* 0x000000064f4f7223 */ /* 0x100fe2000001081e */
[----:B------:R-:W-:Y:S01]  /*96f0*/  FMNMX.FTZ R24, R37, R24, !PT ;  /* 0x0000001825187209 */ /* 0x000fe20007810000 */
[--C-:B------:R-:W-:Y:S01]  /*9700*/  FFMA.FTZ R157, R81, R6, -R30.reuse ;  /* 0x00000006519d7223 */ /* 0x100fe2000001081e */
[----:B------:R-:W-:Y:S01]  /*9710*/  ISETP.GT.AND P2, PT, R3, 0x40, PT ;  /* 0x000000400300780c */ /* 0x000fe20003f44270 */
[----:B------:R-:W4:Y:S01]  /*9720*/  MUFU.EX2 R153, R153 ;  /* 0x0000009900997308 */ /* 0x000f220000000800 */
[----:B------:R-:W-:Y:S01]  /*9730*/  FMNMX.FTZ R24, R43, R24, !PT ;  /* 0x000000182b187209 */ /* 0x000fe20007810000 */
[-CC-:B------:R-:W-:Y:S01]  /*9740*/  FFMA.FTZ R83, R83, R6.reuse, -R30.reuse ;  /* 0x0000000653537223 */ /* 0x180fe2000001081e */
[----:B------:R-:W-:Y:S01]  /*9750*/  FSEL R53, R53, -INF , P1 ;  /* 0xff80000035357808 */ /* 0x000fe20000800000 */
[--C-:B------:R-:W-:Y:S01]  /*9760*/  FFMA.FTZ R159, R85, R6, -R30.reuse ;  /* 0x00000006559f7223 */ /* 0x100fe2000001081e */
[----:B-1----:R-:W-:Y:S01]  /*9770*/  FMNMX.FTZ R26, R41, R24, !PT ;  /* 0x00000018291a7209 */ /* 0x002fe20007810000 */
[--C-:B------:R-:W-:Y:S01]  /*9780*/  FFMA.FTZ R87, R87, R6, -R30.reuse ;  /* 0x0000000657577223 */ /* 0x100fe2000001081e */
[----:B------:R-:W-:Y:S01]  /*9790*/  ISETP.GT.AND P1, PT, R3, 0x41, PT ;  /* 0x000000410300780c */ /* 0x000fe20003f24270 */
[----:B------:R-:W-:Y:S01]  /*97a0*/  MUFU.EX2 R155, R155 ;  /* 0x0000009b009b7308 */ /* 0x000fe20000000800 */
        /* <DEDUP_REMOVED lines=8> */
[----:B------:R-:W-:Y:S01]  /*9830*/  FMNMX.FTZ R26, R51, R26, !PT ;  /* 0x0000001a331a7209 */ /* 0x000fe20007810000 */
[----:B----4-:R-:W-:Y:S01]  /*9840*/  FADD.FTZ R48, R153, R0 ;  /* 0x0000000099307221 */ /* 0x010fe20000010000 */
[----:B------:R-:W-:Y:S01]  /*9850*/  FSEL R57, R57, -INF , P1 ;  /* 0xff80000039397808 */ /* 0x000fe20000800000 */
[--C-:B------:R-:W-:Y:S01]  /*9860*/  FFMA.FTZ R95, R95, R6, -R30.reuse ;  /* 0x000000065f5f7223 */ /* 0x100fe2000001081e */
[----:B------:R-:W-:Y:S01]  /*9870*/  FMNMX.FTZ R28, R49, R26, !PT ;  /* 0x0000001a311c7209 */ /* 0x000fe20007810000 */
        /* <DEDUP_REMOVED lines=37> */
[----:B------:R-:W-:Y:S01]  /*9ad0*/  F2FP.F16.F32.PACK_AB R153, R0, R153 ;  /* 0x000000990099723e */ /* 0x000fe200000000ff */
[----:B------:R-:W1:Y:S01]  /*9ae0*/  MUFU.EX2 R34, R91 ;  /* 0x0000005b00227308 */ /* 0x000e620000000800 */
[----:B------:R-:W-:-:S05]  /*9af0*/  FMNMX.FTZ R28, R69, R28, !PT ;  /* 0x0000001c451c7209 */ /* 0x000fca0007810000 */
[----:B------:R-:W4:Y:S02]  /*9b00*/  SHFL.BFLY PT, R3, R28, 0x2, 0x1f ;  /* 0x0c401f001c037f89 */ /* 0x000f2400000e0000 */
[----:B------:R-:W-:Y:S08]  /*9b10*/  MUFU.EX2 R93, R93 ;  /* 0x0000005d005d7308 */ /* 0x000ff00000000800 */
[----:B------:R-:W0:Y:S01]  /*9b20*/  MUFU.EX2 R36, R95 ;  /* 0x0000005f00247308 */ /* 0x000e220000000800 */
[----:B-1----:R-:W-:-:S07]  /*9b30*/  F2FP.F16.F32.PACK_AB R161, R34, R89 ;  /* 0x0000005922a1723e */ /* 0x002fce00000000ff */
[----:B------:R-:W-:Y:S01]  /*9b40*/  MUFU.EX2 R97, R97 ;  /* 0x0000006100617308 */ /* 0x000fe20000000800 */
[----:B----4-:R-:W-:-:S07]  /*9b50*/  FMNMX.FTZ R3, R28, R3, !PT ;  /* 0x000000031c037209 */ /* 0x010fce0007810000 */
[----:B------:R-:W1:Y:S01]  /*9b60*/  MUFU.EX2 R38, R99 ;  /* 0x0000006300267308 */ /* 0x000e620000000800 */
[----:B0-----:R-:W-:Y:S01]  /*9b70*/  F2FP.F16.F32.PACK_AB R163, R36, R93 ;  /* 0x0000005d24a3723e */ /* 0x001fe200000000ff */
[----:B------:R-:W0:Y:S06]  /*9b80*/  SHFL.BFLY PT, R28, R3, 0x1, 0x1f ;  /* 0x0c201f00031c7f89 */ /* 0x000e2c00000e0000 */
[----:B------:R-:W-:Y:S08]  /*9b90*/  MUFU.EX2 R101, R101 ;  /* 0x0000006500657308 */ /* 0x000ff00000000800 */
[----:B------:R-:W4:Y:S01]  /*9ba0*/  MUFU.EX2 R40, R103 ;  /* 0x0000006700287308 */ /* 0x000f220000000800 */
[----:B-1----:R-:W-:-:S07]  /*9bb0*/  F2FP.F16.F32.PACK_AB R165, R38, R97 ;  /* 0x0000006126a5723e */ /* 0x002fce00000000ff */
[----:B------:R-:W-:Y:S01]  /*9bc0*/  MUFU.EX2 R105, R105 ;  /* 0x0000006900697308 */ /* 0x000fe20000000800 */
[----:B0-----:R-:W-:-:S04]  /*9bd0*/  FMNMX.FTZ R7, R3, R28, !PT ;  /* 0x0000001c03077209 */ /* 0x001fc80007810000 */
[C---:B------:R-:W-:Y:S01]  /*9be0*/  FSETP.NEU.FTZ.AND P1, PT, R7.reuse, -INF , PT ;  /* 0xff8000000700780b */ /* 0x040fe20003f3d000 */
[-C--:B------:R-:W-:Y:S02]  /*9bf0*/  FMUL.FTZ R3, R7, R6.reuse ;  /* 0x0000000607037220 */ /* 0x080fe40000410000 */
[----:B------:R-:W-:Y:S01]  /*9c00*/  MUFU.EX2 R42, R107 ;  /* 0x0000006b002a7308 */ /* 0x000fe20000000800 */
[----:B----4-:R-:W-:Y:S02]  /*9c10*/  F2FP.F16.F32.PACK_AB R167, R40, R101 ;  /* 0x0000006528a7723e */ /* 0x010fe400000000ff */
[----:B------:R-:W-:Y:S01]  /*9c20*/  FSEL R28, R3, RZ, P1 ;  /* 0x000000ff031c7208 */ /* 0x000fe20000800000 */
[----:B------:R-:W-:Y:S01]  /*9c30*/  FADD.FTZ R3, R155, R48 ;  /* 0x000000309b037221 */ /* 0x000fe20000010000 */
[----:B------:R-:W-:Y:S02]  /*9c40*/  ISETP.NE.AND P1, PT, R72, RZ, PT ;  /* 0x000000ff4800720c */ /* 0x000fe40003f25270 */
[----:B------:R-:W0:Y:S01]  /*9c50*/  S2R R72, SR_TID.X ;  /* 0x0000000000487919 */ /* 0x000e220000002100 */
[-CC-:B------:R-:W-:Y:S01]  /*9c60*/  FFMA.FTZ R27, R27, R6.reuse, -R28.reuse ;  /* 0x000000061b1b7223 */ /* 0x180fe2000001081c */
[-CC-:B------:R-:W-:Y:S01]  /*9c70*/  FFMA.FTZ R25, R25, R6.reuse, -R28.reuse ;  /* 0x0000000619197223 */ /* 0x180fe2000001081c */
[-CC-:B------:R-:W-:Y:S01]  /*9c80*/  FFMA.FTZ R31, R31, R6.reuse, -R28.reuse ;  /* 0x000000061f1f7223 */ /* 0x180fe2000001081c */
[-CC-:B------:R-:W-:Y:S01]  /*9c90*/  FFMA.FTZ R29, R29, R6.reuse, -R28.reuse ;  /* 0x000000061d1d7223 */ /* 0x180fe2000001081c */
[-CC-:B------:R-:W-:Y:S01]  /*9ca0*/  FFMA.FTZ R35, R35, R6.reuse, -R28.reuse ;  /* 0x0000000623237223 */ /* 0x180fe2000001081c */
[----:B------:R1:W-:Y:S01]  /*9cb0*/  MUFU.EX2 R152, R25 ;  /* 0x0000001900987308 */ /* 0x0003e20000000800 */
[-CC-:B------:R-:W-:Y:S01]  /*9cc0*/  FFMA.FTZ R33, R33, R6.reuse, -R28.reuse ;  /* 0x0000000621217223 */ /* 0x180fe2000001081c */
[----:B------:R-:W-:Y:S01]  /*9cd0*/  FADD.FTZ R48, R24, R3 ;  /* 0x0000000318307221 */ /* 0x000fe20000010000 */
[-CC-:B------:R-:W-:Y:S01]  /*9ce0*/  FFMA.FTZ R39, R39, R6.reuse, -R28.reuse ;  /* 0x0000000627277223 */ /* 0x180fe2000001081c */
[-CC-:B------:R-:W-:Y:S01]  /*9cf0*/  FFMA.FTZ R37, R37, R6.reuse, -R28.reuse ;  /* 0x0000000625257223 */ /* 0x180fe2000001081c */
[-C--:B------:R-:W-:Y:S01]  /*9d00*/  FFMA.FTZ R43, R43, R6.reuse, -R28 ;  /* 0x000000062b2b7223 */ /* 0x080fe2000001081c */
[----:B------:R-:W-:Y:S01]  /*9d10*/  FADD.FTZ R3, R157, R48 ;  /* 0x000000309d037221 */ /* 0x000fe20000010000 */
[-CC-:B------:R-:W-:Y:S01]  /*9d20*/  FFMA.FTZ R41, R41, R6.reuse, -R28.reuse ;  /* 0x0000000629297223 */ /* 0x180fe2000001081c */
[----:B------:R-:W4:Y:S01]  /*9d30*/  MUFU.EX2 R27, R27 ;  /* 0x0000001b001b7308 */ /* 0x000f220000000800 */
[-CC-:B------:R-:W-:Y:S01]  /*9d40*/  FFMA.FTZ R47, R47, R6.reuse, -R28.reuse ;  /* 0x000000062f2f7223 */ /* 0x180fe2000001081c */
[----:B------:R-:W-:Y:S01]  /*9d50*/  FADD.FTZ R50, R26, R3 ;  /* 0x000000031a327221 */ /* 0x000fe20000010000 */
[-CC-:B------:R-:W-:Y:S01]  /*9d60*/  FFMA.FTZ R45, R45, R6.reuse, -R28.reuse ;  /* 0x000000062d2d7223 */ /* 0x180fe2000001081c */
[-CC-:B------:R-:W-:Y:S01]  /*9d70*/  FFMA.FTZ R51, R51, R6.reuse, -R28.reuse ;  /* 0x0000000633337223 */ /* 0x180fe2000001081c */
[-C--:B------:R-:W-:Y:S01]  /*9d80*/  FFMA.FTZ R49, R49, R6.reuse, -R28 ;  /* 0x0000000631317223 */ /* 0x080fe2000001081c */
[----:B-1----:R-:W-:Y:S01]  /*9d90*/  FADD.FTZ R25, R159, R50 ;  /* 0x000000329f197221 */ /* 0x002fe20000010000 */
[-CC-:B------:R-:W-:Y:S01]  /*9da0*/  FFMA.FTZ R55, R55, R6.reuse, -R28.reuse ;  /* 0x0000000637377223 */ /* 0x180fe2000001081c */
[----:B------:R-:W1:Y:S01]  /*9db0*/  MUFU.EX2 R31, R31 ;  /* 0x0000001f001f7308 */ /* 0x000e620000000800 */
[-CC-:B------:R-:W-:Y:S01]  /*9dc0*/  FFMA.FTZ R53, R53, R6.reuse, -R28.reuse ;  /* 0x0000000635357223 */ /* 0x180fe2000001081c */
[----:B------:R-:W-:Y:S01]  /*9dd0*/  FADD.FTZ R50, R32, R25 ;  /* 0x0000001920327221 */ /* 0x000fe20000010000 */
[-CC-:B------:R-:W-:Y:S01]  /*9de0*/  FFMA.FTZ R59, R59, R6.reuse, -R28.reuse ;  /* 0x000000063b3b7223 */ /* 0x180fe2000001081c */
[-CC-:B------:R-:W-:Y:S01]  /*9df0*/  FFMA.FTZ R57, R57, R6.reuse, -R28.reuse ;  /* 0x0000000639397223 */ /* 0x180fe2000001081c */
[-CC-:B------:R-:W-:Y:S01]  /*9e00*/  FFMA.FTZ R63, R63, R6.reuse, -R28.reuse ;  /* 0x000000063f3f7223 */ /* 0x180fe2000001081c */
[----:B------:R-:W-:Y:S01]  /*9e10*/  F2FP.F16.F32.PACK_AB R155, R24, R155 ;  /* 0x0000009b189b723e */ /* 0x000fe200000000ff */
[-C--:B------:R-:W-:Y:S01]  /*9e20*/  FFMA.FTZ R61, R61, R6.reuse, -R28 ;  /* 0x000000063d3d7223 */ /* 0x080fe2000001081c */
[----:B------:R2:W3:Y:S01]  /*9e30*/  MUFU.EX2 R154, R29 ;  /* 0x0000001d009a7308 */ /* 0x0004e20000000800 */
[----:B----4-:R-:W-:Y:S01]  /*9e40*/  FADD.FTZ R48, R27, R152 ;  /* 0x000000981b307221 */ /* 0x010fe20000010000 */
[----:B0-----:R-:W-:Y:S01]  /*9e50*/  SHF.R.U32.HI R72, RZ, 0x7, R72 ;  /* 0x00000007ff487819 */ /* 0x001fe20000011648 */
[-CC-:B------:R-:W-:Y:S01]  /*9e60*/  FFMA.FTZ R67, R67, R6.reuse, -R28.reuse ;  /* 0x0000000643437223 */ /* 0x180fe2000001081c */
[-CC-:B------:R-:W-:Y:S01]  /*9e70*/  FFMA.FTZ R65, R65, R6.reuse, -R28.reuse ;  /* 0x0000000641417223 */ /* 0x180fe2000001081c */
[-CC-:B------:R-:W-:Y:S01]  /*9e80*/  FFMA.FTZ R71, R71, R6.reuse, -R28.reuse ;  /* 0x0000000647477223 */ /* 0x180fe2000001081c */
[----:B------:R-:W-:Y:S01]  /*9e90*/  IADD3 R177, -R72, 0xb, RZ ;  /* 0x0000000b48b17810 */ /* 0x000fe20007ffe1ff */
[----:B------:R-:W-:Y:S01]  /*9ea0*/  FFMA.FTZ R28, R69, R6, -R28 ;  /* 0x00000006451c7223 */ /* 0x000fe2000001081c */
[----:B------:R-:W0:Y:S01]  /*9eb0*/  MUFU.EX2 R35, R35 ;  /* 0x0000002300237308 */ /* 0x000e220000000800 */
[----:B-1----:R-:W-:Y:S01]  /*9ec0*/  FADD.FTZ R3, R31, R48 ;  /* 0x000000301f037221 */ /* 0x002fe20000010000 */
[----:B--2---:R-:W-:Y:S01]  /*9ed0*/  FADD.FTZ R29, R89, R50 ;  /* 0x00000032591d7221 */ /* 0x004fe20000010000 */
[----:B------:R-:W-:-:S02]  /*9ee0*/  F2FP.F16.F32.PACK_AB R157, R26, R157 ;  /* 0x0000009d1a9d723e */ /* 0x000fc400000000ff */
[----:B------:R-:W-:Y:S01]  /*9ef0*/  F2FP.F16.F32.PACK_AB R159, R32, R159 ;  /* 0x0000009f209f723e */ /* 0x000fe200000000ff */
[----:B------:R-:W-:Y:S01]  /*9f00*/  FADD.FTZ R50, R34, R29 ;  /* 0x0000001d22327221 */ /* 0x000fe20000010000 */
[----:B------:R-:W-:Y:S01]  /*9f10*/  F2FP.F16.F32.PACK_AB R169, R42, R105 ;  /* 0x000000692aa9723e */ /* 0x000fe200000000ff */
[----:B------:R-:W1:Y:S01]  /*9f20*/  MUFU.EX2 R156, R33 ;  /* 0x00000021009c7308 */ /* 0x000e620000000800 */
[----:B---3--:R-:W-:Y:S01]  /*9f30*/  FADD.FTZ R48, R154, R3 ;  /* 0x000000039a307221 */ /* 0x008fe20000010000 */
[----:B------:R-:W-:Y:S02]  /*9f40*/  @!P1 VIADD R3, R20, 0x22840 ;  /* 0x0002284014039836 */ /* 0x000fe40000000000 */
[----:B------:R-:W-:Y:S01]  /*9f50*/  FADD.FTZ R29, R93, R50 ;  /* 0x000000325d1d7221 */ /* 0x000fe20000010000 */
[----:B------:R-:W-:Y:S02]  /*9f60*/  F2FP.F16.F32.PACK_AB R152, R152, R27 ;  /* 0x0000001b9898723e */ /* 0x000fe400000000ff */
[----:B------:R-:W-:Y:S01]  /*9f70*/  F2FP.F16.F32.PACK_AB R154, R154, R31 ;  /* 0x0000001f9a9a723e */ /* 0x000fe200000000ff */
[----:B------:R-:W-:Y:S01]  /*9f80*/  FADD.FTZ R50, R36, R29 ;  /* 0x0000001d24327221 */ /* 0x000fe20000010000 */
[----:B------:R-:W2:Y:S01]  /*9f90*/  MUFU.EX2 R39, R39 ;  /* 0x0000002700277308 */ /* 0x000ea20000000800 */
[----:B0-----:R-:W-:Y:S01]  /*9fa0*/  FADD.FTZ R25, R35, R48 ;  /* 0x0000003023197221 */ /* 0x001fe20000010000 */
[----:B------:R-:W-:Y:S01]  /*9fb0*/  @!P1 PRMT R3, RZ, 0x654, R3 ;  /* 0x00000654ff039816 */ /* 0x000fe20000000003 */
[----:B------:R0:W-:Y:S06]  /*9fc0*/  BAR.ARV R177, 0x100 ;  /* 0x000400b10000751d */ /* 0x0001ec0000002000 */
[----:B------:R-:W3:Y:S01]  /*9fd0*/  MUFU.EX2 R158, R37 ;  /* 0x00000025009e7308 */ /* 0x000ee20000000800 */
[C---:B-1----:R-:W-:Y:S01]  /*9fe0*/  FADD.FTZ R48, R156.reuse, R25 ;  /* 0x000000199c307221 */ /* 0x042fe20000010000 */
[----:B------:R1:W-:Y:S01]  /*9ff0*/  @!P1 SYNCS.ARRIVE.TRANS64.RED.A1T0 RZ, [R3+URZ], RZ ;  /* 0x000000ff03ff99a7 */ /* 0x0003e2000810043f */
[----:B------:R-:W-:-:S05]  /*a000*/  F2FP.F16.F32.PACK_AB R156, R156, R35 ;  /* 0x000000239c9c723e */ /* 0x000fca00000000ff */
[----:B------:R-:W1:Y:S01]  /*a010*/  MUFU.EX2 R43, R43 ;  /* 0x0000002b002b7308 */ /* 0x000e620000000800 */
[----:B--2---:R-:W-:-:S07]  /*a020*/  FADD.FTZ R25, R39, R48 ;  /* 0x0000003027197221 */ /* 0x004fce0000010000 */
[----:B------:R-:W2:Y:S01]  /*a030*/  MUFU.EX2 R160, R41 ;  /* 0x0000002900a07308 */ /* 0x000ea20000000800 */
[C---:B---3--:R-:W-:Y:S01]  /*a040*/  FADD.FTZ R48, R158.reuse, R25 ;  /* 0x000000199e307221 */ /* 0x048fe20000010000 */
[----:B------:R-:W-:Y:S01]  /*a050*/  FADD.FTZ R25, R97, R50 ;  /* 0x0000003261197221 */ /* 0x000fe20000010000 */
[----:B------:R-:W-:-:S03]  /*a060*/  F2FP.F16.F32.PACK_AB R158, R158, R39 ;  /* 0x000000279e9e723e */ /* 0x000fc600000000ff */
[----:B------:R-:W-:Y:S02]  /*a070*/  FADD.FTZ R50, R38, R25 ;  /* 0x0000001926327221 */ /* 0x000fe40000010000 */
[----:B------:R-:W3:Y:S01]  /*a080*/  MUFU.EX2 R47, R47 ;  /* 0x0000002f002f7308 */ /* 0x000ee20000000800 */
[----:B-1----:R-:W-:Y:S01]  /*a090*/  FADD.FTZ R3, R43, R48 ;  /* 0x000000302b037221 */ /* 0x002fe20000010000 */
[----:B------:R-:W-:-:S04]  /*a0a0*/  FADD.FTZ R25, R101, R50 ;  /* 0x0000003265197221 */ /* 0x000fc80000010000 */
[----:B------:R-:W-:Y:S02]  /*a0b0*/  FADD.FTZ R50, R40, R25 ;  /* 0x0000001928327221 */ /* 0x000fe40000010000 */
[----:B------:R-:W1:Y:S01]  /*a0c0*/  MUFU.EX2 R162, R45 ;  /* 0x0000002d00a27308 */ /* 0x000e620000000800 */
[C---:B--2---:R-:W-:Y:S01]  /*a0d0*/  FADD.FTZ R48, R160.reuse, R3 ;  /* 0x00000003a0307221 */ /* 0x044fe20000010000 */
[----:B------:R-:W-:Y:S01]  /*a0e0*/  FADD.FTZ R25, R105, R50 ;  /* 0x0000003269197221 */ /* 0x000fe20000010000 */
[----:B------:R-:W-:-:S03]  /*a0f0*/  F2FP.F16.F32.PACK_AB R160, R160, R43 ;  /* 0x0000002ba0a0723e */ /* 0x000fc600000000ff */
[----:B------:R-:W-:Y:S02]  /*a100*/  FADD.FTZ R24, R42, R25 ;  /* 0x000000192a187221 */ /* 0x000fe40000010000 */
        /* <DEDUP_REMOVED lines=43> */
[----:B--2---:R-:W-:Y:S01]  /*a3c0*/  FADD.FTZ R3, R71, R24 ;  /* 0x0000001847037221 */ /* 0x004fe20000010000 */
[C---:B---3--:R-:W-:Y:S01]  /*a3d0*/  FADD.FTZ R0, R30.reuse, R25 ;  /* 0x000000191e007221 */ /* 0x048fe20000010000 */
[----:B------:R-:W-:Y:S02]  /*a3e0*/  F2FP.F16.F32.PACK_AB R175, R30, R117 ;  /* 0x000000751eaf723e */ /* 0x000fe400000000ff */
[C---:B-1----:R-:W-:Y:S01]  /*a3f0*/  FADD.FTZ R3, R28.reuse, R3 ;  /* 0x000000031c037221 */ /* 0x042fe20000010000 */
[----:B------:R-:W-:Y:S01]  /*a400*/  F2FP.F16.F32.PACK_AB R174, R28, R71 ;  /* 0x000000471cae723e */ /* 0x000fe200000000ff */
[----:B0-----:R-:W-:Y:S06]  /*a410*/  @!P0 BRA `(.L_x_11069) ;  /* 0x0000000000048947 */ /* 0x001fec0003800000 */
[----:B------:R-:W-:Y:S01]  /*a420*/  BPT.TRAP 0x1 ;  /* 0x000000040000795c */ /* 0x000fe20000300000 */
.L_x_11069:
[----:B------:R0:W1:Y:S01]  /*a430*/  SYNCS.PHASECHK.TRANS64.TRYWAIT P2, [R20+URZ+0x22850], R73 ;  /* 0x02285049140075a7 */ /* 0x000062000804017f */
[----:B------:R-:W-:Y:S05]  /*a440*/  @!P0 BRA `(.L_x_11070) ;  /* 0x0000000000048947 */ /* 0x000fea0003800000 */
[----:B------:R-:W-:Y:S01]  /*a450*/  BPT.TRAP 0x1 ;  /* 0x000000040000795c */ /* 0x000fe20000300000 */
.L_x_11070:
[----:B------:R-:W-:Y:S04]  /*a460*/  BSSY B0, `(.L_x_11071) ;  /* 0x0000004000007945 */ /* 0x000fe80003800000 */
[----:B-1----:R-:W-:Y:S05]  /*a470*/  @P2 BRA `(.L_x_11072) ;  /* 0x0000000000082947 */ /* 0x002fea0003800000 */
[----:B------:R-:W1:Y:S02]  /*a480*/  SYNCS.PHASECHK.TRANS64.TRYWAIT P2, [R20+URZ+0x22850], R73 ;  /* 0x02285049140075a7 */ /* 0x000e64000804017f */
[----:B-1----:R-:W-:Y:S05]  /*a490*/  @!P2 BRA `(.L_x_11073) ;  /* 0x000000e4004ca947 */ /* 0x002fea0003800000 */
.L_x_11072:
[----:B------:R-:W-:Y:S05]  /*a4a0*/  BSYNC B0 ;  /* 0x0000000000007941 */ /* 0x000fea0003800000 */
.L_x_11071:
[----:B------:R-:W-:Y:S05]  /*a4b0*/  WARPSYNC.ALL ;  /* 0x0000000000007948 */ /* 0x000fea0003800000 */
[----:B------:R-:W-:Y:S01]  /*a4c0*/  R2UR UR4, R18 ;  /* 0x00000000120472ca */ /* 0x000fe200000e0000 */
[----:B------:R2:W-:Y:S01]  /*a4d0*/  BAR.SYNC.DEFER_BLOCKING R21, 0x100 ;  /* 0x000400150000751d */ /* 0x0005e20000010000 */
[----:B------:R-:W-:Y:S01]  /*a4e0*/  IMAD.MOV.U32 R179, RZ, RZ, 0xc00 ;  /* 0x00000c00ffb37424 */ /* 0x000fe200078e00ff */
[----:B------:R-:W-:Y:S01]  /*a4f0*/  IADD3 R206, R176, -0x2, RZ ;  /* 0xfffffffeb0ce7810 */ /* 0x000fe20007ffe0ff */
[----:B01----:R-:W-:-:S03]  /*a500*/  @!P1 VIADD R20, R20, 0x22860 ;  /* 0x0002286014149836 */ /* 0x003fc60000000000 */
[----:B------:R-:W-:Y:S01]  /*a510*/  ULDC UR46, c[0x0][0x988] ;  /* 0x00026200002e7ab9 */ /* 0x000fe20000000800 */
[----:B------:R-:W-:Y:S01]  /*a520*/  ULDC UR47, c[0x0][0x988] ;  /* 0x00026200002f7ab9 */ /* 0x000fe20000000800 */
        /* <DEDUP_REMOVED lines=9> */
[----:B------:R-:W-:Y:S01]  /*a5c0*/  R2UR UR7, R179 ;  /* 0x00000000b30772ca */ /* 0x000fe200000e0000 */
[----:B------:R-:W-:-:S12]  /*a5d0*/  IMAD.MOV.U32 R179, RZ, RZ, 0x40000040 ;  /* 0x40000040ffb37424 */ /* 0x000fd800078e00ff */
[----:B------:R-:W-:Y:S03]  /*a5e0*/  HGMMA.64x256x16.F32 R24, R152, gdesc[UR4].tnspB, RZ, !UPT, gsb0 ;  /* 0x43e0000498187df0 */ /* 0x000fe6000c0008ff */
[----:B------:R-:W-:Y:S02]  /*a5f0*/  WARPGROUP.DEPBAR.LE gsb0, 0x0 ;  /* 0x00008000000079c5 */ /* 0x000fe40000010000 */
[----:B------:R-:W-:Y:S01]  /*a600*/  VIADD R152, R178, 0x80 ;  /* 0x00000080b2987836 */ /* 0x000fe20000000000 */
[----:B------:R-:W-:Y:S01]  /*a610*/  MOV R153, 0x40000040 ;  /* 0x4000004000997802 */ /* 0x000fe20000000f00 */
[----:B------:R-:W-:-:S03]  /*a620*/  WARPGROUP.ARRIVE ;  /* 0x00000000000079c5 */ /* 0x000fc60000000000 */
        /* <DEDUP_REMOVED lines=16> */
[----:B------:R-:W-:Y:S01]  /*a730*/  VIADD R178, R178, 0x280 ;  /* 0x00000280b2b27836 */ /* 0x000fe20000000000 */
[----:B------:R-:W-:Y:S01]  /*a740*/  MOV R153, 0x40000040 ;  /* 0x4000004000997802 */ /* 0x000fe20000000f00 */
[----:B------:R-:W-:Y:S02]  /*a750*/  WARPGROUP.DEPBAR.LE gsb0, 0x0 ;  /* 0x00008000000079c5 */ /* 0x000fe40000010000 */
[----:B------:R-:W-:-:S15]  /*a760*/  WARPGROUP.ARRIVE ;  /* 0x00000000000079c5 */ /* 0x000fde0000000000 */
[----:B------:R-:W-:-:S05]  /*a770*/  NOP ;  /* 0x0000000000007918 */ /* 0x000fca0000000000 */
[----:B------:R-:W-:Y:S01]  /*a780*/  HGMMA.64x256x16.F32 R24, R164, gdesc[UR4].tnspB, R24, gsb0 ;  /* 0x43e00004a4187df0 */ /* 0x000fe20008000818 */
[----:B------:R-:W-:Y:S01]  /*a790*/  R2UR UR6, R152 ;  /* 0x00000000980672ca */ /* 0x000fe200000e0000 */
[----:B------:R-:W-:Y:S01]  /*a7a0*/  IMAD.IADD R152, R204, 0x1, -R202 ;  /* 0x00000001cc987824 */ /* 0x000fe200078e0aca */
[----:B------:R-:W-:-:S03]  /*a7b0*/  R2UR UR7, R153 ;  /* 0x00000000990772ca */ /* 0x000fc600000e0000 */
[----:B------:R-:W-:-:S04]  /*a7c0*/  IMAD R152, R205, 0x80, R152 ;  /* 0x00000080cd987824 */ /* 0x000fc800078e0298 */
[----:B------:R-:W-:-:S05]  /*a7d0*/  IMAD.HI R152, R152, 0x2aaaaaab, RZ ;  /* 0x2aaaaaab98987827 */ /* 0x000fca00078e02ff */
[----:B--2---:R-:W-:-:S04]  /*a7e0*/  SHF.R.U32.HI R21, RZ, 0x1f, R152 ;  /* 0x0000001fff157819 */ /* 0x004fc80000011698 */
[----:B------:R-:W-:-:S04]  /*a7f0*/  LEA.HI.SX32 R21, R152, R21, 0x1c ;  /* 0x0000001598157211 */ /* 0x000fc800078fe2ff */
        /* <DEDUP_REMOVED lines=14> */
[----:B------:R-:W-:Y:S02]  /*a8e0*/  IMAD.MOV.U32 R219, RZ, RZ, R8 ;  /* 0x000000ffffdb7224 */ /* 0x000fe400078e0008 */
[----:B------:R-:W-:-:S07]  /*a8f0*/  IMAD.MOV.U32 R220, RZ, RZ, R7 ;  /* 0x000000ffffdc7224 */ /* 0x000fce00078e0007 */
.L_x_11084:
        /* <DEDUP_REMOVED lines=8> */
.L_x_11075:
[----:B------:R-:W-:Y:S01]  /*a980*/  IMAD R21, R22, 0x8, R18 ;  /* 0x0000000816157824 */ /* 0x000fe200078e0212 */
[----:B0-----:R-:W-:-:S04]  /*a990*/  SHF.L.U32 R20, R23, 0x1f, RZ ;  /* 0x0000001f17147819 */ /* 0x001fc800000006ff */
[----:B------:R0:W1:Y:S01]  /*a9a0*/  SYNCS.PHASECHK.TRANS64.TRYWAIT P2, [R21+URZ+0x22830], R20 ;  /* 0x02283014150075a7 */ /* 0x000062000804017f */
[----:B------:R-:W-:Y:S05]  /*a9b0*/  @!P0 BRA `(.L_x_11076) ;  /* 0x0000000000048947 */ /* 0x000fea0003800000 */
[----:B------:R-:W-:Y:S01]  /*a9c0*/  BPT.TRAP 0x1 ;  /* 0x000000040000795c */ /* 0x000fe20000300000 */
.L_x_11076:
[----:B------:R-:W-:Y:S02]  /*a9d0*/  IMAD R6, R22, 0x300, R9 ;  /* 0x0000030016067824 */ /* 0x000fe400078e0209 */
[----:B------:R-:W-:Y:S01]  /*a9e0*/  IMAD.MOV.U32 R7, RZ, RZ, 0x40000040 ;  /* 0x40000040ff077424 */ /* 0x000fe200078e00ff */
[----:B-1----:R-:W-:Y:S06]  /*a9f0*/  @P2 BRA `(.L_x_11077) ;  /* 0x0000000000082947 */ /* 0x002fec0003800000 */
[----:B------:R-:W1:Y:S02]  /*aa00*/  SYNCS.PHASECHK.TRANS64.TRYWAIT P2, [R21+URZ+0x22830], R20 ;  /* 0x02283014150075a7 */ /* 0x000e64000804017f */
[----:B-1----:R-:W-:Y:S05]  /*aa10*/  @!P2 BRA `(.L_x_11078) ;  /* 0x000000e00000a947 */ /* 0x002fea0003800000 */
.L_x_11077:
[----:B------:R-:W-:Y:S05]  /*aa20*/  WARPSYNC.ALL ;  /* 0x0000000000007948 */ /* 0x000fea0003800000 */
[----:B------:R-:W-:Y:S01]  /*aa30*/  R2UR UR6, R6 ;  /* 0x00000000060672ca */ /* 0x000fe200000e0000 */
[----:B------:R-:W2:Y:S01]  /*aa40*/  LDL.LU R222, [R1] ;  /* 0x0000000001de7983 */ /* 0x000ea20000300800 */
[----:B------:R-:W-:Y:S01]  /*aa50*/  R2UR UR7, R7 ;  /* 0x00000000070772ca */ /* 0x000fe200000e0000 */
[----:B------:R-:W-:Y:S01]  /*aa60*/  WARPGROUP.ARRIVE ;  /* 0x00000000000079c5 */ /* 0x000fe20000000000 */
[----:B------:R-:W-:Y:S01]  /*aa70*/  R2UR UR4, R4 ;  /* 0x00000000040472ca */ /* 0x000fe200000e0000 */
[----:B------:R-:W-:Y:S01]  /*aa80*/  IMAD.MOV.U32 R215, RZ, RZ, 0x40000040 ;  /* 0x40000040ffd77424 */ /* 0x000fe200078e00ff */
[----:B------:R-:W-:Y:S01]  /*aa90*/  R2UR UR5, R5 ;  /* 0x00000000050572ca */ /* 0x000fe200000e0000 */
[----:B------:R-:W-:Y:S01]  /*aaa0*/  IMAD.MOV.U32 R7, RZ, RZ, 0x40000040 ;  /* 0x40000040ff077424 */ /* 0x000fe200078e00ff */
[----:B------:R-:W-:-:S11]  /*aab0*/  IADD3 R214, R6, 0x2, RZ ;  /* 0x0000000206d67810 */ /* 0x000fd60007ffe0ff */
        /* <DEDUP_REMOVED lines=22> */
[----:B------:R-:W-:-:S05]  /*ac20*/  SHF.L.U32 R7, R205, 0x7, RZ ;  /* 0x00000007cd077819 */ /* 0x000fca00000006ff */
[----:B------:R-:W-:-:S05]  /*ac30*/  IMAD R7, R206, -0x60, R7 ;  /* 0xffffffa0ce077824 */ /* 0x000fca00078e0207 */
[----:B------:R-:W-:-:S05]  /*ac40*/  IADD3 R7, R7, 0x1, R204 ;  /* 0x0000000107077810 */ /* 0x000fca0007ffe0cc */
[----:B------:R-:W-:-:S04]  /*ac50*/  IMAD.IADD R7, R7, 0x1, -R202 ;  /* 0x0000000107077824 */ /* 0x000fc800078e0aca */
[----:B------:R-:W-:-:S04]  /*ac60*/  IMAD R6, R212, -0x2, R7 ;  /* 0xfffffffed4067824 */ /* 0x000fc800078e0207 */
[----:B------:R-:W-:-:S05]  /*ac70*/  IMAD.IADD R6, R213, 0x1, R6 ;  /* 0x00000001d5067824 */ /* 0x000fca00078e0206 */
[C---:B------:R-:W-:Y:S02]  /*ac80*/  ISETP.GT.AND P2, PT, R6.reuse, RZ, PT ;  /* 0x000000ff0600720c */ /* 0x040fe40003f44270 */
[----:B------:R-:W-:Y:S02]  /*ac90*/  ISETP.GT.AND P3, PT, R6, 0x1, PT ;  /* 0x000000010600780c */ /* 0x000fe40003f64270 */
[----:B--2---:R-:W-:-:S04]  /*aca0*/  LOP3.LUT R222, R222, 0xfffffeff, RZ, 0xc0, !PT ;  /* 0xfffffeffdede7812 */ /* 0x004fc800078ec0ff */
[----:B------:R-:W-:-:S04]  /*acb0*/  @P1 LOP3.LUT R222, R222, 0x100, RZ, 0xfc, !PT ;  /* 0x00000100dede1812 */ /* 0x000fc800078efcff */
[----:B------:R-:W-:-:S04]  /*acc0*/  LOP3.LUT R222, R222, 0xffffff7f, RZ, 0xc0, !PT ;  /* 0xffffff7fdede7812 */ /* 0x000fc800078ec0ff */
[----:B------:R-:W-:-:S04]  /*acd0*/  @P0 LOP3.LUT R222, R222, 0x80, RZ, 0xfc, !PT ;  /* 0x00000080dede0812 */ /* 0x000fc800078efcff */
[----:B------:R-:W-:Y:S01]  /*ace0*/  LOP3.LUT R222, R222, 0xfffffdff, RZ, 0xc0, !PT ;  /* 0xfffffdffdede7812 */ /* 0x000fe200078ec0ff */
        /* <DEDUP_REMOVED lines=73> */
[----:B------:R-:W-:-:S05]  /*b180*/  FMNMX.FTZ R215, R197, R8, !PT ;  /* 0x00000008c5d77209 */ /* 0x000fca0007810000 */
[----:B------:R-:W2:Y:S02]  /*b190*/  SHFL.BFLY PT, R8, R215, 0x2, 0x1f ;  /* 0x0c401f00d7087f89 */ /* 0x000ea400000e0000 */
[----:B--2---:R-:W-:-:S05]  /*b1a0*/  FMNMX.FTZ R221, R215, R8, !PT ;  /* 0x00000008d7dd7209 */ /* 0x004fca0007810000 */
[----:B------:R-:W2:Y:S02]  /*b1b0*/  SHFL.BFLY PT, R8, R221, 0x1, 0x1f ;  /* 0x0c201f00dd087f89 */ /* 0x000ea400000e0000 */
[----:B--2---:R-:W-:Y:S01]  /*b1c0*/  FMNMX.FTZ R7, R221, R8, !PT ;  /* 0x00000008dd077209 */ /* 0x004fe20007810000 */
[----:B------:R-:W-:Y:S02]  /*b1d0*/  VIADD R8, R6, 0x8 ;  /* 0x0000000806087836 */ /* 0x000fe40000000000 */
[----:B------:R-:W-:Y:S01]  /*b1e0*/  IMAD.U32 R6, RZ, RZ, UR47 ;  /* 0x0000002fff067e24 */ /* 0x000fe2000f8e00ff */
[C---:B------:R-:W-:Y:S02]  /*b1f0*/  FSETP.NEU.FTZ.AND P2, PT, R7.reuse, -INF , PT ;  /* 0xff8000000700780b */ /* 0x040fe40003f5d000 */
[C---:B------:R-:W-:Y:S01]  /*b200*/  ISETP.GT.AND P3, PT, R8.reuse, RZ, PT ;  /* 0x000000ff0800720c */ /* 0x040fe20003f64270 */
[----:B------:R-:W-:Y:S01]  /*b210*/  FMUL.FTZ R215, R7, R6 ;  /* 0x0000000607d77220 */ /* 0x000fe20000410000 */
[----:B------:R-:W-:-:S02]  /*b220*/  ISETP.GT.AND P5, PT, R8, 0x1, PT ;  /* 0x000000010800780c */ /* 0x000fc40003fa4270 */
[----:B------:R-:W-:Y:S02]  /*b230*/  FSEL R154, R154, -INF , P3 ;  /* 0xff8000009a9a7808 */ /* 0x000fe40001800000 */
[C---:B------:R-:W-:Y:S02]  /*b240*/  ISETP.GT.AND P4, PT, R8.reuse, 0x8, PT ;  /* 0x000000080800780c */ /* 0x040fe40003f84270 */
        /* <DEDUP_REMOVED lines=8> */
[----:B------:R-:W-:Y:S02]  /*b2d0*/  FSEL R163, R163, -INF , P4 ;  /* 0xff800000a3a37808 */ /* 0x000fe40002000000 */
[----:B------:R-:W-:-:S02]  /*b2e0*/  FSEL R166, R166, -INF , P3 ;  /* 0xff800000a6a67808 */ /* 0x000fc40001800000 */
[C---:B------:R-:W-:Y:S02]  /*b2f0*/  ISETP.GT.AND P5, PT, R8.reuse, 0x19, PT ;  /* 0x000000190800780c */ /* 0x040fe40003fa4270 */
[C---:B------:R-:W-:Y:S02]  /*b300*/  ISETP.GT.AND P4, PT, R8.reuse, 0x20, PT ;  /* 0x000000200800780c */ /* 0x040fe40003f84270 */
[C---:B------:R-:W-:Y:S02]  /*b310*/  ISETP.GT.AND P3, PT, R8.reuse, 0x21, PT ;  /* 0x000000210800780c */ /* 0x040fe40003f64270 */
[----:B------:R-:W-:Y:S02]  /*b320*/  ISETP.GT.AND P1, PT, R8, 0x41, PT ;  /* 0x000000410800780c */ /* 0x000fe40003f24270 */
[----:B------:R-:W-:Y:S02]  /*b330*/  FSEL R167, R167, -INF , P5 ;  /* 0xff800000a7a77808 */ /* 0x000fe40002800000 */
[----:B------:R-:W-:-:S02]  /*b340*/  FSEL R170, R170, -INF , P4 ;  /* 0xff800000aaaa7808 */ /* 0x000fc40002000000 */
[----:B------:R-:W-:Y:S02]  /*b350*/  FSEL R171, R171, -INF , P3 ;  /* 0xff800000abab7808 */ /* 0x000fe40001800000 */
        /* <DEDUP_REMOVED lines=9> */
[----:B------:R-:W-:Y:S02]  /*b3f0*/  FSEL R223, R7, RZ, P2 ;  /* 0x000000ff07df7208 */ /* 0x000fe40001000000 */
[----:B------:R-:W-:-:S02]  /*b400*/  FSEL R179, R179, -INF , P5 ;  /* 0xff800000b3b37808 */ /* 0x000fc40002800000 */
[----:B------:R-:W-:Y:S01]  /*b410*/  FSEL R182, R182, -INF , P4 ;  /* 0xff800000b6b67808 */ /* 0x000fe20002000000 */
[----:B------:R-:W-:Y:S01]  /*b420*/  FADD.FTZ R214, -R223, R220 ;  /* 0x000000dcdfd67221 */ /* 0x000fe20000010100 */
[----:B------:R-:W-:Y:S02]  /*b430*/  @P1 LOP3.LUT R222, R222, 0x200, RZ, 0xfc, !PT ;  /* 0x00000200dede1812 */ /* 0x000fe400078efcff */
[----:B------:R-:W-:Y:S02]  /*b440*/  FSEL R183, R183, -INF , P3 ;  /* 0xff800000b7b77808 */ /* 0x000fe40001800000 */
[----:B------:R-:W-:Y:S01]  /*b450*/  FSEL R215, R215, RZ, P2 ;  /* 0x000000ffd7d77208 */ /* 0x000fe20001000000 */
[----:B------:R-:W-:Y:S01]  /*b460*/  STL [R1], R222 ;  /* 0x000000de01007387 */ /* 0x000fe20000100800 */
[C---:B------:R-:W-:Y:S02]  /*b470*/  ISETP.GT.AND P0, PT, R8.reuse, 0x48, PT ;  /* 0x000000480800780c */ /* 0x040fe40003f04270 */
[----:B------:R-:W-:Y:S01]  /*b480*/  ISETP.GT.AND P3, PT, R8, 0x50, PT ;  /* 0x000000500800780c */ /* 0x000fe20003f64270 */
[-CC-:B------:R-:W-:Y:S01]  /*b490*/  FFMA.FTZ R152, R152, R6.reuse, -R215.reuse ;  /* 0x0000000698987223 */ /* 0x180fe200000108d7 */
[C---:B------:R-:W-:Y:S01]  /*b4a0*/  ISETP.GT.AND P4, PT, R8.reuse, 0x51, PT ;  /* 0x000000510800780c */ /* 0x040fe20003f84270 */
[-CC-:B------:R-:W-:Y:S01]  /*b4b0*/  FFMA.FTZ R153, R153, R6.reuse, -R215.reuse ;  /* 0x0000000699997223 */ /* 0x180fe200000108d7 */
[----:B------:R-:W-:Y:S01]  /*b4c0*/  ISETP.GT.AND P5, PT, R8, 0x58, PT ;  /* 0x000000580800780c */ /* 0x000fe20003fa4270 */
[-CC-:B------:R-:W-:Y:S01]  /*b4d0*/  FFMA.FTZ R156, R156, R6.reuse, -R215.reuse ;  /* 0x000000069c9c7223 */ /* 0x180fe200000108d7 */
[C---:B------:R-:W-:Y:S01]  /*b4e0*/  ISETP.GT.AND P6, PT, R8.reuse, 0x59, PT ;  /* 0x000000590800780c */ /* 0x040fe20003fc4270 */
[-CC-:B------:R-:W-:Y:S01]  /*b4f0*/  FFMA.FTZ R157, R157, R6.reuse, -R215.reuse ;  /* 0x000000069d9d7223 */ /* 0x180fe200000108d7 */
[----:B------:R-:W-:Y:S01]  /*b500*/  ISETP.GT.AND P1, PT, R8, 0x40, PT ;  /* 0x000000400800780c */ /* 0x000fe20003f24270 */
[-CC-:B------:R-:W-:Y:S01]  /*b510*/  FFMA.FTZ R160, R160, R6.reuse, -R215.reuse ;  /* 0x00000006a0a07223 */ /* 0x180fe200000108d7 */
[----:B------:R-:W-:Y:S01]  /*b520*/  ISETP.GT.AND P2, PT, R8, 0x49, PT ;  /* 0x000000490800780c */ /* 0x000fe20003f44270 */
[-CC-:B------:R-:W-:Y:S01]  /*b530*/  FFMA.FTZ R161, R161, R6.reuse, -R215.reuse ;  /* 0x00000006a1a17223 */ /* 0x180fe200000108d7 */
        /* <DEDUP_REMOVED lines=19> */
[----:B------:R-:W-:Y:S01]  /*b670*/  FMNMX.FTZ R215, R155, R8, !PT ;  /* 0x000000089bd77209 */ /* 0x000fe20007810000 */
[----:B------:R2:W-:Y:S01]  /*b680*/  MUFU.EX2 R220, R189 ;  /* 0x000000bd00dc7308 */ /* 0x0005e20000000800 */
[----:B------:R-:W-:-:S02]  /*b690*/  FSEL R186, R186, -INF , P1 ;  /* 0xff800000baba7808 */ /* 0x000fc40000800000 */
[----:B------:R-:W-:Y:S02]  /*b6a0*/  FMNMX.FTZ R8, R158, R215, !PT ;  /* 0x000000d79e087209 */ /* 0x000fe40007810000 */
[----:B------:R-:W-:Y:S02]  /*b6b0*/  LOP3.LUT P1, RZ, R222, 0x200, RZ, 0xc0, !PT ;  /* 0x00000200deff7812 */ /* 0x000fe4000782c0ff */
[----:B------:R-:W-:Y:S01]  /*b6c0*/  FMNMX.FTZ R215, R159, R8, !PT ;  /* 0x000000089fd77209 */ /* 0x000fe20007810000 */
[----:B------:R-:W-:Y:S01]  /*b6d0*/  MUFU.EX2 R152, R152 ;  /* 0x0000009800987308 */ /* 0x000fe20000000800 */
[----:B------:R-:W-:Y:S01]  /*b6e0*/  FSEL R187, R187, -INF , P1 ;  /* 0xff800000bbbb7808 */ /* 0x000fe20000800000 */
[----:B--2---:R-:W-:Y:S01]  /*b6f0*/  FMUL.FTZ R189, R214, R6 ;  /* 0x00000006d6bd7220 */ /* 0x004fe20000410000 */
[----:B------:R-:W-:Y:S02]  /*b700*/  FMNMX.FTZ R8, R162, R215, !PT ;  /* 0x000000d7a2087209 */ /* 0x000fe40007810000 */
[----:B------:R-:W-:-:S02]  /*b710*/  FSEL R190, R190, -INF , P0 ;  /* 0xff800000bebe7808 */ /* 0x000fc40000000000 */
[----:B------:R-:W-:Y:S01]  /*b720*/  FMNMX.FTZ R215, R163, R8, !PT ;  /* 0x00000008a3d77209 */ /* 0x000fe20007810000 */
[----:B------:R-:W2:Y:S01]  /*b730*/  MUFU.EX2 R189, R189 ;  /* 0x000000bd00bd7308 */ /* 0x000ea20000000800 */
[----:B------:R-:W-:Y:S02]  /*b740*/  FSEL R191, R191, -INF , P2 ;  /* 0xff800000bfbf7808 */ /* 0x000fe40001000000 */
[----:B------:R-:W-:Y:S02]  /*b750*/  FMNMX.FTZ R8, R166, R215, !PT ;  /* 0x000000d7a6087209 */ /* 0x000fe40007810000 */
[----:B------:R-:W-:Y:S02]  /*b760*/  FSEL R194, R194, -INF , P3 ;  /* 0xff800000c2c27808 */ /* 0x000fe40001800000 */
[----:B------:R-:W-:Y:S01]  /*b770*/  FMNMX.FTZ R215, R167, R8, !PT ;  /* 0x00000008a7d77209 */ /* 0x000fe20007810000 */
[----:B------:R-:W3:Y:S01]  /*b780*/  MUFU.EX2 R153, R153 ;  /* 0x0000009900997308 */ /* 0x000ee20000000800 */
[----:B------:R-:W-:-:S02]  /*b790*/  FSEL R195, R195, -INF , P4 ;  /* 0xff800000c3c37808 */ /* 0x000fc40002000000 */
[----:B------:R-:W-:Y:S02]  /*b7a0*/  FMNMX.FTZ R8, R170, R215, !PT ;  /* 0x000000d7aa087209 */ /* 0x000fe40007810000 */
[----:B------:R-:W-:Y:S02]  /*b7b0*/  FSEL R198, R198, -INF , P5 ;  /* 0xff800000c6c67808 */ /* 0x000fe40002800000 */
[----:B------:R-:W-:Y:S01]  /*b7c0*/  FMNMX.FTZ R215, R171, R8, !PT ;  /* 0x00000008abd77209 */ /* 0x000fe20007810000 */
[----:B------:R-:W-:Y:S01]  /*b7d0*/  MUFU.EX2 R156, R156 ;  /* 0x0000009c009c7308 */ /* 0x000fe20000000800 */
[----:B------:R-:W-:Y:S01]  /*b7e0*/  FSEL R199, R199, -INF , P6 ;  /* 0xff800000c7c77808 */ /* 0x000fe20003000000 */
[----:B--2---:R-:W-:Y:S01]  /*b7f0*/  FFMA.FTZ R3, R189, R3, R152 ;  /* 0x00000003bd037223 */ /* 0x004fe20000010098 */
[----:B------:R-:W-:Y:S01]  /*b800*/  FMNMX.FTZ R8, R174, R215, !PT ;  /* 0x000000d7ae087209 */ /* 0x000fe20007810000 */
[-C--:B------:R-:W-:Y:S01]  /*b810*/  FMUL.FTZ R24, R24, R189.reuse ;  /* 0x000000bd18187220 */ /* 0x080fe20000410000 */
[----:B------:R-:W-:Y:S01]  /*b820*/  LOP3.LUT P1, RZ, R222, 0x100, RZ, 0xc0, !PT ;  /* 0x00000100deff7812 */ /* 0x000fe2000782c0ff */
[-C--:B------:R-:W-:Y:S01]  /*b830*/  FMUL.FTZ R25, R25, R189.reuse ;  /* 0x000000bd19197220 */ /* 0x080fe20000410000 */
[----:B------:R-:W-:Y:S01]  /*b840*/  FMNMX.FTZ R215, R175, R8, !PT ;  /* 0x00000008afd77209 */ /* 0x000fe20007810000 */
[----:B------:R-:W-:Y:S01]  /*b850*/  MUFU.EX2 R157, R157 ;  /* 0x0000009d009d7308 */ /* 0x000fe20000000800 */
[C---:B---3--:R-:W-:Y:S01]  /*b860*/  FADD.FTZ R3, R153.reuse, R3 ;  /* 0x0000000399037221 */ /* 0x048fe20000010000 */
[----:B------:R-:W-:Y:S01]  /*b870*/  F2FP.F16.F32.PACK_AB R152, R153, R152 ;  /* 0x000000989998723e */ /* 0x000fe200000000ff */
[----:B------:R-:W-:Y:S01]  /*b880*/  FMUL.FTZ R28, R28, R189 ;  /* 0x000000bd1c1c7220 */ /* 0x000fe20000410000 */
[----:B------:R-:W-:Y:S01]  /*b890*/  FMNMX.FTZ R8, R178, R215, !PT ;  /* 0x000000d7b2087209 */ /* 0x000fe20007810000 */
[-C--:B------:R-:W-:Y:S01]  /*b8a0*/  FMUL.FTZ R29, R29, R189.reuse ;  /* 0x000000bd1d1d7220 */ /* 0x080fe20000410000 */
[----:B------:R-:W-:Y:S01]  /*b8b0*/  LOP3.LUT P0, RZ, R222, 0x80, RZ, 0xc0, !PT ;  /* 0x00000080deff7812 */ /* 0x000fe2000780c0ff */
[-C--:B------:R-:W-:Y:S01]  /*b8c0*/  FMUL.FTZ R32, R32, R189.reuse ;  /* 0x000000bd20207220 */ /* 0x080fe20000410000 */
[----:B------:R-:W-:Y:S01]  /*b8d0*/  FMNMX.FTZ R215, R179, R8, !PT ;  /* 0x00000008b3d77209 */ /* 0x000fe20007810000 */
[----:B------:R-:W-:Y:S01]  /*b8e0*/  MUFU.EX2 R160, R160 ;  /* 0x000000a000a07308 */ /* 0x000fe20000000800 */
[-C--:B------:R-:W-:Y:S01]  /*b8f0*/  FMUL.FTZ R33, R33, R189.reuse ;  /* 0x000000bd21217220 */ /* 0x080fe20000410000 */
[----:B------:R-:W-:Y:S01]  /*b900*/  FMUL.FTZ R36, R36, R189 ;  /* 0x000000bd24247220 */ /* 0x000fe20000410000 */
[----:B------:R-:W-:Y:S01]  /*b910*/  FMNMX.FTZ R8, R182, R215, !PT ;  /* 0x000000d7b6087209 */ /* 0x000fe20007810000 */
[-C--:B------:R-:W-:Y:S01]  /*b920*/  FMUL.FTZ R37, R37, R189.reuse ;  /* 0x000000bd25257220 */ /* 0x080fe20000410000 */
[-C--:B------:R-:W-:Y:S01]  /*b930*/  FMUL.FTZ R40, R40, R189.reuse ;  /* 0x000000bd28287220 */ /* 0x080fe20000410000 */
        /* <DEDUP_REMOVED lines=66> */
[----:B------:R2:W-:Y:S01]  /*bd60*/  MUFU.EX2 R215, R177 ;  /* 0x000000b100d77308 */ /* 0x0005e20000000800 */
[----:B------:R-:W3:Y:S01]  /*bd70*/  SHFL.BFLY PT, R221, R8, 0x1, 0x1f ;  /* 0x0c201f0008dd7f89 */ /* 0x000ee200000e0000 */
        /* <DEDUP_REMOVED lines=8> */
[----:B------:R-:W-:-:S06]  /*be00*/  FMUL.FTZ R149, R149, R189 ;  /* 0x000000bd95957220 */ /* 0x000fcc0000410000 */
[----:B------:R-:W-:Y:S08]  /*be10*/  MUFU.EX2 R181, R181 ;  /* 0x000000b500b57308 */ /* 0x000ff00000000800 */
[----:B------:R-:W-:Y:S01]  /*be20*/  MUFU.EX2 R184, R184 ;  /* 0x000000b800b87308 */ /* 0x000fe20000000800 */
[----:B---3--:R-:W-:-:S04]  /*be30*/  FMNMX.FTZ R8, R8, R221, !PT ;  /* 0x000000dd08087209 */ /* 0x008fc80007810000 */
[C---:B------:R-:W-:Y:S01]  /*be40*/  FSETP.NEU.FTZ.AND P2, PT, R8.reuse, -INF , PT ;  /* 0xff8000000800780b */ /* 0x040fe20003f5d000 */
[----:B------:R-:W-:Y:S02]  /*be50*/  FMUL.FTZ R221, R8, R6 ;  /* 0x0000000608dd7220 */ /* 0x000fe40000410000 */
[----:B------:R-:W-:Y:S03]  /*be60*/  MUFU.EX2 R185, R185 ;  /* 0x000000b900b97308 */ /* 0x000fe60000000800 */
[----:B--2---:R-:W-:-:S05]  /*be70*/  FSEL R177, R221, RZ, P2 ;  /* 0x000000ffddb17208 */ /* 0x004fca0001000000 */
        /* <DEDUP_REMOVED lines=25> */
[----:B------:R-:W2:Y:S07]  /*c010*/  S2R R177, SR_TID.X ;  /* 0x0000000000b17919 */ /* 0x000eae0000002100 */
[----:B------:R3:W-:Y:S08]  /*c020*/  MUFU.EX2 R197, R154 ;  /* 0x0000009a00c57308 */ /* 0x0007f00000000800 */
[----:B------:R-:W-:Y:S01]  /*c030*/  MUFU.EX2 R221, R158 ;  /* 0x0000009e00dd7308 */ /* 0x000fe20000000800 */
[----:B---3--:R-:W-:-:S05]  /*c040*/  FSEL R154, R8, RZ, P2 ;  /* 0x000000ff089a7208 */ /* 0x008fca0001000000 */
[----:B------:R-:W-:Y:S01]  /*c050*/  FADD.FTZ R153, -R154, R219 ;  /* 0x000000db9a997221 */ /* 0x000fe20000010100 */
[----:B------:R-:W-:Y:S01]  /*c060*/  @!P1 VIADD R154, R21, 0x22840 ;  /* 0x00022840159a9836 */ /* 0x000fe20000000000 */
[----:B------:R-:W-:Y:S02]  /*c070*/  MUFU.EX2 R219, R214 ;  /* 0x000000d600db7308 */ /* 0x000fe40000000800 */
[----:B------:R-:W-:Y:S02]  /*c080*/  FMUL.FTZ R153, R153, R6 ;  /* 0x0000000699997220 */ /* 0x000fe40000410000 */
[----:B------:R-:W-:-:S04]  /*c090*/  @!P1 PRMT R154, RZ, 0x654, R154 ;  /* 0x00000654ff9a9816 */ /* 0x000fc8000000009a */
[----:B------:R-:W3:Y:S01]  /*c0a0*/  MUFU.EX2 R214, R153 ;  /* 0x0000009900d67308 */ /* 0x000ee20000000800 */
[----:B--2---:R-:W-:-:S04]  /*c0b0*/  SHF.R.U32.HI R177, RZ, 0x7, R177 ;  /* 0x00000007ffb17819 */ /* 0x004fc800000116b1 */
[----:B------:R-:W-:-:S03]  /*c0c0*/  IADD3 R177, -R177, 0xb, RZ ;  /* 0x0000000bb1b17810 */ /* 0x000fc60007ffe1ff */
[----:B------:R-:W2:Y:S02]  /*c0d0*/  MUFU.EX2 R155, R155 ;  /* 0x0000009b009b7308 */ /* 0x000ea40000000800 */
[----:B------:R4:W-:Y:S06]  /*c0e0*/  BAR.ARV R177, 0x100 ;  /* 0x000400b10000751d */ /* 0x0009ec0000002000 */
[----:B------:R5:W-:Y:S01]  /*c0f0*/  @!P1 SYNCS.ARRIVE.TRANS64.RED.A1T0 RZ, [R154+URZ], RZ ;  /* 0x000000ff9aff99a7 */ /* 0x000be2000810043f */
[----:B------:R-:W0:Y:S01]  /*c100*/  MUFU.EX2 R159, R159 ;  /* 0x0000009f009f7308 */ /* 0x000e220000000800 */
[----:B---3--:R-:W-:Y:S01]  /*c110*/  FFMA.FTZ R0, R214, R0, R197 ;  /* 0x00000000d6007223 */ /* 0x008fe200000100c5 */
[-C--:B------:R-:W-:Y:S01]  /*c120*/  FMUL.FTZ R26, R26, R214.reuse ;  /* 0x000000d61a1a7220 */ /* 0x080fe20000410000 */
[-C--:B------:R-:W-:Y:S01]  /*c130*/  FMUL.FTZ R27, R27, R214.reuse ;  /* 0x000000d61b1b7220 */ /* 0x080fe20000410000 */
[-C--:B------:R-:W-:Y:S01]  /*c140*/  FMUL.FTZ R30, R30, R214.reuse ;  /* 0x000000d61e1e7220 */ /* 0x080fe20000410000 */
[-C--:B------:R-:W-:Y:S01]  /*c150*/  FMUL.FTZ R31, R31, R214.reuse ;  /* 0x000000d61f1f7220 */ /* 0x080fe20000410000 */
[-C--:B------:R-:W-:Y:S01]  /*c160*/  FMUL.FTZ R34, R34, R214.reuse ;  /* 0x000000d622227220 */ /* 0x080fe20000410000 */
[----:B-----5:R-:W-:Y:S01]  /*c170*/  FADD.FTZ R154, R156, R3 ;  /* 0x000000039c9a7221 */ /* 0x020fe20000010000 */
[----:B------:R3:W5:Y:S01]  /*c180*/  MUFU.EX2 R222, R162 ;  /* 0x000000a200de7308 */ /* 0x0007620000000800 */
[----:B--2---:R-:W-:Y:S01]  /*c190*/  FADD.FTZ R0, R155, R0 ;  /* 0x000000009b007221 */ /* 0x004fe20000010000 */
[----:B------:R-:W-:Y:S01]  /*c1a0*/  FMUL.FTZ R35, R35, R214 ;  /* 0x000000d623237220 */ /* 0x000fe20000410000 */
[C---:B------:R-:W-:Y:S01]  /*c1b0*/  FADD.FTZ R3, R157.reuse, R154 ;  /* 0x0000009a9d037221 */ /* 0x040fe20000010000 */
[----:B------:R-:W-:Y:S01]  /*c1c0*/  F2FP.F16.F32.PACK_AB R154, R157, R156 ;  /* 0x0000009c9d9a723e */ /* 0x000fe200000000ff */
[----:B------:R-:W-:Y:S01]  /*c1d0*/  FADD.FTZ R0, R221, R0 ;  /* 0x00000000dd007221 */ /* 0x000fe20000010000 */
[-C--:B------:R-:W-:Y:S01]  /*c1e0*/  FMUL.FTZ R38, R38, R214.reuse ;  /* 0x000000d626267220 */ /* 0x080fe20000410000 */
[----:B------:R-:W-:Y:S01]  /*c1f0*/  FADD.FTZ R156, R160, R3 ;  /* 0x00000003a09c7221 */ /* 0x000fe20000010000 */
[----:B------:R-:W2:Y:S01]  /*c200*/  MUFU.EX2 R163, R163 ;  /* 0x000000a300a37308 */ /* 0x000ea20000000800 */
[-C--:B------:R-:W-:Y:S01]  /*c210*/  FMUL.FTZ R39, R39, R214.reuse ;  /* 0x000000d627277220 */ /* 0x080fe20000410000 */
[----:B------:R-:W-:Y:S01]  /*c220*/  FMUL.FTZ R42, R42, R214 ;  /* 0x000000d62a2a7220 */ /* 0x000fe20000410000 */
[C---:B------:R-:W-:Y:S01]  /*c230*/  FADD.FTZ R3, R161.reuse, R156 ;  /* 0x0000009ca1037221 */ /* 0x040fe20000010000 */
[----:B------:R-:W-:Y:S01]  /*c240*/  F2FP.F16.F32.PACK_AB R156, R161, R160 ;  /* 0x000000a0a19c723e */ /* 0x000fe200000000ff */
[-C--:B------:R-:W-:Y:S01]  /*c250*/  FMUL.FTZ R43, R43, R214.reuse ;  /* 0x000000d62b2b7220 */ /* 0x080fe20000410000 */
[-C--:B------:R-:W-:Y:S01]  /*c260*/  FMUL.FTZ R46, R46, R214.reuse ;  /* 0x000000d62e2e7220 */ /* 0x080fe20000410000 */
[----:B------:R-:W-:Y:S01]  /*c270*/  FADD.FTZ R158, R164, R3 ;  /* 0x00000003a49e7221 */ /* 0x000fe20000010000 */
[----:B------:R1:W4:Y:S01]  /*c280*/  MUFU.EX2 R223, R166 ;  /* 0x000000a600df7308 */ /* 0x0003220000000800 */
[-C--:B------:R-:W-:Y:S01]  /*c290*/  FMUL.FTZ R47, R47, R214.reuse ;  /* 0x000000d62f2f7220 */ /* 0x080fe20000410000 */
[----:B------:R-:W-:Y:S01]  /*c2a0*/  FMUL.FTZ R50, R50, R214 ;  /* 0x000000d632327220 */ /* 0x000fe20000410000 */
[C---:B------:R-:W-:Y:S01]  /*c2b0*/  FADD.FTZ R3, R165.reuse, R158 ;  /* 0x0000009ea5037221 */ /* 0x040fe20000010000 */
[----:B------:R-:W-:Y:S01]  /*c2c0*/  F2FP.F16.F32.PACK_AB R158, R165, R164 ;  /* 0x000000a4a59e723e */ /* 0x000fe200000000ff */
[-C--:B------:R-:W-:Y:S01]  /*c2d0*/  FMUL.FTZ R51, R51, R214.reuse ;  /* 0x000000d633337220 */ /* 0x080fe20000410000 */
[-C--:B------:R-:W-:Y:S01]  /*c2e0*/  FMUL.FTZ R54, R54, R214.reuse ;  /* 0x000000d636367220 */ /* 0x080fe20000410000 */
[----:B------:R-:W-:Y:S01]  /*c2f0*/  FADD.FTZ R160, R168, R3 ;  /* 0x00000003a8a07221 */ /* 0x000fe20000010000 */
[----:B------:R-:W4:Y:S01]  /*c300*/  MUFU.EX2 R167, R167 ;  /* 0x000000a700a77308 */ /* 0x000f220000000800 */
[-C--:B------:R-:W-:Y:S01]  /*c310*/  FMUL.FTZ R55, R55, R214.reuse ;  /* 0x000000d637377220 */ /* 0x080fe20000410000 */
[----:B------:R-:W-:Y:S01]  /*c320*/  FMUL.FTZ R58, R58, R214 ;  /* 0x000000d63a3a7220 */ /* 0x000fe20000410000 */
[C---:B------:R-:W-:Y:S01]  /*c330*/  FADD.FTZ R3, R169.reuse, R160 ;  /* 0x000000a0a9037221 */ /* 0x040fe20000010000 */
[----:B------:R-:W-:Y:S01]  /*c340*/  F2FP.F16.F32.PACK_AB R160, R169, R168 ;  /* 0x000000a8a9a0723e */ /* 0x000fe200000000ff */
[-C--:B------:R-:W-:Y:S01]  /*c350*/  FMUL.FTZ R59, R59, R214.reuse ;  /* 0x000000d63b3b7220 */ /* 0x080fe20000410000 */
[-C--:B------:R-:W-:Y:S01]  /*c360*/  FMUL.FTZ R62, R62, R214.reuse ;  /* 0x000000d63e3e7220 */ /* 0x080fe20000410000 */
[----:B---3--:R-:W-:Y:S01]  /*c370*/  FADD.FTZ R162, R172, R3 ;  /* 0x00000003aca27221 */ /* 0x008fe20000010000 */
[----:B------:R-:W-:Y:S01]  /*c380*/  MUFU.EX2 R224, R170 ;  /* 0x000000aa00e07308 */ /* 0x000fe20000000800 */
[-C--:B------:R-:W-:Y:S01]  /*c390*/  FMUL.FTZ R63, R63, R214.reuse ;  /* 0x000000d63f3f7220 */ /* 0x080fe20000410000 */
[----:B------:R-:W-:Y:S01]  /*c3a0*/  FMUL.FTZ R66, R66, R214 ;  /* 0x000000d642427220 */ /* 0x000fe20000410000 */
[C---:B------:R-:W-:Y:S01]  /*c3b0*/  FADD.FTZ R3, R173.reuse, R162 ;  /* 0x000000a2ad037221 */ /* 0x040fe20000010000 */
[----:B------:R-:W-:Y:S01]  /*c3c0*/  F2FP.F16.F32.PACK_AB R162, R173, R172 ;  /* 0x000000acada2723e */ /* 0x000fe200000000ff */
[-C--:B------:R-:W-:Y:S01]  /*c3d0*/  FMUL.FTZ R67, R67, R214.reuse ;  /* 0x000000d643437220 */ /* 0x080fe20000410000 */
[-C--:B------:R-:W-:Y:S01]  /*c3e0*/  FMUL.FTZ R70, R70, R214.reuse ;  /* 0x000000d646467220 */ /* 0x080fe20000410000 */
[----:B------:R-:W-:Y:S01]  /*c3f0*/  FADD.FTZ R164, R176, R3 ;  /* 0x00000003b0a47221 */ /* 0x000fe20000010000 */
[----:B0-----:R-:W-:Y:S01]  /*c400*/  FADD.FTZ R3, R159, R0 ;  /* 0x000000009f037221 */ /* 0x001fe20000010000 */
[----:B------:R-:W0:Y:S01]  /*c410*/  MUFU.EX2 R188, R188 ;  /* 0x000000bc00bc7308 */ /* 0x000e220000000800 */
[----:B------:R-:W-:Y:S01]  /*c420*/  FMUL.FTZ R71, R71, R214 ;  /* 0x000000d647477220 */ /* 0x000fe20000410000 */
[C---:B------:R-:W-:Y:S01]  /*c430*/  FADD.FTZ R153, R215.reuse, R164 ;  /* 0x000000a4d7997221 */ /* 0x040fe20000010000 */
[----:B-----5:R-:W-:Y:S01]  /*c440*/  FADD.FTZ R0, R222, R3 ;  /* 0x00000003de007221 */ /* 0x020fe20000010000 */
[----:B------:R-:W-:Y:S01]  /*c450*/  F2FP.F16.F32.PACK_AB R164, R215, R176 ;  /* 0x000000b0d7a4723e */ /* 0x000fe200000000ff */
[-C--:B------:R-:W-:Y:S01]  /*c460*/  FMUL.FTZ R74, R74, R214.reuse ;  /* 0x000000d64a4a7220 */ /* 0x080fe20000410000 */
[----:B-1----:R-:W-:Y:S01]  /*c470*/  FADD.FTZ R166, R180, R153 ;  /* 0x00000099b4a67221 */ /* 0x002fe20000010000 */
[----:B--2---:R-:W-:Y:S01]  /*c480*/  FADD.FTZ R0, R163, R0 ;  /* 0x00000000a3007221 */ /* 0x004fe20000010000 */
[----:B------:R-:W1:Y:S01]  /*c490*/  MUFU.EX2 R171, R171 ;  /* 0x000000ab00ab7308 */ /* 0x000e620000000800 */
[----:B------:R-:W-:Y:S01]  /*c4a0*/  FMUL.FTZ R75, R75, R214 ;  /* 0x000000d64b4b7220 */ /* 0x000fe20000410000 */
[----:B------:R-:W-:Y:S01]  /*c4b0*/  FADD.FTZ R3, R181, R166 ;  /* 0x000000a6b5037221 */ /* 0x000fe20000010000 */
[----:B----4-:R-:W-:Y:S01]  /*c4c0*/  FADD.FTZ R0, R223, R0 ;  /* 0x00000000df007221 */ /* 0x010fe20000010000 */
[----:B------:R-:W-:Y:S01]  /*c4d0*/  F2FP.F16.F32.PACK_AB R166, R181, R180 ;  /* 0x000000b4b5a6723e */ /* 0x000fe200000000ff */
[----:B------:R-:W-:Y:S01]  /*c4e0*/  FMUL.FTZ R78, R78, R214 ;  /* 0x000000d64e4e7220 */ /* 0x000fe20000410000 */
[----:B------:R-:W-:Y:S01]  /*c4f0*/  FADD.FTZ R168, R184, R3 ;  /* 0x00000003b8a87221 */ /* 0x000fe20000010000 */
[----:B------:R-:W-:Y:S01]  /*c500*/  FADD.FTZ R3, R167, R0 ;  /* 0x00000000a7037221 */ /* 0x000fe20000010000 */
[----:B------:R-:W2:Y:S01]  /*c510*/  MUFU.EX2 R192, R192 ;  /* 0x000000c000c07308 */ /* 0x000ea20000000800 */
[----:B0-----:R-:W-:Y:S01]  /*c520*/  F2FP.F16.F32.PACK_AB R170, R220, R188 ;  /* 0x000000bcdcaa723e */ /* 0x001fe200000000ff */
[C---:B------:R-:W-:Y:S01]  /*c530*/  FADD.FTZ R153, R185.reuse, R168 ;  /* 0x000000a8b9997221 */ /* 0x040fe20000010000 */
[----:B------:R-:W-:Y:S01]  /*c540*/  FADD.FTZ R0, R224, R3 ;  /* 0x00000003e0007221 */ /* 0x000fe20000010000 */
[----:B------:R-:W-:Y:S01]  /*c550*/  F2FP.F16.F32.PACK_AB R168, R185, R184 ;  /* 0x000000b8b9a8723e */ /* 0x000fe200000000ff */
[-C--:B------:R-:W-:Y:S01]  /*c560*/  FMUL.FTZ R79, R79, R214.reuse ;  /* 0x000000d64f4f7220 */ /* 0x080fe20000410000 */
[----:B------:R-:W-:Y:S01]  /*c570*/  FADD.FTZ R153, R188, R153 ;  /* 0x00000099bc997221 */ /* 0x000fe20000010000 */
[----:B------:R-:W-:Y:S01]  /*c580*/  FMUL.FTZ R82, R82, R214 ;  /* 0x000000d652527220 */ /* 0x000fe20000410000 */
[----:B------:R-:W0:Y:S01]  /*c590*/  MUFU.EX2 R175, R175 ;  /* 0x000000af00af7308 */ /* 0x000e220000000800 */
[C---:B-1----:R-:W-:Y:S01]  /*c5a0*/  FADD.FTZ R0, R171.reuse, R0 ;  /* 0x00000000ab007221 */ /* 0x042fe20000010000 */
[----:B------:R-:W-:Y:S01]  /*c5b0*/  FADD.FTZ R153, R220, R153 ;  /* 0x00000099dc997221 */ /* 0x000fe20000010000 */
[----:B------:R-:W-:Y:S01]  /*c5c0*/  F2FP.F16.F32.PACK_AB R161, R171, R224 ;  /* 0x000000e0aba1723e */ /* 0x000fe200000000ff */
        /* <DEDUP_REMOVED lines=40> */
[----:B------:R-:W-:Y:S01]  /*c850*/  FMUL.FTZ R139, R139, R214 ;  /* 0x000000d68b8b7220 */ /* 0x000fe20000410000 */
[C---:B------:R-:W-:Y:S01]  /*c860*/  FADD.FTZ R3, R174.reuse, R3 ;  /* 0x00000003ae037221 */ /* 0x040fe20000010000 */
[----:B------:R-:W-:Y:S01]  /*c870*/  F2FP.F16.F32.PACK_AB R174, R174, R196 ;  /* 0x000000c4aeae723e */ /* 0x000fe200000000ff */
        /* <DEDUP_REMOVED lines=10> */
[----:B--2---:R-:W-:Y:S01]  /*c920*/  FADD.FTZ R176, R182, R153 ;  /* 0x00000099b6b07221 */ /* 0x004fe20000010000 */
[----:B------:R-:W-:-:S02]  /*c930*/  F2FP.F16.F32.PACK_AB R153, R155, R197 ;  /* 0x000000c59b99723e */ /* 0x000fc400000000ff */
[----:B------:R-:W-:Y:S02]  /*c940*/  F2FP.F16.F32.PACK_AB R155, R159, R221 ;  /* 0x000000dd9f9b723e */ /* 0x000fe400000000ff */
[----:B------:R-:W-:Y:S02]  /*c950*/  F2FP.F16.F32.PACK_AB R159, R167, R223 ;  /* 0x000000dfa79f723e */ /* 0x000fe400000000ff */
        /* <DEDUP_REMOVED lines=9> */
[----:B0-----:R-:W-:Y:S01]  /*c9f0*/  FADD.FTZ R176, R190, R157 ;  /* 0x0000009dbeb07221 */ /* 0x001fe20000010000 */
[----:B------:R-:W-:-:S06]  /*ca00*/  F2FP.F16.F32.PACK_AB R157, R163, R222 ;  /* 0x000000dea39d723e */ /* 0x000fcc00000000ff */
[----:B------:R-:W0:Y:S01]  /*ca10*/  MUFU.EX2 R0, R195 ;  /* 0x000000c300007308 */ /* 0x000e220000000800 */
[----:B-1----:R-:W-:-:S07]  /*ca20*/  FADD.FTZ R176, R191, R176 ;  /* 0x000000b0bfb07221 */ /* 0x002fce0000010000 */
[----:B------:R-:W1:Y:S01]  /*ca30*/  MUFU.EX2 R198, R198 ;  /* 0x000000c600c67308 */ /* 0x000e620000000800 */
[----:B--2---:R-:W-:-:S07]  /*ca40*/  FADD.FTZ R163, R173, R176 ;  /* 0x000000b0ada37221 */ /* 0x004fce0000010000 */
[----:B------:R-:W2:Y:S01]  /*ca50*/  MUFU.EX2 R199, R199 ;  /* 0x000000c700c77308 */ /* 0x000ea20000000800 */
[C---:B0-----:R-:W-:Y:S01]  /*ca60*/  FADD.FTZ R171, R0.reuse, R163 ;  /* 0x000000a300ab7221 */ /* 0x041fe20000010000 */
[----:B------:R-:W-:Y:S02]  /*ca70*/  F2FP.F16.F32.PACK_AB R163, R175, R219 ;  /* 0x000000dbafa3723e */ /* 0x000fe400000000ff */
[----:B------:R-:W-:Y:S01]  /*ca80*/  F2FP.F16.F32.PACK_AB R173, R0, R173 ;  /* 0x000000ad00ad723e */ /* 0x000fe200000000ff */
[----:B-1----:R-:W-:Y:S01]  /*ca90*/  FADD.FTZ R176, R198, R171 ;  /* 0x000000abc6b07221 */ /* 0x002fe20000010000 */
[----:B------:R-:W-:-:S03]  /*caa0*/  F2FP.F16.F32.PACK_AB R171, R191, R190 ;  /* 0x000000bebfab723e */ /* 0x000fc600000000ff */
[C---:B--2---:R-:W-:Y:S01]  /*cab0*/  FADD.FTZ R0, R199.reuse, R176 ;  /* 0x000000b0c7007221 */ /* 0x044fe20000010000 */
[----:B------:R-:W-:Y:S01]  /*cac0*/  F2FP.F16.F32.PACK_AB R175, R199, R198 ;  /* 0x000000c6c7af723e */ /* 0x000fe200000000ff */
[----:B------:R-:W-:Y:S06]  /*cad0*/  @!P0 BRA `(.L_x_11079) ;  /* 0x0000000000048947 */ /* 0x000fec0003800000 */
[----:B------:R-:W-:Y:S01]  /*cae0*/  BPT.TRAP 0x1 ;  /* 0x000000040000795c */ /* 0x000fe20000300000 */
.L_x_11079:
[----:B------:R0:W1:Y:S01]  /*caf0*/  SYNCS.PHASECHK.TRANS64.TRYWAIT P2, [R21+URZ+0x22850], R20 ;  /* 0x02285014150075a7 */ /* 0x000062000804017f */
[----:B------:R-:W-:Y:S05]  /*cb00*/  @!P0 BRA `(.L_x_11080) ;  /* 0x0000000000048947 */ /* 0x000fea0003800000 */
[----:B------:R-:W-:Y:S01]  /*cb10*/  BPT.TRAP 0x1 ;  /* 0x000000040000795c */ /* 0x000fe20000300000 */
.L_x_11080:
[----:B------:R-:W-:Y:S04]  /*cb20*/  BSSY B0, `(.L_x_11081) ;  /* 0x0000004000007945 */ /* 0x000fe80003800000 */
[----:B-1----:R-:W-:Y:S05]  /*cb30*/  @P2 BRA `(.L_x_11082) ;  /* 0x0000000000082947 */ /* 0x002fea0003800000 */
[----:B------:R-:W1:Y:S02]  /*cb40*/  SYNCS.PHASECHK.TRANS64.TRYWAIT P2, [R21+URZ+0x22850], R20 ;  /* 0x02285014150075a7 */ /* 0x000e64000804017f */
[----:B-1----:R-:W-:Y:S05]  /*cb50*/  @!P2 BRA `(.L_x_11083) ;  /* 0x000000bc00c4a947 */ /* 0x002fea0003800000 */
.L_x_11082:
[----:B------:R-:W-:Y:S05]  /*cb60*/  BSYNC B0 ;  /* 0x0000000000007941 */ /* 0x000fea0003800000 */
.L_x_11081:
[----:B------:R-:W2:Y:S01]  /*cb70*/  S2R R176, SR_TID.X ;  /* 0x0000000000b07919 */ /* 0x000ea20000002100 */
[----:B------:R-:W-:Y:S05]  /*cb80*/  WARPSYNC.ALL ;  /* 0x0000000000007948 */ /* 0x000fea0003800000 */
[----:B------:R-:W-:Y:S01]  /*cb90*/  MOV R179, 0xc00 ;  /* 0x00000c0000b37802 */ /* 0x000fe20000000f00 */
[----:B01----:R-:W-:Y:S01]  /*cba0*/  @!P1 VIADD R21, R21, 0x22860 ;  /* 0x0002286015159836 */ /* 0x003fe20000000000 */
[C---:B------:R-:W-:Y:S01]  /*cbb0*/  ISETP.GT.AND P2, PT, R206.reuse, R207, PT ;  /* 0x000000cfce00720c */ /* 0x040fe20003f44270 */
[----:B------:R-:W-:Y:S02]  /*cbc0*/  VIADD R206, R206, 0xffffffff ;  /* 0xffffffffcece7836 */ /* 0x000fe40000000000 */
[----:B------:R-:W-:Y:S01]  /*cbd0*/  IMAD R178, R22, R179, UR37 ;  /* 0x0000002516b27e24 */ /* 0x000fe2000f8e02b3 */
[----:B------:R-:W-:Y:S01]  /*cbe0*/  @!P1 PRMT R21, RZ, 0x654, R21 ;  /* 0x00000654ff159816 */ /* 0x000fe20000000015 */
[----:B------:R-:W-:-:S02]  /*cbf0*/  IMAD.MOV.U32 R179, RZ, RZ, 0x40000040 ;  /* 0x40000040ffb37424 */ /* 0x000fc400078e00ff */
[----:B------:R-:W-:Y:S01]  /*cc00*/  IMAD.MOV.U32 R219, RZ, RZ, R8 ;  /* 0x000000ffffdb7224 */ /* 0x000fe200078e0008 */
[----:B------:R-:W-:Y:S01]  /*cc10*/  R2UR UR6, R178 ;  /* 0x00000000b20672ca */ /* 0x000fe200000e0000 */
[----:B------:R-:W-:Y:S01]  /*cc20*/  IMAD.MOV.U32 R220, RZ, RZ, R7 ;  /* 0x000000ffffdc7224 */ /* 0x000fe200078e0007 */
[----:B------:R-:W-:Y:S02]  /*cc30*/  R2UR UR7, R179 ;  /* 0x00000000b30772ca */ /* 0x000fe400000e0000 */
[----:B------:R-:W-:Y:S02]  /*cc40*/  MOV R179, 0x40000040 ;  /* 0x4000004000b37802 */ /* 0x000fe40000000f00 */
[----:B--2---:R-:W-:-:S05]  /*cc50*/  SHF.R.U32.HI R176, RZ, 0x7, R176 ;  /* 0x00000007ffb07819 */ /* 0x004fca00000116b0 */
        /* <DEDUP_REMOVED lines=45> */
.L_x_11074:
[----:B------:R-:W-:-:S13]  /*cf30*/  ISETP.GE.AND P2, PT, R206, RZ, PT ;  /* 0x000000ffce00720c */ /* 0x000fda0003f46270 */
[----:B------:R-:W-:Y:S05]  /*cf40*/  @!P2 BRA `(.L_x_11085) ;  /* 0x0000001c00b4a947 */ /* 0x000fea0003800000 */
[----:B------:R-:W-:Y:S01]  /*cf50*/  IMAD.MOV.U32 R202, RZ, RZ, R8 ;  /* 0x000000ffffca7224 */ /* 0x000fe200078e0008 */
[----:B------:R-:W-:-:S07]  /*cf60*/  MOV R207, R7 ;  /* 0x0000000700cf7202 */ /* 0x000fce0000000f00 */
.L_x_11095:
[----:B------:R-:W-:Y:S01]  /*cf70*/  VIADD R22, R22, 0x1 ;  /* 0x0000000116167836 */ /* 0x000fe20000000000 */
[----:B------:R-:W-:Y:S05]  /*cf80*/  YIELD ;  /* 0x0000000000007946 */ /* 0x000fea0003800000 */
[----:B------:R-:W-:-:S04]  /*cf90*/  ISETP.NE.AND P2, PT, R22, 0x2, PT ;  /* 0x000000021600780c */ /* 0x000fc80003f45270 */
[----:B------:R-:W-:Y:S02]  /*cfa0*/  SEL R6, RZ, 0x1, P2 ;  /* 0x00000001ff067807 */ /* 0x000fe40001000000 */
[----:B------:R-:W-:Y:S02]  /*cfb0*/  SEL R22, R22, RZ, P2 ;  /* 0x000000ff16167207 */ /* 0x000fe40001000000 */
[----:B------:R-:W-:Y:S01]  /*cfc0*/  LOP3.LUT R23, R23, R6, RZ, 0x3c, !PT ;  /* 0x0000000617177212 */ /* 0x000fe200078e3cff */
[----:B--2---:R-:W-:Y:S06]  /*cfd0*/  @!P0 BRA `(.L_x_11086) ;  /* 0x0000000000048947 */ /* 0x004fec0003800000 */
[----:B------:R-:W-:Y:S01]  /*cfe0*/  BPT.TRAP 0x1 ;  /* 0x000000040000795c */ /* 0x000fe20000300000 */
.L_x_11086:
[----:B01----:R-:W-:Y:S01]  /*cff0*/  IMAD R20, R22, 0x8, R18 ;  /* 0x0000000816147824 */ /* 0x003fe200078e0212 */
[----:B------:R-:W-:-:S04]  /*d000*/  SHF.L.U32 R21, R23, 0x1f, RZ ;  /* 0x0000001f17157819 */ /* 0x000fc800000006ff */
[----:B------:R0:W1:Y:S01]  /*d010*/  SYNCS.PHASECHK.TRANS64.TRYWAIT P2, [R20+URZ+0x22830], R21 ;  /* 0x02283015140075a7 */ /* 0x000062000804017f */
[----:B------:R-:W-:Y:S05]  /*d020*/  @!P0 BRA `(.L_x_11087) ;  /* 0x0000000000048947 */ /* 0x000fea0003800000 */
[----:B------:R-:W-:Y:S01]  /*d030*/  BPT.TRAP 0x1 ;  /* 0x000000040000795c */ /* 0x000fe20000300000 */
.L_x_11087:
[----:B------:R-:W-:Y:S02]  /*d040*/  IMAD R6, R22, 0x300, R9 ;  /* 0x0000030016067824 */ /* 0x000fe400078e0209 */
[----:B------:R-:W-:Y:S01]  /*d050*/  IMAD.MOV.U32 R7, RZ, RZ, 0x40000040 ;  /* 0x40000040ff077424 */ /* 0x000fe200078e00ff */
[----:B-1----:R-:W-:Y:S06]  /*d060*/  @P2 BRA `(.L_x_11088) ;  /* 0x0000000000082947 */ /* 0x002fec0003800000 */
[----:B------:R-:W1:Y:S02]  /*d070*/  SYNCS.PHASECHK.TRANS64.TRYWAIT P2, [R20+URZ+0x22830], R21 ;  /* 0x02283015140075a7 */ /* 0x000e64000804017f */
[----:B-1----:R-:W-:Y:S05]  /*d080*/  @!P2 BRA `(.L_x_11089) ;  /* 0x000000b8008ca947 */ /* 0x002fea0003800000 */
.L_x_11088:
        /* <DEDUP_REMOVED lines=11> */
[----:B------:R-:W-:-:S02]  /*d140*/  R2UR UR6, R204 ;  /* 0x00000000cc0672ca */ /* 0x000fc400000e0000 */
[----:B------:R-:W-:Y:S01]  /*d150*/  R2UR UR7, R205 ;  /* 0x00000000cd0772ca */ /* 0x000fe200000e0000 */
[----:B------:R-:W-:Y:S01]  /*d160*/  IMAD.MOV.U32 R205, RZ, RZ, 0x40000040 ;  /* 0x40000040ffcd7424 */ /* 0x000fe200078e00ff */
[----:B------:R-:W-:Y:S02]  /*d170*/  R2UR UR4, R14 ;  /* 0x000000000e0472ca */ /* 0x000fe400000e0000 */
[----:B------:R-:W-:Y:S02]  /*d180*/  R2UR UR5, R15 ;  /* 0x000000000f0572ca */ /* 0x000fe400000e0000 */
[C---:B------:R-:W-:Y:S01]  /*d190*/  IADD3 R204, R6.reuse, 0x4, RZ ;  /* 0x0000000406cc7810 */ /* 0x040fe20007ffe0ff */
[----:B------:R-:W-:Y:S01]  /*d1a0*/  VIADD R6, R6, 0x6 ;  /* 0x0000000606067836 */ /* 0x000fe20000000000 */
[----:B--2---:R-:W-:Y:S01]  /*d1b0*/  SHF.R.U32.HI R223, RZ, 0x7, R220 ;  /* 0x00000007ffdf7819 */ /* 0x004fe200000116dc */
        /* <DEDUP_REMOVED lines=47> */
[----:B------:R-:W-:-:S04]  /*d4b0*/  IMAD.U32 R6, RZ, RZ, UR46 ;  /* 0x0000002eff067e24 */ /* 0x000fc8000f8e00ff */
        /* <DEDUP_REMOVED lines=36> */
[----:B------:R-:W2:Y:S01]  /*d700*/  MUFU.EX2 R204, R204 ;  /* 0x000000cc00cc7308 */ /* 0x000ea20000000800 */
[----:B------:R-:W-:-:S04]  /*d710*/  FMNMX.FTZ R207, R175, R8, !PT ;  /* 0x00000008afcf7209 */ /* 0x000fc80007810000 */
[----:B------:R-:W-:-:S03]  /*d720*/  FMNMX.FTZ R8, R178, R207, !PT ;  /* 0x000000cfb2087209 */ /* 0x000fc60007810000 */
[----:B------:R-:W-:Y:S01]  /*d730*/  MUFU.EX2 R152, R152 ;  /* 0x0000009800987308 */ /* 0x000fe20000000800 */
[----:B------:R-:W-:-:S04]  /*d740*/  FMNMX.FTZ R207, R179, R8, !PT ;  /* 0x00000008b3cf7209 */ /* 0x000fc80007810000 */
[----:B------:R-:W-:-:S03]  /*d750*/  FMNMX.FTZ R8, R182, R207, !PT ;  /* 0x000000cfb6087209 */ /* 0x000fc60007810000 */
[----:B------:R-:W-:Y:S01]  /*d760*/  MUFU.EX2 R153, R153 ;  /* 0x0000009900997308 */ /* 0x000fe20000000800 */
[----:B------:R-:W-:Y:S01]  /*d770*/  FMNMX.FTZ R207, R183, R8, !PT ;  /* 0x00000008b7cf7209 */ /* 0x000fe20007810000 */
[-C--:B--2---:R-:W-:Y:S01]  /*d780*/  FMUL.FTZ R24, R24, R204.reuse ;  /* 0x000000cc18187220 */ /* 0x084fe20000410000 */
[-C--:B------:R-:W-:Y:S01]  /*d790*/  FMUL.FTZ R25, R25, R204.reuse ;  /* 0x000000cc19197220 */ /* 0x080fe20000410000 */
[-C--:B------:R-:W-:Y:S01]  /*d7a0*/  FMUL.FTZ R28, R28, R204.reuse ;  /* 0x000000cc1c1c7220 */ /* 0x080fe20000410000 */
[----:B------:R-:W-:Y:S01]  /*d7b0*/  FMNMX.FTZ R8, R186, R207, !PT ;  /* 0x000000cfba087209 */ /* 0x000fe20007810000 */
[-C--:B------:R-:W-:Y:S01]  /*d7c0*/  FMUL.FTZ R29, R29, R204.reuse ;  /* 0x000000cc1d1d7220 */ /* 0x080fe20000410000 */
[----:B------:R-:W-:Y:S01]  /*d7d0*/  FMUL.FTZ R32, R32, R204 ;  /* 0x000000cc20207220 */ /* 0x000fe20000410000 */
        /* <DEDUP_REMOVED lines=20> */
[----:B------:R-:W-:Y:S01]  /*d920*/  FMUL.FTZ R57, R57, R204 ;  /* 0x000000cc39397220 */ /* 0x000fe20000410000 */
[----:B------:R-:W-:Y:S01]  /*d930*/  FMNMX.FTZ R8, R198, R207, !PT ;  /* 0x000000cfc6087209 */ /* 0x000fe20007810000 */
[----:B------:R-:W-:Y:S01]  /*d940*/  FFMA.FTZ R207, R177, R6, -R205 ;  /* 0x00000006b1cf7223 */ /* 0x000fe200000108cd */
[----:B------:R-:W-:Y:S01]  /*d950*/  FMUL.FTZ R60, R60, R204 ;  /* 0x000000cc3c3c7220 */ /* 0x000fe20000410000 */
[----:B------:R-:W-:Y:S01]  /*d960*/  MUFU.EX2 R161, R161 ;  /* 0x000000a100a17308 */ /* 0x000fe20000000800 */
[----:B------:R-:W-:Y:S01]  /*d970*/  FMNMX.FTZ R8, R199, R8, !PT ;  /* 0x00000008c7087209 */ /* 0x000fe20007810000 */
[-C--:B------:R-:W-:Y:S01]  /*d980*/  FMUL.FTZ R61, R61, R204.reuse ;  /* 0x000000cc3d3d7220 */ /* 0x080fe20000410000 */
[-C--:B------:R-:W-:Y:S01]  /*d990*/  FMUL.FTZ R64, R64, R204.reuse ;  /* 0x000000cc40407220 */ /* 0x080fe20000410000 */
[-C--:B------:R-:W-:Y:S01]  /*d9a0*/  FMUL.FTZ R65, R65, R204.reuse ;  /* 0x000000cc41417220 */ /* 0x080fe20000410000 */
[-C--:B------:R-:W-:Y:S01]  /*d9b0*/  FMUL.FTZ R68, R68, R204.reuse ;  /* 0x000000cc44447220 */ /* 0x080fe20000410000 */
[----:B------:R-:W2:Y:S01]  /*d9c0*/  SHFL.BFLY PT, R214, R8, 0x2, 0x1f ;  /* 0x0c401f0008d67f89 */ /* 0x000ea200000e0000 */
        /* <DEDUP_REMOVED lines=23> */
[----:B--2---:R-:W-:Y:S01]  /*db40*/  FMNMX.FTZ R8, R8, R214, !PT ;  /* 0x000000d608087209 */ /* 0x004fe20007810000 */
[-C--:B------:R-:W-:Y:S01]  /*db50*/  FMUL.FTZ R109, R109, R204.reuse ;  /* 0x000000cc6d6d7220 */ /* 0x080fe20000410000 */
        /* <DEDUP_REMOVED lines=25> */
[----:B--2---:R-:W-:-:S05]  /*dcf0*/  FMNMX.FTZ R8, R8, R177, !PT ;  /* 0x000000b108087209 */ /* 0x004fca0007810000 */
[CC--:B------:R-:W-:Y:S01]  /*dd00*/  FMUL.FTZ R221, R8.reuse, R6.reuse ;  /* 0x0000000608dd7220 */ /* 0x0c0fe20000410000 */
[----:B------:R-:W-:Y:S01]  /*dd10*/  FADD.FTZ R177, -R8, R202 ;  /* 0x000000ca08b17221 */ /* 0x000fe20000010100 */
[----:B------:R-:W-:Y:S02]  /*dd20*/  MUFU.EX2 R207, R207 ;  /* 0x000000cf00cf7308 */ /* 0x000fe40000000800 */
[-CC-:B------:R-:W-:Y:S01]  /*dd30*/  FFMA.FTZ R205, R154, R6.reuse, -R221.reuse ;  /* 0x000000069acd7223 */ /* 0x180fe200000108dd */
[-C--:B------:R-:W-:Y:S01]  /*dd40*/  FMUL.FTZ R177, R177, R6.reuse ;  /* 0x00000006b1b17220 */ /* 0x080fe20000410000 */
        /* <DEDUP_REMOVED lines=11> */
[----:B------:R-:W-:Y:S01]  /*de00*/  @!P1 VIADD R154, R20, 0x22840 ;  /* 0x00022840149a9836 */ /* 0x000fe20000000000 */
[----:B------:R-:W3:Y:S01]  /*de10*/  MUFU.EX2 R205, R205 ;  /* 0x000000cd00cd7308 */ /* 0x000ee20000000800 */
[----:B--2---:R-:W-:Y:S01]  /*de20*/  IADD3 R177, -R223, 0xb, RZ ;  /* 0x0000000bdfb17810 */ /* 0x004fe20007ffe1ff */
[-CC-:B------:R-:W-:Y:S01]  /*de30*/  FFMA.FTZ R174, R174, R6.reuse, -R221.reuse ;  /* 0x00000006aeae7223 */ /* 0x180fe200000108dd */
[-CC-:B------:R-:W-:Y:S01]  /*de40*/  FFMA.FTZ R158, R183, R6.reuse, -R221.reuse ;  /* 0x00000006b79e7223 */ /* 0x180fe200000108dd */
[----:B------:R-:W-:Y:S01]  /*de50*/  @!P1 PRMT R154, RZ, 0x654, R154 ;  /* 0x00000654ff9a9816 */ /* 0x000fe2000000009a */
[-CC-:B------:R-:W-:Y:S01]  /*de60*/  FFMA.FTZ R186, R186, R6.reuse, -R221.reuse ;  /* 0x00000006baba7223 */ /* 0x180fe200000108dd */
[----:B------:R2:W-:Y:S06]  /*de70*/  BAR.ARV R177, 0x100 ;  /* 0x000400b10000751d */ /* 0x0005ec0000002000 */
[----:B------:R-:W4:Y:S01]  /*de80*/  MUFU.EX2 R155, R155 ;  /* 0x0000009b009b7308 */ /* 0x000f220000000800 */
[----:B------:R5:W-:Y:S01]  /*de90*/  @!P1 SYNCS.ARRIVE.TRANS64.RED.A1T0 RZ, [R154+URZ], RZ ;  /* 0x000000ff9aff99a7 */ /* 0x000be2000810043f */
[-CC-:B------:R-:W-:Y:S01]  /*dea0*/  FFMA.FTZ R187, R187, R6.reuse, -R221.reuse ;  /* 0x00000006bbbb7223 */ /* 0x180fe200000108dd */
[-CC-:B------:R-:W-:Y:S01]  /*deb0*/  FFMA.FTZ R190, R190, R6.reuse, -R221.reuse ;  /* 0x00000006bebe7223 */ /* 0x180fe200000108dd */
[----:B------:R-:W-:Y:S01]  /*dec0*/  FFMA.FTZ R191, R191, R6, -R221 ;  /* 0x00000006bfbf7223 */ /* 0x000fe200000108dd */
[----:B---3--:R-:W-:Y:S01]  /*ded0*/  FFMA.FTZ R0, R197, R0, R205 ;  /* 0x00000000c5007223 */ /* 0x008fe200000100cd */
[-CC-:B------:R-:W-:Y:S01]  /*dee0*/  FFMA.FTZ R194, R194, R6.reuse, -R221.reuse ;  /* 0x00000006c2c27223 */ /* 0x180fe200000108dd */
[-CC-:B------:R-:W-:Y:S01]  /*def0*/  FFMA.FTZ R195, R195, R6.reuse, -R221.reuse ;  /* 0x00000006c3c37223 */ /* 0x180fe200000108dd */
[----:B------:R-:W3:Y:S01]  /*df00*/  MUFU.EX2 R214, R214 ;  /* 0x000000d600d67308 */ /* 0x000ee20000000800 */
[-CC-:B-----5:R-:W-:Y:S01]  /*df10*/  FFMA.FTZ R154, R179, R6.reuse, -R221.reuse ;  /* 0x00000006b39a7223 */ /* 0x1a0fe200000108dd */
[-CC-:B------:R-:W-:Y:S01]  /*df20*/  FFMA.FTZ R198, R198, R6.reuse, -R221.reuse ;  /* 0x00000006c6c67223 */ /* 0x180fe200000108dd */
[-CC-:B------:R-:W-:Y:S01]  /*df30*/  FFMA.FTZ R199, R199, R6.reuse, -R221.reuse ;  /* 0x00000006c7c77223 */ /* 0x180fe200000108dd */
        /* <DEDUP_REMOVED lines=13> */
[-CC-:B-----5:R-:W-:Y:S01]  /*e010*/  FFMA.FTZ R215, R162, R6.reuse, -R221.reuse ;  /* 0x00000006a2d77223 */ /* 0x1a0fe200000108dd */
[----:B------:R-:W-:Y:S01]  /*e020*/  FFMA.FTZ R162, R182, R6, -R221 ;  /* 0x00000006b6a27223 */ /* 0x000fe200000108dd */
[----:B------:R-:W-:Y:S01]  /*e030*/  FFMA.FTZ R182, R204, R3, R152 ;  /* 0x00000003ccb67223 */ /* 0x000fe20000010098 */
[----:B------:R-:W-:Y:S01]  /*e040*/  F2FP.F16.F32.PACK_AB R152, R153, R152 ;  /* 0x000000989998723e */ /* 0x000fe200000000ff */
[-C--:B------:R-:W-:Y:S01]  /*e050*/  FMUL.FTZ R47, R47, R197.reuse ;  /* 0x000000c52f2f7220 */ /* 0x080fe20000410000 */
[-C--:B------:R-:W-:Y:S01]  /*e060*/  FMUL.FTZ R50, R50, R197.reuse ;  /* 0x000000c532327220 */ /* 0x080fe20000410000 */
[----:B------:R-:W-:Y:S01]  /*e070*/  FADD.FTZ R3, R153, R182 ;  /* 0x000000b699037221 */ /* 0x000fe20000010000 */
[----:B------:R-:W5:Y:S01]  /*e080*/  MUFU.EX2 R215, R215 ;  /* 0x000000d700d77308 */ /* 0x000f620000000800 */
[----:B----4-:R-:W-:Y:S01]  /*e090*/  FADD.FTZ R153, R155, R0 ;  /* 0x000000009b997221 */ /* 0x010fe20000010000 */
[-C--:B------:R-:W-:Y:S01]  /*e0a0*/  FMUL.FTZ R51, R51, R197.reuse ;  /* 0x000000c533337220 */ /* 0x080fe20000410000 */
[-C--:B------:R-:W-:Y:S01]  /*e0b0*/  FMUL.FTZ R54, R54, R197.reuse ;  /* 0x000000c536367220 */ /* 0x080fe20000410000 */
[-C--:B------:R-:W-:Y:S01]  /*e0c0*/  FMUL.FTZ R55, R55, R197.reuse ;  /* 0x000000c537377220 */ /* 0x080fe20000410000 */
[----:B---3--:R-:W-:Y:S01]  /*e0d0*/  FADD.FTZ R0, R214, R153 ;  /* 0x00000099d6007221 */ /* 0x008fe20000010000 */
        /* <DEDUP_REMOVED lines=11> */
[----:B-----5:R-:W-:Y:S01]  /*e190*/  FADD.FTZ R0, R215, R0 ;  /* 0x00000000d7007221 */ /* 0x020fe20000010000 */
        /* <DEDUP_REMOVED lines=32> */
[----:B---3--:R-:W-:Y:S01]  /*e3a0*/  FADD.FTZ R0, R167, R0 ;  /* 0x00000000a7007221 */ /* 0x008fe20000010000 */
[-C--:B------:R-:W-:Y:S01]  /*e3b0*/  FMUL.FTZ R115, R115, R197.reuse ;  /* 0x000000c573737220 */ /* 0x080fe20000410000 */
[-C--:B------:R-:W-:Y:S01]  /*e3c0*/  FMUL.FTZ R118, R118, R197.reuse ;  /* 0x000000c576767220 */ /* 0x080fe20000410000 */
[----:B------:R-:W-:Y:S01]  /*e3d0*/  FADD.FTZ R3, R165, R166 ;  /* 0x000000a6a5037221 */ /* 0x000fe20000010000 */
        /* <DEDUP_REMOVED lines=19> */
[----:B0-----:R-:W-:Y:S01]  /*e510*/  F2FP.F16.F32.PACK_AB R154, R157, R156 ;  /* 0x0000009c9d9a723e */ /* 0x001fe200000000ff */
[----:B---3--:R-:W-:Y:S01]  /*e520*/  FADD.FTZ R153, R175, R0 ;  /* 0x00000000af997221 */ /* 0x008fe20000010000 */
[----:B------:R-:W-:Y:S01]  /*e530*/  F2FP.F16.F32.PACK_AB R156, R161, R160 ;  /* 0x000000a0a19c723e */ /* 0x000fe200000000ff */
[----:B------:R-:W-:Y:S01]  /*e540*/  FADD.FTZ R160, R168, R3 ;  /* 0x00000003a8a07221 */ /* 0x000fe20000010000 */
[----:B------:R-:W-:Y:S01]  /*e550*/  F2FP.F16.F32.PACK_AB R161, R220, R171 ;  /* 0x000000abdca1723e */ /* 0x000fe200000000ff */
[C---:B------:R-:W-:Y:S01]  /*e560*/  FADD.FTZ R0, R178.reuse, R153 ;  /* 0x00000099b2007221 */ /* 0x040fe20000010000 */
[----:B------:R-:W-:Y:S01]  /*e570*/  F2FP.F16.F32.PACK_AB R157, R163, R215 ;  /* 0x000000d7a39d723e */ /* 0x000fe200000000ff */
[C---:B------:R-:W-:Y:S01]  /*e580*/  FADD.FTZ R3, R169.reuse, R160 ;  /* 0x000000a0a9037221 */ /* 0x040fe20000010000 */
[----:B------:R0:W-:Y:S01]  /*e590*/  MUFU.EX2 R204, R158 ;  /* 0x0000009e00cc7308 */ /* 0x0001e20000000800 */
[----:B------:R-:W-:Y:S01]  /*e5a0*/  F2FP.F16.F32.PACK_AB R160, R169, R168 ;  /* 0x000000a8a9a0723e */ /* 0x000fe200000000ff */
[----:B------:R-:W-:Y:S01]  /*e5b0*/  FMUL.FTZ R147, R147, R197 ;  /* 0x000000c593937220 */ /* 0x000fe20000410000 */
[----:B------:R-:W-:Y:S01]  /*e5c0*/  F2FP.F16.F32.PACK_AB R163, R178, R175 ;  /* 0x000000afb2a3723e */ /* 0x000fe200000000ff */
[-C--:B------:R-:W-:Y:S01]  /*e5d0*/  FMUL.FTZ R150, R150, R197.reuse ;  /* 0x000000c596967220 */ /* 0x080fe20000410000 */
[----:B------:R-:W-:-:S03]  /*e5e0*/  FMUL.FTZ R151, R151, R197 ;  /* 0x000000c597977220 */ /* 0x000fc60000410000 */
[----:B------:R-:W3:Y:S01]  /*e5f0*/  MUFU.EX2 R180, R180 ;  /* 0x000000b400b47308 */ /* 0x000ee20000000800 */
[----:B0-----:R-:W-:Y:S01]  /*e600*/  F2FP.F16.F32.PACK_AB R158, R165, R164 ;  /* 0x000000a4a59e723e */ /* 0x001fe200000000ff */
[----:B------:R-:W-:Y:S01]  /*e610*/  FADD.FTZ R164, R172, R3 ;  /* 0x00000003aca47221 */ /* 0x000fe20000010000 */
[----:B----4-:R-:W-:-:S03]  /*e620*/  FADD.FTZ R153, R179, R0 ;  /* 0x00000000b3997221 */ /* 0x010fc60000010000 */
[----:B------:R-:W-:Y:S01]  /*e630*/  FADD.FTZ R3, R173, R164 ;  /* 0x000000a4ad037221 */ /* 0x000fe20000010000 */
[----:B------:R-:W-:Y:S01]  /*e640*/  FADD.FTZ R0, R182, R153 ;  /* 0x00000099b6007221 */ /* 0x000fe20000010000 */
[----:B------:R0:W4:Y:S02]  /*e650*/  MUFU.EX2 R183, R162 ;  /* 0x000000a200b77308 */ /* 0x0001240000000800 */
[----:B------:R-:W-:-:S04]  /*e660*/  FADD.FTZ R164, R176, R3 ;  /* 0x00000003b0a47221 */ /* 0x000fc80000010000 */
[C---:B------:R-:W-:Y:S01]  /*e670*/  FADD.FTZ R3, R207.reuse, R164 ;  /* 0x000000a4cf037221 */ /* 0x040fe20000010000 */
[----:B------:R-:W-:Y:S01]  /*e680*/  F2FP.F16.F32.PACK_AB R164, R207, R176 ;  /* 0x000000b0cfa4723e */ /* 0x000fe200000000ff */
[----:B------:R-:W5:Y:S01]  /*e690*/  MUFU.EX2 R181, R181 ;  /* 0x000000b500b57308 */ /* 0x000f620000000800 */
[----:B0-----:R-:W-:Y:S01]  /*e6a0*/  F2FP.F16.F32.PACK_AB R162, R173, R172 ;  /* 0x000000acada2723e */ /* 0x001fe200000000ff */
[----:B---3--:R-:W-:-:S06]  /*e6b0*/  FADD.FTZ R166, R180, R3 ;  /* 0x00000003b4a67221 */ /* 0x008fcc0000010000 */
[----:B------:R-:W0:Y:S01]  /*e6c0*/  MUFU.EX2 R184, R184 ;  /* 0x000000b800b87308 */ /* 0x000e220000000800 */
[----:B----4-:R-:W-:-:S04]  /*e6d0*/  FADD.FTZ R153, R183, R0 ;  /* 0x00000000b7997221 */ /* 0x010fc80000010000 */
[----:B------:R-:W-:-:S03]  /*e6e0*/  FADD.FTZ R153, R204, R153 ;  /* 0x00000099cc997221 */ /* 0x000fc60000010000 */
[----:B------:R-:W3:Y:S01]  /*e6f0*/  MUFU.EX2 R186, R186 ;  /* 0x000000ba00ba7308 */ /* 0x000ee20000000800 */
[C---:B-----5:R-:W-:Y:S01]  /*e700*/  FADD.FTZ R3, R181.reuse, R166 ;  /* 0x000000a6b5037221 */ /* 0x060fe20000010000 */
[----:B------:R-:W-:-:S06]  /*e710*/  F2FP.F16.F32.PACK_AB R166, R181, R180 ;  /* 0x000000b4b5a6723e */ /* 0x000fcc00000000ff */
[----:B------:R-:W4:Y:S01]  /*e720*/  MUFU.EX2 R185, R185 ;  /* 0x000000b900b97308 */ /* 0x000f220000000800 */
[----:B0-----:R-:W-:-:S07]  /*e730*/  FADD.FTZ R168, R184, R3 ;  /* 0x00000003b8a87221 */ /* 0x001fce0000010000 */
[----:B------:R-:W0:Y:S01]  /*e740*/  MUFU.EX2 R169, R187 ;  /* 0x000000bb00a97308 */ /* 0x000e220000000800 */
[----:B---3--:R-:W-:-:S07]  /*e750*/  FADD.FTZ R0, R186, R153 ;  /* 0x00000099ba007221 */ /* 0x008fce0000010000 */
[----:B------:R-:W3:Y:S01]  /*e760*/  MUFU.EX2 R188, R188 ;  /* 0x000000bc00bc7308 */ /* 0x000ee20000000800 */
[C---:B----4-:R-:W-:Y:S01]  /*e770*/  FADD.FTZ R3, R185.reuse, R168 ;  /* 0x000000a8b9037221 */ /* 0x050fe20000010000 */
[----:B------:R-:W-:-:S06]  /*e780*/  F2FP.F16.F32.PACK_AB R168, R185, R184 ;  /* 0x000000b8b9a8723e */ /* 0x000fcc00000000ff */
[----:B------:R-:W4:Y:S01]  /*e790*/  MUFU.EX2 R190, R190 ;  /* 0x000000be00be7308 */ /* 0x000f220000000800 */
[C---:B0-----:R-:W-:Y:S01]  /*e7a0*/  FADD.FTZ R153, R169.reuse, R0 ;  /* 0x00000000a9997221 */ /* 0x041fe20000010000 */
[----:B------:R-:W-:-:S06]  /*e7b0*/  F2FP.F16.F32.PACK_AB R169, R169, R186 ;  /* 0x000000baa9a9723e */ /* 0x000fcc00000000ff */
[----:B------:R-:W0:Y:S01]  /*e7c0*/  MUFU.EX2 R189, R189 ;  /* 0x000000bd00bd7308 */ /* 0x000e220000000800 */
[----:B---3--:R-:W-:-:S07]  /*e7d0*/  FADD.FTZ R170, R188, R3 ;  /* 0x00000003bcaa7221 */ /* 0x008fce0000010000 */
[----:B------:R-:W3:Y:S01]  /*e7e0*/  MUFU.EX2 R191, R191 ;  /* 0x000000bf00bf7308 */ /* 0x000ee20000000800 */
[----:B----4-:R-:W-:Y:S01]  /*e7f0*/  FADD.FTZ R0, R190, R153 ;  /* 0x00000099be007221 */ /* 0x010fe20000010000 */
[----:B------:R-:W-:Y:S02]  /*e800*/  F2FP.F16.F32.PACK_AB R153, R155, R205 ;  /* 0x000000cd9b99723e */ /* 0x000fe400000000ff */
[----:B------:R-:W-:Y:S02]  /*e810*/  F2FP.F16.F32.PACK_AB R155, R159, R214 ;  /* 0x000000d69f9b723e */ /* 0x000fe400000000ff */
[----:B------:R-:W-:Y:S02]  /*e820*/  F2FP.F16.F32.PACK_AB R159, R167, R219 ;  /* 0x000000dba79f723e */ /* 0x000fe400000000ff */
[----:B------:R-:W4:Y:S01]  /*e830*/  MUFU.EX2 R192, R192 ;  /* 0x000000c000c07308 */ /* 0x000f220000000800 */
[C---:B0-----:R-:W-:Y:S01]  /*e840*/  FADD.FTZ R3, R189.reuse, R170 ;  /* 0x000000aabd037221 */ /* 0x041fe20000010000 */
[----:B------:R-:W-:-:S02]  /*e850*/  F2FP.F16.F32.PACK_AB R170, R189, R188 ;  /* 0x000000bcbdaa723e */ /* 0x000fc400000000ff */
[----:B------:R-:W-:-:S04]  /*e860*/  F2FP.F16.F32.PACK_AB R167, R204, R183 ;  /* 0x000000b7cca7723e */ /* 0x000fc800000000ff */
[----:B------:R-:W0:Y:S01]  /*e870*/  MUFU.EX2 R173, R194 ;  /* 0x000000c200ad7308 */ /* 0x000e220000000800 */
[----:B---3--:R-:W-:-:S07]  /*e880*/  FADD.FTZ R0, R191, R0 ;  /* 0x00000000bf007221 */ /* 0x008fce0000010000 */
[----:B------:R-:W3:Y:S01]  /*e890*/  MUFU.EX2 R193, R193 ;  /* 0x000000c100c17308 */ /* 0x000ee20000000800 */
[----:B----4-:R-:W-:-:S07]  /*e8a0*/  FADD.FTZ R172, R192, R3 ;  /* 0x00000003c0ac7221 */ /* 0x010fce0000010000 */
[----:B------:R-:W4:Y:S01]  /*e8b0*/  MUFU.EX2 R176, R195 ;  /* 0x000000c300b07308 */ /* 0x000f220000000800 */
[----:B0-----:R-:W-:-:S07]  /*e8c0*/  FADD.FTZ R165, R173, R0 ;  /* 0x00000000ada57221 */ /* 0x001fce0000010000 */
[----:B------:R-:W0:Y:S01]  /*e8d0*/  MUFU.EX2 R196, R196 ;  /* 0x000000c400c47308 */ /* 0x000e220000000800 */
[C---:B---3--:R-:W-:Y:S01]  /*e8e0*/  FADD.FTZ R3, R193.reuse, R172 ;  /* 0x000000acc1037221 */ /* 0x048fe20000010000 */
[----:B------:R-:W-:-:S06]  /*e8f0*/  F2FP.F16.F32.PACK_AB R172, R193, R192 ;  /* 0x000000c0c1ac723e */ /* 0x000fcc00000000ff */
[----:B------:R-:W3:Y:S01]  /*e900*/  MUFU.EX2 R198, R198 ;  /* 0x000000c600c67308 */ /* 0x000ee20000000800 */
[----:B----4-:R-:W-:Y:S01]  /*e910*/  FADD.FTZ R171, R176, R165 ;  /* 0x000000a5b0ab7221 */ /* 0x010fe20000010000 */
[----:B------:R-:W-:Y:S02]  /*e920*/  F2FP.F16.F32.PACK_AB R165, R182, R179 ;  /* 0x000000b3b6a5723e */ /* 0x000fe400000000ff */
[----:B------:R-:W-:-:S04]  /*e930*/  F2FP.F16.F32.PACK_AB R173, R176, R173 ;  /* 0x000000adb0ad723e */ /* 0x000fc800000000ff */
[----:B------:R-:W4:Y:S01]  /*e940*/  MUFU.EX2 R199, R199 ;  /* 0x000000c700c77308 */ /* 0x000f220000000800 */
[----:B0-----:R-:W-:Y:S01]  /*e950*/  FADD.FTZ R3, R196, R3 ;  /* 0x00000003c4037221 */ /* 0x001fe20000010000 */
[----:B------:R-:W-:-:S03]  /*e960*/  F2FP.F16.F32.PACK_AB R174, R202, R196 ;  /* 0x000000c4caae723e */ /* 0x000fc600000000ff */
[----:B------:R-:W-:Y:S01]  /*e970*/  FADD.FTZ R3, R202, R3 ;  /* 0x00000003ca037221 */ /* 0x000fe20000010000 */
[----:B---3--:R-:W-:Y:S01]  /*e980*/  FADD.FTZ R0, R198, R171 ;  /* 0x000000abc6007221 */ /* 0x008fe20000010000 */
[----:B------:R-:W-:-:S03]  /*e990*/  F2FP.F16.F32.PACK_AB R171, R191, R190 ;  /* 0x000000bebfab723e */ /* 0x000fc600000000ff */
[C---:B----4-:R-:W-:Y:S01]  /*e9a0*/  FADD.FTZ R0, R199.reuse, R0 ;  /* 0x00000000c7007221 */ /* 0x050fe20000010000 */
[----:B------:R-:W-:Y:S01]  /*e9b0*/  F2FP.F16.F32.PACK_AB R175, R199, R198 ;  /* 0x000000c6c7af723e */ /* 0x000fe200000000ff */
[----:B--2---:R-:W-:Y:S06]  /*e9c0*/  @!P0 BRA `(.L_x_11090) ;  /* 0x0000000000048947 */ /* 0x004fec0003800000 */
[----:B------:R-:W-:Y:S01]  /*e9d0*/  BPT.TRAP 0x1 ;  /* 0x000000040000795c */ /* 0x000fe20000300000 */
.L_x_11090:
[----:B------:R0:W2:Y:S01]  /*e9e0*/  SYNCS.PHASECHK.TRANS64.TRYWAIT P2, [R20+URZ+0x22850], R21 ;  /* 0x02285015140075a7 */ /* 0x0000a2000804017f */
[----:B------:R-:W-:Y:S05]  /*e9f0*/  @!P0 BRA `(.L_x_11091) ;  /* 0x0000000000048947 */ /* 0x000fea0003800000 */
[----:B------:R-:W-:Y:S01]  /*ea00*/  BPT.TRAP 0x1 ;  /* 0x000000040000795c */ /* 0x000fe20000300000 */
.L_x_11091:
[----:B------:R-:W-:Y:S04]  /*ea10*/  BSSY B0, `(.L_x_11092) ;  /* 0x0000004000007945 */ /* 0x000fe80003800000 */
[----:B--2---:R-:W-:Y:S05]  /*ea20*/  @P2 BRA `(.L_x_11093) ;  /* 0x0000000000082947 */ /* 0x004fea0003800000 */
[----:B------:R-:W2:Y:S02]  /*ea30*/  SYNCS.PHASECHK.TRANS64.TRYWAIT P2, [R20+URZ+0x22850], R21 ;  /* 0x02285015140075a7 */ /* 0x000ea4000804017f */
[----:B--2---:R-:W-:Y:S05]  /*ea40*/  @!P2 BRA `(.L_x_11094) ;  /* 0x000000a00030a947 */ /* 0x004fea0003800000 */
.L_x_11093:
[----:B------:R-:W-:Y:S05]  /*ea50*/  BSYNC B0 ;  /* 0x0000000000007941 */ /* 0x000fea0003800000 */
.L_x_11092:
[----:B------:R-:W3:Y:S01]  /*ea60*/  S2R R176, SR_TID.X ;  /* 0x0000000000b07919 */ /* 0x000ee20000002100 */
[----:B------:R-:W-:Y:S05]  /*ea70*/  WARPSYNC.ALL ;  /* 0x0000000000007948 */ /* 0x000fea0003800000 */
[----:B------:R-:W-:Y:S01]  /*ea80*/  MOV R179, 0xc00 ;  /* 0x00000c0000b37802 */ /* 0x000fe20000000f00 */
[----:B012---:R-:W-:Y:S01]  /*ea90*/  @!P1 VIADD R20, R20, 0x22860 ;  /* 0x0002286014149836 */ /* 0x007fe20000000000 */
[C---:B------:R-:W-:Y:S01]  /*eaa0*/  ISETP.GT.AND P2, PT, R206.reuse, RZ, PT ;  /* 0x000000ffce00720c */ /* 0x040fe20003f44270 */
        /* <DEDUP_REMOVED lines=55> */
.L_x_11085:
[----:B------:R-:W-:Y:S05]  /*ee20*/  WARPSYNC.ALL ;  /* 0x0000000000007948 */ /* 0x000fea0003800000 */
[----:B------:R-:W3:Y:S01]  /*ee30*/  SHFL.BFLY PT, R4, R3, 0x2, 0x1f ;  /* 0x0c401f0003047f89 */ /* 0x000ee200000e0000 */
[----:B------:R-:W-:Y:S01]  /*ee40*/  IADD3 R22, R22, 0x1, RZ ;  /* 0x0000000116167810 */ /* 0x000fe20007ffe0ff */
[----:B------:R-:W-:Y:S01]  /*ee50*/  VIADD R227, R227, 0x1 ;  /* 0x00000001e3e37836 */ /* 0x000fe20000000000 */
[----:B------:R4:W-:Y:S08]  /*ee60*/  BAR.ARV R177, 0x100 ;  /* 0x000400b10000751d */ /* 0x0009f00000002000 */
[----:B------:R-:W-:Y:S06]  /*ee70*/  BAR.ARV 0x8, 0x120 ;  /* 0x0204800000007b1d */ /* 0x000fec0000002000 */
[----:B------:R-:W-:Y:S01]  /*ee80*/  ISETP.NE.AND P0, PT, R22, 0x2, PT ;  /* 0x000000021600780c */ /* 0x000fe20003f05270 */
[----:B------:R-:W5:Y:S01]  /*ee90*/  SHFL.BFLY PT, R9, R0, 0x2, 0x1f ;  /* 0x0c401f0000097f89 */ /* 0x000f6200000e0000 */
[----:B------:R-:W-:-:S02]  /*eea0*/  PLOP3.LUT P1, PT, PT, PT, PT, 0x8, 0x0 ;  /* 0x000000000000781c */ /* 0x000fc40003f2e170 */
[----:B------:R-:W-:Y:S01]  /*eeb0*/  SEL R22, R22, RZ, P0 ;  /* 0x000000ff16167207 */ /* 0x000fe20000000000 */
[----:B---3--:R-:W-:Y:S01]  /*eec0*/  FADD.FTZ R10, R4, R3 ;  /* 0x00000003040a7221 */ /* 0x008fe20000010000 */
[----:B------:R-:W-:Y:S02]  /*eed0*/  IMAD.MOV.U32 R4, RZ, RZ, RZ ;  /* 0x000000ffff047224 */ /* 0x000fe400078e00ff */
[----:B------:R-:W-:Y:S02]  /*eee0*/  IMAD.MOV.U32 R3, RZ, RZ, -0x800000 ;  /* 0xff800000ff037424 */ /* 0x000fe400078e00ff */
[----:B------:R-:W3:Y:S01]  /*eef0*/  SHFL.BFLY PT, R5, R10, 0x1, 0x1f ;  /* 0x0c201f000a057f89 */ /* 0x000ee200000e0000 */
[----:B-----5:R-:W-:Y:S01]  /*ef00*/  FADD.FTZ R11, R9, R0 ;  /* 0x00000000090b7221 */ /* 0x020fe20000010000 */
[----:B------:R-:W-:-:S04]  /*ef10*/  IMAD.MOV.U32 R0, RZ, RZ, RZ ;  /* 0x000000ffff007224 */ /* 0x000fc800078e00ff */
[----:B------:R-:W5:Y:S01]  /*ef20*/  SHFL.BFLY PT, R12, R11, 0x1, 0x1f ;  /* 0x0c201f000b0c7f89 */ /* 0x000f6200000e0000 */
[----:B---3--:R-:W-:Y:S01]  /*ef30*/  FADD.FTZ R5, R10, R5 ;  /* 0x000000050a057221 */ /* 0x008fe20000010000 */
[----:B------:R-:W-:-:S04]  /*ef40*/  SEL R10, RZ, 0x1, P0 ;  /* 0x00000001ff0a7807 */ /* 0x000fc80000000000 */
[----:B------:R-:W-:Y:S02]  /*ef50*/  FSETP.NE.FTZ.AND P2, PT, R5, RZ, PT ;  /* 0x000000ff0500720b */ /* 0x000fe40003f55000 */
[----:B------:R-:W-:-:S11]  /*ef60*/  LOP3.LUT R23, R23, R10, RZ, 0x3c, !PT ;  /* 0x0000000a17177212 */ /* 0x000fd600078e3cff */
        /* <DEDUP_REMOVED lines=8> */
[----:B------:R-:W3:Y:S01]  /*eff0*/  @P3 MUFU.LG2 R14, R9 ;  /* 0x00000009000e3308 */ /* 0x000ee20000000c00 */
[----:B------:R-:W-:Y:S01]  /*f000*/  @P3 FMUL.FTZ R11, R6, 0.69314718246459960938 ;  /* 0x3f317218060b3820 */ /* 0x000fe20000410000 */
[-C--:B------:R-:W-:Y:S01]  /*f010*/  FMUL.FTZ R25, R25, R4.reuse ;  /* 0x0000000419197220 */ /* 0x080fe20000410000 */
[-C--:B------:R-:W-:Y:S01]  /*f020*/  FMUL.FTZ R28, R28, R4.reuse ;  /* 0x000000041c1c7220 */ /* 0x080fe20000410000 */
[-C--:B------:R-:W-:Y:S01]  /*f030*/  FMUL.FTZ R29, R29, R4.reuse ;  /* 0x000000041d1d7220 */ /* 0x080fe20000410000 */
[----:B-----5:R-:W-:Y:S01]  /*f040*/  @P2 FMUL.FTZ R13, R12, 0.69314718246459960938 ;  /* 0x3f3172180c0d2820 */ /* 0x020fe20000410000 */
[-C--:B------:R-:W-:Y:S01]  /*f050*/  FMUL.FTZ R32, R32, R4.reuse ;  /* 0x0000000420207220 */ /* 0x080fe20000410000 */
[-C--:B------:R-:W-:Y:S01]  /*f060*/  FMUL.FTZ R33, R33, R4.reuse ;  /* 0x0000000421217220 */ /* 0x080fe20000410000 */
[----:B------:R-:W5:Y:S01]  /*f070*/  @P3 MUFU.RCP R0, R9 ;  /* 0x0000000900003308 */ /* 0x000f620000001000 */
        /* <DEDUP_REMOVED lines=15> */
[----:B------:R-:W-:Y:S01]  /*f170*/  FMUL.FTZ R64, R64, R4 ;  /* 0x0000000440407220 */ /* 0x000fe20000410000 */
[-C--:B-----5:R-:W-:Y:S01]  /*f180*/  FMUL.FTZ R68, R35, R0.reuse ;  /* 0x0000000023447220 */ /* 0x0a0fe20000410000 */
        /* <DEDUP_REMOVED lines=106> */
[----:B----4-:R-:W-:-:S07]  /*f830*/  @P3 FFMA.FTZ R3, R11, R8, R14 ;  /* 0x000000080b033223 */ /* 0x010fce000001000e */
.L_x_11019:
[----:B------:R-:W-:Y:S05]  /*f840*/  WARPSYNC.ALL ;  /* 0x0000000000007948 */ /* 0x000fea0003800000 */
        /* <DEDUP_REMOVED lines=34> */
[C---:B------:R-:W-:Y:S02]  /*fa70*/  IADD3 R175, P2, R130.reuse, 0x40, RZ ;  /* 0x0000004082af7810 */ /* 0x040fe40007f5e0ff */
[----:B------:R-:W-:-:S02]  /*fa80*/  IADD3 R177, P3, R130, 0x60, RZ ;  /* 0x0000006082b17810 */ /* 0x000fc40007f7e0ff */
[----:B-12---:R-:W-:Y:S01]  /*fa90*/  LOP3.LUT R20, R151, 0x380, RZ, 0xc0, !PT ;  /* 0x0000038097147812 */ /* 0x006fe200078ec0ff */
[--C-:B-----5:R-:W-:Y:S01]  /*faa0*/  IMAD.X R31, RZ, RZ, R131.reuse, P2 ;  /* 0x000000ffff1f7224 */ /* 0x120fe200010e0683 */
[----:B------:R-:W-:Y:S01]  /*fab0*/  LOP3.LUT R30, R175, 0x380, RZ, 0xc0, !PT ;  /* 0x00000380af1e7812 */ /* 0x000fe200078ec0ff */
[--C-:B------:R-:W-:Y:S01]  /*fac0*/  IMAD.X R87, RZ, RZ, R131.reuse, P3 ;  /* 0x000000ffff577224 */ /* 0x100fe200018e0683 */
[----:B------:R-:W-:Y:S02]  /*fad0*/  IADD3 R179, P4, R130, 0x4000, RZ ;  /* 0x0000400082b37810 */ /* 0x000fe40007f9e0ff */
[----:B------:R-:W-:Y:S02]  /*fae0*/  SHF.R.U64 R20, R20, 0x3, RZ ;  /* 0x0000000314147819 */ /* 0x000fe400000012ff */
[----:B------:R-:W-:Y:S01]  /*faf0*/  IADD3 R106, P2, R130, 0x8000, RZ ;  /* 0x00008000826a7810 */ /* 0x000fe20007f5e0ff */
[----:B------:R-:W-:Y:S01]  /*fb00*/  IMAD.X R91, RZ, RZ, R131, P4 ;  /* 0x000000ffff5b7224 */ /* 0x000fe200020e0683 */
[----:B------:R-:W-:-:S02]  /*fb10*/  LOP3.LUT R86, R177, 0x380, RZ, 0xc0, !PT ;  /* 0x00000380b1567812 */ /* 0x000fc400078ec0ff */
[----:B------:R-:W-:Y:S01]  /*fb20*/  SHF.R.U64 R30, R30, 0x3, RZ ;  /* 0x000000031e1e7819 */ /* 0x000fe200000012ff */
[--C-:B------:R-:W-:Y:S01]  /*fb30*/  IMAD.X R107, RZ, RZ, R131.reuse, P2 ;  /* 0x000000ffff6b7224 */ /* 0x100fe200010e0683 */
[----:B------:R-:W-:Y:S02]  /*fb40*/  IADD3 R110, P3, R130, 0x8020, RZ ;  /* 0x00008020826e7810 */ /* 0x000fe40007f7e0ff */
[----:B------:R-:W-:Y:S02]  /*fb50*/  IADD3.X R21, RZ, R131, RZ, P1, !PT ;  /* 0x00000083ff157210 */ /* 0x000fe40000ffe4ff */
[----:B------:R-:W-:Y:S01]  /*fb60*/  LOP3.LUT R20, R20, R151, RZ, 0x3c, !PT ;  /* 0x0000009714147212 */ /* 0x000fe200078e3cff */
[----:B------:R-:W-:Y:S01]  /*fb70*/  IMAD.X R111, RZ, RZ, R131, P3 ;  /* 0x000000ffff6f7224 */ /* 0x000fe200018e0683 */
[----:B------:R-:W-:Y:S02]  /*fb80*/  IADD3 R185, P1, R130, 0x4060, RZ ;  /* 0x0000406082b97810 */ /* 0x000fe40007f3e0ff */
[----:B------:R-:W-:-:S02]  /*fb90*/  SHF.R.U64 R86, R86, 0x3, RZ ;  /* 0x0000000356567819 */ /* 0x000fc400000012ff */
[----:B------:R-:W-:Y:S02]  /*fba0*/  LOP3.LUT R30, R30, R175, RZ, 0x3c, !PT ;  /* 0x000000af1e1e7212 */ /* 0x000fe400078e3cff */
[----:B------:R-:W-:Y:S02]  /*fbb0*/  LOP3.LUT R151, R106, 0x380, RZ, 0xc0, !PT ;  /* 0x000003806a977812 */ /* 0x000fe400078ec0ff */
[----:B------:R-:W-:Y:S02]  /*fbc0*/  IADD3 R114, P4, R130, 0x8040, RZ ;  /* 0x0000804082727810 */ /* 0x000fe40007f9e0ff */
[----:B------:R-:W-:Y:S02]  /*fbd0*/  LOP3.LUT R175, R110, 0x380, RZ, 0xc0, !PT ;  /* 0x000003806eaf7812 */ /* 0x000fe400078ec0ff */
[----:B------:R-:W-:Y:S01]  /*fbe0*/  IADD3.X R103, RZ, R131, RZ, P1, !PT ;  /* 0x00000083ff677210 */ /* 0x000fe20000ffe4ff */
[----:B------:R-:W-:Y:S01]  /*fbf0*/  IMAD.X R115, RZ, RZ, R131, P4 ;  /* 0x000000ffff737224 */ /* 0x000fe200020e0683 */
[----:B------:R-:W-:-:S02]  /*fc00*/  LOP3.LUT R86, R86, R177, RZ, 0x3c, !PT ;  /* 0x000000b156567212 */ /* 0x000fc400078e3cff */
[----:B------:R-:W-:Y:S02]  /*fc10*/  SHF.R.U64 R151, R151, 0x3, RZ ;  /* 0x0000000397977819 */ /* 0x000fe400000012ff */
[C---:B------:R-:W-:Y:S02]  /*fc20*/  LOP3.LUT R15, R130.reuse, 0x380, RZ, 0xc0, !PT ;  /* 0x00000380820f7812 */ /* 0x040fe400078ec0ff */
[----:B------:R-:W-:Y:S02]  /*fc30*/  IADD3 R10, P1, R130, 0xc020, RZ ;  /* 0x0000c020820a7810 */ /* 0x000fe40007f3e0ff */
[----:B------:R-:W-:Y:S02]  /*fc40*/  LOP3.LUT R177, R114, 0x380, RZ, 0xc0, !PT ;  /* 0x0000038072b17812 */ /* 0x000fe400078ec0ff */
[----:B------:R-:W-:Y:S02]  /*fc50*/  SHF.R.U64 R175, R175, 0x3, RZ ;  /* 0x00000003afaf7819 */ /* 0x000fe400000012ff */
[----:B------:R-:W-:-:S02]  /*fc60*/  IADD3 R181, P5, R130, 0x4020, RZ ;  /* 0x0000402082b57810 */ /* 0x000fc40007fbe0ff */
[C---:B------:R-:W-:Y:S02]  /*fc70*/  IADD3 R183, P0, R130.reuse, 0x4040, RZ ;  /* 0x0000404082b77810 */ /* 0x040fe40007f1e0ff */
[----:B------:R-:W-:Y:S01]  /*fc80*/  IADD3 R14, P2, R130, 0xc040, RZ ;  /* 0x0000c040820e7810 */ /* 0x000fe20007f5e0ff */
[--C-:B------:R-:W-:Y:S01]  /*fc90*/  IMAD.X R95, RZ, RZ, R131.reuse, P5 ;  /* 0x000000ffff5f7224 */ /* 0x100fe200028e0683 */
[----:B------:R-:W-:Y:S01]  /*fca0*/  LOP3.LUT R106, R151, R106, RZ, 0x3c, !PT ;  /* 0x0000006a976a7212 */ /* 0x000fe200078e3cff */
[--C-:B------:R-:W-:Y:S01]  /*fcb0*/  IMAD.X R99, RZ, RZ, R131.reuse, P0 ;  /* 0x000000ffff637224 */ /* 0x100fe200000e0683 */
[----:B------:R-:W-:Y:S01]  /*fcc0*/  SHF.R.U64 R15, R15, 0x3, RZ ;  /* 0x000000030f0f7819 */ /* 0x000fe200000012ff */
[----:B------:R-:W-:Y:S01]  /*fcd0*/  IMAD.X R11, RZ, RZ, R131, P2 ;  /* 0x000000ffff0b7224 */ /* 0x000fe200010e0683 */
[----:B------:R-:W-:Y:S02]  /*fce0*/  LOP3.LUT R90, R179, 0x380, RZ, 0xc0, !PT ;  /* 0x00000380b35a7812 */ /* 0x000fe400078ec0ff */
[----:B------:R-:W-:-:S02]  /*fcf0*/  SHF.R.U64 R177, R177, 0x3, RZ ;  /* 0x00000003b1b17819 */ /* 0x000fc400000012ff */
[----:B------:R-:W-:Y:S02]  /*fd00*/  LOP3.LUT R110, R175, R110, RZ, 0x3c, !PT ;  /* 0x0000006eaf6e7212 */ /* 0x000fe400078e3cff */
[----:B------:R-:W-:Y:S02]  /*fd10*/  LOP3.LUT R151, R10, 0x380, RZ, 0xc0, !PT ;  /* 0x000003800a977812 */ /* 0x000fe400078ec0ff */
[----:B------:R-:W-:Y:S02]  /*fd20*/  IADD3 R8, P3, R130, 0xc060, RZ ;  /* 0x0000c06082087810 */ /* 0x000fe40007f7e0ff */
[----:B------:R-:W-:Y:S02]  /*fd30*/  LOP3.LUT R94, R181, 0x380, RZ, 0xc0, !PT ;  /* 0x00000380b55e7812 */ /* 0x000fe400078ec0ff */
[----:B------:R-:W-:Y:S02]  /*fd40*/  LOP3.LUT R175, R14, 0x380, RZ, 0xc0, !PT ;  /* 0x000003800eaf7812 */ /* 0x000fe400078ec0ff */
[----:B------:R-:W-:-:S02]  /*fd50*/  LOP3.LUT R98, R183, 0x380, RZ, 0xc0, !PT ;  /* 0x00000380b7627812 */ /* 0x000fc400078ec0ff */
[C---:B------:R-:W-:Y:S02]  /*fd60*/  IADD3 R118, P5, R130.reuse, 0x8060, RZ ;  /* 0x0000806082767810 */ /* 0x040fe40007fbe0ff */
[----:B------:R-:W-:Y:S02]  /*fd70*/  IADD3 R7, P0, R130, 0xc000, RZ ;  /* 0x0000c00082077810 */ /* 0x000fe40007f1e0ff */
[----:B------:R-:W-:Y:S01]  /*fd80*/  LOP3.LUT R130, R15, R130, RZ, 0x3c, !PT ;  /* 0x000000820f827212 */ /* 0x000fe200078e3cff */
[--C-:B------:R-:W-:Y:S01]  /*fd90*/  IMAD.X R119, RZ, RZ, R131.reuse, P5 ;  /* 0x000000ffff777224 */ /* 0x100fe200028e0683 */
[----:B------:R-:W-:Y:S01]  /*fda0*/  SHF.R.U64 R90, R90, 0x3, RZ ;  /* 0x000000035a5a7819 */ /* 0x000fe200000012ff */
[--C-:B------:R-:W-:Y:S01]  /*fdb0*/  IMAD.X R123, RZ, RZ, R131.reuse, P0 ;  /* 0x000000ffff7b7224 */ /* 0x100fe200000e0683 */
[----:B------:R-:W-:Y:S01]  /*fdc0*/  LOP3.LUT R114, R177, R114, RZ, 0x3c, !PT ;  /* 0x00000072b1727212 */ /* 0x000fe200078e3cff */
[----:B------:R-:W-:Y:S01]  /*fdd0*/  IMAD.X R15, RZ, RZ, R131, P3 ;  /* 0x000000ffff0f7224 */ /* 0x000fe200018e0683 */
[----:B------:R-:W-:-:S02]  /*fde0*/  SHF.R.U64 R151, R151, 0x3, RZ ;  /* 0x0000000397977819 */ /* 0x000fc400000012ff */
[----:B------:R-:W-:Y:S02]  /*fdf0*/  LOP3.LUT R102, R185, 0x380, RZ, 0xc0, !PT ;  /* 0x00000380b9667812 */ /* 0x000fe400078ec0ff */
[----:B------:R-:W-:Y:S02]  /*fe00*/  SHF.R.U64 R94, R94, 0x3, RZ ;  /* 0x000000035e5e7819 */ /* 0x000fe400000012ff */
[----:B------:R-:W-:Y:S02]  /*fe10*/  LOP3.LUT R177, R8, 0x380, RZ, 0xc0, !PT ;  /* 0x0000038008b17812 */ /* 0x000fe400078ec0ff */
[----:B------:R-:W-:Y:S02]  /*fe20*/  SHF.R.U64 R175, R175, 0x3, RZ ;  /* 0x00000003afaf7819 */ /* 0x000fe400000012ff */
[----:B------:R-:W-:Y:S02]  /*fe30*/  SHF.R.U64 R98, R98, 0x3, RZ ;  /* 0x0000000362627819 */ /* 0x000fe400000012ff */
[----:B------:R-:W-:-:S02]  /*fe40*/  LOP3.LUT R90, R90, R179, RZ, 0x3c, !PT ;  /* 0x000000b35a5a7212 */ /* 0x000fc400078e3cff */
[----:B------:R-:W-:Y:S02]  /*fe50*/  LOP3.LUT R126, R151, R10, RZ, 0x3c, !PT ;  /* 0x0000000a977e7212 */ /* 0x000fe400078e3cff */
[----:B------:R-:W-:Y:S02]  /*fe60*/  MOV R130, R130 ;  /* 0x0000008200827202 */ /* 0x000fe40000000f00 */
[----:B------:R-:W-:Y:S02]  /*fe70*/  SHF.R.U64 R102, R102, 0x3, RZ ;  /* 0x0000000366667819 */ /* 0x000fe400000012ff */
[----:B------:R-:W-:Y:S01]  /*fe80*/  LOP3.LUT R94, R94, R181, RZ, 0x3c, !PT ;  /* 0x000000b55e5e7212 */ /* 0x000fe200078e3cff */
[----:B------:R0:W-:Y:S01]  /*fe90*/  STSM.16.M88.4 [R130], R24 ;  /* 0x0000001882007844 */ /* 0x0001e20000000200 */
[----:B------:R-:W-:Y:S02]  /*fea0*/  SHF.R.U64 R177, R177, 0x3, RZ ;  /* 0x00000003b1b17819 */ /* 0x000fe400000012ff */
[----:B------:R-:W-:-:S02]  /*feb0*/  LOP3.LUT R10, R175, R14, RZ, 0x3c, !PT ;  /* 0x0000000eaf0a7212 */ /* 0x000fc400078e3cff */
[----:B------:R-:W-:Y:S02]  /*fec0*/  MOV R21, R20 ;  /* 0x0000001400157202 */ /* 0x000fe40000000f00 */
[----:B------:R-:W-:Y:S02]  /*fed0*/  LOP3.LUT R98, R98, R183, RZ, 0x3c, !PT ;  /* 0x000000b762627212 */ /* 0x000fe400078e3cff */
[----:B------:R-:W-:Y:S01]  /*fee0*/  MOV R30, R30 ;  /* 0x0000001e001e7202 */ /* 0x000fe20000000f00 */
[----:B------:R-:W-:Y:S01]  /*fef0*/  STSM.16.M88.4 [R21], R32 ;  /* 0x0000002015007844 */ /* 0x000fe20000000200 */
[----:B------:R-:W-:Y:S02]  /*ff00*/  MOV R86, R86 ;  /* 0x0000005600567202 */ /* 0x000fe40000000f00 */
[----:B------:R-:W-:Y:S01]  /*ff10*/  F2FP.F16.F32.PACK_AB R57, R5, R58 ;  /* 0x0000003a0539723e */ /* 0x000fe200000000ff */
[----:B------:R1:W-:Y:S01]  /*ff20*/  STSM.16.M88.4 [R30], R40 ;  /* 0x000000281e007844 */ /* 0x0003e20000000200 */
[----:B------:R-:W-:-:S02]  /*ff30*/  F2FP.F16.F32.PACK_AB R64, R65, R64 ;  /* 0x000000404140723e */ /* 0x000fc400000000ff */
[----:B------:R-:W-:Y:S01]  /*ff40*/  MOV R90, R90 ;  /* 0x0000005a005a7202 */ /* 0x000fe20000000f00 */
[----:B------:R-:W-:Y:S01]  /*ff50*/  STSM.16.M88.4 [R86], R48 ;  /* 0x0000003056007844 */ /* 0x000fe20000000200 */
[----:B------:R-:W-:Y:S02]  /*ff60*/  F2FP.F16.F32.PACK_AB R58, R61, R60 ;  /* 0x0000003c3d3a723e */ /* 0x000fe400000000ff */
[----:B------:R-:W-:Y:S02]  /*ff70*/  F2FP.F16.F32.PACK_AB R59, R59, R62 ;  /* 0x0000003e3b3b723e */ /* 0x000fe400000000ff */
[----:B------:R-:W-:Y:S02]  /*ff80*/  F2FP.F16.F32.PACK_AB R65, R67, R66 ;  /* 0x000000424341723e */ /* 0x000fe400000000ff */
[----:B------:R-:W-:Y:S01]  /*ff90*/  LOP3.LUT R102, R102, R185, RZ, 0x3c, !PT ;  /* 0x000000b966667212 */ /* 0x000fe200078e3cff */
[----:B------:R-:W-:Y:S01]  /*ffa0*/  STSM.16.M88.4 [R90], R56 ;  /* 0x000000385a007844 */ /* 0x000fe20000000200 */
[----:B------:R-:W-:-:S02]  /*ffb0*/  LOP3.LUT R179, R118, 0x380, RZ, 0xc0, !PT ;  /* 0x0000038076b37812 */ /* 0x000fc400078ec0ff */
[----:B------:R-:W-:Y:S02]  /*ffc0*/  LOP3.LUT R14, R177, R8, RZ, 0x3c, !PT ;  /* 0x00000008b10e7212 */ /* 0x000fe400078e3cff */
[----:B------:R-:W-:Y:S02]  /*ffd0*/  MOV R94, R94 ;  /* 0x0000005e005e7202 */ /* 0x000fe40000000f00 */
[----:B------:R-:W-:Y:S02]  /*ffe0*/  MOV R20, R10 ;  /* 0x0000000a00147202 */ /* 0x000fe40000000f00 */
[----:B------:R-:W-:Y:S02]  /*fff0*/  F2FP.F16.F32.PACK_AB R66, R69, R159 ;  /* 0x0000009f4542723e */ /* 0x000fe400000000ff */
[----:B------:R-:W-:Y:S02]  /*10000*/  F2FP.F16.F32.PACK_AB R67, R71, R70 ;  /* 0x000000464743723e */ /* 0x000fe400000000ff */
[----:B------:R-:W-:-:S02]  /*10010*/  LOP3.LUT R122, R7, 0x380, RZ, 0xc0, !PT ;  /* 0x00000380077a7812 */ /* 0x000fc400078ec0ff */
[----:B------:R-:W-:Y:S01]  /*10020*/  MOV R98, R98 ;  /* 0x0000006200627202 */ /* 0x000fe20000000f00 */
[----:B------:R-:W-:Y:S01]  /*10030*/  STSM.16.M88.4 [R94], R64 ;  /* 0x000000405e007844 */ /* 0x000fe20000000200 */
[----:B------:R-:W-:Y:S02]  /*10040*/  F2FP.F16.F32.PACK_AB R8, R73, R160 ;  /* 0x000000a04908723e */ /* 0x000fe400000000ff */
[----:B------:R-:W-:Y:S02]  /*10050*/  F2FP.F16.F32.PACK_AB R9, R75, R74 ;  /* 0x0000004a4b09723e */ /* 0x000fe400000000ff */
[----:B------:R-:W-:Y:S02]  /*10060*/  F2FP.F16.F32.PACK_AB R10, R77, R161 ;  /* 0x000000a14d0a723e */ /* 0x000fe400000000ff */
[----:B------:R-:W-:Y:S01]  /*10070*/  F2FP.F16.F32.PACK_AB R11, R79, R78 ;  /* 0x0000004e4f0b723e */ /* 0x000fe200000000ff */
[----:B------:R-:W-:Y:S01]  /*10080*/  IMAD.MOV.U32 R79, RZ, RZ, RZ ;  /* 0x000000ffff4f7224 */ /* 0x000fe200078e00ff */
[----:B------:R-:W-:-:S02]  /*10090*/  SHF.R.U64 R179, R179, 0x3, RZ ;  /* 0x00000003b3b37819 */ /* 0x000fc400000012ff */
[----:B------:R-:W-:Y:S01]  /*100a0*/  MOV R102, R102 ;  /* 0x0000006600667202 */ /* 0x000fe20000000f00 */
[----:B------:R2:W-:Y:S01]  /*100b0*/  STSM.16.M88.4 [R98], R8 ;  /* 0x0000000862007844 */ /* 0x0005e20000000200 */
[----:B0-----:R-:W-:Y:S02]  /*100c0*/  F2FP.F16.F32.PACK_AB R24, R81, R162 ;  /* 0x000000a25118723e */ /* 0x001fe400000000ff */
[----:B------:R-:W-:Y:S02]  /*100d0*/  F2FP.F16.F32.PACK_AB R25, R83, R82 ;  /* 0x000000525319723e */ /* 0x000fe400000000ff */
[----:B------:R-:W-:Y:S02]  /*100e0*/  F2FP.F16.F32.PACK_AB R26, R85, R163 ;  /* 0x000000a3551a723e */ /* 0x000fe400000000ff */
[----:B------:R-:W-:Y:S02]  /*100f0*/  F2FP.F16.F32.PACK_AB R27, R46, R38 ;  /* 0x000000262e1b723e */ /* 0x000fe400000000ff */
[----:B------:R-:W-:-:S02]  /*10100*/  SHF.R.U64 R122, R122, 0x3, RZ ;  /* 0x000000037a7a7819 */ /* 0x000fc400000012ff */
[----:B------:R-:W-:Y:S01]  /*10110*/  MOV R106, R106 ;  /* 0x0000006a006a7202 */ /* 0x000fe20000000f00 */
[----:B------:R0:W-:Y:S01]  /*10120*/  STSM.16.M88.4 [R102], R24 ;  /* 0x0000001866007844 */ /* 0x0001e20000000200 */
[----:B------:R-:W-:Y:S02]  /*10130*/  F2FP.F16.F32.PACK_AB R28, R89, R164 ;  /* 0x000000a4591c723e */ /* 0x000fe400000000ff */
[----:B------:R-:W-:Y:S02]  /*10140*/  F2FP.F16.F32.PACK_AB R29, R63, R54 ;  /* 0x000000363f1d723e */ /* 0x000fe400000000ff */
[----:B-1----:R-:W-:Y:S02]  /*10150*/  F2FP.F16.F32.PACK_AB R30, R93, R165 ;  /* 0x000000a55d1e723e */ /* 0x002fe400000000ff */
[----:B------:R-:W-:Y:S02]  /*10160*/  F2FP.F16.F32.PACK_AB R31, R84, R80 ;  /* 0x00000050541f723e */ /* 0x000fe400000000ff */
[----:B------:R-:W-:-:S02]  /*10170*/  MOV R110, R110 ;  /* 0x0000006e006e7202 */ /* 0x000fc40000000f00 */
[----:B------:R-:W-:Y:S01]  /*10180*/  F2FP.F16.F32.PACK_AB R32, R97, R166 ;  /* 0x000000a66120723e */ /* 0x000fe200000000ff */
[----:B------:R-:W-:Y:S01]  /*10190*/  STSM.16.M88.4 [R106], R28 ;  /* 0x0000001c6a007844 */ /* 0x000fe20000000200 */
[----:B------:R-:W-:Y:S02]  /*101a0*/  F2FP.F16.F32.PACK_AB R33, R92, R88 ;  /* 0x000000585c21723e */ /* 0x000fe400000000ff */
[----:B------:R-:W-:Y:S02]  /*101b0*/  F2FP.F16.F32.PACK_AB R34, R101, R167 ;  /* 0x000000a76522723e */ /* 0x000fe400000000ff */
[----:B------:R-:W-:Y:S02]  /*101c0*/  F2FP.F16.F32.PACK_AB R35, R100, R96 ;  /* 0x000000606423723e */ /* 0x000fe400000000ff */
[----:B------:R-:W-:Y:S02]  /*101d0*/  MOV R114, R114 ;  /* 0x0000007200727202 */ /* 0x000fe40000000f00 */
[----:B--2---:R-:W-:Y:S01]  /*101e0*/  F2FP.F16.F32.PACK_AB R8, R105, R168 ;  /* 0x000000a86908723e */ /* 0x004fe200000000ff */
[----:B------:R-:W-:Y:S01]  /*101f0*/  STSM.16.M88.4 [R110], R32 ;  /* 0x000000206e007844 */ /* 0x000fe20000000200 */
[----:B------:R-:W-:-:S02]  /*10200*/  F2FP.F16.F32.PACK_AB R9, R108, R104 ;  /* 0x000000686c09723e */ /* 0x000fc400000000ff */
[----:B------:R-:W-:Y:S02]  /*10210*/  F2FP.F16.F32.PACK_AB R10, R109, R169 ;  /* 0x000000a96d0a723e */ /* 0x000fe400000000ff */
[----:B------:R-:W-:Y:S02]  /*10220*/  F2FP.F16.F32.PACK_AB R11, R116, R112 ;  /* 0x00000070740b723e */ /* 0x000fe400000000ff */
[----:B------:R-:W-:Y:S02]  /*10230*/  LOP3.LUT R118, R179, R118, RZ, 0x3c, !PT ;  /* 0x00000076b3767212 */ /* 0x000fe400078e3cff */
[----:B------:R-:W-:Y:S01]  /*10240*/  LOP3.LUT R122, R122, R7, RZ, 0x3c, !PT ;  /* 0x000000077a7a7212 */ /* 0x000fe200078e3cff */
[----:B------:R1:W-:Y:S01]  /*10250*/  STSM.16.M88.4 [R114], R8 ;  /* 0x0000000872007844 */ /* 0x0003e20000000200 */
[----:B------:R-:W-:Y:S02]  /*10260*/  IADD3.X R127, RZ, R131, RZ, P1, !PT ;  /* 0x00000083ff7f7210 */ /* 0x000fe40000ffe4ff */
[----:B------:R-:W-:-:S02]  /*10270*/  MOV R118, R118 ;  /* 0x0000007600767202 */ /* 0x000fc40000000f00 */
[----:B0-----:R-:W-:Y:S02]  /*10280*/  F2FP.F16.F32.PACK_AB R24, R113, R170 ;  /* 0x000000aa7118723e */ /* 0x001fe400000000ff */
[----:B------:R-:W-:Y:S02]  /*10290*/  F2FP.F16.F32.PACK_AB R25, R124, R120 ;  /* 0x000000787c19723e */ /* 0x000fe400000000ff */
[----:B------:R-:W-:Y:S02]  /*102a0*/  F2FP.F16.F32.PACK_AB R26, R117, R171 ;  /* 0x000000ab751a723e */ /* 0x000fe400000000ff */
[----:B------:R-:W-:Y:S02]  /*102b0*/  F2FP.F16.F32.PACK_AB R27, R152, R128 ;  /* 0x00000080981b723e */ /* 0x000fe400000000ff */
[----:B------:R-:W-:Y:S02]  /*102c0*/  F2FP.F16.F32.PACK_AB R153, R154, R153 ;  /* 0x000000999a99723e */ /* 0x000fe400000000ff */
[----:B------:R-:W-:Y:S01]  /*102d0*/  MOV R122, R122 ;  /* 0x0000007a007a7202 */ /* 0x000fe20000000f00 */
[----:B------:R0:W-:Y:S01]  /*102e0*/  STSM.16.M88.4 [R118], R24 ;  /* 0x0000001876007844 */ /* 0x0001e20000000200 */
[----:B------:R-:W-:-:S02]  /*102f0*/  F2FP.F16.F32.PACK_AB R152, R121, R172 ;  /* 0x000000ac7998723e */ /* 0x000fc400000000ff */
[----:B------:R-:W-:Y:S02]  /*10300*/  F2FP.F16.F32.PACK_AB R154, R125, R173 ;  /* 0x000000ad7d9a723e */ /* 0x000fe400000000ff */
[----:B------:R-:W-:Y:S02]  /*10310*/  F2FP.F16.F32.PACK_AB R155, R156, R155 ;  /* 0x0000009b9c9b723e */ /* 0x000fe400000000ff */
[----:B------:R-:W-:Y:S02]  /*10320*/  F2FP.F16.F32.PACK_AB R157, R158, R157 ;  /* 0x0000009d9e9d723e */ /* 0x000fe400000000ff */
[----:B------:R-:W-:Y:S01]  /*10330*/  F2FP.F16.F32.PACK_AB R136, R137, R136 ;  /* 0x000000888988723e */ /* 0x000fe200000000ff */
[----:B------:R0:W-:Y:S01]  /*10340*/  STSM.16.M88.4 [R122], R152 ;  /* 0x000000987a007844 */ /* 0x0001e20000000200 */
[----:B------:R-:W-:Y:S02]  /*10350*/  ISETP.NE.U32.AND P0, PT, RZ, UR4, PT ;  /* 0x00000004ff007c0c */ /* 0x000fe4000bf05070 */
[----:B-1----:R-:W-:-:S02]  /*10360*/  IADD3 R8, P1, R217, UR4, RZ ;  /* 0x00000004d9087c10 */ /* 0x002fc4000ff3e0ff */
        /* <DEDUP_REMOVED lines=29> */
[----:B------:R-:W-:Y:S01]  /*10540*/  IADD3 R15, P4, R12, 0x1000, RZ ;  /* 0x000010000c0f7810 */ /* 0x000fe20007f9e0ff */
[----:B------:R-:W-:-:S12]  /*10550*/  @P1 BRA `(.L_x_11098) ;  /* 0x0000000000101947 */ /* 0x000fd80003800000 */
[----:B------:R-:W-:Y:S05]  /*10560*/  @!P0 BRA `(.L_x_11098) ;  /* 0x00000000000c8947 */ /* 0x000fea0003800000 */
[----:B------:R-:W2:Y:S04]  /*10570*/  LDG.E R5, desc[UR40][R8.64] ;  /* 0x0000002808057981 */ /* 0x000ea8000c1e1900 */
[----:B-----5:R-:W2:Y:S02]  /*10580*/  LDG.E R0, desc[UR40][R8.64+0x4] ;  /* 0x0000042808007981 */ /* 0x020ea4000c1e1900 */
[----:B--2---:R-:W-:-:S07]  /*10590*/  IADD3 R0, -R5, R0, RZ ;  /* 0x0000000005007210 */ /* 0x004fce0007ffe1ff */
.L_x_11098:
[----:B------:R-:W-:Y:S01]  /*105a0*/  SHF.R.S32.HI R80, RZ, 0x1f, R216 ;  /* 0x0000001fff507819 */ /* 0x000fe200000114d8 */
[----:B------:R-:W-:Y:S01]  /*105b0*/  ULDC.64 UR4, c[0x0][0xb70] ;  /* 0x0002dc0000047ab9 */ /* 0x000fe20000000a00 */
[--C-:B-----5:R-:W-:Y:S01]  /*105c0*/  SHF.R.S32.HI R21, RZ, 0x1f, R79.reuse ;  /* 0x0000001fff157819 */ /* 0x120fe2000001144f */
[----:B0-----:R-:W-:Y:S01]  /*105d0*/  IMAD.MOV.U32 R20, RZ, RZ, R79 ;  /* 0x000000ffff147224 */ /* 0x001fe200078e004f */
[----:B------:R-:W-:Y:S01]  /*105e0*/  SEL R231, R231, RZ, !P0 ;  /* 0x000000ffe7e77207 */ /* 0x000fe20004000000 */
[----:B------:R-:W-:Y:S01]  /*105f0*/  IMAD R5, R80, UR4, RZ ;  /* 0x0000000450057c24 */ /* 0x000fe2000f8e02ff */
[----:B------:R-:W-:Y:S01]  /*10600*/  SEL R225, R225, RZ, !P0 ;  /* 0x000000ffe1e17207 */ /* 0x000fe20004000000 */
[----:B------:R-:W-:Y:S01]  /*10610*/  IMAD.WIDE.U32 R6, R216, UR4, R20 ;  /* 0x00000004d8067c25 */ /* 0x000fe2000f8e0014 */
[C---:B------:R-:W-:Y:S02]  /*10620*/  IADD3 R29, P0, R12.reuse, 0x3000, RZ ;  /* 0x000030000c1d7810 */ /* 0x040fe40007f1e0ff */
[----:B------:R-:W-:Y:S01]  /*10630*/  IADD3 R25, P5, R12, 0x2000, RZ ;  /* 0x000020000c197810 */ /* 0x000fe20007fbe0ff */
[----:B------:R-:W-:Y:S01]  /*10640*/  IMAD R5, R216, UR5, R5 ;  /* 0x00000005d8057c24 */ /* 0x000fe2000f8e0205 */
[----:B------:R-:W-:Y:S01]  /*10650*/  ULDC.64 UR4, c[0x0][0xb78] ;  /* 0x0002de0000047ab9 */ /* 0x000fe20000000a00 */
[----:B------:R-:W-:Y:S01]  /*10660*/  IMAD R9, R229, 0x80, R213 ;  /* 0x00000080e5097824 */ /* 0x000fe200078e02d5 */
[C---:B------:R-:W-:Y:S01]  /*10670*/  IADD3 R37, P2, R12.reuse, 0x5000, RZ ;  /* 0x000050000c257810 */ /* 0x040fe20007f5e0ff */
[----:B------:R-:W-:Y:S01]  /*10680*/  IMAD.IADD R7, R7, 0x1, R5 ;  /* 0x0000000107077824 */ /* 0x000fe200078e0205 */
[----:B------:R-:W-:Y:S01]  /*10690*/  IADD3 R33, P1, R12, 0x4000, RZ ;  /* 0x000040000c217810 */ /* 0x000fe20007f3e0ff */
[----:B------:R-:W-:Y:S01]  /*106a0*/  IMAD R5, R231, UR4, RZ ;  /* 0x00000004e7057c24 */ /* 0x000fe2000f8e02ff */
[----:B------:R-:W-:Y:S01]  /*106b0*/  LOP3.LUT R28, R29, 0x380, RZ, 0xc0, !PT ;  /* 0x000003801d1c7812 */ /* 0x000fe200078ec0ff */
[----:B------:R-:W-:Y:S01]  /*106c0*/  IMAD.WIDE.U32 R6, R225, UR4, R6 ;  /* 0x00000004e1067c25 */ /* 0x000fe2000f8e0006 */
[----:B------:R-:W-:-:S02]  /*106d0*/  LOP3.LUT R14, R15, 0x380, RZ, 0xc0, !PT ;  /* 0x000003800f0e7812 */ /* 0x000fc400078ec0ff */
[----:B------:R-:W-:Y:S01]  /*106e0*/  LOP3.LUT R24, R25, 0x380, RZ, 0xc0, !PT ;  /* 0x0000038019187812 */ /* 0x000fe200078ec0ff */
[----:B------:R-:W-:Y:S01]  /*106f0*/  IMAD R8, R225, UR5, R5 ;  /* 0x00000005e1087c24 */ /* 0x000fe2000f8e0205 */
[----:B------:R-:W-:Y:S01]  /*10700*/  SHF.R.S32.HI R5, RZ, 0x1f, R9 ;  /* 0x0000001fff057819 */ /* 0x000fe20000011409 */
[----:B------:R-:W-:Y:S01]  /*10710*/  ULDC.64 UR4, c[0x0][0xb40] ;  /* 0x0002d00000047ab9 */ /* 0x000fe20000000a00 */
[----:B------:R-:W-:Y:S02]  /*10720*/  IADD3 R6, P3, R9, R6, RZ ;  /* 0x0000000609067210 */ /* 0x000fe40007f7e0ff */
[----:B------:R-:W-:Y:S02]  /*10730*/  LOP3.LUT R36, R37, 0x380, RZ, 0xc0, !PT ;  /* 0x0000038025247812 */ /* 0x000fe400078ec0ff */
[----:B------:R-:W-:Y:S02]  /*10740*/  LOP3.LUT R32, R33, 0x380, RZ, 0xc0, !PT ;  /* 0x0000038021207812 */ /* 0x000fe400078ec0ff */
[----:B------:R-:W-:-:S02]  /*10750*/  SHF.R.U64 R28, R28, 0x3, RZ ;  /* 0x000000031c1c7819 */ /* 0x000fc400000012ff */
[----:B------:R-:W-:Y:S02]  /*10760*/  SHF.R.U64 R14, R14, 0x3, RZ ;  /* 0x000000030e0e7819 */ /* 0x000fe400000012ff */
[----:B------:R-:W-:Y:S02]  /*10770*/  SHF.R.U64 R24, R24, 0x3, RZ ;  /* 0x0000000318187819 */ /* 0x000fe400000012ff */
[----:B------:R-:W-:Y:S02]  /*10780*/  IADD3.X R5, R5, R7, R8, P3, !PT ;  /* 0x0000000705057210 */ /* 0x000fe40001ffe408 */
[----:B------:R-:W-:Y:S02]  /*10790*/  SHF.R.U64 R36, R36, 0x3, RZ ;  /* 0x0000000324247819 */ /* 0x000fe400000012ff */
[----:B------:R-:W-:Y:S02]  /*107a0*/  LEA R54, P3, R6, UR4, 0x2 ;  /* 0x0000000406367c11 */ /* 0x000fe4000f8610ff */
[----:B------:R-:W-:-:S02]  /*107b0*/  SHF.R.U64 R32, R32, 0x3, RZ ;  /* 0x0000000320207819 */ /* 0x000fc400000012ff */
        /* <DEDUP_REMOVED lines=8> */
[----:B------:R-:W-:Y:S01]  /*10840*/  LEA.HI.X R55, R6, UR5, R5, 0x2, P3 ;  /* 0x0000000506377c11 */ /* 0x000fe200098f1405 */
[----:B------:R-:W-:Y:S01]  /*10850*/  VIADD R5, R9, 0x8 ;  /* 0x0000000809057836 */ /* 0x000fe20000000000 */
[C---:B------:R-:W-:Y:S01]  /*10860*/  IADD3 R7, P0, R12.reuse, 0x9000, RZ ;  /* 0x000090000c077810 */ /* 0x040fe20007f1e0ff */
[----:B------:R-:W-:Y:S01]  /*10870*/  ULDC.64 UR4, c[0x0][0xaa0] ;  /* 0x0002a80000047ab9 */ /* 0x000fe20000000a00 */
[----:B------:R-:W-:-:S02]  /*10880*/  IADD3 R41, P3, R12, 0x6000, RZ ;  /* 0x000060000c297810 */ /* 0x000fc40007f7e0ff */
[C---:B------:R-:W-:Y:S02]  /*10890*/  IADD3 R45, P4, R12.reuse, 0x7000, RZ ;  /* 0x000070000c2d7810 */ /* 0x040fe40007f9e0ff */
[----:B------:R-:W-:Y:S02]  /*108a0*/  IADD3 R49, P5, R12, 0x8000, RZ ;  /* 0x000080000c317810 */ /* 0x000fe40007fbe0ff */
[----:B------:R-:W-:Y:S01]  /*108b0*/  LOP3.LUT R32, R32, R33, RZ, 0x3c, !PT ;  /* 0x0000002120207212 */ /* 0x000fe200078e3cff */
[----:B------:R-:W-:Y:S01]  /*108c0*/  IMAD.X R33, RZ, RZ, R13, P1 ;  /* 0x000000ffff217224 */ /* 0x000fe200008e060d */
[C---:B------:R-:W-:Y:S02]  /*108d0*/  IADD3 R57, P2, R12.reuse, 0xb000, RZ ;  /* 0x0000b0000c397810 */ /* 0x040fe40007f5e0ff */
[----:B------:R-:W-:Y:S02]  /*108e0*/  LOP3.LUT R6, R7, 0x380, RZ, 0xc0, !PT ;  /* 0x0000038007067812 */ /* 0x000fe400078ec0ff */
[----:B------:R-:W-:-:S02]  /*108f0*/  IADD3 R53, P1, R12, 0xa000, RZ ;  /* 0x0000a0000c357810 */ /* 0x000fc40007f3e0ff */
[----:B------:R-:W-:Y:S02]  /*10900*/  LOP3.LUT R40, R41, 0x380, RZ, 0xc0, !PT ;  /* 0x0000038029287812 */ /* 0x000fe400078ec0ff */
[----:B------:R-:W-:Y:S02]  /*10910*/  LOP3.LUT R44, R45, 0x380, RZ, 0xc0, !PT ;  /* 0x000003802d2c7812 */ /* 0x000fe400078ec0ff */
[----:B------:R-:W-:Y:S02]  /*10920*/  LOP3.LUT R48, R49, 0x380, RZ, 0xc0, !PT ;  /* 0x0000038031307812 */ /* 0x000fe400078ec0ff */
[----:B------:R-:W-:Y:S02]  /*10930*/  LOP3.LUT R56, R57, 0x380, RZ, 0xc0, !PT ;  /* 0x0000038039387812 */ /* 0x000fe400078ec0ff */
[----:B------:R-:W-:Y:S02]  /*10940*/  SHF.R.U64 R6, R6, 0x3, RZ ;  /* 0x0000000306067819 */ /* 0x000fe400000012ff */
[----:B------:R-:W-:-:S02]  /*10950*/  LOP3.LUT R52, R53, 0x380, RZ, 0xc0, !PT ;  /* 0x0000038035347812 */ /* 0x000fc400078ec0ff */
[----:B------:R-:W-:Y:S02]  /*10960*/  SHF.R.U64 R40, R40, 0x3, RZ ;  /* 0x0000000328287819 */ /* 0x000fe400000012ff */
[----:B------:R-:W-:Y:S02]  /*10970*/  SHF.R.U64 R44, R44, 0x3, RZ ;  /* 0x000000032c2c7819 */ /* 0x000fe400000012ff */
[----:B------:R-:W-:Y:S02]  /*10980*/  SHF.R.U64 R48, R48, 0x3, RZ ;  /* 0x0000000330307819 */ /* 0x000fe400000012ff */
[----:B------:R-:W-:Y:S02]  /*10990*/  SHF.R.U64 R56, R56, 0x3, RZ ;  /* 0x0000000338387819 */ /* 0x000fe400000012ff */
[----:B------:R-:W-:Y:S02]  /*109a0*/  LOP3.LUT R6, R6, R7, RZ, 0x3c, !PT ;  /* 0x0000000706067212 */ /* 0x000fe400078e3cff */
[----:B------:R-:W-:-:S02]  /*109b0*/  SHF.R.U64 R52, R52, 0x3, RZ ;  /* 0x0000000334347819 */ /* 0x000fc400000012ff */
[----:B------:R-:W-:Y:S01]  /*109c0*/  LOP3.LUT R40, R40, R41, RZ, 0x3c, !PT ;  /* 0x0000002928287212 */ /* 0x000fe200078e3cff */
[--C-:B------:R-:W-:Y:S01]  /*109d0*/  IMAD.X R41, RZ, RZ, R13.reuse, P3 ;  /* 0x000000ffff297224 */ /* 0x100fe200018e060d */
[----:B------:R-:W-:Y:S01]  /*109e0*/  LOP3.LUT R44, R44, R45, RZ, 0x3c, !PT ;  /* 0x0000002d2c2c7212 */ /* 0x000fe200078e3cff */
[--C-:B------:R-:W-:Y:S01]  /*109f0*/  IMAD.X R45, RZ, RZ, R13.reuse, P4 ;  /* 0x000000ffff2d7224 */ /* 0x100fe200020e060d */
[----:B------:R-:W-:Y:S01]  /*10a00*/  LOP3.LUT R48, R48, R49, RZ, 0x3c, !PT ;  /* 0x0000003130307212 */ /* 0x000fe200078e3cff */
[--C-:B------:R-:W-:Y:S01]  /*10a10*/  IMAD.X R49, RZ, RZ, R13.reuse, P5 ;  /* 0x000000ffff317224 */ /* 0x100fe200028e060d */
[----:B------:R-:W-:Y:S02]  /*10a20*/  IADD3.X R7, RZ, R13, RZ, P0, !PT ;  /* 0x0000000dff077210 */ /* 0x000fe400007fe4ff */
        /* <DEDUP_REMOVED lines=10> */
[----:B------:R-:W-:Y:S01]  /*10ad0*/  LOP3.LUT R60, R61, 0x380, RZ, 0xc0, !PT ;  /* 0x000003803d3c7812 */ /* 0x000fe200078ec0ff */
[----:B------:R-:W-:Y:S01]  /*10ae0*/  IMAD.X R73, RZ, RZ, R13, P2 ;  /* 0x000000ffff497224 */ /* 0x000fe200010e060d */
[----:B------:R-:W-:Y:S02]  /*10af0*/  LOP3.LUT R64, R65, 0x380, RZ, 0xc0, !PT ;  /* 0x0000038041407812 */ /* 0x000fe400078ec0ff */
[----:B------:R-:W-:Y:S02]  /*10b00*/  LOP3.LUT R68, R69, 0x380, RZ, 0xc0, !PT ;  /* 0x0000038045447812 */ /* 0x000fe400078ec0ff */
[----:B------:R-:W-:Y:S02]  /*10b10*/  LOP3.LUT R9, R12, 0x380, RZ, 0xc0, !PT ;  /* 0x000003800c097812 */ /* 0x000fe400078ec0ff */
[----:B------:R-:W-:Y:S02]  /*10b20*/  ISETP.GE.OR P0, PT, R5, R0, P0 ;  /* 0x000000000500720c */ /* 0x000fe40000706670 */
[----:B------:R-:W-:Y:S01]  /*10b30*/  LOP3.LUT R5, R10, 0x380, RZ, 0xc0, !PT ;  /* 0x000003800a057812 */ /* 0x000fe200078ec0ff */
[----:B------:R-:W-:Y:S01]  /*10b40*/  IMAD.MOV.U32 R76, RZ, RZ, R201 ;  /* 0x000000ffff4c7224 */ /* 0x000fe200078e00c9 */
[----:B------:R-:W-:Y:S01]  /*10b50*/  SHF.R.U64 R60, R60, 0x3, RZ ;  /* 0x000000033c3c7819 */ /* 0x000fe200000012ff */
[----:B------:R0:W-:Y:S01]  /*10b60*/  @!P1 STG.E desc[UR40][R54.64], R4 ;  /* 0x0000000436009986 */ /* 0x0001e2000c101928 */
[----:B------:R-:W-:-:S02]  /*10b70*/  SHF.R.U64 R64, R64, 0x3, RZ ;  /* 0x0000000340407819 */ /* 0x000fc400000012ff */
[----:B------:R-:W-:Y:S02]  /*10b80*/  SHF.R.U64 R68, R68, 0x3, RZ ;  /* 0x0000000344447819 */ /* 0x000fe400000012ff */
[----:B------:R-:W-:Y:S02]  /*10b90*/  SHF.R.U64 R9, R9, 0x3, RZ ;  /* 0x0000000309097819 */ /* 0x000fe400000012ff */
[----:B------:R-:W-:Y:S01]  /*10ba0*/  SHF.R.U64 R5, R5, 0x3, RZ ;  /* 0x0000000305057819 */ /* 0x000fe200000012ff */
[----:B------:R1:W-:Y:S01]  /*10bb0*/  @!P0 STG.E desc[UR40][R54.64+0x20], R3 ;  /* 0x0000200336008986 */ /* 0x0003e2000c101928 */
[----:B------:R-:W-:Y:S01]  /*10bc0*/  LOP3.LUT R60, R60, R61, RZ, 0x3c, !PT ;  /* 0x0000003d3c3c7212 */ /* 0x000fe200078e3cff */
[--C-:B------:R-:W-:Y:S01]  /*10bd0*/  IMAD.X R61, RZ, RZ, R13.reuse, P3 ;  /* 0x000000ffff3d7224 */ /* 0x100fe200018e060d */
[----:B------:R-:W-:Y:S01]  /*10be0*/  LOP3.LUT R64, R64, R65, RZ, 0x3c, !PT ;  /* 0x0000004140407212 */ /* 0x000fe200078e3cff */
[----:B------:R-:W-:Y:S01]  /*10bf0*/  IMAD.X R65, RZ, RZ, R13, P4 ;  /* 0x000000ffff417224 */ /* 0x000fe200020e060d */
[----:B------:R-:W-:-:S02]  /*10c00*/  LOP3.LUT R68, R68, R69, RZ, 0x3c, !PT ;  /* 0x0000004544447212 */ /* 0x000fc400078e3cff */
[----:B------:R-:W-:Y:S01]  /*10c10*/  SHF.R.S32.HI R77, RZ, 0x1f, R201 ;  /* 0x0000001fff4d7819 */ /* 0x000fe200000114c9 */
[----:B------:R-:W-:Y:S01]  /*10c20*/  IMAD R78, R21, UR4, RZ ;  /* 0x00000004154e7c24 */ /* 0x000fe2000f8e02ff */
[----:B------:R-:W-:Y:S01]  /*10c30*/  LOP3.LUT R8, R9, R12, RZ, 0x3c, !PT ;  /* 0x0000000c09087212 */ /* 0x000fe200078e3cff */
[----:B------:R-:W-:Y:S01]  /*10c40*/  IMAD.MOV.U32 R9, RZ, RZ, R13 ;  /* 0x000000ffff097224 */ /* 0x000fe200078e000d */
[----:B------:R-:W-:Y:S01]  /*10c50*/  IADD3.X R69, RZ, R13, RZ, P5, !PT ;  /* 0x0000000dff457210 */ /* 0x000fe20002ffe4ff */
[----:B------:R-:W5:Y:S01]  /*10c60*/  LD.E.128 R24, desc[UR40][R24.64] ;  /* 0x0000002818187980 */ /* 0x000f62000c101d00 */
[----:B------:R-:W-:Y:S01]  /*10c70*/  LOP3.LUT R72, R5, R10, RZ, 0x3c, !PT ;  /* 0x0000000a05487212 */ /* 0x000fe200078e3cff */
[C---:B------:R-:W-:Y:S02]  /*10c80*/  IMAD.WIDE.U32 R20, R79.reuse, UR4, R76 ;  /* 0x000000044f147c25 */ /* 0x040fe4000f8e004c */
[----:B------:R-:W5:Y:S04]  /*10c90*/  LD.E.128 R8, desc[UR40][R8.64] ;  /* 0x0000002808087980 */ /* 0x000f68000c101d00 */
[----:B------:R-:W5:Y:S01]  /*10ca0*/  LD.E.128 R12, desc[UR40][R14.64] ;  /* 0x000000280e0c7980 */ /* 0x000f62000c101d00 */
[----:B------:R-:W-:Y:S01]  /*10cb0*/  IMAD R79, R79, UR5, R78 ;  /* 0x000000054f4f7c24 */ /* 0x000fe2000f8e024e */
[----:B------:R-:W-:-:S02]  /*10cc0*/  ULDC.64 UR4, c[0x0][0xae0] ;  /* 0x0002b80000047ab9 */ /* 0x000fc40000000a00 */
[----:B------:R-:W5:Y:S04]  /*10cd0*/  LD.E.128 R28, desc[UR40][R28.64] ;  /* 0x000000281c1c7980 */ /* 0x000f68000c101d00 */
[----:B------:R-:W5:Y:S04]  /*10ce0*/  LD.E.128 R32, desc[UR40][R32.64] ;  /* 0x0000002820207980 */ /* 0x000f68000c101d00 */
[----:B------:R-:W5:Y:S04]  /*10cf0*/  LD.E.128 R36, desc[UR40][R36.64] ;  /* 0x0000002824247980 */ /* 0x000f68000c101d00 */
[----:B------:R-:W5:Y:S04]  /*10d00*/  LD.E.128 R40, desc[UR40][R40.64] ;  /* 0x0000002828287980 */ /* 0x000f68000c101d00 */
[----:B------:R-:W5:Y:S04]  /*10d10*/  LD.E.128 R44, desc[UR40][R44.64] ;  /* 0x000000282c2c7980 */ /* 0x000f68000c101d00 */
[----:B------:R-:W5:Y:S04]  /*10d20*/  LD.E.128 R48, desc[UR40][R48.64] ;  /* 0x0000002830307980 */ /* 0x000f68000c101d00 */
[----:B0-----:R-:W5:Y:S04]  /*10d30*/  LD.E.128 R4, desc[UR40][R6.64] ;  /* 0x0000002806047980 */ /* 0x001f68000c101d00 */
[----:B-1----:R-:W5:Y:S04]  /*10d40*/  LD.E.128 R52, desc[UR40][R52.64] ;  /* 0x0000002834347980 */ /* 0x002f68000c101d00 */
[----:B------:R-:W5:Y:S04]  /*10d50*/  LD.E.128 R56, desc[UR40][R56.64] ;  /* 0x0000002838387980 */ /* 0x000f68000c101d00 */
        /* <DEDUP_REMOVED lines=9> */
[----:B0-----:R-:W0:Y:S01]  /*10df0*/  FENCE.VIEW.ASYNC.S ;  /* 0x00000000000073c6 */ /* 0x001e220000000000 */
[----:B------:R-:W-:-:S02]  /*10e00*/  IMAD.IADD R21, R21, 0x1, R79 ;  /* 0x0000000115157824 */ /* 0x000fc400078e024f */
[----:B------:R-:W-:Y:S01]  /*10e10*/  IMAD R79, R229, -0x80, R0 ;  /* 0xffffff80e54f7824 */ /* 0x000fe200078e0200 */
[----:B------:R-:W-:Y:S01]  /*10e20*/  IADD3 R0, R208, 0x40, RZ ;  /* 0x00000040d0007810 */ /* 0x000fe20007ffe0ff */
[----:B------:R-:W-:Y:S02]  /*10e30*/  IMAD R77, R80, UR4, RZ ;  /* 0x00000004504d7c24 */ /* 0x000fe4000f8e02ff */
[C---:B------:R-:W-:Y:S01]  /*10e40*/  VIADD R3, R208.reuse, 0x20 ;  /* 0x00000020d0037836 */ /* 0x040fe20000000000 */
[-C--:B------:R-:W-:Y:S01]  /*10e50*/  ISETP.GE.AND P3, PT, R208, R79.reuse, PT ;  /* 0x0000004fd000720c */ /* 0x080fe20003f66270 */
[----:B------:R-:W-:Y:S01]  /*10e60*/  IMAD R77, R216, UR5, R77 ;  /* 0x00000005d84d7c24 */ /* 0x000fe2000f8e024d */
[----:B------:R-:W-:Y:S01]  /*10e70*/  ISETP.GE.AND P0, PT, R0, R79, PT ;  /* 0x0000004f0000720c */ /* 0x000fe20003f06270 */
        /* <DEDUP_REMOVED lines=11> */
[----:B0-----:R0:W-:Y:S01]  /*10f30*/  SYNCS.ARRIVE.TRANS64.RED.A1T0 RZ, [R0+URZ], RZ ;  /* 0x000000ff00ff79a7 */ /* 0x0011e2000810043f */
[----:B------:R-:W-:Y:S01]  /*10f40*/  BSSY B1, `(.L_x_11099) ;  /* 0x000001b000017945 */ /* 0x000fe20003800000 */
[----:B------:R-:W-:-:S02]  /*10f50*/  IMAD R3, R225, UR5, R3 ;  /* 0x00000005e1037c24 */ /* 0x000fc4000f8e0203 */
[----:B------:R-:W-:-:S04]  /*10f60*/  IMAD.WIDE R76, R229, 0x80, R208 ;  /* 0x00000080e54c7825 */ /* 0x000fc800078e02d0 */
[----:B------:R-:W-:Y:S01]  /*10f70*/  IMAD.IADD R83, R79, 0x1, R3 ;  /* 0x000000014f537824 */ /* 0x000fe200078e0203 */
[----:B0-----:R-:W-:Y:S06]  /*10f80*/  @P3 BRA `(.L_x_11100) ;  /* 0x0000000000583947 */ /* 0x001fec0003800000 */
[----:B------:R-:W-:Y:S01]  /*10f90*/  MOV R21, R83 ;  /* 0x0000005300157202 */ /* 0x000fe20000000f00 */
[----:B------:R-:W-:Y:S01]  /*10fa0*/  ULDC.64 UR4, c[0x0][0xad8] ;  /* 0x0002b60000047ab9 */ /* 0x000fe20000000a00 */
[----:B------:R-:W-:Y:S01]  /*10fb0*/  IMAD.MOV.U32 R20, RZ, RZ, R78 ;  /* 0x000000ffff147224 */ /* 0x000fe200078e004e */
[----:B------:R-:W-:Y:S01]  /*10fc0*/  ULDC.64 UR6, c[0x0][0xa80] ;  /* 0x0002a00000067ab9 */ /* 0x000fe20000000a00 */
        /* <DEDUP_REMOVED lines=18> */
.L_x_11100:
[----:B------:R-:W-:Y:S05]  /*110f0*/  BSYNC B1 ;  /* 0x0000000000017941 */ /* 0x000fea0003800000 */
.L_x_11099:
[----:B------:R-:W-:Y:S04]  /*11100*/  BSSY B1, `(.L_x_11101) ;  /* 0x000001a000017945 */ /* 0x000fe80003800000 */
[----:B------:R-:W-:Y:S05]  /*11110*/  @P2 BRA `(.L_x_11102) ;  /* 0x0000000000602947 */ /* 0x000fea0003800000 */
[----:B------:R-:W-:Y:S01]  /*11120*/  IADD3 R3, P2, R76, 0x20, RZ ;  /* 0x000000204c037810 */ /* 0x000fe20007f5e0ff */
[----:B------:R-:W-:Y:S01]  /*11130*/  ULDC.64 UR6, c[0x0][0xad8] ;  /* 0x0002b60000067ab9 */ /* 0x000fe20000000a00 */
[----:B0----5:R-:W-:Y:S01]  /*11140*/  IMAD.MOV.U32 R8, RZ, RZ, R78 ;  /* 0x000000ffff087224 */ /* 0x021fe200078e004e */
[----:B------:R-:W-:Y:S01]  /*11150*/  IADD3 R10, R201, 0x40, RZ ;  /* 0x00000040c90a7810 */ /* 0x000fe20007ffe0ff */
[----:B------:R-:W-:Y:S01]  /*11160*/  IMAD.MOV.U32 R9, RZ, RZ, R83 ;  /* 0x000000ffff097224 */ /* 0x000fe200078e0053 */
[----:B------:R-:W-:Y:S01]  /*11170*/  ULDC UR4, c[0x0][0xa8c] ;  /* 0x0002a30000047ab9 */ /* 0x000fe20000000800 */
[----:B------:R-:W-:Y:S01]  /*11180*/  IMAD.X R0, RZ, RZ, R77, P2 ;  /* 0x000000ffff007224 */ /* 0x000fe200010e064d */
[----:B------:R-:W-:Y:S01]  /*11190*/  ISETP.GE.AND P3, PT, R10, UR4, PT ;  /* 0x000000040a007c0c */ /* 0x000fe2000bf66270 */
[----:B------:R-:W-:Y:S01]  /*111a0*/  IMAD.WIDE.U32 R8, R3, UR6, R8 ;  /* 0x0000000603087c25 */ /* 0x000fe2000f8e0008 */
[----:B------:R-:W-:-:S03]  /*111b0*/  ISETP.GE.AND P4, PT, R201, UR4, PT ;  /* 0x00000004c9007c0c */ /* 0x000fc6000bf86270 */
[----:B------:R-:W-:-:S04]  /*111c0*/  IMAD R0, R0, UR6, RZ ;  /* 0x0000000600007c24 */ /* 0x000fc8000f8e02ff */
        /* <DEDUP_REMOVED lines=13> */
.L_x_11102:
[----:B------:R-:W-:Y:S05]  /*112a0*/  BSYNC B1 ;  /* 0x0000000000017941 */ /* 0x000fea0003800000 */
.L_x_11101:
[----:B------:R-:W-:Y:S04]  /*112b0*/  BSSY B1, `(.L_x_11103) ;  /* 0x000001a000017945 */ /* 0x000fe80003800000 */
[----:B------:R-:W-:Y:S05]  /*112c0*/  @P0 BRA `(.L_x_11104) ;  /* 0x0000000000600947 */ /* 0x000fea0003800000 */
[----:B------:R-:W-:Y:S01]  /*112d0*/  IADD3 R3, P0, R76, 0x40, RZ ;  /* 0x000000404c037810 */ /* 0x000fe20007f1e0ff */
[C---:B-1---5:R-:W-:Y:S01]  /*112e0*/  VIADD R5, R201.reuse, 0x80 ;  /* 0x00000080c9057836 */ /* 0x062fe20000000000 */
        /* <DEDUP_REMOVED lines=15> */
[----:B------:R-:W-:Y:S02]  /*113e0*/  LEA R6, P0, R4, UR6, 0x1 ;  /* 0x0000000604067c11 */ /* 0x000fe4000f8008ff */
[----:B------:R-:W-:-:S04]  /*113f0*/  IADD3 R3, R5, R3, RZ ;  /* 0x0000000305037210 */ /* 0x000fc80007ffe0ff */
[----:B------:R-:W-:-:S05]  /*11400*/  LEA.HI.X R7, R4, UR7, R3, 0x1, P0 ;  /* 0x0000000704077c11 */ /* 0x000fca00080f0c03 */
[----:B------:R2:W-:Y:S04]  /*11410*/  @!P2 STG.E.128 desc[UR40][R6.64], R24 ;  /* 0x000000180600a986 */ /* 0x0005e8000c101d28 */
[----:B------:R2:W-:Y:S04]  /*11420*/  @!P3 STG.E.128 desc[UR40][R6.64+0x80], R40 ;  /* 0x000080280600b986 */ /* 0x0005e8000c101d28 */
[----:B------:R2:W-:Y:S04]  /*11430*/  @!P4 STG.E.128 desc[UR40][R6.64+0x100], R52 ;  /* 0x000100340600c986 */ /* 0x0005e8000c101d28 */
[----:B------:R2:W-:Y:S02]  /*11440*/  @!P5 STG.E.128 desc[UR40][R6.64+0x180], R68 ;  /* 0x000180440600d986 */ /* 0x0005e4000c101d28 */
.L_x_11104:
[----:B------:R-:W-:Y:S05]  /*11450*/  BSYNC B1 ;  /* 0x0000000000017941 */ /* 0x000fea0003800000 */
.L_x_11103:
[----:B------:R-:W-:Y:S05]  /*11460*/  @P1 BRA `(.L_x_11105) ;  /* 0x0000000c004c1947 */ /* 0x000fea0003800000 */
[----:B------:R-:W-:Y:S01]  /*11470*/  IADD3 R3, P0, R76, 0x60, RZ ;  /* 0x000000604c037810 */ /* 0x000fe20007f1e0ff */
[C---:B------:R-:W-:Y:S01]  /*11480*/  VIADD R0, R201.reuse, 0x40 ;  /* 0x00000040c9007836 */ /* 0x040fe20000000000 */
[----:B------:R-:W-:Y:S01]  /*11490*/  ULDC UR4, c[0x0][0xa8c] ;  /* 0x0002a30000047ab9 */ /* 0x000fe20000000800 */
[----:B------:R-:W-:Y:S01]  /*114a0*/  ULDC.64 UR6, c[0x0][0xad8] ;  /* 0x0002b60000067ab9 */ /* 0x000fe20000000a00 */
[----:B-1---5:R-:W-:Y:S01]  /*114b0*/  IMAD.MOV.U32 R4, RZ, RZ, R78 ;  /* 0x000000ffff047224 */ /* 0x022fe200078e004e */
        /* <DEDUP_REMOVED lines=11> */
[----:B--2---:R-:W-:Y:S02]  /*11570*/  LEA R6, P0, R4, UR6, 0x1 ;  /* 0x0000000604067c11 */ /* 0x004fe4000f8008ff */
[----:B------:R-:W-:-:S04]  /*11580*/  IADD3 R3, R5, R3, RZ ;  /* 0x0000000305037210 */ /* 0x000fc80007ffe0ff */
        /* <DEDUP_REMOVED lines=8> */
.L_x_11097:
[----:B------:R-:W0:Y:S01]  /*11610*/  S2R R0, SR_TID.X ;  /* 0x0000000000007919 */ /* 0x000e220000002100 */
[----:B------:R-:W-:Y:S01]  /*11620*/  ULDC.64 UR4, c[0x0][0xbd8] ;  /* 0x0002f60000047ab9 */ /* 0x000fe20000000a00 */
[----:B------:R-:W-:Y:S01]  /*11630*/  IMAD.MOV.U32 R3, RZ, RZ, RZ ;  /* 0x000000ffff037224 */ /* 0x000fe200078e00ff */
        /* <DEDUP_REMOVED lines=9> */
[----:B------:R-:W-:Y:S01]  /*116d0*/  ULDC UR4, c[0x0][0xa88] ;  /* 0x0002a20000047ab9 */ /* 0x000fe20000000800 */
[----:B0-----:R-:W-:-:S02]  /*116e0*/  VIADD R8, R0, 0xffffff80 ;  /* 0xffffff8000087836 */ /* 0x001fc40000000000 */
[----:B------:R-:W-:Y:S01]  /*116f0*/  @P1 IADD3.X R7, R218, UR5, RZ, P2, !PT ;  /* 0x00000005da071c10 */ /* 0x000fe200097fe4ff */
[----:B------:R-:W-:-:S06]  /*11700*/  IMAD.U32 R0, RZ, RZ, UR4 ;  /* 0x00000004ff007e24 */ /* 0x000fcc000f8e00ff */
[----:B------:R0:W5:Y:S01]  /*11710*/  @P1 LDG.E R0, desc[UR40][R6.64] ;  /* 0x0000002806001981 */ /* 0x000162000c1e1900 */
[----:B------:R-:W-:Y:S01]  /*11720*/  ISETP.GT.AND P2, PT, R8, 0x7f, PT ;  /* 0x0000007f0800780c */ /* 0x000fe20003f44270 */
[----:B------:R-:W-:-:S12]  /*11730*/  @P1 BRA `(.L_x_11106) ;  /* 0x0000000000101947 */ /* 0x000fd80003800000 */
[----:B------:R-:W-:Y:S05]  /*11740*/  @!P0 BRA `(.L_x_11106) ;  /* 0x00000000000c8947 */ /* 0x000fea0003800000 */
[----:B0-----:R-:W2:Y:S04]  /*11750*/  LDG.E R7, desc[UR40][R4.64] ;  /* 0x0000002804077981 */ /* 0x001ea8000c1e1900 */
[----:B-----5:R-:W2:Y:S02]  /*11760*/  LDG.E R0, desc[UR40][R4.64+0x4] ;  /* 0x0000042804007981 */ /* 0x020ea4000c1e1900 */
[----:B--2---:R-:W-:-:S07]  /*11770*/  IMAD.IADD R0, R0, 0x1, -R7 ;  /* 0x0000000100007824 */ /* 0x004fce00078e0a07 */
.L_x_11106:
[----:B------:R-:W-:Y:S01]  /*11780*/  BSSY B1, `(.L_x_11107) ;  /* 0x000001d000017945 */ /* 0x000fe20003800000 */
[----:B------:R-:W-:Y:S02]  /*11790*/  SHF.R.S32.HI R9, RZ, 0x1f, R216 ;  /* 0x0000001fff097819 */ /* 0x000fe400000114d8 */
[----:B------:R-:W-:Y:S02]  /*117a0*/  SHF.R.S32.HI R10, RZ, 0x1f, R201 ;  /* 0x0000001fff0a7819 */ /* 0x000fe400000114c9 */
[----:B------:R-:W-:Y:S02]  /*117b0*/  SEL R225, R225, RZ, !P0 ;  /* 0x000000ffe1e17207 */ /* 0x000fe40004000000 */
[----:B------:R-:W-:Y:S02]  /*117c0*/  SEL R231, R231, RZ, !P0 ;  /* 0x000000ffe7e77207 */ /* 0x000fe40004000000 */
[----:B-----5:R-:W-:Y:S01]  /*117d0*/  SHF.R.S32.HI R8, RZ, 0x1f, R3 ;  /* 0x0000001fff087819 */ /* 0x020fe20000011403 */
[----:B------:R-:W-:Y:S06]  /*117e0*/  @P2 BRA `(.L_x_11108) ;  /* 0x0000000000582947 */ /* 0x000fec0003800000 */
[----:B------:R-:W5:Y:S02]  /*117f0*/  S2R R4, SR_TID.X ;  /* 0x0000000000047919 */ /* 0x000f640000002100 */
[----:B-----5:R-:W-:-:S05]  /*11800*/  LEA R4, R229, R4, 0x7 ;  /* 0x00000004e5047211 */ /* 0x020fca00078e38ff */
[----:B------:R-:W-:-:S05]  /*11810*/  VIADD R5, R4, 0xffffff80 ;  /* 0xffffff8004057836 */ /* 0x000fca0000000000 */
        /* <DEDUP_REMOVED lines=19> */
.L_x_11108:
[----:B------:R-:W-:Y:S05]  /*11950*/  BSYNC B1 ;  /* 0x0000000000017941 */ /* 0x000fea0003800000 */
.L_x_11107:
[----:B------:R-:W-:Y:S01]  /*11960*/  ULDC.64 UR4, c[0x0][0xaa0] ;  /* 0x0002a80000047ab9 */ /* 0x000fe20000000a00 */
[----:B0-----:R-:W-:Y:S01]  /*11970*/  MOV R5, R10 ;  /* 0x0000000a00057202 */ /* 0x001fe20000000f00 */
        /* <DEDUP_REMOVED lines=47> */
.L_x_11110:
[----:B------:R-:W-:Y:S05]  /*11c70*/  BSYNC B1 ;  /* 0x0000000000017941 */ /* 0x000fea0003800000 */
.L_x_11109:
        /* <DEDUP_REMOVED lines=28> */
.L_x_11112:
[----:B------:R-:W-:Y:S05]  /*11e40*/  BSYNC B1 ;  /* 0x0000000000017941 */ /* 0x000fea0003800000 */
.L_x_11111:
        /* <DEDUP_REMOVED lines=27> */
.L_x_11114:
[----:B------:R-:W-:Y:S05]  /*12000*/  BSYNC B1 ;  /* 0x0000000000017941 */ /* 0x000fea0003800000 */
.L_x_11113:
        /* <DEDUP_REMOVED lines=25> */
.L_x_11105:
[----:B------:R-:W-:Y:S05]  /*121a0*/  BSYNC B0 ;  /* 0x0000000000007941 */ /* 0x000fea0003800000 */
.L_x_11096:
[----:B------:R-:W-:Y:S02]  /*121b0*/  ULDC UR4, c[0x0][0xc14] ;  /* 0x0003050000047ab9 */ /* 0x000fe40000000800 */
[----:B----4-:R-:W-:-:S13]  /*121c0*/  ISETP.GE.AND P0, PT, R207, UR4, PT ;  /* 0x00000004cf007c0c */ /* 0x010fda000bf06270 */
[----:B------:R-:W-:Y:S05]  /*121d0*/  @!P0 BRA `(.L_x_11115) ;  /* 0xfffffeec00748947 */ /* 0x000fea000383ffff */
[----:B------:R-:W-:Y:S05]  /*121e0*/  BRA `(.L_x_10961) ;  /* 0x0000005800bc7947 */ /* 0x000fea0003800000 */
.L_x_10959:
[----:B------:R-:W-:-:S08]  /*121f0*/  NOP ;  /* 0x0000000000007918 */ /* 0x000fd00000000000 */
[----:B------:R-:W0:-:S00]  /*12200*/  USETMAXREG.DEALLOC.CTAPOOL 0x18 ;  /* 0x00000018000079c8 */ /* 0x000e0000080e0500 */
[----:B0-----:R-:W-:-:S06]  /*12210*/  LOP3.LUT R0, R0, 0x3, RZ, 0xc0, !PT ;  /* 0x0000000300007812 */ /* 0x001fcc00078ec0ff */
[----:B------:R-:W0:Y:S02]  /*12220*/  SHFL.IDX PT, R0, R0, RZ, 0x1f ;  /* 0x00001fff00007589 */ /* 0x000e2400000e0000 */
[----:B0-----:R-:W-:-:S13]  /*12230*/  ISETP.NE.AND P0, PT, R0, RZ, PT ;  /* 0x000000ff0000720c */ /* 0x001fda0003f05270 */
[----:B------:R-:W-:Y:S05]  /*12240*/  @P0 BRA `(.L_x_10961) ;  /* 0x0000005800a40947 */ /* 0x000fea0003800000 */
        /* <DEDUP_REMOVED lines=26> */
[----:B0-----:R-:W-:-:S04]  /*123f0*/  SEL R5, R4, RZ, P0 ;  /* 0x000000ff04057207 */ /* 0x001fc80000000000 */
[----:B------:R-:W-:-:S05]  /*12400*/  IADD3 R5, R0, R5, RZ ;  /* 0x0000000500057210 */ /* 0x000fca0007ffe0ff */
        /* <DEDUP_REMOVED lines=23> */
[----:B------:R-:W-:Y:S01]  /*12580*/  MOV R4, R5 ;  /* 0x0000000500047202 */ /* 0x000fe20000000f00 */
[----:B------:R-:W-:Y:S01]  /*12590*/  IMAD.MOV.U32 R19, RZ, RZ, RZ ;  /* 0x000000ffff137224 */ /* 0x000fe200078e00ff */
[----:B------:R-:W-:Y:S01]  /*125a0*/  ULDC UR5, c[0x0][0xc14] ;  /* 0x0003050000057ab9 */ /* 0x000fe20000000800 */
[----:B------:R-:W-:Y:S01]  /*125b0*/  ULDC UR7, c[0x0][0xc14] ;  /* 0x0003050000077ab9 */ /* 0x000fe20000000800 */
[----:B------:R-:W-:-:S05]  /*125c0*/  ULDC UR4, c[0x0][0xc10] ;  /* 0x0003040000047ab9 */ /* 0x000fca0000000800 */
.L_x_11120:
        /* <DEDUP_REMOVED lines=16> */
.L_x_11119:
[----:B------:R-:W-:Y:S05]  /*126d0*/  BSYNC B0 ;  /* 0x0000000000007941 */ /* 0x000fea0003800000 */
.L_x_11118:
        /* <DEDUP_REMOVED lines=25> */
.L_x_11116:
        /* <DEDUP_REMOVED lines=20> */
.L_x_11121:
[----:B-12---:R-:W-:Y:S01]  /*129b0*/  IMAD.MOV R0, RZ, RZ, -R3 ;  /* 0x000000ffff007224 */ /* 0x006fe200078e0a03 */
[----:B------:R-:W-:Y:S01]  /*129c0*/  MOV R2, RZ ;  /* 0x000000ff00027202 */ /* 0x000fe20000000f00 */
[----:B---3--:R-:W-:Y:S02]  /*129d0*/  IMAD R16, R16, UR4, R5 ;  /* 0x0000000410107c24 */ /* 0x008fe4000f8e0205 */
[----:B------:R-:W-:Y:S01]  /*129e0*/  IMAD R5, R0, R9, RZ ;  /* 0x0000000900057224 */ /* 0x000fe200078e02ff */
[----:B------:R-:W-:-:S03]  /*129f0*/  IABS R0, R6 ;  /* 0x0000000600007213 */ /* 0x000fc60000000000 */
        /* <DEDUP_REMOVED lines=48> */
[----:B------:R-:W-:-:S04]  /*12d00*/  LOP3.LUT R2, RZ, R2, RZ, 0x33, !PT ;  /* 0x00000002ff027212 */ /* 0x000fc800078e33ff */
[----:B------:R-:W-:Y:S01]  /*12d10*/  IADD3 R17, R17, R2, RZ ;  /* 0x0000000211117210 */ /* 0x000fe20007ffe0ff */
[----:B------:R-:W-:Y:S06]  /*12d20*/  BRA `(.L_x_11122) ;  /* 0x00000000000c7947 */ /* 0x000fec0003800000 */
.L_x_11117:
[----:B------:R-:W-:Y:S02]  /*12d30*/  IMAD.MOV.U32 R17, RZ, RZ, RZ ;  /* 0x000000ffff117224 */ /* 0x000fe400078e00ff */
[----:B------:R-:W-:Y:S02]  /*12d40*/  IMAD.U32 R16, RZ, RZ, UR6 ;  /* 0x00000006ff107e24 */ /* 0x000fe4000f8e00ff */
[----:B------:R-:W-:-:S07]  /*12d50*/  IMAD.MOV.U32 R18, RZ, RZ, RZ ;  /* 0x000000ffff127224 */ /* 0x000fce00078e00ff */
.L_x_11122:
        /* <DEDUP_REMOVED lines=22> */
.L_x_11207:
[----:B--2---:R-:W2:Y:S02]  /*12ec0*/  LDC.64 R2, c[0x0][0xc60] ;  /* 0x00031800ff027b82 */ /* 0x004ea40000000a00 */
[----:B--2---:R-:W-:-:S05]  /*12ed0*/  IMAD.WIDE R2, R19, 0x4, R2 ;  /* 0x0000000413027825 */ /* 0x004fca00078e0202 */
[----:B01----:R-:W1:Y:S01]  /*12ee0*/  LDG.E R11, desc[UR40][R2.64] ;  /* 0x00000028020b7981 */ /* 0x003e62000c1e1900 */
        /* <DEDUP_REMOVED lines=8> */
[----:B------:R-:W-:Y:S10]  /*12f70*/  STL [R1+0x18], R11 ;  /* 0x0000180b01007387 */ /* 0x000ff40000100800 */
[----:B------:R-:W-:-:S04]  /*12f80*/  @P0 LEA R2, P1, R11, UR4, 0x2 ;  /* 0x000000040b020c11 */ /* 0x000fc8000f8210ff */
[----:B------:R-:W-:Y:S01]  /*12f90*/  @P0 LEA.HI.X R3, R11, UR5, R0, 0x2, P1 ;  /* 0x000000050b030c11 */ /* 0x000fe200088f1400 */
[----:B------:R-:W-:-:S04]  /*12fa0*/  ULDC.64 UR4, c[0x0][0xa18] ;  /* 0x0002860000047ab9 */ /* 0x000fc80000000a00 */
[----:B------:R0:W5:Y:S01]  /*12fb0*/  @P0 LDG.E R8, desc[UR40][R2.64] ;  /* 0x0000002802080981 */ /* 0x000162000c1e1900 */
[----:B------:R-:W-:Y:S02]  /*12fc0*/  ISETP.NE.U32.AND P0, PT, RZ, UR4, PT ;  /* 0x00000004ff007c0c */ /* 0x000fe4000bf05070 */
[C---:B------:R-:W-:Y:S02]  /*12fd0*/  SHF.L.U32 R15, R11.reuse, 0x2, RZ ;  /* 0x000000020b0f7819 */ /* 0x040fe400000006ff */
[----:B------:R-:W-:Y:S02]  /*12fe0*/  ISETP.NE.AND.EX P0, PT, RZ, UR5, PT, P0 ;  /* 0x00000005ff007c0c */ /* 0x000fe4000bf05300 */
[----:B------:R-:W-:Y:S01]  /*12ff0*/  SHF.L.U64.HI R14, R11, 0x2, R0 ;  /* 0x000000020b0e7819 */ /* 0x000fe20000010200 */
[----:B------:R-:W-:Y:S01]  /*13000*/  STL [R1+0x20], R15 ;  /* 0x0000200f01007387 */ /* 0x000fe20000100800 */
[----:B------:R-:W-:-:S03]  /*13010*/  ULDC UR6, c[0x0][0x338] ;  /* 0x0000ce0000067ab9 */ /* 0x000fc60000000800 */
[----:B------:R-:W-:Y:S06]  /*13020*/  STL [R1+0x24], R14 ;  /* 0x0000240e01007387 */ /* 0x000fec0000100800 */
        /* <DEDUP_REMOVED lines=34> */
.L_x_11124:
        /* <DEDUP_REMOVED lines=14> */
.L_x_11125:
[----:B------:R-:W-:Y:S05]  /*13330*/  @!P3 BRA `(.L_x_11126) ;  /* 0x00000000000cb947 */ /* 0x000fea0003800000 */
[----:B------:R-:W2:Y:S04]  /*13340*/  LDG.E R9, desc[UR40][R6.64] ;  /* 0x0000002806097981 */ /* 0x000ea8000c1e1900 */
[----:B------:R-:W2:Y:S02]  /*13350*/  LDG.E R6, desc[UR40][R6.64+0x4] ;  /* 0x0000042806067981 */ /* 0x000ea4000c1e1900 */
[----:B--2---:R-:W-:-:S07]  /*13360*/  IMAD.IADD R9, R6, 0x1, -R9 ;  /* 0x0000000106097824 */ /* 0x004fce00078e0a09 */
.L_x_11126:
[----:B0-----:R-:W2:Y:S01]  /*13370*/  @P1 LDG.E R2, desc[UR40][R4.64] ;  /* 0x0000002804021981 */ /* 0x001ea2000c1e1900 */
[----:B-----5:R-:W-:-:S03]  /*13380*/  IMAD.IADD R9, R9, 0x1, -R8 ;  /* 0x0000000109097824 */ /* 0x020fc600078e0a08 */
[----:B------:R-:W2:Y:S01]  /*13390*/  @P1 LDG.E R4, desc[UR40][R4.64+0x4] ;  /* 0x0000042804041981 */ /* 0x000ea2000c1e1900 */
[----:B------:R-:W-:Y:S01]  /*133a0*/  LEA R3, R17, 0xdf, 0x7 ;  /* 0x000000df11037811 */ /* 0x000fe200078e38ff */
[----:B------:R-:W-:Y:S01]  /*133b0*/  BSSY B0, `(.L_x_11127) ;  /* 0x00000ee000007945 */ /* 0x000fe20003800000 */
[----:B------:R-:W-:Y:S01]  /*133c0*/  PLOP3.LUT P2, PT, PT, PT, PT, 0x80, 0x0 ;  /* 0x000000000000781c */ /* 0x000fe20003f4f070 */
[----:B--2---:R-:W-:-:S04]  /*133d0*/  @P1 IMAD.IADD R0, R4, 0x1, -R2 ;  /* 0x0000000104001824 */ /* 0x004fc800078e0a02 */
[----:B------:R-:W-:-:S05]  /*133e0*/  IMAD.IADD R2, R9, 0x1, R0 ;  /* 0x0000000109027824 */ /* 0x000fca00078e0200 */
[C---:B------:R-:W-:Y:S02]  /*133f0*/  IADD3 R3, R2.reuse, R3, -R10 ;  /* 0x0000000302037210 */ /* 0x040fe40007ffe80a */
[----:B------:R-:W-:-:S05]  /*13400*/  IADD3 R2, R2, 0x5f, RZ ;  /* 0x0000005f02027810 */ /* 0x000fca0007ffe0ff */
[----:B------:R-:W-:-:S04]  /*13410*/  IMAD.HI R2, R2, 0x2aaaaaab, RZ ;  /* 0x2aaaaaab02027827 */ /* 0x000fc800078e02ff */
[----:B------:R-:W-:Y:S01]  /*13420*/  IMAD.HI R3, R3, 0x2aaaaaab, RZ ;  /* 0x2aaaaaab03037827 */ /* 0x000fe200078e02ff */
[----:B------:R-:W-:-:S04]  /*13430*/  SHF.R.U32.HI R4, RZ, 0x1f, R2 ;  /* 0x0000001fff047819 */ /* 0x000fc80000011602 */
[----:B------:R-:W-:Y:S02]  /*13440*/  LEA.HI.SX32 R4, R2, R4, 0x1c ;  /* 0x0000000402047211 */ /* 0x000fe400078fe2ff */
[----:B------:R-:W-:-:S04]  /*13450*/  SHF.R.U32.HI R2, RZ, 0x1f, R3 ;  /* 0x0000001fff027819 */ /* 0x000fc80000011603 */
[----:B------:R-:W-:-:S04]  /*13460*/  LEA.HI.SX32 R2, R3, R2, 0x1c ;  /* 0x0000000203027211 */ /* 0x000fc800078fe2ff */
[----:B------:R-:W-:-:S05]  /*13470*/  VIMNMX R6, R4, R2, PT ;  /* 0x0000000204067248 */ /* 0x000fca0003fe0100 */
[--C-:B------:R-:W-:Y:S02]  /*13480*/  IMAD R2, R6, 0x60, -R9.reuse ;  /* 0x0000006006027824 */ /* 0x100fe400078e0a09 */
[----:B------:R-:W-:-:S03]  /*13490*/  IMAD.MOV R9, RZ, RZ, -R9 ;  /* 0x000000ffff097224 */ /* 0x000fc600078e0a09 */
[----:B------:R-:W-:Y:S02]  /*134a0*/  VIMNMX R2, R2, R0, PT ;  /* 0x0000000002027248 */ /* 0x000fe40003fe0100 */
[----:B------:R-:W-:-:S04]  /*134b0*/  VIMNMX R9, RZ, R9, !PT ;  /* 0x00000009ff097248 */ /* 0x000fc80007fe0100 */
[----:B------:R-:W-:Y:S01]  /*134c0*/  ISETP.GT.AND P0, PT, R2, R9, PT ;  /* 0x000000090200720c */ /* 0x000fe20003f04270 */
[----:B------:R0:W-:-:S12]  /*134d0*/  STL [R1+0x1c], R6 ;  /* 0x00001c0601007387 */ /* 0x0001d80000100800 */
[----:B------:R-:W-:Y:S02]  /*134e0*/  @P0 VIADD R4, R2, 0x5f ;  /* 0x0000005f02040836 */ /* 0x000fe40000000000 */
[----:B------:R-:W-:-:S04]  /*134f0*/  IMAD.WIDE.U32 R2, R9, -0x55555555, RZ ;  /* 0xaaaaaaab09027825 */ /* 0x000fc800078e00ff */
[----:B------:R-:W-:Y:S01]  /*13500*/  @P0 IMAD.HI R4, R4, 0x2aaaaaab, RZ ;  /* 0x2aaaaaab04040827 */ /* 0x000fe200078e02ff */
[----:B------:R-:W-:-:S04]  /*13510*/  SHF.R.U32.HI R0, RZ, 0x6, R3 ;  /* 0x00000006ff007819 */ /* 0x000fc80000011603 */
[----:B------:R-:W-:Y:S01]  /*13520*/  @P0 SHF.R.U32.HI R3, RZ, 0x1f, R4 ;  /* 0x0000001fff030819 */ /* 0x000fe20000011604 */
[----:B------:R-:W-:-:S03]  /*13530*/  IMAD.MOV.U32 R2, RZ, RZ, R0 ;  /* 0x000000ffff027224 */ /* 0x000fc600078e0000 */
[----:B------:R-:W-:-:S04]  /*13540*/  @P0 LEA.HI.SX32 R2, R4, R3, 0x1c ;  /* 0x0000000304020211 */ /* 0x000fc800078fe2ff */
        /* <DEDUP_REMOVED lines=12> */
.L_x_11277:
[----:B------:R-:W-:-:S03]  /*13610*/  UMOV UR4, 0xffffffff ;  /* 0xffffffff00047882 */ /* 0x000fc60000000000 */
[----:B------:R-:W-:Y:S05]  /*13620*/  BRA.DIV UR4, `(.L_x_11130) ;  /* 0x0000005604807947 */ /* 0x000fea000b800000 */
[----:B------:R-:W-:-:S13]  /*13630*/  ELECT P6, URZ, PT ;  /* 0x00000000003f782f */ /* 0x000fda00038c0000 */
.L_x_11280:
        /* <DEDUP_REMOVED lines=12> */
.L_x_11281:
[----:B------:R-:W-:Y:S05]  /*13700*/  BSYNC B1 ;  /* 0x0000000000017941 */ /* 0x000fea0003800000 */
.L_x_11131:
        /* <DEDUP_REMOVED lines=8> */
.L_x_11282:
        /* <DEDUP_REMOVED lines=11> */
.L_x_11136:
        /* <DEDUP_REMOVED lines=19> */
.L_x_11283:
        /* <DEDUP_REMOVED lines=8> */
.L_x_11138:
        /* <DEDUP_REMOVED lines=31> */
.L_x_11134:
[----:B------:R-:W-:Y:S05]  /*13be0*/  BSYNC B1 ;  /* 0x0000000000017941 */ /* 0x000fea0003800000 */
.L_x_11133:
        /* <DEDUP_REMOVED lines=13> */
[C---:B------:R-:W-:Y:S02]  /*13cc0*/  IMAD R5, R2.reuse, 0x60, R20 ;  /* 0x0000006002057824 */ /* 0x040fe400078e0214 */
[----:B------:R-:W-:Y:S02]  /*13cd0*/  VIADD R2, R2, 0xffffffff ;  /* 0xffffffff02027836 */ /* 0x000fe40000000000 */
[----:B------:R-:W-:-:S07]  /*13ce0*/  VIADD R5, R5, 0xffffff40 ;  /* 0xffffff4005057836 */ /* 0x000fce0000000000 */
.L_x_11145:
        /* <DEDUP_REMOVED lines=9> */
.L_x_11284:
        /* <DEDUP_REMOVED lines=11> */
.L_x_11142:
        /* <DEDUP_REMOVED lines=17> */
.L_x_11285:
        /* <DEDUP_REMOVED lines=8> */
.L_x_11144:
        /* <DEDUP_REMOVED lines=31> */
.L_x_11140:
[----:B------:R-:W-:Y:S05]  /*141b0*/  BSYNC B1 ;  /* 0x0000000000017941 */ /* 0x000fea0003800000 */
.L_x_11139:
        /* <DEDUP_REMOVED lines=13> */
.L_x_11128:
[----:B------:R-:W-:Y:S05]  /*14290*/  BSYNC B0 ;  /* 0x0000000000007941 */ /* 0x000fea0003800000 */
.L_x_11127:
        /* <DEDUP_REMOVED lines=23> */
.L_x_11147:
        /* <DEDUP_REMOVED lines=15> */
[----:B------:R-:W-:Y:S01]  /*14500*/  MOV R13, RZ ;  /* 0x000000ff000d7202 */ /* 0x000fe20000000f00 */
[----:B0-----:R-:W-:Y:S02]  /*14510*/  IMAD.U32 R7, RZ, RZ, UR9 ;  /* 0x00000009ff077e24 */ /* 0x001fe4000f8e00ff */
[----:B------:R-:W-:-:S02]  /*14520*/  IMAD.U32 R10, RZ, RZ, UR4 ;  /* 0x00000004ff0a7e24 */ /* 0x000fc4000f8e00ff */
[----:B------:R-:W-:Y:S02]  /*14530*/  IMAD.U32 R11, RZ, RZ, UR5 ;  /* 0x00000005ff0b7e24 */ /* 0x000fe4000f8e00ff */
[----:B------:R-:W-:Y:S02]  /*14540*/  IMAD.MOV.U32 R8, RZ, RZ, 0x70 ;  /* 0x00000070ff087424 */ /* 0x000fe400078e00ff */
[----:B------:R-:W-:-:S07]  /*14550*/  IMAD.MOV.U32 R12, RZ, RZ, 0x1 ;  /* 0x00000001ff0c7424 */ /* 0x000fce00078e00ff */
[----:B------:R-:W-:-:S07]  /*14560*/  LEPC R20, `(.L_x_11149) ;  /* 0x000000001014794e */ /* 0x000fce0000000000 */
[----:B-1----:R-:W-:Y:S05]  /*14570*/  CALL.ABS.NOINC R2 ;  /* 0x0000000002007343 */ /* 0x002fea0003c00000 */
.L_x_11149:
        /* <DEDUP_REMOVED lines=13> */
[----:B0-----:R-:W-:-:S02]  /*14650*/  IMAD.U32 R7, RZ, RZ, UR9 ;  /* 0x00000009ff077e24 */ /* 0x001fc4000f8e00ff */
[----:B------:R-:W-:Y:S02]  /*14660*/  IMAD.U32 R11, RZ, RZ, UR5 ;  /* 0x00000005ff0b7e24 */ /* 0x000fe4000f8e00ff */
[----:B------:R-:W-:Y:S02]  /*14670*/  IMAD.MOV.U32 R8, RZ, RZ, 0x70 ;  /* 0x00000070ff087424 */ /* 0x000fe400078e00ff */
[----:B------:R-:W-:Y:S02]  /*14680*/  IMAD.MOV.U32 R12, RZ, RZ, 0x1 ;  /* 0x00000001ff0c7424 */ /* 0x000fe400078e00ff */
[----:B-1----:R-:W-:-:S07]  /*14690*/  IMAD.MOV.U32 R13, RZ, RZ, RZ ;  /* 0x000000ffff0d7224 */ /* 0x002fce00078e00ff */
[----:B------:R-:W-:-:S07]  /*146a0*/  LEPC R20, `(.L_x_11151) ;  /* 0x000000001014794e */ /* 0x000fce0000000000 */
[----:B--2---:R-:W-:Y:S05]  /*146b0*/  CALL.ABS.NOINC R2 ;  /* 0x0000000002007343 */ /* 0x004fea0003c00000 */
.L_x_11151:
        /* <DEDUP_REMOVED lines=16> */
.L_x_11150:
        /* <DEDUP_REMOVED lines=31> */
.L_x_11152:
        /* <DEDUP_REMOVED lines=19> */
.L_x_11288:
[----:B------:R-:W-:Y:S01]  /*14ae0*/  UMOV UR4, 0xffffffff ;  /* 0xffffffff00047882 */ /* 0x000fe20000000000 */
[----:B------:R-:W-:Y:S02]  /*14af0*/  SHF.R.S32.HI R8, RZ, 0x1f, R0 ;  /* 0x0000001fff087819 */ /* 0x000fe40000011400 */
[----:B------:R-:W-:Y:S05]  /*14b00*/  BRA.DIV UR4, `(.L_x_11154) ;  /* 0x0000004604007947 */ /* 0x000fea000b800000 */
[----:B------:R-:W-:-:S13]  /*14b10*/  ELECT P6, URZ, PT ;  /* 0x00000000003f782f */ /* 0x000fda00038c0000 */
.L_x_11291:
[----:B------:R-:W-:Y:S05]  /*14b20*/  @!P6 BRA `(.L_x_11155) ;  /* 0x0000000000fce947 */ /* 0x000fea0003800000 */
[----:B------:R-:W-:-:S04]  /*14b30*/  ISETP.NE.U32.AND P0, PT, R20, RZ, PT ;  /* 0x000000ff1400720c */ /* 0x000fc80003f05070 */
[----:B------:R-:W-:-:S13]  /*14b40*/  ISETP.NE.AND.EX P0, PT, R21, RZ, PT, P0 ;  /* 0x000000ff1500720c */ /* 0x000fda0003f05300 */
[----:B------:R-:W-:Y:S05]  /*14b50*/  @!P0 BRA `(.L_x_11156) ;  /* 0x0000000000488947 */ /* 0x000fea0003800000 */
[----:B------:R-:W0:Y:S01]  /*14b60*/  LDC R9, c[0x0][0x41c] ;  /* 0x00010700ff097b82 */ /* 0x000e220000000800 */
[----:B------:R-:W-:Y:S01]  /*14b70*/  MOV R5, R3 ;  /* 0x0000000300057202 */ /* 0x000fe20000000f00 */
        /* <DEDUP_REMOVED lines=16> */
.L_x_11156:
        /* <DEDUP_REMOVED lines=9> */
.L_x_11292:
        /* <DEDUP_REMOVED lines=11> */
.L_x_11158:
        /* <DEDUP_REMOVED lines=22> */
.L_x_11155:
        /* <DEDUP_REMOVED lines=30> */
.L_x_11293:
[----:B------:R-:W-:Y:S05]  /*15100*/  BSYNC B0 ;  /* 0x0000000000007941 */ /* 0x000fea0003800000 */
.L_x_11159:
        /* <DEDUP_REMOVED lines=11> */
.L_x_11294:
        /* <DEDUP_REMOVED lines=11> */
.L_x_11164:
        /* <DEDUP_REMOVED lines=37> */
.L_x_11162:
[----:B------:R-:W-:Y:S05]  /*154c0*/  BSYNC B0 ;  /* 0x0000000000007941 */ /* 0x000fea0003800000 */
.L_x_11161:
[----:B------:R-:W2:Y:S01]  /*154d0*/  LDL R3, [R1+0x1c] ;  /* 0x00001c0001037983 */ /* 0x000ea20000100800 */
[----:B------:R-:W-:Y:S01]  /*154e0*/  BSSY B0, `(.L_x_11165) ;  /* 0x0000168000007945 */ /* 0x000fe20003800000 */
[----:B--2---:R-:W-:-:S13]  /*154f0*/  ISETP.GE.AND P0, PT, R3, 0x2, PT ;  /* 0x000000020300780c */ /* 0x004fda0003f06270 */
[----:B------:R-:W-:Y:S05]  /*15500*/  @!P0 BRA `(.L_x_11166) ;  /* 0x0000001400948947 */ /* 0x000fea0003800000 */
[C---:B0-----:R-:W-:Y:S01]  /*15510*/  LOP3.LUT R2, R3.reuse, 0x1, RZ, 0xc0, !PT ;  /* 0x0000000103027812 */ /* 0x041fe200078ec0ff */
[----:B------:R-:W-:Y:S01]  /*15520*/  VIADD R7, R3, 0xfffffffe ;  /* 0xfffffffe03077836 */ /* 0x000fe20000000000 */
[----:B------:R-:W-:Y:S02]  /*15530*/  BSSY B1, `(.L_x_11167) ;  /* 0x0000079000017945 */ /* 0x000fe40003800000 */
[----:B------:R-:W-:Y:S02]  /*15540*/  ISETP.NE.U32.AND P0, PT, R2, 0x1, PT ;  /* 0x000000010200780c */ /* 0x000fe40003f05070 */
[----:B------:R-:W-:-:S11]  /*15550*/  MOV R5, R7 ;  /* 0x0000000700057202 */ /* 0x000fd60000000f00 */
        /* <DEDUP_REMOVED lines=33> */
.L_x_11171:
[----:B------:R-:W2:Y:S01]  /*15770*/  S2R R5, SR_CgaCtaId ;  /* 0x0000000000057919 */ /* 0x000ea20000008800 */
[----:B------:R-:W-:-:S04]  /*15780*/  MOV R3, 0x400 ;  /* 0x0000040000037802 */ /* 0x000fc80000000f00 */
[----:B--2---:R-:W-:Y:S02]  /*15790*/  LEA R3, R5, R3, 0x18 ;  /* 0x0000000305037211 */ /* 0x004fe400078ec0ff */
[----:B------:R-:W-:Y:S02]  /*157a0*/  SHF.L.U32 R5, R9, 0x1f, RZ ;  /* 0x0000001f09057819 */ /* 0x000fe400000006ff */
[----:B------:R-:W-:-:S04]  /*157b0*/  LEA R3, R12, R3, 0x3 ;  /* 0x000000030c037211 */ /* 0x000fc800078e18ff */
[----:B------:R-:W2:Y:S02]  /*157c0*/  SYNCS.PHASECHK.TRANS64.TRYWAIT P0, [R3+URZ+0x22840], R5 ;  /* 0x02284005030075a7 */ /* 0x000ea4000800017f */
[----:B--2---:R-:W-:Y:S05]  /*157d0*/  @!P0 BRA `(.L_x_11172) ;  /* 0x0000003800348947 */ /* 0x004fea0003800000 */
.L_x_11295:
        /* <DEDUP_REMOVED lines=11> */
.L_x_11173:
        /* <DEDUP_REMOVED lines=22> */
.L_x_11296:
        /* <DEDUP_REMOVED lines=8> */
.L_x_11175:
        /* <DEDUP_REMOVED lines=34> */
.L_x_11170:
[----:B------:R-:W-:Y:S05]  /*15c90*/  BSYNC B2 ;  /* 0x0000000000027941 */ /* 0x000fea0003800000 */
.L_x_11169:
[----:B------:R-:W2:Y:S02]  /*15ca0*/  LDL.LU R2, [R1+0x1c] ;  /* 0x00001c0001027983 */ /* 0x000ea40000300800 */
[----:B--2---:R-:W-:-:S07]  /*15cb0*/  VIADD R5, R2, 0xfffffffd ;  /* 0xfffffffd02057836 */ /* 0x004fce0000000000 */
.L_x_11168:
[----:B------:R-:W-:Y:S05]  /*15cc0*/  BSYNC B1 ;  /* 0x0000000000017941 */ /* 0x000fea0003800000 */
.L_x_11167:
[----:B------:R-:W-:-:S13]  /*15cd0*/  ISETP.NE.AND P0, PT, R7, RZ, PT ;  /* 0x000000ff0700720c */ /* 0x000fda0003f05270 */
[----:B------:R-:W-:Y:S05]  /*15ce0*/  @!P0 BRA `(.L_x_11166) ;  /* 0x0000000c009c8947 */ /* 0x000fea0003800000 */
.L_x_11190:
        /* <DEDUP_REMOVED lines=16> */
[----:B------:R-:W-:Y:S02]  /*15df0*/  ULDC.64 UR6, c[0x0][0x408] ;  /* 0x0001020000067ab9 */ /* 0x000fe40000000a00 */
[----:B------:R-:W-:Y:S01]  /*15e00*/  IMAD R7, R8, UR6, RZ ;  /* 0x0000000608077c24 */ /* 0x000fe2000f8e02ff */
        /* <DEDUP_REMOVED lines=14> */
.L_x_11178:
[----:B------:R-:W2:Y:S01]  /*15ef0*/  S2R R3, SR_CgaCtaId ;  /* 0x0000000000037919 */ /* 0x000ea20000008800 */
[----:B------:R-:W-:-:S04]  /*15f00*/  MOV R2, 0x400 ;  /* 0x0000040000027802 */ /* 0x000fc80000000f00 */
[----:B--2---:R-:W-:Y:S02]  /*15f10*/  LEA R2, R3, R2, 0x18 ;  /* 0x0000000203027211 */ /* 0x004fe400078ec0ff */
[----:B------:R-:W-:-:S03]  /*15f20*/  SHF.L.U32 R3, R10, 0x1f, RZ ;  /* 0x0000001f0a037819 */ /* 0x000fc600000006ff */
[----:B------:R-:W-:-:S04]  /*15f30*/  IMAD R2, R9, 0x8, R2 ;  /* 0x0000000809027824 */ /* 0x000fc800078e0202 */
[----:B------:R-:W2:Y:S02]  /*15f40*/  SYNCS.PHASECHK.TRANS64.TRYWAIT P0, [R2+URZ+0x22840], R3 ;  /* 0x02284003020075a7 */ /* 0x000ea4000800017f */
[----:B--2---:R-:W-:Y:S05]  /*15f50*/  @!P0 BRA `(.L_x_11179) ;  /* 0x00000030007c8947 */ /* 0x004fea0003800000 */
.L_x_11297:
        /* <DEDUP_REMOVED lines=11> */
.L_x_11180:
        /* <DEDUP_REMOVED lines=21> */
.L_x_11298:
        /* <DEDUP_REMOVED lines=8> */
.L_x_11182:
        /* <DEDUP_REMOVED lines=33> */
.L_x_11177:
[----:B------:R-:W-:Y:S05]  /*163f0*/  BSYNC B1 ;  /* 0x0000000000017941 */ /* 0x000fea0003800000 */
.L_x_11176:
        /* <DEDUP_REMOVED lines=16> */
[----:B------:R-:W-:Y:S01]  /*16500*/  IMAD R7, R8, UR6, RZ ;  /* 0x0000000608077c24 */ /* 0x000fe2000f8e02ff */
        /* <DEDUP_REMOVED lines=12> */
[----:B------:R-:W-:-:S05]  /*165d0*/  LEA.HI.X R7, R2, UR5, R3, 0x2, P0 ;  /* 0x0000000502077c11 */ /* 0x000fca00080f1403 */
[----:B------:R2:W5:Y:S04]  /*165e0*/  LDG.E R6, desc[UR40][R6.64] ;  /* 0x0000002806067981 */ /* 0x000568000c1e1900 */
.L_x_11185:
[----:B------:R-:W3:Y:S01]  /*165f0*/  S2R R3, SR_CgaCtaId ;  /* 0x0000000000037919 */ /* 0x000ee20000008800 */
[----:B------:R-:W-:-:S04]  /*16600*/  MOV R2, 0x400 ;  /* 0x0000040000027802 */ /* 0x000fc80000000f00 */
[----:B---3--:R-:W-:Y:S02]  /*16610*/  LEA R2, R3, R2, 0x18 ;  /* 0x0000000203027211 */ /* 0x008fe400078ec0ff */
[----:B------:R-:W-:-:S03]  /*16620*/  SHF.L.U32 R3, R11, 0x1f, RZ ;  /* 0x0000001f0b037819 */ /* 0x000fc600000006ff */
[----:B------:R-:W-:-:S04]  /*16630*/  IMAD R2, R12, 0x8, R2 ;  /* 0x000000080c027824 */ /* 0x000fc800078e0202 */
[----:B------:R-:W3:Y:S02]  /*16640*/  SYNCS.PHASECHK.TRANS64.TRYWAIT P0, [R2+URZ+0x22840], R3 ;  /* 0x02284003020075a7 */ /* 0x000ee4000800017f */
[----:B---3--:R-:W-:Y:S05]  /*16650*/  @!P0 BRA `(.L_x_11186) ;  /* 0x0000002800e48947 */ /* 0x008fea0003800000 */
.L_x_11299:
[----:B--2---:R-:W2:Y:S02]  /*16660*/  S2R R7, SR_TID.X ;  /* 0x0000000000077919 */ /* 0x004ea40000002100 */
        /* <DEDUP_REMOVED lines=10> */
.L_x_11187:
        /* <DEDUP_REMOVED lines=22> */
.L_x_11300:
        /* <DEDUP_REMOVED lines=8> */
.L_x_11189:
        /* <DEDUP_REMOVED lines=34> */
.L_x_11184:
[----:B------:R-:W-:Y:S05]  /*16b10*/  BSYNC B1 ;  /* 0x0000000000017941 */ /* 0x000fea0003800000 */
.L_x_11183:
[C---:B------:R-:W-:Y:S01]  /*16b20*/  ISETP.GT.AND P0, PT, R5.reuse, 0x1, PT ;  /* 0x000000010500780c */ /* 0x040fe20003f04270 */
[----:B------:R-:W-:-:S04]  /*16b30*/  VIADD R2, R5, 0xfffffffe ;  /* 0xfffffffe05027836 */ /* 0x000fc80000000000 */
[----:B------:R-:W-:-:S08]  /*16b40*/  IMAD.MOV.U32 R5, RZ, RZ, R2 ;  /* 0x000000ffff057224 */ /* 0x000fd000078e0002 */
[----:B------:R-:W-:Y:S05]  /*16b50*/  @P0 BRA `(.L_x_11190) ;  /* 0xfffffff000640947 */ /* 0x000fea000383ffff */
.L_x_11166:
[----:B------:R-:W-:Y:S05]  /*16b60*/  BSYNC B0 ;  /* 0x0000000000007941 */ /* 0x000fea0003800000 */
.L_x_11165:
        /* <DEDUP_REMOVED lines=23> */
.L_x_11192:
[----:B------:R-:W-:Y:S05]  /*16ce0*/  BSYNC B0 ;  /* 0x0000000000007941 */ /* 0x000fea0003800000 */
.L_x_11191:
[----:B0-----:R-:W2:Y:S02]  /*16cf0*/  LDL.LU R2, [R1+0x8] ;  /* 0x0000080001027983 */ /* 0x001ea40000300800 */
[----:B--2---:R-:W-:-:S05]  /*16d00*/  LOP3.LUT R2, R2, R0, RZ, 0x3c, !PT ;  /* 0x0000000002027212 */ /* 0x004fca00078e3cff */
[----:B------:R0:W-:Y:S02]  /*16d10*/  STL [R1+0x8], R2 ;  /* 0x0000080201007387 */ /* 0x0001e40000100800 */
.L_x_11148:
[----:B------:R-:W-:Y:S05]  /*16d20*/  BSYNC B6 ;  /* 0x0000000000067941 */ /* 0x000fea0003800000 */
.L_x_11146:
[----:B------:R-:W-:-:S03]  /*16d30*/  UMOV UR4, 0xffffffff ;  /* 0xffffffff00047882 */ /* 0x000fc60000000000 */
[----:B------:R-:W-:Y:S05]  /*16d40*/  BRA.DIV UR4, `(.L_x_11193) ;  /* 0x0000002604507947 */ /* 0x000fea000b800000 */
[----:B------:R2:W3:Y:S04]  /*16d50*/  SHFL.IDX PT, R4, R16, RZ, 0x1f ;  /* 0x00001fff10047589 */ /* 0x0004e800000e0000 */
[----:B------:R-:W4:Y:S02]  /*16d60*/  SHFL.IDX PT, R16, R16, 0x1, 0x1f ;  /* 0x00201f0010107f89 */ /* 0x000f2400000e0000 */
.L_x_11304:
[----:B------:R-:W0:Y:S01]  /*16d70*/  S2R R0, SR_TID.X ;  /* 0x0000000000007919 */ /* 0x000e220000002100 */
[----:B------:R-:W-:Y:S01]  /*16d80*/  ULDC UR4, c[0x0][0xc14] ;  /* 0x0003050000047ab9 */ /* 0x000fe20000000800 */
[----:B------:R-:W-:Y:S01]  /*16d90*/  BSSY B0, `(.L_x_11194) ;  /* 0x000000b000007945 */ /* 0x000fe20003800000 */
[----:B------:R-:W-:Y:S01]  /*16da0*/  IMAD.MOV.U32 R17, RZ, RZ, RZ ;  /* 0x000000ffff117224 */ /* 0x000fe200078e00ff */
[----:B0-----:R-:W-:Y:S02]  /*16db0*/  LOP3.LUT R7, R0, 0x1f, RZ, 0xc0, !PT ;  /* 0x0000001f00077812 */ /* 0x001fe400078ec0ff */
[----:B------:R-:W-:Y:S02]  /*16dc0*/  MOV R0, UR4 ;  /* 0x0000000400007c02 */ /* 0x000fe40008000f00 */
[C---:B------:R-:W-:Y:S01]  /*16dd0*/  ISETP.NE.AND P0, PT, R7.reuse, 0x1f, PT ;  /* 0x0000001f0700780c */ /* 0x040fe20003f05270 */
[----:B------:R-:W-:-:S05]  /*16de0*/  IMAD.IADD R5, R7, 0x1, R19 ;  /* 0x0000000107057824 */ /* 0x000fca00078e0213 */
[----:B------:R-:W-:-:S13]  /*16df0*/  ISETP.GE.OR P0, PT, R5, R0, !P0 ;  /* 0x000000000500720c */ /* 0x000fda0004706670 */
[----:B------:R-:W-:Y:S05]  /*16e00*/  @P0 BRA `(.L_x_11195) ;  /* 0x00000000000c0947 */ /* 0x000fea0003800000 */
[----:B------:R-:W0:Y:S02]  /*16e10*/  LDC.64 R2, c[0x0][0xc58] ;  /* 0x00031600ff027b82 */ /* 0x000e240000000a00 */
[----:B0-----:R-:W-:-:S05]  /*16e20*/  IMAD.WIDE R2, R5, 0x4, R2 ;  /* 0x0000000405027825 */ /* 0x001fca00078e0202 */
[----:B------:R0:W5:Y:S02]  /*16e30*/  LDG.E R17, desc[UR40][R2.64] ;  /* 0x0000002802117981 */ /* 0x000164000c1e1900 */
.L_x_11195:
[----:B------:R-:W-:Y:S05]  /*16e40*/  BSYNC B0 ;  /* 0x0000000000007941 */ /* 0x000fea0003800000 */
.L_x_11194:
        /* <DEDUP_REMOVED lines=22> */
[----:B------:R0:W0:Y:S02]  /*16fb0*/  SHFL.IDX PT, R14, R2, 0x1f, 0x1f ;  /* 0x03e01f00020e7f89 */ /* 0x00002400000e0000 */
.L_x_11312:
[----:B------:R-:W-:Y:S02]  /*16fc0*/  ULDC UR4, c[0x0][0xc10] ;  /* 0x0003040000047ab9 */ /* 0x000fe40000000800 */
[----:B------:R-:W-:-:S04]  /*16fd0*/  IMAD.U32 R5, RZ, RZ, UR4 ;  /* 0x00000004ff057e24 */ /* 0x000fc8000f8e00ff */
[----:B0-----:R-:W-:-:S04]  /*16fe0*/  IMAD R3, R14, R5, RZ ;  /* 0x000000050e037224 */ /* 0x001fc800078e02ff */
[----:B--2-4-:R-:W-:-:S05]  /*16ff0*/  IMAD.IADD R16, R16, 0x1, R3 ;  /* 0x0000000110107824 */ /* 0x014fca00078e0203 */
[----:B---3--:R-:W-:-:S13]  /*17000*/  ISETP.GT.AND P0, PT, R16, R4, PT ;  /* 0x000000041000720c */ /* 0x008fda0003f04270 */
[----:B------:R-:W-:Y:S05]  /*17010*/  @P0 BRA `(.L_x_11197) ;  /* 0x0000000000b40947 */ /* 0x000fea0003800000 */
[----:B------:R-:W0:Y:S02]  /*17020*/  LDC R0, c[0x0][0xc14] ;  /* 0x00030500ff007b82 */ /* 0x000e240000000800 */
.L_x_11202:
[----:B------:R-:W-:-:S05]  /*17030*/  VIADD R19, R19, 0x1f ;  /* 0x0000001f13137836 */ /* 0x000fca0000000000 */
        /* <DEDUP_REMOVED lines=13> */
.L_x_11200:
[----:B------:R-:W-:Y:S05]  /*17110*/  BSYNC B0 ;  /* 0x0000000000007941 */ /* 0x000fea0003800000 */
.L_x_11199:
[----:B------:R-:W-:-:S03]  /*17120*/  UMOV UR4, 0xffffffff ;  /* 0xffffffff00047882 */ /* 0x000fc60000000000 */
[----:B------:R-:W-:Y:S05]  /*17130*/  BRA.DIV UR4, `(.L_x_11201) ;  /* 0x0000002604707947 */ /* 0x000fea000b800000 */
[----:B-----5:R-:W2:Y:S01]  /*17140*/  SHFL.UP PT, R14, R17, 0x1, RZ ;  /* 0x04200000110e7989 */ /* 0x020ea200000e00ff */
[C---:B------:R-:W-:Y:S02]  /*17150*/  ISETP.NE.AND P0, PT, R6.reuse, RZ, PT ;  /* 0x000000ff0600720c */ /* 0x040fe40003f05270 */
[----:B------:R-:W-:Y:S02]  /*17160*/  ISETP.GE.U32.AND P1, PT, R6, 0x2, PT ;  /* 0x000000020600780c */ /* 0x000fe40003f26070 */
        /* <DEDUP_REMOVED lines=18> */
.L_x_11320:
[----:B------:R-:W-:Y:S02]  /*17290*/  ULDC UR4, c[0x0][0xc10] ;  /* 0x0003040000047ab9 */ /* 0x000fe40000000800 */
[----:B------:R-:W-:-:S04]  /*172a0*/  IMAD.U32 R5, RZ, RZ, UR4 ;  /* 0x00000004ff057e24 */ /* 0x000fc8000f8e00ff */
[----:B--2---:R-:W-:-:S05]  /*172b0*/  IMAD R3, R14, R5, RZ ;  /* 0x000000050e037224 */ /* 0x004fca00078e02ff */
[----:B------:R-:W-:-:S04]  /*172c0*/  IADD3 R16, R3, R16, RZ ;  /* 0x0000001003107210 */ /* 0x000fc80007ffe0ff */
[----:B------:R-:W-:-:S13]  /*172d0*/  ISETP.GT.AND P0, PT, R16, R4, PT ;  /* 0x000000041000720c */ /* 0x000fda0003f04270 */
[----:B------:R-:W-:Y:S05]  /*172e0*/  @!P0 BRA `(.L_x_11202) ;  /* 0xfffffffc00508947 */ /* 0x000fea000383ffff */
.L_x_11197:
        /* <DEDUP_REMOVED lines=8> */
.L_x_11324:
[----:B------:R-:W-:Y:S01]  /*17370*/  ISETP.NE.AND P0, PT, R3, RZ, PT ;  /* 0x000000ff0300720c */ /* 0x000fe20003f05270 */
[----:B------:R-:W-:-:S12]  /*17380*/  IMAD.MOV.U32 R7, RZ, RZ, RZ ;  /* 0x000000ffff077224 */ /* 0x000fd800078e00ff */
[----:B------:R-:W-:Y:S05]  /*17390*/  @!P0 BRA `(.L_x_11204) ;  /* 0x0000000000108947 */ /* 0x000fea0003800000 */
[----:B------:R-:W-:Y:S01]  /*173a0*/  UMOV UR4, 0xffffffff ;  /* 0xffffffff00047882 */ /* 0x000fe20000000000 */
[----:B------:R-:W-:Y:S02]  /*173b0*/  VIADD R12, R6, 0xffffffff ;  /* 0xffffffff060c7836 */ /* 0x000fe40000000000 */
[----:B------:R-:W-:Y:S05]  /*173c0*/  BRA.DIV UR4, `(.L_x_11205) ;  /* 0x0000002604e47947 */ /* 0x000fea000b800000 */
[----:B------:R4:W0:Y:S02]  /*173d0*/  SHFL.IDX PT, R7, R2, R12, 0x1f ;  /* 0x00001f0c02077589 */ /* 0x00082400000e0000 */
.L_x_11204:
        /* <DEDUP_REMOVED lines=8> */
[-C--:B------:R-:W-:Y:S02]  /*17460*/  IABS R9, R6.reuse ;  /* 0x0000000600097213 */ /* 0x080fe40000000000 */
[----:B------:R-:W-:Y:S02]  /*17470*/  IABS R4, R6 ;  /* 0x0000000600047213 */ /* 0x000fe40000000000 */
[----:B------:R-:W0:Y:S03]  /*17480*/  I2F.RP R10, R9 ;  /* 0x00000009000a7306 */ /* 0x000e260000209400 */
[----:B------:R-:W-:-:S05]  /*17490*/  IMAD.MOV R4, RZ, RZ, -R4 ;  /* 0x000000ffff047224 */ /* 0x000fca00078e0a04 */
[----:B0-----:R-:W0:Y:S02]  /*174a0*/  MUFU.RCP R10, R10 ;  /* 0x0000000a000a7308 */ /* 0x001e240000001000 */
[----:B0-----:R-:W-:-:S06]  /*174b0*/  VIADD R11, R10, 0xffffffe ;  /* 0x0ffffffe0a0b7836 */ /* 0x001fcc0000000000 */
[----:B------:R-:W0:Y:S02]  /*174c0*/  F2I.FTZ.U32.TRUNC.NTZ R3, R11 ;  /* 0x0000000b00037305 */ /* 0x000e24000021f000 */
[----:B0-----:R-:W-:-:S05]  /*174d0*/  IADD3 R12, RZ, -R3, RZ ;  /* 0x80000003ff0c7210 */ /* 0x001fca0007ffe0ff */
        /* <DEDUP_REMOVED lines=28> */
[----:B0-----:R-:W-:-:S05]  /*176a0*/  IADD3 R7, RZ, -R3, RZ ;  /* 0x80000003ff077210 */ /* 0x001fca0007ffe0ff */
        /* <DEDUP_REMOVED lines=17> */
[----:B------:R-:W-:-:S03]  /*177c0*/  IMAD.MOV R5, RZ, RZ, -R5 ;  /* 0x000000ffff057224 */ /* 0x000fc600078e0a05 */
[----:B------:R-:W-:Y:S01]  /*177d0*/  LOP3.LUT R2, RZ, R3, RZ, 0x33, !PT ;  /* 0x00000003ff027212 */ /* 0x000fe200078e33ff */
[----:B------:R-:W-:-:S04]  /*177e0*/  IMAD R18, R3, R5, R4 ;  /* 0x0000000503127224 */ /* 0x000fc800078e0204 */
[----:B------:R-:W-:Y:S01]  /*177f0*/  IMAD.IADD R17, R17, 0x1, R2 ;  /* 0x0000000111117824 */ /* 0x000fe200078e0202 */
[----:B------:R-:W-:Y:S06]  /*17800*/  BRA `(.L_x_11206) ;  /* 0x00000000001c7947 */ /* 0x000fec0003800000 */
.L_x_11198:
[----:B------:R-:W-:Y:S01]  /*17810*/  UMOV UR4, URZ ;  /* 0x0000003f00047c82 */ /* 0x000fe20008000000 */
[----:B------:R-:W-:Y:S01]  /*17820*/  UMOV UR5, URZ ;  /* 0x0000003f00057c82 */ /* 0x000fe20008000000 */
[----:B------:R-:W-:Y:S01]  /*17830*/  ULDC UR6, c[0x0][0xc14] ;  /* 0x0003050000067ab9 */ /* 0x000fe20000000800 */
[----:B------:R-:W-:Y:S01]  /*17840*/  IMAD.MOV.U32 R16, RZ, RZ, R4 ;  /* 0x000000ffff107224 */ /* 0x000fe200078e0004 */
[----:B------:R-:W-:Y:S01]  /*17850*/  MOV R17, UR4 ;  /* 0x0000000400117c02 */ /* 0x000fe20008000f00 */
[----:B------:R-:W-:Y:S02]  /*17860*/  IMAD.U32 R18, RZ, RZ, UR5 ;  /* 0x00000005ff127e24 */ /* 0x000fe4000f8e00ff */
[----:B------:R-:W-:-:S07]  /*17870*/  IMAD.U32 R19, RZ, RZ, UR6 ;  /* 0x00000006ff137e24 */ /* 0x000fce000f8e00ff */
.L_x_11206:
        /* <DEDUP_REMOVED lines=12> */
.L_x_11123:
        /* <DEDUP_REMOVED lines=12> */
.L_x_11327:
[----:B------:R-:W-:Y:S05]  /*17a00*/  BSYNC B0 ;  /* 0x0000000000007941 */ /* 0x000fea0003800000 */
.L_x_11208:
[----:B------:R-:W-:-:S03]  /*17a10*/  UMOV UR4, 0xffffffff ;  /* 0xffffffff00047882 */ /* 0x000fc60000000000 */
[----:B------:R-:W-:Y:S05]  /*17a20*/  BRA.DIV UR4, `(.L_x_11210) ;  /* 0x0000002204887947 */ /* 0x000fea000b800000 */
[----:B------:R-:W2:Y:S02]  /*17a30*/  S2R R2, SR_TID.X ;  /* 0x0000000000027919 */ /* 0x000ea40000002100 */
[----:B--2---:R-:W-:-:S04]  /*17a40*/  SHF.R.U32.HI R2, RZ, 0x5, R2 ;  /* 0x00000005ff027819 */ /* 0x004fc80000011602 */
[----:B------:R-:W-:-:S05]  /*17a50*/  LOP3.LUT R2, R2, 0x3, RZ, 0xc0, !PT ;  /* 0x0000000302027812 */ /* 0x000fca00078ec0ff */
[----:B------:R2:W3:Y:S02]  /*17a60*/  SHFL.IDX PT, R14, R2, RZ, 0x1f ;  /* 0x00001fff020e7589 */ /* 0x0004e400000e0000 */
.L_x_11330:
[----:B---3--:R-:W-:-:S13]  /*17a70*/  ISETP.NE.AND P0, PT, R14, RZ, PT ;  /* 0x000000ff0e00720c */ /* 0x008fda0003f05270 */
[----:B------:R-:W-:Y:S05]  /*17a80*/  @P0 BRA `(.L_x_10961) ;  /* 0x0000000000940947 */ /* 0x000fea0003800000 */
[----:B------:R-:W-:-:S03]  /*17a90*/  UMOV UR4, 0xffffffff ;  /* 0xffffffff00047882 */ /* 0x000fc60000000000 */
[----:B------:R-:W-:Y:S05]  /*17aa0*/  BRA.DIV UR4, `(.L_x_11211) ;  /* 0x00000022049c7947 */ /* 0x000fea000b800000 */
[----:B------:R-:W-:-:S13]  /*17ab0*/  ELECT P6, URZ, PT ;  /* 0x00000000003f782f */ /* 0x000fda00038c0000 */
.L_x_11333:
[----:B------:R-:W-:Y:S05]  /*17ac0*/  @!P6 BRA `(.L_x_10961) ;  /* 0x000000000084e947 */ /* 0x000fea0003800000 */
[----:B------:R-:W-:-:S06]  /*17ad0*/  ULOP3.LUT UR4, UR36, 0x2, URZ, 0xfc, !UPT ;  /* 0x0000000224047892 */ /* 0x000fcc000f8efc3f */
[----:B--2---:R-:W-:-:S04]  /*17ae0*/  MOV R2, UR4 ;  /* 0x0000000400027c02 */ /* 0x004fc80008000f00 */
[----:B------:R-:W-:-:S13]  /*17af0*/  ISETP.NE.AND P2, PT, R2, 0x3, PT ;  /* 0x000000030200780c */ /* 0x000fda0003f45270 */
[----:B------:R-:W-:Y:S05]  /*17b00*/  @!P2 BRA `(.L_x_11212) ;  /* 0x000000000004a947 */ /* 0x000fea0003800000 */
[----:B------:R-:W-:Y:S01]  /*17b10*/  BPT.TRAP 0x1 ;  /* 0x000000040000795c */ /* 0x000fe20000300000 */
.L_x_11212:
        /* <DEDUP_REMOVED lines=14> */
.L_x_11334:
[----:B------:R-:W2:Y:S02]  /*17c00*/  SYNCS.PHASECHK.TRANS64.TRYWAIT P0, [R7+URZ], R2 ;  /* 0x00000002070075a7 */ /* 0x000ea4000800017f */
[----:B--2---:R-:W-:Y:S05]  /*17c10*/  @!P0 BRA `(.L_x_11214) ;  /* 0x0000002000748947 */ /* 0x004fea0003800000 */
.L_x_11335:
[----:B------:R-:W-:Y:S05]  /*17c20*/  @!P2 BRA `(.L_x_11215) ;  /* 0x000000000004a947 */ /* 0x000fea0003800000 */
[----:B------:R-:W-:Y:S01]  /*17c30*/  BPT.TRAP 0x1 ;  /* 0x000000040000795c */ /* 0x000fe20000300000 */
.L_x_11215:
[----:B------:R-:W3:Y:S01]  /*17c40*/  LDL.LU R4, [R1] ;  /* 0x0000000001047983 */ /* 0x000ee20000300800 */
[----:B------:R-:W-:-:S05]  /*17c50*/  IADD3 R0, R0, 0x22860, RZ ;  /* 0x0002286000007810 */ /* 0x000fca0007ffe0ff */
[----:B---3--:R-:W-:-:S04]  /*17c60*/  IMAD R4, R4, 0x8, R0 ;  /* 0x0000000804047824 */ /* 0x008fc800078e0200 */
[----:B------:R-:W3:Y:S02]  /*17c70*/  SYNCS.PHASECHK.TRANS64.TRYWAIT P0, [R4+URZ], R5 ;  /* 0x00000005040075a7 */ /* 0x000ee4000800017f */
[----:B---3--:R-:W-:Y:S05]  /*17c80*/  @!P0 BRA `(.L_x_11216) ;  /* 0x00000020006c8947 */ /* 0x008fea0003800000 */
.L_x_11336:
[----:B------:R-:W-:-:S07]  /*17c90*/  IMAD R3, R3, 0x8, R0 ;  /* 0x0000000803037824 */ /* 0x000fce00078e0200 */
.L_x_11217:
[----:B----4-:R4:W0:Y:S02]  /*17ca0*/  SYNCS.PHASECHK.TRANS64.TRYWAIT P0, [R3+URZ], R2 ;  /* 0x00000002030075a7 */ /* 0x010824000800017f */
[----:B0-----:R-:W-:Y:S05]  /*17cb0*/  @!P0 NANOSLEEP.SYNCS 0x989680 ;  /* 0x009896800000895d */ /* 0x001fea0003900000 */
[----:B------:R-:W0:Y:S02]  /*17cc0*/  @!P0 SYNCS.PHASECHK.TRANS64 P0, [R3+URZ], R2 ;  /* 0x00000002030085a7 */ /* 0x000e24000800007f */
[----:B0-----:R-:W-:Y:S05]  /*17cd0*/  @!P0 BRA `(.L_x_11217) ;  /* 0xfffffffc00f08947 */ /* 0x001fea000383ffff */
.L_x_10961:
[----:B------:R-:W-:Y:S05]  /*17ce0*/  BSYNC B7 ;  /* 0x0000000000077941 */ /* 0x000fea0003800000 */
.L_x_10958:
[----:B------:R-:W-:Y:S05]  /*17cf0*/  EXIT ;  /* 0x000000000000794d */ /* 0x000fea0003800000 */
.L_x_10979:
[----:B0-----:R0:W1:Y:S02]  /*17d00*/  SYNCS.PHASECHK.TRANS64.TRYWAIT P6, [R88+URZ+0x22890], R109 ;  /* 0x0228906d580075a7 */ /* 0x00106400080c017f */
[----:B-1----:R-:W-:Y:S05]  /*17d10*/  @!P6 NANOSLEEP.SYNCS 0x989680 ;  /* 0x009896800000e95d */ /* 0x002fea0003900000 */
[----:B------:R-:W1:Y:S02]  /*17d20*/  @!P6 SYNCS.PHASECHK.TRANS64 P6, [R88+URZ+0x22890], R109 ;  /* 0x0228906d5800e5a7 */ /* 0x000e6400080c007f */
[----:B-1----:R-:W-:Y:S05]  /*17d30*/  @!P6 BRA `(.L_x_10979) ;  /* 0xfffffffc00f0e947 */ /* 0x002fea000383ffff */
[----:B------:R-:W-:Y:S05]  /*17d40*/  BRA `(.L_x_11218) ;  /* 0xfffffeac00887947 */ /* 0x000fea000383ffff */
.L_x_10997:
[----:B0-----:R0:W1:Y:S02]  /*17d50*/  SYNCS.PHASECHK.TRANS64.TRYWAIT P5, [R88+URZ+0x22890], R109 ;  /* 0x0228906d580075a7 */ /* 0x00106400080a017f */
[----:B-1----:R-:W-:Y:S05]  /*17d60*/  @!P5 NANOSLEEP.SYNCS 0x989680 ;  /* 0x009896800000d95d */ /* 0x002fea0003900000 */
[----:B------:R-:W1:Y:S02]  /*17d70*/  @!P5 SYNCS.PHASECHK.TRANS64 P5, [R88+URZ+0x22890], R109 ;  /* 0x0228906d5800d5a7 */ /* 0x000e6400080a007f */
[----:B-1----:R-:W-:Y:S05]  /*17d80*/  @!P5 BRA `(.L_x_10997) ;  /* 0xfffffffc00f0d947 */ /* 0x002fea000383ffff */
[----:B------:R-:W-:Y:S05]  /*17d90*/  BRA `(.L_x_11219) ;  /* 0xfffffebc00dc7947 */ /* 0x000fea000383ffff */
.L_x_11006:
[----:B0-----:R0:W1:Y:S02]  /*17da0*/  SYNCS.PHASECHK.TRANS64.TRYWAIT P4, [R88+URZ+0x22890], R109 ;  /* 0x0228906d580075a7 */ /* 0x001064000808017f */
[----:B-1----:R-:W-:Y:S05]  /*17db0*/  @!P4 NANOSLEEP.SYNCS 0x989680 ;  /* 0x009896800000c95d */ /* 0x002fea0003900000 */
[----:B------:R-:W1:Y:S02]  /*17dc0*/  @!P4 SYNCS.PHASECHK.TRANS64 P4, [R88+URZ+0x22890], R109 ;  /* 0x0228906d5800c5a7 */ /* 0x000e64000808007f */
[----:B-1----:R-:W-:Y:S05]  /*17dd0*/  @!P4 BRA `(.L_x_11006) ;  /* 0xfffffffc00f0c947 */ /* 0x002fea000383ffff */
[----:B------:R-:W-:Y:S05]  /*17de0*/  BRA `(.L_x_11220) ;  /* 0xfffffecc00b87947 */ /* 0x000fea000383ffff */
.L_x_11012:
[----:B-1----:R1:W2:Y:S02]  /*17df0*/  SYNCS.PHASECHK.TRANS64.TRYWAIT P3, [R88+URZ+0x228b0], R109 ;  /* 0x0228b06d580075a7 */ /* 0x0022a4000806017f */
[----:B--2---:R-:W-:Y:S05]  /*17e00*/  @!P3 NANOSLEEP.SYNCS 0x989680 ;  /* 0x009896800000b95d */ /* 0x004fea0003900000 */
[----:B------:R-:W2:Y:S02]  /*17e10*/  @!P3 SYNCS.PHASECHK.TRANS64 P3, [R88+URZ+0x228b0], R109 ;  /* 0x0228b06d5800b5a7 */ /* 0x000ea4000806007f */
[----:B--2---:R-:W-:Y:S05]  /*17e20*/  @!P3 BRA `(.L_x_11012) ;  /* 0xfffffffc00f0b947 */ /* 0x004fea000383ffff */
[----:B------:R-:W-:Y:S05]  /*17e30*/  BRA `(.L_x_11221) ;  /* 0xfffffed000487947 */ /* 0x000fea000383ffff */
.L_x_11020:
        /* <DEDUP_REMOVED lines=8> */
.L_x_11223:
[----:B------:R-:W-:Y:S05]  /*17ec0*/  BSYNC B0 ;  /* 0x0000000000007941 */ /* 0x000fea0003800000 */
.L_x_11222:
[----:B------:R-:W-:Y:S05]  /*17ed0*/  BRA `(.L_x_11224) ;  /* 0xfffffed800ec7947 */ /* 0x000fea000383ffff */
.L_x_11036:
        /* <DEDUP_REMOVED lines=8> */
.L_x_11226:
[----:B------:R-:W-:Y:S05]  /*17f60*/  BSYNC B1 ;  /* 0x0000000000017941 */ /* 0x000fea0003800000 */
.L_x_11225:
[----:B------:R-:W-:Y:S05]  /*17f70*/  BRA `(.L_x_11227) ;  /* 0xfffffee800307947 */ /* 0x000fea000383ffff */
.L_x_11037:
        /* <DEDUP_REMOVED lines=8> */
.L_x_11229:
[----:B------:R-:W-:Y:S05]  /*18000*/  BSYNC B1 ;  /* 0x0000000000017941 */ /* 0x000fea0003800000 */
.L_x_11228:
[----:B------:R-:W-:Y:S05]  /*18010*/  BRA `(.L_x_11230) ;  /* 0xfffffee800107947 */ /* 0x000fea000383ffff */
.L_x_11038:
        /* <DEDUP_REMOVED lines=8> */
.L_x_11232:
[----:B------:R-:W-:Y:S05]  /*180a0*/  BSYNC B1 ;  /* 0x0000000000017941 */ /* 0x000fea0003800000 */
.L_x_11231:
[----:B------:R-:W-:Y:S05]  /*180b0*/  BRA `(.L_x_11233) ;  /* 0xfffffee400f07947 */ /* 0x000fea000383ffff */
.L_x_11039:
[----:B------:R-:W-:Y:S01]  /*180c0*/  BSSY B1, `(.L_x_11234) ;  /* 0x0000008000017945 */ /* 0x000fe20003800000 */
[----:B------:R-:W-:Y:S01]  /*180d0*/  IMAD.MOV.U32 R13, RZ, RZ, R0 ;  /* 0x000000ffff0d7224 */ /* 0x000fe200078e0000 */
[----:B------:R-:W-:Y:S01]  /*180e0*/  MOV R12, RZ ;  /* 0x000000ff000c7202 */ /* 0x000fe20000000f00 */
[----:B------:R-:W-:Y:S02]  /*180f0*/  IMAD.MOV.U32 R11, RZ, RZ, 0x1c1f ;  /* 0x00001c1fff0b7424 */ /* 0x000fe400078e00ff */
[----:B------:R-:W-:-:S07]  /*18100*/  IMAD.MOV.U32 R15, RZ, RZ, -0x1 ;  /* 0xffffffffff0f7424 */ /* 0x000fce00078e00ff */
[----:B0----5:R-:W-:Y:S05]  /*18110*/  WARPSYNC.COLLECTIVE R15, `(.L_x_11235) ;  /* 0x000000000f087348 */ /* 0x021fea0003c00000 */
[----:B------:R1:W2:Y:S02]  /*18120*/  SHFL.IDX P6, R14, R13, R12, R11 ;  /* 0x0000000c0d0e7389 */ /* 0x0002a400000c000b */
[----:B012--5:R-:W-:Y:S01]  /*18130*/  ENDCOLLECTIVE ;  /* 0x000000000000791b */ /* 0x027fe20003800000 */
.L_x_11235:
[----:B------:R-:W-:Y:S05]  /*18140*/  BSYNC B1 ;  /* 0x0000000000017941 */ /* 0x000fea0003800000 */
.L_x_11234:
[----:B------:R-:W-:Y:S05]  /*18150*/  BRA `(.L_x_11236) ;  /* 0xfffffee400d07947 */ /* 0x000fea000383ffff */
.L_x_11040:
[----:B------:R-:W-:Y:S01]  /*18160*/  BSSY B1, `(.L_x_11237) ;  /* 0x0000008000017945 */ /* 0x000fe20003800000 */
[----:B------:R-:W-:Y:S01]  /*18170*/  IMAD.MOV.U32 R13, RZ, RZ, R5 ;  /* 0x000000ffff0d7224 */ /* 0x000fe200078e0005 */
[----:B------:R-:W-:Y:S01]  /*18180*/  MOV R11, 0x1c1f ;  /* 0x00001c1f000b7802 */ /* 0x000fe20000000f00 */
[----:B------:R-:W-:Y:S02]  /*18190*/  IMAD.MOV.U32 R12, RZ, RZ, 0x1 ;  /* 0x00000001ff0c7424 */ /* 0x000fe400078e00ff */
[----:B------:R-:W-:-:S07]  /*181a0*/  IMAD.MOV.U32 R15, RZ, RZ, -0x1 ;  /* 0xffffffffff0f7424 */ /* 0x000fce00078e00ff */
[----:B0----5:R-:W-:Y:S05]  /*181b0*/  WARPSYNC.COLLECTIVE R15, `(.L_x_11238) ;  /* 0x000000000f087348 */ /* 0x021fea0003c00000 */
[----:B------:R1:W2:Y:S02]  /*181c0*/  SHFL.IDX P6, R14, R13, R12, R11 ;  /* 0x0000000c0d0e7389 */ /* 0x0002a400000c000b */
[----:B012--5:R-:W-:Y:S01]  /*181d0*/  ENDCOLLECTIVE ;  /* 0x000000000000791b */ /* 0x027fe20003800000 */
.L_x_11238:
[----:B------:R-:W-:Y:S05]  /*181e0*/  BSYNC B1 ;  /* 0x0000000000017941 */ /* 0x000fea0003800000 */
.L_x_11237:
[----:B------:R-:W-:Y:S05]  /*181f0*/  BRA `(.L_x_11239) ;  /* 0xfffffee400b07947 */ /* 0x000fea000383ffff */
.L_x_11041:
[----:B------:R-:W-:Y:S01]  /*18200*/  BSSY B1, `(.L_x_11240) ;  /* 0x0000008000017945 */ /* 0x000fe20003800000 */
[----:B------:R-:W-:Y:S01]  /*18210*/  IMAD.MOV.U32 R13, RZ, RZ, R4 ;  /* 0x000000ffff0d7224 */ /* 0x000fe200078e0004 */
[----:B------:R-:W-:Y:S01]  /*18220*/  MOV R15, 0xffffffff ;  /* 0xffffffff000f7802 */ /* 0x000fe20000000f00 */
[----:B------:R-:W-:Y:S02]  /*18230*/  IMAD.MOV.U32 R12, RZ, RZ, 0x1 ;  /* 0x00000001ff0c7424 */ /* 0x000fe400078e00ff */
[----:B------:R-:W-:-:S07]  /*18240*/  IMAD.MOV.U32 R11, RZ, RZ, 0x1c1f ;  /* 0x00001c1fff0b7424 */ /* 0x000fce00078e00ff */
[----:B0----5:R-:W-:Y:S05]  /*18250*/  WARPSYNC.COLLECTIVE R15, `(.L_x_11241) ;  /* 0x000000000f087348 */ /* 0x021fea0003c00000 */
[----:B------:R1:W2:Y:S02]  /*18260*/  SHFL.IDX P6, R14, R13, R12, R11 ;  /* 0x0000000c0d0e7389 */ /* 0x0002a400000c000b */
[----:B012--5:R-:W-:Y:S01]  /*18270*/  ENDCOLLECTIVE ;  /* 0x000000000000791b */ /* 0x027fe20003800000 */
.L_x_11241:
[----:B------:R-:W-:Y:S05]  /*18280*/  BSYNC B1 ;  /* 0x0000000000017941 */ /* 0x000fea0003800000 */
.L_x_11240:
[----:B------:R-:W-:Y:S05]  /*18290*/  BRA `(.L_x_11242) ;  /* 0xfffffee400907947 */ /* 0x000fea000383ffff */
.L_x_11042:
        /* <DEDUP_REMOVED lines=8> */
.L_x_11244:
[----:B------:R-:W-:Y:S05]  /*18320*/  BSYNC B1 ;  /* 0x0000000000017941 */ /* 0x000fea0003800000 */
.L_x_11243:
[----:B------:R-:W-:Y:S05]  /*18330*/  BRA `(.L_x_11245) ;  /* 0xfffffee400707947 */ /* 0x000fea000383ffff */
.L_x_11043:
[----:B------:R-:W-:Y:S01]  /*18340*/  BSSY B1, `(.L_x_11246) ;  /* 0x0000008000017945 */ /* 0x000fe20003800000 */
[----:B------:R-:W-:Y:S01]  /*18350*/  MOV R13, R0 ;  /* 0x00000000000d7202 */ /* 0x000fe20000000f00 */
[----:B------:R-:W-:Y:S02]  /*18360*/  IMAD.MOV.U32 R12, RZ, RZ, 0x1 ;  /* 0x00000001ff0c7424 */ /* 0x000fe400078e00ff */
[----:B------:R-:W-:Y:S02]  /*18370*/  IMAD.MOV.U32 R11, RZ, RZ, 0x1c1f ;  /* 0x00001c1fff0b7424 */ /* 0x000fe400078e00ff */
[----:B------:R-:W-:-:S07]  /*18380*/  IMAD.MOV.U32 R15, RZ, RZ, -0x1 ;  /* 0xffffffffff0f7424 */ /* 0x000fce00078e00ff */
[----:B0----5:R-:W-:Y:S05]  /*18390*/  WARPSYNC.COLLECTIVE R15, `(.L_x_11247) ;  /* 0x000000000f087348 */ /* 0x021fea0003c00000 */
[----:B------:R1:W2:Y:S02]  /*183a0*/  SHFL.IDX P6, R14, R13, R12, R11 ;  /* 0x0000000c0d0e7389 */ /* 0x0002a400000c000b */
[----:B012--5:R-:W-:Y:S01]  /*183b0*/  ENDCOLLECTIVE ;  /* 0x000000000000791b */ /* 0x027fe20003800000 */
.L_x_11247:
[----:B------:R-:W-:Y:S05]  /*183c0*/  BSYNC B1 ;  /* 0x0000000000017941 */ /* 0x000fea0003800000 */
.L_x_11246:
[----:B------:R-:W-:Y:S05]  /*183d0*/  BRA `(.L_x_11248) ;  /* 0xfffffee400507947 */ /* 0x000fea000383ffff */
.L_x_11045:
[----:B-1----:R1:W2:Y:S02]  /*183e0*/  SYNCS.PHASECHK.TRANS64.TRYWAIT P2, [R18+URZ+0x22800], R7 ;  /* 0x02280007120075a7 */ /* 0x0022a4000804017f */
[----:B--2---:R-:W-:Y:S05]  /*183f0*/  @!P2 NANOSLEEP.SYNCS 0x989680 ;  /* 0x009896800000a95d */ /* 0x004fea0003900000 */
[----:B------:R-:W2:Y:S02]  /*18400*/  @!P2 SYNCS.PHASECHK.TRANS64 P2, [R18+URZ+0x22800], R7 ;  /* 0x022800071200a5a7 */ /* 0x000ea4000804007f */
[----:B--2---:R-:W-:Y:S05]  /*18410*/  @!P2 BRA `(.L_x_11045) ;  /* 0xfffffffc00f0a947 */ /* 0x004fea000383ffff */
[----:B------:R-:W-:Y:S05]  /*18420*/  BRA `(.L_x_11249) ;  /* 0xfffffee400c87947 */ /* 0x000fea000383ffff */
.L_x_11053:
        /* <DEDUP_REMOVED lines=8> */
.L_x_11251:
[----:B------:R-:W-:Y:S05]  /*184b0*/  BSYNC B1 ;  /* 0x0000000000017941 */ /* 0x000fea0003800000 */
.L_x_11250:
[----:B------:R-:W-:Y:S05]  /*184c0*/  BRA `(.L_x_11252) ;  /* 0xfffffef4009c7947 */ /* 0x000fea000383ffff */
.L_x_11054:
        /* <DEDUP_REMOVED lines=8> */
.L_x_11254:
[----:B------:R-:W-:Y:S05]  /*18550*/  BSYNC B1 ;  /* 0x0000000000017941 */ /* 0x000fea0003800000 */
.L_x_11253:
[----:B------:R-:W-:Y:S05]  /*18560*/  BRA `(.L_x_11255) ;  /* 0xfffffef4007c7947 */ /* 0x000fea000383ffff */
.L_x_11055:
        /* <DEDUP_REMOVED lines=8> */
.L_x_11257:
[----:B------:R-:W-:Y:S05]  /*185f0*/  BSYNC B1 ;  /* 0x0000000000017941 */ /* 0x000fea0003800000 */
.L_x_11256:
[----:B------:R-:W-:Y:S05]  /*18600*/  BRA `(.L_x_11258) ;  /* 0xfffffef4005c7947 */ /* 0x000fea000383ffff */
.L_x_11056:
        /* <DEDUP_REMOVED lines=8> */
.L_x_11260:
[----:B------:R-:W-:Y:S05]  /*18690*/  BSYNC B1 ;  /* 0x0000000000017941 */ /* 0x000fea0003800000 */
.L_x_11259:
[----:B------:R-:W-:Y:S05]  /*186a0*/  BRA `(.L_x_11261) ;  /* 0xfffffef4003c7947 */ /* 0x000fea000383ffff */
.L_x_11057:
        /* <DEDUP_REMOVED lines=8> */
.L_x_11263:
[----:B------:R-:W-:Y:S05]  /*18730*/  BSYNC B1 ;  /* 0x0000000000017941 */ /* 0x000fea0003800000 */
.L_x_11262:
[----:B------:R-:W-:Y:S05]  /*18740*/  BRA `(.L_x_11264) ;  /* 0xfffffef4001c7947 */ /* 0x000fea000383ffff */
.L_x_11058:
        /* <DEDUP_REMOVED lines=8> */
.L_x_11266:
[----:B------:R-:W-:Y:S05]  /*187d0*/  BSYNC B1 ;  /* 0x0000000000017941 */ /* 0x000fea0003800000 */
.L_x_11265:
[----:B------:R-:W-:Y:S05]  /*187e0*/  BRA `(.L_x_11267) ;  /* 0xfffffef400007947 */ /* 0x000fea000383ffff */
.L_x_11059:
        /* <DEDUP_REMOVED lines=8> */
.L_x_11269:
[----:B------:R-:W-:Y:S05]  /*18870*/  BSYNC B1 ;  /* 0x0000000000017941 */ /* 0x000fea0003800000 */
.L_x_11268:
[----:B------:R-:W-:Y:S05]  /*18880*/  BRA `(.L_x_11270) ;  /* 0xfffffef000e47947 */ /* 0x000fea000383ffff */
.L_x_11060:
        /* <DEDUP_REMOVED lines=8> */
.L_x_11272:
[----:B------:R-:W-:Y:S05]  /*18910*/  BSYNC B1 ;  /* 0x0000000000017941 */ /* 0x000fea0003800000 */
.L_x_11271:
[----:B------:R-:W-:Y:S05]  /*18920*/  BRA `(.L_x_11273) ;  /* 0xfffffef000c87947 */ /* 0x000fea000383ffff */
.L_x_11062:
[----:B-1----:R1:W2:Y:S02]  /*18930*/  SYNCS.PHASECHK.TRANS64.TRYWAIT P2, [R18+URZ+0x22800], R3 ;  /* 0x02280003120075a7 */ /* 0x0022a4000804017f */
[----:B--2---:R-:W-:Y:S05]  /*18940*/  @!P2 NANOSLEEP.SYNCS 0x989680 ;  /* 0x009896800000a95d */ /* 0x004fea0003900000 */
[----:B------:R-:W2:Y:S02]  /*18950*/  @!P2 SYNCS.PHASECHK.TRANS64 P2, [R18+URZ+0x22800], R3 ;  /* 0x022800031200a5a7 */ /* 0x000ea4000804007f */
[----:B--2---:R-:W-:Y:S05]  /*18960*/  @!P2 BRA `(.L_x_11062) ;  /* 0xfffffffc00f0a947 */ /* 0x004fea000383ffff */
[----:B------:R-:W-:Y:S05]  /*18970*/  BRA `(.L_x_11274) ;  /* 0xfffffef400247947 */ /* 0x000fea000383ffff */
.L_x_11068:
[----:B--2---:R2:W4:Y:S02]  /*18980*/  SYNCS.PHASECHK.TRANS64.TRYWAIT P1, [R20+URZ+0x22830], R73 ;  /* 0x02283049140075a7 */ /* 0x004524000802017f */
[----:B----4-:R-:W-:Y:S05]  /*18990*/  @!P1 NANOSLEEP.SYNCS 0x989680 ;  /* 0x009896800000995d */ /* 0x010fea0003900000 */
[----:B------:R-:W4:Y:S02]  /*189a0*/  @!P1 SYNCS.PHASECHK.TRANS64 P1, [R20+URZ+0x22830], R73 ;  /* 0x02283049140095a7 */ /* 0x000f24000802007f */
[----:B----4-:R-:W-:Y:S05]  /*189b0*/  @!P1 BRA `(.L_x_11068) ;  /* 0xfffffffc00f09947 */ /* 0x010fea000383ffff */
[----:B------:R-:W-:Y:S05]  /*189c0*/  BRA `(.L_x_11067) ;  /* 0xffffff0000887947 */ /* 0x000fea000383ffff */
.L_x_11073:
[----:B-1----:R1:W2:Y:S02]  /*189d0*/  SYNCS.PHASECHK.TRANS64.TRYWAIT P2, [R20+URZ+0x22850], R73 ;  /* 0x02285049140075a7 */ /* 0x0022a4000804017f */
[----:B--2---:R-:W-:Y:S05]  /*189e0*/  @!P2 NANOSLEEP.SYNCS 0x989680 ;  /* 0x009896800000a95d */ /* 0x004fea0003900000 */
[----:B------:R-:W2:Y:S02]  /*189f0*/  @!P2 SYNCS.PHASECHK.TRANS64 P2, [R20+URZ+0x22850], R73 ;  /* 0x022850491400a5a7 */ /* 0x000ea4000804007f */
[----:B--2---:R-:W-:Y:S05]  /*18a00*/  @!P2 BRA `(.L_x_11073) ;  /* 0xfffffffc00f0a947 */ /* 0x004fea000383ffff */
[----:B------:R-:W-:Y:S05]  /*18a10*/  BRA `(.L_x_11072) ;  /* 0xffffff1800a07947 */ /* 0x000fea000383ffff */
.L_x_11078:
[----:B-1----:R1:W2:Y:S02]  /*18a20*/  SYNCS.PHASECHK.TRANS64.TRYWAIT P2, [R21+URZ+0x22830], R20 ;  /* 0x02283014150075a7 */ /* 0x0022a4000804017f */
[----:B--2---:R-:W-:Y:S05]  /*18a30*/  @!P2 NANOSLEEP.SYNCS 0x989680 ;  /* 0x009896800000a95d */ /* 0x004fea0003900000 */
[----:B------:R-:W2:Y:S02]  /*18a40*/  @!P2 SYNCS.PHASECHK.TRANS64 P2, [R21+URZ+0x22830], R20 ;  /* 0x022830141500a5a7 */ /* 0x000ea4000804007f */
[----:B--2---:R-:W-:Y:S05]  /*18a50*/  @!P2 BRA `(.L_x_11078) ;  /* 0xfffffffc00f0a947 */ /* 0x004fea000383ffff */
[----:B------:R-:W-:Y:S05]  /*18a60*/  BRA `(.L_x_11077) ;  /* 0xffffff1c00ec7947 */ /* 0x000fea000383ffff */
.L_x_11083:
[----:B-1----:R1:W2:Y:S02]  /*18a70*/  SYNCS.PHASECHK.TRANS64.TRYWAIT P2, [R21+URZ+0x22850], R20 ;  /* 0x02285014150075a7 */ /* 0x0022a4000804017f */
[----:B--2---:R-:W-:Y:S05]  /*18a80*/  @!P2 NANOSLEEP.SYNCS 0x989680 ;  /* 0x009896800000a95d */ /* 0x004fea0003900000 */
[----:B------:R-:W2:Y:S02]  /*18a90*/  @!P2 SYNCS.PHASECHK.TRANS64 P2, [R21+URZ+0x22850], R20 ;  /* 0x022850141500a5a7 */ /* 0x000ea4000804007f */
[----:B--2---:R-:W-:Y:S05]  /*18aa0*/  @!P2 BRA `(.L_x_11083) ;  /* 0xfffffffc00f0a947 */ /* 0x004fea000383ffff */
[----:B------:R-:W-:Y:S05]  /*18ab0*/  BRA `(.L_x_11082) ;  /* 0xffffff4000287947 */ /* 0x000fea000383ffff */
.L_x_11089:
[----:B-1----:R1:W2:Y:S02]  /*18ac0*/  SYNCS.PHASECHK.TRANS64.TRYWAIT P2, [R20+URZ+0x22830], R21 ;  /* 0x02283015140075a7 */ /* 0x0022a4000804017f */
[----:B--2---:R-:W-:Y:S05]  /*18ad0*/  @!P2 NANOSLEEP.SYNCS 0x989680 ;  /* 0x009896800000a95d */ /* 0x004fea0003900000 */
[----:B------:R-:W2:Y:S02]  /*18ae0*/  @!P2 SYNCS.PHASECHK.TRANS64 P2, [R20+URZ+0x22830], R21 ;  /* 0x022830151400a5a7 */ /* 0x000ea4000804007f */
[----:B--2---:R-:W-:Y:S05]  /*18af0*/  @!P2 BRA `(.L_x_11089) ;  /* 0xfffffffc00f0a947 */ /* 0x004fea000383ffff */
[----:B------:R-:W-:Y:S05]  /*18b00*/  BRA `(.L_x_11088) ;  /* 0xffffff4400607947 */ /* 0x000fea000383ffff */
.L_x_11094:
[----:B--2---:R2:W3:Y:S02]  /*18b10*/  SYNCS.PHASECHK.TRANS64.TRYWAIT P2, [R20+URZ+0x22850], R21 ;  /* 0x02285015140075a7 */ /* 0x0044e4000804017f */
[----:B---3--:R-:W-:Y:S05]  /*18b20*/  @!P2 NANOSLEEP.SYNCS 0x989680 ;  /* 0x009896800000a95d */ /* 0x008fea0003900000 */
[----:B------:R-:W3:Y:S02]  /*18b30*/  @!P2 SYNCS.PHASECHK.TRANS64 P2, [R20+URZ+0x22850], R21 ;  /* 0x022850151400a5a7 */ /* 0x000ee4000804007f */
[----:B---3--:R-:W-:Y:S05]  /*18b40*/  @!P2 BRA `(.L_x_11094) ;  /* 0xfffffffc00f0a947 */ /* 0x008fea000383ffff */
[----:B------:R-:W-:Y:S05]  /*18b50*/  BRA `(.L_x_11093) ;  /* 0xffffff5c00bc7947 */ /* 0x000fea000383ffff */
.L_x_11129:
        /* <DEDUP_REMOVED lines=11> */
.L_x_11276:
[----:B------:R-:W-:Y:S05]  /*18c10*/  BSYNC B1 ;  /* 0x0000000000017941 */ /* 0x000fea0003800000 */
.L_x_11275:
[----:B------:R-:W-:Y:S05]  /*18c20*/  BRA `(.L_x_11277) ;  /* 0xffffffa800787947 */ /* 0x000fea000383ffff */
.L_x_11130:
[----:B------:R-:W-:Y:S01]  /*18c30*/  BSSY B1, `(.L_x_11278) ;  /* 0x0000006000017945 */ /* 0x000fe20003800000 */
[----:B------:R-:W-:-:S07]  /*18c40*/  MOV R15, 0xffffffff ;  /* 0xffffffff000f7802 */ /* 0x000fce0000000f00 */
[----:B------:R-:W-:Y:S05]  /*18c50*/  WARPSYNC.COLLECTIVE R15, `(.L_x_11279) ;  /* 0x000000000f0c7348 */ /* 0x000fea0003c00000 */
[----:B------:R-:W-:Y:S02]  /*18c60*/  ELECT P6, UR62, PT ;  /* 0x00000000003e782f */ /* 0x000fe400038c0000 */
[----:B------:R-:W-:Y:S01]  /*18c70*/  MOV R14, UR62 ;  /* 0x0000003e000e7c02 */ /* 0x000fe20008000f00 */
[----:B------:R-:W-:Y:S10]  /*18c80*/  ENDCOLLECTIVE ;  /* 0x000000000000791b */ /* 0x000ff40003800000 */
.L_x_11279:
[----:B------:R-:W-:Y:S05]  /*18c90*/  BSYNC B1 ;  /* 0x0000000000017941 */ /* 0x000fea0003800000 */
.L_x_11278:
[----:B------:R-:W-:Y:S05]  /*18ca0*/  BRA `(.L_x_11280) ;  /* 0xffffffa800647947 */ /* 0x000fea000383ffff */
.L_x_11132:
[----:B0-----:R0:W1:Y:S02]  /*18cb0*/  SYNCS.PHASECHK.TRANS64.TRYWAIT P0, [R9+URZ+0x22820], R5 ;  /* 0x02282005090075a7 */ /* 0x001064000800017f */
[----:B-1----:R-:W-:Y:S05]  /*18cc0*/  @!P0 NANOSLEEP.SYNCS 0x989680 ;  /* 0x009896800000895d */ /* 0x002fea0003900000 */
[----:B------:R-:W1:Y:S02]  /*18cd0*/  @!P0 SYNCS.PHASECHK.TRANS64 P0, [R9+URZ+0x22820], R5 ;  /* 0x02282005090085a7 */ /* 0x000e64000800007f */
[----:B-1----:R-:W-:Y:S05]  /*18ce0*/  @!P0 BRA `(.L_x_11132) ;  /* 0xfffffffc00f08947 */ /* 0x002fea000383ffff */
[----:B------:R-:W-:Y:S05]  /*18cf0*/  BRA `(.L_x_11281) ;  /* 0xffffffa800807947 */ /* 0x000fea000383ffff */
.L_x_11135:
[----:B0-----:R0:W1:Y:S02]  /*18d00*/  SYNCS.PHASECHK.TRANS64.TRYWAIT P0, [R5+URZ+0x228a0], R7 ;  /* 0x0228a007050075a7 */ /* 0x001064000800017f */
[----:B-1----:R-:W-:Y:S05]  /*18d10*/  @!P0 NANOSLEEP.SYNCS 0x989680 ;  /* 0x009896800000895d */ /* 0x002fea0003900000 */
[----:B------:R-:W1:Y:S02]  /*18d20*/  @!P0 SYNCS.PHASECHK.TRANS64 P0, [R5+URZ+0x228a0], R7 ;  /* 0x0228a007050085a7 */ /* 0x000e64000800007f */
[----:B-1----:R-:W-:Y:S05]  /*18d30*/  @!P0 BRA `(.L_x_11135) ;  /* 0xfffffffc00f08947 */ /* 0x002fea000383ffff */
[----:B------:R-:W-:Y:S05]  /*18d40*/  BRA `(.L_x_11282) ;  /* 0xffffffa800907947 */ /* 0x000fea000383ffff */
.L_x_11137:
[----:B-1----:R1:W2:Y:S02]  /*18d50*/  SYNCS.PHASECHK.TRANS64.TRYWAIT P0, [R5+URZ+0x228c0], R7 ;  /* 0x0228c007050075a7 */ /* 0x0022a4000800017f */
[----:B--2---:R-:W-:Y:S05]  /*18d60*/  @!P0 NANOSLEEP.SYNCS 0x989680 ;  /* 0x009896800000895d */ /* 0x004fea0003900000 */
[----:B------:R-:W2:Y:S02]  /*18d70*/  @!P0 SYNCS.PHASECHK.TRANS64 P0, [R5+URZ+0x228c0], R7 ;  /* 0x0228c007050085a7 */ /* 0x000ea4000800007f */
[----:B--2---:R-:W-:Y:S05]  /*18d80*/  @!P0 BRA `(.L_x_11137) ;  /* 0xfffffffc00f08947 */ /* 0x004fea000383ffff */
[----:B------:R-:W-:Y:S05]  /*18d90*/  BRA `(.L_x_11283) ;  /* 0xffffffa800f47947 */ /* 0x000fea000383ffff */
.L_x_11141:
[----:B0-----:R0:W1:Y:S02]  /*18da0*/  SYNCS.PHASECHK.TRANS64.TRYWAIT P0, [R6+URZ+0x228a0], R7 ;  /* 0x0228a007060075a7 */ /* 0x001064000800017f */
[----:B-1----:R-:W-:Y:S05]  /*18db0*/  @!P0 NANOSLEEP.SYNCS 0x989680 ;  /* 0x009896800000895d */ /* 0x002fea0003900000 */
[----:B------:R-:W1:Y:S02]  /*18dc0*/  @!P0 SYNCS.PHASECHK.TRANS64 P0, [R6+URZ+0x228a0], R7 ;  /* 0x0228a007060085a7 */ /* 0x000e64000800007f */
[----:B-1----:R-:W-:Y:S05]  /*18dd0*/  @!P0 BRA `(.L_x_11141) ;  /* 0xfffffffc00f08947 */ /* 0x002fea000383ffff */
[----:B------:R-:W-:Y:S05]  /*18de0*/  BRA `(.L_x_11284) ;  /* 0xffffffac00e47947 */ /* 0x000fea000383ffff */
.L_x_11143:
[----:B-1----:R1:W2:Y:S02]  /*18df0*/  SYNCS.PHASECHK.TRANS64.TRYWAIT P1, [R6+URZ+0x228c0], R7 ;  /* 0x0228c007060075a7 */ /* 0x0022a4000802017f */
[----:B--2---:R-:W-:Y:S05]  /*18e00*/  @!P1 NANOSLEEP.SYNCS 0x989680 ;  /* 0x009896800000995d */ /* 0x004fea0003900000 */
[----:B------:R-:W2:Y:S02]  /*18e10*/  @!P1 SYNCS.PHASECHK.TRANS64 P1, [R6+URZ+0x228c0], R7 ;  /* 0x0228c007060095a7 */ /* 0x000ea4000802007f */
[----:B--2---:R-:W-:Y:S05]  /*18e20*/  @!P1 BRA `(.L_x_11143) ;  /* 0xfffffffc00f09947 */ /* 0x004fea000383ffff */
[----:B------:R-:W-:Y:S05]  /*18e30*/  BRA `(.L_x_11285) ;  /* 0xffffffb000407947 */ /* 0x000fea000383ffff */
.L_x_11153:
        /* <DEDUP_REMOVED lines=11> */
.L_x_11287:
[----:B------:R-:W-:Y:S05]  /*18ef0*/  BSYNC B0 ;  /* 0x0000000000007941 */ /* 0x000fea0003800000 */
.L_x_11286:
[----:B------:R-:W-:Y:S05]  /*18f00*/  BRA `(.L_x_11288) ;  /* 0xffffffb800f47947 */ /* 0x000fea000383ffff */
.L_x_11154:
[----:B------:R-:W-:Y:S01]  /*18f10*/  BSSY B0, `(.L_x_11289) ;  /* 0x0000006000007945 */ /* 0x000fe20003800000 */
[----:B------:R-:W-:-:S07]  /*18f20*/  MOV R15, 0xffffffff ;  /* 0xffffffff000f7802 */ /* 0x000fce0000000f00 */
[----:B------:R-:W-:Y:S05]  /*18f30*/  WARPSYNC.COLLECTIVE R15, `(.L_x_11290) ;  /* 0x000000000f0c7348 */ /* 0x000fea0003c00000 */
[----:B------:R-:W-:Y:S02]  /*18f40*/  ELECT P6, UR62, PT ;  /* 0x00000000003e782f */ /* 0x000fe400038c0000 */
[----:B------:R-:W-:Y:S01]  /*18f50*/  MOV R14, UR62 ;  /* 0x0000003e000e7c02 */ /* 0x000fe20008000f00 */
[----:B------:R-:W-:Y:S10]  /*18f60*/  ENDCOLLECTIVE ;  /* 0x000000000000791b */ /* 0x000ff40003800000 */
.L_x_11290:
[----:B------:R-:W-:Y:S05]  /*18f70*/  BSYNC B0 ;  /* 0x0000000000007941 */ /* 0x000fea0003800000 */
.L_x_11289:
[----:B------:R-:W-:Y:S05]  /*18f80*/  BRA `(.L_x_11291) ;  /* 0xffffffb800e47947 */ /* 0x000fea000383ffff */
.L_x_11157:
[----:B0-----:R0:W1:Y:S02]  /*18f90*/  SYNCS.PHASECHK.TRANS64.TRYWAIT P0, [R5+URZ+0x22840], R7 ;  /* 0x02284007050075a7 */ /* 0x001064000800017f */
[----:B-1----:R-:W-:Y:S05]  /*18fa0*/  @!P0 NANOSLEEP.SYNCS 0x989680 ;  /* 0x009896800000895d */ /* 0x002fea0003900000 */
[----:B------:R-:W1:Y:S02]  /*18fb0*/  @!P0 SYNCS.PHASECHK.TRANS64 P0, [R5+URZ+0x22840], R7 ;  /* 0x02284007050085a7 */ /* 0x000e64000800007f */
[----:B-1----:R-:W-:Y:S05]  /*18fc0*/  @!P0 BRA `(.L_x_11157) ;  /* 0xfffffffc00f08947 */ /* 0x002fea000383ffff */
[----:B------:R-:W-:Y:S05]  /*18fd0*/  BRA `(.L_x_11292) ;  /* 0xffffffbc004c7947 */ /* 0x000fea000383ffff */
.L_x_11160:
        /* <DEDUP_REMOVED lines=8> */
.L_x_11163:
[----:B0-----:R0:W1:Y:S02]  /*19060*/  SYNCS.PHASECHK.TRANS64.TRYWAIT P0, [R2+URZ+0x22860], R5 ;  /* 0x02286005020075a7 */ /* 0x001064000800017f */
[----:B-1----:R-:W-:Y:S05]  /*19070*/  @!P0 NANOSLEEP.SYNCS 0x989680 ;  /* 0x009896800000895d */ /* 0x002fea0003900000 */
[----:B------:R-:W1:Y:S02]  /*19080*/  @!P0 SYNCS.PHASECHK.TRANS64 P0, [R2+URZ+0x22860], R5 ;  /* 0x02286005020085a7 */ /* 0x000e64000800007f */
[----:B-1----:R-:W-:Y:S05]  /*19090*/  @!P0 BRA `(.L_x_11163) ;  /* 0xfffffffc00f08947 */ /* 0x002fea000383ffff */
[----:B------:R-:W-:Y:S05]  /*190a0*/  BRA `(.L_x_11294) ;  /* 0xffffffc000447947 */ /* 0x000fea000383ffff */
.L_x_11172:
[----:B--2---:R2:W3:Y:S02]  /*190b0*/  SYNCS.PHASECHK.TRANS64.TRYWAIT P0, [R3+URZ+0x22840], R5 ;  /* 0x02284005030075a7 */ /* 0x0044e4000800017f */
[----:B---3--:R-:W-:Y:S05]  /*190c0*/  @!P0 NANOSLEEP.SYNCS 0x989680 ;  /* 0x009896800000895d */ /* 0x008fea0003900000 */
[----:B------:R-:W3:Y:S02]  /*190d0*/  @!P0 SYNCS.PHASECHK.TRANS64 P0, [R3+URZ+0x22840], R5 ;  /* 0x02284005030085a7 */ /* 0x000ee4000800007f */
[----:B---3--:R-:W-:Y:S05]  /*190e0*/  @!P0 BRA `(.L_x_11172) ;  /* 0xfffffffc00f08947 */ /* 0x008fea000383ffff */
[----:B------:R-:W-:Y:S05]  /*190f0*/  BRA `(.L_x_11295) ;  /* 0xffffffc400b87947 */ /* 0x000fea000383ffff */
.L_x_11174:
[----:B0-----:R0:W3:Y:S02]  /*19100*/  SYNCS.PHASECHK.TRANS64.TRYWAIT P0, [R3+URZ+0x22860], R5 ;  /* 0x02286005030075a7 */ /* 0x0010e4000800017f */
[----:B---3--:R-:W-:Y:S05]  /*19110*/  @!P0 NANOSLEEP.SYNCS 0x989680 ;  /* 0x009896800000895d */ /* 0x008fea0003900000 */
[----:B------:R-:W3:Y:S02]  /*19120*/  @!P0 SYNCS.PHASECHK.TRANS64 P0, [R3+URZ+0x22860], R5 ;  /* 0x02286005030085a7 */ /* 0x000ee4000800007f */
[----:B---3--:R-:W-:Y:S05]  /*19130*/  @!P0 BRA `(.L_x_11174) ;  /* 0xfffffffc00f08947 */ /* 0x008fea000383ffff */
[----:B------:R-:W-:Y:S05]  /*19140*/  BRA `(.L_x_11296) ;  /* 0xffffffc800287947 */ /* 0x000fea000383ffff */
.L_x_11179:
[----:B--2---:R2:W3:Y:S02]  /*19150*/  SYNCS.PHASECHK.TRANS64.TRYWAIT P0, [R2+URZ+0x22840], R3 ;  /* 0x02284003020075a7 */ /* 0x0044e4000800017f */
[----:B---3--:R-:W-:Y:S05]  /*19160*/  @!P0 NANOSLEEP.SYNCS 0x989680 ;  /* 0x009896800000895d */ /* 0x008fea0003900000 */
[----:B------:R-:W3:Y:S02]  /*19170*/  @!P0 SYNCS.PHASECHK.TRANS64 P0, [R2+URZ+0x22840], R3 ;  /* 0x02284003020085a7 */ /* 0x000ee4000800007f */
[----:B---3--:R-:W-:Y:S05]  /*19180*/  @!P0 BRA `(.L_x_11179) ;  /* 0xfffffffc00f08947 */ /* 0x008fea000383ffff */
[----:B------:R-:W-:Y:S05]  /*19190*/  BRA `(.L_x_11297) ;  /* 0xffffffcc00707947 */ /* 0x000fea000383ffff */
.L_x_11181:
[----:B0-----:R0:W3:Y:S02]  /*191a0*/  SYNCS.PHASECHK.TRANS64.TRYWAIT P1, [R2+URZ+0x22860], R3 ;  /* 0x02286003020075a7 */ /* 0x0010e4000802017f */
[----:B---3--:R-:W-:Y:S05]  /*191b0*/  @!P1 NANOSLEEP.SYNCS 0x989680 ;  /* 0x009896800000995d */ /* 0x008fea0003900000 */
[----:B------:R-:W3:Y:S02]  /*191c0*/  @!P1 SYNCS.PHASECHK.TRANS64 P1, [R2+URZ+0x22860], R3 ;  /* 0x02286003020095a7 */ /* 0x000ee4000802007f */
[----:B---3--:R-:W-:Y:S05]  /*191d0*/  @!P1 BRA `(.L_x_11181) ;  /* 0xfffffffc00f09947 */ /* 0x008fea000383ffff */
[----:B------:R-:W-:Y:S05]  /*191e0*/  BRA `(.L_x_11298) ;  /* 0xffffffcc00dc7947 */ /* 0x000fea000383ffff */
.L_x_11186:
[----:B---3--:R3:W4:Y:S02]  /*191f0*/  SYNCS.PHASECHK.TRANS64.TRYWAIT P0, [R2+URZ+0x22840], R3 ;  /* 0x02284003020075a7 */ /* 0x008724000800017f */
[----:B----4-:R-:W-:Y:S05]  /*19200*/  @!P0 NANOSLEEP.SYNCS 0x989680 ;  /* 0x009896800000895d */ /* 0x010fea0003900000 */
[----:B------:R-:W4:Y:S02]  /*19210*/  @!P0 SYNCS.PHASECHK.TRANS64 P0, [R2+URZ+0x22840], R3 ;  /* 0x02284003020085a7 */ /* 0x000f24000800007f */
[----:B----4-:R-:W-:Y:S05]  /*19220*/  @!P0 BRA `(.L_x_11186) ;  /* 0xfffffffc00f08947 */ /* 0x010fea000383ffff */
[----:B------:R-:W-:Y:S05]  /*19230*/  BRA `(.L_x_11299) ;  /* 0xffffffd400087947 */ /* 0x000fea000383ffff */
.L_x_11188:
[----:B0-----:R0:W2:Y:S02]  /*19240*/  SYNCS.PHASECHK.TRANS64.TRYWAIT P1, [R2+URZ+0x22860], R3 ;  /* 0x02286003020075a7 */ /* 0x0010a4000802017f */
[----:B--2---:R-:W-:Y:S05]  /*19250*/  @!P1 NANOSLEEP.SYNCS 0x989680 ;  /* 0x009896800000995d */ /* 0x004fea0003900000 */
[----:B------:R-:W2:Y:S02]  /*19260*/  @!P1 SYNCS.PHASECHK.TRANS64 P1, [R2+URZ+0x22860], R3 ;  /* 0x02286003020095a7 */ /* 0x000ea4000802007f */
[----:B--2---:R-:W-:Y:S05]  /*19270*/  @!P1 BRA `(.L_x_11188) ;  /* 0xfffffffc00f09947 */ /* 0x004fea000383ffff */
[----:B------:R-:W-:Y:S05]  /*19280*/  BRA `(.L_x_11300) ;  /* 0xffffffd400787947 */ /* 0x000fea000383ffff */
.L_x_11193:
[----:B------:R-:W-:Y:S01]  /*19290*/  BSSY B0, `(.L_x_11301) ;  /* 0x0000008000007945 */ /* 0x000fe20003800000 */
[----:B------:R-:W-:Y:S02]  /*192a0*/  IMAD.MOV.U32 R13, RZ, RZ, R16 ;  /* 0x000000ffff0d7224 */ /* 0x000fe400078e0010 */
[----:B------:R-:W-:Y:S02]  /*192b0*/  IMAD.MOV.U32 R12, RZ, RZ, RZ ;  /* 0x000000ffff0c7224 */ /* 0x000fe400078e00ff */
[----:B------:R-:W-:Y:S02]  /*192c0*/  IMAD.MOV.U32 R11, RZ, RZ, 0x1f ;  /* 0x0000001fff0b7424 */ /* 0x000fe400078e00ff */
[----:B------:R-:W-:-:S07]  /*192d0*/  IMAD.MOV.U32 R15, RZ, RZ, -0x1 ;  /* 0xffffffffff0f7424 */ /* 0x000fce00078e00ff */
[----:B01----:R-:W-:Y:S05]  /*192e0*/  WARPSYNC.COLLECTIVE R15, `(.L_x_11302) ;  /* 0x000000000f087348 */ /* 0x003fea0003c00000 */
[----:B------:R2:W3:Y:S02]  /*192f0*/  SHFL.IDX P6, R14, R13, R12, R11 ;  /* 0x0000000c0d0e7389 */ /* 0x0004e400000c000b */
[----:B0123--:R-:W-:Y:S01]  /*19300*/  ENDCOLLECTIVE ;  /* 0x000000000000791b */ /* 0x00ffe20003800000 */
.L_x_11302:
[----:B------:R-:W-:Y:S05]  /*19310*/  BSYNC B0 ;  /* 0x0000000000007941 */ /* 0x000fea0003800000 */
.L_x_11301:
        /* <DEDUP_REMOVED lines=8> */
.L_x_11303:
[----:B------:R-:W-:Y:S01]  /*193a0*/  MOV R16, R14 ;  /* 0x0000000e00107202 */ /* 0x000fe20000000f00 */
[----:B------:R-:W-:Y:S06]  /*193b0*/  BRA `(.L_x_11304) ;  /* 0xffffffd8006c7947 */ /* 0x000fec000383ffff */
.L_x_11196:
        /* <DEDUP_REMOVED lines=8> */
.L_x_11306:
[----:B------:R-:W-:Y:S05]  /*19440*/  BSYNC B0 ;  /* 0x0000000000007941 */ /* 0x000fea0003800000 */
.L_x_11305:
        /* <DEDUP_REMOVED lines=10> */
.L_x_11307:
        /* <DEDUP_REMOVED lines=8> */
.L_x_11308:
        /* <DEDUP_REMOVED lines=8> */
.L_x_11309:
        /* <DEDUP_REMOVED lines=8> */
.L_x_11310:
        /* <DEDUP_REMOVED lines=8> */
.L_x_11311:
[----:B------:R-:W-:Y:S05]  /*196f0*/  BRA `(.L_x_11312) ;  /* 0xffffffd800307947 */ /* 0x000fea000383ffff */
.L_x_11201:
        /* <DEDUP_REMOVED lines=8> */
.L_x_11314:
[----:B------:R-:W-:Y:S05]  /*19780*/  BSYNC B0 ;  /* 0x0000000000007941 */ /* 0x000fea0003800000 */
.L_x_11313:
        /* <DEDUP_REMOVED lines=10> */
.L_x_11315:
        /* <DEDUP_REMOVED lines=8> */
.L_x_11316:
        /* <DEDUP_REMOVED lines=8> */
.L_x_11317:
        /* <DEDUP_REMOVED lines=8> */
.L_x_11318:
        /* <DEDUP_REMOVED lines=8> */
.L_x_11319:
[----:B------:R-:W-:Y:S05]  /*19a30*/  BRA `(.L_x_11320) ;  /* 0xffffffd800147947 */ /* 0x000fea000383ffff */
.L_x_11203:
[----:B------:R-:W-:Y:S01]  /*19a40*/  BSSY B0, `(.L_x_11321) ;  /* 0x0000006000007945 */ /* 0x000fe20003800000 */
[----:B------:R-:W-:Y:S01]  /*19a50*/  PLOP3.LUT P6, PT, P6, PT, PT, 0x8, 0x0 ;  /* 0x000000000000781c */ /* 0x000fe200037ce170 */
[----:B------:R-:W-:-:S12]  /*19a60*/  IMAD.MOV.U32 R15, RZ, RZ, -0x1 ;  /* 0xffffffffff0f7424 */ /* 0x000fd800078e00ff */
[----:B01----:R-:W-:Y:S05]  /*19a70*/  WARPSYNC.COLLECTIVE R15, `(.L_x_11322) ;  /* 0x000000000f087348 */ /* 0x003fea0003c00000 */
[----:B------:R-:W-:Y:S01]  /*19a80*/  VOTE.ANY R14, PT, P6 ;  /* 0x00000000000e7806 */ /* 0x000fe200030e0100 */
[----:B01----:R-:W-:Y:S06]  /*19a90*/  ENDCOLLECTIVE ;  /* 0x000000000000791b */ /* 0x003fec0003800000 */
.L_x_11322:
[----:B------:R-:W-:Y:S05]  /*19aa0*/  BSYNC B0 ;  /* 0x0000000000007941 */ /* 0x000fea0003800000 */
.L_x_11321:
        /* <DEDUP_REMOVED lines=9> */
.L_x_11323:
[----:B------:R-:W-:Y:S01]  /*19b40*/  IMAD.MOV.U32 R17, RZ, RZ, R14 ;  /* 0x000000ffff117224 */ /* 0x000fe200078e000e */
[----:B------:R-:W-:Y:S06]  /*19b50*/  BRA `(.L_x_11324) ;  /* 0xffffffd800047947 */ /* 0x000fec000383ffff */
.L_x_11205:
[----:B------:R-:W-:Y:S01]  /*19b60*/  BSSY B0, `(.L_x_11325) ;  /* 0x0000007000007945 */ /* 0x000fe20003800000 */
[----:B------:R-:W-:Y:S01]  /*19b70*/  MOV R13, R2 ;  /* 0x00000002000d7202 */ /* 0x000fe20000000f00 */
[----:B------:R-:W-:Y:S02]  /*19b80*/  IMAD.MOV.U32 R11, RZ, RZ, 0x1f ;  /* 0x0000001fff0b7424 */ /* 0x000fe400078e00ff */
[----:B------:R-:W-:-:S07]  /*19b90*/  IMAD.MOV.U32 R15, RZ, RZ, -0x1 ;  /* 0xffffffffff0f7424 */ /* 0x000fce00078e00ff */
[----:B0123--:R-:W-:Y:S05]  /*19ba0*/  WARPSYNC.COLLECTIVE R15, `(.L_x_11326) ;  /* 0x000000000f087348 */ /* 0x00ffea0003c00000 */
[----:B------:R4:W0:Y:S02]  /*19bb0*/  SHFL.IDX P6, R14, R13, R12, R11 ;  /* 0x0000000c0d0e7389 */ /* 0x00082400000c000b */
[----:B01234-:R-:W-:Y:S01]  /*19bc0*/  ENDCOLLECTIVE ;  /* 0x000000000000791b */ /* 0x01ffe20003800000 */
.L_x_11326:
[----:B------:R-:W-:Y:S05]  /*19bd0*/  BSYNC B0 ;  /* 0x0000000000007941 */ /* 0x000fea0003800000 */
.L_x_11325:
[----:B------:R-:W-:Y:S01]  /*19be0*/  IMAD.MOV.U32 R7, RZ, RZ, R14 ;  /* 0x000000ffff077224 */ /* 0x000fe200078e000e */
[----:B------:R-:W-:Y:S06]  /*19bf0*/  BRA `(.L_x_11204) ;  /* 0xffffffd400f87947 */ /* 0x000fec000383ffff */
.L_x_11209:
[----:B-1----:R1:W2:Y:S02]  /*19c00*/  SYNCS.PHASECHK.TRANS64.TRYWAIT P0, [R0+URZ+0x22820], R3 ;  /* 0x02282003000075a7 */ /* 0x0022a4000800017f */
[----:B--2---:R-:W-:Y:S05]  /*19c10*/  @!P0 NANOSLEEP.SYNCS 0x989680 ;  /* 0x009896800000895d */ /* 0x004fea0003900000 */
[----:B------:R-:W2:Y:S02]  /*19c20*/  @!P0 SYNCS.PHASECHK.TRANS64 P0, [R0+URZ+0x22820], R3 ;  /* 0x02282003000085a7 */ /* 0x000ea4000800007f */
[----:B--2---:R-:W-:Y:S05]  /*19c30*/  @!P0 BRA `(.L_x_11209) ;  /* 0xfffffffc00f08947 */ /* 0x004fea000383ffff */
[----:B------:R-:W-:Y:S05]  /*19c40*/  BRA `(.L_x_11327) ;  /* 0xffffffdc006c7947 */ /* 0x000fea000383ffff */
.L_x_11210:
        /* <DEDUP_REMOVED lines=11> */
.L_x_11329:
[----:B------:R-:W-:Y:S05]  /*19d00*/  BSYNC B0 ;  /* 0x0000000000007941 */ /* 0x000fea0003800000 */
.L_x_11328:
[----:B------:R-:W-:Y:S05]  /*19d10*/  BRA `(.L_x_11330) ;  /* 0xffffffdc00547947 */ /* 0x000fea000383ffff */
.L_x_11211:
[----:B------:R-:W-:Y:S01]  /*19d20*/  BSSY B0, `(.L_x_11331) ;  /* 0x0000006000007945 */ /* 0x000fe20003800000 */
[----:B------:R-:W-:-:S07]  /*19d30*/  IMAD.MOV.U32 R15, RZ, RZ, -0x1 ;  /* 0xffffffffff0f7424 */ /* 0x000fce00078e00ff */
[----:B012---:R-:W-:Y:S05]  /*19d40*/  WARPSYNC.COLLECTIVE R15, `(.L_x_11332) ;  /* 0x000000000f0c7348 */ /* 0x007fea0003c00000 */
[----:B------:R-:W-:Y:S02]  /*19d50*/  ELECT P6, UR62, PT ;  /* 0x00000000003e782f */ /* 0x000fe400038c0000 */
[----:B------:R-:W-:Y:S01]  /*19d60*/  MOV R14, UR62 ;  /* 0x0000003e000e7c02 */ /* 0x000fe20008000f00 */
[----:B012---:R-:W-:Y:S10]  /*19d70*/  ENDCOLLECTIVE ;  /* 0x000000000000791b */ /* 0x007ff40003800000 */
.L_x_11332:
[----:B------:R-:W-:Y:S05]  /*19d80*/  BSYNC B0 ;  /* 0x0000000000007941 */ /* 0x000fea0003800000 */
.L_x_11331:
[----:B------:R-:W-:Y:S05]  /*19d90*/  BRA `(.L_x_11333) ;  /* 0xffffffdc00487947 */ /* 0x000fea000383ffff */
.L_x_11213:
[----:B-1----:R1:W2:Y:S02]  /*19da0*/  SYNCS.PHASECHK.TRANS64.TRYWAIT P0, [R6+URZ], R5 ;  /* 0x00000005060075a7 */ /* 0x0022a4000800017f */
[----:B--2---:R-:W-:Y:S05]  /*19db0*/  @!P0 NANOSLEEP.SYNCS 0x989680 ;  /* 0x009896800000895d */ /* 0x004fea0003900000 */
[----:B------:R-:W2:Y:S02]  /*19dc0*/  @!P0 SYNCS.PHASECHK.TRANS64 P0, [R6+URZ], R5 ;  /* 0x00000005060085a7 */ /* 0x000ea4000800007f */
[----:B--2---:R-:W-:Y:S05]  /*19dd0*/  @!P0 BRA `(.L_x_11213) ;  /* 0xfffffffc00f08947 */ /* 0x004fea000383ffff */
[----:B------:R-:W-:Y:S05]  /*19de0*/  BRA `(.L_x_11334) ;  /* 0xffffffdc00847947 */ /* 0x000fea000383ffff */
.L_x_11214:
[----:B--2---:R2:W3:Y:S02]  /*19df0*/  SYNCS.PHASECHK.TRANS64.TRYWAIT P0, [R7+URZ], R2 ;  /* 0x00000002070075a7 */ /* 0x0044e4000800017f */
[----:B---3--:R-:W-:Y:S05]  /*19e00*/  @!P0 NANOSLEEP.SYNCS 0x989680 ;  /* 0x009896800000895d */ /* 0x008fea0003900000 */
[----:B------:R-:W3:Y:S02]  /*19e10*/  @!P0 SYNCS.PHASECHK.TRANS64 P0, [R7+URZ], R2 ;  /* 0x00000002070085a7 */ /* 0x000ee4000800007f */
[----:B---3--:R-:W-:Y:S05]  /*19e20*/  @!P0 BRA `(.L_x_11214) ;  /* 0xfffffffc00f08947 */ /* 0x008fea000383ffff */
[----:B------:R-:W-:Y:S05]  /*19e30*/  BRA `(.L_x_11335) ;  /* 0xffffffdc00787947 */ /* 0x000fea000383ffff */
.L_x_11216:
[----:B---3--:R3:W4:Y:S02]  /*19e40*/  SYNCS.PHASECHK.TRANS64.TRYWAIT P0, [R4+URZ], R5 ;  /* 0x00000005040075a7 */ /* 0x008724000800017f */
[----:B----4-:R-:W-:Y:S05]  /*19e50*/  @!P0 NANOSLEEP.SYNCS 0x989680 ;  /* 0x009896800000895d */ /* 0x010fea0003900000 */
[----:B------:R-:W4:Y:S02]  /*19e60*/  @!P0 SYNCS.PHASECHK.TRANS64 P0, [R4+URZ], R5 ;  /* 0x00000005040085a7 */ /* 0x000f24000800007f */
[----:B----4-:R-:W-:Y:S05]  /*19e70*/  @!P0 BRA `(.L_x_11216) ;  /* 0xfffffffc00f08947 */ /* 0x010fea000383ffff */
[----:B------:R-:W-:Y:S05]  /*19e80*/  BRA `(.L_x_11336) ;  /* 0xffffffdc00807947 */ /* 0x000fea000383ffff */
.L_x_11337:
        /* <DEDUP_REMOVED lines=15> */
.L_x_11976:


//--------------------- .text._ZN7cutlass13device_kernelIN5flash11enable_sm90INS1_16FlashAttnFwdSm90INS1_25CollectiveMainloopFwdSm90ILi2EN4cute5tupleIJNS5_1CILi1EEES8_S8_EEENS6_IJNS7_ILi128EEENS7_ILi96EEENS7_ILi64EEEEEELi256ENS_6half_tEfNS_4arch4Sm90ELb1ELb0ELb0ELb1ELb0ELb0ELb1ELb1ELb0ELb0ELb0ELb0EEENS1_21CollectiveEpilogueFwdINS6_IJSA_NS7_ILi256EEESB_EEES9_SE_SG_Li256ELb1ELb0ELb0ELb0EEENS1_36VarlenDynamicPersistentTileSchedulerILi128ELi96ELi256ELi32ELb0ELb0ELb1ELb1ELb1ELb1EEEEEEEEEvNT_6ParamsE --------------------------
	.section	.text._ZN7cutlass13device_kernelIN5flash11enable_sm90INS1_16FlashAttnFwdSm90INS1_25CollectiveMainloopFwdSm90ILi2EN4cute5tupleIJNS5_1CILi1EEES8_S8_EEENS6_IJNS7_ILi128EEENS7_ILi96EEENS7_ILi64EEEEEELi256ENS_6half_tEfNS_4arch4Sm90ELb1ELb0ELb0ELb1ELb0ELb0ELb1ELb1ELb0ELb0ELb0ELb0EEENS1_21CollectiveEpilogueFwdINS6_IJSA_NS7_ILi256EEESB_EEES9_SE_SG_Li256ELb1ELb0ELb0ELb0EEENS1_36VarlenDynamicPersistentTileSchedulerILi128ELi96ELi256ELi32ELb0ELb0ELb1ELb1ELb1ELb1EEEEEEEEEvNT_6ParamsE,"ax",@progbits
	.align	128
.text._ZN7cutlass13device_kernelIN5flash11enable_sm90INS1_16FlashAttnFwdSm90INS1_25CollectiveMainloopFwdSm90ILi2EN4cute5tupleIJNS5_1CILi1EEES8_S8_EEENS6_IJNS7_ILi128EEENS7_ILi96EEENS7_ILi64EEEEEELi256ENS_6half_tEfNS_4arch4Sm90ELb1ELb0ELb0ELb1ELb0ELb0ELb1ELb1ELb0ELb0ELb0ELb0EEENS1_21CollectiveEpilogueFwdINS6_IJSA_NS7_ILi256EEESB_EEES9_SE_SG_Li256ELb1ELb0ELb0ELb0EEENS1_36VarlenDynamicPersistentTileSchedulerILi128ELi96ELi256ELi32ELb0ELb0ELb1ELb1ELb1ELb1EEEEEEEEEvNT_6ParamsE:
        .type           _ZN7cutlass13device_kernelIN5flash11enable_sm90INS1_16FlashAttnFwdSm90INS1_25CollectiveMainloopFwdSm90ILi2EN4cute5tupleIJNS5_1CILi1EEES8_S8_EEENS6_IJNS7_ILi128EEENS7_ILi96EEENS7_ILi64EEEEEELi256ENS_6half_tEfNS_4arch4Sm90ELb1ELb0ELb0ELb1ELb0ELb0ELb1ELb1ELb0ELb0ELb0ELb0EEENS1_21CollectiveEpilogueFwdINS6_IJSA_NS7_ILi256EEESB_EEES9_SE_SG_Li256ELb1ELb0ELb0ELb0EEENS1_36VarlenDynamicPersistentTileSchedulerILi128ELi96ELi256ELi32ELb0ELb0ELb1ELb1ELb1ELb1EEEEEEEEEvNT_6ParamsE,@function
        .size           _ZN7cutlass13device_kernelIN5flash11enable_sm90INS1_16FlashAttnFwdSm90INS1_25CollectiveMainloopFwdSm90ILi2EN4cute5tupleIJNS5_1CILi1EEES8_S8_EEENS6_IJNS7_ILi128EEENS7_ILi96EEENS7_ILi64EEEEEELi256ENS_6half_tEfNS_4arch4Sm90ELb1ELb0ELb0ELb1ELb0ELb0ELb1ELb1ELb0ELb0ELb0ELb0EEENS1_21CollectiveEpilogueFwdINS6_IJSA_NS7_ILi256EEESB_EEES9_SE_SG_Li256ELb1ELb0ELb0ELb0EEENS1_36VarlenDynamicPersistentTileSchedulerILi128ELi96ELi256ELi32ELb0ELb0ELb1ELb1ELb1ELb1EEEEEEEEEvNT_6ParamsE,(.L_x_11977 - _ZN7cutlass13device_kernelIN5flash11enable_sm90INS1_16FlashAttnFwdSm90INS1_25CollectiveMainloopFwdSm90ILi2EN4cute5tupleIJNS5_1CILi1EEES8_S8_EEENS6_IJNS7_ILi128EEENS7_ILi96EEENS7_ILi64EEEEEELi256ENS_6half_tEfNS_4arch4Sm90ELb1ELb0ELb0ELb1ELb0ELb0ELb1ELb1ELb0ELb0ELb0ELb0EEENS1_21CollectiveEpilogueFwdINS6_IJSA_NS7_ILi256EEESB_EEES9_SE_SG_Li256ELb1ELb0ELb0ELb0EEENS1_36VarlenDynamicPersistentTileSchedulerILi128ELi96ELi256ELi32ELb0ELb0ELb1ELb1ELb1ELb1EEEEEEEEEvNT_6ParamsE)
        .other          _ZN7cutlass13device_kernelIN5flash11enable_sm90INS1_16FlashAttnFwdSm90INS1_25CollectiveMainloopFwdSm90ILi2EN4cute5tupleIJNS5_1CILi1EEES8_S8_EEENS6_IJNS7_ILi128EEENS7_ILi96EEENS7_ILi64EEEEEELi256ENS_6half_tEfNS_4arch4Sm90ELb1ELb0ELb0ELb1ELb0ELb0ELb1ELb1ELb0ELb0ELb0ELb0EEENS1_21CollectiveEpilogueFwdINS6_IJSA_NS7_ILi256EEESB_EEES9_SE_SG_Li256ELb1ELb0ELb0ELb0EEENS1_36VarlenDynamicPersistentTileSchedulerILi128ELi96ELi256ELi32ELb0ELb0ELb1ELb1ELb1ELb1EEEEEEEEEvNT_6ParamsE,@"STO_CUDA_ENTRY STV_DEFAULT"
_ZN7cutlass13device_kernelIN5flash11enable_sm90INS1_16FlashAttnFwdSm90INS1_25CollectiveMainloopFwdSm90ILi2EN4cute5tupleIJNS5_1CILi1EEES8_S8_EEENS6_IJNS7_ILi128EEENS7_ILi96EEENS7_ILi64EEEEEELi256ENS_6half_tEfNS_4arch4Sm90ELb1ELb0ELb0ELb1ELb0ELb0ELb1ELb1ELb0ELb0ELb0ELb0EEENS1_21CollectiveEpilogueFwdINS6_IJSA_NS7_ILi256EEESB_EEES9_SE_SG_Li256ELb1ELb0ELb0ELb0EEENS1_36VarlenDynamicPersistentTileSchedulerILi128ELi96ELi256ELi32ELb0ELb0ELb1ELb1ELb1ELb1EEEEEEEEEvNT_6ParamsE:
        /* <DEDUP_REMOVED lines=24> */
.L_x_11339:
[----:B------:R-:W-:Y:S05]  /*0180*/  BSYNC B0 ;  /* 0x0000000000007941 */ /* 0x000fea0003800000 */
.L_x_11338:
        /* <DEDUP_REMOVED lines=43> */
.L_x_11340:
        /* <DEDUP_REMOVED lines=22> */
.L_x_11341:
        /* <DEDUP_REMOVED lines=18> */
.L_x_11342:
        /* <DEDUP_REMOVED lines=22> */
.L_x_11343:
        /* <DEDUP_REMOVED lines=22> */
.L_x_11344:
        /* <DEDUP_REMOVED lines=8> */
.L_x_11346:
        /* <DEDUP_REMOVED lines=20> */
[----:B------:R-:W-:Y:S01]  /*0b40*/  IMAD.MOV.U32 R221, RZ, RZ, RZ ;  /* 0x000000ffffdd7224 */ /* 0x000fe200078e00ff */
[----:B------:R-:W-:Y:S01]  /*0b50*/  R2UR UR5, R14 ;  /* 0x000000000e0572ca */ /* 0x000fe200000e0000 */
[----:B------:R-:W0:Y:S01]  /*0b60*/  S2R R0, SR_TID.X ;  /* 0x0000000000007919 */ /* 0x000e220000002100 */
[----:B------:R-:W-:Y:S01]  /*0b70*/  UMOV UR37, URZ ;  /* 0x0000003f00257c82 */ /* 0x000fe20008000000 */
[----:B------:R-:W-:Y:S01]  /*0b80*/  UMOV UR36, URZ ;  /* 0x0000003f00247c82 */ /* 0x000fe20008000000 */
        /* <DEDUP_REMOVED lines=17> */
[----:B--2---:R-:W-:Y:S02]  /*0ca0*/  R2UR UR4, R2 ;  /* 0x00000000020472ca */ /* 0x004fe400000e0000 */
[----:B------:R-:W-:-:S04]  /*0cb0*/  SHF.R.S32.HI R2, RZ, 0x1f, R6 ;  /* 0x0000001fff027819 */ /* 0x000fc80000011406 */
[----:B------:R-:W-:-:S04]  /*0cc0*/  LEA.HI R2, R2, R5, RZ, 0x3 ;  /* 0x0000000502027211 */ /* 0x000fc800078f18ff */
[----:B------:R-:W-:Y:S02]  /*0cd0*/  LOP3.LUT R8, R2, 0xfffffff8, RZ, 0xc0, !PT ;  /* 0xfffffff802087812 */ /* 0x000fe400078ec0ff */
[CC--:B------:R-:W-:Y:S01]  /*0ce0*/  LEA.HI R2, R3.reuse, R226.reuse, RZ, 0x4 ;  /* 0x000000e203027211 */ /* 0x0c0fe200078f20ff */
[----:B------:R-:W-:Y:S01]  /*0cf0*/  ULOP3.LUT UR4, UR4, 0x1, URZ, 0xfc, !UPT ;  /* 0x0000000104047892 */ /* 0x000fe2000f8efc3f */
[----:B------:R-:W-:Y:S01]  /*0d00*/  LEA.HI R3, R3, R226, RZ, 0x3 ;  /* 0x000000e203037211 */ /* 0x000fe200078f18ff */
[----:B------:R-:W-:Y:S01]  /*0d10*/  IMAD.IADD R8, R5, 0x1, -R8 ;  /* 0x0000000105087824 */ /* 0x000fe200078e0a08 */
[----:B------:R-:W-:Y:S02]  /*0d20*/  SHF.R.S32.HI R7, RZ, 0x4, R2 ;  /* 0x00000004ff077819 */ /* 0x000fe40000011402 */
[C---:B------:R-:W-:Y:S01]  /*0d30*/  LOP3.LUT R5, R2.reuse, 0x3fffff0, RZ, 0xc0, !PT ;  /* 0x03fffff002057812 */ /* 0x040fe200078ec0ff */
[----:B------:R-:W-:Y:S01]  /*0d40*/  IMAD R9, R9, 0x10, R8 ;  /* 0x0000001009097824 */ /* 0x000fe200078e0208 */
[----:B------:R-:W-:Y:S01]  /*0d50*/  LEA.HI R2, R2, R7, RZ, 0x1 ;  /* 0x0000000702027211 */ /* 0x000fe200078f08ff */
[----:B------:R-:W-:Y:S01]  /*0d60*/  IMAD.U32 R225, RZ, RZ, UR4 ;  /* 0x00000004ffe17e24 */ /* 0x000fe2000f8e00ff */
[----:B------:R-:W-:Y:S01]  /*0d70*/  SHF.R.S32.HI R202, RZ, 0x3, R3 ;  /* 0x00000003ffca7819 */ /* 0x000fe20000011403 */
[----:B------:R-:W-:Y:S01]  /*0d80*/  IMAD.IADD R5, R226, 0x1, -R5 ;  /* 0x00000001e2057824 */ /* 0x000fe200078e0a05 */
[----:B------:R-:W-:Y:S01]  /*0d90*/  LOP3.LUT R2, R2, 0x1ffffffe, RZ, 0xc0, !PT ;  /* 0x1ffffffe02027812 */ /* 0x000fe200078ec0ff */
[----:B------:R-:W-:Y:S01]  /*0da0*/  IMAD R205, R0, 0x40, R9 ;  /* 0x0000004000cd7824 */ /* 0x000fe200078e0209 */
[----:B------:R-:W-:Y:S01]  /*0db0*/  LOP3.LUT R9, R6, 0x7ffffffc, RZ, 0xc0, !PT ;  /* 0x7ffffffc06097812 */ /* 0x000fe200078ec0ff */
[----:B------:R-:W-:-:S02]  /*0dc0*/  IMAD R5, R5, 0x40, R4 ;  /* 0x0000004005057824 */ /* 0x000fc400078e0204 */
[----:B------:R-:W-:Y:S02]  /*0dd0*/  IMAD.IADD R2, R7, 0x1, -R2 ;  /* 0x0000000107027824 */ /* 0x000fe400078e0a02 */
[----:B------:R-:W-:Y:S02]  /*0de0*/  IMAD.MOV.U32 R7, RZ, RZ, R15 ;  /* 0x000000ffff077224 */ /* 0x000fe400078e000f */
[----:B------:R-:W-:Y:S01]  /*0df0*/  IMAD R224, R2, 0x8, R5 ;  /* 0x0000000802e07824 */ /* 0x000fe200078e0205 */
[----:B------:R-:W-:Y:S01]  /*0e00*/  LOP3.LUT R5, R3, 0x1ffffff8, RZ, 0xc0, !PT ;  /* 0x1ffffff803057812 */ /* 0x000fe200078ec0ff */
[----:B------:R-:W-:-:S04]  /*0e10*/  IMAD.IADD R204, R222, 0x1, -R9 ;  /* 0x00000001decc7824 */ /* 0x000fc800078e0a09 */
[----:B------:R-:W-:-:S04]  /*0e20*/  IMAD.IADD R5, R226, 0x1, -R5 ;  /* 0x00000001e2057824 */ /* 0x000fc800078e0a05 */
[----:B------:R-:W-:-:S07]  /*0e30*/  IMAD.SHL.U32 R200, R5, 0x8, RZ ;  /* 0x0000000805c87824 */ /* 0x000fce00078e00ff */
.L_x_11401:
[----:B0-----:R-:W0:Y:S01]  /*0e40*/  LDC.64 R206, c[0x0][0xd60] ;  /* 0x00035800ffce7b82 */ /* 0x001e220000000a00 */
[----:B------:R-:W-:Y:S01]  /*0e50*/  ULDC.64 UR10, c[0x0][0x208] ;  /* 0x00008200000a7ab9 */ /* 0x000fe20000000a00 */
[----:B------:R-:W-:Y:S01]  /*0e60*/  ULDC.64 UR6, c[0x0][0xb20] ;  /* 0x0002c80000067ab9 */ /* 0x000fe20000000a00 */
[----:B------:R-:W-:Y:S01]  /*0e70*/  ULDC.64 UR8, c[0x0][0xb10] ;  /* 0x0002c40000087ab9 */ /* 0x000fe20000000a00 */
[----:B0-----:R-:W-:-:S06]  /*0e80*/  IMAD.WIDE R206, R7, 0x4, R206 ;  /* 0x0000000407ce7825 */ /* 0x001fcc00078e02ce */
[----:B--2---:R-:W2:Y:S01]  /*0e90*/  LDG.E R206, desc[UR10][R206.64] ;  /* 0x0000000acece7981 */ /* 0x004ea2000c1e1900 */
[----:B------:R-:W-:Y:S02]  /*0ea0*/  ISETP.NE.U32.AND P0, PT, RZ, UR6, PT ;  /* 0x00000006ff007c0c */ /* 0x000fe4000bf05070 */
[----:B------:R-:W-:Y:S02]  /*0eb0*/  ISETP.NE.U32.AND P1, PT, RZ, UR8, PT ;  /* 0x00000008ff007c0c */ /* 0x000fe4000bf25070 */
[----:B------:R-:W-:Y:S02]  /*0ec0*/  ISETP.NE.AND.EX P0, PT, RZ, UR7, PT, P0 ;  /* 0x00000007ff007c0c */ /* 0x000fe4000bf05300 */
[----:B------:R-:W-:Y:S02]  /*0ed0*/  ISETP.NE.AND.EX P1, PT, RZ, UR9, PT, P1 ;  /* 0x00000009ff007c0c */ /* 0x000fe4000bf25310 */
[----:B--2---:R-:W-:-:S09]  /*0ee0*/  SHF.R.S32.HI R218, RZ, 0x1f, R206 ;  /* 0x0000001fffda7819 */ /* 0x004fd200000114ce */
[----:B------:R-:W-:-:S04]  /*0ef0*/  @P0 LEA R2, P2, R206, UR6, 0x2 ;  /* 0x00000006ce020c11 */ /* 0x000fc8000f8410ff */
[C---:B------:R-:W-:Y:S01]  /*0f00*/  @P0 LEA.HI.X R3, R206.reuse, UR7, R218, 0x2, P2 ;  /* 0x00000007ce030c11 */ /* 0x040fe200090f14da */
[----:B------:R-:W-:Y:S01]  /*0f10*/  ULDC.64 UR6, c[0x0][0x3f8] ;  /* 0x0000fe0000067ab9 */ /* 0x000fe20000000a00 */
[----:B---34-:R-:W-:-:S03]  /*0f20*/  @P1 LEA R4, P2, R206, UR8, 0x2 ;  /* 0x00000008ce041c11 */ /* 0x018fc6000f8410ff */
[----:B------:R-:W2:Y:S01]  /*0f30*/  @P0 LDG.E R2, desc[UR10][R2.64] ;  /* 0x0000000a02020981 */ /* 0x000ea2000c1e1900 */
[----:B------:R-:W-:-:S05]  /*0f40*/  @P1 LEA.HI.X R5, R206, UR9, R218, 0x2, P2 ;  /* 0x00000009ce051c11 */ /* 0x000fca00090f14da */
[----:B------:R-:W3:Y:S01]  /*0f50*/  @P1 LDG.E R4, desc[UR10][R4.64] ;  /* 0x0000000a04041981 */ /* 0x000ee2000c1e1900 */
[----:B------:R-:W-:Y:S01]  /*0f60*/  UISETP.NE.U32.AND UP0, UPT, UR6, URZ, UPT ;  /* 0x0000003f0600728c */ /* 0x000fe2000bf05070 */
[----:B------:R-:W-:Y:S01]  /*0f70*/  IMAD.U32 R219, RZ, RZ, UR5 ;  /* 0x00000005ffdb7e24 */ /* 0x000fe2000f8e00ff */
[----:B------:R-:W-:Y:S01]  /*0f80*/  ULDC.64 UR10, c[0x0][0xb18] ;  /* 0x0002c600000a7ab9 */ /* 0x000fe20000000a00 */
[----:B------:R-:W-:Y:S01]  /*0f90*/  ULDC UR6, c[0x0][0x404] ;  /* 0x0001010000067ab9 */ /* 0x000fe20000000800 */
[----:B------:R-:W-:Y:S01]  /*0fa0*/  UISETP.NE.AND.EX UP0, UPT, UR7, URZ, UPT, UP0 ;  /* 0x0000003f0700728c */ /* 0x000fe2000bf05300 */
[----:B------:R-:W-:Y:S01]  /*0fb0*/  ISETP.NE.U32.AND P2, PT, RZ, UR10, PT ;  /* 0x0000000aff007c0c */ /* 0x000fe2000bf45070 */
[----:B------:R-:W-:Y:S01]  /*0fc0*/  UMOV UR4, URZ ;  /* 0x0000003f00047c82 */ /* 0x000fe20008000000 */
[----:B------:R-:W-:Y:S01]  /*0fd0*/  ULDC UR7, c[0x0][0x2e0] ;  /* 0x0000b80000077ab9 */ /* 0x000fe20000000800 */
[----:B------:R-:W-:Y:S01]  /*0fe0*/  USEL UR6, UR6, 0x1, UP0 ;  /* 0x0000000106067887 */ /* 0x000fe20008000000 */
[----:B------:R-:W-:Y:S01]  /*0ff0*/  ISETP.NE.AND.EX P2, PT, RZ, UR11, PT, P2 ;  /* 0x0000000bff007c0c */ /* 0x000fe2000bf45320 */
[----:B------:R-:W-:-:S02]  /*1000*/  ULDC UR61, c[0x0][0x288] ;  /* 0x0000a200003d7ab9 */ /* 0x000fc40000000800 */
[----:B------:R-:W-:Y:S01]  /*1010*/  UIMAD UR6, UR6, UR7, URZ ;  /* 0x00000007060672a4 */ /* 0x000fe2000f8e023f */
[----:B--2---:R-:W-:Y:S02]  /*1020*/  @P0 R2UR UR4, R2 ;  /* 0x00000000020402ca */ /* 0x004fe400000e0000 */
[----:B---3--:R-:W-:Y:S01]  /*1030*/  @P1 R2UR UR61, R4 ;  /* 0x00000000043d12ca */ /* 0x008fe200000e0000 */
[----:B-1---5:R-:W-:-:S14]  /*1040*/  @P1 BRA `(.L_x_11347) ;  /* 0x0000000000301947 */ /* 0x022fdc0003800000 */
[----:B------:R-:W-:Y:S02]  /*1050*/  ULDC.64 UR8, c[0x0][0xaf8] ;  /* 0x0002be0000087ab9 */ /* 0x000fe40000000a00 */
[----:B------:R-:W-:-:S04]  /*1060*/  ISETP.NE.U32.AND P0, PT, RZ, UR8, PT ;  /* 0x00000008ff007c0c */ /* 0x000fc8000bf05070 */
[----:B------:R-:W-:-:S13]  /*1070*/  ISETP.NE.AND.EX P0, PT, RZ, UR9, PT, P0 ;  /* 0x00000009ff007c0c */ /* 0x000fda000bf05300 */
[----:B------:R-:W-:Y:S05]  /*1080*/  @!P0 BRA `(.L_x_11347) ;  /* 0x0000000000208947 */ /* 0x000fea0003800000 */
[----:B------:R-:W0:Y:S01]  /*1090*/  LDC.64 R2, c[0x0][0xaf8] ;  /* 0x0002be00ff027b82 */ /* 0x000e220000000a00 */
[----:B------:R-:W-:Y:S01]  /*10a0*/  ULDC.64 UR8, c[0x0][0x208] ;  /* 0x0000820000087ab9 */ /* 0x000fe20000000a00 */
[----:B0-----:R-:W-:-:S05]  /*10b0*/  IMAD.WIDE R2, R206, 0x4, R2 ;  /* 0x00000004ce027825 */ /* 0x001fca00078e0202 */
[----:B------:R-:W2:Y:S04]  /*10c0*/  LDG.E R4, desc[UR8][R2.64] ;  /* 0x0000000802047981 */ /* 0x000ea8000c1e1900 */
[----:B------:R-:W3:Y:S01]  /*10d0*/  LDG.E R0, desc[UR8][R2.64+0x4] ;  /* 0x0000040802007981 */ /* 0x000ee2000c1e1900 */
[----:B--2---:R-:W-:Y:S02]  /*10e0*/  R2UR UR61, R4 ;  /* 0x00000000043d72ca */ /* 0x004fe400000e0000 */
[----:B---3--:R-:W-:-:S13]  /*10f0*/  R2UR UR5, R0 ;  /* 0x00000000000572ca */ /* 0x008fda00000e0000 */
[----:B------:R-:W-:-:S12]  /*1100*/  UIADD3 UR61, -UR61, UR5, URZ ;  /* 0x000000053d3d7290 */ /* 0x000fd8000fffe13f */
.L_x_11347:
[----:B------:R-:W-:Y:S01]  /*1110*/  IMAD.U32 R220, RZ, RZ, UR60 ;  /* 0x0000003cffdc7e24 */ /* 0x000fe2000f8e00ff */
[----:B------:R-:W-:Y:S06]  /*1120*/  @!P2 BRA `(.L_x_11348) ;  /* 0x000000000018a947 */ /* 0x000fec0003800000 */
[----:B------:R-:W-:Y:S01]  /*1130*/  LEA R2, P0, R206, UR10, 0x2 ;  /* 0x0000000ace027c11 */ /* 0x000fe2000f8010ff */
[----:B------:R-:W-:-:S03]  /*1140*/  ULDC.64 UR6, c[0x0][0x208] ;  /* 0x0000820000067ab9 */ /* 0x000fc60000000a00 */
[----:B------:R-:W-:-:S05]  /*1150*/  LEA.HI.X R3, R206, UR11, R218, 0x2, P0 ;  /* 0x0000000bce037c11 */ /* 0x000fca00080f14da */
[----:B------:R-:W2:Y:S02]  /*1160*/  LDG.E R2, desc[UR6][R2.64] ;  /* 0x0000000602027981 */ /* 0x000ea4000c1e1900 */
[----:B--2---:R-:W-:Y:S01]  /*1170*/  R2UR UR6, R2 ;  /* 0x00000000020672ca */ /* 0x004fe200000e0000 */
[----:B------:R-:W-:-:S14]  /*1180*/  BRA `(.L_x_11349) ;  /* 0x0000000000307947 */ /* 0x000fdc0003800000 */
.L_x_11348:
        /* <DEDUP_REMOVED lines=12> */
.L_x_11349:
[----:B------:R-:W-:Y:S01]  /*1250*/  UIADD3 UR6, -UR4, UR6, URZ ;  /* 0x0000000604067290 */ /* 0x000fe2000fffe13f */
[----:B------:R-:W-:Y:S01]  /*1260*/  PLOP3.LUT P0, PT, PT, PT, PT, 0x80, 0x0 ;  /* 0x000000000000781c */ /* 0x000fe20003f0f070 */
[----:B------:R-:W-:Y:S01]  /*1270*/  ULEA UR5, UR60, 0xdf, 0x7 ;  /* 0x000000df3c057891 */ /* 0x000fe2000f8e383f */
[----:B------:R-:W-:Y:S01]  /*1280*/  CS2R R2, SRZ ;  /* 0x0000000000027805 */ /* 0x000fe2000001ff00 */
[----:B------:R-:W-:Y:S01]  /*1290*/  UIADD3 UR4, UR6, 0x5f, URZ ;  /* 0x0000005f06047890 */ /* 0x000fe2000fffe03f */
[----:B------:R-:W-:Y:S01]  /*12a0*/  IMAD.MOV.U32 R0, RZ, RZ, RZ ;  /* 0x000000ffff007224 */ /* 0x000fe200078e00ff */
[----:B------:R-:W-:Y:S01]  /*12b0*/  CS2R R148, SRZ ;  /* 0x0000000000947805 */ /* 0x000fe2000001ff00 */
[----:B------:R-:W-:Y:S01]  /*12c0*/  IMAD.U32 R201, RZ, RZ, UR6 ;  /* 0x00000006ffc97e24 */ /* 0x000fe2000f8e00ff */
[----:B------:R-:W-:Y:S01]  /*12d0*/  UIADD3 UR6, UR6, UR5, -UR61 ;  /* 0x0000000506067290 */ /* 0x000fe2000fffe83d */
[----:B------:R-:W-:Y:S01]  /*12e0*/  IMAD.MOV.U32 R150, RZ, RZ, RZ ;  /* 0x000000ffff967224 */ /* 0x000fe200078e00ff */
        /* <DEDUP_REMOVED lines=72> */
[----:B------:R-:W-:Y:S01]  /*1770*/  CS2R R24, SRZ ;  /* 0x0000000000187805 */ /* 0x000fe2000001ff00 */
        /* <DEDUP_REMOVED lines=40> */
.L_x_11351:
[----:B------:R-:W0:Y:S01]  /*1a00*/  S2R R3, SR_CgaCtaId ;  /* 0x0000000000037919 */ /* 0x000e220000008800 */
[----:B------:R-:W-:Y:S02]  /*1a10*/  LEA.HI R0, R221, R221, RZ, 0x1 ;  /* 0x000000dddd007211 */ /* 0x000fe400078f08ff */
[----:B------:R-:W-:Y:S01]  /*1a20*/  MOV R2, 0x400 ;  /* 0x0000040000027802 */ /* 0x000fe20000000f00 */
[----:B------:R-:W1:Y:S01]  /*1a30*/  S2R R16, SR_TID.X ;  /* 0x0000000000107919 */ /* 0x000e620000002100 */
[----:B------:R-:W-:-:S05]  /*1a40*/  LOP3.LUT R0, R0, 0xfffffffe, RZ, 0xc0, !PT ;  /* 0xfffffffe00007812 */ /* 0x000fca00078ec0ff */
[----:B------:R-:W-:Y:S01]  /*1a50*/  IMAD.IADD R0, R221, 0x1, -R0 ;  /* 0x00000001dd007824 */ /* 0x000fe200078e0a00 */
[----:B0-----:R-:W-:-:S04]  /*1a60*/  LEA R5, R3, R2, 0x18 ;  /* 0x0000000203057211 */ /* 0x001fc800078ec0ff */
[----:B------:R-:W-:Y:S02]  /*1a70*/  SHF.L.U32 R2, R0, 0x1f, RZ ;  /* 0x0000001f00027819 */ /* 0x000fe400000006ff */
[----:B-1----:R-:W-:Y:S02]  /*1a80*/  SHF.R.U32.HI R16, RZ, 0x7, R16 ;  /* 0x00000007ff107819 */ /* 0x002fe40000011610 */
[----:B------:R-:W0:Y:S03]  /*1a90*/  SYNCS.PHASECHK.TRANS64.TRYWAIT P0, [R5+URZ+0x32400], R2 ;  /* 0x03240002050075a7 */ /* 0x000e26000800017f */
[----:B------:R-:W-:Y:S01]  /*1aa0*/  VIADD R213, R16, 0x8 ;  /* 0x0000000810d57836 */ /* 0x000fe20000000000 */
[----:B0-----:R-:W-:Y:S06]  /*1ab0*/  @!P0 BRA `(.L_x_11352) ;  /* 0x000000f400ec8947 */ /* 0x001fec0003800000 */
.L_x_11487:
[----:B------:R-:W-:Y:S05]  /*1ac0*/  WARPSYNC.ALL ;  /* 0x0000000000007948 */ /* 0x000fea0003800000 */
[----:B------:R-:W-:Y:S01]  /*1ad0*/  R2UR UR4, R225 ;  /* 0x00000000e10472ca */ /* 0x000fe200000e0000 */
[----:B------:R1:W-:-:S12]  /*1ae0*/  BAR.SYNC.DEFER_BLOCKING R213, 0x100 ;  /* 0x000400d50000751d */ /* 0x0003d80000010000 */
[----:B------:R-:W-:-:S05]  /*1af0*/  IMAD.U32 R0, RZ, RZ, UR4 ;  /* 0x00000004ff007e24 */ /* 0x000fca000f8e00ff */
[----:B------:R-:W-:-:S13]  /*1b00*/  ISETP.NE.AND P0, PT, R0, 0x3, PT ;  /* 0x000000030000780c */ /* 0x000fda0003f05270 */
[----:B-1----:R-:W-:Y:S05]  /*1b10*/  @!P0 BRA `(.L_x_11353) ;  /* 0x0000000000048947 */ /* 0x002fea0003800000 */
[----:B------:R-:W-:Y:S01]  /*1b20*/  BPT.TRAP 0x1 ;  /* 0x000000040000795c */ /* 0x000fe20000300000 */
.L_x_11353:
[----:B------:R-:W-:Y:S02]  /*1b30*/  IMAD.U32 R3, RZ, RZ, UR37 ;  /* 0x00000025ff037e24 */ /* 0x000fe4000f8e00ff */
[----:B------:R-:W-:-:S03]  /*1b40*/  IMAD.U32 R0, RZ, RZ, UR36 ;  /* 0x00000024ff007e24 */ /* 0x000fc6000f8e00ff */
[----:B------:R-:W-:Y:S01]  /*1b50*/  SHF.L.U32 R3, R3, 0x1f, RZ ;  /* 0x0000001f03037819 */ /* 0x000fe200000006ff */
[----:B------:R-:W-:-:S04]  /*1b60*/  IMAD R0, R0, 0x8, R5 ;  /* 0x0000000800007824 */ /* 0x000fc800078e0205 */
[----:B------:R1:W2:Y:S01]  /*1b70*/  SYNCS.PHASECHK.TRANS64.TRYWAIT P1, [R0+URZ+0x32430], R3 ;  /* 0x03243003000075a7 */ /* 0x0002a2000802017f */
[----:B------:R-:W-:Y:S05]  /*1b80*/  @!P0 BRA `(.L_x_11354) ;  /* 0x0000000000048947 */ /* 0x000fea0003800000 */
[----:B------:R-:W-:Y:S01]  /*1b90*/  BPT.TRAP 0x1 ;  /* 0x000000040000795c */ /* 0x000fe20000300000 */
.L_x_11354:
[----:B--2---:R-:W-:Y:S05]  /*1ba0*/  @P1 BRA `(.L_x_11355) ;  /* 0x0000000000081947 */ /* 0x004fea0003800000 */
[----:B------:R-:W2:Y:S02]  /*1bb0*/  SYNCS.PHASECHK.TRANS64.TRYWAIT P1, [R0+URZ+0x32430], R3 ;  /* 0x03243003000075a7 */ /* 0x000ea4000802017f */
[----:B--2---:R-:W-:Y:S05]  /*1bc0*/  @!P1 BRA `(.L_x_11356) ;  /* 0x000000f400bc9947 */ /* 0x004fea0003800000 */
.L_x_11355:
[----:B------:R-:W-:Y:S01]  /*1bd0*/  R2UR UR4, R5 ;  /* 0x00000000050472ca */ /* 0x000fe200000e0000 */
[----:B------:R-:W-:Y:S01]  /*1be0*/  WARPGROUP.ARRIVE ;  /* 0x00000000000079c5 */ /* 0x000fe20000000000 */
[----:B------:R-:W-:Y:S01]  /*1bf0*/  UMOV UR8, UR38 ;  /* 0x0000002600087c82 */ /* 0x000fe20008000000 */
[----:B------:R-:W-:Y:S01]  /*1c00*/  UMOV UR9, 0x40000040 ;  /* 0x4000004000097882 */ /* 0x000fe20000000000 */
[----:B------:R-:W-:Y:S01]  /*1c10*/  UMOV UR11, 0x40000040 ;  /* 0x40000040000b7882 */ /* 0x000fe20000000000 */
[----:B------:R-:W-:-:S08]  /*1c20*/  UIADD3 UR5, UR38, 0x2, URZ ;  /* 0x0000000226057890 */ /* 0x000fd0000fffe03f */
[----:B------:R-:W-:-:S04]  /*1c30*/  UIADD3 UR4, UR4, 0x1c400, URZ ;  /* 0x0001c40004047890 */ /* 0x000fc8000fffe03f */
[----:B------:R-:W-:-:S04]  /*1c40*/  USHF.R.U32.HI UR4, URZ, 0x4, UR4 ;  /* 0x000000043f047899 */ /* 0x000fc80008011604 */
        /* <DEDUP_REMOVED lines=40> */
.L_x_11488:
[----:B------:R-:W-:Y:S05]  /*1ed0*/  @!P0 BRA `(.L_x_11358) ;  /* 0x0000000000048947 */ /* 0x000fea0003800000 */
[----:B------:R-:W-:Y:S01]  /*1ee0*/  BPT.TRAP 0x1 ;  /* 0x000000040000795c */ /* 0x000fe20000300000 */
.L_x_11358:
[----:B------:R4:W0:Y:S01]  /*1ef0*/  SYNCS.PHASECHK.TRANS64.TRYWAIT P1, [R0+URZ+0x32450], R3 ;  /* 0x03245003000075a7 */ /* 0x000822000802017f */
[----:B------:R-:W-:Y:S05]  /*1f00*/  @!P0 BRA `(.L_x_11359) ;  /* 0x0000000000048947 */ /* 0x000fea0003800000 */
[----:B------:R-:W-:Y:S01]  /*1f10*/  BPT.TRAP 0x1 ;  /* 0x000000040000795c */ /* 0x000fe20000300000 */
.L_x_11359:
[----:B0-----:R-:W-:Y:S05]  /*1f20*/  @P1 BRA `(.L_x_11360) ;  /* 0x0000000000081947 */ /* 0x001fea0003800000 */
[----:B------:R-:W0:Y:S02]  /*1f30*/  SYNCS.PHASECHK.TRANS64.TRYWAIT P1, [R0+URZ+0x32450], R3 ;  /* 0x03245003000075a7 */ /* 0x000e24000802017f */
[----:B0-----:R-:W-:Y:S05]  /*1f40*/  @!P1 BRA `(.L_x_11361) ;  /* 0x000000f400049947 */ /* 0x001fea0003800000 */
.L_x_11360:
[----:B------:R-:W-:Y:S01]  /*1f50*/  R2UR UR4, R5 ;  /* 0x00000000050472ca */ /* 0x000fe200000e0000 */
[----:B------:R-:W-:Y:S01]  /*1f60*/  WARPGROUP.ARRIVE ;  /* 0x00000000000079c5 */ /* 0x000fe20000000000 */
[----:B------:R-:W-:Y:S01]  /*1f70*/  UMOV UR9, 0x40000040 ;  /* 0x4000004000097882 */ /* 0x000fe20000000000 */
[----:B------:R-:W-:Y:S01]  /*1f80*/  UMOV UR11, 0x40000040 ;  /* 0x40000040000b7882 */ /* 0x000fe20000000000 */
[----:B------:R-:W-:Y:S01]  /*1f90*/  UMOV UR13, 0x40000040 ;  /* 0x40000040000d7882 */ /* 0x000fe20000000000 */
[----:B------:R-:W-:Y:S01]  /*1fa0*/  UMOV UR15, 0x40000040 ;  /* 0x40000040000f7882 */ /* 0x000fe20000000000 */
[----:B------:R-:W-:Y:S01]  /*1fb0*/  IMAD.U32 R9, RZ, RZ, UR13 ;  /* 0x0000000dff097e24 */ /* 0x000fe2000f8e00ff */
[----:B------:R-:W-:Y:S01]  /*1fc0*/  UMOV UR17, 0x40000040 ;  /* 0x4000004000117882 */ /* 0x000fe20000000000 */
[----:B------:R-:W-:Y:S01]  /*1fd0*/  IMAD.U32 R11, RZ, RZ, UR9 ;  /* 0x00000009ff0b7e24 */ /* 0x000fe2000f8e00ff */
        /* <DEDUP_REMOVED lines=8> */
[----:B------:R-:W-:Y:S01]  /*2060*/  USHF.R.U32.HI UR4, URZ, 0x4, UR4 ;  /* 0x000000043f047899 */ /* 0x000fe20008011604 */
[----:B------:R-:W-:Y:S01]  /*2070*/  IMAD R20, R20, 0x80, R205 ;  /* 0x0000008014147824 */ /* 0x000fe200078e02cd */
[----:B------:R-:W-:Y:S01]  /*2080*/  UMOV UR31, 0x40000040 ;  /* 0x40000040001f7882 */ /* 0x000fe20000000000 */
[----:B------:R-:W-:Y:S01]  /*2090*/  UMOV UR33, 0x40000040 ;  /* 0x4000004000217882 */ /* 0x000fe20000000000 */
[----:B------:R-:W-:Y:S01]  /*20a0*/  ULOP3.LUT UR7, UR4, 0x3fff, URZ, 0xc0, !UPT ;  /* 0x00003fff04077892 */ /* 0x000fe2000f8ec03f */
[----:B------:R-:W0:Y:S01]  /*20b0*/  S2R R72, SR_TID.X ;  /* 0x0000000000487919 */ /* 0x000e220000002100 */
[----:B------:R-:W-:-:S02]  /*20c0*/  ULOP3.LUT UR4, UR40, 0x10000, URZ, 0xfc, !UPT ;  /* 0x0001000028047892 */ /* 0x000fc4000f8efc3f */
[----:B------:R-:W-:Y:S02]  /*20d0*/  ULOP3.LUT UR38, UR7, 0x10000, URZ, 0xfc, !UPT ;  /* 0x0001000007267892 */ /* 0x000fe4000f8efc3f */
[----:B------:R-:W-:Y:S02]  /*20e0*/  UIADD3 UR6, UR4, 0x2, URZ ;  /* 0x0000000204067890 */ /* 0x000fe4000fffe03f */
[----:B------:R-:W-:Y:S01]  /*20f0*/  UIMAD UR5, UR36, 0xc00, UR38 ;  /* 0x00000c00240578a4 */ /* 0x000fe2000f8e0226 */
[----:B------:R-:W-:Y:S01]  /*2100*/  UMOV UR8, UR4 ;  /* 0x0000000400087c82 */ /* 0x000fe20008000000 */
[----:B------:R-:W-:Y:S01]  /*2110*/  UIADD3 UR16, UR4, 0x406, URZ ;  /* 0x0000040604107890 */ /* 0x000fe2000fffe03f */
[----:B------:R-:W-:Y:S02]  /*2120*/  IMAD.U32 R10, RZ, RZ, UR8 ;  /* 0x00000008ff0a7e24 */ /* 0x000fe4000f8e00ff */
[----:B------:R-:W-:Y:S01]  /*2130*/  UMOV UR12, UR6 ;  /* 0x00000006000c7c82 */ /* 0x000fe20008000000 */
[----:B------:R-:W-:Y:S01]  /*2140*/  UIADD3 UR6, UR4, 0x4, URZ ;  /* 0x0000000404067890 */ /* 0x000fe2000fffe03f */
[----:B------:R-:W-:Y:S01]  /*2150*/  IMAD.U32 R8, RZ, RZ, UR12 ;  /* 0x0000000cff087e24 */ /* 0x000fe2000f8e00ff */
[----:B------:R-:W-:Y:S01]  /*2160*/  UMOV UR10, UR5 ;  /* 0x00000005000a7c82 */ /* 0x000fe20008000000 */
[----:B------:R-:W-:Y:S01]  /*2170*/  UIADD3 UR18, UR5, 0x306, URZ ;  /* 0x0000030605127890 */ /* 0x000fe2000fffe03f */
[----:B------:R-:W-:Y:S01]  /*2180*/  HGMMA.64x96x16.F32 R24, gdesc[UR8], R24, gsb0 ;  /* 0x01600000081879f0 */ /* 0x000fe20008000818 */
[----:B------:R-:W-:-:S02]  /*2190*/  UIADD3 UR8, UR5, 0x2, URZ ;  /* 0x0000000205087890 */ /* 0x000fc4000fffe03f */
[----:B------:R-:W-:Y:S01]  /*21a0*/  UIADD3 UR10, UR5, 0x302, URZ ;  /* 0x00000302050a7890 */ /* 0x000fe2000fffe03f */
[----:B------:R-:W-:Y:S01]  /*21b0*/  UMOV UR9, 0x40000040 ;  /* 0x4000004000097882 */ /* 0x000fe20000000000 */
[----:B------:R-:W-:Y:S01]  /*21c0*/  UMOV UR11, 0x40000040 ;  /* 0x40000040000b7882 */ /* 0x000fe20000000000 */
[----:B------:R-:W-:Y:S02]  /*21d0*/  UIADD3 UR20, UR4, 0x800, URZ ;  /* 0x0000080004147890 */ /* 0x000fe4000fffe03f */
[----:B------:R-:W-:Y:S01]  /*21e0*/  UMOV UR14, UR8 ;  /* 0x00000008000e7c82 */ /* 0x000fe20008000000 */
[----:B------:R-:W-:Y:S02]  /*21f0*/  UIADD3 UR8, UR5, 0x4, URZ ;  /* 0x0000000405087890 */ /* 0x000fe4000fffe03f */
[----:B------:R-:W-:Y:S02]  /*2200*/  UIADD3 UR22, UR5, 0x600, URZ ;  /* 0x0000060005167890 */ /* 0x000fe4000fffe03f */
[----:B------:R-:W-:-:S02]  /*2210*/  UIADD3 UR24, UR4, 0x802, URZ ;  /* 0x0000080204187890 */ /* 0x000fc4000fffe03f */
[----:B------:R-:W-:Y:S02]  /*2220*/  UIADD3 UR26, UR5, 0x602, URZ ;  /* 0x00000602051a7890 */ /* 0x000fe4000fffe03f */
[----:B------:R-:W-:Y:S02]  /*2230*/  UIADD3 UR28, UR4, 0x804, URZ ;  /* 0x00000804041c7890 */ /* 0x000fe4000fffe03f */
[----:B------:R-:W-:Y:S02]  /*2240*/  UIADD3 UR30, UR5, 0x604, URZ ;  /* 0x00000604051e7890 */ /* 0x000fe4000fffe03f */
[----:B------:R-:W-:Y:S02]  /*2250*/  UIADD3 UR32, UR4, 0x806, URZ ;  /* 0x0000080604207890 */ /* 0x000fe4000fffe03f */
[----:B------:R-:W-:Y:S01]  /*2260*/  UIADD3 UR34, UR5, 0x606, URZ ;  /* 0x0000060605227890 */ /* 0x000fe2000fffe03f */
        /* <DEDUP_REMOVED lines=17> */
[----:B------:R-:W-:Y:S01]  /*2380*/  ULOP3.LUT UR7, UR7, 0x3000000, URZ, 0xfc, !UPT ;  /* 0x0300000007077892 */ /* 0x000fe2000f8efc3f */
        /* <DEDUP_REMOVED lines=21> */
[----:B---3--:R-:W-:Y:S01]  /*24e0*/  IMAD.U32 R5, RZ, RZ, UR13 ;  /* 0x0000000dff057e24 */ /* 0x008fe2000f8e00ff */
        /* <DEDUP_REMOVED lines=9> */
[----:B------:R-:W-:Y:S01]  /*2580*/  R2UR UR6, R201 ;  /* 0x00000000c90672ca */ /* 0x000fe200000e0000 */
[----:B-12-4-:R-:W-:Y:S01]  /*2590*/  IMAD.U32 R3, RZ, RZ, UR13 ;  /* 0x0000000dff037e24 */ /* 0x016fe2000f8e00ff */
        /* <DEDUP_REMOVED lines=8> */
[----:B------:R-:W-:Y:S02]  /*2620*/  UIADD3 UR5, -UR61, 0x61, UR4 ;  /* 0x000000613d057890 */ /* 0x000fe4000fffe104 */
[----:B------:R-:W-:-:S04]  /*2630*/  UIADD3 UR4, UR4, 0x60, URZ ;  /* 0x0000006004047890 */ /* 0x000fc8000fffe03f */
[----:B------:R-:W-:Y:S02]  /*2640*/  IMAD.U32 R13, RZ, RZ, UR5 ;  /* 0x00000005ff0d7e24 */ /* 0x000fe4000f8e00ff */
[----:B------:R-:W-:Y:S01]  /*2650*/  IMAD.U32 R21, RZ, RZ, UR4 ;  /* 0x00000004ff157e24 */ /* 0x000fe2000f8e00ff */
[----:B------:R-:W-:Y:S01]  /*2660*/  ULDC UR4, c[0x0][0xa80] ;  /* 0x0002a00000047ab9 */ /* 0x000fe20000000800 */
[C---:B------:R-:W-:Y:S02]  /*2670*/  IMAD R13, R204.reuse, -0x2, R13 ;  /* 0xfffffffecc0d7824 */ /* 0x040fe400078e020d */
[----:B------:R-:W-:-:S03]  /*2680*/  IMAD R12, R204, -0x2, R21 ;  /* 0xfffffffecc0c7824 */ /* 0x000fc600078e0215 */
[----:B------:R-:W-:Y:S02]  /*2690*/  IADD3 R21, R13, 0x8, R20 ;  /* 0x000000080d157810 */ /* 0x000fe40007ffe014 */
[----:B------:R-:W-:Y:S02]  /*26a0*/  VIADDMNMX R13, R20, R13, R12, PT ;  /* 0x0000000d140d7246 */ /* 0x000fe4000380010c */
[----:B------:R-:W-:Y:S02]  /*26b0*/  VIMNMX R20, R12, R21, PT ;  /* 0x000000150c147248 */ /* 0x000fe40003fe0100 */
[C---:B------:R-:W-:Y:S02]  /*26c0*/  ISETP.GT.AND P1, PT, R13.reuse, RZ, PT ;  /* 0x000000ff0d00720c */ /* 0x040fe40003f24270 */
[C---:B------:R-:W-:Y:S02]  /*26d0*/  ISETP.GT.AND P6, PT, R13.reuse, 0x1, PT ;  /* 0x000000010d00780c */ /* 0x040fe40003fc4270 */
[----:B------:R-:W-:-:S02]  /*26e0*/  ISETP.GT.AND P5, PT, R13, 0x8, PT ;  /* 0x000000080d00780c */ /* 0x000fc40003fa4270 */
[C---:B------:R-:W-:Y:S02]  /*26f0*/  ISETP.GT.AND P3, PT, R13.reuse, 0x9, PT ;  /* 0x000000090d00780c */ /* 0x040fe40003f64270 */
[C---:B------:R-:W-:Y:S02]  /*2700*/  ISETP.GT.AND P4, PT, R13.reuse, 0x10, PT ;  /* 0x000000100d00780c */ /* 0x040fe40003f84270 */
[----:B------:R-:W-:Y:S01]  /*2710*/  ISETP.GT.AND P2, PT, R13, 0x11, PT ;  /* 0x000000110d00780c */ /* 0x000fe20003f44270 */
        /* <DEDUP_REMOVED lines=45> */
[----:B------:R-:W-:Y:S02]  /*29f0*/  FMNMX.FTZ R12, R21, R25, !PT ;  /* 0x00000019150c7209 */ /* 0x000fe40007810000 */
[----:B------:R-:W-:Y:S02]  /*2a00*/  FSEL R29, R29, -INF , P3 ;  /* 0xff8000001d1d7808 */ /* 0x000fe40001800000 */
[C---:B------:R-:W-:Y:S02]  /*2a10*/  ISETP.GT.AND P3, PT, R13.reuse, 0x21, PT ;  /* 0x000000210d00780c */ /* 0x040fe40003f64270 */
[----:B------:R-:W-:Y:S02]  /*2a20*/  FSEL R158, R40, -INF , P5 ;  /* 0xff800000289e7808 */ /* 0x000fe40002800000 */
[----:B------:R-:W-:Y:S02]  /*2a30*/  ISETP.GT.AND P5, PT, R13, 0x38, PT ;  /* 0x000000380d00780c */ /* 0x000fe40003fa4270 */
[----:B------:R-:W-:-:S02]  /*2a40*/  FSEL R159, R48, -INF , P1 ;  /* 0xff800000309f7808 */ /* 0x000fc40000800000 */
[----:B------:R-:W-:Y:S02]  /*2a50*/  FSEL R163, R49, -INF , P6 ;  /* 0xff80000031a37808 */ /* 0x000fe40003000000 */
[----:B------:R-:W-:Y:S02]  /*2a60*/  FSEL R157, R32, -INF , P4 ;  /* 0xff800000209d7808 */ /* 0x000fe40002000000 */
[----:B------:R-:W-:Y:S02]  /*2a70*/  FSEL R161, R33, -INF , P2 ;  /* 0xff80000021a17808 */ /* 0x000fe40001000000 */
[C---:B------:R-:W-:Y:S02]  /*2a80*/  ISETP.GT.AND P1, PT, R13.reuse, 0x48, PT ;  /* 0x000000480d00780c */ /* 0x040fe40003f24270 */
[----:B------:R-:W-:Y:S02]  /*2a90*/  ISETP.GT.AND P6, PT, R13, 0x49, PT ;  /* 0x000000490d00780c */ /* 0x000fe40003fc4270 */
[----:B------:R-:W-:-:S02]  /*2aa0*/  FMNMX.FTZ R24, R73, R12, !PT ;  /* 0x0000000c49187209 */ /* 0x000fc40007810000 */
[C---:B------:R-:W-:Y:S02]  /*2ab0*/  ISETP.GT.AND P4, PT, R13.reuse, 0x28, PT ;  /* 0x000000280d00780c */ /* 0x040fe40003f84270 */
[----:B------:R-:W-:Y:S02]  /*2ac0*/  ISETP.GT.AND P2, PT, R13, 0x29, PT ;  /* 0x000000290d00780c */ /* 0x000fe40003f44270 */
[----:B------:R-:W-:Y:S02]  /*2ad0*/  FSEL R162, R41, -INF , P3 ;  /* 0xff80000029a27808 */ /* 0x000fe40001800000 */
[C---:B------:R-:W-:Y:S02]  /*2ae0*/  ISETP.GT.AND P3, PT, R13.reuse, 0x39, PT ;  /* 0x000000390d00780c */ /* 0x040fe40003f64270 */
[----:B------:R-:W-:Y:S02]  /*2af0*/  FSEL R168, R52, -INF , P5 ;  /* 0xff80000034a87808 */ /* 0x000fe40002800000 */
[----:B------:R-:W-:-:S02]  /*2b00*/  ISETP.GT.AND P5, PT, R13, 0x50, PT ;  /* 0x000000500d00780c */ /* 0x000fc40003fa4270 */
[----:B------:R-:W-:Y:S02]  /*2b10*/  FSEL R169, R60, -INF , P1 ;  /* 0xff8000003ca97808 */ /* 0x000fe40000800000 */
[----:B------:R-:W-:Y:S02]  /*2b20*/  FSEL R173, R61, -INF , P6 ;  /* 0xff8000003dad7808 */ /* 0x000fe40003000000 */
[----:B------:R-:W-:Y:S02]  /*2b30*/  FMNMX.FTZ R24, R29, R24, !PT ;  /* 0x000000181d187209 */ /* 0x000fe40007810000 */
[----:B------:R-:W-:Y:S02]  /*2b40*/  FSEL R167, R44, -INF , P4 ;  /* 0xff8000002ca77808 */ /* 0x000fe40002000000 */
[----:B------:R-:W-:Y:S02]  /*2b50*/  FSEL R171, R45, -INF , P2 ;  /* 0xff8000002dab7808 */ /* 0x000fe40001000000 */
[----:B------:R-:W-:-:S02]  /*2b60*/  ISETP.GT.AND P1, PT, R20, RZ, PT ;  /* 0x000000ff1400720c */ /* 0x000fc40003f24270 */
[----:B------:R-:W-:Y:S02]  /*2b70*/  ISETP.GT.AND P6, PT, R20, 0x1, PT ;  /* 0x000000011400780c */ /* 0x000fe40003fc4270 */
        /* <DEDUP_REMOVED lines=10> */
[----:B------:R-:W-:-:S02]  /*2c20*/  FSEL R164, R57, -INF , P2 ;  /* 0xff80000039a47808 */ /* 0x000fc40001000000 */
[C---:B------:R-:W-:Y:S02]  /*2c30*/  ISETP.GT.AND P4, PT, R13.reuse, 0x58, PT ;  /* 0x000000580d00780c */ /* 0x040fe40003f84270 */
        /* <DEDUP_REMOVED lines=22> */
[----:B------:R-:W-:-:S02]  /*2da0*/  ISETP.GT.AND P1, PT, R20, 0x20, PT ;  /* 0x000000201400780c */ /* 0x000fc40003f24270 */
[----:B------:R-:W-:Y:S02]  /*2db0*/  FMNMX.FTZ R26, R167, R26, !PT ;  /* 0x0000001aa71a7209 */ /* 0x000fe40007810000 */
[----:B------:R-:W-:Y:S02]  /*2dc0*/  FSEL R196, R39, -INF , P3 ;  /* 0xff80000027c47808 */ /* 0x000fe40001800000 */
[----:B------:R-:W-:Y:S02]  /*2dd0*/  FMNMX.FTZ R13, R191, R24, !PT ;  /* 0x00000018bf0d7209 */ /* 0x000fe40007810000 */
[----:B------:R-:W-:Y:S02]  /*2de0*/  ISETP.GT.AND P6, PT, R20, 0x21, PT ;  /* 0x000000211400780c */ /* 0x000fe40003fc4270 */
[----:B------:R-:W-:Y:S02]  /*2df0*/  FMNMX.FTZ R26, R171, R26, !PT ;  /* 0x0000001aab1a7209 */ /* 0x000fe40007810000 */
[----:B------:R-:W-:-:S02]  /*2e00*/  FSEL R177, R42, -INF , P1 ;  /* 0xff8000002ab17808 */ /* 0x000fc40000800000 */
[----:B------:R-:W-:Y:S02]  /*2e10*/  FMNMX.FTZ R24, R196, R13, !PT ;  /* 0x0000000dc4187209 */ /* 0x000fe40007810000 */
[C---:B------:R-:W-:Y:S02]  /*2e20*/  ISETP.GT.AND P5, PT, R20.reuse, 0x28, PT ;  /* 0x000000281400780c */ /* 0x040fe40003fa4270 */
        /* <DEDUP_REMOVED lines=47> */
[----:B------:R-:W-:Y:S01]  /*3120*/  FSEL R195, R66, -INF , P1 ;  /* 0xff80000042c37808 */ /* 0x000fe20000800000 */
[----:B------:R-:W1:Y:S01]  /*3130*/  SHFL.BFLY PT, R35, R26, 0x2, 0x1f ;  /* 0x0c401f001a237f89 */ /* 0x000e6200000e0000 */
        /* <DEDUP_REMOVED lines=9> */
[----:B------:R-:W-:Y:S02]  /*31d0*/  FMNMX.FTZ R24, R211, R20, !PT ;  /* 0x00000014d3187209 */ /* 0x000fe40007810000 */
[----:B-1----:R-:W-:-:S03]  /*31e0*/  FMNMX.FTZ R35, R26, R35, !PT ;  /* 0x000000231a237209 */ /* 0x002fc60007810000 */
[----:B------:R-:W1:Y:S04]  /*31f0*/  SHFL.BFLY PT, R13, R24, 0x2, 0x1f ;  /* 0x0c401f00180d7f89 */ /* 0x000e6800000e0000 */
[----:B------:R-:W2:Y:S01]  /*3200*/  SHFL.BFLY PT, R20, R35, 0x1, 0x1f ;  /* 0x0c201f0023147f89 */ /* 0x000ea200000e0000 */
[----:B-1----:R-:W-:Y:S01]  /*3210*/  FMNMX.FTZ R26, R24, R13, !PT ;  /* 0x0000000d181a7209 */ /* 0x002fe20007810000 */
[----:B------:R-:W-:Y:S01]  /*3220*/  IMAD.U32 R13, RZ, RZ, UR4 ;  /* 0x00000004ff0d7e24 */ /* 0x000fe2000f8e00ff */
[----:B------:R-:W-:Y:S01]  /*3230*/  UIMAD UR4, UR36, 0xc00, UR7 ;  /* 0x00000c00240478a4 */ /* 0x000fe2000f8e0207 */
[----:B--2---:R-:W-:Y:S02]  /*3240*/  FMNMX.FTZ R20, R35, R20, !PT ;  /* 0x0000001423147209 */ /* 0x004fe40007810000 */
[----:B------:R-:W1:Y:S02]  /*3250*/  SHFL.BFLY PT, R39, R26, 0x1, 0x1f ;  /* 0x0c201f001a277f89 */ /* 0x000e6400000e0000 */
[C---:B------:R-:W-:Y:S01]  /*3260*/  FSETP.NEU.FTZ.AND P1, PT, R20.reuse, -INF , PT ;  /* 0xff8000001400780b */ /* 0x040fe20003f3d000 */
[----:B------:R-:W-:Y:S01]  /*3270*/  FMUL.FTZ R210, R20, R13 ;  /* 0x0000000d14d27220 */ /* 0x000fe20000410000 */
[----:B------:R-:W-:-:S04]  /*3280*/  UMOV UR10, UR4 ;  /* 0x00000004000a7c82 */ /* 0x000fc80008000000 */
[----:B------:R-:W-:-:S05]  /*3290*/  FSEL R210, R210, RZ, P1 ;  /* 0x000000ffd2d27208 */ /* 0x000fca0000800000 */
        /* <DEDUP_REMOVED lines=9> */
[--C-:B------:R-:W-:Y:S01]  /*3330*/  FFMA.FTZ R158, R158, R13, -R210.reuse ;  /* 0x0000000d9e9e7223 */ /* 0x100fe200000108d2 */
[----:B-1----:R-:W-:Y:S01]  /*3340*/  FMNMX.FTZ R21, R26, R39, !PT ;  /* 0x000000271a157209 */ /* 0x002fe20007810000 */
[-CC-:B------:R-:W-:Y:S01]  /*3350*/  FFMA.FTZ R216, R163, R13.reuse, -R210.reuse ;  /* 0x0000000da3d87223 */ /* 0x180fe200000108d2 */
[-CC-:B------:R-:W-:Y:S01]  /*3360*/  FFMA.FTZ R163, R168, R13.reuse, -R210.reuse ;  /* 0x0000000da8a37223 */ /* 0x180fe200000108d2 */
[-CC-:B------:R-:W-:Y:S01]  /*3370*/  FFMA.FTZ R168, R172, R13.reuse, -R210.reuse ;  /* 0x0000000daca87223 */ /* 0x180fe200000108d2 */
[C---:B------:R-:W-:Y:S01]  /*3380*/  FSETP.NEU.FTZ.AND P1, PT, R21.reuse, -INF , PT ;  /* 0xff8000001500780b */ /* 0x040fe20003f3d000 */
[-C--:B------:R-:W-:Y:S01]  /*3390*/  FMUL.FTZ R212, R21, R13.reuse ;  /* 0x0000000d15d47220 */ /* 0x080fe20000410000 */
[----:B------:R-:W1:Y:S01]  /*33a0*/  MUFU.EX2 R184, R184 ;  /* 0x000000b800b87308 */ /* 0x000e620000000800 */
[-CC-:B------:R-:W-:Y:S01]  /*33b0*/  FFMA.FTZ R159, R159, R13.reuse, -R210.reuse ;  /* 0x0000000d9f9f7223 */ /* 0x180fe200000108d2 */
[-CC-:B------:R-:W-:Y:S01]  /*33c0*/  FFMA.FTZ R160, R160, R13.reuse, -R210.reuse ;  /* 0x0000000da0a07223 */ /* 0x180fe200000108d2 */
[-CC-:B------:R-:W-:Y:S01]  /*33d0*/  FFMA.FTZ R12, R12, R13.reuse, -R210.reuse ;  /* 0x0000000d0c0c7223 */ /* 0x180fe200000108d2 */
[----:B------:R-:W-:Y:S01]  /*33e0*/  FSEL R212, R212, RZ, P1 ;  /* 0x000000ffd4d47208 */ /* 0x000fe20000800000 */
[-CC-:B------:R-:W-:Y:S01]  /*33f0*/  FFMA.FTZ R165, R165, R13.reuse, -R210.reuse ;  /* 0x0000000da5a57223 */ /* 0x180fe200000108d2 */
[----:B0-----:R-:W-:Y:S01]  /*3400*/  LOP3.LUT P1, RZ, R72, 0x7f, RZ, 0xc0, !PT ;  /* 0x0000007f48ff7812 */ /* 0x001fe2000782c0ff */
[-C--:B------:R-:W-:Y:S01]  /*3410*/  FFMA.FTZ R174, R174, R13.reuse, -R210 ;  /* 0x0000000daeae7223 */ /* 0x080fe200000108d2 */
[----:B------:R-:W-:Y:S01]  /*3420*/  SHF.R.U32.HI R72, RZ, 0x7, R72 ;  /* 0x00000007ff487819 */ /* 0x000fe20000011648 */
[-CC-:B------:R-:W-:Y:S01]  /*3430*/  FFMA.FTZ R187, R33, R13.reuse, -R212.reuse ;  /* 0x0000000d21bb7223 */ /* 0x180fe200000108d4 */
[-CC-:B------:R-:W-:Y:S01]  /*3440*/  FFMA.FTZ R188, R27, R13.reuse, -R212.reuse ;  /* 0x0000000d1bbc7223 */ /* 0x180fe200000108d4 */
[-CC-:B------:R-:W-:Y:S01]  /*3450*/  FFMA.FTZ R189, R37, R13.reuse, -R212.reuse ;  /* 0x0000000d25bd7223 */ /* 0x180fe200000108d4 */
[----:B------:R-:W-:Y:S01]  /*3460*/  IADD3 R156, -R72, 0xb, RZ ;  /* 0x0000000b489c7810 */ /* 0x000fe20007ffe1ff */
[-CC-:B------:R-:W-:Y:S01]  /*3470*/  FFMA.FTZ R190, R31, R13.reuse, -R212.reuse ;  /* 0x0000000d1fbe7223 */ /* 0x180fe200000108d4 */
[----:B------:R-:W-:Y:S01]  /*3480*/  MUFU.EX2 R185, R185 ;  /* 0x000000b900b97308 */ /* 0x000fe20000000800 */
[-CC-:B------:R-:W-:Y:S01]  /*3490*/  FFMA.FTZ R176, R176, R13.reuse, -R212.reuse ;  /* 0x0000000db0b07223 */ /* 0x180fe200000108d4 */
[--C-:B------:R-:W-:Y:S01]  /*34a0*/  FFMA.FTZ R180, R180, R13, -R212.reuse ;  /* 0x0000000db4b47223 */ /* 0x100fe200000108d4 */
[----:B-1----:R-:W-:Y:S01]  /*34b0*/  F2FP.F16.F32.PACK_AB R152, R184, R183 ;  /* 0x000000b7b898723e */ /* 0x002fe200000000ff */
[----:B------:R-:W-:Y:S01]  /*34c0*/  FFMA.FTZ R191, R191, R13, -R212 ;  /* 0x0000000dbfbf7223 */ /* 0x000fe200000108d4 */
[----:B------:R-:W-:-:S02]  /*34d0*/  @!P1 VIADD R24, R0, 0x32440 ;  /* 0x0003244000189836 */ /* 0x000fc40000000000 */
[-CC-:B------:R-:W-:Y:S01]  /*34e0*/  FFMA.FTZ R196, R196, R13.reuse, -R212.reuse ;  /* 0x0000000dc4c47223 */ /* 0x180fe200000108d4 */
[-CC-:B------:R-:W-:Y:S01]  /*34f0*/  FFMA.FTZ R214, R181, R13.reuse, -R212.reuse ;  /* 0x0000000db5d67223 */ /* 0x180fe200000108d4 */
[----:B------:R-:W0:Y:S01]  /*3500*/  MUFU.EX2 R186, R186 ;  /* 0x000000ba00ba7308 */ /* 0x000e220000000800 */
[-C--:B------:R-:W-:Y:S01]  /*3510*/  FFMA.FTZ R172, R178, R13.reuse, -R212 ;  /* 0x0000000db2ac7223 */ /* 0x080fe200000108d4 */
[----:B------:R-:W-:Y:S01]  /*3520*/  @!P1 PRMT R24, RZ, 0x654, R24 ;  /* 0x00000654ff189816 */ /* 0x000fe20000000018 */
[----:B------:R1:W-:Y:S06]  /*3530*/  BAR.ARV R156, 0x100 ;  /* 0x0004009c0000751d */ /* 0x0003ec0000002000 */
[----:B------:R2:W-:Y:S01]  /*3540*/  @!P1 SYNCS.ARRIVE.TRANS64.RED.A1T0 RZ, [R24+URZ], RZ ;  /* 0x000000ff18ff99a7 */ /* 0x0005e2000810043f */
[----:B------:R-:W-:Y:S01]  /*3550*/  MUFU.EX2 R187, R187 ;  /* 0x000000bb00bb7308 */ /* 0x000fe20000000800 */
[----:B------:R3:W-:Y:S01]  /*3560*/  BAR.SYNC.DEFER_BLOCKING R213, 0x100 ;  /* 0x000400d50000751d */ /* 0x0007e20000010000 */
[-CC-:B------:R-:W-:Y:S01]  /*3570*/  FFMA.FTZ R178, R193, R13.reuse, -R212.reuse ;  /* 0x0000000dc1b27223 */ /* 0x180fe200000108d4 */
[-CC-:B------:R-:W-:Y:S01]  /*3580*/  FFMA.FTZ R181, R182, R13.reuse, -R212.reuse ;  /* 0x0000000db6b57223 */ /* 0x180fe200000108d4 */
[-CC-:B------:R-:W-:Y:S01]  /*3590*/  FFMA.FTZ R193, R198, R13.reuse, -R212.reuse ;  /* 0x0000000dc6c17223 */ /* 0x180fe200000108d4 */
[-CC-:B------:R-:W-:Y:S01]  /*35a0*/  FFMA.FTZ R182, R194, R13.reuse, -R212.reuse ;  /* 0x0000000dc2b67223 */ /* 0x180fe200000108d4 */
[----:B------:R-:W-:Y:S01]  /*35b0*/  FFMA.FTZ R194, R209, R13, -R212 ;  /* 0x0000000dd1c27223 */ /* 0x000fe200000108d4 */
[----:B0-----:R-:W-:Y:S01]  /*35c0*/  F2FP.F16.F32.PACK_AB R154, R186, R185 ;  /* 0x000000b9ba9a723e */ /* 0x001fe200000000ff */
[----:B------:R-:W0:Y:S01]  /*35d0*/  MUFU.EX2 R188, R188 ;  /* 0x000000bc00bc7308 */ /* 0x000e220000000800 */
[-CC-:B---3--:R-:W-:Y:S01]  /*35e0*/  FFMA.FTZ R213, R162, R13.reuse, -R210.reuse ;  /* 0x0000000da2d57223 */ /* 0x188fe200000108d2 */
[-CC-:B------:R-:W-:Y:S01]  /*35f0*/  FFMA.FTZ R162, R167, R13.reuse, -R210.reuse ;  /* 0x0000000da7a27223 */ /* 0x180fe200000108d2 */
        /* <DEDUP_REMOVED lines=12> */
[----:B------:R-:W-:Y:S01]  /*36c0*/  FFMA.FTZ R175, R175, R13, -R210 ;  /* 0x0000000dafaf7223 */ /* 0x000fe200000108d2 */
[----:B------:R-:W3:Y:S01]  /*36d0*/  MUFU.EX2 R190, R190 ;  /* 0x000000be00be7308 */ /* 0x000ee20000000800 */
[----:B0-----:R-:W-:Y:S01]  /*36e0*/  F2FP.F16.F32.PACK_AB R153, R188, R187 ;  /* 0x000000bbbc99723e */ /* 0x001fe200000000ff */
[-CC-:B------:R-:W-:Y:S01]  /*36f0*/  FFMA.FTZ R195, R195, R13.reuse, -R212.reuse ;  /* 0x0000000dc3c37223 */ /* 0x180fe200000108d4 */
[----:B------:R-:W-:Y:S01]  /*3700*/  FFMA.FTZ R208, R211, R13, -R212 ;  /* 0x0000000dd3d07223 */ /* 0x000fe200000108d4 */
[----:B------:R-:W-:Y:S01]  /*3710*/  FADD.FTZ R184, R183, R184 ;  /* 0x000000b8b7b87221 */ /* 0x000fe20000010000 */
[----:B------:R-:W-:Y:S01]  /*3720*/  FADD.FTZ R188, R187, R188 ;  /* 0x000000bcbbbc7221 */ /* 0x000fe20000010000 */
[----:B------:R-:W-:-:S02]  /*3730*/  @!P1 VIADD R0, R0, 0x32460 ;  /* 0x0003246000009836 */ /* 0x000fc40000000000 */
[----:B------:R-:W0:Y:S01]  /*3740*/  MUFU.EX2 R157, R157 ;  /* 0x0000009d009d7308 */ /* 0x000e220000000800 */
[----:B------:R-:W-:Y:S02]  /*3750*/  FADD.FTZ R185, R185, R184 ;  /* 0x000000b8b9b97221 */ /* 0x000fe40000010000 */
[----:B------:R-:W-:Y:S02]  /*3760*/  @!P1 PRMT R0, RZ, 0x654, R0 ;  /* 0x00000654ff009816 */ /* 0x000fe40000000000 */
[----:B------:R-:W-:-:S03]  /*3770*/  FADD.FTZ R186, R186, R185 ;  /* 0x000000b9baba7221 */ /* 0x000fc60000010000 */
[----:B------:R-:W-:Y:S01]  /*3780*/  MUFU.EX2 R161, R161 ;  /* 0x000000a100a17308 */ /* 0x000fe20000000800 */
[----:B---3--:R-:W-:Y:S01]  /*3790*/  F2FP.F16.F32.PACK_AB R155, R190, R189 ;  /* 0x000000bdbe9b723e */ /* 0x008fe200000000ff */
[----:B------:R-:W-:-:S03]  /*37a0*/  FADD.FTZ R189, R189, R188 ;  /* 0x000000bcbdbd7221 */ /* 0x000fc60000010000 */
[----:B--2---:R-:W-:Y:S01]  /*37b0*/  WARPGROUP.ARRIVE ;  /* 0x00000000000079c5 */ /* 0x004fe20000000000 */
[----:B------:R-:W-:Y:S02]  /*37c0*/  FADD.FTZ R189, R190, R189 ;  /* 0x000000bdbebd7221 */ /* 0x000fe40000010000 */
[----:B------:R-:W-:Y:S01]  /*37d0*/  MUFU.EX2 R166, R166 ;  /* 0x000000a600a67308 */ /* 0x000fe20000000800 */
[----:B0-----:R-:W-:Y:S02]  /*37e0*/  FADD.FTZ R186, R157, R186 ;  /* 0x000000ba9dba7221 */ /* 0x001fe40000010000 */
[----:B------:R-:W-:Y:S01]  /*37f0*/  HGMMA.64x256x16.F32 R24, R152, gdesc[UR8].tnspB, RZ, !UPT, gsb0 ;  /* 0x43e0000898187df0 */ /* 0x000fe2000c0008ff */
[----:B------:R-:W-:Y:S01]  /*3800*/  UIADD3 UR10, UR4, 0x80, URZ ;  /* 0x00000080040a7890 */ /* 0x000fe2000fffe03f */
[----:B------:R-:W-:-:S03]  /*3810*/  UMOV UR11, 0x40000040 ;  /* 0x40000040000b7882 */ /* 0x000fc60000000000 */
[----:B------:R-:W-:Y:S08]  /*3820*/  MUFU.EX2 R170, R170 ;  /* 0x000000aa00aa7308 */ /* 0x000ff00000000800 */
[----:B------:R-:W0:Y:S08]  /*3830*/  MUFU.EX2 R176, R176 ;  /* 0x000000b000b07308 */ /* 0x000e300000000800 */
[----:B------:R-:W2:Y:S08]  /*3840*/  MUFU.EX2 R180, R180 ;  /* 0x000000b400b47308 */ /* 0x000eb00000000800 */
[----:B------:R-:W-:Y:S01]  /*3850*/  MUFU.EX2 R191, R191 ;  /* 0x000000bf00bf7308 */ /* 0x000fe20000000800 */
[----:B0-----:R-:W-:-:S07]  /*3860*/  FADD.FTZ R189, R176, R189 ;  /* 0x000000bdb0bd7221 */ /* 0x001fce0000010000 */
[----:B------:R-:W0:Y:S08]  /*3870*/  MUFU.EX2 R196, R196 ;  /* 0x000000c400c47308 */ /* 0x000e300000000800 */
[----:B------:R-:W-:Y:S08]  /*3880*/  MUFU.EX2 R158, R158 ;  /* 0x0000009e009e7308 */ /* 0x000ff00000000800 */
[----:B------:R-:W3:Y:S08]  /*3890*/  MUFU.EX2 R213, R213 ;  /* 0x000000d500d57308 */ /* 0x000ef00000000800 */
[----:B------:R-:W-:Y:S08]  /*38a0*/  MUFU.EX2 R162, R162 ;  /* 0x000000a200a27308 */ /* 0x000ff00000000800 */
[----:B------:R-:W-:Y:S08]  /*38b0*/  MUFU.EX2 R167, R167 ;  /* 0x000000a700a77308 */ /* 0x000ff00000000800 */
[----:B------:R-:W-:Y:S08]  /*38c0*/  MUFU.EX2 R171, R171 ;  /* 0x000000ab00ab7308 */ /* 0x000ff00000000800 */
[----:B------:R-:W4:Y:S08]  /*38d0*/  MUFU.EX2 R214, R214 ;  /* 0x000000d600d67308 */ /* 0x000f300000000800 */
[----:B------:R-:W-:Y:S08]  /*38e0*/  MUFU.EX2 R177, R177 ;  /* 0x000000b100b17308 */ /* 0x000ff00000000800 */
[----:B------:R-:W5:Y:S08]  /*38f0*/  MUFU.EX2 R192, R192 ;  /* 0x000000c000c07308 */ /* 0x000f700000000800 */
        /* <DEDUP_REMOVED lines=22> */
[C---:B------:R-:W-:Y:S01]  /*3a60*/  F2FP.F16.F32.PACK_AB R152, R161.reuse, R157 ;  /* 0x0000009da198723e */ /* 0x040fe200000000ff */
[----:B------:R-:W-:Y:S01]  /*3a70*/  FADD.FTZ R161, R161, R186 ;  /* 0x000000baa1a17221 */ /* 0x000fe20000010000 */
[C---:B--2---:R-:W-:Y:S01]  /*3a80*/  F2FP.F16.F32.PACK_AB R153, R180.reuse, R176 ;  /* 0x000000b0b499723e */ /* 0x044fe200000000ff */
[----:B------:R-:W-:Y:S01]  /*3a90*/  FADD.FTZ R180, R180, R189 ;  /* 0x000000bdb4b47221 */ /* 0x000fe20000010000 */
[----:B------:R-:W-:Y:S01]  /*3aa0*/  F2FP.F16.F32.PACK_AB R154, R170, R166 ;  /* 0x000000a6aa9a723e */ /* 0x000fe200000000ff */
[----:B------:R-:W2:Y:S01]  /*3ab0*/  MUFU.EX2 R198, R198 ;  /* 0x000000c600c67308 */ /* 0x000ea20000000800 */
[----:B0-----:R-:W-:Y:S01]  /*3ac0*/  F2FP.F16.F32.PACK_AB R155, R196, R191 ;  /* 0x000000bfc49b723e */ /* 0x001fe200000000ff */
        /* <DEDUP_REMOVED lines=9> */
[----:B------:R-:W0:Y:S01]  /*3b60*/  MUFU.EX2 R208, R208 ;  /* 0x000000d000d07308 */ /* 0x000e220000000800 */
[----:B------:R-:W-:Y:S02]  /*3b70*/  WARPGROUP.DEPBAR.LE gsb0, 0x0 ;  /* 0x00008000000079c5 */ /* 0x000fe40000010000 */
[----:B---3--:R-:W-:Y:S01]  /*3b80*/  F2FP.F16.F32.PACK_AB R152, R213, R158 ;  /* 0x0000009ed598723e */ /* 0x008fe200000000ff */
        /* <DEDUP_REMOVED lines=16> */
[----:B-1----:R-:W-:Y:S01]  /*3c90*/  F2FP.F16.F32.PACK_AB R152, R216, R159 ;  /* 0x0000009fd898723e */ /* 0x002fe200000000ff */
        /* <DEDUP_REMOVED lines=32> */
[----:B------:R-:W-:-:S04]  /*3ea0*/  UIADD3 UR4, UR6, -UR61, URZ ;  /* 0x8000003d06047290 */ /* 0x000fc8000fffe03f */
[----:B------:R-:W-:-:S04]  /*3eb0*/  ULEA UR4, UR60, UR4, 0x7 ;  /* 0x000000043c047291 */ /* 0x000fc8000f8e383f */
[----:B------:R-:W-:-:S04]  /*3ec0*/  UIMAD.WIDE UR4, UR4, 0x2aaaaaab, URZ ;  /* 0x2aaaaaab040478a5 */ /* 0x000fc8000f8e023f */
[----:B------:R-:W-:-:S04]  /*3ed0*/  USHF.R.U32.HI UR4, URZ, 0x1f, UR5 ;  /* 0x0000001f3f047899 */ /* 0x000fc80008011605 */
[----:B------:R-:W-:Y:S02]  /*3ee0*/  ULEA.HI.SX32 UR5, UR5, UR4, 0x1c ;  /* 0x0000000405057291 */ /* 0x000fe4000f8fe23f */
[----:B------:R-:W-:-:S04]  /*3ef0*/  UIADD3 UR4, UR52, -0x2, URZ ;  /* 0xfffffffe34047890 */ /* 0x000fc8000fffe03f */
[----:B------:R-:W-:-:S04]  /*3f00*/  VIMNMX R207, RZ, UR5, !PT ;  /* 0x00000005ffcf7c48 */ /* 0x000fc8000ffe0100 */
[----:B------:R-:W-:Y:S01]  /*3f10*/  ISETP.LE.AND P2, PT, R207, UR4, PT ;  /* 0x00000004cf007c0c */ /* 0x000fe2000bf43270 */
[----:B------:R-:W-:Y:S02]  /*3f20*/  WARPGROUP.DEPBAR.LE gsb0, 0x0 ;  /* 0x00008000000079c5 */ /* 0x000fe40000010000 */
[----:B------:R-:W-:Y:S01]  /*3f30*/  F2FP.F16.F32.PACK_AB R152, R165, R12 ;  /* 0x0000000ca598723e */ /* 0x000fe200000000ff */
[----:B------:R-:W-:Y:S01]  /*3f40*/  FADD.FTZ R12, R12, R169 ;  /* 0x000000a90c0c7221 */ /* 0x000fe20000010000 */
[----:B--2---:R-:W-:Y:S01]  /*3f50*/  F2FP.F16.F32.PACK_AB R153, R198, R195 ;  /* 0x000000c3c699723e */ /* 0x004fe200000000ff */
[----:B------:R-:W-:Y:S01]  /*3f60*/  FADD.FTZ R195, R195, R194 ;  /* 0x000000c2c3c37221 */ /* 0x000fe20000010000 */
[----:B------:R-:W-:Y:S01]  /*3f70*/  F2FP.F16.F32.PACK_AB R154, R175, R174 ;  /* 0x000000aeaf9a723e */ /* 0x000fe200000000ff */
[----:B------:R-:W-:Y:S01]  /*3f80*/  FADD.FTZ R165, R165, R12 ;  /* 0x0000000ca5a57221 */ /* 0x000fe20000010000 */
[----:B0-----:R-:W-:Y:S01]  /*3f90*/  F2FP.F16.F32.PACK_AB R155, R208, R199 ;  /* 0x000000c7d09b723e */ /* 0x001fe200000000ff */
[----:B------:R-:W-:-:S03]  /*3fa0*/  FADD.FTZ R198, R198, R195 ;  /* 0x000000c3c6c67221 */ /* 0x000fc60000010000 */
[----:B------:R-:W-:Y:S01]  /*3fb0*/  WARPGROUP.ARRIVE ;  /* 0x00000000000079c5 */ /* 0x000fe20000000000 */
[----:B------:R-:W-:-:S04]  /*3fc0*/  FADD.FTZ R199, R199, R198 ;  /* 0x000000c6c7c77221 */ /* 0x000fc80000010000 */
[----:B------:R-:W-:Y:S01]  /*3fd0*/  FADD.FTZ R12, R208, R199 ;  /* 0x000000c7d00c7221 */ /* 0x000fe20000010000 */
[----:B------:R-:W-:Y:S03]  /*3fe0*/  HGMMA.64x256x16.F32 R24, R152, gdesc[UR8].tnspB, R24, gsb0 ;  /* 0x43e0000898187df0 */ /* 0x000fe60008000818 */
[----:B------:R-:W-:Y:S02]  /*3ff0*/  WARPGROUP.DEPBAR.LE gsb0, 0x0 ;  /* 0x00008000000079c5 */ /* 0x000fe40000010000 */
[----:B------:R0:W-:Y:S02]  /*4000*/  @!P1 SYNCS.ARRIVE.TRANS64.RED.A1T0 RZ, [R0+URZ], RZ ;  /* 0x000000ff00ff99a7 */ /* 0x0001e4000810043f */
[----:B0-----:R-:W-:-:S04]  /*4010*/  FADD.FTZ R0, R174, R165 ;  /* 0x000000a5ae007221 */ /* 0x001fc80000010000 */
[----:B------:R-:W-:Y:S01]  /*4020*/  FADD.FTZ R0, R175, R0 ;  /* 0x00000000af007221 */ /* 0x000fe20000010000 */
[----:B------:R-:W-:Y:S06]  /*4030*/  @!P2 BRA `(.L_x_11362) ;  /* 0x000000280080a947 */ /* 0x000fec0003800000 */
[----:B------:R-:W-:Y:S02]  /*4040*/  IMAD.MOV.U32 R209, RZ, RZ, R21 ;  /* 0x000000ffffd17224 */ /* 0x000fe400078e0015 */
[----:B------:R-:W-:-:S07]  /*4050*/  IMAD.MOV.U32 R208, RZ, RZ, R20 ;  /* 0x000000ffffd07224 */ /* 0x000fce00078e0014 */
.L_x_11371:
[----:B------:R-:W-:-:S04]  /*4060*/  UIADD3 UR36, UR36, 0x1, URZ ;  /* 0x0000000124247890 */ /* 0x000fc8000fffe03f */
[----:B------:R-:W-:-:S04]  /*4070*/  UISETP.NE.AND UP0, UPT, UR36, 0x2, UPT ;  /* 0x000000022400788c */ /* 0x000fc8000bf05270 */
[----:B------:R-:W-:Y:S02]  /*4080*/  USEL UR5, URZ, 0x1, UP0 ;  /* 0x000000013f057887 */ /* 0x000fe40008000000 */
[----:B------:R-:W-:Y:S02]  /*4090*/  USEL UR36, UR36, URZ, UP0 ;  /* 0x0000003f24247287 */ /* 0x000fe40008000000 */
[----:B------:R-:W-:Y:S01]  /*40a0*/  ULOP3.LUT UR37, UR37, UR5, URZ, 0x3c, !UPT ;  /* 0x0000000525257292 */ /* 0x000fe2000f8e3c3f */
[----:B0-----:R-:W-:Y:S11]  /*40b0*/  @!P0 BRA `(.L_x_11363) ;  /* 0x0000000000048947 */ /* 0x001ff60003800000 */
[----:B------:R-:W-:Y:S01]  /*40c0*/  BPT.TRAP 0x1 ;  /* 0x000000040000795c */ /* 0x000fe20000300000 */
.L_x_11363:
        /* <DEDUP_REMOVED lines=9> */
.L_x_11364:
[----:B-1----:R-:W-:Y:S05]  /*4160*/  @P2 BRA `(.L_x_11365) ;  /* 0x0000000000082947 */ /* 0x002fea0003800000 */
[----:B------:R-:W1:Y:S02]  /*4170*/  SYNCS.PHASECHK.TRANS64.TRYWAIT P2, [UR5+0x32430], R13 ;  /* 0x0324300dff0075a7 */ /* 0x000e640008040145 */
[----:B-1----:R-:W-:Y:S05]  /*4180*/  @!P2 BRA `(.L_x_11366) ;  /* 0x000000d00088a947 */ /* 0x002fea0003800000 */
.L_x_11365:
[----:B------:R-:W-:Y:S01]  /*4190*/  R2UR UR52, R22 ;  /* 0x00000000163472ca */ /* 0x000fe200000e0000 */
[----:B------:R-:W-:Y:S01]  /*41a0*/  UIMAD UR6, UR36, 0x300, UR39 ;  /* 0x00000300240678a4 */ /* 0x000fe2000f8e0227 */
[----:B------:R-:W-:Y:S01]  /*41b0*/  R2UR UR53, R23 ;  /* 0x00000000173572ca */ /* 0x000fe200000e0000 */
[----:B------:R-:W-:Y:S01]  /*41c0*/  WARPGROUP.ARRIVE ;  /* 0x00000000000079c5 */ /* 0x000fe20000000000 */
        /* <DEDUP_REMOVED lines=27> */
.L_x_11367:
[----:B------:R2:W3:Y:S01]  /*4380*/  SYNCS.PHASECHK.TRANS64.TRYWAIT P2, [UR5+0x32450], R13 ;  /* 0x0324500dff0075a7 */ /* 0x0004e20008040145 */
[----:B------:R-:W-:Y:S05]  /*4390*/  @!P0 BRA `(.L_x_11368) ;  /* 0x0000000000048947 */ /* 0x000fea0003800000 */
[----:B------:R-:W-:Y:S01]  /*43a0*/  BPT.TRAP 0x1 ;  /* 0x000000040000795c */ /* 0x000fe20000300000 */
.L_x_11368:
[----:B---3--:R-:W-:Y:S05]  /*43b0*/  @P2 BRA `(.L_x_11369) ;  /* 0x0000000000082947 */ /* 0x008fea0003800000 */
[----:B------:R-:W3:Y:S02]  /*43c0*/  SYNCS.PHASECHK.TRANS64.TRYWAIT P2, [UR5+0x32450], R13 ;  /* 0x0324500dff0075a7 */ /* 0x000ee40008040145 */
[----:B---3--:R-:W-:Y:S05]  /*43d0*/  @!P2 BRA `(.L_x_11370) ;  /* 0x000000d0000ca947 */ /* 0x008fea0003800000 */
.L_x_11369:
[----:B------:R-:W-:Y:S01]  /*43e0*/  R2UR UR52, R10 ;  /* 0x000000000a3472ca */ /* 0x000fe200000e0000 */
[----:B------:R-:W-:Y:S01]  /*43f0*/  UIMAD UR6, UR36, 0xc00, UR38 ;  /* 0x00000c00240678a4 */ /* 0x000fe2000f8e0226 */
[----:B------:R-:W-:Y:S01]  /*4400*/  R2UR UR53, R11 ;  /* 0x000000000b3572ca */ /* 0x000fe200000e0000 */
[----:B------:R-:W-:Y:S01]  /*4410*/  WARPGROUP.ARRIVE ;  /* 0x00000000000079c5 */ /* 0x000fe20000000000 */
[----:B------:R-:W-:Y:S01]  /*4420*/  UMOV UR55, 0x40000040 ;  /* 0x4000004000377882 */ /* 0x000fe20000000000 */
[----:B------:R-:W-:Y:S01]  /*4430*/  UIADD3 UR10, UR6, 0x302, URZ ;  /* 0x00000302060a7890 */ /* 0x000fe2000fffe03f */
[----:B------:R-:W-:Y:S01]  /*4440*/  R2UR UR58, R201 ;  /* 0x00000000c93a72ca */ /* 0x000fe200000e0000 */
[----:B------:R-:W-:Y:S01]  /*4450*/  UMOV UR11, 0x40000040 ;  /* 0x40000040000b7882 */ /* 0x000fe20000000000 */
[----:B------:R-:W-:Y:S01]  /*4460*/  UMOV UR54, UR6 ;  /* 0x0000000600367c82 */ /* 0x000fe20008000000 */
[----:B------:R-:W-:Y:S01]  /*4470*/  UIADD3 UR14, UR6, 0x304, URZ ;  /* 0x00000304060e7890 */ /* 0x000fe2000fffe03f */
[----:B012---:R-:W-:Y:S01]  /*4480*/  IMAD.MOV.U32 R13, RZ, RZ, -0x2 ;  /* 0xfffffffeff0d7424 */ /* 0x007fe200078e00ff */
[----:B------:R-:W-:Y:S01]  /*4490*/  UMOV UR15, 0x40000040 ;  /* 0x40000040000f7882 */ /* 0x000fe20000000000 */
[----:B------:R-:W-:Y:S01]  /*44a0*/  UIADD3 UR18, UR6, 0x306, URZ ;  /* 0x0000030606127890 */ /* 0x000fe2000fffe03f */
[----:B------:R-:W0:Y:S01]  /*44b0*/  S2R R217, SR_TID.X ;  /* 0x0000000000d97919 */ /* 0x000e220000002100 */
        /* <DEDUP_REMOVED lines=20> */
[----:B0-----:R-:W-:-:S05]  /*4600*/  SHF.R.U32.HI R217, RZ, 0x7, R217 ;  /* 0x00000007ffd97819 */ /* 0x001fca00000116d9 */
        /* <DEDUP_REMOVED lines=26> */
[----:B------:R-:W-:Y:S01]  /*47b0*/  UMOV UR55, 0x40000040 ;  /* 0x4000004000377882 */ /* 0x000fe20000000000 */
[----:B------:R-:W-:Y:S01]  /*47c0*/  UMOV UR52, UR56 ;  /* 0x0000003800347c82 */ /* 0x000fe20008000000 */
[----:B------:R-:W-:Y:S01]  /*47d0*/  UMOV UR53, UR57 ;  /* 0x0000003900357c82 */ /* 0x000fe20008000000 */
[----:B------:R-:W-:-:S04]  /*47e0*/  USHF.L.U32 UR6, UR60, 0x7, URZ ;  /* 0x000000073c067899 */ /* 0x000fc8000800063f */
[----:B------:R-:W-:-:S04]  /*47f0*/  UIMAD UR6, UR4, -0x60, UR6 ;  /* 0xffffffa0040678a4 */ /* 0x000fc8000f8e0206 */
[----:B------:R-:W-:-:S04]  /*4800*/  UIADD3 UR6, UR6, 0x1, UR58 ;  /* 0x0000000106067890 */ /* 0x000fc8000fffe03a */
[----:B------:R-:W-:-:S06]  /*4810*/  UIADD3 UR6, UR6, -UR61, URZ ;  /* 0x8000003d06067290 */ /* 0x000fcc000fffe03f */
[----:B------:R-:W-:-:S04]  /*4820*/  IMAD R20, R204, R13, UR6 ;  /* 0x00000006cc147e24 */ /* 0x000fc8000f8e020d */
        /* <DEDUP_REMOVED lines=51> */
[----:B------:R-:W-:-:S02]  /*4b60*/  ISETP.GT.AND P4, PT, R20, 0x21, PT ;  /* 0x000000211400780c */ /* 0x000fc40003f84270 */
[----:B------:R-:W-:Y:S02]  /*4b70*/  FSEL R161, R161, -INF , P6 ;  /* 0xff800000a1a17808 */ /* 0x000fe40003000000 */
[----:B------:R-:W-:Y:S02]  /*4b80*/  FSEL R164, R164, -INF , P5 ;  /* 0xff800000a4a47808 */ /* 0x000fe40002800000 */
[----:B------:R-:W-:Y:S02]  /*4b90*/  FSEL R165, R165, -INF , P2 ;  /* 0xff800000a5a57808 */ /* 0x000fe40001000000 */
[----:B------:R-:W-:Y:S02]  /*4ba0*/  FSEL R168, R168, -INF , P3 ;  /* 0xff800000a8a87808 */ /* 0x000fe40001800000 */
[C---:B------:R-:W-:Y:S02]  /*4bb0*/  ISETP.GT.AND P6, PT, R20.reuse, 0x28, PT ;  /* 0x000000281400780c */ /* 0x040fe40003fc4270 */
[----:B------:R-:W-:-:S02]  /*4bc0*/  ISETP.GT.AND P5, PT, R20, 0x29, PT ;  /* 0x000000291400780c */ /* 0x000fc40003fa4270 */
[C---:B------:R-:W-:Y:S02]  /*4bd0*/  ISETP.GT.AND P2, PT, R20.reuse, 0x30, PT ;  /* 0x000000301400780c */ /* 0x040fe40003f44270 */
[C---:B------:R-:W-:Y:S02]  /*4be0*/  ISETP.GT.AND P3, PT, R20.reuse, 0x31, PT ;  /* 0x000000311400780c */ /* 0x040fe40003f64270 */
[----:B------:R-:W-:Y:S02]  /*4bf0*/  FSEL R169, R169, -INF , P4 ;  /* 0xff800000a9a97808 */ /* 0x000fe40002000000 */
[----:B------:R-:W-:Y:S02]  /*4c00*/  ISETP.GT.AND P4, PT, R20, 0x38, PT ;  /* 0x000000381400780c */ /* 0x000fe40003f84270 */
[----:B------:R-:W-:Y:S02]  /*4c10*/  FMNMX.FTZ R210, R152, R208, !PT ;  /* 0x000000d098d27209 */ /* 0x000fe40007810000 */
[----:B------:R-:W-:-:S02]  /*4c20*/  FSEL R172, R172, -INF , P6 ;  /* 0xff800000acac7808 */ /* 0x000fc40003000000 */
[----:B------:R-:W-:Y:S02]  /*4c30*/  FSEL R173, R173, -INF , P5 ;  /* 0xff800000adad7808 */ /* 0x000fe40002800000 */
[----:B------:R-:W-:Y:S02]  /*4c40*/  FSEL R176, R176, -INF , P2 ;  /* 0xff800000b0b07808 */ /* 0x000fe40001000000 */
[----:B------:R-:W-:Y:S02]  /*4c50*/  FSEL R177, R177, -INF , P3 ;  /* 0xff800000b1b17808 */ /* 0x000fe40001800000 */
[C---:B------:R-:W-:Y:S02]  /*4c60*/  ISETP.GT.AND P6, PT, R20.reuse, 0x39, PT ;  /* 0x000000391400780c */ /* 0x040fe40003fc4270 */
[C---:B------:R-:W-:Y:S02]  /*4c70*/  ISETP.GT.AND P5, PT, R20.reuse, 0x40, PT ;  /* 0x000000401400780c */ /* 0x040fe40003fa4270 */
[----:B------:R-:W-:-:S02]  /*4c80*/  ISETP.GT.AND P2, PT, R20, 0x41, PT ;  /* 0x000000411400780c */ /* 0x000fc40003f44270 */
[----:B------:R-:W-:Y:S02]  /*4c90*/  ISETP.GT.AND P3, PT, R20, 0x48, PT ;  /* 0x000000481400780c */ /* 0x000fe40003f64270 */
[----:B------:R-:W-:Y:S02]  /*4ca0*/  FSEL R180, R180, -INF , P4 ;  /* 0xff800000b4b47808 */ /* 0x000fe40002000000 */
[----:B------:R-:W-:Y:S02]  /*4cb0*/  ISETP.GT.AND P4, PT, R20, 0x49, PT ;  /* 0x000000491400780c */ /* 0x000fe40003f84270 */
[----:B------:R-:W-:Y:S02]  /*4cc0*/  FMNMX.FTZ R21, R153, R210, !PT ;  /* 0x000000d299157209 */ /* 0x000fe40007810000 */
[----:B------:R-:W-:Y:S02]  /*4cd0*/  FSEL R181, R181, -INF , P6 ;  /* 0xff800000b5b57808 */ /* 0x000fe40003000000 */
[----:B------:R-:W-:-:S02]  /*4ce0*/  FSEL R184, R184, -INF , P5 ;  /* 0xff800000b8b87808 */ /* 0x000fc40002800000 */
[----:B------:R-:W-:Y:S02]  /*4cf0*/  FSEL R185, R185, -INF , P2 ;  /* 0xff800000b9b97808 */ /* 0x000fe40001000000 */
[----:B------:R-:W-:Y:S02]  /*4d00*/  FSEL R188, R188, -INF , P3 ;  /* 0xff800000bcbc7808 */ /* 0x000fe40001800000 */
[C---:B------:R-:W-:Y:S02]  /*4d10*/  ISETP.GT.AND P6, PT, R20.reuse, 0x50, PT ;  /* 0x000000501400780c */ /* 0x040fe40003fc4270 */
[C---:B------:R-:W-:Y:S02]  /*4d20*/  ISETP.GT.AND P5, PT, R20.reuse, 0x51, PT ;  /* 0x000000511400780c */ /* 0x040fe40003fa4270 */
[C---:B------:R-:W-:Y:S02]  /*4d30*/  ISETP.GT.AND P2, PT, R20.reuse, 0x58, PT ;  /* 0x000000581400780c */ /* 0x040fe40003f44270 */
[----:B------:R-:W-:-:S02]  /*4d40*/  ISETP.GT.AND P3, PT, R20, 0x59, PT ;  /* 0x000000591400780c */ /* 0x000fc40003f64270 */
[----:B------:R-:W-:Y:S02]  /*4d50*/  FSEL R189, R189, -INF , P4 ;  /* 0xff800000bdbd7808 */ /* 0x000fe40002000000 */
[----:B------:R-:W-:Y:S02]  /*4d60*/  FMNMX.FTZ R20, R156, R21, !PT ;  /* 0x000000159c147209 */ /* 0x000fe40007810000 */
[----:B------:R-:W-:Y:S02]  /*4d70*/  ISETP.GT.AND P4, PT, R13, RZ, PT ;  /* 0x000000ff0d00720c */ /* 0x000fe40003f84270 */
        /* <DEDUP_REMOVED lines=95> */
[----:B------:R-:W0:Y:S01]  /*5370*/  LDC R13, c[0x0][0xa80] ;  /* 0x0002a000ff0d7b82 */ /* 0x000e220000000800 */
[----:B------:R-:W-:-:S03]  /*5380*/  FMNMX.FTZ R21, R199, R20, !PT ;  /* 0x00000014c7157209 */ /* 0x000fc60007810000 */
[----:B------:R-:W1:Y:S04]  /*5390*/  SHFL.BFLY PT, R159, R158, 0x2, 0x1f ;  /* 0x0c401f009e9f7f89 */ /* 0x000e6800000e0000 */
[----:B------:R-:W2:Y:S01]  /*53a0*/  SHFL.BFLY PT, R214, R21, 0x2, 0x1f ;  /* 0x0c401f0015d67f89 */ /* 0x000ea200000e0000 */
[----:B-1----:R-:W-:Y:S02]  /*53b0*/  FMNMX.FTZ R159, R158, R159, !PT ;  /* 0x0000009f9e9f7209 */ /* 0x002fe40007810000 */
[----:B--2---:R-:W-:-:S03]  /*53c0*/  FMNMX.FTZ R167, R21, R214, !PT ;  /* 0x000000d615a77209 */ /* 0x004fc60007810000 */
[----:B------:R-:W1:Y:S04]  /*53d0*/  SHFL.BFLY PT, R20, R159, 0x1, 0x1f ;  /* 0x0c201f009f147f89 */ /* 0x000e6800000e0000 */
[----:B------:R-:W2:Y:S01]  /*53e0*/  SHFL.BFLY PT, R216, R167, 0x1, 0x1f ;  /* 0x0c201f00a7d87f89 */ /* 0x000ea200000e0000 */
[----:B-1----:R-:W-:Y:S02]  /*53f0*/  FMNMX.FTZ R20, R159, R20, !PT ;  /* 0x000000149f147209 */ /* 0x002fe40007810000 */
[----:B--2---:R-:W-:-:S03]  /*5400*/  FMNMX.FTZ R21, R167, R216, !PT ;  /* 0x000000d8a7157209 */ /* 0x004fc60007810000 */
[CC--:B0-----:R-:W-:Y:S01]  /*5410*/  FMUL.FTZ R214, R20.reuse, R13.reuse ;  /* 0x0000000d14d67220 */ /* 0x0c1fe20000410000 */
        /* <DEDUP_REMOVED lines=16> */
[----:B------:R-:W-:Y:S01]  /*5520*/  IADD3 R156, -R217, 0xb, RZ ;  /* 0x0000000bd99c7810 */ /* 0x000fe20007ffe1ff */
[-C--:B------:R-:W-:Y:S01]  /*5530*/  FMUL.FTZ R209, R152, R13.reuse ;  /* 0x0000000d98d17220 */ /* 0x080fe20000410000 */
[----:B------:R-:W-:Y:S02]  /*5540*/  @!P1 VIADD R152, R212, 0x32440 ;  /* 0x00032440d4989836 */ /* 0x000fe40000000000 */
[-C--:B------:R-:W-:Y:S01]  /*5550*/  FMUL.FTZ R217, R154, R13.reuse ;  /* 0x0000000d9ad97220 */ /* 0x080fe20000410000 */
[-C--:B------:R-:W-:Y:S01]  /*5560*/  FFMA.FTZ R157, R157, R13.reuse, -R214 ;  /* 0x0000000d9d9d7223 */ /* 0x080fe200000108d6 */
[-C--:B------:R-:W-:Y:S01]  /*5570*/  FFMA.FTZ R211, R211, R13.reuse, -R216 ;  /* 0x0000000dd3d37223 */ /* 0x080fe200000108d8 */
[----:B------:R-:W-:Y:S01]  /*5580*/  MUFU.EX2 R158, R158 ;  /* 0x0000009e009e7308 */ /* 0x000fe20000000800 */
[----:B------:R-:W-:Y:S01]  /*5590*/  @!P1 PRMT R152, RZ, 0x654, R152 ;  /* 0x00000654ff989816 */ /* 0x000fe20000000098 */
[----:B------:R0:W-:Y:S06]  /*55a0*/  BAR.ARV R156, 0x100 ;  /* 0x0004009c0000751d */ /* 0x0001ec0000002000 */
[----:B------:R1:W-:Y:S01]  /*55b0*/  @!P1 SYNCS.ARRIVE.TRANS64.RED.A1T0 RZ, [R152+URZ], RZ ;  /* 0x000000ff98ff99a7 */ /* 0x0003e2000810043f */
[----:B------:R-:W2:Y:S01]  /*55c0*/  MUFU.EX2 R209, R209 ;  /* 0x000000d100d17308 */ /* 0x000ea20000000800 */
[----:B------:R-:W-:Y:S01]  /*55d0*/  UIMAD UR5, UR36, 0xc00, UR7 ;  /* 0x00000c00240578a4 */ /* 0x000fe2000f8e0207 */
[-CC-:B------:R-:W-:Y:S01]  /*55e0*/  FFMA.FTZ R160, R160, R13.reuse, -R214.reuse ;  /* 0x0000000da0a07223 */ /* 0x180fe200000108d6 */
[-CC-:B------:R-:W-:Y:S01]  /*55f0*/  FFMA.FTZ R161, R161, R13.reuse, -R214.reuse ;  /* 0x0000000da1a17223 */ /* 0x180fe200000108d6 */
[-CC-:B------:R-:W-:Y:S01]  /*5600*/  FFMA.FTZ R164, R164, R13.reuse, -R214.reuse ;  /* 0x0000000da4a47223 */ /* 0x180fe200000108d6 */
[-C--:B------:R-:W-:Y:S01]  /*5610*/  FFMA.FTZ R165, R165, R13.reuse, -R214 ;  /* 0x0000000da5a57223 */ /* 0x080fe200000108d6 */
[-CC-:B------:R-:W-:Y:S01]  /*5620*/  FFMA.FTZ R162, R162, R13.reuse, -R216.reuse ;  /* 0x0000000da2a27223 */ /* 0x180fe200000108d8 */
[-CC-:B------:R-:W-:Y:S01]  /*5630*/  FFMA.FTZ R163, R163, R13.reuse, -R216.reuse ;  /* 0x0000000da3a37223 */ /* 0x180fe200000108d8 */
[----:B------:R-:W3:Y:S01]  /*5640*/  MUFU.EX2 R217, R217 ;  /* 0x000000d900d97308 */ /* 0x000ee20000000800 */
[----:B------:R-:W-:Y:S01]  /*5650*/  UMOV UR10, UR5 ;  /* 0x00000005000a7c82 */ /* 0x000fe20008000000 */
[-CC-:B------:R-:W-:Y:S01]  /*5660*/  FFMA.FTZ R166, R166, R13.reuse, -R216.reuse ;  /* 0x0000000da6a67223 */ /* 0x180fe200000108d8 */
[-C--:B------:R-:W-:Y:S01]  /*5670*/  FFMA.FTZ R210, R210, R13.reuse, -R216 ;  /* 0x0000000dd2d27223 */ /* 0x080fe200000108d8 */
[-CC-:B------:R-:W-:Y:S01]  /*5680*/  FFMA.FTZ R168, R168, R13.reuse, -R214.reuse ;  /* 0x0000000da8a87223 */ /* 0x180fe200000108d6 */
[-CC-:B------:R-:W-:Y:S01]  /*5690*/  FFMA.FTZ R169, R169, R13.reuse, -R214.reuse ;  /* 0x0000000da9a97223 */ /* 0x180fe200000108d6 */
[-CC-:B------:R-:W-:Y:S01]  /*56a0*/  FFMA.FTZ R172, R172, R13.reuse, -R214.reuse ;  /* 0x0000000dacac7223 */ /* 0x180fe200000108d6 */
[----:B------:R-:W-:Y:S01]  /*56b0*/  FFMA.FTZ R173, R173, R13, -R214 ;  /* 0x0000000dadad7223 */ /* 0x000fe200000108d6 */
[----:B------:R-:W1:Y:S01]  /*56c0*/  MUFU.EX2 R159, R159 ;  /* 0x0000009f009f7308 */ /* 0x000e620000000800 */
[-C--:B--2---:R-:W-:Y:S01]  /*56d0*/  FMUL.FTZ R24, R24, R209.reuse ;  /* 0x000000d118187220 */ /* 0x084fe20000410000 */
        /* <DEDUP_REMOVED lines=134> */
[----:B------:R-:W-:Y:S01]  /*5f40*/  MUFU.EX2 R160, R160 ;  /* 0x000000a000a07308 */ /* 0x000fe20000000800 */
[----:B--2---:R-:W-:Y:S01]  /*5f50*/  F2FP.F16.F32.PACK_AB R154, R157, R167 ;  /* 0x000000a79d9a723e */ /* 0x004fe200000000ff */
[--C-:B------:R-:W-:Y:S01]  /*5f60*/  FFMA.FTZ R170, R170, R13, -R216.reuse ;  /* 0x0000000daaaa7223 */ /* 0x100fe200000108d8 */
[----:B----4-:R-:W-:Y:S01]  /*5f70*/  F2FP.F16.F32.PACK_AB R153, R215, R213 ;  /* 0x000000d5d799723e */ /* 0x010fe200000000ff */
[--C-:B------:R-:W-:Y:S01]  /*5f80*/  FFMA.FTZ R171, R171, R13, -R216.reuse ;  /* 0x0000000dabab7223 */ /* 0x100fe200000108d8 */
[----:B-----5:R-:W-:Y:S01]  /*5f90*/  F2FP.F16.F32.PACK_AB R155, R208, R211 ;  /* 0x000000d3d09b723e */ /* 0x020fe200000000ff */
[----:B------:R0:W-:Y:S01]  /*5fa0*/  BAR.SYNC.DEFER_BLOCKING R227, 0x100 ;  /* 0x000400e30000751d */ /* 0x0001e20000010000 */
[-CC-:B------:R-:W-:Y:S01]  /*5fb0*/  FFMA.FTZ R174, R174, R13.reuse, -R216.reuse ;  /* 0x0000000daeae7223 */ /* 0x180fe200000108d8 */
[-C--:B------:R-:W-:Y:S01]  /*5fc0*/  FFMA.FTZ R175, R175, R13.reuse, -R216 ;  /* 0x0000000dafaf7223 */ /* 0x080fe200000108d8 */
[-CC-:B------:R-:W-:Y:S01]  /*5fd0*/  FFMA.FTZ R176, R176, R13.reuse, -R214.reuse ;  /* 0x0000000db0b07223 */ /* 0x180fe200000108d6 */
[-CC-:B------:R-:W-:Y:S01]  /*5fe0*/  FFMA.FTZ R177, R177, R13.reuse, -R214.reuse ;  /* 0x0000000db1b17223 */ /* 0x180fe200000108d6 */
[-CC-:B------:R-:W-:Y:S01]  /*5ff0*/  FFMA.FTZ R180, R180, R13.reuse, -R214.reuse ;  /* 0x0000000db4b47223 */ /* 0x180fe200000108d6 */
[----:B------:R-:W1:Y:S01]  /*6000*/  MUFU.EX2 R161, R161 ;  /* 0x000000a100a17308 */ /* 0x000e620000000800 */
        /* <DEDUP_REMOVED lines=30> */
[----:B------:R-:W-:Y:S01]  /*61f0*/  ISETP.LT.AND P2, PT, R207, UR4, PT ;  /* 0x00000004cf007c0c */ /* 0x000fe2000bf41270 */
[----:B------:R-:W-:Y:S01]  /*6200*/  @!P1 VIADD R212, R212, 0x32460 ;  /* 0x00032460d4d49836 */ /* 0x000fe20000000000 */
[----:B------:R-:W2:Y:S01]  /*6210*/  MUFU.EX2 R163, R163 ;  /* 0x000000a300a37308 */ /* 0x000ea20000000800 */
[----:B------:R-:W-:Y:S01]  /*6220*/  FADD.FTZ R0, R159, R0 ;  /* 0x000000009f007221 */ /* 0x000fe20000010000 */
[----:B------:R-:W-:Y:S01]  /*6230*/  FADD.FTZ R12, R215, R12 ;  /* 0x0000000cd70c7221 */ /* 0x000fe20000010000 */
[----:B------:R-:W-:Y:S01]  /*6240*/  UIADD3 UR4, UR4, -0x1, URZ ;  /* 0xffffffff04047890 */ /* 0x000fe2000fffe03f */
        /* <DEDUP_REMOVED lines=16> */
[----:B------:R-:W0:Y:S08]  /*6350*/  MUFU.EX2 R175, R175 ;  /* 0x000000af00af7308 */ /* 0x000e300000000800 */
[----:B------:R-:W-:Y:S08]  /*6360*/  MUFU.EX2 R176, R176 ;  /* 0x000000b000b07308 */ /* 0x000ff00000000800 */
[----:B------:R-:W0:Y:S08]  /*6370*/  MUFU.EX2 R177, R177 ;  /* 0x000000b100b17308 */ /* 0x000e300000000800 */
[----:B------:R-:W-:Y:S08]  /*6380*/  MUFU.EX2 R180, R180 ;  /* 0x000000b400b47308 */ /* 0x000ff00000000800 */
[----:B------:R-:W-:Y:S08]  /*6390*/  MUFU.EX2 R181, R181 ;  /* 0x000000b500b57308 */ /* 0x000ff00000000800 */
[----:B------:R-:W-:Y:S08]  /*63a0*/  MUFU.EX2 R178, R178 ;  /* 0x000000b200b27308 */ /* 0x000ff00000000800 */
[----:B------:R-:W0:Y:S08]  /*63b0*/  MUFU.EX2 R179, R179 ;  /* 0x000000b300b37308 */ /* 0x000e300000000800 */
        /* <DEDUP_REMOVED lines=15> */
[----:B------:R-:W0:Y:S01]  /*64b0*/  MUFU.EX2 R195, R195 ;  /* 0x000000c300c37308 */ /* 0x000e220000000800 */
[----:B------:R-:W-:-:S02]  /*64c0*/  WARPGROUP.DEPBAR.LE gsb0, 0x0 ;  /* 0x00008000000079c5 */ /* 0x000fc40000010000 */
[----:B-1----:R-:W-:-:S05]  /*64d0*/  F2FP.F16.F32.PACK_AB R152, R161, R160 ;  /* 0x000000a0a198723e */ /* 0x002fca00000000ff */
[----:B------:R-:W-:Y:S01]  /*64e0*/  MUFU.EX2 R198, R198 ;  /* 0x000000c600c67308 */ /* 0x000fe20000000800 */
[----:B--2---:R-:W-:Y:S01]  /*64f0*/  F2FP.F16.F32.PACK_AB R153, R163, R162 ;  /* 0x000000a2a399723e */ /* 0x004fe200000000ff */
[----:B------:R-:W-:Y:S01]  /*6500*/  FADD.FTZ R160, R160, R157 ;  /* 0x0000009da0a07221 */ /* 0x000fe20000010000 */
[----:B------:R-:W-:Y:S01]  /*6510*/  F2FP.F16.F32.PACK_AB R154, R165, R164 ;  /* 0x000000a4a59a723e */ /* 0x000fe200000000ff */
[----:B------:R-:W-:Y:S01]  /*6520*/  FADD.FTZ R162, R162, R211 ;  /* 0x000000d3a2a27221 */ /* 0x000fe20000010000 */
[----:B---3--:R-:W-:Y:S01]  /*6530*/  F2FP.F16.F32.PACK_AB R155, R210, R166 ;  /* 0x000000a6d29b723e */ /* 0x008fe200000000ff */
[----:B------:R-:W-:Y:S02]  /*6540*/  FADD.FTZ R161, R161, R160 ;  /* 0x000000a0a1a17221 */ /* 0x000fe40000010000 */
[----:B------:R-:W1:Y:S01]  /*6550*/  MUFU.EX2 R199, R199 ;  /* 0x000000c700c77308 */ /* 0x000e620000000800 */
        /* <DEDUP_REMOVED lines=10> */
[----:B----4-:R-:W-:Y:S01]  /*6600*/  F2FP.F16.F32.PACK_AB R152, R169, R168 ;  /* 0x000000a8a998723e */ /* 0x010fe200000000ff */
[----:B------:R-:W-:Y:S01]  /*6610*/  FADD.FTZ R168, R168, R165 ;  /* 0x000000a5a8a87221 */ /* 0x000fe20000010000 */
[----:B-----5:R-:W-:Y:S01]  /*6620*/  F2FP.F16.F32.PACK_AB R153, R171, R170 ;  /* 0x000000aaab99723e */ /* 0x020fe200000000ff */
        /* <DEDUP_REMOVED lines=65> */
.L_x_11362:
[----:B------:R-:W-:-:S13]  /*6a40*/  ISETP.LE.AND P2, PT, RZ, UR4, PT ;  /* 0x00000004ff007c0c */ /* 0x000fda000bf43270 */
[----:B------:R-:W-:Y:S05]  /*6a50*/  @!P2 BRA `(.L_x_11372) ;  /* 0x0000002000c8a947 */ /* 0x000fea0003800000 */
[----:B------:R-:W-:Y:S02]  /*6a60*/  IMAD.MOV.U32 R210, RZ, RZ, R21 ;  /* 0x000000ffffd27224 */ /* 0x000fe400078e0015 */
[----:B------:R-:W-:-:S07]  /*6a70*/  IMAD.MOV.U32 R201, RZ, RZ, R20 ;  /* 0x000000ffffc97224 */ /* 0x000fce00078e0014 */
.L_x_11381:
[----:B------:R-:W-:-:S04]  /*6a80*/  UIADD3 UR36, UR36, 0x1, URZ ;  /* 0x0000000124247890 */ /* 0x000fc8000fffe03f */
[----:B------:R-:W-:-:S04]  /*6a90*/  UISETP.NE.AND UP0, UPT, UR36, 0x2, UPT ;  /* 0x000000022400788c */ /* 0x000fc8000bf05270 */
[----:B------:R-:W-:Y:S02]  /*6aa0*/  USEL UR5, URZ, 0x1, UP0 ;  /* 0x000000013f057887 */ /* 0x000fe40008000000 */
[----:B------:R-:W-:Y:S02]  /*6ab0*/  USEL UR36, UR36, URZ, UP0 ;  /* 0x0000003f24247287 */ /* 0x000fe40008000000 */
[----:B------:R-:W-:Y:S01]  /*6ac0*/  ULOP3.LUT UR37, UR37, UR5, URZ, 0x3c, !UPT ;  /* 0x0000000525257292 */ /* 0x000fe2000f8e3c3f */
[----:B-1----:R-:W-:Y:S11]  /*6ad0*/  @!P0 BRA `(.L_x_11373) ;  /* 0x0000000000048947 */ /* 0x002ff60003800000 */
[----:B------:R-:W-:Y:S01]  /*6ae0*/  BPT.TRAP 0x1 ;  /* 0x000000040000795c */ /* 0x000fe20000300000 */
.L_x_11373:
[----:B------:R-:W1:Y:S01]  /*6af0*/  S2UR UR6, SR_CgaCtaId ;  /* 0x00000000000679c3 */ /* 0x000e620000008800 */
[----:B------:R-:W-:Y:S01]  /*6b00*/  UMOV UR5, 0x400 ;  /* 0x0000040000057882 */ /* 0x000fe20000000000 */
[----:B------:R-:W-:-:S05]  /*6b10*/  IMAD.U32 R13, RZ, RZ, UR37 ;  /* 0x00000025ff0d7e24 */ /* 0x000fca000f8e00ff */
[----:B------:R-:W-:Y:S01]  /*6b20*/  SHF.L.U32 R13, R13, 0x1f, RZ ;  /* 0x0000001f0d0d7819 */ /* 0x000fe200000006ff */
[----:B-1----:R-:W-:-:S04]  /*6b30*/  ULEA UR5, UR6, UR5, 0x18 ;  /* 0x0000000506057291 */ /* 0x002fc8000f8ec03f */
[----:B------:R-:W-:-:S09]  /*6b40*/  ULEA UR5, UR36, UR5, 0x3 ;  /* 0x0000000524057291 */ /* 0x000fd2000f8e183f */
[----:B------:R1:W2:Y:S01]  /*6b50*/  SYNCS.PHASECHK.TRANS64.TRYWAIT P2, [UR5+0x32430], R13 ;  /* 0x0324300dff0075a7 */ /* 0x0002a20008040145 */
[----:B------:R-:W-:Y:S05]  /*6b60*/  @!P0 BRA `(.L_x_11374) ;  /* 0x0000000000048947 */ /* 0x000fea0003800000 */
[----:B------:R-:W-:Y:S01]  /*6b70*/  BPT.TRAP 0x1 ;  /* 0x000000040000795c */ /* 0x000fe20000300000 */
.L_x_11374:
[----:B--2---:R-:W-:Y:S05]  /*6b80*/  @P2 BRA `(.L_x_11375) ;  /* 0x0000000000082947 */ /* 0x004fea0003800000 */
[----:B------:R-:W2:Y:S02]  /*6b90*/  SYNCS.PHASECHK.TRANS64.TRYWAIT P2, [UR5+0x32430], R13 ;  /* 0x0324300dff0075a7 */ /* 0x000ea40008040145 */
[----:B--2---:R-:W-:Y:S05]  /*6ba0*/  @!P2 BRA `(.L_x_11376) ;  /* 0x000000a80030a947 */ /* 0x004fea0003800000 */
.L_x_11375:
        /* <DEDUP_REMOVED lines=31> */
.L_x_11377:
[----:B------:R3:W4:Y:S01]  /*6da0*/  SYNCS.PHASECHK.TRANS64.TRYWAIT P2, [UR5+0x32450], R13 ;  /* 0x0324500dff0075a7 */ /* 0x0007220008040145 */
[----:B------:R-:W-:Y:S05]  /*6db0*/  @!P0 BRA `(.L_x_11378) ;  /* 0x0000000000048947 */ /* 0x000fea0003800000 */
[----:B------:R-:W-:Y:S01]  /*6dc0*/  BPT.TRAP 0x1 ;  /* 0x000000040000795c */ /* 0x000fe20000300000 */
.L_x_11378:
[----:B----4-:R-:W-:Y:S05]  /*6dd0*/  @P2 BRA `(.L_x_11379) ;  /* 0x0000000000082947 */ /* 0x010fea0003800000 */
[----:B------:R-:W4:Y:S02]  /*6de0*/  SYNCS.PHASECHK.TRANS64.TRYWAIT P2, [UR5+0x32450], R13 ;  /* 0x0324500dff0075a7 */ /* 0x000f240008040145 */
[----:B----4-:R-:W-:Y:S05]  /*6df0*/  @!P2 BRA `(.L_x_11380) ;  /* 0x000000a400b4a947 */ /* 0x010fea0003800000 */
.L_x_11379:
        /* <DEDUP_REMOVED lines=13> */
[----:B------:R-:W-:Y:S01]  /*6ed0*/  ISETP.LT.AND P2, PT, RZ, UR4, PT ;  /* 0x00000004ff007c0c */ /* 0x000fe2000bf41270 */
        /* <DEDUP_REMOVED lines=19> */
[----:B----4-:R-:W-:Y:S01]  /*7010*/  SHF.R.U32.HI R215, RZ, 0x7, R215 ;  /* 0x00000007ffd77819 */ /* 0x010fe200000116d7 */
[----:B------:R-:W-:Y:S01]  /*7020*/  UMOV UR51, 0x40000040 ;  /* 0x4000004000337882 */ /* 0x000fe20000000000 */
[----:B------:R-:W-:Y:S01]  /*7030*/  UIADD3 UR4, UR4, -0x1, URZ ;  /* 0xffffffff04047890 */ /* 0x000fe2000fffe03f */
        /* <DEDUP_REMOVED lines=28> */
[----:B------:R-:W-:Y:S01]  /*7200*/  UIMAD UR6, UR36, 0xc00, UR7 ;  /* 0x00000c00240678a4 */ /* 0x000fe2000f8e0207 */
        /* <DEDUP_REMOVED lines=36> */
[----:B--2---:R-:W-:-:S04]  /*7450*/  FMNMX.FTZ R20, R152, R201, !PT ;  /* 0x000000c998147209 */ /* 0x004fc80007810000 */
[----:B-1-3--:R-:W-:-:S04]  /*7460*/  FMNMX.FTZ R13, R153, R20, !PT ;  /* 0x00000014990d7209 */ /* 0x00afc80007810000 */
        /* <DEDUP_REMOVED lines=48> */
[----:B0-----:R-:W0:Y:S01]  /*7770*/  SHFL.BFLY PT, R212, R21, 0x2, 0x1f ;  /* 0x0c401f0015d47f89 */ /* 0x001e2200000e0000 */
[----:B-1----:R-:W-:-:S05]  /*7780*/  FMNMX.FTZ R209, R208, R207, !PT ;  /* 0x000000cfd0d17209 */ /* 0x002fca0007810000 */
[----:B------:R-:W1:Y:S01]  /*7790*/  SHFL.BFLY PT, R20, R209, 0x1, 0x1f ;  /* 0x0c201f00d1147f89 */ /* 0x000e6200000e0000 */
[----:B0-----:R-:W-:-:S05]  /*77a0*/  FMNMX.FTZ R211, R21, R212, !PT ;  /* 0x000000d415d37209 */ /* 0x001fca0007810000 */
[----:B------:R-:W0:Y:S01]  /*77b0*/  SHFL.BFLY PT, R214, R211, 0x1, 0x1f ;  /* 0x0c201f00d3d67f89 */ /* 0x000e2200000e0000 */
[----:B-1----:R-:W-:-:S05]  /*77c0*/  FMNMX.FTZ R20, R209, R20, !PT ;  /* 0x00000014d1147209 */ /* 0x002fca0007810000 */
[C---:B--2---:R-:W-:Y:S01]  /*77d0*/  FMUL.FTZ R212, R20.reuse, R13 ;  /* 0x0000000d14d47220 */ /* 0x044fe20000410000 */
[----:B------:R-:W-:-:S03]  /*77e0*/  FADD.FTZ R208, -R20, R201 ;  /* 0x000000c914d07221 */ /* 0x000fc60000010100 */
[-CC-:B------:R-:W-:Y:S01]  /*77f0*/  FFMA.FTZ R207, R152, R13.reuse, -R212.reuse ;  /* 0x0000000d98cf7223 */ /* 0x180fe200000108d4 */
[-C--:B------:R-:W-:Y:S01]  /*7800*/  FMUL.FTZ R201, R208, R13.reuse ;  /* 0x0000000dd0c97220 */ /* 0x080fe20000410000 */
[-CC-:B------:R-:W-:Y:S01]  /*7810*/  FFMA.FTZ R208, R153, R13.reuse, -R212.reuse ;  /* 0x0000000d99d07223 */ /* 0x180fe200000108d4 */
[-CC-:B------:R-:W-:Y:S01]  /*7820*/  FFMA.FTZ R153, R157, R13.reuse, -R212.reuse ;  /* 0x0000000d9d997223 */ /* 0x180fe200000108d4 */
[-CC-:B------:R-:W-:Y:S01]  /*7830*/  FFMA.FTZ R209, R156, R13.reuse, -R212.reuse ;  /* 0x0000000d9cd17223 */ /* 0x180fe200000108d4 */
[----:B------:R-:W-:Y:S01]  /*7840*/  IADD3 R156, -R215, 0xb, RZ ;  /* 0x0000000bd79c7810 */ /* 0x000fe20007ffe1ff */
[----:B------:R-:W-:Y:S01]  /*7850*/  MUFU.EX2 R207, R207 ;  /* 0x000000cf00cf7308 */ /* 0x000fe20000000800 */
[-CC-:B------:R-:W-:Y:S01]  /*7860*/  FFMA.FTZ R160, R160, R13.reuse, -R212.reuse ;  /* 0x0000000da0a07223 */ /* 0x180fe200000108d4 */
[-CC-:B------:R-:W-:Y:S01]  /*7870*/  FFMA.FTZ R161, R161, R13.reuse, -R212.reuse ;  /* 0x0000000da1a17223 */ /* 0x180fe200000108d4 */
[-CC-:B------:R-:W-:Y:S01]  /*7880*/  FFMA.FTZ R164, R164, R13.reuse, -R212.reuse ;  /* 0x0000000da4a47223 */ /* 0x180fe200000108d4 */
[-CC-:B------:R-:W-:Y:S01]  /*7890*/  FFMA.FTZ R165, R165, R13.reuse, -R212.reuse ;  /* 0x0000000da5a57223 */ /* 0x180fe200000108d4 */
[-CC-:B------:R-:W-:Y:S01]  /*78a0*/  FFMA.FTZ R168, R168, R13.reuse, -R212.reuse ;  /* 0x0000000da8a87223 */ /* 0x180fe200000108d4 */
[-CC-:B------:R-:W-:Y:S01]  /*78b0*/  FFMA.FTZ R169, R169, R13.reuse, -R212.reuse ;  /* 0x0000000da9a97223 */ /* 0x180fe200000108d4 */
[----:B0-----:R-:W-:Y:S01]  /*78c0*/  FMNMX.FTZ R21, R211, R214, !PT ;  /* 0x000000d6d3157209 */ /* 0x001fe20007810000 */
[----:B------:R-:W0:Y:S01]  /*78d0*/  MUFU.EX2 R201, R201 ;  /* 0x000000c900c97308 */ /* 0x000e220000000800 */
[-CC-:B------:R-:W-:Y:S01]  /*78e0*/  FFMA.FTZ R172, R172, R13.reuse, -R212.reuse ;  /* 0x0000000dacac7223 */ /* 0x180fe200000108d4 */
[-CC-:B------:R-:W-:Y:S01]  /*78f0*/  FFMA.FTZ R173, R173, R13.reuse, -R212.reuse ;  /* 0x0000000dadad7223 */ /* 0x180fe200000108d4 */
[-C--:B------:R-:W-:Y:S01]  /*7900*/  FFMA.FTZ R176, R176, R13.reuse, -R212 ;  /* 0x0000000db0b07223 */ /* 0x080fe200000108d4 */
        /* <DEDUP_REMOVED lines=11> */
[--C-:B------:R-:W-:Y:S01]  /*79c0*/  FFMA.FTZ R159, R159, R13, -R216.reuse ;  /* 0x0000000d9f9f7223 */ /* 0x100fe200000108d8 */
[----:B------:R2:W-:Y:S06]  /*79d0*/  BAR.ARV R156, 0x100 ;  /* 0x0004009c0000751d */ /* 0x0005ec0000002000 */
[----:B-1----:R-:W-:Y:S01]  /*79e0*/  VIADD R153, R215, 0x8 ;  /* 0x00000008d7997836 */ /* 0x002fe20000000000 */
[----:B------:R1:W-:Y:S01]  /*79f0*/  @!P1 SYNCS.ARRIVE.TRANS64.RED.A1T0 RZ, [R152+URZ], RZ ;  /* 0x000000ff98ff99a7 */ /* 0x0003e2000810043f */
[----:B------:R-:W3:Y:S01]  /*7a00*/  MUFU.EX2 R157, R157 ;  /* 0x0000009d009d7308 */ /* 0x000ee20000000800 */
[-C--:B0-----:R-:W-:Y:S01]  /*7a10*/  FMUL.FTZ R24, R24, R201.reuse ;  /* 0x000000c918187220 */ /* 0x081fe20000410000 */
        /* <DEDUP_REMOVED lines=135> */
[--C-:B------:R-:W-:Y:S01]  /*8290*/  FFMA.FTZ R162, R162, R13, -R216.reuse ;  /* 0x0000000da2a27223 */ /* 0x100fe200000108d8 */
[----:B0-----:R-:W-:Y:S01]  /*82a0*/  F2FP.F16.F32.PACK_AB R154, R210, R209 ;  /* 0x000000d1d29a723e */ /* 0x001fe200000000ff */
[--C-:B------:R-:W-:Y:S01]  /*82b0*/  FFMA.FTZ R163, R163, R13, -R216.reuse ;  /* 0x0000000da3a37223 */ /* 0x100fe200000108d8 */
[----:B----4-:R-:W-:Y:S01]  /*82c0*/  F2FP.F16.F32.PACK_AB R153, R214, R211 ;  /* 0x000000d3d699723e */ /* 0x010fe200000000ff */
[-CC-:B------:R-:W-:Y:S01]  /*82d0*/  FFMA.FTZ R166, R166, R13.reuse, -R216.reuse ;  /* 0x0000000da6a67223 */ /* 0x180fe200000108d8 */
[----:B-----5:R-:W-:Y:S01]  /*82e0*/  F2FP.F16.F32.PACK_AB R155, R159, R158 ;  /* 0x0000009e9f9b723e */ /* 0x020fe200000000ff */
[-CC-:B------:R-:W-:Y:S01]  /*82f0*/  FFMA.FTZ R167, R167, R13.reuse, -R216.reuse ;  /* 0x0000000da7a77223 */ /* 0x180fe200000108d8 */
[----:B------:R-:W-:Y:S01]  /*8300*/  MUFU.EX2 R160, R160 ;  /* 0x000000a000a07308 */ /* 0x000fe20000000800 */
[-CC-:B------:R-:W-:Y:S01]  /*8310*/  FFMA.FTZ R170, R170, R13.reuse, -R216.reuse ;  /* 0x0000000daaaa7223 */ /* 0x180fe200000108d8 */
[----:B------:R-:W-:Y:S01]  /*8320*/  WARPGROUP.ARRIVE ;  /* 0x00000000000079c5 */ /* 0x000fe20000000000 */
[-CC-:B------:R-:W-:Y:S01]  /*8330*/  FFMA.FTZ R171, R171, R13.reuse, -R216.reuse ;  /* 0x0000000dabab7223 */ /* 0x180fe200000108d8 */
[-CC-:B------:R-:W-:Y:S01]  /*8340*/  FFMA.FTZ R174, R174, R13.reuse, -R216.reuse ;  /* 0x0000000daeae7223 */ /* 0x180fe200000108d8 */
[-C--:B------:R-:W-:Y:S01]  /*8350*/  FFMA.FTZ R175, R175, R13.reuse, -R216 ;  /* 0x0000000dafaf7223 */ /* 0x080fe200000108d8 */
[-C--:B------:R-:W-:Y:S01]  /*8360*/  FFMA.FTZ R181, R181, R13.reuse, -R212 ;  /* 0x0000000db5b57223 */ /* 0x080fe200000108d4 */
[-CC-:B------:R-:W-:Y:S01]  /*8370*/  FFMA.FTZ R178, R178, R13.reuse, -R216.reuse ;  /* 0x0000000db2b27223 */ /* 0x180fe200000108d8 */
[----:B------:R-:W-:Y:S01]  /*8380*/  HGMMA.64x256x16.F32 R24, R152, gdesc[UR8].tnspB, R24, gsb0 ;  /* 0x43e0000898187df0 */ /* 0x000fe20008000818 */
[----:B------:R-:W0:Y:S01]  /*8390*/  MUFU.EX2 R161, R161 ;  /* 0x000000a100a17308 */ /* 0x000e220000000800 */
[----:B------:R-:W-:Y:S01]  /*83a0*/  UIADD3 UR10, UR6, 0x80, URZ ;  /* 0x00000080060a7890 */ /* 0x000fe2000fffe03f */
[-CC-:B------:R-:W-:Y:S01]  /*83b0*/  FFMA.FTZ R179, R179, R13.reuse, -R216.reuse ;  /* 0x0000000db3b37223 */ /* 0x180fe200000108d8 */
[----:B------:R-:W-:Y:S01]  /*83c0*/  UMOV UR11, 0x40000040 ;  /* 0x40000040000b7882 */ /* 0x000fe20000000000 */
        /* <DEDUP_REMOVED lines=12> */
[----:B------:R-:W1:Y:S01]  /*8490*/  MUFU.EX2 R165, R165 ;  /* 0x000000a500a57308 */ /* 0x000e620000000800 */
        /* <DEDUP_REMOVED lines=8> */
[----:B------:R-:W-:Y:S01]  /*8520*/  FFMA.FTZ R201, R201, R0, R207 ;  /* 0x00000000c9c97223 */ /* 0x000fe200000100cf */
[----:B------:R-:W-:Y:S01]  /*8530*/  FFMA.FTZ R157, R157, R12, R211 ;  /* 0x0000000c9d9d7223 */ /* 0x000fe200000100d3 */
[----:B------:R-:W-:-:S02]  /*8540*/  @!P1 VIADD R213, R213, 0x32460 ;  /* 0x00032460d5d59836 */ /* 0x000fc40000000000 */
[----:B------:R-:W-:Y:S01]  /*8550*/  FADD.FTZ R208, R208, R201 ;  /* 0x000000c9d0d07221 */ /* 0x000fe20000010000 */
[----:B------:R-:W-:Y:S01]  /*8560*/  FADD.FTZ R157, R214, R157 ;  /* 0x0000009dd69d7221 */ /* 0x000fe20000010000 */
[----:B------:R-:W-:Y:S01]  /*8570*/  IMAD.MOV.U32 R201, RZ, RZ, R20 ;  /* 0x000000ffffc97224 */ /* 0x000fe200078e0014 */
[----:B------:R-:W3:Y:S01]  /*8580*/  MUFU.EX2 R163, R163 ;  /* 0x000000a300a37308 */ /* 0x000ee20000000800 */
[----:B------:R-:W-:Y:S01]  /*8590*/  FADD.FTZ R209, R209, R208 ;  /* 0x000000d0d1d17221 */ /* 0x000fe20000010000 */
[----:B------:R-:W-:Y:S01]  /*85a0*/  FADD.FTZ R158, R158, R157 ;  /* 0x0000009d9e9e7221 */ /* 0x000fe20000010000 */
[----:B------:R-:W-:Y:S02]  /*85b0*/  @!P1 PRMT R213, RZ, 0x654, R213 ;  /* 0x00000654ffd59816 */ /* 0x000fe400000000d5 */
[----:B------:R-:W-:Y:S01]  /*85c0*/  FADD.FTZ R209, R210, R209 ;  /* 0x000000d1d2d17221 */ /* 0x000fe20000010000 */
[----:B------:R-:W-:Y:S01]  /*85d0*/  FADD.FTZ R159, R159, R158 ;  /* 0x0000009e9f9f7221 */ /* 0x000fe20000010000 */
[----:B------:R-:W-:Y:S01]  /*85e0*/  IMAD.MOV.U32 R210, RZ, RZ, R21 ;  /* 0x000000ffffd27224 */ /* 0x000fe200078e0015 */
[----:B------:R-:W-:Y:S08]  /*85f0*/  MUFU.EX2 R166, R166 ;  /* 0x000000a600a67308 */ /* 0x000ff00000000800 */
        /* <DEDUP_REMOVED lines=120> */
.L_x_11372:
[----:B------:R-:W2:Y:S01]  /*8d80*/  SHFL.BFLY PT, R5, R12, 0x2, 0x1f ;  /* 0x0c401f000c057f89 */ /* 0x000ea200000e0000 */
[----:B------:R-:W-:Y:S01]  /*8d90*/  UIADD3 UR36, UR36, 0x1, URZ ;  /* 0x0000000124247890 */ /* 0x000fe2000fffe03f */
[----:B------:R3:W-:Y:S06]  /*8da0*/  BAR.ARV R156, 0x100 ;  /* 0x0004009c0000751d */ /* 0x0007ec0000002000 */
[----:B------:R-:W-:Y:S02]  /*8db0*/  UISETP.NE.AND UP0, UPT, UR36, 0x2, UPT ;  /* 0x000000022400788c */ /* 0x000fe4000bf05270 */
[----:B------:R-:W-:Y:S06]  /*8dc0*/  BAR.ARV 0x8, 0x120 ;  /* 0x0204800000007b1d */ /* 0x000fec0000002000 */
[----:B------:R-:W-:Y:S01]  /*8dd0*/  USEL UR4, URZ, 0x1, UP0 ;  /* 0x000000013f047887 */ /* 0x000fe20008000000 */
[----:B------:R-:W-:Y:S01]  /*8de0*/  PLOP3.LUT P0, PT, PT, PT, PT, 0x8, 0x0 ;  /* 0x000000000000781c */ /* 0x000fe20003f0e170 */
[----:B------:R-:W4:Y:S01]  /*8df0*/  SHFL.BFLY PT, R3, R0, 0x2, 0x1f ;  /* 0x0c401f0000037f89 */ /* 0x000f2200000e0000 */
[----:B------:R-:W-:Y:S01]  /*8e00*/  VIADD R221, R221, 0x1 ;  /* 0x00000001dddd7836 */ /* 0x000fe20000000000 */
[----:B------:R-:W-:Y:S01]  /*8e10*/  USEL UR36, UR36, URZ, UP0 ;  /* 0x0000003f24247287 */ /* 0x000fe20008000000 */
[----:B--2---:R-:W-:Y:S01]  /*8e20*/  FADD.FTZ R5, R5, R12 ;  /* 0x0000000c05057221 */ /* 0x004fe20000010000 */
[----:B------:R-:W-:-:S04]  /*8e30*/  ULOP3.LUT UR37, UR37, UR4, URZ, 0x3c, !UPT ;  /* 0x0000000425257292 */ /* 0x000fc8000f8e3c3f */
[----:B------:R-:W2:Y:S01]  /*8e40*/  SHFL.BFLY PT, R4, R5, 0x1, 0x1f ;  /* 0x0c201f0005047f89 */ /* 0x000ea200000e0000 */
[----:B----4-:R-:W-:Y:S01]  /*8e50*/  FADD.FTZ R3, R3, R0 ;  /* 0x0000000003037221 */ /* 0x010fe20000010000 */
[----:B------:R-:W-:-:S04]  /*8e60*/  IMAD.MOV.U32 R0, RZ, RZ, RZ ;  /* 0x000000ffff007224 */ /* 0x000fc800078e00ff */
[----:B------:R-:W4:Y:S01]  /*8e70*/  SHFL.BFLY PT, R2, R3, 0x1, 0x1f ;  /* 0x0c201f0003027f89 */ /* 0x000f2200000e0000 */
[----:B--2---:R-:W-:-:S05]  /*8e80*/  FADD.FTZ R6, R5, R4 ;  /* 0x0000000405067221 */ /* 0x004fca0000010000 */
[----:B------:R-:W-:-:S13]  /*8e90*/  FSETP.NE.FTZ.AND P2, PT, R6, RZ, PT ;  /* 0x000000ff0600720b */ /* 0x000fda0003f55000 */
[----:B------:R-:W2:Y:S01]  /*8ea0*/  @P2 MUFU.RCP R0, R6 ;  /* 0x0000000600002308 */ /* 0x000ea20000001000 */
[----:B----4-:R-:W-:Y:S01]  /*8eb0*/  FADD.FTZ R7, R3, R2 ;  /* 0x0000000203077221 */ /* 0x010fe20000010000 */
[----:B------:R-:W-:Y:S02]  /*8ec0*/  IMAD.MOV.U32 R2, RZ, RZ, RZ ;  /* 0x000000ffff027224 */ /* 0x000fe400078e00ff */
[----:B------:R-:W-:Y:S02]  /*8ed0*/  IMAD.MOV.U32 R3, RZ, RZ, -0x800000 ;  /* 0xff800000ff037424 */ /* 0x000fe400078e00ff */
[----:B------:R-:W-:Y:S02]  /*8ee0*/  FSETP.NE.FTZ.AND P1, PT, R7, RZ, PT ;  /* 0x000000ff0700720b */ /* 0x000fe40003f35000 */
[----:B------:R-:W4:Y:S01]  /*8ef0*/  @P2 MUFU.LG2 R6, R6 ;  /* 0x0000000600062308 */ /* 0x000f220000000c00 */
[-C--:B--2---:R-:W-:Y:S01]  /*8f00*/  FMUL.FTZ R8, R83, R0.reuse ;  /* 0x0000000053087220 */ /* 0x084fe20000410000 */
[-C--:B------:R-:W-:Y:S01]  /*8f10*/  FMUL.FTZ R12, R27, R0.reuse ;  /* 0x000000001b0c7220 */ /* 0x080fe20000410000 */
[----:B------:R-:W-:-:S08]  /*8f20*/  FMUL.FTZ R162, R35, R0 ;  /* 0x0000000023a27220 */ /* 0x000fd00000410000 */
[----:B------:R-:W2:Y:S01]  /*8f30*/  @P1 MUFU.LG2 R4, R7 ;  /* 0x0000000700041308 */ /* 0x000ea20000000c00 */
[C---:B------:R-:W-:Y:S01]  /*8f40*/  @P1 FMUL.FTZ R5, R13.reuse, 0.69314718246459960938 ;  /* 0x3f3172180d051820 */ /* 0x040fe20000410000 */
[----:B------:R-:W-:Y:S01]  /*8f50*/  @P2 FMUL.FTZ R13, R13, 0.69314718246459960938 ;  /* 0x3f3172180d0d2820 */ /* 0x000fe20000410000 */
[-C--:B------:R-:W-:Y:S01]  /*8f60*/  FMUL.FTZ R160, R43, R0.reuse ;  /* 0x000000002ba07220 */ /* 0x080fe20000410000 */
[-C--:B------:R-:W-:Y:S01]  /*8f70*/  FMUL.FTZ R158, R51, R0.reuse ;  /* 0x00000000339e7220 */ /* 0x080fe20000410000 */
[----:B----4-:R-:W-:Y:S01]  /*8f80*/  @P2 FMUL.FTZ R6, R6, 0.69314718246459960938 ;  /* 0x3f31721806062820 */ /* 0x010fe20000410000 */
[-C--:B---3--:R-:W-:Y:S01]  /*8f90*/  FMUL.FTZ R156, R59, R0.reuse ;  /* 0x000000003b9c7220 */ /* 0x088fe20000410000 */
[-C--:B------:R-:W-:Y:S01]  /*8fa0*/  FMUL.FTZ R154, R67, R0.reuse ;  /* 0x00000000439a7220 */ /* 0x080fe20000410000 */
[----:B------:R-:W3:Y:S01]  /*8fb0*/  @P1 MUFU.RCP R2, R7 ;  /* 0x0000000700021308 */ /* 0x000ee20000001000 */
        /* <DEDUP_REMOVED lines=125> */
.L_x_11350:
[----:B------:R-:W2:Y:S01]  /*9790*/  S2R R4, SR_CgaCtaId ;  /* 0x0000000000047919 */ /* 0x000ea20000008800 */
[----:B------:R-:W-:Y:S01]  /*97a0*/  MOV R151, 0x400 ;  /* 0x0000040000977802 */ /* 0x000fe20000000f00 */
[----:B------:R-:W-:Y:S01]  /*97b0*/  BSSY B0, `(.L_x_11382) ;  /* 0x00002b7000007945 */ /* 0x000fe20003800000 */
[----:B------:R-:W-:Y:S02]  /*97c0*/  BAR.SYNC.DEFER_BLOCKING 0x5, 0x120 ;  /* 0x0144800000007b1d */ /* 0x000fe40000010000 */
[----:B--2---:R-:W-:-:S05]  /*97d0*/  LEA R151, R4, R151, 0x18 ;  /* 0x0000009704977211 */ /* 0x004fca00078ec0ff */
[----:B------:R-:W2:Y:S02]  /*97e0*/  LDS.128 R4, [R151+0x324d0] ;  /* 0x0324d00097047984 */ /* 0x000ea40000000c00 */
[----:B--2---:R-:W-:Y:S02]  /*97f0*/  R2UR UR60, R5 ;  /* 0x00000000053c72ca */ /* 0x004fe400000e0000 */
[----:B------:R-:W-:Y:S01]  /*9800*/  R2UR UR5, R6 ;  /* 0x00000000060572ca */ /* 0x000fe200000e0000 */
[----:B------:R-:W-:Y:S06]  /*9810*/  BAR.ARV 0x4, 0x120 ;  /* 0x0104800000007b1d */ /* 0x000fec0000002000 */
[----:B------:R-:W-:Y:S08]  /*9820*/  @P0 BRA `(.L_x_11383) ;  /* 0x0000001c00980947 */ /* 0x000ff00003800000 */
[----:B------:R-:W2:Y:S01]  /*9830*/  S2R R6, SR_SWINHI ;  /* 0x0000000000067919 */ /* 0x000ea20000002f00 */
[----:B------:R-:W-:Y:S01]  /*9840*/  F2FP.F16.F32.PACK_AB R24, R25, R24 ;  /* 0x000000181918723e */ /* 0x000fe200000000ff */
[----:B------:R-:W-:Y:S01]  /*9850*/  ULDC.64 UR6, c[0x0][0xce0] ;  /* 0x0003380000067ab9 */ /* 0x000fe20000000a00 */
[----:B------:R-:W-:Y:S01]  /*9860*/  F2FP.F16.F32.PACK_AB R25, R12, R26 ;  /* 0x0000001a0c19723e */ /* 0x000fe200000000ff */
[----:B------:R-:W-:Y:S01]  /*9870*/  ULDC.64 UR8, c[0x0][0x208] ;  /* 0x0000820000087ab9 */ /* 0x000fe20000000a00 */
        /* <DEDUP_REMOVED lines=43> */
[----:B------:R-:W-:-:S02]  /*9b30*/  LOP3.LUT R16, R171, 0x380, RZ, 0xc0, !PT ;  /* 0x00000380ab107812 */ /* 0x000fc400078ec0ff */
[----:B------:R-:W-:Y:S02]  /*9b40*/  LOP3.LUT R94, R167, 0x380, RZ, 0xc0, !PT ;  /* 0x00000380a75e7812 */ /* 0x000fe400078ec0ff */
[----:B------:R-:W-:Y:S02]  /*9b50*/  SHF.R.U64 R11, R11, 0x3, RZ ;  /* 0x000000030b0b7819 */ /* 0x000fe400000012ff */
[----:B------:R-:W-:Y:S02]  /*9b60*/  LOP3.LUT R18, R173, 0x380, RZ, 0xc0, !PT ;  /* 0x00000380ad127812 */ /* 0x000fe400078ec0ff */
[----:B------:R-:W-:Y:S02]  /*9b70*/  LOP3.LUT R20, R175, 0x380, RZ, 0xc0, !PT ;  /* 0x00000380af147812 */ /* 0x000fe400078ec0ff */
[----:B------:R-:W-:Y:S02]  /*9b80*/  IADD3 R185, P0, R98, 0x8020, RZ ;  /* 0x0000802062b97810 */ /* 0x000fe40007f1e0ff */
[----:B------:R-:W-:-:S02]  /*9b90*/  SHF.R.U64 R14, R14, 0x3, RZ ;  /* 0x000000030e0e7819 */ /* 0x000fc400000012ff */
[----:B------:R-:W-:Y:S01]  /*9ba0*/  LOP3.LUT R22, R177, 0x380, RZ, 0xc0, !PT ;  /* 0x00000380b1167812 */ /* 0x000fe200078ec0ff */
[--C-:B------:R-:W-:Y:S01]  /*9bb0*/  IMAD.X R55, RZ, RZ, R99.reuse, P0 ;  /* 0x000000ffff377224 */ /* 0x100fe200000e0663 */
[----:B------:R-:W-:Y:S02]  /*9bc0*/  SHF.R.U64 R29, R12, 0x3, RZ ;  /* 0x000000030c1d7819 */ /* 0x000fe400000012ff */
[C---:B------:R-:W-:Y:S02]  /*9bd0*/  IADD3 R187, P4, R98.reuse, 0x8040, RZ ;  /* 0x0000804062bb7810 */ /* 0x040fe40007f9e0ff */
        /* <DEDUP_REMOVED lines=9> */
[----:B------:R-:W-:-:S02]  /*9c70*/  SHF.R.U64 R12, R94, 0x3, RZ ;  /* 0x000000035e0c7819 */ /* 0x000fc400000012ff */
[----:B------:R-:W-:Y:S01]  /*9c80*/  LOP3.LUT R98, R11, R98, RZ, 0x3c, !PT ;  /* 0x000000620b627212 */ /* 0x000fe200078e3cff */
[----:B------:R-:W-:Y:S01]  /*9c90*/  IMAD.X R11, RZ, RZ, R99, P2 ;  /* 0x000000ffff0b7224 */ /* 0x000fe200010e0663 */
[----:B------:R-:W-:Y:S02]  /*9ca0*/  SHF.R.U64 R18, R18, 0x3, RZ ;  /* 0x0000000312127819 */ /* 0x000fe400000012ff */
[----:B------:R-:W-:Y:S02]  /*9cb0*/  LOP3.LUT R38, R181, 0x380, RZ, 0xc0, !PT ;  /* 0x00000380b5267812 */ /* 0x000fe400078ec0ff */
[----:B------:R-:W-:Y:S02]  /*9cc0*/  SHF.R.U64 R20, R20, 0x3, RZ ;  /* 0x0000000314147819 */ /* 0x000fe400000012ff */
[----:B------:R-:W-:Y:S02]  /*9cd0*/  LOP3.LUT R46, R183, 0x380, RZ, 0xc0, !PT ;  /* 0x00000380b72e7812 */ /* 0x000fe400078ec0ff */
[----:B------:R-:W-:-:S02]  /*9ce0*/  LOP3.LUT R14, R14, R169, RZ, 0x3c, !PT ;  /* 0x000000a90e0e7212 */ /* 0x000fc400078e3cff */
[----:B------:R-:W-:Y:S02]  /*9cf0*/  SHF.R.U64 R22, R22, 0x3, RZ ;  /* 0x0000000316167819 */ /* 0x000fe400000012ff */
[----:B------:R-:W-:Y:S02]  /*9d00*/  LOP3.LUT R54, R185, 0x380, RZ, 0xc0, !PT ;  /* 0x00000380b9367812 */ /* 0x000fe400078ec0ff */
[----:B------:R-:W-:Y:S02]  /*9d10*/  LOP3.LUT R16, R16, R171, RZ, 0x3c, !PT ;  /* 0x000000ab10107212 */ /* 0x000fe400078e3cff */
[----:B------:R-:W-:Y:S02]  /*9d20*/  SHF.R.U64 R30, R30, 0x3, RZ ;  /* 0x000000031e1e7819 */ /* 0x000fe400000012ff */
[----:B------:R-:W-:Y:S02]  /*9d30*/  LOP3.LUT R62, R187, 0x380, RZ, 0xc0, !PT ;  /* 0x00000380bb3e7812 */ /* 0x000fe400078ec0ff */
[----:B------:R-:W-:-:S02]  /*9d40*/  LOP3.LUT R10, R12, R167, RZ, 0x3c, !PT ;  /* 0x000000a70c0a7212 */ /* 0x000fc400078e3cff */
[----:B------:R-:W-:Y:S02]  /*9d50*/  LOP3.LUT R18, R18, R173, RZ, 0x3c, !PT ;  /* 0x000000ad12127212 */ /* 0x000fe400078e3cff */
[----:B------:R-:W-:Y:S02]  /*9d60*/  SHF.R.U64 R38, R38, 0x3, RZ ;  /* 0x0000000326267819 */ /* 0x000fe400000012ff */
[----:B------:R-:W-:Y:S02]  /*9d70*/  LOP3.LUT R70, R189, 0x380, RZ, 0xc0, !PT ;  /* 0x00000380bd467812 */ /* 0x000fe400078ec0ff */
[----:B------:R-:W-:Y:S01]  /*9d80*/  MOV R98, R98 ;  /* 0x0000006200627202 */ /* 0x000fe20000000f00 */
[----:B------:R-:W-:Y:S01]  /*9d90*/  BAR.SYNC.DEFER_BLOCKING 0x1, 0x100 ;  /* 0x0044000000007b1d */ /* 0x000fe20000010000 */
[----:B------:R-:W-:Y:S02]  /*9da0*/  LOP3.LUT R20, R20, R175, RZ, 0x3c, !PT ;  /* 0x000000af14147212 */ /* 0x000fe400078e3cff */
[----:B------:R-:W-:-:S02]  /*9db0*/  SHF.R.U64 R46, R46, 0x3, RZ ;  /* 0x000000032e2e7819 */ /* 0x000fc400000012ff */
[----:B------:R-:W-:Y:S02]  /*9dc0*/  LOP3.LUT R78, R191, 0x380, RZ, 0xc0, !PT ;  /* 0x00000380bf4e7812 */ /* 0x000fe400078ec0ff */
[----:B------:R-:W-:Y:S02]  /*9dd0*/  LOP3.LUT R99, R166, 0x380, RZ, 0xc0, !PT ;  /* 0x00000380a6637812 */ /* 0x000fe400078ec0ff */
[----:B------:R-:W-:Y:S02]  /*9de0*/  LOP3.LUT R22, R22, R177, RZ, 0x3c, !PT ;  /* 0x000000b116167212 */ /* 0x000fe400078e3cff */
[----:B------:R-:W-:Y:S02]  /*9df0*/  SHF.R.U64 R54, R54, 0x3, RZ ;  /* 0x0000000336367819 */ /* 0x000fe400000012ff */
[----:B------:R-:W-:Y:S02]  /*9e00*/  MOV R14, R14 ;  /* 0x0000000e000e7202 */ /* 0x000fe40000000f00 */
[----:B------:R-:W-:-:S02]  /*9e10*/  LOP3.LUT R30, R30, R179, RZ, 0x3c, !PT ;  /* 0x000000b31e1e7212 */ /* 0x000fc400078e3cff */
[----:B------:R-:W-:Y:S02]  /*9e20*/  SHF.R.U64 R62, R62, 0x3, RZ ;  /* 0x000000033e3e7819 */ /* 0x000fe400000012ff */
[----:B------:R-:W-:Y:S02]  /*9e30*/  LOP3.LUT R94, R29, R6, RZ, 0x3c, !PT ;  /* 0x000000061d5e7212 */ /* 0x000fe400078e3cff */
[----:B------:R-:W-:Y:S02]  /*9e40*/  MOV R16, R16 ;  /* 0x0000001000107202 */ /* 0x000fe40000000f00 */
[----:B------:R-:W-:Y:S01]  /*9e50*/  LOP3.LUT R38, R38, R181, RZ, 0x3c, !PT ;  /* 0x000000b526267212 */ /* 0x000fe200078e3cff */
[----:B------:R2:W-:Y:S01]  /*9e60*/  STSM.16.M88.4 [R98], R24 ;  /* 0x0000001862007844 */ /* 0x0005e20000000200 */
[----:B------:R-:W-:Y:S02]  /*9e70*/  SHF.R.U64 R70, R70, 0x3, RZ ;  /* 0x0000000346467819 */ /* 0x000fe400000012ff */
[----:B------:R-:W-:Y:S01]  /*9e80*/  MOV R18, R18 ;  /* 0x0000001200127202 */ /* 0x000fe20000000f00 */
[----:B------:R3:W-:Y:S01]  /*9e90*/  STSM.16.M88.4 [R14], R32 ;  /* 0x000000200e007844 */ /* 0x0007e20000000200 */
[----:B------:R-:W-:-:S02]  /*9ea0*/  MOV R6, R10 ;  /* 0x0000000a00067202 */ /* 0x000fc40000000f00 */
[----:B------:R-:W-:Y:S01]  /*9eb0*/  LOP3.LUT R46, R46, R183, RZ, 0x3c, !PT ;  /* 0x000000b72e2e7212 */ /* 0x000fe200078e3cff */
[----:B------:R-:W4:Y:S01]  /*9ec0*/  LDC.64 R10, c[0x0][0xcd8] ;  /* 0x00033600ff0a7b82 */ /* 0x000f220000000a00 */
[----:B------:R-:W-:Y:S01]  /*9ed0*/  SHF.R.U64 R78, R78, 0x3, RZ ;  /* 0x000000034e4e7819 */ /* 0x000fe200000012ff */
[----:B------:R5:W-:Y:S01]  /*9ee0*/  STSM.16.M88.4 [R16], R40 ;  /* 0x0000002810007844 */ /* 0x000be20000000200 */
[----:B------:R-:W-:Y:S02]  /*9ef0*/  SHF.R.U64 R99, R99, 0x3, RZ ;  /* 0x0000000363637819 */ /* 0x000fe400000012ff */
[----:B------:R-:W-:Y:S01]  /*9f00*/  MOV R20, R20 ;  /* 0x0000001400147202 */ /* 0x000fe20000000f00 */
[----:B------:R0:W-:Y:S01]  /*9f10*/  STSM.16.M88.4 [R18], R48 ;  /* 0x0000003012007844 */ /* 0x0001e20000000200 */
[----:B------:R-:W-:Y:S02]  /*9f20*/  F2FP.F16.F32.PACK_AB R59, R155, R59 ;  /* 0x0000003b9b3b723e */ /* 0x000fe400000000ff */
        /* <DEDUP_REMOVED lines=10> */
[----:B------:R-:W-:Y:S02]  /*9fd0*/  LOP3.LUT R62, R62, R187, RZ, 0x3c, !PT ;  /* 0x000000bb3e3e7212 */ /* 0x000fe400078e3cff */
[----:B------:R-:W-:Y:S02]  /*9fe0*/  MOV R30, R30 ;  /* 0x0000001e001e7202 */ /* 0x000fe40000000f00 */
[----:B------:R-:W-:Y:S02]  /*9ff0*/  F2FP.F16.F32.PACK_AB R74, R77, R76 ;  /* 0x0000004c4d4a723e */ /* 0x000fe400000000ff */
[----:B------:R-:W-:Y:S01]  /*a000*/  F2FP.F16.F32.PACK_AB R75, R9, R75 ;  /* 0x0000004b094b723e */ /* 0x000fe200000000ff */
[----:B------:R-:W-:Y:S01]  /*a010*/  IMAD.SHL.U32 R9, R206, 0x4, RZ ;  /* 0x00000004ce097824 */ /* 0x000fe200078e00ff */
[----:B------:R-:W-:-:S02]  /*a020*/  F2FP.F16.F32.PACK_AB R81, R8, R82 ;  /* 0x000000520851723e */ /* 0x000fc400000000ff */
[----:B------:R-:W-:Y:S01]  /*a030*/  LOP3.LUT R70, R70, R189, RZ, 0x3c, !PT ;  /* 0x000000bd46467212 */ /* 0x000fe200078e3cff */
[----:B------:R0:W-:Y:S01]  /*a040*/  STSM.16.M88.4 [R30], R72 ;  /* 0x000000481e007844 */ /* 0x0001e20000000200 */
[----:B------:R-:W-:Y:S02]  /*a050*/  MOV R38, R38 ;  /* 0x0000002600267202 */ /* 0x000fe40000000f00 */
[----:B------:R-:W-:Y:S02]  /*a060*/  F2FP.F16.F32.PACK_AB R82, R85, R84 ;  /* 0x000000545552723e */ /* 0x000fe400000000ff */
[----:B------:R-:W-:Y:S02]  /*a070*/  F2FP.F16.F32.PACK_AB R83, R83, R86 ;  /* 0x000000565353723e */ /* 0x000fe400000000ff */
[----:B------:R-:W-:Y:S02]  /*a080*/  LOP3.LUT R78, R78, R191, RZ, 0x3c, !PT ;  /* 0x000000bf4e4e7212 */ /* 0x000fe400078e3cff */
[----:B------:R-:W-:Y:S01]  /*a090*/  LOP3.LUT R12, R99, R166, RZ, 0x3c, !PT ;  /* 0x000000a6630c7212 */ /* 0x000fe200078e3cff */
        /* <DEDUP_REMOVED lines=11> */
[----:B--2---:R-:W-:Y:S02]  /*a150*/  F2FP.F16.F32.PACK_AB R98, R101, R100 ;  /* 0x000000646562723e */ /* 0x004fe400000000ff */
        /* <DEDUP_REMOVED lines=31> */
[----:B------:R-:W-:Y:S01]  /*a350*/  MOV R12, R12 ;  /* 0x0000000c000c7202 */ /* 0x000fe20000000f00 */
[----:B------:R0:W-:Y:S01]  /*a360*/  STSM.16.M88.4 [R6], R136 ;  /* 0x0000008806007844 */ /* 0x0001e20000000200 */
[----:B------:R-:W-:-:S02]  /*a370*/  F2FP.F16.F32.PACK_AB R146, R149, R148 ;  /* 0x000000949592723e */ /* 0x000fc400000000ff */
[----:B------:R-:W-:Y:S02]  /*a380*/  F2FP.F16.F32.PACK_AB R147, R0, R150 ;  /* 0x000000960093723e */ /* 0x000fe400000000ff */
[----:B------:R-:W-:Y:S02]  /*a390*/  ISETP.NE.U32.AND P2, PT, RZ, UR6, PT ;  /* 0x00000006ff007c0c */ /* 0x000fe4000bf45070 */
[----:B----4-:R-:W-:Y:S01]  /*a3a0*/  ISETP.NE.U32.AND P3, PT, R10, RZ, PT ;  /* 0x000000ff0a00720c */ /* 0x010fe20003f65070 */
[----:B------:R0:W-:Y:S01]  /*a3b0*/  STSM.16.M88.4 [R12], R144 ;  /* 0x000000900c007844 */ /* 0x0001e20000000200 */
[----:B------:R-:W-:Y:S01]  /*a3c0*/  BAR.SYNC.DEFER_BLOCKING 0x1, 0x100 ;  /* 0x0044000000007b1d */ /* 0x000fe20000010000 */
[----:B------:R-:W-:Y:S02]  /*a3d0*/  ISETP.NE.AND.EX P2, PT, RZ, UR7, PT, P2 ;  /* 0x00000007ff007c0c */ /* 0x000fe4000bf45320 */
[----:B---3--:R-:W-:Y:S02]  /*a3e0*/  SHF.L.U64.HI R14, R206, 0x2, R218 ;  /* 0x00000002ce0e7819 */ /* 0x008fe400000102da */
[----:B------:R-:W-:-:S02]  /*a3f0*/  IADD3 R10, P0, R9, R10, RZ ;  /* 0x0000000a090a7210 */ /* 0x000fc40007f1e0ff */
[----:B------:R-:W-:-:S03]  /*a400*/  ISETP.NE.AND.EX P3, PT, R11, RZ, PT, P3 ;  /* 0x000000ff0b00720c */ /* 0x000fc60003f65330 */
[----:B------:R-:W-:-:S04]  /*a410*/  IMAD.X R11, R14, 0x1, R11, P0 ;  /* 0x000000010e0b7824 */ /* 0x000fc800000e060b */
[----:B------:R-:W-:-:S04]  /*a420*/  @P2 IADD3 R8, P0, R9, UR6, RZ ;  /* 0x0000000609082c10 */ /* 0x000fc8000ff1e0ff */
[----:B------:R-:W-:Y:S02]  /*a430*/  @P2 IADD3.X R9, R14, UR7, RZ, P0, !PT ;  /* 0x000000070e092c10 */ /* 0x000fe400087fe4ff */
[----:B------:R-:W2:Y:S04]  /*a440*/  @P3 LDG.E R0, desc[UR8][R10.64] ;  /* 0x000000080a003981 */ /* 0x000ea8000c1e1900 */
[----:B------:R-:W3:Y:S01]  /*a450*/  @P2 LDG.E R8, desc[UR8][R8.64] ;  /* 0x0000000808082981 */ /* 0x000ee2000c1e1900 */
[----:B------:R-:W-:Y:S01]  /*a460*/  IMAD R13, R202, 0x40, R200 ;  /* 0x00000040ca0d7824 */ /* 0x000fe200078e02c8 */
[----:B------:R-:W-:Y:S01]  /*a470*/  UMOV UR4, URZ ;  /* 0x0000003f00047c82 */ /* 0x000fe20008000000 */
[----:B------:R-:W-:Y:S02]  /*a480*/  ULDC UR10, c[0x0][0xb88] ;  /* 0x0002e200000a7ab9 */ /* 0x000fe40000000800 */
[----:B------:R-:W-:-:S03]  /*a490*/  IMAD.WIDE R4, R13, 0x2, R4 ;  /* 0x000000020d047825 */ /* 0x000fc600078e0204 */
[C---:B------:R-:W-:Y:S02]  /*a4a0*/  IADD3 R17, P0, R4.reuse, 0x1000, RZ ;  /* 0x0000100004117810 */ /* 0x040fe40007f1e0ff */
[----:B------:R-:W-:Y:S02]  /*a4b0*/  IADD3 R13, P1, R4, 0x2000, RZ ;  /* 0x00002000040d7810 */ /* 0x000fe40007f3e0ff */
[----:B-----5:R-:W-:Y:S02]  /*a4c0*/  LOP3.LUT R16, R17, 0x380, RZ, 0xc0, !PT ;  /* 0x0000038011107812 */ /* 0x020fe400078ec0ff */
        /* <DEDUP_REMOVED lines=10> */
.L_x_11384:
[----:B------:R-:W-:Y:S01]  /*a570*/  R2UR UR16, R219 ;  /* 0x00000000db1072ca */ /* 0x000fe200000e0000 */
[----:B------:R-:W-:Y:S01]  /*a580*/  ULDC.64 UR12, c[0x0][0xc70] ;  /* 0x00031c00000c7ab9 */ /* 0x000fe20000000a00 */
[----:B------:R-:W-:Y:S01]  /*a590*/  USHF.R.S32.HI UR9, URZ, 0x1f, UR4 ;  /* 0x0000001f3f097899 */ /* 0x000fe20008011404 */
[----:B------:R-:W-:Y:S01]  /*a5a0*/  R2UR UR15, R220 ;  /* 0x00000000dc0f72ca */ /* 0x000fe200000e0000 */
[----:B------:R-:W-:Y:S01]  /*a5b0*/  UMOV UR8, UR4 ;  /* 0x0000000400087c82 */ /* 0x000fe20008000000 */
[----:B------:R-:W-:Y:S01]  /*a5c0*/  IADD3 R11, P2, R4, 0x3000, RZ ;  /* 0x00003000040b7810 */ /* 0x000fe20007f5e0ff */
[----:B------:R-:W-:Y:S01]  /*a5d0*/  ULDC.64 UR18, c[0x0][0x208] ;  /* 0x0000820000127ab9 */ /* 0x000fe20000000a00 */
[----:B------:R-:W-:Y:S02]  /*a5e0*/  SEL R73, R206, RZ, !P3 ;  /* 0x000000ffce497207 */ /* 0x000fe40005800000 */
[----:B------:R-:W-:Y:S02]  /*a5f0*/  SEL R218, R218, RZ, !P3 ;  /* 0x000000ffdada7207 */ /* 0x000fe40005800000 */
[----:B------:R-:W-:-:S02]  /*a600*/  LOP3.LUT R10, R11, 0x380, RZ, 0xc0, !PT ;  /* 0x000003800b0a7812 */ /* 0x000fc400078ec0ff */
[----:B------:R-:W-:Y:S01]  /*a610*/  USHF.R.S32.HI UR14, URZ, 0x1f, UR16 ;  /* 0x0000001f3f0e7899 */ /* 0x000fe20008011410 */
[----:B------:R-:W-:Y:S01]  /*a620*/  LOP3.LUT R12, R13, 0x380, RZ, 0xc0, !PT ;  /* 0x000003800d0c7812 */ /* 0x000fe200078ec0ff */
[----:B------:R-:W-:Y:S01]  /*a630*/  UIMAD.WIDE.U32 UR6, UR16, UR12, UR8 ;  /* 0x0000000c100672a5 */ /* 0x000fe2000f8e0008 */
[----:B------:R-:W-:Y:S01]  /*a640*/  IMAD.U32 R6, RZ, RZ, UR15 ;  /* 0x0000000fff067e24 */ /* 0x000fe2000f8e00ff */
[----:B------:R-:W-:Y:S01]  /*a650*/  UIMAD UR11, UR14, UR12, URZ ;  /* 0x0000000c0e0b72a4 */ /* 0x000fe2000f8e023f */
[----:B------:R-:W-:Y:S02]  /*a660*/  SHF.R.U64 R10, R10, 0x3, RZ ;  /* 0x000000030a0a7819 */ /* 0x000fe400000012ff */
[----:B------:R-:W-:Y:S01]  /*a670*/  IMAD R15, R6, 0x80, R205 ;  /* 0x00000080060f7824 */ /* 0x000fe200078e02cd */
[----:B------:R-:W-:Y:S01]  /*a680*/  UIMAD UR8, UR16, UR13, UR11 ;  /* 0x0000000d100872a4 */ /* 0x000fe2000f8e020b */
[----:B------:R-:W-:Y:S01]  /*a690*/  IMAD.U32 R9, RZ, RZ, UR7 ;  /* 0x00000007ff097e24 */ /* 0x000fe2000f8e00ff */
[----:B------:R-:W-:Y:S01]  /*a6a0*/  LOP3.LUT R10, R10, R11, RZ, 0x3c, !PT ;  /* 0x0000000b0a0a7212 */ /* 0x000fe200078e3cff */
[----:B------:R-:W-:Y:S01]  /*a6b0*/  IMAD.U32 R8, RZ, RZ, UR6 ;  /* 0x00000006ff087e24 */ /* 0x000fe2000f8e00ff */
[----:B------:R-:W-:Y:S01]  /*a6c0*/  UIADD3 UR8, UR7, UR8, URZ ;  /* 0x0000000807087290 */ /* 0x000fe2000fffe03f */
[----:B------:R-:W-:Y:S01]  /*a6d0*/  SHF.R.S32.HI R11, RZ, 0x1f, R15 ;  /* 0x0000001fff0b7819 */ /* 0x000fe2000001140f */
[----:B------:R-:W-:Y:S01]  /*a6e0*/  ULDC.64 UR12, c[0x0][0xba0] ;  /* 0x0002e800000c7ab9 */ /* 0x000fe20000000a00 */
[----:B------:R-:W-:Y:S01]  /*a6f0*/  ULDC.64 UR6, c[0x0][0xc78] ;  /* 0x00031e0000067ab9 */ /* 0x000fe20000000a00 */
[----:B------:R-:W-:Y:S01]  /*a700*/  SHF.R.U64 R16, R16, 0x3, RZ ;  /* 0x0000000310107819 */ /* 0x000fe200000012ff */
[----:B------:R-:W-:Y:S01]  /*a710*/  IMAD R0, R218, UR6, RZ ;  /* 0x00000006da007c24 */ /* 0x000fe2000f8e02ff */
[----:B------:R-:W-:Y:S01]  /*a720*/  SHF.R.U64 R12, R12, 0x3, RZ ;  /* 0x000000030c0c7819 */ /* 0x000fe200000012ff */
[----:B------:R-:W-:Y:S01]  /*a730*/  IMAD.U32 R9, RZ, RZ, UR8 ;  /* 0x00000008ff097e24 */ /* 0x000fe2000f8e00ff */
[----:B------:R-:W-:Y:S01]  /*a740*/  LOP3.LUT R16, R16, R17, RZ, 0x3c, !PT ;  /* 0x0000001110107212 */ /* 0x000fe200078e3cff */
[C---:B------:R-:W-:Y:S01]  /*a750*/  IMAD R6, R73.reuse, UR7, R0 ;  /* 0x0000000749067c24 */ /* 0x040fe2000f8e0200 */
[C---:B------:R-:W-:Y:S01]  /*a760*/  IADD3 R57, P6, R4.reuse, 0x4000, RZ ;  /* 0x0000400004397810 */ /* 0x040fe20007fde0ff */
[----:B------:R-:W-:Y:S01]  /*a770*/  IMAD.WIDE.U32 R8, R73, UR6, R8 ;  /* 0x0000000649087c25 */ /* 0x000fe2000f8e0008 */
[----:B------:R-:W-:Y:S01]  /*a780*/  ULDC.64 UR6, c[0x0][0xc40] ;  /* 0x0003100000067ab9 */ /* 0x000fe20000000a00 */
[----:B------:R-:W-:-:S02]  /*a790*/  IADD3 R41, P5, R4, 0x5000, RZ ;  /* 0x0000500004297810 */ /* 0x000fc40007fbe0ff */
[----:B------:R-:W-:Y:S01]  /*a7a0*/  IMAD.X R17, RZ, RZ, R5, P0 ;  /* 0x000000ffff117224 */ /* 0x000fe200000e0605 */
[----:B------:R-:W-:Y:S02]  /*a7b0*/  IADD3 R0, P3, R15, R8, RZ ;  /* 0x000000080f007210 */ /* 0x000fe40007f7e0ff */
[----:B------:R-:W-:Y:S02]  /*a7c0*/  IADD3 R65, P0, R4, 0x8000, RZ ;  /* 0x0000800004417810 */ /* 0x000fe40007f1e0ff */
[----:B------:R-:W-:Y:S02]  /*a7d0*/  IADD3.X R11, R11, R9, R6, P3, !PT ;  /* 0x000000090b0b7210 */ /* 0x000fe40001ffe406 */
[----:B------:R-:W-:Y:S02]  /*a7e0*/  LEA R26, P3, R0, UR6, 0x2 ;  /* 0x00000006001a7c11 */ /* 0x000fe4000f8610ff */
[----:B------:R-:W-:Y:S02]  /*a7f0*/  IADD3 R29, P4, R4, 0x6000, RZ ;  /* 0x00006000041d7810 */ /* 0x000fe40007f9e0ff */
[----:B------:R-:W-:Y:S01]  /*a800*/  LEA.HI.X R27, R0, UR7, R11, 0x2, P3 ;  /* 0x00000007001b7c11 */ /* 0x000fe200098f140b */
[--C-:B------:R-:W-:Y:S01]  /*a810*/  IMAD.X R11, RZ, RZ, R5.reuse, P2 ;  /* 0x000000ffff0b7224 */ /* 0x100fe200010e0605 */
[----:B------:R-:W-:Y:S01]  /*a820*/  IADD3 R21, P3, R4, 0x7000, RZ ;  /* 0x0000700004157810 */ /* 0x000fe20007f7e0ff */
[----:B------:R-:W-:Y:S01]  /*a830*/  VIADD R0, R15, 0x8 ;  /* 0x000000080f007836 */ /* 0x000fe20000000000 */
        /* <DEDUP_REMOVED lines=44> */
[----:B------:R-:W-:-:S02]  /*ab00*/  ISETP.GE.OR P0, PT, R0, UR10, P0 ;  /* 0x0000000a00007c0c */ /* 0x000fc40008706670 */
[----:B------:R-:W-:Y:S01]  /*ab10*/  LOP3.LUT R0, R9, 0x380, RZ, 0xc0, !PT ;  /* 0x0000038009007812 */ /* 0x000fe200078ec0ff */
[----:B------:R-:W-:Y:S01]  /*ab20*/  @!P1 STG.E desc[UR18][R26.64], R2 ;  /* 0x000000021a009986 */ /* 0x000fe2000c101912 */
[----:B------:R-:W-:Y:S02]  /*ab30*/  LOP3.LUT R15, R4, 0x380, RZ, 0xc0, !PT ;  /* 0x00000380040f7812 */ /* 0x000fe400078ec0ff */
[----:B------:R-:W-:Y:S02]  /*ab40*/  SHF.R.U64 R24, R24, 0x3, RZ ;  /* 0x0000000318187819 */ /* 0x000fe400000012ff */
[----:B------:R-:W-:Y:S02]  /*ab50*/  SHF.R.U64 R68, R68, 0x3, RZ ;  /* 0x0000000344447819 */ /* 0x000fe400000012ff */
        /* <DEDUP_REMOVED lines=16> */
[----:B------:R-:W-:Y:S01]  /*ac60*/  LOP3.LUT R4, R15, R4, RZ, 0x3c, !PT ;  /* 0x000000040f047212 */ /* 0x000fe200078e3cff */
[----:B------:R-:W-:-:S02]  /*ac70*/  UIMAD UR6, UR9, UR12, URZ ;  /* 0x0000000c090672a4 */ /* 0x000fc4000f8e023f */
        /* <DEDUP_REMOVED lines=14> */
[----:B------:R-:W5:Y:S01]  /*ad60*/  LD.E.128 R32, desc[UR18][R32.64] ;  /* 0x0000001220207980 */ /* 0x000f62000c101d00 */
[----:B------:R-:W-:Y:S01]  /*ad70*/  IMAD.U32 R3, RZ, RZ, UR12 ;  /* 0x0000000cff037e24 */ /* 0x000fe2000f8e00ff */
[----:B------:R-:W-:Y:S01]  /*ad80*/  UIMAD UR10, UR15, -0x80, UR10 ;  /* 0xffffff800f0a78a4 */ /* 0x000fe2000f8e020a */
        /* <DEDUP_REMOVED lines=8> */
[----:B------:R-:W-:Y:S02]  /*ae10*/  ULDC.64 UR8, c[0x0][0xbe0] ;  /* 0x0002f80000087ab9 */ /* 0x000fe40000000a00 */
[----:B------:R-:W-:Y:S02]  /*ae20*/  UIMAD UR4, UR14, UR8, URZ ;  /* 0x000000080e0472a4 */ /* 0x000fe4000f8e023f */
[----:B--2---:R-:W-:Y:S01]  /*ae30*/  IMAD.U32 R5, RZ, RZ, UR8 ;  /* 0x00000008ff057e24 */ /* 0x004fe2000f8e00ff */
[C---:B------:R-:W-:Y:S01]  /*ae40*/  ISETP.GE.AND P3, PT, R202.reuse, UR10, PT ;  /* 0x0000000aca007c0c */ /* 0x040fe2000bf66270 */
[----:B------:R-:W-:Y:S01]  /*ae50*/  VIADD R3, R3, UR6 ;  /* 0x0000000603037c36 */ /* 0x000fe20008000000 */
[----:B------:R-:W-:Y:S01]  /*ae60*/  UIMAD UR4, UR16, UR9, UR4 ;  /* 0x00000009100472a4 */ /* 0x000fe2000f8e0204 */
[----:B------:R-:W-:Y:S01]  /*ae70*/  VIADD R0, R202, 0x20 ;  /* 0x00000020ca007836 */ /* 0x000fe20000000000 */
[----:B------:R-:W-:Y:S01]  /*ae80*/  ULDC.64 UR6, c[0x0][0xbe8] ;  /* 0x0002fa0000067ab9 */ /* 0x000fe20000000a00 */
[----:B------:R-:W-:-:S04]  /*ae90*/  IMAD.WIDE.U32 R2, R5, UR16, R2 ;  /* 0x0000001005027c25 */ /* 0x000fc8000f8e0002 */
[----:B------:R-:W-:Y:S01]  /*aea0*/  VIADD R151, R151, 0x32420 ;  /* 0x0003242097977836 */ /* 0x000fe20000000000 */
[----:B------:R-:W-:Y:S01]  /*aeb0*/  ISETP.GE.AND P0, PT, R0, UR10, PT ;  /* 0x0000000a00007c0c */ /* 0x000fe2000bf06270 */
[----:B------:R-:W-:Y:S02]  /*aec0*/  VIADD R5, R202, 0x60 ;  /* 0x00000060ca057836 */ /* 0x000fe40000000000 */
[----:B------:R-:W-:Y:S01]  /*aed0*/  IMAD R0, R218, UR6, RZ ;  /* 0x00000006da007c24 */ /* 0x000fe2000f8e02ff */
[----:B------:R-:W-:Y:S01]  /*aee0*/  PRMT R151, RZ, 0x654, R151 ;  /* 0x00000654ff977816 */ /* 0x000fe20000000097 */
[----:B------:R-:W-:Y:S01]  /*aef0*/  VIADD R3, R3, UR4 ;  /* 0x0000000403037c36 */ /* 0x000fe20008000000 */
[----:B------:R-:W-:Y:S01]  /*af00*/  ISETP.GE.AND P2, PT, R5, UR10, PT ;  /* 0x0000000a05007c0c */ /* 0x000fe2000bf46270 */
[----:B------:R-:W-:Y:S01]  /*af10*/  VIADD R4, R202, 0x40 ;  /* 0x00000040ca047836 */ /* 0x000fe20000000000 */
[----:B------:R-:W-:Y:S01]  /*af20*/  SHF.R.S32.HI R203, RZ, 0x1f, R202 ;  /* 0x0000001fffcb7819 */ /* 0x000fe200000114ca */
[C---:B------:R-:W-:Y:S01]  /*af30*/  IMAD R75, R73.reuse, UR7, R0 ;  /* 0x00000007494b7c24 */ /* 0x040fe2000f8e0200 */
[----:B0-----:R0:W-:Y:S01]  /*af40*/  SYNCS.ARRIVE.TRANS64.RED.A1T0 RZ, [R151+URZ], RZ ;  /* 0x000000ff97ff79a7 */ /* 0x0011e2000810043f */
[----:B------:R-:W-:Y:S01]  /*af50*/  IMAD.U32 R5, RZ, RZ, UR15 ;  /* 0x0000000fff057e24 */ /* 0x000fe2000f8e00ff */
[----:B------:R-:W-:Y:S01]  /*af60*/  BSSY B1, `(.L_x_11385) ;  /* 0x000001d000017945 */ /* 0x000fe20003800000 */
[----:B------:R-:W-:Y:S01]  /*af70*/  IMAD.WIDE.U32 R72, R73, UR6, R2 ;  /* 0x0000000649487c25 */ /* 0x000fe2000f8e0002 */
[----:B------:R-:W-:-:S03]  /*af80*/  ISETP.GE.AND P1, PT, R4, UR10, PT ;  /* 0x0000000a04007c0c */ /* 0x000fc6000bf26270 */
[----:B------:R-:W-:-:S04]  /*af90*/  IMAD.WIDE R4, R5, 0x80, R202 ;  /* 0x0000008005047825 */ /* 0x000fc800078e02ca */
[----:B------:R-:W-:Y:S01]  /*afa0*/  IMAD.IADD R77, R73, 0x1, R75 ;  /* 0x00000001494d7824 */ /* 0x000fe200078e024b */
[----:B0-----:R-:W-:Y:S06]  /*afb0*/  @P3 BRA `(.L_x_11386) ;  /* 0x00000000005c3947 */ /* 0x001fec0003800000 */
[----:B------:R-:W-:Y:S01]  /*afc0*/  ULDC.64 UR6, c[0x0][0xbd8] ;  /* 0x0002f60000067ab9 */ /* 0x000fe20000000a00 */
[----:B------:R-:W-:Y:S01]  /*afd0*/  IMAD.MOV.U32 R2, RZ, RZ, R72 ;  /* 0x000000ffff027224 */ /* 0x000fe200078e0048 */
[----:B------:R-:W-:Y:S01]  /*afe0*/  ULDC UR4, c[0x0][0xb8c] ;  /* 0x0002e30000047ab9 */ /* 0x000fe20000000800 */
[----:B------:R-:W-:Y:S01]  /*aff0*/  IMAD R75, R5, UR6, RZ ;  /* 0x00000006054b7c24 */ /* 0x000fe2000f8e02ff */
[C---:B------:R-:W-:Y:S01]  /*b000*/  ISETP.GE.AND P4, PT, R200.reuse, UR4, PT ;  /* 0x00000004c8007c0c */ /* 0x040fe2000bf86270 */
[----:B------:R-:W-:Y:S01]  /*b010*/  IMAD.MOV.U32 R3, RZ, RZ, R77 ;  /* 0x000000ffff037224 */ /* 0x000fe200078e004d */
[----:B------:R-:W-:Y:S01]  /*b020*/  ULDC.64 UR8, c[0x0][0x208] ;  /* 0x0000820000087ab9 */ /* 0x000fe20000000a00 */
        /* <DEDUP_REMOVED lines=16> */
.L_x_11386:
[----:B------:R-:W-:Y:S05]  /*b130*/  BSYNC B1 ;  /* 0x0000000000017941 */ /* 0x000fea0003800000 */
.L_x_11385:
        /* <DEDUP_REMOVED lines=13> */
[----:B------:R-:W-:Y:S01]  /*b210*/  IMAD R0, R0, UR6, RZ ;  /* 0x0000000600007c24 */ /* 0x000fe2000f8e02ff */
[----:B------:R-:W-:Y:S01]  /*b220*/  ULDC.64 UR8, c[0x0][0x208] ;  /* 0x0000820000087ab9 */ /* 0x000fe20000000a00 */
        /* <DEDUP_REMOVED lines=12> */
.L_x_11388:
[----:B------:R-:W-:Y:S05]  /*b2f0*/  BSYNC B1 ;  /* 0x0000000000017941 */ /* 0x000fea0003800000 */
.L_x_11387:
[----:B------:R-:W-:Y:S04]  /*b300*/  BSSY B1, `(.L_x_11389) ;  /* 0x000001b000017945 */ /* 0x000fe80003800000 */
[----:B------:R-:W-:Y:S05]  /*b310*/  @P1 BRA `(.L_x_11390) ;  /* 0x0000000000641947 */ /* 0x000fea0003800000 */
[----:B--2--5:R-:W-:Y:S01]  /*b320*/  IADD3 R17, P0, R4, 0x40, RZ ;  /* 0x0000004004117810 */ /* 0x024fe20007f1e0ff */
        /* <DEDUP_REMOVED lines=24> */
.L_x_11390:
[----:B------:R-:W-:Y:S05]  /*b4b0*/  BSYNC B1 ;  /* 0x0000000000017941 */ /* 0x000fea0003800000 */
.L_x_11389:
[----:B------:R-:W-:Y:S05]  /*b4c0*/  @P2 BRA `(.L_x_11391) ;  /* 0x0000000c00942947 */ /* 0x000fea0003800000 */
[----:B---3-5:R-:W-:Y:S01]  /*b4d0*/  IADD3 R13, P0, R4, 0x60, RZ ;  /* 0x00000060040d7810 */ /* 0x028fe20007f1e0ff */
[----:B------:R-:W-:Y:S01]  /*b4e0*/  VIADD R0, R200, 0x40 ;  /* 0x00000040c8007836 */ /* 0x000fe20000000000 */
[----:B------:R-:W-:Y:S01]  /*b4f0*/  ULDC.64 UR6, c[0x0][0xbd8] ;  /* 0x0002f60000067ab9 */ /* 0x000fe20000000a00 */
[----:B------:R-:W-:Y:S01]  /*b500*/  IMAD.MOV.U32 R2, RZ, RZ, R72 ;  /* 0x000000ffff027224 */ /* 0x000fe200078e0048 */
[----:B------:R-:W-:Y:S01]  /*b510*/  ULDC UR4, c[0x0][0xb8c] ;  /* 0x0002e30000047ab9 */ /* 0x000fe20000000800 */
[----:B------:R-:W-:Y:S01]  /*b520*/  IMAD.X R4, RZ, RZ, R5, P0 ;  /* 0x000000ffff047224 */ /* 0x000fe200000e0605 */
        /* <DEDUP_REMOVED lines=19> */
[----:B------:R-:W-:Y:S02]  /*b660*/  ULDC.64 UR6, c[0x0][0x208] ;  /* 0x0000820000067ab9 */ /* 0x000fe40000000a00 */
[----:B------:R4:W-:Y:S01]  /*b670*/  STG.E.128 desc[UR6][R4.64+0x180], R32 ;  /* 0x0001802004007986 */ /* 0x0009e2000c101d06 */
[----:B------:R-:W-:Y:S05]  /*b680*/  BRA `(.L_x_11391) ;  /* 0x0000000c00247947 */ /* 0x000fea0003800000 */
.L_x_11383:
[----:B------:R-:W2:Y:S01]  /*b690*/  LDC.64 R4, c[0x0][0xcd8] ;  /* 0x00033600ff047b82 */ /* 0x000ea20000000a00 */
[----:B------:R-:W-:Y:S01]  /*b6a0*/  ULDC.64 UR6, c[0x0][0xce0] ;  /* 0x0003380000067ab9 */ /* 0x000fe20000000a00 */
[C---:B------:R-:W-:Y:S01]  /*b6b0*/  IMAD.SHL.U32 R3, R206.reuse, 0x4, RZ ;  /* 0x00000004ce037824 */ /* 0x040fe200078e00ff */
[----:B------:R-:W-:Y:S01]  /*b6c0*/  ISETP.NE.U32.AND P0, PT, RZ, UR6, PT ;  /* 0x00000006ff007c0c */ /* 0x000fe2000bf05070 */
[----:B------:R-:W-:Y:S01]  /*b6d0*/  ULDC.64 UR8, c[0x0][0x208] ;  /* 0x0000820000087ab9 */ /* 0x000fe20000000a00 */
[----:B------:R-:W-:Y:S02]  /*b6e0*/  SHF.L.U64.HI R0, R206, 0x2, R218 ;  /* 0x00000002ce007819 */ /* 0x000fe400000102da */
[----:B------:R-:W-:-:S13]  /*b6f0*/  ISETP.NE.AND.EX P1, PT, RZ, UR7, PT, P0 ;  /* 0x00000007ff007c0c */ /* 0x000fda000bf25300 */
[C---:B------:R-:W-:Y:S02]  /*b700*/  @P1 IADD3 R2, P3, R3.reuse, UR6, RZ ;  /* 0x0000000603021c10 */ /* 0x040fe4000ff7e0ff */
[----:B--2---:R-:W-:Y:S02]  /*b710*/  ISETP.NE.U32.AND P0, PT, R4, RZ, PT ;  /* 0x000000ff0400720c */ /* 0x004fe40003f05070 */
[----:B------:R-:W-:Y:S02]  /*b720*/  IADD3 R4, P2, R3, R4, RZ ;  /* 0x0000000403047210 */ /* 0x000fe40007f5e0ff */
[C---:B------:R-:W-:Y:S02]  /*b730*/  @P1 IADD3.X R3, R0.reuse, UR7, RZ, P3, !PT ;  /* 0x0000000700031c10 */ /* 0x040fe40009ffe4ff */
[----:B------:R-:W-:Y:S01]  /*b740*/  ISETP.NE.AND.EX P0, PT, R5, RZ, PT, P0 ;  /* 0x000000ff0500720c */ /* 0x000fe20003f05300 */
[----:B------:R-:W-:Y:S02]  /*b750*/  IMAD.MOV.U32 R9, RZ, RZ, RZ ;  /* 0x000000ffff097224 */ /* 0x000fe400078e00ff */
[----:B------:R-:W2:Y:S01]  /*b760*/  @P1 LDG.E R2, desc[UR8][R2.64] ;  /* 0x0000000802021981 */ /* 0x000ea2000c1e1900 */
[----:B------:R-:W-:Y:S01]  /*b770*/  IMAD.X R5, R0, 0x1, R5, P2 ;  /* 0x0000000100057824 */ /* 0x000fe200010e0605 */
[----:B------:R-:W-:Y:S01]  /*b780*/  ULDC UR4, c[0x0][0xb88] ;  /* 0x0002e20000047ab9 */ /* 0x000fe20000000800 */
[----:B------:R-:W-:-:S07]  /*b790*/  ISETP.GT.AND P2, PT, R226, 0x7f, PT ;  /* 0x0000007fe200780c */ /* 0x000fce0003f44270 */
[----:B------:R3:W5:Y:S01]  /*b7a0*/  @P0 LDG.E R9, desc[UR8][R4.64] ;  /* 0x0000000804090981 */ /* 0x000762000c1e1900 */
[----:B--2---:R-:W-:Y:S01]  /*b7b0*/  @P1 R2UR UR4, R2 ;  /* 0x00000000020412ca */ /* 0x004fe200000e0000 */
[----:B---3--:R-:W-:-:S14]  /*b7c0*/  @P1 BRA `(.L_x_11392) ;  /* 0x00000000001c1947 */ /* 0x008fdc0003800000 */
[----:B------:R-:W-:Y:S05]  /*b7d0*/  @!P0 BRA `(.L_x_11392) ;  /* 0x0000000000188947 */ /* 0x000fea0003800000 */
[----:B------:R-:W-:Y:S02]  /*b7e0*/  ULDC.64 UR6, c[0x0][0x208] ;  /* 0x0000820000067ab9 */ /* 0x000fe40000000a00 */
[----:B------:R-:W2:Y:S04]  /*b7f0*/  LDG.E R2, desc[UR6][R4.64] ;  /* 0x0000000604027981 */ /* 0x000ea8000c1e1900 */
[----:B------:R-:W3:Y:S01]  /*b800*/  LDG.E R0, desc[UR6][R4.64+0x4] ;  /* 0x0000040604007981 */ /* 0x000ee2000c1e1900 */
[----:B--2---:R-:W-:Y:S02]  /*b810*/  R2UR UR6, R2 ;  /* 0x00000000020672ca */ /* 0x004fe400000e0000 */
[----:B---3--:R-:W-:-:S13]  /*b820*/  R2UR UR4, R0 ;  /* 0x00000000000472ca */ /* 0x008fda00000e0000 */
[----:B------:R-:W-:-:S12]  /*b830*/  UIADD3 UR4, -UR6, UR4, URZ ;  /* 0x0000000406047290 */ /* 0x000fd8000fffe13f */
.L_x_11392:
[----:B------:R-:W-:Y:S01]  /*b840*/  R2UR UR6, R219 ;  /* 0x00000000db0672ca */ /* 0x000fe200000e0000 */
[----:B------:R-:W-:Y:S01]  /*b850*/  BSSY B1, `(.L_x_11393) ;  /* 0x0000022000017945 */ /* 0x000fe20003800000 */
[----:B------:R-:W-:Y:S02]  /*b860*/  SHF.R.S32.HI R201, RZ, 0x1f, R200 ;  /* 0x0000001fffc97819 */ /* 0x000fe400000114c8 */
[----:B------:R-:W-:Y:S02]  /*b870*/  SEL R13, R206, RZ, !P0 ;  /* 0x000000ffce0d7207 */ /* 0x000fe40004000000 */
[----:B------:R-:W-:Y:S02]  /*b880*/  SEL R218, R218, RZ, !P0 ;  /* 0x000000ffdada7207 */ /* 0x000fe40004000000 */
[----:B-----5:R-:W-:-:S05]  /*b890*/  SHF.R.S32.HI R6, RZ, 0x1f, R9 ;  /* 0x0000001fff067819 */ /* 0x020fca0000011409 */
[----:B------:R-:W-:Y:S01]  /*b8a0*/  USHF.R.S32.HI UR7, URZ, 0x1f, UR6 ;  /* 0x0000001f3f077899 */ /* 0x000fe20008011406 */
[----:B------:R-:W-:Y:S11]  /*b8b0*/  @P2 BRA `(.L_x_11394) ;  /* 0x00000000006c2947 */ /* 0x000ff60003800000 */
[----:B------:R-:W2:Y:S01]  /*b8c0*/  S2R R2, SR_TID.X ;  /* 0x0000000000027919 */ /* 0x000ea20000002100 */
[----:B------:R-:W-:-:S13]  /*b8d0*/  R2UR UR6, R220 ;  /* 0x00000000dc0672ca */ /* 0x000fda00000e0000 */
[----:B------:R-:W-:-:S04]  /*b8e0*/  IMAD.U32 R0, RZ, RZ, UR6 ;  /* 0x00000006ff007e24 */ /* 0x000fc8000f8e00ff */
[----:B--2---:R-:W-:-:S04]  /*b8f0*/  IMAD R0, R0, 0x80, R2 ;  /* 0x0000008000007824 */ /* 0x004fc800078e0202 */
        /* <DEDUP_REMOVED lines=8> */
[----:B------:R-:W-:-:S07]  /*b980*/  LEA.HI.X.SX32 R3, R0, R6, 0x1, P0 ;  /* 0x0000000600037211 */ /* 0x000fce00000f0eff */
[----:B------:R-:W-:Y:S02]  /*b990*/  UIMAD UR6, UR10, UR9, UR6 ;  /* 0x000000090a0672a4 */ /* 0x000fe4000f8e0206 */
[----:B------:R-:W-:Y:S01]  /*b9a0*/  IMAD.WIDE.U32 R2, R5, UR10, R2 ;  /* 0x0000000a05027c25 */ /* 0x000fe2000f8e0002 */
[----:B------:R-:W-:Y:S01]  /*b9b0*/  ULDC.64 UR8, c[0x0][0xc78] ;  /* 0x00031e0000087ab9 */ /* 0x000fe20000000a00 */
[----:B------:R-:W-:Y:S02]  /*b9c0*/  ULDC.64 UR10, c[0x0][0x208] ;  /* 0x00008200000a7ab9 */ /* 0x000fe40000000a00 */
[----:B------:R-:W-:Y:S02]  /*b9d0*/  IMAD R0, R218, UR8, RZ ;  /* 0x00000008da007c24 */ /* 0x000fe4000f8e02ff */
[----:B------:R-:W-:Y:S02]  /*b9e0*/  VIADD R3, R3, UR6 ;  /* 0x0000000603037c36 */ /* 0x000fe40008000000 */
[----:B------:R-:W-:-:S02]  /*b9f0*/  IMAD R5, R13, UR9, R0 ;  /* 0x000000090d057c24 */ /* 0x000fc4000f8e0200 */
[----:B------:R-:W-:Y:S01]  /*ba00*/  IMAD.WIDE.U32 R2, R13, UR8, R2 ;  /* 0x000000080d027c25 */ /* 0x000fe2000f8e0002 */
[----:B------:R-:W-:-:S03]  /*ba10*/  ULDC.64 UR8, c[0x0][0xc40] ;  /* 0x0003100000087ab9 */ /* 0x000fc60000000a00 */
[----:B------:R-:W-:Y:S01]  /*ba20*/  IMAD.IADD R3, R3, 0x1, R5 ;  /* 0x0000000103037824 */ /* 0x000fe200078e0205 */
[----:B------:R-:W-:-:S04]  /*ba30*/  LEA R4, P0, R2, UR8, 0x2 ;  /* 0x0000000802047c11 */ /* 0x000fc8000f8010ff */
[----:B------:R-:W-:Y:S01]  /*ba40*/  LEA.HI.X R5, R2, UR9, R3, 0x2, P0 ;  /* 0x0000000902057c11 */ /* 0x000fe200080f1403 */
[----:B------:R-:W-:-:S05]  /*ba50*/  IMAD.MOV.U32 R3, RZ, RZ, -0x800000 ;  /* 0xff800000ff037424 */ /* 0x000fca00078e00ff */
[----:B------:R2:W-:Y:S03]  /*ba60*/  STG.E desc[UR10][R4.64], R3 ;  /* 0x0000000304007986 */ /* 0x0005e6000c10190a */
.L_x_11394:
[----:B------:R-:W-:Y:S05]  /*ba70*/  BSYNC B1 ;  /* 0x0000000000017941 */ /* 0x000fea0003800000 */
.L_x_11393:
[----:B------:R-:W-:Y:S01]  /*ba80*/  R2UR UR10, R220 ;  /* 0x00000000dc0a72ca */ /* 0x000fe200000e0000 */
[----:B------:R-:W-:Y:S01]  /*ba90*/  ULDC.64 UR8, c[0x0][0xba0] ;  /* 0x0002e80000087ab9 */ /* 0x000fe20000000a00 */
[----:B------:R-:W-:Y:S01]  /*baa0*/  R2UR UR11, R219 ;  /* 0x00000000db0b72ca */ /* 0x000fe200000e0000 */
[----:B------:R-:W-:Y:S01]  /*bab0*/  IMAD R0, R6, UR8, RZ ;  /* 0x0000000806007c24 */ /* 0x000fe2000f8e02ff */
[----:B------:R-:W-:Y:S01]  /*bac0*/  BSSY B1, `(.L_x_11395) ;  /* 0x0000032000017945 */ /* 0x000fe20003800000 */
[----:B--2---:R-:W-:-:S04]  /*bad0*/  IMAD.WIDE.U32 R2, R9, UR8, R200 ;  /* 0x0000000809027c25 */ /* 0x004fc8000f8e00c8 */
[----:B------:R-:W-:Y:S01]  /*bae0*/  IMAD R9, R9, UR9, R0 ;  /* 0x0000000909097c24 */ /* 0x000fe2000f8e0200 */
[----:B------:R-:W-:Y:S01]  /*baf0*/  ULDC.64 UR8, c[0x0][0xbe0] ;  /* 0x0002f80000087ab9 */ /* 0x000fe20000000a00 */
[C---:B------:R-:W-:Y:S01]  /*bb00*/  VIADD R0, R202.reuse, 0x20 ;  /* 0x00000020ca007836 */ /* 0x040fe20000000000 */
[----:B------:R-:W-:Y:S01]  /*bb10*/  UIMAD UR6, UR7, UR8, URZ ;  /* 0x00000008070672a4 */ /* 0x000fe2000f8e023f */
[----:B------:R-:W-:Y:S01]  /*bb20*/  IMAD.IADD R3, R3, 0x1, R9 ;  /* 0x0000000103037824 */ /* 0x000fe200078e0209 */
[----:B------:R-:W-:Y:S01]  /*bb30*/  UIMAD UR4, UR10, -0x80, UR4 ;  /* 0xffffff800a0478a4 */ /* 0x000fe2000f8e0204 */
[----:B------:R-:W-:Y:S01]  /*bb40*/  IMAD.U32 R5, RZ, RZ, UR8 ;  /* 0x00000008ff057e24 */ /* 0x000fe2000f8e00ff */
[----:B------:R-:W-:Y:S01]  /*bb50*/  UIMAD UR6, UR11, UR9, UR6 ;  /* 0x000000090b0672a4 */ /* 0x000fe2000f8e0206 */
[C---:B------:R-:W-:Y:S01]  /*bb60*/  VIADD R4, R202.reuse, 0x40 ;  /* 0x00000040ca047836 */ /* 0x040fe20000000000 */
[----:B------:R-:W-:Y:S01]  /*bb70*/  SHF.R.S32.HI R9, RZ, 0x1f, R202 ;  /* 0x0000001fff097819 */ /* 0x000fe200000114ca */
[----:B------:R-:W-:Y:S01]  /*bb80*/  IMAD.WIDE.U32 R2, R5, UR11, R2 ;  /* 0x0000000b05027c25 */ /* 0x000fe2000f8e0002 */
[----:B------:R-:W-:-:S02]  /*bb90*/  ISETP.GE.AND P2, PT, R202, UR4, PT ;  /* 0x00000004ca007c0c */ /* 0x000fc4000bf46270 */
[----:B------:R-:W-:Y:S01]  /*bba0*/  ISETP.GE.AND P1, PT, R0, UR4, PT ;  /* 0x0000000400007c0c */ /* 0x000fe2000bf26270 */
[----:B------:R-:W-:Y:S01]  /*bbb0*/  VIADD R3, R3, UR6 ;  /* 0x0000000603037c36 */ /* 0x000fe20008000000 */
[----:B------:R-:W-:Y:S01]  /*bbc0*/  ULDC.64 UR6, c[0x0][0xbe8] ;  /* 0x0002fa0000067ab9 */ /* 0x000fe20000000a00 */
[----:B------:R-:W-:Y:S01]  /*bbd0*/  ISETP.GE.AND P0, PT, R4, UR4, PT ;  /* 0x0000000404007c0c */ /* 0x000fe2000bf06270 */
[----:B------:R-:W-:Y:S02]  /*bbe0*/  IMAD R0, R218, UR6, RZ ;  /* 0x00000006da007c24 */ /* 0x000fe4000f8e02ff */
[----:B------:R-:W-:Y:S02]  /*bbf0*/  IMAD.U32 R15, RZ, RZ, UR10 ;  /* 0x0000000aff0f7e24 */ /* 0x000fe4000f8e00ff */
[C---:B------:R-:W-:Y:S02]  /*bc00*/  IMAD R11, R13.reuse, UR7, R0 ;  /* 0x000000070d0b7c24 */ /* 0x040fe4000f8e0200 */
[----:B------:R-:W-:-:S04]  /*bc10*/  IMAD.WIDE.U32 R4, R13, UR6, R2 ;  /* 0x000000060d047c25 */ /* 0x000fc8000f8e0002 */
[----:B------:R-:W-:Y:S02]  /*bc20*/  IMAD.MOV.U32 R8, RZ, RZ, R202 ;  /* 0x000000ffff087224 */ /* 0x000fe400078e00ca */
[----:B------:R-:W-:Y:S02]  /*bc30*/  VIADD R6, R202, 0x60 ;  /* 0x00000060ca067836 */ /* 0x000fe40000000000 */
[----:B------:R-:W-:-:S04]  /*bc40*/  IMAD.WIDE R8, R15, 0x80, R8 ;  /* 0x000000800f087825 */ /* 0x000fc800078e0208 */
        /* <DEDUP_REMOVED lines=12> */
[----:B------:R-:W-:Y:S01]  /*bd10*/  IMAD.MOV.U32 R2, RZ, RZ, R4 ;  /* 0x000000ffff027224 */ /* 0x000fe200078e0004 */
[----:B------:R-:W-:Y:S01]  /*bd20*/  ULDC.64 UR10, c[0x0][0x208] ;  /* 0x00008200000a7ab9 */ /* 0x000fe20000000a00 */
        /* <DEDUP_REMOVED lines=11> */
.L_x_11396:
[----:B------:R-:W-:Y:S05]  /*bde0*/  BSYNC B1 ;  /* 0x0000000000017941 */ /* 0x000fea0003800000 */
.L_x_11395:
[----:B------:R-:W-:Y:S01]  /*bdf0*/  BSSY B1, `(.L_x_11397) ;  /* 0x000001c000017945 */ /* 0x000fe20003800000 */
[----:B------:R-:W-:-:S03]  /*be00*/  ISETP.GE.AND P2, PT, R6, UR4, PT ;  /* 0x0000000406007c0c */ /* 0x000fc6000bf46270 */
[----:B------:R-:W-:Y:S10]  /*be10*/  @P1 BRA `(.L_x_11398) ;  /* 0x0000000000641947 */ /* 0x000ff40003800000 */
        /* <DEDUP_REMOVED lines=25> */
.L_x_11398:
[----:B------:R-:W-:Y:S05]  /*bfb0*/  BSYNC B1 ;  /* 0x0000000000017941 */ /* 0x000fea0003800000 */
.L_x_11397:
[----:B------:R-:W-:Y:S04]  /*bfc0*/  BSSY B1, `(.L_x_11399) ;  /* 0x000001b000017945 */ /* 0x000fe80003800000 */
[----:B------:R-:W-:Y:S05]  /*bfd0*/  @P0 BRA `(.L_x_11400) ;  /* 0x0000000000640947 */ /* 0x000fea0003800000 */
[----:B--23--:R-:W-:Y:S01]  /*bfe0*/  IADD3 R11, P0, R8, 0x40, RZ ;  /* 0x00000040080b7810 */ /* 0x00cfe20007f1e0ff */
        /* <DEDUP_REMOVED lines=24> */
.L_x_11400:
[----:B------:R-:W-:Y:S05]  /*c170*/  BSYNC B1 ;  /* 0x0000000000017941 */ /* 0x000fea0003800000 */
.L_x_11399:
        /* <DEDUP_REMOVED lines=10> */
[----:B------:R-:W-:Y:S01]  /*c220*/  ULDC.64 UR8, c[0x0][0x208] ;  /* 0x0000820000087ab9 */ /* 0x000fe20000000a00 */
        /* <DEDUP_REMOVED lines=15> */
.L_x_11391:
[----:B------:R-:W-:Y:S05]  /*c320*/  BSYNC B0 ;  /* 0x0000000000007941 */ /* 0x000fea0003800000 */
.L_x_11382:
[----:B------:R-:W-:Y:S02]  /*c330*/  ULDC UR4, c[0x0][0xd14] ;  /* 0x0003450000047ab9 */ /* 0x000fe40000000800 */
[----:B------:R-:W-:-:S13]  /*c340*/  ISETP.GE.AND P0, PT, R7, UR4, PT ;  /* 0x0000000407007c0c */ /* 0x000fda000bf06270 */
[----:B------:R-:W-:Y:S05]  /*c350*/  @!P0 BRA `(.L_x_11401) ;  /* 0xffffff4800b88947 */ /* 0x000fea000383ffff */
[----:B------:R-:W-:Y:S05]  /*c360*/  EXIT ;  /* 0x000000000000794d */ /* 0x000fea0003800000 */
.L_x_11345:
        /* <DEDUP_REMOVED lines=62> */
.L_x_11406:
        /* <DEDUP_REMOVED lines=16> */
.L_x_11405:
[----:B------:R-:W-:Y:S05]  /*c850*/  BSYNC B0 ;  /* 0x0000000000007941 */ /* 0x000fea0003800000 */
.L_x_11404:
        /* <DEDUP_REMOVED lines=25> */
.L_x_11402:
        /* <DEDUP_REMOVED lines=21> */
.L_x_11407:
        /* <DEDUP_REMOVED lines=56> */
.L_x_11403:
[----:B------:R-:W-:Y:S02]  /*cec0*/  IMAD.MOV.U32 R17, RZ, RZ, RZ ;  /* 0x000000ffff117224 */ /* 0x000fe400078e00ff */
[----:B------:R-:W-:Y:S02]  /*ced0*/  IMAD.U32 R16, RZ, RZ, UR6 ;  /* 0x00000006ff107e24 */ /* 0x000fe4000f8e00ff */
[----:B------:R-:W-:-:S07]  /*cee0*/  IMAD.MOV.U32 R18, RZ, RZ, RZ ;  /* 0x000000ffff127224 */ /* 0x000fce00078e00ff */
.L_x_11408:
        /* <DEDUP_REMOVED lines=15> */
[----:B------:R1:W-:Y:S01]  /*cfe0*/  STL [R1], RZ ;  /* 0x000000ff01007387 */ /* 0x0003e20000100800 */
[----:B------:R-:W-:Y:S01]  /*cff0*/  ULDC UR51, c[0x0][0xc] ;  /* 0x0000030000337ab9 */ /* 0x000fe20000000800 */
[----:B------:R-:W-:Y:S01]  /*d000*/  ULDC.64 UR48, c[0x0][0x198] ;  /* 0x0000660000307ab9 */ /* 0x000fe20000000a00 */
[----:B------:R-:W-:Y:S01]  /*d010*/  UMOV UR50, URZ ;  /* 0x0000003f00327c82 */ /* 0x000fe20008000000 */
[----:B------:R1:W-:Y:S04]  /*d020*/  STL [R1+0x4], R0 ;  /* 0x0000040001007387 */ /* 0x0003e80000100800 */
.L_x_11475:
        /* <DEDUP_REMOVED lines=54> */
.L_x_11410:
        /* <DEDUP_REMOVED lines=14> */
.L_x_11411:
[----:B------:R-:W-:Y:S05]  /*d470*/  @!P0 BRA `(.L_x_11412) ;  /* 0x0000000000108947 */ /* 0x000fea0003800000 */
[----:B------:R-:W-:Y:S02]  /*d480*/  ULDC.64 UR4, c[0x0][0x208] ;  /* 0x0000820000047ab9 */ /* 0x000fe40000000a00 */
[----:B------:R-:W2:Y:S04]  /*d490*/  LDG.E R3, desc[UR4][R4.64] ;  /* 0x0000000404037981 */ /* 0x000ea8000c1e1900 */
[----:B------:R-:W2:Y:S02]  /*d4a0*/  LDG.E R6, desc[UR4][R4.64+0x4] ;  /* 0x0000040404067981 */ /* 0x000ea4000c1e1900 */
[----:B--2---:R-:W-:-:S07]  /*d4b0*/  IMAD.IADD R6, R6, 0x1, -R3 ;  /* 0x0000000106067824 */ /* 0x004fce00078e0a03 */
.L_x_11412:
[----:B--2--5:R-:W-:Y:S01]  /*d4c0*/  IMAD.IADD R3, R6, 0x1, -R0 ;  /* 0x0000000106037824 */ /* 0x024fe200078e0a00 */
[----:B------:R-:W-:Y:S01]  /*d4d0*/  LEA R0, R17, 0xdf, 0x7 ;  /* 0x000000df11007811 */ /* 0x000fe200078e38ff */
[----:B------:R-:W-:Y:S03]  /*d4e0*/  BSSY B6, `(.L_x_11413) ;  /* 0x00002d7000067945 */ /* 0x000fe60003800000 */
[C---:B------:R-:W-:Y:S01]  /*d4f0*/  IADD3 R0, R3.reuse, R0, -R8 ;  /* 0x0000000003007210 */ /* 0x040fe20007ffe808 */
[----:B------:R-:W-:-:S04]  /*d500*/  VIADD R3, R3, 0x5f ;  /* 0x0000005f03037836 */ /* 0x000fc80000000000 */
[----:B------:R-:W-:-:S04]  /*d510*/  IMAD.HI R3, R3, 0x2aaaaaab, RZ ;  /* 0x2aaaaaab03037827 */ /* 0x000fc800078e02ff */
[----:B-1----:R-:W-:Y:S01]  /*d520*/  IMAD.HI R2, R0, 0x2aaaaaab, RZ ;  /* 0x2aaaaaab00027827 */ /* 0x002fe200078e02ff */
[----:B------:R-:W-:-:S04]  /*d530*/  SHF.R.U32.HI R0, RZ, 0x1f, R3 ;  /* 0x0000001fff007819 */ /* 0x000fc80000011603 */
[----:B------:R-:W-:Y:S02]  /*d540*/  LEA.HI.SX32 R0, R3, R0, 0x1c ;  /* 0x0000000003007211 */ /* 0x000fe400078fe2ff */
[----:B------:R-:W-:-:S04]  /*d550*/  SHF.R.U32.HI R3, RZ, 0x1f, R2 ;  /* 0x0000001fff037819 */ /* 0x000fc80000011602 */
        /* <DEDUP_REMOVED lines=23> */
.L_x_11414:
        /* <DEDUP_REMOVED lines=23> */
.L_x_11416:
        /* <DEDUP_REMOVED lines=20> */
.L_x_11418:
        /* <DEDUP_REMOVED lines=16> */
.L_x_11417:
        /* <DEDUP_REMOVED lines=32> */
.L_x_11419:
        /* <DEDUP_REMOVED lines=19> */
.L_x_11491:
[----:B------:R-:W-:Y:S01]  /*ddb0*/  UMOV UR4, 0xffffffff ;  /* 0xffffffff00047882 */ /* 0x000fe20000000000 */
[----:B------:R-:W-:Y:S02]  /*ddc0*/  SHF.R.S32.HI R5, RZ, 0x1f, R0 ;  /* 0x0000001fff057819 */ /* 0x000fe40000011400 */
[----:B------:R-:W-:Y:S05]  /*ddd0*/  BRA.DIV UR4, `(.L_x_11421) ;  /* 0x0000003a04087947 */ /* 0x000fea000b800000 */
[----:B------:R-:W-:-:S13]  /*dde0*/  ELECT P6, URZ, PT ;  /* 0x00000000003f782f */ /* 0x000fda00038c0000 */
.L_x_11494:
        /* <DEDUP_REMOVED lines=22> */
.L_x_11423:
        /* <DEDUP_REMOVED lines=9> */
.L_x_11495:
        /* <DEDUP_REMOVED lines=11> */
.L_x_11425:
        /* <DEDUP_REMOVED lines=22> */
.L_x_11422:
        /* <DEDUP_REMOVED lines=55> */
.L_x_11427:
[----:B------:R-:W-:Y:S05]  /*e560*/  BSYNC B0 ;  /* 0x0000000000007941 */ /* 0x000fea0003800000 */
.L_x_11426:
        /* <DEDUP_REMOVED lines=8> */
.L_x_11496:
        /* <DEDUP_REMOVED lines=13> */
.L_x_11497:
        /* <DEDUP_REMOVED lines=11> */
.L_x_11432:
        /* <DEDUP_REMOVED lines=37> */
.L_x_11430:
[----:B------:R-:W-:Y:S05]  /*e9c0*/  BSYNC B0 ;  /* 0x0000000000007941 */ /* 0x000fea0003800000 */
.L_x_11429:
        /* <DEDUP_REMOVED lines=44> */
.L_x_11439:
[----:B-1----:R-:W1:Y:S01]  /*ec90*/  S2R R3, SR_CgaCtaId ;  /* 0x0000000000037919 */ /* 0x002e620000008800 */
[----:B------:R-:W-:-:S04]  /*eca0*/  MOV R2, 0x400 ;  /* 0x0000040000027802 */ /* 0x000fc80000000f00 */
[----:B-1----:R-:W-:Y:S02]  /*ecb0*/  LEA R2, R3, R2, 0x18 ;  /* 0x0000000203027211 */ /* 0x002fe400078ec0ff */
[----:B------:R-:W-:-:S03]  /*ecc0*/  SHF.L.U32 R3, R12, 0x1f, RZ ;  /* 0x0000001f0c037819 */ /* 0x000fc600000006ff */
[----:B------:R-:W-:-:S04]  /*ecd0*/  IMAD R2, R13, 0x8, R2 ;  /* 0x000000080d027824 */ /* 0x000fc800078e0202 */
[----:B------:R-:W1:Y:S02]  /*ece0*/  SYNCS.PHASECHK.TRANS64.TRYWAIT P0, [R2+URZ+0x32440], R3 ;  /* 0x03244003020075a7 */ /* 0x000e64000800017f */
[----:B-1----:R-:W-:Y:S05]  /*ecf0*/  @!P0 BRA `(.L_x_11440) ;  /* 0x0000002800a88947 */ /* 0x002fea0003800000 */
.L_x_11498:
        /* <DEDUP_REMOVED lines=11> */
.L_x_11441:
        /* <DEDUP_REMOVED lines=22> */
.L_x_11499:
        /* <DEDUP_REMOVED lines=8> */
.L_x_11443:
        /* <DEDUP_REMOVED lines=34> */
.L_x_11438:
[----:B------:R-:W-:Y:S05]  /*f1b0*/  BSYNC B2 ;  /* 0x0000000000027941 */ /* 0x000fea0003800000 */
.L_x_11437:
[----:B------:R-:W2:Y:S02]  /*f1c0*/  LDL.LU R2, [R1+0x14] ;  /* 0x0000140001027983 */ /* 0x000ea40000300800 */
[----:B--2---:R-:W-:-:S07]  /*f1d0*/  VIADD R8, R2, 0xfffffffd ;  /* 0xfffffffd02087836 */ /* 0x004fce0000000000 */
.L_x_11436:
[----:B------:R-:W-:Y:S05]  /*f1e0*/  BSYNC B1 ;  /* 0x0000000000017941 */ /* 0x000fea0003800000 */
.L_x_11435:
[----:B------:R-:W-:-:S13]  /*f1f0*/  ISETP.NE.AND P0, PT, R10, RZ, PT ;  /* 0x000000ff0a00720c */ /* 0x000fda0003f05270 */
[----:B------:R-:W-:Y:S05]  /*f200*/  @!P0 BRA `(.L_x_11434) ;  /* 0x0000000c009c8947 */ /* 0x000fea0003800000 */
.L_x_11458:
        /* <DEDUP_REMOVED lines=10> */
[----:B------:R-:W-:Y:S01]  /*f2b0*/  ISETP.NE.U32.AND P0, PT, RZ, UR38, PT ;  /* 0x00000026ff007c0c */ /* 0x000fe2000bf05070 */
[----:B------:R-:W-:-:S03]  /*f2c0*/  IMAD.MOV.U32 R3, RZ, RZ, R8 ;  /* 0x000000ffff037224 */ /* 0x000fc600078e0008 */
[----:B------:R-:W-:-:S13]  /*f2d0*/  ISETP.NE.AND.EX P0, PT, RZ, UR39, PT, P0 ;  /* 0x00000027ff007c0c */ /* 0x000fda000bf05300 */
[----:B------:R-:W-:Y:S05]  /*f2e0*/  @!P0 BRA `(.L_x_11446) ;  /* 0x0000000000488947 */ /* 0x000fea0003800000 */
[----:B------:R-:W1:Y:S01]  /*f2f0*/  LDC R9, c[0x0][0x41c] ;  /* 0x00010700ff097b82 */ /* 0x000e620000000800 */
[----:B0-----:R-:W-:Y:S01]  /*f300*/  IMAD.MOV.U32 R12, RZ, RZ, R8 ;  /* 0x000000ffff0c7224 */ /* 0x001fe200078e0008 */
[----:B------:R-:W-:Y:S01]  /*f310*/  ULDC.64 UR4, c[0x0][0x208] ;  /* 0x0000820000047ab9 */ /* 0x000fe20000000a00 */
        /* <DEDUP_REMOVED lines=13> */
[----:B------:R-:W-:Y:S02]  /*f3f0*/  IMAD R3, R9, R3, R8 ;  /* 0x0000000309037224 */ /* 0x000fe400078e0208 */
[----:B------:R1:W5:Y:S05]  /*f400*/  LDG.E R9, desc[UR4][R6.64] ;  /* 0x0000000406097981 */ /* 0x00036a000c1e1900 */
.L_x_11446:
[----:B-1----:R-:W1:Y:S01]  /*f410*/  S2R R6, SR_CgaCtaId ;  /* 0x0000000000067919 */ /* 0x002e620000008800 */
[----:B------:R-:W-:Y:S02]  /*f420*/  MOV R2, 0x400 ;  /* 0x0000040000027802 */ /* 0x000fe40000000f00 */
[----:B------:R-:W-:Y:S02]  /*f430*/  SHF.L.U32 R7, R11, 0x1f, RZ ;  /* 0x0000001f0b077819 */ /* 0x000fe400000006ff */
[----:B-1----:R-:W-:-:S05]  /*f440*/  LEA R2, R6, R2, 0x18 ;  /* 0x0000000206027211 */ /* 0x002fca00078ec0ff */
[----:B------:R-:W-:-:S04]  /*f450*/  IMAD R2, R10, 0x8, R2 ;  /* 0x000000080a027824 */ /* 0x000fc800078e0202 */
[----:B------:R-:W1:Y:S02]  /*f460*/  SYNCS.PHASECHK.TRANS64.TRYWAIT P0, [R2+URZ+0x32440], R7 ;  /* 0x03244007020075a7 */ /* 0x000e64000800017f */
[----:B-1----:R-:W-:Y:S05]  /*f470*/  @!P0 BRA `(.L_x_11447) ;  /* 0x0000002000f08947 */ /* 0x002fea0003800000 */
.L_x_11500:
        /* <DEDUP_REMOVED lines=11> */
.L_x_11448:
        /* <DEDUP_REMOVED lines=21> */
.L_x_11501:
        /* <DEDUP_REMOVED lines=8> */
.L_x_11450:
        /* <DEDUP_REMOVED lines=33> */
.L_x_11445:
[----:B------:R-:W-:Y:S05]  /*f910*/  BSYNC B1 ;  /* 0x0000000000017941 */ /* 0x000fea0003800000 */
.L_x_11444:
        /* <DEDUP_REMOVED lines=31> */
.L_x_11453:
[----:B------:R-:W2:Y:S01]  /*fb10*/  S2R R3, SR_CgaCtaId ;  /* 0x0000000000037919 */ /* 0x000ea20000008800 */
[----:B------:R-:W-:-:S04]  /*fb20*/  MOV R2, 0x400 ;  /* 0x0000040000027802 */ /* 0x000fc80000000f00 */
[----:B--2---:R-:W-:Y:S02]  /*fb30*/  LEA R2, R3, R2, 0x18 ;  /* 0x0000000203027211 */ /* 0x004fe400078ec0ff */
[----:B------:R-:W-:-:S03]  /*fb40*/  SHF.L.U32 R3, R12, 0x1f, RZ ;  /* 0x0000001f0c037819 */ /* 0x000fc600000006ff */
[----:B------:R-:W-:-:S04]  /*fb50*/  IMAD R2, R13, 0x8, R2 ;  /* 0x000000080d027824 */ /* 0x000fc800078e0202 */
[----:B------:R-:W2:Y:S02]  /*fb60*/  SYNCS.PHASECHK.TRANS64.TRYWAIT P0, [R2+URZ+0x32440], R3 ;  /* 0x03244003020075a7 */ /* 0x000ea4000800017f */
[----:B--2---:R-:W-:Y:S05]  /*fb70*/  @!P0 BRA `(.L_x_11454) ;  /* 0x0000001c00588947 */ /* 0x004fea0003800000 */
.L_x_11502:
        /* <DEDUP_REMOVED lines=11> */
.L_x_11455:
        /* <DEDUP_REMOVED lines=22> */
.L_x_11503:
        /* <DEDUP_REMOVED lines=8> */
.L_x_11457:
        /* <DEDUP_REMOVED lines=34> */
.L_x_11452:
[----:B------:R-:W-:Y:S05]  /*10030*/  BSYNC B1 ;  /* 0x0000000000017941 */ /* 0x000fea0003800000 */
.L_x_11451:
[C---:B------:R-:W-:Y:S01]  /*10040*/  ISETP.GT.AND P0, PT, R8.reuse, 0x1, PT ;  /* 0x000000010800780c */ /* 0x040fe20003f04270 */
[----:B------:R-:W-:-:S04]  /*10050*/  VIADD R2, R8, 0xfffffffe ;  /* 0xfffffffe08027836 */ /* 0x000fc80000000000 */
[----:B------:R-:W-:-:S08]  /*10060*/  IMAD.MOV.U32 R8, RZ, RZ, R2 ;  /* 0x000000ffff087224 */ /* 0x000fd000078e0002 */
[----:B------:R-:W-:Y:S05]  /*10070*/  @P0 BRA `(.L_x_11458) ;  /* 0xfffffff000640947 */ /* 0x000fea000383ffff */
.L_x_11434:
[----:B------:R-:W-:Y:S05]  /*10080*/  BSYNC B0 ;  /* 0x0000000000007941 */ /* 0x000fea0003800000 */
.L_x_11433:
        /* <DEDUP_REMOVED lines=14> */
[----:B------:R-:W2:Y:S01]  /*10170*/  FLO.U32 R4, UR4 ;  /* 0x0000000400047d00 */ /* 0x000ea200080e0000 */
[----:B------:R-:W-:-:S07]  /*10180*/  ULDC.64 UR6, c[0x0][0x208] ;  /* 0x0000820000067ab9 */ /* 0x000fce0000000a00 */
        /* <DEDUP_REMOVED lines=8> */
.L_x_11460:
[----:B------:R-:W-:Y:S05]  /*10210*/  BSYNC B0 ;  /* 0x0000000000007941 */ /* 0x000fea0003800000 */
.L_x_11459:
[----:B-1----:R-:W2:Y:S02]  /*10220*/  LDL.LU R2, [R1+0x4] ;  /* 0x0000040001027983 */ /* 0x002ea40000300800 */
[----:B--2---:R-:W-:-:S05]  /*10230*/  LOP3.LUT R2, R2, R0, RZ, 0x3c, !PT ;  /* 0x0000000002027212 */ /* 0x004fca00078e3cff */
[----:B------:R1:W-:Y:S02]  /*10240*/  STL [R1+0x4], R2 ;  /* 0x0000040201007387 */ /* 0x0003e40000100800 */
.L_x_11415:
[----:B------:R-:W-:Y:S05]  /*10250*/  BSYNC B6 ;  /* 0x0000000000067941 */ /* 0x000fea0003800000 */
.L_x_11413:
[----:B------:R-:W-:-:S03]  /*10260*/  UMOV UR4, 0xffffffff ;  /* 0xffffffff00047882 */ /* 0x000fc60000000000 */
[----:B------:R-:W-:Y:S05]  /*10270*/  BRA.DIV UR4, `(.L_x_11461) ;  /* 0x0000001604c07947 */ /* 0x000fea000b800000 */
[----:B------:R2:W3:Y:S04]  /*10280*/  SHFL.IDX PT, R4, R16, RZ, 0x1f ;  /* 0x00001fff10047589 */ /* 0x0004e800000e0000 */
[----:B------:R2:W4:Y:S02]  /*10290*/  SHFL.IDX PT, R7, R16, 0x1, 0x1f ;  /* 0x00201f0010077f89 */ /* 0x00052400000e0000 */
.L_x_11507:
        /* <DEDUP_REMOVED lines=12> */
[----:B0-----:R-:W-:-:S05]  /*10360*/  IMAD.WIDE R2, R5, 0x4, R2 ;  /* 0x0000000405027825 */ /* 0x001fca00078e0202 */
[----:B------:R0:W5:Y:S02]  /*10370*/  LDG.E R17, desc[UR4][R2.64] ;  /* 0x0000000402117981 */ /* 0x000164000c1e1900 */
.L_x_11463:
[----:B------:R-:W-:Y:S05]  /*10380*/  BSYNC B0 ;  /* 0x0000000000007941 */ /* 0x000fea0003800000 */
.L_x_11462:
        /* <DEDUP_REMOVED lines=23> */
.L_x_11515:
[----:B------:R-:W-:Y:S02]  /*10500*/  ULDC UR4, c[0x0][0xd10] ;  /* 0x0003440000047ab9 */ /* 0x000fe40000000800 */
[----:B------:R-:W-:-:S04]  /*10510*/  IMAD.U32 R5, RZ, RZ, UR4 ;  /* 0x00000004ff057e24 */ /* 0x000fc8000f8e00ff */
[----:B-1----:R-:W-:-:S04]  /*10520*/  IMAD R14, R14, R5, RZ ;  /* 0x000000050e0e7224 */ /* 0x002fc800078e02ff */
[----:B----4-:R-:W-:-:S05]  /*10530*/  IMAD.IADD R7, R7, 0x1, R14 ;  /* 0x0000000107077824 */ /* 0x010fca00078e020e */
[----:B---3--:R-:W-:-:S13]  /*10540*/  ISETP.GT.AND P0, PT, R7, R4, PT ;  /* 0x000000040700720c */ /* 0x008fda0003f04270 */
[----:B------:R-:W-:Y:S05]  /*10550*/  @P0 BRA `(.L_x_11465) ;  /* 0x0000000000b80947 */ /* 0x000fea0003800000 */
[----:B------:R-:W1:Y:S02]  /*10560*/  LDC R0, c[0x0][0xd14] ;  /* 0x00034500ff007b82 */ /* 0x000e640000000800 */
.L_x_11470:
        /* <DEDUP_REMOVED lines=15> */
.L_x_11468:
[----:B------:R-:W-:Y:S05]  /*10660*/  BSYNC B0 ;  /* 0x0000000000007941 */ /* 0x000fea0003800000 */
.L_x_11467:
        /* <DEDUP_REMOVED lines=23> */
.L_x_11523:
[----:B------:R-:W-:Y:S02]  /*107e0*/  ULDC UR4, c[0x0][0xd10] ;  /* 0x0003440000047ab9 */ /* 0x000fe40000000800 */
[----:B------:R-:W-:-:S04]  /*107f0*/  IMAD.U32 R5, RZ, RZ, UR4 ;  /* 0x00000004ff057e24 */ /* 0x000fc8000f8e00ff */
[----:B-1----:R-:W-:-:S04]  /*10800*/  IMAD R14, R14, R5, RZ ;  /* 0x000000050e0e7224 */ /* 0x002fc800078e02ff */
[----:B------:R-:W-:-:S05]  /*10810*/  IMAD.IADD R7, R14, 0x1, R7 ;  /* 0x000000010e077824 */ /* 0x000fca00078e0207 */
[----:B------:R-:W-:-:S13]  /*10820*/  ISETP.GT.AND P0, PT, R7, R4, PT ;  /* 0x000000040700720c */ /* 0x000fda0003f04270 */
[----:B------:R-:W-:Y:S05]  /*10830*/  @!P0 BRA `(.L_x_11470) ;  /* 0xfffffffc004c8947 */ /* 0x000fea000383ffff */
.L_x_11465:
        /* <DEDUP_REMOVED lines=8> */
.L_x_11527:
[----:B------:R-:W-:Y:S01]  /*108c0*/  ISETP.NE.AND P0, PT, R3, RZ, PT ;  /* 0x000000ff0300720c */ /* 0x000fe20003f05270 */
[----:B------:R-:W-:-:S12]  /*108d0*/  IMAD.MOV.U32 R7, RZ, RZ, RZ ;  /* 0x000000ffff077224 */ /* 0x000fd800078e00ff */
[----:B------:R-:W-:Y:S05]  /*108e0*/  @!P0 BRA `(.L_x_11472) ;  /* 0x0000000000108947 */ /* 0x000fea0003800000 */
[----:B------:R-:W-:Y:S01]  /*108f0*/  UMOV UR4, 0xffffffff ;  /* 0xffffffff00047882 */ /* 0x000fe20000000000 */
[----:B------:R-:W-:Y:S02]  /*10900*/  VIADD R12, R6, 0xffffffff ;  /* 0xffffffff060c7836 */ /* 0x000fe40000000000 */
[----:B------:R-:W-:Y:S05]  /*10910*/  BRA.DIV UR4, `(.L_x_11473) ;  /* 0x0000001a044c7947 */ /* 0x000fea000b800000 */
[----:B------:R3:W4:Y:S02]  /*10920*/  SHFL.IDX PT, R7, R2, R12, 0x1f ;  /* 0x00001f0c02077589 */ /* 0x00072400000e0000 */
.L_x_11472:
[----:B0--3--:R-:W0:Y:S01]  /*10930*/  LDC.64 R2, c[0x0][0xd68] ;  /* 0x00035a00ff027b82 */ /* 0x009e220000000a00 */
[----:B------:R-:W-:Y:S01]  /*10940*/  IMAD.IADD R19, R6, 0x1, R19 ;  /* 0x0000000106137824 */ /* 0x000fe200078e0213 */
[----:B------:R-:W-:-:S03]  /*10950*/  ULDC.64 UR4, c[0x0][0x208] ;  /* 0x0000820000047ab9 */ /* 0x000fc60000000a00 */
[----:B0-----:R-:W-:-:S05]  /*10960*/  IMAD.WIDE R2, R19, 0x4, R2 ;  /* 0x0000000413027825 */ /* 0x001fca00078e0202 */
[----:B------:R0:W1:Y:S01]  /*10970*/  LDG.E R8, desc[UR4][R2.64] ;  /* 0x0000000402087981 */ /* 0x000062000c1e1900 */
[----:B----4-:R-:W-:Y:S02]  /*10980*/  IMAD R16, R7, R5, R16 ;  /* 0x0000000507107224 */ /* 0x010fe400078e0210 */
[----:B0-----:R-:W-:Y:S02]  /*10990*/  IMAD.MOV.U32 R2, RZ, RZ, RZ ;  /* 0x000000ffff027224 */ /* 0x001fe400078e00ff */
[----:B-12---:R-:W-:-:S05]  /*109a0*/  IMAD R6, R17, R8, RZ ;  /* 0x0000000811067224 */ /* 0x006fca00078e02ff */
        /* <DEDUP_REMOVED lines=60> */
.L_x_11466:
[----:B------:R-:W-:Y:S01]  /*10d70*/  UMOV UR4, URZ ;  /* 0x0000003f00047c82 */ /* 0x000fe20008000000 */
[----:B------:R-:W-:Y:S01]  /*10d80*/  UMOV UR5, URZ ;  /* 0x0000003f00057c82 */ /* 0x000fe20008000000 */
[----:B------:R-:W-:Y:S01]  /*10d90*/  ULDC UR6, c[0x0][0xd14] ;  /* 0x0003450000067ab9 */ /* 0x000fe20000000800 */
[----:B--2---:R-:W-:Y:S02]  /*10da0*/  IMAD.MOV.U32 R16, RZ, RZ, R4 ;  /* 0x000000ffff107224 */ /* 0x004fe400078e0004 */
[----:B------:R-:W-:Y:S02]  /*10db0*/  IMAD.U32 R17, RZ, RZ, UR4 ;  /* 0x00000004ff117e24 */ /* 0x000fe4000f8e00ff */
[----:B------:R-:W-:Y:S02]  /*10dc0*/  IMAD.U32 R18, RZ, RZ, UR5 ;  /* 0x00000005ff127e24 */ /* 0x000fe4000f8e00ff */
[----:B------:R-:W-:-:S07]  /*10dd0*/  IMAD.U32 R19, RZ, RZ, UR6 ;  /* 0x00000006ff137e24 */ /* 0x000fce000f8e00ff */
.L_x_11474:
        /* <DEDUP_REMOVED lines=12> */
.L_x_11409:
        /* <DEDUP_REMOVED lines=11> */
.L_x_11530:
[----:B------:R-:W-:-:S03]  /*10f50*/  UMOV UR4, 0xffffffff ;  /* 0xffffffff00047882 */ /* 0x000fc60000000000 */
[----:B------:R-:W-:Y:S05]  /*10f60*/  BRA.DIV UR4, `(.L_x_11477) ;  /* 0x0000001204f47947 */ /* 0x000fea000b800000 */
[----:B--2---:R-:W2:Y:S02]  /*10f70*/  S2R R2, SR_TID.X ;  /* 0x0000000000027919 */ /* 0x004ea40000002100 */
[----:B--2---:R-:W-:-:S04]  /*10f80*/  SHF.R.U32.HI R2, RZ, 0x5, R2 ;  /* 0x00000005ff027819 */ /* 0x004fc80000011602 */
[----:B------:R-:W-:-:S05]  /*10f90*/  LOP3.LUT R2, R2, 0x3, RZ, 0xc0, !PT ;  /* 0x0000000302027812 */ /* 0x000fca00078ec0ff */
[----:B------:R2:W3:Y:S02]  /*10fa0*/  SHFL.IDX PT, R14, R2, RZ, 0x1f ;  /* 0x00001fff020e7589 */ /* 0x0004e400000e0000 */
.L_x_11533:
[----:B---3--:R-:W-:Y:S01]  /*10fb0*/  ISETP.NE.AND P0, PT, R14, RZ, PT ;  /* 0x000000ff0e00720c */ /* 0x008fe20003f05270 */
[----:B------:R-:W-:-:S12]  /*10fc0*/  BSSY B0, `(.L_x_11478) ;  /* 0x0000029000007945 */ /* 0x000fd80003800000 */
[----:B------:R-:W-:Y:S05]  /*10fd0*/  @P0 BRA `(.L_x_11479) ;  /* 0x00000000009c0947 */ /* 0x000fea0003800000 */
[----:B------:R-:W-:-:S03]  /*10fe0*/  UMOV UR4, 0xffffffff ;  /* 0xffffffff00047882 */ /* 0x000fc60000000000 */
[----:B------:R-:W-:Y:S05]  /*10ff0*/  BRA.DIV UR4, `(.L_x_11480) ;  /* 0x0000001604047947 */ /* 0x000fea000b800000 */
[----:B------:R-:W-:-:S13]  /*11000*/  ELECT P6, URZ, PT ;  /* 0x00000000003f782f */ /* 0x000fda00038c0000 */
.L_x_11536:
        /* <DEDUP_REMOVED lines=8> */
.L_x_11481:
        /* <DEDUP_REMOVED lines=14> */
.L_x_11537:
[----:B------:R-:W2:Y:S02]  /*11170*/  SYNCS.PHASECHK.TRANS64.TRYWAIT P0, [R7+URZ], R2 ;  /* 0x00000002070075a7 */ /* 0x000ea4000800017f */
[----:B--2---:R-:W-:Y:S05]  /*11180*/  @!P0 BRA `(.L_x_11483) ;  /* 0x0000001000d48947 */ /* 0x004fea0003800000 */
.L_x_11538:
[----:B------:R-:W-:Y:S05]  /*11190*/  @!P2 BRA `(.L_x_11484) ;  /* 0x000000000004a947 */ /* 0x000fea0003800000 */
[----:B------:R-:W-:Y:S01]  /*111a0*/  BPT.TRAP 0x1 ;  /* 0x000000040000795c */ /* 0x000fe20000300000 */
.L_x_11484:
[----:B------:R-:W3:Y:S01]  /*111b0*/  LDL.LU R4, [R1] ;  /* 0x0000000001047983 */ /* 0x000ee20000300800 */
[----:B------:R-:W-:-:S04]  /*111c0*/  VIADD R0, R0, 0x32460 ;  /* 0x0003246000007836 */ /* 0x000fc80000000000 */
[----:B---3--:R-:W-:-:S04]  /*111d0*/  IMAD R4, R4, 0x8, R0 ;  /* 0x0000000804047824 */ /* 0x008fc800078e0200 */
[----:B------:R-:W3:Y:S02]  /*111e0*/  SYNCS.PHASECHK.TRANS64.TRYWAIT P0, [R4+URZ], R5 ;  /* 0x00000005040075a7 */ /* 0x000ee4000800017f */
[----:B---3--:R-:W-:Y:S05]  /*111f0*/  @!P0 BRA `(.L_x_11485) ;  /* 0x0000001000cc8947 */ /* 0x008fea0003800000 */
.L_x_11539:
[----:B------:R-:W-:-:S07]  /*11200*/  IMAD R3, R3, 0x8, R0 ;  /* 0x0000000803037824 */ /* 0x000fce00078e0200 */
.L_x_11486:
[----:B----4-:R4:W0:Y:S02]  /*11210*/  SYNCS.PHASECHK.TRANS64.TRYWAIT P0, [R3+URZ], R2 ;  /* 0x00000002030075a7 */ /* 0x010824000800017f */
[----:B0-----:R-:W-:Y:S05]  /*11220*/  @!P0 NANOSLEEP.SYNCS 0x989680 ;  /* 0x009896800000895d */ /* 0x001fea0003900000 */
[----:B------:R-:W0:Y:S02]  /*11230*/  @!P0 SYNCS.PHASECHK.TRANS64 P0, [R3+URZ], R2 ;  /* 0x00000002030085a7 */ /* 0x000e24000800007f */
[----:B0-----:R-:W-:Y:S05]  /*11240*/  @!P0 BRA `(.L_x_11486) ;  /* 0xfffffffc00f08947 */ /* 0x001fea000383ffff */
.L_x_11479:
[----:B------:R-:W-:Y:S05]  /*11250*/  BSYNC B0 ;  /* 0x0000000000007941 */ /* 0x000fea0003800000 */
.L_x_11478:
[----:B------:R-:W-:Y:S05]  /*11260*/  EXIT ;  /* 0x000000000000794d */ /* 0x000fea0003800000 */
.L_x_11352:
[----:B0-----:R0:W1:Y:S02]  /*11270*/  SYNCS.PHASECHK.TRANS64.TRYWAIT P0, [R5+URZ+0x32400], R2 ;  /* 0x03240002050075a7 */ /* 0x001064000800017f */
[----:B-1----:R-:W-:Y:S05]  /*11280*/  @!P0 NANOSLEEP.SYNCS 0x989680 ;  /* 0x009896800000895d */ /* 0x002fea0003900000 */
[----:B------:R-:W1:Y:S02]  /*11290*/  @!P0 SYNCS.PHASECHK.TRANS64 P0, [R5+URZ+0x32400], R2 ;  /* 0x03240002050085a7 */ /* 0x000e64000800007f */
[----:B-1----:R-:W-:Y:S05]  /*112a0*/  @!P0 BRA `(.L_x_11352) ;  /* 0xfffffffc00f08947 */ /* 0x002fea000383ffff */
[----:B------:R-:W-:Y:S05]  /*112b0*/  BRA `(.L_x_11487) ;  /* 0xffffff0800007947 */ /* 0x000fea000383ffff */
.L_x_11356:
[----:B--2---:R2:W3:Y:S02]  /*112c0*/  SYNCS.PHASECHK.TRANS64.TRYWAIT P1, [R0+URZ+0x32430], R3 ;  /* 0x03243003000075a7 */ /* 0x0044e4000802017f */
[----:B---3--:R-:W-:Y:S05]  /*112d0*/  @!P1 NANOSLEEP.SYNCS 0x989680 ;  /* 0x009896800000995d */ /* 0x008fea0003900000 */
[----:B------:R-:W3:Y:S02]  /*112e0*/  @!P1 SYNCS.PHASECHK.TRANS64 P1, [R0+URZ+0x32430], R3 ;  /* 0x03243003000095a7 */ /* 0x000ee4000802007f */
[----:B---3--:R-:W-:Y:S05]  /*112f0*/  @!P1 BRA `(.L_x_11356) ;  /* 0xfffffffc00f09947 */ /* 0x008fea000383ffff */
[----:B------:R-:W-:Y:S05]  /*11300*/  BRA `(.L_x_11355) ;  /* 0xffffff0800307947 */ /* 0x000fea000383ffff */
.L_x_11357:
[----:B---3--:R3:W4:Y:S02]  /*11310*/  SYNCS.PHASECHK.TRANS64.TRYWAIT P1, [R5+URZ+0x32410], R2 ;  /* 0x03241002050075a7 */ /* 0x008724000802017f */
[----:B----4-:R-:W-:Y:S05]  /*11320*/  @!P1 NANOSLEEP.SYNCS 0x989680 ;  /* 0x009896800000995d */ /* 0x010fea0003900000 */
[----:B------:R-:W4:Y:S02]  /*11330*/  @!P1 SYNCS.PHASECHK.TRANS64 P1, [R5+URZ+0x32410], R2 ;  /* 0x03241002050095a7 */ /* 0x000f24000802007f */
[----:B----4-:R-:W-:Y:S05]  /*11340*/  @!P1 BRA `(.L_x_11357) ;  /* 0xfffffffc00f09947 */ /* 0x010fea000383ffff */
[----:B------:R-:W-:Y:S05]  /*11350*/  BRA `(.L_x_11488) ;  /* 0xffffff0800dc7947 */ /* 0x000fea000383ffff */
.L_x_11361:
[----:B------:R0:W0:Y:S02]  /*11360*/  SYNCS.PHASECHK.TRANS64.TRYWAIT P1, [R0+URZ+0x32450], R3 ;  /* 0x03245003000075a7 */ /* 0x000024000802017f */
[----:B0-----:R-:W-:Y:S05]  /*11370*/  @!P1 NANOSLEEP.SYNCS 0x989680 ;  /* 0x009896800000995d */ /* 0x001fea0003900000 */
[----:B------:R-:W0:Y:S02]  /*11380*/  @!P1 SYNCS.PHASECHK.TRANS64 P1, [R0+URZ+0x32450], R3 ;  /* 0x03245003000095a7 */ /* 0x000e24000802007f */
[----:B0-----:R-:W-:Y:S05]  /*11390*/  @!P1 BRA `(.L_x_11361) ;  /* 0xfffffffc00f09947 */ /* 0x001fea000383ffff */
[----:B------:R-:W-:Y:S05]  /*113a0*/  BRA `(.L_x_11360) ;  /* 0xffffff0800e87947 */ /* 0x000fea000383ffff */
.L_x_11366:
[----:B-1----:R-:W-:-:S04]  /*113b0*/  IMAD.U32 R20, RZ, RZ, UR5 ;  /* 0x00000005ff147e24 */ /* 0x002fc8000f8e00ff */
[----:B------:R1:W2:Y:S03]  /*113c0*/  SYNCS.PHASECHK.TRANS64.TRYWAIT P2, [R20+URZ+0x32430], R13 ;  /* 0x0324300d140075a7 */ /* 0x0002a6000804017f */
[----:B--2---:R-:W-:Y:S05]  /*113d0*/  @!P2 NANOSLEEP.SYNCS 0x989680 ;  /* 0x009896800000a95d */ /* 0x004fea0003900000 */
[----:B------:R-:W2:Y:S02]  /*113e0*/  @!P2 SYNCS.PHASECHK.TRANS64 P2, [R20+URZ+0x32430], R13 ;  /* 0x0324300d1400a5a7 */ /* 0x000ea4000804007f */
[----:B--2---:R-:W-:Y:S05]  /*113f0*/  @!P2 BRA `(.L_x_11366) ;  /* 0xfffffffc00eca947 */ /* 0x004fea000383ffff */
[----:B------:R-:W-:Y:S05]  /*11400*/  BRA `(.L_x_11365) ;  /* 0xffffff2c00607947 */ /* 0x000fea000383ffff */
.L_x_11370:
[----:B-1----:R-:W-:-:S04]  /*11410*/  IMAD.U32 R20, RZ, RZ, UR5 ;  /* 0x00000005ff147e24 */ /* 0x002fc8000f8e00ff */
[----:B------:R1:W3:Y:S03]  /*11420*/  SYNCS.PHASECHK.TRANS64.TRYWAIT P2, [R20+URZ+0x32450], R13 ;  /* 0x0324500d140075a7 */ /* 0x0002e6000804017f */
[----:B---3--:R-:W-:Y:S05]  /*11430*/  @!P2 NANOSLEEP.SYNCS 0x989680 ;  /* 0x009896800000a95d */ /* 0x008fea0003900000 */
[----:B------:R-:W3:Y:S02]  /*11440*/  @!P2 SYNCS.PHASECHK.TRANS64 P2, [R20+URZ+0x32450], R13 ;  /* 0x0324500d1400a5a7 */ /* 0x000ee4000804007f */
[----:B---3--:R-:W-:Y:S05]  /*11450*/  @!P2 BRA `(.L_x_11370) ;  /* 0xfffffffc00eca947 */ /* 0x008fea000383ffff */
[----:B------:R-:W-:Y:S05]  /*11460*/  BRA `(.L_x_11369) ;  /* 0xffffff2c00dc7947 */ /* 0x000fea000383ffff */
.L_x_11376:
[----:B--2---:R-:W-:-:S04]  /*11470*/  IMAD.U32 R20, RZ, RZ, UR5 ;  /* 0x00000005ff147e24 */ /* 0x004fc8000f8e00ff */
[----:B------:R2:W3:Y:S03]  /*11480*/  SYNCS.PHASECHK.TRANS64.TRYWAIT P2, [R20+URZ+0x32430], R13 ;  /* 0x0324300d140075a7 */ /* 0x0004e6000804017f */
[----:B---3--:R-:W-:Y:S05]  /*11490*/  @!P2 NANOSLEEP.SYNCS 0x989680 ;  /* 0x009896800000a95d */ /* 0x008fea0003900000 */
[----:B------:R-:W3:Y:S02]  /*114a0*/  @!P2 SYNCS.PHASECHK.TRANS64 P2, [R20+URZ+0x32430], R13 ;  /* 0x0324300d1400a5a7 */ /* 0x000ee4000804007f */
[----:B---3--:R-:W-:Y:S05]  /*114b0*/  @!P2 BRA `(.L_x_11376) ;  /* 0xfffffffc00eca947 */ /* 0x008fea000383ffff */
[----:B------:R-:W-:Y:S05]  /*114c0*/  BRA `(.L_x_11375) ;  /* 0xffffff5400b87947 */ /* 0x000fea000383ffff */
.L_x_11380:
[----:B--2---:R-:W-:-:S04]  /*114d0*/  IMAD.U32 R20, RZ, RZ, UR5 ;  /* 0x00000005ff147e24 */ /* 0x004fc8000f8e00ff */
[----:B------:R2:W4:Y:S03]  /*114e0*/  SYNCS.PHASECHK.TRANS64.TRYWAIT P2, [R20+URZ+0x32450], R13 ;  /* 0x0324500d140075a7 */ /* 0x000526000804017f */
[----:B----4-:R-:W-:Y:S05]  /*114f0*/  @!P2 NANOSLEEP.SYNCS 0x989680 ;  /* 0x009896800000a95d */ /* 0x010fea0003900000 */
[----:B------:R-:W4:Y:S02]  /*11500*/  @!P2 SYNCS.PHASECHK.TRANS64 P2, [R20+URZ+0x32450], R13 ;  /* 0x0324500d1400a5a7 */ /* 0x000f24000804007f */
[----:B----4-:R-:W-:Y:S05]  /*11510*/  @!P2 BRA `(.L_x_11380) ;  /* 0xfffffffc00eca947 */ /* 0x010fea000383ffff */
[----:B------:R-:W-:Y:S05]  /*11520*/  BRA `(.L_x_11379) ;  /* 0xffffff5800347947 */ /* 0x000fea000383ffff */
.L_x_11420:
        /* <DEDUP_REMOVED lines=11> */
.L_x_11490:
[----:B------:R-:W-:Y:S05]  /*115e0*/  BSYNC B0 ;  /* 0x0000000000007941 */ /* 0x000fea0003800000 */
.L_x_11489:
[----:B------:R-:W-:Y:S05]  /*115f0*/  BRA `(.L_x_11491) ;  /* 0xffffffc400ec7947 */ /* 0x000fea000383ffff */
.L_x_11421:
[----:B------:R-:W-:Y:S01]  /*11600*/  BSSY B0, `(.L_x_11492) ;  /* 0x0000006000007945 */ /* 0x000fe20003800000 */
[----:B------:R-:W-:-:S07]  /*11610*/  IMAD.MOV.U32 R15, RZ, RZ, -0x1 ;  /* 0xffffffffff0f7424 */ /* 0x000fce00078e00ff */
[----:B------:R-:W-:Y:S05]  /*11620*/  WARPSYNC.COLLECTIVE R15, `(.L_x_11493) ;  /* 0x000000000f0c7348 */ /* 0x000fea0003c00000 */
[----:B------:R-:W-:Y:S02]  /*11630*/  ELECT P6, UR62, PT ;  /* 0x00000000003e782f */ /* 0x000fe400038c0000 */
[----:B------:R-:W-:Y:S01]  /*11640*/  MOV R14, UR62 ;  /* 0x0000003e000e7c02 */ /* 0x000fe20008000f00 */
[----:B------:R-:W-:Y:S10]  /*11650*/  ENDCOLLECTIVE ;  /* 0x000000000000791b */ /* 0x000ff40003800000 */
.L_x_11493:
[----:B------:R-:W-:Y:S05]  /*11660*/  BSYNC B0 ;  /* 0x0000000000007941 */ /* 0x000fea0003800000 */
.L_x_11492:
[----:B------:R-:W-:Y:S05]  /*11670*/  BRA `(.L_x_11494) ;  /* 0xffffffc400dc7947 */ /* 0x000fea000383ffff */
.L_x_11424:
[----:B0-----:R0:W1:Y:S02]  /*11680*/  SYNCS.PHASECHK.TRANS64.TRYWAIT P0, [R8+URZ+0x32440], R10 ;  /* 0x0324400a080075a7 */ /* 0x001064000800017f */
[----:B-1----:R-:W-:Y:S05]  /*11690*/  @!P0 NANOSLEEP.SYNCS 0x989680 ;  /* 0x009896800000895d */ /* 0x002fea0003900000 */
[----:B------:R-:W1:Y:S02]  /*116a0*/  @!P0 SYNCS.PHASECHK.TRANS64 P0, [R8+URZ+0x32440], R10 ;  /* 0x0324400a080085a7 */ /* 0x000e64000800007f */
[----:B-1----:R-:W-:Y:S05]  /*116b0*/  @!P0 BRA `(.L_x_11424) ;  /* 0xfffffffc00f08947 */ /* 0x002fea000383ffff */
[----:B------:R-:W-:Y:S05]  /*116c0*/  BRA `(.L_x_11495) ;  /* 0xffffffc800447947 */ /* 0x000fea000383ffff */
.L_x_11428:
        /* <DEDUP_REMOVED lines=8> */
.L_x_11431:
[----:B0-----:R0:W1:Y:S02]  /*11750*/  SYNCS.PHASECHK.TRANS64.TRYWAIT P0, [R11+URZ+0x32460], R6 ;  /* 0x032460060b0075a7 */ /* 0x001064000800017f */
[----:B-1----:R-:W-:Y:S05]  /*11760*/  @!P0 NANOSLEEP.SYNCS 0x989680 ;  /* 0x009896800000895d */ /* 0x002fea0003900000 */
[----:B------:R-:W1:Y:S02]  /*11770*/  @!P0 SYNCS.PHASECHK.TRANS64 P0, [R11+URZ+0x32460], R6 ;  /* 0x032460060b0085a7 */ /* 0x000e64000800007f */
[----:B-1----:R-:W-:Y:S05]  /*11780*/  @!P0 BRA `(.L_x_11431) ;  /* 0xfffffffc00f08947 */ /* 0x002fea000383ffff */
[----:B------:R-:W-:Y:S05]  /*11790*/  BRA `(.L_x_11497) ;  /* 0xffffffcc00c87947 */ /* 0x000fea000383ffff */
.L_x_11440:
[----:B-1----:R1:W2:Y:S02]  /*117a0*/  SYNCS.PHASECHK.TRANS64.TRYWAIT P0, [R2+URZ+0x32440], R3 ;  /* 0x03244003020075a7 */ /* 0x0022a4000800017f */
[----:B--2---:R-:W-:Y:S05]  /*117b0*/  @!P0 NANOSLEEP.SYNCS 0x989680 ;  /* 0x009896800000895d */ /* 0x004fea0003900000 */
[----:B------:R-:W2:Y:S02]  /*117c0*/  @!P0 SYNCS.PHASECHK.TRANS64 P0, [R2+URZ+0x32440], R3 ;  /* 0x03244003020085a7 */ /* 0x000ea4000800007f */
[----:B--2---:R-:W-:Y:S05]  /*117d0*/  @!P0 BRA `(.L_x_11440) ;  /* 0xfffffffc00f08947 */ /* 0x004fea000383ffff */
[----:B------:R-:W-:Y:S05]  /*117e0*/  BRA `(.L_x_11498) ;  /* 0xffffffd400447947 */ /* 0x000fea000383ffff */
.L_x_11442:
[----:B0-----:R0:W2:Y:S02]  /*117f0*/  SYNCS.PHASECHK.TRANS64.TRYWAIT P0, [R2+URZ+0x32460], R3 ;  /* 0x03246003020075a7 */ /* 0x0010a4000800017f */
[----:B--2---:R-:W-:Y:S05]  /*11800*/  @!P0 NANOSLEEP.SYNCS 0x989680 ;  /* 0x009896800000895d */ /* 0x004fea0003900000 */
[----:B------:R-:W2:Y:S02]  /*11810*/  @!P0 SYNCS.PHASECHK.TRANS64 P0, [R2+URZ+0x32460], R3 ;  /* 0x03246003020085a7 */ /* 0x000ea4000800007f */
[----:B--2---:R-:W-:Y:S05]  /*11820*/  @!P0 BRA `(.L_x_11442) ;  /* 0xfffffffc00f08947 */ /* 0x004fea000383ffff */
[----:B------:R-:W-:Y:S05]  /*11830*/  BRA `(.L_x_11499) ;  /* 0xffffffd400b47947 */ /* 0x000fea000383ffff */
.L_x_11447:
[----:B-1----:R1:W2:Y:S02]  /*11840*/  SYNCS.PHASECHK.TRANS64.TRYWAIT P0, [R2+URZ+0x32440], R7 ;  /* 0x03244007020075a7 */ /* 0x0022a4000800017f */
[----:B--2---:R-:W-:Y:S05]  /*11850*/  @!P0 NANOSLEEP.SYNCS 0x989680 ;  /* 0x009896800000895d */ /* 0x004fea0003900000 */
[----:B------:R-:W2:Y:S02]  /*11860*/  @!P0 SYNCS.PHASECHK.TRANS64 P0, [R2+URZ+0x32440], R7 ;  /* 0x03244007020085a7 */ /* 0x000ea4000800007f */
[----:B--2---:R-:W-:Y:S05]  /*11870*/  @!P0 BRA `(.L_x_11447) ;  /* 0xfffffffc00f08947 */ /* 0x004fea000383ffff */
[----:B------:R-:W-:Y:S05]  /*11880*/  BRA `(.L_x_11500) ;  /* 0xffffffd800fc7947 */ /* 0x000fea000383ffff */
.L_x_11449:
[----:B0-----:R0:W2:Y:S02]  /*11890*/  SYNCS.PHASECHK.TRANS64.TRYWAIT P1, [R2+URZ+0x32460], R7 ;  /* 0x03246007020075a7 */ /* 0x0010a4000802017f */
[----:B--2---:R-:W-:Y:S05]  /*118a0*/  @!P1 NANOSLEEP.SYNCS 0x989680 ;  /* 0x009896800000995d */ /* 0x004fea0003900000 */
[----:B------:R-:W2:Y:S02]  /*118b0*/  @!P1 SYNCS.PHASECHK.TRANS64 P1, [R2+URZ+0x32460], R7 ;  /* 0x03246007020095a7 */ /* 0x000ea4000802007f */
[----:B--2---:R-:W-:Y:S05]  /*118c0*/  @!P1 BRA `(.L_x_11449) ;  /* 0xfffffffc00f09947 */ /* 0x004fea000383ffff */
[----:B------:R-:W-:Y:S05]  /*118d0*/  BRA `(.L_x_11501) ;  /* 0xffffffdc00687947 */ /* 0x000fea000383ffff */
.L_x_11454:
[----:B--2---:R2:W3:Y:S02]  /*118e0*/  SYNCS.PHASECHK.TRANS64.TRYWAIT P0, [R2+URZ+0x32440], R3 ;  /* 0x03244003020075a7 */ /* 0x0044e4000800017f */
[----:B---3--:R-:W-:Y:S05]  /*118f0*/  @!P0 NANOSLEEP.SYNCS 0x989680 ;  /* 0x009896800000895d */ /* 0x008fea0003900000 */
[----:B------:R-:W3:Y:S02]  /*11900*/  @!P0 SYNCS.PHASECHK.TRANS64 P0, [R2+URZ+0x32440], R3 ;  /* 0x03244003020085a7 */ /* 0x000ee4000800007f */
[----:B---3--:R-:W-:Y:S05]  /*11910*/  @!P0 BRA `(.L_x_11454) ;  /* 0xfffffffc00f08947 */ /* 0x008fea000383ffff */
[----:B------:R-:W-:Y:S05]  /*11920*/  BRA `(.L_x_11502) ;  /* 0xffffffe000947947 */ /* 0x000fea000383ffff */
.L_x_11456:
[----:B0-----:R0:W1:Y:S02]  /*11930*/  SYNCS.PHASECHK.TRANS64.TRYWAIT P1, [R2+URZ+0x32460], R3 ;  /* 0x03246003020075a7 */ /* 0x001064000802017f */
[----:B-1----:R-:W-:Y:S05]  /*11940*/  @!P1 NANOSLEEP.SYNCS 0x989680 ;  /* 0x009896800000995d */ /* 0x002fea0003900000 */
[----:B------:R-:W1:Y:S02]  /*11950*/  @!P1 SYNCS.PHASECHK.TRANS64 P1, [R2+URZ+0x32460], R3 ;  /* 0x03246003020095a7 */ /* 0x000e64000802007f */
[----:B-1----:R-:W-:Y:S05]  /*11960*/  @!P1 BRA `(.L_x_11456) ;  /* 0xfffffffc00f09947 */ /* 0x002fea000383ffff */
[----:B------:R-:W-:Y:S05]  /*11970*/  BRA `(.L_x_11503) ;  /* 0xffffffe400047947 */ /* 0x000fea000383ffff */
.L_x_11461:
        /* <DEDUP_REMOVED lines=8> */
.L_x_11505:
[----:B------:R-:W-:Y:S05]  /*11a00*/  BSYNC B0 ;  /* 0x0000000000007941 */ /* 0x000fea0003800000 */
.L_x_11504:
        /* <DEDUP_REMOVED lines=8> */
.L_x_11506:
[----:B------:R-:W-:Y:S01]  /*11a90*/  IMAD.MOV.U32 R7, RZ, RZ, R14 ;  /* 0x000000ffff077224 */ /* 0x000fe200078e000e */
[----:B------:R-:W-:Y:S06]  /*11aa0*/  BRA `(.L_x_11507) ;  /* 0xffffffe400fc7947 */ /* 0x000fec000383ffff */
.L_x_11464:
        /* <DEDUP_REMOVED lines=8> */
.L_x_11509:
[----:B------:R-:W-:Y:S05]  /*11b30*/  BSYNC B0 ;  /* 0x0000000000007941 */ /* 0x000fea0003800000 */
.L_x_11508:
        /* <DEDUP_REMOVED lines=10> */
.L_x_11510:
        /* <DEDUP_REMOVED lines=8> */
.L_x_11511:
        /* <DEDUP_REMOVED lines=8> */
.L_x_11512:
        /* <DEDUP_REMOVED lines=8> */
.L_x_11513:
        /* <DEDUP_REMOVED lines=8> */
.L_x_11514:
[----:B------:R-:W-:Y:S05]  /*11de0*/  BRA `(.L_x_11515) ;  /* 0xffffffe400c47947 */ /* 0x000fea000383ffff */
.L_x_11469:
        /* <DEDUP_REMOVED lines=8> */
.L_x_11517:
[----:B------:R-:W-:Y:S05]  /*11e70*/  BSYNC B0 ;  /* 0x0000000000007941 */ /* 0x000fea0003800000 */
.L_x_11516:
        /* <DEDUP_REMOVED lines=10> */
.L_x_11518:
        /* <DEDUP_REMOVED lines=8> */
.L_x_11519:
        /* <DEDUP_REMOVED lines=8> */
.L_x_11520:
        /* <DEDUP_REMOVED lines=8> */
.L_x_11521:
        /* <DEDUP_REMOVED lines=8> */
.L_x_11522:
[----:B------:R-:W-:Y:S05]  /*12120*/  BRA `(.L_x_11523) ;  /* 0xffffffe400ac7947 */ /* 0x000fea000383ffff */
.L_x_11471:
[----:B------:R-:W-:Y:S01]  /*12130*/  BSSY B0, `(.L_x_11524) ;  /* 0x0000006000007945 */ /* 0x000fe20003800000 */
[----:B------:R-:W-:Y:S01]  /*12140*/  PLOP3.LUT P6, PT, P6, PT, PT, 0x8, 0x0 ;  /* 0x000000000000781c */ /* 0x000fe200037ce170 */
[----:B------:R-:W-:-:S12]  /*12150*/  IMAD.MOV.U32 R15, RZ, RZ, -0x1 ;  /* 0xffffffffff0f7424 */ /* 0x000fd800078e00ff */
[----:B0-----:R-:W-:Y:S05]  /*12160*/  WARPSYNC.COLLECTIVE R15, `(.L_x_11525) ;  /* 0x000000000f087348 */ /* 0x001fea0003c00000 */
[----:B------:R-:W-:Y:S01]  /*12170*/  VOTE.ANY R14, PT, P6 ;  /* 0x00000000000e7806 */ /* 0x000fe200030e0100 */
[----:B0-----:R-:W-:Y:S06]  /*12180*/  ENDCOLLECTIVE ;  /* 0x000000000000791b */ /* 0x001fec0003800000 */
.L_x_11525:
[----:B------:R-:W-:Y:S05]  /*12190*/  BSYNC B0 ;  /* 0x0000000000007941 */ /* 0x000fea0003800000 */
.L_x_11524:
        /* <DEDUP_REMOVED lines=9> */
.L_x_11526:
[----:B------:R-:W-:Y:S01]  /*12230*/  IMAD.MOV.U32 R17, RZ, RZ, R14 ;  /* 0x000000ffff117224 */ /* 0x000fe200078e000e */
[----:B------:R-:W-:Y:S06]  /*12240*/  BRA `(.L_x_11527) ;  /* 0xffffffe4009c7947 */ /* 0x000fec000383ffff */
.L_x_11473:
[----:B------:R-:W-:Y:S01]  /*12250*/  BSSY B0, `(.L_x_11528) ;  /* 0x0000007000007945 */ /* 0x000fe20003800000 */
[----:B------:R-:W-:Y:S02]  /*12260*/  IMAD.MOV.U32 R13, RZ, RZ, R2 ;  /* 0x000000ffff0d7224 */ /* 0x000fe400078e0002 */
[----:B------:R-:W-:Y:S02]  /*12270*/  IMAD.MOV.U32 R11, RZ, RZ, 0x1f ;  /* 0x0000001fff0b7424 */ /* 0x000fe400078e00ff */
[----:B------:R-:W-:-:S07]  /*12280*/  IMAD.MOV.U32 R15, RZ, RZ, -0x1 ;  /* 0xffffffffff0f7424 */ /* 0x000fce00078e00ff */
[----:B012---:R-:W-:Y:S05]  /*12290*/  WARPSYNC.COLLECTIVE R15, `(.L_x_11529) ;  /* 0x000000000f087348 */ /* 0x007fea0003c00000 */
[----:B------:R3:W4:Y:S02]  /*122a0*/  SHFL.IDX P6, R14, R13, R12, R11 ;  /* 0x0000000c0d0e7389 */ /* 0x00072400000c000b */
[----:B01234-:R-:W-:Y:S01]  /*122b0*/  ENDCOLLECTIVE ;  /* 0x000000000000791b */ /* 0x01ffe20003800000 */
.L_x_11529:
[----:B------:R-:W-:Y:S05]  /*122c0*/  BSYNC B0 ;  /* 0x0000000000007941 */ /* 0x000fea0003800000 */
.L_x_11528:
[----:B------:R-:W-:Y:S01]  /*122d0*/  IMAD.MOV.U32 R7, RZ, RZ, R14 ;  /* 0x000000ffff077224 */ /* 0x000fe200078e000e */
[----:B------:R-:W-:Y:S06]  /*122e0*/  BRA `(.L_x_11472) ;  /* 0xffffffe400907947 */ /* 0x000fec000383ffff */
.L_x_11476:
[----:B-1----:R1:W3:Y:S02]  /*122f0*/  SYNCS.PHASECHK.TRANS64.TRYWAIT P0, [R0+URZ+0x32420], R3 ;  /* 0x03242003000075a7 */ /* 0x0022e4000800017f */
[----:B---3--:R-:W-:Y:S05]  /*12300*/  @!P0 NANOSLEEP.SYNCS 0x989680 ;  /* 0x009896800000895d */ /* 0x008fea0003900000 */
[----:B------:R-:W3:Y:S02]  /*12310*/  @!P0 SYNCS.PHASECHK.TRANS64 P0, [R0+URZ+0x32420], R3 ;  /* 0x03242003000085a7 */ /* 0x000ee4000800007f */
[----:B---3--:R-:W-:Y:S05]  /*12320*/  @!P0 BRA `(.L_x_11476) ;  /* 0xfffffffc00f08947 */ /* 0x008fea000383ffff */
[----:B------:R-:W-:Y:S05]  /*12330*/  BRA `(.L_x_11530) ;  /* 0xffffffec00047947 */ /* 0x000fea000383ffff */
.L_x_11477:
        /* <DEDUP_REMOVED lines=11> */
.L_x_11532:
[----:B------:R-:W-:Y:S05]  /*123f0*/  BSYNC B0 ;  /* 0x0000000000007941 */ /* 0x000fea0003800000 */
.L_x_11531:
[----:B------:R-:W-:Y:S05]  /*12400*/  BRA `(.L_x_11533) ;  /* 0xffffffe800e87947 */ /* 0x000fea000383ffff */
.L_x_11480:
[----:B------:R-:W-:Y:S01]  /*12410*/  BSSY B1, `(.L_x_11534) ;  /* 0x0000006000017945 */ /* 0x000fe20003800000 */
[----:B------:R-:W-:-:S07]  /*12420*/  IMAD.MOV.U32 R15, RZ, RZ, -0x1 ;  /* 0xffffffffff0f7424 */ /* 0x000fce00078e00ff */
[----:B012---:R-:W-:Y:S05]  /*12430*/  WARPSYNC.COLLECTIVE R15, `(.L_x_11535) ;  /* 0x000000000f0c7348 */ /* 0x007fea0003c00000 */
[----:B------:R-:W-:Y:S02]  /*12440*/  ELECT P6, UR62, PT ;  /* 0x00000000003e782f */ /* 0x000fe400038c0000 */
[----:B------:R-:W-:Y:S01]  /*12450*/  MOV R14, UR62 ;  /* 0x0000003e000e7c02 */ /* 0x000fe20008000f00 */
[----:B012---:R-:W-:Y:S10]  /*12460*/  ENDCOLLECTIVE ;  /* 0x000000000000791b */ /* 0x007ff40003800000 */
.L_x_11535:
[----:B------:R-:W-:Y:S05]  /*12470*/  BSYNC B1 ;  /* 0x0000000000017941 */ /* 0x000fea0003800000 */
.L_x_11534:
[----:B------:R-:W-:Y:S05]  /*12480*/  BRA `(.L_x_11536) ;  /* 0xffffffe800e07947 */ /* 0x000fea000383ffff */
.L_x_11482:
[----:B-1----:R1:W2:Y:S02]  /*12490*/  SYNCS.PHASECHK.TRANS64.TRYWAIT P0, [R6+URZ], R5 ;  /* 0x00000005060075a7 */ /* 0x0022a4000800017f */
[----:B--2---:R-:W-:Y:S05]  /*124a0*/  @!P0 NANOSLEEP.SYNCS 0x989680 ;  /* 0x009896800000895d */ /* 0x004fea0003900000 */
[----:B------:R-:W2:Y:S02]  /*124b0*/  @!P0 SYNCS.PHASECHK.TRANS64 P0, [R6+URZ], R5 ;  /* 0x00000005060085a7 */ /* 0x000ea4000800007f */
[----:B--2---:R-:W-:Y:S05]  /*124c0*/  @!P0 BRA `(.L_x_11482) ;  /* 0xfffffffc00f08947 */ /* 0x004fea000383ffff */
[----:B------:R-:W-:Y:S05]  /*124d0*/  BRA `(.L_x_11537) ;  /* 0xffffffec00247947 */ /* 0x000fea000383ffff */
.L_x_11483:
[----:B--2---:R2:W3:Y:S02]  /*124e0*/  SYNCS.PHASECHK.TRANS64.TRYWAIT P0, [R7+URZ], R2 ;  /* 0x00000002070075a7 */ /* 0x0044e4000800017f */
[----:B---3--:R-:W-:Y:S05]  /*124f0*/  @!P0 NANOSLEEP.SYNCS 0x989680 ;  /* 0x009896800000895d */ /* 0x008fea0003900000 */
[----:B------:R-:W3:Y:S02]  /*12500*/  @!P0 SYNCS.PHASECHK.TRANS64 P0, [R7+URZ], R2 ;  /* 0x00000002070085a7 */ /* 0x000ee4000800007f */
[----:B---3--:R-:W-:Y:S05]  /*12510*/  @!P0 BRA `(.L_x_11483) ;  /* 0xfffffffc00f08947 */ /* 0x008fea000383ffff */
[----:B------:R-:W-:Y:S05]  /*12520*/  BRA `(.L_x_11538) ;  /* 0xffffffec00187947 */ /* 0x000fea000383ffff */
.L_x_11485:
[----:B---3--:R3:W4:Y:S02]  /*12530*/  SYNCS.PHASECHK.TRANS64.TRYWAIT P0, [R4+URZ], R5 ;  /* 0x00000005040075a7 */ /* 0x008724000800017f */
[----:B----4-:R-:W-:Y:S05]  /*12540*/  @!P0 NANOSLEEP.SYNCS 0x989680 ;  /* 0x009896800000895d */ /* 0x010fea0003900000 */
[----:B------:R-:W4:Y:S02]  /*12550*/  @!P0 SYNCS.PHASECHK.TRANS64 P0, [R4+URZ], R5 ;  /* 0x00000005040085a7 */ /* 0x000f24000800007f */
[----:B----4-:R-:W-:Y:S05]  /*12560*/  @!P0 BRA `(.L_x_11485) ;  /* 0xfffffffc00f08947 */ /* 0x010fea000383ffff */
[----:B------:R-:W-:Y:S05]  /*12570*/  BRA `(.L_x_11539) ;  /* 0xffffffec00207947 */ /* 0x000fea000383ffff */
.L_x_11540:
        /* <DEDUP_REMOVED lines=16> */
.L_x_11977:


//--------------------- .text._ZN7cutlass13device_kernelIN5flash11enable_sm90INS1_16FlashAttnFwdSm90INS1_25CollectiveMainloopFwdSm90ILi2EN4cute5tupleIJNS5_1CILi1EEES8_S8_EEENS6_IJNS7_ILi128EEENS7_ILi96EEENS7_ILi64EEEEEELi256ENS_6half_tEfNS_4arch4Sm90ELb1ELb0ELb0ELb1ELb0ELb1ELb1ELb1ELb0ELb0ELb0ELb0EEENS1_21CollectiveEpilogueFwdINS6_IJSA_NS7_ILi256EEESB_EEES9_SE_SG_Li256ELb1ELb0ELb0ELb0EEENS1_36VarlenDynamicPersistentTileSchedulerILi128ELi96ELi256ELi32ELb0ELb0ELb1ELb1ELb1ELb1EEEEEEEEEvNT_6ParamsE --------------------------
	.section	.text._ZN7cutlass13device_kernelIN5flash11enable_sm90INS1_16FlashAttnFwdSm90INS1_25CollectiveMainloopFwdSm90ILi2EN4cute5tupleIJNS5_1CILi1EEES8_S8_EEENS6_IJNS7_ILi128EEENS7_ILi96EEENS7_ILi64EEEEEELi256ENS_6half_tEfNS_4arch4Sm90ELb1ELb0ELb0ELb1ELb0ELb1ELb1ELb1ELb0ELb0ELb0ELb0EEENS1_21CollectiveEpilogueFwdINS6_IJSA_NS7_ILi256EEESB_EEES9_SE_SG_Li256ELb1ELb0ELb0ELb0EEENS1_36VarlenDynamicPersistentTileSchedulerILi128ELi96ELi256ELi32ELb0ELb0ELb1ELb1ELb1ELb1EEEEEEEEEvNT_6ParamsE,"ax",@progbits
	.align	128
.text._ZN7cutlass13device_kernelIN5flash11enable_sm90INS1_16FlashAttnFwdSm90INS1_25CollectiveMainloopFwdSm90ILi2EN4cute5tupleIJNS5_1CILi1EEES8_S8_EEENS6_IJNS7_ILi128EEENS7_ILi96EEENS7_ILi64EEEEEELi256ENS_6half_tEfNS_4arch4Sm90ELb1ELb0ELb0ELb1ELb0ELb1ELb1ELb1ELb0ELb0ELb0ELb0EEENS1_21CollectiveEpilogueFwdINS6_IJSA_NS7_ILi256EEESB_EEES9_SE_SG_Li256ELb1ELb0ELb0ELb0EEENS1_36VarlenDynamicPersistentTileSchedulerILi128ELi96ELi256ELi32ELb0ELb0ELb1ELb1ELb1ELb1EEEEEEEEEvNT_6ParamsE:
        .type           _ZN7cutlass13device_kernelIN5flash11enable_sm90INS1_16FlashAttnFwdSm90INS1_25CollectiveMainloopFwdSm90ILi2EN4cute5tupleIJNS5_1CILi1EEES8_S8_EEENS6_IJNS7_ILi128EEENS7_ILi96EEENS7_ILi64EEEEEELi256ENS_6half_tEfNS_4arch4Sm90ELb1ELb0ELb0ELb1ELb0ELb1ELb1ELb1ELb0ELb0ELb0ELb0EEENS1_21CollectiveEpilogueFwdINS6_IJSA_NS7_ILi256EEESB_EEES9_SE_SG_Li256ELb1ELb0ELb0ELb0EEENS1_36VarlenDynamicPersistentTileSchedulerILi128ELi96ELi256ELi32ELb0ELb0ELb1ELb1ELb1ELb1EEEEEEEEEvNT_6ParamsE,@function
        .size           _ZN7cutlass13device_kernelIN5flash11enable_sm90INS1_16FlashAttnFwdSm90INS1_25CollectiveMainloopFwdSm90ILi2EN4cute5tupleIJNS5_1CILi1EEES8_S8_EEENS6_IJNS7_ILi128EEENS7_ILi96EEENS7_ILi64EEEEEELi256ENS_6half_tEfNS_4arch4Sm90ELb1ELb0ELb0ELb1ELb0ELb1ELb1ELb1ELb0ELb0ELb0ELb0EEENS1_21CollectiveEpilogueFwdINS6_IJSA_NS7_ILi256EEESB_EEES9_SE_SG_Li256ELb1ELb0ELb0ELb0EEENS1_36VarlenDynamicPersistentTileSchedulerILi128ELi96ELi256ELi32ELb0ELb0ELb1ELb1ELb1ELb1EEEEEEEEEvNT_6ParamsE,(.L_x_11978 - _ZN7cutlass13device_kernelIN5flash11enable_sm90INS1_16FlashAttnFwdSm90INS1_25CollectiveMainloopFwdSm90ILi2EN4cute5tupleIJNS5_1CILi1EEES8_S8_EEENS6_IJNS7_ILi128EEENS7_ILi96EEENS7_ILi64EEEEEELi256ENS_6half_tEfNS_4arch4Sm90ELb1ELb0ELb0ELb1ELb0ELb1ELb1ELb1ELb0ELb0ELb0ELb0EEENS1_21CollectiveEpilogueFwdINS6_IJSA_NS7_ILi256EEESB_EEES9_SE_SG_Li256ELb1ELb0ELb0ELb0EEENS1_36VarlenDynamicPersistentTileSchedulerILi128ELi96ELi256ELi32ELb0ELb0ELb1ELb1ELb1ELb1EEEEEEEEEvNT_6ParamsE)
        .other          _ZN7cutlass13device_kernelIN5flash11enable_sm90INS1_16FlashAttnFwdSm90INS1_25CollectiveMainloopFwdSm90ILi2EN4cute5tupleIJNS5_1CILi1EEES8_S8_EEENS6_IJNS7_ILi128EEENS7_ILi96EEENS7_ILi64EEEEEELi256ENS_6half_tEfNS_4arch4Sm90ELb1ELb0ELb0ELb1ELb0ELb1ELb1ELb1ELb0ELb0ELb0ELb0EEENS1_21CollectiveEpilogueFwdINS6_IJSA_NS7_ILi256EEESB_EEES9_SE_SG_Li256ELb1ELb0ELb0ELb0EEENS1_36VarlenDynamicPersistentTileSchedulerILi128ELi96ELi256ELi32ELb0ELb0ELb1ELb1ELb1ELb1EEEEEEEEEvNT_6ParamsE,@"STO_CUDA_ENTRY STV_DEFAULT"
_ZN7cutlass13device_kernelIN5flash11enable_sm90INS1_16FlashAttnFwdSm90INS1_25CollectiveMainloopFwdSm90ILi2EN4cute5tupleIJNS5_1CILi1EEES8_S8_EEENS6_IJNS7_ILi128EEENS7_ILi96EEENS7_ILi64EEEEEELi256ENS_6half_tEfNS_4arch4Sm90ELb1ELb0ELb0ELb1ELb0ELb1ELb1ELb1ELb0ELb0ELb0ELb0EEENS1_21CollectiveEpilogueFwdINS6_IJSA_NS7_ILi256EEESB_EEES9_SE_SG_Li256ELb1ELb0ELb0ELb0EEENS1_36VarlenDynamicPersistentTileSchedulerILi128ELi96ELi256ELi32ELb0ELb0ELb1ELb1ELb1ELb1EEEEEEEEEvNT_6ParamsE:
        /* <DEDUP_REMOVED lines=29> */
.L_x_11542:
[----:B------:R-:W-:Y:S05]  /*01d0*/  BSYNC B0 ;  /* 0x0000000000007941 */ /* 0x000fea0003800000 */
.L_x_11541:
        /* <DEDUP_REMOVED lines=10> */
[----:B------:R-:W-:Y:S01]  /*0280*/  SHF.R.U32.HI R3, RZ, 0x7, R3 ;  /* 0x00000007ff037819 */ /* 0x000fe20000011603 */
[----:B------:R-:W-:Y:S01]  /*0290*/  VOTEU.ANY UP2, P0 ;  /* 0x00000000003f7886 */ /* 0x000fe20000040100 */
[----:B0-----:R-:W-:-:S03]  /*02a0*/  ISETP.NE.AND P1, PT, R2, RZ, PT ;  /* 0x000000ff0200720c */ /* 0x001fc60003f25270 */
[----:B------:R0:W2:Y:S01]  /*02b0*/  SHFL.IDX PT, R2, R3, RZ, 0x1f ;  /* 0x00001fff03027589 */ /* 0x0000a200000e0000 */
[----:B-1----:R-:W-:Y:S02]  /*02c0*/  @UP0 ULEA UR8, UR8, UR6, 0x18 ;  /* 0x0000000608080291 */ /* 0x002fe4000f8ec03f */
[----:B------:R-:W-:-:S04]  /*02d0*/  @UP0 UIADD3 UR6, -UR7, 0x100000, URZ ;  /* 0x0010000007060890 */ /* 0x000fc8000fffe13f */
[----:B------:R-:W-:Y:S02]  /*02e0*/  @UP0 USHF.L.U32 UR7, UR6, 0xb, URZ ;  /* 0x0000000b06070899 */ /* 0x000fe4000800063f */
[----:B------:R-:W-:Y:S01]  /*02f0*/  @UP0 USHF.L.U32 UR6, UR6, 0x1, URZ ;  /* 0x0000000106060899 */ /* 0x000fe2000800063f */
[----:B------:R-:W-:Y:S01]  /*0300*/  VOTEU.ANY UP0, P0 ;  /* 0x00000000003f7886 */ /* 0x000fe20000000100 */
[----:B------:R-:W1:Y:S04]  /*0310*/  FENCE.VIEW.ASYNC.S ;  /* 0x00000000000073c6 */ /* 0x000e680000000000 */
[----:B-1----:R0:W1:Y:S01]  /*0320*/  @UP0 SYNCS.EXCH.64 URZ, [UR8+0x32400], UR4 ;  /* 0x03240004083f05b2 */ /* 0x0020620008000100 */
[----:B------:R0:W3:Y:S05]  /*0330*/  @UP1 SYNCS.EXCH.64 URZ, [UR8+0x32410], UR4 ;  /* 0x03241004083f15b2 */ /* 0x0000ea0008000100 */
[----:B------:R0:W4:Y:S02]  /*0340*/  @UP2 SYNCS.EXCH.64 URZ, [UR8+0x32420], UR6 ;  /* 0x03242006083f25b2 */ /* 0x0001240008000100 */
        /* <DEDUP_REMOVED lines=19> */
.L_x_11543:
        /* <DEDUP_REMOVED lines=22> */
.L_x_11544:
        /* <DEDUP_REMOVED lines=18> */
.L_x_11545:
        /* <DEDUP_REMOVED lines=22> */
.L_x_11546:
        /* <DEDUP_REMOVED lines=22> */
.L_x_11547:
        /* <DEDUP_REMOVED lines=9> */
.L_x_11550:
[----:B------:R-:W-:-:S08]  /*0a50*/  NOP ;  /* 0x0000000000007918 */ /* 0x000fd00000000000 */
[----:B------:R-:W0:Y:S02]  /*0a60*/  USETMAXREG.TRY_ALLOC.CTAPOOL UP0, 0xf0 ;  /* 0x000000f0000079c8 */ /* 0x000e240008000600 */
[----:B0-----:R-:W-:-:S13]  /*0a70*/  PLOP3.LUT P0, PT, PT, PT, UP0, 0x80, 0x0 ;  /* 0x000000000000781c */ /* 0x001fda0003f0f008 */
[----:B------:R-:W-:Y:S05]  /*0a80*/  @!P0 BRA `(.L_x_11550) ;  /* 0xfffffffc00f08947 */ /* 0x000fea000383ffff */
[----:B------:R-:W3:Y:S01]  /*0a90*/  LDL.LU R0, [R1] ;  /* 0x0000000001007983 */ /* 0x000ee20000300800 */
[----:B--2---:R-:W0:Y:S01]  /*0aa0*/  S2R R2, SR_TID.X ;  /* 0x0000000000027919 */ /* 0x004e220000002100 */
        /* <DEDUP_REMOVED lines=12> */
[----:B---3--:R-:W-:-:S04]  /*0b70*/  LOP3.LUT R0, R0, 0xffffffef, RZ, 0xc0, !PT ;  /* 0xffffffef00007812 */ /* 0x008fc800078ec0ff */
[----:B------:R-:W-:-:S05]  /*0b80*/  @P0 LOP3.LUT R0, R0, 0x10, RZ, 0xfc, !PT ;  /* 0x0000001000000812 */ /* 0x000fca00078efcff */
[----:B------:R1:W-:Y:S01]  /*0b90*/  STL [R1], R0 ;  /* 0x0000000001007387 */ /* 0x0003e20000100800 */
[----:B0-----:R-:W-:-:S13]  /*0ba0*/  ISETP.GE.AND P0, PT, R227, UR4, PT ;  /* 0x00000004e3007c0c */ /* 0x001fda000bf06270 */
[----:B-1----:R-:W-:Y:S05]  /*0bb0*/  @P0 BRA `(.L_x_11551) ;  /* 0x00000198001c0947 */ /* 0x002fea0003800000 */
[----:B------:R-:W2:Y:S01]  /*0bc0*/  LDL.LU R13, [R1+0x34] ;  /* 0x00003400010d7983 */ /* 0x000ea20000300800 */
[----:B------:R-:W0:Y:S02]  /*0bd0*/  S2R R0, SR_TID.X ;  /* 0x0000000000007919 */ /* 0x000e240000002100 */
[----:B0-----:R-:W-:-:S05]  /*0be0*/  VIADD R12, R0, 0xffffff80 ;  /* 0xffffff80000c7836 */ /* 0x001fca0000000000 */
        /* <DEDUP_REMOVED lines=9> */
[----:B------:R-:W-:Y:S02]  /*0c80*/  LEA.HI R3, R0, R12, RZ, 0x4 ;  /* 0x0000000c00037211 */ /* 0x000fe400078f20ff */
[----:B------:R-:W-:Y:S02]  /*0c90*/  LOP3.LUT R9, R5, 0xfffffff8, RZ, 0xc0, !PT ;  /* 0xfffffff805097812 */ /* 0x000fe400078ec0ff */
[----:B------:R-:W-:-:S03]  /*0ca0*/  SHF.R.S32.HI R6, RZ, 0x4, R3 ;  /* 0x00000004ff067819 */ /* 0x000fc60000011403 */
[----:B------:R-:W-:Y:S01]  /*0cb0*/  IMAD.IADD R10, R4, 0x1, -R9 ;  /* 0x00000001040a7824 */ /* 0x000fe200078e0a09 */
[C---:B------:R-:W-:Y:S02]  /*0cc0*/  LOP3.LUT R4, R3.reuse, 0x3fffff0, RZ, 0xc0, !PT ;  /* 0x03fffff003047812 */ /* 0x040fe400078ec0ff */
[----:B------:R-:W-:Y:S02]  /*0cd0*/  LEA.HI R5, R0, R12, RZ, 0x5 ;  /* 0x0000000c00057211 */ /* 0x000fe400078f28ff */
[----:B------:R-:W-:Y:S01]  /*0ce0*/  LEA.HI R3, R3, R6, RZ, 0x1 ;  /* 0x0000000603037211 */ /* 0x000fe200078f08ff */
[----:B------:R-:W-:Y:S01]  /*0cf0*/  IMAD.IADD R4, R12, 0x1, -R4 ;  /* 0x000000010c047824 */ /* 0x000fe200078e0a04 */
[----:B------:R-:W-:Y:S02]  /*0d00*/  SHF.R.S32.HI R16, RZ, 0x5, R5 ;  /* 0x00000005ff107819 */ /* 0x000fe40000011405 */
[----:B------:R-:W-:Y:S02]  /*0d10*/  LOP3.LUT R3, R3, 0x1ffffffe, RZ, 0xc0, !PT ;  /* 0x1ffffffe03037812 */ /* 0x000fe400078ec0ff */
[----:B------:R-:W-:Y:S01]  /*0d20*/  SHF.R.S32.HI R14, RZ, 0x7, R2 ;  /* 0x00000007ff0e7819 */ /* 0x000fe20000011402 */
[----:B------:R-:W-:Y:S01]  /*0d30*/  IMAD R4, R16, 0x10, R4 ;  /* 0x0000001010047824 */ /* 0x000fe200078e0204 */
[----:B------:R-:W-:Y:S01]  /*0d40*/  LEA.HI R7, R7, R11, RZ, 0x5 ;  /* 0x0000000b07077211 */ /* 0x000fe200078f28ff */
[----:B------:R-:W-:Y:S01]  /*0d50*/  IMAD.IADD R3, R6, 0x1, -R3 ;  /* 0x0000000106037824 */ /* 0x000fe200078e0a03 */
[----:B------:R-:W-:-:S02]  /*0d60*/  LEA.HI R2, R2, R14, RZ, 0x1 ;  /* 0x0000000e02027211 */ /* 0x000fc400078f08ff */
[----:B------:R-:W-:Y:S01]  /*0d70*/  SHF.R.S32.HI R7, RZ, 0x5, R7 ;  /* 0x00000005ff077819 */ /* 0x000fe20000011407 */
[----:B------:R-:W-:Y:S01]  /*0d80*/  IMAD R9, R4, 0x8, R3 ;  /* 0x0000000804097824 */ /* 0x000fe200078e0203 */
[----:B------:R-:W-:Y:S02]  /*0d90*/  LOP3.LUT R2, R2, 0x3fffffe, RZ, 0xc0, !PT ;  /* 0x03fffffe02027812 */ /* 0x000fe400078ec0ff */
[----:B------:R-:W-:Y:S02]  /*0da0*/  LEA.HI R3, R0, R12, RZ, 0x2 ;  /* 0x0000000c00037211 */ /* 0x000fe400078f10ff */
[----:B------:R-:W-:Y:S01]  /*0db0*/  LEA R7, R7, R10, 0x4 ;  /* 0x0000000a07077211 */ /* 0x000fe200078e20ff */
[----:B------:R-:W-:Y:S01]  /*0dc0*/  IMAD.IADD R2, R14, 0x1, -R2 ;  /* 0x000000010e027824 */ /* 0x000fe200078e0a02 */
[----:B------:R-:W-:-:S03]  /*0dd0*/  SHF.R.S32.HI R18, RZ, 0x2, R3 ;  /* 0x00000002ff127819 */ /* 0x000fc60000011403 */
[----:B------:R-:W-:Y:S02]  /*0de0*/  IMAD R2, R2, 0x40, R7 ;  /* 0x0000004002027824 */ /* 0x000fe400078e0207 */
[----:B------:R-:W-:Y:S01]  /*0df0*/  VIADD R7, R18, 0x40 ;  /* 0x0000004012077836 */ /* 0x000fe20000000000 */
[----:B------:R-:W-:Y:S02]  /*0e00*/  LOP3.LUT R4, R3, 0xfffffffc, RZ, 0xc0, !PT ;  /* 0xfffffffc03047812 */ /* 0x000fe400078ec0ff */
[----:B------:R-:W-:Y:S02]  /*0e10*/  LEA.HI R0, R0, R12, RZ, 0x3 ;  /* 0x0000000c00007211 */ /* 0x000fe400078f18ff */
[----:B------:R-:W-:Y:S01]  /*0e20*/  SHF.R.S32.HI R6, RZ, 0x1f, R7 ;  /* 0x0000001fff067819 */ /* 0x000fe20000011407 */
[----:B------:R-:W-:Y:S01]  /*0e30*/  IMAD.IADD R4, R12, 0x1, -R4 ;  /* 0x000000010c047824 */ /* 0x000fe200078e0a04 */
[----:B------:R-:W-:Y:S02]  /*0e40*/  SHF.R.S32.HI R3, RZ, 0x1f, R3 ;  /* 0x0000001fff037819 */ /* 0x000fe40000011403 */
[----:B------:R-:W-:-:S02]  /*0e50*/  LEA.HI R6, R6, R7, RZ, 0x3 ;  /* 0x0000000706067211 */ /* 0x000fc400078f18ff */
[----:B------:R-:W-:Y:S02]  /*0e60*/  SHF.L.U32 R5, R7, 0x6, RZ ;  /* 0x0000000607057819 */ /* 0x000fe400000006ff */
[----:B------:R-:W-:Y:S01]  /*0e70*/  SHF.R.S32.HI R14, RZ, 0x3, R0 ;  /* 0x00000003ff0e7819 */ /* 0x000fe20000011400 */
[----:B------:R-:W-:Y:S01]  /*0e80*/  IMAD.SHL.U32 R4, R4, 0x8, RZ ;  /* 0x0000000804047824 */ /* 0x000fe200078e00ff */
[----:B------:R-:W-:Y:S01]  /*0e90*/  LOP3.LUT R0, R0, 0x1ffffff8, RZ, 0xc0, !PT ;  /* 0x1ffffff800007812 */ /* 0x000fe200078ec0ff */
[----:B------:R-:W-:Y:S01]  /*0ea0*/  IMAD.SHL.U32 R6, R6, 0x40, RZ ;  /* 0x0000004006067824 */ /* 0x000fe200078e00ff */
[----:B------:R-:W-:Y:S02]  /*0eb0*/  LEA.HI R3, R3, R18, RZ, 0x3 ;  /* 0x0000001203037211 */ /* 0x000fe400078f18ff */
[----:B------:R-:W-:Y:S01]  /*0ec0*/  LOP3.LUT R5, R5, 0x1c0, RZ, 0xc0, !PT ;  /* 0x000001c005057812 */ /* 0x000fe200078ec0ff */
[----:B------:R-:W-:Y:S01]  /*0ed0*/  IMAD.IADD R0, R12, 0x1, -R0 ;  /* 0x000000010c007824 */ /* 0x000fe200078e0a00 */
[----:B------:R-:W-:-:S02]  /*0ee0*/  LOP3.LUT R3, R3, 0xfffffff8, RZ, 0xc0, !PT ;  /* 0xfffffff803037812 */ /* 0x000fc400078ec0ff */
[----:B------:R-:W-:Y:S02]  /*0ef0*/  LOP3.LUT R4, R5, 0x38, R4, 0xf8, !PT ;  /* 0x0000003805047812 */ /* 0x000fe400078ef804 */
[----:B------:R-:W-:Y:S02]  /*0f00*/  SHF.R.U32.HI R7, RZ, 0x3, R5 ;  /* 0x00000003ff077819 */ /* 0x000fe40000011605 */
[----:B------:R-:W-:Y:S01]  /*0f10*/  LOP3.LUT R5, R6, 0xfffffe00, RZ, 0xc0, !PT ;  /* 0xfffffe0006057812 */ /* 0x000fe200078ec0ff */
[----:B------:R-:W-:Y:S01]  /*0f20*/  IMAD.SHL.U32 R219, R0, 0x8, RZ ;  /* 0x0000000800db7824 */ /* 0x000fe200078e00ff */
[----:B------:R-:W-:Y:S01]  /*0f30*/  LOP3.LUT R8, R8, 0x7ffffffc, RZ, 0xc0, !PT ;  /* 0x7ffffffc08087812 */ /* 0x000fe200078ec0ff */
[----:B------:R-:W-:Y:S01]  /*0f40*/  IMAD.IADD R0, R18, 0x1, -R3 ;  /* 0x0000000112007824 */ /* 0x000fe200078e0a03 */
[----:B------:R-:W-:Y:S01]  /*0f50*/  STL [R1+0x30], R2 ;  /* 0x0000300201007387 */ /* 0x000fe20000100800 */
[----:B------:R-:W-:-:S03]  /*0f60*/  LOP3.LUT R4, R5, R4, R7, 0xf6, !PT ;  /* 0x0000000405047212 */ /* 0x000fc600078ef607 */
[----:B------:R-:W-:Y:S04]  /*0f70*/  STL [R1+0x44], RZ ;  /* 0x000044ff01007387 */ /* 0x000fe80000100800 */
[----:B------:R-:W-:Y:S01]  /*0f80*/  STL [R1+0x20], R14 ;  /* 0x0000200e01007387 */ /* 0x000fe20000100800 */
[----:B------:R-:W-:-:S03]  /*0f90*/  IMAD.SHL.U32 R3, R9, 0x8, RZ ;  /* 0x0000000809037824 */ /* 0x000fc600078e00ff */
[----:B------:R0:W-:Y:S04]  /*0fa0*/  STL [R1+0x28], R5 ;  /* 0x0000280501007387 */ /* 0x0001e80000100800 */
[----:B------:R1:W-:Y:S01]  /*0fb0*/  STL [R1+0x4c], R0 ;  /* 0x00004c0001007387 */ /* 0x0003e20000100800 */
[----:B0-----:R-:W-:Y:S02]  /*0fc0*/  IMAD.IADD R5, R11, 0x1, -R8 ;  /* 0x000000010b057824 */ /* 0x001fe400078e0a08 */
[----:B-1----:R-:W-:-:S03]  /*0fd0*/  IMAD R0, R4, 0x2, R17 ;  /* 0x0000000204007824 */ /* 0x002fc600078e0211 */
[----:B------:R0:W-:Y:S04]  /*0fe0*/  STL [R1+0x2c], R5 ;  /* 0x00002c0501007387 */ /* 0x0001e80000100800 */
[----:B------:R0:W-:Y:S04]  /*0ff0*/  STL [R1+0x54], R0 ;  /* 0x0000540001007387 */ /* 0x0001e80000100800 */
[----:B------:R0:W-:Y:S01]  /*1000*/  STL [R1+0x58], R3 ;  /* 0x0000580301007387 */ /* 0x0001e20000100800 */
[----:B------:R-:W-:Y:S02]  /*1010*/  IMAD.MOV.U32 R16, RZ, RZ, RZ ;  /* 0x000000ffff107224 */ /* 0x000fe400078e00ff */
[----:B------:R-:W-:-:S02]  /*1020*/  IMAD.MOV.U32 R22, RZ, RZ, RZ ;  /* 0x000000ffff167224 */ /* 0x000fc400078e00ff */
[----:B------:R-:W-:Y:S02]  /*1030*/  IMAD.MOV.U32 R19, RZ, RZ, RZ ;  /* 0x000000ffff137224 */ /* 0x000fe400078e00ff */
[----:B------:R-:W-:Y:S01]  /*1040*/  IMAD.MOV.U32 R2, RZ, RZ, RZ ;  /* 0x000000ffff027224 */ /* 0x000fe200078e00ff */
[----:B0-2---:R-:W-:-:S07]  /*1050*/  LOP3.LUT R218, R13, 0x1, RZ, 0xfc, !PT ;  /* 0x000000010dda7812 */ /* 0x005fce00078efcff */
.L_x_11707:
[----:B0-2--5:R-:W0:Y:S02]  /*1060*/  LDC.64 R4, c[0x0][0xd60] ;  /* 0x00035800ff047b82 */ /* 0x025e240000000a00 */
[----:B0-----:R-:W-:-:S05]  /*1070*/  IMAD.WIDE R4, R227, 0x4, R4 ;  /* 0x00000004e3047825 */ /* 0x001fca00078e0204 */
[----:B------:R-:W2:Y:S01]  /*1080*/  LDG.E R0, desc[UR52][R4.64] ;  /* 0x0000003404007981 */ /* 0x000ea2000c1e1900 */
[----:B------:R-:W-:Y:S05]  /*1090*/  YIELD ;  /* 0x0000000000007946 */ /* 0x000fea0003800000 */
[----:B------:R-:W-:Y:S01]  /*10a0*/  ULDC.64 UR4, c[0x0][0xb20] ;  /* 0x0002c80000047ab9 */ /* 0x000fe20000000a00 */
[----:B------:R-:W-:Y:S01]  /*10b0*/  ULDC.64 UR8, c[0x0][0xb10] ;  /* 0x0002c40000087ab9 */ /* 0x000fe20000000a00 */
[----:B------:R-:W-:Y:S01]  /*10c0*/  ISETP.NE.U32.AND P1, PT, RZ, UR4, PT ;  /* 0x00000004ff007c0c */ /* 0x000fe2000bf25070 */
[----:B------:R-:W-:Y:S01]  /*10d0*/  ULDC.64 UR6, c[0x0][0xb00] ;  /* 0x0002c00000067ab9 */ /* 0x000fe20000000a00 */
[----:B---3--:R-:W-:Y:S01]  /*10e0*/  IMAD.MOV.U32 R27, RZ, RZ, RZ ;  /* 0x000000ffff1b7224 */ /* 0x008fe200078e00ff */
[----:B------:R-:W-:-:S02]  /*10f0*/  ISETP.NE.U32.AND P0, PT, RZ, UR6, PT ;  /* 0x00000006ff007c0c */ /* 0x000fc4000bf05070 */
[----:B------:R-:W-:Y:S02]  /*1100*/  ISETP.NE.AND.EX P1, PT, RZ, UR5, PT, P1 ;  /* 0x00000005ff007c0c */ /* 0x000fe4000bf25310 */
[----:B------:R-:W-:Y:S02]  /*1110*/  ISETP.NE.AND.EX P0, PT, RZ, UR7, PT, P0 ;  /* 0x00000007ff007c0c */ /* 0x000fe4000bf05300 */
[----:B--2---:R-:W-:Y:S01]  /*1120*/  SHF.R.S32.HI R3, RZ, 0x1f, R0 ;  /* 0x0000001fff037819 */ /* 0x004fe20000011400 */
[----:B------:R-:W-:Y:S08]  /*1130*/  STL [R1+0x40], R0 ;  /* 0x0000400001007387 */ /* 0x000ff00000100800 */
[C---:B----4-:R-:W-:Y:S01]  /*1140*/  @P1 LEA R6, P2, R0.reuse, UR4, 0x2 ;  /* 0x0000000400061c11 */ /* 0x050fe2000f8410ff */
[C---:B------:R-:W-:Y:S01]  /*1150*/  IMAD.SHL.U32 R28, R0.reuse, 0x4, RZ ;  /* 0x00000004001c7824 */ /* 0x040fe200078e00ff */
[C-C-:B------:R-:W-:Y:S01]  /*1160*/  SHF.L.U64.HI R26, R0.reuse, 0x2, R3.reuse ;  /* 0x00000002001a7819 */ /* 0x140fe20000010203 */
[----:B------:R0:W-:Y:S01]  /*1170*/  STL [R1+0x50], R3 ;  /* 0x0000500301007387 */ /* 0x0001e20000100800 */
[----:B------:R-:W-:-:S02]  /*1180*/  @P1 LEA.HI.X R7, R0, UR5, R3, 0x2, P2 ;  /* 0x0000000500071c11 */ /* 0x000fc400090f1403 */
[----:B------:R-:W-:Y:S01]  /*1190*/  ISETP.NE.U32.AND P2, PT, RZ, UR8, PT ;  /* 0x00000008ff007c0c */ /* 0x000fe2000bf45070 */
[----:B------:R-:W-:Y:S01]  /*11a0*/  ULDC UR4, c[0x0][0x288] ;  /* 0x0000a20000047ab9 */ /* 0x000fe20000000800 */
[----:B------:R-:W-:Y:S01]  /*11b0*/  IADD3 R8, P3, R28, UR6, RZ ;  /* 0x000000061c087c10 */ /* 0x000fe2000ff7e0ff */
[----:B-1----:R1:W-:Y:S01]  /*11c0*/  STL [R1+0x38], R28 ;  /* 0x0000381c01007387 */ /* 0x0023e20000100800 */
[----:B------:R-:W-:Y:S02]  /*11d0*/  ISETP.NE.AND.EX P2, PT, RZ, UR9, PT, P2 ;  /* 0x00000009ff007c0c */ /* 0x000fe4000bf45320 */
[----:B0-----:R-:W-:Y:S01]  /*11e0*/  MOV R3, RZ ;  /* 0x000000ff00037202 */ /* 0x001fe20000000f00 */
[----:B------:R-:W-:Y:S01]  /*11f0*/  IMAD.U32 R224, RZ, RZ, UR4 ;  /* 0x00000004ffe07e24 */ /* 0x000fe2000f8e00ff */
[----:B------:R-:W-:Y:S01]  /*1200*/  IADD3.X R9, R26, UR7, RZ, P3, !PT ;  /* 0x000000071a097c10 */ /* 0x000fe20009ffe4ff */
[----:B------:R-:W-:Y:S01]  /*1210*/  ULDC.64 UR4, c[0x0][0x3f8] ;  /* 0x0000fe0000047ab9 */ /* 0x000fe20000000a00 */
[----:B------:R1:W-:Y:S04]  /*1220*/  STL [R1+0x3c], R26 ;  /* 0x00003c1a01007387 */ /* 0x0003e80000100800 */
[----:B------:R1:W5:Y:S03]  /*1230*/  @P1 LDG.E R3, desc[UR52][R6.64] ;  /* 0x0000003406031981 */ /* 0x000366000c1e1900 */
[----:B------:R-:W-:Y:S01]  /*1240*/  @P2 IADD3 R4, P1, R28, UR8, RZ ;  /* 0x000000081c042c10 */ /* 0x000fe2000ff3e0ff */
[----:B------:R1:W5:Y:S03]  /*1250*/  @P0 LDG.E R27, desc[UR52][R8.64] ;  /* 0x00000034081b0981 */ /* 0x000366000c1e1900 */
[----:B------:R-:W-:-:S05]  /*1260*/  @P2 IADD3.X R5, R26, UR9, RZ, P1, !PT ;  /* 0x000000091a052c10 */ /* 0x000fca0008ffe4ff */
[----:B------:R1:W5:Y:S01]  /*1270*/  @P2 LDG.E R224, desc[UR52][R4.64] ;  /* 0x0000003404e02981 */ /* 0x000362000c1e1900 */
[----:B------:R-:W-:Y:S01]  /*1280*/  UISETP.NE.U32.AND UP0, UPT, UR4, URZ, UPT ;  /* 0x0000003f0400728c */ /* 0x000fe2000bf05070 */
[----:B------:R-:W-:Y:S02]  /*1290*/  IMAD.MOV.U32 R25, RZ, RZ, R0 ;  /* 0x000000ffff197224 */ /* 0x000fe400078e0000 */
        /* <DEDUP_REMOVED lines=18> */
.L_x_11552:
[----:B------:R-:W-:Y:S01]  /*13c0*/  ULDC.64 UR4, c[0x0][0xb18] ;  /* 0x0002c60000047ab9 */ /* 0x000fe20000000a00 */
[----:B------:R0:W-:Y:S01]  /*13d0*/  STL [R1+0x48], R225 ;  /* 0x000048e101007387 */ /* 0x0001e20000100800 */
[----:B------:R-:W-:-:S03]  /*13e0*/  ISETP.NE.U32.AND P1, PT, RZ, UR4, PT ;  /* 0x00000004ff007c0c */ /* 0x000fc6000bf25070 */
[----:B------:R0:W-:Y:S01]  /*13f0*/  STL [R1+0x34], R226 ;  /* 0x000034e201007387 */ /* 0x0001e20000100800 */
[----:B------:R-:W-:-:S13]  /*1400*/  ISETP.NE.AND.EX P1, PT, RZ, UR5, PT, P1 ;  /* 0x00000005ff007c0c */ /* 0x000fda000bf25310 */
[----:B0-----:R-:W-:Y:S05]  /*1410*/  @!P1 BRA `(.L_x_11553) ;  /* 0x0000000000109947 */ /* 0x001fea0003800000 */
[----:B------:R-:W-:-:S04]  /*1420*/  IADD3 R4, P0, R28, UR4, RZ ;  /* 0x000000041c047c10 */ /* 0x000fc8000ff1e0ff */
[----:B------:R-:W-:-:S05]  /*1430*/  IADD3.X R5, R26, UR5, RZ, P0, !PT ;  /* 0x000000051a057c10 */ /* 0x000fca00087fe4ff */
[----:B------:R0:W5:Y:S01]  /*1440*/  LDG.E R24, desc[UR52][R4.64] ;  /* 0x0000003404187981 */ /* 0x000162000c1e1900 */
[----:B------:R-:W-:Y:S05]  /*1450*/  BRA `(.L_x_11554) ;  /* 0x0000000000107947 */ /* 0x000fea0003800000 */
.L_x_11553:
[----:B------:R-:W-:Y:S05]  /*1460*/  @!P0 BRA `(.L_x_11554) ;  /* 0x00000000000c8947 */ /* 0x000fea0003800000 */
[----:B------:R-:W2:Y:S04]  /*1470*/  LDG.E R5, desc[UR52][R8.64] ;  /* 0x0000003408057981 */ /* 0x000ea8000c1e1900 */
[----:B------:R-:W2:Y:S02]  /*1480*/  LDG.E R24, desc[UR52][R8.64+0x4] ;  /* 0x0000043408187981 */ /* 0x000ea4000c1e1900 */
[----:B--2---:R-:W-:-:S07]  /*1490*/  IMAD.IADD R24, R24, 0x1, -R5 ;  /* 0x0000000118187824 */ /* 0x004fce00078e0a05 */
.L_x_11554:
        /* <DEDUP_REMOVED lines=21> */
[----:B------:R-:W-:Y:S01]  /*15f0*/  IADD3 R3, R8, R3, -R224 ;  /* 0x0000000308037210 */ /* 0x000fe20007ffe8e0 */
[----:B------:R0:W-:Y:S02]  /*1600*/  STL [R1+0x10], R8 ;  /* 0x0000100801007387 */ /* 0x0001e40000100800 */
        /* <DEDUP_REMOVED lines=40> */
.L_x_11557:
[----:B------:R-:W-:Y:S05]  /*1890*/  BSYNC B6 ;  /* 0x0000000000067941 */ /* 0x000fea0003800000 */
.L_x_11556:
        /* <DEDUP_REMOVED lines=20> */
.L_x_11559:
[----:B------:R-:W-:Y:S05]  /*19e0*/  BSYNC B6 ;  /* 0x0000000000067941 */ /* 0x000fea0003800000 */
.L_x_11558:
        /* <DEDUP_REMOVED lines=8> */
[----:B------:R-:W-:-:S03]  /*1a70*/  SHF.R.S32.HI R97, RZ, 0x1f, R18 ;  /* 0x0000001fff617819 */ /* 0x000fc60000011412 */
[----:B------:R-:W3:Y:S06]  /*1a80*/  LDC.64 R48, c[0x0][0x3e8] ;  /* 0x0000fa00ff307b82 */ /* 0x000eec0000000a00 */
[----:B------:R-:W-:Y:S02]  /*1a90*/  @P0 IADD3 R4, P1, R28, UR4, RZ ;  /* 0x000000041c040c10 */ /* 0x000fe4000ff3e0ff */
[----:B------:R-:W4:Y:S02]  /*1aa0*/  LDC.64 R54, c[0x0][0x3d8] ;  /* 0x0000f600ff367b82 */ /* 0x000f240000000a00 */
[----:B------:R-:W-:Y:S01]  /*1ab0*/  @P0 IADD3.X R5, R26, UR5, RZ, P1, !PT ;  /* 0x000000051a050c10 */ /* 0x000fe20008ffe4ff */
[----:B------:R-:W-:-:S04]  /*1ac0*/  ULDC.64 UR4, c[0x0][0x2f8] ;  /* 0x0000be0000047ab9 */ /* 0x000fc80000000a00 */
[----:B------:R2:W3:Y:S01]  /*1ad0*/  @P0 LDG.E R25, desc[UR52][R4.64] ;  /* 0x0000003404190981 */ /* 0x0004e2000c1e1900 */
[----:B0-----:R-:W-:Y:S02]  /*1ae0*/  ISETP.NE.AND P0, PT, R0, 0x1, PT ;  /* 0x000000010000780c */ /* 0x001fe40003f05270 */
[----:B------:R-:W-:Y:S01]  /*1af0*/  SHF.R.S32.HI R24, RZ, 0x1f, R27 ;  /* 0x0000001fff187819 */ /* 0x000fe2000001141b */
[----:B------:R-:W0:Y:S04]  /*1b00*/  S2R R26, SR_TID.X ;  /* 0x00000000001a7919 */ /* 0x000e280000002100 */
[-C--:B-1----:R-:W-:Y:S02]  /*1b10*/  IMAD R6, R24, R42.reuse, RZ ;  /* 0x0000002a18067224 */ /* 0x082fe400078e02ff */
[----:B--2---:R-:W-:-:S04]  /*1b20*/  IMAD.WIDE.U32 R4, R27, R42, RZ ;  /* 0x0000002a1b047225 */ /* 0x004fc800078e00ff */
[----:B------:R-:W-:Y:S01]  /*1b30*/  VIADD R20, R20, 0xffffff80 ;  /* 0xffffff8014147836 */ /* 0x000fe20000000000 */
[----:B------:R-:W1:Y:S04]  /*1b40*/  @P0 LDC R3, c[0x0][0x42c] ;  /* 0x00010b00ff030b82 */ /* 0x000e680000000800 */
[----:B------:R-:W-:-:S04]  /*1b50*/  SHF.R.S32.HI R28, RZ, 0x1f, R20 ;  /* 0x0000001fff1c7819 */ /* 0x000fc80000011414 */
[----:B------:R-:W2:Y:S01]  /*1b60*/  @P0 LDC R7, c[0x0][0x430] ;  /* 0x00010c00ff070b82 */ /* 0x000ea20000000800 */
[----:B------:R-:W-:-:S04]  /*1b70*/  LEA.HI R28, R28, R20, RZ, 0x2 ;  /* 0x000000141c1c7211 */ /* 0x000fc800078f10ff */
[----:B------:R-:W-:-:S05]  /*1b80*/  LOP3.LUT R28, R28, 0xfffffffc, RZ, 0xc0, !PT ;  /* 0xfffffffc1c1c7812 */ /* 0x000fca00078ec0ff */
[----:B------:R-:W-:Y:S01]  /*1b90*/  IMAD.IADD R28, R20, 0x1, -R28 ;  /* 0x00000001141c7824 */ /* 0x000fe200078e0a1c */
[----:B0-----:R-:W-:-:S03]  /*1ba0*/  SHF.R.U32.HI R26, RZ, 0x7, R26 ;  /* 0x00000007ff1a7819 */ /* 0x001fc6000001161a */
[C---:B------:R-:W-:Y:S01]  /*1bb0*/  IMAD.SHL.U32 R38, R28.reuse, 0x4, RZ ;  /* 0x000000041c267824 */ /* 0x040fe200078e00ff */
[----:B------:R-:W-:Y:S01]  /*1bc0*/  SHF.L.U32 R20, R28, 0x3, RZ ;  /* 0x000000031c147819 */ /* 0x000fe200000006ff */
[----:B-1----:R-:W-:Y:S01]  /*1bd0*/  @P0 IMAD.HI.U32 R0, R226, R3, RZ ;  /* 0x00000003e2000227 */ /* 0x002fe200078e00ff */
[----:B------:R-:W4:Y:S01]  /*1be0*/  LDL R28, [R1+0x4c] ;  /* 0x00004c00011c7983 */ /* 0x000f220000100800 */
[----:B------:R-:W-:Y:S02]  /*1bf0*/  ISETP.NE.AND P6, PT, R26, 0x1, PT ;  /* 0x000000011a00780c */ /* 0x000fe40003fc5270 */
[----:B------:R-:W-:Y:S01]  /*1c00*/  IMAD R3, R27, R43, R6 ;  /* 0x0000002b1b037224 */ /* 0x000fe200078e0206 */
[----:B------:R-:W-:Y:S01]  /*1c10*/  SHF.R.S32.HI R21, RZ, 0x1f, R20 ;  /* 0x0000001fff157819 */ /* 0x000fe20000011414 */
[C---:B------:R-:W-:Y:S01]  /*1c20*/  VIADD R99, R20.reuse, 0x20 ;  /* 0x0000002014637836 */ /* 0x040fe20000000000 */
[C---:B------:R-:W-:Y:S01]  /*1c30*/  IADD3 R92, R20.reuse, 0xa0, RZ ;  /* 0x000000a0145c7810 */ /* 0x040fe20007ffe0ff */
[----:B------:R-:W-:Y:S01]  /*1c40*/  IMAD.IADD R5, R5, 0x1, R3 ;  /* 0x0000000105057824 */ /* 0x000fe200078e0203 */
[----:B--2---:R-:W-:Y:S01]  /*1c50*/  @P0 SHF.R.U32.HI R226, RZ, R7, R0 ;  /* 0x00000007ffe20219 */ /* 0x004fe20000011600 */
[C---:B------:R-:W-:Y:S01]  /*1c60*/  VIADD R98, R20.reuse, 0x40 ;  /* 0x0000004014627836 */ /* 0x040fe20000000000 */
[----:B------:R-:W-:Y:S01]  /*1c70*/  ISETP.NE.U32.AND P0, PT, RZ, UR6, PT ;  /* 0x00000006ff007c0c */ /* 0x000fe2000bf05070 */
[----:B------:R-:W-:Y:S01]  /*1c80*/  VIADD R96, R20, 0x60 ;  /* 0x0000006014607836 */ /* 0x000fe20000000000 */
[----:B------:R-:W-:Y:S01]  /*1c90*/  SHF.R.S32.HI R6, RZ, 0x1f, R226 ;  /* 0x0000001fff067819 */ /* 0x000fe200000114e2 */
[----:B------:R-:W-:Y:S01]  /*1ca0*/  IMAD.WIDE.U32 R4, R226, UR4, R4 ;  /* 0x00000004e2047c25 */ /* 0x000fe2000f8e0004 */
[----:B------:R-:W-:-:S03]  /*1cb0*/  ISETP.NE.AND.EX P0, PT, RZ, UR7, PT, P0 ;  /* 0x00000007ff007c0c */ /* 0x000fc6000bf05300 */
[----:B------:R-:W-:Y:S02]  /*1cc0*/  IMAD R3, R6, UR4, RZ ;  /* 0x0000000406037c24 */ /* 0x000fe4000f8e02ff */
[----:B------:R-:W-:Y:S02]  /*1cd0*/  VIADD R7, R20, 0xe0 ;  /* 0x000000e014077836 */ /* 0x000fe40000000000 */
[----:B------:R-:W-:Y:S01]  /*1ce0*/  IMAD R3, R226, UR5, R3 ;  /* 0x00000005e2037c24 */ /* 0x000fe2000f8e0203 */
[----:B------:R-:W-:Y:S01]  /*1cf0*/  ULDC.64 UR4, c[0x0][0x300] ;  /* 0x0000c00000047ab9 */ /* 0x000fe20000000a00 */
[----:B------:R-:W-:Y:S02]  /*1d00*/  VIADD R94, R20, 0x80 ;  /* 0x00000080145e7836 */ /* 0x000fe40000000000 */
[----:B------:R-:W-:Y:S02]  /*1d10*/  IMAD.IADD R5, R5, 0x1, R3 ;  /* 0x0000000105057824 */ /* 0x000fe400078e0203 */
[----:B------:R-:W-:-:S04]  /*1d20*/  IMAD R3, R97, R42, RZ ;  /* 0x0000002a61037224 */ /* 0x000fc800078e02ff */
[----:B------:R-:W-:Y:S01]  /*1d30*/  IMAD R3, R18, R43, R3 ;  /* 0x0000002b12037224 */ /* 0x000fe200078e0203 */
[----:B------:R-:W-:Y:S02]  /*1d40*/  SHF.R.S32.HI R39, RZ, 0x1f, R38 ;  /* 0x0000001fff277819 */ /* 0x000fe40000011426 */
[----:B---3--:R-:W-:Y:S02]  /*1d50*/  SHF.R.S32.HI R0, RZ, 0x1f, R25 ;  /* 0x0000001fff007819 */ /* 0x008fe40000011419 */
[----:B------:R-:W-:Y:S02]  /*1d60*/  SEL R41, R25, RZ, !P0 ;  /* 0x000000ff19297207 */ /* 0x000fe40004000000 */
[----:B------:R-:W-:Y:S01]  /*1d70*/  SEL R8, R0, RZ, !P0 ;  /* 0x000000ff00087207 */ /* 0x000fe20004000000 */
[----:B------:R-:W0:Y:S02]  /*1d80*/  LDC R25, c[0x0][0x3d4] ;  /* 0x0000f500ff197b82 */ /* 0x000e240000000800 */
[----:B------:R-:W-:-:S04]  /*1d90*/  IMAD.WIDE.U32 R36, R41, UR4, R4 ;  /* 0x0000000429247c25 */ /* 0x000fc8000f8e0004 */
[----:B------:R-:W-:Y:S02]  /*1da0*/  IMAD R0, R8, UR4, RZ ;  /* 0x0000000408007c24 */ /* 0x000fe4000f8e02ff */
[----:B------:R-:W-:-:S04]  /*1db0*/  IMAD.WIDE.U32 R4, R18, R42, R20 ;  /* 0x0000002a12047225 */ /* 0x000fc800078e0014 */
[----:B------:R-:W-:Y:S01]  /*1dc0*/  IMAD R95, R41, UR5, R0 ;  /* 0x00000005295f7c24 */ /* 0x000fe2000f8e0200 */
[----:B------:R-:W-:Y:S05]  /*1dd0*/  @!P6 WARPSYNC.ALL ;  /* 0x000000000000e948 */ /* 0x000fea0003800000 */
[----:B------:R-:W-:Y:S01]  /*1de0*/  IMAD.IADD R95, R37, 0x1, R95 ;  /* 0x00000001255f7824 */ /* 0x000fe200078e025f */
[----:B------:R-:W-:Y:S01]  /*1df0*/  ULDC UR4, c[0x0][0x310] ;  /* 0x0000c40000047ab9 */ /* 0x000fe20000000800 */
[----:B------:R-:W-:Y:S01]  /*1e00*/  IADD3 R93, P0, R36, R4, RZ ;  /* 0x00000004245d7210 */ /* 0x000fe20007f1e0ff */
[----:B------:R-:W-:Y:S01]  /*1e10*/  ULDC.64 UR6, c[0x0][0x320] ;  /* 0x0000c80000067ab9 */ /* 0x000fe20000000a00 */
[----:B------:R-:W-:Y:S01]  /*1e20*/  ISETP.GE.AND P1, PT, R99, UR4, PT ;  /* 0x0000000463007c0c */ /* 0x000fe2000bf26270 */
[----:B------:R-:W-:Y:S01]  /*1e30*/  VIADD R4, R20, 0xc0 ;  /* 0x000000c014047836 */ /* 0x000fe20000000000 */
[----:B------:R-:W-:-:S02]  /*1e40*/  IADD3.X R91, R95, R5, R3, P0, !PT ;  /* 0x000000055f5b7210 */ /* 0x000fc400007fe403 */
[----:B------:R-:W-:Y:S02]  /*1e50*/  SEL R3, RZ, 0xffffffff, P1 ;  /* 0xffffffffff037807 */ /* 0x000fe40000800000 */
[----:B------:R-:W-:Y:S02]  /*1e60*/  ISETP.GE.AND P0, PT, R20, UR4, PT ;  /* 0x0000000414007c0c */ /* 0x000fe4000bf06270 */
[----:B------:R-:W-:Y:S01]  /*1e70*/  ISETP.GE.AND P1, PT, R96, UR4, PT ;  /* 0x0000000460007c0c */ /* 0x000fe2000bf26270 */
[----:B------:R-:W-:Y:S01]  /*1e80*/  IMAD.SHL.U32 R5, R3, 0x2, RZ ;  /* 0x0000000203057824 */ /* 0x000fe200078e00ff */
[----:B------:R-:W-:Y:S01]  /*1e90*/  SEL R0, RZ, 0x1, P0 ;  /* 0x00000001ff007807 */ /* 0x000fe20000000000 */
[----:B------:R-:W-:Y:S01]  /*1ea0*/  IMAD R3, R6, UR6, RZ ;  /* 0x0000000606037c24 */ /* 0x000fe2000f8e02ff */
[----:B------:R-:W-:Y:S02]  /*1eb0*/  ISETP.GE.AND P0, PT, R98, UR4, PT ;  /* 0x0000000462007c0c */ /* 0x000fe4000bf06270 */
[----:B------:R-:W-:Y:S01]  /*1ec0*/  ISETP.GE.AND P3, PT, R7, UR4, PT ;  /* 0x0000000407007c0c */ /* 0x000fe2000bf66270 */
[----:B------:R-:W-:Y:S01]  /*1ed0*/  IMAD R7, R226, UR7, R3 ;  /* 0x00000007e2077c24 */ /* 0x000fe2000f8e0203 */
[----:B------:R-:W-:-:S02]  /*1ee0*/  LOP3.LUT R0, R5, 0x2, R0, 0xe2, !PT ;  /* 0x0000000205007812 */ /* 0x000fc400078ee200 */
        /* <DEDUP_REMOVED lines=9> */
[----:B------:R-:W-:Y:S01]  /*1f80*/  IMAD.IADD R5, R5, 0x1, R7 ;  /* 0x0000000105057824 */ /* 0x000fe200078e0207 */
[----:B------:R-:W-:Y:S01]  /*1f90*/  SEL R6, RZ, 0x20, P1 ;  /* 0x00000020ff067807 */ /* 0x000fe20000800000 */
[----:B------:R-:W-:-:S03]  /*1fa0*/  IMAD R7, R8, UR4, RZ ;  /* 0x0000000408077c24 */ /* 0x000fc6000f8e02ff */
[----:B------:R-:W-:Y:S02]  /*1fb0*/  LOP3.LUT R3, R6, R0, R3, 0xfe, !PT ;  /* 0x0000000006037212 */ /* 0x000fe400078efe03 */
[----:B------:R-:W-:Y:S01]  /*1fc0*/  SEL R0, RZ, 0x40, P2 ;  /* 0x00000040ff007807 */ /* 0x000fe20001000000 */
[C---:B------:R-:W-:Y:S02]  /*1fd0*/  IMAD R63, R41.reuse, UR5, R7 ;  /* 0x00000005293f7c24 */ /* 0x040fe4000f8e0207 */
[----:B------:R-:W-:Y:S01]  /*1fe0*/  IMAD.WIDE.U32 R40, R41, UR4, R4 ;  /* 0x0000000429287c25 */ /* 0x000fe2000f8e0004 */
[----:B------:R-:W-:Y:S01]  /*1ff0*/  LOP3.LUT R0, R3, R0, RZ, 0xfc, !PT ;  /* 0x0000000003007212 */ /* 0x000fe200078efcff */
[----:B------:R-:W-:Y:S02]  /*2000*/  ULDC UR4, c[0x0][0x2e4] ;  /* 0x0000b90000047ab9 */ /* 0x000fe40000000800 */
[C---:B------:R-:W-:Y:S02]  /*2010*/  IMAD R4, R97.reuse, R48, RZ ;  /* 0x0000003061047224 */ /* 0x040fe400078e02ff */
[----:B----4-:R-:W-:-:S02]  /*2020*/  IMAD R3, R97, R54, RZ ;  /* 0x0000003661037224 */ /* 0x010fc400078e02ff */
[C---:B------:R-:W-:Y:S02]  /*2030*/  IMAD R15, R18.reuse, R49, R4 ;  /* 0x00000031120f7224 */ /* 0x040fe400078e0204 */
[C---:B------:R-:W-:Y:S02]  /*2040*/  IMAD R13, R18.reuse, R55, R3 ;  /* 0x00000037120d7224 */ /* 0x040fe400078e0203 */
[----:B------:R-:W-:-:S04]  /*2050*/  IMAD.WIDE.U32 R4, R18, R54, R38 ;  /* 0x0000003612047225 */ /* 0x000fc800078e0026 */
[----:B------:R-:W-:Y:S02]  /*2060*/  IMAD.IADD R5, R5, 0x1, R13 ;  /* 0x0000000105057824 */ /* 0x000fe400078e020d */
[----:B-----5:R-:W-:Y:S02]  /*2070*/  IMAD.WIDE.U32 R50, R23, R54, R4 ;  /* 0x0000003617327225 */ /* 0x020fe400078e0004 */
[----:B------:R-:W2:Y:S01]  /*2080*/  LDL R4, [R1+0x28] ;  /* 0x0000280001047983 */ /* 0x000ea20000100800 */
[C---:B------:R-:W-:Y:S01]  /*2090*/  LOP3.LUT P1, RZ, R28.reuse, 0x4, RZ, 0xc0, !PT ;  /* 0x000000041cff7812 */ /* 0x040fe2000782c0ff */
[----:B------:R-:W-:Y:S02]  /*20a0*/  IMAD.SHL.U32 R87, R28, 0x40, RZ ;  /* 0x000000401c577824 */ /* 0x000fe400078e00ff */
[----:B------:R-:W1:Y:S01]  /*20b0*/  S2R R28, SR_TID.X ;  /* 0x00000000001c7919 */ /* 0x000e620000002100 */
[----:B0-----:R-:W-:-:S04]  /*20c0*/  ISETP.GE.AND P0, PT, R20, R25, PT ;  /* 0x000000191400720c */ /* 0x001fc80003f06270 */
[----:B------:R-:W-:Y:S01]  /*20d0*/  SEL R3, R25, RZ, P0 ;  /* 0x000000ff19037207 */ /* 0x000fe20000000000 */
[----:B------:R-:W-:-:S04]  /*20e0*/  VIADD R79, R26, 0x8 ;  /* 0x000000081a4f7836 */ /* 0x000fc80000000000 */
[----:B------:R-:W-:Y:S01]  /*20f0*/  IMAD.IADD R3, R20, 0x1, R3 ;  /* 0x0000000114037824 */ /* 0x000fe200078e0203 */
[----:B------:R-:W-:-:S04]  /*2100*/  LOP3.LUT R87, R87, 0x1c0, RZ, 0xc0, !PT ;  /* 0x000001c057577812 */ /* 0x000fc800078ec0ff */
[----:B------:R-:W-:Y:S02]  /*2110*/  SHF.R.S32.HI R12, RZ, 0x1f, R3 ;  /* 0x0000001fff0c7819 */ /* 0x000fe40000011403 */
[----:B------:R-:W-:Y:S02]  /*2120*/  SHF.R.U32.HI R82, RZ, 0x3, R87 ;  /* 0x00000003ff527819 */ /* 0x000fe40000011657 */
[----:B------:R-:W-:Y:S01]  /*2130*/  LEA.HI R12, R12, R3, RZ, 0x3 ;  /* 0x000000030c0c7211 */ /* 0x000fe200078f18ff */
[----:B-1----:R-:W-:-:S05]  /*2140*/  VIADD R28, R28, 0xffffff80 ;  /* 0xffffff801c1c7836 */ /* 0x002fca0000000000 */
[----:B------:R-:W-:-:S04]  /*2150*/  SHF.R.S32.HI R26, RZ, 0x1f, R28 ;  /* 0x0000001fff1a7819 */ /* 0x000fc8000001141c */
[----:B------:R-:W-:Y:S01]  /*2160*/  LEA.HI R26, R26, R28, RZ, 0x5 ;  /* 0x0000001c1a1a7211 */ /* 0x000fe200078f28ff */
[----:B------:R-:W-:Y:S01]  /*2170*/  VIADD R28, R18, 0x40 ;  /* 0x00000040121c7836 */ /* 0x000fe20000000000 */
[----:B------:R-:W-:-:S03]  /*2180*/  LOP3.LUT R3, R87, 0x18, R20, 0xf8, !PT ;  /* 0x0000001857037812 */ /* 0x000fc600078ef814 */
[----:B------:R-:W-:Y:S01]  /*2190*/  IMAD.SHL.U32 R28, R28, 0x40, RZ ;  /* 0x000000401c1c7824 */ /* 0x000fe200078e00ff */
[----:B------:R-:W-:Y:S02]  /*21a0*/  LOP3.LUT R3, R3, R82, RZ, 0x3c, !PT ;  /* 0x0000005203037212 */ /* 0x000fe400078e3cff */
[----:B------:R-:W-:Y:S02]  /*21b0*/  SHF.R.S32.HI R26, RZ, 0x5, R26 ;  /* 0x00000005ff1a7819 */ /* 0x000fe4000001141a */
[----:B------:R-:W-:Y:S01]  /*21c0*/  LOP3.LUT R28, R28, 0x1c0, RZ, 0xc0, !PT ;  /* 0x000001c01c1c7812 */ /* 0x000fe200078ec0ff */
[----:B------:R-:W-:Y:S01]  /*21d0*/  IMAD.WIDE.U32 R8, R18, R54, R20 ;  /* 0x0000003612087225 */ /* 0x000fe200078e0014 */
[--C-:B------:R-:W-:Y:S02]  /*21e0*/  SHF.R.S32.HI R72, RZ, 0x3, R12.reuse ;  /* 0x00000003ff487819 */ /* 0x100fe4000001140c */
[----:B------:R-:W-:Y:S01]  /*21f0*/  LOP3.LUT R71, R12, 0xfffffff8, RZ, 0xc0, !PT ;  /* 0xfffffff80c477812 */ /* 0x000fe200078ec0ff */
[----:B------:R-:W-:Y:S01]  /*2200*/  IMAD R77, R26, 0x200, R3 ;  /* 0x000002001a4d7824 */ /* 0x000fe200078e0203 */
[----:B------:R-:W-:-:S02]  /*2210*/  LOP3.LUT R3, R87, 0x38, R12, 0xf8, !PT ;  /* 0x0000003857037812 */ /* 0x000fc400078ef80c */
[----:B------:R-:W-:Y:S01]  /*2220*/  LOP3.LUT R12, R28, 0x38, R12, 0xf8, !PT ;  /* 0x000000381c0c7812 */ /* 0x000fe200078ef80c */
[----:B------:R-:W-:Y:S02]  /*2230*/  VIADD R28, R18, 0x40 ;  /* 0x00000040121c7836 */ /* 0x000fe40000000000 */
[----:B------:R-:W-:Y:S01]  /*2240*/  IMAD.IADD R9, R13, 0x1, R9 ;  /* 0x000000010d097824 */ /* 0x000fe200078e0209 */
[----:B------:R-:W-:Y:S01]  /*2250*/  SHF.R.S32.HI R13, RZ, 0x1f, R23 ;  /* 0x0000001fff0d7819 */ /* 0x000fe20000011417 */
[----:B------:R-:W-:Y:S02]  /*2260*/  IMAD.SHL.U32 R28, R28, 0x40, RZ ;  /* 0x000000401c1c7824 */ /* 0x000fe400078e00ff */
[----:B------:R-:W-:-:S03]  /*2270*/  IMAD.WIDE.U32 R6, R18, R48, R38 ;  /* 0x0000003012067225 */ /* 0x000fc600078e0026 */
[----:B------:R-:W-:Y:S01]  /*2280*/  LOP3.LUT R28, R28, 0x1c0, RZ, 0xc0, !PT ;  /* 0x000001c01c1c7812 */ /* 0x000fe200078ec0ff */
[----:B------:R-:W-:-:S04]  /*2290*/  IMAD.WIDE.U32 R10, R18, R48, R20 ;  /* 0x00000030120a7225 */ /* 0x000fc800078e0014 */
[----:B------:R-:W-:Y:S01]  /*22a0*/  IMAD R14, R13, R48, RZ ;  /* 0x000000300d0e7224 */ /* 0x000fe200078e02ff */
[----:B------:R-:W-:Y:S01]  /*22b0*/  SHF.R.U32.HI R28, RZ, 0x3, R28 ;  /* 0x00000003ff1c7819 */ /* 0x000fe2000001161c */
[----:B------:R-:W-:Y:S02]  /*22c0*/  IMAD.IADD R7, R7, 0x1, R15 ;  /* 0x0000000107077824 */ /* 0x000fe400078e020f */
[----:B------:R-:W-:Y:S02]  /*22d0*/  IMAD.IADD R11, R15, 0x1, R11 ;  /* 0x000000010f0b7824 */ /* 0x000fe400078e020b */
[----:B------:R-:W-:Y:S02]  /*22e0*/  IMAD R69, R23, R49, R14 ;  /* 0x0000003117457224 */ /* 0x000fe400078e020e */
[----:B------:R-:W-:Y:S02]  /*22f0*/  IMAD.MOV.U32 R80, RZ, RZ, 0x20 ;  /* 0x00000020ff507424 */ /* 0x000fe400078e00ff */
[----:B------:R-:W-:Y:S01]  /*2300*/  IMAD R14, R13, R54, RZ ;  /* 0x000000360d0e7224 */ /* 0x000fe200078e02ff */
[C---:B------:R-:W-:Y:S01]  /*2310*/  SHF.L.U64.HI R84, R48.reuse, 0x6, R49 ;  /* 0x0000000630547819 */ /* 0x040fe20000010231 */
[----:B------:R-:W-:Y:S01]  /*2320*/  IMAD R75, R49, 0x60, RZ ;  /* 0x00000060314b7824 */ /* 0x000fe200078e02ff */
[----:B------:R-:W-:Y:S01]  /*2330*/  SHF.L.U32 R89, R48, 0x6, RZ ;  /* 0x0000000630597819 */ /* 0x000fe200000006ff */
[----:B------:R-:W-:Y:S01]  /*2340*/  IMAD.WIDE.U32 R44, R23, R48, R6 ;  /* 0x00000030172c7225 */ /* 0x000fe200078e0006 */
[----:B------:R-:W-:-:S02]  /*2350*/  IADD3 R56, P2, R18, R27, RZ ;  /* 0x0000001b12387210 */ /* 0x000fc40007f5e0ff */
[----:B------:R-:W-:Y:S01]  /*2360*/  LOP3.LUT R67, R3, R82, RZ, 0x3c, !PT ;  /* 0x0000005203437212 */ /* 0x000fe200078e3cff */
[----:B------:R-:W-:Y:S01]  /*2370*/  IMAD.WIDE.U32 R46, R23, R48, R10 ;  /* 0x00000030172e7225 */ /* 0x000fe200078e000a */
[----:B------:R-:W-:Y:S02]  /*2380*/  SHF.L.U64.HI R88, R42, 0x6, R43 ;  /* 0x000000062a587819 */ /* 0x000fe4000001022b */
[----:B------:R-:W-:Y:S01]  /*2390*/  SHF.L.U64.HI R85, R54, 0x6, R55 ;  /* 0x0000000636557819 */ /* 0x000fe20000010237 */
[----:B------:R-:W-:Y:S01]  /*23a0*/  IMAD R15, R43, 0x60, RZ ;  /* 0x000000602b0f7824 */ /* 0x000fe200078e02ff */
[----:B------:R-:W-:Y:S01]  /*23b0*/  SEL R80, R80, 0xffffffe0, !P1 ;  /* 0xffffffe050507807 */ /* 0x000fe20004800000 */
[----:B------:R-:W-:Y:S01]  /*23c0*/  IMAD.SHL.U32 R86, R42, 0x40, RZ ;  /* 0x000000402a567824 */ /* 0x000fe200078e00ff */
[----:B------:R-:W-:Y:S01]  /*23d0*/  LOP3.LUT R12, R12, R28, RZ, 0x3c, !PT ;  /* 0x0000001c0c0c7212 */ /* 0x000fe200078e3cff */
[----:B------:R-:W-:Y:S01]  /*23e0*/  IMAD.WIDE.U32 R48, R48, 0x60, RZ ;  /* 0x0000006030307825 */ /* 0x000fe200078e00ff */
[----:B------:R-:W-:-:S03]  /*23f0*/  SEL R3, RZ, 0xffffff80, P3 ;  /* 0xffffff80ff037807 */ /* 0x000fc60001800000 */
[----:B------:R-:W-:Y:S02]  /*2400*/  IMAD R7, R23, R55, R14 ;  /* 0x0000003717077224 */ /* 0x000fe400078e020e */
[----:B------:R-:W-:Y:S02]  /*2410*/  IMAD R11, R55, 0x60, RZ ;  /* 0x00000060370b7824 */ /* 0x000fe400078e02ff */
[----:B------:R-:W-:Y:S02]  /*2420*/  IMAD.SHL.U32 R83, R54, 0x40, RZ ;  /* 0x0000004036537824 */ /* 0x000fe400078e00ff */
[----:B------:R-:W-:-:S04]  /*2430*/  IMAD.WIDE.U32 R52, R23, R54, R8 ;  /* 0x0000003617347225 */ /* 0x000fc800078e0008 */
[----:B------:R-:W-:Y:S02]  /*2440*/  VIADD R29, R18, 0x40 ;  /* 0x00000040121d7836 */ /* 0x000fe40000000000 */
[----:B------:R-:W-:Y:S01]  /*2450*/  IMAD.WIDE.U32 R42, R42, 0x60, RZ ;  /* 0x000000602a2a7825 */ /* 0x000fe200078e00ff */
[----:B------:R-:W-:-:S03]  /*2460*/  LOP3.LUT R3, R0, 0x80, R3, 0xc8, !PT ;  /* 0x0000008000037812 */ /* 0x000fc600078ec803 */
[----:B------:R-:W-:Y:S01]  /*2470*/  IMAD.WIDE.U32 R54, R54, 0x60, RZ ;  /* 0x0000006036367825 */ /* 0x000fe200078e00ff */
[----:B------:R-:W-:Y:S02]  /*2480*/  SHF.R.S32.HI R81, RZ, 0x1f, R29 ;  /* 0x0000001fff517819 */ /* 0x000fe4000001141d */
[----:B------:R-:W-:Y:S01]  /*2490*/  IADD3 R75, R49, R75, RZ ;  /* 0x0000004b314b7210 */ /* 0x000fe20007ffe0ff */
[----:B------:R-:W-:Y:S01]  /*24a0*/  IMAD.X R57, R97, 0x1, R24, P2 ;  /* 0x0000000161397824 */ /* 0x000fe200010e0618 */
[----:B------:R-:W-:Y:S01]  /*24b0*/  IADD3 R66, R7, R53, RZ ;  /* 0x0000003507427210 */ /* 0x000fe20007ffe0ff */
[----:B------:R-:W-:Y:S01]  /*24c0*/  IMAD.IADD R70, R45, 0x1, R69 ;  /* 0x000000012d467824 */ /* 0x000fe200078e0245 */
[----:B------:R-:W-:Y:S01]  /*24d0*/  SHF.R.S32.HI R64, RZ, 0x1f, R71 ;  /* 0x0000001fff407819 */ /* 0x000fe20000011447 */
[----:B------:R-:W-:Y:S01]  /*24e0*/  IMAD.SHL.U32 R78, R25, 0x2, RZ ;  /* 0x00000002194e7824 */ /* 0x000fe200078e00ff */
[----:B------:R-:W-:Y:S01]  /*24f0*/  ISETP.GE.AND P1, PT, R20, UR4, PT ;  /* 0x0000000414007c0c */ /* 0x000fe2000bf26270 */
[----:B------:R-:W-:Y:S01]  /*2500*/  IMAD.IADD R76, R43, 0x1, R15 ;  /* 0x000000012b4c7824 */ /* 0x000fe200078e020f */
[----:B------:R-:W-:Y:S01]  /*2510*/  ISETP.GE.AND P2, PT, R99, UR4, PT ;  /* 0x0000000463007c0c */ /* 0x000fe2000bf46270 */
[----:B------:R-:W-:Y:S01]  /*2520*/  IMAD.IADD R74, R55, 0x1, R11 ;  /* 0x00000001374a7824 */ /* 0x000fe200078e020b */
[----:B------:R-:W-:Y:S01]  /*2530*/  LOP3.LUT R0, R0, 0x40, RZ, 0xc0, !PT ;  /* 0x0000004000007812 */ /* 0x000fe200078ec0ff */
[----:B------:R-:W-:-:S02]  /*2540*/  IMAD.IADD R73, R80, 0x1, R77 ;  /* 0x0000000150497824 */ /* 0x000fc400078e024d */
[----:B------:R-:W-:Y:S02]  /*2550*/  IMAD.IADD R69, R69, 0x1, R47 ;  /* 0x0000000145457824 */ /* 0x000fe400078e022f */
[----:B------:R-:W-:Y:S02]  /*2560*/  IMAD.IADD R68, R51, 0x1, R7 ;  /* 0x0000000133447824 */ /* 0x000fe400078e0207 */
[----:B------:R-:W-:Y:S02]  /*2570*/  IMAD R67, R26, 0x200, R67 ;  /* 0x000002001a437824 */ /* 0x000fe400078e0243 */
[----:B------:R-:W-:Y:S02]  /*2580*/  IMAD.IADD R63, R41, 0x1, R63 ;  /* 0x00000001293f7824 */ /* 0x000fe400078e023f */
[----:B--2---:R-:W-:Y:S01]  /*2590*/  IMAD.IADD R65, R4, 0x1, R12 ;  /* 0x0000000104417824 */ /* 0x004fe200078e020c */
[----:B------:R-:W-:Y:S06]  /*25a0*/  @!P6 BAR.SYNC.DEFER_BLOCKING 0x9, 0x100 ;  /* 0x024400000000eb1d */ /* 0x000fec0000010000 */
.L_x_11607:
        /* <DEDUP_REMOVED lines=35> */
[----:B------:R-:W-:Y:S01]  /*27e0*/  IMAD.WIDE.U32 R6, R54, R59, RZ ;  /* 0x0000003b36067225 */ /* 0x000fe200078e00ff */
[----:B------:R-:W-:-:S03]  /*27f0*/  IADD3 R113, R5, R11, RZ ;  /* 0x0000000b05717210 */ /* 0x000fc60007ffe0ff */
        /* <DEDUP_REMOVED lines=31> */
.L_x_11564:
[----:B------:R-:W-:Y:S05]  /*29f0*/  BSYNC B1 ;  /* 0x0000000000017941 */ /* 0x000fea0003800000 */
.L_x_11563:
[----:B0-----:R-:W-:Y:S01]  /*2a00*/  VIADD R10, R18, 0x40 ;  /* 0x00000040120a7836 */ /* 0x001fe20000000000 */
[----:B------:R-:W-:Y:S01]  /*2a10*/  BSSY B1, `(.L_x_11565) ;  /* 0x000001d000017945 */ /* 0x000fe20003800000 */
[----:B------:R-:W-:Y:S01]  /*2a20*/  CS2R R26, SRZ ;  /* 0x00000000001a7805 */ /* 0x000fe2000001ff00 */
[----:B-----5:R-:W-:Y:S01]  /*2a30*/  IMAD.MOV.U32 R102, RZ, RZ, R30 ;  /* 0x000000ffff667224 */ /* 0x020fe200078e001e */
[----:B------:R-:W-:Y:S02]  /*2a40*/  CS2R R24, SRZ ;  /* 0x0000000000187805 */ /* 0x000fe4000001ff00 */
[----:B------:R-:W-:Y:S02]  /*2a50*/  ISETP.GE.AND P5, PT, R10, R101, PT ;  /* 0x000000650a00720c */ /* 0x000fe40003fa6270 */
[----:B------:R-:W-:Y:S01]  /*2a60*/  CS2R R10, SRZ ;  /* 0x00000000000a7805 */ /* 0x000fe2000001ff00 */
[----:B------:R-:W-:-:S10]  /*2a70*/  IMAD.MOV.U32 R103, RZ, RZ, R31 ;  /* 0x000000ffff677224 */ /* 0x000fd400078e001f */
        /* <DEDUP_REMOVED lines=22> */
.L_x_11566:
[----:B------:R-:W-:Y:S05]  /*2be0*/  BSYNC B1 ;  /* 0x0000000000017941 */ /* 0x000fea0003800000 */
.L_x_11565:
[----:B0-----:R-:W-:Y:S01]  /*2bf0*/  IMAD.MOV.U32 R4, RZ, RZ, R32 ;  /* 0x000000ffff047224 */ /* 0x001fe200078e0020 */
[----:B------:R-:W-:Y:S01]  /*2c00*/  ISETP.NE.AND P3, PT, R218, 0x3, PT ;  /* 0x00000003da00780c */ /* 0x000fe20003f65270 */
[----:B------:R-:W-:Y:S01]  /*2c10*/  IMAD.MOV.U32 R5, RZ, RZ, R33 ;  /* 0x000000ffff057224 */ /* 0x000fe200078e0021 */
[----:B------:R-:W-:Y:S01]  /*2c20*/  PRMT R118, R102, 0x5410, R103 ;  /* 0x0000541066767816 */ /* 0x000fe20000000067 */
[----:B------:R-:W-:Y:S02]  /*2c30*/  IMAD.MOV.U32 R6, RZ, RZ, R34 ;  /* 0x000000ffff067224 */ /* 0x000fe400078e0022 */
[----:B------:R-:W-:Y:S01]  /*2c40*/  IMAD.MOV.U32 R7, RZ, RZ, R35 ;  /* 0x000000ffff077224 */ /* 0x000fe200078e0023 */
[----:B------:R-:W-:Y:S01]  /*2c50*/  PRMT R115, R4, 0x5410, R5 ;  /* 0x0000541004737816 */ /* 0x000fe20000000005 */
[----:B------:R-:W-:Y:S01]  /*2c60*/  IMAD.MOV.U32 R5, RZ, RZ, R29 ;  /* 0x000000ffff057224 */ /* 0x000fe200078e001d */
[----:B------:R-:W-:Y:S02]  /*2c70*/  MOV R4, R28 ;  /* 0x0000001c00047202 */ /* 0x000fe40000000f00 */
[----:B------:R-:W-:Y:S01]  /*2c80*/  PRMT R120, R6, 0x5410, R7 ;  /* 0x0000541006787816 */ /* 0x000fe20000000007 */
[----:B-----5:R-:W-:Y:S01]  /*2c90*/  IMAD.MOV.U32 R7, RZ, RZ, R27 ;  /* 0x000000ffff077224 */ /* 0x020fe200078e001b */
        /* <DEDUP_REMOVED lines=10> */
[----:B------:R-:W-:Y:S02]  /*2d40*/  MOV R6, R24 ;  /* 0x0000001800067202 */ /* 0x000fe40000000f00 */
[----:B------:R-:W-:-:S02]  /*2d50*/  PRMT R106, R106, 0x5410, R7 ;  /* 0x000054106a6a7816 */ /* 0x000fc40000000007 */
[----:B------:R-:W-:Y:S02]  /*2d60*/  PRMT R103, R4, 0x5410, R5 ;  /* 0x0000541004677816 */ /* 0x000fe40000000005 */
[----:B------:R-:W-:Y:S01]  /*2d70*/  PRMT R107, R6, 0x7610, R107 ;  /* 0x00007610066b7816 */ /* 0x000fe2000000006b */
[----:B------:R-:W-:Y:S06]  /*2d80*/  @!P3 BRA `(.L_x_11567) ;  /* 0x000000000004b947 */ /* 0x000fec0003800000 */
[----:B------:R-:W-:Y:S01]  /*2d90*/  BPT.TRAP 0x1 ;  /* 0x000000040000795c */ /* 0x000fe20000300000 */
.L_x_11567:
[----:B------:R-:W-:Y:S01]  /*2da0*/  IMAD R90, R16, 0x8, R17 ;  /* 0x00000008105a7824 */ /* 0x000fe200078e0211 */
[----:B------:R-:W-:Y:S01]  /*2db0*/  SHF.L.U32 R111, R22, 0x1f, RZ ;  /* 0x0000001f166f7819 */ /* 0x000fe200000006ff */
[----:B------:R-:W-:Y:S03]  /*2dc0*/  BSSY B1, `(.L_x_11568) ;  /* 0x0000003000017945 */ /* 0x000fe60003800000 */
[----:B------:R-:W0:Y:S02]  /*2dd0*/  SYNCS.PHASECHK.TRANS64.TRYWAIT P6, [R90+URZ+0x32490], R111 ;  /* 0x0324906f5a0075a7 */ /* 0x000e2400080c017f */
[----:B0-----:R-:W-:Y:S05]  /*2de0*/  @!P6 BRA `(.L_x_11569) ;  /* 0x000001740098e947 */ /* 0x001fea0003800000 */
.L_x_11809:
[----:B------:R-:W-:Y:S05]  /*2df0*/  BSYNC B1 ;  /* 0x0000000000017941 */ /* 0x000fea0003800000 */
.L_x_11568:
        /* <DEDUP_REMOVED lines=49> */
.L_x_11575:
[----:B------:R-:W-:Y:S05]  /*3110*/  BSYNC B3 ;  /* 0x0000000000037941 */ /* 0x000fea0003800000 */
.L_x_11574:
[----:B--2---:R1:W-:Y:S02]  /*3120*/  STG.E.128 desc[UR52][R14.64], R4 ;  /* 0x000000040e007986 */ /* 0x0043e4000c101d34 */
.L_x_11573:
[----:B------:R-:W-:Y:S05]  /*3130*/  BSYNC B2 ;  /* 0x0000000000027941 */ /* 0x000fea0003800000 */
.L_x_11572:
        /* <DEDUP_REMOVED lines=47> */
.L_x_11577:
[----:B------:R-:W-:Y:S05]  /*3430*/  BSYNC B2 ;  /* 0x0000000000027941 */ /* 0x000fea0003800000 */
.L_x_11576:
[----:B--2---:R2:W-:Y:S02]  /*3440*/  STG.E.128 desc[UR52][R14.64+0x40], R4 ;  /* 0x000040040e007986 */ /* 0x0045e4000c101d34 */
.L_x_11571:
[----:B------:R-:W-:Y:S05]  /*3450*/  BSYNC B1 ;  /* 0x0000000000017941 */ /* 0x000fea0003800000 */
.L_x_11570:
        /* <DEDUP_REMOVED lines=48> */
.L_x_11582:
[----:B------:R-:W-:Y:S05]  /*3760*/  BSYNC B2 ;  /* 0x0000000000027941 */ /* 0x000fea0003800000 */
.L_x_11581:
[----:B--2---:R3:W-:Y:S02]  /*3770*/  STG.E.128 desc[UR52][R12.64], R4 ;  /* 0x000000040c007986 */ /* 0x0047e4000c101d34 */
.L_x_11580:
[----:B------:R-:W-:Y:S05]  /*3780*/  BSYNC B1 ;  /* 0x0000000000017941 */ /* 0x000fea0003800000 */
.L_x_11579:
[----:B------:R-:W-:Y:S05]  /*3790*/  @P2 BRA `(.L_x_11578) ;  /* 0x0000001800582947 */ /* 0x000fea0003800000 */
        /* <DEDUP_REMOVED lines=46> */
.L_x_11584:
[----:B------:R-:W-:Y:S05]  /*3a80*/  BSYNC B1 ;  /* 0x0000000000017941 */ /* 0x000fea0003800000 */
.L_x_11583:
[----:B--2---:R1:W-:Y:S01]  /*3a90*/  STG.E.128 desc[UR52][R12.64+0x40], R4 ;  /* 0x000040040c007986 */ /* 0x0043e2000c101d34 */
[----:B------:R-:W-:Y:S05]  /*3aa0*/  BRA `(.L_x_11578) ;  /* 0x0000001400947947 */ /* 0x000fea0003800000 */
.L_x_11562:
[----:B------:R-:W-:Y:S01]  /*3ab0*/  VIADD R8, R18, 0x40 ;  /* 0x0000004012087836 */ /* 0x000fe20000000000 */
[----:B------:R-:W-:Y:S02]  /*3ac0*/  CS2R R14, SRZ ;  /* 0x00000000000e7805 */ /* 0x000fe4000001ff00 */
[----:B------:R-:W-:Y:S02]  /*3ad0*/  CS2R R12, SRZ ;  /* 0x00000000000c7805 */ /* 0x000fe4000001ff00 */
[----:B------:R-:W-:Y:S02]  /*3ae0*/  CS2R R26, SRZ ;  /* 0x00000000001a7805 */ /* 0x000fe4000001ff00 */
[----:B------:R-:W-:Y:S02]  /*3af0*/  CS2R R24, SRZ ;  /* 0x0000000000187805 */ /* 0x000fe4000001ff00 */
        /* <DEDUP_REMOVED lines=11> */
[----:B------:R-:W-:-:S04]  /*3bb0*/  @!P4 IADD3 R6, P5, R52, R6, RZ ;  /* 0x000000063406c210 */ /* 0x000fc80007fbe0ff */
[----:B------:R-:W-:-:S03]  /*3bc0*/  @!P4 IADD3.X R9, R111, R66, RZ, P5, !PT ;  /* 0x000000426f09c210 */ /* 0x000fc60002ffe4ff */
        /* <DEDUP_REMOVED lines=28> */
[----:B----4-:R-:W-:Y:S02]  /*3d90*/  IMAD.MOV.U32 R28, RZ, RZ, R26 ;  /* 0x000000ffff1c7224 */ /* 0x010fe400078e001a */
[----:B------:R-:W-:Y:S02]  /*3da0*/  IMAD.MOV.U32 R29, RZ, RZ, R27 ;  /* 0x000000ffff1d7224 */ /* 0x000fe400078e001b */
[----:B------:R-:W-:Y:S02]  /*3db0*/  IMAD.MOV.U32 R30, RZ, RZ, R24 ;  /* 0x000000ffff1e7224 */ /* 0x000fe400078e0018 */
[----:B------:R-:W-:Y:S01]  /*3dc0*/  IMAD.MOV.U32 R31, RZ, RZ, R25 ;  /* 0x000000ffff1f7224 */ /* 0x000fe200078e0019 */
[----:B------:R-:W-:-:S02]  /*3dd0*/  PRMT R125, R125, 0x5410, R29 ;  /* 0x000054107d7d7816 */ /* 0x000fc4000000001d */
[----:B------:R-:W-:Y:S02]  /*3de0*/  PRMT R133, R28, 0x5410, R30 ;  /* 0x000054101c857816 */ /* 0x000fe4000000001e */
[----:B------:R-:W-:Y:S01]  /*3df0*/  PRMT R122, R122, 0x5410, R31 ;  /* 0x000054107a7a7816 */ /* 0x000fe2000000001f */
[----:B-----5:R-:W-:Y:S01]  /*3e00*/  IMAD.MOV.U32 R29, RZ, RZ, R11 ;  /* 0x000000ffff1d7224 */ /* 0x020fe200078e000b */
[----:B------:R-:W-:Y:S01]  /*3e10*/  MOV R28, R10 ;  /* 0x0000000a001c7202 */ /* 0x000fe20000000f00 */
[----:B------:R-:W-:Y:S02]  /*3e20*/  IMAD.MOV.U32 R30, RZ, RZ, R8 ;  /* 0x000000ffff1e7224 */ /* 0x000fe400078e0008 */
[----:B------:R-:W-:Y:S01]  /*3e30*/  IMAD.MOV.U32 R31, RZ, RZ, R9 ;  /* 0x000000ffff1f7224 */ /* 0x000fe200078e0009 */
[----:B------:R-:W-:Y:S01]  /*3e40*/  PRMT R117, R28, 0x5410, R29 ;  /* 0x000054101c757816 */ /* 0x000fe2000000001d */
[----:B------:R-:W-:-:S03]  /*3e50*/  IMAD.MOV.U32 R28, RZ, RZ, R6 ;  /* 0x000000ffff1c7224 */ /* 0x000fc600078e0006 */
[----:B------:R-:W-:Y:S01]  /*3e60*/  PRMT R118, R30, 0x5410, R31 ;  /* 0x000054101e767816 */ /* 0x000fe2000000001f */
[----:B------:R-:W-:Y:S02]  /*3e70*/  IMAD.MOV.U32 R29, RZ, RZ, R7 ;  /* 0x000000ffff1d7224 */ /* 0x000fe400078e0007 */
[----:B------:R-:W-:Y:S02]  /*3e80*/  IMAD.MOV.U32 R30, RZ, RZ, R4 ;  /* 0x000000ffff1e7224 */ /* 0x000fe400078e0004 */
[----:B------:R-:W-:Y:S01]  /*3e90*/  IMAD.MOV.U32 R31, RZ, RZ, R5 ;  /* 0x000000ffff1f7224 */ /* 0x000fe200078e0005 */
[----:B------:R-:W-:-:S04]  /*3ea0*/  PRMT R119, R28, 0x5410, R29 ;  /* 0x000054101c777816 */ /* 0x000fc8000000001d */
[----:B------:R-:W-:Y:S01]  /*3eb0*/  PRMT R120, R30, 0x5410, R31 ;  /* 0x000054101e787816 */ /* 0x000fe2000000001f */
[----:B------:R-:W-:Y:S06]  /*3ec0*/  @!P3 BRA `(.L_x_11585) ;  /* 0x000000000004b947 */ /* 0x000fec0003800000 */
[----:B------:R-:W-:Y:S01]  /*3ed0*/  BPT.TRAP 0x1 ;  /* 0x000000040000795c */ /* 0x000fe20000300000 */
.L_x_11585:
[----:B------:R-:W-:Y:S01]  /*3ee0*/  IMAD R90, R16, 0x8, R17 ;  /* 0x00000008105a7824 */ /* 0x000fe200078e0211 */
[----:B------:R-:W-:Y:S01]  /*3ef0*/  SHF.L.U32 R111, R22, 0x1f, RZ ;  /* 0x0000001f166f7819 */ /* 0x000fe200000006ff */
[----:B------:R-:W0:Y:S01]  /*3f00*/  LDC R113, c[0x0][0x2e4] ;  /* 0x0000b900ff717b82 */ /* 0x000e220000000800 */
[----:B------:R-:W-:Y:S01]  /*3f10*/  BSSY B1, `(.L_x_11586) ;  /* 0x0000006000017945 */ /* 0x000fe20003800000 */
[----:B------:R-:W-:Y:S01]  /*3f20*/  IMAD.MOV.U32 R107, RZ, RZ, R109 ;  /* 0x000000ffff6b7224 */ /* 0x000fe200078e006d */
[----:B------:R-:W1:Y:S05]  /*3f30*/  SYNCS.PHASECHK.TRANS64.TRYWAIT P5, [R90+URZ+0x32490], R111 ;  /* 0x0324906f5a0075a7 */ /* 0x000e6a00080a017f */
[----:B------:R-:W2:Y:S01]  /*3f40*/  LDC.64 R104, c[0x0][0x2f0] ;  /* 0x0000bc00ff687b82 */ /* 0x000ea20000000a00 */
[----:B0-----:R-:W-:Y:S01]  /*3f50*/  IADD3 R115, -R78, R113, RZ ;  /* 0x000000714e737210 */ /* 0x001fe20007ffe1ff */
[----:B-1----:R-:W-:Y:S06]  /*3f60*/  @!P5 BRA `(.L_x_11587) ;  /* 0x00000164004cd947 */ /* 0x002fec0003800000 */
.L_x_11810:
[----:B------:R-:W-:Y:S05]  /*3f70*/  BSYNC B1 ;  /* 0x0000000000017941 */ /* 0x000fea0003800000 */
.L_x_11586:
[----:B------:R-:W-:Y:S01]  /*3f80*/  ISETP.GE.OR P5, PT, R18, R101, P1 ;  /* 0x000000651200720c */ /* 0x000fe20000fa6670 */
[----:B------:R-:W-:-:S12]  /*3f90*/  BSSY B1, `(.L_x_11588) ;  /* 0x000007c000017945 */ /* 0x000fd80003800000 */
[----:B------:R-:W-:Y:S05]  /*3fa0*/  @P5 BRA `(.L_x_11589) ;  /* 0x0000000400e85947 */ /* 0x000fea0003800000 */
[----:B------:R-:W1:Y:S01]  /*3fb0*/  S2R R30, SR_TID.X ;  /* 0x00000000001e7919 */ /* 0x000e620000002100 */
        /* <DEDUP_REMOVED lines=8> */
[----:B------:R-:W-:Y:S01]  /*4040*/  LEA.HI R29, R29, R28, RZ, 0x4 ;  /* 0x0000001c1d1d7211 */ /* 0x000fe200078f20ff */
[----:B------:R-:W-:Y:S01]  /*4050*/  IMAD R28, R16, 0x1800, R67 ;  /* 0x00001800101c7824 */ /* 0x000fe200078e0243 */
[----:B------:R-:W-:Y:S02]  /*4060*/  IADD3.X R112, R95, R114, R64, P5, P6 ;  /* 0x000000725f707210 */ /* 0x000fe40002fec440 */
[----:B------:R-:W-:Y:S01]  /*4070*/  LEA.HI.SX32 R29, R29, R72, 0x1c ;  /* 0x000000481d1d7211 */ /* 0x000fe200078fe2ff */
[----:B------:R-:W-:-:S04]  /*4080*/  IMAD R28, R28, 0x2, R17 ;  /* 0x000000021c1c7824 */ /* 0x000fc800078e0211 */
[----:B------:R-:W-:-:S05]  /*4090*/  IMAD.SHL.U32 R116, R29, 0x8, RZ ;  /* 0x000000081d747824 */ /* 0x000fca00078e00ff */
[----:B------:R-:W-:Y:S01]  /*40a0*/  LOP3.LUT R29, R87, 0x38, R116, 0xf8, !PT ;  /* 0x00000038571d7812 */ /* 0x000fe200078ef874 */
[----:B-1----:R-:W-:-:S03]  /*40b0*/  VIADD R31, R30, 0xffffff80 ;  /* 0xffffff801e1f7836 */ /* 0x002fc60000000000 */
[----:B------:R-:W-:Y:S02]  /*40c0*/  LOP3.LUT R29, R29, R82, RZ, 0x3c, !PT ;  /* 0x000000521d1d7212 */ /* 0x000fe400078e3cff */
[----:B------:R-:W-:-:S04]  /*40d0*/  SHF.R.S32.HI R30, RZ, 0x1f, R31 ;  /* 0x0000001fff1e7819 */ /* 0x000fc8000001141f */
[----:B------:R-:W-:-:S04]  /*40e0*/  LEA.HI R30, R30, R31, RZ, 0x5 ;  /* 0x0000001f1e1e7211 */ /* 0x000fc800078f28ff */
[----:B------:R-:W-:-:S05]  /*40f0*/  SHF.R.S32.HI R30, RZ, 0x5, R30 ;  /* 0x00000005ff1e7819 */ /* 0x000fca000001141e */
        /* <DEDUP_REMOVED lines=57> */
[----:B------:R-:W-:-:S02]  /*4490*/  HADD2.F32 R14, -RZ, R132.H1_H1 ;  /* 0x30000084ff0e7230 */ /* 0x000fc40000004100 */
        /* <DEDUP_REMOVED lines=8> */
[----:B------:R-:W-:Y:S01]  /*4520*/  HADD2.F32 R24, -RZ, R133.H0_H0 ;  /* 0x20000085ff187230 */ /* 0x000fe20000004100 */
        /* <DEDUP_REMOVED lines=21> */
.L_x_11591:
[----:B------:R-:W-:Y:S05]  /*4680*/  BSYNC B2 ;  /* 0x0000000000027941 */ /* 0x000fea0003800000 */
.L_x_11590:
        /* <DEDUP_REMOVED lines=12> */
.L_x_11589:
[----:B------:R-:W-:Y:S05]  /*4750*/  BSYNC B1 ;  /* 0x0000000000017941 */ /* 0x000fea0003800000 */
.L_x_11588:
[----:B-1----:R-:W-:Y:S02]  /*4760*/  VIADD R13, R18, 0x40 ;  /* 0x00000040120d7836 */ /* 0x002fe40000000000 */
[-C--:B--2---:R-:W-:Y:S02]  /*4770*/  IMAD R12, R81, R104.reuse, RZ ;  /* 0x00000068510c7224 */ /* 0x084fe400078e02ff */
[C---:B------:R-:W-:Y:S01]  /*4780*/  IMAD.WIDE.U32 R106, R13.reuse, R104, R106 ;  /* 0x000000680d6a7225 */ /* 0x040fe200078e006a */
[----:B------:R-:W-:-:S03]  /*4790*/  ISETP.GE.OR P5, PT, R13, R101, P1 ;  /* 0x000000650d00720c */ /* 0x000fc60000fa6670 */
[----:B------:R-:W-:-:S10]  /*47a0*/  IMAD R105, R13, R105, R12 ;  /* 0x000000690d697224 */ /* 0x000fd400078e020c */
[----:B------:R-:W-:Y:S05]  /*47b0*/  @P5 BRA `(.L_x_11578) ;  /* 0x0000000800505947 */ /* 0x000fea0003800000 */
[----:B------:R-:W2:Y:S01]  /*47c0*/  LDL R14, [R1+0x28] ;  /* 0x00002800010e7983 */ /* 0x000ea20000100800 */
[----:B------:R-:W-:Y:S01]  /*47d0*/  IADD3 R30, R107, R105, RZ ;  /* 0x000000696b1e7210 */ /* 0x000fe20007ffe0ff */
[----:B------:R-:W-:Y:S01]  /*47e0*/  VIADD R15, R18, 0x40 ;  /* 0x00000040120f7836 */ /* 0x000fe20000000000 */
[----:B------:R-:W-:Y:S01]  /*47f0*/  IADD3 R12, P5, P6, R36, R106, R71 ;  /* 0x0000006a240c7210 */ /* 0x000fe20007ebe047 */
[----:B------:R-:W-:Y:S01]  /*4800*/  VIADD R24, R18, 0x40 ;  /* 0x0000004012187836 */ /* 0x000fe20000000000 */
[----:B------:R-:W-:Y:S01]  /*4810*/  SEL R115, R78, R115, !P0 ;  /* 0x000000734e737207 */ /* 0x000fe20004000000 */
[----:B------:R-:W-:Y:S01]  /*4820*/  IMAD.SHL.U32 R15, R15, 0x40, RZ ;  /* 0x000000400f0f7824 */ /* 0x000fe200078e00ff */
[----:B------:R-:W-:Y:S01]  /*4830*/  IADD3.X R13, R95, R30, R64, P5, P6 ;  /* 0x0000001e5f0d7210 */ /* 0x000fe20002fec440 */
[----:B------:R-:W-:Y:S01]  /*4840*/  IMAD.SHL.U32 R24, R24, 0x40, RZ ;  /* 0x0000004018187824 */ /* 0x000fe200078e00ff */
[----:B------:R-:W-:Y:S01]  /*4850*/  LEA R28, P5, R12, R102, 0x1 ;  /* 0x000000660c1c7211 */ /* 0x000fe200078a08ff */
[----:B------:R-:W-:Y:S01]  /*4860*/  BSSY B1, `(.L_x_11592) ;  /* 0x0000065000017945 */ /* 0x000fe20003800000 */
[----:B------:R-:W-:-:S02]  /*4870*/  LOP3.LUT R15, R15, 0x1c0, RZ, 0xc0, !PT ;  /* 0x000001c00f0f7812 */ /* 0x000fc400078ec0ff */
[----:B------:R-:W-:Y:S02]  /*4880*/  LEA.HI.X R29, R12, R103, R13, 0x1, P5 ;  /* 0x000000670c1d7211 */ /* 0x000fe400028f0c0d */
[----:B------:R-:W-:Y:S02]  /*4890*/  SHF.R.S32.HI R12, RZ, 0x1f, R115 ;  /* 0x0000001fff0c7819 */ /* 0x000fe40000011473 */
[----:B------:R-:W-:Y:S02]  /*48a0*/  LOP3.LUT R24, R24, 0x1c0, RZ, 0xc0, !PT ;  /* 0x000001c018187812 */ /* 0x000fe400078ec0ff */
[----:B------:R-:W-:Y:S02]  /*48b0*/  LEA.HI R115, R12, R115, RZ, 0x4 ;  /* 0x000000730c737211 */ /* 0x000fe400078f20ff */
[----:B------:R-:W-:Y:S02]  /*48c0*/  SHF.R.U32.HI R15, RZ, 0x3, R15 ;  /* 0x00000003ff0f7819 */ /* 0x000fe4000001160f */
[----:B------:R-:W-:-:S05]  /*48d0*/  LEA.HI.SX32 R31, R115, R72, 0x1c ;  /* 0x00000048731f7211 */ /* 0x000fca00078fe2ff */
[----:B------:R-:W-:-:S05]  /*48e0*/  IMAD.SHL.U32 R31, R31, 0x8, RZ ;  /* 0x000000081f1f7824 */ /* 0x000fca00078e00ff */
[----:B------:R-:W-:-:S04]  /*48f0*/  LOP3.LUT R12, R24, 0x38, R31, 0xf8, !PT ;  /* 0x00000038180c7812 */ /* 0x000fc800078ef81f */
[----:B------:R-:W-:-:S05]  /*4900*/  LOP3.LUT R12, R12, R15, RZ, 0x3c, !PT ;  /* 0x0000000f0c0c7212 */ /* 0x000fca00078e3cff */
[----:B--2---:R-:W-:Y:S02]  /*4910*/  IMAD.IADD R13, R14, 0x1, R12 ;  /* 0x000000010e0d7824 */ /* 0x004fe400078e020c */
        /* <DEDUP_REMOVED lines=32> */
[----:B------:R-:W-:Y:S02]  /*4b20*/  HADD2.F32 R5, -RZ, R27.H0_H0 ;  /* 0x2000001bff057230 */ /* 0x000fe40000004100 */
        /* <DEDUP_REMOVED lines=53> */
[----:B------:R-:W-:Y:S02]  /*4e80*/  F2FP.F16.F32.PACK_AB R14, R14, R15 ;  /* 0x0000000f0e0e723e */ /* 0x000fe400000000ff */
[----:B------:R-:W-:Y:S02]  /*4e90*/  F2FP.F16.F32.PACK_AB R26, R9, R6 ;  /* 0x00000006091a723e */ /* 0x000fe400000000ff */
[----:B------:R-:W-:-:S07]  /*4ea0*/  MOV R15, R10 ;  /* 0x0000000a000f7202 */ /* 0x000fce0000000f00 */
.L_x_11593:
[----:B------:R-:W-:Y:S05]  /*4eb0*/  BSYNC B1 ;  /* 0x0000000000017941 */ /* 0x000fea0003800000 */
.L_x_11592:
        /* <DEDUP_REMOVED lines=10> */
.L_x_11561:
[----:B------:R-:W-:-:S13]  /*4f60*/  ISETP.NE.AND P3, PT, R218, 0x3, PT ;  /* 0x00000003da00780c */ /* 0x000fda0003f65270 */
[----:B------:R-:W-:Y:S05]  /*4f70*/  @!P3 BRA `(.L_x_11594) ;  /* 0x000000000004b947 */ /* 0x000fea0003800000 */
[----:B------:R-:W-:Y:S01]  /*4f80*/  BPT.TRAP 0x1 ;  /* 0x000000040000795c */ /* 0x000fe20000300000 */
.L_x_11594:
[----:B------:R-:W-:Y:S01]  /*4f90*/  IMAD R90, R16, 0x8, R17 ;  /* 0x00000008105a7824 */ /* 0x000fe200078e0211 */
[----:B------:R-:W-:Y:S01]  /*4fa0*/  SHF.L.U32 R111, R22, 0x1f, RZ ;  /* 0x0000001f166f7819 */ /* 0x000fe200000006ff */
[----:B------:R-:W-:Y:S01]  /*4fb0*/  IMAD R101, R59, -0x60, R62 ;  /* 0xffffffa03b657824 */ /* 0x000fe200078e023e */
[----:B------:R-:W-:Y:S02]  /*4fc0*/  BSSY B1, `(.L_x_11595) ;  /* 0x0000004000017945 */ /* 0x000fe40003800000 */
[----:B------:R-:W0:Y:S02]  /*4fd0*/  SYNCS.PHASECHK.TRANS64.TRYWAIT P4, [R90+URZ+0x32490], R111 ;  /* 0x0324906f5a0075a7 */ /* 0x000e24000808017f */
[----:B------:R-:W-:Y:S01]  /*4fe0*/  VIMNMX R101, R101, 0x60, PT ;  /* 0x0000006065657848 */ /* 0x000fe20003fe0100 */
[----:B0-----:R-:W-:Y:S06]  /*4ff0*/  @!P4 BRA `(.L_x_11596) ;  /* 0x00000154003cc947 */ /* 0x001fec0003800000 */
.L_x_11811:
[----:B------:R-:W-:Y:S05]  /*5000*/  BSYNC B1 ;  /* 0x0000000000017941 */ /* 0x000fea0003800000 */
.L_x_11595:
[CC--:B------:R-:W-:Y:S01]  /*5010*/  ISETP.GE.AND P5, PT, R18.reuse, R101.reuse, PT ;  /* 0x000000651200720c */ /* 0x0c0fe20003fa6270 */
[----:B------:R-:W-:Y:S01]  /*5020*/  VIADD R4, R18, 0x40 ;  /* 0x0000004012047836 */ /* 0x000fe20000000000 */
[----:B------:R-:W-:Y:S04]  /*5030*/  BSSY B1, `(.L_x_11597) ;  /* 0x0000007000017945 */ /* 0x000fe80003800000 */
[----:B------:R-:W-:-:S07]  /*5040*/  ISETP.GE.AND P4, PT, R4, R101, PT ;  /* 0x000000650400720c */ /* 0x000fce0003f86270 */
[----:B------:R-:W-:Y:S06]  /*5050*/  @P5 BRA `(.L_x_11598) ;  /* 0x0000000000105947 */ /* 0x000fec0003800000 */
[----:B------:R-:W1:Y:S04]  /*5060*/  @!P1 LDS.128 R4, [R108] ;  /* 0x000000006c049984 */ /* 0x000e680000000c00 */
[----:B------:R-:W2:Y:S04]  /*5070*/  @!P2 LDS.128 R8, [R104] ;  /* 0x000000006808a984 */ /* 0x000ea80000000c00 */
[----:B-1----:R1:W-:Y:S04]  /*5080*/  @!P1 STG.E.128 desc[UR52][R14.64], R4 ;  /* 0x000000040e009986 */ /* 0x0023e8000c101d34 */
[----:B--2---:R1:W-:Y:S02]  /*5090*/  @!P2 STG.E.128 desc[UR52][R14.64+0x40], R8 ;  /* 0x000040080e00a986 */ /* 0x0043e4000c101d34 */
.L_x_11598:
[----:B------:R-:W-:Y:S05]  /*50a0*/  BSYNC B1 ;  /* 0x0000000000017941 */ /* 0x000fea0003800000 */
.L_x_11597:
[----:B------:R-:W-:Y:S05]  /*50b0*/  @P4 BRA `(.L_x_11578) ;  /* 0x0000000000104947 */ /* 0x000fea0003800000 */
[----:B-1----:R-:W1:Y:S04]  /*50c0*/  @!P1 LDS.128 R4, [R108+0x2000] ;  /* 0x002000006c049984 */ /* 0x002e680000000c00 */
[----:B------:R-:W2:Y:S04]  /*50d0*/  @!P2 LDS.128 R8, [R104+0x2000] ;  /* 0x002000006808a984 */ /* 0x000ea80000000c00 */
[----:B-1----:R3:W-:Y:S04]  /*50e0*/  @!P1 STG.E.128 desc[UR52][R12.64], R4 ;  /* 0x000000040c009986 */ /* 0x0027e8000c101d34 */
[----:B--2---:R3:W-:Y:S02]  /*50f0*/  @!P2 STG.E.128 desc[UR52][R12.64+0x40], R8 ;  /* 0x000040080c00a986 */ /* 0x0047e4000c101d34 */
.L_x_11578:
[----:B------:R-:W-:Y:S05]  /*5100*/  BSYNC B0 ;  /* 0x0000000000007941 */ /* 0x000fea0003800000 */
.L_x_11560:
        /* <DEDUP_REMOVED lines=17> */
.L_x_11600:
[----:B------:R-:W-:Y:S05]  /*5220*/  BSYNC B0 ;  /* 0x0000000000007941 */ /* 0x000fea0003800000 */
.L_x_11599:
[----:B------:R-:W2:Y:S01]  /*5230*/  SYNCS.PHASECHK.TRANS64.TRYWAIT P3, [R90+URZ+0x324b0], R111 ;  /* 0x0324b06f5a0075a7 */ /* 0x000ea2000806017f */
[----:B------:R-:W-:Y:S01]  /*5240*/  ULDC UR40, c[0x0][0x310] ;  /* 0x0000c40000287ab9 */ /* 0x000fe20000000800 */
[----:B------:R-:W-:Y:S01]  /*5250*/  ULDC.64 UR38, c[0x0][0x318] ;  /* 0x0000c60000267ab9 */ /* 0x000fe20000000a00 */
[----:B------:R-:W-:Y:S01]  /*5260*/  ULDC.64 UR36, c[0x0][0x308] ;  /* 0x0000c20000247ab9 */ /* 0x000fe20000000a00 */
[----:B------:R-:W-:Y:S01]  /*5270*/  BSSY B0, `(.L_x_11601) ;  /* 0x0000003000007945 */ /* 0x000fe20003800000 */
[----:B-1----:R-:W-:-:S03]  /*5280*/  IMAD R4, R16, 0x6000, R77 ;  /* 0x0000600010047824 */ /* 0x002fc600078e024d */
[----:B--2---:R-:W-:Y:S05]  /*5290*/  @!P3 BRA `(.L_x_11602) ;  /* 0x0000015000a8b947 */ /* 0x004fea0003800000 */
.L_x_11812:
[----:B------:R-:W-:Y:S05]  /*52a0*/  BSYNC B0 ;  /* 0x0000000000007941 */ /* 0x000fea0003800000 */
.L_x_11601:
[----:B------:R-:W-:Y:S01]  /*52b0*/  ISETP.GE.AND P3, PT, R18, R101, PT ;  /* 0x000000651200720c */ /* 0x000fe20003f66270 */
[----:B------:R-:W-:Y:S01]  /*52c0*/  IMAD.IADD R6, R80, 0x1, R4 ;  /* 0x0000000150067824 */ /* 0x000fe200078e0204 */
[----:B------:R-:W-:Y:S01]  /*52d0*/  BSSY B0, `(.L_x_11603) ;  /* 0x0000025000007945 */ /* 0x000fe20003800000 */
[----:B------:R-:W-:Y:S02]  /*52e0*/  IMAD R32, R4, 0x2, R61 ;  /* 0x0000000204207824 */ /* 0x000fe400078e023d */
[----:B----4-:R-:W-:-:S04]  /*52f0*/  IMAD.WIDE R28, R59, 0x60, R56 ;  /* 0x000000603b1c7825 */ /* 0x010fc800078e0238 */
[----:B------:R-:W-:-:S04]  /*5300*/  IMAD R33, R6, 0x2, R61 ;  /* 0x0000000206217824 */ /* 0x000fc800078e023d */
[----:B------:R-:W-:Y:S05]  /*5310*/  @P3 BRA `(.L_x_11604) ;  /* 0x0000000000803947 */ /* 0x000fea0003800000 */
[----:B------:R-:W-:Y:S02]  /*5320*/  IMAD R7, R29, UR38, RZ ;  /* 0x000000261d077c24 */ /* 0x000fe4000f8e02ff */
[----:B------:R-:W-:Y:S02]  /*5330*/  IMAD.MOV.U32 R4, RZ, RZ, R40 ;  /* 0x000000ffff047224 */ /* 0x000fe400078e0028 */
        /* <DEDUP_REMOVED lines=30> */
.L_x_11604:
[----:B------:R-:W-:Y:S05]  /*5520*/  BSYNC B0 ;  /* 0x0000000000007941 */ /* 0x000fea0003800000 */
.L_x_11603:
[----:B------:R-:W-:Y:S01]  /*5530*/  IADD3 R4, R18, 0x40, RZ ;  /* 0x0000004012047810 */ /* 0x000fe20007ffe0ff */
[----:B------:R-:W-:Y:S03]  /*5540*/  BSSY B0, `(.L_x_11605) ;  /* 0x0000025000007945 */ /* 0x000fe60003800000 */
[----:B------:R-:W-:-:S13]  /*5550*/  ISETP.GE.AND P3, PT, R4, R101, PT ;  /* 0x000000650400720c */ /* 0x000fda0003f66270 */
        /* <DEDUP_REMOVED lines=35> */
.L_x_11606:
[----:B------:R-:W-:Y:S05]  /*5790*/  BSYNC B0 ;  /* 0x0000000000007941 */ /* 0x000fea0003800000 */
.L_x_11605:
        /* <DEDUP_REMOVED lines=22> */
.L_x_11555:
[----:B------:R-:W-:Y:S01]  /*5900*/  ISETP.GE.AND P2, PT, R214, 0x1, PT ;  /* 0x00000001d600780c */ /* 0x000fe20003f46270 */
[----:B------:R-:W-:Y:S01]  /*5910*/  IMAD.MOV.U32 R3, RZ, RZ, RZ ;  /* 0x000000ffff037224 */ /* 0x000fe200078e00ff */
[----:B------:R-:W-:Y:S02]  /*5920*/  PLOP3.LUT P1, PT, PT, PT, PT, 0x80, 0x0 ;  /* 0x000000000000781c */ /* 0x000fe40003f2f070 */
[----:B------:R-:W-:Y:S01]  /*5930*/  CS2R R4, SRZ ;  /* 0x0000000000047805 */ /* 0x000fe2000001ff00 */
[----:B------:R-:W-:Y:S01]  /*5940*/  IMAD.MOV.U32 R0, RZ, RZ, RZ ;  /* 0x000000ffff007224 */ /* 0x000fe200078e00ff */
        /* <DEDUP_REMOVED lines=32> */
[----:B----4-:R-:W-:Y:S02]  /*5b50*/  CS2R R78, SRZ ;  /* 0x00000000004e7805 */ /* 0x010fe4000001ff00 */
        /* <DEDUP_REMOVED lines=28> */
[----:B--23--:R-:W-:Y:S02]  /*5d20*/  CS2R R26, SRZ ;  /* 0x00000000001a7805 */ /* 0x00cfe4000001ff00 */
[----:B------:R-:W-:Y:S01]  /*5d30*/  CS2R R28, SRZ ;  /* 0x00000000001c7805 */ /* 0x000fe2000001ff00 */
[----:B------:R-:W-:Y:S06]  /*5d40*/  @P0 BRA `(.L_x_11608) ;  /* 0x00000000000c0947 */ /* 0x000fec0003800000 */
[----:B------:R-:W0:Y:S01]  /*5d50*/  FENCE.VIEW.ASYNC.G ;  /* 0x00000000000073c6 */ /* 0x000e220000000100 */
[----:B------:R-:W-:Y:S05]  /*5d60*/  WARPSYNC.ALL ;  /* 0x0000000000007948 */ /* 0x000fea0003800000 */
[----:B0-----:R-:W-:Y:S06]  /*5d70*/  BAR.ARV 0xc, 0x120 ;  /* 0x0304800000007b1d */ /* 0x001fec0000002000 */
.L_x_11608:
[----:B------:R-:W-:Y:S01]  /*5d80*/  CS2R R24, SRZ ;  /* 0x0000000000187805 */ /* 0x000fe2000001ff00 */
[----:B------:R-:W-:Y:S06]  /*5d90*/  @!P2 BRA `(.L_x_11609) ;  /* 0x000000bc00a8a947 */ /* 0x000fec0003800000 */
[----:B------:R-:W-:-:S03]  /*5da0*/  UMOV UR4, 0xffffffff ;  /* 0xffffffff00047882 */ /* 0x000fc60000000000 */
[----:B------:R-:W-:Y:S05]  /*5db0*/  BRA.DIV UR4, `(.L_x_11610) ;  /* 0x0000014604f47947 */ /* 0x000fea000b800000 */
[----:B------:R-:W0:Y:S02]  /*5dc0*/  S2R R0, SR_TID.X ;  /* 0x0000000000007919 */ /* 0x000e240000002100 */
[----:B0-----:R-:W-:-:S05]  /*5dd0*/  VIADD R3, R0, 0xffffff80 ;  /* 0xffffff8000037836 */ /* 0x001fca0000000000 */
[----:B------:R-:W-:-:S04]  /*5de0*/  SHF.R.S32.HI R0, RZ, 0x1f, R3 ;  /* 0x0000001fff007819 */ /* 0x000fc80000011403 */
[----:B------:R-:W-:-:S04]  /*5df0*/  LEA.HI R0, R0, R3, RZ, 0x7 ;  /* 0x0000000300007211 */ /* 0x000fc800078f38ff */
[----:B------:R-:W-:-:S05]  /*5e00*/  SHF.R.S32.HI R0, RZ, 0x7, R0 ;  /* 0x00000007ff007819 */ /* 0x000fca0000011400 */
[----:B------:R0:W1:Y:S02]  /*5e10*/  SHFL.IDX PT, R14, R0, RZ, 0x1f ;  /* 0x00001fff000e7589 */ /* 0x00006400000e0000 */
.L_x_11815:
[----:B01----:R-:W-:Y:S01]  /*5e20*/  LEA.HI R0, R14, R14, RZ, 0x1 ;  /* 0x0000000e0e007211 */ /* 0x003fe200078f08ff */
[----:B------:R-:W-:Y:S01]  /*5e30*/  VIADD R26, R17, 0x18400 ;  /* 0x00018400111a7836 */ /* 0x000fe20000000000 */
[----:B------:R-:W-:Y:S01]  /*5e40*/  BSSY B6, `(.L_x_11611) ;  /* 0x000001d000067945 */ /* 0x000fe20003800000 */
[----:B------:R-:W-:Y:S01]  /*5e50*/  IMAD.MOV.U32 R217, RZ, RZ, 0x40000040 ;  /* 0x40000040ffd97424 */ /* 0x000fe200078e00ff */
[----:B------:R-:W-:Y:S02]  /*5e60*/  LOP3.LUT R3, R0, 0x7fffe, RZ, 0xc0, !PT ;  /* 0x0007fffe00037812 */ /* 0x000fe400078ec0ff */
[----:B------:R-:W-:-:S03]  /*5e70*/  LOP3.LUT P0, RZ, R26, 0x1bf, RZ, 0xc0, !PT ;  /* 0x000001bf1aff7812 */ /* 0x000fc6000780c0ff */
[----:B------:R-:W-:-:S04]  /*5e80*/  IMAD.IADD R3, R14, 0x1, -R3 ;  /* 0x000000010e037824 */ /* 0x000fc800078e0a03 */
[----:B------:R-:W-:-:S05]  /*5e90*/  IMAD R3, R3, 0x2000, R26 ;  /* 0x0000200003037824 */ /* 0x000fca00078e021a */
[----:B------:R-:W-:Y:S01]  /*5ea0*/  SHF.R.U32.HI R0, RZ, 0x4, R3 ;  /* 0x00000004ff007819 */ /* 0x000fe20000011603 */
[----:B------:R-:W-:-:S03]  /*5eb0*/  VIADD R3, R3, 0xa000 ;  /* 0x0000a00003037836 */ /* 0x000fc60000000000 */
[----:B------:R-:W-:Y:S02]  /*5ec0*/  LOP3.LUT R0, R0, 0x3fff, RZ, 0xc0, !PT ;  /* 0x00003fff00007812 */ /* 0x000fe400078ec0ff */
[----:B------:R-:W-:Y:S02]  /*5ed0*/  SHF.R.U32.HI R3, RZ, 0x4, R3 ;  /* 0x00000004ff037819 */ /* 0x000fe40000011603 */
[----:B------:R-:W-:Y:S02]  /*5ee0*/  LOP3.LUT R216, R0, 0x10000, RZ, 0xfc, !PT ;  /* 0x0001000000d87812 */ /* 0x000fe400078efcff */
        /* <DEDUP_REMOVED lines=18> */
.L_x_11612:
[----:B------:R-:W-:Y:S05]  /*6010*/  BSYNC B6 ;  /* 0x0000000000067941 */ /* 0x000fea0003800000 */
.L_x_11611:
[----:B------:R-:W-:Y:S02]  /*6020*/  ULDC UR4, c[0x0][0x3d4] ;  /* 0x0000f50000047ab9 */ /* 0x000fe40000000800 */
[----:B------:R-:W-:-:S13]  /*6030*/  ISETP.LT.AND P0, PT, RZ, UR4, PT ;  /* 0x00000004ff007c0c */ /* 0x000fda000bf01270 */
[----:B------:R-:W-:Y:S05]  /*6040*/  @P0 BRA `(.L_x_11613) ;  /* 0x0000000000400947 */ /* 0x000fea0003800000 */
[----:B------:R-:W2:Y:S02]  /*6050*/  LDL R20, [R1+0x44] ;  /* 0x0000440001147983 */ /* 0x000ea40000100800 */
[----:B--2---:R-:W-:-:S04]  /*6060*/  LEA.HI R0, R20, R20, RZ, 0x1 ;  /* 0x0000001414007211 */ /* 0x004fc800078f08ff */
        /* <DEDUP_REMOVED lines=8> */
.L_x_11616:
[----:B-1----:R1:W2:Y:S02]  /*60f0*/  SYNCS.PHASECHK.TRANS64.TRYWAIT P0, [R17+URZ+0x32400], R0 ;  /* 0x03240000110075a7 */ /* 0x0022a4000800017f */
[----:B--2---:R-:W-:Y:S05]  /*6100*/  @!P0 NANOSLEEP.SYNCS 0x989680 ;  /* 0x009896800000895d */ /* 0x004fea0003900000 */
[----:B------:R-:W2:Y:S02]  /*6110*/  @!P0 SYNCS.PHASECHK.TRANS64 P0, [R17+URZ+0x32400], R0 ;  /* 0x03240000110085a7 */ /* 0x000ea4000800007f */
[----:B--2---:R-:W-:Y:S05]  /*6120*/  @!P0 BRA `(.L_x_11616) ;  /* 0xfffffffc00f08947 */ /* 0x004fea000383ffff */
.L_x_11615:
[----:B------:R-:W-:Y:S05]  /*6130*/  BSYNC B0 ;  /* 0x0000000000007941 */ /* 0x000fea0003800000 */
.L_x_11614:
[----:B------:R-:W-:Y:S05]  /*6140*/  BRA `(.L_x_11617) ;  /* 0x0000002c00e47947 */ /* 0x000fea0003800000 */
.L_x_11613:
[----:B------:R-:W0:Y:S01]  /*6150*/  S2R R0, SR_TID.X ;  /* 0x0000000000007919 */ /* 0x000e220000002100 */
[----:B------:R-:W1:Y:S01]  /*6160*/  LDC.64 R12, c[0x0][0x3d8] ;  /* 0x0000f600ff0c7b82 */ /* 0x000e620000000a00 */
[----:B-----5:R-:W-:Y:S01]  /*6170*/  SHF.R.S32.HI R3, RZ, 0x1f, R23 ;  /* 0x0000001fff037819 */ /* 0x020fe20000011417 */
[----:B------:R-:W-:Y:S01]  /*6180*/  BSSY B6, `(.L_x_11618) ;  /* 0x000003a000067945 */ /* 0x000fe20003800000 */
[----:B------:R-:W-:Y:S02]  /*6190*/  SHF.R.S32.HI R7, RZ, 0x1f, R18 ;  /* 0x0000001fff077819 */ /* 0x000fe40000011412 */
[----:B------:R-:W-:-:S03]  /*61a0*/  LOP3.LUT P0, RZ, R26, 0x3ff, RZ, 0xc0, !PT ;  /* 0x000003ff1aff7812 */ /* 0x000fc6000780c0ff */
[----:B------:R-:W2:Y:S01]  /*61b0*/  LDC.64 R14, c[0x0][0x3e8] ;  /* 0x0000fa00ff0e7b82 */ /* 0x000ea20000000a00 */
[-C--:B-1----:R-:W-:Y:S01]  /*61c0*/  IMAD R5, R7, R12.reuse, RZ ;  /* 0x0000000c07057224 */ /* 0x082fe200078e02ff */
[----:B------:R-:W-:Y:S01]  /*61d0*/  SHF.L.U64.HI R56, R12, 0x6, R13 ;  /* 0x000000060c387819 */ /* 0x000fe2000001020d */
[----:B------:R-:W-:-:S04]  /*61e0*/  IMAD.WIDE.U32 R44, R23, R12, RZ ;  /* 0x0000000c172c7225 */ /* 0x000fc800078e00ff */
[----:B------:R-:W-:Y:S01]  /*61f0*/  IMAD R27, R18, R13, R5 ;  /* 0x0000000d121b7224 */ /* 0x000fe200078e0205 */
[----:B0-----:R-:W-:Y:S01]  /*6200*/  IADD3 R0, R0, -0x80, RZ ;  /* 0xffffff8000007810 */ /* 0x001fe20007ffe0ff */
[-C--:B--2---:R-:W-:Y:S01]  /*6210*/  IMAD R4, R3, R14.reuse, RZ ;  /* 0x0000000e03047224 */ /* 0x084fe200078e02ff */
[----:B------:R-:W-:Y:S01]  /*6220*/  SHF.L.U64.HI R57, R14, 0x6, R15 ;  /* 0x000000060e397819 */ /* 0x000fe2000001020f */
[----:B------:R-:W-:Y:S01]  /*6230*/  IMAD R6, R7, R14, RZ ;  /* 0x0000000e07067224 */ /* 0x000fe200078e02ff */
[----:B------:R-:W-:Y:S01]  /*6240*/  SHF.R.S32.HI R30, RZ, 0x1f, R0 ;  /* 0x0000001fff1e7819 */ /* 0x000fe20000011400 */
[CC--:B------:R-:W-:Y:S02]  /*6250*/  IMAD R47, R23.reuse, R15.reuse, R4 ;  /* 0x0000000f172f7224 */ /* 0x0c0fe400078e0204 */
[----:B------:R-:W-:Y:S01]  /*6260*/  IMAD R29, R18, R15, R6 ;  /* 0x0000000f121d7224 */ /* 0x000fe200078e0206 */
[----:B------:R-:W-:Y:S01]  /*6270*/  LEA.HI R30, R30, R0, RZ, 0x2 ;  /* 0x000000001e1e7211 */ /* 0x000fe200078f10ff */
[----:B------:R-:W-:-:S03]  /*6280*/  IMAD.WIDE.U32 R42, R23, R14, RZ ;  /* 0x0000000e172a7225 */ /* 0x000fc600078e00ff */
[----:B------:R-:W-:Y:S01]  /*6290*/  LOP3.LUT R30, R30, 0xfffffffc, RZ, 0xc0, !PT ;  /* 0xfffffffc1e1e7812 */ /* 0x000fe200078ec0ff */
[----:B------:R-:W-:Y:S02]  /*62a0*/  IMAD.IADD R47, R47, 0x1, R43 ;  /* 0x000000012f2f7824 */ /* 0x000fe400078e022b */
[----:B------:R-:W-:Y:S02]  /*62b0*/  IMAD.SHL.U32 R55, R12, 0x40, RZ ;  /* 0x000000400c377824 */ /* 0x000fe400078e00ff */
[----:B------:R-:W-:Y:S02]  /*62c0*/  IMAD.IADD R30, R0, 0x1, -R30 ;  /* 0x00000001001e7824 */ /* 0x000fe400078e0a1e */
[----:B------:R-:W-:Y:S02]  /*62d0*/  IMAD R0, R3, R12, RZ ;  /* 0x0000000c03007224 */ /* 0x000fe400078e02ff */
[C---:B------:R-:W-:Y:S02]  /*62e0*/  IMAD.SHL.U32 R24, R30.reuse, 0x4, RZ ;  /* 0x000000041e187824 */ /* 0x040fe400078e00ff */
[----:B------:R-:W-:-:S02]  /*62f0*/  IMAD.SHL.U32 R40, R30, 0x8, RZ ;  /* 0x000000081e287824 */ /* 0x000fc400078e00ff */
[----:B------:R-:W-:Y:S01]  /*6300*/  IMAD R3, R23, R13, R0 ;  /* 0x0000000d17037224 */ /* 0x000fe200078e0200 */
[----:B------:R-:W-:Y:S01]  /*6310*/  SHF.R.S32.HI R25, RZ, 0x1f, R24 ;  /* 0x0000001fff197819 */ /* 0x000fe20000011418 */
[----:B------:R-:W-:Y:S01]  /*6320*/  IMAD.SHL.U32 R59, R14, 0x40, RZ ;  /* 0x000000400e3b7824 */ /* 0x000fe200078e00ff */
[----:B------:R-:W-:Y:S01]  /*6330*/  SHF.R.S32.HI R41, RZ, 0x1f, R40 ;  /* 0x0000001fff297819 */ /* 0x000fe20000011428 */
[----:B------:R-:W-:Y:S02]  /*6340*/  IMAD.IADD R23, R3, 0x1, R45 ;  /* 0x0000000103177824 */ /* 0x000fe400078e022d */
[----:B------:R-:W-:-:S04]  /*6350*/  IMAD.WIDE.U32 R4, R18, R12, R24 ;  /* 0x0000000c12047225 */ /* 0x000fc800078e0018 */
[----:B------:R-:W-:Y:S01]  /*6360*/  IMAD.WIDE.U32 R6, R18, R14, R24 ;  /* 0x0000000e12067225 */ /* 0x000fe200078e0018 */
[----:B------:R-:W-:-:S03]  /*6370*/  IADD3 R46, P1, R4, R44, RZ ;  /* 0x0000002c042e7210 */ /* 0x000fc60007f3e0ff */
[----:B------:R-:W-:Y:S01]  /*6380*/  IMAD.WIDE.U32 R8, R18, R12, R40 ;  /* 0x0000000c12087225 */ /* 0x000fe200078e0028 */
[----:B------:R-:W-:Y:S02]  /*6390*/  IADD3 R49, P2, R6, R42, RZ ;  /* 0x0000002a06317210 */ /* 0x000fe40007f5e0ff */
[----:B------:R-:W-:Y:S01]  /*63a0*/  IADD3.X R48, R23, R5, R27, P1, !PT ;  /* 0x0000000517307210 */ /* 0x000fe20000ffe41b */
[----:B------:R-:W-:Y:S01]  /*63b0*/  IMAD.WIDE.U32 R10, R18, R14, R40 ;  /* 0x0000000e120a7225 */ /* 0x000fe200078e0028 */
[----:B------:R-:W-:Y:S02]  /*63c0*/  IADD3 R26, P3, R8, R44, RZ ;  /* 0x0000002c081a7210 */ /* 0x000fe40007f7e0ff */
[----:B------:R-:W-:Y:S02]  /*63d0*/  IADD3.X R50, R47, R7, R29, P2, !PT ;  /* 0x000000072f327210 */ /* 0x000fe400017fe41d */
[----:B------:R-:W-:Y:S02]  /*63e0*/  IADD3 R28, P4, R10, R42, RZ ;  /* 0x0000002a0a1c7210 */ /* 0x000fe40007f9e0ff */
[----:B------:R-:W-:-:S02]  /*63f0*/  IADD3.X R27, R23, R27, R9, P3, !PT ;  /* 0x0000001b171b7210 */ /* 0x000fc40001ffe409 */
[----:B------:R-:W-:Y:S01]  /*6400*/  IADD3.X R29, R47, R29, R11, P4, !PT ;  /* 0x0000001d2f1d7210 */ /* 0x000fe200027fe40b */
[----:B------:R-:W-:Y:S08]  /*6410*/  @!P0 BRA `(.L_x_11619) ;  /* 0x0000000000408947 */ /* 0x000ff00003800000 */
        /* <DEDUP_REMOVED lines=16> */
.L_x_11619:
[----:B------:R-:W-:Y:S05]  /*6520*/  BSYNC B6 ;  /* 0x0000000000067941 */ /* 0x000fea0003800000 */
.L_x_11618:
        /* <DEDUP_REMOVED lines=12> */
[----:B------:R-:W-:Y:S02]  /*65f0*/  IMAD R13, R225, R5, R12 ;  /* 0x00000005e10d7224 */ /* 0x000fe400078e020c */
[----:B------:R-:W-:Y:S02]  /*6600*/  IMAD.IADD R9, R9, 0x1, R3 ;  /* 0x0000000109097824 */ /* 0x000fe400078e0203 */
[----:B------:R-:W-:Y:S01]  /*6610*/  IMAD R0, R225, -0x80, R224 ;  /* 0xffffff80e1007824 */ /* 0x000fe200078e02e0 */
[----:B------:R-:W-:Y:S01]  /*6620*/  IADD3 R3, R11, R13, RZ ;  /* 0x0000000d0b037210 */ /* 0x000fe20007ffe0ff */
[----:B------:R-:W-:Y:S01]  /*6630*/  IMAD.SHL.U32 R54, R10, 0x80, RZ ;  /* 0x000000800a367824 */ /* 0x000fe200078e00ff */
[----:B------:R-:W-:Y:S02]  /*6640*/  SHF.L.U64.HI R51, R8, 0x7, R9 ;  /* 0x0000000708337819 */ /* 0x000fe40000010209 */
[----:B------:R-:W-:Y:S02]  /*6650*/  SHF.L.U64.HI R52, R10, 0x7, R3 ;  /* 0x000000070a347819 */ /* 0x000fe40000010203 */
[----:B------:R-:W-:Y:S01]  /*6660*/  VIMNMX R9, R0, 0x80, PT ;  /* 0x0000008000097848 */ /* 0x000fe20003fe0100 */
[----:B------:R-:W-:Y:S06]  /*6670*/  @!P0 BRA `(.L_x_11621) ;  /* 0x0000001400688947 */ /* 0x000fec0003800000 */
[----:B------:R-:W0:Y:S01]  /*6680*/  LDC R0, c[0x0][0x428] ;  /* 0x00010a00ff007b82 */ /* 0x000e220000000800 */
[C---:B------:R-:W-:Y:S01]  /*6690*/  ISETP.GE.AND P0, PT, R18.reuse, R9, PT ;  /* 0x000000091200720c */ /* 0x040fe20003f06270 */
[----:B------:R-:W-:Y:S01]  /*66a0*/  VIADD R20, R18, 0x40 ;  /* 0x0000004012147836 */ /* 0x000fe20000000000 */
[----:B------:R-:W-:Y:S01]  /*66b0*/  BSSY B1, `(.L_x_11622) ;  /* 0x000002d000017945 */ /* 0x000fe20003800000 */
[----:B------:R-:W-:Y:S01]  /*66c0*/  IMAD.MOV.U32 R11, RZ, RZ, R23 ;  /* 0x000000ffff0b7224 */ /* 0x000fe200078e0017 */
[----:B------:R-:W-:Y:S01]  /*66d0*/  MOV R13, R47 ;  /* 0x0000002f000d7202 */ /* 0x000fe20000000f00 */
[----:B------:R-:W-:Y:S01]  /*66e0*/  IMAD.MOV.U32 R10, RZ, RZ, R44 ;  /* 0x000000ffff0a7224 */ /* 0x000fe200078e002c */
[----:B------:R-:W-:Y:S01]  /*66f0*/  ISETP.GE.AND P1, PT, R20, R9, PT ;  /* 0x000000091400720c */ /* 0x000fe20003f26270 */
        /* <DEDUP_REMOVED lines=8> */
[----:B0-----:R-:W-:Y:S01]  /*6780*/  ISETP.NE.AND P2, PT, R0, 0x1, PT ;  /* 0x000000010000780c */ /* 0x001fe20003f45270 */
[----:B------:R-:W-:-:S04]  /*6790*/  IMAD R0, R225, 0x80, R18 ;  /* 0x00000080e1007824 */ /* 0x000fc800078e0212 */
[----:B------:R-:W-:Y:S01]  /*67a0*/  IMAD R3, R30, 0x40, R0 ;  /* 0x000000401e037824 */ /* 0x000fe200078e0200 */
[----:B------:R-:W-:-:S07]  /*67b0*/  CS2R R30, SRZ ;  /* 0x00000000001e7805 */ /* 0x000fce000001ff00 */
[----:B------:R-:W0:Y:S08]  /*67c0*/  @P2 LDC R8, c[0x0][0x42c] ;  /* 0x00010b00ff082b82 */ /* 0x000e300000000800 */
[----:B------:R-:W1:Y:S01]  /*67d0*/  @P2 LDC R15, c[0x0][0x430] ;  /* 0x00010c00ff0f2b82 */ /* 0x000e620000000800 */
[----:B0-----:R-:W-:-:S05]  /*67e0*/  @P2 IMAD.HI.U32 R0, R3, R8, RZ ;  /* 0x0000000803002227 */ /* 0x001fca00078e00ff */
[----:B-1----:R-:W-:-:S04]  /*67f0*/  @P2 SHF.R.U32.HI R3, RZ, R15, R0 ;  /* 0x0000000fff032219 */ /* 0x002fc80000011600 */
        /* <DEDUP_REMOVED lines=17> */
[----:B------:R-:W-:Y:S02]  /*6910*/  CS2R R32, SRZ ;  /* 0x0000000000207805 */ /* 0x000fe4000001ff00 */
[C---:B------:R-:W-:Y:S01]  /*6920*/  LEA R14, P3, R0.reuse, UR4, 0x1 ;  /* 0x00000004000e7c11 */ /* 0x040fe2000f8608ff */
[----:B------:R0:W5:Y:S03]  /*6930*/  @!P5 LDG.E.64 R38, desc[UR52][R8.64] ;  /* 0x000000340826d981 */ /* 0x000166000c1e1b00 */
[----:B------:R-:W-:Y:S01]  /*6940*/  LEA.HI.X R15, R0, UR5, R15, 0x1, P3 ;  /* 0x00000005000f7c11 */ /* 0x000fe200098f0c0f */
[----:B------:R0:W5:Y:S04]  /*6950*/  @!P2 LDG.E.64 R34, desc[UR52][R8.64+0x20] ;  /* 0x000020340822a981 */ /* 0x000168000c1e1b00 */
[----:B------:R0:W5:Y:S04]  /*6960*/  @!P5 LDG.E.64 R36, desc[UR52][R14.64] ;  /* 0x000000340e24d981 */ /* 0x000168000c1e1b00 */
[----:B------:R0:W5:Y:S02]  /*6970*/  @!P2 LDG.E.64 R32, desc[UR52][R14.64+0x20] ;  /* 0x000020340e20a981 */ /* 0x000164000c1e1b00 */
.L_x_11623:
[----:B------:R-:W-:Y:S05]  /*6980*/  BSYNC B1 ;  /* 0x0000000000017941 */ /* 0x000fea0003800000 */
.L_x_11622:
        /* <DEDUP_REMOVED lines=14> */
[C---:B------:R-:W-:Y:S02]  /*6a70*/  LEA R8, P2, R9.reuse, UR6, 0x1 ;  /* 0x0000000609087c11 */ /* 0x040fe4000f8408ff */
[----:B------:R-:W-:Y:S02]  /*6a80*/  CS2R R26, SRZ ;  /* 0x00000000001a7805 */ /* 0x000fe4000001ff00 */
[----:B------:R-:W-:Y:S02]  /*6a90*/  LEA R14, P3, R0, UR4, 0x1 ;  /* 0x00000004000e7c11 */ /* 0x000fe4000f8608ff */
[----:B------:R-:W-:Y:S02]  /*6aa0*/  LEA.HI.X R9, R9, UR7, R20, 0x1, P2 ;  /* 0x0000000709097c11 */ /* 0x000fe400090f0c14 */
[----:B------:R-:W-:-:S02]  /*6ab0*/  CS2R R20, SRZ ;  /* 0x0000000000147805 */ /* 0x000fc4000001ff00 */
[----:B------:R-:W-:Y:S01]  /*6ac0*/  LEA.HI.X R15, R0, UR5, R15, 0x1, P3 ;  /* 0x00000005000f7c11 */ /* 0x000fe200098f0c0f */
[----:B------:R1:W5:Y:S04]  /*6ad0*/  @!P4 LDG.E.64 R28, desc[UR52][R8.64] ;  /* 0x00000034081cc981 */ /* 0x000368000c1e1b00 */
[----:B------:R1:W5:Y:S04]  /*6ae0*/  @!P5 LDG.E.64 R20, desc[UR52][R8.64+0x20] ;  /* 0x000020340814d981 */ /* 0x000368000c1e1b00 */
[----:B------:R1:W5:Y:S04]  /*6af0*/  @!P4 LDG.E.64 R30, desc[UR52][R14.64] ;  /* 0x000000340e1ec981 */ /* 0x000368000c1e1b00 */
[----:B------:R1:W5:Y:S02]  /*6b00*/  @!P5 LDG.E.64 R26, desc[UR52][R14.64+0x20] ;  /* 0x000020340e1ad981 */ /* 0x000364000c1e1b00 */
.L_x_11625:
[----:B------:R-:W-:Y:S05]  /*6b10*/  BSYNC B1 ;  /* 0x0000000000017941 */ /* 0x000fea0003800000 */
.L_x_11624:
[----:B------:R-:W2:Y:S04]  /*6b20*/  LDL R47, [R1+0x4c] ;  /* 0x00004c00012f7983 */ /* 0x000ea80000100800 */
[----:B01----:R-:W3:Y:S01]  /*6b30*/  LDL R14, [R1+0x44] ;  /* 0x00004400010e7983 */ /* 0x003ee20000100800 */
[C---:B------:R-:W-:Y:S01]  /*6b40*/  IMAD.WIDE.U32 R10, R3.reuse, R6, R10 ;  /* 0x00000006030a7225 */ /* 0x040fe200078e000a */
[----:B------:R-:W-:Y:S01]  /*6b50*/  ULDC.64 UR4, c[0x0][0x3c8] ;  /* 0x0000f20000047ab9 */ /* 0x000fe20000000a00 */
[----:B------:R-:W-:Y:S02]  /*6b60*/  ULDC.64 UR6, c[0x0][0x3e0] ;  /* 0x0000f80000067ab9 */ /* 0x000fe40000000a00 */
[----:B------:R-:W-:-:S04]  /*6b70*/  IMAD.WIDE.U32 R12, R3, R4, R12 ;  /* 0x00000004030c7225 */ /* 0x000fc800078e000c */
[C---:B------:R-:W-:Y:S02]  /*6b80*/  IMAD R6, R23.reuse, R6, RZ ;  /* 0x0000000617067224 */ /* 0x040fe400078e02ff */
[----:B------:R-:W-:Y:S02]  /*6b90*/  IMAD R4, R23, R4, RZ ;  /* 0x0000000417047224 */ /* 0x000fe400078e02ff */
[C---:B------:R-:W-:Y:S02]  /*6ba0*/  IMAD R7, R3.reuse, R7, R6 ;  /* 0x0000000703077224 */ /* 0x040fe400078e0206 */
[----:B------:R-:W-:Y:S01]  /*6bb0*/  IMAD R3, R3, R5, R4 ;  /* 0x0000000503037224 */ /* 0x000fe200078e0204 */
[----:B------:R-:W-:Y:S01]  /*6bc0*/  LEA R4, P2, R10, UR4, 0x1 ;  /* 0x000000040a047c11 */ /* 0x000fe2000f8408ff */
[----:B------:R-:W-:Y:S02]  /*6bd0*/  IMAD.IADD R5, R11, 0x1, R7 ;  /* 0x000000010b057824 */ /* 0x000fe400078e0207 */
[----:B------:R-:W-:Y:S01]  /*6be0*/  IMAD.IADD R3, R13, 0x1, R3 ;  /* 0x000000010d037824 */ /* 0x000fe200078e0203 */
[----:B------:R-:W-:-:S02]  /*6bf0*/  UMOV UR4, 0xffffffff ;  /* 0xffffffff00047882 */ /* 0x000fc40000000000 */
[----:B------:R-:W-:Y:S01]  /*6c00*/  LEA.HI.X R5, R10, UR5, R5, 0x1, P2 ;  /* 0x000000050a057c11 */ /* 0x000fe200090f0c05 */
[----:B--2---:R-:W-:Y:S01]  /*6c10*/  IMAD.SHL.U32 R8, R47, 0x40, RZ ;  /* 0x000000402f087824 */ /* 0x004fe200078e00ff */
[----:B---3--:R-:W-:-:S04]  /*6c20*/  LEA.HI R0, R14, R14, RZ, 0x1 ;  /* 0x0000000e0e007211 */ /* 0x008fc800078f08ff */
[----:B------:R-:W-:Y:S02]  /*6c30*/  LOP3.LUT R9, R8, 0x1c0, RZ, 0xc0, !PT ;  /* 0x000001c008097812 */ /* 0x000fe400078ec0ff */
[----:B------:R-:W-:Y:S02]  /*6c40*/  LOP3.LUT R8, R0, 0xfffffffe, RZ, 0xc0, !PT ;  /* 0xfffffffe00087812 */ /* 0x000fe400078ec0ff */
[----:B------:R-:W-:Y:S02]  /*6c50*/  LEA R0, P3, R12, UR6, 0x1 ;  /* 0x000000060c007c11 */ /* 0x000fe4000f8608ff */
[----:B------:R-:W-:Y:S01]  /*6c60*/  LOP3.LUT R40, R9, 0x18, R40, 0xf8, !PT ;  /* 0x0000001809287812 */ /* 0x000fe200078ef828 */
[----:B------:R-:W-:Y:S01]  /*6c70*/  IMAD.IADD R8, R14, 0x1, -R8 ;  /* 0x000000010e087824 */ /* 0x000fe200078e0a08 */
[----:B------:R-:W-:Y:S02]  /*6c80*/  SHF.R.U32.HI R9, RZ, 0x3, R9 ;  /* 0x00000003ff097819 */ /* 0x000fe40000011609 */
[----:B------:R-:W-:-:S02]  /*6c90*/  LEA.HI.X R3, R12, UR7, R3, 0x1, P3 ;  /* 0x000000070c037c11 */ /* 0x000fc400098f0c03 */
[----:B------:R-:W-:Y:S02]  /*6ca0*/  LOP3.LUT R9, R40, R9, RZ, 0x3c, !PT ;  /* 0x0000000928097212 */ /* 0x000fe400078e3cff */
[----:B------:R-:W-:Y:S01]  /*6cb0*/  SHF.L.U32 R6, R8, 0x1f, RZ ;  /* 0x0000001f08067819 */ /* 0x000fe200000006ff */
[----:B------:R-:W-:Y:S06]  /*6cc0*/  BRA.DIV UR4, `(.L_x_11626) ;  /* 0x0000013a046c7947 */ /* 0x000fec000b800000 */
.L_x_11818:
[----:B------:R-:W-:-:S03]  /*6cd0*/  UMOV UR4, 0xffffffff ;  /* 0xffffffff00047882 */ /* 0x000fc60000000000 */
[----:B------:R-:W-:Y:S05]  /*6ce0*/  BRA.DIV UR4, `(.L_x_11627) ;  /* 0x0000013a048c7947 */ /* 0x000fea000b800000 */
.L_x_11821:
[----:B------:R-:W-:-:S03]  /*6cf0*/  UMOV UR4, 0xffffffff ;  /* 0xffffffff00047882 */ /* 0x000fc60000000000 */
[----:B------:R-:W-:Y:S05]  /*6d00*/  BRA.DIV UR4, `(.L_x_11628) ;  /* 0x0000013a04ac7947 */ /* 0x000fea000b800000 */
.L_x_11824:
[----:B------:R-:W-:-:S03]  /*6d10*/  UMOV UR4, 0xffffffff ;  /* 0xffffffff00047882 */ /* 0x000fc60000000000 */
[----:B------:R-:W-:Y:S05]  /*6d20*/  BRA.DIV UR4, `(.L_x_11629) ;  /* 0x0000013a04cc7947 */ /* 0x000fea000b800000 */
.L_x_11827:
[----:B------:R-:W-:-:S03]  /*6d30*/  UMOV UR4, 0xffffffff ;  /* 0xffffffff00047882 */ /* 0x000fc60000000000 */
[----:B------:R-:W-:Y:S05]  /*6d40*/  BRA.DIV UR4, `(.L_x_11630) ;  /* 0x0000013a04ec7947 */ /* 0x000fea000b800000 */
.L_x_11830:
[----:B------:R-:W-:-:S03]  /*6d50*/  UMOV UR4, 0xffffffff ;  /* 0xffffffff00047882 */ /* 0x000fc60000000000 */
[----:B------:R-:W-:Y:S05]  /*6d60*/  BRA.DIV UR4, `(.L_x_11631) ;  /* 0x0000013e040c7947 */ /* 0x000fea000b800000 */
.L_x_11833:
[----:B------:R-:W-:-:S03]  /*6d70*/  UMOV UR4, 0xffffffff ;  /* 0xffffffff00047882 */ /* 0x000fc60000000000 */
[----:B------:R-:W-:Y:S05]  /*6d80*/  BRA.DIV UR4, `(.L_x_11632) ;  /* 0x0000013e042c7947 */ /* 0x000fea000b800000 */
.L_x_11836:
[----:B------:R-:W-:-:S03]  /*6d90*/  UMOV UR4, 0xffffffff ;  /* 0xffffffff00047882 */ /* 0x000fc60000000000 */
[----:B------:R-:W-:Y:S05]  /*6da0*/  BRA.DIV UR4, `(.L_x_11633) ;  /* 0x0000013e044c7947 */ /* 0x000fea000b800000 */
.L_x_11839:
[----:B------:R-:W0:Y:S01]  /*6db0*/  S2R R7, SR_TID.X ;  /* 0x0000000000077919 */ /* 0x000e220000002100 */
[----:B------:R-:W1:Y:S01]  /*6dc0*/  SYNCS.PHASECHK.TRANS64.TRYWAIT P2, [R17+URZ+0x32400], R6 ;  /* 0x03240006110075a7 */ /* 0x000e62000804017f */
[----:B-----5:R-:W-:Y:S01]  /*6dd0*/  IMAD.MOV.U32 R3, RZ, RZ, R35 ;  /* 0x000000ffff037224 */ /* 0x020fe200078e0023 */
[----:B------:R-:W-:Y:S01]  /*6de0*/  MOV R0, R34 ;  /* 0x0000002200007202 */ /* 0x000fe20000000f00 */
[----:B------:R-:W-:Y:S01]  /*6df0*/  IMAD.MOV.U32 R5, RZ, RZ, R39 ;  /* 0x000000ffff057224 */ /* 0x000fe200078e0027 */
[----:B------:R-:W-:Y:S01]  /*6e00*/  LOP3.LUT P3, RZ, R47, 0x4, RZ, 0xc0, !PT ;  /* 0x000000042fff7812 */ /* 0x000fe2000786c0ff */
        /* <DEDUP_REMOVED lines=8> */
[----:B------:R-:W-:Y:S01]  /*6e90*/  BSSY B1, `(.L_x_11634) ;  /* 0x000001a000017945 */ /* 0x000fe20003800000 */
[----:B------:R-:W-:Y:S01]  /*6ea0*/  PRMT R15, R5, 0x7610, R15 ;  /* 0x00007610050f7816 */ /* 0x000fe2000000000f */
[----:B------:R-:W-:Y:S01]  /*6eb0*/  IMAD.MOV.U32 R5, RZ, RZ, R37 ;  /* 0x000000ffff057224 */ /* 0x000fe200078e0025 */
[----:B------:R-:W-:-:S04]  /*6ec0*/  PRMT R43, R4, 0x7610, R43 ;  /* 0x00007610042b7816 */ /* 0x000fc8000000002b */
[----:B------:R-:W-:Y:S01]  /*6ed0*/  PRMT R43, R43, 0x5410, R5 ;  /* 0x000054102b2b7816 */ /* 0x000fe20000000005 */
[----:B------:R-:W-:Y:S02]  /*6ee0*/  IMAD.MOV.U32 R5, RZ, RZ, R29 ;  /* 0x000000ffff057224 */ /* 0x000fe400078e001d */
[----:B0-----:R-:W-:-:S05]  /*6ef0*/  VIADD R10, R7, 0xffffff80 ;  /* 0xffffff80070a7836 */ /* 0x001fca0000000000 */
[----:B------:R-:W-:-:S04]  /*6f00*/  SHF.R.S32.HI R7, RZ, 0x1f, R10 ;  /* 0x0000001fff077819 */ /* 0x000fc8000001140a */
[----:B------:R-:W-:-:S04]  /*6f10*/  LEA.HI R7, R7, R10, RZ, 0x5 ;  /* 0x0000000a07077211 */ /* 0x000fc800078f28ff */
[----:B------:R-:W-:-:S05]  /*6f20*/  SHF.R.S32.HI R7, RZ, 0x5, R7 ;  /* 0x00000005ff077819 */ /* 0x000fca0000011407 */
[----:B------:R-:W-:Y:S02]  /*6f30*/  IMAD R0, R7, 0x200, R9 ;  /* 0x0000020007007824 */ /* 0x000fe400078e0209 */
[----:B------:R-:W-:Y:S02]  /*6f40*/  IMAD.MOV.U32 R7, RZ, RZ, R20 ;  /* 0x000000ffff077224 */ /* 0x000fe400078e0014 */
[----:B------:R-:W-:Y:S01]  /*6f50*/  IMAD.MOV.U32 R9, RZ, RZ, R21 ;  /* 0x000000ffff097224 */ /* 0x000fe200078e0015 */
[----:B------:R-:W-:-:S04]  /*6f60*/  LEA R3, R0, R17, 0x1 ;  /* 0x0000001100037211 */ /* 0x000fc800078e08ff */
[----:B------:R-:W-:Y:S01]  /*6f70*/  PRMT R44, R7, 0x5410, R9 ;  /* 0x00005410072c7816 */ /* 0x000fe20000000009 */
[C---:B------:R-:W-:Y:S01]  /*6f80*/  VIADD R4, R3.reuse, 0x18400 ;  /* 0x0001840003047836 */ /* 0x040fe20000000000 */
[----:B------:R-:W-:Y:S01]  /*6f90*/  MOV R7, R26 ;  /* 0x0000001a00077202 */ /* 0x000fe20000000f00 */
[----:B------:R-:W-:Y:S02]  /*6fa0*/  VIADD R0, R3, 0x18440 ;  /* 0x0001844003007836 */ /* 0x000fe40000000000 */
[----:B------:R-:W-:Y:S02]  /*6fb0*/  @P3 VIADD R0, R4, 0xffffffc0 ;  /* 0xffffffc004003836 */ /* 0x000fe40000000000 */
[----:B------:R-:W-:Y:S02]  /*6fc0*/  IMAD.MOV.U32 R4, RZ, RZ, R28 ;  /* 0x000000ffff047224 */ /* 0x000fe400078e001c */
[----:B------:R-:W-:-:S03]  /*6fd0*/  IMAD.MOV.U32 R9, RZ, RZ, R27 ;  /* 0x000000ffff097224 */ /* 0x000fc600078e001b */
[----:B------:R-:W-:Y:S01]  /*6fe0*/  PRMT R45, R4, 0x5410, R5 ;  /* 0x00005410042d7816 */ /* 0x000fe20000000005 */
[----:B------:R-:W-:Y:S01]  /*6ff0*/  IMAD.MOV.U32 R4, RZ, RZ, R30 ;  /* 0x000000ffff047224 */ /* 0x000fe200078e001e */
[----:B------:R-:W-:Y:S01]  /*7000*/  PRMT R46, R7, 0x5410, R9 ;  /* 0x00005410072e7816 */ /* 0x000fe20000000009 */
[----:B------:R-:W-:Y:S01]  /*7010*/  IMAD.MOV.U32 R5, RZ, RZ, R31 ;  /* 0x000000ffff057224 */ /* 0x000fe200078e001f */
[----:B-1----:R-:W-:Y:S06]  /*7020*/  @!P2 BRA `(.L_x_11635) ;  /* 0x0000013800d4a947 */ /* 0x002fec0003800000 */
.L_x_11840:
[----:B------:R-:W-:Y:S05]  /*7030*/  BSYNC B1 ;  /* 0x0000000000017941 */ /* 0x000fea0003800000 */
.L_x_11634:
        /* <DEDUP_REMOVED lines=26> */
[----:B------:R-:W-:Y:S01]  /*71e0*/  FFMA.FTZ R37, R11, R14, -R36 ;  /* 0x0000000e0b257223 */ /* 0x000fe20000010824 */
[----:B------:R-:W-:-:S02]  /*71f0*/  HADD2.F32 R10, -RZ, R6.H1_H1 ;  /* 0x30000006ff0a7230 */ /* 0x000fc40000004100 */
[-C--:B------:R-:W-:Y:S01]  /*7200*/  FMUL.FTZ R36, R4, R13.reuse ;  /* 0x0000000d04247220 */ /* 0x080fe20000410000 */
[----:B------:R-:W-:Y:S01]  /*7210*/  FFMA.FTZ R14, R7, R13, -R12 ;  /* 0x0000000d070e7223 */ /* 0x000fe2000001080c */
[----:B------:R-:W-:Y:S02]  /*7220*/  HADD2.F32 R6, -RZ, R5.H0_H0 ;  /* 0x20000005ff067230 */ /* 0x000fe40000004100 */
[----:B------:R-:W-:Y:S01]  /*7230*/  FFMA.FTZ R38, R11, R23, R38 ;  /* 0x000000170b267223 */ /* 0x000fe20000010026 */
[----:B------:R-:W-:Y:S02]  /*7240*/  HADD2.F32 R13, -RZ, R43.H1_H1 ;  /* 0x3000002bff0d7230 */ /* 0x000fe40000004100 */
[----:B------:R-:W-:Y:S01]  /*7250*/  FFMA.FTZ R15, R7, R15, R36 ;  /* 0x0000000f070f7223 */ /* 0x000fe20000010024 */
[----:B------:R-:W-:Y:S02]  /*7260*/  HADD2.F32 R5, -RZ, R5.H1_H1 ;  /* 0x30000005ff057230 */ /* 0x000fe40000004100 */
[----:B------:R-:W-:-:S02]  /*7270*/  HADD2.F32 R11, -RZ, R42.H0_H0 ;  /* 0x2000002aff0b7230 */ /* 0x000fc40000004100 */
[C---:B------:R-:W-:Y:S01]  /*7280*/  FMUL.FTZ R36, R10.reuse, R13 ;  /* 0x0000000d0a247220 */ /* 0x040fe20000410000 */
[----:B------:R-:W-:Y:S02]  /*7290*/  HADD2.F32 R12, -RZ, R39.H0_H0 ;  /* 0x20000027ff0c7230 */ /* 0x000fe40000004100 */
[----:B------:R-:W-:Y:S02]  /*72a0*/  HADD2.F32 R4, -RZ, R40.H0_H0 ;  /* 0x20000028ff047230 */ /* 0x000fe40000004100 */
[-C--:B------:R-:W-:Y:S01]  /*72b0*/  FMUL.FTZ R10, R10, R11.reuse ;  /* 0x0000000b0a0a7220 */ /* 0x080fe20000410000 */
[----:B------:R-:W-:Y:S01]  /*72c0*/  FFMA.FTZ R36, R9, R11, -R36 ;  /* 0x0000000b09247223 */ /* 0x000fe20000010824 */
[C---:B------:R-:W-:Y:S01]  /*72d0*/  FMUL.FTZ R7, R5.reuse, R12 ;  /* 0x0000000c05077220 */ /* 0x040fe20000410000 */
[-C--:B------:R-:W-:Y:S01]  /*72e0*/  FMUL.FTZ R23, R5, R4.reuse ;  /* 0x0000000405177220 */ /* 0x080fe20000410000 */
[----:B------:R-:W-:Y:S02]  /*72f0*/  FFMA.FTZ R9, R9, R13, R10 ;  /* 0x0000000d09097223 */ /* 0x000fe4000001000a */
[----:B------:R-:W-:Y:S01]  /*7300*/  FFMA.FTZ R5, R6, R4, -R7 ;  /* 0x0000000406057223 */ /* 0x000fe20000010807 */
[----:B------:R-:W-:Y:S01]  /*7310*/  F2FP.F16.F32.PACK_AB R7, R38, R37 ;  /* 0x000000252607723e */ /* 0x000fe200000000ff */
[----:B------:R-:W-:Y:S01]  /*7320*/  FFMA.FTZ R12, R6, R12, R23 ;  /* 0x0000000c060c7223 */ /* 0x000fe20000010017 */
[----:B------:R-:W-:-:S02]  /*7330*/  F2FP.F16.F32.PACK_AB R4, R15, R14 ;  /* 0x0000000e0f04723e */ /* 0x000fc400000000ff */
[----:B------:R-:W-:Y:S02]  /*7340*/  F2FP.F16.F32.PACK_AB R6, R9, R36 ;  /* 0x000000240906723e */ /* 0x000fe400000000ff */
[----:B------:R-:W-:-:S05]  /*7350*/  F2FP.F16.F32.PACK_AB R5, R12, R5 ;  /* 0x000000050c05723e */ /* 0x000fca00000000ff */
[----:B------:R1:W-:Y:S02]  /*7360*/  STS.128 [R3+0x18400], R4 ;  /* 0x0184000403007388 */ /* 0x0003e40000000c00 */
.L_x_11639:
[----:B------:R-:W-:Y:S05]  /*7370*/  BSYNC B2 ;  /* 0x0000000000027941 */ /* 0x000fea0003800000 */
.L_x_11638:
[----:B------:R-:W-:Y:S05]  /*7380*/  @P2 BRA `(.L_x_11637) ;  /* 0x0000000000a82947 */ /* 0x000fea0003800000 */
[----:B01----:R-:W0:Y:S01]  /*7390*/  LDS.128 R4, [R0] ;  /* 0x0000000000047984 */ /* 0x003e220000000c00 */
[----:B------:R-:W-:Y:S01]  /*73a0*/  SHF.R.U32.HI R14, RZ, 0x10, R35 ;  /* 0x00000010ff0e7819 */ /* 0x000fe20000011623 */
[----:B------:R-:W-:Y:S01]  /*73b0*/  HADD2.F32 R15, -RZ, R42.H1_H1 ;  /* 0x3000002aff0f7230 */ /* 0x000fe20000004100 */
        /* <DEDUP_REMOVED lines=20> */
[----:B------:R-:W-:Y:S02]  /*7500*/  HADD2.F32 R13, -RZ, R43.H0_H0 ;  /* 0x2000002bff0d7230 */ /* 0x000fe40000004100 */
[----:B------:R-:W-:Y:S01]  /*7510*/  FFMA.FTZ R15, R7, R15, R32 ;  /* 0x0000000f070f7223 */ /* 0x000fe20000010020 */
[----:B------:R-:W-:Y:S02]  /*7520*/  HADD2.F32 R5, -RZ, R5.H1_H1 ;  /* 0x30000005ff057230 */ /* 0x000fe40000004100 */
[----:B------:R-:W-:-:S02]  /*7530*/  HADD2.F32 R11, -RZ, R41.H1_H1 ;  /* 0x30000029ff0b7230 */ /* 0x000fc40000004100 */
        /* <DEDUP_REMOVED lines=14> */
[----:B------:R2:W-:Y:S02]  /*7620*/  STS.128 [R0], R4 ;  /* 0x0000000400007388 */ /* 0x0005e40000000c00 */
.L_x_11637:
[----:B------:R-:W-:Y:S05]  /*7630*/  BSYNC B1 ;  /* 0x0000000000017941 */ /* 0x000fea0003800000 */
.L_x_11636:
        /* <DEDUP_REMOVED lines=21> */
[----:B------:R-:W-:Y:S01]  /*7790*/  FMUL.FTZ R28, R12, R14 ;  /* 0x0000000e0c1c7220 */ /* 0x000fe20000410000 */
[--C-:B------:R-:W-:Y:S02]  /*77a0*/  HADD2.F32 R9, -RZ, R6.reuse.H0_H0 ;  /* 0x20000006ff097230 */ /* 0x100fe40000004100 */
[----:B------:R-:W-:Y:S01]  /*77b0*/  FMUL.FTZ R12, R4, R15 ;  /* 0x0000000f040c7220 */ /* 0x000fe20000410000 */
[----:B------:R-:W-:-:S02]  /*77c0*/  HADD2.F32 R10, -RZ, R6.H1_H1 ;  /* 0x30000006ff0a7230 */ /* 0x000fc40000004100 */
[----:B------:R-:W-:Y:S01]  /*77d0*/  FFMA.FTZ R25, R11, R14, -R24 ;  /* 0x0000000e0b197223 */ /* 0x000fe20000010818 */
[--C-:B------:R-:W-:Y:S02]  /*77e0*/  HADD2.F32 R6, -RZ, R5.reuse.H0_H0 ;  /* 0x20000005ff067230 */ /* 0x100fe40000004100 */
[-C--:B------:R-:W-:Y:S01]  /*77f0*/  FMUL.FTZ R24, R4, R13.reuse ;  /* 0x0000000d04187220 */ /* 0x080fe20000410000 */
[----:B------:R-:W-:Y:S01]  /*7800*/  FFMA.FTZ R14, R7, R13, -R12 ;  /* 0x0000000d070e7223 */ /* 0x000fe2000001080c */
[----:B------:R-:W-:Y:S02]  /*7810*/  HADD2.F32 R5, -RZ, R5.H1_H1 ;  /* 0x30000005ff057230 */ /* 0x000fe40000004100 */
[----:B------:R-:W-:Y:S01]  /*7820*/  FFMA.FTZ R28, R11, R23, R28 ;  /* 0x000000170b1c7223 */ /* 0x000fe2000001001c */
[----:B------:R-:W-:Y:S02]  /*7830*/  HADD2.F32 R13, -RZ, R47.H1_H1 ;  /* 0x3000002fff0d7230 */ /* 0x000fe40000004100 */
[----:B------:R-:W-:Y:S01]  /*7840*/  FFMA.FTZ R7, R7, R15, R24 ;  /* 0x0000000f07077223 */ /* 0x000fe20000010018 */
[----:B------:R-:W-:-:S02]  /*7850*/  HADD2.F32 R12, -RZ, R29.H0_H0 ;  /* 0x2000001dff0c7230 */ /* 0x000fc40000004100 */
[----:B------:R-:W-:Y:S02]  /*7860*/  HADD2.F32 R11, -RZ, R45.H1_H1 ;  /* 0x3000002dff0b7230 */ /* 0x000fe40000004100 */
[----:B------:R-:W-:Y:S01]  /*7870*/  FMUL.FTZ R24, R10, R13 ;  /* 0x0000000d0a187220 */ /* 0x000fe20000410000 */
[----:B------:R-:W-:Y:S02]  /*7880*/  HADD2.F32 R4, -RZ, R32.H0_H0 ;  /* 0x20000020ff047230 */ /* 0x000fe40000004100 */
[----:B------:R-:W-:Y:S01]  /*7890*/  FMUL.FTZ R15, R5, R12 ;  /* 0x0000000c050f7220 */ /* 0x000fe20000410000 */
[----:B------:R-:W-:Y:S01]  /*78a0*/  F2FP.F16.F32.PACK_AB R31, R28, R25 ;  /* 0x000000191c1f723e */ /* 0x000fe200000000ff */
[-C--:B------:R-:W-:Y:S01]  /*78b0*/  FMUL.FTZ R10, R10, R11.reuse ;  /* 0x0000000b0a0a7220 */ /* 0x080fe20000410000 */
[----:B------:R-:W-:Y:S01]  /*78c0*/  FFMA.FTZ R24, R9, R11, -R24 ;  /* 0x0000000b09187223 */ /* 0x000fe20000010818 */
[-C--:B------:R-:W-:Y:S01]  /*78d0*/  FMUL.FTZ R5, R5, R4.reuse ;  /* 0x0000000405057220 */ /* 0x080fe20000410000 */
[C---:B------:R-:W-:Y:S01]  /*78e0*/  FFMA.FTZ R15, R6.reuse, R4, -R15 ;  /* 0x00000004060f7223 */ /* 0x040fe2000001080f */
[----:B------:R-:W-:Y:S01]  /*78f0*/  FFMA.FTZ R9, R9, R13, R10 ;  /* 0x0000000d09097223 */ /* 0x000fe2000001000a */
[----:B------:R-:W-:Y:S01]  /*7900*/  F2FP.F16.F32.PACK_AB R28, R7, R14 ;  /* 0x0000000e071c723e */ /* 0x000fe200000000ff */
[----:B------:R-:W-:-:S03]  /*7910*/  FFMA.FTZ R6, R6, R12, R5 ;  /* 0x0000000c06067223 */ /* 0x000fc60000010005 */
[----:B------:R-:W-:Y:S02]  /*7920*/  F2FP.F16.F32.PACK_AB R30, R9, R24 ;  /* 0x00000018091e723e */ /* 0x000fe400000000ff */
[----:B------:R-:W-:-:S05]  /*7930*/  F2FP.F16.F32.PACK_AB R29, R6, R15 ;  /* 0x0000000f061d723e */ /* 0x000fca00000000ff */
[----:B------:R1:W-:Y:S02]  /*7940*/  STS.128 [R3+0x1a400], R28 ;  /* 0x01a4001c03007388 */ /* 0x0003e40000000c00 */
.L_x_11642:
[----:B------:R-:W-:Y:S05]  /*7950*/  BSYNC B1 ;  /* 0x0000000000017941 */ /* 0x000fea0003800000 */
.L_x_11641:
        /* <DEDUP_REMOVED lines=19> */
[C---:B------:R-:W-:Y:S01]  /*7a90*/  FFMA.FTZ R26, R10.reuse, R15, R24 ;  /* 0x0000000f0a1a7223 */ /* 0x040fe20000010018 */
        /* <DEDUP_REMOVED lines=13> */
[----:B------:R-:W-:Y:S01]  /*7b70*/  FMUL.FTZ R9, R5, R11 ;  /* 0x0000000b05097220 */ /* 0x000fe20000410000 */
[----:B------:R-:W-:Y:S01]  /*7b80*/  FFMA.FTZ R13, R7, R12, R13 ;  /* 0x0000000c070d7223 */ /* 0x000fe2000001000d */
[-C--:B------:R-:W-:Y:S01]  /*7b90*/  FMUL.FTZ R14, R5, R4.reuse ;  /* 0x00000004050e7220 */ /* 0x080fe20000410000 */
        /* <DEDUP_REMOVED lines=8> */
.L_x_11621:
[----:B------:R-:W0:Y:S01]  /*7c20*/  LDC R43, c[0x0][0x3d4] ;  /* 0x0000f500ff2b7b82 */ /* 0x000e220000000800 */
[----:B------:R-:W-:Y:S01]  /*7c30*/  VIADD R0, R18, 0x40 ;  /* 0x0000004012007836 */ /* 0x000fe20000000000 */
[----:B------:R-:W2:Y:S01]  /*7c40*/  LDL R46, [R1+0x44] ;  /* 0x00004400012e7983 */ /* 0x000ea20000100800 */
[----:B------:R-:W-:Y:S01]  /*7c50*/  ULDC.64 UR4, c[0x0][0x3c8] ;  /* 0x0000f20000047ab9 */ /* 0x000fe20000000a00 */
[----:B------:R-:W-:Y:S01]  /*7c60*/  ULDC.64 UR6, c[0x0][0x3e0] ;  /* 0x0000f80000067ab9 */ /* 0x000fe20000000a00 */
[----:B0-----:R-:W-:-:S04]  /*7c70*/  ISETP.GE.AND P0, PT, R40, R43, PT ;  /* 0x0000002b2800720c */ /* 0x001fc80003f06270 */
[-C--:B------:R-:W-:Y:S02]  /*7c80*/  ISETP.GE.OR P1, PT, R0, R9.reuse, P0 ;  /* 0x000000090000720c */ /* 0x080fe40000726670 */
[----:B------:R-:W-:-:S11]  /*7c90*/  ISETP.GE.OR P0, PT, R18, R9, P0 ;  /* 0x000000091200720c */ /* 0x000fd60000706670 */
[----:B------:R-:W0:Y:S08]  /*7ca0*/  @!P1 LDC.64 R14, c[0x0][0x3c8] ;  /* 0x0000f200ff0e9b82 */ /* 0x000e300000000a00 */
[----:B------:R-:W1:Y:S01]  /*7cb0*/  @!P1 LDC.64 R30, c[0x0][0x3e0] ;  /* 0x0000f800ff1e9b82 */ /* 0x000e620000000a00 */
[----:B------:R-:W-:-:S04]  /*7cc0*/  @!P1 IADD3 R13, P2, P3, R26, R55, R53 ;  /* 0x000000371a0d9210 */ /* 0x000fc80007b5e035 */
[----:B------:R-:W-:Y:S02]  /*7cd0*/  @!P1 IADD3.X R20, R27, R56, R51, P2, P3 ;  /* 0x000000381b149210 */ /* 0x000fe400017e6433 */
[----:B------:R-:W-:Y:S02]  /*7ce0*/  @!P1 IADD3 R0, P3, P4, R28, R59, R54 ;  /* 0x0000003b1c009210 */ /* 0x000fe40007c7e036 */
[----:B------:R-:W-:Y:S02]  /*7cf0*/  @!P0 IADD3 R11, P2, R54, R28, RZ ;  /* 0x0000001c360b8210 */ /* 0x000fe40007f5e0ff */
[----:B------:R-:W-:Y:S02]  /*7d00*/  @!P1 IADD3.X R3, R29, R57, R52, P3, P4 ;  /* 0x000000391d039210 */ /* 0x000fe40001fe8434 */
[----:B0-----:R-:W-:Y:S01]  /*7d10*/  @!P1 LEA R12, P3, R13, R14, 0x1 ;  /* 0x0000000e0d0c9211 */ /* 0x001fe200078608ff */
[----:B------:R-:W-:Y:S01]  /*7d20*/  @!P0 IMAD.X R24, R52, 0x1, R29, P2 ;  /* 0x0000000134188824 */ /* 0x000fe200010e061d */
[----:B------:R-:W-:-:S02]  /*7d30*/  CS2R R28, SRZ ;  /* 0x00000000001c7805 */ /* 0x000fc4000001ff00 */
[----:B------:R-:W-:Y:S02]  /*7d40*/  @!P1 LEA.HI.X R13, R13, R15, R20, 0x1, P3 ;  /* 0x0000000f0d0d9211 */ /* 0x000fe400018f0c14 */
[----:B-1----:R-:W-:-:S04]  /*7d50*/  @!P1 LEA R14, P4, R0, R30, 0x1 ;  /* 0x0000001e000e9211 */ /* 0x002fc800078808ff */
[----:B------:R-:W-:Y:S02]  /*7d60*/  @!P1 LEA.HI.X R15, R0, R31, R3, 0x1, P4 ;  /* 0x0000001f000f9211 */ /* 0x000fe400020f0c03 */
[----:B------:R-:W-:Y:S01]  /*7d70*/  CS2R R30, SRZ ;  /* 0x00000000001e7805 */ /* 0x000fe2000001ff00 */
[----:B------:R-:W0:Y:S05]  /*7d80*/  LDC R0, c[0x0][0x428] ;  /* 0x00010a00ff007b82 */ /* 0x000e2a0000000800 */
[----:B------:R-:W5:Y:S01]  /*7d90*/  @!P1 LDG.E.128 R28, desc[UR52][R14.64] ;  /* 0x000000340e1c9981 */ /* 0x000f62000c1e1d00 */
[----:B------:R-:W1:Y:S01]  /*7da0*/  S2R R21, SR_TID.X ;  /* 0x0000000000157919 */ /* 0x000e620000002100 */
[----:B------:R-:W-:-:S05]  /*7db0*/  @!P0 IADD3 R9, P5, R53, R26, RZ ;  /* 0x0000001a35098210 */ /* 0x000fca0007fbe0ff */
[----:B------:R-:W-:Y:S01]  /*7dc0*/  @!P0 IMAD.X R10, R51, 0x1, R27, P5 ;  /* 0x00000001330a8824 */ /* 0x000fe200028e061b */
[----:B------:R-:W-:-:S04]  /*7dd0*/  @!P0 LEA R8, P5, R9, UR4, 0x1 ;  /* 0x0000000409088c11 */ /* 0x000fc8000f8a08ff */
[----:B------:R-:W-:Y:S02]  /*7de0*/  @!P0 LEA.HI.X R9, R9, UR5, R10, 0x1, P5 ;  /* 0x0000000509098c11 */ /* 0x000fe4000a8f0c0a */
[----:B------:R-:W-:-:S04]  /*7df0*/  @!P0 LEA R10, P2, R11, UR6, 0x1 ;  /* 0x000000060b0a8c11 */ /* 0x000fc8000f8408ff */
[----:B------:R-:W-:Y:S02]  /*7e00*/  @!P0 LEA.HI.X R11, R11, UR7, R24, 0x1, P2 ;  /* 0x000000070b0b8c11 */ /* 0x000fe400090f0c18 */
[----:B0-----:R-:W-:Y:S02]  /*7e10*/  ISETP.NE.AND P2, PT, R0, 0x1, PT ;  /* 0x000000010000780c */ /* 0x001fe40003f45270 */
[----:B------:R-:W-:Y:S02]  /*7e20*/  CS2R R32, SRZ ;  /* 0x0000000000207805 */ /* 0x000fe4000001ff00 */
[----:B------:R-:W-:-:S06]  /*7e30*/  CS2R R34, SRZ ;  /* 0x0000000000227805 */ /* 0x000fcc000001ff00 */
[----:B------:R0:W5:Y:S01]  /*7e40*/  @!P0 LDG.E.128 R32, desc[UR52][R8.64] ;  /* 0x0000003408208981 */ /* 0x000162000c1e1d00 */
[----:B-1----:R-:W-:Y:S02]  /*7e50*/  IADD3 R48, R21, -0x80, RZ ;  /* 0xffffff8015307810 */ /* 0x002fe40007ffe0ff */
[----:B------:R-:W1:Y:S02]  /*7e60*/  @P2 LDC R0, c[0x0][0x42c] ;  /* 0x00010b00ff002b82 */ /* 0x000e640000000800 */
[----:B------:R-:W-:-:S06]  /*7e70*/  SHF.R.S32.HI R21, RZ, 0x1f, R48 ;  /* 0x0000001fff157819 */ /* 0x000fcc0000011430 */
[----:B0-----:R-:W0:Y:S01]  /*7e80*/  @P2 LDC R9, c[0x0][0x430] ;  /* 0x00010c00ff092b82 */ /* 0x001e220000000800 */
[----:B------:R-:W-:-:S04]  /*7e90*/  LEA.HI R21, R21, R48, RZ, 0x2 ;  /* 0x0000003015157211 */ /* 0x000fc800078f10ff */
[----:B------:R-:W-:Y:S01]  /*7ea0*/  LOP3.LUT R21, R21, 0xfffffffc, RZ, 0xc0, !PT ;  /* 0xfffffffc15157812 */ /* 0x000fe200078ec0ff */
[----:B------:R-:W-:-:S04]  /*7eb0*/  IMAD R3, R225, 0x80, R18 ;  /* 0x00000080e1037824 */ /* 0x000fc800078e0212 */
[----:B------:R-:W-:-:S04]  /*7ec0*/  IMAD.IADD R21, R48, 0x1, -R21 ;  /* 0x0000000130157824 */ /* 0x000fc800078e0a15 */
[----:B------:R-:W-:-:S04]  /*7ed0*/  IMAD R3, R21, 0x40, R3 ;  /* 0x0000004015037824 */ /* 0x000fc800078e0203 */
[----:B-1----:R-:W-:Y:S01]  /*7ee0*/  @P2 IMAD.HI.U32 R0, R3, R0, RZ ;  /* 0x0000000003002227 */ /* 0x002fe200078e00ff */
[----:B------:R-:W-:Y:S02]  /*7ef0*/  CS2R R36, SRZ ;  /* 0x0000000000247805 */ /* 0x000fe4000001ff00 */
[----:B------:R-:W-:Y:S02]  /*7f00*/  CS2R R38, SRZ ;  /* 0x0000000000267805 */ /* 0x000fe4000001ff00 */
[----:B------:R-:W-:Y:S02]  /*7f10*/  CS2R R24, SRZ ;  /* 0x0000000000187805 */ /* 0x000fe4000001ff00 */
[----:B0-----:R-:W-:Y:S02]  /*7f20*/  @P2 SHF.R.U32.HI R3, RZ, R9, R0 ;  /* 0x00000009ff032219 */ /* 0x001fe40000011600 */
[----:B------:R-:W-:Y:S01]  /*7f30*/  CS2R R26, SRZ ;  /* 0x00000000001a7805 */ /* 0x000fe2000001ff00 */
[----:B------:R0:W5:Y:S01]  /*7f40*/  @!P0 LDG.E.128 R36, desc[UR52][R10.64] ;  /* 0x000000340a248981 */ /* 0x000162000c1e1d00 */
[----:B------:R-:W-:Y:S01]  /*7f50*/  SHF.R.S32.HI R21, RZ, 0x1f, R3 ;  /* 0x0000001fff157819 */ /* 0x000fe20000011403 */
[----:B------:R-:W-:-:S03]  /*7f60*/  IMAD.MOV.U32 R8, RZ, RZ, R44 ;  /* 0x000000ffff087224 */ /* 0x000fc600078e002c */
[----:B------:R1:W5:Y:S01]  /*7f70*/  @!P1 LDG.E.128 R24, desc[UR52][R12.64] ;  /* 0x000000340c189981 */ /* 0x000362000c1e1d00 */
[----:B------:R-:W-:Y:S02]  /*7f80*/  IMAD.MOV.U32 R9, RZ, RZ, R23 ;  /* 0x000000ffff097224 */ /* 0x000fe400078e0017 */
[C---:B------:R-:W-:Y:S02]  /*7f90*/  IMAD R0, R21.reuse, R6, RZ ;  /* 0x0000000615007224 */ /* 0x040fe400078e02ff */
[----:B0-----:R-:W-:Y:S02]  /*7fa0*/  IMAD.MOV.U32 R10, RZ, RZ, R42 ;  /* 0x000000ffff0a7224 */ /* 0x001fe400078e002a */
[----:B------:R-:W-:Y:S02]  /*7fb0*/  IMAD.MOV.U32 R11, RZ, RZ, R47 ;  /* 0x000000ffff0b7224 */ /* 0x000fe400078e002f */
[----:B-1----:R-:W-:Y:S02]  /*7fc0*/  IMAD R12, R21, R4, RZ ;  /* 0x00000004150c7224 */ /* 0x002fe400078e02ff */
[----:B------:R-:W-:-:S04]  /*7fd0*/  IMAD.WIDE.U32 R8, R3, R6, R8 ;  /* 0x0000000603087225 */ /* 0x000fc800078e0008 */
[----:B------:R-:W-:-:S04]  /*7fe0*/  IMAD.WIDE.U32 R10, R3, R4, R10 ;  /* 0x00000004030a7225 */ /* 0x000fc800078e000a */
[C---:B------:R-:W-:Y:S02]  /*7ff0*/  IMAD R7, R3.reuse, R7, R0 ;  /* 0x0000000703077224 */ /* 0x040fe400078e0200 */
[----:B------:R-:W-:Y:S01]  /*8000*/  IMAD R3, R3, R5, R12 ;  /* 0x0000000503037224 */ /* 0x000fe200078e020c */
[----:B------:R-:W-:Y:S01]  /*8010*/  LEA R4, P2, R8, UR4, 0x1 ;  /* 0x0000000408047c11 */ /* 0x000fe2000f8408ff */
[----:B------:R-:W-:Y:S01]  /*8020*/  IMAD.IADD R5, R9, 0x1, R7 ;  /* 0x0000000109057824 */ /* 0x000fe200078e0207 */
[----:B------:R-:W-:Y:S02]  /*8030*/  LEA R0, P3, R10, UR6, 0x1 ;  /* 0x000000060a007c11 */ /* 0x000fe4000f8608ff */
[----:B------:R-:W-:Y:S01]  /*8040*/  IADD3 R3, R11, R3, RZ ;  /* 0x000000030b037210 */ /* 0x000fe20007ffe0ff */
[----:B------:R-:W-:Y:S01]  /*8050*/  UMOV UR4, 0xffffffff ;  /* 0xffffffff00047882 */ /* 0x000fe20000000000 */
[----:B------:R-:W-:Y:S02]  /*8060*/  LEA.HI.X R5, R8, UR5, R5, 0x1, P2 ;  /* 0x0000000508057c11 */ /* 0x000fe400090f0c05 */
[----:B------:R-:W-:-:S02]  /*8070*/  LEA.HI.X R3, R10, UR7, R3, 0x1, P3 ;  /* 0x000000070a037c11 */ /* 0x000fc400098f0c03 */
[----:B--2---:R-:W-:Y:S01]  /*8080*/  LEA.HI R6, R46, R46, RZ, 0x1 ;  /* 0x0000002e2e067211 */ /* 0x004fe200078f08ff */
[----:B------:R-:W-:Y:S06]  /*8090*/  BRA.DIV UR4, `(.L_x_11643) ;  /* 0x0000012a04cc7947 */ /* 0x000fec000b800000 */
.L_x_11843:
[----:B------:R-:W-:-:S03]  /*80a0*/  UMOV UR4, 0xffffffff ;  /* 0xffffffff00047882 */ /* 0x000fc60000000000 */
[----:B------:R-:W-:Y:S05]  /*80b0*/  BRA.DIV UR4, `(.L_x_11644) ;  /* 0x0000012a04ec7947 */ /* 0x000fea000b800000 */
.L_x_11846:
[----:B------:R-:W-:-:S03]  /*80c0*/  UMOV UR4, 0xffffffff ;  /* 0xffffffff00047882 */ /* 0x000fc60000000000 */
[----:B------:R-:W-:Y:S05]  /*80d0*/  BRA.DIV UR4, `(.L_x_11645) ;  /* 0x0000012e040c7947 */ /* 0x000fea000b800000 */
.L_x_11849:
[----:B------:R-:W-:-:S03]  /*80e0*/  UMOV UR4, 0xffffffff ;  /* 0xffffffff00047882 */ /* 0x000fc60000000000 */
[----:B------:R-:W-:Y:S05]  /*80f0*/  BRA.DIV UR4, `(.L_x_11646) ;  /* 0x0000012e042c7947 */ /* 0x000fea000b800000 */
.L_x_11852:
[----:B------:R-:W-:-:S03]  /*8100*/  UMOV UR4, 0xffffffff ;  /* 0xffffffff00047882 */ /* 0x000fc60000000000 */
[----:B------:R-:W-:Y:S05]  /*8110*/  BRA.DIV UR4, `(.L_x_11647) ;  /* 0x0000012e044c7947 */ /* 0x000fea000b800000 */
.L_x_11855:
[----:B------:R-:W-:Y:S01]  /*8120*/  UMOV UR4, 0xffffffff ;  /* 0xffffffff00047882 */ /* 0x000fe20000000000 */
[----:B------:R-:W-:Y:S02]  /*8130*/  LOP3.LUT R6, R6, 0xfffffffe, RZ, 0xc0, !PT ;  /* 0xfffffffe06067812 */ /* 0x000fe400078ec0ff */
[----:B------:R-:W-:Y:S05]  /*8140*/  BRA.DIV UR4, `(.L_x_11648) ;  /* 0x0000012e04687947 */ /* 0x000fea000b800000 */
.L_x_11858:
[----:B------:R-:W-:Y:S01]  /*8150*/  UMOV UR4, 0xffffffff ;  /* 0xffffffff00047882 */ /* 0x000fe20000000000 */
[----:B------:R-:W-:Y:S02]  /*8160*/  IMAD.IADD R8, R46, 0x1, -R6 ;  /* 0x000000012e087824 */ /* 0x000fe400078e0a06 */
[----:B------:R-:W-:Y:S05]  /*8170*/  BRA.DIV UR4, `(.L_x_11649) ;  /* 0x0000012e04847947 */ /* 0x000fea000b800000 */
.L_x_11861:
[----:B------:R-:W-:Y:S01]  /*8180*/  UMOV UR4, 0xffffffff ;  /* 0xffffffff00047882 */ /* 0x000fe20000000000 */
[----:B------:R-:W-:Y:S02]  /*8190*/  SHF.L.U32 R4, R8, 0x1f, RZ ;  /* 0x0000001f08047819 */ /* 0x000fe400000006ff */
[----:B------:R-:W-:Y:S05]  /*81a0*/  BRA.DIV UR4, `(.L_x_11650) ;  /* 0x0000012e04a07947 */ /* 0x000fea000b800000 */
.L_x_11864:
        /* <DEDUP_REMOVED lines=29> */
.L_x_11865:
[----:B------:R-:W-:Y:S05]  /*8380*/  BSYNC B1 ;  /* 0x0000000000017941 */ /* 0x000fea0003800000 */
.L_x_11651:
[----:B------:R-:W-:Y:S01]  /*8390*/  BSSY B1, `(.L_x_11653) ;  /* 0x0000069000017945 */ /* 0x000fe20003800000 */
[----:B------:R-:W-:Y:S01]  /*83a0*/  IMAD.MOV.U32 R54, RZ, RZ, R30 ;  /* 0x000000ffff367224 */ /* 0x000fe200078e001e */
[----:B------:R-:W-:Y:S02]  /*83b0*/  MOV R55, R31 ;  /* 0x0000001f00377202 */ /* 0x000fe40000000f00 */
[----:B------:R-:W-:Y:S01]  /*83c0*/  LOP3.LUT R0, R0, 0x38, RZ, 0xc0, !PT ;  /* 0x0000003800007812 */ /* 0x000fe200078ec0ff */
[----:B------:R-:W-:Y:S06]  /*83d0*/  @P0 BRA `(.L_x_11654) ;  /* 0x0000000400900947 */ /* 0x000fec0003800000 */
[----:B------:R-:W2:Y:S01]  /*83e0*/  LDL R3, [R1+0x4c] ;  /* 0x00004c0001037983 */ /* 0x000ea20000100800 */
[----:B------:R-:W1:Y:S02]  /*83f0*/  S2R R5, SR_TID.X ;  /* 0x0000000000057919 */ /* 0x000e640000002100 */
[----:B-1----:R-:W-:-:S05]  /*8400*/  VIADD R5, R5, 0xffffff80 ;  /* 0xffffff8005057836 */ /* 0x002fca0000000000 */
[----:B------:R-:W-:-:S04]  /*8410*/  SHF.R.S32.HI R6, RZ, 0x1f, R5 ;  /* 0x0000001fff067819 */ /* 0x000fc80000011405 */
[----:B------:R-:W-:-:S04]  /*8420*/  LEA.HI R6, R6, R5, RZ, 0x5 ;  /* 0x0000000506067211 */ /* 0x000fc800078f28ff */
[----:B------:R-:W-:Y:S02]  /*8430*/  SHF.R.S32.HI R6, RZ, 0x5, R6 ;  /* 0x00000005ff067819 */ /* 0x000fe40000011406 */
[--C-:B------:R-:W-:Y:S02]  /*8440*/  SHF.R.U64 R48, R32, 0x10, R33.reuse ;  /* 0x0000001020307819 */ /* 0x100fe40000001221 */
[----:B------:R-:W-:Y:S01]  /*8450*/  SHF.R.U32.HI R42, RZ, 0x10, R33 ;  /* 0x00000010ff2a7819 */ /* 0x000fe20000011621 */
[--C-:B------:R-:W-:Y:S01]  /*8460*/  HADD2.F32 R33, -RZ, R20.reuse.H1_H1 ;  /* 0x30000014ff217230 */ /* 0x100fe20000004100 */
[----:B------:R-:W-:Y:S01]  /*8470*/  SHF.R.U64 R47, R34, 0x10, R35 ;  /* 0x00000010222f7819 */ /* 0x000fe20000001223 */
[----:B------:R-:W-:Y:S01]  /*8480*/  HADD2.F32 R34, -RZ, R20.H0_H0 ;  /* 0x20000014ff227230 */ /* 0x000fe20000004100 */
[--C-:B------:R-:W-:Y:S02]  /*8490*/  SHF.R.U64 R46, R36, 0x10, R37.reuse ;  /* 0x00000010242e7819 */ /* 0x100fe40000001225 */
[----:B------:R-:W-:-:S02]  /*84a0*/  SHF.R.U32.HI R36, RZ, 0x10, R37 ;  /* 0x00000010ff247819 */ /* 0x000fc40000011625 */
[----:B------:R-:W-:-:S03]  /*84b0*/  SHF.R.U64 R45, R38, 0x10, R39 ;  /* 0x00000010262d7819 */ /* 0x000fc60000001227 */
[----:B------:R-:W-:Y:S01]  /*84c0*/  HADD2.F32 R36, -RZ, R36.H0_H0 ;  /* 0x20000024ff247230 */ /* 0x000fe20000004100 */
[----:B------:R-:W-:Y:S02]  /*84d0*/  SHF.R.U32.HI R39, RZ, 0x10, R39 ;  /* 0x00000010ff277819 */ /* 0x000fe40000011627 */
[----:B------:R-:W-:Y:S01]  /*84e0*/  SHF.R.U32.HI R37, RZ, 0x10, R35 ;  /* 0x00000010ff257819 */ /* 0x000fe20000011623 */
[----:B--2---:R-:W-:-:S05]  /*84f0*/  IMAD.SHL.U32 R3, R3, 0x40, RZ ;  /* 0x0000004003037824 */ /* 0x004fca00078e00ff */
[----:B------:R-:W-:-:S04]  /*8500*/  LOP3.LUT R3, R3, 0x1c0, RZ, 0xc0, !PT ;  /* 0x000001c003037812 */ /* 0x000fc800078ec0ff */
[--C-:B------:R-:W-:Y:S02]  /*8510*/  SHF.R.U32.HI R5, RZ, 0x3, R3.reuse ;  /* 0x00000003ff057819 */ /* 0x100fe40000011603 */
[----:B------:R-:W-:Y:S02]  /*8520*/  LOP3.LUT R40, R3, 0x38, R40, 0xf8, !PT ;  /* 0x0000003803287812 */ /* 0x000fe400078ef828 */
[----:B------:R-:W-:Y:S02]  /*8530*/  LOP3.LUT R3, R5, R0, R3, 0x1e, !PT ;  /* 0x0000000005037212 */ /* 0x000fe400078e1e03 */
[----:B------:R-:W-:-:S03]  /*8540*/  LOP3.LUT R40, R40, R5, RZ, 0x3c, !PT ;  /* 0x0000000528287212 */ /* 0x000fc600078e3cff */
[C---:B0-----:R-:W-:Y:S02]  /*8550*/  IMAD R4, R6.reuse, 0x200, R3 ;  /* 0x0000020006047824 */ /* 0x041fe400078e0203 */
[----:B------:R-:W-:Y:S02]  /*8560*/  IMAD R40, R6, 0x200, R40 ;  /* 0x0000020006287824 */ /* 0x000fe400078e0228 */
[--C-:B------:R-:W-:Y:S02]  /*8570*/  IMAD R43, R4, 0x2, R17.reuse ;  /* 0x00000002042b7824 */ /* 0x100fe400078e0211 */
[----:B------:R-:W-:-:S03]  /*8580*/  IMAD R41, R40, 0x2, R17 ;  /* 0x0000000228297824 */ /* 0x000fc600078e0211 */
        /* <DEDUP_REMOVED lines=8> */
[----:B------:R-:W-:Y:S01]  /*8610*/  FFMA.FTZ R33, R9, R33, -R38 ;  /* 0x0000002109217223 */ /* 0x000fe20000010826 */
[----:B------:R-:W-:Y:S02]  /*8620*/  HADD2.F32 R20, -RZ, R42.H0_H0 ;  /* 0x2000002aff147230 */ /* 0x000fe40000004100 */
[----:B------:R-:W-:Y:S01]  /*8630*/  FMUL.FTZ R42, R21, R36 ;  /* 0x00000024152a7220 */ /* 0x000fe20000410000 */
[----:B------:R-:W-:Y:S02]  /*8640*/  HADD2.F32 R23, -RZ, R7.H0_H0 ;  /* 0x20000007ff177230 */ /* 0x000fe40000004100 */
[----:B------:R-:W-:Y:S01]  /*8650*/  FFMA.FTZ R40, R9, R34, R40 ;  /* 0x0000002209287223 */ /* 0x000fe20000010028 */
[--C-:B------:R-:W-:Y:S02]  /*8660*/  HADD2.F32 R38, -RZ, R44.reuse.H0_H0 ;  /* 0x2000002cff267230 */ /* 0x100fe40000004100 */
[----:B------:R-:W-:Y:S02]  /*8670*/  HADD2.F32 R34, -RZ, R44.H1_H1 ;  /* 0x3000002cff227230 */ /* 0x000fe40000004100 */
[----:B------:R-:W-:Y:S01]  /*8680*/  FMUL.FTZ R44, R21, R20 ;  /* 0x00000014152c7220 */ /* 0x000fe20000410000 */
[----:B------:R-:W-:-:S02]  /*8690*/  HADD2.F32 R11, -RZ, R15.H0_H0 ;  /* 0x2000000fff0b7230 */ /* 0x000fc40000004100 */
[----:B------:R-:W-:Y:S01]  /*86a0*/  FFMA.FTZ R42, R13, R20, -R42 ;  /* 0x000000140d2a7223 */ /* 0x000fe2000001082a */
[----:B------:R-:W-:Y:S02]  /*86b0*/  HADD2.F32 R32, -RZ, R7.H1_H1 ;  /* 0x30000007ff207230 */ /* 0x000fe40000004100 */
[C---:B------:R-:W-:Y:S01]  /*86c0*/  FMUL.FTZ R20, R23.reuse, R38 ;  /* 0x0000002617147220 */ /* 0x040fe20000410000 */
[----:B------:R-:W-:Y:S02]  /*86d0*/  HADD2.F32 R21, -RZ, R39.H0_H0 ;  /* 0x20000027ff157230 */ /* 0x000fe40000004100 */
[----:B------:R-:W-:Y:S01]  /*86e0*/  FMUL.FTZ R23, R23, R34 ;  /* 0x0000002217177220 */ /* 0x000fe20000410000 */
[----:B------:R-:W-:Y:S02]  /*86f0*/  HADD2.F32 R9, -RZ, R37.H0_H0 ;  /* 0x20000025ff097230 */ /* 0x000fe40000004100 */
[----:B------:R-:W-:Y:S01]  /*8700*/  FFMA.FTZ R13, R13, R36, R44 ;  /* 0x000000240d0d7223 */ /* 0x000fe2000001002c */
[----:B------:R-:W-:-:S02]  /*8710*/  HADD2.F32 R15, -RZ, R15.H1_H1 ;  /* 0x3000000fff0f7230 */ /* 0x000fc40000004100 */
[C---:B------:R-:W-:Y:S01]  /*8720*/  FFMA.FTZ R35, R11.reuse, R34, -R20 ;  /* 0x000000220b237223 */ /* 0x040fe20000010814 */
[----:B------:R-:W-:Y:S02]  /*8730*/  HADD2.F32 R5, -RZ, R4.H0_H0 ;  /* 0x20000004ff057230 */ /* 0x000fe40000004100 */
[----:B------:R-:W-:Y:S01]  /*8740*/  FFMA.FTZ R38, R11, R38, R23 ;  /* 0x000000260b267223 */ /* 0x000fe20000010017 */
[C---:B------:R-:W-:Y:S01]  /*8750*/  FMUL.FTZ R36, R32.reuse, R21 ;  /* 0x0000001520247220 */ /* 0x040fe20000410000 */
[--C-:B------:R-:W-:Y:S02]  /*8760*/  HADD2.F32 R34, -RZ, R49.reuse.H0_H0 ;  /* 0x20000031ff227230 */ /* 0x100fe40000004100 */
[----:B------:R-:W-:Y:S01]  /*8770*/  FMUL.FTZ R44, R32, R9 ;  /* 0x00000009202c7220 */ /* 0x000fe20000410000 */
[----:B------:R-:W-:Y:S02]  /*8780*/  HADD2.F32 R7, -RZ, R6.H0_H0 ;  /* 0x20000006ff077230 */ /* 0x000fe40000004100 */
[----:B------:R-:W-:-:S02]  /*8790*/  HADD2.F32 R11, -RZ, R49.H1_H1 ;  /* 0x30000031ff0b7230 */ /* 0x000fc40000004100 */
[----:B------:R-:W-:Y:S02]  /*87a0*/  HADD2.F32 R20, -RZ, R50.H0_H0 ;  /* 0x20000032ff147230 */ /* 0x000fe40000004100 */
[----:B------:R-:W-:Y:S01]  /*87b0*/  FFMA.FTZ R36, R15, R9, -R36 ;  /* 0x000000090f247223 */ /* 0x000fe20000010824 */
[----:B------:R-:W-:Y:S02]  /*87c0*/  HADD2.F32 R3, -RZ, R12.H0_H0 ;  /* 0x2000000cff037230 */ /* 0x000fe40000004100 */
[----:B------:R-:W-:Y:S01]  /*87d0*/  FMUL.FTZ R32, R5, R34 ;  /* 0x0000002205207220 */ /* 0x000fe20000410000 */
[----:B------:R-:W-:Y:S02]  /*87e0*/  HADD2.F32 R10, -RZ, R14.H0_H0 ;  /* 0x2000000eff0a7230 */ /* 0x000fe40000004100 */
[----:B------:R-:W-:Y:S01]  /*87f0*/  FFMA.FTZ R37, R15, R21, R44 ;  /* 0x000000150f257223 */ /* 0x000fe2000001002c */
[----:B------:R-:W-:Y:S02]  /*8800*/  HADD2.F32 R9, -RZ, R50.H1_H1 ;  /* 0x30000032ff097230 */ /* 0x000fe40000004100 */
[----:B------:R-:W-:Y:S01]  /*8810*/  FMUL.FTZ R15, R7, R11 ;  /* 0x0000000b070f7220 */ /* 0x000fe20000410000 */
[-C--:B------:R-:W-:Y:S01]  /*8820*/  FMUL.FTZ R5, R5, R20.reuse ;  /* 0x0000001405057220 */ /* 0x080fe20000410000 */
[----:B------:R-:W-:Y:S01]  /*8830*/  FFMA.FTZ R32, R3, R20, -R32 ;  /* 0x0000001403207223 */ /* 0x000fe20000010820 */
[----:B------:R-:W-:-:S02]  /*8840*/  HADD2.F32 R4, -RZ, R4.H1_H1 ;  /* 0x30000004ff047230 */ /* 0x000fc40000004100 */
[-C--:B------:R-:W-:Y:S01]  /*8850*/  FMUL.FTZ R21, R7, R9.reuse ;  /* 0x0000000907157220 */ /* 0x080fe20000410000 */
[----:B------:R-:W-:Y:S01]  /*8860*/  FFMA.FTZ R20, R10, R9, -R15 ;  /* 0x000000090a147223 */ /* 0x000fe2000001080f */
[----:B------:R-:W-:Y:S02]  /*8870*/  HADD2.F32 R6, -RZ, R6.H1_H1 ;  /* 0x30000006ff067230 */ /* 0x000fe40000004100 */
[----:B------:R-:W-:Y:S01]  /*8880*/  FFMA.FTZ R34, R3, R34, R5 ;  /* 0x0000002203227223 */ /* 0x000fe20000010005 */
[----:B------:R-:W-:Y:S02]  /*8890*/  HADD2.F32 R7, -RZ, R46.H0_H0 ;  /* 0x2000002eff077230 */ /* 0x000fe40000004100 */
[----:B------:R-:W-:Y:S02]  /*88a0*/  HADD2.F32 R9, -RZ, R45.H0_H0 ;  /* 0x2000002dff097230 */ /* 0x000fe40000004100 */
[----:B------:R-:W-:Y:S02]  /*88b0*/  HADD2.F32 R3, -RZ, R48.H0_H0 ;  /* 0x20000030ff037230 */ /* 0x000fe40000004100 */
[----:B------:R-:W-:-:S02]  /*88c0*/  HADD2.F32 R5, -RZ, R47.H0_H0 ;  /* 0x2000002fff057230 */ /* 0x000fc40000004100 */
        /* <DEDUP_REMOVED lines=21> */
.L_x_11654:
[----:B------:R-:W-:Y:S05]  /*8a20*/  BSYNC B1 ;  /* 0x0000000000017941 */ /* 0x000fea0003800000 */
.L_x_11653:
[----:B------:R-:W-:Y:S01]  /*8a30*/  PRMT R40, R54, 0x5410, R55 ;  /* 0x0000541036287816 */ /* 0x000fe20000000037 */
[----:B------:R-:W-:Y:S06]  /*8a40*/  @P1 BRA `(.L_x_11640) ;  /* 0x0000000400801947 */ /* 0x000fec0003800000 */
[----:B------:R-:W2:Y:S01]  /*8a50*/  LDL R3, [R1+0x28] ;  /* 0x0000280001037983 */ /* 0x000ea20000100800 */
[C---:B01----:R-:W-:Y:S01]  /*8a60*/  VIADD R4, R18.reuse, 0x40 ;  /* 0x0000004012047836 */ /* 0x043fe20000000000 */
[----:B------:R-:W-:Y:S02]  /*8a70*/  IADD3 R5, R18, 0x40, RZ ;  /* 0x0000004012057810 */ /* 0x000fe40007ffe0ff */
[----:B------:R-:W3:Y:S01]  /*8a80*/  LDL R41, [R1+0x54] ;  /* 0x0000540001297983 */ /* 0x000ee20000100800 */
[----:B------:R-:W-:Y:S02]  /*8a90*/  IMAD.SHL.U32 R4, R4, 0x40, RZ ;  /* 0x0000004004047824 */ /* 0x000fe400078e00ff */
[----:B------:R-:W-:-:S03]  /*8aa0*/  IMAD.SHL.U32 R5, R5, 0x40, RZ ;  /* 0x0000004005057824 */ /* 0x000fc600078e00ff */
[----:B------:R-:W-:Y:S02]  /*8ab0*/  LOP3.LUT R4, R4, 0x1c0, RZ, 0xc0, !PT ;  /* 0x000001c004047812 */ /* 0x000fe400078ec0ff */
[----:B------:R-:W-:Y:S02]  /*8ac0*/  LOP3.LUT R5, R5, 0x1c0, RZ, 0xc0, !PT ;  /* 0x000001c005057812 */ /* 0x000fe400078ec0ff */
[----:B------:R-:W-:-:S04]  /*8ad0*/  SHF.R.U32.HI R4, RZ, 0x3, R4 ;  /* 0x00000003ff047819 */ /* 0x000fc80000011604 */
[----:B------:R-:W-:Y:S02]  /*8ae0*/  LOP3.LUT R0, R4, R0, R5, 0x1e, !PT ;  /* 0x0000000004007212 */ /* 0x000fe400078e1e05 */
[--C-:B------:R-:W-:Y:S02]  /*8af0*/  SHF.R.U64 R38, R26, 0x10, R27.reuse ;  /* 0x000000101a267819 */ /* 0x100fe4000000121b */
[----:B------:R-:W-:Y:S01]  /*8b00*/  SHF.R.U32.HI R37, RZ, 0x10, R27 ;  /* 0x00000010ff257819 */ /* 0x000fe2000001161b */
[----:B------:R-:W-:Y:S01]  /*8b10*/  HADD2.F32 R27, -RZ, R51.H1_H1 ;  /* 0x30000033ff1b7230 */ /* 0x000fe20000004100 */
[--C-:B------:R-:W-:Y:S02]  /*8b20*/  SHF.R.U64 R39, R24, 0x10, R25.reuse ;  /* 0x0000001018277819 */ /* 0x100fe40000001219 */
[----:B------:R-:W-:Y:S01]  /*8b30*/  SHF.R.U32.HI R32, RZ, 0x10, R25 ;  /* 0x00000010ff207819 */ /* 0x000fe20000011619 */
[----:B------:R-:W-:Y:S01]  /*8b40*/  HADD2.F32 R25, -RZ, R52.H1_H1 ;  /* 0x30000034ff197230 */ /* 0x000fe20000004100 */
[----:B------:R-:W-:-:S02]  /*8b50*/  SHF.R.U64 R36, R28, 0x10, R29 ;  /* 0x000000101c247819 */ /* 0x000fc4000000121d */
[----:B------:R-:W-:Y:S02]  /*8b60*/  SHF.R.U32.HI R28, RZ, 0x10, R29 ;  /* 0x00000010ff1c7819 */ /* 0x000fe4000001161d */
[----:B------:R-:W-:-:S03]  /*8b70*/  SHF.R.U64 R35, R30, 0x10, R31 ;  /* 0x000000101e237819 */ /* 0x000fc6000000121f */
[----:B------:R-:W-:Y:S02]  /*8b80*/  HADD2.F32 R30, -RZ, R28.H0_H0 ;  /* 0x2000001cff1e7230 */ /* 0x000fe40000004100 */
[----:B------:R-:W-:Y:S01]  /*8b90*/  HADD2.F32 R28, -RZ, R51.H0_H0 ;  /* 0x20000033ff1c7230 */ /* 0x000fe20000004100 */
[----:B------:R-:W-:Y:S01]  /*8ba0*/  SHF.R.U32.HI R33, RZ, 0x10, R31 ;  /* 0x00000010ff217819 */ /* 0x000fe2000001161f */
[----:B--2---:R-:W-:-:S04]  /*8bb0*/  IMAD.IADD R0, R3, 0x1, R0 ;  /* 0x0000000103007824 */ /* 0x004fc800078e0200 */
[----:B------:R-:W-:Y:S01]  /*8bc0*/  IMAD R0, R0, 0x2, R17 ;  /* 0x0000000200007824 */ /* 0x000fe200078e0211 */
[----:B---3--:R-:W0:Y:S04]  /*8bd0*/  LDS.128 R12, [R41+0x18400] ;  /* 0x01840000290c7984 */ /* 0x008e280000000c00 */
[----:B------:R-:W1:Y:S01]  /*8be0*/  LDS.128 R4, [R0+0x18400] ;  /* 0x0184000000047984 */ /* 0x000e620000000c00 */
[----:B0-----:R-:W-:Y:S02]  /*8bf0*/  HADD2.F32 R9, -RZ, R13.H0_H0 ;  /* 0x2000000dff097230 */ /* 0x001fe40000004100 */
[--C-:B-1----:R-:W-:Y:S02]  /*8c00*/  HADD2.F32 R20, -RZ, R5.reuse.H0_H0 ;  /* 0x20000005ff147230 */ /* 0x102fe40000004100 */
[----:B------:R-:W-:-:S03]  /*8c10*/  HADD2.F32 R21, -RZ, R5.H1_H1 ;  /* 0x30000005ff157230 */ /* 0x000fc60000004100 */
[C---:B------:R-:W-:Y:S01]  /*8c20*/  FMUL.FTZ R26, R20.reuse, R27 ;  /* 0x0000001b141a7220 */ /* 0x040fe20000410000 */
[-C--:B------:R-:W-:Y:S01]  /*8c30*/  FMUL.FTZ R20, R20, R25.reuse ;  /* 0x0000001914147220 */ /* 0x080fe20000410000 */
[----:B------:R-:W-:Y:S02]  /*8c40*/  HADD2.F32 R13, -RZ, R13.H1_H1 ;  /* 0x3000000dff0d7230 */ /* 0x000fe40000004100 */
[C---:B------:R-:W-:Y:S01]  /*8c50*/  FFMA.FTZ R29, R9.reuse, R25, -R26 ;  /* 0x00000019091d7223 */ /* 0x040fe2000001081a */
[----:B------:R-:W-:Y:S02]  /*8c60*/  HADD2.F32 R26, -RZ, R32.H0_H0 ;  /* 0x20000020ff1a7230 */ /* 0x000fe40000004100 */
[----:B------:R-:W-:Y:S01]  /*8c70*/  FFMA.FTZ R27, R9, R27, R20 ;  /* 0x0000001b091b7223 */ /* 0x000fe20000010014 */
[----:B------:R-:W-:Y:S02]  /*8c80*/  HADD2.F32 R5, -RZ, R4.H0_H0 ;  /* 0x20000004ff057230 */ /* 0x000fe40000004100 */
[----:B------:R-:W-:Y:S01]  /*8c90*/  FMUL.FTZ R32, R21, R30 ;  /* 0x0000001e15207220 */ /* 0x000fe20000410000 */
[----:B------:R-:W-:-:S02]  /*8ca0*/  HADD2.F32 R20, -RZ, R52.H0_H0 ;  /* 0x20000034ff147230 */ /* 0x000fc40000004100 */
[-C--:B------:R-:W-:Y:S01]  /*8cb0*/  FMUL.FTZ R34, R21, R26.reuse ;  /* 0x0000001a15227220 */ /* 0x080fe20000410000 */
[----:B------:R-:W-:Y:S02]  /*8cc0*/  HADD2.F32 R3, -RZ, R12.H0_H0 ;  /* 0x2000000cff037230 */ /* 0x000fe40000004100 */
[----:B------:R-:W-:Y:S01]  /*8cd0*/  FFMA.FTZ R32, R13, R26, -R32 ;  /* 0x0000001a0d207223 */ /* 0x000fe20000010820 */
[----:B------:R-:W-:Y:S02]  /*8ce0*/  HADD2.F32 R23, -RZ, R6.H0_H0 ;  /* 0x20000006ff177230 */ /* 0x000fe40000004100 */
[C---:B------:R-:W-:Y:S01]  /*8cf0*/  FMUL.FTZ R26, R5.reuse, R28 ;  /* 0x0000001c051a7220 */ /* 0x040fe20000410000 */
[----:B------:R-:W-:Y:S02]  /*8d00*/  HADD2.F32 R9, -RZ, R40.H0_H0 ;  /* 0x20000028ff097230 */ /* 0x000fe40000004100 */
[----:B------:R-:W-:Y:S01]  /*8d10*/  FMUL.FTZ R25, R5, R20 ;  /* 0x0000001405197220 */ /* 0x000fe20000410000 */
[----:B------:R-:W-:-:S02]  /*8d20*/  HADD2.F32 R5, -RZ, R53.H0_H0 ;  /* 0x20000035ff057230 */ /* 0x000fc40000004100 */
[----:B------:R-:W-:Y:S01]  /*8d30*/  FFMA.FTZ R34, R13, R30, R34 ;  /* 0x0000001e0d227223 */ /* 0x000fe20000010022 */
[--C-:B------:R-:W-:Y:S02]  /*8d40*/  HADD2.F32 R24, -RZ, R7.reuse.H0_H0 ;  /* 0x20000007ff187230 */ /* 0x100fe40000004100 */
[----:B------:R-:W-:Y:S02]  /*8d50*/  HADD2.F32 R13, -RZ, R40.H1_H1 ;  /* 0x30000028ff0d7230 */ /* 0x000fe40000004100 */
[----:B------:R-:W-:Y:S01]  /*8d60*/  FFMA.FTZ R21, R3, R20, -R26 ;  /* 0x0000001403157223 */ /* 0x000fe2000001081a */
[----:B------:R-:W-:Y:S02]  /*8d70*/  HADD2.F32 R10, -RZ, R14.H0_H0 ;  /* 0x2000000eff0a7230 */ /* 0x000fe40000004100 */
[----:B------:R-:W-:Y:S01]  /*8d80*/  FMUL.FTZ R31, R23, R9 ;  /* 0x00000009171f7220 */ /* 0x000fe20000410000 */
[----:B------:R-:W-:Y:S02]  /*8d90*/  HADD2.F32 R7, -RZ, R7.H1_H1 ;  /* 0x30000007ff077230 */ /* 0x000fe40000004100 */
[----:B------:R-:W-:Y:S01]  /*8da0*/  FFMA.FTZ R25, R3, R28, R25 ;  /* 0x0000001c03197223 */ /* 0x000fe20000010019 */
[----:B------:R-:W-:Y:S01]  /*8db0*/  FMUL.FTZ R23, R23, R5 ;  /* 0x0000000517177220 */ /* 0x000fe20000410000 */
[----:B------:R-:W-:-:S02]  /*8dc0*/  HADD2.F32 R26, -RZ, R33.H0_H0 ;  /* 0x20000021ff1a7230 */ /* 0x000fc40000004100 */
[----:B------:R-:W-:Y:S02]  /*8dd0*/  HADD2.F32 R20, -RZ, R37.H0_H0 ;  /* 0x20000025ff147230 */ /* 0x000fe40000004100 */
[----:B------:R-:W-:Y:S01]  /*8de0*/  FMUL.FTZ R28, R24, R13 ;  /* 0x0000000d181c7220 */ /* 0x000fe20000410000 */
[----:B------:R-:W-:Y:S02]  /*8df0*/  HADD2.F32 R11, -RZ, R15.H0_H0 ;  /* 0x2000000fff0b7230 */ /* 0x000fe40000004100 */
[----:B------:R-:W-:Y:S02]  /*8e00*/  HADD2.F32 R3, -RZ, R53.H1_H1 ;  /* 0x30000035ff037230 */ /* 0x000fe40000004100 */
[C---:B------:R-:W-:Y:S01]  /*8e10*/  FFMA.FTZ R31, R10.reuse, R5, -R31 ;  /* 0x000000050a1f7223 */ /* 0x040fe2000001081f */
[----:B------:R-:W-:Y:S01]  /*8e20*/  FFMA.FTZ R23, R10, R9, R23 ;  /* 0x000000090a177223 */ /* 0x000fe20000010017 */
[C---:B------:R-:W-:Y:S01]  /*8e30*/  FMUL.FTZ R10, R7.reuse, R26 ;  /* 0x0000001a070a7220 */ /* 0x040fe20000410000 */
[----:B------:R-:W-:Y:S01]  /*8e40*/  FMUL.FTZ R30, R7, R20 ;  /* 0x00000014071e7220 */ /* 0x000fe20000410000 */
[----:B------:R-:W-:-:S02]  /*8e50*/  HADD2.F32 R15, -RZ, R15.H1_H1 ;  /* 0x3000000fff0f7230 */ /* 0x000fc40000004100 */
[-C--:B------:R-:W-:Y:S01]  /*8e60*/  FMUL.FTZ R24, R24, R3.reuse ;  /* 0x0000000318187220 */ /* 0x080fe20000410000 */
[----:B------:R-:W-:Y:S02]  /*8e70*/  HADD2.F32 R4, -RZ, R4.H1_H1 ;  /* 0x30000004ff047230 */ /* 0x000fe40000004100 */
[----:B------:R-:W-:Y:S01]  /*8e80*/  FFMA.FTZ R28, R11, R3, -R28 ;  /* 0x000000030b1c7223 */ /* 0x000fe2000001081c */
[----:B------:R-:W-:Y:S02]  /*8e90*/  HADD2.F32 R6, -RZ, R6.H1_H1 ;  /* 0x30000006ff067230 */ /* 0x000fe40000004100 */
[----:B------:R-:W-:Y:S02]  /*8ea0*/  HADD2.F32 R7, -RZ, R36.H0_H0 ;  /* 0x20000024ff077230 */ /* 0x000fe40000004100 */
[----:B------:R-:W-:Y:S02]  /*8eb0*/  HADD2.F32 R9, -RZ, R35.H0_H0 ;  /* 0x20000023ff097230 */ /* 0x000fe40000004100 */
[----:B------:R-:W-:-:S02]  /*8ec0*/  HADD2.F32 R3, -RZ, R39.H0_H0 ;  /* 0x20000027ff037230 */ /* 0x000fc40000004100 */
[----:B------:R-:W-:Y:S02]  /*8ed0*/  HADD2.F32 R5, -RZ, R38.H0_H0 ;  /* 0x20000026ff057230 */ /* 0x000fe40000004100 */
[----:B------:R-:W-:Y:S01]  /*8ee0*/  FFMA.FTZ R24, R11, R13, R24 ;  /* 0x0000000d0b187223 */ /* 0x000fe20000010018 */
[----:B------:R-:W-:Y:S02]  /*8ef0*/  HADD2.F32 R12, -RZ, R12.H1_H1 ;  /* 0x3000000cff0c7230 */ /* 0x000fe40000004100 */
[C---:B------:R-:W-:Y:S01]  /*8f00*/  FFMA.FTZ R33, R15.reuse, R20, -R10 ;  /* 0x000000140f217223 */ /* 0x040fe2000001080a */
        /* <DEDUP_REMOVED lines=20> */
.L_x_11640:
[----:B------:R-:W-:Y:S05]  /*9050*/  BSYNC B0 ;  /* 0x0000000000007941 */ /* 0x000fea0003800000 */
.L_x_11620:
        /* <DEDUP_REMOVED lines=8> */
.L_x_11617:
[----:B01234-:R-:W0:Y:S01]  /*90e0*/  S2R R0, SR_TID.X ;  /* 0x0000000000007919 */ /* 0x01fe220000002100 */
[----:B------:R-:W-:Y:S01]  /*90f0*/  ISETP.NE.AND P0, PT, R218, 0x3, PT ;  /* 0x00000003da00780c */ /* 0x000fe20003f05270 */
[----:B------:R-:W-:Y:S05]  /*9100*/  WARPSYNC.ALL ;  /* 0x0000000000007948 */ /* 0x000fea0003800000 */
[----:B0-----:R-:W-:-:S05]  /*9110*/  SHF.R.U32.HI R0, RZ, 0x7, R0 ;  /* 0x00000007ff007819 */ /* 0x001fca0000011600 */
[----:B------:R-:W-:-:S05]  /*9120*/  VIADD R0, R0, 0x8 ;  /* 0x0000000800007836 */ /* 0x000fca0000000000 */
[----:B------:R0:W-:Y:S06]  /*9130*/  BAR.SYNC.DEFER_BLOCKING R0, 0x100 ;  /* 0x000400000000751d */ /* 0x0001ec0000010000 */
[----:B------:R-:W-:Y:S05]  /*9140*/  @!P0 BRA `(.L_x_11655) ;  /* 0x0000000000048947 */ /* 0x000fea0003800000 */
[----:B------:R-:W-:Y:S01]  /*9150*/  BPT.TRAP 0x1 ;  /* 0x000000040000795c */ /* 0x000fe20000300000 */
.L_x_11655:
[----:B------:R-:W-:Y:S01]  /*9160*/  IMAD R173, R2, 0x8, R17 ;  /* 0x0000000802ad7824 */ /* 0x000fe200078e0211 */
[----:B------:R-:W-:-:S04]  /*9170*/  SHF.L.U32 R6, R19, 0x1f, RZ ;  /* 0x0000001f13067819 */ /* 0x000fc800000006ff */
[----:B------:R1:W2:Y:S01]  /*9180*/  SYNCS.PHASECHK.TRANS64.TRYWAIT P1, [R173+URZ+0x32430], R6 ;  /* 0x03243006ad0075a7 */ /* 0x0002a2000802017f */
[----:B------:R-:W-:Y:S05]  /*9190*/  @!P0 BRA `(.L_x_11656) ;  /* 0x0000000000048947 */ /* 0x000fea0003800000 */
[----:B------:R-:W-:Y:S01]  /*91a0*/  BPT.TRAP 0x1 ;  /* 0x000000040000795c */ /* 0x000fe20000300000 */
.L_x_11656:
[----:B------:R-:W-:-:S05]  /*91b0*/  VIADD R3, R17, 0x1c400 ;  /* 0x0001c40011037836 */ /* 0x000fca0000000000 */
[----:B------:R-:W-:-:S04]  /*91c0*/  SHF.R.U32.HI R3, RZ, 0x4, R3 ;  /* 0x00000004ff037819 */ /* 0x000fc80000011603 */
[----:B------:R-:W-:-:S04]  /*91d0*/  LOP3.LUT R3, R3, 0x3fff, RZ, 0xc0, !PT ;  /* 0x00003fff03037812 */ /* 0x000fc800078ec0ff */
[----:B------:R-:W-:-:S05]  /*91e0*/  LOP3.LUT R3, R3, 0x10000, RZ, 0xfc, !PT ;  /* 0x0001000003037812 */ /* 0x000fca00078efcff */
[----:B------:R3:W-:Y:S01]  /*91f0*/  STL [R1+0x8], R3 ;  /* 0x0000080301007387 */ /* 0x0007e20000100800 */
[----:B--2---:R-:W-:Y:S05]  /*9200*/  @P1 BRA `(.L_x_11657) ;  /* 0x0000000000081947 */ /* 0x004fea0003800000 */
[----:B------:R-:W2:Y:S02]  /*9210*/  SYNCS.PHASECHK.TRANS64.TRYWAIT P1, [R173+URZ+0x32430], R6 ;  /* 0x03243006ad0075a7 */ /* 0x000ea4000802017f */
[----:B--2---:R-:W-:Y:S05]  /*9220*/  @!P1 BRA `(.L_x_11658) ;  /* 0x0000011c00bc9947 */ /* 0x004fea0003800000 */
.L_x_11657:
[----:B---3--:R-:W3:Y:S01]  /*9230*/  LDL R3, [R1+0x8] ;  /* 0x0000080001037983 */ /* 0x008ee20000100800 */
[----:B------:R-:W-:Y:S01]  /*9240*/  IMAD.MOV.U32 R5, RZ, RZ, 0x40000040 ;  /* 0x40000040ff057424 */ /* 0x000fe200078e00ff */
[----:B------:R-:W-:Y:S05]  /*9250*/  WARPSYNC.ALL ;  /* 0x0000000000007948 */ /* 0x000fea0003800000 */
[C---:B------:R-:W-:Y:S01]  /*9260*/  R2UR UR4, R216.reuse ;  /* 0x00000000d80472ca */ /* 0x040fe200000e0000 */
[----:B------:R-:W-:Y:S01]  /*9270*/  WARPGROUP.ARRIVE ;  /* 0x00000000000079c5 */ /* 0x000fe20000000000 */
[----:B------:R-:W-:Y:S01]  /*9280*/  R2UR UR5, R217 ;  /* 0x00000000d90572ca */ /* 0x000fe200000e0000 */
[----:B------:R-:W-:Y:S01]  /*9290*/  VIADD R236, R216, 0x2 ;  /* 0x00000002d8ec7836 */ /* 0x000fe20000000000 */
[----:B------:R-:W-:Y:S01]  /*92a0*/  R2UR UR7, R5 ;  /* 0x00000000050772ca */ /* 0x000fe200000e0000 */
[----:B------:R-:W-:Y:S01]  /*92b0*/  IMAD.MOV.U32 R237, RZ, RZ, 0x40000040 ;  /* 0x40000040ffed7424 */ /* 0x000fe200078e00ff */
[----:B------:R-:W-:Y:S01]  /*92c0*/  MOV R233, 0x40000040 ;  /* 0x4000004000e97802 */ /* 0x000fe20000000f00 */
[----:B------:R-:W-:Y:S01]  /*92d0*/  IMAD.MOV.U32 R11, RZ, RZ, 0x40000040 ;  /* 0x40000040ff0b7424 */ /* 0x000fe200078e00ff */
[----:B------:R-:W-:Y:S01]  /*92e0*/  SHF.L.U32 R8, R8, 0x1f, RZ ;  /* 0x0000001f08087819 */ /* 0x000fe200000006ff */
[----:B------:R-:W-:Y:S01]  /*92f0*/  VIADD R234, R216, 0x4 ;  /* 0x00000004d8ea7836 */ /* 0x000fe20000000000 */
[----:B------:R-:W-:Y:S01]  /*9300*/  BSSY B0, `(.L_x_11659) ;  /* 0x0000023000007945 */ /* 0x000fe20003800000 */
[----:B------:R-:W-:-:S02]  /*9310*/  IMAD.MOV.U32 R235, RZ, RZ, 0x40000040 ;  /* 0x40000040ffeb7424 */ /* 0x000fc400078e00ff */
[----:B------:R-:W-:Y:S02]  /*9320*/  VIADD R232, R216, 0x6 ;  /* 0x00000006d8e87836 */ /* 0x000fe40000000000 */
[----:B------:R-:W-:Y:S02]  /*9330*/  IMAD.MOV.U32 R5, RZ, RZ, 0x40000040 ;  /* 0x40000040ff057424 */ /* 0x000fe400078e00ff */
[----:B---3--:R-:W-:-:S05]  /*9340*/  IMAD R4, R2, 0x300, R3 ;  /* 0x0000030002047824 */ /* 0x008fca00078e0203 */
[C---:B------:R-:W-:Y:S02]  /*9350*/  R2UR UR6, R4.reuse ;  /* 0x00000000040672ca */ /* 0x040fe400000e0000 */
[----:B------:R-:W-:-:S11]  /*9360*/  IADD3 R10, R4, 0x2, RZ ;  /* 0x00000002040a7810 */ /* 0x000fd60007ffe0ff */
[----:B------:R-:W-:Y:S01]  /*9370*/  HGMMA.64x96x16.F32 R24, gdesc[UR4], RZ, !UPT, gsb0 ;  /* 0x01600000041879f0 */ /* 0x000fe2000c0008ff */
        /* <DEDUP_REMOVED lines=25> */
[----:B------:R-:W3:Y:S02]  /*9510*/  SYNCS.PHASECHK.TRANS64.TRYWAIT P1, [R17+URZ+0x32410], R8 ;  /* 0x03241008110075a7 */ /* 0x000ee4000802017f */
[----:B---3--:R-:W-:Y:S05]  /*9520*/  @!P1 BRA `(.L_x_11660) ;  /* 0x0000011c00109947 */ /* 0x008fea0003800000 */
.L_x_11866:
[----:B------:R-:W-:Y:S05]  /*9530*/  BSYNC B0 ;  /* 0x0000000000007941 */ /* 0x000fea0003800000 */
.L_x_11659:
[----:B------:R-:W-:Y:S05]  /*9540*/  @!P0 BRA `(.L_x_11661) ;  /* 0x0000000000048947 */ /* 0x000fea0003800000 */
[----:B------:R-:W-:Y:S01]  /*9550*/  BPT.TRAP 0x1 ;  /* 0x000000040000795c */ /* 0x000fe20000300000 */
.L_x_11661:
[----:B------:R4:W0:Y:S01]  /*9560*/  SYNCS.PHASECHK.TRANS64.TRYWAIT P2, [R173+URZ+0x32450], R6 ;  /* 0x03245006ad0075a7 */ /* 0x000822000804017f */
[----:B------:R-:W-:Y:S05]  /*9570*/  @!P0 BRA `(.L_x_11662) ;  /* 0x0000000000048947 */ /* 0x000fea0003800000 */
[----:B------:R-:W-:Y:S01]  /*9580*/  BPT.TRAP 0x1 ;  /* 0x000000040000795c */ /* 0x000fe20000300000 */
.L_x_11662:
[----:B------:R-:W1:Y:S01]  /*9590*/  S2R R3, SR_TID.X ;  /* 0x0000000000037919 */ /* 0x000e620000002100 */
[----:B------:R-:W-:Y:S01]  /*95a0*/  BSSY B0, `(.L_x_11663) ;  /* 0x0000006000007945 */ /* 0x000fe20003800000 */
[----:B-1----:R-:W-:-:S04]  /*95b0*/  LOP3.LUT R3, R3, 0x7f, RZ, 0xc0, !PT ;  /* 0x0000007f03037812 */ /* 0x002fc800078ec0ff */
[----:B------:R-:W-:Y:S01]  /*95c0*/  ISETP.NE.AND P1, PT, R3, RZ, PT ;  /* 0x000000ff0300720c */ /* 0x000fe20003f25270 */
[----:B0-----:R-:W-:-:S12]  /*95d0*/  @P2 BRA `(.L_x_11664) ;  /* 0x0000000000082947 */ /* 0x001fd80003800000 */
[----:B------:R-:W0:Y:S02]  /*95e0*/  SYNCS.PHASECHK.TRANS64.TRYWAIT P2, [R173+URZ+0x32450], R6 ;  /* 0x03245006ad0075a7 */ /* 0x000e24000804017f */
[----:B0-----:R-:W-:Y:S05]  /*95f0*/  @!P2 BRA `(.L_x_11665) ;  /* 0x0000011800f0a947 */ /* 0x001fea0003800000 */
.L_x_11664:
[----:B------:R-:W-:Y:S05]  /*9600*/  BSYNC B0 ;  /* 0x0000000000007941 */ /* 0x000fea0003800000 */
.L_x_11663:
[----:B------:R-:W-:Y:S05]  /*9610*/  WARPSYNC.ALL ;  /* 0x0000000000007948 */ /* 0x000fea0003800000 */
[----:B------:R-:W-:Y:S01]  /*9620*/  VIADD R3, R17, 0x400 ;  /* 0x0000040011037836 */ /* 0x000fe20000000000 */
[----:B------:R-:W-:-:S04]  /*9630*/  LOP3.LUT R4, R72, 0x10000, RZ, 0xfc, !PT ;  /* 0x0001000048047812 */ /* 0x000fc800078efcff */
[----:B------:R-:W-:-:S04]  /*9640*/  SHF.R.U32.HI R3, RZ, 0x4, R3 ;  /* 0x00000004ff037819 */ /* 0x000fc80000011603 */
[----:B------:R-:W-:-:S04]  /*9650*/  LOP3.LUT R3, R3, 0x3fff, RZ, 0xc0, !PT ;  /* 0x00003fff03037812 */ /* 0x000fc800078ec0ff */
[----:B0-2-4-:R-:W-:Y:S01]  /*9660*/  LOP3.LUT R6, R3, 0x10000, RZ, 0xfc, !PT ;  /* 0x0001000003067812 */ /* 0x015fe200078efcff */
[----:B------:R-:W-:Y:S02]  /*9670*/  IMAD.MOV.U32 R5, RZ, RZ, 0x40000040 ;  /* 0x40000040ff057424 */ /* 0x000fe400078e00ff */
[----:B------:R-:W-:Y:S02]  /*9680*/  IMAD.MOV.U32 R11, RZ, RZ, 0x40000040 ;  /* 0x40000040ff0b7424 */ /* 0x000fe400078e00ff */
[----:B------:R-:W-:Y:S01]  /*9690*/  IMAD R10, R2, 0xc00, R6 ;  /* 0x00000c00020a7824 */ /* 0x000fe200078e0206 */
[----:B------:R-:W-:Y:S01]  /*96a0*/  R2UR UR4, R4 ;  /* 0x00000000040472ca */ /* 0x000fe200000e0000 */
[----:B------:R-:W-:Y:S01]  /*96b0*/  WARPGROUP.ARRIVE ;  /* 0x00000000000079c5 */ /* 0x000fe20000000000 */
[----:B------:R-:W-:Y:S01]  /*96c0*/  R2UR UR5, R5 ;  /* 0x00000000050572ca */ /* 0x000fe200000e0000 */
[----:B------:R0:W-:Y:S01]  /*96d0*/  STL [R1+0xc], R6 ;  /* 0x00000c0601007387 */ /* 0x0001e20000100800 */
[----:B------:R-:W-:-:S02]  /*96e0*/  R2UR UR6, R10 ;  /* 0x000000000a0672ca */ /* 0x000fc400000e0000 */
[----:B------:R-:W-:Y:S01]  /*96f0*/  R2UR UR7, R11 ;  /* 0x000000000b0772ca */ /* 0x000fe200000e0000 */
[C---:B------:R-:W-:Y:S02]  /*9700*/  VIADD R230, R4.reuse, 0x2 ;  /* 0x0000000204e67836 */ /* 0x040fe40000000000 */
[----:B------:R-:W-:Y:S02]  /*9710*/  IMAD.MOV.U32 R231, RZ, RZ, 0x40000040 ;  /* 0x40000040ffe77424 */ /* 0x000fe400078e00ff */
[----:B------:R-:W-:Y:S01]  /*9720*/  IMAD.MOV.U32 R7, RZ, RZ, 0x40000040 ;  /* 0x40000040ff077424 */ /* 0x000fe200078e00ff */
[----:B------:R-:W-:Y:S01]  /*9730*/  IADD3 R228, R4, 0x4, RZ ;  /* 0x0000000404e47810 */ /* 0x000fe20007ffe0ff */
[----:B0-----:R-:W-:Y:S02]  /*9740*/  VIADD R6, R10, 0x2 ;  /* 0x000000020a067836 */ /* 0x001fe40000000000 */
[----:B------:R-:W-:Y:S02]  /*9750*/  IMAD.MOV.U32 R229, RZ, RZ, 0x40000040 ;  /* 0x40000040ffe57424 */ /* 0x000fe400078e00ff */
[----:B------:R-:W-:-:S02]  /*9760*/  IMAD.MOV.U32 R227, RZ, RZ, 0x40000040 ;  /* 0x40000040ffe37424 */ /* 0x000fc400078e00ff */
[----:B------:R-:W-:Y:S01]  /*9770*/  IMAD.MOV.U32 R223, RZ, RZ, 0x40000040 ;  /* 0x40000040ffdf7424 */ /* 0x000fe200078e00ff */
[----:B------:R-:W-:Y:S01]  /*9780*/  HGMMA.64x96x16.F32 R24, gdesc[UR4], R24, gsb0 ;  /* 0x01600000041879f0 */ /* 0x000fe20008000818 */
[----:B------:R-:W-:Y:S01]  /*9790*/  R2UR UR4, R230 ;  /* 0x00000000e60472ca */ /* 0x000fe200000e0000 */
[C---:B------:R-:W-:Y:S01]  /*97a0*/  VIADD R226, R4.reuse, 0x6 ;  /* 0x0000000604e27836 */ /* 0x040fe20000000000 */
[----:B------:R-:W-:Y:S01]  /*97b0*/  R2UR UR5, R231 ;  /* 0x00000000e70572ca */ /* 0x000fe200000e0000 */
[----:B------:R-:W-:Y:S01]  /*97c0*/  VIADD R222, R4, 0x400 ;  /* 0x0000040004de7836 */ /* 0x000fe20000000000 */
[----:B------:R-:W-:Y:S01]  /*97d0*/  R2UR UR6, R6 ;  /* 0x00000000060672ca */ /* 0x000fe200000e0000 */
[----:B------:R-:W-:Y:S01]  /*97e0*/  VIADD R220, R4, 0x402 ;  /* 0x0000040204dc7836 */ /* 0x000fe20000000000 */
[----:B------:R-:W-:Y:S01]  /*97f0*/  R2UR UR7, R7 ;  /* 0x00000000070772ca */ /* 0x000fe200000e0000 */
[----:B------:R-:W-:Y:S02]  /*9800*/  VIADD R6, R10, 0x4 ;  /* 0x000000040a067836 */ /* 0x000fe40000000000 */
[----:B------:R-:W-:Y:S01]  /*9810*/  IMAD.MOV.U32 R221, RZ, RZ, 0x40000040 ;  /* 0x40000040ffdd7424 */ /* 0x000fe200078e00ff */
[----:B------:R-:W-:Y:S01]  /*9820*/  MOV R213, 0x40000040 ;  /* 0x4000004000d57802 */ /* 0x000fe20000000f00 */
[----:B------:R-:W-:-:S02]  /*9830*/  IMAD.MOV.U32 R7, RZ, RZ, 0x40000040 ;  /* 0x40000040ff077424 */ /* 0x000fc400078e00ff */
[----:B------:R-:W-:Y:S02]  /*9840*/  IMAD.MOV.U32 R211, RZ, RZ, 0x40000040 ;  /* 0x40000040ffd37424 */ /* 0x000fe400078e00ff */
[----:B------:R-:W-:Y:S02]  /*9850*/  IMAD.MOV.U32 R209, RZ, RZ, 0x40000040 ;  /* 0x40000040ffd17424 */ /* 0x000fe400078e00ff */
[----:B------:R-:W-:Y:S02]  /*9860*/  IMAD.MOV.U32 R207, RZ, RZ, 0x40000040 ;  /* 0x40000040ffcf7424 */ /* 0x000fe400078e00ff */
[----:B------:R-:W-:Y:S01]  /*9870*/  IMAD.MOV.U32 R205, RZ, RZ, 0x40000040 ;  /* 0x40000040ffcd7424 */ /* 0x000fe200078e00ff */
[C---:B------:R-:W-:Y:S01]  /*9880*/  IADD3 R20, R4.reuse, 0x806, RZ ;  /* 0x0000080604147810 */ /* 0x040fe20007ffe0ff */
[C---:B------:R-:W-:Y:S01]  /*9890*/  VIADD R212, R4.reuse, 0x404 ;  /* 0x0000040404d47836 */ /* 0x040fe20000000000 */
[----:B------:R-:W2:Y:S01]  /*98a0*/  LDL R174, [R1+0x10] ;  /* 0x0000100001ae7983 */ /* 0x000ea20000100800 */
[----:B------:R-:W-:-:S02]  /*98b0*/  VIADD R210, R4, 0x406 ;  /* 0x0000040604d27836 */ /* 0x000fc40000000000 */
[C---:B------:R-:W-:Y:S01]  /*98c0*/  VIADD R208, R4.reuse, 0x800 ;  /* 0x0000080004d07836 */ /* 0x040fe20000000000 */
[----:B------:R-:W4:Y:S01]  /*98d0*/  LDL R72, [R1+0x2c] ;  /* 0x00002c0001487983 */ /* 0x000f220000100800 */
[C---:B------:R-:W-:Y:S02]  /*98e0*/  VIADD R206, R4.reuse, 0x802 ;  /* 0x0000080204ce7836 */ /* 0x040fe40000000000 */
[----:B------:R-:W-:Y:S01]  /*98f0*/  VIADD R204, R4, 0x804 ;  /* 0x0000080404cc7836 */ /* 0x000fe20000000000 */
[----:B-----5:R-:W4:Y:S01]  /*9900*/  LDL R23, [R1+0x30] ;  /* 0x0000300001177983 */ /* 0x020f220000100800 */
[----:B------:R-:W-:Y:S02]  /*9910*/  WARPGROUP.DEPBAR.LE gsb0, 0x0 ;  /* 0x00008000000079c5 */ /* 0x000fe40000010000 */
[----:B------:R-:W-:-:S06]  /*9920*/  WARPGROUP.ARRIVE ;  /* 0x00000000000079c5 */ /* 0x000fcc0000000000 */
        /* <DEDUP_REMOVED lines=78> */
[----:B------:R-:W-:-:S02]  /*9e10*/  IMAD.MOV.U32 R21, RZ, RZ, 0x40000040 ;  /* 0x40000040ff157424 */ /* 0x000fc400078e00ff */
[----:B------:R-:W-:Y:S01]  /*9e20*/  IMAD.MOV.U32 R7, RZ, RZ, 0x40000040 ;  /* 0x40000040ff077424 */ /* 0x000fe200078e00ff */
        /* <DEDUP_REMOVED lines=8> */
[----:B------:R-:W-:-:S02]  /*9eb0*/  VIADD R6, R10, 0x900 ;  /* 0x000009000a067836 */ /* 0x000fc40000000000 */
[----:B------:R-:W-:Y:S02]  /*9ec0*/  IMAD.MOV.U32 R15, RZ, RZ, 0x40000040 ;  /* 0x40000040ff0f7424 */ /* 0x000fe400078e00ff */
        /* <DEDUP_REMOVED lines=8> */
[----:B------:R-:W-:Y:S01]  /*9f50*/  VIADD R12, R4, 0xc02 ;  /* 0x00000c02040c7836 */ /* 0x000fe20000000000 */
[----:B------:R-:W-:Y:S01]  /*9f60*/  IADD3 R6, R10, 0x902, RZ ;  /* 0x000009020a067810 */ /* 0x000fe20007ffe0ff */
        /* <DEDUP_REMOVED lines=9> */
[----:B---3--:R-:W-:Y:S02]  /*a000*/  VIADD R8, R4, 0xc04 ;  /* 0x00000c0404087836 */ /* 0x008fe40000000000 */
        /* <DEDUP_REMOVED lines=11> */
[----:B------:R-:W-:Y:S01]  /*a0c0*/  MOV R7, 0x40000040 ;  /* 0x4000004000077802 */ /* 0x000fe20000000f00 */
[----:B------:R-:W-:-:S02]  /*a0d0*/  VIADD R10, R10, 0x906 ;  /* 0x000009060a0a7836 */ /* 0x000fc40000000000 */
        /* <DEDUP_REMOVED lines=8> */
[----:B--2---:R-:W-:-:S04]  /*a160*/  IMAD R11, R214, -0x60, R174 ;  /* 0xffffffa0d60b7824 */ /* 0x004fc800078e02ae */
[----:B------:R-:W-:Y:S01]  /*a170*/  VIADD R10, R11, 0x60 ;  /* 0x000000600b0a7836 */ /* 0x000fe20000000000 */
[----:B------:R-:W-:Y:S01]  /*a180*/  IADD3 R11, -R224, 0x61, R11 ;  /* 0x00000061e00b7810 */ /* 0x000fe20007ffe10b */
[----:B----4-:R-:W-:Y:S01]  /*a190*/  IMAD R76, R225, 0x80, R23 ;  /* 0x00000080e14c7824 */ /* 0x010fe200078e0217 */
[----:B------:R-:W-:Y:S02]  /*a1a0*/  WARPGROUP.DEPBAR.LE gsb0, 0x0 ;  /* 0x00008000000079c5 */ /* 0x000fe40000010000 */
[----:B------:R-:W-:-:S06]  /*a1b0*/  WARPGROUP.ARRIVE ;  /* 0x00000000000079c5 */ /* 0x000fcc0000000000 */
[----:B------:R-:W-:Y:S01]  /*a1c0*/  HGMMA.64x96x16.F32 R24, gdesc[UR4], R24, gsb0 ;  /* 0x01600000041879f0 */ /* 0x000fe20008000818 */
[C---:B------:R-:W-:Y:S01]  /*a1d0*/  IMAD R10, R72.reuse, -0x2, R10 ;  /* 0xfffffffe480a7824 */ /* 0x040fe200078e020a */
[----:B------:R-:W-:Y:S01]  /*a1e0*/  ULDC UR4, c[0x0][0xa80] ;  /* 0x0002a00000047ab9 */ /* 0x000fe20000000800 */
[----:B------:R-:W-:-:S05]  /*a1f0*/  IMAD R11, R72, -0x2, R11 ;  /* 0xfffffffe480b7824 */ /* 0x000fca00078e020b */
[----:B------:R-:W-:-:S04]  /*a200*/  VIADDMNMX R73, R76, R11, R10, PT ;  /* 0x0000000b4c497246 */ /* 0x000fc8000380010a */
[C---:B------:R-:W-:Y:S02]  /*a210*/  ISETP.GT.AND P2, PT, R73.reuse, RZ, PT ;  /* 0x000000ff4900720c */ /* 0x040fe40003f44270 */
[C---:B------:R-:W-:Y:S02]  /*a220*/  ISETP.GT.AND P3, PT, R73.reuse, 0x1, PT ;  /* 0x000000014900780c */ /* 0x040fe40003f64270 */
[----:B------:R-:W-:Y:S01]  /*a230*/  ISETP.GT.AND P4, PT, R73, 0x8, PT ;  /* 0x000000084900780c */ /* 0x000fe20003f84270 */
        /* <DEDUP_REMOVED lines=68> */
[----:B------:R-:W-:-:S05]  /*a680*/  FMNMX.FTZ R29, R74, R23, !PT ;  /* 0x000000174a1d7209 */ /* 0x000fca0007810000 */
[----:B------:R-:W0:Y:S01]  /*a690*/  SHFL.BFLY PT, R96, R29, 0x2, 0x1f ;  /* 0x0c401f001d607f89 */ /* 0x000e2200000e0000 */
[----:B------:R-:W-:Y:S02]  /*a6a0*/  IADD3 R11, R11, 0x8, R76 ;  /* 0x000000080b0b7810 */ /* 0x000fe40007ffe04c */
[----:B0-----:R-:W-:-:S05]  /*a6b0*/  FMNMX.FTZ R96, R29, R96, !PT ;  /* 0x000000601d607209 */ /* 0x001fca0007810000 */
[----:B------:R-:W0:Y:S01]  /*a6c0*/  SHFL.BFLY PT, R33, R96, 0x1, 0x1f ;  /* 0x0c201f0060217f89 */ /* 0x000e2200000e0000 */
[----:B------:R-:W-:-:S04]  /*a6d0*/  VIMNMX R23, R10, R11, PT ;  /* 0x0000000b0a177248 */ /* 0x000fc80003fe0100 */
[C---:B------:R-:W-:Y:S02]  /*a6e0*/  ISETP.GT.AND P4, PT, R23.reuse, RZ, PT ;  /* 0x000000ff1700720c */ /* 0x040fe40003f84270 */
[C---:B------:R-:W-:Y:S02]  /*a6f0*/  ISETP.GT.AND P5, PT, R23.reuse, 0x1, PT ;  /* 0x000000011700780c */ /* 0x040fe40003fa4270 */
[----:B------:R-:W-:Y:S01]  /*a700*/  FSEL R29, R26, -INF , P4 ;  /* 0xff8000001a1d7808 */ /* 0x000fe20002000000 */
[----:B------:R-:W-:Y:S01]  /*a710*/  IMAD.U32 R11, RZ, RZ, UR4 ;  /* 0x00000004ff0b7e24 */ /* 0x000fe2000f8e00ff */
[----:B------:R-:W-:Y:S02]  /*a720*/  ISETP.GT.AND P3, PT, R23, 0x8, PT ;  /* 0x000000081700780c */ /* 0x000fe40003f64270 */
[----:B------:R-:W-:Y:S02]  /*a730*/  FSEL R26, R27, -INF , P5 ;  /* 0xff8000001b1a7808 */ /* 0x000fe40002800000 */
[----:B------:R-:W-:-:S02]  /*a740*/  ISETP.GT.AND P2, PT, R23, 0x9, PT ;  /* 0x000000091700780c */ /* 0x000fc40003f44270 */
[----:B------:R-:W-:Y:S02]  /*a750*/  FSEL R30, R30, -INF , P3 ;  /* 0xff8000001e1e7808 */ /* 0x000fe40001800000 */
[----:B------:R-:W-:Y:S02]  /*a760*/  FMNMX.FTZ R27, R29, R26, !PT ;  /* 0x0000001a1d1b7209 */ /* 0x000fe40007810000 */
[----:B0-----:R-:W-:Y:S02]  /*a770*/  FMNMX.FTZ R10, R96, R33, !PT ;  /* 0x00000021600a7209 */ /* 0x001fe40007810000 */
[----:B------:R-:W-:Y:S02]  /*a780*/  ISETP.GT.AND P3, PT, R23, 0x10, PT ;  /* 0x000000101700780c */ /* 0x000fe40003f64270 */
[C---:B------:R-:W-:Y:S01]  /*a790*/  FSETP.NEU.FTZ.AND P4, PT, R10.reuse, -INF , PT ;  /* 0xff8000000a00780b */ /* 0x040fe20003f9d000 */
[----:B------:R-:W-:Y:S01]  /*a7a0*/  FMUL.FTZ R33, R10, R11 ;  /* 0x0000000b0a217220 */ /* 0x000fe20000410000 */
[----:B------:R-:W-:-:S02]  /*a7b0*/  FSEL R76, R31, -INF , P2 ;  /* 0xff8000001f4c7808 */ /* 0x000fc40001000000 */
[----:B------:R-:W-:Y:S02]  /*a7c0*/  FMNMX.FTZ R27, R30, R27, !PT ;  /* 0x0000001b1e1b7209 */ /* 0x000fe40007810000 */
[----:B------:R-:W-:Y:S02]  /*a7d0*/  FSEL R53, R33, RZ, P4 ;  /* 0x000000ff21357208 */ /* 0x000fe40002000000 */
[C---:B------:R-:W-:Y:S02]  /*a7e0*/  ISETP.GT.AND P2, PT, R23.reuse, 0x11, PT ;  /* 0x000000111700780c */ /* 0x040fe40003f44270 */
[----:B------:R-:W-:Y:S02]  /*a7f0*/  FSEL R34, R34, -INF , P3 ;  /* 0xff80000022227808 */ /* 0x000fe40001800000 */
[----:B------:R-:W-:Y:S01]  /*a800*/  FMNMX.FTZ R27, R76, R27, !PT ;  /* 0x0000001b4c1b7209 */ /* 0x000fe20007810000 */
[----:B------:R-:W-:Y:S01]  /*a810*/  FFMA.FTZ R200, R78, R11, -R53 ;  /* 0x0000000b4ec87223 */ /* 0x000fe20000010835 */
        /* <DEDUP_REMOVED lines=29> */
[----:B------:R-:W-:Y:S01]  /*a9f0*/  FMNMX.FTZ R31, R50, R31, !PT ;  /* 0x0000001f321f7209 */ /* 0x000fe20007810000 */
[----:B------:R0:W-:Y:S01]  /*aa00*/  MUFU.EX2 R27, R33 ;  /* 0x00000021001b7308 */ /* 0x0001e20000000800 */
[C---:B------:R-:W-:Y:S02]  /*aa10*/  ISETP.GT.AND P2, PT, R23.reuse, 0x39, PT ;  /* 0x000000391700780c */ /* 0x040fe40003f44270 */
[----:B------:R-:W-:Y:S01]  /*aa20*/  FSEL R54, R54, -INF , P3 ;  /* 0xff80000036367808 */ /* 0x000fe20001800000 */
[----:B------:R-:W-:Y:S01]  /*aa30*/  FFMA.FTZ R35, R86, R11, -R53 ;  /* 0x0000000b56237223 */ /* 0x000fe20000010835 */
[----:B------:R-:W-:Y:S02]  /*aa40*/  ISETP.GT.AND P3, PT, R23, 0x40, PT ;  /* 0x000000401700780c */ /* 0x000fe40003f64270 */
[----:B0-----:R-:W-:-:S02]  /*aa50*/  FMNMX.FTZ R33, R84, R31, !PT ;  /* 0x0000001f54217209 */ /* 0x001fc40007810000 */
        /* <DEDUP_REMOVED lines=12> */
[----:B------:R0:W-:Y:S01]  /*ab20*/  MUFU.EX2 R31, R35 ;  /* 0x00000023001f7308 */ /* 0x0001e20000000800 */
[----:B------:R-:W-:-:S02]  /*ab30*/  ISETP.GT.AND P3, PT, R23, 0x50, PT ;  /* 0x000000501700780c */ /* 0x000fc40003f64270 */
[----:B------:R-:W-:Y:S01]  /*ab40*/  FMNMX.FTZ R33, R62, R33, !PT ;  /* 0x000000213e217209 */ /* 0x000fe20007810000 */
[--C-:B0-----:R-:W-:Y:S01]  /*ab50*/  FFMA.FTZ R35, R90, R11, -R53.reuse ;  /* 0x0000000b5a237223 */ /* 0x101fe20000010835 */
[----:B------:R-:W-:Y:S02]  /*ab60*/  FSEL R90, R63, -INF , P2 ;  /* 0xff8000003f5a7808 */ /* 0x000fe40001000000 */
[C---:B------:R-:W-:Y:S02]  /*ab70*/  ISETP.GT.AND P2, PT, R23.reuse, 0x51, PT ;  /* 0x000000511700780c */ /* 0x040fe40003f44270 */
[----:B------:R-:W-:Y:S02]  /*ab80*/  FSEL R66, R66, -INF , P3 ;  /* 0xff80000042427808 */ /* 0x000fe40001800000 */
[----:B------:R-:W-:Y:S01]  /*ab90*/  FMNMX.FTZ R33, R90, R33, !PT ;  /* 0x000000215a217209 */ /* 0x000fe20007810000 */
[----:B------:R-:W-:Y:S01]  /*aba0*/  FFMA.FTZ R156, R92, R11, -R53 ;  /* 0x0000000b5c9c7223 */ /* 0x000fe20000010835 */
[----:B------:R-:W-:-:S02]  /*abb0*/  ISETP.GT.AND P3, PT, R23, 0x58, PT ;  /* 0x000000581700780c */ /* 0x000fc40003f64270 */
[----:B------:R-:W-:Y:S02]  /*abc0*/  FSEL R92, R67, -INF , P2 ;  /* 0xff800000435c7808 */ /* 0x000fe40001000000 */
[----:B------:R-:W-:Y:S02]  /*abd0*/  FMNMX.FTZ R33, R66, R33, !PT ;  /* 0x0000002142217209 */ /* 0x000fe40007810000 */
[----:B------:R-:W-:Y:S02]  /*abe0*/  ISETP.GT.AND P2, PT, R23, 0x59, PT ;  /* 0x000000591700780c */ /* 0x000fe40003f44270 */
[----:B------:R-:W-:Y:S02]  /*abf0*/  FSEL R70, R70, -INF , P3 ;  /* 0xff80000046467808 */ /* 0x000fe40001800000 */
[----:B------:R-:W-:Y:S01]  /*ac00*/  FMNMX.FTZ R33, R92, R33, !PT ;  /* 0x000000215c217209 */ /* 0x000fe20007810000 */
[----:B------:R-:W-:Y:S01]  /*ac10*/  FFMA.FTZ R37, R94, R11, -R53 ;  /* 0x0000000b5e257223 */ /* 0x000fe20000010835 */
[----:B------:R-:W-:-:S02]  /*ac20*/  FSEL R94, R71, -INF , P2 ;  /* 0xff800000475e7808 */ /* 0x000fc40001000000 */
[----:B------:R-:W-:-:S04]  /*ac30*/  FMNMX.FTZ R33, R70, R33, !PT ;  /* 0x0000002146217209 */ /* 0x000fc80007810000 */
[----:B------:R-:W-:Y:S01]  /*ac40*/  FMNMX.FTZ R33, R94, R33, !PT ;  /* 0x000000215e217209 */ /* 0x000fe20007810000 */
[----:B------:R-:W-:-:S04]  /*ac50*/  FFMA.FTZ R41, R24, R11, -R53 ;  /* 0x0000000b18297223 */ /* 0x000fc80000010835 */
[----:B------:R-:W0:Y:S02]  /*ac60*/  SHFL.BFLY PT, R24, R33, 0x2, 0x1f ;  /* 0x0c401f0021187f89 */ /* 0x000e2400000e0000 */
[----:B0-----:R-:W-:-:S05]  /*ac70*/  FMNMX.FTZ R24, R33, R24, !PT ;  /* 0x0000001821187209 */ /* 0x001fca0007810000 */
[----:B------:R-:W0:Y:S01]  /*ac80*/  SHFL.BFLY PT, R23, R24, 0x1, 0x1f ;  /* 0x0c201f0018177f89 */ /* 0x000e2200000e0000 */
[----:B------:R-:W1:Y:S01]  /*ac90*/  S2R R75, SR_TID.X ;  /* 0x00000000004b7919 */ /* 0x000e620000002100 */
[----:B------:R-:W-:Y:S01]  /*aca0*/  FFMA.FTZ R25, R25, R11, -R53 ;  /* 0x0000000b19197223 */ /* 0x000fe20000010835 */
[----:B------:R-:W-:Y:S01]  /*acb0*/  MUFU.EX2 R200, R200 ;  /* 0x000000c800c87308 */ /* 0x000fe20000000800 */
[----:B0-----:R-:W-:-:S04]  /*acc0*/  FMNMX.FTZ R23, R24, R23, !PT ;  /* 0x0000001718177209 */ /* 0x001fc80007810000 */
[C---:B------:R-:W-:Y:S01]  /*acd0*/  FSETP.NEU.FTZ.AND P2, PT, R23.reuse, -INF , PT ;  /* 0xff8000001700780b */ /* 0x040fe20003f5d000 */
[----:B------:R-:W-:-:S05]  /*ace0*/  FMUL.FTZ R24, R23, R11 ;  /* 0x0000000b17187220 */ /* 0x000fca0000410000 */
[----:B------:R-:W-:Y:S01]  /*acf0*/  FSEL R33, R24, RZ, P2 ;  /* 0x000000ff18217208 */ /* 0x000fe20001000000 */
[----:B------:R-:W0:Y:S04]  /*ad00*/  MUFU.EX2 R25, R25 ;  /* 0x0000001900197308 */ /* 0x000e280000000800 */
[-CC-:B------:R-:W-:Y:S01]  /*ad10*/  FFMA.FTZ R26, R26, R11.reuse, -R33.reuse ;  /* 0x0000000b1a1a7223 */ /* 0x180fe20000010821 */
[-CC-:B------:R-:W-:Y:S01]  /*ad20*/  FFMA.FTZ R29, R29, R11.reuse, -R33.reuse ;  /* 0x0000000b1d1d7223 */ /* 0x180fe20000010821 */
[-CC-:B------:R-:W-:Y:S02]  /*ad30*/  FFMA.FTZ R30, R30, R11.reuse, -R33.reuse ;  /* 0x0000000b1e1e7223 */ /* 0x180fe40000010821 */
[----:B------:R-:W-:Y:S01]  /*ad40*/  MUFU.EX2 R202, R202 ;  /* 0x000000ca00ca7308 */ /* 0x000fe20000000800 */
[-CC-:B------:R-:W-:Y:S01]  /*ad50*/  FFMA.FTZ R76, R76, R11.reuse, -R33.reuse ;  /* 0x0000000b4c4c7223 */ /* 0x180fe20000010821 */
[----:B------:R-:W-:-:S06]  /*ad60*/  FFMA.FTZ R34, R34, R11, -R33 ;  /* 0x0000000b22227223 */ /* 0x000fcc0000010821 */
[----:B------:R2:W-:Y:S01]  /*ad70*/  MUFU.EX2 R201, R29 ;  /* 0x0000001d00c97308 */ /* 0x0005e20000000800 */
[----:B-1----:R-:W-:-:S07]  /*ad80*/  SHF.R.U32.HI R75, RZ, 0x7, R75 ;  /* 0x00000007ff4b7819 */ /* 0x002fce000001164b */
[----:B------:R-:W1:Y:S01]  /*ad90*/  MUFU.EX2 R26, R26 ;  /* 0x0000001a001a7308 */ /* 0x000e620000000800 */
[----:B------:R-:W-:Y:S01]  /*ada0*/  @!P1 VIADD R24, R173, 0x32440 ;  /* 0x00032440ad189836 */ /* 0x000fe20000000000 */
[----:B------:R-:W-:-:S06]  /*adb0*/  LOP3.LUT R3, R3, 0x3000000, RZ, 0xfc, !PT ;  /* 0x0300000003037812 */ /* 0x000fcc00078efcff */
[----:B------:R-:W3:Y:S01]  /*adc0*/  MUFU.EX2 R30, R30 ;  /* 0x0000001e001e7308 */ /* 0x000ee20000000800 */
[----:B------:R-:W-:Y:S01]  /*add0*/  IADD3 R172, -R75, 0xb, RZ ;  /* 0x0000000b4bac7810 */ /* 0x000fe20007ffe1ff */
[----:B--2---:R-:W-:Y:S02]  /*ade0*/  IMAD.MOV.U32 R29, RZ, RZ, 0x40000040 ;  /* 0x40000040ff1d7424 */ /* 0x004fe400078e00ff */
[-C--:B------:R-:W-:Y:S01]  /*adf0*/  FFMA.FTZ R43, R28, R11.reuse, -R53 ;  /* 0x0000000b1c2b7223 */ /* 0x080fe20000010835 */
[----:B------:R-:W-:-:S03]  /*ae00*/  FFMA.FTZ R78, R78, R11, -R33 ;  /* 0x0000000b4e4e7223 */ /* 0x000fc60000010821 */
[----:B------:R-:W2:Y:S01]  /*ae10*/  MUFU.EX2 R203, R76 ;  /* 0x0000004c00cb7308 */ /* 0x000ea20000000800 */
[----:B------:R-:W-:Y:S01]  /*ae20*/  @!P1 PRMT R24, RZ, 0x654, R24 ;  /* 0x00000654ff189816 */ /* 0x000fe20000000018 */
[----:B------:R0:W-:Y:S01]  /*ae30*/  STL [R1+0x4], R3 ;  /* 0x0000040301007387 */ /* 0x0001e20000100800 */
[----:B------:R-:W-:-:S05]  /*ae40*/  IMAD R28, R2, 0xc00, R3 ;  /* 0x00000c00021c7824 */ /* 0x000fca00078e0203 */
[----:B------:R-:W4:Y:S01]  /*ae50*/  MUFU.EX2 R152, R152 ;  /* 0x0000009800987308 */ /* 0x000f220000000800 */
[----:B------:R1:W-:Y:S07]  /*ae60*/  BAR.ARV R172, 0x100 ;  /* 0x000400ac0000751d */ /* 0x0003ee0000002000 */
[----:B------:R-:W4:Y:S01]  /*ae70*/  MUFU.EX2 R34, R34 ;  /* 0x0000002200227308 */ /* 0x000f220000000800 */
[----:B0-----:R-:W-:Y:S01]  /*ae80*/  FADD.FTZ R3, R200, R25 ;  /* 0x00000019c8037221 */ /* 0x001fe20000010000 */
[-CC-:B------:R-:W-:Y:S01]  /*ae90*/  FFMA.FTZ R38, R38, R11.reuse, -R33.reuse ;  /* 0x0000000b26267223 */ /* 0x180fe20000010821 */
[----:B------:R3:W-:Y:S01]  /*aea0*/  @!P1 SYNCS.ARRIVE.TRANS64.RED.A1T0 RZ, [R24+URZ], RZ ;  /* 0x000000ff18ff99a7 */ /* 0x0007e2000810043f */
[----:B------:R-:W-:Y:S01]  /*aeb0*/  R2UR UR7, R29 ;  /* 0x000000001d0772ca */ /* 0x000fe200000e0000 */
[----:B------:R0:W-:Y:S01]  /*aec0*/  BAR.SYNC.DEFER_BLOCKING R0, 0x100 ;  /* 0x000400000000751d */ /* 0x0001e20000010000 */
[----:B-1----:R-:W-:Y:S01]  /*aed0*/  FADD.FTZ R29, R201, R26 ;  /* 0x0000001ac91d7221 */ /* 0x002fe20000010000 */
[----:B------:R-:W-:-:S04]  /*aee0*/  FFMA.FTZ R96, R96, R11, -R33 ;  /* 0x0000000b60607223 */ /* 0x000fc80000010821 */
[----:B------:R-:W1:Y:S01]  /*aef0*/  MUFU.EX2 R153, R78 ;  /* 0x0000004e00997308 */ /* 0x000e620000000800 */
[----:B0-----:R-:W-:Y:S01]  /*af00*/  FADD.FTZ R0, R202, R3 ;  /* 0x00000003ca007221 */ /* 0x001fe20000010000 */
[----:B---3--:R-:W-:-:S06]  /*af10*/  FADD.FTZ R24, R30, R29 ;  /* 0x0000001d1e187221 */ /* 0x008fcc0000010000 */
[----:B------:R-:W0:Y:S01]  /*af20*/  MUFU.EX2 R154, R154 ;  /* 0x0000009a009a7308 */ /* 0x000e220000000800 */
[----:B------:R-:W-:Y:S01]  /*af30*/  FFMA.FTZ R42, R42, R11, -R33 ;  /* 0x0000000b2a2a7223 */ /* 0x000fe20000010821 */
[----:B------:R-:W-:Y:S01]  /*af40*/  FADD.FTZ R3, R27, R0 ;  /* 0x000000001b037221 */ /* 0x000fe20000010000 */
[----:B--2---:R-:W-:-:S05]  /*af50*/  FADD.FTZ R29, R203, R24 ;  /* 0x00000018cb1d7221 */ /* 0x004fca0000010000 */
[----:B------:R-:W2:Y:S01]  /*af60*/  MUFU.EX2 R155, R38 ;  /* 0x00000026009b7308 */ /* 0x000ea20000000800 */
[----:B----4-:R-:W-:-:S07]  /*af70*/  FADD.FTZ R0, R152, R3 ;  /* 0x0000000398007221 */ /* 0x010fce0000010000 */
[----:B------:R-:W3:Y:S01]  /*af80*/  MUFU.EX2 R35, R35 ;  /* 0x0000002300237308 */ /* 0x000ee20000000800 */
[-C--:B------:R-:W-:Y:S01]  /*af90*/  FFMA.FTZ R80, R80, R11.reuse, -R33 ;  /* 0x0000000b50507223 */ /* 0x080fe20000010821 */
[----:B------:R-:W-:Y:S01]  /*afa0*/  FFMA.FTZ R158, R44, R11, -R53 ;  /* 0x0000000b2c9e7223 */ /* 0x000fe20000010835 */
[----:B------:R-:W-:-:S05]  /*afb0*/  FADD.FTZ R24, R34, R29 ;  /* 0x0000001d22187221 */ /* 0x000fca0000010000 */
[----:B------:R-:W4:Y:S01]  /*afc0*/  MUFU.EX2 R96, R96 ;  /* 0x0000006000607308 */ /* 0x000f220000000800 */
[----:B------:R-:W-:Y:S01]  /*afd0*/  FFMA.FTZ R46, R46, R11, -R33 ;  /* 0x0000000b2e2e7223 */ /* 0x000fe20000010821 */
[----:B------:R-:W-:-:S06]  /*afe0*/  FADD.FTZ R3, R31, R0 ;  /* 0x000000001f037221 */ /* 0x000fcc0000010000 */
[----:B------:R-:W4:Y:S01]  /*aff0*/  MUFU.EX2 R156, R156 ;  /* 0x0000009c009c7308 */ /* 0x000f220000000800 */
[----:B-1----:R-:W-:Y:S01]  /*b000*/  FADD.FTZ R24, R153, R24 ;  /* 0x0000001899187221 */ /* 0x002fe20000010000 */
[----:B0-----:R-:W-:-:S06]  /*b010*/  FADD.FTZ R0, R154, R3 ;  /* 0x000000039a007221 */ /* 0x001fcc0000010000 */
[----:B------:R-:W0:Y:S01]  /*b020*/  MUFU.EX2 R42, R42 ;  /* 0x0000002a002a7308 */ /* 0x000e220000000800 */
[-C--:B------:R-:W-:Y:S01]  /*b030*/  FFMA.FTZ R82, R82, R11.reuse, -R33 ;  /* 0x0000000b52527223 */ /* 0x080fe20000010821 */
[----:B------:R-:W-:-:S06]  /*b040*/  FFMA.FTZ R160, R48, R11, -R53 ;  /* 0x0000000b30a07223 */ /* 0x000fcc0000010835 */
[----:B------:R-:W1:Y:S01]  /*b050*/  MUFU.EX2 R37, R37 ;  /* 0x0000002500257308 */ /* 0x000e620000000800 */
[----:B--2---:R-:W-:Y:S01]  /*b060*/  FADD.FTZ R3, R155, R24 ;  /* 0x000000189b037221 */ /* 0x004fe20000010000 */
[----:B------:R-:W-:-:S06]  /*b070*/  FFMA.FTZ R50, R50, R11, -R33 ;  /* 0x0000000b32327223 */ /* 0x000fcc0000010821 */
[----:B------:R-:W2:Y:S01]  /*b080*/  MUFU.EX2 R157, R80 ;  /* 0x00000050009d7308 */ /* 0x000ea20000000800 */
[----:B---3--:R-:W-:Y:S01]  /*b090*/  FADD.FTZ R29, R35, R0 ;  /* 0x00000000231d7221 */ /* 0x008fe20000010000 */
[----:B----4-:R-:W-:-:S06]  /*b0a0*/  FADD.FTZ R3, R96, R3 ;  /* 0x0000000360037221 */ /* 0x010fcc0000010000 */
[----:B------:R-:W3:Y:S01]  /*b0b0*/  MUFU.EX2 R158, R158 ;  /* 0x0000009e009e7308 */ /* 0x000ee20000000800 */
[----:B------:R-:W-:-:S07]  /*b0c0*/  FADD.FTZ R0, R156, R29 ;  /* 0x0000001d9c007221 */ /* 0x000fce0000010000 */
[----:B------:R-:W4:Y:S01]  /*b0d0*/  MUFU.EX2 R46, R46 ;  /* 0x0000002e002e7308 */ /* 0x000f220000000800 */
[----:B------:R-:W-:Y:S02]  /*b0e0*/  IMAD.MOV.U32 R29, RZ, RZ, 0x40000040 ;  /* 0x40000040ff1d7424 */ /* 0x000fe400078e00ff */
[----:B------:R-:W-:-:S05]  /*b0f0*/  FFMA.FTZ R84, R84, R11, -R33 ;  /* 0x0000000b54547223 */ /* 0x000fca0000010821 */
[----:B------:R-:W4:Y:S01]  /*b100*/  MUFU.EX2 R41, R41 ;  /* 0x0000002900297308 */ /* 0x000f220000000800 */
[----:B------:R-:W-:Y:S01]  /*b110*/  FFMA.FTZ R162, R52, R11, -R53 ;  /* 0x0000000b34a27223 */ /* 0x000fe20000010835 */
[----:B0-----:R-:W-:-:S06]  /*b120*/  FADD.FTZ R24, R42, R3 ;  /* 0x000000032a187221 */ /* 0x001fcc0000010000 */
[----:B------:R-:W0:Y:S01]  /*b130*/  MUFU.EX2 R159, R82 ;  /* 0x00000052009f7308 */ /* 0x000e220000000800 */
[----:B------:R-:W-:Y:S01]  /*b140*/  FFMA.FTZ R54, R54, R11, -R33 ;  /* 0x0000000b36367223 */ /* 0x000fe20000010821 */
[----:B------:R-:W-:Y:S01]  /*b150*/  R2UR UR27, R29 ;  /* 0x000000001d1b72ca */ /* 0x000fe200000e0000 */
[----:B-1----:R-:W-:-:S05]  /*b160*/  FADD.FTZ R3, R37, R0 ;  /* 0x0000000025037221 */ /* 0x002fca0000010000 */
        /* <DEDUP_REMOVED lines=11> */
[----:B------:R-:W-:Y:S01]  /*b220*/  F2FP.F16.F32.PACK_AB R200, R25, R200 ;  /* 0x000000c819c8723e */ /* 0x000fe200000000ff */
[----:B------:R-:W-:-:S05]  /*b230*/  FADD.FTZ R3, R41, R0 ;  /* 0x0000000029037221 */ /* 0x000fca0000010000 */
[----:B------:R-:W4:Y:S01]  /*b240*/  MUFU.EX2 R162, R162 ;  /* 0x000000a200a27308 */ /* 0x000f220000000800 */
[----:B------:R-:W-:Y:S01]  /*b250*/  FFMA.FTZ R47, R32, R11, -R53 ;  /* 0x0000000b202f7223 */ /* 0x000fe20000010835 */
[----:B0-----:R-:W-:-:S06]  /*b260*/  FADD.FTZ R25, R159, R24 ;  /* 0x000000189f197221 */ /* 0x001fcc0000010000 */
[----:B------:R-:W0:Y:S01]  /*b270*/  MUFU.EX2 R54, R54 ;  /* 0x0000003600367308 */ /* 0x000e220000000800 */
        /* <DEDUP_REMOVED lines=13> */
[----:B------:R-:W-:-:S06]  /*b350*/  FADD.FTZ R0, R162, R3 ;  /* 0x00000003a2007221 */ /* 0x000fcc0000010000 */
        /* <DEDUP_REMOVED lines=25> */
[----:B--2---:R-:W-:-:S07]  /*b4f0*/  FADD.FTZ R24, R62, R25 ;  /* 0x000000193e187221 */ /* 0x004fce0000010000 */
[----:B------:R-:W2:Y:S01]  /*b500*/  MUFU.EX2 R169, R92 ;  /* 0x0000005c00a97308 */ /* 0x000ea20000000800 */
[----:B---3--:R-:W-:Y:S01]  /*b510*/  FADD.FTZ R3, R49, R0 ;  /* 0x0000000031037221 */ /* 0x008fe20000010000 */
[----:B----4-:R-:W-:-:S06]  /*b520*/  FADD.FTZ R25, R167, R24 ;  /* 0x00000018a7197221 */ /* 0x010fcc0000010000 */
[----:B------:R-:W3:Y:S08]  /*b530*/  MUFU.EX2 R170, R170 ;  /* 0x000000aa00aa7308 */ /* 0x000ef00000000800 */
[----:B------:R-:W4:Y:S01]  /*b540*/  MUFU.EX2 R70, R70 ;  /* 0x0000004600467308 */ /* 0x000f220000000800 */
[----:B------:R-:W-:Y:S01]  /*b550*/  FADD.FTZ R0, R168, R3 ;  /* 0x00000003a8007221 */ /* 0x000fe20000010000 */
[----:B0-----:R-:W-:-:S06]  /*b560*/  FADD.FTZ R24, R66, R25 ;  /* 0x0000001942187221 */ /* 0x001fcc0000010000 */
[----:B------:R-:W0:Y:S01]  /*b570*/  MUFU.EX2 R53, R53 ;  /* 0x0000003500357308 */ /* 0x000e220000000800 */
[----:B------:R-:W-:-:S07]  /*b580*/  VIADD R32, R28, 0x80 ;  /* 0x000000801c207836 */ /* 0x000fce0000000000 */
[----:B------:R-:W0:Y:S01]  /*b590*/  MUFU.EX2 R171, R94 ;  /* 0x0000005e00ab7308 */ /* 0x000e220000000800 */
[----:B------:R-:W-:Y:S01]  /*b5a0*/  VIADD R38, R28, 0x100 ;  /* 0x000001001c267836 */ /* 0x000fe20000000000 */
[----:B------:R-:W-:Y:S01]  /*b5b0*/  MOV R33, 0x40000040 ;  /* 0x4000004000217802 */ /* 0x000fe20000000f00 */
[----:B------:R-:W-:Y:S02]  /*b5c0*/  IMAD.MOV.U32 R39, RZ, RZ, 0x40000040 ;  /* 0x40000040ff277424 */ /* 0x000fe400078e00ff */
[----:B-1----:R-:W-:Y:S01]  /*b5d0*/  FADD.FTZ R3, R51, R0 ;  /* 0x0000000033037221 */ /* 0x002fe20000010000 */
[----:B--2---:R-:W-:Y:S01]  /*b5e0*/  FADD.FTZ R25, R169, R24 ;  /* 0x00000018a9197221 */ /* 0x004fe20000010000 */
[----:B------:R-:W-:Y:S01]  /*b5f0*/  R2UR UR10, R32 ;  /* 0x00000000200a72ca */ /* 0x000fe200000e0000 */
[----:B------:R-:W-:Y:S01]  /*b600*/  VIADD R32, R28, 0x180 ;  /* 0x000001801c207836 */ /* 0x000fe20000000000 */
[----:B------:R-:W-:Y:S01]  /*b610*/  R2UR UR14, R38 ;  /* 0x00000000260e72ca */ /* 0x000fe200000e0000 */
[C---:B------:R-:W-:Y:S01]  /*b620*/  VIADD R38, R28.reuse, 0x200 ;  /* 0x000002001c267836 */ /* 0x040fe20000000000 */
[----:B------:R-:W-:Y:S01]  /*b630*/  R2UR UR6, R28 ;  /* 0x000000001c0672ca */ /* 0x000fe200000e0000 */
[----:B---3--:R-:W-:Y:S01]  /*b640*/  FADD.FTZ R0, R170, R3 ;  /* 0x00000003aa007221 */ /* 0x008fe20000010000 */
[----:B------:R-:W-:Y:S01]  /*b650*/  R2UR UR11, R33 ;  /* 0x00000000210b72ca */ /* 0x000fe200000e0000 */
[----:B------:R-:W-:Y:S01]  /*b660*/  IMAD.MOV.U32 R33, RZ, RZ, 0x40000040 ;  /* 0x40000040ff217424 */ /* 0x000fe200078e00ff */
[----:B------:R-:W-:Y:S01]  /*b670*/  R2UR UR15, R39 ;  /* 0x00000000270f72ca */ /* 0x000fe200000e0000 */
[----:B------:R-:W-:-:S02]  /*b680*/  VIADD R28, R28, 0x280 ;  /* 0x000002801c1c7836 */ /* 0x000fc40000000000 */
[----:B----4-:R-:W-:Y:S01]  /*b690*/  FADD.FTZ R24, R70, R25 ;  /* 0x0000001946187221 */ /* 0x010fe20000010000 */
[----:B------:R-:W-:Y:S01]  /*b6a0*/  IMAD.MOV.U32 R39, RZ, RZ, 0x40000040 ;  /* 0x40000040ff277424 */ /* 0x000fe200078e00ff */
[----:B------:R-:W-:Y:S01]  /*b6b0*/  F2FP.F16.F32.PACK_AB R202, R27, R202 ;  /* 0x000000ca1bca723e */ /* 0x000fe200000000ff */
[----:B0-----:R-:W-:Y:S01]  /*b6c0*/  FADD.FTZ R3, R53, R0 ;  /* 0x0000000035037221 */ /* 0x001fe20000010000 */
[----:B------:R-:W-:Y:S02]  /*b6d0*/  F2FP.F16.F32.PACK_AB R201, R26, R201 ;  /* 0x000000c91ac9723e */ /* 0x000fe400000000ff */
[----:B------:R-:W-:Y:S01]  /*b6e0*/  F2FP.F16.F32.PACK_AB R203, R203, R30 ;  /* 0x0000001ecbcb723e */ /* 0x000fe200000000ff */
[----:B------:R-:W-:Y:S01]  /*b6f0*/  FADD.FTZ R0, R171, R24 ;  /* 0x00000018ab007221 */ /* 0x000fe20000010000 */
[----:B------:R-:W-:Y:S02]  /*b700*/  R2UR UR18, R32 ;  /* 0x00000000201272ca */ /* 0x000fe400000e0000 */
[----:B------:R-:W-:-:S02]  /*b710*/  R2UR UR19, R33 ;  /* 0x00000000211372ca */ /* 0x000fc400000e0000 */
[----:B------:R-:W-:Y:S02]  /*b720*/  R2UR UR22, R38 ;  /* 0x00000000261672ca */ /* 0x000fe400000e0000 */
[----:B------:R-:W-:Y:S02]  /*b730*/  R2UR UR23, R39 ;  /* 0x00000000271772ca */ /* 0x000fe400000e0000 */
[----:B------:R-:W-:Y:S02]  /*b740*/  R2UR UR26, R28 ;  /* 0x000000001c1a72ca */ /* 0x000fe400000e0000 */
        /* <DEDUP_REMOVED lines=20> */
[----:B------:R-:W-:-:S06]  /*b890*/  WARPGROUP.ARRIVE ;  /* 0x00000000000079c5 */ /* 0x000fcc0000000000 */
[----:B------:R-:W-:Y:S03]  /*b8a0*/  HGMMA.64x256x16.F32 R24, R200, gdesc[UR4].tnspB, RZ, !UPT, gsb0 ;  /* 0x43e00004c8187df0 */ /* 0x000fe6000c0008ff */
        /* <DEDUP_REMOVED lines=16> */
[----:B------:R-:W-:-:S05]  /*b9b0*/  IMAD.IADD R152, R174, 0x1, -R224 ;  /* 0x00000001ae987824 */ /* 0x000fca00078e0ae0 */
[----:B------:R-:W-:-:S05]  /*b9c0*/  LEA R152, R225, R152, 0x7 ;  /* 0x00000098e1987211 */ /* 0x000fca00078e38ff */
[----:B------:R-:W-:-:S05]  /*b9d0*/  IMAD.HI R152, R152, 0x2aaaaaab, RZ ;  /* 0x2aaaaaab98987827 */ /* 0x000fca00078e02ff */
[----:B------:R-:W-:-:S04]  /*b9e0*/  SHF.R.U32.HI R153, RZ, 0x1f, R152 ;  /* 0x0000001fff997819 */ /* 0x000fc80000011698 */
[----:B------:R-:W-:-:S04]  /*b9f0*/  LEA.HI.SX32 R153, R152, R153, 0x1c ;  /* 0x0000009998997211 */ /* 0x000fc800078fe2ff */
[----:B------:R-:W-:Y:S01]  /*ba00*/  VIMNMX R154, RZ, R153, !PT ;  /* 0x00000099ff9a7248 */ /* 0x000fe20007fe0100 */
[----:B------:R-:W-:-:S04]  /*ba10*/  VIADD R214, R214, 0xfffffffe ;  /* 0xfffffffed6d67836 */ /* 0x000fc80000000000 */
[----:B------:R0:W-:Y:S01]  /*ba20*/  STL [R1+0x14], R154 ;  /* 0x0000149a01007387 */ /* 0x0001e20000100800 */
[----:B------:R-:W-:Y:S01]  /*ba30*/  ISETP.GE.AND P2, PT, R214, R154, PT ;  /* 0x0000009ad600720c */ /* 0x000fe20003f46270 */
[----:B------:R-:W-:-:S05]  /*ba40*/  @!P1 VIADD R173, R173, 0x32460 ;  /* 0x00032460adad9836 */ /* 0x000fca0000000000 */
[----:B------:R-:W-:Y:S01]  /*ba50*/  @!P1 PRMT R173, RZ, 0x654, R173 ;  /* 0x00000654ffad9816 */ /* 0x000fe200000000ad */
[----:B------:R-:W-:Y:S02]  /*ba60*/  WARPGROUP.DEPBAR.LE gsb0, 0x0 ;  /* 0x00008000000079c5 */ /* 0x000fe40000010000 */
[----:B------:R-:W-:-:S06]  /*ba70*/  WARPGROUP.ARRIVE ;  /* 0x00000000000079c5 */ /* 0x000fcc0000000000 */
[----:B------:R-:W-:Y:S03]  /*ba80*/  HGMMA.64x256x16.F32 R24, R168, gdesc[UR24].tnspB, R24, gsb0 ;  /* 0x43e00018a8187df0 */ /* 0x000fe60008000818 */
[----:B------:R-:W-:Y:S02]  /*ba90*/  WARPGROUP.DEPBAR.LE gsb0, 0x0 ;  /* 0x00008000000079c5 */ /* 0x000fe40000010000 */
[----:B------:R0:W-:Y:S01]  /*baa0*/  @!P1 SYNCS.ARRIVE.TRANS64.RED.A1T0 RZ, [R173+URZ], RZ ;  /* 0x000000ffadff99a7 */ /* 0x0001e2000810043f */
[----:B------:R-:W-:Y:S05]  /*bab0*/  @!P2 BRA `(.L_x_11666) ;  /* 0x0000002c00e4a947 */ /* 0x000fea0003800000 */
[----:B------:R-:W-:Y:S02]  /*bac0*/  IMAD.MOV.U32 R202, RZ, RZ, R23 ;  /* 0x000000ffffca7224 */ /* 0x000fe400078e0017 */
[----:B------:R-:W-:Y:S02]  /*bad0*/  IMAD.MOV.U32 R203, RZ, RZ, R10 ;  /* 0x000000ffffcb7224 */ /* 0x000fe400078e000a */
[----:B------:R-:W-:-:S07]  /*bae0*/  IMAD.MOV.U32 R200, RZ, RZ, R214 ;  /* 0x000000ffffc87224 */ /* 0x000fce00078e00d6 */
.L_x_11676:
[----:B------:R-:W-:Y:S01]  /*baf0*/  VIADD R2, R2, 0x1 ;  /* 0x0000000102027836 */ /* 0x000fe20000000000 */
[----:B------:R-:W-:Y:S05]  /*bb00*/  YIELD ;  /* 0x0000000000007946 */ /* 0x000fea0003800000 */
[----:B------:R-:W-:-:S04]  /*bb10*/  ISETP.NE.AND P2, PT, R2, 0x2, PT ;  /* 0x000000020200780c */ /* 0x000fc80003f45270 */
[----:B------:R-:W-:Y:S02]  /*bb20*/  SEL R10, RZ, 0x1, P2 ;  /* 0x00000001ff0a7807 */ /* 0x000fe40001000000 */
[----:B------:R-:W-:Y:S02]  /*bb30*/  SEL R2, R2, RZ, P2 ;  /* 0x000000ff02027207 */ /* 0x000fe40001000000 */
[----:B------:R-:W-:Y:S01]  /*bb40*/  LOP3.LUT R19, R19, R10, RZ, 0x3c, !PT ;  /* 0x0000000a13137212 */ /* 0x000fe200078e3cff */
[----:B-1---5:R-:W-:Y:S06]  /*bb50*/  @!P0 BRA `(.L_x_11667) ;  /* 0x0000000000048947 */ /* 0x022fec0003800000 */
[----:B------:R-:W-:Y:S01]  /*bb60*/  BPT.TRAP 0x1 ;  /* 0x000000040000795c */ /* 0x000fe20000300000 */
.L_x_11667:
[----:B------:R-:W-:Y:S01]  /*bb70*/  IMAD R201, R2, 0x8, R17 ;  /* 0x0000000802c97824 */ /* 0x000fe200078e0211 */
[----:B------:R-:W-:-:S04]  /*bb80*/  SHF.L.U32 R10, R19, 0x1f, RZ ;  /* 0x0000001f130a7819 */ /* 0x000fc800000006ff */
[----:B------:R1:W2:Y:S01]  /*bb90*/  SYNCS.PHASECHK.TRANS64.TRYWAIT P2, [R201+URZ+0x32430], R10 ;  /* 0x0324300ac90075a7 */ /* 0x0002a2000804017f */
[----:B------:R-:W-:Y:S05]  /*bba0*/  @!P0 BRA `(.L_x_11668) ;  /* 0x0000000000048947 */ /* 0x000fea0003800000 */
[----:B------:R-:W-:Y:S01]  /*bbb0*/  BPT.TRAP 0x1 ;  /* 0x000000040000795c */ /* 0x000fe20000300000 */
.L_x_11668:
[----:B------:R-:W3:Y:S01]  /*bbc0*/  LDL R11, [R1+0x8] ;  /* 0x00000800010b7983 */ /* 0x000ee20000100800 */
[----:B------:R-:W-:Y:S02]  /*bbd0*/  IMAD.MOV.U32 R157, RZ, RZ, 0x40000040 ;  /* 0x40000040ff9d7424 */ /* 0x000fe400078e00ff */
[----:B---3--:R-:W-:Y:S01]  /*bbe0*/  IMAD R156, R2, 0x300, R11 ;  /* 0x00000300029c7824 */ /* 0x008fe200078e020b */
[----:B--2---:R-:W-:Y:S06]  /*bbf0*/  @P2 BRA `(.L_x_11669) ;  /* 0x0000000000082947 */ /* 0x004fec0003800000 */
[----:B------:R-:W2:Y:S02]  /*bc00*/  SYNCS.PHASECHK.TRANS64.TRYWAIT P2, [R201+URZ+0x32430], R10 ;  /* 0x0324300ac90075a7 */ /* 0x000ea4000804017f */
[----:B--2---:R-:W-:Y:S05]  /*bc10*/  @!P2 BRA `(.L_x_11670) ;  /* 0x000000f4007ca947 */ /* 0x004fea0003800000 */
.L_x_11669:
[----:B------:R-:W-:Y:S05]  /*bc20*/  WARPSYNC.ALL ;  /* 0x0000000000007948 */ /* 0x000fea0003800000 */
[C---:B------:R-:W-:Y:S01]  /*bc30*/  R2UR UR6, R156.reuse ;  /* 0x000000009c0672ca */ /* 0x040fe200000e0000 */
[----:B------:R-:W-:Y:S01]  /*bc40*/  VIADD R152, R156, 0x4 ;  /* 0x000000049c987836 */ /* 0x000fe20000000000 */
[----:B------:R-:W-:Y:S01]  /*bc50*/  R2UR UR7, R157 ;  /* 0x000000009d0772ca */ /* 0x000fe200000e0000 */
[----:B------:R-:W-:Y:S01]  /*bc60*/  IMAD.MOV.U32 R155, RZ, RZ, 0x40000040 ;  /* 0x40000040ff9b7424 */ /* 0x000fe200078e00ff */
[----:B------:R-:W-:Y:S01]  /*bc70*/  R2UR UR4, R216 ;  /* 0x00000000d80472ca */ /* 0x000fe200000e0000 */
[----:B------:R-:W-:Y:S01]  /*bc80*/  IMAD.MOV.U32 R153, RZ, RZ, 0x40000040 ;  /* 0x40000040ff997424 */ /* 0x000fe200078e00ff */
[----:B------:R-:W-:Y:S01]  /*bc90*/  R2UR UR5, R217 ;  /* 0x00000000d90572ca */ /* 0x000fe200000e0000 */
[----:B------:R-:W-:Y:S01]  /*bca0*/  IMAD.MOV.U32 R157, RZ, RZ, 0x40000040 ;  /* 0x40000040ff9d7424 */ /* 0x000fe200078e00ff */
[C---:B0-----:R-:W-:Y:S01]  /*bcb0*/  IADD3 R154, R156.reuse, 0x2, RZ ;  /* 0x000000029c9a7810 */ /* 0x041fe20007ffe0ff */
[----:B------:R-:W-:Y:S01]  /*bcc0*/  VIADD R156, R156, 0x6 ;  /* 0x000000069c9c7836 */ /* 0x000fe20000000000 */
[----:B------:R-:W-:-:S02]  /*bcd0*/  R2UR UR11, R155 ;  /* 0x000000009b0b72ca */ /* 0x000fc400000e0000 */
[----:B------:R-:W-:Y:S02]  /*bce0*/  R2UR UR10, R154 ;  /* 0x000000009a0a72ca */ /* 0x000fe400000e0000 */
[----:B------:R-:W-:Y:S02]  /*bcf0*/  R2UR UR14, R152 ;  /* 0x00000000980e72ca */ /* 0x000fe400000e0000 */
[----:B------:R-:W-:Y:S02]  /*bd00*/  R2UR UR15, R153 ;  /* 0x00000000990f72ca */ /* 0x000fe400000e0000 */
[----:B------:R-:W-:Y:S02]  /*bd10*/  R2UR UR18, R156 ;  /* 0x000000009c1272ca */ /* 0x000fe400000e0000 */
[----:B------:R-:W-:Y:S02]  /*bd20*/  R2UR UR19, R157 ;  /* 0x000000009d1372ca */ /* 0x000fe400000e0000 */
[----:B------:R-:W-:Y:S01]  /*bd30*/  WARPGROUP.ARRIVE ;  /* 0x00000000000079c5 */ /* 0x000fe20000000000 */
[----:B------:R-:W-:-:S02]  /*bd40*/  R2UR UR8, R236 ;  /* 0x00000000ec0872ca */ /* 0x000fc400000e0000 */
[----:B------:R-:W-:Y:S02]  /*bd50*/  R2UR UR9, R237 ;  /* 0x00000000ed0972ca */ /* 0x000fe400000e0000 */
[----:B------:R-:W-:Y:S01]  /*bd60*/  R2UR UR12, R234 ;  /* 0x00000000ea0c72ca */ /* 0x000fe200000e0000 */
[----:B------:R-:W-:Y:S01]  /*bd70*/  HGMMA.64x96x16.F32 R152, gdesc[UR4], RZ, !UPT, gsb0 ;  /* 0x01600000049879f0 */ /* 0x000fe2000c0008ff */
[----:B------:R-:W-:Y:S02]  /*bd80*/  R2UR UR13, R235 ;  /* 0x00000000eb0d72ca */ /* 0x000fe400000e0000 */
        /* <DEDUP_REMOVED lines=14> */
.L_x_11671:
[----:B------:R0:W3:Y:S01]  /*be70*/  SYNCS.PHASECHK.TRANS64.TRYWAIT P2, [R201+URZ+0x32450], R10 ;  /* 0x0324500ac90075a7 */ /* 0x0000e2000804017f */
[----:B------:R-:W-:Y:S05]  /*be80*/  @!P0 BRA `(.L_x_11672) ;  /* 0x0000000000048947 */ /* 0x000fea0003800000 */
[----:B------:R-:W-:Y:S01]  /*be90*/  BPT.TRAP 0x1 ;  /* 0x000000040000795c */ /* 0x000fe20000300000 */
.L_x_11672:
[----:B------:R-:W-:Y:S04]  /*bea0*/  BSSY B0, `(.L_x_11673) ;  /* 0x0000004000007945 */ /* 0x000fe80003800000 */
[----:B---3--:R-:W-:Y:S05]  /*beb0*/  @P2 BRA `(.L_x_11674) ;  /* 0x0000000000082947 */ /* 0x008fea0003800000 */
[----:B------:R-:W3:Y:S02]  /*bec0*/  SYNCS.PHASECHK.TRANS64.TRYWAIT P2, [R201+URZ+0x32450], R10 ;  /* 0x0324500ac90075a7 */ /* 0x000ee4000804017f */
[----:B---3--:R-:W-:Y:S05]  /*bed0*/  @!P2 BRA `(.L_x_11675) ;  /* 0x000000f000e0a947 */ /* 0x008fea0003800000 */
.L_x_11674:
[----:B------:R-:W-:Y:S05]  /*bee0*/  BSYNC B0 ;  /* 0x0000000000007941 */ /* 0x000fea0003800000 */
.L_x_11673:
[----:B------:R-:W-:Y:S05]  /*bef0*/  WARPSYNC.ALL ;  /* 0x0000000000007948 */ /* 0x000fea0003800000 */
[----:B------:R-:W0:Y:S01]  /*bf00*/  LDL R23, [R1+0xc] ;  /* 0x00000c0001177983 */ /* 0x000e220000100800 */
[----:B------:R-:W-:Y:S01]  /*bf10*/  IMAD.MOV.U32 R11, RZ, RZ, 0x40000040 ;  /* 0x40000040ff0b7424 */ /* 0x000fe200078e00ff */
[----:B------:R-:W-:Y:S02]  /*bf20*/  R2UR UR4, R4 ;  /* 0x00000000040472ca */ /* 0x000fe400000e0000 */
[----:B------:R-:W-:Y:S01]  /*bf30*/  R2UR UR5, R5 ;  /* 0x00000000050572ca */ /* 0x000fe200000e0000 */
[----:B------:R-:W-:Y:S01]  /*bf40*/  WARPGROUP.ARRIVE ;  /* 0x00000000000079c5 */ /* 0x000fe20000000000 */
[----:B------:R-:W-:Y:S01]  /*bf50*/  R2UR UR7, R11 ;  /* 0x000000000b0772ca */ /* 0x000fe200000e0000 */
[----:B------:R-:W-:Y:S01]  /*bf60*/  IMAD.MOV.U32 R215, RZ, RZ, 0x40000040 ;  /* 0x40000040ffd77424 */ /* 0x000fe200078e00ff */
[----:B------:R4:W-:Y:S04]  /*bf70*/  STL [R1+0x5c], R16 ;  /* 0x00005c1001007387 */ /* 0x0009e80000100800 */
[----:B----4-:R-:W4:Y:S01]  /*bf80*/  LDL.LU R16, [R1] ;  /* 0x0000000001107983 */ /* 0x010f220000300800 */
[----:B0123--:R-:W-:-:S03]  /*bf90*/  IMAD R10, R2, 0xc00, R23 ;  /* 0x00000c00020a7824 */ /* 0x00ffc600078e0217 */
[----:B------:R-:W2:Y:S02]  /*bfa0*/  LDL R23, [R1+0x30] ;  /* 0x0000300001177983 */ /* 0x000ea40000100800 */
[----:B------:R-:W-:-:S13]  /*bfb0*/  R2UR UR6, R10 ;  /* 0x000000000a0672ca */ /* 0x000fda00000e0000 */
[----:B------:R-:W-:Y:S01]  /*bfc0*/  HGMMA.64x96x16.F32 R152, gdesc[UR4], R152, gsb0 ;  /* 0x01600000049879f0 */ /* 0x000fe20008000898 */
[----:B------:R-:W-:Y:S01]  /*bfd0*/  VIADD R214, R10, 0x2 ;  /* 0x000000020ad67836 */ /* 0x000fe20000000000 */
[----:B------:R-:W-:Y:S02]  /*bfe0*/  R2UR UR7, R215 ;  /* 0x00000000d70772ca */ /* 0x000fe400000e0000 */
[----:B------:R-:W-:Y:S02]  /*bff0*/  R2UR UR4, R230 ;  /* 0x00000000e60472ca */ /* 0x000fe400000e0000 */
[----:B------:R-:W-:Y:S02]  /*c000*/  R2UR UR6, R214 ;  /* 0x00000000d60672ca */ /* 0x000fe400000e0000 */
[----:B------:R-:W-:Y:S01]  /*c010*/  R2UR UR5, R231 ;  /* 0x00000000e70572ca */ /* 0x000fe200000e0000 */
[----:B------:R-:W-:Y:S01]  /*c020*/  IMAD.MOV.U32 R215, RZ, RZ, 0x40000040 ;  /* 0x40000040ffd77424 */ /* 0x000fe200078e00ff */
[----:B------:R-:W-:-:S02]  /*c030*/  IADD3 R214, R10, 0x4, RZ ;  /* 0x000000040ad67810 */ /* 0x000fc40007ffe0ff */
[----:B------:R-:W-:Y:S02]  /*c040*/  MOV R11, 0x40000040 ;  /* 0x40000040000b7802 */ /* 0x000fe40000000f00 */
[----:B----4-:R-:W-:-:S04]  /*c050*/  LOP3.LUT R16, R16, 0xfffffeff, RZ, 0xc0, !PT ;  /* 0xfffffeff10107812 */ /* 0x010fc800078ec0ff */
[----:B------:R-:W-:-:S04]  /*c060*/  @P1 LOP3.LUT R16, R16, 0x100, RZ, 0xfc, !PT ;  /* 0x0000010010101812 */ /* 0x000fc800078efcff */
[----:B------:R-:W-:-:S04]  /*c070*/  LOP3.LUT R16, R16, 0xffffff7f, RZ, 0xc0, !PT ;  /* 0xffffff7f10107812 */ /* 0x000fc800078ec0ff */
[----:B------:R-:W-:Y:S01]  /*c080*/  @P0 LOP3.LUT R16, R16, 0x80, RZ, 0xfc, !PT ;  /* 0x0000008010100812 */ /* 0x000fe200078efcff */
        /* <DEDUP_REMOVED lines=112> */
[----:B------:R-:W3:Y:S01]  /*c790*/  LDL R214, [R1+0x10] ;  /* 0x0000100001d67983 */ /* 0x000ee20000100800 */
[----:B------:R-:W-:-:S03]  /*c7a0*/  R2UR UR7, R215 ;  /* 0x00000000d70772ca */ /* 0x000fc600000e0000 */
[----:B------:R-:W4:Y:S01]  /*c7b0*/  LDL R215, [R1+0x2c] ;  /* 0x00002c0001d77983 */ /* 0x000f220000100800 */
[----:B------:R-:W-:Y:S02]  /*c7c0*/  R2UR UR4, R8 ;  /* 0x00000000080472ca */ /* 0x000fe400000e0000 */
[----:B------:R-:W-:Y:S01]  /*c7d0*/  R2UR UR5, R9 ;  /* 0x00000000090572ca */ /* 0x000fe200000e0000 */
[----:B------:R-:W-:Y:S01]  /*c7e0*/  VIADD R10, R10, 0x906 ;  /* 0x000009060a0a7836 */ /* 0x000fe20000000000 */
[----:B------:R-:W-:Y:S02]  /*c7f0*/  WARPGROUP.DEPBAR.LE gsb0, 0x0 ;  /* 0x00008000000079c5 */ /* 0x000fe40000010000 */
[----:B------:R-:W-:-:S09]  /*c800*/  WARPGROUP.ARRIVE ;  /* 0x00000000000079c5 */ /* 0x000fd20000000000 */
[----:B------:R-:W-:Y:S01]  /*c810*/  HGMMA.64x96x16.F32 R152, gdesc[UR4], R152, gsb0 ;  /* 0x01600000049879f0 */ /* 0x000fe20008000898 */
[----:B------:R-:W-:Y:S02]  /*c820*/  R2UR UR6, R10 ;  /* 0x000000000a0672ca */ /* 0x000fe400000e0000 */
[----:B------:R-:W-:Y:S02]  /*c830*/  R2UR UR7, R11 ;  /* 0x000000000b0772ca */ /* 0x000fe400000e0000 */
[----:B------:R-:W-:Y:S02]  /*c840*/  R2UR UR4, R6 ;  /* 0x00000000060472ca */ /* 0x000fe400000e0000 */
[----:B------:R-:W-:Y:S01]  /*c850*/  R2UR UR5, R7 ;  /* 0x00000000070572ca */ /* 0x000fe200000e0000 */
[----:B------:R-:W-:-:S04]  /*c860*/  IMAD.SHL.U32 R10, R225, 0x80, RZ ;  /* 0x00000080e10a7824 */ /* 0x000fc800078e00ff */
[----:B------:R-:W-:Y:S01]  /*c870*/  IMAD R10, R200, -0x60, R10 ;  /* 0xffffffa0c80a7824 */ /* 0x000fe200078e020a */
[----:B------:R-:W-:Y:S02]  /*c880*/  WARPGROUP.DEPBAR.LE gsb0, 0x0 ;  /* 0x00008000000079c5 */ /* 0x000fe40000010000 */
[----:B------:R-:W-:-:S06]  /*c890*/  WARPGROUP.ARRIVE ;  /* 0x00000000000079c5 */ /* 0x000fcc0000000000 */
[----:B------:R-:W-:Y:S01]  /*c8a0*/  HGMMA.64x96x16.F32 R152, gdesc[UR4], R152, gsb0 ;  /* 0x01600000049879f0 */ /* 0x000fe20008000898 */
[----:B---3--:R-:W-:-:S05]  /*c8b0*/  IADD3 R10, R10, 0x1, R214 ;  /* 0x000000010a0a7810 */ /* 0x008fca0007ffe0d6 */
[----:B------:R-:W-:-:S04]  /*c8c0*/  IMAD.IADD R10, R10, 0x1, -R224 ;  /* 0x000000010a0a7824 */ /* 0x000fc800078e0ae0 */
[----:B----4-:R-:W-:-:S04]  /*c8d0*/  IMAD R10, R215, -0x2, R10 ;  /* 0xfffffffed70a7824 */ /* 0x010fc800078e020a */
[----:B--2---:R-:W-:-:S05]  /*c8e0*/  IMAD.IADD R23, R23, 0x1, R10 ;  /* 0x0000000117177824 */ /* 0x004fca00078e020a */
[C---:B------:R-:W-:Y:S01]  /*c8f0*/  ISETP.GT.AND P5, PT, R23.reuse, RZ, PT ;  /* 0x000000ff1700720c */ /* 0x040fe20003fa4270 */
[----:B------:R-:W-:Y:S02]  /*c900*/  WARPGROUP.DEPBAR.LE gsb0, 0x0 ;  /* 0x00008000000079c5 */ /* 0x000fe40000010000 */
        /* <DEDUP_REMOVED lines=71> */
[----:B------:R-:W0:Y:S02]  /*cd80*/  SHFL.BFLY PT, R11, R10, 0x2, 0x1f ;  /* 0x0c401f000a0b7f89 */ /* 0x000e2400000e0000 */
[----:B0-----:R-:W-:-:S05]  /*cd90*/  FMNMX.FTZ R10, R10, R11, !PT ;  /* 0x0000000b0a0a7209 */ /* 0x001fca0007810000 */
[----:B------:R-:W0:Y:S01]  /*cda0*/  SHFL.BFLY PT, R11, R10, 0x1, 0x1f ;  /* 0x0c201f000a0b7f89 */ /* 0x000e2200000e0000 */
[----:B------:R-:W-:Y:S01]  /*cdb0*/  VIADD R23, R23, 0x8 ;  /* 0x0000000817177836 */ /* 0x000fe20000000000 */
[----:B0-----:R-:W-:-:S04]  /*cdc0*/  FMNMX.FTZ R10, R10, R11, !PT ;  /* 0x0000000b0a0a7209 */ /* 0x001fc80007810000 */
[----:B------:R-:W-:-:S04]  /*cdd0*/  FSETP.NEU.FTZ.AND P6, PT, R10, -INF , PT ;  /* 0xff8000000a00780b */ /* 0x000fc80003fdd000 */
[----:B------:R-:W-:-:S05]  /*cde0*/  FSEL R11, R10, RZ, P6 ;  /* 0x000000ff0a0b7208 */ /* 0x000fca0003000000 */
[----:B------:R-:W-:Y:S02]  /*cdf0*/  FADD.FTZ R203, -R11, R203 ;  /* 0x000000cb0bcb7221 */ /* 0x000fe40000010100 */
[----:B------:R-:W0:Y:S01]  /*ce00*/  LDC R11, c[0x0][0xa80] ;  /* 0x0002a000ff0b7b82 */ /* 0x000e220000000800 */
[C---:B------:R-:W-:Y:S02]  /*ce10*/  ISETP.GT.AND P1, PT, R23.reuse, 0x41, PT ;  /* 0x000000411700780c */ /* 0x040fe40003f24270 */
[----:B------:R-:W-:Y:S02]  /*ce20*/  ISETP.GT.AND P5, PT, R23, RZ, PT ;  /* 0x000000ff1700720c */ /* 0x000fe40003fa4270 */
[----:B------:R-:W-:Y:S02]  /*ce30*/  LOP3.LUT R16, R16, 0xfffffdff, RZ, 0xc0, !PT ;  /* 0xfffffdff10107812 */ /* 0x000fe400078ec0ff */
[----:B------:R-:W-:-:S07]  /*ce40*/  FSEL R193, R154, -INF , P5 ;  /* 0xff8000009ac17808 */ /* 0x000fce0002800000 */
[----:B------:R-:W-:Y:S02]  /*ce50*/  @P1 LOP3.LUT R16, R16, 0x200, RZ, 0xfc, !PT ;  /* 0x0000020010101812 */ /* 0x000fe400078efcff */
[C---:B------:R-:W-:Y:S02]  /*ce60*/  ISETP.GT.AND P1, PT, R23.reuse, 0x40, PT ;  /* 0x000000401700780c */ /* 0x040fe40003f24270 */
[----:B------:R-:W-:Y:S02]  /*ce70*/  ISETP.GT.AND P0, PT, R23, 0x48, PT ;  /* 0x000000481700780c */ /* 0x000fe40003f04270 */
[----:B------:R-:W-:Y:S01]  /*ce80*/  FSEL R186, R186, -INF , P1 ;  /* 0xff800000baba7808 */ /* 0x000fe20000800000 */
[----:B0-----:R-:W-:Y:S01]  /*ce90*/  FMUL.FTZ R154, R10, R11 ;  /* 0x0000000b0a9a7220 */ /* 0x001fe20000410000 */
[----:B------:R-:W-:-:S04]  /*cea0*/  LOP3.LUT P1, RZ, R16, 0x200, RZ, 0xc0, !PT ;  /* 0x0000020010ff7812 */ /* 0x000fc8000782c0ff */
[----:B------:R-:W-:Y:S01]  /*ceb0*/  FSEL R154, R154, RZ, P6 ;  /* 0x000000ff9a9a7208 */ /* 0x000fe20003000000 */
[----:B------:R0:W-:Y:S01]  /*cec0*/  STL [R1], R16 ;  /* 0x0000001001007387 */ /* 0x0001e20000100800 */
[----:B------:R-:W-:Y:S02]  /*ced0*/  FSEL R187, R187, -INF , P1 ;  /* 0xff800000bbbb7808 */ /* 0x000fe40000800000 */
[----:B------:R-:W-:Y:S01]  /*cee0*/  FSEL R190, R190, -INF , P0 ;  /* 0xff800000bebe7808 */ /* 0x000fe20000000000 */
[-C--:B------:R-:W-:Y:S01]  /*cef0*/  FFMA.FTZ R215, R168, R11.reuse, -R154 ;  /* 0x0000000ba8d77223 */ /* 0x080fe2000001089a */
[C---:B------:R-:W-:Y:S01]  /*cf00*/  LOP3.LUT P1, RZ, R16.reuse, 0x100, RZ, 0xc0, !PT ;  /* 0x0000010010ff7812 */ /* 0x040fe2000782c0ff */
[----:B------:R-:W-:Y:S01]  /*cf10*/  FMUL.FTZ R168, R203, R11 ;  /* 0x0000000bcba87220 */ /* 0x000fe20000410000 */
[----:B------:R-:W-:Y:S02]  /*cf20*/  LOP3.LUT P0, RZ, R16, 0x80, RZ, 0xc0, !PT ;  /* 0x0000008010ff7812 */ /* 0x000fe4000780c0ff */
[----:B0-----:R1:W5:Y:S04]  /*cf30*/  LDL.LU R16, [R1+0x5c] ;  /* 0x00005c0001107983 */ /* 0x0013680000300800 */
[----:B------:R-:W2:Y:S01]  /*cf40*/  LDL R203, [R1+0x4] ;  /* 0x0000040001cb7983 */ /* 0x000ea20000100800 */
[----:B------:R-:W-:-:S02]  /*cf50*/  ISETP.GT.AND P4, PT, R23, 0x1, PT ;  /* 0x000000011700780c */ /* 0x000fc40003f84270 */
[C---:B------:R-:W-:Y:S02]  /*cf60*/  ISETP.GT.AND P3, PT, R23.reuse, 0x8, PT ;  /* 0x000000081700780c */ /* 0x040fe40003f64270 */
[----:B------:R-:W-:Y:S02]  /*cf70*/  ISETP.GT.AND P2, PT, R23, 0x9, PT ;  /* 0x000000091700780c */ /* 0x000fe40003f44270 */
[----:B------:R-:W-:Y:S02]  /*cf80*/  FSEL R155, R155, -INF , P4 ;  /* 0xff8000009b9b7808 */ /* 0x000fe40002000000 */
[----:B------:R-:W-:Y:S02]  /*cf90*/  FSEL R158, R158, -INF , P3 ;  /* 0xff8000009e9e7808 */ /* 0x000fe40001800000 */
[----:B------:R-:W-:Y:S02]  /*cfa0*/  FSEL R159, R159, -INF , P2 ;  /* 0xff8000009f9f7808 */ /* 0x000fe40001000000 */
[----:B------:R-:W-:-:S02]  /*cfb0*/  ISETP.GT.AND P5, PT, R23, 0x10, PT ;  /* 0x000000101700780c */ /* 0x000fc40003fa4270 */
[C---:B------:R-:W-:Y:S02]  /*cfc0*/  ISETP.GT.AND P4, PT, R23.reuse, 0x11, PT ;  /* 0x000000111700780c */ /* 0x040fe40003f84270 */
[C---:B------:R-:W-:Y:S02]  /*cfd0*/  ISETP.GT.AND P3, PT, R23.reuse, 0x18, PT ;  /* 0x000000181700780c */ /* 0x040fe40003f64270 */
[----:B------:R-:W-:Y:S02]  /*cfe0*/  ISETP.GT.AND P2, PT, R23, 0x19, PT ;  /* 0x000000191700780c */ /* 0x000fe40003f44270 */
[----:B------:R-:W-:Y:S02]  /*cff0*/  FSEL R162, R162, -INF , P5 ;  /* 0xff800000a2a27808 */ /* 0x000fe40002800000 */
[----:B------:R-:W-:Y:S02]  /*d000*/  FSEL R163, R163, -INF , P4 ;  /* 0xff800000a3a37808 */ /* 0x000fe40002000000 */
[----:B------:R-:W-:-:S02]  /*d010*/  FSEL R166, R166, -INF , P3 ;  /* 0xff800000a6a67808 */ /* 0x000fc40001800000 */
[----:B------:R-:W-:Y:S02]  /*d020*/  FSEL R167, R167, -INF , P2 ;  /* 0xff800000a7a77808 */ /* 0x000fe40001000000 */
[C---:B------:R-:W-:Y:S02]  /*d030*/  ISETP.GT.AND P5, PT, R23.reuse, 0x20, PT ;  /* 0x000000201700780c */ /* 0x040fe40003fa4270 */
[C---:B------:R-:W-:Y:S02]  /*d040*/  ISETP.GT.AND P4, PT, R23.reuse, 0x21, PT ;  /* 0x000000211700780c */ /* 0x040fe40003f84270 */
[C---:B------:R-:W-:Y:S02]  /*d050*/  ISETP.GT.AND P3, PT, R23.reuse, 0x28, PT ;  /* 0x000000281700780c */ /* 0x040fe40003f64270 */
[----:B------:R-:W-:Y:S01]  /*d060*/  ISETP.GT.AND P2, PT, R23, 0x29, PT ;  /* 0x000000291700780c */ /* 0x000fe20003f44270 */
[----:B------:R-:W-:Y:S01]  /*d070*/  FFMA.FTZ R152, R152, R11, -R154 ;  /* 0x0000000b98987223 */ /* 0x000fe2000001089a */
[----:B------:R-:W-:-:S02]  /*d080*/  FSEL R170, R170, -INF , P5 ;  /* 0xff800000aaaa7808 */ /* 0x000fc40002800000 */
[----:B------:R-:W-:Y:S02]  /*d090*/  FSEL R171, R171, -INF , P4 ;  /* 0xff800000abab7808 */ /* 0x000fe40002000000 */
[----:B------:R-:W-:Y:S02]  /*d0a0*/  FSEL R174, R174, -INF , P3 ;  /* 0xff800000aeae7808 */ /* 0x000fe40001800000 */
[----:B------:R-:W-:Y:S02]  /*d0b0*/  FSEL R175, R175, -INF , P2 ;  /* 0xff800000afaf7808 */ /* 0x000fe40001000000 */
[C---:B------:R-:W-:Y:S02]  /*d0c0*/  ISETP.GT.AND P5, PT, R23.reuse, 0x30, PT ;  /* 0x000000301700780c */ /* 0x040fe40003fa4270 */
[C---:B------:R-:W-:Y:S02]  /*d0d0*/  ISETP.GT.AND P4, PT, R23.reuse, 0x31, PT ;  /* 0x000000311700780c */ /* 0x040fe40003f84270 */
[----:B------:R-:W-:-:S02]  /*d0e0*/  ISETP.GT.AND P3, PT, R23, 0x38, PT ;  /* 0x000000381700780c */ /* 0x000fc40003f64270 */
[----:B------:R-:W-:Y:S01]  /*d0f0*/  ISETP.GT.AND P2, PT, R23, 0x39, PT ;  /* 0x000000391700780c */ /* 0x000fe20003f44270 */
[----:B------:R-:W-:Y:S01]  /*d100*/  FFMA.FTZ R153, R153, R11, -R154 ;  /* 0x0000000b99997223 */ /* 0x000fe2000001089a */
[----:B------:R-:W-:Y:S01]  /*d110*/  FSEL R178, R178, -INF , P5 ;  /* 0xff800000b2b27808 */ /* 0x000fe20002800000 */
[----:B------:R-:W-:Y:S01]  /*d120*/  MUFU.EX2 R152, R152 ;  /* 0x0000009800987308 */ /* 0x000fe20000000800 */
[----:B------:R-:W-:Y:S02]  /*d130*/  FSEL R179, R179, -INF , P4 ;  /* 0xff800000b3b37808 */ /* 0x000fe40002000000 */
[----:B------:R-:W-:Y:S02]  /*d140*/  FSEL R182, R182, -INF , P3 ;  /* 0xff800000b6b67808 */ /* 0x000fe40001800000 */
[----:B------:R-:W-:Y:S02]  /*d150*/  FSEL R183, R183, -INF , P2 ;  /* 0xff800000b7b77808 */ /* 0x000fe40001000000 */
[C---:B------:R-:W-:Y:S01]  /*d160*/  ISETP.GT.AND P2, PT, R23.reuse, 0x50, PT ;  /* 0x000000501700780c */ /* 0x040fe20003f44270 */
[----:B------:R-:W0:Y:S01]  /*d170*/  MUFU.EX2 R168, R168 ;  /* 0x000000a800a87308 */ /* 0x000e220000000800 */
[----:B------:R-:W-:-:S02]  /*d180*/  ISETP.GT.AND P3, PT, R23, 0x51, PT ;  /* 0x000000511700780c */ /* 0x000fc40003f64270 */
[C---:B------:R-:W-:Y:S02]  /*d190*/  ISETP.GT.AND P4, PT, R23.reuse, 0x58, PT ;  /* 0x000000581700780c */ /* 0x040fe40003f84270 */
[C---:B------:R-:W-:Y:S02]  /*d1a0*/  ISETP.GT.AND P5, PT, R23.reuse, 0x59, PT ;  /* 0x000000591700780c */ /* 0x040fe40003fa4270 */
[----:B------:R-:W-:Y:S01]  /*d1b0*/  ISETP.GT.AND P6, PT, R23, 0x49, PT ;  /* 0x000000491700780c */ /* 0x000fe20003fc4270 */
[-CC-:B------:R-:W-:Y:S01]  /*d1c0*/  FFMA.FTZ R23, R156, R11.reuse, -R154.reuse ;  /* 0x0000000b9c177223 */ /* 0x180fe2000001089a */
[----:B------:R-:W3:Y:S01]  /*d1d0*/  MUFU.EX2 R153, R153 ;  /* 0x0000009900997308 */ /* 0x000ee20000000800 */
[-CC-:B------:R-:W-:Y:S01]  /*d1e0*/  FFMA.FTZ R157, R157, R11.reuse, -R154.reuse ;  /* 0x0000000b9d9d7223 */ /* 0x180fe2000001089a */
[-CC-:B------:R-:W-:Y:S01]  /*d1f0*/  FFMA.FTZ R160, R160, R11.reuse, -R154.reuse ;  /* 0x0000000ba0a07223 */ /* 0x180fe2000001089a */
[-CC-:B------:R-:W-:Y:S01]  /*d200*/  FFMA.FTZ R161, R161, R11.reuse, -R154.reuse ;  /* 0x0000000ba1a17223 */ /* 0x180fe2000001089a */
[-CC-:B------:R-:W-:Y:S01]  /*d210*/  FFMA.FTZ R164, R164, R11.reuse, -R154.reuse ;  /* 0x0000000ba4a47223 */ /* 0x180fe2000001089a */
[----:B------:R-:W-:-:S03]  /*d220*/  FFMA.FTZ R165, R165, R11, -R154 ;  /* 0x0000000ba5a57223 */ /* 0x000fc6000001089a */
        /* <DEDUP_REMOVED lines=15> */
[----:B------:R-:W-:-:S02]  /*d320*/  FFMA.FTZ R197, R197, R11, -R154 ;  /* 0x0000000bc5c57223 */ /* 0x000fc4000001089a */
[----:B------:R-:W1:Y:S01]  /*d330*/  MUFU.EX2 R154, R157 ;  /* 0x0000009d009a7308 */ /* 0x000e620000000800 */
[----:B0-----:R-:W-:-:S04]  /*d340*/  FFMA.FTZ R3, R168, R3, R152 ;  /* 0x00000003a8037223 */ /* 0x001fc80000010098 */
[----:B---3--:R-:W-:-:S04]  /*d350*/  FADD.FTZ R3, R153, R3 ;  /* 0x0000000399037221 */ /* 0x008fc80000010000 */
[----:B----4-:R-:W-:-:S04]  /*d360*/  FADD.FTZ R3, R23, R3 ;  /* 0x0000000317037221 */ /* 0x010fc80000010000 */
[C---:B-1----:R-:W-:Y:S01]  /*d370*/  FADD.FTZ R3, R154.reuse, R3 ;  /* 0x000000039a037221 */ /* 0x042fe20000010000 */
[----:B------:R-:W-:Y:S02]  /*d380*/  F2FP.F16.F32.PACK_AB R154, R154, R23 ;  /* 0x000000179a9a723e */ /* 0x000fe400000000ff */
        /* <DEDUP_REMOVED lines=27> */
[----:B------:R-:W-:-:S04]  /*d540*/  FMNMX.FTZ R23, R198, R23, !PT ;  /* 0x00000017c6177209 */ /* 0x000fc80007810000 */
[----:B------:R-:W-:Y:S02]  /*d550*/  FMNMX.FTZ R23, R199, R23, !PT ;  /* 0x00000017c7177209 */ /* 0x000fe40007810000 */
[----:B------:R-:W-:-:S03]  /*d560*/  F2FP.F16.F32.PACK_AB R152, R153, R152 ;  /* 0x000000989998723e */ /* 0x000fc600000000ff */
[----:B------:R-:W0:Y:S02]  /*d570*/  SHFL.BFLY PT, R153, R23, 0x2, 0x1f ;  /* 0x0c401f0017997f89 */ /* 0x000e2400000e0000 */
[----:B0-----:R-:W-:-:S05]  /*d580*/  FMNMX.FTZ R23, R23, R153, !PT ;  /* 0x0000009917177209 */ /* 0x001fca0007810000 */
[----:B------:R-:W0:Y:S02]  /*d590*/  SHFL.BFLY PT, R153, R23, 0x1, 0x1f ;  /* 0x0c201f0017997f89 */ /* 0x000e2400000e0000 */
[----:B0-----:R-:W-:-:S04]  /*d5a0*/  FMNMX.FTZ R23, R23, R153, !PT ;  /* 0x0000009917177209 */ /* 0x001fc80007810000 */
[C---:B------:R-:W-:Y:S01]  /*d5b0*/  FSETP.NEU.FTZ.AND P2, PT, R23.reuse, -INF , PT ;  /* 0xff8000001700780b */ /* 0x040fe20003f5d000 */
[----:B------:R-:W-:-:S03]  /*d5c0*/  FMUL.FTZ R172, R23, R11 ;  /* 0x0000000b17ac7220 */ /* 0x000fc60000410000 */
[----:B------:R-:W-:Y:S02]  /*d5d0*/  FSEL R153, R23, RZ, P2 ;  /* 0x000000ff17997208 */ /* 0x000fe40001000000 */
[----:B------:R-:W-:-:S03]  /*d5e0*/  FSEL R172, R172, RZ, P2 ;  /* 0x000000ffacac7208 */ /* 0x000fc60001000000 */
[----:B------:R-:W-:Y:S02]  /*d5f0*/  FADD.FTZ R153, -R153, R202 ;  /* 0x000000ca99997221 */ /* 0x000fe40000010100 */
[-CC-:B------:R-:W-:Y:S01]  /*d600*/  FFMA.FTZ R202, R155, R11.reuse, -R172.reuse ;  /* 0x0000000b9bca7223 */ /* 0x180fe200000108ac */
[-CC-:B------:R-:W-:Y:S01]  /*d610*/  FFMA.FTZ R155, R158, R11.reuse, -R172.reuse ;  /* 0x0000000b9e9b7223 */ /* 0x180fe200000108ac */
[-CC-:B------:R-:W-:Y:S01]  /*d620*/  FFMA.FTZ R193, R193, R11.reuse, -R172.reuse ;  /* 0x0000000bc1c17223 */ /* 0x180fe200000108ac */
[-C--:B------:R-:W-:Y:S01]  /*d630*/  FMUL.FTZ R153, R153, R11.reuse ;  /* 0x0000000b99997220 */ /* 0x080fe20000410000 */
[----:B--2---:R-:W-:Y:S02]  /*d640*/  IMAD R158, R2, 0xc00, R203 ;  /* 0x00000c00029e7824 */ /* 0x004fe400078e02cb */
[----:B------:R-:W0:Y:S01]  /*d650*/  S2R R203, SR_TID.X ;  /* 0x0000000000cb7919 */ /* 0x000e220000002100 */
        /* <DEDUP_REMOVED lines=22> */
[----:B------:R-:W1:Y:S01]  /*d7c0*/  MUFU.EX2 R172, R153 ;  /* 0x0000009900ac7308 */ /* 0x000e620000000800 */
[----:B------:R-:W-:-:S02]  /*d7d0*/  IMAD.MOV.U32 R159, RZ, RZ, 0x40000040 ;  /* 0x40000040ff9f7424 */ /* 0x000fc400078e00ff */
        /* <DEDUP_REMOVED lines=64> */
[----:B------:R-:W-:Y:S01]  /*dbe0*/  R2UR UR7, R159 ;  /* 0x000000009f0772ca */ /* 0x000fe200000e0000 */
[----:B------:R-:W-:Y:S01]  /*dbf0*/  @!P1 VIADD R159, R201, 0x32440 ;  /* 0x00032440c99f9836 */ /* 0x000fe20000000000 */
[----:B0-----:R-:W-:Y:S01]  /*dc00*/  SHF.R.U32.HI R168, RZ, 0x7, R203 ;  /* 0x00000007ffa87819 */ /* 0x001fe200000116cb */
[----:B-1----:R-:W-:Y:S01]  /*dc10*/  FFMA.FTZ R0, R172, R0, R193 ;  /* 0x00000000ac007223 */ /* 0x002fe200000100c1 */
        /* <DEDUP_REMOVED lines=64> */
[----:B------:R-:W-:-:S02]  /*e020*/  IADD3 R172, -R168, 0xb, RZ ;  /* 0x0000000ba8ac7810 */ /* 0x000fc40007ffe1ff */
[----:B------:R-:W-:-:S03]  /*e030*/  @!P1 PRMT R159, RZ, 0x654, R159 ;  /* 0x00000654ff9f9816 */ /* 0x000fc6000000009f */
[----:B------:R1:W-:Y:S06]  /*e040*/  BAR.ARV R172, 0x100 ;  /* 0x000400ac0000751d */ /* 0x0003ec0000002000 */
[----:B------:R0:W-:Y:S01]  /*e050*/  @!P1 SYNCS.ARRIVE.TRANS64.RED.A1T0 RZ, [R159+URZ], RZ ;  /* 0x000000ff9fff99a7 */ /* 0x0001e2000810043f */
[----:B------:R-:W2:Y:S01]  /*e060*/  MUFU.EX2 R153, R202 ;  /* 0x000000ca00997308 */ /* 0x000ea20000000800 */
[----:B0-----:R-:W-:-:S07]  /*e070*/  VIADD R159, R168, 0x8 ;  /* 0x00000008a89f7836 */ /* 0x001fce0000000000 */
[----:B------:R-:W0:Y:S01]  /*e080*/  MUFU.EX2 R155, R155 ;  /* 0x0000009b009b7308 */ /* 0x000e220000000800 */
[----:B------:R-:W-:Y:S01]  /*e090*/  R2UR UR6, R158 ;  /* 0x000000009e0672ca */ /* 0x000fe200000e0000 */
[----:B------:R-:W3:Y:S01]  /*e0a0*/  LDL R168, [R1+0x14] ;  /* 0x0000140001a87983 */ /* 0x000ee20000100800 */
[----:B------:R4:W-:Y:S06]  /*e0b0*/  BAR.SYNC.DEFER_BLOCKING R159, 0x100 ;  /* 0x0004009f0000751d */ /* 0x0009ec0000010000 */
[----:B------:R-:W1:Y:S01]  /*e0c0*/  MUFU.EX2 R157, R157 ;  /* 0x0000009d009d7308 */ /* 0x000e620000000800 */
[C---:B--2---:R-:W-:Y:S01]  /*e0d0*/  FADD.FTZ R0, R153.reuse, R0 ;  /* 0x0000000099007221 */ /* 0x044fe20000010000 */
[----:B------:R-:W-:-:S03]  /*e0e0*/  F2FP.F16.F32.PACK_AB R153, R153, R193 ;  /* 0x000000c19999723e */ /* 0x000fc600000000ff */
[----:B0-----:R-:W-:Y:S01]  /*e0f0*/  FADD.FTZ R0, R155, R0 ;  /* 0x000000009b007221 */ /* 0x001fe20000010000 */
[----:B-1----:R-:W-:-:S04]  /*e100*/  F2FP.F16.F32.PACK_AB R155, R157, R155 ;  /* 0x0000009b9d9b723e */ /* 0x002fc800000000ff */
[----:B------:R-:W-:-:S06]  /*e110*/  WARPGROUP.ARRIVE ;  /* 0x00000000000079c5 */ /* 0x000fcc0000000000 */
[----:B------:R-:W-:Y:S01]  /*e120*/  HGMMA.64x256x16.F32 R24, R152, gdesc[UR4].tnspB, R24, gsb0 ;  /* 0x43e0000498187df0 */ /* 0x000fe20008000818 */
[----:B------:R-:W0:Y:S08]  /*e130*/  MUFU.EX2 R160, R160 ;  /* 0x000000a000a07308 */ /* 0x000e300000000800 */
[----:B------:R-:W1:Y:S08]  /*e140*/  MUFU.EX2 R161, R161 ;  /* 0x000000a100a17308 */ /* 0x000e700000000800 */
[----:B------:R-:W-:Y:S08]  /*e150*/  MUFU.EX2 R165, R165 ;  /* 0x000000a500a57308 */ /* 0x000ff00000000800 */
[----:B------:R-:W-:Y:S08]  /*e160*/  MUFU.EX2 R162, R162 ;  /* 0x000000a200a27308 */ /* 0x000ff00000000800 */
[----:B------:R-:W2:Y:S08]  /*e170*/  MUFU.EX2 R163, R163 ;  /* 0x000000a300a37308 */ /* 0x000eb00000000800 */
[----:B------:R-:W-:Y:S08]  /*e180*/  MUFU.EX2 R166, R166 ;  /* 0x000000a600a67308 */ /* 0x000ff00000000800 */
[----:B------:R-:W4:Y:S01]  /*e190*/  MUFU.EX2 R167, R167 ;  /* 0x000000a700a77308 */ /* 0x000f220000000800 */
[----:B0-----:R-:W-:-:S04]  /*e1a0*/  FADD.FTZ R3, R160, R3 ;  /* 0x00000003a0037221 */ /* 0x001fc80000010000 */
[----:B-1----:R-:W-:-:S03]  /*e1b0*/  FADD.FTZ R3, R161, R3 ;  /* 0x00000003a1037221 */ /* 0x002fc60000010000 */
[----:B------:R-:W-:Y:S08]  /*e1c0*/  MUFU.EX2 R215, R215 ;  /* 0x000000d700d77308 */ /* 0x000ff00000000800 */
[----:B------:R-:W-:Y:S08]  /*e1d0*/  MUFU.EX2 R169, R169 ;  /* 0x000000a900a97308 */ /* 0x000ff00000000800 */
[----:B------:R-:W-:Y:S01]  /*e1e0*/  MUFU.EX2 R173, R173 ;  /* 0x000000ad00ad7308 */ /* 0x000fe20000000800 */
[----:B------:R-:W-:-:S07]  /*e1f0*/  WARPGROUP.DEPBAR.LE gsb0, 0x0 ;  /* 0x00008000000079c5 */ /* 0x000fce0000010000 */
[----:B------:R-:W0:Y:S01]  /*e200*/  MUFU.EX2 R154, R164 ;  /* 0x000000a4009a7308 */ /* 0x000e220000000800 */
[----:B------:R-:W-:Y:S01]  /*e210*/  VIADD R152, R158, 0x80 ;  /* 0x000000809e987836 */ /* 0x000fe20000000000 */
[----:B------:R-:W-:-:S04]  /*e220*/  MOV R153, 0x40000040 ;  /* 0x4000004000997802 */ /* 0x000fc80000000f00 */
[----:B------:R-:W-:Y:S02]  /*e230*/  R2UR UR6, R152 ;  /* 0x00000000980672ca */ /* 0x000fe400000e0000 */
[----:B------:R-:W-:Y:S02]  /*e240*/  R2UR UR7, R153 ;  /* 0x00000000990772ca */ /* 0x000fe400000e0000 */
[----:B------:R-:W-:Y:S02]  /*e250*/  F2FP.F16.F32.PACK_AB R152, R161, R160 ;  /* 0x000000a0a198723e */ /* 0x000fe400000000ff */
[----:B--2---:R-:W-:Y:S02]  /*e260*/  F2FP.F16.F32.PACK_AB R153, R163, R162 ;  /* 0x000000a2a399723e */ /* 0x004fe400000000ff */
[----:B----4-:R-:W-:Y:S01]  /*e270*/  F2FP.F16.F32.PACK_AB R155, R167, R166 ;  /* 0x000000a6a79b723e */ /* 0x010fe200000000ff */
[----:B0-----:R-:W-:Y:S01]  /*e280*/  FADD.FTZ R3, R154, R3 ;  /* 0x000000039a037221 */ /* 0x001fe20000010000 */
[----:B------:R-:W-:-:S04]  /*e290*/  F2FP.F16.F32.PACK_AB R154, R165, R154 ;  /* 0x0000009aa59a723e */ /* 0x000fc800000000ff */
[----:B------:R-:W-:-:S06]  /*e2a0*/  WARPGROUP.ARRIVE ;  /* 0x00000000000079c5 */ /* 0x000fcc0000000000 */
[----:B------:R-:W-:Y:S01]  /*e2b0*/  HGMMA.64x256x16.F32 R24, R152, gdesc[UR4].tnspB, R24, gsb0 ;  /* 0x43e0000498187df0 */ /* 0x000fe20008000818 */
[----:B------:R-:W-:Y:S01]  /*e2c0*/  MUFU.EX2 R170, R170 ;  /* 0x000000aa00aa7308 */ /* 0x000fe20000000800 */
[----:B------:R-:W-:-:S07]  /*e2d0*/  FADD.FTZ R3, R165, R3 ;  /* 0x00000003a5037221 */ /* 0x000fce0000010000 */
[----:B------:R-:W0:Y:S08]  /*e2e0*/  MUFU.EX2 R171, R171 ;  /* 0x000000ab00ab7308 */ /* 0x000e300000000800 */
[----:B------:R-:W-:Y:S08]  /*e2f0*/  MUFU.EX2 R174, R174 ;  /* 0x000000ae00ae7308 */ /* 0x000ff00000000800 */
[----:B------:R-:W1:Y:S01]  /*e300*/  MUFU.EX2 R175, R175 ;  /* 0x000000af00af7308 */ /* 0x000e620000000800 */
[----:B------:R-:W-:-:S04]  /*e310*/  FADD.FTZ R3, R215, R3 ;  /* 0x00000003d7037221 */ /* 0x000fc80000010000 */
[----:B------:R-:W-:-:S03]  /*e320*/  FADD.FTZ R3, R169, R3 ;  /* 0x00000003a9037221 */ /* 0x000fc60000010000 */
[----:B------:R-:W-:Y:S08]  /*e330*/  MUFU.EX2 R176, R176 ;  /* 0x000000b000b07308 */ /* 0x000ff00000000800 */
[----:B------:R-:W-:Y:S08]  /*e340*/  MUFU.EX2 R177, R177 ;  /* 0x000000b100b17308 */ /* 0x000ff00000000800 */
[----:B------:R-:W-:Y:S08]  /*e350*/  MUFU.EX2 R181, R181 ;  /* 0x000000b500b57308 */ /* 0x000ff00000000800 */
[----:B------:R-:W-:Y:S08]  /*e360*/  MUFU.EX2 R178, R178 ;  /* 0x000000b200b27308 */ /* 0x000ff00000000800 */
[----:B------:R-:W-:Y:S08]  /*e370*/  MUFU.EX2 R179, R179 ;  /* 0x000000b300b37308 */ /* 0x000ff00000000800 */
[----:B------:R-:W-:Y:S01]  /*e380*/  MUFU.EX2 R182, R182 ;  /* 0x000000b600b67308 */ /* 0x000fe20000000800 */
[----:B------:R-:W-:-:S07]  /*e390*/  WARPGROUP.DEPBAR.LE gsb0, 0x0 ;  /* 0x00008000000079c5 */ /* 0x000fce0000010000 */
[----:B------:R-:W2:Y:S01]  /*e3a0*/  MUFU.EX2 R154, R156 ;  /* 0x0000009c009a7308 */ /* 0x000ea20000000800 */
[----:B------:R-:W-:Y:S02]  /*e3b0*/  VIADD R152, R158, 0x100 ;  /* 0x000001009e987836 */ /* 0x000fe40000000000 */
[----:B------:R-:W-:-:S03]  /*e3c0*/  IMAD.MOV.U32 R153, RZ, RZ, 0x40000040 ;  /* 0x40000040ff997424 */ /* 0x000fc600078e00ff */
[----:B------:R-:W-:Y:S02]  /*e3d0*/  R2UR UR6, R152 ;  /* 0x00000000980672ca */ /* 0x000fe400000e0000 */
[----:B------:R-:W-:Y:S02]  /*e3e0*/  R2UR UR7, R153 ;  /* 0x00000000990772ca */ /* 0x000fe400000e0000 */
[----:B------:R-:W-:Y:S02]  /*e3f0*/  F2FP.F16.F32.PACK_AB R152, R169, R215 ;  /* 0x000000d7a998723e */ /* 0x000fe400000000ff */
[----:B0-----:R-:W-:Y:S02]  /*e400*/  F2FP.F16.F32.PACK_AB R153, R171, R170 ;  /* 0x000000aaab99723e */ /* 0x001fe400000000ff */
[----:B-1----:R-:W-:Y:S01]  /*e410*/  F2FP.F16.F32.PACK_AB R155, R175, R174 ;  /* 0x000000aeaf9b723e */ /* 0x002fe200000000ff */
[----:B--2---:R-:W-:Y:S01]  /*e420*/  FADD.FTZ R3, R154, R3 ;  /* 0x000000039a037221 */ /* 0x004fe20000010000 */
[----:B------:R-:W-:-:S04]  /*e430*/  F2FP.F16.F32.PACK_AB R154, R173, R154 ;  /* 0x0000009aad9a723e */ /* 0x000fc800000000ff */
[----:B------:R-:W-:-:S06]  /*e440*/  WARPGROUP.ARRIVE ;  /* 0x00000000000079c5 */ /* 0x000fcc0000000000 */
[----:B------:R-:W-:Y:S01]  /*e450*/  HGMMA.64x256x16.F32 R24, R152, gdesc[UR4].tnspB, R24, gsb0 ;  /* 0x43e0000498187df0 */ /* 0x000fe20008000818 */
[----:B------:R-:W0:Y:S01]  /*e460*/  MUFU.EX2 R183, R183 ;  /* 0x000000b700b77308 */ /* 0x000e220000000800 */
[----:B------:R-:W-:-:S04]  /*e470*/  FADD.FTZ R3, R173, R3 ;  /* 0x00000003ad037221 */ /* 0x000fc80000010000 */
[----:B------:R-:W-:-:S04]  /*e480*/  FADD.FTZ R3, R176, R3 ;  /* 0x00000003b0037221 */ /* 0x000fc80000010000 */
[----:B------:R-:W-:Y:S01]  /*e490*/  FADD.FTZ R3, R177, R3 ;  /* 0x00000003b1037221 */ /* 0x000fe20000010000 */
[----:B------:R-:W-:Y:S08]  /*e4a0*/  MUFU.EX2 R184, R184 ;  /* 0x000000b800b87308 */ /* 0x000ff00000000800 */
[----:B------:R-:W-:Y:S08]  /*e4b0*/  MUFU.EX2 R185, R185 ;  /* 0x000000b900b97308 */ /* 0x000ff00000000800 */
[----:B------:R-:W-:Y:S08]  /*e4c0*/  MUFU.EX2 R189, R189 ;  /* 0x000000bd00bd7308 */ /* 0x000ff00000000800 */
[----:B------:R-:W-:Y:S08]  /*e4d0*/  MUFU.EX2 R186, R186 ;  /* 0x000000ba00ba7308 */ /* 0x000ff00000000800 */
[----:B------:R-:W-:Y:S08]  /*e4e0*/  MUFU.EX2 R187, R187 ;  /* 0x000000bb00bb7308 */ /* 0x000ff00000000800 */
[----:B------:R-:W-:Y:S08]  /*e4f0*/  MUFU.EX2 R190, R190 ;  /* 0x000000be00be7308 */ /* 0x000ff00000000800 */
[----:B------:R-:W-:Y:S01]  /*e500*/  MUFU.EX2 R191, R191 ;  /* 0x000000bf00bf7308 */ /* 0x000fe20000000800 */
[----:B------:R-:W-:-:S07]  /*e510*/  WARPGROUP.DEPBAR.LE gsb0, 0x0 ;  /* 0x00008000000079c5 */ /* 0x000fce0000010000 */
[----:B------:R-:W1:Y:S01]  /*e520*/  MUFU.EX2 R154, R180 ;  /* 0x000000b4009a7308 */ /* 0x000e620000000800 */
[----:B------:R-:W-:Y:S02]  /*e530*/  VIADD R152, R158, 0x180 ;  /* 0x000001809e987836 */ /* 0x000fe40000000000 */
[----:B------:R-:W-:-:S03]  /*e540*/  IMAD.MOV.U32 R153, RZ, RZ, 0x40000040 ;  /* 0x40000040ff997424 */ /* 0x000fc600078e00ff */
[----:B------:R-:W-:Y:S02]  /*e550*/  R2UR UR6, R152 ;  /* 0x00000000980672ca */ /* 0x000fe400000e0000 */
[----:B------:R-:W-:Y:S02]  /*e560*/  R2UR UR7, R153 ;  /* 0x00000000990772ca */ /* 0x000fe400000e0000 */
[----:B------:R-:W-:Y:S02]  /*e570*/  F2FP.F16.F32.PACK_AB R152, R177, R176 ;  /* 0x000000b0b198723e */ /* 0x000fe400000000ff */
[----:B------:R-:W-:Y:S02]  /*e580*/  F2FP.F16.F32.PACK_AB R153, R179, R178 ;  /* 0x000000b2b399723e */ /* 0x000fe400000000ff */
[----:B0-----:R-:W-:Y:S01]  /*e590*/  F2FP.F16.F32.PACK_AB R155, R183, R182 ;  /* 0x000000b6b79b723e */ /* 0x001fe200000000ff */
[----:B-1----:R-:W-:Y:S01]  /*e5a0*/  FADD.FTZ R3, R154, R3 ;  /* 0x000000039a037221 */ /* 0x002fe20000010000 */
[----:B------:R-:W-:-:S04]  /*e5b0*/  F2FP.F16.F32.PACK_AB R154, R181, R154 ;  /* 0x0000009ab59a723e */ /* 0x000fc800000000ff */
[----:B------:R-:W-:-:S06]  /*e5c0*/  WARPGROUP.ARRIVE ;  /* 0x00000000000079c5 */ /* 0x000fcc0000000000 */
[----:B------:R-:W-:Y:S01]  /*e5d0*/  HGMMA.64x256x16.F32 R24, R152, gdesc[UR4].tnspB, R24, gsb0 ;  /* 0x43e0000498187df0 */ /* 0x000fe20008000818 */
        /* <DEDUP_REMOVED lines=8> */
[----:B------:R-:W-:Y:S01]  /*e660*/  MUFU.EX2 R199, R199 ;  /* 0x000000c700c77308 */ /* 0x000fe20000000800 */
[----:B------:R-:W-:Y:S01]  /*e670*/  IMAD.MOV.U32 R159, RZ, RZ, 0x40000040 ;  /* 0x40000040ff9f7424 */ /* 0x000fe200078e00ff */
[----:B------:R-:W-:-:S06]  /*e680*/  WARPGROUP.DEPBAR.LE gsb0, 0x0 ;  /* 0x00008000000079c5 */ /* 0x000fcc0000010000 */
[----:B------:R-:W0:Y:S01]  /*e690*/  MUFU.EX2 R154, R188 ;  /* 0x000000bc009a7308 */ /* 0x000e220000000800 */
[----:B------:R-:W-:Y:S02]  /*e6a0*/  VIADD R152, R158, 0x200 ;  /* 0x000002009e987836 */ /* 0x000fe40000000000 */
[----:B------:R-:W-:-:S03]  /*e6b0*/  IMAD.MOV.U32 R153, RZ, RZ, 0x40000040 ;  /* 0x40000040ff997424 */ /* 0x000fc600078e00ff */
[----:B------:R-:W-:Y:S02]  /*e6c0*/  R2UR UR6, R152 ;  /* 0x00000000980672ca */ /* 0x000fe400000e0000 */
[----:B------:R-:W-:Y:S02]  /*e6d0*/  R2UR UR7, R153 ;  /* 0x00000000990772ca */ /* 0x000fe400000e0000 */
[----:B------:R-:W-:Y:S02]  /*e6e0*/  F2FP.F16.F32.PACK_AB R152, R185, R184 ;  /* 0x000000b8b998723e */ /* 0x000fe400000000ff */
[----:B------:R-:W-:Y:S02]  /*e6f0*/  F2FP.F16.F32.PACK_AB R153, R187, R186 ;  /* 0x000000babb99723e */ /* 0x000fe400000000ff */
[----:B------:R-:W-:Y:S01]  /*e700*/  F2FP.F16.F32.PACK_AB R155, R191, R190 ;  /* 0x000000bebf9b723e */ /* 0x000fe200000000ff */
[----:B0-----:R-:W-:Y:S01]  /*e710*/  FADD.FTZ R3, R154, R3 ;  /* 0x000000039a037221 */ /* 0x001fe20000010000 */
[----:B------:R-:W-:-:S04]  /*e720*/  F2FP.F16.F32.PACK_AB R154, R189, R154 ;  /* 0x0000009abd9a723e */ /* 0x000fc800000000ff */
[----:B------:R-:W-:-:S06]  /*e730*/  WARPGROUP.ARRIVE ;  /* 0x00000000000079c5 */ /* 0x000fcc0000000000 */
[----:B------:R-:W-:Y:S01]  /*e740*/  HGMMA.64x256x16.F32 R24, R152, gdesc[UR4].tnspB, R24, gsb0 ;  /* 0x43e0000498187df0 */ /* 0x000fe20008000818 */
[----:B------:R-:W-:Y:S01]  /*e750*/  FADD.FTZ R3, R189, R3 ;  /* 0x00000003bd037221 */ /* 0x000fe20000010000 */
[----:B------:R-:W-:Y:S01]  /*e760*/  VIADD R158, R158, 0x280 ;  /* 0x000002809e9e7836 */ /* 0x000fe20000000000 */
[----:B------:R-:W-:-:S04]  /*e770*/  R2UR UR7, R159 ;  /* 0x000000009f0772ca */ /* 0x000fc800000e0000 */
[----:B------:R-:W-:Y:S01]  /*e780*/  R2UR UR6, R158 ;  /* 0x000000009e0672ca */ /* 0x000fe200000e0000 */
        /* <DEDUP_REMOVED lines=16> */
[----:B---3--:R-:W-:-:S03]  /*e890*/  ISETP.GT.AND P2, PT, R200, R168, PT ;  /* 0x000000a8c800720c */ /* 0x008fc60003f44270 */
[----:B------:R-:W-:Y:S01]  /*e8a0*/  FADD.FTZ R191, R191, R190 ;  /* 0x000000bebfbf7221 */ /* 0x000fe20000010000 */
[----:B------:R-:W-:Y:S01]  /*e8b0*/  @!P1 IADD3 R201, R201, 0x32460, RZ ;  /* 0x00032460c9c99810 */ /* 0x000fe20007ffe0ff */
[----:B------:R-:W-:Y:S02]  /*e8c0*/  WARPGROUP.DEPBAR.LE gsb0, 0x0 ;  /* 0x00008000000079c5 */ /* 0x000fe40000010000 */
[----:B------:R-:W0:Y:S08]  /*e8d0*/  MUFU.EX2 R152, R192 ;  /* 0x000000c000987308 */ /* 0x000e300000000800 */
[----:B------:R-:W1:Y:S01]  /*e8e0*/  MUFU.EX2 R154, R196 ;  /* 0x000000c4009a7308 */ /* 0x000e620000000800 */
[----:B0-----:R-:W-:-:S04]  /*e8f0*/  FADD.FTZ R3, R152, R3 ;  /* 0x0000000398037221 */ /* 0x001fc80000010000 */
[C---:B------:R-:W-:Y:S01]  /*e900*/  FADD.FTZ R3, R214.reuse, R3 ;  /* 0x00000003d6037221 */ /* 0x040fe20000010000 */
[----:B------:R-:W-:Y:S02]  /*e910*/  F2FP.F16.F32.PACK_AB R152, R214, R152 ;  /* 0x00000098d698723e */ /* 0x000fe400000000ff */
[----:B------:R-:W-:Y:S01]  /*e920*/  F2FP.F16.F32.PACK_AB R153, R195, R194 ;  /* 0x000000c2c399723e */ /* 0x000fe200000000ff */
[----:B-1----:R-:W-:Y:S01]  /*e930*/  FADD.FTZ R3, R154, R3 ;  /* 0x000000039a037221 */ /* 0x002fe20000010000 */
[----:B------:R-:W-:Y:S02]  /*e940*/  F2FP.F16.F32.PACK_AB R154, R197, R154 ;  /* 0x0000009ac59a723e */ /* 0x000fe400000000ff */
[----:B------:R-:W-:-:S04]  /*e950*/  F2FP.F16.F32.PACK_AB R155, R199, R198 ;  /* 0x000000c6c79b723e */ /* 0x000fc800000000ff */
[----:B------:R-:W-:-:S06]  /*e960*/  WARPGROUP.ARRIVE ;  /* 0x00000000000079c5 */ /* 0x000fcc0000000000 */
[----:B------:R-:W-:Y:S01]  /*e970*/  HGMMA.64x256x16.F32 R24, R152, gdesc[UR4].tnspB, R24, gsb0 ;  /* 0x43e0000498187df0 */ /* 0x000fe20008000818 */
[----:B------:R-:W-:Y:S01]  /*e980*/  FADD.FTZ R194, R194, R191 ;  /* 0x000000bfc2c27221 */ /* 0x000fe20000010000 */
[----:B------:R-:W-:-:S03]  /*e990*/  @!P1 PRMT R201, RZ, 0x654, R201 ;  /* 0x00000654ffc99816 */ /* 0x000fc600000000c9 */
[----:B------:R-:W-:-:S04]  /*e9a0*/  FADD.FTZ R195, R195, R194 ;  /* 0x000000c2c3c37221 */ /* 0x000fc80000010000 */
[----:B------:R-:W-:Y:S01]  /*e9b0*/  FADD.FTZ R0, R198, R195 ;  /* 0x000000c3c6007221 */ /* 0x000fe20000010000 */
[----:B------:R-:W-:Y:S01]  /*e9c0*/  FADD.FTZ R3, R197, R3 ;  /* 0x00000003c5037221 */ /* 0x000fe20000010000 */
[----:B------:R-:W-:Y:S02]  /*e9d0*/  VIADD R200, R200, 0xffffffff ;  /* 0xffffffffc8c87836 */ /* 0x000fe40000000000 */
[----:B------:R-:W-:Y:S01]  /*e9e0*/  FADD.FTZ R0, R199, R0 ;  /* 0x00000000c7007221 */ /* 0x000fe20000010000 */
[----:B------:R-:W-:Y:S02]  /*e9f0*/  IMAD.MOV.U32 R202, RZ, RZ, R23 ;  /* 0x000000ffffca7224 */ /* 0x000fe400078e0017 */
[----:B------:R-:W-:Y:S01]  /*ea00*/  IMAD.MOV.U32 R203, RZ, RZ, R10 ;  /* 0x000000ffffcb7224 */ /* 0x000fe200078e000a */
[----:B------:R-:W-:Y:S02]  /*ea10*/  WARPGROUP.DEPBAR.LE gsb0, 0x0 ;  /* 0x00008000000079c5 */ /* 0x000fe40000010000 */
[----:B------:R1:W-:Y:S01]  /*ea20*/  @!P1 SYNCS.ARRIVE.TRANS64.RED.A1T0 RZ, [R201+URZ], RZ ;  /* 0x000000ffc9ff99a7 */ /* 0x0003e2000810043f */
[----:B------:R-:W-:Y:S05]  /*ea30*/  @P2 BRA `(.L_x_11676) ;  /* 0xffffffd0002c2947 */ /* 0x000fea000383ffff */
[----:B------:R-:W-:-:S07]  /*ea40*/  IMAD.MOV.U32 R214, RZ, RZ, R200 ;  /* 0x000000ffffd67224 */ /* 0x000fce00078e00c8 */
.L_x_11666:
[----:B------:R-:W-:-:S13]  /*ea50*/  ISETP.GE.AND P2, PT, R214, RZ, PT ;  /* 0x000000ffd600720c */ /* 0x000fda0003f46270 */
[----:B------:R-:W-:Y:S05]  /*ea60*/  @!P2 BRA `(.L_x_11677) ;  /* 0x0000002400e4a947 */ /* 0x000fea0003800000 */
[----:B-1----:R-:W-:Y:S02]  /*ea70*/  IMAD.MOV.U32 R201, RZ, RZ, R23 ;  /* 0x000000ffffc97224 */ /* 0x002fe400078e0017 */
[----:B------:R-:W-:-:S07]  /*ea80*/  IMAD.MOV.U32 R202, RZ, RZ, R10 ;  /* 0x000000ffffca7224 */ /* 0x000fce00078e000a */
.L_x_11687:
        /* <DEDUP_REMOVED lines=8> */
.L_x_11678:
[----:B------:R-:W-:Y:S01]  /*eb10*/  IMAD R215, R2, 0x8, R17 ;  /* 0x0000000802d77824 */ /* 0x000fe200078e0211 */
[----:B------:R-:W-:-:S04]  /*eb20*/  SHF.L.U32 R10, R19, 0x1f, RZ ;  /* 0x0000001f130a7819 */ /* 0x000fc800000006ff */
[----:B------:R1:W2:Y:S01]  /*eb30*/  SYNCS.PHASECHK.TRANS64.TRYWAIT P2, [R215+URZ+0x32430], R10 ;  /* 0x0324300ad70075a7 */ /* 0x0002a2000804017f */
[----:B------:R-:W-:Y:S05]  /*eb40*/  @!P0 BRA `(.L_x_11679) ;  /* 0x0000000000048947 */ /* 0x000fea0003800000 */
[----:B------:R-:W-:Y:S01]  /*eb50*/  BPT.TRAP 0x1 ;  /* 0x000000040000795c */ /* 0x000fe20000300000 */
.L_x_11679:
[----:B------:R-:W3:Y:S01]  /*eb60*/  LDL R11, [R1+0x8] ;  /* 0x00000800010b7983 */ /* 0x000ee20000100800 */
[----:B------:R-:W-:Y:S01]  /*eb70*/  MOV R157, 0x40000040 ;  /* 0x40000040009d7802 */ /* 0x000fe20000000f00 */
[----:B---3--:R-:W-:Y:S01]  /*eb80*/  IMAD R156, R2, 0x300, R11 ;  /* 0x00000300029c7824 */ /* 0x008fe200078e020b */
[----:B--2---:R-:W-:Y:S06]  /*eb90*/  @P2 BRA `(.L_x_11680) ;  /* 0x0000000000082947 */ /* 0x004fec0003800000 */
[----:B------:R-:W2:Y:S02]  /*eba0*/  SYNCS.PHASECHK.TRANS64.TRYWAIT P2, [R215+URZ+0x32430], R10 ;  /* 0x0324300ad70075a7 */ /* 0x000ea4000804017f */
[----:B--2---:R-:W-:Y:S05]  /*ebb0*/  @!P2 BRA `(.L_x_11681) ;  /* 0x000000c400bca947 */ /* 0x004fea0003800000 */
.L_x_11680:
[----:B------:R-:W-:Y:S05]  /*ebc0*/  WARPSYNC.ALL ;  /* 0x0000000000007948 */ /* 0x000fea0003800000 */
[C---:B------:R-:W-:Y:S01]  /*ebd0*/  R2UR UR6, R156.reuse ;  /* 0x000000009c0672ca */ /* 0x040fe200000e0000 */
[C---:B0-----:R-:W-:Y:S01]  /*ebe0*/  VIADD R154, R156.reuse, 0x2 ;  /* 0x000000029c9a7836 */ /* 0x041fe20000000000 */
[----:B------:R-:W-:Y:S01]  /*ebf0*/  R2UR UR7, R157 ;  /* 0x000000009d0772ca */ /* 0x000fe200000e0000 */
[----:B------:R-:W-:Y:S01]  /*ec00*/  VIADD R152, R156, 0x4 ;  /* 0x000000049c987836 */ /* 0x000fe20000000000 */
[----:B------:R-:W-:Y:S01]  /*ec10*/  R2UR UR4, R216 ;  /* 0x00000000d80472ca */ /* 0x000fe200000e0000 */
[----:B------:R-:W-:Y:S01]  /*ec20*/  VIADD R156, R156, 0x6 ;  /* 0x000000069c9c7836 */ /* 0x000fe20000000000 */
[----:B------:R-:W-:Y:S01]  /*ec30*/  R2UR UR5, R217 ;  /* 0x00000000d90572ca */ /* 0x000fe200000e0000 */
[----:B------:R-:W-:Y:S01]  /*ec40*/  IMAD.MOV.U32 R155, RZ, RZ, 0x40000040 ;  /* 0x40000040ff9b7424 */ /* 0x000fe200078e00ff */
[----:B------:R-:W-:Y:S01]  /*ec50*/  R2UR UR10, R154 ;  /* 0x000000009a0a72ca */ /* 0x000fe200000e0000 */
[----:B------:R-:W-:Y:S01]  /*ec60*/  IMAD.MOV.U32 R153, RZ, RZ, 0x40000040 ;  /* 0x40000040ff997424 */ /* 0x000fe200078e00ff */
[----:B------:R-:W-:Y:S01]  /*ec70*/  R2UR UR14, R152 ;  /* 0x00000000980e72ca */ /* 0x000fe200000e0000 */
[----:B------:R-:W-:Y:S01]  /*ec80*/  IMAD.MOV.U32 R157, RZ, RZ, 0x40000040 ;  /* 0x40000040ff9d7424 */ /* 0x000fe200078e00ff */
[----:B------:R-:W-:-:S02]  /*ec90*/  R2UR UR11, R155 ;  /* 0x000000009b0b72ca */ /* 0x000fc400000e0000 */
[----:B------:R-:W-:Y:S02]  /*eca0*/  R2UR UR15, R153 ;  /* 0x00000000990f72ca */ /* 0x000fe400000e0000 */
[----:B------:R-:W-:Y:S02]  /*ecb0*/  R2UR UR18, R156 ;  /* 0x000000009c1272ca */ /* 0x000fe400000e0000 */
[----:B------:R-:W-:Y:S02]  /*ecc0*/  R2UR UR19, R157 ;  /* 0x000000009d1372ca */ /* 0x000fe400000e0000 */
[----:B------:R-:W-:Y:S01]  /*ecd0*/  WARPGROUP.ARRIVE ;  /* 0x00000000000079c5 */ /* 0x000fe20000000000 */
[----:B------:R-:W-:Y:S02]  /*ece0*/  R2UR UR8, R236 ;  /* 0x00000000ec0872ca */ /* 0x000fe400000e0000 */
[----:B------:R-:W-:Y:S02]  /*ecf0*/  R2UR UR9, R237 ;  /* 0x00000000ed0972ca */ /* 0x000fe400000e0000 */
[----:B------:R-:W-:Y:S01]  /*ed00*/  R2UR UR12, R234 ;  /* 0x00000000ea0c72ca */ /* 0x000fe200000e0000 */
[----:B------:R-:W-:Y:S01]  /*ed10*/  HGMMA.64x96x16.F32 R152, gdesc[UR4], RZ, !UPT, gsb0 ;  /* 0x01600000049879f0 */ /* 0x000fe2000c0008ff */
        /* <DEDUP_REMOVED lines=15> */
.L_x_11682:
[----:B------:R0:W3:Y:S01]  /*ee10*/  SYNCS.PHASECHK.TRANS64.TRYWAIT P2, [R215+URZ+0x32450], R10 ;  /* 0x0324500ad70075a7 */ /* 0x0000e2000804017f */
[----:B------:R-:W-:Y:S05]  /*ee20*/  @!P0 BRA `(.L_x_11683) ;  /* 0x0000000000048947 */ /* 0x000fea0003800000 */
[----:B------:R-:W-:Y:S01]  /*ee30*/  BPT.TRAP 0x1 ;  /* 0x000000040000795c */ /* 0x000fe20000300000 */
.L_x_11683:
[----:B------:R-:W-:Y:S04]  /*ee40*/  BSSY B0, `(.L_x_11684) ;  /* 0x0000004000007945 */ /* 0x000fe80003800000 */
[----:B---3--:R-:W-:Y:S05]  /*ee50*/  @P2 BRA `(.L_x_11685) ;  /* 0x0000000000082947 */ /* 0x008fea0003800000 */
[----:B------:R-:W3:Y:S02]  /*ee60*/  SYNCS.PHASECHK.TRANS64.TRYWAIT P2, [R215+URZ+0x32450], R10 ;  /* 0x0324500ad70075a7 */ /* 0x000ee4000804017f */
[----:B---3--:R-:W-:Y:S05]  /*ee70*/  @!P2 BRA `(.L_x_11686) ;  /* 0x000000c40020a947 */ /* 0x008fea0003800000 */
.L_x_11685:
[----:B------:R-:W-:Y:S05]  /*ee80*/  BSYNC B0 ;  /* 0x0000000000007941 */ /* 0x000fea0003800000 */
.L_x_11684:
[----:B------:R-:W-:Y:S05]  /*ee90*/  WARPSYNC.ALL ;  /* 0x0000000000007948 */ /* 0x000fea0003800000 */
[----:B------:R-:W0:Y:S01]  /*eea0*/  LDL R23, [R1+0xc] ;  /* 0x00000c0001177983 */ /* 0x000e220000100800 */
[----:B------:R-:W-:Y:S01]  /*eeb0*/  IMAD.MOV.U32 R11, RZ, RZ, 0x40000040 ;  /* 0x40000040ff0b7424 */ /* 0x000fe200078e00ff */
[----:B------:R-:W-:Y:S01]  /*eec0*/  R2UR UR4, R4 ;  /* 0x00000000040472ca */ /* 0x000fe200000e0000 */
[----:B------:R-:W-:Y:S01]  /*eed0*/  WARPGROUP.ARRIVE ;  /* 0x00000000000079c5 */ /* 0x000fe20000000000 */
[----:B------:R-:W-:Y:S02]  /*eee0*/  R2UR UR5, R5 ;  /* 0x00000000050572ca */ /* 0x000fe400000e0000 */
[----:B------:R-:W-:-:S02]  /*eef0*/  R2UR UR7, R11 ;  /* 0x000000000b0772ca */ /* 0x000fc400000e0000 */
[----:B------:R-:W-:Y:S01]  /*ef00*/  MOV R225, 0x40000040 ;  /* 0x4000004000e17802 */ /* 0x000fe20000000f00 */
[----:B0123--:R-:W-:-:S04]  /*ef10*/  IMAD R10, R2, 0xc00, R23 ;  /* 0x00000c00020a7824 */ /* 0x00ffc800078e0217 */
[C---:B------:R-:W-:Y:S01]  /*ef20*/  VIADD R224, R10.reuse, 0x2 ;  /* 0x000000020ae07836 */ /* 0x040fe20000000000 */
[----:B------:R-:W-:-:S13]  /*ef30*/  R2UR UR6, R10 ;  /* 0x000000000a0672ca */ /* 0x000fda00000e0000 */
[----:B------:R-:W-:Y:S01]  /*ef40*/  HGMMA.64x96x16.F32 R152, gdesc[UR4], R152, gsb0 ;  /* 0x01600000049879f0 */ /* 0x000fe20008000898 */
[----:B------:R-:W-:Y:S01]  /*ef50*/  R2UR UR6, R224 ;  /* 0x00000000e00672ca */ /* 0x000fe200000e0000 */
[----:B------:R-:W-:Y:S01]  /*ef60*/  VIADD R224, R10, 0x4 ;  /* 0x000000040ae07836 */ /* 0x000fe20000000000 */
[----:B------:R-:W-:Y:S01]  /*ef70*/  R2UR UR7, R225 ;  /* 0x00000000e10772ca */ /* 0x000fe200000e0000 */
[----:B------:R-:W-:Y:S01]  /*ef80*/  IMAD.MOV.U32 R225, RZ, RZ, 0x40000040 ;  /* 0x40000040ffe17424 */ /* 0x000fe200078e00ff */
[----:B------:R-:W-:Y:S02]  /*ef90*/  R2UR UR4, R230 ;  /* 0x00000000e60472ca */ /* 0x000fe400000e0000 */
[----:B------:R-:W-:Y:S01]  /*efa0*/  R2UR UR5, R231 ;  /* 0x00000000e70572ca */ /* 0x000fe200000e0000 */
[----:B------:R-:W-:Y:S02]  /*efb0*/  WARPGROUP.DEPBAR.LE gsb0, 0x0 ;  /* 0x00008000000079c5 */ /* 0x000fe40000010000 */
[----:B------:R-:W-:-:S10]  /*efc0*/  WARPGROUP.ARRIVE ;  /* 0x00000000000079c5 */ /* 0x000fd40000000000 */
        /* <DEDUP_REMOVED lines=28> */
[----:B------:R-:W-:Y:S02]  /*f190*/  R2UR UR6, R224 ;  /* 0x00000000e00672ca */ /* 0x000fe400000e0000 */
[----:B------:R-:W-:Y:S01]  /*f1a0*/  R2UR UR7, R225 ;  /* 0x00000000e10772ca */ /* 0x000fe200000e0000 */
[----:B------:R-:W-:Y:S01]  /*f1b0*/  IMAD.MOV.U32 R225, RZ, RZ, 0x40000040 ;  /* 0x40000040ffe17424 */ /* 0x000fe200078e00ff */
[----:B------:R-:W-:Y:S02]  /*f1c0*/  R2UR UR4, R220 ;  /* 0x00000000dc0472ca */ /* 0x000fe400000e0000 */
[----:B------:R-:W-:Y:S02]  /*f1d0*/  R2UR UR5, R221 ;  /* 0x00000000dd0572ca */ /* 0x000fe400000e0000 */
[----:B------:R-:W-:Y:S01]  /*f1e0*/  IADD3 R224, R10, 0x304, RZ ;  /* 0x000003040ae07810 */ /* 0x000fe20007ffe0ff */
[----:B------:R-:W-:-:S02]  /*f1f0*/  WARPGROUP.DEPBAR.LE gsb0, 0x0 ;  /* 0x00008000000079c5 */ /* 0x000fc40000010000 */
[----:B------:R-:W-:-:S08]  /*f200*/  WARPGROUP.ARRIVE ;  /* 0x00000000000079c5 */ /* 0x000fd00000000000 */
        /* <DEDUP_REMOVED lines=30> */
[----:B------:R-:W-:Y:S02]  /*f3f0*/  R2UR UR7, R225 ;  /* 0x00000000e10772ca */ /* 0x000fe400000e0000 */
[----:B------:R-:W-:Y:S02]  /*f400*/  R2UR UR4, R206 ;  /* 0x00000000ce0472ca */ /* 0x000fe400000e0000 */
[----:B------:R-:W-:Y:S02]  /*f410*/  R2UR UR5, R207 ;  /* 0x00000000cf0572ca */ /* 0x000fe400000e0000 */
[----:B------:R-:W-:Y:S01]  /*f420*/  MOV R225, 0x40000040 ;  /* 0x4000004000e17802 */ /* 0x000fe20000000f00 */
        /* <DEDUP_REMOVED lines=40> */
[----:B------:R-:W-:Y:S02]  /*f6b0*/  R2UR UR7, R225 ;  /* 0x00000000e10772ca */ /* 0x000fe400000e0000 */
[----:B------:R-:W-:Y:S01]  /*f6c0*/  R2UR UR4, R8 ;  /* 0x00000000080472ca */ /* 0x000fe200000e0000 */
[----:B------:R-:W-:Y:S01]  /*f6d0*/  IMAD.MOV.U32 R11, RZ, RZ, 0x40000040 ;  /* 0x40000040ff0b7424 */ /* 0x000fe200078e00ff */
[----:B------:R-:W-:Y:S01]  /*f6e0*/  R2UR UR5, R9 ;  /* 0x00000000090572ca */ /* 0x000fe200000e0000 */
[----:B------:R-:W2:Y:S01]  /*f6f0*/  LDL R225, [R1+0x4] ;  /* 0x0000040001e17983 */ /* 0x000ea20000100800 */
        /* <DEDUP_REMOVED lines=37> */
[----:B0-----:R-:W-:-:S05]  /*f950*/  FMNMX.FTZ R10, R10, R11, !PT ;  /* 0x0000000b0a0a7209 */ /* 0x001fca0007810000 */
[----:B------:R-:W0:Y:S02]  /*f960*/  SHFL.BFLY PT, R11, R10, 0x1, 0x1f ;  /* 0x0c201f000a0b7f89 */ /* 0x000e2400000e0000 */
[----:B0-----:R-:W-:Y:S02]  /*f970*/  FMNMX.FTZ R10, R10, R11, !PT ;  /* 0x0000000b0a0a7209 */ /* 0x001fe40007810000 */
[----:B------:R-:W0:Y:S03]  /*f980*/  LDC R11, c[0x0][0xa80] ;  /* 0x0002a000ff0b7b82 */ /* 0x000e260000000800 */
[C---:B------:R-:W-:Y:S01]  /*f990*/  FADD.FTZ R202, -R10.reuse, R202 ;  /* 0x000000ca0aca7221 */ /* 0x040fe20000010100 */
[----:B0-----:R-:W-:-:S04]  /*f9a0*/  FMUL.FTZ R200, R10, R11 ;  /* 0x0000000b0ac87220 */ /* 0x001fc80000410000 */
[-CC-:B------:R-:W-:Y:S01]  /*f9b0*/  FFMA.FTZ R23, R156, R11.reuse, -R200.reuse ;  /* 0x0000000b9c177223 */ /* 0x180fe200000108c8 */
[-CC-:B------:R-:W-:Y:S01]  /*f9c0*/  FFMA.FTZ R156, R172, R11.reuse, -R200.reuse ;  /* 0x0000000bac9c7223 */ /* 0x180fe200000108c8 */
[-CC-:B------:R-:W-:Y:S01]  /*f9d0*/  FFMA.FTZ R152, R152, R11.reuse, -R200.reuse ;  /* 0x0000000b98987223 */ /* 0x180fe200000108c8 */
[-C--:B------:R-:W-:Y:S01]  /*f9e0*/  FMUL.FTZ R172, R202, R11.reuse ;  /* 0x0000000bcaac7220 */ /* 0x080fe20000410000 */
[-CC-:B------:R-:W-:Y:S01]  /*f9f0*/  FFMA.FTZ R153, R153, R11.reuse, -R200.reuse ;  /* 0x0000000b99997223 */ /* 0x180fe200000108c8 */
[----:B------:R-:W-:-:S03]  /*fa00*/  FFMA.FTZ R157, R157, R11, -R200 ;  /* 0x0000000b9d9d7223 */ /* 0x000fc600000108c8 */
[----:B------:R-:W-:Y:S08]  /*fa10*/  MUFU.EX2 R152, R152 ;  /* 0x0000009800987308 */ /* 0x000ff00000000800 */
[----:B------:R-:W0:Y:S08]  /*fa20*/  MUFU.EX2 R172, R172 ;  /* 0x000000ac00ac7308 */ /* 0x000e300000000800 */
[----:B------:R-:W1:Y:S08]  /*fa30*/  MUFU.EX2 R153, R153 ;  /* 0x0000009900997308 */ /* 0x000e700000000800 */
[----:B------:R-:W3:Y:S08]  /*fa40*/  MUFU.EX2 R23, R23 ;  /* 0x0000001700177308 */ /* 0x000ef00000000800 */
[----:B------:R-:W4:Y:S01]  /*fa50*/  MUFU.EX2 R157, R157 ;  /* 0x0000009d009d7308 */ /* 0x000f220000000800 */
[----:B0-----:R-:W-:-:S04]  /*fa60*/  FFMA.FTZ R3, R172, R3, R152 ;  /* 0x00000003ac037223 */ /* 0x001fc80000010098 */
[----:B-1----:R-:W-:-:S04]  /*fa70*/  FADD.FTZ R3, R153, R3 ;  /* 0x0000000399037221 */ /* 0x002fc80000010000 */
[----:B---3--:R-:W-:Y:S01]  /*fa80*/  FADD.FTZ R3, R23, R3 ;  /* 0x0000000317037221 */ /* 0x008fe20000010000 */
[----:B----4-:R-:W-:Y:S02]  /*fa90*/  F2FP.F16.F32.PACK_AB R202, R157, R23 ;  /* 0x000000179dca723e */ /* 0x010fe400000000ff */
        /* <DEDUP_REMOVED lines=23> */
[----:B------:R-:W-:-:S03]  /*fc10*/  FFMA.FTZ R160, R160, R11, -R200 ;  /* 0x0000000ba0a07223 */ /* 0x000fc600000108c8 */
        /* <DEDUP_REMOVED lines=19> */
[----:B------:R-:W-:-:S02]  /*fd50*/  F2FP.F16.F32.PACK_AB R200, R153, R152 ;  /* 0x0000009899c8723e */ /* 0x000fc400000000ff */
[----:B------:R-:W0:Y:S02]  /*fd60*/  SHFL.BFLY PT, R152, R23, 0x2, 0x1f ;  /* 0x0c401f0017987f89 */ /* 0x000e2400000e0000 */
[----:B0-----:R-:W-:-:S05]  /*fd70*/  FMNMX.FTZ R23, R23, R152, !PT ;  /* 0x0000009817177209 */ /* 0x001fca0007810000 */
[----:B------:R-:W0:Y:S01]  /*fd80*/  SHFL.BFLY PT, R152, R23, 0x1, 0x1f ;  /* 0x0c201f0017987f89 */ /* 0x000e2200000e0000 */
[----:B------:R-:W-:Y:S01]  /*fd90*/  FADD.FTZ R3, R157, R3 ;  /* 0x000000039d037221 */ /* 0x000fe20000010000 */
[----:B0-----:R-:W-:-:S05]  /*fda0*/  FMNMX.FTZ R23, R23, R152, !PT ;  /* 0x0000009817177209 */ /* 0x001fca0007810000 */
[----:B------:R-:W-:-:S04]  /*fdb0*/  FMUL.FTZ R152, R23, R11 ;  /* 0x0000000b17987220 */ /* 0x000fc80000410000 */
[-CC-:B------:R-:W-:Y:S01]  /*fdc0*/  FFMA.FTZ R157, R170, R11.reuse, -R152.reuse ;  /* 0x0000000baa9d7223 */ /* 0x180fe20000010898 */
[----:B--2---:R-:W-:Y:S02]  /*fdd0*/  IMAD R170, R2, 0xc00, R225 ;  /* 0x00000c0002aa7824 */ /* 0x004fe400078e02e1 */
[----:B------:R-:W0:Y:S01]  /*fde0*/  S2R R225, SR_TID.X ;  /* 0x0000000000e17919 */ /* 0x000e220000002100 */
[----:B------:R-:W-:Y:S01]  /*fdf0*/  FADD.FTZ R201, -R23, R201 ;  /* 0x000000c917c97221 */ /* 0x000fe20000010100 */
[-CC-:B------:R-:W-:Y:S01]  /*fe00*/  FFMA.FTZ R154, R154, R11.reuse, -R152.reuse ;  /* 0x0000000b9a9a7223 */ /* 0x180fe20000010898 */
[-C--:B------:R-:W-:Y:S02]  /*fe10*/  FFMA.FTZ R155, R155, R11.reuse, -R152 ;  /* 0x0000000b9b9b7223 */ /* 0x080fe40000010898 */
[----:B------:R-:W-:-:S03]  /*fe20*/  FMUL.FTZ R201, R201, R11 ;  /* 0x0000000bc9c97220 */ /* 0x000fc60000410000 */
[----:B------:R-:W-:Y:S08]  /*fe30*/  MUFU.EX2 R154, R154 ;  /* 0x0000009a009a7308 */ /* 0x000ff00000000800 */
[----:B------:R-:W1:Y:S08]  /*fe40*/  MUFU.EX2 R203, R201 ;  /* 0x000000c900cb7308 */ /* 0x000e700000000800 */
        /* <DEDUP_REMOVED lines=9> */
[----:B-1----:R-:W-:Y:S01]  /*fee0*/  FFMA.FTZ R0, R203, R0, R154 ;  /* 0x00000000cb007223 */ /* 0x002fe2000001009a */
[-CC-:B------:R-:W-:Y:S01]  /*fef0*/  FFMA.FTZ R175, R175, R11.reuse, -R152.reuse ;  /* 0x0000000bafaf7223 */ /* 0x180fe20000010898 */
[-CC-:B------:R-:W-:Y:S01]  /*ff00*/  FFMA.FTZ R178, R178, R11.reuse, -R152.reuse ;  /* 0x0000000bb2b27223 */ /* 0x180fe20000010898 */
[-CC-:B------:R-:W-:Y:S01]  /*ff10*/  FFMA.FTZ R179, R179, R11.reuse, -R152.reuse ;  /* 0x0000000bb3b37223 */ /* 0x180fe20000010898 */
[-CC-:B------:R-:W-:Y:S01]  /*ff20*/  FFMA.FTZ R182, R182, R11.reuse, -R152.reuse ;  /* 0x0000000bb6b67223 */ /* 0x180fe20000010898 */
[-CC-:B------:R-:W-:Y:S01]  /*ff30*/  FFMA.FTZ R183, R183, R11.reuse, -R152.reuse ;  /* 0x0000000bb7b77223 */ /* 0x180fe20000010898 */
[-CC-:B------:R-:W-:Y:S01]  /*ff40*/  FFMA.FTZ R186, R186, R11.reuse, -R152.reuse ;  /* 0x0000000bbaba7223 */ /* 0x180fe20000010898 */
[-CC-:B------:R-:W-:Y:S01]  /*ff50*/  FFMA.FTZ R187, R187, R11.reuse, -R152.reuse ;  /* 0x0000000bbbbb7223 */ /* 0x180fe20000010898 */
[----:B--2---:R-:W-:Y:S01]  /*ff60*/  F2FP.F16.F32.PACK_AB R201, R155, R154 ;  /* 0x0000009a9bc9723e */ /* 0x004fe200000000ff */
[-CC-:B------:R-:W-:Y:S01]  /*ff70*/  FFMA.FTZ R190, R190, R11.reuse, -R152.reuse ;  /* 0x0000000bbebe7223 */ /* 0x180fe20000010898 */
[-CC-:B------:R-:W-:Y:S01]  /*ff80*/  FFMA.FTZ R191, R191, R11.reuse, -R152.reuse ;  /* 0x0000000bbfbf7223 */ /* 0x180fe20000010898 */
[-CC-:B------:R-:W-:Y:S01]  /*ff90*/  FFMA.FTZ R194, R194, R11.reuse, -R152.reuse ;  /* 0x0000000bc2c27223 */ /* 0x180fe20000010898 */
[-CC-:B------:R-:W-:Y:S01]  /*ffa0*/  FFMA.FTZ R195, R195, R11.reuse, -R152.reuse ;  /* 0x0000000bc3c37223 */ /* 0x180fe20000010898 */
[-CC-:B------:R-:W-:Y:S01]  /*ffb0*/  FFMA.FTZ R198, R198, R11.reuse, -R152.reuse ;  /* 0x0000000bc6c67223 */ /* 0x180fe20000010898 */
[----:B------:R-:W-:Y:S01]  /*ffc0*/  FFMA.FTZ R199, R199, R11, -R152 ;  /* 0x0000000bc7c77223 */ /* 0x000fe20000010898 */
[----:B0-----:R-:W-:Y:S01]  /*ffd0*/  SHF.R.U32.HI R154, RZ, 0x7, R225 ;  /* 0x00000007ff9a7819 */ /* 0x001fe200000116e1 */
[----:B------:R-:W-:-:S02]  /*ffe0*/  @!P1 VIADD R152, R215, 0x32440 ;  /* 0x00032440d7989836 */ /* 0x000fc40000000000 */
        /* <DEDUP_REMOVED lines=68> */
[----:B------:R-:W-:Y:S02]  /*10430*/  IMAD.MOV.U32 R171, RZ, RZ, 0x40000040 ;  /* 0x40000040ffab7424 */ /* 0x000fe400078e00ff */
[----:B0-----:R-:W-:-:S03]  /*10440*/  VIADD R152, R154, 0x8 ;  /* 0x000000089a987836 */ /* 0x001fc60000000000 */
[----:B------:R-:W-:Y:S01]  /*10450*/  R2UR UR7, R171 ;  /* 0x00000000ab0772ca */ /* 0x000fe200000e0000 */
[----:B------:R-:W-:Y:S01]  /*10460*/  MUFU.EX2 R158, R158 ;  /* 0x0000009e009e7308 */ /* 0x000fe20000000800 */
[----:B------:R0:W-:Y:S07]  /*10470*/  BAR.SYNC.DEFER_BLOCKING R152, 0x100 ;  /* 0x000400980000751d */ /* 0x0001ee0000010000 */
[----:B------:R-:W1:Y:S01]  /*10480*/  MUFU.EX2 R171, R153 ;  /* 0x0000009900ab7308 */ /* 0x000e620000000800 */
        /* <DEDUP_REMOVED lines=65> */
[----:B-1----:R-:W-:-:S05]  /*108a0*/  F2FP.F16.F32.PACK_AB R203, R171, R158 ;  /* 0x0000009eabcb723e */ /* 0x002fca00000000ff */
[----:B------:R-:W-:-:S06]  /*108b0*/  WARPGROUP.ARRIVE ;  /* 0x00000000000079c5 */ /* 0x000fcc0000000000 */
[----:B------:R-:W-:Y:S01]  /*108c0*/  HGMMA.64x256x16.F32 R24, R200, gdesc[UR4].tnspB, R24, gsb0 ;  /* 0x43e00004c8187df0 */ /* 0x000fe20008000818 */
[----:B------:R-:W1:Y:S08]  /*108d0*/  MUFU.EX2 R160, R160 ;  /* 0x000000a000a07308 */ /* 0x000e700000000800 */
[----:B------:R-:W3:Y:S08]  /*108e0*/  MUFU.EX2 R161, R161 ;  /* 0x000000a100a17308 */ /* 0x000ef00000000800 */
[----:B------:R-:W4:Y:S08]  /*108f0*/  MUFU.EX2 R154, R164 ;  /* 0x000000a4009a7308 */ /* 0x000f300000000800 */
[----:B------:R-:W2:Y:S01]  /*10900*/  MUFU.EX2 R165, R165 ;  /* 0x000000a500a57308 */ /* 0x000ea20000000800 */
[----:B-1----:R-:W-:Y:S01]  /*10910*/  FADD.FTZ R3, R160, R3 ;  /* 0x00000003a0037221 */ /* 0x002fe20000010000 */
[----:B0-----:R-:W-:-:S02]  /*10920*/  VIADD R152, R170, 0x80 ;  /* 0x00000080aa987836 */ /* 0x001fc40000000000 */
[----:B------:R-:W-:Y:S02]  /*10930*/  IMAD.MOV.U32 R153, RZ, RZ, 0x40000040 ;  /* 0x40000040ff997424 */ /* 0x000fe400078e00ff */
[----:B---3--:R-:W-:Y:S01]  /*10940*/  FADD.FTZ R3, R161, R3 ;  /* 0x00000003a1037221 */ /* 0x008fe20000010000 */
[----:B------:R-:W-:Y:S02]  /*10950*/  R2UR UR6, R152 ;  /* 0x00000000980672ca */ /* 0x000fe400000e0000 */
[----:B------:R-:W-:Y:S01]  /*10960*/  R2UR UR7, R153 ;  /* 0x00000000990772ca */ /* 0x000fe200000e0000 */
[----:B------:R-:W-:Y:S01]  /*10970*/  FADD.FTZ R0, R155, R0 ;  /* 0x000000009b007221 */ /* 0x000fe20000010000 */
[----:B----4-:R-:W-:Y:S01]  /*10980*/  FADD.FTZ R3, R154, R3 ;  /* 0x000000039a037221 */ /* 0x010fe20000010000 */
[----:B------:R-:W-:Y:S02]  /*10990*/  F2FP.F16.F32.PACK_AB R152, R161, R160 ;  /* 0x000000a0a198723e */ /* 0x000fe400000000ff */
[----:B--2---:R-:W-:Y:S01]  /*109a0*/  F2FP.F16.F32.PACK_AB R154, R165, R154 ;  /* 0x0000009aa59a723e */ /* 0x004fe200000000ff */
[----:B------:R-:W-:Y:S01]  /*109b0*/  MUFU.EX2 R168, R168 ;  /* 0x000000a800a87308 */ /* 0x000fe20000000800 */
[----:B------:R-:W-:-:S07]  /*109c0*/  FADD.FTZ R0, R158, R0 ;  /* 0x000000009e007221 */ /* 0x000fce0000010000 */
[----:B------:R-:W-:Y:S01]  /*109d0*/  MUFU.EX2 R169, R169 ;  /* 0x000000a900a97308 */ /* 0x000fe20000000800 */
[----:B------:R-:W-:-:S07]  /*109e0*/  FADD.FTZ R3, R165, R3 ;  /* 0x00000003a5037221 */ /* 0x000fce0000010000 */
[----:B------:R-:W-:Y:S08]  /*109f0*/  MUFU.EX2 R158, R156 ;  /* 0x0000009c009e7308 */ /* 0x000ff00000000800 */
[----:B------:R-:W-:Y:S08]  /*10a00*/  MUFU.EX2 R173, R173 ;  /* 0x000000ad00ad7308 */ /* 0x000ff00000000800 */
[----:B------:R-:W-:Y:S01]  /*10a10*/  MUFU.EX2 R174, R174 ;  /* 0x000000ae00ae7308 */ /* 0x000fe20000000800 */
[----:B------:R-:W-:-:S07]  /*10a20*/  WARPGROUP.DEPBAR.LE gsb0, 0x0 ;  /* 0x00008000000079c5 */ /* 0x000fce0000010000 */
[----:B------:R-:W-:Y:S08]  /*10a30*/  MUFU.EX2 R203, R162 ;  /* 0x000000a200cb7308 */ /* 0x000ff00000000800 */
[----:B------:R-:W0:Y:S08]  /*10a40*/  MUFU.EX2 R202, R163 ;  /* 0x000000a300ca7308 */ /* 0x000e300000000800 */
[----:B------:R-:W-:Y:S08]  /*10a50*/  MUFU.EX2 R201, R166 ;  /* 0x000000a600c97308 */ /* 0x000ff00000000800 */
[----:B------:R-:W1:Y:S01]  /*10a60*/  MUFU.EX2 R200, R167 ;  /* 0x000000a700c87308 */ /* 0x000e620000000800 */
[----:B0-----:R-:W-:-:S02]  /*10a70*/  F2FP.F16.F32.PACK_AB R153, R202, R203 ;  /* 0x000000cbca99723e */ /* 0x001fc400000000ff */
[----:B-1----:R-:W-:-:S04]  /*10a80*/  F2FP.F16.F32.PACK_AB R155, R200, R201 ;  /* 0x000000c9c89b723e */ /* 0x002fc800000000ff */
[----:B------:R-:W-:-:S06]  /*10a90*/  WARPGROUP.ARRIVE ;  /* 0x00000000000079c5 */ /* 0x000fcc0000000000 */
[----:B------:R-:W-:Y:S01]  /*10aa0*/  HGMMA.64x256x16.F32 R24, R152, gdesc[UR4].tnspB, R24, gsb0 ;  /* 0x43e0000498187df0 */ /* 0x000fe20008000818 */
[----:B------:R-:W-:Y:S01]  /*10ab0*/  MUFU.EX2 R175, R175 ;  /* 0x000000af00af7308 */ /* 0x000fe20000000800 */
[----:B------:R-:W-:-:S04]  /*10ac0*/  FADD.FTZ R3, R168, R3 ;  /* 0x00000003a8037221 */ /* 0x000fc80000010000 */
[C---:B------:R-:W-:Y:S01]  /*10ad0*/  FADD.FTZ R3, R169.reuse, R3 ;  /* 0x00000003a9037221 */ /* 0x040fe20000010000 */
[----:B------:R-:W-:-:S03]  /*10ae0*/  F2FP.F16.F32.PACK_AB R156, R169, R168 ;  /* 0x000000a8a99c723e */ /* 0x000fc600000000ff */
[----:B------:R-:W-:Y:S01]  /*10af0*/  FADD.FTZ R3, R158, R3 ;  /* 0x000000039e037221 */ /* 0x000fe20000010000 */
[C---:B------:R-:W-:Y:S01]  /*10b00*/  F2FP.F16.F32.PACK_AB R158, R173.reuse, R158 ;  /* 0x0000009ead9e723e */ /* 0x040fe200000000ff */
[----:B------:R-:W0:Y:S08]  /*10b10*/  MUFU.EX2 R160, R176 ;  /* 0x000000b000a07308 */ /* 0x000e300000000800 */
[----:B------:R-:W1:Y:S01]  /*10b20*/  MUFU.EX2 R177, R177 ;  /* 0x000000b100b17308 */ /* 0x000e620000000800 */
[----:B------:R-:W-:-:S07]  /*10b30*/  FADD.FTZ R3, R173, R3 ;  /* 0x00000003ad037221 */ /* 0x000fce0000010000 */
[----:B------:R-:W-:Y:S08]  /*10b40*/  MUFU.EX2 R162, R180 ;  /* 0x000000b400a27308 */ /* 0x000ff00000000800 */
[----:B------:R-:W-:Y:S08]  /*10b50*/  MUFU.EX2 R181, R181 ;  /* 0x000000b500b57308 */ /* 0x000ff00000000800 */
[----:B------:R-:W-:Y:S08]  /*10b60*/  MUFU.EX2 R178, R178 ;  /* 0x000000b200b27308 */ /* 0x000ff00000000800 */
[----:B------:R-:W2:Y:S08]  /*10b70*/  MUFU.EX2 R179, R179 ;  /* 0x000000b300b37308 */ /* 0x000eb00000000800 */
[----:B------:R-:W-:Y:S08]  /*10b80*/  MUFU.EX2 R182, R182 ;  /* 0x000000b600b67308 */ /* 0x000ff00000000800 */
[----:B------:R-:W-:Y:S01]  /*10b90*/  MUFU.EX2 R183, R183 ;  /* 0x000000b700b77308 */ /* 0x000fe20000000800 */
[----:B0-----:R-:W-:-:S04]  /*10ba0*/  FADD.FTZ R3, R160, R3 ;  /* 0x00000003a0037221 */ /* 0x001fc80000010000 */
[C---:B-1----:R-:W-:Y:S01]  /*10bb0*/  FADD.FTZ R3, R177.reuse, R3 ;  /* 0x00000003b1037221 */ /* 0x042fe20000010000 */
[----:B------:R-:W-:Y:S02]  /*10bc0*/  F2FP.F16.F32.PACK_AB R160, R177, R160 ;  /* 0x000000a0b1a0723e */ /* 0x000fe400000000ff */
[----:B--2---:R-:W-:Y:S01]  /*10bd0*/  F2FP.F16.F32.PACK_AB R161, R179, R178 ;  /* 0x000000b2b3a1723e */ /* 0x004fe200000000ff */
[----:B------:R-:W-:Y:S01]  /*10be0*/  FADD.FTZ R3, R162, R3 ;  /* 0x00000003a2037221 */ /* 0x000fe20000010000 */
[----:B------:R-:W-:Y:S01]  /*10bf0*/  F2FP.F16.F32.PACK_AB R162, R181, R162 ;  /* 0x000000a2b5a2723e */ /* 0x000fe200000000ff */
[----:B------:R-:W-:Y:S02]  /*10c00*/  WARPGROUP.DEPBAR.LE gsb0, 0x0 ;  /* 0x00008000000079c5 */ /* 0x000fe40000010000 */
[----:B------:R-:W-:Y:S08]  /*10c10*/  MUFU.EX2 R154, R157 ;  /* 0x0000009d009a7308 */ /* 0x000ff00000000800 */
[----:B------:R0:W1:Y:S01]  /*10c20*/  MUFU.EX2 R155, R159 ;  /* 0x0000009f009b7308 */ /* 0x0000620000000800 */
[----:B------:R-:W-:-:S02]  /*10c30*/  VIADD R152, R170, 0x100 ;  /* 0x00000100aa987836 */ /* 0x000fc40000000000 */
[----:B------:R-:W-:-:S03]  /*10c40*/  IMAD.MOV.U32 R153, RZ, RZ, 0x40000040 ;  /* 0x40000040ff997424 */ /* 0x000fc600078e00ff */
[----:B------:R-:W-:Y:S02]  /*10c50*/  R2UR UR6, R152 ;  /* 0x00000000980672ca */ /* 0x000fe400000e0000 */
[----:B------:R-:W-:Y:S02]  /*10c60*/  R2UR UR7, R153 ;  /* 0x00000000990772ca */ /* 0x000fe400000e0000 */
[----:B0-----:R-:W-:Y:S02]  /*10c70*/  F2FP.F16.F32.PACK_AB R159, R175, R174 ;  /* 0x000000aeaf9f723e */ /* 0x001fe400000000ff */
[----:B-1----:R-:W-:-:S04]  /*10c80*/  F2FP.F16.F32.PACK_AB R157, R155, R154 ;  /* 0x0000009a9b9d723e */ /* 0x002fc800000000ff */
[----:B------:R-:W-:-:S06]  /*10c90*/  WARPGROUP.ARRIVE ;  /* 0x00000000000079c5 */ /* 0x000fcc0000000000 */
[----:B------:R-:W-:Y:S01]  /*10ca0*/  HGMMA.64x256x16.F32 R24, R156, gdesc[UR4].tnspB, R24, gsb0 ;  /* 0x43e000049c187df0 */ /* 0x000fe20008000818 */
[----:B------:R-:W-:Y:S01]  /*10cb0*/  IMAD.MOV.U32 R153, RZ, RZ, 0x40000040 ;  /* 0x40000040ff997424 */ /* 0x000fe200078e00ff */
[----:B------:R-:W-:-:S04]  /*10cc0*/  IADD3 R152, R170, 0x180, RZ ;  /* 0x00000180aa987810 */ /* 0x000fc80007ffe0ff */
[----:B------:R-:W-:Y:S02]  /*10cd0*/  R2UR UR6, R152 ;  /* 0x00000000980672ca */ /* 0x000fe400000e0000 */
[----:B------:R-:W-:Y:S02]  /*10ce0*/  R2UR UR7, R153 ;  /* 0x00000000990772ca */ /* 0x000fe400000e0000 */
[----:B------:R-:W-:Y:S01]  /*10cf0*/  F2FP.F16.F32.PACK_AB R163, R183, R182 ;  /* 0x000000b6b7a3723e */ /* 0x000fe200000000ff */
        /* <DEDUP_REMOVED lines=8> */
[----:B------:R-:W3:Y:S01]  /*10d80*/  MUFU.EX2 R191, R191 ;  /* 0x000000bf00bf7308 */ /* 0x000ee20000000800 */
[----:B0-----:R-:W-:Y:S01]  /*10d90*/  FADD.FTZ R3, R164, R3 ;  /* 0x00000003a4037221 */ /* 0x001fe20000010000 */
[----:B------:R-:W-:-:S02]  /*10da0*/  VIADD R152, R170, 0x200 ;  /* 0x00000200aa987836 */ /* 0x000fc40000000000 */
[----:B------:R-:W-:Y:S02]  /*10db0*/  IMAD.MOV.U32 R153, RZ, RZ, 0x40000040 ;  /* 0x40000040ff997424 */ /* 0x000fe400078e00ff */
[C---:B-1----:R-:W-:Y:S01]  /*10dc0*/  FADD.FTZ R3, R185.reuse, R3 ;  /* 0x00000003b9037221 */ /* 0x042fe20000010000 */
[----:B------:R-:W-:Y:S02]  /*10dd0*/  F2FP.F16.F32.PACK_AB R164, R185, R164 ;  /* 0x000000a4b9a4723e */ /* 0x000fe400000000ff */
[----:B--2---:R-:W-:Y:S01]  /*10de0*/  F2FP.F16.F32.PACK_AB R165, R187, R186 ;  /* 0x000000babba5723e */ /* 0x004fe200000000ff */
[----:B------:R-:W-:Y:S01]  /*10df0*/  FADD.FTZ R3, R166, R3 ;  /* 0x00000003a6037221 */ /* 0x000fe20000010000 */
[----:B------:R-:W-:Y:S02]  /*10e00*/  F2FP.F16.F32.PACK_AB R166, R189, R166 ;  /* 0x000000a6bda6723e */ /* 0x000fe400000000ff */
[----:B---3--:R-:W-:Y:S01]  /*10e10*/  F2FP.F16.F32.PACK_AB R167, R191, R190 ;  /* 0x000000bebfa7723e */ /* 0x008fe200000000ff */
[----:B------:R-:W-:-:S02]  /*10e20*/  WARPGROUP.DEPBAR.LE gsb0, 0x0 ;  /* 0x00008000000079c5 */ /* 0x000fc40000010000 */
[----:B------:R-:W-:-:S06]  /*10e30*/  WARPGROUP.ARRIVE ;  /* 0x00000000000079c5 */ /* 0x000fcc0000000000 */
[----:B------:R-:W-:Y:S01]  /*10e40*/  HGMMA.64x256x16.F32 R24, R160, gdesc[UR4].tnspB, R24, gsb0 ;  /* 0x43e00004a0187df0 */ /* 0x000fe20008000818 */
[----:B------:R-:W-:Y:S02]  /*10e50*/  R2UR UR6, R152 ;  /* 0x00000000980672ca */ /* 0x000fe400000e0000 */
[----:B------:R-:W-:Y:S01]  /*10e60*/  R2UR UR7, R153 ;  /* 0x00000000990772ca */ /* 0x000fe200000e0000 */
[----:B------:R-:W-:Y:S08]  /*10e70*/  MUFU.EX2 R168, R192 ;  /* 0x000000c000a87308 */ /* 0x000ff00000000800 */
[----:B------:R-:W-:Y:S08]  /*10e80*/  MUFU.EX2 R193, R193 ;  /* 0x000000c100c17308 */ /* 0x000ff00000000800 */
[----:B------:R-:W-:Y:S08]  /*10e90*/  MUFU.EX2 R196, R196 ;  /* 0x000000c400c47308 */ /* 0x000ff00000000800 */
[----:B------:R-:W0:Y:S08]  /*10ea0*/  MUFU.EX2 R197, R197 ;  /* 0x000000c500c57308 */ /* 0x000e300000000800 */
[----:B------:R-:W-:Y:S08]  /*10eb0*/  MUFU.EX2 R194, R194 ;  /* 0x000000c200c27308 */ /* 0x000ff00000000800 */
[----:B------:R-:W1:Y:S08]  /*10ec0*/  MUFU.EX2 R195, R195 ;  /* 0x000000c300c37308 */ /* 0x000e700000000800 */
[----:B------:R-:W-:Y:S08]  /*10ed0*/  MUFU.EX2 R198, R198 ;  /* 0x000000c600c67308 */ /* 0x000ff00000000800 */
[----:B------:R-:W2:Y:S01]  /*10ee0*/  MUFU.EX2 R199, R199 ;  /* 0x000000c700c77308 */ /* 0x000ea20000000800 */
[----:B------:R-:W-:-:S02]  /*10ef0*/  VIADD R152, R170, 0x280 ;  /* 0x00000280aa987836 */ /* 0x000fc40000000000 */
[----:B------:R-:W-:Y:S02]  /*10f00*/  IMAD.MOV.U32 R153, RZ, RZ, 0x40000040 ;  /* 0x40000040ff997424 */ /* 0x000fe400078e00ff */
[----:B------:R-:W-:Y:S01]  /*10f10*/  FADD.FTZ R3, R189, R3 ;  /* 0x00000003bd037221 */ /* 0x000fe20000010000 */
[----:B------:R-:W-:Y:S01]  /*10f20*/  FADD.FTZ R0, R171, R0 ;  /* 0x00000000ab007221 */ /* 0x000fe20000010000 */
[----:B0-----:R-:W-:Y:S02]  /*10f30*/  F2FP.F16.F32.PACK_AB R170, R197, R196 ;  /* 0x000000c4c5aa723e */ /* 0x001fe400000000ff */
[----:B------:R-:W-:Y:S01]  /*10f40*/  FADD.FTZ R3, R168, R3 ;  /* 0x00000003a8037221 */ /* 0x000fe20000010000 */
[----:B------:R-:W-:Y:S02]  /*10f50*/  F2FP.F16.F32.PACK_AB R168, R193, R168 ;  /* 0x000000a8c1a8723e */ /* 0x000fe400000000ff */
[----:B-1----:R-:W-:Y:S02]  /*10f60*/  F2FP.F16.F32.PACK_AB R169, R195, R194 ;  /* 0x000000c2c3a9723e */ /* 0x002fe400000000ff */
[----:B--2---:R-:W-:Y:S01]  /*10f70*/  F2FP.F16.F32.PACK_AB R171, R199, R198 ;  /* 0x000000c6c7ab723e */ /* 0x004fe200000000ff */
[----:B------:R-:W-:-:S02]  /*10f80*/  WARPGROUP.DEPBAR.LE gsb0, 0x0 ;  /* 0x00008000000079c5 */ /* 0x000fc40000010000 */
[----:B------:R-:W-:-:S06]  /*10f90*/  WARPGROUP.ARRIVE ;  /* 0x00000000000079c5 */ /* 0x000fcc0000000000 */
[----:B------:R-:W-:Y:S01]  /*10fa0*/  HGMMA.64x256x16.F32 R24, R164, gdesc[UR4].tnspB, R24, gsb0 ;  /* 0x43e00004a4187df0 */ /* 0x000fe20008000818 */
[----:B------:R-:W-:Y:S02]  /*10fb0*/  R2UR UR6, R152 ;  /* 0x00000000980672ca */ /* 0x000fe400000e0000 */
        /* <DEDUP_REMOVED lines=16> */
[----:B------:R-:W-:-:S03]  /*110c0*/  ISETP.GT.AND P2, PT, R214, RZ, PT ;  /* 0x000000ffd600720c */ /* 0x000fc60003f44270 */
[----:B------:R-:W-:Y:S01]  /*110d0*/  FADD.FTZ R191, R191, R190 ;  /* 0x000000bebfbf7221 */ /* 0x000fe20000010000 */
[----:B------:R-:W-:-:S03]  /*110e0*/  @!P1 VIADD R215, R215, 0x32460 ;  /* 0x00032460d7d79836 */ /* 0x000fc60000000000 */
[----:B------:R-:W-:Y:S01]  /*110f0*/  FADD.FTZ R194, R194, R191 ;  /* 0x000000bfc2c27221 */ /* 0x000fe20000010000 */
[----:B------:R-:W-:Y:S01]  /*11100*/  FADD.FTZ R3, R193, R3 ;  /* 0x00000003c1037221 */ /* 0x000fe20000010000 */
[----:B------:R-:W-:Y:S02]  /*11110*/  @!P1 PRMT R215, RZ, 0x654, R215 ;  /* 0x00000654ffd79816 */ /* 0x000fe400000000d7 */
[----:B------:R-:W-:Y:S01]  /*11120*/  FADD.FTZ R195, R195, R194 ;  /* 0x000000c2c3c37221 */ /* 0x000fe20000010000 */
[----:B------:R-:W-:-:S03]  /*11130*/  FADD.FTZ R3, R196, R3 ;  /* 0x00000003c4037221 */ /* 0x000fc60000010000 */
[----:B------:R-:W-:Y:S01]  /*11140*/  FADD.FTZ R0, R198, R195 ;  /* 0x000000c3c6007221 */ /* 0x000fe20000010000 */
[----:B------:R-:W-:Y:S01]  /*11150*/  FADD.FTZ R3, R197, R3 ;  /* 0x00000003c5037221 */ /* 0x000fe20000010000 */
[----:B------:R-:W-:Y:S01]  /*11160*/  VIADD R214, R214, 0xffffffff ;  /* 0xffffffffd6d67836 */ /* 0x000fe20000000000 */
[----:B------:R-:W-:Y:S01]  /*11170*/  MOV R202, R10 ;  /* 0x0000000a00ca7202 */ /* 0x000fe20000000f00 */
[----:B------:R-:W-:Y:S01]  /*11180*/  FADD.FTZ R0, R199, R0 ;  /* 0x00000000c7007221 */ /* 0x000fe20000010000 */
[----:B------:R-:W-:Y:S01]  /*11190*/  IMAD.MOV.U32 R201, RZ, RZ, R23 ;  /* 0x000000ffffc97224 */ /* 0x000fe200078e0017 */
[----:B------:R-:W-:Y:S02]  /*111a0*/  WARPGROUP.DEPBAR.LE gsb0, 0x0 ;  /* 0x00008000000079c5 */ /* 0x000fe40000010000 */
[----:B------:R-:W-:-:S06]  /*111b0*/  WARPGROUP.ARRIVE ;  /* 0x00000000000079c5 */ /* 0x000fcc0000000000 */
[----:B------:R-:W-:Y:S03]  /*111c0*/  HGMMA.64x256x16.F32 R24, R168, gdesc[UR4].tnspB, R24, gsb0 ;  /* 0x43e00004a8187df0 */ /* 0x000fe60008000818 */
[----:B------:R-:W-:Y:S02]  /*111d0*/  WARPGROUP.DEPBAR.LE gsb0, 0x0 ;  /* 0x00008000000079c5 */ /* 0x000fe40000010000 */
[----:B------:R2:W-:Y:S01]  /*111e0*/  @!P1 SYNCS.ARRIVE.TRANS64.RED.A1T0 RZ, [R215+URZ], RZ ;  /* 0x000000ffd7ff99a7 */ /* 0x0005e2000810043f */
[----:B------:R-:W-:Y:S05]  /*111f0*/  @P2 BRA `(.L_x_11687) ;  /* 0xffffffd800242947 */ /* 0x000fea000383ffff */
.L_x_11677:
[----:B0-----:R-:W3:Y:S01]  /*11200*/  LDL.LU R173, [R1+0x44] ;  /* 0x0000440001ad7983 */ /* 0x001ee20000300800 */
[----:B------:R-:W-:Y:S05]  /*11210*/  WARPSYNC.ALL ;  /* 0x0000000000007948 */ /* 0x000fea0003800000 */
[----:B------:R-:W0:Y:S01]  /*11220*/  SHFL.BFLY PT, R4, R3, 0x2, 0x1f ;  /* 0x0c401f0003047f89 */ /* 0x000e2200000e0000 */
[----:B------:R-:W-:Y:S01]  /*11230*/  IMAD.MOV.U32 R9, RZ, RZ, RZ ;  /* 0x000000ffff097224 */ /* 0x000fe200078e00ff */
[----:B------:R4:W-:Y:S06]  /*11240*/  BAR.ARV R172, 0x100 ;  /* 0x000400ac0000751d */ /* 0x0009ec0000002000 */
[----:B------:R-:W-:-:S02]  /*11250*/  VIADD R2, R2, 0x1 ;  /* 0x0000000102027836 */ /* 0x000fc40000000000 */
[----:B------:R-:W-:Y:S06]  /*11260*/  BAR.ARV 0x8, 0x120 ;  /* 0x0204800000007b1d */ /* 0x000fec0000002000 */
[C---:B------:R-:W-:Y:S01]  /*11270*/  ISETP.NE.AND P0, PT, R2.reuse, 0x2, PT ;  /* 0x000000020200780c */ /* 0x040fe20003f05270 */
[----:B------:R-:W1:Y:S01]  /*11280*/  SHFL.BFLY PT, R7, R0, 0x2, 0x1f ;  /* 0x0c401f0000077f89 */ /* 0x000e6200000e0000 */
[----:B------:R-:W-:Y:S02]  /*11290*/  PLOP3.LUT P1, PT, PT, PT, PT, 0x8, 0x0 ;  /* 0x000000000000781c */ /* 0x000fe40003f2e170 */
[----:B------:R-:W-:Y:S01]  /*112a0*/  SEL R2, R2, RZ, P0 ;  /* 0x000000ff02027207 */ /* 0x000fe20000000000 */
[----:B0-----:R-:W-:Y:S01]  /*112b0*/  FADD.FTZ R4, R4, R3 ;  /* 0x0000000304047221 */ /* 0x001fe20000010000 */
[----:B------:R-:W-:-:S04]  /*112c0*/  IMAD.MOV.U32 R3, RZ, RZ, -0x800000 ;  /* 0xff800000ff037424 */ /* 0x000fc800078e00ff */
[----:B------:R-:W0:Y:S01]  /*112d0*/  SHFL.BFLY PT, R5, R4, 0x1, 0x1f ;  /* 0x0c201f0004057f89 */ /* 0x000e2200000e0000 */
[----:B-1----:R-:W-:Y:S01]  /*112e0*/  FADD.FTZ R7, R7, R0 ;  /* 0x0000000007077221 */ /* 0x002fe20000010000 */
[----:B------:R-:W-:-:S04]  /*112f0*/  IMAD.MOV.U32 R0, RZ, RZ, RZ ;  /* 0x000000ffff007224 */ /* 0x000fc800078e00ff */
[----:B------:R-:W1:Y:S01]  /*11300*/  SHFL.BFLY PT, R8, R7, 0x1, 0x1f ;  /* 0x0c201f0007087f89 */ /* 0x000e6200000e0000 */
[----:B0-----:R-:W-:Y:S01]  /*11310*/  FADD.FTZ R6, R4, R5 ;  /* 0x0000000504067221 */ /* 0x001fe20000010000 */
[----:B------:R-:W-:-:S04]  /*11320*/  SEL R4, RZ, 0x1, P0 ;  /* 0x00000001ff047807 */ /* 0x000fc80000000000 */
[----:B------:R-:W-:Y:S02]  /*11330*/  FSETP.NE.FTZ.AND P2, PT, R6, RZ, PT ;  /* 0x000000ff0600720b */ /* 0x000fe40003f55000 */
[----:B------:R-:W-:Y:S01]  /*11340*/  LOP3.LUT R19, R19, R4, RZ, 0x3c, !PT ;  /* 0x0000000413137212 */ /* 0x000fe200078e3cff */
[----:B------:R-:W-:-:S10]  /*11350*/  IMAD.MOV.U32 R4, RZ, RZ, -0x800000 ;  /* 0xff800000ff047424 */ /* 0x000fd400078e00ff */
[----:B------:R-:W0:Y:S01]  /*11360*/  @P2 MUFU.RCP R9, R6 ;  /* 0x0000000600092308 */ /* 0x000e220000001000 */
[----:B-1----:R-:W-:Y:S01]  /*11370*/  FADD.FTZ R5, R7, R8 ;  /* 0x0000000807057221 */ /* 0x002fe20000010000 */
[----:B------:R-:W-:-:S04]  /*11380*/  @P2 FMUL.FTZ R7, R11, 0.69314718246459960938 ;  /* 0x3f3172180b072820 */ /* 0x000fc80000410000 */
[----:B------:R-:W-:Y:S02]  /*11390*/  FSETP.NE.FTZ.AND P3, PT, R5, RZ, PT ;  /* 0x000000ff0500720b */ /* 0x000fe40003f75000 */
        /* <DEDUP_REMOVED lines=65> */
[----:B------:R-:W0:Y:S01]  /*117b0*/  @P3 MUFU.RCP R0, R5 ;  /* 0x0000000500003308 */ /* 0x000e220000001000 */
[----:B------:R-:W-:Y:S01]  /*117c0*/  @P3 FMUL.FTZ R8, R11, 0.69314718246459960938 ;  /* 0x3f3172180b083820 */ /* 0x000fe20000410000 */
[----:B-1----:R-:W-:-:S04]  /*117d0*/  @P2 FMUL.FTZ R6, R6, 0.69314718246459960938 ;  /* 0x3f31721806062820 */ /* 0x002fc80000410000 */
[----:B------:R-:W-:Y:S02]  /*117e0*/  @P2 FFMA.FTZ R4, R7, R10, R6 ;  /* 0x0000000a07042223 */ /* 0x000fe40000010006 */
[----:B------:R0:W1:Y:S02]  /*117f0*/  @P3 MUFU.LG2 R9, R5 ;  /* 0x0000000500093308 */ /* 0x0000640000000c00 */
        /* <DEDUP_REMOVED lines=66> */
[----:B---3--:R-:W-:-:S05]  /*11c20*/  VIADD R173, R173, 0x1 ;  /* 0x00000001adad7836 */ /* 0x008fca0000000000 */
[----:B------:R0:W-:Y:S02]  /*11c30*/  STL [R1+0x44], R173 ;  /* 0x000044ad01007387 */ /* 0x0001e40000100800 */
.L_x_11609:
[----:B------:R-:W-:Y:S05]  /*11c40*/  WARPSYNC.ALL ;  /* 0x0000000000007948 */ /* 0x000fea0003800000 */
[----:B------:R-:W1:Y:S08]  /*11c50*/  S2UR UR5, SR_CgaCtaId ;  /* 0x00000000000579c3 */ /* 0x000e700000008800 */
[----:B------:R-:W-:Y:S06]  /*11c60*/  BAR.SYNC.DEFER_BLOCKING 0x5, 0x120 ;  /* 0x0144800000007b1d */ /* 0x000fec0000010000 */
[----:B------:R-:W-:Y:S01]  /*11c70*/  UMOV UR4, 0x400 ;  /* 0x0000040000047882 */ /* 0x000fe20000000000 */
[----:B------:R-:W-:Y:S01]  /*11c80*/  BSSY B0, `(.L_x_11688) ;  /* 0x00002ab000007945 */ /* 0x000fe20003800000 */
[----:B-1----:R-:W-:-:S06]  /*11c90*/  ULEA UR4, UR5, UR4, 0x18 ;  /* 0x0000000405047291 */ /* 0x002fcc000f8ec03f */
[----:B------:R-:W-:-:S05]  /*11ca0*/  IMAD.U32 R17, RZ, RZ, UR4 ;  /* 0x00000004ff117e24 */ /* 0x000fca000f8e00ff */
[----:B------:R1:W3:Y:S01]  /*11cb0*/  LDS.128 R224, [R17+0x324d0] ;  /* 0x0324d00011e07984 */ /* 0x0002e20000000c00 */
[----:B------:R-:W-:Y:S06]  /*11cc0*/  BAR.ARV 0x4, 0x120 ;  /* 0x0104800000007b1d */ /* 0x000fec0000002000 */
[----:B------:R-:W-:Y:S05]  /*11cd0*/  @P1 BRA `(.L_x_11689) ;  /* 0x0000001c00941947 */ /* 0x000fea0003800000 */
[----:B------:R-:W4:Y:S04]  /*11ce0*/  LDL R9, [R1+0x58] ;  /* 0x0000580001097983 */ /* 0x000f280000100800 */
[----:B------:R-:W2:Y:S04]  /*11cf0*/  LDL.64 R188, [R1+0x20] ;  /* 0x0000200001bc7983 */ /* 0x000ea80000100a00 */
[----:B------:R-:W3:Y:S04]  /*11d00*/  LDL.LU R178, [R1+0x38] ;  /* 0x0000380001b27983 */ /* 0x000ee80000300800 */
[----:B------:R-:W2:Y:S01]  /*11d10*/  LDL.LU R176, [R1+0x3c] ;  /* 0x00003c0001b07983 */ /* 0x000ea20000300800 */
[----:B------:R-:W0:Y:S01]  /*11d20*/  S2R R8, SR_SWINHI ;  /* 0x0000000000087919 */ /* 0x000e220000002f00 */
[----:B------:R-:W-:Y:S05]  /*11d30*/  WARPSYNC.ALL ;  /* 0x0000000000007948 */ /* 0x000fea0003800000 */
[----:B------:R-:W-:Y:S01]  /*11d40*/  F2FP.F16.F32.PACK_AB R24, R25, R24 ;  /* 0x000000181918723e */ /* 0x000fe200000000ff */
[----:B------:R-:W-:Y:S01]  /*11d50*/  ULDC.64 UR4, c[0x0][0xcd8] ;  /* 0x0003360000047ab9 */ /* 0x000fe20000000a00 */
[----:B------:R-:W-:Y:S01]  /*11d60*/  F2FP.F16.F32.PACK_AB R32, R33, R32 ;  /* 0x000000202120723e */ /* 0x000fe200000000ff */
[----:B------:R0:W2:Y:S01]  /*11d70*/  LDL.64 R186, [R1+0x20] ;  /* 0x0000200001ba7983 */ /* 0x0000a20000100a00 */
[----:B------:R-:W-:-:S02]  /*11d80*/  MOV R6, R17 ;  /* 0x0000001100067202 */ /* 0x000fc40000000f00 */
[----:B0-----:R-:W-:Y:S02]  /*11d90*/  MOV R7, R8 ;  /* 0x0000000800077202 */ /* 0x001fe40000000f00 */
        /* <DEDUP_REMOVED lines=49> */
[----:B----4-:R-:W-:-:S03]  /*120b0*/  IMAD.WIDE R110, R9, 0x2, R6 ;  /* 0x00000002096e7825 */ /* 0x010fc600078e0206 */
[C---:B------:R-:W-:Y:S02]  /*120c0*/  IADD3 R173, P1, R110.reuse, 0x20, RZ ;  /* 0x000000206ead7810 */ /* 0x040fe40007f3e0ff */
[C---:B------:R-:W-:Y:S02]  /*120d0*/  IADD3 R175, P2, R110.reuse, 0x40, RZ ;  /* 0x000000406eaf7810 */ /* 0x040fe40007f5e0ff */
[----:B------:R-:W-:Y:S02]  /*120e0*/  IADD3 R177, P3, R110, 0x60, RZ ;  /* 0x000000606eb17810 */ /* 0x000fe40007f7e0ff */
[----:B------:R-:W-:Y:S02]  /*120f0*/  LOP3.LUT R12, R173, 0x380, RZ, 0xc0, !PT ;  /* 0x00000380ad0c7812 */ /* 0x000fe400078ec0ff */
[----:B------:R-:W-:Y:S01]  /*12100*/  LOP3.LUT R14, R175, 0x380, RZ, 0xc0, !PT ;  /* 0x00000380af0e7812 */ /* 0x000fe200078ec0ff */
[----:B------:R-:W-:Y:S01]  /*12110*/  IMAD.X R21, RZ, RZ, R111, P3 ;  /* 0x000000ffff157224 */ /* 0x000fe200018e066f */
[----:B------:R-:W-:-:S02]  /*12120*/  IADD3.X R15, RZ, R111, RZ, P2, !PT ;  /* 0x0000006fff0f7210 */ /* 0x000fc400017fe4ff */
[----:B------:R-:W-:Y:S02]  /*12130*/  SHF.R.U64 R12, R12, 0x3, RZ ;  /* 0x000000030c0c7819 */ /* 0x000fe400000012ff */
[C---:B------:R-:W-:Y:S02]  /*12140*/  IADD3 R179, P4, R110.reuse, 0x4000, RZ ;  /* 0x000040006eb37810 */ /* 0x040fe40007f9e0ff */
[----:B------:R-:W-:Y:S02]  /*12150*/  IADD3 R62, P2, R110, 0x8000, RZ ;  /* 0x000080006e3e7810 */ /* 0x000fe40007f5e0ff */
[----:B------:R-:W-:Y:S02]  /*12160*/  SHF.R.U64 R14, R14, 0x3, RZ ;  /* 0x000000030e0e7819 */ /* 0x000fe400000012ff */
[C---:B------:R-:W-:Y:S02]  /*12170*/  IADD3 R70, P3, R110.reuse, 0x8020, RZ ;  /* 0x000080206e467810 */ /* 0x040fe40007f7e0ff */
[----:B------:R-:W-:-:S02]  /*12180*/  IADD3 R181, P5, R110, 0x4020, RZ ;  /* 0x000040206eb57810 */ /* 0x000fc40007fbe0ff */
[----:B------:R-:W-:Y:S02]  /*12190*/  IADD3 R183, P0, R110, 0x4040, RZ ;  /* 0x000040406eb77810 */ /* 0x000fe40007f1e0ff */
[----:B------:R-:W-:Y:S01]  /*121a0*/  LOP3.LUT R12, R12, R173, RZ, 0x3c, !PT ;  /* 0x000000ad0c0c7212 */ /* 0x000fe200078e3cff */
[----:B------:R-:W-:Y:S01]  /*121b0*/  IMAD.X R13, RZ, RZ, R111, P1 ;  /* 0x000000ffff0d7224 */ /* 0x000fe200008e066f */
[----:B------:R-:W-:Y:S02]  /*121c0*/  LOP3.LUT R14, R14, R175, RZ, 0x3c, !PT ;  /* 0x000000af0e0e7212 */ /* 0x000fe400078e3cff */
[----:B------:R-:W-:Y:S02]  /*121d0*/  LOP3.LUT R30, R179, 0x380, RZ, 0xc0, !PT ;  /* 0x00000380b31e7812 */ /* 0x000fe400078ec0ff */
[----:B------:R-:W-:Y:S02]  /*121e0*/  LOP3.LUT R173, R62, 0x380, RZ, 0xc0, !PT ;  /* 0x000003803ead7812 */ /* 0x000fe400078ec0ff */
[----:B------:R-:W-:-:S02]  /*121f0*/  LOP3.LUT R11, R110, 0x380, RZ, 0xc0, !PT ;  /* 0x000003806e0b7812 */ /* 0x000fc400078ec0ff */
[----:B------:R-:W-:Y:S02]  /*12200*/  LOP3.LUT R175, R70, 0x380, RZ, 0xc0, !PT ;  /* 0x0000038046af7812 */ /* 0x000fe400078ec0ff */
[----:B------:R-:W-:Y:S02]  /*12210*/  IADD3 R185, P1, R110, 0x4060, RZ ;  /* 0x000040606eb97810 */ /* 0x000fe40007f3e0ff */
[----:B------:R-:W-:Y:S01]  /*12220*/  LOP3.LUT R20, R177, 0x380, RZ, 0xc0, !PT ;  /* 0x00000380b1147812 */ /* 0x000fe200078ec0ff */
[--C-:B------:R-:W-:Y:S01]  /*12230*/  IMAD.X R39, RZ, RZ, R111.reuse, P5 ;  /* 0x000000ffff277224 */ /* 0x100fe200028e066f */
[----:B------:R-:W-:Y:S01]  /*12240*/  SHF.R.U64 R30, R30, 0x3, RZ ;  /* 0x000000031e1e7819 */ /* 0x000fe200000012ff */
[--C-:B------:R-:W-:Y:S01]  /*12250*/  IMAD.X R47, RZ, RZ, R111.reuse, P0 ;  /* 0x000000ffff2f7224 */ /* 0x100fe200000e066f */
[----:B------:R-:W-:Y:S01]  /*12260*/  SHF.R.U64 R173, R173, 0x3, RZ ;  /* 0x00000003adad7819 */ /* 0x000fe200000012ff */
[--C-:B------:R-:W-:Y:S01]  /*12270*/  IMAD.X R63, RZ, RZ, R111.reuse, P2 ;  /* 0x000000ffff3f7224 */ /* 0x100fe200010e066f */
[C---:B------:R-:W-:Y:S01]  /*12280*/  IADD3 R98, P5, R110.reuse, 0x8060, RZ ;  /* 0x000080606e627810 */ /* 0x040fe20007fbe0ff */
[--C-:B------:R-:W-:Y:S01]  /*12290*/  IMAD.X R71, RZ, RZ, R111.reuse, P3 ;  /* 0x000000ffff477224 */ /* 0x100fe200018e066f */
[----:B------:R-:W-:Y:S01]  /*122a0*/  IADD3 R8, P0, R110, 0xc000, RZ ;  /* 0x0000c0006e087810 */ /* 0x000fe20007f1e0ff */
[----:B------:R-:W-:Y:S01]  /*122b0*/  IMAD.X R31, RZ, RZ, R111, P4 ;  /* 0x000000ffff1f7224 */ /* 0x000fe200020e066f */
[----:B------:R-:W-:-:S02]  /*122c0*/  SHF.R.U64 R11, R11, 0x3, RZ ;  /* 0x000000030b0b7819 */ /* 0x000fc400000012ff */
[----:B------:R-:W-:Y:S01]  /*122d0*/  SHF.R.U64 R175, R175, 0x3, RZ ;  /* 0x00000003afaf7819 */ /* 0x000fe200000012ff */
[----:B------:R-:W-:Y:S01]  /*122e0*/  IMAD.X R55, RZ, RZ, R111, P1 ;  /* 0x000000ffff377224 */ /* 0x000fe200008e066f */
[C---:B------:R-:W-:Y:S02]  /*122f0*/  IADD3 R151, P2, R110.reuse, 0xc040, RZ ;  /* 0x0000c0406e977810 */ /* 0x040fe40007f5e0ff */
[----:B------:R-:W-:Y:S02]  /*12300*/  IADD3 R10, P3, R110, 0xc060, RZ ;  /* 0x0000c0606e0a7810 */ /* 0x000fe40007f7e0ff */
[----:B------:R-:W-:Y:S02]  /*12310*/  SHF.R.U64 R20, R20, 0x3, RZ ;  /* 0x0000000314147819 */ /* 0x000fe400000012ff */
[----:B------:R-:W-:Y:S02]  /*12320*/  LOP3.LUT R38, R181, 0x380, RZ, 0xc0, !PT ;  /* 0x00000380b5267812 */ /* 0x000fe400078ec0ff */
[----:B------:R-:W-:-:S02]  /*12330*/  IADD3 R94, P4, R110, 0x8040, RZ ;  /* 0x000080406e5e7810 */ /* 0x000fc40007f9e0ff */
[----:B------:R-:W-:Y:S02]  /*12340*/  LOP3.LUT R46, R183, 0x380, RZ, 0xc0, !PT ;  /* 0x00000380b72e7812 */ /* 0x000fe400078ec0ff */
[----:B-----5:R-:W-:Y:S02]  /*12350*/  IADD3 R23, P1, R110, 0xc020, RZ ;  /* 0x0000c0206e177810 */ /* 0x020fe40007f3e0ff */
[----:B------:R-:W-:Y:S02]  /*12360*/  LOP3.LUT R54, R185, 0x380, RZ, 0xc0, !PT ;  /* 0x00000380b9367812 */ /* 0x000fe400078ec0ff */
[----:B------:R-:W-:Y:S02]  /*12370*/  LOP3.LUT R30, R30, R179, RZ, 0x3c, !PT ;  /* 0x000000b31e1e7212 */ /* 0x000fe400078e3cff */
[----:B------:R-:W-:Y:S02]  /*12380*/  LOP3.LUT R62, R173, R62, RZ, 0x3c, !PT ;  /* 0x0000003ead3e7212 */ /* 0x000fe400078e3cff */
[----:B------:R-:W-:-:S02]  /*12390*/  LOP3.LUT R110, R11, R110, RZ, 0x3c, !PT ;  /* 0x0000006e0b6e7212 */ /* 0x000fc400078e3cff */
[----:B------:R-:W-:Y:S02]  /*123a0*/  LOP3.LUT R179, R98, 0x380, RZ, 0xc0, !PT ;  /* 0x0000038062b37812 */ /* 0x000fe400078ec0ff */
[----:B------:R-:W-:Y:S02]  /*123b0*/  LOP3.LUT R70, R175, R70, RZ, 0x3c, !PT ;  /* 0x00000046af467212 */ /* 0x000fe400078e3cff */
[----:B------:R-:W-:Y:S02]  /*123c0*/  LOP3.LUT R173, R8, 0x380, RZ, 0xc0, !PT ;  /* 0x0000038008ad7812 */ /* 0x000fe400078ec0ff */
[----:B------:R-:W-:Y:S02]  /*123d0*/  LOP3.LUT R20, R20, R177, RZ, 0x3c, !PT ;  /* 0x000000b114147212 */ /* 0x000fe400078e3cff */
[----:B------:R-:W-:Y:S02]  /*123e0*/  SHF.R.U64 R38, R38, 0x3, RZ ;  /* 0x0000000326267819 */ /* 0x000fe400000012ff */
[----:B------:R-:W-:-:S02]  /*123f0*/  LOP3.LUT R174, R151, 0x380, RZ, 0xc0, !PT ;  /* 0x0000038097ae7812 */ /* 0x000fc400078ec0ff */
[----:B------:R-:W-:Y:S02]  /*12400*/  LOP3.LUT R175, R10, 0x380, RZ, 0xc0, !PT ;  /* 0x000003800aaf7812 */ /* 0x000fe400078ec0ff */
[----:B------:R-:W-:Y:S02]  /*12410*/  SHF.R.U64 R46, R46, 0x3, RZ ;  /* 0x000000032e2e7819 */ /* 0x000fe400000012ff */
[----:B------:R-:W-:Y:S02]  /*12420*/  LOP3.LUT R177, R94, 0x380, RZ, 0xc0, !PT ;  /* 0x000003805eb17812 */ /* 0x000fe400078ec0ff */
[----:B------:R-:W-:Y:S02]  /*12430*/  SHF.R.U64 R54, R54, 0x3, RZ ;  /* 0x0000000336367819 */ /* 0x000fe400000012ff */
[----:B------:R-:W-:Y:S02]  /*12440*/  LOP3.LUT R106, R23, 0x380, RZ, 0xc0, !PT ;  /* 0x00000380176a7812 */ /* 0x000fe400078ec0ff */
[----:B------:R-:W-:-:S02]  /*12450*/  SHF.R.U64 R179, R179, 0x3, RZ ;  /* 0x00000003b3b37819 */ /* 0x000fc400000012ff */
[----:B------:R-:W-:Y:S02]  /*12460*/  SHF.R.U64 R173, R173, 0x3, RZ ;  /* 0x00000003adad7819 */ /* 0x000fe400000012ff */
[----:B------:R-:W-:Y:S01]  /*12470*/  MOV R110, R110 ;  /* 0x0000006e006e7202 */ /* 0x000fe20000000f00 */
[----:B------:R-:W-:Y:S01]  /*12480*/  BAR.SYNC.DEFER_BLOCKING 0x1, 0x100 ;  /* 0x0044000000007b1d */ /* 0x000fe20000010000 */
[----:B------:R-:W-:Y:S02]  /*12490*/  LOP3.LUT R38, R38, R181, RZ, 0x3c, !PT ;  /* 0x000000b526267212 */ /* 0x000fe400078e3cff */
[----:B------:R-:W-:Y:S02]  /*124a0*/  SHF.R.U64 R174, R174, 0x3, RZ ;  /* 0x00000003aeae7819 */ /* 0x000fe400000012ff */
[----:B------:R-:W-:Y:S02]  /*124b0*/  SHF.R.U64 R175, R175, 0x3, RZ ;  /* 0x00000003afaf7819 */ /* 0x000fe400000012ff */
[----:B------:R-:W-:-:S02]  /*124c0*/  MOV R13, R12 ;  /* 0x0000000c000d7202 */ /* 0x000fc40000000f00 */
[----:B------:R-:W-:Y:S02]  /*124d0*/  LOP3.LUT R46, R46, R183, RZ, 0x3c, !PT ;  /* 0x000000b72e2e7212 */ /* 0x000fe400078e3cff */
[----:B------:R-:W-:Y:S02]  /*124e0*/  SHF.R.U64 R177, R177, 0x3, RZ ;  /* 0x00000003b1b17819 */ /* 0x000fe400000012ff */
[----:B------:R-:W-:Y:S01]  /*124f0*/  MOV R14, R14 ;  /* 0x0000000e000e7202 */ /* 0x000fe20000000f00 */
[--C-:B------:R-:W-:Y:S01]  /*12500*/  IMAD.X R9, RZ, RZ, R111.reuse, P2 ;  /* 0x000000ffff097224 */ /* 0x100fe200010e066f */
[----:B------:R-:W-:Y:S01]  /*12510*/  LOP3.LUT R54, R54, R185, RZ, 0x3c, !PT ;  /* 0x000000b936367212 */ /* 0x000fe200078e3cff */
[--C-:B------:R-:W-:Y:S01]  /*12520*/  IMAD.X R11, RZ, RZ, R111.reuse, P3 ;  /* 0x000000ffff0b7224 */ /* 0x100fe200018e066f */
[----:B------:R-:W-:Y:S02]  /*12530*/  SHF.R.U64 R106, R106, 0x3, RZ ;  /* 0x000000036a6a7819 */ /* 0x000fe400000012ff */
[----:B------:R-:W-:Y:S01]  /*12540*/  MOV R12, R20 ;  /* 0x00000014000c7202 */ /* 0x000fe20000000f00 */
[----:B------:R-:W-:Y:S01]  /*12550*/  IMAD.X R95, RZ, RZ, R111, P4 ;  /* 0x000000ffff5f7224 */ /* 0x000fe200020e066f */
[----:B------:R-:W-:-:S02]  /*12560*/  IADD3.X R99, RZ, R111, RZ, P5, !PT ;  /* 0x0000006fff637210 */ /* 0x000fc40002ffe4ff */
[----:B------:R-:W-:Y:S01]  /*12570*/  LOP3.LUT R98, R179, R98, RZ, 0x3c, !PT ;  /* 0x00000062b3627212 */ /* 0x000fe200078e3cff */
[----:B------:R-:W-:Y:S01]  /*12580*/  STSM.16.M88.4 [R110], R24 ;  /* 0x000000186e007844 */ /* 0x000fe20000000200 */
[----:B------:R-:W-:Y:S02]  /*12590*/  LOP3.LUT R102, R173, R8, RZ, 0x3c, !PT ;  /* 0x00000008ad667212 */ /* 0x000fe400078e3cff */
[----:B------:R-:W-:Y:S01]  /*125a0*/  MOV R30, R30 ;  /* 0x0000001e001e7202 */ /* 0x000fe20000000f00 */
[----:B------:R-:W-:Y:S01]  /*125b0*/  STSM.16.M88.4 [R13], R32 ;  /* 0x000000200d007844 */ /* 0x000fe20000000200 */
[----:B------:R-:W-:Y:S02]  /*125c0*/  LOP3.LUT R8, R174, R151, RZ, 0x3c, !PT ;  /* 0x00000097ae087212 */ /* 0x000fe400078e3cff */
[----:B------:R-:W-:Y:S02]  /*125d0*/  LOP3.LUT R10, R175, R10, RZ, 0x3c, !PT ;  /* 0x0000000aaf0a7212 */ /* 0x000fe400078e3cff */
[----:B------:R-:W-:Y:S01]  /*125e0*/  MOV R38, R38 ;  /* 0x0000002600267202 */ /* 0x000fe20000000f00 */
[----:B------:R-:W-:Y:S01]  /*125f0*/  STSM.16.M88.4 [R14], R40 ;  /* 0x000000280e007844 */ /* 0x000fe20000000200 */
[----:B------:R-:W-:-:S02]  /*12600*/  LOP3.LUT R94, R177, R94, RZ, 0x3c, !PT ;  /* 0x0000005eb15e7212 */ /* 0x000fc400078e3cff */
[----:B------:R-:W-:Y:S01]  /*12610*/  MOV R46, R46 ;  /* 0x0000002e002e7202 */ /* 0x000fe20000000f00 */
[----:B------:R0:W-:Y:S01]  /*12620*/  STSM.16.M88.4 [R12], R48 ;  /* 0x000000300c007844 */ /* 0x0001e20000000200 */
[----:B------:R-:W-:Y:S02]  /*12630*/  LOP3.LUT R106, R106, R23, RZ, 0x3c, !PT ;  /* 0x000000176a6a7212 */ /* 0x000fe400078e3cff */
[----:B------:R-:W-:Y:S01]  /*12640*/  MOV R54, R54 ;  /* 0x0000003600367202 */ /* 0x000fe20000000f00 */
[----:B------:R-:W-:Y:S01]  /*12650*/  STSM.16.M88.4 [R30], R56 ;  /* 0x000000381e007844 */ /* 0x000fe20000000200 */
[----:B------:R-:W-:Y:S02]  /*12660*/  MOV R62, R62 ;  /* 0x0000003e003e7202 */ /* 0x000fe40000000f00 */
[----:B------:R-:W-:Y:S01]  /*12670*/  MOV R23, R98 ;  /* 0x0000006200177202 */ /* 0x000fe20000000f00 */
[----:B------:R-:W-:Y:S01]  /*12680*/  STSM.16.M88.4 [R38], R64 ;  /* 0x0000004026007844 */ /* 0x000fe20000000200 */
[----:B------:R-:W-:-:S02]  /*12690*/  MOV R70, R70 ;  /* 0x0000004600467202 */ /* 0x000fc40000000f00 */
[----:B------:R-:W-:Y:S02]  /*126a0*/  MOV R21, R8 ;  /* 0x0000000800157202 */ /* 0x000fe40000000f00 */
[----:B------:R-:W-:Y:S02]  /*126b0*/  MOV R20, R10 ;  /* 0x0000000a00147202 */ /* 0x000fe40000000f00 */
[----:B------:R-:W-:Y:S02]  /*126c0*/  F2FP.F16.F32.PACK_AB R98, R101, R100 ;  /* 0x000000646562723e */ /* 0x000fe400000000ff */
[----:B------:R-:W-:Y:S01]  /*126d0*/  F2FP.F16.F32.PACK_AB R99, R163, R162 ;  /* 0x000000a2a363723e */ /* 0x000fe200000000ff */
[----:B------:R-:W-:Y:S01]  /*126e0*/  IMAD.X R103, RZ, RZ, R111, P0 ;  /* 0x000000ffff677224 */ /* 0x000fe200000e066f */
[----:B------:R-:W-:Y:S01]  /*126f0*/  MOV R94, R94 ;  /* 0x0000005e005e7202 */ /* 0x000fe20000000f00 */
[----:B------:R-:W-:Y:S01]  /*12700*/  STSM.16.M88.4 [R46], R72 ;  /* 0x000000482e007844 */ /* 0x000fe20000000200 */
[----:B------:R-:W-:-:S02]  /*12710*/  F2FP.F16.F32.PACK_AB R8, R105, R168 ;  /* 0x000000a86908723e */ /* 0x000fc400000000ff */
[----:B------:R-:W-:Y:S02]  /*12720*/  F2FP.F16.F32.PACK_AB R9, R165, R164 ;  /* 0x000000a4a509723e */ /* 0x000fe400000000ff */
[----:B------:R-:W-:Y:S02]  /*12730*/  F2FP.F16.F32.PACK_AB R10, R109, R169 ;  /* 0x000000a96d0a723e */ /* 0x000fe400000000ff */
[----:B------:R-:W-:Y:S01]  /*12740*/  F2FP.F16.F32.PACK_AB R11, R167, R166 ;  /* 0x000000a6a70b723e */ /* 0x000fe200000000ff */
[----:B------:R-:W-:Y:S01]  /*12750*/  IMAD.X R107, RZ, RZ, R111, P1 ;  /* 0x000000ffff6b7224 */ /* 0x000fe200008e066f */
[----:B------:R-:W-:Y:S01]  /*12760*/  STSM.16.M88.4 [R54], R80 ;  /* 0x0000005036007844 */ /* 0x000fe20000000200 */
[----:B0-----:R-:W-:-:S03]  /*12770*/  F2FP.F16.F32.PACK_AB R12, R113, R170 ;  /* 0x000000aa710c723e */ /* 0x001fc600000000ff */
[----:B------:R-:W-:Y:S01]  /*12780*/  STSM.16.M88.4 [R62], R76 ;  /* 0x0000004c3e007844 */ /* 0x000fe20000000200 */
[----:B------:R-:W-:Y:S02]  /*12790*/  F2FP.F16.F32.PACK_AB R13, R115, R114 ;  /* 0x00000072730d723e */ /* 0x000fe400000000ff */
[----:B------:R-:W-:Y:S01]  /*127a0*/  F2FP.F16.F32.PACK_AB R14, R117, R171 ;  /* 0x000000ab750e723e */ /* 0x000fe200000000ff */
[----:B------:R-:W-:Y:S01]  /*127b0*/  STSM.16.M88.4 [R70], R96 ;  /* 0x0000006046007844 */ /* 0x000fe20000000200 */
[----:B------:R-:W-:Y:S02]  /*127c0*/  F2FP.F16.F32.PACK_AB R15, R119, R118 ;  /* 0x00000076770f723e */ /* 0x000fe400000000ff */
[----:B------:R-:W-:Y:S01]  /*127d0*/  MOV R102, R102 ;  /* 0x0000006600667202 */ /* 0x000fe20000000f00 */
[----:B------:R3:W-:Y:S01]  /*127e0*/  STSM.16.M88.4 [R94], R8 ;  /* 0x000000085e007844 */ /* 0x0007e20000000200 */
[----:B------:R-:W-:Y:S02]  /*127f0*/  F2FP.F16.F32.PACK_AB R173, R123, R122 ;  /* 0x0000007a7bad723e */ /* 0x000fe400000000ff */
[----:B------:R-:W-:-:S02]  /*12800*/  F2FP.F16.F32.PACK_AB R174, R125, R124 ;  /* 0x0000007c7dae723e */ /* 0x000fc400000000ff */
[----:B------:R-:W-:Y:S02]  /*12810*/  F2FP.F16.F32.PACK_AB R175, R127, R126 ;  /* 0x0000007e7faf723e */ /* 0x000fe400000000ff */
[----:B------:R-:W-:Y:S02]  /*12820*/  ISETP.NE.U32.AND P0, PT, RZ, UR4, PT ;  /* 0x00000004ff007c0c */ /* 0x000fe4000bf05070 */
[----:B------:R-:W-:Y:S01]  /*12830*/  MOV R106, R106 ;  /* 0x0000006a006a7202 */ /* 0x000fe20000000f00 */
[----:B------:R0:W-:Y:S01]  /*12840*/  STSM.16.M88.4 [R23], R12 ;  /* 0x0000000c17007844 */ /* 0x0001e20000000200 */
[----:B------:R-:W-:Y:S02]  /*12850*/  ISETP.NE.AND.EX P0, PT, RZ, UR5, PT, P0 ;  /* 0x00000005ff007c0c */ /* 0x000fe4000bf05300 */
[----:B---3--:R-:W-:Y:S01]  /*12860*/  IADD3 R10, P1, R178, UR4, RZ ;  /* 0x00000004b20a7c10 */ /* 0x008fe2000ff3e0ff */
[----:B------:R3:W-:Y:S03]  /*12870*/  STSM.16.M88.4 [R102], R172 ;  /* 0x000000ac66007844 */ /* 0x0007e60000000200 */
[----:B--2---:R-:W-:Y:S01]  /*12880*/  IADD3.X R11, R176, UR5, RZ, P1, !PT ;  /* 0x00000005b00b7c10 */ /* 0x004fe20008ffe4ff */
[----:B------:R-:W-:Y:S01]  /*12890*/  ULDC.64 UR4, c[0x0][0xce0] ;  /* 0x0003380000047ab9 */ /* 0x000fe20000000a00 */
[----:B------:R3:W-:Y:S01]  /*128a0*/  STSM.16.M88.4 [R106], R128 ;  /* 0x000000806a007844 */ /* 0x0007e20000000200 */
[----:B------:R-:W-:-:S03]  /*128b0*/  ISETP.NE.U32.AND P1, PT, RZ, UR4, PT ;  /* 0x00000004ff007c0c */ /* 0x000fc6000bf25070 */
[----:B------:R3:W-:Y:S01]  /*128c0*/  STSM.16.M88.4 [R21], R136 ;  /* 0x0000008815007844 */ /* 0x0007e20000000200 */
[----:B------:R-:W-:-:S03]  /*128d0*/  ISETP.NE.AND.EX P1, PT, RZ, UR5, PT, P1 ;  /* 0x00000005ff007c0c */ /* 0x000fc6000bf25310 */
[----:B------:R3:W-:Y:S01]  /*128e0*/  STSM.16.M88.4 [R20], R144 ;  /* 0x0000009014007844 */ /* 0x0007e20000000200 */
[----:B0-----:R-:W-:Y:S01]  /*128f0*/  IMAD.MOV.U32 R23, RZ, RZ, RZ ;  /* 0x000000ffff177224 */ /* 0x001fe200078e00ff */
[----:B------:R-:W-:Y:S08]  /*12900*/  BAR.SYNC.DEFER_BLOCKING 0x1, 0x100 ;  /* 0x0044000000007b1d */ /* 0x000ff00000010000 */
[----:B------:R-:W-:Y:S01]  /*12910*/  @P1 IADD3 R8, P2, R178, UR4, RZ ;  /* 0x00000004b2081c10 */ /* 0x000fe2000ff5e0ff */
[----:B------:R-:W-:-:S02]  /*12920*/  ULDC UR4, c[0x0][0xb88] ;  /* 0x0002e20000047ab9 */ /* 0x000fc40000000800 */
[----:B------:R-:W-:Y:S01]  /*12930*/  IMAD.U32 R0, RZ, RZ, UR4 ;  /* 0x00000004ff007e24 */ /* 0x000fe2000f8e00ff */
[----:B------:R-:W-:Y:S01]  /*12940*/  @P1 IADD3.X R9, R176, UR5, RZ, P2, !PT ;  /* 0x00000005b0091c10 */ /* 0x000fe200097fe4ff */
[----:B------:R3:W5:Y:S04]  /*12950*/  @P0 LDG.E R23, desc[UR52][R10.64] ;  /* 0x000000340a170981 */ /* 0x000768000c1e1900 */
[----:B------:R3:W5:Y:S01]  /*12960*/  @P1 LDG.E R0, desc[UR52][R8.64] ;  /* 0x0000003408001981 */ /* 0x000762000c1e1900 */
[----:B------:R-:W-:-:S04]  /*12970*/  IMAD.MOV.U32 R186, RZ, RZ, R188 ;  /* 0x000000ffffba7224 */ /* 0x000fc800078e00bc */
[----:B------:R-:W-:-:S04]  /*12980*/  IMAD R5, R186, 0x40, R219 ;  /* 0x00000040ba057824 */ /* 0x000fc800078e02db */
[----:B------:R-:W-:-:S03]  /*12990*/  IMAD.WIDE R6, R5, 0x2, R6 ;  /* 0x0000000205067825 */ /* 0x000fc600078e0206 */
[----:B------:R-:W-:Y:S01]  /*129a0*/  IADD3 R13, P4, R6, 0x1000, RZ ;  /* 0x00001000060d7810 */ /* 0x000fe20007f9e0ff */
[----:B---3--:R-:W-:-:S12]  /*129b0*/  @P1 BRA `(.L_x_11690) ;  /* 0x0000000000101947 */ /* 0x008fd80003800000 */
[----:B------:R-:W-:Y:S05]  /*129c0*/  @!P0 BRA `(.L_x_11690) ;  /* 0x00000000000c8947 */ /* 0x000fea0003800000 */
[----:B------:R-:W2:Y:S04]  /*129d0*/  LDG.E R5, desc[UR52][R10.64] ;  /* 0x000000340a057981 */ /* 0x000ea8000c1e1900 */
[----:B-----5:R-:W2:Y:S02]  /*129e0*/  LDG.E R0, desc[UR52][R10.64+0x4] ;  /* 0x000004340a007981 */ /* 0x020ea4000c1e1900 */
[----:B--2---:R-:W-:-:S07]  /*129f0*/  IADD3 R0, -R5, R0, RZ ;  /* 0x0000000005007210 */ /* 0x004fce0007ffe1ff */
.L_x_11690:
[----:B------:R-:W2:Y:S01]  /*12a00*/  LDL.LU R14, [R1+0x50] ;  /* 0x00005000010e7983 */ /* 0x000ea20000300800 */
[----:B------:R-:W-:-:S03]  /*12a10*/  ULDC.64 UR4, c[0x0][0xc70] ;  /* 0x00031c0000047ab9 */ /* 0x000fc60000000a00 */
[----:B------:R-:W3:Y:S04]  /*12a20*/  LDL.LU R11, [R1+0x40] ;  /* 0x00004000010b7983 */ /* 0x000ee80000300800 */
[----:B------:R-:W4:Y:S04]  /*12a30*/  LDL R10, [R1+0x30] ;  /* 0x00003000010a7983 */ /* 0x000f280000100800 */
[----:B------:R-:W4:Y:S04]  /*12a40*/  LDL.LU R85, [R1+0x34] ;  /* 0x0000340001557983 */ /* 0x000f280000300800 */
[----:B------:R-:W4:Y:S01]  /*12a50*/  LDL.LU R84, [R1+0x48] ;  /* 0x0000480001547983 */ /* 0x000f220000300800 */
[--C-:B-----5:R-:W-:Y:S01]  /*12a60*/  SHF.R.S32.HI R21, RZ, 0x1f, R23.reuse ;  /* 0x0000001fff157819 */ /* 0x120fe20000011417 */
[----:B------:R-:W-:Y:S01]  /*12a70*/  IMAD.MOV.U32 R20, RZ, RZ, R23 ;  /* 0x000000ffff147224 */ /* 0x000fe200078e0017 */
[----:B------:R-:W-:-:S02]  /*12a80*/  IADD3 R25, P5, R6, 0x2000, RZ ;  /* 0x0000200006197810 */ /* 0x000fc40007fbe0ff */
[C---:B------:R-:W-:Y:S02]  /*12a90*/  IADD3 R37, P2, R6.reuse, 0x5000, RZ ;  /* 0x0000500006257810 */ /* 0x040fe40007f5e0ff */
[----:B------:R-:W-:Y:S02]  /*12aa0*/  IADD3 R33, P1, R6, 0x4000, RZ ;  /* 0x0000400006217810 */ /* 0x000fe40007f3e0ff */
        /* <DEDUP_REMOVED lines=15> */
[----:B------:R-:W-:Y:S02]  /*12ba0*/  IADD3 R49, P5, R6, 0x8000, RZ ;  /* 0x0000800006317810 */ /* 0x000fe40007fbe0ff */
[----:B------:R-:W-:Y:S01]  /*12bb0*/  LOP3.LUT R32, R32, R33, RZ, 0x3c, !PT ;  /* 0x0000002120207212 */ /* 0x000fe200078e3cff */
[----:B------:R-:W-:Y:S01]  /*12bc0*/  IMAD.X R33, RZ, RZ, R7, P1 ;  /* 0x000000ffff217224 */ /* 0x000fe200008e0607 */
        /* <DEDUP_REMOVED lines=16> */
[C---:B------:R-:W-:Y:S02]  /*12cd0*/  IADD3 R69, P4, R6.reuse, 0xd000, RZ ;  /* 0x0000d00006457810 */ /* 0x040fe40007f9e0ff */
[----:B------:R-:W-:Y:S02]  /*12ce0*/  IADD3 R65, P5, R6, 0xe000, RZ ;  /* 0x0000e00006417810 */ /* 0x000fe40007fbe0ff */
[----:B------:R-:W-:Y:S01]  /*12cf0*/  LOP3.LUT R52, R52, R53, RZ, 0x3c, !PT ;  /* 0x0000003534347212 */ /* 0x000fe200078e3cff */
[----:B------:R-:W-:Y:S01]  /*12d00*/  IMAD.X R53, RZ, RZ, R7, P1 ;  /* 0x000000ffff357224 */ /* 0x000fe200008e0607 */
        /* <DEDUP_REMOVED lines=8> */
[--C-:B------:R-:W-:Y:S01]  /*12d90*/  SHF.R.S32.HI R79, RZ, 0x1f, R219.reuse ;  /* 0x0000001fff4f7819 */ /* 0x100fe200000114db */
[----:B------:R-:W-:Y:S01]  /*12da0*/  IMAD.MOV.U32 R78, RZ, RZ, R219 ;  /* 0x000000ffff4e7224 */ /* 0x000fe200078e00db */
[----:B------:R-:W-:-:S05]  /*12db0*/  SHF.R.S32.HI R187, RZ, 0x1f, R186 ;  /* 0x0000001fffbb7819 */ /* 0x000fca00000114ba */
[----:B------:R-:W-:Y:S01]  /*12dc0*/  STL [R1+0x24], R187 ;  /* 0x000024bb01007387 */ /* 0x000fe20000100800 */
[----:B------:R-:W-:Y:S01]  /*12dd0*/  BSSY B1, `(.L_x_11691) ;  /* 0x0000084000017945 */ /* 0x000fe20003800000 */
[----:B--2---:R-:W-:Y:S02]  /*12de0*/  SEL R83, R14, RZ, !P0 ;  /* 0x000000ff0e537207 */ /* 0x004fe40004000000 */
[----:B------:R-:W0:Y:S01]  /*12df0*/  S2R R14, SR_TID.X ;  /* 0x00000000000e7919 */ /* 0x000e220000002100 */
[----:B---3--:R-:W-:Y:S02]  /*12e00*/  SEL R82, R11, RZ, !P0 ;  /* 0x000000ff0b527207 */ /* 0x008fe40004000000 */
[----:B------:R-:W-:-:S04]  /*12e10*/  IADD3 R29, P0, R6, 0x3000, RZ ;  /* 0x00003000061d7810 */ /* 0x000fc80007f1e0ff */
[----:B------:R-:W-:Y:S02]  /*12e20*/  LOP3.LUT R28, R29, 0x380, RZ, 0xc0, !PT ;  /* 0x000003801d1c7812 */ /* 0x000fe400078ec0ff */
[----:B----4-:R-:W-:Y:S01]  /*12e30*/  SHF.R.S32.HI R81, RZ, 0x1f, R85 ;  /* 0x0000001fff517819 */ /* 0x010fe20000011455 */
[----:B------:R-:W-:Y:S01]  /*12e40*/  IMAD.WIDE.U32 R8, R85, UR4, R20 ;  /* 0x0000000455087c25 */ /* 0x000fe2000f8e0014 */
[----:B------:R-:W-:-:S03]  /*12e50*/  SHF.R.U64 R28, R28, 0x3, RZ ;  /* 0x000000031c1c7819 */ /* 0x000fc600000012ff */
[----:B------:R-:W-:Y:S01]  /*12e60*/  IMAD R5, R81, UR4, RZ ;  /* 0x0000000451057c24 */ /* 0x000fe2000f8e02ff */
[----:B------:R-:W-:Y:S01]  /*12e70*/  LOP3.LUT R28, R28, R29, RZ, 0x3c, !PT ;  /* 0x0000001d1c1c7212 */ /* 0x000fe200078e3cff */
[----:B------:R-:W-:Y:S02]  /*12e80*/  IMAD R11, R84, 0x80, R10 ;  /* 0x00000080540b7824 */ /* 0x000fe400078e020a */
[----:B------:R-:W-:Y:S01]  /*12e90*/  IMAD R5, R85, UR5, R5 ;  /* 0x0000000555057c24 */ /* 0x000fe2000f8e0205 */
[----:B------:R-:W-:Y:S01]  /*12ea0*/  ULDC.64 UR4, c[0x0][0xc78] ;  /* 0x00031e0000047ab9 */ /* 0x000fe20000000a00 */
[----:B------:R-:W-:Y:S01]  /*12eb0*/  IMAD.X R29, RZ, RZ, R7, P0 ;  /* 0x000000ffff1d7224 */ /* 0x000fe200000e0607 */
[----:B------:R-:W-:Y:S01]  /*12ec0*/  IADD3 R77, P0, R6, 0x9000, RZ ;  /* 0x00009000064d7810 */ /* 0x000fe20007f1e0ff */
[----:B------:R-:W-:Y:S02]  /*12ed0*/  IMAD.IADD R9, R9, 0x1, R5 ;  /* 0x0000000109097824 */ /* 0x000fe400078e0205 */
[----:B------:R-:W-:Y:S01]  /*12ee0*/  IMAD R5, R83, UR4, RZ ;  /* 0x0000000453057c24 */ /* 0x000fe2000f8e02ff */
[----:B------:R-:W-:Y:S01]  /*12ef0*/  LOP3.LUT R76, R77, 0x380, RZ, 0xc0, !PT ;  /* 0x000003804d4c7812 */ /* 0x000fe200078ec0ff */
[----:B------:R-:W-:-:S03]  /*12f00*/  IMAD.WIDE.U32 R8, R82, UR4, R8 ;  /* 0x0000000452087c25 */ /* 0x000fc6000f8e0008 */
[----:B------:R-:W-:Y:S01]  /*12f10*/  SHF.R.U64 R76, R76, 0x3, RZ ;  /* 0x000000034c4c7819 */ /* 0x000fe200000012ff */
[----:B------:R-:W-:Y:S01]  /*12f20*/  IMAD R10, R82, UR5, R5 ;  /* 0x00000005520a7c24 */ /* 0x000fe2000f8e0205 */
[----:B------:R-:W-:Y:S01]  /*12f30*/  SHF.R.S32.HI R5, RZ, 0x1f, R11 ;  /* 0x0000001fff057819 */ /* 0x000fe2000001140b */
[----:B0-----:R-:W-:Y:S01]  /*12f40*/  VIADD R15, R14, 0xffffff80 ;  /* 0xffffff800e0f7836 */ /* 0x001fe20000000000 */
[----:B------:R-:W-:Y:S01]  /*12f50*/  IADD3 R8, P3, R11, R8, RZ ;  /* 0x000000080b087210 */ /* 0x000fe20007f7e0ff */
[----:B------:R-:W-:Y:S01]  /*12f60*/  ULDC.64 UR4, c[0x0][0xc40] ;  /* 0x0003100000047ab9 */ /* 0x000fe20000000a00 */
[----:B------:R-:W-:Y:S01]  /*12f70*/  LOP3.LUT R76, R76, R77, RZ, 0x3c, !PT ;  /* 0x0000004d4c4c7212 */ /* 0x000fe200078e3cff */
[----:B------:R-:W-:Y:S01]  /*12f80*/  IMAD.X R77, RZ, RZ, R7, P0 ;  /* 0x000000ffff4d7224 */ /* 0x000fe200000e0607 */
[----:B------:R-:W-:Y:S02]  /*12f90*/  IADD3.X R5, R5, R9, R10, P3, !PT ;  /* 0x0000000905057210 */ /* 0x000fe40001ffe40a */
[----:B------:R-:W-:-:S02]  /*12fa0*/  LEA R54, P3, R8, UR4, 0x2 ;  /* 0x0000000408367c11 */ /* 0x000fc4000f8610ff */
[----:B------:R-:W-:Y:S02]  /*12fb0*/  SHF.R.S32.HI R14, RZ, 0x1f, R15 ;  /* 0x0000001fff0e7819 */ /* 0x000fe4000001140f */
[----:B------:R-:W-:Y:S01]  /*12fc0*/  LEA.HI.X R55, R8, UR5, R5, 0x2, P3 ;  /* 0x0000000508377c11 */ /* 0x000fe200098f1405 */
[----:B------:R-:W-:Y:S01]  /*12fd0*/  VIADD R5, R11, 0x8 ;  /* 0x000000080b057836 */ /* 0x000fe20000000000 */
[----:B------:R-:W-:Y:S01]  /*12fe0*/  LEA.HI R14, R14, R15, RZ, 0x7 ;  /* 0x0000000f0e0e7211 */ /* 0x000fe200078f38ff */
[----:B------:R-:W-:Y:S01]  /*12ff0*/  ULDC.64 UR4, c[0x0][0xba0] ;  /* 0x0002e80000047ab9 */ /* 0x000fe20000000a00 */
[----:B------:R-:W-:Y:S02]  /*13000*/  IADD3 R41, P3, R6, 0x6000, RZ ;  /* 0x0000600006297810 */ /* 0x000fe40007f7e0ff */
[----:B------:R-:W-:Y:S02]  /*13010*/  LOP3.LUT R14, R14, 0xffffff80, RZ, 0xc0, !PT ;  /* 0xffffff800e0e7812 */ /* 0x000fe400078ec0ff */
[----:B------:R-:W-:-:S02]  /*13020*/  LOP3.LUT R40, R41, 0x380, RZ, 0xc0, !PT ;  /* 0x0000038029287812 */ /* 0x000fc400078ec0ff */
[----:B------:R-:W-:Y:S01]  /*13030*/  IADD3 R10, P2, R6, 0xf000, RZ ;  /* 0x0000f000060a7810 */ /* 0x000fe20007f5e0ff */
[----:B------:R-:W-:Y:S01]  /*13040*/  IMAD.IADD R14, R15, 0x1, -R14 ;  /* 0x000000010f0e7824 */ /* 0x000fe200078e0a0e */
[----:B------:R-:W-:Y:S02]  /*13050*/  SHF.R.U64 R40, R40, 0x3, RZ ;  /* 0x0000000328287819 */ /* 0x000fe400000012ff */
[----:B------:R-:W-:Y:S01]  /*13060*/  LOP3.LUT R9, R6, 0x380, RZ, 0xc0, !PT ;  /* 0x0000038006097812 */ /* 0x000fe200078ec0ff */
[----:B------:R-:W-:Y:S01]  /*13070*/  IMAD.X R61, RZ, RZ, R7, P2 ;  /* 0x000000ffff3d7224 */ /* 0x000fe200010e0607 */
[----:B------:R-:W-:Y:S02]  /*13080*/  LOP3.LUT R40, R40, R41, RZ, 0x3c, !PT ;  /* 0x0000002928287212 */ /* 0x000fe400078e3cff */
[----:B------:R-:W-:Y:S02]  /*13090*/  IADD3.X R41, RZ, R7, RZ, P3, !PT ;  /* 0x00000007ff297210 */ /* 0x000fe40001ffe4ff */
[----:B------:R-:W-:-:S02]  /*130a0*/  LOP3.LUT P0, RZ, R14, 0x3, RZ, 0xc0, !PT ;  /* 0x000000030eff7812 */ /* 0x000fc4000780c0ff */
[----:B------:R-:W-:Y:S02]  /*130b0*/  IADD3 R73, P3, R6, 0xc000, RZ ;  /* 0x0000c00006497810 */ /* 0x000fe40007f7e0ff */
[-C--:B------:R-:W-:Y:S02]  /*130c0*/  ISETP.GE.OR P1, PT, R11, R0.reuse, P0 ;  /* 0x000000000b00720c */ /* 0x080fe40000726670 */
[----:B------:R-:W-:Y:S02]  /*130d0*/  LOP3.LUT R72, R73, 0x380, RZ, 0xc0, !PT ;  /* 0x0000038049487812 */ /* 0x000fe400078ec0ff */
[----:B------:R-:W-:Y:S02]  /*130e0*/  ISETP.GE.OR P0, PT, R5, R0, P0 ;  /* 0x000000000500720c */ /* 0x000fe40000706670 */
[----:B------:R-:W-:Y:S02]  /*130f0*/  LOP3.LUT R5, R10, 0x380, RZ, 0xc0, !PT ;  /* 0x000003800a057812 */ /* 0x000fe400078ec0ff */
[----:B------:R-:W-:-:S02]  /*13100*/  SHF.R.U64 R72, R72, 0x3, RZ ;  /* 0x0000000348487819 */ /* 0x000fc400000012ff */
[----:B------:R-:W-:Y:S02]  /*13110*/  SHF.R.U64 R9, R9, 0x3, RZ ;  /* 0x0000000309097819 */ /* 0x000fe400000012ff */
[----:B------:R-:W-:Y:S01]  /*13120*/  SHF.R.U64 R5, R5, 0x3, RZ ;  /* 0x0000000305057819 */ /* 0x000fe200000012ff */
[----:B------:R0:W-:Y:S01]  /*13130*/  @!P1 STG.E desc[UR52][R54.64], R4 ;  /* 0x0000000436009986 */ /* 0x0001e2000c101934 */
[----:B------:R-:W-:Y:S02]  /*13140*/  LOP3.LUT R72, R72, R73, RZ, 0x3c, !PT ;  /* 0x0000004948487212 */ /* 0x000fe400078e3cff */
[----:B------:R-:W-:Y:S01]  /*13150*/  LOP3.LUT R8, R9, R6, RZ, 0x3c, !PT ;  /* 0x0000000609087212 */ /* 0x000fe200078e3cff */
[----:B------:R-:W-:Y:S01]  /*13160*/  IMAD.MOV.U32 R9, RZ, RZ, R7 ;  /* 0x000000ffff097224 */ /* 0x000fe200078e0007 */
[----:B------:R-:W-:Y:S01]  /*13170*/  IADD3.X R73, RZ, R7, RZ, P3, !PT ;  /* 0x00000007ff497210 */ /* 0x000fe20001ffe4ff */
        /* <DEDUP_REMOVED lines=11> */
[----:B0-----:R0:W5:Y:S04]  /*13230*/  LD.E.128 R4, desc[UR52][R76.64] ;  /* 0x000000344c047980 */ /* 0x001168000c101d00 */
[----:B--2---:R-:W5:Y:S04]  /*13240*/  LD.E.128 R52, desc[UR52][R52.64] ;  /* 0x0000003434347980 */ /* 0x004f68000c101d00 */
[----:B------:R-:W5:Y:S04]  /*13250*/  LD.E.128 R56, desc[UR52][R56.64] ;  /* 0x0000003438387980 */ /* 0x000f68000c101d00 */
[----:B------:R-:W5:Y:S04]  /*13260*/  LD.E.128 R72, desc[UR52][R72.64] ;  /* 0x0000003448487980 */ /* 0x000f68000c101d00 */
[----:B------:R-:W5:Y:S04]  /*13270*/  LD.E.128 R68, desc[UR52][R68.64] ;  /* 0x0000003444447980 */ /* 0x000f68000c101d00 */
[----:B------:R-:W5:Y:S04]  /*13280*/  LD.E.128 R64, desc[UR52][R64.64] ;  /* 0x0000003440407980 */ /* 0x000f68000c101d00 */
[----:B------:R-:W5:Y:S01]  /*13290*/  LD.E.128 R60, desc[UR52][R60.64] ;  /* 0x000000343c3c7980 */ /* 0x000f62000c101d00 */
[----:B------:R-:W-:-:S02]  /*132a0*/  IMAD R80, R21, UR4, RZ ;  /* 0x0000000415507c24 */ /* 0x000fc4000f8e02ff */
[C---:B------:R-:W-:Y:S01]  /*132b0*/  IMAD.WIDE.U32 R20, R23.reuse, UR4, R78 ;  /* 0x0000000417147c25 */ /* 0x040fe2000f8e004e */
[----:B------:R-:W-:Y:S01]  /*132c0*/  @!PT LDS RZ, [RZ] ;  /* 0x00000000fffff984 */ /* 0x000fe20000000800 */
[----:B------:R-:W-:Y:S01]  /*132d0*/  @!PT LDS RZ, [RZ] ;  /* 0x00000000fffff984 */ /* 0x000fe20000000800 */
[----:B------:R-:W-:Y:S01]  /*132e0*/  @!PT LDS RZ, [RZ] ;  /* 0x00000000fffff984 */ /* 0x000fe20000000800 */
[----:B------:R-:W-:Y:S01]  /*132f0*/  @!PT LDS RZ, [RZ] ;  /* 0x00000000fffff984 */ /* 0x000fe20000000800 */
[----:B------:R2:W-:Y:S06]  /*13300*/  MEMBAR.ALL.CTA ;  /* 0x0000000000007992 */ /* 0x0005ec0000008000 */
[----:B--2---:R-:W2:Y:S01]  /*13310*/  FENCE.VIEW.ASYNC.S ;  /* 0x00000000000073c6 */ /* 0x004ea20000000000 */
[----:B------:R-:W-:Y:S01]  /*13320*/  IMAD R23, R23, UR5, R80 ;  /* 0x0000000517177c24 */ /* 0x000fe2000f8e0250 */
[----:B------:R-:W-:Y:S01]  /*13330*/  ULDC.64 UR4, c[0x0][0xbe0] ;  /* 0x0002f80000047ab9 */ /* 0x000fe20000000a00 */
[----:B------:R-:W-:-:S02]  /*13340*/  IMAD R78, R84, -0x80, R0 ;  /* 0xffffff80544e7824 */ /* 0x000fc400078e0200 */
[C---:B------:R-:W-:Y:S02]  /*13350*/  VIADD R0, R186.reuse, 0x40 ;  /* 0x00000040ba007836 */ /* 0x040fe40000000000 */
[----:B------:R-:W-:Y:S01]  /*13360*/  IMAD.IADD R21, R21, 0x1, R23 ;  /* 0x0000000115157824 */ /* 0x000fe200078e0217 */
[-C--:B------:R-:W-:Y:S01]  /*13370*/  ISETP.GE.AND P3, PT, R186, R78.reuse, PT ;  /* 0x0000004eba00720c */ /* 0x080fe20003f66270 */
[----:B0-----:R-:W-:Y:S01]  /*13380*/  IMAD R76, R81, UR4, RZ ;  /* 0x00000004514c7c24 */ /* 0x001fe2000f8e02ff */
[-C--:B------:R-:W-:Y:S01]  /*13390*/  ISETP.GE.AND P0, PT, R0, R78.reuse, PT ;  /* 0x0000004e0000720c */ /* 0x080fe20003f06270 */
[C---:B------:R-:W-:Y:S01]  /*133a0*/  VIADD R3, R186.reuse, 0x20 ;  /* 0x00000020ba037836 */ /* 0x040fe20000000000 */
[----:B------:R-:W-:Y:S01]  /*133b0*/  IADD3 R23, R186, 0x60, RZ ;  /* 0x00000060ba177810 */ /* 0x000fe20007ffe0ff */
[C---:B------:R-:W-:Y:S02]  /*133c0*/  IMAD R77, R85.reuse, UR5, R76 ;  /* 0x00000005554d7c24 */ /* 0x040fe4000f8e024c */
[----:B------:R-:W-:Y:S01]  /*133d0*/  IMAD.WIDE.U32 R20, R85, UR4, R20 ;  /* 0x0000000455147c25 */ /* 0x000fe2000f8e0014 */
[----:B------:R-:W-:Y:S01]  /*133e0*/  ULDC.64 UR4, c[0x0][0xbe8] ;  /* 0x0002fa0000047ab9 */ /* 0x000fe20000000a00 */
[----:B------:R-:W-:-:S02]  /*133f0*/  ISETP.GE.AND P2, PT, R3, R78, PT ;  /* 0x0000004e0300720c */ /* 0x000fc40003f46270 */
[----:B------:R-:W-:Y:S01]  /*13400*/  VIADD R0, R17, 0x32420 ;  /* 0x0003242011007836 */ /* 0x000fe20000000000 */
[----:B------:R-:W-:Y:S01]  /*13410*/  ISETP.GE.AND P1, PT, R23, R78, PT ;  /* 0x0000004e1700720c */ /* 0x000fe20003f26270 */
[----:B------:R-:W-:Y:S02]  /*13420*/  IMAD.IADD R21, R21, 0x1, R77 ;  /* 0x0000000115157824 */ /* 0x000fe400078e024d */
[----:B------:R-:W-:Y:S01]  /*13430*/  IMAD R3, R83, UR4, RZ ;  /* 0x0000000453037c24 */ /* 0x000fe2000f8e02ff */
[----:B------:R-:W-:Y:S01]  /*13440*/  PRMT R0, RZ, 0x654, R0 ;  /* 0x00000654ff007816 */ /* 0x000fe20000000000 */
[----:B------:R-:W-:-:S03]  /*13450*/  IMAD.WIDE.U32 R78, R82, UR4, R20 ;  /* 0x00000004524e7c25 */ /* 0x000fc6000f8e0014 */
[----:B--2---:R0:W-:Y:S01]  /*13460*/  SYNCS.ARRIVE.TRANS64.RED.A1T0 RZ, [R0+URZ], RZ ;  /* 0x000000ff00ff79a7 */ /* 0x0041e2000810043f */
[----:B------:R-:W-:Y:S02]  /*13470*/  IMAD R3, R82, UR5, R3 ;  /* 0x0000000552037c24 */ /* 0x000fe4000f8e0203 */
        /* <DEDUP_REMOVED lines=15> */
[----:B------:R-:W-:Y:S02]  /*13570*/  ISETP.GE.AND P4, PT, R0, UR4, PT ;  /* 0x0000000400007c0c */ /* 0x000fe4000bf86270 */
[----:B------:R-:W-:Y:S01]  /*13580*/  LEA.HI.X R81, R20, UR7, R3, 0x1, P3 ;  /* 0x0000000714517c11 */ /* 0x000fe200098f0c03 */
[C---:B------:R-:W-:Y:S01]  /*13590*/  VIADD R3, R219.reuse, 0x80 ;  /* 0x00000080db037836 */ /* 0x040fe20000000000 */
[----:B------:R-:W-:-:S03]  /*135a0*/  IADD3 R0, R219, 0xc0, RZ ;  /* 0x000000c0db007810 */ /* 0x000fc60007ffe0ff */
[----:B-----5:R0:W-:Y:S01]  /*135b0*/  @!P5 STG.E.128 desc[UR52][R80.64], R8 ;  /* 0x000000085000d986 */ /* 0x0201e2000c101d34 */
[----:B------:R-:W-:Y:S02]  /*135c0*/  ISETP.GE.AND P3, PT, R3, UR4, PT ;  /* 0x0000000403007c0c */ /* 0x000fe4000bf66270 */
[----:B------:R-:W-:-:S03]  /*135d0*/  ISETP.GE.AND P5, PT, R0, UR4, PT ;  /* 0x0000000400007c0c */ /* 0x000fc6000bfa6270 */
[----:B------:R0:W-:Y:S08]  /*135e0*/  @!P4 STG.E.128 desc[UR52][R80.64+0x80], R32 ;  /* 0x000080205000c986 */ /* 0x0001f0000c101d34 */
[----:B------:R0:W-:Y:S04]  /*135f0*/  @!P3 STG.E.128 desc[UR52][R80.64+0x100], R48 ;  /* 0x000100305000b986 */ /* 0x0001e8000c101d34 */
[----:B------:R0:W-:Y:S02]  /*13600*/  @!P5 STG.E.128 desc[UR52][R80.64+0x180], R72 ;  /* 0x000180485000d986 */ /* 0x0001e4000c101d34 */
.L_x_11692:
[----:B------:R-:W-:Y:S05]  /*13610*/  BSYNC B1 ;  /* 0x0000000000017941 */ /* 0x000fea0003800000 */
.L_x_11691:
[----:B------:R-:W-:Y:S04]  /*13620*/  BSSY B1, `(.L_x_11693) ;  /* 0x000001a000017945 */ /* 0x000fe80003800000 */
[----:B------:R-:W-:Y:S05]  /*13630*/  @P2 BRA `(.L_x_11694) ;  /* 0x0000000000602947 */ /* 0x000fea0003800000 */
[----:B------:R-:W-:Y:S01]  /*13640*/  IADD3 R3, P2, R76, 0x20, RZ ;  /* 0x000000204c037810 */ /* 0x000fe20007f5e0ff */
[----:B------:R-:W-:Y:S01]  /*13650*/  ULDC.64 UR6, c[0x0][0xbd8] ;  /* 0x0002f60000067ab9 */ /* 0x000fe20000000a00 */
[----:B0----5:R-:W-:Y:S01]  /*13660*/  IMAD.MOV.U32 R8, RZ, RZ, R78 ;  /* 0x000000ffff087224 */ /* 0x021fe200078e004e */
        /* <DEDUP_REMOVED lines=21> */
.L_x_11694:
[----:B------:R-:W-:Y:S05]  /*137c0*/  BSYNC B1 ;  /* 0x0000000000017941 */ /* 0x000fea0003800000 */
.L_x_11693:
[----:B------:R-:W-:Y:S04]  /*137d0*/  BSSY B1, `(.L_x_11695) ;  /* 0x000001a000017945 */ /* 0x000fe80003800000 */
[----:B------:R-:W-:Y:S05]  /*137e0*/  @P0 BRA `(.L_x_11696) ;  /* 0x0000000000600947 */ /* 0x000fea0003800000 */
[----:B------:R-:W-:Y:S01]  /*137f0*/  IADD3 R3, P0, R76, 0x40, RZ ;  /* 0x000000404c037810 */ /* 0x000fe20007f1e0ff */
[C---:B--2--5:R-:W-:Y:S01]  /*13800*/  VIADD R4, R219.reuse, 0x40 ;  /* 0x00000040db047836 */ /* 0x064fe20000000000 */
        /* <DEDUP_REMOVED lines=22> */
.L_x_11696:
[----:B------:R-:W-:Y:S05]  /*13970*/  BSYNC B1 ;  /* 0x0000000000017941 */ /* 0x000fea0003800000 */
.L_x_11695:
[----:B------:R-:W-:Y:S05]  /*13980*/  @P1 BRA `(.L_x_11697) ;  /* 0x0000000c00681947 */ /* 0x000fea0003800000 */
[----:B------:R-:W-:Y:S01]  /*13990*/  IADD3 R3, P0, R76, 0x60, RZ ;  /* 0x000000604c037810 */ /* 0x000fe20007f1e0ff */
[----:B------:R-:W-:Y:S01]  /*139a0*/  ULDC UR4, c[0x0][0xb8c] ;  /* 0x0002e30000047ab9 */ /* 0x000fe20000000800 */
[C---:B------:R-:W-:Y:S01]  /*139b0*/  IADD3 R0, R219.reuse, 0x40, RZ ;  /* 0x00000040db007810 */ /* 0x040fe20007ffe0ff */
        /* <DEDUP_REMOVED lines=13> */
[----:B---3--:R-:W-:Y:S01]  /*13a90*/  LEA R6, P0, R4, UR6, 0x1 ;  /* 0x0000000604067c11 */ /* 0x008fe2000f8008ff */
        /* <DEDUP_REMOVED lines=9> */
.L_x_11689:
[----:B------:R-:W4:Y:S01]  /*13b30*/  LDL.LU R6, [R1+0x38] ;  /* 0x0000380001067983 */ /* 0x000f220000300800 */
[----:B------:R-:W-:-:S03]  /*13b40*/  ULDC.64 UR4, c[0x0][0xcd8] ;  /* 0x0003360000047ab9 */ /* 0x000fc60000000a00 */
[----:B------:R-:W2:Y:S01]  /*13b50*/  LDL.LU R0, [R1+0x3c] ;  /* 0x00003c0001007983 */ /* 0x000ea20000300800 */
[----:B------:R-:W-:Y:S01]  /*13b60*/  ISETP.NE.U32.AND P0, PT, RZ, UR4, PT ;  /* 0x00000004ff007c0c */ /* 0x000fe2000bf05070 */
[----:B------:R-:W-:-:S03]  /*13b70*/  IMAD.MOV.U32 R3, RZ, RZ, RZ ;  /* 0x000000ffff037224 */ /* 0x000fc600078e00ff */
[----:B------:R-:W-:Y:S02]  /*13b80*/  ISETP.NE.AND.EX P0, PT, RZ, UR5, PT, P0 ;  /* 0x00000005ff007c0c */ /* 0x000fe4000bf05300 */
[----:B----4-:R-:W-:-:S04]  /*13b90*/  IADD3 R4, P1, R6, UR4, RZ ;  /* 0x0000000406047c10 */ /* 0x010fc8000ff3e0ff */
[----:B--2---:R-:W-:Y:S01]  /*13ba0*/  IADD3.X R5, R0, UR5, RZ, P1, !PT ;  /* 0x0000000500057c10 */ /* 0x004fe20008ffe4ff */
[----:B------:R-:W-:Y:S02]  /*13bb0*/  ULDC.64 UR4, c[0x0][0xce0] ;  /* 0x0003380000047ab9 */ /* 0x000fe40000000a00 */
[----:B------:R-:W-:-:S04]  /*13bc0*/  ISETP.NE.U32.AND P1, PT, RZ, UR4, PT ;  /* 0x00000004ff007c0c */ /* 0x000fc8000bf25070 */
[----:B------:R2:W5:Y:S01]  /*13bd0*/  @P0 LDG.E R3, desc[UR52][R4.64] ;  /* 0x0000003404030981 */ /* 0x000562000c1e1900 */
[----:B------:R-:W-:Y:S01]  /*13be0*/  ISETP.NE.AND.EX P1, PT, RZ, UR5, PT, P1 ;  /* 0x00000005ff007c0c */ /* 0x000fe2000bf25310 */
[----:B------:R-:W4:-:S12]  /*13bf0*/  S2R R8, SR_TID.X ;  /* 0x0000000000087919 */ /* 0x000f180000002100 */
[----:B------:R-:W-:Y:S01]  /*13c00*/  @P1 IADD3 R6, P2, R6, UR4, RZ ;  /* 0x0000000406061c10 */ /* 0x000fe2000ff5e0ff */
[----:B------:R-:W-:-:S03]  /*13c10*/  ULDC UR4, c[0x0][0xb88] ;  /* 0x0002e20000047ab9 */ /* 0x000fc60000000800 */
[----:B------:R-:W-:Y:S01]  /*13c20*/  @P1 IADD3.X R7, R0, UR5, RZ, P2, !PT ;  /* 0x0000000500071c10 */ /* 0x000fe200097fe4ff */
[----:B------:R-:W-:-:S06]  /*13c30*/  IMAD.U32 R0, RZ, RZ, UR4 ;  /* 0x00000004ff007e24 */ /* 0x000fcc000f8e00ff */
[----:B------:R2:W5:Y:S01]  /*13c40*/  @P1 LDG.E R0, desc[UR52][R6.64] ;  /* 0x0000003406001981 */ /* 0x000562000c1e1900 */
[----:B----4-:R-:W-:-:S05]  /*13c50*/  VIADD R8, R8, 0xffffff80 ;  /* 0xffffff8008087836 */ /* 0x010fca0000000000 */
[----:B------:R-:W-:Y:S01]  /*13c60*/  ISETP.GT.AND P2, PT, R8, 0x7f, PT ;  /* 0x0000007f0800780c */ /* 0x000fe20003f44270 */
[----:B--2---:R-:W-:-:S12]  /*13c70*/  @P1 BRA `(.L_x_11698) ;  /* 0x0000000000101947 */ /* 0x004fd80003800000 */
[----:B------:R-:W-:Y:S05]  /*13c80*/  @!P0 BRA `(.L_x_11698) ;  /* 0x00000000000c8947 */ /* 0x000fea0003800000 */
[----:B------:R-:W2:Y:S04]  /*13c90*/  LDG.E R7, desc[UR52][R4.64] ;  /* 0x0000003404077981 */ /* 0x000ea8000c1e1900 */
[----:B-----5:R-:W2:Y:S02]  /*13ca0*/  LDG.E R0, desc[UR52][R4.64+0x4] ;  /* 0x0000043404007981 */ /* 0x020ea4000c1e1900 */
[----:B--2---:R-:W-:-:S07]  /*13cb0*/  IMAD.IADD R0, R0, 0x1, -R7 ;  /* 0x0000000100007824 */ /* 0x004fce00078e0a07 */
.L_x_11698:
[----:B------:R-:W2:Y:S04]  /*13cc0*/  LDL.LU R5, [R1+0x40] ;  /* 0x0000400001057983 */ /* 0x000ea80000300800 */
[----:B------:R-:W4:Y:S04]  /*13cd0*/  LDL.LU R4, [R1+0x50] ;  /* 0x0000500001047983 */ /* 0x000f280000300800 */
[----:B------:R-:W3:Y:S04]  /*13ce0*/  LDL R14, [R1+0x34] ;  /* 0x00003400010e7983 */ /* 0x000ee80000100800 */
[----:B------:R0:W5:Y:S01]  /*13cf0*/  LDL R13, [R1+0x48] ;  /* 0x00004800010d7983 */ /* 0x0001620000100800 */
[----:B------:R-:W-:Y:S01]  /*13d00*/  BSSY B1, `(.L_x_11699) ;  /* 0x000001d000017945 */ /* 0x000fe20003800000 */
[----:B------:R-:W-:-:S02]  /*13d10*/  SHF.R.S32.HI R10, RZ, 0x1f, R219 ;  /* 0x0000001fff0a7819 */ /* 0x000fc400000114db */
[----:B-----5:R-:W-:Y:S02]  /*13d20*/  SHF.R.S32.HI R8, RZ, 0x1f, R3 ;  /* 0x0000001fff087819 */ /* 0x020fe40000011403 */
[----:B--2---:R-:W-:Y:S02]  /*13d30*/  SEL R11, R5, RZ, !P0 ;  /* 0x000000ff050b7207 */ /* 0x004fe40004000000 */
[----:B----4-:R-:W-:Y:S02]  /*13d40*/  SEL R12, R4, RZ, !P0 ;  /* 0x000000ff040c7207 */ /* 0x010fe40004000000 */
[----:B---3--:R-:W-:Y:S01]  /*13d50*/  SHF.R.S32.HI R9, RZ, 0x1f, R14 ;  /* 0x0000001fff097819 */ /* 0x008fe2000001140e */
[----:B0-----:R-:W-:Y:S06]  /*13d60*/  @P2 BRA `(.L_x_11700) ;  /* 0x0000000000582947 */ /* 0x001fec0003800000 */
[----:B------:R-:W0:Y:S02]  /*13d70*/  S2R R4, SR_TID.X ;  /* 0x0000000000047919 */ /* 0x000e240000002100 */
[----:B0-----:R-:W-:-:S05]  /*13d80*/  IMAD R4, R13, 0x80, R4 ;  /* 0x000000800d047824 */ /* 0x001fca00078e0204 */
        /* <DEDUP_REMOVED lines=20> */
.L_x_11700:
[----:B------:R-:W-:Y:S05]  /*13ed0*/  BSYNC B1 ;  /* 0x0000000000017941 */ /* 0x000fea0003800000 */
.L_x_11699:
[----:B------:R-:W2:Y:S01]  /*13ee0*/  LDL.64 R20, [R1+0x20] ;  /* 0x0000200001147983 */ /* 0x000ea20000100a00 */
[----:B------:R-:W-:Y:S01]  /*13ef0*/  ULDC.64 UR4, c[0x0][0xba0] ;  /* 0x0002e80000047ab9 */ /* 0x000fe20000000a00 */
[----:B------:R-:W-:Y:S01]  /*13f00*/  IMAD.MOV.U32 R4, RZ, RZ, R219 ;  /* 0x000000ffff047224 */ /* 0x000fe200078e00db */
[----:B------:R-:W-:Y:S01]  /*13f10*/  BSSY B1, `(.L_x_11701) ;  /* 0x000002f000017945 */ /* 0x000fe20003800000 */
[----:B0-----:R-:W-:Y:S02]  /*13f20*/  IMAD.MOV.U32 R5, RZ, RZ, R10 ;  /* 0x000000ffff057224 */ /* 0x001fe400078e000a */
[----:B------:R-:W-:Y:S02]  /*13f30*/  IMAD R6, R8, UR4, RZ ;  /* 0x0000000408067c24 */ /* 0x000fe4000f8e02ff */
[----:B------:R-:W-:-:S04]  /*13f40*/  IMAD.WIDE.U32 R4, R3, UR4, R4 ;  /* 0x0000000403047c25 */ /* 0x000fc8000f8e0004 */
[----:B------:R-:W-:Y:S01]  /*13f50*/  IMAD R3, R3, UR5, R6 ;  /* 0x0000000503037c24 */ /* 0x000fe2000f8e0206 */
[----:B------:R-:W-:Y:S01]  /*13f60*/  ULDC.64 UR4, c[0x0][0xbe0] ;  /* 0x0002f80000047ab9 */ /* 0x000fe20000000a00 */
[----:B------:R-:W-:Y:S02]  /*13f70*/  IMAD R10, R13, -0x80, R0 ;  /* 0xffffff800d0a7824 */ /* 0x000fe400078e0200 */
[----:B------:R-:W-:Y:S02]  /*13f80*/  IMAD R6, R9, UR4, RZ ;  /* 0x0000000409067c24 */ /* 0x000fe4000f8e02ff */
[----:B------:R-:W-:Y:S02]  /*13f90*/  IMAD.IADD R5, R5, 0x1, R3 ;  /* 0x0000000105057824 */ /* 0x000fe400078e0203 */
[C---:B------:R-:W-:Y:S02]  /*13fa0*/  IMAD R3, R14.reuse, UR5, R6 ;  /* 0x000000050e037c24 */ /* 0x040fe4000f8e0206 */
[----:B------:R-:W-:Y:S01]  /*13fb0*/  IMAD.WIDE.U32 R4, R14, UR4, R4 ;  /* 0x000000040e047c25 */ /* 0x000fe2000f8e0004 */
[----:B------:R-:W-:-:S03]  /*13fc0*/  ULDC.64 UR4, c[0x0][0xbe8] ;  /* 0x0002fa0000047ab9 */ /* 0x000fc60000000a00 */
[----:B------:R-:W-:Y:S02]  /*13fd0*/  IMAD.IADD R5, R5, 0x1, R3 ;  /* 0x0000000105057824 */ /* 0x000fe400078e0203 */
[----:B------:R-:W-:-:S04]  /*13fe0*/  IMAD R0, R12, UR4, RZ ;  /* 0x000000040c007c24 */ /* 0x000fc8000f8e02ff */
[----:B------:R-:W-:Y:S01]  /*13ff0*/  IMAD R3, R11, UR5, R0 ;  /* 0x000000050b037c24 */ /* 0x000fe2000f8e0200 */
[C---:B--2---:R-:W-:Y:S01]  /*14000*/  ISETP.GE.AND P1, PT, R20.reuse, R10, PT ;  /* 0x0000000a1400720c */ /* 0x044fe20003f26270 */
[----:B------:R-:W-:Y:S01]  /*14010*/  VIADD R7, R20, 0x20 ;  /* 0x0000002014077836 */ /* 0x000fe20000000000 */
[----:B------:R-:W-:Y:S02]  /*14020*/  SHF.R.S32.HI R9, RZ, 0x1f, R20 ;  /* 0x0000001fff097819 */ /* 0x000fe40000011414 */
[----:B------:R-:W-:Y:S02]  /*14030*/  MOV R8, R20 ;  /* 0x0000001400087202 */ /* 0x000fe40000000f00 */
[----:B------:R-:W-:Y:S01]  /*14040*/  ISETP.GE.AND P0, PT, R7, R10, PT ;  /* 0x0000000a0700720c */ /* 0x000fe20003f06270 */
        /* <DEDUP_REMOVED lines=9> */
[----:B------:R-:W-:Y:S01]  /*140e0*/  IMAD.MOV.U32 R4, RZ, RZ, R6 ;  /* 0x000000ffff047224 */ /* 0x000fe200078e0006 */
[----:B------:R-:W-:Y:S01]  /*140f0*/  ISETP.GE.AND P3, PT, R0, UR4, PT ;  /* 0x0000000400007c0c */ /* 0x000fe2000bf66270 */
[----:B------:R-:W-:Y:S01]  /*14100*/  VIADD R0, R219, 0xc0 ;  /* 0x000000c0db007836 */ /* 0x000fe20000000000 */
        /* <DEDUP_REMOVED lines=15> */
.L_x_11702:
[----:B------:R-:W-:Y:S05]  /*14200*/  BSYNC B1 ;  /* 0x0000000000017941 */ /* 0x000fea0003800000 */
.L_x_11701:
[----:B------:R-:W-:Y:S01]  /*14210*/  BSSY B1, `(.L_x_11703) ;  /* 0x000001c000017945 */ /* 0x000fe20003800000 */
[----:B------:R-:W-:Y:S02]  /*14220*/  ISETP.GE.AND P1, PT, R13, R10, PT ;  /* 0x0000000a0d00720c */ /* 0x000fe40003f26270 */
[----:B------:R-:W-:Y:S01]  /*14230*/  IADD3 R13, R20, 0x60, RZ ;  /* 0x00000060140d7810 */ /* 0x000fe20007ffe0ff */
        /* <DEDUP_REMOVED lines=25> */
.L_x_11704:
[----:B------:R-:W-:Y:S05]  /*143d0*/  BSYNC B1 ;  /* 0x0000000000017941 */ /* 0x000fea0003800000 */
.L_x_11703:
        /* <DEDUP_REMOVED lines=27> */
.L_x_11706:
[----:B------:R-:W-:Y:S05]  /*14590*/  BSYNC B1 ;  /* 0x0000000000017941 */ /* 0x000fea0003800000 */
.L_x_11705:
[----:B------:R-:W-:Y:S05]  /*145a0*/  @P0 BRA `(.L_x_11697) ;  /* 0x0000000000600947 */ /* 0x000fea0003800000 */
[----:B------:R-:W-:Y:S01]  /*145b0*/  IADD3 R3, P0, R8, 0x60, RZ ;  /* 0x0000006008037810 */ /* 0x000fe20007f1e0ff */
[C---:B------:R-:W-:Y:S01]  /*145c0*/  VIADD R0, R219.reuse, 0x40 ;  /* 0x00000040db007836 */ /* 0x040fe20000000000 */
[----:B------:R-:W-:Y:S01]  /*145d0*/  ULDC UR4, c[0x0][0xb8c] ;  /* 0x0002e30000047ab9 */ /* 0x000fe20000000800 */
[----:B------:R-:W-:Y:S01]  /*145e0*/  ULDC.64 UR6, c[0x0][0xbd8] ;  /* 0x0002f60000067ab9 */ /* 0x000fe20000000a00 */
[----:B------:R-:W-:Y:S01]  /*145f0*/  IADD3.X R8, RZ, R9, RZ, P0, !PT ;  /* 0x00000009ff087210 */ /* 0x000fe200007fe4ff */
[----:B------:R-:W-:Y:S01]  /*14600*/  IMAD.MOV.U32 R4, RZ, RZ, R6 ;  /* 0x000000ffff047224 */ /* 0x000fe200078e0006 */
        /* <DEDUP_REMOVED lines=18> */
.L_x_11697:
[----:B------:R-:W-:Y:S05]  /*14730*/  BSYNC B0 ;  /* 0x0000000000007941 */ /* 0x000fea0003800000 */
.L_x_11688:
[----:B------:R-:W-:Y:S02]  /*14740*/  ULDC UR4, c[0x0][0xd14] ;  /* 0x0003450000047ab9 */ /* 0x000fe40000000800 */
[----:B------:R-:W-:-:S13]  /*14750*/  ISETP.GE.AND P0, PT, R227, UR4, PT ;  /* 0x00000004e3007c0c */ /* 0x000fda000bf06270 */
[----:B------:R-:W-:Y:S05]  /*14760*/  @!P0 BRA `(.L_x_11707) ;  /* 0xfffffec8003c8947 */ /* 0x000fea000383ffff */
[----:B------:R-:W-:Y:S05]  /*14770*/  BRA `(.L_x_11551) ;  /* 0x0000005c002c7947 */ /* 0x000fea0003800000 */
.L_x_11549:
[----:B------:R-:W-:-:S08]  /*14780*/  NOP ;  /* 0x0000000000007918 */ /* 0x000fd00000000000 */
[----:B--2---:R-:W0:-:S00]  /*14790*/  USETMAXREG.DEALLOC.CTAPOOL 0x18 ;  /* 0x00000018000079c8 */ /* 0x004e0000080e0500 */
        /* <DEDUP_REMOVED lines=24> */
[----:B------:R-:W-:Y:S02]  /*14920*/  LOP3.LUT R6, R6, 0xfffffff7, RZ, 0xc0, !PT ;  /* 0xfffffff706067812 */ /* 0x000fe400078ec0ff */
[----:B------:R-:W-:Y:S01]  /*14930*/  MOV R19, RZ ;  /* 0x000000ff00137202 */ /* 0x000fe20000000f00 */
        /* <DEDUP_REMOVED lines=34> */
.L_x_11712:
        /* <DEDUP_REMOVED lines=16> */
.L_x_11711:
[----:B------:R-:W-:Y:S05]  /*14c60*/  BSYNC B0 ;  /* 0x0000000000007941 */ /* 0x000fea0003800000 */
.L_x_11710:
        /* <DEDUP_REMOVED lines=25> */
.L_x_11708:
        /* <DEDUP_REMOVED lines=20> */
.L_x_11713:
        /* <DEDUP_REMOVED lines=56> */
.L_x_11709:
[----:B------:R-:W-:Y:S02]  /*152c0*/  IMAD.MOV.U32 R17, RZ, RZ, RZ ;  /* 0x000000ffff117224 */ /* 0x000fe400078e00ff */
[----:B------:R-:W-:Y:S02]  /*152d0*/  IMAD.U32 R16, RZ, RZ, UR6 ;  /* 0x00000006ff107e24 */ /* 0x000fe4000f8e00ff */
[----:B------:R-:W-:-:S07]  /*152e0*/  IMAD.MOV.U32 R18, RZ, RZ, RZ ;  /* 0x000000ffff127224 */ /* 0x000fce00078e00ff */
.L_x_11714:
        /* <DEDUP_REMOVED lines=22> */
.L_x_11799:
[----:B--2---:R-:W2:Y:S02]  /*15450*/  LDC.64 R2, c[0x0][0xd60] ;  /* 0x00035800ff027b82 */ /* 0x004ea40000000a00 */
[----:B--2---:R-:W-:-:S05]  /*15460*/  IMAD.WIDE R2, R19, 0x4, R2 ;  /* 0x0000000413027825 */ /* 0x004fca00078e0202 */
[----:B0-----:R-:W1:Y:S01]  /*15470*/  LDG.E R11, desc[UR52][R2.64] ;  /* 0x00000034020b7981 */ /* 0x001e62000c1e1900 */
        /* <DEDUP_REMOVED lines=54> */
.L_x_11716:
[----:B------:R-:W-:Y:S01]  /*157e0*/  IMAD.MOV.U32 R2, RZ, RZ, RZ ;  /* 0x000000ffff027224 */ /* 0x000fe200078e00ff */
[----:B------:R-:W-:-:S05]  /*157f0*/  ULDC.64 UR4, c[0x0][0xb18] ;  /* 0x0002c60000047ab9 */ /* 0x000fca0000000a00 */
[----:B------:R-:W2:Y:S01]  /*15800*/  @P3 LDG.E R2, desc[UR52][R6.64] ;  /* 0x0000003406023981 */ /* 0x000ea2000c1e1900 */
[----:B------:R-:W-:-:S06]  /*15810*/  IMAD.MOV.U32 R20, RZ, RZ, RZ ;  /* 0x000000ffff147224 */ /* 0x000fcc00078e00ff */
        /* <DEDUP_REMOVED lines=10> */
.L_x_11717:
[----:B------:R-:W-:Y:S05]  /*158c0*/  @!P3 BRA `(.L_x_11718) ;  /* 0x00000000000cb947 */ /* 0x000fea0003800000 */
[----:B------:R-:W2:Y:S04]  /*158d0*/  LDG.E R9, desc[UR52][R6.64] ;  /* 0x0000003406097981 */ /* 0x000ea8000c1e1900 */
[----:B------:R-:W2:Y:S02]  /*158e0*/  LDG.E R6, desc[UR52][R6.64+0x4] ;  /* 0x0000043406067981 */ /* 0x000ea4000c1e1900 */
[----:B--2---:R-:W-:-:S07]  /*158f0*/  IMAD.IADD R9, R6, 0x1, -R9 ;  /* 0x0000000106097824 */ /* 0x004fce00078e0a09 */
.L_x_11718:
        /* <DEDUP_REMOVED lines=9> */
[----:B------:R-:W-:-:S04]  /*15990*/  VIADD R2, R2, 0x5f ;  /* 0x0000005f02027836 */ /* 0x000fc80000000000 */
        /* <DEDUP_REMOVED lines=32> */
.L_x_11869:
[----:B------:R-:W-:-:S03]  /*15ba0*/  UMOV UR4, 0xffffffff ;  /* 0xffffffff00047882 */ /* 0x000fc60000000000 */
[----:B------:R-:W-:Y:S05]  /*15bb0*/  BRA.DIV UR4, `(.L_x_11722) ;  /* 0x0000005a04187947 */ /* 0x000fea000b800000 */
[----:B------:R-:W-:-:S13]  /*15bc0*/  ELECT P6, URZ, PT ;  /* 0x00000000003f782f */ /* 0x000fda00038c0000 */
.L_x_11872:
        /* <DEDUP_REMOVED lines=11> */
.L_x_11873:
        /* <DEDUP_REMOVED lines=8> */
.L_x_11874:
        /* <DEDUP_REMOVED lines=11> */
.L_x_11727:
        /* <DEDUP_REMOVED lines=19> */
.L_x_11875:
        /* <DEDUP_REMOVED lines=8> */
.L_x_11729:
        /* <DEDUP_REMOVED lines=31> */
.L_x_11725:
[----:B------:R-:W-:Y:S05]  /*16150*/  BSYNC B1 ;  /* 0x0000000000017941 */ /* 0x000fea0003800000 */
.L_x_11724:
        /* <DEDUP_REMOVED lines=13> */
[C---:B------:R-:W-:Y:S02]  /*16230*/  IMAD R5, R2.reuse, 0x60, R20 ;  /* 0x0000006002057824 */ /* 0x040fe400078e0214 */
[----:B------:R-:W-:Y:S02]  /*16240*/  VIADD R2, R2, 0xffffffff ;  /* 0xffffffff02027836 */ /* 0x000fe40000000000 */
[----:B------:R-:W-:-:S07]  /*16250*/  VIADD R5, R5, 0xffffff40 ;  /* 0xffffff4005057836 */ /* 0x000fce0000000000 */
.L_x_11736:
        /* <DEDUP_REMOVED lines=9> */
.L_x_11876:
        /* <DEDUP_REMOVED lines=11> */
.L_x_11733:
        /* <DEDUP_REMOVED lines=17> */
.L_x_11877:
        /* <DEDUP_REMOVED lines=8> */
.L_x_11735:
        /* <DEDUP_REMOVED lines=31> */
.L_x_11731:
[----:B------:R-:W-:Y:S05]  /*16720*/  BSYNC B1 ;  /* 0x0000000000017941 */ /* 0x000fea0003800000 */
.L_x_11730:
        /* <DEDUP_REMOVED lines=13> */
.L_x_11720:
[----:B------:R-:W-:Y:S05]  /*16800*/  BSYNC B0 ;  /* 0x0000000000007941 */ /* 0x000fea0003800000 */
.L_x_11719:
        /* <DEDUP_REMOVED lines=23> */
.L_x_11738:
        /* <DEDUP_REMOVED lines=23> */
.L_x_11740:
        /* <DEDUP_REMOVED lines=20> */
.L_x_11742:
        /* <DEDUP_REMOVED lines=16> */
.L_x_11741:
        /* <DEDUP_REMOVED lines=25> */
[----:B------:R-:W2:Y:S01]  /*16ec0*/  @P0 LDC R5, c[0x0][0x430] ;  /* 0x00010c00ff050b82 */ /* 0x000ea20000000800 */
[----:B0-----:R-:W-:-:S05]  /*16ed0*/  @P0 IMAD.HI.U32 R6, R18, R7, RZ ;  /* 0x0000000712060227 */ /* 0x001fca00078e00ff */
[----:B--2---:R-:W-:Y:S02]  /*16ee0*/  @P0 SHF.R.U32.HI R4, RZ, R5, R6 ;  /* 0x00000005ff040219 */ /* 0x004fe40000011606 */
[----:B------:R-:W-:-:S04]  /*16ef0*/  ISETP.NE.U32.AND P0, PT, RZ, UR4, PT ;  /* 0x00000004ff007c0c */ /* 0x000fc8000bf05070 */
[----:B------:R-:W-:-:S04]  /*16f00*/  ISETP.NE.AND.EX P0, PT, RZ, UR5, PT, P0 ;  /* 0x00000005ff007c0c */ /* 0x000fc8000bf05300 */
[----:B-1----:R-:W-:-:S09]  /*16f10*/  SEL R5, R8, RZ, !P0 ;  /* 0x000000ff08057207 */ /* 0x002fd20004000000 */
.L_x_11743:
        /* <DEDUP_REMOVED lines=19> */
.L_x_11880:
[----:B------:R-:W-:Y:S01]  /*17050*/  UMOV UR4, 0xffffffff ;  /* 0xffffffff00047882 */ /* 0x000fe20000000000 */
[----:B------:R-:W-:Y:S02]  /*17060*/  SHF.R.S32.HI R8, RZ, 0x1f, R0 ;  /* 0x0000001fff087819 */ /* 0x000fe40000011400 */
[----:B------:R-:W-:Y:S05]  /*17070*/  BRA.DIV UR4, `(.L_x_11745) ;  /* 0x0000004604a07947 */ /* 0x000fea000b800000 */
[----:B------:R-:W-:-:S13]  /*17080*/  ELECT P6, URZ, PT ;  /* 0x00000000003f782f */ /* 0x000fda00038c0000 */
.L_x_11883:
        /* <DEDUP_REMOVED lines=22> */
.L_x_11747:
        /* <DEDUP_REMOVED lines=9> */
.L_x_11884:
        /* <DEDUP_REMOVED lines=11> */
.L_x_11749:
        /* <DEDUP_REMOVED lines=22> */
.L_x_11746:
        /* <DEDUP_REMOVED lines=26> */
[----:B0-----:R-:W-:Y:S01]  /*17630*/  MOV R5, 0x10000 ;  /* 0x0001000000057802 */ /* 0x001fe20000000f00 */
        /* <DEDUP_REMOVED lines=28> */
.L_x_11751:
[----:B------:R-:W-:Y:S05]  /*17800*/  BSYNC B0 ;  /* 0x0000000000007941 */ /* 0x000fea0003800000 */
.L_x_11750:
        /* <DEDUP_REMOVED lines=9> */
.L_x_11885:
        /* <DEDUP_REMOVED lines=13> */
.L_x_11886:
        /* <DEDUP_REMOVED lines=11> */
.L_x_11756:
        /* <DEDUP_REMOVED lines=37> */
.L_x_11754:
[----:B------:R-:W-:Y:S05]  /*17c70*/  BSYNC B0 ;  /* 0x0000000000007941 */ /* 0x000fea0003800000 */
.L_x_11753:
        /* <DEDUP_REMOVED lines=43> */
.L_x_11763:
[----:B-1----:R-:W1:Y:S01]  /*17f30*/  S2R R3, SR_CgaCtaId ;  /* 0x0000000000037919 */ /* 0x002e620000008800 */
[----:B------:R-:W-:-:S04]  /*17f40*/  MOV R2, 0x400 ;  /* 0x0000040000027802 */ /* 0x000fc80000000f00 */
[----:B-1----:R-:W-:Y:S02]  /*17f50*/  LEA R2, R3, R2, 0x18 ;  /* 0x0000000203027211 */ /* 0x002fe400078ec0ff */
[----:B------:R-:W-:-:S03]  /*17f60*/  SHF.L.U32 R3, R12, 0x1f, RZ ;  /* 0x0000001f0c037819 */ /* 0x000fc600000006ff */
[----:B------:R-:W-:-:S04]  /*17f70*/  IMAD R2, R13, 0x8, R2 ;  /* 0x000000080d027824 */ /* 0x000fc800078e0202 */
[----:B------:R-:W1:Y:S02]  /*17f80*/  SYNCS.PHASECHK.TRANS64.TRYWAIT P0, [R2+URZ+0x32440], R3 ;  /* 0x03244003020075a7 */ /* 0x000e64000800017f */
[----:B-1----:R-:W-:Y:S05]  /*17f90*/  @!P0 BRA `(.L_x_11764) ;  /* 0x0000003800408947 */ /* 0x002fea0003800000 */
.L_x_11887:
        /* <DEDUP_REMOVED lines=11> */
.L_x_11765:
        /* <DEDUP_REMOVED lines=22> */
.L_x_11888:
        /* <DEDUP_REMOVED lines=8> */
.L_x_11767:
        /* <DEDUP_REMOVED lines=34> */
.L_x_11762:
[----:B------:R-:W-:Y:S05]  /*18450*/  BSYNC B2 ;  /* 0x0000000000027941 */ /* 0x000fea0003800000 */
.L_x_11761:
[----:B------:R-:W2:Y:S02]  /*18460*/  LDL.LU R2, [R1+0x20] ;  /* 0x0000200001027983 */ /* 0x000ea40000300800 */
[----:B--2---:R-:W-:-:S07]  /*18470*/  VIADD R5, R2, 0xfffffffd ;  /* 0xfffffffd02057836 */ /* 0x004fce0000000000 */
.L_x_11760:
[----:B------:R-:W-:Y:S05]  /*18480*/  BSYNC B1 ;  /* 0x0000000000017941 */ /* 0x000fea0003800000 */
.L_x_11759:
[----:B------:R-:W-:-:S13]  /*18490*/  ISETP.NE.AND P0, PT, R9, RZ, PT ;  /* 0x000000ff0900720c */ /* 0x000fda0003f05270 */
[----:B------:R-:W-:Y:S05]  /*184a0*/  @!P0 BRA `(.L_x_11758) ;  /* 0x0000000c00888947 */ /* 0x000fea0003800000 */
.L_x_11782:
        /* <DEDUP_REMOVED lines=14> */
[----:B------:R-:W1:Y:S02]  /*18590*/  LDC R6, c[0x0][0x41c] ;  /* 0x00010700ff067b82 */ /* 0x000e640000000800 */
[----:B-1----:R-:W-:-:S13]  /*185a0*/  ISETP.NE.AND P0, PT, R6, 0x1, PT ;  /* 0x000000010600780c */ /* 0x002fda0003f05270 */
        /* <DEDUP_REMOVED lines=14> */
.L_x_11770:
[----:B------:R-:W2:Y:S01]  /*18690*/  S2R R3, SR_CgaCtaId ;  /* 0x0000000000037919 */ /* 0x000ea20000008800 */
[----:B------:R-:W-:-:S04]  /*186a0*/  MOV R2, 0x400 ;  /* 0x0000040000027802 */ /* 0x000fc80000000f00 */
[----:B--2---:R-:W-:Y:S02]  /*186b0*/  LEA R2, R3, R2, 0x18 ;  /* 0x0000000203027211 */ /* 0x004fe400078ec0ff */
[----:B------:R-:W-:-:S03]  /*186c0*/  SHF.L.U32 R3, R9, 0x1f, RZ ;  /* 0x0000001f09037819 */ /* 0x000fc600000006ff */
[----:B------:R-:W-:-:S04]  /*186d0*/  IMAD R2, R10, 0x8, R2 ;  /* 0x000000080a027824 */ /* 0x000fc800078e0202 */
[----:B------:R-:W2:Y:S02]  /*186e0*/  SYNCS.PHASECHK.TRANS64.TRYWAIT P0, [R2+URZ+0x32440], R3 ;  /* 0x03244003020075a7 */ /* 0x000ea4000800017f */
[----:B--2---:R-:W-:Y:S05]  /*186f0*/  @!P0 BRA `(.L_x_11771) ;  /* 0x0000003000908947 */ /* 0x004fea0003800000 */
.L_x_11889:
        /* <DEDUP_REMOVED lines=11> */
.L_x_11772:
[----:B0-----:R-:W3:Y:S01]  /*187b0*/  LDL R12, [R1+0x10] ;  /* 0x00001000010c7983 */ /* 0x001ee20000100800 */
[----:B-1----:R-:W-:Y:S01]  /*187c0*/  MOV R7, 0x400 ;  /* 0x0000040000077802 */ /* 0x002fe20000000f00 */
        /* <DEDUP_REMOVED lines=19> */
.L_x_11890:
        /* <DEDUP_REMOVED lines=8> */
.L_x_11774:
        /* <DEDUP_REMOVED lines=33> */
.L_x_11769:
[----:B------:R-:W-:Y:S05]  /*18b90*/  BSYNC B1 ;  /* 0x0000000000017941 */ /* 0x000fea0003800000 */
.L_x_11768:
        /* <DEDUP_REMOVED lines=16> */
[----:B-1----:R-:W-:Y:S01]  /*18ca0*/  @P0 IMAD.HI.U32 R7, R9, R2, RZ ;  /* 0x0000000209070227 */ /* 0x002fe200078e00ff */
        /* <DEDUP_REMOVED lines=12> */
.L_x_11777:
[----:B------:R-:W2:Y:S01]  /*18d70*/  S2R R3, SR_CgaCtaId ;  /* 0x0000000000037919 */ /* 0x000ea20000008800 */
[----:B------:R-:W-:-:S04]  /*18d80*/  MOV R2, 0x400 ;  /* 0x0000040000027802 */ /* 0x000fc80000000f00 */
[----:B--2---:R-:W-:Y:S02]  /*18d90*/  LEA R2, R3, R2, 0x18 ;  /* 0x0000000203027211 */ /* 0x004fe400078ec0ff */
[----:B------:R-:W-:-:S03]  /*18da0*/  SHF.L.U32 R3, R11, 0x1f, RZ ;  /* 0x0000001f0b037819 */ /* 0x000fc600000006ff */
[----:B------:R-:W-:-:S04]  /*18db0*/  IMAD R2, R12, 0x8, R2 ;  /* 0x000000080c027824 */ /* 0x000fc800078e0202 */
[----:B------:R-:W2:Y:S02]  /*18dc0*/  SYNCS.PHASECHK.TRANS64.TRYWAIT P0, [R2+URZ+0x32440], R3 ;  /* 0x03244003020075a7 */ /* 0x000ea4000800017f */
[----:B--2---:R-:W-:Y:S05]  /*18dd0*/  @!P0 BRA `(.L_x_11778) ;  /* 0x0000002c00008947 */ /* 0x004fea0003800000 */
.L_x_11891:
        /* <DEDUP_REMOVED lines=11> */
.L_x_11779:
[----:B-1----:R-:W3:Y:S01]  /*18e90*/  LDL R7, [R1] ;  /* 0x0000000001077983 */ /* 0x002ee20000100800 */
        /* <DEDUP_REMOVED lines=21> */
.L_x_11892:
        /* <DEDUP_REMOVED lines=8> */
.L_x_11781:
        /* <DEDUP_REMOVED lines=34> */
.L_x_11776:
[----:B------:R-:W-:Y:S05]  /*19290*/  BSYNC B1 ;  /* 0x0000000000017941 */ /* 0x000fea0003800000 */
.L_x_11775:
[C---:B------:R-:W-:Y:S01]  /*192a0*/  ISETP.GT.AND P0, PT, R5.reuse, 0x1, PT ;  /* 0x000000010500780c */ /* 0x040fe20003f04270 */
[----:B------:R-:W-:-:S12]  /*192b0*/  VIADD R5, R5, 0xfffffffe ;  /* 0xfffffffe05057836 */ /* 0x000fd80000000000 */
[----:B------:R-:W-:Y:S05]  /*192c0*/  @P0 BRA `(.L_x_11782) ;  /* 0xfffffff000780947 */ /* 0x000fea000383ffff */
.L_x_11758:
[----:B------:R-:W-:Y:S05]  /*192d0*/  BSYNC B0 ;  /* 0x0000000000007941 */ /* 0x000fea0003800000 */
.L_x_11757:
        /* <DEDUP_REMOVED lines=15> */
[----:B0-----:R-:W1:Y:S01]  /*193d0*/  POPC R5, UR4 ;  /* 0x0000000400057d09 */ /* 0x001e620008000000 */
[----:B--2---:R-:W-:-:S13]  /*193e0*/  ISETP.EQ.U32.AND P0, PT, R4, R7, PT ;  /* 0x000000070400720c */ /* 0x004fda0003f02070 */
[----:B-1----:R-:W2:Y:S01]  /*193f0*/  @P0 ATOMG.E.ADD.STRONG.GPU PT, R3, desc[UR52][R2.64], R5 ;  /* 0x00000005020309a8 */ /* 0x002ea200081ee1f4 */
[----:B------:R-:W0:Y:S02]  /*19400*/  S2R R6, SR_LTMASK ;  /* 0x0000000000067919 */ /* 0x000e240000003900 */
[----:B0-----:R-:W-:-:S04]  /*19410*/  LOP3.LUT R6, R6, UR4, RZ, 0xc0, !PT ;  /* 0x0000000406067c12 */ /* 0x001fc8000f8ec0ff */
[----:B------:R-:W0:Y:S01]  /*19420*/  POPC R7, R6 ;  /* 0x0000000600077309 */ /* 0x000e220000000000 */
[----:B--2---:R-:W0:Y:S02]  /*19430*/  SHFL.IDX PT, R4, R3, R4, 0x1f ;  /* 0x00001f0403047589 */ /* 0x004e2400000e0000 */
[----:B0-----:R-:W-:-:S07]  /*19440*/  IADD3 R16, R4, UR48, R7 ;  /* 0x0000003004107c10 */ /* 0x001fce000fffe007 */
.L_x_11784:
[----:B------:R-:W-:Y:S05]  /*19450*/  BSYNC B0 ;  /* 0x0000000000007941 */ /* 0x000fea0003800000 */
.L_x_11783:
[----:B-1----:R-:W2:Y:S02]  /*19460*/  LDL.LU R2, [R1+0x8] ;  /* 0x0000080001027983 */ /* 0x002ea40000300800 */
[----:B--2---:R-:W-:-:S05]  /*19470*/  LOP3.LUT R2, R2, R0, RZ, 0x3c, !PT ;  /* 0x0000000002027212 */ /* 0x004fca00078e3cff */
[----:B------:R1:W-:Y:S02]  /*19480*/  STL [R1+0x8], R2 ;  /* 0x0000080201007387 */ /* 0x0003e40000100800 */
.L_x_11739:
[----:B------:R-:W-:Y:S05]  /*19490*/  BSYNC B6 ;  /* 0x0000000000067941 */ /* 0x000fea0003800000 */
.L_x_11737:
[----:B------:R-:W-:-:S03]  /*194a0*/  UMOV UR4, 0xffffffff ;  /* 0xffffffff00047882 */ /* 0x000fc60000000000 */
[----:B------:R-:W-:Y:S05]  /*194b0*/  BRA.DIV UR4, `(.L_x_11785) ;  /* 0x0000002604707947 */ /* 0x000fea000b800000 */
[----:B------:R2:W3:Y:S04]  /*194c0*/  SHFL.IDX PT, R4, R16, RZ, 0x1f ;  /* 0x00001fff10047589 */ /* 0x0004e800000e0000 */
[----:B------:R-:W4:Y:S02]  /*194d0*/  SHFL.IDX PT, R16, R16, 0x1, 0x1f ;  /* 0x00201f0010107f89 */ /* 0x000f2400000e0000 */
.L_x_11896:
[----:B------:R-:W5:Y:S01]  /*194e0*/  S2R R0, SR_TID.X ;  /* 0x0000000000007919 */ /* 0x000f620000002100 */
[----:B------:R-:W-:Y:S01]  /*194f0*/  ULDC UR4, c[0x0][0xd14] ;  /* 0x0003450000047ab9 */ /* 0x000fe20000000800 */
[----:B------:R-:W-:Y:S01]  /*19500*/  BSSY B0, `(.L_x_11786) ;  /* 0x000000b000007945 */ /* 0x000fe20003800000 */
[----:B------:R-:W-:Y:S01]  /*19510*/  IMAD.MOV.U32 R17, RZ, RZ, RZ ;  /* 0x000000ffff117224 */ /* 0x000fe200078e00ff */
[----:B-----5:R-:W-:Y:S02]  /*19520*/  LOP3.LUT R7, R0, 0x1f, RZ, 0xc0, !PT ;  /* 0x0000001f00077812 */ /* 0x020fe400078ec0ff */
[----:B------:R-:W-:Y:S02]  /*19530*/  MOV R0, UR4 ;  /* 0x0000000400007c02 */ /* 0x000fe40008000f00 */
[C---:B------:R-:W-:Y:S01]  /*19540*/  ISETP.NE.AND P0, PT, R7.reuse, 0x1f, PT ;  /* 0x0000001f0700780c */ /* 0x040fe20003f05270 */
[----:B0-----:R-:W-:-:S05]  /*19550*/  IMAD.IADD R5, R7, 0x1, R19 ;  /* 0x0000000107057824 */ /* 0x001fca00078e0213 */
[----:B------:R-:W-:-:S13]  /*19560*/  ISETP.GE.OR P0, PT, R5, R0, !P0 ;  /* 0x000000000500720c */ /* 0x000fda0004706670 */
[----:B------:R-:W-:Y:S05]  /*19570*/  @P0 BRA `(.L_x_11787) ;  /* 0x00000000000c0947 */ /* 0x000fea0003800000 */
[----:B-1----:R-:W0:Y:S02]  /*19580*/  LDC.64 R2, c[0x0][0xd58] ;  /* 0x00035600ff027b82 */ /* 0x002e240000000a00 */
[----:B0-----:R-:W-:-:S05]  /*19590*/  IMAD.WIDE R2, R5, 0x4, R2 ;  /* 0x0000000405027825 */ /* 0x001fca00078e0202 */
[----:B------:R0:W5:Y:S02]  /*195a0*/  LDG.E R17, desc[UR52][R2.64] ;  /* 0x0000003402117981 */ /* 0x000164000c1e1900 */
.L_x_11787:
[----:B------:R-:W-:Y:S05]  /*195b0*/  BSYNC B0 ;  /* 0x0000000000007941 */ /* 0x000fea0003800000 */
.L_x_11786:
        /* <DEDUP_REMOVED lines=21> */
[----:B-1----:R-:W-:-:S05]  /*19710*/  IMAD.IADD R2, R6, 0x1, R7 ;  /* 0x0000000106027824 */ /* 0x002fca00078e0207 */
[----:B------:R0:W1:Y:S02]  /*19720*/  SHFL.IDX PT, R14, R2, 0x1f, 0x1f ;  /* 0x03e01f00020e7f89 */ /* 0x00006400000e0000 */
.L_x_11904:
[----:B------:R-:W-:Y:S02]  /*19730*/  ULDC UR4, c[0x0][0xd10] ;  /* 0x0003440000047ab9 */ /* 0x000fe40000000800 */
[----:B------:R-:W-:-:S04]  /*19740*/  IMAD.U32 R5, RZ, RZ, UR4 ;  /* 0x00000004ff057e24 */ /* 0x000fc8000f8e00ff */
[----:B-1----:R-:W-:-:S04]  /*19750*/  IMAD R3, R14, R5, RZ ;  /* 0x000000050e037224 */ /* 0x002fc800078e02ff */
[----:B--2-4-:R-:W-:-:S05]  /*19760*/  IMAD.IADD R16, R16, 0x1, R3 ;  /* 0x0000000110107824 */ /* 0x014fca00078e0203 */
[----:B---3--:R-:W-:-:S13]  /*19770*/  ISETP.GT.AND P0, PT, R16, R4, PT ;  /* 0x000000041000720c */ /* 0x008fda0003f04270 */
[----:B------:R-:W-:Y:S05]  /*19780*/  @P0 BRA `(.L_x_11789) ;  /* 0x0000000000b40947 */ /* 0x000fea0003800000 */
[----:B------:R-:W1:Y:S02]  /*19790*/  LDC R0, c[0x0][0xd14] ;  /* 0x00034500ff007b82 */ /* 0x000e640000000800 */
.L_x_11794:
[----:B------:R-:W-:-:S04]  /*197a0*/  IADD3 R19, R19, 0x1f, RZ ;  /* 0x0000001f13137810 */ /* 0x000fc80007ffe0ff */
        /* <DEDUP_REMOVED lines=13> */
.L_x_11792:
[----:B------:R-:W-:Y:S05]  /*19880*/  BSYNC B0 ;  /* 0x0000000000007941 */ /* 0x000fea0003800000 */
.L_x_11791:
        /* <DEDUP_REMOVED lines=23> */
.L_x_11912:
[----:B------:R-:W-:Y:S02]  /*19a00*/  ULDC UR4, c[0x0][0xd10] ;  /* 0x0003440000047ab9 */ /* 0x000fe40000000800 */
[----:B------:R-:W-:-:S04]  /*19a10*/  IMAD.U32 R5, RZ, RZ, UR4 ;  /* 0x00000004ff057e24 */ /* 0x000fc8000f8e00ff */
[----:B-1----:R-:W-:-:S05]  /*19a20*/  IMAD R3, R14, R5, RZ ;  /* 0x000000050e037224 */ /* 0x002fca00078e02ff */
[----:B------:R-:W-:-:S04]  /*19a30*/  IADD3 R16, R3, R16, RZ ;  /* 0x0000001003107210 */ /* 0x000fc80007ffe0ff */
[----:B------:R-:W-:-:S13]  /*19a40*/  ISETP.GT.AND P0, PT, R16, R4, PT ;  /* 0x000000041000720c */ /* 0x000fda0003f04270 */
[----:B------:R-:W-:Y:S05]  /*19a50*/  @!P0 BRA `(.L_x_11794) ;  /* 0xfffffffc00508947 */ /* 0x000fea000383ffff */
.L_x_11789:
        /* <DEDUP_REMOVED lines=8> */
.L_x_11916:
[----:B------:R-:W-:Y:S01]  /*19ae0*/  ISETP.NE.AND P0, PT, R3, RZ, PT ;  /* 0x000000ff0300720c */ /* 0x000fe20003f05270 */
[----:B------:R-:W-:-:S12]  /*19af0*/  IMAD.MOV.U32 R7, RZ, RZ, RZ ;  /* 0x000000ffff077224 */ /* 0x000fd800078e00ff */
[----:B------:R-:W-:Y:S05]  /*19b00*/  @!P0 BRA `(.L_x_11796) ;  /* 0x0000000000108947 */ /* 0x000fea0003800000 */
[----:B------:R-:W-:Y:S01]  /*19b10*/  UMOV UR4, 0xffffffff ;  /* 0xffffffff00047882 */ /* 0x000fe20000000000 */
[----:B------:R-:W-:Y:S02]  /*19b20*/  VIADD R12, R6, 0xffffffff ;  /* 0xffffffff060c7836 */ /* 0x000fe40000000000 */
[----:B------:R-:W-:Y:S05]  /*19b30*/  BRA.DIV UR4, `(.L_x_11797) ;  /* 0x0000002a04047947 */ /* 0x000fea000b800000 */
[----:B------:R3:W4:Y:S02]  /*19b40*/  SHFL.IDX PT, R7, R2, R12, 0x1f ;  /* 0x00001f0c02077589 */ /* 0x00072400000e0000 */
.L_x_11796:
[----:B0--3--:R-:W0:Y:S01]  /*19b50*/  LDC.64 R2, c[0x0][0xd68] ;  /* 0x00035a00ff027b82 */ /* 0x009e220000000a00 */
[----:B------:R-:W-:-:S04]  /*19b60*/  IMAD.IADD R19, R6, 0x1, R19 ;  /* 0x0000000106137824 */ /* 0x000fc800078e0213 */
        /* <DEDUP_REMOVED lines=65> */
.L_x_11790:
[----:B------:R-:W-:Y:S01]  /*19f80*/  UMOV UR4, URZ ;  /* 0x0000003f00047c82 */ /* 0x000fe20008000000 */
[----:B------:R-:W-:Y:S01]  /*19f90*/  UMOV UR5, URZ ;  /* 0x0000003f00057c82 */ /* 0x000fe20008000000 */
[----:B------:R-:W-:Y:S01]  /*19fa0*/  ULDC UR6, c[0x0][0xd14] ;  /* 0x0003450000067ab9 */ /* 0x000fe20000000800 */
[----:B------:R-:W-:Y:S02]  /*19fb0*/  IMAD.MOV.U32 R16, RZ, RZ, R4 ;  /* 0x000000ffff107224 */ /* 0x000fe400078e0004 */
[----:B------:R-:W-:Y:S02]  /*19fc0*/  IMAD.U32 R17, RZ, RZ, UR4 ;  /* 0x00000004ff117e24 */ /* 0x000fe4000f8e00ff */
[----:B------:R-:W-:Y:S02]  /*19fd0*/  IMAD.U32 R18, RZ, RZ, UR5 ;  /* 0x00000005ff127e24 */ /* 0x000fe4000f8e00ff */
[----:B------:R-:W-:-:S07]  /*19fe0*/  IMAD.U32 R19, RZ, RZ, UR6 ;  /* 0x00000006ff137e24 */ /* 0x000fce000f8e00ff */
.L_x_11798:
        /* <DEDUP_REMOVED lines=12> */
.L_x_11715:
[----:B-1----:R-:W3:Y:S01]  /*1a0b0*/  LDL.LU R0, [R1+0x2c] ;  /* 0x00002c0001007983 */ /* 0x002ee20000300800 */
        /* <DEDUP_REMOVED lines=10> */
.L_x_11919:
[----:B------:R-:W-:-:S03]  /*1a160*/  UMOV UR4, 0xffffffff ;  /* 0xffffffff00047882 */ /* 0x000fc60000000000 */
[----:B------:R-:W-:Y:S05]  /*1a170*/  BRA.DIV UR4, `(.L_x_11801) ;  /* 0x0000002204b07947 */ /* 0x000fea000b800000 */
[----:B------:R-:W2:Y:S02]  /*1a180*/  S2R R2, SR_TID.X ;  /* 0x0000000000027919 */ /* 0x000ea40000002100 */
[----:B--2---:R-:W-:-:S04]  /*1a190*/  SHF.R.U32.HI R2, RZ, 0x5, R2 ;  /* 0x00000005ff027819 */ /* 0x004fc80000011602 */
[----:B------:R-:W-:-:S05]  /*1a1a0*/  LOP3.LUT R2, R2, 0x3, RZ, 0xc0, !PT ;  /* 0x0000000302027812 */ /* 0x000fca00078ec0ff */
[----:B------:R2:W3:Y:S02]  /*1a1b0*/  SHFL.IDX PT, R14, R2, RZ, 0x1f ;  /* 0x00001fff020e7589 */ /* 0x0004e400000e0000 */
.L_x_11922:
[----:B---3--:R-:W-:-:S13]  /*1a1c0*/  ISETP.NE.AND P0, PT, R14, RZ, PT ;  /* 0x000000ff0e00720c */ /* 0x008fda0003f05270 */
[----:B------:R-:W-:Y:S05]  /*1a1d0*/  @P0 BRA `(.L_x_11551) ;  /* 0x0000000000940947 */ /* 0x000fea0003800000 */
[----:B------:R-:W-:-:S03]  /*1a1e0*/  UMOV UR4, 0xffffffff ;  /* 0xffffffff00047882 */ /* 0x000fc60000000000 */
[----:B------:R-:W-:Y:S05]  /*1a1f0*/  BRA.DIV UR4, `(.L_x_11802) ;  /* 0x0000002204c47947 */ /* 0x000fea000b800000 */
[----:B------:R-:W-:-:S13]  /*1a200*/  ELECT P6, URZ, PT ;  /* 0x00000000003f782f */ /* 0x000fda00038c0000 */
.L_x_11925:
[----:B------:R-:W-:Y:S05]  /*1a210*/  @!P6 BRA `(.L_x_11551) ;  /* 0x000000000084e947 */ /* 0x000fea0003800000 */
[----:B--2---:R-:W2:Y:S02]  /*1a220*/  LDL.LU R2, [R1+0x34] ;  /* 0x0000340001027983 */ /* 0x004ea40000300800 */
[----:B--2---:R-:W-:-:S04]  /*1a230*/  LOP3.LUT R2, R2, 0x2, RZ, 0xfc, !PT ;  /* 0x0000000202027812 */ /* 0x004fc800078efcff */
[----:B------:R-:W-:-:S13]  /*1a240*/  ISETP.NE.AND P2, PT, R2, 0x3, PT ;  /* 0x000000030200780c */ /* 0x000fda0003f45270 */
[----:B------:R-:W-:Y:S05]  /*1a250*/  @!P2 BRA `(.L_x_11803) ;  /* 0x000000000004a947 */ /* 0x000fea0003800000 */
[----:B------:R-:W-:Y:S01]  /*1a260*/  BPT.TRAP 0x1 ;  /* 0x000000040000795c */ /* 0x000fe20000300000 */
.L_x_11803:
        /* <DEDUP_REMOVED lines=14> */
.L_x_11926:
[----:B------:R-:W2:Y:S02]  /*1a350*/  SYNCS.PHASECHK.TRANS64.TRYWAIT P0, [R7+URZ], R2 ;  /* 0x00000002070075a7 */ /* 0x000ea4000800017f */
[----:B--2---:R-:W-:Y:S05]  /*1a360*/  @!P0 BRA `(.L_x_11805) ;  /* 0x00000020009c8947 */ /* 0x004fea0003800000 */
.L_x_11927:
[----:B------:R-:W-:Y:S05]  /*1a370*/  @!P2 BRA `(.L_x_11806) ;  /* 0x000000000004a947 */ /* 0x000fea0003800000 */
[----:B------:R-:W-:Y:S01]  /*1a380*/  BPT.TRAP 0x1 ;  /* 0x000000040000795c */ /* 0x000fe20000300000 */
.L_x_11806:
[----:B------:R-:W3:Y:S01]  /*1a390*/  LDL.LU R4, [R1] ;  /* 0x0000000001047983 */ /* 0x000ee20000300800 */
[----:B------:R-:W-:-:S04]  /*1a3a0*/  VIADD R0, R0, 0x32460 ;  /* 0x0003246000007836 */ /* 0x000fc80000000000 */
[----:B---3--:R-:W-:-:S04]  /*1a3b0*/  IMAD R4, R4, 0x8, R0 ;  /* 0x0000000804047824 */ /* 0x008fc800078e0200 */
[----:B------:R-:W3:Y:S02]  /*1a3c0*/  SYNCS.PHASECHK.TRANS64.TRYWAIT P0, [R4+URZ], R5 ;  /* 0x00000005040075a7 */ /* 0x000ee4000800017f */
[----:B---3--:R-:W-:Y:S05]  /*1a3d0*/  @!P0 BRA `(.L_x_11807) ;  /* 0x0000002000948947 */ /* 0x008fea0003800000 */
.L_x_11928:
[----:B------:R-:W-:-:S07]  /*1a3e0*/  IMAD R3, R3, 0x8, R0 ;  /* 0x0000000803037824 */ /* 0x000fce00078e0200 */
.L_x_11808:
[----:B----4-:R4:W0:Y:S02]  /*1a3f0*/  SYNCS.PHASECHK.TRANS64.TRYWAIT P0, [R3+URZ], R2 ;  /* 0x00000002030075a7 */ /* 0x010824000800017f */
[----:B0-----:R-:W-:Y:S05]  /*1a400*/  @!P0 NANOSLEEP.SYNCS 0x989680 ;  /* 0x009896800000895d */ /* 0x001fea0003900000 */
[----:B------:R-:W0:Y:S02]  /*1a410*/  @!P0 SYNCS.PHASECHK.TRANS64 P0, [R3+URZ], R2 ;  /* 0x00000002030085a7 */ /* 0x000e24000800007f */
[----:B0-----:R-:W-:Y:S05]  /*1a420*/  @!P0 BRA `(.L_x_11808) ;  /* 0xfffffffc00f08947 */ /* 0x001fea000383ffff */
.L_x_11551:
[----:B------:R-:W-:Y:S05]  /*1a430*/  BSYNC B7 ;  /* 0x0000000000077941 */ /* 0x000fea0003800000 */
.L_x_11548:
[----:B------:R-:W-:Y:S05]  /*1a440*/  EXIT ;  /* 0x000000000000794d */ /* 0x000fea0003800000 */
.L_x_11569:
[----:B0-----:R0:W1:Y:S02]  /*1a450*/  SYNCS.PHASECHK.TRANS64.TRYWAIT P6, [R90+URZ+0x32490], R111 ;  /* 0x0324906f5a0075a7 */ /* 0x00106400080c017f */
[----:B-1----:R-:W-:Y:S05]  /*1a460*/  @!P6 NANOSLEEP.SYNCS 0x989680 ;  /* 0x009896800000e95d */ /* 0x002fea0003900000 */
[----:B------:R-:W1:Y:S02]  /*1a470*/  @!P6 SYNCS.PHASECHK.TRANS64 P6, [R90+URZ+0x32490], R111 ;  /* 0x0324906f5a00e5a7 */ /* 0x000e6400080c007f */
[----:B-1----:R-:W-:Y:S05]  /*1a480*/  @!P6 BRA `(.L_x_11569) ;  /* 0xfffffffc00f0e947 */ /* 0x002fea000383ffff */
[----:B------:R-:W-:Y:S05]  /*1a490*/  BRA `(.L_x_11809) ;  /* 0xfffffe8800547947 */ /* 0x000fea000383ffff */
.L_x_11587:
[----:B0-----:R0:W1:Y:S02]  /*1a4a0*/  SYNCS.PHASECHK.TRANS64.TRYWAIT P5, [R90+URZ+0x32490], R111 ;  /* 0x0324906f5a0075a7 */ /* 0x00106400080a017f */
[----:B-1----:R-:W-:Y:S05]  /*1a4b0*/  @!P5 NANOSLEEP.SYNCS 0x989680 ;  /* 0x009896800000d95d */ /* 0x002fea0003900000 */
[----:B------:R-:W1:Y:S02]  /*1a4c0*/  @!P5 SYNCS.PHASECHK.TRANS64 P5, [R90+URZ+0x32490], R111 ;  /* 0x0324906f5a00d5a7 */ /* 0x000e6400080a007f */
[----:B-1----:R-:W-:Y:S05]  /*1a4d0*/  @!P5 BRA `(.L_x_11587) ;  /* 0xfffffffc00f0d947 */ /* 0x002fea000383ffff */
[----:B------:R-:W-:Y:S05]  /*1a4e0*/  BRA `(.L_x_11810) ;  /* 0xfffffe9800a07947 */ /* 0x000fea000383ffff */
.L_x_11596:
[----:B0-----:R0:W1:Y:S02]  /*1a4f0*/  SYNCS.PHASECHK.TRANS64.TRYWAIT P4, [R90+URZ+0x32490], R111 ;  /* 0x0324906f5a0075a7 */ /* 0x001064000808017f */
[----:B-1----:R-:W-:Y:S05]  /*1a500*/  @!P4 NANOSLEEP.SYNCS 0x989680 ;  /* 0x009896800000c95d */ /* 0x002fea0003900000 */
[----:B------:R-:W1:Y:S02]  /*1a510*/  @!P4 SYNCS.PHASECHK.TRANS64 P4, [R90+URZ+0x32490], R111 ;  /* 0x0324906f5a00c5a7 */ /* 0x000e64000808007f */
[----:B-1----:R-:W-:Y:S05]  /*1a520*/  @!P4 BRA `(.L_x_11596) ;  /* 0xfffffffc00f0c947 */ /* 0x002fea000383ffff */
[----:B------:R-:W-:Y:S05]  /*1a530*/  BRA `(.L_x_11811) ;  /* 0xfffffea800b07947 */ /* 0x000fea000383ffff */
.L_x_11602:
[----:B-1----:R1:W2:Y:S02]  /*1a540*/  SYNCS.PHASECHK.TRANS64.TRYWAIT P3, [R90+URZ+0x324b0], R111 ;  /* 0x0324b06f5a0075a7 */ /* 0x0022a4000806017f */
[----:B--2---:R-:W-:Y:S05]  /*1a550*/  @!P3 NANOSLEEP.SYNCS 0x989680 ;  /* 0x009896800000b95d */ /* 0x004fea0003900000 */
[----:B------:R-:W2:Y:S02]  /*1a560*/  @!P3 SYNCS.PHASECHK.TRANS64 P3, [R90+URZ+0x324b0], R111 ;  /* 0x0324b06f5a00b5a7 */ /* 0x000ea4000806007f */
[----:B--2---:R-:W-:Y:S05]  /*1a570*/  @!P3 BRA `(.L_x_11602) ;  /* 0xfffffffc00f0b947 */ /* 0x004fea000383ffff */
[----:B------:R-:W-:Y:S05]  /*1a580*/  BRA `(.L_x_11812) ;  /* 0xfffffeac00447947 */ /* 0x000fea000383ffff */
.L_x_11610:
[----:B------:R-:W0:Y:S01]  /*1a590*/  S2R R6, SR_TID.X ;  /* 0x0000000000067919 */ /* 0x000e220000002100 */
[----:B------:R-:W-:Y:S01]  /*1a5a0*/  BSSY B0, `(.L_x_11813) ;  /* 0x000000c000007945 */ /* 0x000fe20003800000 */
[----:B------:R-:W-:Y:S01]  /*1a5b0*/  IMAD.MOV.U32 R12, RZ, RZ, RZ ;  /* 0x000000ffff0c7224 */ /* 0x000fe200078e00ff */
[----:B------:R-:W-:Y:S01]  /*1a5c0*/  MOV R15, 0xffffffff ;  /* 0xffffffff000f7802 */ /* 0x000fe20000000f00 */
[----:B------:R-:W-:Y:S02]  /*1a5d0*/  IMAD.MOV.U32 R11, RZ, RZ, 0x1f ;  /* 0x0000001fff0b7424 */ /* 0x000fe400078e00ff */
[----:B0-----:R-:W-:-:S05]  /*1a5e0*/  VIADD R7, R6, 0xffffff80 ;  /* 0xffffff8006077836 */ /* 0x001fca0000000000 */
[----:B------:R-:W-:-:S04]  /*1a5f0*/  SHF.R.S32.HI R6, RZ, 0x1f, R7 ;  /* 0x0000001fff067819 */ /* 0x000fc80000011407 */
[----:B------:R-:W-:-:S04]  /*1a600*/  LEA.HI R6, R6, R7, RZ, 0x7 ;  /* 0x0000000706067211 */ /* 0x000fc800078f38ff */
[----:B------:R-:W-:-:S05]  /*1a610*/  SHF.R.S32.HI R6, RZ, 0x7, R6 ;  /* 0x00000007ff067819 */ /* 0x000fca0000011406 */
[----:B------:R-:W-:-:S07]  /*1a620*/  IMAD.MOV.U32 R13, RZ, RZ, R6 ;  /* 0x000000ffff0d7224 */ /* 0x000fce00078e0006 */
[----:B-----5:R-:W-:Y:S05]  /*1a630*/  WARPSYNC.COLLECTIVE R15, `(.L_x_11814) ;  /* 0x000000000f087348 */ /* 0x020fea0003c00000 */
[----:B------:R0:W1:Y:S02]  /*1a640*/  SHFL.IDX P6, R14, R13, R12, R11 ;  /* 0x0000000c0d0e7389 */ /* 0x00006400000c000b */
[----:B01---5:R-:W-:Y:S01]  /*1a650*/  ENDCOLLECTIVE ;  /* 0x000000000000791b */ /* 0x023fe20003800000 */
.L_x_11814:
[----:B------:R-:W-:Y:S05]  /*1a660*/  BSYNC B0 ;  /* 0x0000000000007941 */ /* 0x000fea0003800000 */
.L_x_11813:
[----:B------:R-:W-:Y:S05]  /*1a670*/  BRA `(.L_x_11815) ;  /* 0xfffffeb400e87947 */ /* 0x000fea000383ffff */
.L_x_11626:
        /* <DEDUP_REMOVED lines=8> */
.L_x_11817:
[----:B------:R-:W-:Y:S05]  /*1a700*/  BSYNC B1 ;  /* 0x0000000000017941 */ /* 0x000fea0003800000 */
.L_x_11816:
[----:B------:R-:W-:Y:S05]  /*1a710*/  BRA `(.L_x_11818) ;  /* 0xfffffec4006c7947 */ /* 0x000fea000383ffff */
.L_x_11627:
        /* <DEDUP_REMOVED lines=8> */
.L_x_11820:
[----:B------:R-:W-:Y:S05]  /*1a7a0*/  BSYNC B1 ;  /* 0x0000000000017941 */ /* 0x000fea0003800000 */
.L_x_11819:
[----:B------:R-:W-:Y:S05]  /*1a7b0*/  BRA `(.L_x_11821) ;  /* 0xfffffec4004c7947 */ /* 0x000fea000383ffff */
.L_x_11628:
        /* <DEDUP_REMOVED lines=8> */
.L_x_11823:
[----:B------:R-:W-:Y:S05]  /*1a840*/  BSYNC B1 ;  /* 0x0000000000017941 */ /* 0x000fea0003800000 */
.L_x_11822:
[----:B------:R-:W-:Y:S05]  /*1a850*/  BRA `(.L_x_11824) ;  /* 0xfffffec4002c7947 */ /* 0x000fea000383ffff */
.L_x_11629:
        /* <DEDUP_REMOVED lines=8> */
.L_x_11826:
[----:B------:R-:W-:Y:S05]  /*1a8e0*/  BSYNC B1 ;  /* 0x0000000000017941 */ /* 0x000fea0003800000 */
.L_x_11825:
[----:B------:R-:W-:Y:S05]  /*1a8f0*/  BRA `(.L_x_11827) ;  /* 0xfffffec4000c7947 */ /* 0x000fea000383ffff */
.L_x_11630:
        /* <DEDUP_REMOVED lines=8> */
.L_x_11829:
[----:B------:R-:W-:Y:S05]  /*1a980*/  BSYNC B1 ;  /* 0x0000000000017941 */ /* 0x000fea0003800000 */
.L_x_11828:
[----:B------:R-:W-:Y:S05]  /*1a990*/  BRA `(.L_x_11830) ;  /* 0xfffffec000ec7947 */ /* 0x000fea000383ffff */
.L_x_11631:
        /* <DEDUP_REMOVED lines=8> */
.L_x_11832:
[----:B------:R-:W-:Y:S05]  /*1aa20*/  BSYNC B1 ;  /* 0x0000000000017941 */ /* 0x000fea0003800000 */
.L_x_11831:
[----:B------:R-:W-:Y:S05]  /*1aa30*/  BRA `(.L_x_11833) ;  /* 0xfffffec000cc7947 */ /* 0x000fea000383ffff */
.L_x_11632:
        /* <DEDUP_REMOVED lines=8> */
.L_x_11835:
[----:B------:R-:W-:Y:S05]  /*1aac0*/  BSYNC B1 ;  /* 0x0000000000017941 */ /* 0x000fea0003800000 */
.L_x_11834:
[----:B------:R-:W-:Y:S05]  /*1aad0*/  BRA `(.L_x_11836) ;  /* 0xfffffec000ac7947 */ /* 0x000fea000383ffff */
.L_x_11633:
        /* <DEDUP_REMOVED lines=8> */
.L_x_11838:
[----:B------:R-:W-:Y:S05]  /*1ab60*/  BSYNC B1 ;  /* 0x0000000000017941 */ /* 0x000fea0003800000 */
.L_x_11837:
[----:B------:R-:W-:Y:S05]  /*1ab70*/  BRA `(.L_x_11839) ;  /* 0xfffffec0008c7947 */ /* 0x000fea000383ffff */
.L_x_11635:
[----:B0-----:R0:W1:Y:S02]  /*1ab80*/  SYNCS.PHASECHK.TRANS64.TRYWAIT P2, [R17+URZ+0x32400], R6 ;  /* 0x03240006110075a7 */ /* 0x001064000804017f */
[----:B-1----:R-:W-:Y:S05]  /*1ab90*/  @!P2 NANOSLEEP.SYNCS 0x989680 ;  /* 0x009896800000a95d */ /* 0x002fea0003900000 */
[----:B------:R-:W1:Y:S02]  /*1aba0*/  @!P2 SYNCS.PHASECHK.TRANS64 P2, [R17+URZ+0x32400], R6 ;  /* 0x032400061100a5a7 */ /* 0x000e64000804007f */
[----:B-1----:R-:W-:Y:S05]  /*1abb0*/  @!P2 BRA `(.L_x_11635) ;  /* 0xfffffffc00f0a947 */ /* 0x002fea000383ffff */
[----:B------:R-:W-:Y:S05]  /*1abc0*/  BRA `(.L_x_11840) ;  /* 0xfffffec400187947 */ /* 0x000fea000383ffff */
.L_x_11643:
        /* <DEDUP_REMOVED lines=8> */
.L_x_11842:
[----:B------:R-:W-:Y:S05]  /*1ac50*/  BSYNC B1 ;  /* 0x0000000000017941 */ /* 0x000fea0003800000 */
.L_x_11841:
[----:B------:R-:W-:Y:S05]  /*1ac60*/  BRA `(.L_x_11843) ;  /* 0xfffffed4000c7947 */ /* 0x000fea000383ffff */
.L_x_11644:
        /* <DEDUP_REMOVED lines=8> */
.L_x_11845:
[----:B------:R-:W-:Y:S05]  /*1acf0*/  BSYNC B1 ;  /* 0x0000000000017941 */ /* 0x000fea0003800000 */
.L_x_11844:
[----:B------:R-:W-:Y:S05]  /*1ad00*/  BRA `(.L_x_11846) ;  /* 0xfffffed000ec7947 */ /* 0x000fea000383ffff */
.L_x_11645:
        /* <DEDUP_REMOVED lines=8> */
.L_x_11848:
[----:B------:R-:W-:Y:S05]  /*1ad90*/  BSYNC B1 ;  /* 0x0000000000017941 */ /* 0x000fea0003800000 */
.L_x_11847:
[----:B------:R-:W-:Y:S05]  /*1ada0*/  BRA `(.L_x_11849) ;  /* 0xfffffed000cc7947 */ /* 0x000fea000383ffff */
.L_x_11646:
        /* <DEDUP_REMOVED lines=8> */
.L_x_11851:
[----:B------:R-:W-:Y:S05]  /*1ae30*/  BSYNC B1 ;  /* 0x0000000000017941 */ /* 0x000fea0003800000 */
.L_x_11850:
[----:B------:R-:W-:Y:S05]  /*1ae40*/  BRA `(.L_x_11852) ;  /* 0xfffffed000ac7947 */ /* 0x000fea000383ffff */
.L_x_11647:
        /* <DEDUP_REMOVED lines=8> */
.L_x_11854:
[----:B------:R-:W-:Y:S05]  /*1aed0*/  BSYNC B1 ;  /* 0x0000000000017941 */ /* 0x000fea0003800000 */
.L_x_11853:
[----:B------:R-:W-:Y:S05]  /*1aee0*/  BRA `(.L_x_11855) ;  /* 0xfffffed0008c7947 */ /* 0x000fea000383ffff */
.L_x_11648:
        /* <DEDUP_REMOVED lines=8> */
.L_x_11857:
[----:B------:R-:W-:Y:S05]  /*1af70*/  BSYNC B1 ;  /* 0x0000000000017941 */ /* 0x000fea0003800000 */
.L_x_11856:
[----:B------:R-:W-:Y:S05]  /*1af80*/  BRA `(.L_x_11858) ;  /* 0xfffffed000707947 */ /* 0x000fea000383ffff */
.L_x_11649:
        /* <DEDUP_REMOVED lines=8> */
.L_x_11860:
[----:B------:R-:W-:Y:S05]  /*1b010*/  BSYNC B1 ;  /* 0x0000000000017941 */ /* 0x000fea0003800000 */
.L_x_11859:
[----:B------:R-:W-:Y:S05]  /*1b020*/  BRA `(.L_x_11861) ;  /* 0xfffffed000547947 */ /* 0x000fea000383ffff */
.L_x_11650:
        /* <DEDUP_REMOVED lines=8> */
.L_x_11863:
[----:B------:R-:W-:Y:S05]  /*1b0b0*/  BSYNC B1 ;  /* 0x0000000000017941 */ /* 0x000fea0003800000 */
.L_x_11862:
[----:B------:R-:W-:Y:S05]  /*1b0c0*/  BRA `(.L_x_11864) ;  /* 0xfffffed000387947 */ /* 0x000fea000383ffff */
.L_x_11652:
[----:B0-----:R0:W1:Y:S02]  /*1b0d0*/  SYNCS.PHASECHK.TRANS64.TRYWAIT P2, [R17+URZ+0x32400], R4 ;  /* 0x03240004110075a7 */ /* 0x001064000804017f */
[----:B-1----:R-:W-:Y:S05]  /*1b0e0*/  @!P2 NANOSLEEP.SYNCS 0x989680 ;  /* 0x009896800000a95d */ /* 0x002fea0003900000 */
[----:B------:R-:W1:Y:S02]  /*1b0f0*/  @!P2 SYNCS.PHASECHK.TRANS64 P2, [R17+URZ+0x32400], R4 ;  /* 0x032400041100a5a7 */ /* 0x000e64000804007f */
[----:B-1----:R-:W-:Y:S05]  /*1b100*/  @!P2 BRA `(.L_x_11652) ;  /* 0xfffffffc00f0a947 */ /* 0x002fea000383ffff */
[----:B------:R-:W-:Y:S05]  /*1b110*/  BRA `(.L_x_11865) ;  /* 0xfffffed000987947 */ /* 0x000fea000383ffff */
.L_x_11658:
[----:B--2---:R2:W4:Y:S02]  /*1b120*/  SYNCS.PHASECHK.TRANS64.TRYWAIT P1, [R173+URZ+0x32430], R6 ;  /* 0x03243006ad0075a7 */ /* 0x004524000802017f */
[----:B----4-:R-:W-:Y:S05]  /*1b130*/  @!P1 NANOSLEEP.SYNCS 0x989680 ;  /* 0x009896800000995d */ /* 0x010fea0003900000 */
[----:B------:R-:W4:Y:S02]  /*1b140*/  @!P1 SYNCS.PHASECHK.TRANS64 P1, [R173+URZ+0x32430], R6 ;  /* 0x03243006ad0095a7 */ /* 0x000f24000802007f */
[----:B----4-:R-:W-:Y:S05]  /*1b150*/  @!P1 BRA `(.L_x_11658) ;  /* 0xfffffffc00f09947 */ /* 0x010fea000383ffff */
[----:B------:R-:W-:Y:S05]  /*1b160*/  BRA `(.L_x_11657) ;  /* 0xfffffee000307947 */ /* 0x000fea000383ffff */
.L_x_11660:
[----:B---3--:R3:W4:Y:S02]  /*1b170*/  SYNCS.PHASECHK.TRANS64.TRYWAIT P1, [R17+URZ+0x32410], R8 ;  /* 0x03241008110075a7 */ /* 0x008724000802017f */
[----:B----4-:R-:W-:Y:S05]  /*1b180*/  @!P1 NANOSLEEP.SYNCS 0x989680 ;  /* 0x009896800000995d */ /* 0x010fea0003900000 */
[----:B------:R-:W4:Y:S02]  /*1b190*/  @!P1 SYNCS.PHASECHK.TRANS64 P1, [R17+URZ+0x32410], R8 ;  /* 0x03241008110095a7 */ /* 0x000f24000802007f */
[----:B----4-:R-:W-:Y:S05]  /*1b1a0*/  @!P1 BRA `(.L_x_11660) ;  /* 0xfffffffc00f09947 */ /* 0x010fea000383ffff */
[----:B------:R-:W-:Y:S05]  /*1b1b0*/  BRA `(.L_x_11866) ;  /* 0xfffffee000dc7947 */ /* 0x000fea000383ffff */
.L_x_11665:
[----:B0-----:R0:W1:Y:S02]  /*1b1c0*/  SYNCS.PHASECHK.TRANS64.TRYWAIT P2, [R173+URZ+0x32450], R6 ;  /* 0x03245006ad0075a7 */ /* 0x001064000804017f */
[----:B-1----:R-:W-:Y:S05]  /*1b1d0*/  @!P2 NANOSLEEP.SYNCS 0x989680 ;  /* 0x009896800000a95d */ /* 0x002fea0003900000 */
[----:B------:R-:W1:Y:S02]  /*1b1e0*/  @!P2 SYNCS.PHASECHK.TRANS64 P2, [R173+URZ+0x32450], R6 ;  /* 0x03245006ad00a5a7 */ /* 0x000e64000804007f */
[----:B-1----:R-:W-:Y:S05]  /*1b1f0*/  @!P2 BRA `(.L_x_11665) ;  /* 0xfffffffc00f0a947 */ /* 0x002fea000383ffff */
[----:B------:R-:W-:Y:S05]  /*1b200*/  BRA `(.L_x_11664) ;  /* 0xfffffee000fc7947 */ /* 0x000fea000383ffff */
.L_x_11670:
[----:B--2---:R2:W3:Y:S02]  /*1b210*/  SYNCS.PHASECHK.TRANS64.TRYWAIT P2, [R201+URZ+0x32430], R10 ;  /* 0x0324300ac90075a7 */ /* 0x0044e4000804017f */
[----:B---3--:R-:W-:Y:S05]  /*1b220*/  @!P2 NANOSLEEP.SYNCS 0x989680 ;  /* 0x009896800000a95d */ /* 0x008fea0003900000 */
[----:B------:R-:W3:Y:S02]  /*1b230*/  @!P2 SYNCS.PHASECHK.TRANS64 P2, [R201+URZ+0x32430], R10 ;  /* 0x0324300ac900a5a7 */ /* 0x000ee4000804007f */
[----:B---3--:R-:W-:Y:S05]  /*1b240*/  @!P2 BRA `(.L_x_11670) ;  /* 0xfffffffc00f0a947 */ /* 0x008fea000383ffff */
[----:B------:R-:W-:Y:S05]  /*1b250*/  BRA `(.L_x_11669) ;  /* 0xffffff0800707947 */ /* 0x000fea000383ffff */
.L_x_11675:
[----:B---3--:R3:W4:Y:S02]  /*1b260*/  SYNCS.PHASECHK.TRANS64.TRYWAIT P2, [R201+URZ+0x32450], R10 ;  /* 0x0324500ac90075a7 */ /* 0x008724000804017f */
[----:B----4-:R-:W-:Y:S05]  /*1b270*/  @!P2 NANOSLEEP.SYNCS 0x989680 ;  /* 0x009896800000a95d */ /* 0x010fea0003900000 */
[----:B------:R-:W4:Y:S02]  /*1b280*/  @!P2 SYNCS.PHASECHK.TRANS64 P2, [R201+URZ+0x32450], R10 ;  /* 0x0324500ac900a5a7 */ /* 0x000f24000804007f */
[----:B----4-:R-:W-:Y:S05]  /*1b290*/  @!P2 BRA `(.L_x_11675) ;  /* 0xfffffffc00f0a947 */ /* 0x010fea000383ffff */
[----:B------:R-:W-:Y:S05]  /*1b2a0*/  BRA `(.L_x_11674) ;  /* 0xffffff0c000c7947 */ /* 0x000fea000383ffff */
.L_x_11681:
[----:B--2---:R2:W3:Y:S02]  /*1b2b0*/  SYNCS.PHASECHK.TRANS64.TRYWAIT P2, [R215+URZ+0x32430], R10 ;  /* 0x0324300ad70075a7 */ /* 0x0044e4000804017f */
[----:B---3--:R-:W-:Y:S05]  /*1b2c0*/  @!P2 NANOSLEEP.SYNCS 0x989680 ;  /* 0x009896800000a95d */ /* 0x008fea0003900000 */
[----:B------:R-:W3:Y:S02]  /*1b2d0*/  @!P2 SYNCS.PHASECHK.TRANS64 P2, [R215+URZ+0x32430], R10 ;  /* 0x0324300ad700a5a7 */ /* 0x000ee4000804007f */
[----:B---3--:R-:W-:Y:S05]  /*1b2e0*/  @!P2 BRA `(.L_x_11681) ;  /* 0xfffffffc00f0a947 */ /* 0x008fea000383ffff */
[----:B------:R-:W-:Y:S05]  /*1b2f0*/  BRA `(.L_x_11680) ;  /* 0xffffff3800307947 */ /* 0x000fea000383ffff */
.L_x_11686:
[----:B---3--:R3:W4:Y:S02]  /*1b300*/  SYNCS.PHASECHK.TRANS64.TRYWAIT P2, [R215+URZ+0x32450], R10 ;  /* 0x0324500ad70075a7 */ /* 0x008724000804017f */
[----:B----4-:R-:W-:Y:S05]  /*1b310*/  @!P2 NANOSLEEP.SYNCS 0x989680 ;  /* 0x009896800000a95d */ /* 0x010fea0003900000 */
[----:B------:R-:W4:Y:S02]  /*1b320*/  @!P2 SYNCS.PHASECHK.TRANS64 P2, [R215+URZ+0x32450], R10 ;  /* 0x0324500ad700a5a7 */ /* 0x000f24000804007f */
[----:B----4-:R-:W-:Y:S05]  /*1b330*/  @!P2 BRA `(.L_x_11686) ;  /* 0xfffffffc00f0a947 */ /* 0x010fea000383ffff */
[----:B------:R-:W-:Y:S05]  /*1b340*/  BRA `(.L_x_11685) ;  /* 0xffffff3800cc7947 */ /* 0x000fea000383ffff */
.L_x_11721:
        /* <DEDUP_REMOVED lines=11> */
.L_x_11868:
[----:B------:R-:W-:Y:S05]  /*1b400*/  BSYNC B1 ;  /* 0x0000000000017941 */ /* 0x000fea0003800000 */
.L_x_11867:
[----:B------:R-:W-:Y:S05]  /*1b410*/  BRA `(.L_x_11869) ;  /* 0xffffffa400e07947 */ /* 0x000fea000383ffff */
.L_x_11722:
[----:B------:R-:W-:Y:S01]  /*1b420*/  BSSY B1, `(.L_x_11870) ;  /* 0x0000006000017945 */ /* 0x000fe20003800000 */
[----:B------:R-:W-:-:S07]  /*1b430*/  IMAD.MOV.U32 R15, RZ, RZ, -0x1 ;  /* 0xffffffffff0f7424 */ /* 0x000fce00078e00ff */
[----:B------:R-:W-:Y:S05]  /*1b440*/  WARPSYNC.COLLECTIVE R15, `(.L_x_11871) ;  /* 0x000000000f0c7348 */ /* 0x000fea0003c00000 */
[----:B------:R-:W-:Y:S02]  /*1b450*/  ELECT P6, UR62, PT ;  /* 0x00000000003e782f */ /* 0x000fe400038c0000 */
[----:B------:R-:W-:Y:S01]  /*1b460*/  MOV R14, UR62 ;  /* 0x0000003e000e7c02 */ /* 0x000fe20008000f00 */
[----:B------:R-:W-:Y:S10]  /*1b470*/  ENDCOLLECTIVE ;  /* 0x000000000000791b */ /* 0x000ff40003800000 */
.L_x_11871:
[----:B------:R-:W-:Y:S05]  /*1b480*/  BSYNC B1 ;  /* 0x0000000000017941 */ /* 0x000fea0003800000 */
.L_x_11870:
[----:B------:R-:W-:Y:S05]  /*1b490*/  BRA `(.L_x_11872) ;  /* 0xffffffa400cc7947 */ /* 0x000fea000383ffff */
.L_x_11723:
[----:B0-----:R0:W1:Y:S02]  /*1b4a0*/  SYNCS.PHASECHK.TRANS64.TRYWAIT P0, [R9+URZ+0x32420], R5 ;  /* 0x03242005090075a7 */ /* 0x001064000800017f */
[----:B-1----:R-:W-:Y:S05]  /*1b4b0*/  @!P0 NANOSLEEP.SYNCS 0x989680 ;  /* 0x009896800000895d */ /* 0x002fea0003900000 */
[----:B------:R-:W1:Y:S02]  /*1b4c0*/  @!P0 SYNCS.PHASECHK.TRANS64 P0, [R9+URZ+0x32420], R5 ;  /* 0x03242005090085a7 */ /* 0x000e64000800007f */
[----:B-1----:R-:W-:Y:S05]  /*1b4d0*/  @!P0 BRA `(.L_x_11723) ;  /* 0xfffffffc00f08947 */ /* 0x002fea000383ffff */
[----:B------:R-:W-:Y:S05]  /*1b4e0*/  BRA `(.L_x_11873) ;  /* 0xffffffa400e47947 */ /* 0x000fea000383ffff */
.L_x_11726:
[----:B0-----:R0:W1:Y:S02]  /*1b4f0*/  SYNCS.PHASECHK.TRANS64.TRYWAIT P0, [R5+URZ+0x324a0], R7 ;  /* 0x0324a007050075a7 */ /* 0x001064000800017f */
[----:B-1----:R-:W-:Y:S05]  /*1b500*/  @!P0 NANOSLEEP.SYNCS 0x989680 ;  /* 0x009896800000895d */ /* 0x002fea0003900000 */
[----:B------:R-:W1:Y:S02]  /*1b510*/  @!P0 SYNCS.PHASECHK.TRANS64 P0, [R5+URZ+0x324a0], R7 ;  /* 0x0324a007050085a7 */ /* 0x000e64000800007f */
[----:B-1----:R-:W-:Y:S05]  /*1b520*/  @!P0 BRA `(.L_x_11726) ;  /* 0xfffffffc00f08947 */ /* 0x002fea000383ffff */
[----:B------:R-:W-:Y:S05]  /*1b530*/  BRA `(.L_x_11874) ;  /* 0xffffffa400f07947 */ /* 0x000fea000383ffff */
.L_x_11728:
[----:B-1----:R1:W2:Y:S02]  /*1b540*/  SYNCS.PHASECHK.TRANS64.TRYWAIT P0, [R5+URZ+0x324c0], R7 ;  /* 0x0324c007050075a7 */ /* 0x0022a4000800017f */
[----:B--2---:R-:W-:Y:S05]  /*1b550*/  @!P0 NANOSLEEP.SYNCS 0x989680 ;  /* 0x009896800000895d */ /* 0x004fea0003900000 */
[----:B------:R-:W2:Y:S02]  /*1b560*/  @!P0 SYNCS.PHASECHK.TRANS64 P0, [R5+URZ+0x324c0], R7 ;  /* 0x0324c007050085a7 */ /* 0x000ea4000800007f */
[----:B--2---:R-:W-:Y:S05]  /*1b570*/  @!P0 BRA `(.L_x_11728) ;  /* 0xfffffffc00f08947 */ /* 0x004fea000383ffff */
[----:B------:R-:W-:Y:S05]  /*1b580*/  BRA `(.L_x_11875) ;  /* 0xffffffa800547947 */ /* 0x000fea000383ffff */
.L_x_11732:
[----:B0-----:R0:W1:Y:S02]  /*1b590*/  SYNCS.PHASECHK.TRANS64.TRYWAIT P0, [R6+URZ+0x324a0], R7 ;  /* 0x0324a007060075a7 */ /* 0x001064000800017f */
[----:B-1----:R-:W-:Y:S05]  /*1b5a0*/  @!P0 NANOSLEEP.SYNCS 0x989680 ;  /* 0x009896800000895d */ /* 0x002fea0003900000 */
[----:B------:R-:W1:Y:S02]  /*1b5b0*/  @!P0 SYNCS.PHASECHK.TRANS64 P0, [R6+URZ+0x324a0], R7 ;  /* 0x0324a007060085a7 */ /* 0x000e64000800007f */
[----:B-1----:R-:W-:Y:S05]  /*1b5c0*/  @!P0 BRA `(.L_x_11732) ;  /* 0xfffffffc00f08947 */ /* 0x002fea000383ffff */
[----:B------:R-:W-:Y:S05]  /*1b5d0*/  BRA `(.L_x_11876) ;  /* 0xffffffac00447947 */ /* 0x000fea000383ffff */
.L_x_11734:
[----:B-1----:R1:W2:Y:S02]  /*1b5e0*/  SYNCS.PHASECHK.TRANS64.TRYWAIT P1, [R6+URZ+0x324c0], R7 ;  /* 0x0324c007060075a7 */ /* 0x0022a4000802017f */
[----:B--2---:R-:W-:Y:S05]  /*1b5f0*/  @!P1 NANOSLEEP.SYNCS 0x989680 ;  /* 0x009896800000995d */ /* 0x004fea0003900000 */
[----:B------:R-:W2:Y:S02]  /*1b600*/  @!P1 SYNCS.PHASECHK.TRANS64 P1, [R6+URZ+0x324c0], R7 ;  /* 0x0324c007060095a7 */ /* 0x000ea4000802007f */
[----:B--2---:R-:W-:Y:S05]  /*1b610*/  @!P1 BRA `(.L_x_11734) ;  /* 0xfffffffc00f09947 */ /* 0x004fea000383ffff */
[----:B------:R-:W-:Y:S05]  /*1b620*/  BRA `(.L_x_11877) ;  /* 0xffffffac00a07947 */ /* 0x000fea000383ffff */
.L_x_11744:
        /* <DEDUP_REMOVED lines=11> */
.L_x_11879:
[----:B------:R-:W-:Y:S05]  /*1b6e0*/  BSYNC B0 ;  /* 0x0000000000007941 */ /* 0x000fea0003800000 */
.L_x_11878:
[----:B------:R-:W-:Y:S05]  /*1b6f0*/  BRA `(.L_x_11880) ;  /* 0xffffffb800547947 */ /* 0x000fea000383ffff */
.L_x_11745:
[----:B------:R-:W-:Y:S01]  /*1b700*/  BSSY B0, `(.L_x_11881) ;  /* 0x0000006000007945 */ /* 0x000fe20003800000 */
[----:B------:R-:W-:-:S07]  /*1b710*/  IMAD.MOV.U32 R15, RZ, RZ, -0x1 ;  /* 0xffffffffff0f7424 */ /* 0x000fce00078e00ff */
[----:B------:R-:W-:Y:S05]  /*1b720*/  WARPSYNC.COLLECTIVE R15, `(.L_x_11882) ;  /* 0x000000000f0c7348 */ /* 0x000fea0003c00000 */
[----:B------:R-:W-:Y:S02]  /*1b730*/  ELECT P6, UR62, PT ;  /* 0x00000000003e782f */ /* 0x000fe400038c0000 */
[----:B------:R-:W-:Y:S01]  /*1b740*/  MOV R14, UR62 ;  /* 0x0000003e000e7c02 */ /* 0x000fe20008000f00 */
[----:B------:R-:W-:Y:S10]  /*1b750*/  ENDCOLLECTIVE ;  /* 0x000000000000791b */ /* 0x000ff40003800000 */
.L_x_11882:
[----:B------:R-:W-:Y:S05]  /*1b760*/  BSYNC B0 ;  /* 0x0000000000007941 */ /* 0x000fea0003800000 */
.L_x_11881:
[----:B------:R-:W-:Y:S05]  /*1b770*/  BRA `(.L_x_11883) ;  /* 0xffffffb800447947 */ /* 0x000fea000383ffff */
.L_x_11748:
[----:B0-----:R0:W1:Y:S02]  /*1b780*/  SYNCS.PHASECHK.TRANS64.TRYWAIT P0, [R9+URZ+0x32440], R10 ;  /* 0x0324400a090075a7 */ /* 0x001064000800017f */
[----:B-1----:R-:W-:Y:S05]  /*1b790*/  @!P0 NANOSLEEP.SYNCS 0x989680 ;  /* 0x009896800000895d */ /* 0x002fea0003900000 */
[----:B------:R-:W1:Y:S02]  /*1b7a0*/  @!P0 SYNCS.PHASECHK.TRANS64 P0, [R9+URZ+0x32440], R10 ;  /* 0x0324400a090085a7 */ /* 0x000e64000800007f */
[----:B-1----:R-:W-:Y:S05]  /*1b7b0*/  @!P0 BRA `(.L_x_11748) ;  /* 0xfffffffc00f08947 */ /* 0x002fea000383ffff */
[----:B------:R-:W-:Y:S05]  /*1b7c0*/  BRA `(.L_x_11884) ;  /* 0xffffffb800ac7947 */ /* 0x000fea000383ffff */
.L_x_11752:
        /* <DEDUP_REMOVED lines=8> */
.L_x_11755:
[----:B0-----:R0:W1:Y:S02]  /*1b850*/  SYNCS.PHASECHK.TRANS64.TRYWAIT P0, [R5+URZ+0x32460], R9 ;  /* 0x03246009050075a7 */ /* 0x001064000800017f */
[----:B-1----:R-:W-:Y:S05]  /*1b860*/  @!P0 NANOSLEEP.SYNCS 0x989680 ;  /* 0x009896800000895d */ /* 0x002fea0003900000 */
[----:B------:R-:W1:Y:S02]  /*1b870*/  @!P0 SYNCS.PHASECHK.TRANS64 P0, [R5+URZ+0x32460], R9 ;  /* 0x03246009050085a7 */ /* 0x000e64000800007f */
[----:B-1----:R-:W-:Y:S05]  /*1b880*/  @!P0 BRA `(.L_x_11755) ;  /* 0xfffffffc00f08947 */ /* 0x002fea000383ffff */
[----:B------:R-:W-:Y:S05]  /*1b890*/  BRA `(.L_x_11886) ;  /* 0xffffffc000347947 */ /* 0x000fea000383ffff */
.L_x_11764:
[----:B-1----:R1:W2:Y:S02]  /*1b8a0*/  SYNCS.PHASECHK.TRANS64.TRYWAIT P0, [R2+URZ+0x32440], R3 ;  /* 0x03244003020075a7 */ /* 0x0022a4000800017f */
[----:B--2---:R-:W-:Y:S05]  /*1b8b0*/  @!P0 NANOSLEEP.SYNCS 0x989680 ;  /* 0x009896800000895d */ /* 0x004fea0003900000 */
[----:B------:R-:W2:Y:S02]  /*1b8c0*/  @!P0 SYNCS.PHASECHK.TRANS64 P0, [R2+URZ+0x32440], R3 ;  /* 0x03244003020085a7 */ /* 0x000ea4000800007f */
[----:B--2---:R-:W-:Y:S05]  /*1b8d0*/  @!P0 BRA `(.L_x_11764) ;  /* 0xfffffffc00f08947 */ /* 0x004fea000383ffff */
[----:B------:R-:W-:Y:S05]  /*1b8e0*/  BRA `(.L_x_11887) ;  /* 0xffffffc400ac7947 */ /* 0x000fea000383ffff */
.L_x_11766:
[----:B0-----:R0:W2:Y:S02]  /*1b8f0*/  SYNCS.PHASECHK.TRANS64.TRYWAIT P0, [R2+URZ+0x32460], R3 ;  /* 0x03246003020075a7 */ /* 0x0010a4000800017f */
[----:B--2---:R-:W-:Y:S05]  /*1b900*/  @!P0 NANOSLEEP.SYNCS 0x989680 ;  /* 0x009896800000895d */ /* 0x004fea0003900000 */
[----:B------:R-:W2:Y:S02]  /*1b910*/  @!P0 SYNCS.PHASECHK.TRANS64 P0, [R2+URZ+0x32460], R3 ;  /* 0x03246003020085a7 */ /* 0x000ea4000800007f */
[----:B--2---:R-:W-:Y:S05]  /*1b920*/  @!P0 BRA `(.L_x_11766) ;  /* 0xfffffffc00f08947 */ /* 0x004fea000383ffff */
[----:B------:R-:W-:Y:S05]  /*1b930*/  BRA `(.L_x_11888) ;  /* 0xffffffc8001c7947 */ /* 0x000fea000383ffff */
.L_x_11771:
[----:B--2---:R2:W3:Y:S02]  /*1b940*/  SYNCS.PHASECHK.TRANS64.TRYWAIT P0, [R2+URZ+0x32440], R3 ;  /* 0x03244003020075a7 */ /* 0x0044e4000800017f */
[----:B---3--:R-:W-:Y:S05]  /*1b950*/  @!P0 NANOSLEEP.SYNCS 0x989680 ;  /* 0x009896800000895d */ /* 0x008fea0003900000 */
[----:B------:R-:W3:Y:S02]  /*1b960*/  @!P0 SYNCS.PHASECHK.TRANS64 P0, [R2+URZ+0x32440], R3 ;  /* 0x03244003020085a7 */ /* 0x000ee4000800007f */
[----:B---3--:R-:W-:Y:S05]  /*1b970*/  @!P0 BRA `(.L_x_11771) ;  /* 0xfffffffc00f08947 */ /* 0x008fea000383ffff */
[----:B------:R-:W-:Y:S05]  /*1b980*/  BRA `(.L_x_11889) ;  /* 0xffffffcc005c7947 */ /* 0x000fea000383ffff */
.L_x_11773:
[----:B0-----:R0:W1:Y:S02]  /*1b990*/  SYNCS.PHASECHK.TRANS64.TRYWAIT P1, [R2+URZ+0x32460], R3 ;  /* 0x03246003020075a7 */ /* 0x001064000802017f */
[----:B-1----:R-:W-:Y:S05]  /*1b9a0*/  @!P1 NANOSLEEP.SYNCS 0x989680 ;  /* 0x009896800000995d */ /* 0x002fea0003900000 */
[----:B------:R-:W1:Y:S02]  /*1b9b0*/  @!P1 SYNCS.PHASECHK.TRANS64 P1, [R2+URZ+0x32460], R3 ;  /* 0x03246003020095a7 */ /* 0x000e64000802007f */
[----:B-1----:R-:W-:Y:S05]  /*1b9c0*/  @!P1 BRA `(.L_x_11773) ;  /* 0xfffffffc00f09947 */ /* 0x002fea000383ffff */
[----:B------:R-:W-:Y:S05]  /*1b9d0*/  BRA `(.L_x_11890) ;  /* 0xffffffcc00c87947 */ /* 0x000fea000383ffff */
.L_x_11778:
[----:B--2---:R2:W3:Y:S02]  /*1b9e0*/  SYNCS.PHASECHK.TRANS64.TRYWAIT P0, [R2+URZ+0x32440], R3 ;  /* 0x03244003020075a7 */ /* 0x0044e4000800017f */
[----:B---3--:R-:W-:Y:S05]  /*1b9f0*/  @!P0 NANOSLEEP.SYNCS 0x989680 ;  /* 0x009896800000895d */ /* 0x008fea0003900000 */
[----:B------:R-:W3:Y:S02]  /*1ba00*/  @!P0 SYNCS.PHASECHK.TRANS64 P0, [R2+URZ+0x32440], R3 ;  /* 0x03244003020085a7 */ /* 0x000ee4000800007f */
[----:B---3--:R-:W-:Y:S05]  /*1ba10*/  @!P0 BRA `(.L_x_11778) ;  /* 0xfffffffc00f08947 */ /* 0x008fea000383ffff */
[----:B------:R-:W-:Y:S05]  /*1ba20*/  BRA `(.L_x_11891) ;  /* 0xffffffd000ec7947 */ /* 0x000fea000383ffff */
.L_x_11780:
[----:B0-----:R0:W1:Y:S02]  /*1ba30*/  SYNCS.PHASECHK.TRANS64.TRYWAIT P1, [R2+URZ+0x32460], R3 ;  /* 0x03246003020075a7 */ /* 0x001064000802017f */
[----:B-1----:R-:W-:Y:S05]  /*1ba40*/  @!P1 NANOSLEEP.SYNCS 0x989680 ;  /* 0x009896800000995d */ /* 0x002fea0003900000 */
[----:B------:R-:W1:Y:S02]  /*1ba50*/  @!P1 SYNCS.PHASECHK.TRANS64 P1, [R2+URZ+0x32460], R3 ;  /* 0x03246003020095a7 */ /* 0x000e64000802007f */
[----:B-1----:R-:W-:Y:S05]  /*1ba60*/  @!P1 BRA `(.L_x_11780) ;  /* 0xfffffffc00f09947 */ /* 0x002fea000383ffff */
[----:B------:R-:W-:Y:S05]  /*1ba70*/  BRA `(.L_x_11892) ;  /* 0xffffffd4005c7947 */ /* 0x000fea000383ffff */
.L_x_11785:
        /* <DEDUP_REMOVED lines=8> */
.L_x_11894:
[----:B------:R-:W-:Y:S05]  /*1bb00*/  BSYNC B0 ;  /* 0x0000000000007941 */ /* 0x000fea0003800000 */
.L_x_11893:
        /* <DEDUP_REMOVED lines=8> */
.L_x_11895:
[----:B------:R-:W-:Y:S01]  /*1bb90*/  IMAD.MOV.U32 R16, RZ, RZ, R14 ;  /* 0x000000ffff107224 */ /* 0x000fe200078e000e */
[----:B------:R-:W-:Y:S06]  /*1bba0*/  BRA `(.L_x_11896) ;  /* 0xffffffd8004c7947 */ /* 0x000fec000383ffff */
.L_x_11788:
        /* <DEDUP_REMOVED lines=8> */
.L_x_11898:
[----:B------:R-:W-:Y:S05]  /*1bc30*/  BSYNC B0 ;  /* 0x0000000000007941 */ /* 0x000fea0003800000 */
.L_x_11897:
        /* <DEDUP_REMOVED lines=10> */
.L_x_11899:
        /* <DEDUP_REMOVED lines=8> */
.L_x_11900:
        /* <DEDUP_REMOVED lines=8> */
.L_x_11901:
        /* <DEDUP_REMOVED lines=8> */
.L_x_11902:
        /* <DEDUP_REMOVED lines=8> */
.L_x_11903:
[----:B------:R-:W-:Y:S05]  /*1bee0*/  BRA `(.L_x_11904) ;  /* 0xffffffd800107947 */ /* 0x000fea000383ffff */
.L_x_11793:
        /* <DEDUP_REMOVED lines=8> */
.L_x_11906:
[----:B------:R-:W-:Y:S05]  /*1bf70*/  BSYNC B0 ;  /* 0x0000000000007941 */ /* 0x000fea0003800000 */
.L_x_11905:
        /* <DEDUP_REMOVED lines=10> */
.L_x_11907:
        /* <DEDUP_REMOVED lines=8> */
.L_x_11908:
        /* <DEDUP_REMOVED lines=8> */
.L_x_11909:
        /* <DEDUP_REMOVED lines=8> */
.L_x_11910:
        /* <DEDUP_REMOVED lines=8> */
.L_x_11911:
[----:B------:R-:W-:Y:S05]  /*1c220*/  BRA `(.L_x_11912) ;  /* 0xffffffd400f47947 */ /* 0x000fea000383ffff */
.L_x_11795:
[----:B------:R-:W-:Y:S01]  /*1c230*/  BSSY B0, `(.L_x_11913) ;  /* 0x0000006000007945 */ /* 0x000fe20003800000 */
[----:B------:R-:W-:Y:S01]  /*1c240*/  PLOP3.LUT P6, PT, P6, PT, PT, 0x8, 0x0 ;  /* 0x000000000000781c */ /* 0x000fe200037ce170 */
[----:B------:R-:W-:-:S12]  /*1c250*/  IMAD.MOV.U32 R15, RZ, RZ, -0x1 ;  /* 0xffffffffff0f7424 */ /* 0x000fd800078e00ff */
[----:B0-----:R-:W-:Y:S05]  /*1c260*/  WARPSYNC.COLLECTIVE R15, `(.L_x_11914) ;  /* 0x000000000f087348 */ /* 0x001fea0003c00000 */
[----:B------:R-:W-:Y:S01]  /*1c270*/  VOTE.ANY R14, PT, P6 ;  /* 0x00000000000e7806 */ /* 0x000fe200030e0100 */
[----:B0-----:R-:W-:Y:S06]  /*1c280*/  ENDCOLLECTIVE ;  /* 0x000000000000791b */ /* 0x001fec0003800000 */
.L_x_11914:
[----:B------:R-:W-:Y:S05]  /*1c290*/  BSYNC B0 ;  /* 0x0000000000007941 */ /* 0x000fea0003800000 */
.L_x_11913:
        /* <DEDUP_REMOVED lines=9> */
.L_x_11915:
[----:B------:R-:W-:Y:S01]  /*1c330*/  IMAD.MOV.U32 R17, RZ, RZ, R14 ;  /* 0x000000ffff117224 */ /* 0x000fe200078e000e */
[----:B------:R-:W-:Y:S06]  /*1c340*/  BRA `(.L_x_11916) ;  /* 0xffffffd400e47947 */ /* 0x000fec000383ffff */
.L_x_11797:
[----:B------:R-:W-:Y:S01]  /*1c350*/  BSSY B0, `(.L_x_11917) ;  /* 0x0000007000007945 */ /* 0x000fe20003800000 */
[----:B------:R-:W-:Y:S01]  /*1c360*/  IMAD.MOV.U32 R13, RZ, RZ, R2 ;  /* 0x000000ffff0d7224 */ /* 0x000fe200078e0002 */
[----:B------:R-:W-:Y:S01]  /*1c370*/  MOV R11, 0x1f ;  /* 0x0000001f000b7802 */ /* 0x000fe20000000f00 */
[----:B------:R-:W-:-:S07]  /*1c380*/  IMAD.MOV.U32 R15, RZ, RZ, -0x1 ;  /* 0xffffffffff0f7424 */ /* 0x000fce00078e00ff */
[----:B012---:R-:W-:Y:S05]  /*1c390*/  WARPSYNC.COLLECTIVE R15, `(.L_x_11918) ;  /* 0x000000000f087348 */ /* 0x007fea0003c00000 */
[----:B------:R3:W4:Y:S02]  /*1c3a0*/  SHFL.IDX P6, R14, R13, R12, R11 ;  /* 0x0000000c0d0e7389 */ /* 0x00072400000c000b */
[----:B01234-:R-:W-:Y:S01]  /*1c3b0*/  ENDCOLLECTIVE ;  /* 0x000000000000791b */ /* 0x01ffe20003800000 */
.L_x_11918:
[----:B------:R-:W-:Y:S05]  /*1c3c0*/  BSYNC B0 ;  /* 0x0000000000007941 */ /* 0x000fea0003800000 */
.L_x_11917:
[----:B------:R-:W-:Y:S01]  /*1c3d0*/  IMAD.MOV.U32 R7, RZ, RZ, R14 ;  /* 0x000000ffff077224 */ /* 0x000fe200078e000e */
[----:B------:R-:W-:Y:S06]  /*1c3e0*/  BRA `(.L_x_11796) ;  /* 0xffffffd400d87947 */ /* 0x000fec000383ffff */
.L_x_11800:
[----:B-1----:R1:W2:Y:S02]  /*1c3f0*/  SYNCS.PHASECHK.TRANS64.TRYWAIT P0, [R0+URZ+0x32420], R3 ;  /* 0x03242003000075a7 */ /* 0x0022a4000800017f */
[----:B--2---:R-:W-:Y:S05]  /*1c400*/  @!P0 NANOSLEEP.SYNCS 0x989680 ;  /* 0x009896800000895d */ /* 0x004fea0003900000 */
[----:B------:R-:W2:Y:S02]  /*1c410*/  @!P0 SYNCS.PHASECHK.TRANS64 P0, [R0+URZ+0x32420], R3 ;  /* 0x03242003000085a7 */ /* 0x000ea4000800007f */
[----:B--2---:R-:W-:Y:S05]  /*1c420*/  @!P0 BRA `(.L_x_11800) ;  /* 0xfffffffc00f08947 */ /* 0x004fea000383ffff */
[----:B------:R-:W-:Y:S05]  /*1c430*/  BRA `(.L_x_11919) ;  /* 0xffffffdc00487947 */ /* 0x000fea000383ffff */
.L_x_11801:
        /* <DEDUP_REMOVED lines=11> */
.L_x_11921:
[----:B------:R-:W-:Y:S05]  /*1c4f0*/  BSYNC B0 ;  /* 0x0000000000007941 */ /* 0x000fea0003800000 */
.L_x_11920:
[----:B------:R-:W-:Y:S05]  /*1c500*/  BRA `(.L_x_11922) ;  /* 0xffffffdc002c7947 */ /* 0x000fea000383ffff */
.L_x_11802:
[----:B------:R-:W-:Y:S01]  /*1c510*/  BSSY B0, `(.L_x_11923) ;  /* 0x0000006000007945 */ /* 0x000fe20003800000 */
[----:B------:R-:W-:-:S07]  /*1c520*/  IMAD.MOV.U32 R15, RZ, RZ, -0x1 ;  /* 0xffffffffff0f7424 */ /* 0x000fce00078e00ff */
[----:B012---:R-:W-:Y:S05]  /*1c530*/  WARPSYNC.COLLECTIVE R15, `(.L_x_11924) ;  /* 0x000000000f0c7348 */ /* 0x007fea0003c00000 */
[----:B------:R-:W-:Y:S02]  /*1c540*/  ELECT P6, UR62, PT ;  /* 0x00000000003e782f */ /* 0x000fe400038c0000 */
[----:B------:R-:W-:Y:S01]  /*1c550*/  MOV R14, UR62 ;  /* 0x0000003e000e7c02 */ /* 0x000fe20008000f00 */
[----:B012---:R-:W-:Y:S10]  /*1c560*/  ENDCOLLECTIVE ;  /* 0x000000000000791b */ /* 0x007ff40003800000 */
.L_x_11924:
[----:B------:R-:W-:Y:S05]  /*1c570*/  BSYNC B0 ;  /* 0x0000000000007941 */ /* 0x000fea0003800000 */
.L_x_11923:
[----:B------:R-:W-:Y:S05]  /*1c580*/  BRA `(.L_x_11925) ;  /* 0xffffffdc00207947 */ /* 0x000fea000383ffff */
.L_x_11804:
[----:B-1----:R1:W2:Y:S02]  /*1c590*/  SYNCS.PHASECHK.TRANS64.TRYWAIT P0, [R6+URZ], R5 ;  /* 0x00000005060075a7 */ /* 0x0022a4000800017f */
[----:B--2---:R-:W-:Y:S05]  /*1c5a0*/  @!P0 NANOSLEEP.SYNCS 0x989680 ;  /* 0x009896800000895d */ /* 0x004fea0003900000 */
[----:B------:R-:W2:Y:S02]  /*1c5b0*/  @!P0 SYNCS.PHASECHK.TRANS64 P0, [R6+URZ], R5 ;  /* 0x00000005060085a7 */ /* 0x000ea4000800007f */
[----:B--2---:R-:W-:Y:S05]  /*1c5c0*/  @!P0 BRA `(.L_x_11804) ;  /* 0xfffffffc00f08947 */ /* 0x004fea000383ffff */
[----:B------:R-:W-:Y:S05]  /*1c5d0*/  BRA `(.L_x_11926) ;  /* 0xffffffdc005c7947 */ /* 0x000fea000383ffff */
.L_x_11805:
[----:B--2---:R2:W3:Y:S02]  /*1c5e0*/  SYNCS.PHASECHK.TRANS64.TRYWAIT P0, [R7+URZ], R2 ;  /* 0x00000002070075a7 */ /* 0x0044e4000800017f */
[----:B---3--:R-:W-:Y:S05]  /*1c5f0*/  @!P0 NANOSLEEP.SYNCS 0x989680 ;  /* 0x009896800000895d */ /* 0x008fea0003900000 */
[----:B------:R-:W3:Y:S02]  /*1c600*/  @!P0 SYNCS.PHASECHK.TRANS64 P0, [R7+URZ], R2 ;  /* 0x00000002070085a7 */ /* 0x000ee4000800007f */
[----:B---3--:R-:W-:Y:S05]  /*1c610*/  @!P0 BRA `(.L_x_11805) ;  /* 0xfffffffc00f08947 */ /* 0x008fea000383ffff */
[----:B------:R-:W-:Y:S05]  /*1c620*/  BRA `(.L_x_11927) ;  /* 0xffffffdc00507947 */ /* 0x000fea000383ffff */
.L_x_11807:
[----:B---3--:R3:W4:Y:S02]  /*1c630*/  SYNCS.PHASECHK.TRANS64.TRYWAIT P0, [R4+URZ], R5 ;  /* 0x00000005040075a7 */ /* 0x008724000800017f */
[----:B----4-:R-:W-:Y:S05]  /*1c640*/  @!P0 NANOSLEEP.SYNCS 0x989680 ;  /* 0x009896800000895d */ /* 0x010fea0003900000 */
[----:B------:R-:W4:Y:S02]  /*1c650*/  @!P0 SYNCS.PHASECHK.TRANS64 P0, [R4+URZ], R5 ;  /* 0x00000005040085a7 */ /* 0x000f24000800007f */
[----:B----4-:R-:W-:Y:S05]  /*1c660*/  @!P0 BRA `(.L_x_11807) ;  /* 0xfffffffc00f08947 */ /* 0x010fea000383ffff */
[----:B------:R-:W-:Y:S05]  /*1c670*/  BRA `(.L_x_11928) ;  /* 0xffffffdc00587947 */ /* 0x000fea000383ffff */
.L_x_11929:
        /* <DEDUP_REMOVED lines=16> */
.L_x_11978:


//--------------------- .nv.global.init           --------------------------
	.section	.nv.global.init,"aw",@progbits
.nv.global.init:
	.type		$str$23,@object
	.size		$str$23,($str$24 - $str$23)
$str$23:
        /*0000*/ 	.byte	0x28, 0x61, 0x64, 0x64, 0x72, 0x65, 0x73, 0x73, 0x20, 0x26, 0x20, 0x6d, 0x61, 0x73, 0x6b, 0x29
        /*0010*/ 	.byte	0x20, 0x3d, 0x3d, 0x20, 0x30, 0x00
	.type		$str$24,@object
	.size		$str$24,(__unnamed_11 - $str$24)
$str$24:
        /*0016*/ 	.byte	0x2f, 0x74, 0x6d, 0x70, 0x2f, 0x6f, 0x73, 0x73, 0x5f, 0x6b, 0x65, 0x72, 0x6e, 0x65, 0x6c, 0x73
        /*0026*/ 	.byte	0x5f, 0x73, 0x72, 0x63, 0x2f, 0x66, 0x6c, 0x61, 0x73, 0x68, 0x5f, 0x61, 0x74, 0x74, 0x65, 0x6e
        /*0036*/ 	.byte	0x74, 0x69, 0x6f, 0x6e, 0x2f, 0x63, 0x73, 0x72, 0x63, 0x2f, 0x63, 0x75, 0x74, 0x6c, 0x61, 0x73
        /*0046*/ 	.byte	0x73, 0x2f, 0x69, 0x6e, 0x63, 0x6c, 0x75, 0x64, 0x65, 0x2f, 0x63, 0x75, 0x74, 0x65, 0x2f, 0x70
        /*0056*/ 	.byte	0x6f, 0x69, 0x6e, 0x74, 0x65, 0x72, 0x5f, 0x66, 0x6c, 0x61, 0x67, 0x67, 0x65, 0x64, 0x2e, 0x68
        /*0066*/ 	.byte	0x70, 0x70, 0x00
	.type		__unnamed_11,@object
	.size		__unnamed_11,(__unnamed_6 - __unnamed_11)
__unnamed_11:
        /* <DEDUP_REMOVED lines=24> */
	.type		__unnamed_6,@object
	.size		__unnamed_6,(__unnamed_17 - __unnamed_6)
__unnamed_6:
        /* <DEDUP_REMOVED lines=23> */
        /*0355*/ 	.byte	0x3a, 0x43, 0x3c, 0x30, 0x3e, 0x3e, 0x3e, 0x3e, 0x3e, 0x20, 0x26, 0x5d, 0x00
	.type		__unnamed_17,@object
	.size		__unnamed_17,(__unnamed_5 - __unnamed_17)
__unnamed_17:
        /* <DEDUP_REMOVED lines=24> */
	.type		__unnamed_5,@object
	.size		__unnamed_5,(__unnamed_16 - __unnamed_5)
__unnamed_5:
        /* <DEDUP_REMOVED lines=24> */
	.type		__unnamed_16,@object
	.size		__unnamed_16,(__unnamed_10 - __unnamed_16)
__unnamed_16:
        /* <DEDUP_REMOVED lines=24> */
	.type		__unnamed_10,@object
	.size		__unnamed_10,(__unnamed_4 - __unnamed_10)
__unnamed_10:
        /* <DEDUP_REMOVED lines=28> */
        /*09a2*/ 	.byte	0x3e, 0x3e, 0x3e, 0x3e, 0x3e, 0x5d, 0x00
	.type		__unnamed_4,@object
	.size		__unnamed_4,(__unnamed_7 - __unnamed_4)
__unnamed_4:
        /* <DEDUP_REMOVED lines=28> */
        /*0b69*/ 	.byte	0x34, 0x3e, 0x3e, 0x3e, 0x3e, 0x3e, 0x5d, 0x00
	.type		__unnamed_7,@object
	.size		__unnamed_7,(__unnamed_1 - __unnamed_7)
__unnamed_7:
        /* <DEDUP_REMOVED lines=28> */
        /*0d31*/ 	.byte	0x3e, 0x3e, 0x3e, 0x3e, 0x3e, 0x20, 0x26, 0x5d, 0x00
	.type		__unnamed_1,@object
	.size		__unnamed_1,(__unnamed_9 - __unnamed_1)
__unnamed_1:
        /* <DEDUP_REMOVED lines=28> */
        /*0efa*/ 	.byte	0x34, 0x3e, 0x3e, 0x3e, 0x3e, 0x3e, 0x20, 0x26, 0x5d, 0x00
	.type		__unnamed_9,@object
	.size		__unnamed_9,(__unnamed_8 - __unnamed_9)
__unnamed_9:
        /* <DEDUP_REMOVED lines=28> */
        /*10c4*/ 	.byte	0x32, 0x37, 0x36, 0x38, 0x3e, 0x3e, 0x3e, 0x3e, 0x3e, 0x5d, 0x00
	.type		__unnamed_8,@object
	.size		__unnamed_8,(__unnamed_3 - __unnamed_8)
__unnamed_8:
        /* <DEDUP_REMOVED lines=29> */
	.type		__unnamed_3,@object
	.size		__unnamed_3,(__unnamed_19 - __unnamed_3)
__unnamed_3:
        /* <DEDUP_REMOVED lines=29> */
	.type		__unnamed_19,@object
	.size		__unnamed_19,(__unnamed_15 - __unnamed_19)
__unnamed_19:
        /* <DEDUP_REMOVED lines=29> */
	.type		__unnamed_15,@object
	.size		__unnamed_15,(__unnamed_21 - __unnamed_15)
__unnamed_15:
        /* <DEDUP_REMOVED lines=29> */
	.type		__unnamed_21,@object
	.size		__unnamed_21,(__unnamed_13 - __unnamed_21)
__unnamed_21:
        /* <DEDUP_REMOVED lines=29> */
	.type		__unnamed_13,@object
	.size		__unnamed_13,(__unnamed_2 - __unnamed_13)
__unnamed_13:
        /* <DEDUP_REMOVED lines=29> */
	.type		__unnamed_2,@object
	.size		__unnamed_2,(__unnamed_14 - __unnamed_2)
__unnamed_2:
        /* <DEDUP_REMOVED lines=29> */
	.type		__unnamed_14,@object
	.size		__unnamed_14,(__unnamed_20 - __unnamed_14)
__unnamed_14:
        /* <DEDUP_REMOVED lines=29> */
	.type		__unnamed_20,@object
	.size		__unnamed_20,(__unnamed_18 - __unnamed_20)
__unnamed_20:
        /* <DEDUP_REMOVED lines=29> */
	.type		__unnamed_18,@object
	.size		__unnamed_18,(__unnamed_12 - __unnamed_18)
__unnamed_18:
        /* <DEDUP_REMOVED lines=28> */
        /*22ba*/ 	.byte	0x31, 0x38, 0x34, 0x33, 0x32, 0x3e, 0x3e, 0x3e, 0x3e, 0x3e, 0x20, 0x26, 0x5d, 0x00
	.type		__unnamed_12,@object
	.size		__unnamed_12,(.L_11 - __unnamed_12)
__unnamed_12:
        /* <DEDUP_REMOVED lines=29> */
.L_11:


//--------------------- .nv.shared._ZN7cutlass13device_kernelIN5flash11enable_sm90INS1_16FlashAttnFwdSm90INS1_25CollectiveMainloopFwdSm90ILi2EN4cute5tupleIJNS5_1CILi1EEES8_S8_EEENS6_IJNS7_ILi128EEESA_NS7_ILi192EEEEEELi128ENS_6half_tEfNS_4arch4Sm90ELb0ELb0ELb0ELb0ELb0ELb0ELb0ELb1ELb1ELb0ELb0ELb0EEENS1_21CollectiveEpilogueFwdINS6_IJSA_SA_SA_EEES9_SD_SF_Li256ELb0ELb0ELb0ELb0EEENS1_29StaticPersistentTileSchedulerILb0EEEEEEEEEvNT_6ParamsE --------------------------
	.section	.nv.shared._ZN7cutlass13device_kernelIN5flash11enable_sm90INS1_16FlashAttnFwdSm90INS1_25CollectiveMainloopFwdSm90ILi2EN4cute5tupleIJNS5_1CILi1EEES8_S8_EEENS6_IJNS7_ILi128EEESA_NS7_ILi192EEEEEELi128ENS_6half_tEfNS_4arch4Sm90ELb0ELb0ELb0ELb0ELb0ELb0ELb0ELb1ELb1ELb0ELb0ELb0EEENS1_21CollectiveEpilogueFwdINS6_IJSA_SA_SA_EEES9_SD_SF_Li256ELb0ELb0ELb0ELb0EEENS1_29StaticPersistentTileSchedulerILb0EEEEEEEEEvNT_6ParamsE,"aw",@nobits
	.sectionflags	@""
	.align	16
	.zero		1024


//--------------------- .nv.shared.reserved.0     --------------------------
	.section	.nv.shared.reserved.0,"aw",@nobits
	.weak		__nv_reservedSMEM_offset_0_alias
	.size		__nv_reservedSMEM_offset_0_alias, 0, 0
	.other		__nv_reservedSMEM_offset_0_alias,@"STO_CUDA_RESERVED_SHARED STV_DEFAULT"
__nv_reservedSMEM_offset_0_alias:
	.zero		0


//--------------------- .nv.global                --------------------------
	.section	.nv.global,"aw",@nobits
.nv.global:
	.type		_ZN67_INTERNAL_3a3c6465_31_flash_fwd_hdimdiff_fp16_sm90_cu_21e1f8cb_37664cute1_E,@object
	.size		_ZN67_INTERNAL_3a3c6465_31_flash_fwd_hdimdiff_fp16_sm90_cu_21e1f8cb_37664cute1_E,(_ZN67_INTERNAL_3a3c6465_31_flash_fwd_hdimdiff_fp16_sm90_cu_21e1f8cb_37664cuda3std3__45__cpo6cbeginE - _ZN67_INTERNAL_3a3c6465_31_flash_fwd_hdimdiff_fp16_sm90_cu_21e1f8cb_37664cute1_E)
_ZN67_INTERNAL_3a3c6465_31_flash_fwd_hdimdiff_fp16_sm90_cu_21e1f8cb_37664cute1_E:
	.zero		1
	.type		_ZN67_INTERNAL_3a3c6465_31_flash_fwd_hdimdiff_fp16_sm90_cu_21e1f8cb_37664cuda3std3__45__cpo6cbeginE,@object
	.size		_ZN67_INTERNAL_3a3c6465_31_flash_fwd_hdimdiff_fp16_sm90_cu_21e1f8cb_37664cuda3std3__45__cpo6cbeginE,(_ZN67_INTERNAL_3a3c6465_31_flash_fwd_hdimdiff_fp16_sm90_cu_21e1f8cb_37664cuda3std3__48in_placeE - _ZN67_INTERNAL_3a3c6465_31_flash_fwd_hdimdiff_fp16_sm90_cu_21e1f8cb_37664cuda3std3__45__cpo6cbeginE)
_ZN67_INTERNAL_3a3c6465_31_flash_fwd_hdimdiff_fp16_sm90_cu_21e1f8cb_37664cuda3std3__45__cpo6cbeginE:
	.zero		1
	.type		_ZN67_INTERNAL_3a3c6465_31_flash_fwd_hdimdiff_fp16_sm90_cu_21e1f8cb_37664cuda3std3__48in_placeE,@object
	.size		_ZN67_INTERNAL_3a3c6465_31_flash_fwd_hdimdiff_fp16_sm90_cu_21e1f8cb_37664cuda3std3__48in_placeE,(_ZN67_INTERNAL_3a3c6465_31_flash_fwd_hdimdiff_fp16_sm90_cu_21e1f8cb_37664cuda3std6ranges3__45__cpo9iter_moveE - _ZN67_INTERNAL_3a3c6465_31_flash_fwd_hdimdiff_fp16_sm90_cu_21e1f8cb_37664cuda3std3__48in_placeE)
_ZN67_INTERNAL_3a3c6465_31_flash_fwd_hdimdiff_fp16_sm90_cu_21e1f8cb_37664cuda3std3__48in_placeE:
	.zero		1
	.type		_ZN67_INTERNAL_3a3c6465_31_flash_fwd_hdimdiff_fp16_sm90_cu_21e1f8cb_37664cuda3std6ranges3__45__cpo9iter_moveE,@object
	.size		_ZN67_INTERNAL_3a3c6465_31_flash_fwd_hdimdiff_fp16_sm90_cu_21e1f8cb_37664cuda3std6ranges3__45__cpo9iter_moveE,(_ZN67_INTERNAL_3a3c6465_31_flash_fwd_hdimdiff_fp16_sm90_cu_21e1f8cb_37664cuda3std3__45__cpo5beginE - _ZN67_INTERNAL_3a3c6465_31_flash_fwd_hdimdiff_fp16_sm90_cu_21e1f8cb_37664cuda3std6ranges3__45__cpo9iter_moveE)
_ZN67_INTERNAL_3a3c6465_31_flash_fwd_hdimdiff_fp16_sm90_cu_21e1f8cb_37664cuda3std6ranges3__45__cpo9iter_moveE:
	.zero		1
	.type		_ZN67_INTERNAL_3a3c6465_31_flash_fwd_hdimdiff_fp16_sm90_cu_21e1f8cb_37664cuda3std3__45__cpo5beginE,@object
	.size		_ZN67_INTERNAL_3a3c6465_31_flash_fwd_hdimdiff_fp16_sm90_cu_21e1f8cb_37664cuda3std3__45__cpo5beginE,(_ZN67_INTERNAL_3a3c6465_31_flash_fwd_hdimdiff_fp16_sm90_cu_21e1f8cb_37664cuda3std3__469_GLOBAL__N__3a3c6465_31_flash_fwd_hdimdiff_fp16_sm90_cu_21e1f8cb_37666ignoreE - _ZN67_INTERNAL_3a3c6465_31_flash_fwd_hdimdiff_fp16_sm90_cu_21e1f8cb_37664cuda3std3__45__cpo5beginE)
_ZN67_INTERNAL_3a3c6465_31_flash_fwd_hdimdiff_fp16_sm90_cu_21e1f8cb_37664cuda3std3__45__cpo5beginE:
	.zero		1
	.type		_ZN67_INTERNAL_3a3c6465_31_flash_fwd_hdimdiff_fp16_sm90_cu_21e1f8cb_37664cuda3std3__469_GLOBAL__N__3a3c6465_31_flash_fwd_hdimdiff_fp16_sm90_cu_21e1f8cb_37666ignoreE,@object
	.size		_ZN67_INTERNAL_3a3c6465_31_flash_fwd_hdimdiff_fp16_sm90_cu_21e1f8cb_37664cuda3std3__469_GLOBAL__N__3a3c6465_31_flash_fwd_hdimdiff_fp16_sm90_cu_21e1f8cb_37666ignoreE,(_ZN67_INTERNAL_3a3c6465_31_flash_fwd_hdimdiff_fp16_sm90_cu_21e1f8cb_37664cute7productE - _ZN67_INTERNAL_3a3c6465_31_flash_fwd_hdimdiff_fp16_sm90_cu_21e1f8cb_37664cuda3std3__469_GLOBAL__N__3a3c6465_31_flash_fwd_hdimdiff_fp16_sm90_cu_21e1f8cb_37666ignoreE)
_ZN67_INTERNAL_3a3c6465_31_flash_fwd_hdimdiff_fp16_sm90_cu_21e1f8cb_37664cuda3std3__469_GLOBAL__N__3a3c6465_31_flash_fwd_hdimdiff_fp16_sm90_cu_21e1f8cb_37666ignoreE:
	.zero		1
	.type		_ZN67_INTERNAL_3a3c6465_31_flash_fwd_hdimdiff_fp16_sm90_cu_21e1f8cb_37664cute7productE,@object
	.size		_ZN67_INTERNAL_3a3c6465_31_flash_fwd_hdimdiff_fp16_sm90_cu_21e1f8cb_37664cute7productE,(_ZN67_INTERNAL_3a3c6465_31_flash_fwd_hdimdiff_fp16_sm90_cu_21e1f8cb_37664cuda3std3__45__cpo3endE - _ZN67_INTERNAL_3a3c6465_31_flash_fwd_hdimdiff_fp16_sm90_cu_21e1f8cb_37664cute7productE)
_ZN67_INTERNAL_3a3c6465_31_flash_fwd_hdimdiff_fp16_sm90_cu_21e1f8cb_37664cute7productE:
	.zero		1
	.type		_ZN67_INTERNAL_3a3c6465_31_flash_fwd_hdimdiff_fp16_sm90_cu_21e1f8cb_37664cuda3std3__45__cpo3endE,@object
	.size		_ZN67_INTERNAL_3a3c6465_31_flash_fwd_hdimdiff_fp16_sm90_cu_21e1f8cb_37664cuda3std3__45__cpo3endE,(_ZN67_INTERNAL_3a3c6465_31_flash_fwd_hdimdiff_fp16_sm90_cu_21e1f8cb_37664cuda3std3__419piecewise_constructE - _ZN67_INTERNAL_3a3c6465_31_flash_fwd_hdimdiff_fp16_sm90_cu_21e1f8cb_37664cuda3std3__45__cpo3endE)
_ZN67_INTERNAL_3a3c6465_31_flash_fwd_hdimdiff_fp16_sm90_cu_21e1f8cb_37664cuda3std3__45__cpo3endE:
	.zero		1
	.type		_ZN67_INTERNAL_3a3c6465_31_flash_fwd_hdimdiff_fp16_sm90_cu_21e1f8cb_37664cuda3std3__419piecewise_constructE,@object
	.size		_ZN67_INTERNAL_3a3c6465_31_flash_fwd_hdimdiff_fp16_sm90_cu_21e1f8cb_37664cuda3std3__419piecewise_constructE,(_ZN67_INTERNAL_3a3c6465_31_flash_fwd_hdimdiff_fp16_sm90_cu_21e1f8cb_37664cuda3std3__45__cpo4cendE - _ZN67_INTERNAL_3a3c6465_31_flash_fwd_hdimdiff_fp16_sm90_cu_21e1f8cb_37664cuda3std3__419piecewise_constructE)
_ZN67_INTERNAL_3a3c6465_31_flash_fwd_hdimdiff_fp16_sm90_cu_21e1f8cb_37664cuda3std3__419piecewise_constructE:
	.zero		1
	.type		_ZN67_INTERNAL_3a3c6465_31_flash_fwd_hdimdiff_fp16_sm90_cu_21e1f8cb_37664cuda3std3__45__cpo4cendE,@object
	.size		_ZN67_INTERNAL_3a3c6465_31_flash_fwd_hdimdiff_fp16_sm90_cu_21e1f8cb_37664cuda3std3__45__cpo4cendE,(_ZN67_INTERNAL_3a3c6465_31_flash_fwd_hdimdiff_fp16_sm90_cu_21e1f8cb_37664cuda3std6ranges3__45__cpo4swapE - _ZN67_INTERNAL_3a3c6465_31_flash_fwd_hdimdiff_fp16_sm90_cu_21e1f8cb_37664cuda3std3__45__cpo4cendE)
_ZN67_INTERNAL_3a3c6465_31_flash_fwd_hdimdiff_fp16_sm90_cu_21e1f8cb_37664cuda3std3__45__cpo4cendE:
	.zero		1
	.type		_ZN67_INTERNAL_3a3c6465_31_flash_fwd_hdimdiff_fp16_sm90_cu_21e1f8cb_37664cuda3std6ranges3__45__cpo4swapE,@object
	.size		_ZN67_INTERNAL_3a3c6465_31_flash_fwd_hdimdiff_fp16_sm90_cu_21e1f8cb_37664cuda3std6ranges3__45__cpo4swapE,(.L_28 - _ZN67_INTERNAL_3a3c6465_31_flash_fwd_hdimdiff_fp16_sm90_cu_21e1f8cb_37664cuda3std6ranges3__45__cpo4swapE)
_ZN67_INTERNAL_3a3c6465_31_flash_fwd_hdimdiff_fp16_sm90_cu_21e1f8cb_37664cuda3std6ranges3__45__cpo4swapE:
	.zero		1
.L_28:


//--------------------- .nv.shared._ZN7cutlass13device_kernelIN5flash11enable_sm90INS1_16FlashAttnFwdSm90INS1_25CollectiveMainloopFwdSm90ILi2EN4cute5tupleIJNS5_1CILi2EEENS7_ILi1EEES9_EEENS6_IJNS7_ILi128EEESB_NS7_ILi192EEEEEELi128ENS_6half_tEfNS_4arch4Sm90ELb0ELb0ELb0ELb0ELb0ELb0ELb0ELb1ELb1ELb0ELb0ELb0EEENS1_21CollectiveEpilogueFwdINS6_IJSB_SB_SB_EEESA_SE_SG_Li256ELb0ELb0ELb0ELb0EEENS1_29StaticPersistentTileSchedulerILb0EEEEEEEEEvNT_6ParamsE --------------------------
	.section	.nv.shared._ZN7cutlass13device_kernelIN5flash11enable_sm90INS1_16FlashAttnFwdSm90INS1_25CollectiveMainloopFwdSm90ILi2EN4cute5tupleIJNS5_1CILi2EEENS7_ILi1EEES9_EEENS6_IJNS7_ILi128EEESB_NS7_ILi192EEEEEELi128ENS_6half_tEfNS_4arch4Sm90ELb0ELb0ELb0ELb0ELb0ELb0ELb0ELb1ELb1ELb0ELb0ELb0EEENS1_21CollectiveEpilogueFwdINS6_IJSB_SB_SB_EEESA_SE_SG_Li256ELb0ELb0ELb0ELb0EEENS1_29StaticPersistentTileSchedulerILb0EEEEEEEEEvNT_6ParamsE,"aw",@nobits
	.sectionflags	@""
	.align	16
	.zero		1024


//--------------------- .nv.shared._ZN7cutlass13device_kernelIN5flash11enable_sm90INS1_16FlashAttnFwdSm90INS1_25CollectiveMainloopFwdSm90ILi2EN4cute5tupleIJNS5_1CILi1EEES8_S8_EEENS6_IJNS7_ILi128EEESA_NS7_ILi192EEEEEELi128ENS_6half_tEfNS_4arch4Sm90ELb0ELb0ELb0ELb1ELb0ELb0ELb0ELb1ELb1ELb0ELb0ELb0EEENS1_21CollectiveEpilogueFwdINS6_IJSA_SA_SA_EEES9_SD_SF_Li256ELb1ELb0ELb0ELb0EEENS1_36VarlenDynamicPersistentTileSchedulerILi128ELi128ELi256ELi32ELb0ELb0ELb1ELb0ELb1ELb1EEEEEEEEEvNT_6ParamsE --------------------------
	.section	.nv.shared._ZN7cutlass13device_kernelIN5flash11enable_sm90INS1_16FlashAttnFwdSm90INS1_25CollectiveMainloopFwdSm90ILi2EN4cute5tupleIJNS5_1CILi1EEES8_S8_EEENS6_IJNS7_ILi128EEESA_NS7_ILi192EEEEEELi128ENS_6half_tEfNS_4arch4Sm90ELb0ELb0ELb0ELb1ELb0ELb0ELb0ELb1ELb1ELb0ELb0ELb0EEENS1_21CollectiveEpilogueFwdINS6_IJSA_SA_SA_EEES9_SD_SF_Li256ELb1ELb0ELb0ELb0EEENS1_36VarlenDynamicPersistentTileSchedulerILi128ELi128ELi256ELi32ELb0ELb0ELb1ELb0ELb1ELb1EEEEEEEEEvNT_6ParamsE,"aw",@nobits
	.sectionflags	@""
	.align	16
	.zero		1024


//--------------------- .nv.shared._ZN7cutlass13device_kernelIN5flash11enable_sm90INS1_16FlashAttnFwdSm90INS1_25CollectiveMainloopFwdSm90ILi2EN4cute5tupleIJNS5_1CILi1EEES8_S8_EEENS6_IJNS7_ILi128EEESA_NS7_ILi192EEEEEELi128ENS_6half_tEfNS_4arch4Sm90ELb0ELb0ELb0ELb1ELb0ELb1ELb0ELb1ELb1ELb0ELb0ELb0EEENS1_21CollectiveEpilogueFwdINS6_IJSA_SA_SA_EEES9_SD_SF_Li256ELb1ELb0ELb0ELb0EEENS1_36VarlenDynamicPersistentTileSchedulerILi128ELi128ELi256ELi32ELb0ELb0ELb1ELb0ELb1ELb1EEEEEEEEEvNT_6ParamsE --------------------------
	.section	.nv.shared._ZN7cutlass13device_kernelIN5flash11enable_sm90INS1_16FlashAttnFwdSm90INS1_25CollectiveMainloopFwdSm90ILi2EN4cute5tupleIJNS5_1CILi1EEES8_S8_EEENS6_IJNS7_ILi128EEESA_NS7_ILi192EEEEEELi128ENS_6half_tEfNS_4arch4Sm90ELb0ELb0ELb0ELb1ELb0ELb1ELb0ELb1ELb1ELb0ELb0ELb0EEENS1_21CollectiveEpilogueFwdINS6_IJSA_SA_SA_EEES9_SD_SF_Li256ELb1ELb0ELb0ELb0EEENS1_36VarlenDynamicPersistentTileSchedulerILi128ELi128ELi256ELi32ELb0ELb0ELb1ELb0ELb1ELb1EEEEEEEEEvNT_6ParamsE,"aw",@nobits
	.sectionflags	@""
	.align	16
	.zero		1024


//--------------------- .nv.shared._ZN7cutlass13device_kernelIN5flash11enable_sm90INS1_16FlashAttnFwdSm90INS1_25CollectiveMainloopFwdSm90ILi2EN4cute5tupleIJNS5_1CILi1EEES8_S8_EEENS6_IJNS7_ILi128EEENS7_ILi96EEENS7_ILi192EEEEEELi128ENS_6half_tEfNS_4arch4Sm90ELb0ELb1ELb0ELb0ELb0ELb0ELb0ELb1ELb1ELb0ELb0ELb0EEENS1_21CollectiveEpilogueFwdINS6_IJSA_SA_SB_EEES9_SE_SG_Li256ELb0ELb0ELb0ELb0EEENS1_30DynamicPersistentTileSchedulerILi256ELi32ELb0ELb0ELb1EEEEEEEEEvNT_6ParamsE --------------------------
	.section	.nv.shared._ZN7cutlass13device_kernelIN5flash11enable_sm90INS1_16FlashAttnFwdSm90INS1_25CollectiveMainloopFwdSm90ILi2EN4cute5tupleIJNS5_1CILi1EEES8_S8_EEENS6_IJNS7_ILi128EEENS7_ILi96EEENS7_ILi192EEEEEELi128ENS_6half_tEfNS_4arch4Sm90ELb0ELb1ELb0ELb0ELb0ELb0ELb0ELb1ELb1ELb0ELb0ELb0EEENS1_21CollectiveEpilogueFwdINS6_IJSA_SA_SB_EEES9_SE_SG_Li256ELb0ELb0ELb0ELb0EEENS1_30DynamicPersistentTileSchedulerILi256ELi32ELb0ELb0ELb1EEEEEEEEEvNT_6ParamsE,"aw",@nobits
	.sectionflags	@""
	.align	16
	.zero		1024


//--------------------- .nv.shared._ZN7cutlass13device_kernelIN5flash11enable_sm90INS1_16FlashAttnFwdSm90INS1_25CollectiveMainloopFwdSm90ILi2EN4cute5tupleIJNS5_1CILi1EEES8_S8_EEENS6_IJNS7_ILi128EEENS7_ILi96EEENS7_ILi192EEEEEELi128ENS_6half_tEfNS_4arch4Sm90ELb0ELb1ELb0ELb1ELb0ELb0ELb0ELb1ELb1ELb0ELb0ELb0EEENS1_21CollectiveEpilogueFwdINS6_IJSA_SA_SB_EEES9_SE_SG_Li256ELb1ELb0ELb0ELb0EEENS1_36VarlenDynamicPersistentTileSchedulerILi128ELi96ELi256ELi32ELb0ELb0ELb1ELb1ELb0ELb1EEEEEEEEEvNT_6ParamsE --------------------------
	.section	.nv.shared._ZN7cutlass13device_kernelIN5flash11enable_sm90INS1_16FlashAttnFwdSm90INS1_25CollectiveMainloopFwdSm90ILi2EN4cute5tupleIJNS5_1CILi1EEES8_S8_EEENS6_IJNS7_ILi128EEENS7_ILi96EEENS7_ILi192EEEEEELi128ENS_6half_tEfNS_4arch4Sm90ELb0ELb1ELb0ELb1ELb0ELb0ELb0ELb1ELb1ELb0ELb0ELb0EEENS1_21CollectiveEpilogueFwdINS6_IJSA_SA_SB_EEES9_SE_SG_Li256ELb1ELb0ELb0ELb0EEENS1_36VarlenDynamicPersistentTileSchedulerILi128ELi96ELi256ELi32ELb0ELb0ELb1ELb1ELb0ELb1EEEEEEEEEvNT_6ParamsE,"aw",@nobits
	.sectionflags	@""
	.align	16
	.zero		1024


//--------------------- .nv.shared._ZN7cutlass13device_kernelIN5flash11enable_sm90INS1_16FlashAttnFwdSm90INS1_25CollectiveMainloopFwdSm90ILi2EN4cute5tupleIJNS5_1CILi1EEES8_S8_EEENS6_IJNS7_ILi128EEENS7_ILi96EEENS7_ILi192EEEEEELi128ENS_6half_tEfNS_4arch4Sm90ELb0ELb1ELb0ELb1ELb0ELb1ELb0ELb1ELb1ELb0ELb0ELb0EEENS1_21CollectiveEpilogueFwdINS6_IJSA_SA_SB_EEES9_SE_SG_Li256ELb1ELb0ELb0ELb0EEENS1_36VarlenDynamicPersistentTileSchedulerILi128ELi96ELi256ELi32ELb0ELb0ELb1ELb1ELb0ELb1EEEEEEEEEvNT_6ParamsE --------------------------
	.section	.nv.shared._ZN7cutlass13device_kernelIN5flash11enable_sm90INS1_16FlashAttnFwdSm90INS1_25CollectiveMainloopFwdSm90ILi2EN4cute5tupleIJNS5_1CILi1EEES8_S8_EEENS6_IJNS7_ILi128EEENS7_ILi96EEENS7_ILi192EEEEEELi128ENS_6half_tEfNS_4arch4Sm90ELb0ELb1ELb0ELb1ELb0ELb1ELb0ELb1ELb1ELb0ELb0ELb0EEENS1_21CollectiveEpilogueFwdINS6_IJSA_SA_SB_EEES9_SE_SG_Li256ELb1ELb0ELb0ELb0EEENS1_36VarlenDynamicPersistentTileSchedulerILi128ELi96ELi256ELi32ELb0ELb0ELb1ELb1ELb0ELb1EEEEEEEEEvNT_6ParamsE,"aw",@nobits
	.sectionflags	@""
	.align	16
	.zero		1024


//--------------------- .nv.shared._ZN7cutlass13device_kernelIN5flash11enable_sm90INS1_16FlashAttnFwdSm90INS1_25CollectiveMainloopFwdSm90ILi2EN4cute5tupleIJNS5_1CILi1EEES8_S8_EEENS6_IJNS7_ILi128EEESA_NS7_ILi192EEEEEELi128ENS_6half_tEfNS_4arch4Sm90ELb1ELb0ELb0ELb0ELb0ELb0ELb0ELb1ELb1ELb0ELb0ELb0EEENS1_21CollectiveEpilogueFwdINS6_IJSA_SA_SA_EEES9_SD_SF_Li256ELb0ELb0ELb0ELb0EEENS1_30DynamicPersistentTileSchedulerILi256ELi32ELb0ELb0ELb1EEEEEEEEEvNT_6ParamsE --------------------------
	.section	.nv.shared._ZN7cutlass13device_kernelIN5flash11enable_sm90INS1_16FlashAttnFwdSm90INS1_25CollectiveMainloopFwdSm90ILi2EN4cute5tupleIJNS5_1CILi1EEES8_S8_EEENS6_IJNS7_ILi128EEESA_NS7_ILi192EEEEEELi128ENS_6half_tEfNS_4arch4Sm90ELb1ELb0ELb0ELb0ELb0ELb0ELb0ELb1ELb1ELb0ELb0ELb0EEENS1_21CollectiveEpilogueFwdINS6_IJSA_SA_SA_EEES9_SD_SF_Li256ELb0ELb0ELb0ELb0EEENS1_30DynamicPersistentTileSchedulerILi256ELi32ELb0ELb0ELb1EEEEEEEEEvNT_6ParamsE,"aw",@nobits
	.sectionflags	@""
	.align	16
	.zero		1024


//--------------------- .nv.shared._ZN7cutlass13device_kernelIN5flash11enable_sm90INS1_16FlashAttnFwdSm90INS1_25CollectiveMainloopFwdSm90ILi2EN4cute5tupleIJNS5_1CILi1EEES8_S8_EEENS6_IJNS7_ILi128EEESA_NS7_ILi192EEEEEELi128ENS_6half_tEfNS_4arch4Sm90ELb1ELb0ELb0ELb1ELb0ELb0ELb0ELb1ELb1ELb0ELb0ELb0EEENS1_21CollectiveEpilogueFwdINS6_IJSA_SA_SA_EEES9_SD_SF_Li256ELb1ELb0ELb0ELb0EEENS1_36VarlenDynamicPersistentTileSchedulerILi128ELi128ELi256ELi32ELb0ELb0ELb1ELb1ELb1ELb1EEEEEEEEEvNT_6ParamsE --------------------------
	.section	.nv.shared._ZN7cutlass13device_kernelIN5flash11enable_sm90INS1_16FlashAttnFwdSm90INS1_25CollectiveMainloopFwdSm90ILi2EN4cute5tupleIJNS5_1CILi1EEES8_S8_EEENS6_IJNS7_ILi128EEESA_NS7_ILi192EEEEEELi128ENS_6half_tEfNS_4arch4Sm90ELb1ELb0ELb0ELb1ELb0ELb0ELb0ELb1ELb1ELb0ELb0ELb0EEENS1_21CollectiveEpilogueFwdINS6_IJSA_SA_SA_EEES9_SD_SF_Li256ELb1ELb0ELb0ELb0EEENS1_36VarlenDynamicPersistentTileSchedulerILi128ELi128ELi256ELi32ELb0ELb0ELb1ELb1ELb1ELb1EEEEEEEEEvNT_6ParamsE,"aw",@nobits
	.sectionflags	@""
	.align	16
	.zero		1024


//--------------------- .nv.shared._ZN7cutlass13device_kernelIN5flash11enable_sm90INS1_16FlashAttnFwdSm90INS1_25CollectiveMainloopFwdSm90ILi2EN4cute5tupleIJNS5_1CILi1EEES8_S8_EEENS6_IJNS7_ILi128EEESA_NS7_ILi192EEEEEELi128ENS_6half_tEfNS_4arch4Sm90ELb1ELb0ELb0ELb1ELb0ELb1ELb0ELb1ELb1ELb0ELb0ELb0EEENS1_21CollectiveEpilogueFwdINS6_IJSA_SA_SA_EEES9_SD_SF_Li256ELb1ELb0ELb0ELb0EEENS1_36VarlenDynamicPersistentTileSchedulerILi128ELi128ELi256ELi32ELb0ELb0ELb1ELb1ELb1ELb1EEEEEEEEEvNT_6ParamsE --------------------------
	.section	.nv.shared._ZN7cutlass13device_kernelIN5flash11enable_sm90INS1_16FlashAttnFwdSm90INS1_25CollectiveMainloopFwdSm90ILi2EN4cute5tupleIJNS5_1CILi1EEES8_S8_EEENS6_IJNS7_ILi128EEESA_NS7_ILi192EEEEEELi128ENS_6half_tEfNS_4arch4Sm90ELb1ELb0ELb0ELb1ELb0ELb1ELb0ELb1ELb1ELb0ELb0ELb0EEENS1_21CollectiveEpilogueFwdINS6_IJSA_SA_SA_EEES9_SD_SF_Li256ELb1ELb0ELb0ELb0EEENS1_36VarlenDynamicPersistentTileSchedulerILi128ELi128ELi256ELi32ELb0ELb0ELb1ELb1ELb1ELb1EEEEEEEEEvNT_6ParamsE,"aw",@nobits
	.sectionflags	@""
	.align	16
	.zero		1024


//--------------------- .nv.shared._ZN7cutlass13device_kernelIN5flash11enable_sm90INS1_16FlashAttnFwdSm90INS1_25CollectiveMainloopFwdSm90ILi2EN4cute5tupleIJNS5_1CILi1EEES8_S8_EEENS6_IJNS7_ILi64EEESA_SA_EEELi512ENS_6half_tEfNS_4arch4Sm90ELb0ELb0ELb0ELb0ELb0ELb0ELb0ELb0ELb0ELb0ELb0ELb0EEENS1_21CollectiveEpilogueFwdINS6_IJSA_NS7_ILi512EEESA_EEES9_SC_SE_Li256ELb0ELb0ELb0ELb0EEENS1_29StaticPersistentTileSchedulerILb0EEEEEEEEEvNT_6ParamsE --------------------------
	.section	.nv.shared._ZN7cutlass13device_kernelIN5flash11enable_sm90INS1_16FlashAttnFwdSm90INS1_25CollectiveMainloopFwdSm90ILi2EN4cute5tupleIJNS5_1CILi1EEES8_S8_EEENS6_IJNS7_ILi64EEESA_SA_EEELi512ENS_6half_tEfNS_4arch4Sm90ELb0ELb0ELb0ELb0ELb0ELb0ELb0ELb0ELb0ELb0ELb0ELb0EEENS1_21CollectiveEpilogueFwdINS6_IJSA_NS7_ILi512EEESA_EEES9_SC_SE_Li256ELb0ELb0ELb0ELb0EEENS1_29StaticPersistentTileSchedulerILb0EEEEEEEEEvNT_6ParamsE,"aw",@nobits
	.sectionflags	@""
	.align	16
	.zero		1024


//--------------------- .nv.shared._ZN7cutlass13device_kernelIN5flash11enable_sm90INS1_16FlashAttnFwdSm90INS1_25CollectiveMainloopFwdSm90ILi2EN4cute5tupleIJNS5_1CILi1EEES8_S8_EEENS6_IJNS7_ILi64EEESA_SA_EEELi512ENS_6half_tEfNS_4arch4Sm90ELb0ELb0ELb0ELb0ELb0ELb0ELb1ELb0ELb0ELb0ELb0ELb0EEENS1_21CollectiveEpilogueFwdINS6_IJSA_NS7_ILi512EEESA_EEES9_SC_SE_Li256ELb0ELb0ELb0ELb0EEENS1_29StaticPersistentTileSchedulerILb0EEEEEEEEEvNT_6ParamsE --------------------------
	.section	.nv.shared._ZN7cutlass13device_kernelIN5flash11enable_sm90INS1_16FlashAttnFwdSm90INS1_25CollectiveMainloopFwdSm90ILi2EN4cute5tupleIJNS5_1CILi1EEES8_S8_EEENS6_IJNS7_ILi64EEESA_SA_EEELi512ENS_6half_tEfNS_4arch4Sm90ELb0ELb0ELb0ELb0ELb0ELb0ELb1ELb0ELb0ELb0ELb0ELb0EEENS1_21CollectiveEpilogueFwdINS6_IJSA_NS7_ILi512EEESA_EEES9_SC_SE_Li256ELb0ELb0ELb0ELb0EEENS1_29StaticPersistentTileSchedulerILb0EEEEEEEEEvNT_6ParamsE,"aw",@nobits
	.sectionflags	@""
	.align	16
	.zero		1024


//--------------------- .nv.shared._ZN7cutlass13device_kernelIN5flash11enable_sm90INS1_16FlashAttnFwdSm90INS1_25CollectiveMainloopFwdSm90ILi2EN4cute5tupleIJNS5_1CILi1EEES8_S8_EEENS6_IJNS7_ILi64EEESA_SA_EEELi512ENS_6half_tEfNS_4arch4Sm90ELb0ELb0ELb0ELb1ELb0ELb0ELb0ELb0ELb0ELb0ELb0ELb0EEENS1_21CollectiveEpilogueFwdINS6_IJSA_NS7_ILi512EEESA_EEES9_SC_SE_Li256ELb1ELb0ELb0ELb0EEENS1_36VarlenDynamicPersistentTileSchedulerILi64ELi64ELi256ELi32ELb0ELb0ELb1ELb0ELb1ELb1EEEEEEEEEvNT_6ParamsE --------------------------
	.section	.nv.shared._ZN7cutlass13device_kernelIN5flash11enable_sm90INS1_16FlashAttnFwdSm90INS1_25CollectiveMainloopFwdSm90ILi2EN4cute5tupleIJNS5_1CILi1EEES8_S8_EEENS6_IJNS7_ILi64EEESA_SA_EEELi512ENS_6half_tEfNS_4arch4Sm90ELb0ELb0ELb0ELb1ELb0ELb0ELb0ELb0ELb0ELb0ELb0ELb0EEENS1_21CollectiveEpilogueFwdINS6_IJSA_NS7_ILi512EEESA_EEES9_SC_SE_Li256ELb1ELb0ELb0ELb0EEENS1_36VarlenDynamicPersistentTileSchedulerILi64ELi64ELi256ELi32ELb0ELb0ELb1ELb0ELb1ELb1EEEEEEEEEvNT_6ParamsE,"aw",@nobits
	.sectionflags	@""
	.align	16
	.zero		1024


//--------------------- .nv.shared._ZN7cutlass13device_kernelIN5flash11enable_sm90INS1_16FlashAttnFwdSm90INS1_25CollectiveMainloopFwdSm90ILi2EN4cute5tupleIJNS5_1CILi1EEES8_S8_EEENS6_IJNS7_ILi64EEESA_SA_EEELi512ENS_6half_tEfNS_4arch4Sm90ELb0ELb0ELb0ELb1ELb0ELb1ELb0ELb0ELb0ELb0ELb0ELb0EEENS1_21CollectiveEpilogueFwdINS6_IJSA_NS7_ILi512EEESA_EEES9_SC_SE_Li256ELb1ELb0ELb0ELb0EEENS1_36VarlenDynamicPersistentTileSchedulerILi64ELi64ELi256ELi32ELb0ELb0ELb1ELb0ELb1ELb1EEEEEEEEEvNT_6ParamsE --------------------------
	.section	.nv.shared._ZN7cutlass13device_kernelIN5flash11enable_sm90INS1_16FlashAttnFwdSm90INS1_25CollectiveMainloopFwdSm90ILi2EN4cute5tupleIJNS5_1CILi1EEES8_S8_EEENS6_IJNS7_ILi64EEESA_SA_EEELi512ENS_6half_tEfNS_4arch4Sm90ELb0ELb0ELb0ELb1ELb0ELb1ELb0ELb0ELb0ELb0ELb0ELb0EEENS1_21CollectiveEpilogueFwdINS6_IJSA_NS7_ILi512EEESA_EEES9_SC_SE_Li256ELb1ELb0ELb0ELb0EEENS1_36VarlenDynamicPersistentTileSchedulerILi64ELi64ELi256ELi32ELb0ELb0ELb1ELb0ELb1ELb1EEEEEEEEEvNT_6ParamsE,"aw",@nobits
	.sectionflags	@""
	.align	16
	.zero		1024


//--------------------- .nv.shared._ZN7cutlass13device_kernelIN5flash11enable_sm90INS1_16FlashAttnFwdSm90INS1_25CollectiveMainloopFwdSm90ILi2EN4cute5tupleIJNS5_1CILi1EEES8_S8_EEENS6_IJNS7_ILi64EEESA_SA_EEELi512ENS_6half_tEfNS_4arch4Sm90ELb0ELb0ELb0ELb1ELb0ELb0ELb1ELb0ELb0ELb0ELb0ELb0EEENS1_21CollectiveEpilogueFwdINS6_IJSA_NS7_ILi512EEESA_EEES9_SC_SE_Li256ELb1ELb0ELb0ELb0EEENS1_36VarlenDynamicPersistentTileSchedulerILi64ELi64ELi256ELi32ELb0ELb0ELb1ELb0ELb1ELb1EEEEEEEEEvNT_6ParamsE --------------------------
	.section	.nv.shared._ZN7cutlass13device_kernelIN5flash11enable_sm90INS1_16FlashAttnFwdSm90INS1_25CollectiveMainloopFwdSm90ILi2EN4cute5tupleIJNS5_1CILi1EEES8_S8_EEENS6_IJNS7_ILi64EEESA_SA_EEELi512ENS_6half_tEfNS_4arch4Sm90ELb0ELb0ELb0ELb1ELb0ELb0ELb1ELb0ELb0ELb0ELb0ELb0EEENS1_21CollectiveEpilogueFwdINS6_IJSA_NS7_ILi512EEESA_EEES9_SC_SE_Li256ELb1ELb0ELb0ELb0EEENS1_36VarlenDynamicPersistentTileSchedulerILi64ELi64ELi256ELi32ELb0ELb0ELb1ELb0ELb1ELb1EEEEEEEEEvNT_6ParamsE,"aw",@nobits
	.sectionflags	@""
	.align	16
	.zero		1024


//--------------------- .nv.shared._ZN7cutlass13device_kernelIN5flash11enable_sm90INS1_16FlashAttnFwdSm90INS1_25CollectiveMainloopFwdSm90ILi2EN4cute5tupleIJNS5_1CILi1EEES8_S8_EEENS6_IJNS7_ILi64EEESA_SA_EEELi512ENS_6half_tEfNS_4arch4Sm90ELb0ELb0ELb0ELb1ELb0ELb1ELb1ELb0ELb0ELb0ELb0ELb0EEENS1_21CollectiveEpilogueFwdINS6_IJSA_NS7_ILi512EEESA_EEES9_SC_SE_Li256ELb1ELb0ELb0ELb0EEENS1_36VarlenDynamicPersistentTileSchedulerILi64ELi64ELi256ELi32ELb0ELb0ELb1ELb0ELb1ELb1EEEEEEEEEvNT_6ParamsE --------------------------
	.section	.nv.shared._ZN7cutlass13device_kernelIN5flash11enable_sm90INS1_16FlashAttnFwdSm90INS1_25CollectiveMainloopFwdSm90ILi2EN4cute5tupleIJNS5_1CILi1EEES8_S8_EEENS6_IJNS7_ILi64EEESA_SA_EEELi512ENS_6half_tEfNS_4arch4Sm90ELb0ELb0ELb0ELb1ELb0ELb1ELb1ELb0ELb0ELb0ELb0ELb0EEENS1_21CollectiveEpilogueFwdINS6_IJSA_NS7_ILi512EEESA_EEES9_SC_SE_Li256ELb1ELb0ELb0ELb0EEENS1_36VarlenDynamicPersistentTileSchedulerILi64ELi64ELi256ELi32ELb0ELb0ELb1ELb0ELb1ELb1EEEEEEEEEvNT_6ParamsE,"aw",@nobits
	.sectionflags	@""
	.align	16
	.zero		1024


//--------------------- .nv.shared._ZN7cutlass13device_kernelIN5flash11enable_sm90INS1_16FlashAttnFwdSm90INS1_25CollectiveMainloopFwdSm90ILi2EN4cute5tupleIJNS5_1CILi1EEES8_S8_EEENS6_IJNS7_ILi64EEESA_SA_EEELi512ENS_6half_tEfNS_4arch4Sm90ELb0ELb1ELb0ELb0ELb0ELb0ELb0ELb0ELb0ELb0ELb0ELb0EEENS1_21CollectiveEpilogueFwdINS6_IJSA_NS7_ILi512EEESA_EEES9_SC_SE_Li256ELb0ELb0ELb0ELb0EEENS1_30DynamicPersistentTileSchedulerILi256ELi32ELb0ELb0ELb1EEEEEEEEEvNT_6ParamsE --------------------------
	.section	.nv.shared._ZN7cutlass13device_kernelIN5flash11enable_sm90INS1_16FlashAttnFwdSm90INS1_25CollectiveMainloopFwdSm90ILi2EN4cute5tupleIJNS5_1CILi1EEES8_S8_EEENS6_IJNS7_ILi64EEESA_SA_EEELi512ENS_6half_tEfNS_4arch4Sm90ELb0ELb1ELb0ELb0ELb0ELb0ELb0ELb0ELb0ELb0ELb0ELb0EEENS1_21CollectiveEpilogueFwdINS6_IJSA_NS7_ILi512EEESA_EEES9_SC_SE_Li256ELb0ELb0ELb0ELb0EEENS1_30DynamicPersistentTileSchedulerILi256ELi32ELb0ELb0ELb1EEEEEEEEEvNT_6ParamsE,"aw",@nobits
	.sectionflags	@""
	.align	16
	.zero		1024


//--------------------- .nv.shared._ZN7cutlass13device_kernelIN5flash11enable_sm90INS1_16FlashAttnFwdSm90INS1_25CollectiveMainloopFwdSm90ILi2EN4cute5tupleIJNS5_1CILi1EEES8_S8_EEENS6_IJNS7_ILi64EEESA_SA_EEELi512ENS_6half_tEfNS_4arch4Sm90ELb0ELb1ELb0ELb0ELb0ELb0ELb1ELb0ELb0ELb0ELb0ELb0EEENS1_21CollectiveEpilogueFwdINS6_IJSA_NS7_ILi512EEESA_EEES9_SC_SE_Li256ELb0ELb0ELb0ELb0EEENS1_30DynamicPersistentTileSchedulerILi256ELi32ELb0ELb0ELb1EEEEEEEEEvNT_6ParamsE --------------------------
	.section	.nv.shared._ZN7cutlass13device_kernelIN5flash11enable_sm90INS1_16FlashAttnFwdSm90INS1_25CollectiveMainloopFwdSm90ILi2EN4cute5tupleIJNS5_1CILi1EEES8_S8_EEENS6_IJNS7_ILi64EEESA_SA_EEELi512ENS_6half_tEfNS_4arch4Sm90ELb0ELb1ELb0ELb0ELb0ELb0ELb1ELb0ELb0ELb0ELb0ELb0EEENS1_21CollectiveEpilogueFwdINS6_IJSA_NS7_ILi512EEESA_EEES9_SC_SE_Li256ELb0ELb0ELb0ELb0EEENS1_30DynamicPersistentTileSchedulerILi256ELi32ELb0ELb0ELb1EEEEEEEEEvNT_6ParamsE,"aw",@nobits
	.sectionflags	@""
	.align	16
	.zero		1024


//--------------------- .nv.shared._ZN7cutlass13device_kernelIN5flash11enable_sm90INS1_16FlashAttnFwdSm90INS1_25CollectiveMainloopFwdSm90ILi2EN4cute5tupleIJNS5_1CILi1EEES8_S8_EEENS6_IJNS7_ILi64EEESA_SA_EEELi512ENS_6half_tEfNS_4arch4Sm90ELb0ELb1ELb0ELb1ELb0ELb0ELb0ELb0ELb0ELb0ELb0ELb0EEENS1_21CollectiveEpilogueFwdINS6_IJSA_NS7_ILi512EEESA_EEES9_SC_SE_Li256ELb1ELb0ELb0ELb0EEENS1_36VarlenDynamicPersistentTileSchedulerILi64ELi64ELi256ELi32ELb0ELb0ELb1ELb1ELb0ELb1EEEEEEEEEvNT_6ParamsE --------------------------
	.section	.nv.shared._ZN7cutlass13device_kernelIN5flash11enable_sm90INS1_16FlashAttnFwdSm90INS1_25CollectiveMainloopFwdSm90ILi2EN4cute5tupleIJNS5_1CILi1EEES8_S8_EEENS6_IJNS7_ILi64EEESA_SA_EEELi512ENS_6half_tEfNS_4arch4Sm90ELb0ELb1ELb0ELb1ELb0ELb0ELb0ELb0ELb0ELb0ELb0ELb0EEENS1_21CollectiveEpilogueFwdINS6_IJSA_NS7_ILi512EEESA_EEES9_SC_SE_Li256ELb1ELb0ELb0ELb0EEENS1_36VarlenDynamicPersistentTileSchedulerILi64ELi64ELi256ELi32ELb0ELb0ELb1ELb1ELb0ELb1EEEEEEEEEvNT_6ParamsE,"aw",@nobits
	.sectionflags	@""
	.align	16
	.zero		1024


//--------------------- .nv.shared._ZN7cutlass13device_kernelIN5flash11enable_sm90INS1_16FlashAttnFwdSm90INS1_25CollectiveMainloopFwdSm90ILi2EN4cute5tupleIJNS5_1CILi1EEES8_S8_EEENS6_IJNS7_ILi64EEESA_SA_EEELi512ENS_6half_tEfNS_4arch4Sm90ELb0ELb1ELb0ELb1ELb0ELb1ELb0ELb0ELb0ELb0ELb0ELb0EEENS1_21CollectiveEpilogueFwdINS6_IJSA_NS7_ILi512EEESA_EEES9_SC_SE_Li256ELb1ELb0ELb0ELb0EEENS1_36VarlenDynamicPersistentTileSchedulerILi64ELi64ELi256ELi32ELb0ELb0ELb1ELb1ELb0ELb1EEEEEEEEEvNT_6ParamsE --------------------------
	.section	.nv.shared._ZN7cutlass13device_kernelIN5flash11enable_sm90INS1_16FlashAttnFwdSm90INS1_25CollectiveMainloopFwdSm90ILi2EN4cute5tupleIJNS5_1CILi1EEES8_S8_EEENS6_IJNS7_ILi64EEESA_SA_EEELi512ENS_6half_tEfNS_4arch4Sm90ELb0ELb1ELb0ELb1ELb0ELb1ELb0ELb0ELb0ELb0ELb0ELb0EEENS1_21CollectiveEpilogueFwdINS6_IJSA_NS7_ILi512EEESA_EEES9_SC_SE_Li256ELb1ELb0ELb0ELb0EEENS1_36VarlenDynamicPersistentTileSchedulerILi64ELi64ELi256ELi32ELb0ELb0ELb1ELb1ELb0ELb1EEEEEEEEEvNT_6ParamsE,"aw",@nobits
	.sectionflags	@""
	.align	16
	.zero		1024


//--------------------- .nv.shared._ZN7cutlass13device_kernelIN5flash11enable_sm90INS1_16FlashAttnFwdSm90INS1_25CollectiveMainloopFwdSm90ILi2EN4cute5tupleIJNS5_1CILi1EEES8_S8_EEENS6_IJNS7_ILi64EEESA_SA_EEELi512ENS_6half_tEfNS_4arch4Sm90ELb0ELb1ELb0ELb1ELb0ELb0ELb1ELb0ELb0ELb0ELb0ELb0EEENS1_21CollectiveEpilogueFwdINS6_IJSA_NS7_ILi512EEESA_EEES9_SC_SE_Li256ELb1ELb0ELb0ELb0EEENS1_36VarlenDynamicPersistentTileSchedulerILi64ELi64ELi256ELi32ELb0ELb0ELb1ELb1ELb0ELb1EEEEEEEEEvNT_6ParamsE --------------------------
	.section	.nv.shared._ZN7cutlass13device_kernelIN5flash11enable_sm90INS1_16FlashAttnFwdSm90INS1_25CollectiveMainloopFwdSm90ILi2EN4cute5tupleIJNS5_1CILi1EEES8_S8_EEENS6_IJNS7_ILi64EEESA_SA_EEELi512ENS_6half_tEfNS_4arch4Sm90ELb0ELb1ELb0ELb1ELb0ELb0ELb1ELb0ELb0ELb0ELb0ELb0EEENS1_21CollectiveEpilogueFwdINS6_IJSA_NS7_ILi512EEESA_EEES9_SC_SE_Li256ELb1ELb0ELb0ELb0EEENS1_36VarlenDynamicPersistentTileSchedulerILi64ELi64ELi256ELi32ELb0ELb0ELb1ELb1ELb0ELb1EEEEEEEEEvNT_6ParamsE,"aw",@nobits
	.sectionflags	@""
	.align	16
	.zero		1024


//--------------------- .nv.shared._ZN7cutlass13device_kernelIN5flash11enable_sm90INS1_16FlashAttnFwdSm90INS1_25CollectiveMainloopFwdSm90ILi2EN4cute5tupleIJNS5_1CILi1EEES8_S8_EEENS6_IJNS7_ILi64EEESA_SA_EEELi512ENS_6half_tEfNS_4arch4Sm90ELb0ELb1ELb0ELb1ELb0ELb1ELb1ELb0ELb0ELb0ELb0ELb0EEENS1_21CollectiveEpilogueFwdINS6_IJSA_NS7_ILi512EEESA_EEES9_SC_SE_Li256ELb1ELb0ELb0ELb0EEENS1_36VarlenDynamicPersistentTileSchedulerILi64ELi64ELi256ELi32ELb0ELb0ELb1ELb1ELb0ELb1EEEEEEEEEvNT_6ParamsE --------------------------
	.section	.nv.shared._ZN7cutlass13device_kernelIN5flash11enable_sm90INS1_16FlashAttnFwdSm90INS1_25CollectiveMainloopFwdSm90ILi2EN4cute5tupleIJNS5_1CILi1EEES8_S8_EEENS6_IJNS7_ILi64EEESA_SA_EEELi512ENS_6half_tEfNS_4arch4Sm90ELb0ELb1ELb0ELb1ELb0ELb1ELb1ELb0ELb0ELb0ELb0ELb0EEENS1_21CollectiveEpilogueFwdINS6_IJSA_NS7_ILi512EEESA_EEES9_SC_SE_Li256ELb1ELb0ELb0ELb0EEENS1_36VarlenDynamicPersistentTileSchedulerILi64ELi64ELi256ELi32ELb0ELb0ELb1ELb1ELb0ELb1EEEEEEEEEvNT_6ParamsE,"aw",@nobits
	.sectionflags	@""
	.align	16
	.zero		1024


//--------------------- .nv.shared._ZN7cutlass13device_kernelIN5flash11enable_sm90INS1_16FlashAttnFwdSm90INS1_25CollectiveMainloopFwdSm90ILi2EN4cute5tupleIJNS5_1CILi1EEES8_S8_EEENS6_IJNS7_ILi64EEESA_SA_EEELi512ENS_6half_tEfNS_4arch4Sm90ELb1ELb0ELb0ELb0ELb0ELb0ELb0ELb0ELb0ELb0ELb0ELb0EEENS1_21CollectiveEpilogueFwdINS6_IJSA_NS7_ILi512EEESA_EEES9_SC_SE_Li256ELb0ELb0ELb0ELb0EEENS1_30DynamicPersistentTileSchedulerILi256ELi32ELb0ELb0ELb1EEEEEEEEEvNT_6ParamsE --------------------------
	.section	.nv.shared._ZN7cutlass13device_kernelIN5flash11enable_sm90INS1_16FlashAttnFwdSm90INS1_25CollectiveMainloopFwdSm90ILi2EN4cute5tupleIJNS5_1CILi1EEES8_S8_EEENS6_IJNS7_ILi64EEESA_SA_EEELi512ENS_6half_tEfNS_4arch4Sm90ELb1ELb0ELb0ELb0ELb0ELb0ELb0ELb0ELb0ELb0ELb0ELb0EEENS1_21CollectiveEpilogueFwdINS6_IJSA_NS7_ILi512EEESA_EEES9_SC_SE_Li256ELb0ELb0ELb0ELb0EEENS1_30DynamicPersistentTileSchedulerILi256ELi32ELb0ELb0ELb1EEEEEEEEEvNT_6ParamsE,"aw",@nobits
	.sectionflags	@""
	.align	16
	.zero		1024


//--------------------- .nv.shared._ZN7cutlass13device_kernelIN5flash11enable_sm90INS1_16FlashAttnFwdSm90INS1_25CollectiveMainloopFwdSm90ILi2EN4cute5tupleIJNS5_1CILi1EEES8_S8_EEENS6_IJNS7_ILi64EEESA_SA_EEELi512ENS_6half_tEfNS_4arch4Sm90ELb1ELb0ELb0ELb0ELb0ELb0ELb1ELb0ELb0ELb0ELb0ELb0EEENS1_21CollectiveEpilogueFwdINS6_IJSA_NS7_ILi512EEESA_EEES9_SC_SE_Li256ELb0ELb0ELb0ELb0EEENS1_30DynamicPersistentTileSchedulerILi256ELi32ELb0ELb0ELb1EEEEEEEEEvNT_6ParamsE --------------------------
	.section	.nv.shared._ZN7cutlass13device_kernelIN5flash11enable_sm90INS1_16FlashAttnFwdSm90INS1_25CollectiveMainloopFwdSm90ILi2EN4cute5tupleIJNS5_1CILi1EEES8_S8_EEENS6_IJNS7_ILi64EEESA_SA_EEELi512ENS_6half_tEfNS_4arch4Sm90ELb1ELb0ELb0ELb0ELb0ELb0ELb1ELb0ELb0ELb0ELb0ELb0EEENS1_21CollectiveEpilogueFwdINS6_IJSA_NS7_ILi512EEESA_EEES9_SC_SE_Li256ELb0ELb0ELb0ELb0EEENS1_30DynamicPersistentTileSchedulerILi256ELi32ELb0ELb0ELb1EEEEEEEEEvNT_6ParamsE,"aw",@nobits
	.sectionflags	@""
	.align	16
	.zero		1024


//--------------------- .nv.shared._ZN7cutlass13device_kernelIN5flash11enable_sm90INS1_16FlashAttnFwdSm90INS1_25CollectiveMainloopFwdSm90ILi2EN4cute5tupleIJNS5_1CILi1EEES8_S8_EEENS6_IJNS7_ILi64EEESA_SA_EEELi512ENS_6half_tEfNS_4arch4Sm90ELb1ELb0ELb0ELb1ELb0ELb0ELb0ELb0ELb0ELb0ELb0ELb0EEENS1_21CollectiveEpilogueFwdINS6_IJSA_NS7_ILi512EEESA_EEES9_SC_SE_Li256ELb1ELb0ELb0ELb0EEENS1_36VarlenDynamicPersistentTileSchedulerILi64ELi64ELi256ELi32ELb0ELb0ELb1ELb1ELb1ELb1EEEEEEEEEvNT_6ParamsE --------------------------
	.section	.nv.shared._ZN7cutlass13device_kernelIN5flash11enable_sm90INS1_16FlashAttnFwdSm90INS1_25CollectiveMainloopFwdSm90ILi2EN4cute5tupleIJNS5_1CILi1EEES8_S8_EEENS6_IJNS7_ILi64EEESA_SA_EEELi512ENS_6half_tEfNS_4arch4Sm90ELb1ELb0ELb0ELb1ELb0ELb0ELb0ELb0ELb0ELb0ELb0ELb0EEENS1_21CollectiveEpilogueFwdINS6_IJSA_NS7_ILi512EEESA_EEES9_SC_SE_Li256ELb1ELb0ELb0ELb0EEENS1_36VarlenDynamicPersistentTileSchedulerILi64ELi64ELi256ELi32ELb0ELb0ELb1ELb1ELb1ELb1EEEEEEEEEvNT_6ParamsE,"aw",@nobits
	.sectionflags	@""
	.align	16
	.zero		1024


//--------------------- .nv.shared._ZN7cutlass13device_kernelIN5flash11enable_sm90INS1_16FlashAttnFwdSm90INS1_25CollectiveMainloopFwdSm90ILi2EN4cute5tupleIJNS5_1CILi1EEES8_S8_EEENS6_IJNS7_ILi64EEESA_SA_EEELi512ENS_6half_tEfNS_4arch4Sm90ELb1ELb0ELb0ELb1ELb0ELb1ELb0ELb0ELb0ELb0ELb0ELb0EEENS1_21CollectiveEpilogueFwdINS6_IJSA_NS7_ILi512EEESA_EEES9_SC_SE_Li256ELb1ELb0ELb0ELb0EEENS1_36VarlenDynamicPersistentTileSchedulerILi64ELi64ELi256ELi32ELb0ELb0ELb1ELb1ELb1ELb1EEEEEEEEEvNT_6ParamsE --------------------------
	.section	.nv.shared._ZN7cutlass13device_kernelIN5flash11enable_sm90INS1_16FlashAttnFwdSm90INS1_25CollectiveMainloopFwdSm90ILi2EN4cute5tupleIJNS5_1CILi1EEES8_S8_EEENS6_IJNS7_ILi64EEESA_SA_EEELi512ENS_6half_tEfNS_4arch4Sm90ELb1ELb0ELb0ELb1ELb0ELb1ELb0ELb0ELb0ELb0ELb0ELb0EEENS1_21CollectiveEpilogueFwdINS6_IJSA_NS7_ILi512EEESA_EEES9_SC_SE_Li256ELb1ELb0ELb0ELb0EEENS1_36VarlenDynamicPersistentTileSchedulerILi64ELi64ELi256ELi32ELb0ELb0ELb1ELb1ELb1ELb1EEEEEEEEEvNT_6ParamsE,"aw",@nobits
	.sectionflags	@""
	.align	16
	.zero		1024


//--------------------- .nv.shared._ZN7cutlass13device_kernelIN5flash11enable_sm90INS1_16FlashAttnFwdSm90INS1_25CollectiveMainloopFwdSm90ILi2EN4cute5tupleIJNS5_1CILi1EEES8_S8_EEENS6_IJNS7_ILi64EEESA_SA_EEELi512ENS_6half_tEfNS_4arch4Sm90ELb1ELb0ELb0ELb1ELb0ELb0ELb1ELb0ELb0ELb0ELb0ELb0EEENS1_21CollectiveEpilogueFwdINS6_IJSA_NS7_ILi512EEESA_EEES9_SC_SE_Li256ELb1ELb0ELb0ELb0EEENS1_36VarlenDynamicPersistentTileSchedulerILi64ELi64ELi256ELi32ELb0ELb0ELb1ELb1ELb1ELb1EEEEEEEEEvNT_6ParamsE --------------------------
	.section	.nv.shared._ZN7cutlass13device_kernelIN5flash11enable_sm90INS1_16FlashAttnFwdSm90INS1_25CollectiveMainloopFwdSm90ILi2EN4cute5tupleIJNS5_1CILi1EEES8_S8_EEENS6_IJNS7_ILi64EEESA_SA_EEELi512ENS_6half_tEfNS_4arch4Sm90ELb1ELb0ELb0ELb1ELb0ELb0ELb1ELb0ELb0ELb0ELb0ELb0EEENS1_21CollectiveEpilogueFwdINS6_IJSA_NS7_ILi512EEESA_EEES9_SC_SE_Li256ELb1ELb0ELb0ELb0EEENS1_36VarlenDynamicPersistentTileSchedulerILi64ELi64ELi256ELi32ELb0ELb0ELb1ELb1ELb1ELb1EEEEEEEEEvNT_6ParamsE,"aw",@nobits
	.sectionflags	@""
	.align	16
	.zero		1024


//--------------------- .nv.shared._ZN7cutlass13device_kernelIN5flash11enable_sm90INS1_16FlashAttnFwdSm90INS1_25CollectiveMainloopFwdSm90ILi2EN4cute5tupleIJNS5_1CILi1EEES8_S8_EEENS6_IJNS7_ILi64EEESA_SA_EEELi512ENS_6half_tEfNS_4arch4Sm90ELb1ELb0ELb0ELb1ELb0ELb1ELb1ELb0ELb0ELb0ELb0ELb0EEENS1_21CollectiveEpilogueFwdINS6_IJSA_NS7_ILi512EEESA_EEES9_SC_SE_Li256ELb1ELb0ELb0ELb0EEENS1_36VarlenDynamicPersistentTileSchedulerILi64ELi64ELi256ELi32ELb0ELb0ELb1ELb1ELb1ELb1EEEEEEEEEvNT_6ParamsE --------------------------
	.section	.nv.shared._ZN7cutlass13device_kernelIN5flash11enable_sm90INS1_16FlashAttnFwdSm90INS1_25CollectiveMainloopFwdSm90ILi2EN4cute5tupleIJNS5_1CILi1EEES8_S8_EEENS6_IJNS7_ILi64EEESA_SA_EEELi512ENS_6half_tEfNS_4arch4Sm90ELb1ELb0ELb0ELb1ELb0ELb1ELb1ELb0ELb0ELb0ELb0ELb0EEENS1_21CollectiveEpilogueFwdINS6_IJSA_NS7_ILi512EEESA_EEES9_SC_SE_Li256ELb1ELb0ELb0ELb0EEENS1_36VarlenDynamicPersistentTileSchedulerILi64ELi64ELi256ELi32ELb0ELb0ELb1ELb1ELb1ELb1EEEEEEEEEvNT_6ParamsE,"aw",@nobits
	.sectionflags	@""
	.align	16
	.zero		1024


//--------------------- .nv.shared._ZN7cutlass13device_kernelIN5flash11enable_sm90INS1_16FlashAttnFwdSm90INS1_25CollectiveMainloopFwdSm90ILi2EN4cute5tupleIJNS5_1CILi1EEES8_S8_EEENS6_IJNS7_ILi128EEENS7_ILi96EEENS7_ILi64EEEEEELi256ENS_6half_tEfNS_4arch4Sm90ELb0ELb0ELb0ELb0ELb0ELb0ELb0ELb1ELb0ELb0ELb0ELb0EEENS1_21CollectiveEpilogueFwdINS6_IJSA_NS7_ILi256EEESB_EEES9_SE_SG_Li256ELb0ELb0ELb0ELb0EEENS1_29StaticPersistentTileSchedulerILb0EEEEEEEEEvNT_6ParamsE --------------------------
	.section	.nv.shared._ZN7cutlass13device_kernelIN5flash11enable_sm90INS1_16FlashAttnFwdSm90INS1_25CollectiveMainloopFwdSm90ILi2EN4cute5tupleIJNS5_1CILi1EEES8_S8_EEENS6_IJNS7_ILi128EEENS7_ILi96EEENS7_ILi64EEEEEELi256ENS_6half_tEfNS_4arch4Sm90ELb0ELb0ELb0ELb0ELb0ELb0ELb0ELb1ELb0ELb0ELb0ELb0EEENS1_21CollectiveEpilogueFwdINS6_IJSA_NS7_ILi256EEESB_EEES9_SE_SG_Li256ELb0ELb0ELb0ELb0EEENS1_29StaticPersistentTileSchedulerILb0EEEEEEEEEvNT_6ParamsE,"aw",@nobits
	.sectionflags	@""
	.align	16
	.zero		1024


//--------------------- .nv.shared._ZN7cutlass13device_kernelIN5flash11enable_sm90INS1_16FlashAttnFwdSm90INS1_25CollectiveMainloopFwdSm90ILi2EN4cute5tupleIJNS5_1CILi1EEES8_S8_EEENS6_IJNS7_ILi128EEENS7_ILi96EEENS7_ILi64EEEEEELi256ENS_6half_tEfNS_4arch4Sm90ELb0ELb0ELb0ELb0ELb0ELb0ELb1ELb1ELb0ELb0ELb0ELb0EEENS1_21CollectiveEpilogueFwdINS6_IJSA_NS7_ILi256EEESB_EEES9_SE_SG_Li256ELb0ELb0ELb0ELb0EEENS1_29StaticPersistentTileSchedulerILb0EEEEEEEEEvNT_6ParamsE --------------------------
	.section	.nv.shared._ZN7cutlass13device_kernelIN5flash11enable_sm90INS1_16FlashAttnFwdSm90INS1_25CollectiveMainloopFwdSm90ILi2EN4cute5tupleIJNS5_1CILi1EEES8_S8_EEENS6_IJNS7_ILi128EEENS7_ILi96EEENS7_ILi64EEEEEELi256ENS_6half_tEfNS_4arch4Sm90ELb0ELb0ELb0ELb0ELb0ELb0ELb1ELb1ELb0ELb0ELb0ELb0EEENS1_21CollectiveEpilogueFwdINS6_IJSA_NS7_ILi256EEESB_EEES9_SE_SG_Li256ELb0ELb0ELb0ELb0EEENS1_29StaticPersistentTileSchedulerILb0EEEEEEEEEvNT_6ParamsE,"aw",@nobits
	.sectionflags	@""
	.align	16
	.zero		1024


//--------------------- .nv.shared._ZN7cutlass13device_kernelIN5flash11enable_sm90INS1_16FlashAttnFwdSm90INS1_25CollectiveMainloopFwdSm90ILi2EN4cute5tupleIJNS5_1CILi1EEES8_S8_EEENS6_IJNS7_ILi128EEENS7_ILi96EEENS7_ILi64EEEEEELi256ENS_6half_tEfNS_4arch4Sm90ELb0ELb0ELb0ELb1ELb0ELb0ELb0ELb1ELb0ELb0ELb0ELb0EEENS1_21CollectiveEpilogueFwdINS6_IJSA_NS7_ILi256EEESB_EEES9_SE_SG_Li256ELb1ELb0ELb0ELb0EEENS1_36VarlenDynamicPersistentTileSchedulerILi128ELi96ELi256ELi32ELb0ELb0ELb1ELb0ELb1ELb1EEEEEEEEEvNT_6ParamsE --------------------------
	.section	.nv.shared._ZN7cutlass13device_kernelIN5flash11enable_sm90INS1_16FlashAttnFwdSm90INS1_25CollectiveMainloopFwdSm90ILi2EN4cute5tupleIJNS5_1CILi1EEES8_S8_EEENS6_IJNS7_ILi128EEENS7_ILi96EEENS7_ILi64EEEEEELi256ENS_6half_tEfNS_4arch4Sm90ELb0ELb0ELb0ELb1ELb0ELb0ELb0ELb1ELb0ELb0ELb0ELb0EEENS1_21CollectiveEpilogueFwdINS6_IJSA_NS7_ILi256EEESB_EEES9_SE_SG_Li256ELb1ELb0ELb0ELb0EEENS1_36VarlenDynamicPersistentTileSchedulerILi128ELi96ELi256ELi32ELb0ELb0ELb1ELb0ELb1ELb1EEEEEEEEEvNT_6ParamsE,"aw",@nobits
	.sectionflags	@""
	.align	16
	.zero		1024


//--------------------- .nv.shared._ZN7cutlass13device_kernelIN5flash11enable_sm90INS1_16FlashAttnFwdSm90INS1_25CollectiveMainloopFwdSm90ILi2EN4cute5tupleIJNS5_1CILi1EEES8_S8_EEENS6_IJNS7_ILi128EEENS7_ILi96EEENS7_ILi64EEEEEELi256ENS_6half_tEfNS_4arch4Sm90ELb0ELb0ELb0ELb1ELb0ELb1ELb0ELb1ELb0ELb0ELb0ELb0EEENS1_21CollectiveEpilogueFwdINS6_IJSA_NS7_ILi256EEESB_EEES9_SE_SG_Li256ELb1ELb0ELb0ELb0EEENS1_36VarlenDynamicPersistentTileSchedulerILi128ELi96ELi256ELi32ELb0ELb0ELb1ELb0ELb1ELb1EEEEEEEEEvNT_6ParamsE --------------------------
	.section	.nv.shared._ZN7cutlass13device_kernelIN5flash11enable_sm90INS1_16FlashAttnFwdSm90INS1_25CollectiveMainloopFwdSm90ILi2EN4cute5tupleIJNS5_1CILi1EEES8_S8_EEENS6_IJNS7_ILi128EEENS7_ILi96EEENS7_ILi64EEEEEELi256ENS_6half_tEfNS_4arch4Sm90ELb0ELb0ELb0ELb1ELb0ELb1ELb0ELb1ELb0ELb0ELb0ELb0EEENS1_21CollectiveEpilogueFwdINS6_IJSA_NS7_ILi256EEESB_EEES9_SE_SG_Li256ELb1ELb0ELb0ELb0EEENS1_36VarlenDynamicPersistentTileSchedulerILi128ELi96ELi256ELi32ELb0ELb0ELb1ELb0ELb1ELb1EEEEEEEEEvNT_6ParamsE,"aw",@nobits
	.sectionflags	@""
	.align	16
	.zero		1024


//--------------------- .nv.shared._ZN7cutlass13device_kernelIN5flash11enable_sm90INS1_16FlashAttnFwdSm90INS1_25CollectiveMainloopFwdSm90ILi2EN4cute5tupleIJNS5_1CILi1EEES8_S8_EEENS6_IJNS7_ILi128EEENS7_ILi96EEENS7_ILi64EEEEEELi256ENS_6half_tEfNS_4arch4Sm90ELb0ELb0ELb0ELb1ELb0ELb0ELb1ELb1ELb0ELb0ELb0ELb0EEENS1_21CollectiveEpilogueFwdINS6_IJSA_NS7_ILi256EEESB_EEES9_SE_SG_Li256ELb1ELb0ELb0ELb0EEENS1_36VarlenDynamicPersistentTileSchedulerILi128ELi96ELi256ELi32ELb0ELb0ELb1ELb0ELb1ELb1EEEEEEEEEvNT_6ParamsE --------------------------
	.section	.nv.shared._ZN7cutlass13device_kernelIN5flash11enable_sm90INS1_16FlashAttnFwdSm90INS1_25CollectiveMainloopFwdSm90ILi2EN4cute5tupleIJNS5_1CILi1EEES8_S8_EEENS6_IJNS7_ILi128EEENS7_ILi96EEENS7_ILi64EEEEEELi256ENS_6half_tEfNS_4arch4Sm90ELb0ELb0ELb0ELb1ELb0ELb0ELb1ELb1ELb0ELb0ELb0ELb0EEENS1_21CollectiveEpilogueFwdINS6_IJSA_NS7_ILi256EEESB_EEES9_SE_SG_Li256ELb1ELb0ELb0ELb0EEENS1_36VarlenDynamicPersistentTileSchedulerILi128ELi96ELi256ELi32ELb0ELb0ELb1ELb0ELb1ELb1EEEEEEEEEvNT_6ParamsE,"aw",@nobits
	.sectionflags	@""
	.align	16
	.zero		1024


//--------------------- .nv.shared._ZN7cutlass13device_kernelIN5flash11enable_sm90INS1_16FlashAttnFwdSm90INS1_25CollectiveMainloopFwdSm90ILi2EN4cute5tupleIJNS5_1CILi1EEES8_S8_EEENS6_IJNS7_ILi128EEENS7_ILi96EEENS7_ILi64EEEEEELi256ENS_6half_tEfNS_4arch4Sm90ELb0ELb0ELb0ELb1ELb0ELb1ELb1ELb1ELb0ELb0ELb0ELb0EEENS1_21CollectiveEpilogueFwdINS6_IJSA_NS7_ILi256EEESB_EEES9_SE_SG_Li256ELb1ELb0ELb0ELb0EEENS1_36VarlenDynamicPersistentTileSchedulerILi128ELi96ELi256ELi32ELb0ELb0ELb1ELb0ELb1ELb1EEEEEEEEEvNT_6ParamsE --------------------------
	.section	.nv.shared._ZN7cutlass13device_kernelIN5flash11enable_sm90INS1_16FlashAttnFwdSm90INS1_25CollectiveMainloopFwdSm90ILi2EN4cute5tupleIJNS5_1CILi1EEES8_S8_EEENS6_IJNS7_ILi128EEENS7_ILi96EEENS7_ILi64EEEEEELi256ENS_6half_tEfNS_4arch4Sm90ELb0ELb0ELb0ELb1ELb0ELb1ELb1ELb1ELb0ELb0ELb0ELb0EEENS1_21CollectiveEpilogueFwdINS6_IJSA_NS7_ILi256EEESB_EEES9_SE_SG_Li256ELb1ELb0ELb0ELb0EEENS1_36VarlenDynamicPersistentTileSchedulerILi128ELi96ELi256ELi32ELb0ELb0ELb1ELb0ELb1ELb1EEEEEEEEEvNT_6ParamsE,"aw",@nobits
	.sectionflags	@""
	.align	16
	.zero		1024


//--------------------- .nv.shared._ZN7cutlass13device_kernelIN5flash11enable_sm90INS1_16FlashAttnFwdSm90INS1_25CollectiveMainloopFwdSm90ILi2EN4cute5tupleIJNS5_1CILi1EEES8_S8_EEENS6_IJNS7_ILi128EEENS7_ILi96EEENS7_ILi64EEEEEELi256ENS_6half_tEfNS_4arch4Sm90ELb0ELb1ELb0ELb0ELb0ELb0ELb0ELb1ELb0ELb0ELb0ELb0EEENS1_21CollectiveEpilogueFwdINS6_IJSA_NS7_ILi256EEESB_EEES9_SE_SG_Li256ELb0ELb0ELb0ELb0EEENS1_30DynamicPersistentTileSchedulerILi256ELi32ELb0ELb0ELb1EEEEEEEEEvNT_6ParamsE --------------------------
	.section	.nv.shared._ZN7cutlass13device_kernelIN5flash11enable_sm90INS1_16FlashAttnFwdSm90INS1_25CollectiveMainloopFwdSm90ILi2EN4cute5tupleIJNS5_1CILi1EEES8_S8_EEENS6_IJNS7_ILi128EEENS7_ILi96EEENS7_ILi64EEEEEELi256ENS_6half_tEfNS_4arch4Sm90ELb0ELb1ELb0ELb0ELb0ELb0ELb0ELb1ELb0ELb0ELb0ELb0EEENS1_21CollectiveEpilogueFwdINS6_IJSA_NS7_ILi256EEESB_EEES9_SE_SG_Li256ELb0ELb0ELb0ELb0EEENS1_30DynamicPersistentTileSchedulerILi256ELi32ELb0ELb0ELb1EEEEEEEEEvNT_6ParamsE,"aw",@nobits
	.sectionflags	@""
	.align	16
	.zero		1024


//--------------------- .nv.shared._ZN7cutlass13device_kernelIN5flash11enable_sm90INS1_16FlashAttnFwdSm90INS1_25CollectiveMainloopFwdSm90ILi2EN4cute5tupleIJNS5_1CILi1EEES8_S8_EEENS6_IJNS7_ILi128EEENS7_ILi96EEENS7_ILi64EEEEEELi256ENS_6half_tEfNS_4arch4Sm90ELb0ELb1ELb0ELb0ELb0ELb0ELb1ELb1ELb0ELb0ELb0ELb0EEENS1_21CollectiveEpilogueFwdINS6_IJSA_NS7_ILi256EEESB_EEES9_SE_SG_Li256ELb0ELb0ELb0ELb0EEENS1_30DynamicPersistentTileSchedulerILi256ELi32ELb0ELb0ELb1EEEEEEEEEvNT_6ParamsE --------------------------
	.section	.nv.shared._ZN7cutlass13device_kernelIN5flash11enable_sm90INS1_16FlashAttnFwdSm90INS1_25CollectiveMainloopFwdSm90ILi2EN4cute5tupleIJNS5_1CILi1EEES8_S8_EEENS6_IJNS7_ILi128EEENS7_ILi96EEENS7_ILi64EEEEEELi256ENS_6half_tEfNS_4arch4Sm90ELb0ELb1ELb0ELb0ELb0ELb0ELb1ELb1ELb0ELb0ELb0ELb0EEENS1_21CollectiveEpilogueFwdINS6_IJSA_NS7_ILi256EEESB_EEES9_SE_SG_Li256ELb0ELb0ELb0ELb0EEENS1_30DynamicPersistentTileSchedulerILi256ELi32ELb0ELb0ELb1EEEEEEEEEvNT_6ParamsE,"aw",@nobits
	.sectionflags	@""
	.align	16
	.zero		1024


//--------------------- .nv.shared._ZN7cutlass13device_kernelIN5flash11enable_sm90INS1_16FlashAttnFwdSm90INS1_25CollectiveMainloopFwdSm90ILi2EN4cute5tupleIJNS5_1CILi1EEES8_S8_EEENS6_IJNS7_ILi128EEENS7_ILi96EEENS7_ILi64EEEEEELi256ENS_6half_tEfNS_4arch4Sm90ELb0ELb1ELb0ELb1ELb0ELb0ELb0ELb1ELb0ELb0ELb0ELb0EEENS1_21CollectiveEpilogueFwdINS6_IJSA_NS7_ILi256EEESB_EEES9_SE_SG_Li256ELb1ELb0ELb0ELb0EEENS1_36VarlenDynamicPersistentTileSchedulerILi128ELi96ELi256ELi32ELb0ELb0ELb1ELb1ELb0ELb1EEEEEEEEEvNT_6ParamsE --------------------------
	.section	.nv.shared._ZN7cutlass13device_kernelIN5flash11enable_sm90INS1_16FlashAttnFwdSm90INS1_25CollectiveMainloopFwdSm90ILi2EN4cute5tupleIJNS5_1CILi1EEES8_S8_EEENS6_IJNS7_ILi128EEENS7_ILi96EEENS7_ILi64EEEEEELi256ENS_6half_tEfNS_4arch4Sm90ELb0ELb1ELb0ELb1ELb0ELb0ELb0ELb1ELb0ELb0ELb0ELb0EEENS1_21CollectiveEpilogueFwdINS6_IJSA_NS7_ILi256EEESB_EEES9_SE_SG_Li256ELb1ELb0ELb0ELb0EEENS1_36VarlenDynamicPersistentTileSchedulerILi128ELi96ELi256ELi32ELb0ELb0ELb1ELb1ELb0ELb1EEEEEEEEEvNT_6ParamsE,"aw",@nobits
	.sectionflags	@""
	.align	16
	.zero		1024


//--------------------- .nv.shared._ZN7cutlass13device_kernelIN5flash11enable_sm90INS1_16FlashAttnFwdSm90INS1_25CollectiveMainloopFwdSm90ILi2EN4cute5tupleIJNS5_1CILi1EEES8_S8_EEENS6_IJNS7_ILi128EEENS7_ILi96EEENS7_ILi64EEEEEELi256ENS_6half_tEfNS_4arch4Sm90ELb0ELb1ELb0ELb1ELb0ELb1ELb0ELb1ELb0ELb0ELb0ELb0EEENS1_21CollectiveEpilogueFwdINS6_IJSA_NS7_ILi256EEESB_EEES9_SE_SG_Li256ELb1ELb0ELb0ELb0EEENS1_36VarlenDynamicPersistentTileSchedulerILi128ELi96ELi256ELi32ELb0ELb0ELb1ELb1ELb0ELb1EEEEEEEEEvNT_6ParamsE --------------------------
	.section	.nv.shared._ZN7cutlass13device_kernelIN5flash11enable_sm90INS1_16FlashAttnFwdSm90INS1_25CollectiveMainloopFwdSm90ILi2EN4cute5tupleIJNS5_1CILi1EEES8_S8_EEENS6_IJNS7_ILi128EEENS7_ILi96EEENS7_ILi64EEEEEELi256ENS_6half_tEfNS_4arch4Sm90ELb0ELb1ELb0ELb1ELb0ELb1ELb0ELb1ELb0ELb0ELb0ELb0EEENS1_21CollectiveEpilogueFwdINS6_IJSA_NS7_ILi256EEESB_EEES9_SE_SG_Li256ELb1ELb0ELb0ELb0EEENS1_36VarlenDynamicPersistentTileSchedulerILi128ELi96ELi256ELi32ELb0ELb0ELb1ELb1ELb0ELb1EEEEEEEEEvNT_6ParamsE,"aw",@nobits
	.sectionflags	@""
	.align	16
	.zero		1024


//--------------------- .nv.shared._ZN7cutlass13device_kernelIN5flash11enable_sm90INS1_16FlashAttnFwdSm90INS1_25CollectiveMainloopFwdSm90ILi2EN4cute5tupleIJNS5_1CILi1EEES8_S8_EEENS6_IJNS7_ILi128EEENS7_ILi96EEENS7_ILi64EEEEEELi256ENS_6half_tEfNS_4arch4Sm90ELb0ELb1ELb0ELb1ELb0ELb0ELb1ELb1ELb0ELb0ELb0ELb0EEENS1_21CollectiveEpilogueFwdINS6_IJSA_NS7_ILi256EEESB_EEES9_SE_SG_Li256ELb1ELb0ELb0ELb0EEENS1_36VarlenDynamicPersistentTileSchedulerILi128ELi96ELi256ELi32ELb0ELb0ELb1ELb1ELb0ELb1EEEEEEEEEvNT_6ParamsE --------------------------
	.section	.nv.shared._ZN7cutlass13device_kernelIN5flash11enable_sm90INS1_16FlashAttnFwdSm90INS1_25CollectiveMainloopFwdSm90ILi2EN4cute5tupleIJNS5_1CILi1EEES8_S8_EEENS6_IJNS7_ILi128EEENS7_ILi96EEENS7_ILi64EEEEEELi256ENS_6half_tEfNS_4arch4Sm90ELb0ELb1ELb0ELb1ELb0ELb0ELb1ELb1ELb0ELb0ELb0ELb0EEENS1_21CollectiveEpilogueFwdINS6_IJSA_NS7_ILi256EEESB_EEES9_SE_SG_Li256ELb1ELb0ELb0ELb0EEENS1_36VarlenDynamicPersistentTileSchedulerILi128ELi96ELi256ELi32ELb0ELb0ELb1ELb1ELb0ELb1EEEEEEEEEvNT_6ParamsE,"aw",@nobits
	.sectionflags	@""
	.align	16
	.zero		1024


//--------------------- .nv.shared._ZN7cutlass13device_kernelIN5flash11enable_sm90INS1_16FlashAttnFwdSm90INS1_25CollectiveMainloopFwdSm90ILi2EN4cute5tupleIJNS5_1CILi1EEES8_S8_EEENS6_IJNS7_ILi128EEENS7_ILi96EEENS7_ILi64EEEEEELi256ENS_6half_tEfNS_4arch4Sm90ELb0ELb1ELb0ELb1ELb0ELb1ELb1ELb1ELb0ELb0ELb0ELb0EEENS1_21CollectiveEpilogueFwdINS6_IJSA_NS7_ILi256EEESB_EEES9_SE_SG_Li256ELb1ELb0ELb0ELb0EEENS1_36VarlenDynamicPersistentTileSchedulerILi128ELi96ELi256ELi32ELb0ELb0ELb1ELb1ELb0ELb1EEEEEEEEEvNT_6ParamsE --------------------------
	.section	.nv.shared._ZN7cutlass13device_kernelIN5flash11enable_sm90INS1_16FlashAttnFwdSm90INS1_25CollectiveMainloopFwdSm90ILi2EN4cute5tupleIJNS5_1CILi1EEES8_S8_EEENS6_IJNS7_ILi128EEENS7_ILi96EEENS7_ILi64EEEEEELi256ENS_6half_tEfNS_4arch4Sm90ELb0ELb1ELb0ELb1ELb0ELb1ELb1ELb1ELb0ELb0ELb0ELb0EEENS1_21CollectiveEpilogueFwdINS6_IJSA_NS7_ILi256EEESB_EEES9_SE_SG_Li256ELb1ELb0ELb0ELb0EEENS1_36VarlenDynamicPersistentTileSchedulerILi128ELi96ELi256ELi32ELb0ELb0ELb1ELb1ELb0ELb1EEEEEEEEEvNT_6ParamsE,"aw",@nobits
	.sectionflags	@""
	.align	16
	.zero		1024


//--------------------- .nv.shared._ZN7cutlass13device_kernelIN5flash11enable_sm90INS1_16FlashAttnFwdSm90INS1_25CollectiveMainloopFwdSm90ILi2EN4cute5tupleIJNS5_1CILi1EEES8_S8_EEENS6_IJNS7_ILi128EEENS7_ILi96EEENS7_ILi64EEEEEELi256ENS_6half_tEfNS_4arch4Sm90ELb1ELb0ELb0ELb0ELb0ELb0ELb0ELb1ELb0ELb0ELb0ELb0EEENS1_21CollectiveEpilogueFwdINS6_IJSA_NS7_ILi256EEESB_EEES9_SE_SG_Li256ELb0ELb0ELb0ELb0EEENS1_30DynamicPersistentTileSchedulerILi256ELi32ELb0ELb0ELb1EEEEEEEEEvNT_6ParamsE --------------------------
	.section	.nv.shared._ZN7cutlass13device_kernelIN5flash11enable_sm90INS1_16FlashAttnFwdSm90INS1_25CollectiveMainloopFwdSm90ILi2EN4cute5tupleIJNS5_1CILi1EEES8_S8_EEENS6_IJNS7_ILi128EEENS7_ILi96EEENS7_ILi64EEEEEELi256ENS_6half_tEfNS_4arch4Sm90ELb1ELb0ELb0ELb0ELb0ELb0ELb0ELb1ELb0ELb0ELb0ELb0EEENS1_21CollectiveEpilogueFwdINS6_IJSA_NS7_ILi256EEESB_EEES9_SE_SG_Li256ELb0ELb0ELb0ELb0EEENS1_30DynamicPersistentTileSchedulerILi256ELi32ELb0ELb0ELb1EEEEEEEEEvNT_6ParamsE,"aw",@nobits
	.sectionflags	@""
	.align	16
	.zero		1024


//--------------------- .nv.shared._ZN7cutlass13device_kernelIN5flash11enable_sm90INS1_16FlashAttnFwdSm90INS1_25CollectiveMainloopFwdSm90ILi2EN4cute5tupleIJNS5_1CILi1EEES8_S8_EEENS6_IJNS7_ILi128EEENS7_ILi96EEENS7_ILi64EEEEEELi256ENS_6half_tEfNS_4arch4Sm90ELb1ELb0ELb0ELb0ELb0ELb0ELb1ELb1ELb0ELb0ELb0ELb0EEENS1_21CollectiveEpilogueFwdINS6_IJSA_NS7_ILi256EEESB_EEES9_SE_SG_Li256ELb0ELb0ELb0ELb0EEENS1_30DynamicPersistentTileSchedulerILi256ELi32ELb0ELb0ELb1EEEEEEEEEvNT_6ParamsE --------------------------
	.section	.nv.shared._ZN7cutlass13device_kernelIN5flash11enable_sm90INS1_16FlashAttnFwdSm90INS1_25CollectiveMainloopFwdSm90ILi2EN4cute5tupleIJNS5_1CILi1EEES8_S8_EEENS6_IJNS7_ILi128EEENS7_ILi96EEENS7_ILi64EEEEEELi256ENS_6half_tEfNS_4arch4Sm90ELb1ELb0ELb0ELb0ELb0ELb0ELb1ELb1ELb0ELb0ELb0ELb0EEENS1_21CollectiveEpilogueFwdINS6_IJSA_NS7_ILi256EEESB_EEES9_SE_SG_Li256ELb0ELb0ELb0ELb0EEENS1_30DynamicPersistentTileSchedulerILi256ELi32ELb0ELb0ELb1EEEEEEEEEvNT_6ParamsE,"aw",@nobits
	.sectionflags	@""
	.align	16
	.zero		1024


//--------------------- .nv.shared._ZN7cutlass13device_kernelIN5flash11enable_sm90INS1_16FlashAttnFwdSm90INS1_25CollectiveMainloopFwdSm90ILi2EN4cute5tupleIJNS5_1CILi1EEES8_S8_EEENS6_IJNS7_ILi128EEENS7_ILi96EEENS7_ILi64EEEEEELi256ENS_6half_tEfNS_4arch4Sm90ELb1ELb0ELb0ELb1ELb0ELb0ELb0ELb1ELb0ELb0ELb0ELb0EEENS1_21CollectiveEpilogueFwdINS6_IJSA_NS7_ILi256EEESB_EEES9_SE_SG_Li256ELb1ELb0ELb0ELb0EEENS1_36VarlenDynamicPersistentTileSchedulerILi128ELi96ELi256ELi32ELb0ELb0ELb1ELb1ELb1ELb1EEEEEEEEEvNT_6ParamsE --------------------------
	.section	.nv.shared._ZN7cutlass13device_kernelIN5flash11enable_sm90INS1_16FlashAttnFwdSm90INS1_25CollectiveMainloopFwdSm90ILi2EN4cute5tupleIJNS5_1CILi1EEES8_S8_EEENS6_IJNS7_ILi128EEENS7_ILi96EEENS7_ILi64EEEEEELi256ENS_6half_tEfNS_4arch4Sm90ELb1ELb0ELb0ELb1ELb0ELb0ELb0ELb1ELb0ELb0ELb0ELb0EEENS1_21CollectiveEpilogueFwdINS6_IJSA_NS7_ILi256EEESB_EEES9_SE_SG_Li256ELb1ELb0ELb0ELb0EEENS1_36VarlenDynamicPersistentTileSchedulerILi128ELi96ELi256ELi32ELb0ELb0ELb1ELb1ELb1ELb1EEEEEEEEEvNT_6ParamsE,"aw",@nobits
	.sectionflags	@""
	.align	16
	.zero		1024


//--------------------- .nv.shared._ZN7cutlass13device_kernelIN5flash11enable_sm90INS1_16FlashAttnFwdSm90INS1_25CollectiveMainloopFwdSm90ILi2EN4cute5tupleIJNS5_1CILi1EEES8_S8_EEENS6_IJNS7_ILi128EEENS7_ILi96EEENS7_ILi64EEEEEELi256ENS_6half_tEfNS_4arch4Sm90ELb1ELb0ELb0ELb1ELb0ELb1ELb0ELb1ELb0ELb0ELb0ELb0EEENS1_21CollectiveEpilogueFwdINS6_IJSA_NS7_ILi256EEESB_EEES9_SE_SG_Li256ELb1ELb0ELb0ELb0EEENS1_36VarlenDynamicPersistentTileSchedulerILi128ELi96ELi256ELi32ELb0ELb0ELb1ELb1ELb1ELb1EEEEEEEEEvNT_6ParamsE --------------------------
	.section	.nv.shared._ZN7cutlass13device_kernelIN5flash11enable_sm90INS1_16FlashAttnFwdSm90INS1_25CollectiveMainloopFwdSm90ILi2EN4cute5tupleIJNS5_1CILi1EEES8_S8_EEENS6_IJNS7_ILi128EEENS7_ILi96EEENS7_ILi64EEEEEELi256ENS_6half_tEfNS_4arch4Sm90ELb1ELb0ELb0ELb1ELb0ELb1ELb0ELb1ELb0ELb0ELb0ELb0EEENS1_21CollectiveEpilogueFwdINS6_IJSA_NS7_ILi256EEESB_EEES9_SE_SG_Li256ELb1ELb0ELb0ELb0EEENS1_36VarlenDynamicPersistentTileSchedulerILi128ELi96ELi256ELi32ELb0ELb0ELb1ELb1ELb1ELb1EEEEEEEEEvNT_6ParamsE,"aw",@nobits
	.sectionflags	@""
	.align	16
	.zero		1024


//--------------------- .nv.shared._ZN7cutlass13device_kernelIN5flash11enable_sm90INS1_16FlashAttnFwdSm90INS1_25CollectiveMainloopFwdSm90ILi2EN4cute5tupleIJNS5_1CILi1EEES8_S8_EEENS6_IJNS7_ILi128EEENS7_ILi96EEENS7_ILi64EEEEEELi256ENS_6half_tEfNS_4arch4Sm90ELb1ELb0ELb0ELb1ELb0ELb0ELb1ELb1ELb0ELb0ELb0ELb0EEENS1_21CollectiveEpilogueFwdINS6_IJSA_NS7_ILi256EEESB_EEES9_SE_SG_Li256ELb1ELb0ELb0ELb0EEENS1_36VarlenDynamicPersistentTileSchedulerILi128ELi96ELi256ELi32ELb0ELb0ELb1ELb1ELb1ELb1EEEEEEEEEvNT_6ParamsE --------------------------
	.section	.nv.shared._ZN7cutlass13device_kernelIN5flash11enable_sm90INS1_16FlashAttnFwdSm90INS1_25CollectiveMainloopFwdSm90ILi2EN4cute5tupleIJNS5_1CILi1EEES8_S8_EEENS6_IJNS7_ILi128EEENS7_ILi96EEENS7_ILi64EEEEEELi256ENS_6half_tEfNS_4arch4Sm90ELb1ELb0ELb0ELb1ELb0ELb0ELb1ELb1ELb0ELb0ELb0ELb0EEENS1_21CollectiveEpilogueFwdINS6_IJSA_NS7_ILi256EEESB_EEES9_SE_SG_Li256ELb1ELb0ELb0ELb0EEENS1_36VarlenDynamicPersistentTileSchedulerILi128ELi96ELi256ELi32ELb0ELb0ELb1ELb1ELb1ELb1EEEEEEEEEvNT_6ParamsE,"aw",@nobits
	.sectionflags	@""
	.align	16
	.zero		1024


//--------------------- .nv.shared._ZN7cutlass13device_kernelIN5flash11enable_sm90INS1_16FlashAttnFwdSm90INS1_25CollectiveMainloopFwdSm90ILi2EN4cute5tupleIJNS5_1CILi1EEES8_S8_EEENS6_IJNS7_ILi128EEENS7_ILi96EEENS7_ILi64EEEEEELi256ENS_6half_tEfNS_4arch4Sm90ELb1ELb0ELb0ELb1ELb0ELb1ELb1ELb1ELb0ELb0ELb0ELb0EEENS1_21CollectiveEpilogueFwdINS6_IJSA_NS7_ILi256EEESB_EEES9_SE_SG_Li256ELb1ELb0ELb0ELb0EEENS1_36VarlenDynamicPersistentTileSchedulerILi128ELi96ELi256ELi32ELb0ELb0ELb1ELb1ELb1ELb1EEEEEEEEEvNT_6ParamsE --------------------------
	.section	.nv.shared._ZN7cutlass13device_kernelIN5flash11enable_sm90INS1_16FlashAttnFwdSm90INS1_25CollectiveMainloopFwdSm90ILi2EN4cute5tupleIJNS5_1CILi1EEES8_S8_EEENS6_IJNS7_ILi128EEENS7_ILi96EEENS7_ILi64EEEEEELi256ENS_6half_tEfNS_4arch4Sm90ELb1ELb0ELb0ELb1ELb0ELb1ELb1ELb1ELb0ELb0ELb0ELb0EEENS1_21CollectiveEpilogueFwdINS6_IJSA_NS7_ILi256EEESB_EEES9_SE_SG_Li256ELb1ELb0ELb0ELb0EEENS1_36VarlenDynamicPersistentTileSchedulerILi128ELi96ELi256ELi32ELb0ELb0ELb1ELb1ELb1ELb1EEEEEEEEEvNT_6ParamsE,"aw",@nobits
	.sectionflags	@""
	.align	16
	.zero		1024


//--------------------- .nv.constant0._ZN7cutlass13device_kernelIN5flash11enable_sm90INS1_16FlashAttnFwdSm90INS1_25CollectiveMainloopFwdSm90ILi2EN4cute5tupleIJNS5_1CILi1EEES8_S8_EEENS6_IJNS7_ILi128EEESA_NS7_ILi192EEEEEELi128ENS_6half_tEfNS_4arch4Sm90ELb0ELb0ELb0ELb0ELb0ELb0ELb0ELb1ELb1ELb0ELb0ELb0EEENS1_21CollectiveEpilogueFwdINS6_IJSA_SA_SA_EEES9_SD_SF_Li256ELb0ELb0ELb0ELb0EEENS1_29StaticPersistentTileSchedulerILb0EEEEEEEEEvNT_6ParamsE --------------------------
	.section	.nv.constant0._ZN7cutlass13device_kernelIN5flash11enable_sm90INS1_16FlashAttnFwdSm90INS1_25CollectiveMainloopFwdSm90ILi2EN4cute5tupleIJNS5_1CILi1EEES8_S8_EEENS6_IJNS7_ILi128EEESA_NS7_ILi192EEEEEELi128ENS_6half_tEfNS_4arch4Sm90ELb0ELb0ELb0ELb0ELb0ELb0ELb0ELb1ELb1ELb0ELb0ELb0EEENS1_21CollectiveEpilogueFwdINS6_IJSA_SA_SA_EEES9_SD_SF_Li256ELb0ELb0ELb0ELb0EEENS1_29StaticPersistentTileSchedulerILb0EEEEEEEEEvNT_6ParamsE,"a",@progbits
	.sectionflags	@""
	.align	4
.nv.constant0._ZN7cutlass13device_kernelIN5flash11enable_sm90INS1_16FlashAttnFwdSm90INS1_25CollectiveMainloopFwdSm90ILi2EN4cute5tupleIJNS5_1CILi1EEES8_S8_EEENS6_IJNS7_ILi128EEESA_NS7_ILi192EEEEEELi128ENS_6half_tEfNS_4arch4Sm90ELb0ELb0ELb0ELb0ELb0ELb0ELb0ELb1ELb1ELb0ELb0ELb0EEENS1_21CollectiveEpilogueFwdINS6_IJSA_SA_SA_EEES9_SD_SF_Li256ELb0ELb0ELb0ELb0EEENS1_29StaticPersistentTileSchedulerILb0EEEEEEEEEvNT_6ParamsE:
	.zero		3584


//--------------------- .nv.constant0._ZN7cutlass13device_kernelIN5flash11enable_sm90INS1_16FlashAttnFwdSm90INS1_25CollectiveMainloopFwdSm90ILi2EN4cute5tupleIJNS5_1CILi2EEENS7_ILi1EEES9_EEENS6_IJNS7_ILi128EEESB_NS7_ILi192EEEEEELi128ENS_6half_tEfNS_4arch4Sm90ELb0ELb0ELb0ELb0ELb0ELb0ELb0ELb1ELb1ELb0ELb0ELb0EEENS1_21CollectiveEpilogueFwdINS6_IJSB_SB_SB_EEESA_SE_SG_Li256ELb0ELb0ELb0ELb0EEENS1_29StaticPersistentTileSchedulerILb0EEEEEEEEEvNT_6ParamsE --------------------------
	.section	.nv.constant0._ZN7cutlass13device_kernelIN5flash11enable_sm90INS1_16FlashAttnFwdSm90INS1_25CollectiveMainloopFwdSm90ILi2EN4cute5tupleIJNS5_1CILi2EEENS7_ILi1EEES9_EEENS6_IJNS7_ILi128EEESB_NS7_ILi192EEEEEELi128ENS_6half_tEfNS_4arch4Sm90ELb0ELb0ELb0ELb0ELb0ELb0ELb0ELb1ELb1ELb0ELb0ELb0EEENS1_21CollectiveEpilogueFwdINS6_IJSB_SB_SB_EEESA_SE_SG_Li256ELb0ELb0ELb0ELb0EEENS1_29StaticPersistentTileSchedulerILb0EEEEEEEEEvNT_6ParamsE,"a",@progbits
	.sectionflags	@""
	.align	4
.nv.constant0._ZN7cutlass13device_kernelIN5flash11enable_sm90INS1_16FlashAttnFwdSm90INS1_25CollectiveMainloopFwdSm90ILi2EN4cute5tupleIJNS5_1CILi2EEENS7_ILi1EEES9_EEENS6_IJNS7_ILi128EEESB_NS7_ILi192EEEEEELi128ENS_6half_tEfNS_4arch4Sm90ELb0ELb0ELb0ELb0ELb0ELb0ELb0ELb1ELb1ELb0ELb0ELb0EEENS1_21CollectiveEpilogueFwdINS6_IJSB_SB_SB_EEESA_SE_SG_Li256ELb0ELb0ELb0ELb0EEENS1_29StaticPersistentTileSchedulerILb0EEEEEEEEEvNT_6ParamsE:
	.zero		3584


//--------------------- .nv.constant0._ZN7cutlass13device_kernelIN5flash11enable_sm90INS1_16FlashAttnFwdSm90INS1_25CollectiveMainloopFwdSm90ILi2EN4cute5tupleIJNS5_1CILi1EEES8_S8_EEENS6_IJNS7_ILi128EEESA_NS7_ILi192EEEEEELi128ENS_6half_tEfNS_4arch4Sm90ELb0ELb0ELb0ELb1ELb0ELb0ELb0ELb1ELb1ELb0ELb0ELb0EEENS1_21CollectiveEpilogueFwdINS6_IJSA_SA_SA_EEES9_SD_SF_Li256ELb1ELb0ELb0ELb0EEENS1_36VarlenDynamicPersistentTileSchedulerILi128ELi128ELi256ELi32ELb0ELb0ELb1ELb0ELb1ELb1EEEEEEEEEvNT_6ParamsE --------------------------
	.section	.nv.constant0._ZN7cutlass13device_kernelIN5flash11enable_sm90INS1_16FlashAttnFwdSm90INS1_25CollectiveMainloopFwdSm90ILi2EN4cute5tupleIJNS5_1CILi1EEES8_S8_EEENS6_IJNS7_ILi128EEESA_NS7_ILi192EEEEEELi128ENS_6half_tEfNS_4arch4Sm90ELb0ELb0ELb0ELb1ELb0ELb0ELb0ELb1ELb1ELb0ELb0ELb0EEENS1_21CollectiveEpilogueFwdINS6_IJSA_SA_SA_EEES9_SD_SF_Li256ELb1ELb0ELb0ELb0EEENS1_36VarlenDynamicPersistentTileSchedulerILi128ELi128ELi256ELi32ELb0ELb0ELb1ELb0ELb1ELb1EEEEEEEEEvNT_6ParamsE,"a",@progbits
	.sectionflags	@""
	.align	4
.nv.constant0._ZN7cutlass13device_kernelIN5flash11enable_sm90INS1_16FlashAttnFwdSm90INS1_25CollectiveMainloopFwdSm90ILi2EN4cute5tupleIJNS5_1CILi1EEES8_S8_EEENS6_IJNS7_ILi128EEESA_NS7_ILi192EEEEEELi128ENS_6half_tEfNS_4arch4Sm90ELb0ELb0ELb0ELb1ELb0ELb0ELb0ELb1ELb1ELb0ELb0ELb0EEENS1_21CollectiveEpilogueFwdINS6_IJSA_SA_SA_EEES9_SD_SF_Li256ELb1ELb0ELb0ELb0EEENS1_36VarlenDynamicPersistentTileSchedulerILi128ELi128ELi256ELi32ELb0ELb0ELb1ELb0ELb1ELb1EEEEEEEEEvNT_6ParamsE:
	.zero		3200


//--------------------- .nv.constant0._ZN7cutlass13device_kernelIN5flash11enable_sm90INS1_16FlashAttnFwdSm90INS1_25CollectiveMainloopFwdSm90ILi2EN4cute5tupleIJNS5_1CILi1EEES8_S8_EEENS6_IJNS7_ILi128EEESA_NS7_ILi192EEEEEELi128ENS_6half_tEfNS_4arch4Sm90ELb0ELb0ELb0ELb1ELb0ELb1ELb0ELb1ELb1ELb0ELb0ELb0EEENS1_21CollectiveEpilogueFwdINS6_IJSA_SA_SA_EEES9_SD_SF_Li256ELb1ELb0ELb0ELb0EEENS1_36VarlenDynamicPersistentTileSchedulerILi128ELi128ELi256ELi32ELb0ELb0ELb1ELb0ELb1ELb1EEEEEEEEEvNT_6ParamsE --------------------------
	.section	.nv.constant0._ZN7cutlass13device_kernelIN5flash11enable_sm90INS1_16FlashAttnFwdSm90INS1_25CollectiveMainloopFwdSm90ILi2EN4cute5tupleIJNS5_1CILi1EEES8_S8_EEENS6_IJNS7_ILi128EEESA_NS7_ILi192EEEEEELi128ENS_6half_tEfNS_4arch4Sm90ELb0ELb0ELb0ELb1ELb0ELb1ELb0ELb1ELb1ELb0ELb0ELb0EEENS1_21CollectiveEpilogueFwdINS6_IJSA_SA_SA_EEES9_SD_SF_Li256ELb1ELb0ELb0ELb0EEENS1_36VarlenDynamicPersistentTileSchedulerILi128ELi128ELi256ELi32ELb0ELb0ELb1ELb0ELb1ELb1EEEEEEEEEvNT_6ParamsE,"a",@progbits
	.sectionflags	@""
	.align	4
.nv.constant0._ZN7cutlass13device_kernelIN5flash11enable_sm90INS1_16FlashAttnFwdSm90INS1_25CollectiveMainloopFwdSm90ILi2EN4cute5tupleIJNS5_1CILi1EEES8_S8_EEENS6_IJNS7_ILi128EEESA_NS7_ILi192EEEEEELi128ENS_6half_tEfNS_4arch4Sm90ELb0ELb0ELb0ELb1ELb0ELb1ELb0ELb1ELb1ELb0ELb0ELb0EEENS1_21CollectiveEpilogueFwdINS6_IJSA_SA_SA_EEES9_SD_SF_Li256ELb1ELb0ELb0ELb0EEENS1_36VarlenDynamicPersistentTileSchedulerILi128ELi128ELi256ELi32ELb0ELb0ELb1ELb0ELb1ELb1EEEEEEEEEvNT_6ParamsE:
	.zero		3200


//--------------------- .nv.constant0._ZN7cutlass13device_kernelIN5flash11enable_sm90INS1_16FlashAttnFwdSm90INS1_25CollectiveMainloopFwdSm90ILi2EN4cute5tupleIJNS5_1CILi1EEES8_S8_EEENS6_IJNS7_ILi128EEENS7_ILi96EEENS7_ILi192EEEEEELi128ENS_6half_tEfNS_4arch4Sm90ELb0ELb1ELb0ELb0ELb0ELb0ELb0ELb1ELb1ELb0ELb0ELb0EEENS1_21CollectiveEpilogueFwdINS6_IJSA_SA_SB_EEES9_SE_SG_Li256ELb0ELb0ELb0ELb0EEENS1_30DynamicPersistentTileSchedulerILi256ELi32ELb0ELb0ELb1EEEEEEEEEvNT_6ParamsE --------------------------
	.section	.nv.constant0._ZN7cutlass13device_kernelIN5flash11enable_sm90INS1_16FlashAttnFwdSm90INS1_25CollectiveMainloopFwdSm90ILi2EN4cute5tupleIJNS5_1CILi1EEES8_S8_EEENS6_IJNS7_ILi128EEENS7_ILi96EEENS7_ILi192EEEEEELi128ENS_6half_tEfNS_4arch4Sm90ELb0ELb1ELb0ELb0ELb0ELb0ELb0ELb1ELb1ELb0ELb0ELb0EEENS1_21CollectiveEpilogueFwdINS6_IJSA_SA_SB_EEES9_SE_SG_Li256ELb0ELb0ELb0ELb0EEENS1_30DynamicPersistentTileSchedulerILi256ELi32ELb0ELb0ELb1EEEEEEEEEvNT_6ParamsE,"a",@progbits
	.sectionflags	@""
	.align	4
.nv.constant0._ZN7cutlass13device_kernelIN5flash11enable_sm90INS1_16FlashAttnFwdSm90INS1_25CollectiveMainloopFwdSm90ILi2EN4cute5tupleIJNS5_1CILi1EEES8_S8_EEENS6_IJNS7_ILi128EEENS7_ILi96EEENS7_ILi192EEEEEELi128ENS_6half_tEfNS_4arch4Sm90ELb0ELb1ELb0ELb0ELb0ELb0ELb0ELb1ELb1ELb0ELb0ELb0EEENS1_21CollectiveEpilogueFwdINS6_IJSA_SA_SB_EEES9_SE_SG_Li256ELb0ELb0ELb0ELb0EEENS1_30DynamicPersistentTileSchedulerILi256ELi32ELb0ELb0ELb1EEEEEEEEEvNT_6ParamsE:
	.zero		3584


//--------------------- .nv.constant0._ZN7cutlass13device_kernelIN5flash11enable_sm90INS1_16FlashAttnFwdSm90INS1_25CollectiveMainloopFwdSm90ILi2EN4cute5tupleIJNS5_1CILi1EEES8_S8_EEENS6_IJNS7_ILi128EEENS7_ILi96EEENS7_ILi192EEEEEELi128ENS_6half_tEfNS_4arch4Sm90ELb0ELb1ELb0ELb1ELb0ELb0ELb0ELb1ELb1ELb0ELb0ELb0EEENS1_21CollectiveEpilogueFwdINS6_IJSA_SA_SB_EEES9_SE_SG_Li256ELb1ELb0ELb0ELb0EEENS1_36VarlenDynamicPersistentTileSchedulerILi128ELi96ELi256ELi32ELb0ELb0ELb1ELb1ELb0ELb1EEEEEEEEEvNT_6ParamsE --------------------------
	.section	.nv.constant0._ZN7cutlass13device_kernelIN5flash11enable_sm90INS1_16FlashAttnFwdSm90INS1_25CollectiveMainloopFwdSm90ILi2EN4cute5tupleIJNS5_1CILi1EEES8_S8_EEENS6_IJNS7_ILi128EEENS7_ILi96EEENS7_ILi192EEEEEELi128ENS_6half_tEfNS_4arch4Sm90ELb0ELb1ELb0ELb1ELb0ELb0ELb0ELb1ELb1ELb0ELb0ELb0EEENS1_21CollectiveEpilogueFwdINS6_IJSA_SA_SB_EEES9_SE_SG_Li256ELb1ELb0ELb0ELb0EEENS1_36VarlenDynamicPersistentTileSchedulerILi128ELi96ELi256ELi32ELb0ELb0ELb1ELb1ELb0ELb1EEEEEEEEEvNT_6ParamsE,"a",@progbits
	.sectionflags	@""
	.align	4
.nv.constant0._ZN7cutlass13device_kernelIN5flash11enable_sm90INS1_16FlashAttnFwdSm90INS1_25CollectiveMainloopFwdSm90ILi2EN4cute5tupleIJNS5_1CILi1EEES8_S8_EEENS6_IJNS7_ILi128EEENS7_ILi96EEENS7_ILi192EEEEEELi128ENS_6half_tEfNS_4arch4Sm90ELb0ELb1ELb0ELb1ELb0ELb0ELb0ELb1ELb1ELb0ELb0ELb0EEENS1_21CollectiveEpilogueFwdINS6_IJSA_SA_SB_EEES9_SE_SG_Li256ELb1ELb0ELb0ELb0EEENS1_36VarlenDynamicPersistentTileSchedulerILi128ELi96ELi256ELi32ELb0ELb0ELb1ELb1ELb0ELb1EEEEEEEEEvNT_6ParamsE:
	.zero		3200


//--------------------- .nv.constant0._ZN7cutlass13device_kernelIN5flash11enable_sm90INS1_16FlashAttnFwdSm90INS1_25CollectiveMainloopFwdSm90ILi2EN4cute5tupleIJNS5_1CILi1EEES8_S8_EEENS6_IJNS7_ILi128EEENS7_ILi96EEENS7_ILi192EEEEEELi128ENS_6half_tEfNS_4arch4Sm90ELb0ELb1ELb0ELb1ELb0ELb1ELb0ELb1ELb1ELb0ELb0ELb0EEENS1_21CollectiveEpilogueFwdINS6_IJSA_SA_SB_EEES9_SE_SG_Li256ELb1ELb0ELb0ELb0EEENS1_36VarlenDynamicPersistentTileSchedulerILi128ELi96ELi256ELi32ELb0ELb0ELb1ELb1ELb0ELb1EEEEEEEEEvNT_6ParamsE --------------------------
	.section	.nv.constant0._ZN7cutlass13device_kernelIN5flash11enable_sm90INS1_16FlashAttnFwdSm90INS1_25CollectiveMainloopFwdSm90ILi2EN4cute5tupleIJNS5_1CILi1EEES8_S8_EEENS6_IJNS7_ILi128EEENS7_ILi96EEENS7_ILi192EEEEEELi128ENS_6half_tEfNS_4arch4Sm90ELb0ELb1ELb0ELb1ELb0ELb1ELb0ELb1ELb1ELb0ELb0ELb0EEENS1_21CollectiveEpilogueFwdINS6_IJSA_SA_SB_EEES9_SE_SG_Li256ELb1ELb0ELb0ELb0EEENS1_36VarlenDynamicPersistentTileSchedulerILi128ELi96ELi256ELi32ELb0ELb0ELb1ELb1ELb0ELb1EEEEEEEEEvNT_6ParamsE,"a",@progbits
	.sectionflags	@""
	.align	4
.nv.constant0._ZN7cutlass13device_kernelIN5flash11enable_sm90INS1_16FlashAttnFwdSm90INS1_25CollectiveMainloopFwdSm90ILi2EN4cute5tupleIJNS5_1CILi1EEES8_S8_EEENS6_IJNS7_ILi128EEENS7_ILi96EEENS7_ILi192EEEEEELi128ENS_6half_tEfNS_4arch4Sm90ELb0ELb1ELb0ELb1ELb0ELb1ELb0ELb1ELb1ELb0ELb0ELb0EEENS1_21CollectiveEpilogueFwdINS6_IJSA_SA_SB_EEES9_SE_SG_Li256ELb1ELb0ELb0ELb0EEENS1_36VarlenDynamicPersistentTileSchedulerILi128ELi96ELi256ELi32ELb0ELb0ELb1ELb1ELb0ELb1EEEEEEEEEvNT_6ParamsE:
	.zero		3200


//--------------------- .nv.constant0._ZN7cutlass13device_kernelIN5flash11enable_sm90INS1_16FlashAttnFwdSm90INS1_25CollectiveMainloopFwdSm90ILi2EN4cute5tupleIJNS5_1CILi1EEES8_S8_EEENS6_IJNS7_ILi128EEESA_NS7_ILi192EEEEEELi128ENS_6half_tEfNS_4arch4Sm90ELb1ELb0ELb0ELb0ELb0ELb0ELb0ELb1ELb1ELb0ELb0ELb0EEENS1_21CollectiveEpilogueFwdINS6_IJSA_SA_SA_EEES9_SD_SF_Li256ELb0ELb0ELb0ELb0EEENS1_30DynamicPersistentTileSchedulerILi256ELi32ELb0ELb0ELb1EEEEEEEEEvNT_6ParamsE --------------------------
	.section	.nv.constant0._ZN7cutlass13device_kernelIN5flash11enable_sm90INS1_16FlashAttnFwdSm90INS1_25CollectiveMainloopFwdSm90ILi2EN4cute5tupleIJNS5_1CILi1EEES8_S8_EEENS6_IJNS7_ILi128EEESA_NS7_ILi192EEEEEELi128ENS_6half_tEfNS_4arch4Sm90ELb1ELb0ELb0ELb0ELb0ELb0ELb0ELb1ELb1ELb0ELb0ELb0EEENS1_21CollectiveEpilogueFwdINS6_IJSA_SA_SA_EEES9_SD_SF_Li256ELb0ELb0ELb0ELb0EEENS1_30DynamicPersistentTileSchedulerILi256ELi32ELb0ELb0ELb1EEEEEEEEEvNT_6ParamsE,"a",@progbits
	.sectionflags	@""
	.align	4
.nv.constant0._ZN7cutlass13device_kernelIN5flash11enable_sm90INS1_16FlashAttnFwdSm90INS1_25CollectiveMainloopFwdSm90ILi2EN4cute5tupleIJNS5_1CILi1EEES8_S8_EEENS6_IJNS7_ILi128EEESA_NS7_ILi192EEEEEELi128ENS_6half_tEfNS_4arch4Sm90ELb1ELb0ELb0ELb0ELb0ELb0ELb0ELb1ELb1ELb0ELb0ELb0EEENS1_21CollectiveEpilogueFwdINS6_IJSA_SA_SA_EEES9_SD_SF_Li256ELb0ELb0ELb0ELb0EEENS1_30DynamicPersistentTileSchedulerILi256ELi32ELb0ELb0ELb1EEEEEEEEEvNT_6ParamsE:
	.zero		3584


//--------------------- .nv.constant0._ZN7cutlass13device_kernelIN5flash11enable_sm90INS1_16FlashAttnFwdSm90INS1_25CollectiveMainloopFwdSm90ILi2EN4cute5tupleIJNS5_1CILi1EEES8_S8_EEENS6_IJNS7_ILi128EEESA_NS7_ILi192EEEEEELi128ENS_6half_tEfNS_4arch4Sm90ELb1ELb0ELb0ELb1ELb0ELb0ELb0ELb1ELb1ELb0ELb0ELb0EEENS1_21CollectiveEpilogueFwdINS6_IJSA_SA_SA_EEES9_SD_SF_Li256ELb1ELb0ELb0ELb0EEENS1_36VarlenDynamicPersistentTileSchedulerILi128ELi128ELi256ELi32ELb0ELb0ELb1ELb1ELb1ELb1EEEEEEEEEvNT_6ParamsE --------------------------
	.section	.nv.constant0._ZN7cutlass13device_kernelIN5flash11enable_sm90INS1_16FlashAttnFwdSm90INS1_25CollectiveMainloopFwdSm90ILi2EN4cute5tupleIJNS5_1CILi1EEES8_S8_EEENS6_IJNS7_ILi128EEESA_NS7_ILi192EEEEEELi128ENS_6half_tEfNS_4arch4Sm90ELb1ELb0ELb0ELb1ELb0ELb0ELb0ELb1ELb1ELb0ELb0ELb0EEENS1_21CollectiveEpilogueFwdINS6_IJSA_SA_SA_EEES9_SD_SF_Li256ELb1ELb0ELb0ELb0EEENS1_36VarlenDynamicPersistentTileSchedulerILi128ELi128ELi256ELi32ELb0ELb0ELb1ELb1ELb1ELb1EEEEEEEEEvNT_6ParamsE,"a",@progbits
	.sectionflags	@""
	.align	4
.nv.constant0._ZN7cutlass13device_kernelIN5flash11enable_sm90INS1_16FlashAttnFwdSm90INS1_25CollectiveMainloopFwdSm90ILi2EN4cute5tupleIJNS5_1CILi1EEES8_S8_EEENS6_IJNS7_ILi128EEESA_NS7_ILi192EEEEEELi128ENS_6half_tEfNS_4arch4Sm90ELb1ELb0ELb0ELb1ELb0ELb0ELb0ELb1ELb1ELb0ELb0ELb0EEENS1_21CollectiveEpilogueFwdINS6_IJSA_SA_SA_EEES9_SD_SF_Li256ELb1ELb0ELb0ELb0EEENS1_36VarlenDynamicPersistentTileSchedulerILi128ELi128ELi256ELi32ELb0ELb0ELb1ELb1ELb1ELb1EEEEEEEEEvNT_6ParamsE:
	.zero		3200


//--------------------- .nv.constant0._ZN7cutlass13device_kernelIN5flash11enable_sm90INS1_16FlashAttnFwdSm90INS1_25CollectiveMainloopFwdSm90ILi2EN4cute5tupleIJNS5_1CILi1EEES8_S8_EEENS6_IJNS7_ILi128EEESA_NS7_ILi192EEEEEELi128ENS_6half_tEfNS_4arch4Sm90ELb1ELb0ELb0ELb1ELb0ELb1ELb0ELb1ELb1ELb0ELb0ELb0EEENS1_21CollectiveEpilogueFwdINS6_IJSA_SA_SA_EEES9_SD_SF_Li256ELb1ELb0ELb0ELb0EEENS1_36VarlenDynamicPersistentTileSchedulerILi128ELi128ELi256ELi32ELb0ELb0ELb1ELb1ELb1ELb1EEEEEEEEEvNT_6ParamsE --------------------------
	.section	.nv.constant0._ZN7cutlass13device_kernelIN5flash11enable_sm90INS1_16FlashAttnFwdSm90INS1_25CollectiveMainloopFwdSm90ILi2EN4cute5tupleIJNS5_1CILi1EEES8_S8_EEENS6_IJNS7_ILi128EEESA_NS7_ILi192EEEEEELi128ENS_6half_tEfNS_4arch4Sm90ELb1ELb0ELb0ELb1ELb0ELb1ELb0ELb1ELb1ELb0ELb0ELb0EEENS1_21CollectiveEpilogueFwdINS6_IJSA_SA_SA_EEES9_SD_SF_Li256ELb1ELb0ELb0ELb0EEENS1_36VarlenDynamicPersistentTileSchedulerILi128ELi128ELi256ELi32ELb0ELb0ELb1ELb1ELb1ELb1EEEEEEEEEvNT_6ParamsE,"a",@progbits
	.sectionflags	@""
	.align	4
.nv.constant0._ZN7cutlass13device_kernelIN5flash11enable_sm90INS1_16FlashAttnFwdSm90INS1_25CollectiveMainloopFwdSm90ILi2EN4cute5tupleIJNS5_1CILi1EEES8_S8_EEENS6_IJNS7_ILi128EEESA_NS7_ILi192EEEEEELi128ENS_6half_tEfNS_4arch4Sm90ELb1ELb0ELb0ELb1ELb0ELb1ELb0ELb1ELb1ELb0ELb0ELb0EEENS1_21CollectiveEpilogueFwdINS6_IJSA_SA_SA_EEES9_SD_SF_Li256ELb1ELb0ELb0ELb0EEENS1_36VarlenDynamicPersistentTileSchedulerILi128ELi128ELi256ELi32ELb0ELb0ELb1ELb1ELb1ELb1EEEEEEEEEvNT_6ParamsE:
	.zero		3200


//--------------------- .nv.constant0._ZN7cutlass13device_kernelIN5flash11enable_sm90INS1_16FlashAttnFwdSm90INS1_25CollectiveMainloopFwdSm90ILi2EN4cute5tupleIJNS5_1CILi1EEES8_S8_EEENS6_IJNS7_ILi64EEESA_SA_EEELi512ENS_6half_tEfNS_4arch4Sm90ELb0ELb0ELb0ELb0ELb0ELb0ELb0ELb0ELb0ELb0ELb0ELb0EEENS1_21CollectiveEpilogueFwdINS6_IJSA_NS7_ILi512EEESA_EEES9_SC_SE_Li256ELb0ELb0ELb0ELb0EEENS1_29StaticPersistentTileSchedulerILb0EEEEEEEEEvNT_6ParamsE --------------------------
	.section	.nv.constant0._ZN7cutlass13device_kernelIN5flash11enable_sm90INS1_16FlashAttnFwdSm90INS1_25CollectiveMainloopFwdSm90ILi2EN4cute5tupleIJNS5_1CILi1EEES8_S8_EEENS6_IJNS7_ILi64EEESA_SA_EEELi512ENS_6half_tEfNS_4arch4Sm90ELb0ELb0ELb0ELb0ELb0ELb0ELb0ELb0ELb0ELb0ELb0ELb0EEENS1_21CollectiveEpilogueFwdINS6_IJSA_NS7_ILi512EEESA_EEES9_SC_SE_Li256ELb0ELb0ELb0ELb0EEENS1_29StaticPersistentTileSchedulerILb0EEEEEEEEEvNT_6ParamsE,"a",@progbits
	.sectionflags	@""
	.align	4
.nv.constant0._ZN7cutlass13device_kernelIN5flash11enable_sm90INS1_16FlashAttnFwdSm90INS1_25CollectiveMainloopFwdSm90ILi2EN4cute5tupleIJNS5_1CILi1EEES8_S8_EEENS6_IJNS7_ILi64EEESA_SA_EEELi512ENS_6half_tEfNS_4arch4Sm90ELb0ELb0ELb0ELb0ELb0ELb0ELb0ELb0ELb0ELb0ELb0ELb0EEENS1_21CollectiveEpilogueFwdINS6_IJSA_NS7_ILi512EEESA_EEES9_SC_SE_Li256ELb0ELb0ELb0ELb0EEENS1_29StaticPersistentTileSchedulerILb0EEEEEEEEEvNT_6ParamsE:
	.zero		3584


//--------------------- .nv.constant0._ZN7cutlass13device_kernelIN5flash11enable_sm90INS1_16FlashAttnFwdSm90INS1_25CollectiveMainloopFwdSm90ILi2EN4cute5tupleIJNS5_1CILi1EEES8_S8_EEENS6_IJNS7_ILi64EEESA_SA_EEELi512ENS_6half_tEfNS_4arch4Sm90ELb0ELb0ELb0ELb0ELb0ELb0ELb1ELb0ELb0ELb0ELb0ELb0EEENS1_21CollectiveEpilogueFwdINS6_IJSA_NS7_ILi512EEESA_EEES9_SC_SE_Li256ELb0ELb0ELb0ELb0EEENS1_29StaticPersistentTileSchedulerILb0EEEEEEEEEvNT_6ParamsE --------------------------
	.section	.nv.constant0._ZN7cutlass13device_kernelIN5flash11enable_sm90INS1_16FlashAttnFwdSm90INS1_25CollectiveMainloopFwdSm90ILi2EN4cute5tupleIJNS5_1CILi1EEES8_S8_EEENS6_IJNS7_ILi64EEESA_SA_EEELi512ENS_6half_tEfNS_4arch4Sm90ELb0ELb0ELb0ELb0ELb0ELb0ELb1ELb0ELb0ELb0ELb0ELb0EEENS1_21CollectiveEpilogueFwdINS6_IJSA_NS7_ILi512EEESA_EEES9_SC_SE_Li256ELb0ELb0ELb0ELb0EEENS1_29StaticPersistentTileSchedulerILb0EEEEEEEEEvNT_6ParamsE,"a",@progbits
	.sectionflags	@""
	.align	4
.nv.constant0._ZN7cutlass13device_kernelIN5flash11enable_sm90INS1_16FlashAttnFwdSm90INS1_25CollectiveMainloopFwdSm90ILi2EN4cute5tupleIJNS5_1CILi1EEES8_S8_EEENS6_IJNS7_ILi64EEESA_SA_EEELi512ENS_6half_tEfNS_4arch4Sm90ELb0ELb0ELb0ELb0ELb0ELb0ELb1ELb0ELb0ELb0ELb0ELb0EEENS1_21CollectiveEpilogueFwdINS6_IJSA_NS7_ILi512EEESA_EEES9_SC_SE_Li256ELb0ELb0ELb0ELb0EEENS1_29StaticPersistentTileSchedulerILb0EEEEEEEEEvNT_6ParamsE:
	.zero		3840


//--------------------- .nv.constant0._ZN7cutlass13device_kernelIN5flash11enable_sm90INS1_16FlashAttnFwdSm90INS1_25CollectiveMainloopFwdSm90ILi2EN4cute5tupleIJNS5_1CILi1EEES8_S8_EEENS6_IJNS7_ILi64EEESA_SA_EEELi512ENS_6half_tEfNS_4arch4Sm90ELb0ELb0ELb0ELb1ELb0ELb0ELb0ELb0ELb0ELb0ELb0ELb0EEENS1_21CollectiveEpilogueFwdINS6_IJSA_NS7_ILi512EEESA_EEES9_SC_SE_Li256ELb1ELb0ELb0ELb0EEENS1_36VarlenDynamicPersistentTileSchedulerILi64ELi64ELi256ELi32ELb0ELb0ELb1ELb0ELb1ELb1EEEEEEEEEvNT_6ParamsE --------------------------
	.section	.nv.constant0._ZN7cutlass13device_kernelIN5flash11enable_sm90INS1_16FlashAttnFwdSm90INS1_25CollectiveMainloopFwdSm90ILi2EN4cute5tupleIJNS5_1CILi1EEES8_S8_EEENS6_IJNS7_ILi64EEESA_SA_EEELi512ENS_6half_tEfNS_4arch4Sm90ELb0ELb0ELb0ELb1ELb0ELb0ELb0ELb0ELb0ELb0ELb0ELb0EEENS1_21CollectiveEpilogueFwdINS6_IJSA_NS7_ILi512EEESA_EEES9_SC_SE_Li256ELb1ELb0ELb0ELb0EEENS1_36VarlenDynamicPersistentTileSchedulerILi64ELi64ELi256ELi32ELb0ELb0ELb1ELb0ELb1ELb1EEEEEEEEEvNT_6ParamsE,"a",@progbits
	.sectionflags	@""
	.align	4
.nv.constant0._ZN7cutlass13device_kernelIN5flash11enable_sm90INS1_16FlashAttnFwdSm90INS1_25CollectiveMainloopFwdSm90ILi2EN4cute5tupleIJNS5_1CILi1EEES8_S8_EEENS6_IJNS7_ILi64EEESA_SA_EEELi512ENS_6half_tEfNS_4arch4Sm90ELb0ELb0ELb0ELb1ELb0ELb0ELb0ELb0ELb0ELb0ELb0ELb0EEENS1_21CollectiveEpilogueFwdINS6_IJSA_NS7_ILi512EEESA_EEES9_SC_SE_Li256ELb1ELb0ELb0ELb0EEENS1_36VarlenDynamicPersistentTileSchedulerILi64ELi64ELi256ELi32ELb0ELb0ELb1ELb0ELb1ELb1EEEEEEEEEvNT_6ParamsE:
	.zero		3200


//--------------------- .nv.constant0._ZN7cutlass13device_kernelIN5flash11enable_sm90INS1_16FlashAttnFwdSm90INS1_25CollectiveMainloopFwdSm90ILi2EN4cute5tupleIJNS5_1CILi1EEES8_S8_EEENS6_IJNS7_ILi64EEESA_SA_EEELi512ENS_6half_tEfNS_4arch4Sm90ELb0ELb0ELb0ELb1ELb0ELb1ELb0ELb0ELb0ELb0ELb0ELb0EEENS1_21CollectiveEpilogueFwdINS6_IJSA_NS7_ILi512EEESA_EEES9_SC_SE_Li256ELb1ELb0ELb0ELb0EEENS1_36VarlenDynamicPersistentTileSchedulerILi64ELi64ELi256ELi32ELb0ELb0ELb1ELb0ELb1ELb1EEEEEEEEEvNT_6ParamsE --------------------------
	.section	.nv.constant0._ZN7cutlass13device_kernelIN5flash11enable_sm90INS1_16FlashAttnFwdSm90INS1_25CollectiveMainloopFwdSm90ILi2EN4cute5tupleIJNS5_1CILi1EEES8_S8_EEENS6_IJNS7_ILi64EEESA_SA_EEELi512ENS_6half_tEfNS_4arch4Sm90ELb0ELb0ELb0ELb1ELb0ELb1ELb0ELb0ELb0ELb0ELb0ELb0EEENS1_21CollectiveEpilogueFwdINS6_IJSA_NS7_ILi512EEESA_EEES9_SC_SE_Li256ELb1ELb0ELb0ELb0EEENS1_36VarlenDynamicPersistentTileSchedulerILi64ELi64ELi256ELi32ELb0ELb0ELb1ELb0ELb1ELb1EEEEEEEEEvNT_6ParamsE,"a",@progbits
	.sectionflags	@""
	.align	4
.nv.constant0._ZN7cutlass13device_kernelIN5flash11enable_sm90INS1_16FlashAttnFwdSm90INS1_25CollectiveMainloopFwdSm90ILi2EN4cute5tupleIJNS5_1CILi1EEES8_S8_EEENS6_IJNS7_ILi64EEESA_SA_EEELi512ENS_6half_tEfNS_4arch4Sm90ELb0ELb0ELb0ELb1ELb0ELb1ELb0ELb0ELb0ELb0ELb0ELb0EEENS1_21CollectiveEpilogueFwdINS6_IJSA_NS7_ILi512EEESA_EEES9_SC_SE_Li256ELb1ELb0ELb0ELb0EEENS1_36VarlenDynamicPersistentTileSchedulerILi64ELi64ELi256ELi32ELb0ELb0ELb1ELb0ELb1ELb1EEEEEEEEEvNT_6ParamsE:
	.zero		3200


//--------------------- .nv.constant0._ZN7cutlass13device_kernelIN5flash11enable_sm90INS1_16FlashAttnFwdSm90INS1_25CollectiveMainloopFwdSm90ILi2EN4cute5tupleIJNS5_1CILi1EEES8_S8_EEENS6_IJNS7_ILi64EEESA_SA_EEELi512ENS_6half_tEfNS_4arch4Sm90ELb0ELb0ELb0ELb1ELb0ELb0ELb1ELb0ELb0ELb0ELb0ELb0EEENS1_21CollectiveEpilogueFwdINS6_IJSA_NS7_ILi512EEESA_EEES9_SC_SE_Li256ELb1ELb0ELb0ELb0EEENS1_36VarlenDynamicPersistentTileSchedulerILi64ELi64ELi256ELi32ELb0ELb0ELb1ELb0ELb1ELb1EEEEEEEEEvNT_6ParamsE --------------------------
	.section	.nv.constant0._ZN7cutlass13device_kernelIN5flash11enable_sm90INS1_16FlashAttnFwdSm90INS1_25CollectiveMainloopFwdSm90ILi2EN4cute5tupleIJNS5_1CILi1EEES8_S8_EEENS6_IJNS7_ILi64EEESA_SA_EEELi512ENS_6half_tEfNS_4arch4Sm90ELb0ELb0ELb0ELb1ELb0ELb0ELb1ELb0ELb0ELb0ELb0ELb0EEENS1_21CollectiveEpilogueFwdINS6_IJSA_NS7_ILi512EEESA_EEES9_SC_SE_Li256ELb1ELb0ELb0ELb0EEENS1_36VarlenDynamicPersistentTileSchedulerILi64ELi64ELi256ELi32ELb0ELb0ELb1ELb0ELb1ELb1EEEEEEEEEvNT_6ParamsE,"a",@progbits
	.sectionflags	@""
	.align	4
.nv.constant0._ZN7cutlass13device_kernelIN5flash11enable_sm90INS1_16FlashAttnFwdSm90INS1_25CollectiveMainloopFwdSm90ILi2EN4cute5tupleIJNS5_1CILi1EEES8_S8_EEENS6_IJNS7_ILi64EEESA_SA_EEELi512ENS_6half_tEfNS_4arch4Sm90ELb0ELb0ELb0ELb1ELb0ELb0ELb1ELb0ELb0ELb0ELb0ELb0EEENS1_21CollectiveEpilogueFwdINS6_IJSA_NS7_ILi512EEESA_EEES9_SC_SE_Li256ELb1ELb0ELb0ELb0EEENS1_36VarlenDynamicPersistentTileSchedulerILi64ELi64ELi256ELi32ELb0ELb0ELb1ELb0ELb1ELb1EEEEEEEEEvNT_6ParamsE:
	.zero		3456


//--------------------- .nv.constant0._ZN7cutlass13device_kernelIN5flash11enable_sm90INS1_16FlashAttnFwdSm90INS1_25CollectiveMainloopFwdSm90ILi2EN4cute5tupleIJNS5_1CILi1EEES8_S8_EEENS6_IJNS7_ILi64EEESA_SA_EEELi512ENS_6half_tEfNS_4arch4Sm90ELb0ELb0ELb0ELb1ELb0ELb1ELb1ELb0ELb0ELb0ELb0ELb0EEENS1_21CollectiveEpilogueFwdINS6_IJSA_NS7_ILi512EEESA_EEES9_SC_SE_Li256ELb1ELb0ELb0ELb0EEENS1_36VarlenDynamicPersistentTileSchedulerILi64ELi64ELi256ELi32ELb0ELb0ELb1ELb0ELb1ELb1EEEEEEEEEvNT_6ParamsE --------------------------
	.section	.nv.constant0._ZN7cutlass13device_kernelIN5flash11enable_sm90INS1_16FlashAttnFwdSm90INS1_25CollectiveMainloopFwdSm90ILi2EN4cute5tupleIJNS5_1CILi1EEES8_S8_EEENS6_IJNS7_ILi64EEESA_SA_EEELi512ENS_6half_tEfNS_4arch4Sm90ELb0ELb0ELb0ELb1ELb0ELb1ELb1ELb0ELb0ELb0ELb0ELb0EEENS1_21CollectiveEpilogueFwdINS6_IJSA_NS7_ILi512EEESA_EEES9_SC_SE_Li256ELb1ELb0ELb0ELb0EEENS1_36VarlenDynamicPersistentTileSchedulerILi64ELi64ELi256ELi32ELb0ELb0ELb1ELb0ELb1ELb1EEEEEEEEEvNT_6ParamsE,"a",@progbits
	.sectionflags	@""
	.align	4
.nv.constant0._ZN7cutlass13device_kernelIN5flash11enable_sm90INS1_16FlashAttnFwdSm90INS1_25CollectiveMainloopFwdSm90ILi2EN4cute5tupleIJNS5_1CILi1EEES8_S8_EEENS6_IJNS7_ILi64EEESA_SA_EEELi512ENS_6half_tEfNS_4arch4Sm90ELb0ELb0ELb0ELb1ELb0ELb1ELb1ELb0ELb0ELb0ELb0ELb0EEENS1_21CollectiveEpilogueFwdINS6_IJSA_NS7_ILi512EEESA_EEES9_SC_SE_Li256ELb1ELb0ELb0ELb0EEENS1_36VarlenDynamicPersistentTileSchedulerILi64ELi64ELi256ELi32ELb0ELb0ELb1ELb0ELb1ELb1EEEEEEEEEvNT_6ParamsE:
	.zero		3456


//--------------------- .nv.constant0._ZN7cutlass13device_kernelIN5flash11enable_sm90INS1_16FlashAttnFwdSm90INS1_25CollectiveMainloopFwdSm90ILi2EN4cute5tupleIJNS5_1CILi1EEES8_S8_EEENS6_IJNS7_ILi64EEESA_SA_EEELi512ENS_6half_tEfNS_4arch4Sm90ELb0ELb1ELb0ELb0ELb0ELb0ELb0ELb0ELb0ELb0ELb0ELb0EEENS1_21CollectiveEpilogueFwdINS6_IJSA_NS7_ILi512EEESA_EEES9_SC_SE_Li256ELb0ELb0ELb0ELb0EEENS1_30DynamicPersistentTileSchedulerILi256ELi32ELb0ELb0ELb1EEEEEEEEEvNT_6ParamsE --------------------------
	.section	.nv.constant0._ZN7cutlass13device_kernelIN5flash11enable_sm90INS1_16FlashAttnFwdSm90INS1_25CollectiveMainloopFwdSm90ILi2EN4cute5tupleIJNS5_1CILi1EEES8_S8_EEENS6_IJNS7_ILi64EEESA_SA_EEELi512ENS_6half_tEfNS_4arch4Sm90ELb0ELb1ELb0ELb0ELb0ELb0ELb0ELb0ELb0ELb0ELb0ELb0EEENS1_21CollectiveEpilogueFwdINS6_IJSA_NS7_ILi512EEESA_EEES9_SC_SE_Li256ELb0ELb0ELb0ELb0EEENS1_30DynamicPersistentTileSchedulerILi256ELi32ELb0ELb0ELb1EEEEEEEEEvNT_6ParamsE,"a",@progbits
	.sectionflags	@""
	.align	4
.nv.constant0._ZN7cutlass13device_kernelIN5flash11enable_sm90INS1_16FlashAttnFwdSm90INS1_25CollectiveMainloopFwdSm90ILi2EN4cute5tupleIJNS5_1CILi1EEES8_S8_EEENS6_IJNS7_ILi64EEESA_SA_EEELi512ENS_6half_tEfNS_4arch4Sm90ELb0ELb1ELb0ELb0ELb0ELb0ELb0ELb0ELb0ELb0ELb0ELb0EEENS1_21CollectiveEpilogueFwdINS6_IJSA_NS7_ILi512EEESA_EEES9_SC_SE_Li256ELb0ELb0ELb0ELb0EEENS1_30DynamicPersistentTileSchedulerILi256ELi32ELb0ELb0ELb1EEEEEEEEEvNT_6ParamsE:
	.zero		3584


//--------------------- .nv.constant0._ZN7cutlass13device_kernelIN5flash11enable_sm90INS1_16FlashAttnFwdSm90INS1_25CollectiveMainloopFwdSm90ILi2EN4cute5tupleIJNS5_1CILi1EEES8_S8_EEENS6_IJNS7_ILi64EEESA_SA_EEELi512ENS_6half_tEfNS_4arch4Sm90ELb0ELb1ELb0ELb0ELb0ELb0ELb1ELb0ELb0ELb0ELb0ELb0EEENS1_21CollectiveEpilogueFwdINS6_IJSA_NS7_ILi512EEESA_EEES9_SC_SE_Li256ELb0ELb0ELb0ELb0EEENS1_30DynamicPersistentTileSchedulerILi256ELi32ELb0ELb0ELb1EEEEEEEEEvNT_6ParamsE --------------------------
	.section	.nv.constant0._ZN7cutlass13device_kernelIN5flash11enable_sm90INS1_16FlashAttnFwdSm90INS1_25CollectiveMainloopFwdSm90ILi2EN4cute5tupleIJNS5_1CILi1EEES8_S8_EEENS6_IJNS7_ILi64EEESA_SA_EEELi512ENS_6half_tEfNS_4arch4Sm90ELb0ELb1ELb0ELb0ELb0ELb0ELb1ELb0ELb0ELb0ELb0ELb0EEENS1_21CollectiveEpilogueFwdINS6_IJSA_NS7_ILi512EEESA_EEES9_SC_SE_Li256ELb0ELb0ELb0ELb0EEENS1_30DynamicPersistentTileSchedulerILi256ELi32ELb0ELb0ELb1EEEEEEEEEvNT_6ParamsE,"a",@progbits
	.sectionflags	@""
	.align	4
.nv.constant0._ZN7cutlass13device_kernelIN5flash11enable_sm90INS1_16FlashAttnFwdSm90INS1_25CollectiveMainloopFwdSm90ILi2EN4cute5tupleIJNS5_1CILi1EEES8_S8_EEENS6_IJNS7_ILi64EEESA_SA_EEELi512ENS_6half_tEfNS_4arch4Sm90ELb0ELb1ELb0ELb0ELb0ELb0ELb1ELb0ELb0ELb0ELb0ELb0EEENS1_21CollectiveEpilogueFwdINS6_IJSA_NS7_ILi512EEESA_EEES9_SC_SE_Li256ELb0ELb0ELb0ELb0EEENS1_30DynamicPersistentTileSchedulerILi256ELi32ELb0ELb0ELb1EEEEEEEEEvNT_6ParamsE:
	.zero		3840


//--------------------- .nv.constant0._ZN7cutlass13device_kernelIN5flash11enable_sm90INS1_16FlashAttnFwdSm90INS1_25CollectiveMainloopFwdSm90ILi2EN4cute5tupleIJNS5_1CILi1EEES8_S8_EEENS6_IJNS7_ILi64EEESA_SA_EEELi512ENS_6half_tEfNS_4arch4Sm90ELb0ELb1ELb0ELb1ELb0ELb0ELb0ELb0ELb0ELb0ELb0ELb0EEENS1_21CollectiveEpilogueFwdINS6_IJSA_NS7_ILi512EEESA_EEES9_SC_SE_Li256ELb1ELb0ELb0ELb0EEENS1_36VarlenDynamicPersistentTileSchedulerILi64ELi64ELi256ELi32ELb0ELb0ELb1ELb1ELb0ELb1EEEEEEEEEvNT_6ParamsE --------------------------
	.section	.nv.constant0._ZN7cutlass13device_kernelIN5flash11enable_sm90INS1_16FlashAttnFwdSm90INS1_25CollectiveMainloopFwdSm90ILi2EN4cute5tupleIJNS5_1CILi1EEES8_S8_EEENS6_IJNS7_ILi64EEESA_SA_EEELi512ENS_6half_tEfNS_4arch4Sm90ELb0ELb1ELb0ELb1ELb0ELb0ELb0ELb0ELb0ELb0ELb0ELb0EEENS1_21CollectiveEpilogueFwdINS6_IJSA_NS7_ILi512EEESA_EEES9_SC_SE_Li256ELb1ELb0ELb0ELb0EEENS1_36VarlenDynamicPersistentTileSchedulerILi64ELi64ELi256ELi32ELb0ELb0ELb1ELb1ELb0ELb1EEEEEEEEEvNT_6ParamsE,"a",@progbits
	.sectionflags	@""
	.align	4
.nv.constant0._ZN7cutlass13device_kernelIN5flash11enable_sm90INS1_16FlashAttnFwdSm90INS1_25CollectiveMainloopFwdSm90ILi2EN4cute5tupleIJNS5_1CILi1EEES8_S8_EEENS6_IJNS7_ILi64EEESA_SA_EEELi512ENS_6half_tEfNS_4arch4Sm90ELb0ELb1ELb0ELb1ELb0ELb0ELb0ELb0ELb0ELb0ELb0ELb0EEENS1_21CollectiveEpilogueFwdINS6_IJSA_NS7_ILi512EEESA_EEES9_SC_SE_Li256ELb1ELb0ELb0ELb0EEENS1_36VarlenDynamicPersistentTileSchedulerILi64ELi64ELi256ELi32ELb0ELb0ELb1ELb1ELb0ELb1EEEEEEEEEvNT_6ParamsE:
	.zero		3200


//--------------------- .nv.constant0._ZN7cutlass13device_kernelIN5flash11enable_sm90INS1_16FlashAttnFwdSm90INS1_25CollectiveMainloopFwdSm90ILi2EN4cute5tupleIJNS5_1CILi1EEES8_S8_EEENS6_IJNS7_ILi64EEESA_SA_EEELi512ENS_6half_tEfNS_4arch4Sm90ELb0ELb1ELb0ELb1ELb0ELb1ELb0ELb0ELb0ELb0ELb0ELb0EEENS1_21CollectiveEpilogueFwdINS6_IJSA_NS7_ILi512EEESA_EEES9_SC_SE_Li256ELb1ELb0ELb0ELb0EEENS1_36VarlenDynamicPersistentTileSchedulerILi64ELi64ELi256ELi32ELb0ELb0ELb1ELb1ELb0ELb1EEEEEEEEEvNT_6ParamsE --------------------------
	.section	.nv.constant0._ZN7cutlass13device_kernelIN5flash11enable_sm90INS1_16FlashAttnFwdSm90INS1_25CollectiveMainloopFwdSm90ILi2EN4cute5tupleIJNS5_1CILi1EEES8_S8_EEENS6_IJNS7_ILi64EEESA_SA_EEELi512ENS_6half_tEfNS_4arch4Sm90ELb0ELb1ELb0ELb1ELb0ELb1ELb0ELb0ELb0ELb0ELb0ELb0EEENS1_21CollectiveEpilogueFwdINS6_IJSA_NS7_ILi512EEESA_EEES9_SC_SE_Li256ELb1ELb0ELb0ELb0EEENS1_36VarlenDynamicPersistentTileSchedulerILi64ELi64ELi256ELi32ELb0ELb0ELb1ELb1ELb0ELb1EEEEEEEEEvNT_6ParamsE,"a",@progbits
	.sectionflags	@""
	.align	4
.nv.constant0._ZN7cutlass13device_kernelIN5flash11enable_sm90INS1_16FlashAttnFwdSm90INS1_25CollectiveMainloopFwdSm90ILi2EN4cute5tupleIJNS5_1CILi1EEES8_S8_EEENS6_IJNS7_ILi64EEESA_SA_EEELi512ENS_6half_tEfNS_4arch4Sm90ELb0ELb1ELb0ELb1ELb0ELb1ELb0ELb0ELb0ELb0ELb0ELb0EEENS1_21CollectiveEpilogueFwdINS6_IJSA_NS7_ILi512EEESA_EEES9_SC_SE_Li256ELb1ELb0ELb0ELb0EEENS1_36VarlenDynamicPersistentTileSchedulerILi64ELi64ELi256ELi32ELb0ELb0ELb1ELb1ELb0ELb1EEEEEEEEEvNT_6ParamsE:
	.zero		3200


//--------------------- .nv.constant0._ZN7cutlass13device_kernelIN5flash11enable_sm90INS1_16FlashAttnFwdSm90INS1_25CollectiveMainloopFwdSm90ILi2EN4cute5tupleIJNS5_1CILi1EEES8_S8_EEENS6_IJNS7_ILi64EEESA_SA_EEELi512ENS_6half_tEfNS_4arch4Sm90ELb0ELb1ELb0ELb1ELb0ELb0ELb1ELb0ELb0ELb0ELb0ELb0EEENS1_21CollectiveEpilogueFwdINS6_IJSA_NS7_ILi512EEESA_EEES9_SC_SE_Li256ELb1ELb0ELb0ELb0EEENS1_36VarlenDynamicPersistentTileSchedulerILi64ELi64ELi256ELi32ELb0ELb0ELb1ELb1ELb0ELb1EEEEEEEEEvNT_6ParamsE --------------------------
	.section	.nv.constant0._ZN7cutlass13device_kernelIN5flash11enable_sm90INS1_16FlashAttnFwdSm90INS1_25CollectiveMainloopFwdSm90ILi2EN4cute5tupleIJNS5_1CILi1EEES8_S8_EEENS6_IJNS7_ILi64EEESA_SA_EEELi512ENS_6half_tEfNS_4arch4Sm90ELb0ELb1ELb0ELb1ELb0ELb0ELb1ELb0ELb0ELb0ELb0ELb0EEENS1_21CollectiveEpilogueFwdINS6_IJSA_NS7_ILi512EEESA_EEES9_SC_SE_Li256ELb1ELb0ELb0ELb0EEENS1_36VarlenDynamicPersistentTileSchedulerILi64ELi64ELi256ELi32ELb0ELb0ELb1ELb1ELb0ELb1EEEEEEEEEvNT_6ParamsE,"a",@progbits
	.sectionflags	@""
	.align	4
.nv.constant0._ZN7cutlass13device_kernelIN5flash11enable_sm90INS1_16FlashAttnFwdSm90INS1_25CollectiveMainloopFwdSm90ILi2EN4cute5tupleIJNS5_1CILi1EEES8_S8_EEENS6_IJNS7_ILi64EEESA_SA_EEELi512ENS_6half_tEfNS_4arch4Sm90ELb0ELb1ELb0ELb1ELb0ELb0ELb1ELb0ELb0ELb0ELb0ELb0EEENS1_21CollectiveEpilogueFwdINS6_IJSA_NS7_ILi512EEESA_EEES9_SC_SE_Li256ELb1ELb0ELb0ELb0EEENS1_36VarlenDynamicPersistentTileSchedulerILi64ELi64ELi256ELi32ELb0ELb0ELb1ELb1ELb0ELb1EEEEEEEEEvNT_6ParamsE:
	.zero		3456


//--------------------- .nv.constant0._ZN7cutlass13device_kernelIN5flash11enable_sm90INS1_16FlashAttnFwdSm90INS1_25CollectiveMainloopFwdSm90ILi2EN4cute5tupleIJNS5_1CILi1EEES8_S8_EEENS6_IJNS7_ILi64EEESA_SA_EEELi512ENS_6half_tEfNS_4arch4Sm90ELb0ELb1ELb0ELb1ELb0ELb1ELb1ELb0ELb0ELb0ELb0ELb0EEENS1_21CollectiveEpilogueFwdINS6_IJSA_NS7_ILi512EEESA_EEES9_SC_SE_Li256ELb1ELb0ELb0ELb0EEENS1_36VarlenDynamicPersistentTileSchedulerILi64ELi64ELi256ELi32ELb0ELb0ELb1ELb1ELb0ELb1EEEEEEEEEvNT_6ParamsE --------------------------
	.section	.nv.constant0._ZN7cutlass13device_kernelIN5flash11enable_sm90INS1_16FlashAttnFwdSm90INS1_25CollectiveMainloopFwdSm90ILi2EN4cute5tupleIJNS5_1CILi1EEES8_S8_EEENS6_IJNS7_ILi64EEESA_SA_EEELi512ENS_6half_tEfNS_4arch4Sm90ELb0ELb1ELb0ELb1ELb0ELb1ELb1ELb0ELb0ELb0ELb0ELb0EEENS1_21CollectiveEpilogueFwdINS6_IJSA_NS7_ILi512EEESA_EEES9_SC_SE_Li256ELb1ELb0ELb0ELb0EEENS1_36VarlenDynamicPersistentTileSchedulerILi64ELi64ELi256ELi32ELb0ELb0ELb1ELb1ELb0ELb1EEEEEEEEEvNT_6ParamsE,"a",@progbits
	.sectionflags	@""
	.align	4
.nv.constant0._ZN7cutlass13device_kernelIN5flash11enable_sm90INS1_16FlashAttnFwdSm90INS1_25CollectiveMainloopFwdSm90ILi2EN4cute5tupleIJNS5_1CILi1EEES8_S8_EEENS6_IJNS7_ILi64EEESA_SA_EEELi512ENS_6half_tEfNS_4arch4Sm90ELb0ELb1ELb0ELb1ELb0ELb1ELb1ELb0ELb0ELb0ELb0ELb0EEENS1_21CollectiveEpilogueFwdINS6_IJSA_NS7_ILi512EEESA_EEES9_SC_SE_Li256ELb1ELb0ELb0ELb0EEENS1_36VarlenDynamicPersistentTileSchedulerILi64ELi64ELi256ELi32ELb0ELb0ELb1ELb1ELb0ELb1EEEEEEEEEvNT_6ParamsE:
	.zero		3456


//--------------------- .nv.constant0._ZN7cutlass13device_kernelIN5flash11enable_sm90INS1_16FlashAttnFwdSm90INS1_25CollectiveMainloopFwdSm90ILi2EN4cute5tupleIJNS5_1CILi1EEES8_S8_EEENS6_IJNS7_ILi64EEESA_SA_EEELi512ENS_6half_tEfNS_4arch4Sm90ELb1ELb0ELb0ELb0ELb0ELb0ELb0ELb0ELb0ELb0ELb0ELb0EEENS1_21CollectiveEpilogueFwdINS6_IJSA_NS7_ILi512EEESA_EEES9_SC_SE_Li256ELb0ELb0ELb0ELb0EEENS1_30DynamicPersistentTileSchedulerILi256ELi32ELb0ELb0ELb1EEEEEEEEEvNT_6ParamsE --------------------------
	.section	.nv.constant0._ZN7cutlass13device_kernelIN5flash11enable_sm90INS1_16FlashAttnFwdSm90INS1_25CollectiveMainloopFwdSm90ILi2EN4cute5tupleIJNS5_1CILi1EEES8_S8_EEENS6_IJNS7_ILi64EEESA_SA_EEELi512ENS_6half_tEfNS_4arch4Sm90ELb1ELb0ELb0ELb0ELb0ELb0ELb0ELb0ELb0ELb0ELb0ELb0EEENS1_21CollectiveEpilogueFwdINS6_IJSA_NS7_ILi512EEESA_EEES9_SC_SE_Li256ELb0ELb0ELb0ELb0EEENS1_30DynamicPersistentTileSchedulerILi256ELi32ELb0ELb0ELb1EEEEEEEEEvNT_6ParamsE,"a",@progbits
	.sectionflags	@""
	.align	4
.nv.constant0._ZN7cutlass13device_kernelIN5flash11enable_sm90INS1_16FlashAttnFwdSm90INS1_25CollectiveMainloopFwdSm90ILi2EN4cute5tupleIJNS5_1CILi1EEES8_S8_EEENS6_IJNS7_ILi64EEESA_SA_EEELi512ENS_6half_tEfNS_4arch4Sm90ELb1ELb0ELb0ELb0ELb0ELb0ELb0ELb0ELb0ELb0ELb0ELb0EEENS1_21CollectiveEpilogueFwdINS6_IJSA_NS7_ILi512EEESA_EEES9_SC_SE_Li256ELb0ELb0ELb0ELb0EEENS1_30DynamicPersistentTileSchedulerILi256ELi32ELb0ELb0ELb1EEEEEEEEEvNT_6ParamsE:
	.zero		3584


//--------------------- .nv.constant0._ZN7cutlass13device_kernelIN5flash11enable_sm90INS1_16FlashAttnFwdSm90INS1_25CollectiveMainloopFwdSm90ILi2EN4cute5tupleIJNS5_1CILi1EEES8_S8_EEENS6_IJNS7_ILi64EEESA_SA_EEELi512ENS_6half_tEfNS_4arch4Sm90ELb1ELb0ELb0ELb0ELb0ELb0ELb1ELb0ELb0ELb0ELb0ELb0EEENS1_21CollectiveEpilogueFwdINS6_IJSA_NS7_ILi512EEESA_EEES9_SC_SE_Li256ELb0ELb0ELb0ELb0EEENS1_30DynamicPersistentTileSchedulerILi256ELi32ELb0ELb0ELb1EEEEEEEEEvNT_6ParamsE --------------------------
	.section	.nv.constant0._ZN7cutlass13device_kernelIN5flash11enable_sm90INS1_16FlashAttnFwdSm90INS1_25CollectiveMainloopFwdSm90ILi2EN4cute5tupleIJNS5_1CILi1EEES8_S8_EEENS6_IJNS7_ILi64EEESA_SA_EEELi512ENS_6half_tEfNS_4arch4Sm90ELb1ELb0ELb0ELb0ELb0ELb0ELb1ELb0ELb0ELb0ELb0ELb0EEENS1_21CollectiveEpilogueFwdINS6_IJSA_NS7_ILi512EEESA_EEES9_SC_SE_Li256ELb0ELb0ELb0ELb0EEENS1_30DynamicPersistentTileSchedulerILi256ELi32ELb0ELb0ELb1EEEEEEEEEvNT_6ParamsE,"a",@progbits
	.sectionflags	@""
	.align	4
.nv.constant0._ZN7cutlass13device_kernelIN5flash11enable_sm90INS1_16FlashAttnFwdSm90INS1_25CollectiveMainloopFwdSm90ILi2EN4cute5tupleIJNS5_1CILi1EEES8_S8_EEENS6_IJNS7_ILi64EEESA_SA_EEELi512ENS_6half_tEfNS_4arch4Sm90ELb1ELb0ELb0ELb0ELb0ELb0ELb1ELb0ELb0ELb0ELb0ELb0EEENS1_21CollectiveEpilogueFwdINS6_IJSA_NS7_ILi512EEESA_EEES9_SC_SE_Li256ELb0ELb0ELb0ELb0EEENS1_30DynamicPersistentTileSchedulerILi256ELi32ELb0ELb0ELb1EEEEEEEEEvNT_6ParamsE:
	.zero		3840


//--------------------- .nv.constant0._ZN7cutlass13device_kernelIN5flash11enable_sm90INS1_16FlashAttnFwdSm90INS1_25CollectiveMainloopFwdSm90ILi2EN4cute5tupleIJNS5_1CILi1EEES8_S8_EEENS6_IJNS7_ILi64EEESA_SA_EEELi512ENS_6half_tEfNS_4arch4Sm90ELb1ELb0ELb0ELb1ELb0ELb0ELb0ELb0ELb0ELb0ELb0ELb0EEENS1_21CollectiveEpilogueFwdINS6_IJSA_NS7_ILi512EEESA_EEES9_SC_SE_Li256ELb1ELb0ELb0ELb0EEENS1_36VarlenDynamicPersistentTileSchedulerILi64ELi64ELi256ELi32ELb0ELb0ELb1ELb1ELb1ELb1EEEEEEEEEvNT_6ParamsE --------------------------
	.section	.nv.constant0._ZN7cutlass13device_kernelIN5flash11enable_sm90INS1_16FlashAttnFwdSm90INS1_25CollectiveMainloopFwdSm90ILi2EN4cute5tupleIJNS5_1CILi1EEES8_S8_EEENS6_IJNS7_ILi64EEESA_SA_EEELi512ENS_6half_tEfNS_4arch4Sm90ELb1ELb0ELb0ELb1ELb0ELb0ELb0ELb0ELb0ELb0ELb0ELb0EEENS1_21CollectiveEpilogueFwdINS6_IJSA_NS7_ILi512EEESA_EEES9_SC_SE_Li256ELb1ELb0ELb0ELb0EEENS1_36VarlenDynamicPersistentTileSchedulerILi64ELi64ELi256ELi32ELb0ELb0ELb1ELb1ELb1ELb1EEEEEEEEEvNT_6ParamsE,"a",@progbits
	.sectionflags	@""
	.align	4
.nv.constant0._ZN7cutlass13device_kernelIN5flash11enable_sm90INS1_16FlashAttnFwdSm90INS1_25CollectiveMainloopFwdSm90ILi2EN4cute5tupleIJNS5_1CILi1EEES8_S8_EEENS6_IJNS7_ILi64EEESA_SA_EEELi512ENS_6half_tEfNS_4arch4Sm90ELb1ELb0ELb0ELb1ELb0ELb0ELb0ELb0ELb0ELb0ELb0ELb0EEENS1_21CollectiveEpilogueFwdINS6_IJSA_NS7_ILi512EEESA_EEES9_SC_SE_Li256ELb1ELb0ELb0ELb0EEENS1_36VarlenDynamicPersistentTileSchedulerILi64ELi64ELi256ELi32ELb0ELb0ELb1ELb1ELb1ELb1EEEEEEEEEvNT_6ParamsE:
	.zero		3200


//--------------------- .nv.constant0._ZN7cutlass13device_kernelIN5flash11enable_sm90INS1_16FlashAttnFwdSm90INS1_25CollectiveMainloopFwdSm90ILi2EN4cute5tupleIJNS5_1CILi1EEES8_S8_EEENS6_IJNS7_ILi64EEESA_SA_EEELi512ENS_6half_tEfNS_4arch4Sm90ELb1ELb0ELb0ELb1ELb0ELb1ELb0ELb0ELb0ELb0ELb0ELb0EEENS1_21CollectiveEpilogueFwdINS6_IJSA_NS7_ILi512EEESA_EEES9_SC_SE_Li256ELb1ELb0ELb0ELb0EEENS1_36VarlenDynamicPersistentTileSchedulerILi64ELi64ELi256ELi32ELb0ELb0ELb1ELb1ELb1ELb1EEEEEEEEEvNT_6ParamsE --------------------------
	.section	.nv.constant0._ZN7cutlass13device_kernelIN5flash11enable_sm90INS1_16FlashAttnFwdSm90INS1_25CollectiveMainloopFwdSm90ILi2EN4cute5tupleIJNS5_1CILi1EEES8_S8_EEENS6_IJNS7_ILi64EEESA_SA_EEELi512ENS_6half_tEfNS_4arch4Sm90ELb1ELb0ELb0ELb1ELb0ELb1ELb0ELb0ELb0ELb0ELb0ELb0EEENS1_21CollectiveEpilogueFwdINS6_IJSA_NS7_ILi512EEESA_EEES9_SC_SE_Li256ELb1ELb0ELb0ELb0EEENS1_36VarlenDynamicPersistentTileSchedulerILi64ELi64ELi256ELi32ELb0ELb0ELb1ELb1ELb1ELb1EEEEEEEEEvNT_6ParamsE,"a",@progbits
	.sectionflags	@""
	.align	4
.nv.constant0._ZN7cutlass13device_kernelIN5flash11enable_sm90INS1_16FlashAttnFwdSm90INS1_25CollectiveMainloopFwdSm90ILi2EN4cute5tupleIJNS5_1CILi1EEES8_S8_EEENS6_IJNS7_ILi64EEESA_SA_EEELi512ENS_6half_tEfNS_4arch4Sm90ELb1ELb0ELb0ELb1ELb0ELb1ELb0ELb0ELb0ELb0ELb0ELb0EEENS1_21CollectiveEpilogueFwdINS6_IJSA_NS7_ILi512EEESA_EEES9_SC_SE_Li256ELb1ELb0ELb0ELb0EEENS1_36VarlenDynamicPersistentTileSchedulerILi64ELi64ELi256ELi32ELb0ELb0ELb1ELb1ELb1ELb1EEEEEEEEEvNT_6ParamsE:
	.zero		3200


//--------------------- .nv.constant0._ZN7cutlass13device_kernelIN5flash11enable_sm90INS1_16FlashAttnFwdSm90INS1_25CollectiveMainloopFwdSm90ILi2EN4cute5tupleIJNS5_1CILi1EEES8_S8_EEENS6_IJNS7_ILi64EEESA_SA_EEELi512ENS_6half_tEfNS_4arch4Sm90ELb1ELb0ELb0ELb1ELb0ELb0ELb1ELb0ELb0ELb0ELb0ELb0EEENS1_21CollectiveEpilogueFwdINS6_IJSA_NS7_ILi512EEESA_EEES9_SC_SE_Li256ELb1ELb0ELb0ELb0EEENS1_36VarlenDynamicPersistentTileSchedulerILi64ELi64ELi256ELi32ELb0ELb0ELb1ELb1ELb1ELb1EEEEEEEEEvNT_6ParamsE --------------------------
	.section	.nv.constant0._ZN7cutlass13device_kernelIN5flash11enable_sm90INS1_16FlashAttnFwdSm90INS1_25CollectiveMainloopFwdSm90ILi2EN4cute5tupleIJNS5_1CILi1EEES8_S8_EEENS6_IJNS7_ILi64EEESA_SA_EEELi512ENS_6half_tEfNS_4arch4Sm90ELb1ELb0ELb0ELb1ELb0ELb0ELb1ELb0ELb0ELb0ELb0ELb0EEENS1_21CollectiveEpilogueFwdINS6_IJSA_NS7_ILi512EEESA_EEES9_SC_SE_Li256ELb1ELb0ELb0ELb0EEENS1_36VarlenDynamicPersistentTileSchedulerILi64ELi64ELi256ELi32ELb0ELb0ELb1ELb1ELb1ELb1EEEEEEEEEvNT_6ParamsE,"a",@progbits
	.sectionflags	@""
	.align	4
.nv.constant0._ZN7cutlass13device_kernelIN5flash11enable_sm90INS1_16FlashAttnFwdSm90INS1_25CollectiveMainloopFwdSm90ILi2EN4cute5tupleIJNS5_1CILi1EEES8_S8_EEENS6_IJNS7_ILi64EEESA_SA_EEELi512ENS_6half_tEfNS_4arch4Sm90ELb1ELb0ELb0ELb1ELb0ELb0ELb1ELb0ELb0ELb0ELb0ELb0EEENS1_21CollectiveEpilogueFwdINS6_IJSA_NS7_ILi512EEESA_EEES9_SC_SE_Li256ELb1ELb0ELb0ELb0EEENS1_36VarlenDynamicPersistentTileSchedulerILi64ELi64ELi256ELi32ELb0ELb0ELb1ELb1ELb1ELb1EEEEEEEEEvNT_6ParamsE:
	.zero		3456


//--------------------- .nv.constant0._ZN7cutlass13device_kernelIN5flash11enable_sm90INS1_16FlashAttnFwdSm90INS1_25CollectiveMainloopFwdSm90ILi2EN4cute5tupleIJNS5_1CILi1EEES8_S8_EEENS6_IJNS7_ILi64EEESA_SA_EEELi512ENS_6half_tEfNS_4arch4Sm90ELb1ELb0ELb0ELb1ELb0ELb1ELb1ELb0ELb0ELb0ELb0ELb0EEENS1_21CollectiveEpilogueFwdINS6_IJSA_NS7_ILi512EEESA_EEES9_SC_SE_Li256ELb1ELb0ELb0ELb0EEENS1_36VarlenDynamicPersistentTileSchedulerILi64ELi64ELi256ELi32ELb0ELb0ELb1ELb1ELb1ELb1EEEEEEEEEvNT_6ParamsE --------------------------
	.section	.nv.constant0._ZN7cutlass13device_kernelIN5flash11enable_sm90INS1_16FlashAttnFwdSm90INS1_25CollectiveMainloopFwdSm90ILi2EN4cute5tupleIJNS5_1CILi1EEES8_S8_EEENS6_IJNS7_ILi64EEESA_SA_EEELi512ENS_6half_tEfNS_4arch4Sm90ELb1ELb0ELb0ELb1ELb0ELb1ELb1ELb0ELb0ELb0ELb0ELb0EEENS1_21CollectiveEpilogueFwdINS6_IJSA_NS7_ILi512EEESA_EEES9_SC_SE_Li256ELb1ELb0ELb0ELb0EEENS1_36VarlenDynamicPersistentTileSchedulerILi64ELi64ELi256ELi32ELb0ELb0ELb1ELb1ELb1ELb1EEEEEEEEEvNT_6ParamsE,"a",@progbits
	.sectionflags	@""
	.align	4
.nv.constant0._ZN7cutlass13device_kernelIN5flash11enable_sm90INS1_16FlashAttnFwdSm90INS1_25CollectiveMainloopFwdSm90ILi2EN4cute5tupleIJNS5_1CILi1EEES8_S8_EEENS6_IJNS7_ILi64EEESA_SA_EEELi512ENS_6half_tEfNS_4arch4Sm90ELb1ELb0ELb0ELb1ELb0ELb1ELb1ELb0ELb0ELb0ELb0ELb0EEENS1_21CollectiveEpilogueFwdINS6_IJSA_NS7_ILi512EEESA_EEES9_SC_SE_Li256ELb1ELb0ELb0ELb0EEENS1_36VarlenDynamicPersistentTileSchedulerILi64ELi64ELi256ELi32ELb0ELb0ELb1ELb1ELb1ELb1EEEEEEEEEvNT_6ParamsE:
	.zero		3456


//--------------------- .nv.constant0._ZN7cutlass13device_kernelIN5flash11enable_sm90INS1_16FlashAttnFwdSm90INS1_25CollectiveMainloopFwdSm90ILi2EN4cute5tupleIJNS5_1CILi1EEES8_S8_EEENS6_IJNS7_ILi128EEENS7_ILi96EEENS7_ILi64EEEEEELi256ENS_6half_tEfNS_4arch4Sm90ELb0ELb0ELb0ELb0ELb0ELb0ELb0ELb1ELb0ELb0ELb0ELb0EEENS1_21CollectiveEpilogueFwdINS6_IJSA_NS7_ILi256EEESB_EEES9_SE_SG_Li256ELb0ELb0ELb0ELb0EEENS1_29StaticPersistentTileSchedulerILb0EEEEEEEEEvNT_6ParamsE --------------------------
	.section	.nv.constant0._ZN7cutlass13device_kernelIN5flash11enable_sm90INS1_16FlashAttnFwdSm90INS1_25CollectiveMainloopFwdSm90ILi2EN4cute5tupleIJNS5_1CILi1EEES8_S8_EEENS6_IJNS7_ILi128EEENS7_ILi96EEENS7_ILi64EEEEEELi256ENS_6half_tEfNS_4arch4Sm90ELb0ELb0ELb0ELb0ELb0ELb0ELb0ELb1ELb0ELb0ELb0ELb0EEENS1_21CollectiveEpilogueFwdINS6_IJSA_NS7_ILi256EEESB_EEES9_SE_SG_Li256ELb0ELb0ELb0ELb0EEENS1_29StaticPersistentTileSchedulerILb0EEEEEEEEEvNT_6ParamsE,"a",@progbits
	.sectionflags	@""
	.align	4
.nv.constant0._ZN7cutlass13device_kernelIN5flash11enable_sm90INS1_16FlashAttnFwdSm90INS1_25CollectiveMainloopFwdSm90ILi2EN4cute5tupleIJNS5_1CILi1EEES8_S8_EEENS6_IJNS7_ILi128EEENS7_ILi96EEENS7_ILi64EEEEEELi256ENS_6half_tEfNS_4arch4Sm90ELb0ELb0ELb0ELb0ELb0ELb0ELb0ELb1ELb0ELb0ELb0ELb0EEENS1_21CollectiveEpilogueFwdINS6_IJSA_NS7_ILi256EEESB_EEES9_SE_SG_Li256ELb0ELb0ELb0ELb0EEENS1_29StaticPersistentTileSchedulerILb0EEEEEEEEEvNT_6ParamsE:
	.zero		3584


//--------------------- .nv.constant0._ZN7cutlass13device_kernelIN5flash11enable_sm90INS1_16FlashAttnFwdSm90INS1_25CollectiveMainloopFwdSm90ILi2EN4cute5tupleIJNS5_1CILi1EEES8_S8_EEENS6_IJNS7_ILi128EEENS7_ILi96EEENS7_ILi64EEEEEELi256ENS_6half_tEfNS_4arch4Sm90ELb0ELb0ELb0ELb0ELb0ELb0ELb1ELb1ELb0ELb0ELb0ELb0EEENS1_21CollectiveEpilogueFwdINS6_IJSA_NS7_ILi256EEESB_EEES9_SE_SG_Li256ELb0ELb0ELb0ELb0EEENS1_29StaticPersistentTileSchedulerILb0EEEEEEEEEvNT_6ParamsE --------------------------
	.section	.nv.constant0._ZN7cutlass13device_kernelIN5flash11enable_sm90INS1_16FlashAttnFwdSm90INS1_25CollectiveMainloopFwdSm90ILi2EN4cute5tupleIJNS5_1CILi1EEES8_S8_EEENS6_IJNS7_ILi128EEENS7_ILi96EEENS7_ILi64EEEEEELi256ENS_6half_tEfNS_4arch4Sm90ELb0ELb0ELb0ELb0ELb0ELb0ELb1ELb1ELb0ELb0ELb0ELb0EEENS1_21CollectiveEpilogueFwdINS6_IJSA_NS7_ILi256EEESB_EEES9_SE_SG_Li256ELb0ELb0ELb0ELb0EEENS1_29StaticPersistentTileSchedulerILb0EEEEEEEEEvNT_6ParamsE,"a",@progbits
	.sectionflags	@""
	.align	4
.nv.constant0._ZN7cutlass13device_kernelIN5flash11enable_sm90INS1_16FlashAttnFwdSm90INS1_25CollectiveMainloopFwdSm90ILi2EN4cute5tupleIJNS5_1CILi1EEES8_S8_EEENS6_IJNS7_ILi128EEENS7_ILi96EEENS7_ILi64EEEEEELi256ENS_6half_tEfNS_4arch4Sm90ELb0ELb0ELb0ELb0ELb0ELb0ELb1ELb1ELb0ELb0ELb0ELb0EEENS1_21CollectiveEpilogueFwdINS6_IJSA_NS7_ILi256EEESB_EEES9_SE_SG_Li256ELb0ELb0ELb0ELb0EEENS1_29StaticPersistentTileSchedulerILb0EEEEEEEEEvNT_6ParamsE:
	.zero		3840


//--------------------- .nv.constant0._ZN7cutlass13device_kernelIN5flash11enable_sm90INS1_16FlashAttnFwdSm90INS1_25CollectiveMainloopFwdSm90ILi2EN4cute5tupleIJNS5_1CILi1EEES8_S8_EEENS6_IJNS7_ILi128EEENS7_ILi96EEENS7_ILi64EEEEEELi256ENS_6half_tEfNS_4arch4Sm90ELb0ELb0ELb0ELb1ELb0ELb0ELb0ELb1ELb0ELb0ELb0ELb0EEENS1_21CollectiveEpilogueFwdINS6_IJSA_NS7_ILi256EEESB_EEES9_SE_SG_Li256ELb1ELb0ELb0ELb0EEENS1_36VarlenDynamicPersistentTileSchedulerILi128ELi96ELi256ELi32ELb0ELb0ELb1ELb0ELb1ELb1EEEEEEEEEvNT_6ParamsE --------------------------
	.section	.nv.constant0._ZN7cutlass13device_kernelIN5flash11enable_sm90INS1_16FlashAttnFwdSm90INS1_25CollectiveMainloopFwdSm90ILi2EN4cute5tupleIJNS5_1CILi1EEES8_S8_EEENS6_IJNS7_ILi128EEENS7_ILi96EEENS7_ILi64EEEEEELi256ENS_6half_tEfNS_4arch4Sm90ELb0ELb0ELb0ELb1ELb0ELb0ELb0ELb1ELb0ELb0ELb0ELb0EEENS1_21CollectiveEpilogueFwdINS6_IJSA_NS7_ILi256EEESB_EEES9_SE_SG_Li256ELb1ELb0ELb0ELb0EEENS1_36VarlenDynamicPersistentTileSchedulerILi128ELi96ELi256ELi32ELb0ELb0ELb1ELb0ELb1ELb1EEEEEEEEEvNT_6ParamsE,"a",@progbits
	.sectionflags	@""
	.align	4
.nv.constant0._ZN7cutlass13device_kernelIN5flash11enable_sm90INS1_16FlashAttnFwdSm90INS1_25CollectiveMainloopFwdSm90ILi2EN4cute5tupleIJNS5_1CILi1EEES8_S8_EEENS6_IJNS7_ILi128EEENS7_ILi96EEENS7_ILi64EEEEEELi256ENS_6half_tEfNS_4arch4Sm90ELb0ELb0ELb0ELb1ELb0ELb0ELb0ELb1ELb0ELb0ELb0ELb0EEENS1_21CollectiveEpilogueFwdINS6_IJSA_NS7_ILi256EEESB_EEES9_SE_SG_Li256ELb1ELb0ELb0ELb0EEENS1_36VarlenDynamicPersistentTileSchedulerILi128ELi96ELi256ELi32ELb0ELb0ELb1ELb0ELb1ELb1EEEEEEEEEvNT_6ParamsE:
	.zero		3200


//--------------------- .nv.constant0._ZN7cutlass13device_kernelIN5flash11enable_sm90INS1_16FlashAttnFwdSm90INS1_25CollectiveMainloopFwdSm90ILi2EN4cute5tupleIJNS5_1CILi1EEES8_S8_EEENS6_IJNS7_ILi128EEENS7_ILi96EEENS7_ILi64EEEEEELi256ENS_6half_tEfNS_4arch4Sm90ELb0ELb0ELb0ELb1ELb0ELb1ELb0ELb1ELb0ELb0ELb0ELb0EEENS1_21CollectiveEpilogueFwdINS6_IJSA_NS7_ILi256EEESB_EEES9_SE_SG_Li256ELb1ELb0ELb0ELb0EEENS1_36VarlenDynamicPersistentTileSchedulerILi128ELi96ELi256ELi32ELb0ELb0ELb1ELb0ELb1ELb1EEEEEEEEEvNT_6ParamsE --------------------------
	.section	.nv.constant0._ZN7cutlass13device_kernelIN5flash11enable_sm90INS1_16FlashAttnFwdSm90INS1_25CollectiveMainloopFwdSm90ILi2EN4cute5tupleIJNS5_1CILi1EEES8_S8_EEENS6_IJNS7_ILi128EEENS7_ILi96EEENS7_ILi64EEEEEELi256ENS_6half_tEfNS_4arch4Sm90ELb0ELb0ELb0ELb1ELb0ELb1ELb0ELb1ELb0ELb0ELb0ELb0EEENS1_21CollectiveEpilogueFwdINS6_IJSA_NS7_ILi256EEESB_EEES9_SE_SG_Li256ELb1ELb0ELb0ELb0EEENS1_36VarlenDynamicPersistentTileSchedulerILi128ELi96ELi256ELi32ELb0ELb0ELb1ELb0ELb1ELb1EEEEEEEEEvNT_6ParamsE,"a",@progbits
	.sectionflags	@""
	.align	4
.nv.constant0._ZN7cutlass13device_kernelIN5flash11enable_sm90INS1_16FlashAttnFwdSm90INS1_25CollectiveMainloopFwdSm90ILi2EN4cute5tupleIJNS5_1CILi1EEES8_S8_EEENS6_IJNS7_ILi128EEENS7_ILi96EEENS7_ILi64EEEEEELi256ENS_6half_tEfNS_4arch4Sm90ELb0ELb0ELb0ELb1ELb0ELb1ELb0ELb1ELb0ELb0ELb0ELb0EEENS1_21CollectiveEpilogueFwdINS6_IJSA_NS7_ILi256EEESB_EEES9_SE_SG_Li256ELb1ELb0ELb0ELb0EEENS1_36VarlenDynamicPersistentTileSchedulerILi128ELi96ELi256ELi32ELb0ELb0ELb1ELb0ELb1ELb1EEEEEEEEEvNT_6ParamsE:
	.zero		3200


//--------------------- .nv.constant0._ZN7cutlass13device_kernelIN5flash11enable_sm90INS1_16FlashAttnFwdSm90INS1_25CollectiveMainloopFwdSm90ILi2EN4cute5tupleIJNS5_1CILi1EEES8_S8_EEENS6_IJNS7_ILi128EEENS7_ILi96EEENS7_ILi64EEEEEELi256ENS_6half_tEfNS_4arch4Sm90ELb0ELb0ELb0ELb1ELb0ELb0ELb1ELb1ELb0ELb0ELb0ELb0EEENS1_21CollectiveEpilogueFwdINS6_IJSA_NS7_ILi256EEESB_EEES9_SE_SG_Li256ELb1ELb0ELb0ELb0EEENS1_36VarlenDynamicPersistentTileSchedulerILi128ELi96ELi256ELi32ELb0ELb0ELb1ELb0ELb1ELb1EEEEEEEEEvNT_6ParamsE --------------------------
	.section	.nv.constant0._ZN7cutlass13device_kernelIN5flash11enable_sm90INS1_16FlashAttnFwdSm90INS1_25CollectiveMainloopFwdSm90ILi2EN4cute5tupleIJNS5_1CILi1EEES8_S8_EEENS6_IJNS7_ILi128EEENS7_ILi96EEENS7_ILi64EEEEEELi256ENS_6half_tEfNS_4arch4Sm90ELb0ELb0ELb0ELb1ELb0ELb0ELb1ELb1ELb0ELb0ELb0ELb0EEENS1_21CollectiveEpilogueFwdINS6_IJSA_NS7_ILi256EEESB_EEES9_SE_SG_Li256ELb1ELb0ELb0ELb0EEENS1_36VarlenDynamicPersistentTileSchedulerILi128ELi96ELi256ELi32ELb0ELb0ELb1ELb0ELb1ELb1EEEEEEEEEvNT_6ParamsE,"a",@progbits
	.sectionflags	@""
	.align	4
.nv.constant0._ZN7cutlass13device_kernelIN5flash11enable_sm90INS1_16FlashAttnFwdSm90INS1_25CollectiveMainloopFwdSm90ILi2EN4cute5tupleIJNS5_1CILi1EEES8_S8_EEENS6_IJNS7_ILi128EEENS7_ILi96EEENS7_ILi64EEEEEELi256ENS_6half_tEfNS_4arch4Sm90ELb0ELb0ELb0ELb1ELb0ELb0ELb1ELb1ELb0ELb0ELb0ELb0EEENS1_21CollectiveEpilogueFwdINS6_IJSA_NS7_ILi256EEESB_EEES9_SE_SG_Li256ELb1ELb0ELb0ELb0EEENS1_36VarlenDynamicPersistentTileSchedulerILi128ELi96ELi256ELi32ELb0ELb0ELb1ELb0ELb1ELb1EEEEEEEEEvNT_6ParamsE:
	.zero		3456


//--------------------- .nv.constant0._ZN7cutlass13device_kernelIN5flash11enable_sm90INS1_16FlashAttnFwdSm90INS1_25CollectiveMainloopFwdSm90ILi2EN4cute5tupleIJNS5_1CILi1EEES8_S8_EEENS6_IJNS7_ILi128EEENS7_ILi96EEENS7_ILi64EEEEEELi256ENS_6half_tEfNS_4arch4Sm90ELb0ELb0ELb0ELb1ELb0ELb1ELb1ELb1ELb0ELb0ELb0ELb0EEENS1_21CollectiveEpilogueFwdINS6_IJSA_NS7_ILi256EEESB_EEES9_SE_SG_Li256ELb1ELb0ELb0ELb0EEENS1_36VarlenDynamicPersistentTileSchedulerILi128ELi96ELi256ELi32ELb0ELb0ELb1ELb0ELb1ELb1EEEEEEEEEvNT_6ParamsE --------------------------
	.section	.nv.constant0._ZN7cutlass13device_kernelIN5flash11enable_sm90INS1_16FlashAttnFwdSm90INS1_25CollectiveMainloopFwdSm90ILi2EN4cute5tupleIJNS5_1CILi1EEES8_S8_EEENS6_IJNS7_ILi128EEENS7_ILi96EEENS7_ILi64EEEEEELi256ENS_6half_tEfNS_4arch4Sm90ELb0ELb0ELb0ELb1ELb0ELb1ELb1ELb1ELb0ELb0ELb0ELb0EEENS1_21CollectiveEpilogueFwdINS6_IJSA_NS7_ILi256EEESB_EEES9_SE_SG_Li256ELb1ELb0ELb0ELb0EEENS1_36VarlenDynamicPersistentTileSchedulerILi128ELi96ELi256ELi32ELb0ELb0ELb1ELb0ELb1ELb1EEEEEEEEEvNT_6ParamsE,"a",@progbits
	.sectionflags	@""
	.align	4
.nv.constant0._ZN7cutlass13device_kernelIN5flash11enable_sm90INS1_16FlashAttnFwdSm90INS1_25CollectiveMainloopFwdSm90ILi2EN4cute5tupleIJNS5_1CILi1EEES8_S8_EEENS6_IJNS7_ILi128EEENS7_ILi96EEENS7_ILi64EEEEEELi256ENS_6half_tEfNS_4arch4Sm90ELb0ELb0ELb0ELb1ELb0ELb1ELb1ELb1ELb0ELb0ELb0ELb0EEENS1_21CollectiveEpilogueFwdINS6_IJSA_NS7_ILi256EEESB_EEES9_SE_SG_Li256ELb1ELb0ELb0ELb0EEENS1_36VarlenDynamicPersistentTileSchedulerILi128ELi96ELi256ELi32ELb0ELb0ELb1ELb0ELb1ELb1EEEEEEEEEvNT_6ParamsE:
	.zero		3456


//--------------------- .nv.constant0._ZN7cutlass13device_kernelIN5flash11enable_sm90INS1_16FlashAttnFwdSm90INS1_25CollectiveMainloopFwdSm90ILi2EN4cute5tupleIJNS5_1CILi1EEES8_S8_EEENS6_IJNS7_ILi128EEENS7_ILi96EEENS7_ILi64EEEEEELi256ENS_6half_tEfNS_4arch4Sm90ELb0ELb1ELb0ELb0ELb0ELb0ELb0ELb1ELb0ELb0ELb0ELb0EEENS1_21CollectiveEpilogueFwdINS6_IJSA_NS7_ILi256EEESB_EEES9_SE_SG_Li256ELb0ELb0ELb0ELb0EEENS1_30DynamicPersistentTileSchedulerILi256ELi32ELb0ELb0ELb1EEEEEEEEEvNT_6ParamsE --------------------------
	.section	.nv.constant0._ZN7cutlass13device_kernelIN5flash11enable_sm90INS1_16FlashAttnFwdSm90INS1_25CollectiveMainloopFwdSm90ILi2EN4cute5tupleIJNS5_1CILi1EEES8_S8_EEENS6_IJNS7_ILi128EEENS7_ILi96EEENS7_ILi64EEEEEELi256ENS_6half_tEfNS_4arch4Sm90ELb0ELb1ELb0ELb0ELb0ELb0ELb0ELb1ELb0ELb0ELb0ELb0EEENS1_21CollectiveEpilogueFwdINS6_IJSA_NS7_ILi256EEESB_EEES9_SE_SG_Li256ELb0ELb0ELb0ELb0EEENS1_30DynamicPersistentTileSchedulerILi256ELi32ELb0ELb0ELb1EEEEEEEEEvNT_6ParamsE,"a",@progbits
	.sectionflags	@""
	.align	4
.nv.constant0._ZN7cutlass13device_kernelIN5flash11enable_sm90INS1_16FlashAttnFwdSm90INS1_25CollectiveMainloopFwdSm90ILi2EN4cute5tupleIJNS5_1CILi1EEES8_S8_EEENS6_IJNS7_ILi128EEENS7_ILi96EEENS7_ILi64EEEEEELi256ENS_6half_tEfNS_4arch4Sm90ELb0ELb1ELb0ELb0ELb0ELb0ELb0ELb1ELb0ELb0ELb0ELb0EEENS1_21CollectiveEpilogueFwdINS6_IJSA_NS7_ILi256EEESB_EEES9_SE_SG_Li256ELb0ELb0ELb0ELb0EEENS1_30DynamicPersistentTileSchedulerILi256ELi32ELb0ELb0ELb1EEEEEEEEEvNT_6ParamsE:
	.zero		3584


//--------------------- .nv.constant0._ZN7cutlass13device_kernelIN5flash11enable_sm90INS1_16FlashAttnFwdSm90INS1_25CollectiveMainloopFwdSm90ILi2EN4cute5tupleIJNS5_1CILi1EEES8_S8_EEENS6_IJNS7_ILi128EEENS7_ILi96EEENS7_ILi64EEEEEELi256ENS_6half_tEfNS_4arch4Sm90ELb0ELb1ELb0ELb0ELb0ELb0ELb1ELb1ELb0ELb0ELb0ELb0EEENS1_21CollectiveEpilogueFwdINS6_IJSA_NS7_ILi256EEESB_EEES9_SE_SG_Li256ELb0ELb0ELb0ELb0EEENS1_30DynamicPersistentTileSchedulerILi256ELi32ELb0ELb0ELb1EEEEEEEEEvNT_6ParamsE --------------------------
	.section	.nv.constant0._ZN7cutlass13device_kernelIN5flash11enable_sm90INS1_16FlashAttnFwdSm90INS1_25CollectiveMainloopFwdSm90ILi2EN4cute5tupleIJNS5_1CILi1EEES8_S8_EEENS6_IJNS7_ILi128EEENS7_ILi96EEENS7_ILi64EEEEEELi256ENS_6half_tEfNS_4arch4Sm90ELb0ELb1ELb0ELb0ELb0ELb0ELb1ELb1ELb0ELb0ELb0ELb0EEENS1_21CollectiveEpilogueFwdINS6_IJSA_NS7_ILi256EEESB_EEES9_SE_SG_Li256ELb0ELb0ELb0ELb0EEENS1_30DynamicPersistentTileSchedulerILi256ELi32ELb0ELb0ELb1EEEEEEEEEvNT_6ParamsE,"a",@progbits
	.sectionflags	@""
	.align	4
.nv.constant0._ZN7cutlass13device_kernelIN5flash11enable_sm90INS1_16FlashAttnFwdSm90INS1_25CollectiveMainloopFwdSm90ILi2EN4cute5tupleIJNS5_1CILi1EEES8_S8_EEENS6_IJNS7_ILi128EEENS7_ILi96EEENS7_ILi64EEEEEELi256ENS_6half_tEfNS_4arch4Sm90ELb0ELb1ELb0ELb0ELb0ELb0ELb1ELb1ELb0ELb0ELb0ELb0EEENS1_21CollectiveEpilogueFwdINS6_IJSA_NS7_ILi256EEESB_EEES9_SE_SG_Li256ELb0ELb0ELb0ELb0EEENS1_30DynamicPersistentTileSchedulerILi256ELi32ELb0ELb0ELb1EEEEEEEEEvNT_6ParamsE:
	.zero		3840


//--------------------- .nv.constant0._ZN7cutlass13device_kernelIN5flash11enable_sm90INS1_16FlashAttnFwdSm90INS1_25CollectiveMainloopFwdSm90ILi2EN4cute5tupleIJNS5_1CILi1EEES8_S8_EEENS6_IJNS7_ILi128EEENS7_ILi96EEENS7_ILi64EEEEEELi256ENS_6half_tEfNS_4arch4Sm90ELb0ELb1ELb0ELb1ELb0ELb0ELb0ELb1ELb0ELb0ELb0ELb0EEENS1_21CollectiveEpilogueFwdINS6_IJSA_NS7_ILi256EEESB_EEES9_SE_SG_Li256ELb1ELb0ELb0ELb0EEENS1_36VarlenDynamicPersistentTileSchedulerILi128ELi96ELi256ELi32ELb0ELb0ELb1ELb1ELb0ELb1EEEEEEEEEvNT_6ParamsE --------------------------
	.section	.nv.constant0._ZN7cutlass13device_kernelIN5flash11enable_sm90INS1_16FlashAttnFwdSm90INS1_25CollectiveMainloopFwdSm90ILi2EN4cute5tupleIJNS5_1CILi1EEES8_S8_EEENS6_IJNS7_ILi128EEENS7_ILi96EEENS7_ILi64EEEEEELi256ENS_6half_tEfNS_4arch4Sm90ELb0ELb1ELb0ELb1ELb0ELb0ELb0ELb1ELb0ELb0ELb0ELb0EEENS1_21CollectiveEpilogueFwdINS6_IJSA_NS7_ILi256EEESB_EEES9_SE_SG_Li256ELb1ELb0ELb0ELb0EEENS1_36VarlenDynamicPersistentTileSchedulerILi128ELi96ELi256ELi32ELb0ELb0ELb1ELb1ELb0ELb1EEEEEEEEEvNT_6ParamsE,"a",@progbits
	.sectionflags	@""
	.align	4
.nv.constant0._ZN7cutlass13device_kernelIN5flash11enable_sm90INS1_16FlashAttnFwdSm90INS1_25CollectiveMainloopFwdSm90ILi2EN4cute5tupleIJNS5_1CILi1EEES8_S8_EEENS6_IJNS7_ILi128EEENS7_ILi96EEENS7_ILi64EEEEEELi256ENS_6half_tEfNS_4arch4Sm90ELb0ELb1ELb0ELb1ELb0ELb0ELb0ELb1ELb0ELb0ELb0ELb0EEENS1_21CollectiveEpilogueFwdINS6_IJSA_NS7_ILi256EEESB_EEES9_SE_SG_Li256ELb1ELb0ELb0ELb0EEENS1_36VarlenDynamicPersistentTileSchedulerILi128ELi96ELi256ELi32ELb0ELb0ELb1ELb1ELb0ELb1EEEEEEEEEvNT_6ParamsE:
	.zero		3200


//--------------------- .nv.constant0._ZN7cutlass13device_kernelIN5flash11enable_sm90INS1_16FlashAttnFwdSm90INS1_25CollectiveMainloopFwdSm90ILi2EN4cute5tupleIJNS5_1CILi1EEES8_S8_EEENS6_IJNS7_ILi128EEENS7_ILi96EEENS7_ILi64EEEEEELi256ENS_6half_tEfNS_4arch4Sm90ELb0ELb1ELb0ELb1ELb0ELb1ELb0ELb1ELb0ELb0ELb0ELb0EEENS1_21CollectiveEpilogueFwdINS6_IJSA_NS7_ILi256EEESB_EEES9_SE_SG_Li256ELb1ELb0ELb0ELb0EEENS1_36VarlenDynamicPersistentTileSchedulerILi128ELi96ELi256ELi32ELb0ELb0ELb1ELb1ELb0ELb1EEEEEEEEEvNT_6ParamsE --------------------------
	.section	.nv.constant0._ZN7cutlass13device_kernelIN5flash11enable_sm90INS1_16FlashAttnFwdSm90INS1_25CollectiveMainloopFwdSm90ILi2EN4cute5tupleIJNS5_1CILi1EEES8_S8_EEENS6_IJNS7_ILi128EEENS7_ILi96EEENS7_ILi64EEEEEELi256ENS_6half_tEfNS_4arch4Sm90ELb0ELb1ELb0ELb1ELb0ELb1ELb0ELb1ELb0ELb0ELb0ELb0EEENS1_21CollectiveEpilogueFwdINS6_IJSA_NS7_ILi256EEESB_EEES9_SE_SG_Li256ELb1ELb0ELb0ELb0EEENS1_36VarlenDynamicPersistentTileSchedulerILi128ELi96ELi256ELi32ELb0ELb0ELb1ELb1ELb0ELb1EEEEEEEEEvNT_6ParamsE,"a",@progbits
	.sectionflags	@""
	.align	4
.nv.constant0._ZN7cutlass13device_kernelIN5flash11enable_sm90INS1_16FlashAttnFwdSm90INS1_25CollectiveMainloopFwdSm90ILi2EN4cute5tupleIJNS5_1CILi1EEES8_S8_EEENS6_IJNS7_ILi128EEENS7_ILi96EEENS7_ILi64EEEEEELi256ENS_6half_tEfNS_4arch4Sm90ELb0ELb1ELb0ELb1ELb0ELb1ELb0ELb1ELb0ELb0ELb0ELb0EEENS1_21CollectiveEpilogueFwdINS6_IJSA_NS7_ILi256EEESB_EEES9_SE_SG_Li256ELb1ELb0ELb0ELb0EEENS1_36VarlenDynamicPersistentTileSchedulerILi128ELi96ELi256ELi32ELb0ELb0ELb1ELb1ELb0ELb1EEEEEEEEEvNT_6ParamsE:
	.zero		3200


//--------------------- .nv.constant0._ZN7cutlass13device_kernelIN5flash11enable_sm90INS1_16FlashAttnFwdSm90INS1_25CollectiveMainloopFwdSm90ILi2EN4cute5tupleIJNS5_1CILi1EEES8_S8_EEENS6_IJNS7_ILi128EEENS7_ILi96EEENS7_ILi64EEEEEELi256ENS_6half_tEfNS_4arch4Sm90ELb0ELb1ELb0ELb1ELb0ELb0ELb1ELb1ELb0ELb0ELb0ELb0EEENS1_21CollectiveEpilogueFwdINS6_IJSA_NS7_ILi256EEESB_EEES9_SE_SG_Li256ELb1ELb0ELb0ELb0EEENS1_36VarlenDynamicPersistentTileSchedulerILi128ELi96ELi256ELi32ELb0ELb0ELb1ELb1ELb0ELb1EEEEEEEEEvNT_6ParamsE --------------------------
	.section	.nv.constant0._ZN7cutlass13device_kernelIN5flash11enable_sm90INS1_16FlashAttnFwdSm90INS1_25CollectiveMainloopFwdSm90ILi2EN4cute5tupleIJNS5_1CILi1EEES8_S8_EEENS6_IJNS7_ILi128EEENS7_ILi96EEENS7_ILi64EEEEEELi256ENS_6half_tEfNS_4arch4Sm90ELb0ELb1ELb0ELb1ELb0ELb0ELb1ELb1ELb0ELb0ELb0ELb0EEENS1_21CollectiveEpilogueFwdINS6_IJSA_NS7_ILi256EEESB_EEES9_SE_SG_Li256ELb1ELb0ELb0ELb0EEENS1_36VarlenDynamicPersistentTileSchedulerILi128ELi96ELi256ELi32ELb0ELb0ELb1ELb1ELb0ELb1EEEEEEEEEvNT_6ParamsE,"a",@progbits
	.sectionflags	@""
	.align	4
.nv.constant0._ZN7cutlass13device_kernelIN5flash11enable_sm90INS1_16FlashAttnFwdSm90INS1_25CollectiveMainloopFwdSm90ILi2EN4cute5tupleIJNS5_1CILi1EEES8_S8_EEENS6_IJNS7_ILi128EEENS7_ILi96EEENS7_ILi64EEEEEELi256ENS_6half_tEfNS_4arch4Sm90ELb0ELb1ELb0ELb1ELb0ELb0ELb1ELb1ELb0ELb0ELb0ELb0EEENS1_21CollectiveEpilogueFwdINS6_IJSA_NS7_ILi256EEESB_EEES9_SE_SG_Li256ELb1ELb0ELb0ELb0EEENS1_36VarlenDynamicPersistentTileSchedulerILi128ELi96ELi256ELi32ELb0ELb0ELb1ELb1ELb0ELb1EEEEEEEEEvNT_6ParamsE:
	.zero		3456


//--------------------- .nv.constant0._ZN7cutlass13device_kernelIN5flash11enable_sm90INS1_16FlashAttnFwdSm90INS1_25CollectiveMainloopFwdSm90ILi2EN4cute5tupleIJNS5_1CILi1EEES8_S8_EEENS6_IJNS7_ILi128EEENS7_ILi96EEENS7_ILi64EEEEEELi256ENS_6half_tEfNS_4arch4Sm90ELb0ELb1ELb0ELb1ELb0ELb1ELb1ELb1ELb0ELb0ELb0ELb0EEENS1_21CollectiveEpilogueFwdINS6_IJSA_NS7_ILi256EEESB_EEES9_SE_SG_Li256ELb1ELb0ELb0ELb0EEENS1_36VarlenDynamicPersistentTileSchedulerILi128ELi96ELi256ELi32ELb0ELb0ELb1ELb1ELb0ELb1EEEEEEEEEvNT_6ParamsE --------------------------
	.section	.nv.constant0._ZN7cutlass13device_kernelIN5flash11enable_sm90INS1_16FlashAttnFwdSm90INS1_25CollectiveMainloopFwdSm90ILi2EN4cute5tupleIJNS5_1CILi1EEES8_S8_EEENS6_IJNS7_ILi128EEENS7_ILi96EEENS7_ILi64EEEEEELi256ENS_6half_tEfNS_4arch4Sm90ELb0ELb1ELb0ELb1ELb0ELb1ELb1ELb1ELb0ELb0ELb0ELb0EEENS1_21CollectiveEpilogueFwdINS6_IJSA_NS7_ILi256EEESB_EEES9_SE_SG_Li256ELb1ELb0ELb0ELb0EEENS1_36VarlenDynamicPersistentTileSchedulerILi128ELi96ELi256ELi32ELb0ELb0ELb1ELb1ELb0ELb1EEEEEEEEEvNT_6ParamsE,"a",@progbits
	.sectionflags	@""
	.align	4
.nv.constant0._ZN7cutlass13device_kernelIN5flash11enable_sm90INS1_16FlashAttnFwdSm90INS1_25CollectiveMainloopFwdSm90ILi2EN4cute5tupleIJNS5_1CILi1EEES8_S8_EEENS6_IJNS7_ILi128EEENS7_ILi96EEENS7_ILi64EEEEEELi256ENS_6half_tEfNS_4arch4Sm90ELb0ELb1ELb0ELb1ELb0ELb1ELb1ELb1ELb0ELb0ELb0ELb0EEENS1_21CollectiveEpilogueFwdINS6_IJSA_NS7_ILi256EEESB_EEES9_SE_SG_Li256ELb1ELb0ELb0ELb0EEENS1_36VarlenDynamicPersistentTileSchedulerILi128ELi96ELi256ELi32ELb0ELb0ELb1ELb1ELb0ELb1EEEEEEEEEvNT_6ParamsE:
	.zero		3456


//--------------------- .nv.constant0._ZN7cutlass13device_kernelIN5flash11enable_sm90INS1_16FlashAttnFwdSm90INS1_25CollectiveMainloopFwdSm90ILi2EN4cute5tupleIJNS5_1CILi1EEES8_S8_EEENS6_IJNS7_ILi128EEENS7_ILi96EEENS7_ILi64EEEEEELi256ENS_6half_tEfNS_4arch4Sm90ELb1ELb0ELb0ELb0ELb0ELb0ELb0ELb1ELb0ELb0ELb0ELb0EEENS1_21CollectiveEpilogueFwdINS6_IJSA_NS7_ILi256EEESB_EEES9_SE_SG_Li256ELb0ELb0ELb0ELb0EEENS1_30DynamicPersistentTileSchedulerILi256ELi32ELb0ELb0ELb1EEEEEEEEEvNT_6ParamsE --------------------------
	.section	.nv.constant0._ZN7cutlass13device_kernelIN5flash11enable_sm90INS1_16FlashAttnFwdSm90INS1_25CollectiveMainloopFwdSm90ILi2EN4cute5tupleIJNS5_1CILi1EEES8_S8_EEENS6_IJNS7_ILi128EEENS7_ILi96EEENS7_ILi64EEEEEELi256ENS_6half_tEfNS_4arch4Sm90ELb1ELb0ELb0ELb0ELb0ELb0ELb0ELb1ELb0ELb0ELb0ELb0EEENS1_21CollectiveEpilogueFwdINS6_IJSA_NS7_ILi256EEESB_EEES9_SE_SG_Li256ELb0ELb0ELb0ELb0EEENS1_30DynamicPersistentTileSchedulerILi256ELi32ELb0ELb0ELb1EEEEEEEEEvNT_6ParamsE,"a",@progbits
	.sectionflags	@""
	.align	4
.nv.constant0._ZN7cutlass13device_kernelIN5flash11enable_sm90INS1_16FlashAttnFwdSm90INS1_25CollectiveMainloopFwdSm90ILi2EN4cute5tupleIJNS5_1CILi1EEES8_S8_EEENS6_IJNS7_ILi128EEENS7_ILi96EEENS7_ILi64EEEEEELi256ENS_6half_tEfNS_4arch4Sm90ELb1ELb0ELb0ELb0ELb0ELb0ELb0ELb1ELb0ELb0ELb0ELb0EEENS1_21CollectiveEpilogueFwdINS6_IJSA_NS7_ILi256EEESB_EEES9_SE_SG_Li256ELb0ELb0ELb0ELb0EEENS1_30DynamicPersistentTileSchedulerILi256ELi32ELb0ELb0ELb1EEEEEEEEEvNT_6ParamsE:
	.zero		3584


//--------------------- .nv.constant0._ZN7cutlass13device_kernelIN5flash11enable_sm90INS1_16FlashAttnFwdSm90INS1_25CollectiveMainloopFwdSm90ILi2EN4cute5tupleIJNS5_1CILi1EEES8_S8_EEENS6_IJNS7_ILi128EEENS7_ILi96EEENS7_ILi64EEEEEELi256ENS_6half_tEfNS_4arch4Sm90ELb1ELb0ELb0ELb0ELb0ELb0ELb1ELb1ELb0ELb0ELb0ELb0EEENS1_21CollectiveEpilogueFwdINS6_IJSA_NS7_ILi256EEESB_EEES9_SE_SG_Li256ELb0ELb0ELb0ELb0EEENS1_30DynamicPersistentTileSchedulerILi256ELi32ELb0ELb0ELb1EEEEEEEEEvNT_6ParamsE --------------------------
	.section	.nv.constant0._ZN7cutlass13device_kernelIN5flash11enable_sm90INS1_16FlashAttnFwdSm90INS1_25CollectiveMainloopFwdSm90ILi2EN4cute5tupleIJNS5_1CILi1EEES8_S8_EEENS6_IJNS7_ILi128EEENS7_ILi96EEENS7_ILi64EEEEEELi256ENS_6half_tEfNS_4arch4Sm90ELb1ELb0ELb0ELb0ELb0ELb0ELb1ELb1ELb0ELb0ELb0ELb0EEENS1_21CollectiveEpilogueFwdINS6_IJSA_NS7_ILi256EEESB_EEES9_SE_SG_Li256ELb0ELb0ELb0ELb0EEENS1_30DynamicPersistentTileSchedulerILi256ELi32ELb0ELb0ELb1EEEEEEEEEvNT_6ParamsE,"a",@progbits
	.sectionflags	@""
	.align	4
.nv.constant0._ZN7cutlass13device_kernelIN5flash11enable_sm90INS1_16FlashAttnFwdSm90INS1_25CollectiveMainloopFwdSm90ILi2EN4cute5tupleIJNS5_1CILi1EEES8_S8_EEENS6_IJNS7_ILi128EEENS7_ILi96EEENS7_ILi64EEEEEELi256ENS_6half_tEfNS_4arch4Sm90ELb1ELb0ELb0ELb0ELb0ELb0ELb1ELb1ELb0ELb0ELb0ELb0EEENS1_21CollectiveEpilogueFwdINS6_IJSA_NS7_ILi256EEESB_EEES9_SE_SG_Li256ELb0ELb0ELb0ELb0EEENS1_30DynamicPersistentTileSchedulerILi256ELi32ELb0ELb0ELb1EEEEEEEEEvNT_6ParamsE:
	.zero		3840


//--------------------- .nv.constant0._ZN7cutlass13device_kernelIN5flash11enable_sm90INS1_16FlashAttnFwdSm90INS1_25CollectiveMainloopFwdSm90ILi2EN4cute5tupleIJNS5_1CILi1EEES8_S8_EEENS6_IJNS7_ILi128EEENS7_ILi96EEENS7_ILi64EEEEEELi256ENS_6half_tEfNS_4arch4Sm90ELb1ELb0ELb0ELb1ELb0ELb0ELb0ELb1ELb0ELb0ELb0ELb0EEENS1_21CollectiveEpilogueFwdINS6_IJSA_NS7_ILi256EEESB_EEES9_SE_SG_Li256ELb1ELb0ELb0ELb0EEENS1_36VarlenDynamicPersistentTileSchedulerILi128ELi96ELi256ELi32ELb0ELb0ELb1ELb1ELb1ELb1EEEEEEEEEvNT_6ParamsE --------------------------
	.section	.nv.constant0._ZN7cutlass13device_kernelIN5flash11enable_sm90INS1_16FlashAttnFwdSm90INS1_25CollectiveMainloopFwdSm90ILi2EN4cute5tupleIJNS5_1CILi1EEES8_S8_EEENS6_IJNS7_ILi128EEENS7_ILi96EEENS7_ILi64EEEEEELi256ENS_6half_tEfNS_4arch4Sm90ELb1ELb0ELb0ELb1ELb0ELb0ELb0ELb1ELb0ELb0ELb0ELb0EEENS1_21CollectiveEpilogueFwdINS6_IJSA_NS7_ILi256EEESB_EEES9_SE_SG_Li256ELb1ELb0ELb0ELb0EEENS1_36VarlenDynamicPersistentTileSchedulerILi128ELi96ELi256ELi32ELb0ELb0ELb1ELb1ELb1ELb1EEEEEEEEEvNT_6ParamsE,"a",@progbits
	.sectionflags	@""
	.align	4
.nv.constant0._ZN7cutlass13device_kernelIN5flash11enable_sm90INS1_16FlashAttnFwdSm90INS1_25CollectiveMainloopFwdSm90ILi2EN4cute5tupleIJNS5_1CILi1EEES8_S8_EEENS6_IJNS7_ILi128EEENS7_ILi96EEENS7_ILi64EEEEEELi256ENS_6half_tEfNS_4arch4Sm90ELb1ELb0ELb0ELb1ELb0ELb0ELb0ELb1ELb0ELb0ELb0ELb0EEENS1_21CollectiveEpilogueFwdINS6_IJSA_NS7_ILi256EEESB_EEES9_SE_SG_Li256ELb1ELb0ELb0ELb0EEENS1_36VarlenDynamicPersistentTileSchedulerILi128ELi96ELi256ELi32ELb0ELb0ELb1ELb1ELb1ELb1EEEEEEEEEvNT_6ParamsE:
	.zero		3200


//--------------------- .nv.constant0._ZN7cutlass13device_kernelIN5flash11enable_sm90INS1_16FlashAttnFwdSm90INS1_25CollectiveMainloopFwdSm90ILi2EN4cute5tupleIJNS5_1CILi1EEES8_S8_EEENS6_IJNS7_ILi128EEENS7_ILi96EEENS7_ILi64EEEEEELi256ENS_6half_tEfNS_4arch4Sm90ELb1ELb0ELb0ELb1ELb0ELb1ELb0ELb1ELb0ELb0ELb0ELb0EEENS1_21CollectiveEpilogueFwdINS6_IJSA_NS7_ILi256EEESB_EEES9_SE_SG_Li256ELb1ELb0ELb0ELb0EEENS1_36VarlenDynamicPersistentTileSchedulerILi128ELi96ELi256ELi32ELb0ELb0ELb1ELb1ELb1ELb1EEEEEEEEEvNT_6ParamsE --------------------------
	.section	.nv.constant0._ZN7cutlass13device_kernelIN5flash11enable_sm90INS1_16FlashAttnFwdSm90INS1_25CollectiveMainloopFwdSm90ILi2EN4cute5tupleIJNS5_1CILi1EEES8_S8_EEENS6_IJNS7_ILi128EEENS7_ILi96EEENS7_ILi64EEEEEELi256ENS_6half_tEfNS_4arch4Sm90ELb1ELb0ELb0ELb1ELb0ELb1ELb0ELb1ELb0ELb0ELb0ELb0EEENS1_21CollectiveEpilogueFwdINS6_IJSA_NS7_ILi256EEESB_EEES9_SE_SG_Li256ELb1ELb0ELb0ELb0EEENS1_36VarlenDynamicPersistentTileSchedulerILi128ELi96ELi256ELi32ELb0ELb0ELb1ELb1ELb1ELb1EEEEEEEEEvNT_6ParamsE,"a",@progbits
	.sectionflags	@""
	.align	4
.nv.constant0._ZN7cutlass13device_kernelIN5flash11enable_sm90INS1_16FlashAttnFwdSm90INS1_25CollectiveMainloopFwdSm90ILi2EN4cute5tupleIJNS5_1CILi1EEES8_S8_EEENS6_IJNS7_ILi128EEENS7_ILi96EEENS7_ILi64EEEEEELi256ENS_6half_tEfNS_4arch4Sm90ELb1ELb0ELb0ELb1ELb0ELb1ELb0ELb1ELb0ELb0ELb0ELb0EEENS1_21CollectiveEpilogueFwdINS6_IJSA_NS7_ILi256EEESB_EEES9_SE_SG_Li256ELb1ELb0ELb0ELb0EEENS1_36VarlenDynamicPersistentTileSchedulerILi128ELi96ELi256ELi32ELb0ELb0ELb1ELb1ELb1ELb1EEEEEEEEEvNT_6ParamsE:
	.zero		3200


//--------------------- .nv.constant0._ZN7cutlass13device_kernelIN5flash11enable_sm90INS1_16FlashAttnFwdSm90INS1_25CollectiveMainloopFwdSm90ILi2EN4cute5tupleIJNS5_1CILi1EEES8_S8_EEENS6_IJNS7_ILi128EEENS7_ILi96EEENS7_ILi64EEEEEELi256ENS_6half_tEfNS_4arch4Sm90ELb1ELb0ELb0ELb1ELb0ELb0ELb1ELb1ELb0ELb0ELb0ELb0EEENS1_21CollectiveEpilogueFwdINS6_IJSA_NS7_ILi256EEESB_EEES9_SE_SG_Li256ELb1ELb0ELb0ELb0EEENS1_36VarlenDynamicPersistentTileSchedulerILi128ELi96ELi256ELi32ELb0ELb0ELb1ELb1ELb1ELb1EEEEEEEEEvNT_6ParamsE --------------------------
	.section	.nv.constant0._ZN7cutlass13device_kernelIN5flash11enable_sm90INS1_16FlashAttnFwdSm90INS1_25CollectiveMainloopFwdSm90ILi2EN4cute5tupleIJNS5_1CILi1EEES8_S8_EEENS6_IJNS7_ILi128EEENS7_ILi96EEENS7_ILi64EEEEEELi256ENS_6half_tEfNS_4arch4Sm90ELb1ELb0ELb0ELb1ELb0ELb0ELb1ELb1ELb0ELb0ELb0ELb0EEENS1_21CollectiveEpilogueFwdINS6_IJSA_NS7_ILi256EEESB_EEES9_SE_SG_Li256ELb1ELb0ELb0ELb0EEENS1_36VarlenDynamicPersistentTileSchedulerILi128ELi96ELi256ELi32ELb0ELb0ELb1ELb1ELb1ELb1EEEEEEEEEvNT_6ParamsE,"a",@progbits
	.sectionflags	@""
	.align	4
.nv.constant0._ZN7cutlass13device_kernelIN5flash11enable_sm90INS1_16FlashAttnFwdSm90INS1_25CollectiveMainloopFwdSm90ILi2EN4cute5tupleIJNS5_1CILi1EEES8_S8_EEENS6_IJNS7_ILi128EEENS7_ILi96EEENS7_ILi64EEEEEELi256ENS_6half_tEfNS_4arch4Sm90ELb1ELb0ELb0ELb1ELb0ELb0ELb1ELb1ELb0ELb0ELb0ELb0EEENS1_21CollectiveEpilogueFwdINS6_IJSA_NS7_ILi256EEESB_EEES9_SE_SG_Li256ELb1ELb0ELb0ELb0EEENS1_36VarlenDynamicPersistentTileSchedulerILi128ELi96ELi256ELi32ELb0ELb0ELb1ELb1ELb1ELb1EEEEEEEEEvNT_6ParamsE:
	.zero		3456


//--------------------- .nv.constant0._ZN7cutlass13device_kernelIN5flash11enable_sm90INS1_16FlashAttnFwdSm90INS1_25CollectiveMainloopFwdSm90ILi2EN4cute5tupleIJNS5_1CILi1EEES8_S8_EEENS6_IJNS7_ILi128EEENS7_ILi96EEENS7_ILi64EEEEEELi256ENS_6half_tEfNS_4arch4Sm90ELb1ELb0ELb0ELb1ELb0ELb1ELb1ELb1ELb0ELb0ELb0ELb0EEENS1_21CollectiveEpilogueFwdINS6_IJSA_NS7_ILi256EEESB_EEES9_SE_SG_Li256ELb1ELb0ELb0ELb0EEENS1_36VarlenDynamicPersistentTileSchedulerILi128ELi96ELi256ELi32ELb0ELb0ELb1ELb1ELb1ELb1EEEEEEEEEvNT_6ParamsE --------------------------
	.section	.nv.constant0._ZN7cutlass13device_kernelIN5flash11enable_sm90INS1_16FlashAttnFwdSm90INS1_25CollectiveMainloopFwdSm90ILi2EN4cute5tupleIJNS5_1CILi1EEES8_S8_EEENS6_IJNS7_ILi128EEENS7_ILi96EEENS7_ILi64EEEEEELi256ENS_6half_tEfNS_4arch4Sm90ELb1ELb0ELb0ELb1ELb0ELb1ELb1ELb1ELb0ELb0ELb0ELb0EEENS1_21CollectiveEpilogueFwdINS6_IJSA_NS7_ILi256EEESB_EEES9_SE_SG_Li256ELb1ELb0ELb0ELb0EEENS1_36VarlenDynamicPersistentTileSchedulerILi128ELi96ELi256ELi32ELb0ELb0ELb1ELb1ELb1ELb1EEEEEEEEEvNT_6ParamsE,"a",@progbits
	.sectionflags	@""
	.align	4
.nv.constant0._ZN7cutlass13device_kernelIN5flash11enable_sm90INS1_16FlashAttnFwdSm90INS1_25CollectiveMainloopFwdSm90ILi2EN4cute5tupleIJNS5_1CILi1EEES8_S8_EEENS6_IJNS7_ILi128EEENS7_ILi96EEENS7_ILi64EEEEEELi256ENS_6half_tEfNS_4arch4Sm90ELb1ELb0ELb0ELb1ELb0ELb1ELb1ELb1ELb0ELb0ELb0ELb0EEENS1_21CollectiveEpilogueFwdINS6_IJSA_NS7_ILi256EEESB_EEES9_SE_SG_Li256ELb1ELb0ELb0ELb0EEENS1_36VarlenDynamicPersistentTileSchedulerILi128ELi96ELi256ELi32ELb0ELb0ELb1ELb1ELb1ELb1EEEEEEEEEvNT_6ParamsE:
	.zero		3456


//--------------------- SYMBOLS --------------------------

	.type		.nv.reservedSmem.offset0,@object
	.size		.nv.reservedSmem.offset0,0x4
	.type		__assertfail,@function
